	.target	sm_90a

	.elftype	@"ET_EXEC"


//--------------------- .note.nv.tkinfo           --------------------------
	.section	.note.nv.tkinfo,"",@"SHT_NOTE"
	.sectionflags	@"SHF_NOTE_NV_TKINFO"
	.tkinfo
        /*0018*/ 	.word	0x00000002
        /*0030*/ 	.string	""
        /*0030*/ 	.string	"ptxas"
        /*0030*/ 	.string	"Cuda compilation tools, release 13.0, V13.0.88"
        /*0030*/ 	.string	"Build cuda_13.0.r13.0/compiler.36424714_0"
        /*0030*/ 	.string	"-arch sm_90a -m 64 "



//--------------------- .note.nv.cuinfo           --------------------------
	.section	.note.nv.cuinfo,"",@"SHT_NOTE"
	.sectionflags	@"SHF_NOTE_NV_CUINFO"
        /*0018*/ 	.short	0x0002
        /*001a*/ 	.short	0x005a
        /*001c*/ 	.short	0x0082
	.zero		2


//--------------------- .nv.info                  --------------------------
	.section	.nv.info,"",@"SHT_CUDA_INFO"
	.align	4


	//----- nvinfo : EIATTR_REGCOUNT
	.align		4
        /*0000*/ 	.byte	0x04, 0x2f
        /*0002*/ 	.short	(.L_37 - .L_36)
	.align		4
.L_36:
        /*0004*/ 	.word	index@(_ZN7cutlass13device_kernelIN5flash11enable_sm90INS1_16FlashAttnFwdSm90INS1_25CollectiveMainloopFwdSm90ILi2EN4cute5tupleIJNS5_1CILi1EEES8_S8_EEENS6_IJNS7_ILi128EEENS7_ILi96EEENS7_ILi64EEEEEELi256ENS_6half_tEfNS_4arch4Sm90ELb1ELb0ELb0ELb1ELb0ELb1ELb1ELb1ELb0ELb1ELb1ELb0EEENS1_21CollectiveEpilogueFwdINS6_IJSA_NS7_ILi256EEESB_EEES9_SE_SG_Li256ELb1ELb1ELb1ELb0EEENS1_36VarlenDynamicPersistentTileSchedulerILi128ELi96ELi256ELi128ELb1ELb1ELb1ELb1ELb1ELb1EEEEEEEEEvNT_6ParamsE)
        /*0008*/ 	.word	0x000000a8


	//----- nvinfo : EIATTR_FRAME_SIZE
	.align		4
.L_37:
        /*000c*/ 	.byte	0x04, 0x11
        /*000e*/ 	.short	(.L_39 - .L_38)
	.align		4
.L_38:
        /*0010*/ 	.word	index@(_ZN7cutlass13device_kernelIN5flash11enable_sm90INS1_16FlashAttnFwdSm90INS1_25CollectiveMainloopFwdSm90ILi2EN4cute5tupleIJNS5_1CILi1EEES8_S8_EEENS6_IJNS7_ILi128EEENS7_ILi96EEENS7_ILi64EEEEEELi256ENS_6half_tEfNS_4arch4Sm90ELb1ELb0ELb0ELb1ELb0ELb1ELb1ELb1ELb0ELb1ELb1ELb0EEENS1_21CollectiveEpilogueFwdINS6_IJSA_NS7_ILi256EEESB_EEES9_SE_SG_Li256ELb1ELb1ELb1ELb0EEENS1_36VarlenDynamicPersistentTileSchedulerILi128ELi96ELi256ELi128ELb1ELb1ELb1ELb1ELb1ELb1EEEEEEEEEvNT_6ParamsE)
        /*0014*/ 	.word	0x00000180


	//----- nvinfo : EIATTR_REGCOUNT
	.align		4
.L_39:
        /*0018*/ 	.byte	0x04, 0x2f
        /*001a*/ 	.short	(.L_41 - .L_40)
	.align		4
.L_40:
        /*001c*/ 	.word	index@(_ZN7cutlass13device_kernelIN5flash11enable_sm90INS1_16FlashAttnFwdSm90INS1_25CollectiveMainloopFwdSm90ILi2EN4cute5tupleIJNS5_1CILi1EEES8_S8_EEENS6_IJNS7_ILi128EEENS7_ILi96EEENS7_ILi64EEEEEELi256ENS_6half_tEfNS_4arch4Sm90ELb1ELb0ELb0ELb1ELb0ELb0ELb1ELb1ELb0ELb1ELb1ELb0EEENS1_21CollectiveEpilogueFwdINS6_IJSA_NS7_ILi256EEESB_EEES9_SE_SG_Li256ELb1ELb1ELb1ELb0EEENS1_36VarlenDynamicPersistentTileSchedulerILi128ELi96ELi256ELi128ELb1ELb1ELb1ELb1ELb1ELb1EEEEEEEEEvNT_6ParamsE)
        /*0020*/ 	.word	0x000000a8


	//----- nvinfo : EIATTR_FRAME_SIZE
	.align		4
.L_41:
        /*0024*/ 	.byte	0x04, 0x11
        /*0026*/ 	.short	(.L_43 - .L_42)
	.align		4
.L_42:
        /*0028*/ 	.word	index@(_ZN7cutlass13device_kernelIN5flash11enable_sm90INS1_16FlashAttnFwdSm90INS1_25CollectiveMainloopFwdSm90ILi2EN4cute5tupleIJNS5_1CILi1EEES8_S8_EEENS6_IJNS7_ILi128EEENS7_ILi96EEENS7_ILi64EEEEEELi256ENS_6half_tEfNS_4arch4Sm90ELb1ELb0ELb0ELb1ELb0ELb0ELb1ELb1ELb0ELb1ELb1ELb0EEENS1_21CollectiveEpilogueFwdINS6_IJSA_NS7_ILi256EEESB_EEES9_SE_SG_Li256ELb1ELb1ELb1ELb0EEENS1_36VarlenDynamicPersistentTileSchedulerILi128ELi96ELi256ELi128ELb1ELb1ELb1ELb1ELb1ELb1EEEEEEEEEvNT_6ParamsE)
        /*002c*/ 	.word	0x00000088


	//----- nvinfo : EIATTR_REGCOUNT
	.align		4
.L_43:
        /*0030*/ 	.byte	0x04, 0x2f
        /*0032*/ 	.short	(.L_45 - .L_44)
	.align		4
.L_44:
        /*0034*/ 	.word	index@(_ZN7cutlass13device_kernelIN5flash11enable_sm90INS1_16FlashAttnFwdSm90INS1_25CollectiveMainloopFwdSm90ILi2EN4cute5tupleIJNS5_1CILi1EEES8_S8_EEENS6_IJNS7_ILi128EEENS7_ILi96EEENS7_ILi64EEEEEELi256ENS_6half_tEfNS_4arch4Sm90ELb1ELb0ELb0ELb1ELb0ELb1ELb0ELb1ELb0ELb1ELb1ELb0EEENS1_21CollectiveEpilogueFwdINS6_IJSA_NS7_ILi256EEESB_EEES9_SE_SG_Li256ELb1ELb1ELb1ELb0EEENS1_36VarlenDynamicPersistentTileSchedulerILi128ELi96ELi256ELi128ELb1ELb1ELb1ELb1ELb1ELb1EEEEEEEEEvNT_6ParamsE)
        /*0038*/ 	.word	0x000000a8


	//----- nvinfo : EIATTR_FRAME_SIZE
	.align		4
.L_45:
        /*003c*/ 	.byte	0x04, 0x11
        /*003e*/ 	.short	(.L_47 - .L_46)
	.align		4
.L_46:
        /*0040*/ 	.word	index@(_ZN7cutlass13device_kernelIN5flash11enable_sm90INS1_16FlashAttnFwdSm90INS1_25CollectiveMainloopFwdSm90ILi2EN4cute5tupleIJNS5_1CILi1EEES8_S8_EEENS6_IJNS7_ILi128EEENS7_ILi96EEENS7_ILi64EEEEEELi256ENS_6half_tEfNS_4arch4Sm90ELb1ELb0ELb0ELb1ELb0ELb1ELb0ELb1ELb0ELb1ELb1ELb0EEENS1_21CollectiveEpilogueFwdINS6_IJSA_NS7_ILi256EEESB_EEES9_SE_SG_Li256ELb1ELb1ELb1ELb0EEENS1_36VarlenDynamicPersistentTileSchedulerILi128ELi96ELi256ELi128ELb1ELb1ELb1ELb1ELb1ELb1EEEEEEEEEvNT_6ParamsE)
        /*0044*/ 	.word	0x00000078


	//----- nvinfo : EIATTR_REGCOUNT
	.align		4
.L_47:
        /*0048*/ 	.byte	0x04, 0x2f
        /*004a*/ 	.short	(.L_49 - .L_48)
	.align		4
.L_48:
        /*004c*/ 	.word	index@(_ZN7cutlass13device_kernelIN5flash11enable_sm90INS1_16FlashAttnFwdSm90INS1_25CollectiveMainloopFwdSm90ILi2EN4cute5tupleIJNS5_1CILi1EEES8_S8_EEENS6_IJNS7_ILi128EEENS7_ILi96EEENS7_ILi64EEEEEELi256ENS_6half_tEfNS_4arch4Sm90ELb1ELb0ELb0ELb1ELb0ELb0ELb0ELb1ELb0ELb1ELb1ELb0EEENS1_21CollectiveEpilogueFwdINS6_IJSA_NS7_ILi256EEESB_EEES9_SE_SG_Li256ELb1ELb1ELb1ELb0EEENS1_36VarlenDynamicPersistentTileSchedulerILi128ELi96ELi256ELi128ELb1ELb1ELb1ELb1ELb1ELb1EEEEEEEEEvNT_6ParamsE)
        /*0050*/ 	.word	0x000000a8


	//----- nvinfo : EIATTR_FRAME_SIZE
	.align		4
.L_49:
        /*0054*/ 	.byte	0x04, 0x11
        /*0056*/ 	.short	(.L_51 - .L_50)
	.align		4
.L_50:
        /*0058*/ 	.word	index@(_ZN7cutlass13device_kernelIN5flash11enable_sm90INS1_16FlashAttnFwdSm90INS1_25CollectiveMainloopFwdSm90ILi2EN4cute5tupleIJNS5_1CILi1EEES8_S8_EEENS6_IJNS7_ILi128EEENS7_ILi96EEENS7_ILi64EEEEEELi256ENS_6half_tEfNS_4arch4Sm90ELb1ELb0ELb0ELb1ELb0ELb0ELb0ELb1ELb0ELb1ELb1ELb0EEENS1_21CollectiveEpilogueFwdINS6_IJSA_NS7_ILi256EEESB_EEES9_SE_SG_Li256ELb1ELb1ELb1ELb0EEENS1_36VarlenDynamicPersistentTileSchedulerILi128ELi96ELi256ELi128ELb1ELb1ELb1ELb1ELb1ELb1EEEEEEEEEvNT_6ParamsE)
        /*005c*/ 	.word	0x00000060


	//----- nvinfo : EIATTR_REGCOUNT
	.align		4
.L_51:
        /*0060*/ 	.byte	0x04, 0x2f
        /*0062*/ 	.short	(.L_53 - .L_52)
	.align		4
.L_52:
        /*0064*/ 	.word	index@(_ZN7cutlass13device_kernelIN5flash11enable_sm90INS1_16FlashAttnFwdSm90INS1_25CollectiveMainloopFwdSm90ILi2EN4cute5tupleIJNS5_1CILi1EEES8_S8_EEENS6_IJNS7_ILi128EEENS7_ILi96EEENS7_ILi64EEEEEELi256ENS_6half_tEfNS_4arch4Sm90ELb1ELb0ELb0ELb0ELb0ELb0ELb1ELb1ELb0ELb1ELb1ELb0EEENS1_21CollectiveEpilogueFwdINS6_IJSA_NS7_ILi256EEESB_EEES9_SE_SG_Li256ELb0ELb1ELb1ELb0EEENS1_19SingleTileSchedulerILb0ELb1ELb1ELi128EEEEEEEEEvNT_6ParamsE)
        /*0068*/ 	.word	0x000000a8


	//----- nvinfo : EIATTR_FRAME_SIZE
	.align		4
.L_53:
        /*006c*/ 	.byte	0x04, 0x11
        /*006e*/ 	.short	(.L_55 - .L_54)
	.align		4
.L_54:
        /*0070*/ 	.word	index@(_ZN7cutlass13device_kernelIN5flash11enable_sm90INS1_16FlashAttnFwdSm90INS1_25CollectiveMainloopFwdSm90ILi2EN4cute5tupleIJNS5_1CILi1EEES8_S8_EEENS6_IJNS7_ILi128EEENS7_ILi96EEENS7_ILi64EEEEEELi256ENS_6half_tEfNS_4arch4Sm90ELb1ELb0ELb0ELb0ELb0ELb0ELb1ELb1ELb0ELb1ELb1ELb0EEENS1_21CollectiveEpilogueFwdINS6_IJSA_NS7_ILi256EEESB_EEES9_SE_SG_Li256ELb0ELb1ELb1ELb0EEENS1_19SingleTileSchedulerILb0ELb1ELb1ELi128EEEEEEEEEvNT_6ParamsE)
        /*0074*/ 	.word	0x00000048


	//----- nvinfo : EIATTR_REGCOUNT
	.align		4
.L_55:
        /*0078*/ 	.byte	0x04, 0x2f
        /*007a*/ 	.short	(.L_57 - .L_56)
	.align		4
.L_56:
        /*007c*/ 	.word	index@(_ZN7cutlass13device_kernelIN5flash11enable_sm90INS1_16FlashAttnFwdSm90INS1_25CollectiveMainloopFwdSm90ILi2EN4cute5tupleIJNS5_1CILi1EEES8_S8_EEENS6_IJNS7_ILi128EEENS7_ILi96EEENS7_ILi64EEEEEELi256ENS_6half_tEfNS_4arch4Sm90ELb1ELb0ELb0ELb0ELb0ELb0ELb0ELb1ELb0ELb1ELb1ELb0EEENS1_21CollectiveEpilogueFwdINS6_IJSA_NS7_ILi256EEESB_EEES9_SE_SG_Li256ELb0ELb1ELb1ELb0EEENS1_19SingleTileSchedulerILb0ELb1ELb1ELi128EEEEEEEEEvNT_6ParamsE)
        /*0080*/ 	.word	0x000000a8


	//----- nvinfo : EIATTR_FRAME_SIZE
	.align		4
.L_57:
        /*0084*/ 	.byte	0x04, 0x11
        /*0086*/ 	.short	(.L_59 - .L_58)
	.align		4
.L_58:
        /*0088*/ 	.word	index@(_ZN7cutlass13device_kernelIN5flash11enable_sm90INS1_16FlashAttnFwdSm90INS1_25CollectiveMainloopFwdSm90ILi2EN4cute5tupleIJNS5_1CILi1EEES8_S8_EEENS6_IJNS7_ILi128EEENS7_ILi96EEENS7_ILi64EEEEEELi256ENS_6half_tEfNS_4arch4Sm90ELb1ELb0ELb0ELb0ELb0ELb0ELb0ELb1ELb0ELb1ELb1ELb0EEENS1_21CollectiveEpilogueFwdINS6_IJSA_NS7_ILi256EEESB_EEES9_SE_SG_Li256ELb0ELb1ELb1ELb0EEENS1_19SingleTileSchedulerILb0ELb1ELb1ELi128EEEEEEEEEvNT_6ParamsE)
        /*008c*/ 	.word	0x00000010


	//----- nvinfo : EIATTR_REGCOUNT
	.align		4
.L_59:
        /*0090*/ 	.byte	0x04, 0x2f
        /*0092*/ 	.short	(.L_61 - .L_60)
	.align		4
.L_60:
        /*0094*/ 	.word	index@(_ZN7cutlass13device_kernelIN5flash11enable_sm90INS1_16FlashAttnFwdSm90INS1_25CollectiveMainloopFwdSm90ILi2EN4cute5tupleIJNS5_1CILi1EEES8_S8_EEENS6_IJNS7_ILi128EEENS7_ILi96EEENS7_ILi64EEEEEELi256ENS_6half_tEfNS_4arch4Sm90ELb0ELb1ELb0ELb1ELb0ELb1ELb1ELb1ELb0ELb1ELb1ELb0EEENS1_21CollectiveEpilogueFwdINS6_IJSA_NS7_ILi256EEESB_EEES9_SE_SG_Li256ELb1ELb1ELb1ELb0EEENS1_36VarlenDynamicPersistentTileSchedulerILi128ELi96ELi256ELi128ELb1ELb1ELb1ELb1ELb0ELb1EEEEEEEEEvNT_6ParamsE)
        /*0098*/ 	.word	0x000000a8


	//----- nvinfo : EIATTR_FRAME_SIZE
	.align		4
.L_61:
        /*009c*/ 	.byte	0x04, 0x11
        /*009e*/ 	.short	(.L_63 - .L_62)
	.align		4
.L_62:
        /*00a0*/ 	.word	index@($_ZN7cutlass13device_kernelIN5flash11enable_sm90INS1_16FlashAttnFwdSm90INS1_25CollectiveMainloopFwdSm90ILi2EN4cute5tupleIJNS5_1CILi1EEES8_S8_EEENS6_IJNS7_ILi128EEENS7_ILi96EEENS7_ILi64EEEEEELi256ENS_6half_tEfNS_4arch4Sm90ELb0ELb1ELb0ELb1ELb0ELb1ELb1ELb1ELb0ELb1ELb1ELb0EEENS1_21CollectiveEpilogueFwdINS6_IJSA_NS7_ILi256EEESB_EEES9_SE_SG_Li256ELb1ELb1ELb1ELb0EEENS1_36VarlenDynamicPersistentTileSchedulerILi128ELi96ELi256ELi128ELb1ELb1ELb1ELb1ELb0ELb1EEEEEEEEEvNT_6ParamsE$_ZZN5flash25CollectiveMainloopFwdSm90ILi2EN4cute5tupleIJNS1_1CILi1EEES4_S4_EEENS2_IJNS3_ILi128EEENS3_ILi96EEENS3_ILi64EEEEEELi256EN7cutlass6half_tEfNSA_4arch4Sm90ELb0ELb1ELb0ELb1ELb0ELb1ELb1ELb1ELb0ELb1ELb1ELb0EE3mmaINS_16FlashAttnFwdSm90ISE_NS_21CollectiveEpilogueFwdINS2_IJS6_NS3_ILi256EEES7_EEES5_SB_SD_Li256ELb1ELb1ELb1ELb0EEENS_36VarlenDynamicPersistentTileSchedulerILi128ELi96ELi256ELi128ELb1ELb1ELb1ELb1ELb0ELb1EEEE13SharedStorageENS1_6TensorINS1_11ArrayEngineIfLm128EEENS1_6LayoutINS2_IJNS2_IJNS3_ILi2EEEST_NS3_ILi32EEEEEES4_S4_EEENS2_IJNS2_IJS4_ST_NS3_ILi4EEEEEENS3_ILi0EEESZ_EEEEEEENS_7SoftmaxILi2ELi0EEEEEbRKNSE_6ParamsENSA_25PipelineTmaAsyncNoClusterILi2ENSA_16PipelineTmaAsyncILi2EEEEES1B_RNSA_13PipelineStateILj2EEERT0_RT1_iRiRKNS_16SeqlenInfoQKNewKILb1ELb1EEENS2_IJiiiiEEERT_ENKUliT_T0_T1_E_clIZSF_ISO_S12_S14_EbS17_S1B_S1B_S1E_S1G_S1I_iS1J_S1N_S1O_S1Q_EUlRS1R_iE0_NS3_ILb1EEES1Y_EEDaiS1R_S1S_S1T_)
        /*00a4*/ 	.word	0x00000520


	//----- nvinfo : EIATTR_FRAME_SIZE
	.align		4
.L_63:
        /*00a8*/ 	.byte	0x04, 0x11
        /*00aa*/ 	.short	(.L_65 - .L_64)
	.align		4
.L_64:
        /*00ac*/ 	.word	index@(_ZN7cutlass13device_kernelIN5flash11enable_sm90INS1_16FlashAttnFwdSm90INS1_25CollectiveMainloopFwdSm90ILi2EN4cute5tupleIJNS5_1CILi1EEES8_S8_EEENS6_IJNS7_ILi128EEENS7_ILi96EEENS7_ILi64EEEEEELi256ENS_6half_tEfNS_4arch4Sm90ELb0ELb1ELb0ELb1ELb0ELb1ELb1ELb1ELb0ELb1ELb1ELb0EEENS1_21CollectiveEpilogueFwdINS6_IJSA_NS7_ILi256EEESB_EEES9_SE_SG_Li256ELb1ELb1ELb1ELb0EEENS1_36VarlenDynamicPersistentTileSchedulerILi128ELi96ELi256ELi128ELb1ELb1ELb1ELb1ELb0ELb1EEEEEEEEEvNT_6ParamsE)
        /*00b0*/ 	.word	0x00000520


	//----- nvinfo : EIATTR_REGCOUNT
	.align		4
.L_65:
        /*00b4*/ 	.byte	0x04, 0x2f
        /*00b6*/ 	.short	(.L_67 - .L_66)
	.align		4
.L_66:
        /*00b8*/ 	.word	index@(_ZN7cutlass13device_kernelIN5flash11enable_sm90INS1_16FlashAttnFwdSm90INS1_25CollectiveMainloopFwdSm90ILi2EN4cute5tupleIJNS5_1CILi1EEES8_S8_EEENS6_IJNS7_ILi128EEENS7_ILi96EEENS7_ILi64EEEEEELi256ENS_6half_tEfNS_4arch4Sm90ELb0ELb1ELb0ELb1ELb0ELb0ELb1ELb1ELb0ELb1ELb1ELb0EEENS1_21CollectiveEpilogueFwdINS6_IJSA_NS7_ILi256EEESB_EEES9_SE_SG_Li256ELb1ELb1ELb1ELb0EEENS1_36VarlenDynamicPersistentTileSchedulerILi128ELi96ELi256ELi128ELb1ELb1ELb1ELb1ELb0ELb1EEEEEEEEEvNT_6ParamsE)
        /*00bc*/ 	.word	0x000000a8


	//----- nvinfo : EIATTR_FRAME_SIZE
	.align		4
.L_67:
        /*00c0*/ 	.byte	0x04, 0x11
        /*00c2*/ 	.short	(.L_69 - .L_68)
	.align		4
.L_68:
        /*00c4*/ 	.word	index@($_ZN7cutlass13device_kernelIN5flash11enable_sm90INS1_16FlashAttnFwdSm90INS1_25CollectiveMainloopFwdSm90ILi2EN4cute5tupleIJNS5_1CILi1EEES8_S8_EEENS6_IJNS7_ILi128EEENS7_ILi96EEENS7_ILi64EEEEEELi256ENS_6half_tEfNS_4arch4Sm90ELb0ELb1ELb0ELb1ELb0ELb0ELb1ELb1ELb0ELb1ELb1ELb0EEENS1_21CollectiveEpilogueFwdINS6_IJSA_NS7_ILi256EEESB_EEES9_SE_SG_Li256ELb1ELb1ELb1ELb0EEENS1_36VarlenDynamicPersistentTileSchedulerILi128ELi96ELi256ELi128ELb1ELb1ELb1ELb1ELb0ELb1EEEEEEEEEvNT_6ParamsE$_ZZN5flash25CollectiveMainloopFwdSm90ILi2EN4cute5tupleIJNS1_1CILi1EEES4_S4_EEENS2_IJNS3_ILi128EEENS3_ILi96EEENS3_ILi64EEEEEELi256EN7cutlass6half_tEfNSA_4arch4Sm90ELb0ELb1ELb0ELb1ELb0ELb0ELb1ELb1ELb0ELb1ELb1ELb0EE3mmaINS_16FlashAttnFwdSm90ISE_NS_21CollectiveEpilogueFwdINS2_IJS6_NS3_ILi256EEES7_EEES5_SB_SD_Li256ELb1ELb1ELb1ELb0EEENS_36VarlenDynamicPersistentTileSchedulerILi128ELi96ELi256ELi128ELb1ELb1ELb1ELb1ELb0ELb1EEEE13SharedStorageENS1_6TensorINS1_11ArrayEngineIfLm128EEENS1_6LayoutINS2_IJNS2_IJNS3_ILi2EEEST_NS3_ILi32EEEEEES4_S4_EEENS2_IJNS2_IJS4_ST_NS3_ILi4EEEEEENS3_ILi0EEESZ_EEEEEEENS_7SoftmaxILi2ELi0EEEEEbRKNSE_6ParamsENSA_25PipelineTmaAsyncNoClusterILi2ENSA_16PipelineTmaAsyncILi2EEEEES1B_RNSA_13PipelineStateILj2EEERT0_RT1_iRiRKNS_16SeqlenInfoQKNewKILb1ELb0EEENS2_IJiiiiEEERT_ENKUliT_T0_T1_E_clIZSF_ISO_S12_S14_EbS17_S1B_S1B_S1E_S1G_S1I_iS1J_S1N_S1O_S1Q_EUlRS1R_iE1_NS3_ILb0EEENS3_ILb1EEEEEDaiS1R_S1S_S1T_)
        /*00c8*/ 	.word	0x000004f0


	//----- nvinfo : EIATTR_FRAME_SIZE
	.align		4
.L_69:
        /*00cc*/ 	.byte	0x04, 0x11
        /*00ce*/ 	.short	(.L_71 - .L_70)
	.align		4
.L_70:
        /*00d0*/ 	.word	index@(_ZN7cutlass13device_kernelIN5flash11enable_sm90INS1_16FlashAttnFwdSm90INS1_25CollectiveMainloopFwdSm90ILi2EN4cute5tupleIJNS5_1CILi1EEES8_S8_EEENS6_IJNS7_ILi128EEENS7_ILi96EEENS7_ILi64EEEEEELi256ENS_6half_tEfNS_4arch4Sm90ELb0ELb1ELb0ELb1ELb0ELb0ELb1ELb1ELb0ELb1ELb1ELb0EEENS1_21CollectiveEpilogueFwdINS6_IJSA_NS7_ILi256EEESB_EEES9_SE_SG_Li256ELb1ELb1ELb1ELb0EEENS1_36VarlenDynamicPersistentTileSchedulerILi128ELi96ELi256ELi128ELb1ELb1ELb1ELb1ELb0ELb1EEEEEEEEEvNT_6ParamsE)
        /*00d4*/ 	.word	0x000004f0


	//----- nvinfo : EIATTR_REGCOUNT
	.align		4
.L_71:
        /*00d8*/ 	.byte	0x04, 0x2f
        /*00da*/ 	.short	(.L_73 - .L_72)
	.align		4
.L_72:
        /*00dc*/ 	.word	index@(_ZN7cutlass13device_kernelIN5flash11enable_sm90INS1_16FlashAttnFwdSm90INS1_25CollectiveMainloopFwdSm90ILi2EN4cute5tupleIJNS5_1CILi1EEES8_S8_EEENS6_IJNS7_ILi128EEENS7_ILi96EEENS7_ILi64EEEEEELi256ENS_6half_tEfNS_4arch4Sm90ELb0ELb1ELb0ELb1ELb0ELb1ELb0ELb1ELb0ELb1ELb1ELb0EEENS1_21CollectiveEpilogueFwdINS6_IJSA_NS7_ILi256EEESB_EEES9_SE_SG_Li256ELb1ELb1ELb1ELb0EEENS1_36VarlenDynamicPersistentTileSchedulerILi128ELi96ELi256ELi128ELb1ELb1ELb1ELb1ELb0ELb1EEEEEEEEEvNT_6ParamsE)
        /*00e0*/ 	.word	0x000000a8


	//----- nvinfo : EIATTR_FRAME_SIZE
	.align		4
.L_73:
        /*00e4*/ 	.byte	0x04, 0x11
        /*00e6*/ 	.short	(.L_75 - .L_74)
	.align		4
.L_74:
        /*00e8*/ 	.word	index@(_ZN7cutlass13device_kernelIN5flash11enable_sm90INS1_16FlashAttnFwdSm90INS1_25CollectiveMainloopFwdSm90ILi2EN4cute5tupleIJNS5_1CILi1EEES8_S8_EEENS6_IJNS7_ILi128EEENS7_ILi96EEENS7_ILi64EEEEEELi256ENS_6half_tEfNS_4arch4Sm90ELb0ELb1ELb0ELb1ELb0ELb1ELb0ELb1ELb0ELb1ELb1ELb0EEENS1_21CollectiveEpilogueFwdINS6_IJSA_NS7_ILi256EEESB_EEES9_SE_SG_Li256ELb1ELb1ELb1ELb0EEENS1_36VarlenDynamicPersistentTileSchedulerILi128ELi96ELi256ELi128ELb1ELb1ELb1ELb1ELb0ELb1EEEEEEEEEvNT_6ParamsE)
        /*00ec*/ 	.word	0x00000078


	//----- nvinfo : EIATTR_REGCOUNT
	.align		4
.L_75:
        /*00f0*/ 	.byte	0x04, 0x2f
        /*00f2*/ 	.short	(.L_77 - .L_76)
	.align		4
.L_76:
        /*00f4*/ 	.word	index@(_ZN7cutlass13device_kernelIN5flash11enable_sm90INS1_16FlashAttnFwdSm90INS1_25CollectiveMainloopFwdSm90ILi2EN4cute5tupleIJNS5_1CILi1EEES8_S8_EEENS6_IJNS7_ILi128EEENS7_ILi96EEENS7_ILi64EEEEEELi256ENS_6half_tEfNS_4arch4Sm90ELb0ELb1ELb0ELb1ELb0ELb0ELb0ELb1ELb0ELb1ELb1ELb0EEENS1_21CollectiveEpilogueFwdINS6_IJSA_NS7_ILi256EEESB_EEES9_SE_SG_Li256ELb1ELb1ELb1ELb0EEENS1_36VarlenDynamicPersistentTileSchedulerILi128ELi96ELi256ELi128ELb1ELb1ELb1ELb1ELb0ELb1EEEEEEEEEvNT_6ParamsE)
        /*00f8*/ 	.word	0x000000a8


	//----- nvinfo : EIATTR_FRAME_SIZE
	.align		4
.L_77:
        /*00fc*/ 	.byte	0x04, 0x11
        /*00fe*/ 	.short	(.L_79 - .L_78)
	.align		4
.L_78:
        /*0100*/ 	.word	index@(_ZN7cutlass13device_kernelIN5flash11enable_sm90INS1_16FlashAttnFwdSm90INS1_25CollectiveMainloopFwdSm90ILi2EN4cute5tupleIJNS5_1CILi1EEES8_S8_EEENS6_IJNS7_ILi128EEENS7_ILi96EEENS7_ILi64EEEEEELi256ENS_6half_tEfNS_4arch4Sm90ELb0ELb1ELb0ELb1ELb0ELb0ELb0ELb1ELb0ELb1ELb1ELb0EEENS1_21CollectiveEpilogueFwdINS6_IJSA_NS7_ILi256EEESB_EEES9_SE_SG_Li256ELb1ELb1ELb1ELb0EEENS1_36VarlenDynamicPersistentTileSchedulerILi128ELi96ELi256ELi128ELb1ELb1ELb1ELb1ELb0ELb1EEEEEEEEEvNT_6ParamsE)
        /*0104*/ 	.word	0x00000068


	//----- nvinfo : EIATTR_REGCOUNT
	.align		4
.L_79:
        /*0108*/ 	.byte	0x04, 0x2f
        /*010a*/ 	.short	(.L_81 - .L_80)
	.align		4
.L_80:
        /*010c*/ 	.word	index@(_ZN7cutlass13device_kernelIN5flash11enable_sm90INS1_16FlashAttnFwdSm90INS1_25CollectiveMainloopFwdSm90ILi2EN4cute5tupleIJNS5_1CILi1EEES8_S8_EEENS6_IJNS7_ILi128EEENS7_ILi96EEENS7_ILi64EEEEEELi256ENS_6half_tEfNS_4arch4Sm90ELb0ELb1ELb0ELb0ELb0ELb0ELb1ELb1ELb0ELb1ELb1ELb0EEENS1_21CollectiveEpilogueFwdINS6_IJSA_NS7_ILi256EEESB_EEES9_SE_SG_Li256ELb0ELb1ELb1ELb0EEENS1_19SingleTileSchedulerILb0ELb1ELb1ELi128EEEEEEEEEvNT_6ParamsE)
        /*0110*/ 	.word	0x000000a8


	//----- nvinfo : EIATTR_FRAME_SIZE
	.align		4
.L_81:
        /*0114*/ 	.byte	0x04, 0x11
        /*0116*/ 	.short	(.L_83 - .L_82)
	.align		4
.L_82:
        /*0118*/ 	.word	index@($_ZN7cutlass13device_kernelIN5flash11enable_sm90INS1_16FlashAttnFwdSm90INS1_25CollectiveMainloopFwdSm90ILi2EN4cute5tupleIJNS5_1CILi1EEES8_S8_EEENS6_IJNS7_ILi128EEENS7_ILi96EEENS7_ILi64EEEEEELi256ENS_6half_tEfNS_4arch4Sm90ELb0ELb1ELb0ELb0ELb0ELb0ELb1ELb1ELb0ELb1ELb1ELb0EEENS1_21CollectiveEpilogueFwdINS6_IJSA_NS7_ILi256EEESB_EEES9_SE_SG_Li256ELb0ELb1ELb1ELb0EEENS1_19SingleTileSchedulerILb0ELb1ELb1ELi128EEEEEEEEEvNT_6ParamsE$_ZZN5flash25CollectiveMainloopFwdSm90ILi2EN4cute5tupleIJNS1_1CILi1EEES4_S4_EEENS2_IJNS3_ILi128EEENS3_ILi96EEENS3_ILi64EEEEEELi256EN7cutlass6half_tEfNSA_4arch4Sm90ELb0ELb1ELb0ELb0ELb0ELb0ELb1ELb1ELb0ELb1ELb1ELb0EE3mmaINS_16FlashAttnFwdSm90ISE_NS_21CollectiveEpilogueFwdINS2_IJS6_NS3_ILi256EEES7_EEES5_SB_SD_Li256ELb0ELb1ELb1ELb0EEENS_19SingleTileSchedulerILb0ELb1ELb1ELi128EEEE13SharedStorageENS1_6TensorINS1_11ArrayEngineIfLm128EEENS1_6LayoutINS2_IJNS2_IJNS3_ILi2EEEST_NS3_ILi32EEEEEES4_S4_EEENS2_IJNS2_IJS4_ST_NS3_ILi4EEEEEENS3_ILi0EEESZ_EEEEEEENS_7SoftmaxILi2ELi0EEEEEbRKNSE_6ParamsENSA_25PipelineTmaAsyncNoClusterILi2ENSA_16PipelineTmaAsyncILi2EEEEES1B_RNSA_13PipelineStateILj2EEERT0_RT1_iRiRKNS_16SeqlenInfoQKNewKILb0ELb0EEENS2_IJiiiiEEERT_ENKUliT_T0_T1_E_clIZSF_ISO_S12_S14_EbS17_S1B_S1B_S1E_S1G_S1I_iS1J_S1N_S1O_S1Q_EUlRS1R_iE1_NS3_ILb0EEENS3_ILb1EEEEEDaiS1R_S1S_S1T_)
        /*011c*/ 	.word	0x000032c0


	//----- nvinfo : EIATTR_FRAME_SIZE
	.align		4
.L_83:
        /*0120*/ 	.byte	0x04, 0x11
        /*0122*/ 	.short	(.L_85 - .L_84)
	.align		4
.L_84:
        /*0124*/ 	.word	index@(_ZN7cutlass13device_kernelIN5flash11enable_sm90INS1_16FlashAttnFwdSm90INS1_25CollectiveMainloopFwdSm90ILi2EN4cute5tupleIJNS5_1CILi1EEES8_S8_EEENS6_IJNS7_ILi128EEENS7_ILi96EEENS7_ILi64EEEEEELi256ENS_6half_tEfNS_4arch4Sm90ELb0ELb1ELb0ELb0ELb0ELb0ELb1ELb1ELb0ELb1ELb1ELb0EEENS1_21CollectiveEpilogueFwdINS6_IJSA_NS7_ILi256EEESB_EEES9_SE_SG_Li256ELb0ELb1ELb1ELb0EEENS1_19SingleTileSchedulerILb0ELb1ELb1ELi128EEEEEEEEEvNT_6ParamsE)
        /*0128*/ 	.word	0x000032c0


	//----- nvinfo : EIATTR_REGCOUNT
	.align		4
.L_85:
        /*012c*/ 	.byte	0x04, 0x2f
        /*012e*/ 	.short	(.L_87 - .L_86)
	.align		4
.L_86:
        /*0130*/ 	.word	index@(_ZN7cutlass13device_kernelIN5flash11enable_sm90INS1_16FlashAttnFwdSm90INS1_25CollectiveMainloopFwdSm90ILi2EN4cute5tupleIJNS5_1CILi1EEES8_S8_EEENS6_IJNS7_ILi128EEENS7_ILi96EEENS7_ILi64EEEEEELi256ENS_6half_tEfNS_4arch4Sm90ELb0ELb1ELb0ELb0ELb0ELb0ELb0ELb1ELb0ELb1ELb1ELb0EEENS1_21CollectiveEpilogueFwdINS6_IJSA_NS7_ILi256EEESB_EEES9_SE_SG_Li256ELb0ELb1ELb1ELb0EEENS1_19SingleTileSchedulerILb0ELb1ELb1ELi128EEEEEEEEEvNT_6ParamsE)
        /*0134*/ 	.word	0x000000a8


	//----- nvinfo : EIATTR_FRAME_SIZE
	.align		4
.L_87:
        /*0138*/ 	.byte	0x04, 0x11
        /*013a*/ 	.short	(.L_89 - .L_88)
	.align		4
.L_88:
        /*013c*/ 	.word	index@(_ZN7cutlass13device_kernelIN5flash11enable_sm90INS1_16FlashAttnFwdSm90INS1_25CollectiveMainloopFwdSm90ILi2EN4cute5tupleIJNS5_1CILi1EEES8_S8_EEENS6_IJNS7_ILi128EEENS7_ILi96EEENS7_ILi64EEEEEELi256ENS_6half_tEfNS_4arch4Sm90ELb0ELb1ELb0ELb0ELb0ELb0ELb0ELb1ELb0ELb1ELb1ELb0EEENS1_21CollectiveEpilogueFwdINS6_IJSA_NS7_ILi256EEESB_EEES9_SE_SG_Li256ELb0ELb1ELb1ELb0EEENS1_19SingleTileSchedulerILb0ELb1ELb1ELi128EEEEEEEEEvNT_6ParamsE)
        /*0140*/ 	.word	0x00000008


	//----- nvinfo : EIATTR_REGCOUNT
	.align		4
.L_89:
        /*0144*/ 	.byte	0x04, 0x2f
        /*0146*/ 	.short	(.L_91 - .L_90)
	.align		4
.L_90:
        /*0148*/ 	.word	index@(_ZN7cutlass13device_kernelIN5flash11enable_sm90INS1_16FlashAttnFwdSm90INS1_25CollectiveMainloopFwdSm90ILi2EN4cute5tupleIJNS5_1CILi1EEES8_S8_EEENS6_IJNS7_ILi128EEENS7_ILi96EEENS7_ILi64EEEEEELi256ENS_6half_tEfNS_4arch4Sm90ELb0ELb0ELb0ELb1ELb0ELb1ELb1ELb1ELb0ELb1ELb1ELb0EEENS1_21CollectiveEpilogueFwdINS6_IJSA_NS7_ILi256EEESB_EEES9_SE_SG_Li256ELb1ELb1ELb1ELb0EEENS1_36VarlenDynamicPersistentTileSchedulerILi128ELi96ELi256ELi128ELb1ELb1ELb1ELb0ELb1ELb1EEEEEEEEEvNT_6ParamsE)
        /*014c*/ 	.word	0x000000a8


	//----- nvinfo : EIATTR_FRAME_SIZE
	.align		4
.L_91:
        /*0150*/ 	.byte	0x04, 0x11
        /*0152*/ 	.short	(.L_93 - .L_92)
	.align		4
.L_92:
        /*0154*/ 	.word	index@(_ZN7cutlass13device_kernelIN5flash11enable_sm90INS1_16FlashAttnFwdSm90INS1_25CollectiveMainloopFwdSm90ILi2EN4cute5tupleIJNS5_1CILi1EEES8_S8_EEENS6_IJNS7_ILi128EEENS7_ILi96EEENS7_ILi64EEEEEELi256ENS_6half_tEfNS_4arch4Sm90ELb0ELb0ELb0ELb1ELb0ELb1ELb1ELb1ELb0ELb1ELb1ELb0EEENS1_21CollectiveEpilogueFwdINS6_IJSA_NS7_ILi256EEESB_EEES9_SE_SG_Li256ELb1ELb1ELb1ELb0EEENS1_36VarlenDynamicPersistentTileSchedulerILi128ELi96ELi256ELi128ELb1ELb1ELb1ELb0ELb1ELb1EEEEEEEEEvNT_6ParamsE)
        /*0158*/ 	.word	0x000000b0


	//----- nvinfo : EIATTR_REGCOUNT
	.align		4
.L_93:
        /*015c*/ 	.byte	0x04, 0x2f
        /*015e*/ 	.short	(.L_95 - .L_94)
	.align		4
.L_94:
        /*0160*/ 	.word	index@(_ZN7cutlass13device_kernelIN5flash11enable_sm90INS1_16FlashAttnFwdSm90INS1_25CollectiveMainloopFwdSm90ILi2EN4cute5tupleIJNS5_1CILi1EEES8_S8_EEENS6_IJNS7_ILi128EEENS7_ILi96EEENS7_ILi64EEEEEELi256ENS_6half_tEfNS_4arch4Sm90ELb0ELb0ELb0ELb1ELb0ELb0ELb1ELb1ELb0ELb1ELb1ELb0EEENS1_21CollectiveEpilogueFwdINS6_IJSA_NS7_ILi256EEESB_EEES9_SE_SG_Li256ELb1ELb1ELb1ELb0EEENS1_36VarlenDynamicPersistentTileSchedulerILi128ELi96ELi256ELi128ELb1ELb1ELb1ELb0ELb1ELb1EEEEEEEEEvNT_6ParamsE)
        /*0164*/ 	.word	0x000000a8


	//----- nvinfo : EIATTR_FRAME_SIZE
	.align		4
.L_95:
        /*0168*/ 	.byte	0x04, 0x11
        /*016a*/ 	.short	(.L_97 - .L_96)
	.align		4
.L_96:
        /*016c*/ 	.word	index@(_ZN7cutlass13device_kernelIN5flash11enable_sm90INS1_16FlashAttnFwdSm90INS1_25CollectiveMainloopFwdSm90ILi2EN4cute5tupleIJNS5_1CILi1EEES8_S8_EEENS6_IJNS7_ILi128EEENS7_ILi96EEENS7_ILi64EEEEEELi256ENS_6half_tEfNS_4arch4Sm90ELb0ELb0ELb0ELb1ELb0ELb0ELb1ELb1ELb0ELb1ELb1ELb0EEENS1_21CollectiveEpilogueFwdINS6_IJSA_NS7_ILi256EEESB_EEES9_SE_SG_Li256ELb1ELb1ELb1ELb0EEENS1_36VarlenDynamicPersistentTileSchedulerILi128ELi96ELi256ELi128ELb1ELb1ELb1ELb0ELb1ELb1EEEEEEEEEvNT_6ParamsE)
        /*0170*/ 	.word	0x00000088


	//----- nvinfo : EIATTR_REGCOUNT
	.align		4
.L_97:
        /*0174*/ 	.byte	0x04, 0x2f
        /*0176*/ 	.short	(.L_99 - .L_98)
	.align		4
.L_98:
        /*0178*/ 	.word	index@(_ZN7cutlass13device_kernelIN5flash11enable_sm90INS1_16FlashAttnFwdSm90INS1_25CollectiveMainloopFwdSm90ILi2EN4cute5tupleIJNS5_1CILi1EEES8_S8_EEENS6_IJNS7_ILi128EEENS7_ILi96EEENS7_ILi64EEEEEELi256ENS_6half_tEfNS_4arch4Sm90ELb0ELb0ELb0ELb1ELb0ELb1ELb0ELb1ELb0ELb1ELb1ELb0EEENS1_21CollectiveEpilogueFwdINS6_IJSA_NS7_ILi256EEESB_EEES9_SE_SG_Li256ELb1ELb1ELb1ELb0EEENS1_36VarlenDynamicPersistentTileSchedulerILi128ELi96ELi256ELi128ELb1ELb1ELb1ELb0ELb1ELb1EEEEEEEEEvNT_6ParamsE)
        /*017c*/ 	.word	0x000000a8


	//----- nvinfo : EIATTR_FRAME_SIZE
	.align		4
.L_99:
        /*0180*/ 	.byte	0x04, 0x11
        /*0182*/ 	.short	(.L_101 - .L_100)
	.align		4
.L_100:
        /*0184*/ 	.word	index@(_ZN7cutlass13device_kernelIN5flash11enable_sm90INS1_16FlashAttnFwdSm90INS1_25CollectiveMainloopFwdSm90ILi2EN4cute5tupleIJNS5_1CILi1EEES8_S8_EEENS6_IJNS7_ILi128EEENS7_ILi96EEENS7_ILi64EEEEEELi256ENS_6half_tEfNS_4arch4Sm90ELb0ELb0ELb0ELb1ELb0ELb1ELb0ELb1ELb0ELb1ELb1ELb0EEENS1_21CollectiveEpilogueFwdINS6_IJSA_NS7_ILi256EEESB_EEES9_SE_SG_Li256ELb1ELb1ELb1ELb0EEENS1_36VarlenDynamicPersistentTileSchedulerILi128ELi96ELi256ELi128ELb1ELb1ELb1ELb0ELb1ELb1EEEEEEEEEvNT_6ParamsE)
        /*0188*/ 	.word	0x00000078


	//----- nvinfo : EIATTR_REGCOUNT
	.align		4
.L_101:
        /*018c*/ 	.byte	0x04, 0x2f
        /*018e*/ 	.short	(.L_103 - .L_102)
	.align		4
.L_102:
        /*0190*/ 	.word	index@(_ZN7cutlass13device_kernelIN5flash11enable_sm90INS1_16FlashAttnFwdSm90INS1_25CollectiveMainloopFwdSm90ILi2EN4cute5tupleIJNS5_1CILi1EEES8_S8_EEENS6_IJNS7_ILi128EEENS7_ILi96EEENS7_ILi64EEEEEELi256ENS_6half_tEfNS_4arch4Sm90ELb0ELb0ELb0ELb1ELb0ELb0ELb0ELb1ELb0ELb1ELb1ELb0EEENS1_21CollectiveEpilogueFwdINS6_IJSA_NS7_ILi256EEESB_EEES9_SE_SG_Li256ELb1ELb1ELb1ELb0EEENS1_36VarlenDynamicPersistentTileSchedulerILi128ELi96ELi256ELi128ELb1ELb1ELb1ELb0ELb1ELb1EEEEEEEEEvNT_6ParamsE)
        /*0194*/ 	.word	0x000000a8


	//----- nvinfo : EIATTR_FRAME_SIZE
	.align		4
.L_103:
        /*0198*/ 	.byte	0x04, 0x11
        /*019a*/ 	.short	(.L_105 - .L_104)
	.align		4
.L_104:
        /*019c*/ 	.word	index@(_ZN7cutlass13device_kernelIN5flash11enable_sm90INS1_16FlashAttnFwdSm90INS1_25CollectiveMainloopFwdSm90ILi2EN4cute5tupleIJNS5_1CILi1EEES8_S8_EEENS6_IJNS7_ILi128EEENS7_ILi96EEENS7_ILi64EEEEEELi256ENS_6half_tEfNS_4arch4Sm90ELb0ELb0ELb0ELb1ELb0ELb0ELb0ELb1ELb0ELb1ELb1ELb0EEENS1_21CollectiveEpilogueFwdINS6_IJSA_NS7_ILi256EEESB_EEES9_SE_SG_Li256ELb1ELb1ELb1ELb0EEENS1_36VarlenDynamicPersistentTileSchedulerILi128ELi96ELi256ELi128ELb1ELb1ELb1ELb0ELb1ELb1EEEEEEEEEvNT_6ParamsE)
        /*01a0*/ 	.word	0x00000060


	//----- nvinfo : EIATTR_REGCOUNT
	.align		4
.L_105:
        /*01a4*/ 	.byte	0x04, 0x2f
        /*01a6*/ 	.short	(.L_107 - .L_106)
	.align		4
.L_106:
        /*01a8*/ 	.word	index@(_ZN7cutlass13device_kernelIN5flash11enable_sm90INS1_16FlashAttnFwdSm90INS1_25CollectiveMainloopFwdSm90ILi2EN4cute5tupleIJNS5_1CILi1EEES8_S8_EEENS6_IJNS7_ILi128EEENS7_ILi96EEENS7_ILi64EEEEEELi256ENS_6half_tEfNS_4arch4Sm90ELb0ELb0ELb0ELb0ELb0ELb0ELb1ELb1ELb0ELb1ELb1ELb0EEENS1_21CollectiveEpilogueFwdINS6_IJSA_NS7_ILi256EEESB_EEES9_SE_SG_Li256ELb0ELb1ELb1ELb0EEENS1_19SingleTileSchedulerILb0ELb1ELb1ELi128EEEEEEEEEvNT_6ParamsE)
        /*01ac*/ 	.word	0x000000a8


	//----- nvinfo : EIATTR_FRAME_SIZE
	.align		4
.L_107:
        /*01b0*/ 	.byte	0x04, 0x11
        /*01b2*/ 	.short	(.L_109 - .L_108)
	.align		4
.L_108:
        /*01b4*/ 	.word	index@(_ZN7cutlass13device_kernelIN5flash11enable_sm90INS1_16FlashAttnFwdSm90INS1_25CollectiveMainloopFwdSm90ILi2EN4cute5tupleIJNS5_1CILi1EEES8_S8_EEENS6_IJNS7_ILi128EEENS7_ILi96EEENS7_ILi64EEEEEELi256ENS_6half_tEfNS_4arch4Sm90ELb0ELb0ELb0ELb0ELb0ELb0ELb1ELb1ELb0ELb1ELb1ELb0EEENS1_21CollectiveEpilogueFwdINS6_IJSA_NS7_ILi256EEESB_EEES9_SE_SG_Li256ELb0ELb1ELb1ELb0EEENS1_19SingleTileSchedulerILb0ELb1ELb1ELi128EEEEEEEEEvNT_6ParamsE)
        /*01b8*/ 	.word	0x00000038


	//----- nvinfo : EIATTR_REGCOUNT
	.align		4
.L_109:
        /*01bc*/ 	.byte	0x04, 0x2f
        /*01be*/ 	.short	(.L_111 - .L_110)
	.align		4
.L_110:
        /*01c0*/ 	.word	index@(_ZN7cutlass13device_kernelIN5flash11enable_sm90INS1_16FlashAttnFwdSm90INS1_25CollectiveMainloopFwdSm90ILi2EN4cute5tupleIJNS5_1CILi1EEES8_S8_EEENS6_IJNS7_ILi128EEENS7_ILi96EEENS7_ILi64EEEEEELi256ENS_6half_tEfNS_4arch4Sm90ELb0ELb0ELb0ELb0ELb0ELb0ELb0ELb1ELb0ELb1ELb1ELb0EEENS1_21CollectiveEpilogueFwdINS6_IJSA_NS7_ILi256EEESB_EEES9_SE_SG_Li256ELb0ELb1ELb1ELb0EEENS1_19SingleTileSchedulerILb0ELb1ELb1ELi128EEEEEEEEEvNT_6ParamsE)
        /*01c4*/ 	.word	0x000000a8


	//----- nvinfo : EIATTR_FRAME_SIZE
	.align		4
.L_111:
        /*01c8*/ 	.byte	0x04, 0x11
        /*01ca*/ 	.short	(.L_113 - .L_112)
	.align		4
.L_112:
        /*01cc*/ 	.word	index@(_ZN7cutlass13device_kernelIN5flash11enable_sm90INS1_16FlashAttnFwdSm90INS1_25CollectiveMainloopFwdSm90ILi2EN4cute5tupleIJNS5_1CILi1EEES8_S8_EEENS6_IJNS7_ILi128EEENS7_ILi96EEENS7_ILi64EEEEEELi256ENS_6half_tEfNS_4arch4Sm90ELb0ELb0ELb0ELb0ELb0ELb0ELb0ELb1ELb0ELb1ELb1ELb0EEENS1_21CollectiveEpilogueFwdINS6_IJSA_NS7_ILi256EEESB_EEES9_SE_SG_Li256ELb0ELb1ELb1ELb0EEENS1_19SingleTileSchedulerILb0ELb1ELb1ELi128EEEEEEEEEvNT_6ParamsE)
        /*01d0*/ 	.word	0x00000010


	//----- nvinfo : EIATTR_REGCOUNT
	.align		4
.L_113:
        /*01d4*/ 	.byte	0x04, 0x2f
        /*01d6*/ 	.short	(.L_115 - .L_114)
	.align		4
.L_114:
        /*01d8*/ 	.word	index@(_ZN7cutlass13device_kernelIN5flash11enable_sm90INS1_16FlashAttnFwdSm90INS1_25CollectiveMainloopFwdSm90ILi2EN4cute5tupleIJNS5_1CILi1EEES8_S8_EEENS6_IJNS7_ILi64EEESA_SA_EEELi512ENS_6half_tEfNS_4arch4Sm90ELb1ELb0ELb0ELb1ELb0ELb1ELb1ELb0ELb0ELb1ELb1ELb0EEENS1_21CollectiveEpilogueFwdINS6_IJSA_NS7_ILi512EEESA_EEES9_SC_SE_Li256ELb1ELb1ELb1ELb0EEENS1_36VarlenDynamicPersistentTileSchedulerILi64ELi64ELi256ELi128ELb1ELb1ELb1ELb1ELb1ELb1EEEEEEEEEvNT_6ParamsE)
        /*01dc*/ 	.word	0x000000a8


	//----- nvinfo : EIATTR_FRAME_SIZE
	.align		4
.L_115:
        /*01e0*/ 	.byte	0x04, 0x11
        /*01e2*/ 	.short	(.L_117 - .L_116)
	.align		4
.L_116:
        /*01e4*/ 	.word	index@(_ZN7cutlass13device_kernelIN5flash11enable_sm90INS1_16FlashAttnFwdSm90INS1_25CollectiveMainloopFwdSm90ILi2EN4cute5tupleIJNS5_1CILi1EEES8_S8_EEENS6_IJNS7_ILi64EEESA_SA_EEELi512ENS_6half_tEfNS_4arch4Sm90ELb1ELb0ELb0ELb1ELb0ELb1ELb1ELb0ELb0ELb1ELb1ELb0EEENS1_21CollectiveEpilogueFwdINS6_IJSA_NS7_ILi512EEESA_EEES9_SC_SE_Li256ELb1ELb1ELb1ELb0EEENS1_36VarlenDynamicPersistentTileSchedulerILi64ELi64ELi256ELi128ELb1ELb1ELb1ELb1ELb1ELb1EEEEEEEEEvNT_6ParamsE)
        /*01e8*/ 	.word	0x00000088


	//----- nvinfo : EIATTR_REGCOUNT
	.align		4
.L_117:
        /*01ec*/ 	.byte	0x04, 0x2f
        /*01ee*/ 	.short	(.L_119 - .L_118)
	.align		4
.L_118:
        /*01f0*/ 	.word	index@(_ZN7cutlass13device_kernelIN5flash11enable_sm90INS1_16FlashAttnFwdSm90INS1_25CollectiveMainloopFwdSm90ILi2EN4cute5tupleIJNS5_1CILi1EEES8_S8_EEENS6_IJNS7_ILi64EEESA_SA_EEELi512ENS_6half_tEfNS_4arch4Sm90ELb1ELb0ELb0ELb1ELb0ELb0ELb1ELb0ELb0ELb1ELb1ELb0EEENS1_21CollectiveEpilogueFwdINS6_IJSA_NS7_ILi512EEESA_EEES9_SC_SE_Li256ELb1ELb1ELb1ELb0EEENS1_36VarlenDynamicPersistentTileSchedulerILi64ELi64ELi256ELi128ELb1ELb1ELb1ELb1ELb1ELb1EEEEEEEEEvNT_6ParamsE)
        /*01f4*/ 	.word	0x000000a8


	//----- nvinfo : EIATTR_FRAME_SIZE
	.align		4
.L_119:
        /*01f8*/ 	.byte	0x04, 0x11
        /*01fa*/ 	.short	(.L_121 - .L_120)
	.align		4
.L_120:
        /*01fc*/ 	.word	index@(_ZN7cutlass13device_kernelIN5flash11enable_sm90INS1_16FlashAttnFwdSm90INS1_25CollectiveMainloopFwdSm90ILi2EN4cute5tupleIJNS5_1CILi1EEES8_S8_EEENS6_IJNS7_ILi64EEESA_SA_EEELi512ENS_6half_tEfNS_4arch4Sm90ELb1ELb0ELb0ELb1ELb0ELb0ELb1ELb0ELb0ELb1ELb1ELb0EEENS1_21CollectiveEpilogueFwdINS6_IJSA_NS7_ILi512EEESA_EEES9_SC_SE_Li256ELb1ELb1ELb1ELb0EEENS1_36VarlenDynamicPersistentTileSchedulerILi64ELi64ELi256ELi128ELb1ELb1ELb1ELb1ELb1ELb1EEEEEEEEEvNT_6ParamsE)
        /*0200*/ 	.word	0x00000078


	//----- nvinfo : EIATTR_REGCOUNT
	.align		4
.L_121:
        /*0204*/ 	.byte	0x04, 0x2f
        /*0206*/ 	.short	(.L_123 - .L_122)
	.align		4
.L_122:
        /*0208*/ 	.word	index@(_ZN7cutlass13device_kernelIN5flash11enable_sm90INS1_16FlashAttnFwdSm90INS1_25CollectiveMainloopFwdSm90ILi2EN4cute5tupleIJNS5_1CILi1EEES8_S8_EEENS6_IJNS7_ILi64EEESA_SA_EEELi512ENS_6half_tEfNS_4arch4Sm90ELb1ELb0ELb0ELb1ELb0ELb1ELb0ELb0ELb0ELb1ELb1ELb0EEENS1_21CollectiveEpilogueFwdINS6_IJSA_NS7_ILi512EEESA_EEES9_SC_SE_Li256ELb1ELb1ELb1ELb0EEENS1_36VarlenDynamicPersistentTileSchedulerILi64ELi64ELi256ELi128ELb1ELb1ELb1ELb1ELb1ELb1EEEEEEEEEvNT_6ParamsE)
        /*020c*/ 	.word	0x000000a8


	//----- nvinfo : EIATTR_FRAME_SIZE
	.align		4
.L_123:
        /*0210*/ 	.byte	0x04, 0x11
        /*0212*/ 	.short	(.L_125 - .L_124)
	.align		4
.L_124:
        /*0214*/ 	.word	index@(_ZN7cutlass13device_kernelIN5flash11enable_sm90INS1_16FlashAttnFwdSm90INS1_25CollectiveMainloopFwdSm90ILi2EN4cute5tupleIJNS5_1CILi1EEES8_S8_EEENS6_IJNS7_ILi64EEESA_SA_EEELi512ENS_6half_tEfNS_4arch4Sm90ELb1ELb0ELb0ELb1ELb0ELb1ELb0ELb0ELb0ELb1ELb1ELb0EEENS1_21CollectiveEpilogueFwdINS6_IJSA_NS7_ILi512EEESA_EEES9_SC_SE_Li256ELb1ELb1ELb1ELb0EEENS1_36VarlenDynamicPersistentTileSchedulerILi64ELi64ELi256ELi128ELb1ELb1ELb1ELb1ELb1ELb1EEEEEEEEEvNT_6ParamsE)
        /*0218*/ 	.word	0x00000070


	//----- nvinfo : EIATTR_REGCOUNT
	.align		4
.L_125:
        /*021c*/ 	.byte	0x04, 0x2f
        /*021e*/ 	.short	(.L_127 - .L_126)
	.align		4
.L_126:
        /*0220*/ 	.word	index@(_ZN7cutlass13device_kernelIN5flash11enable_sm90INS1_16FlashAttnFwdSm90INS1_25CollectiveMainloopFwdSm90ILi2EN4cute5tupleIJNS5_1CILi1EEES8_S8_EEENS6_IJNS7_ILi64EEESA_SA_EEELi512ENS_6half_tEfNS_4arch4Sm90ELb1ELb0ELb0ELb1ELb0ELb0ELb0ELb0ELb0ELb1ELb1ELb0EEENS1_21CollectiveEpilogueFwdINS6_IJSA_NS7_ILi512EEESA_EEES9_SC_SE_Li256ELb1ELb1ELb1ELb0EEENS1_36VarlenDynamicPersistentTileSchedulerILi64ELi64ELi256ELi128ELb1ELb1ELb1ELb1ELb1ELb1EEEEEEEEEvNT_6ParamsE)
        /*0224*/ 	.word	0x000000a8


	//----- nvinfo : EIATTR_FRAME_SIZE
	.align		4
.L_127:
        /*0228*/ 	.byte	0x04, 0x11
        /*022a*/ 	.short	(.L_129 - .L_128)
	.align		4
.L_128:
        /*022c*/ 	.word	index@(_ZN7cutlass13device_kernelIN5flash11enable_sm90INS1_16FlashAttnFwdSm90INS1_25CollectiveMainloopFwdSm90ILi2EN4cute5tupleIJNS5_1CILi1EEES8_S8_EEENS6_IJNS7_ILi64EEESA_SA_EEELi512ENS_6half_tEfNS_4arch4Sm90ELb1ELb0ELb0ELb1ELb0ELb0ELb0ELb0ELb0ELb1ELb1ELb0EEENS1_21CollectiveEpilogueFwdINS6_IJSA_NS7_ILi512EEESA_EEES9_SC_SE_Li256ELb1ELb1ELb1ELb0EEENS1_36VarlenDynamicPersistentTileSchedulerILi64ELi64ELi256ELi128ELb1ELb1ELb1ELb1ELb1ELb1EEEEEEEEEvNT_6ParamsE)
        /*0230*/ 	.word	0x00000068


	//----- nvinfo : EIATTR_REGCOUNT
	.align		4
.L_129:
        /*0234*/ 	.byte	0x04, 0x2f
        /*0236*/ 	.short	(.L_131 - .L_130)
	.align		4
.L_130:
        /*0238*/ 	.word	index@(_ZN7cutlass13device_kernelIN5flash11enable_sm90INS1_16FlashAttnFwdSm90INS1_25CollectiveMainloopFwdSm90ILi2EN4cute5tupleIJNS5_1CILi1EEES8_S8_EEENS6_IJNS7_ILi64EEESA_SA_EEELi512ENS_6half_tEfNS_4arch4Sm90ELb1ELb0ELb0ELb0ELb0ELb0ELb1ELb0ELb0ELb1ELb1ELb0EEENS1_21CollectiveEpilogueFwdINS6_IJSA_NS7_ILi512EEESA_EEES9_SC_SE_Li256ELb0ELb1ELb1ELb0EEENS1_19SingleTileSchedulerILb0ELb1ELb1ELi64EEEEEEEEEvNT_6ParamsE)
        /*023c*/ 	.word	0x000000a8


	//----- nvinfo : EIATTR_FRAME_SIZE
	.align		4
.L_131:
        /*0240*/ 	.byte	0x04, 0x11
        /*0242*/ 	.short	(.L_133 - .L_132)
	.align		4
.L_132:
        /*0244*/ 	.word	index@(_ZN7cutlass13device_kernelIN5flash11enable_sm90INS1_16FlashAttnFwdSm90INS1_25CollectiveMainloopFwdSm90ILi2EN4cute5tupleIJNS5_1CILi1EEES8_S8_EEENS6_IJNS7_ILi64EEESA_SA_EEELi512ENS_6half_tEfNS_4arch4Sm90ELb1ELb0ELb0ELb0ELb0ELb0ELb1ELb0ELb0ELb1ELb1ELb0EEENS1_21CollectiveEpilogueFwdINS6_IJSA_NS7_ILi512EEESA_EEES9_SC_SE_Li256ELb0ELb1ELb1ELb0EEENS1_19SingleTileSchedulerILb0ELb1ELb1ELi64EEEEEEEEEvNT_6ParamsE)
        /*0248*/ 	.word	0x00000038


	//----- nvinfo : EIATTR_REGCOUNT
	.align		4
.L_133:
        /*024c*/ 	.byte	0x04, 0x2f
        /*024e*/ 	.short	(.L_135 - .L_134)
	.align		4
.L_134:
        /*0250*/ 	.word	index@(_ZN7cutlass13device_kernelIN5flash11enable_sm90INS1_16FlashAttnFwdSm90INS1_25CollectiveMainloopFwdSm90ILi2EN4cute5tupleIJNS5_1CILi1EEES8_S8_EEENS6_IJNS7_ILi64EEESA_SA_EEELi512ENS_6half_tEfNS_4arch4Sm90ELb1ELb0ELb0ELb0ELb0ELb0ELb0ELb0ELb0ELb1ELb1ELb0EEENS1_21CollectiveEpilogueFwdINS6_IJSA_NS7_ILi512EEESA_EEES9_SC_SE_Li256ELb0ELb1ELb1ELb0EEENS1_19SingleTileSchedulerILb0ELb1ELb1ELi64EEEEEEEEEvNT_6ParamsE)
        /*0254*/ 	.word	0x000000a8


	//----- nvinfo : EIATTR_FRAME_SIZE
	.align		4
.L_135:
        /*0258*/ 	.byte	0x04, 0x11
        /*025a*/ 	.short	(.L_137 - .L_136)
	.align		4
.L_136:
        /*025c*/ 	.word	index@(_ZN7cutlass13device_kernelIN5flash11enable_sm90INS1_16FlashAttnFwdSm90INS1_25CollectiveMainloopFwdSm90ILi2EN4cute5tupleIJNS5_1CILi1EEES8_S8_EEENS6_IJNS7_ILi64EEESA_SA_EEELi512ENS_6half_tEfNS_4arch4Sm90ELb1ELb0ELb0ELb0ELb0ELb0ELb0ELb0ELb0ELb1ELb1ELb0EEENS1_21CollectiveEpilogueFwdINS6_IJSA_NS7_ILi512EEESA_EEES9_SC_SE_Li256ELb0ELb1ELb1ELb0EEENS1_19SingleTileSchedulerILb0ELb1ELb1ELi64EEEEEEEEEvNT_6ParamsE)
        /*0260*/ 	.word	0x00000010


	//----- nvinfo : EIATTR_REGCOUNT
	.align		4
.L_137:
        /*0264*/ 	.byte	0x04, 0x2f
        /*0266*/ 	.short	(.L_139 - .L_138)
	.align		4
.L_138:
        /*0268*/ 	.word	index@(_ZN7cutlass13device_kernelIN5flash11enable_sm90INS1_16FlashAttnFwdSm90INS1_25CollectiveMainloopFwdSm90ILi2EN4cute5tupleIJNS5_1CILi1EEES8_S8_EEENS6_IJNS7_ILi64EEESA_SA_EEELi512ENS_6half_tEfNS_4arch4Sm90ELb0ELb1ELb0ELb1ELb0ELb1ELb1ELb0ELb0ELb1ELb1ELb0EEENS1_21CollectiveEpilogueFwdINS6_IJSA_NS7_ILi512EEESA_EEES9_SC_SE_Li256ELb1ELb1ELb1ELb0EEENS1_36VarlenDynamicPersistentTileSchedulerILi64ELi64ELi256ELi128ELb1ELb1ELb1ELb1ELb0ELb1EEEEEEEEEvNT_6ParamsE)
        /*026c*/ 	.word	0x000000a8


	//----- nvinfo : EIATTR_FRAME_SIZE
	.align		4
.L_139:
        /*0270*/ 	.byte	0x04, 0x11
        /*0272*/ 	.short	(.L_141 - .L_140)
	.align		4
.L_140:
        /*0274*/ 	.word	index@(_ZN7cutlass13device_kernelIN5flash11enable_sm90INS1_16FlashAttnFwdSm90INS1_25CollectiveMainloopFwdSm90ILi2EN4cute5tupleIJNS5_1CILi1EEES8_S8_EEENS6_IJNS7_ILi64EEESA_SA_EEELi512ENS_6half_tEfNS_4arch4Sm90ELb0ELb1ELb0ELb1ELb0ELb1ELb1ELb0ELb0ELb1ELb1ELb0EEENS1_21CollectiveEpilogueFwdINS6_IJSA_NS7_ILi512EEESA_EEES9_SC_SE_Li256ELb1ELb1ELb1ELb0EEENS1_36VarlenDynamicPersistentTileSchedulerILi64ELi64ELi256ELi128ELb1ELb1ELb1ELb1ELb0ELb1EEEEEEEEEvNT_6ParamsE)
        /*0278*/ 	.word	0x00000090


	//----- nvinfo : EIATTR_REGCOUNT
	.align		4
.L_141:
        /*027c*/ 	.byte	0x04, 0x2f
        /*027e*/ 	.short	(.L_143 - .L_142)
	.align		4
.L_142:
        /*0280*/ 	.word	index@(_ZN7cutlass13device_kernelIN5flash11enable_sm90INS1_16FlashAttnFwdSm90INS1_25CollectiveMainloopFwdSm90ILi2EN4cute5tupleIJNS5_1CILi1EEES8_S8_EEENS6_IJNS7_ILi64EEESA_SA_EEELi512ENS_6half_tEfNS_4arch4Sm90ELb0ELb1ELb0ELb1ELb0ELb0ELb1ELb0ELb0ELb1ELb1ELb0EEENS1_21CollectiveEpilogueFwdINS6_IJSA_NS7_ILi512EEESA_EEES9_SC_SE_Li256ELb1ELb1ELb1ELb0EEENS1_36VarlenDynamicPersistentTileSchedulerILi64ELi64ELi256ELi128ELb1ELb1ELb1ELb1ELb0ELb1EEEEEEEEEvNT_6ParamsE)
        /*0284*/ 	.word	0x000000a8


	//----- nvinfo : EIATTR_FRAME_SIZE
	.align		4
.L_143:
        /*0288*/ 	.byte	0x04, 0x11
        /*028a*/ 	.short	(.L_145 - .L_144)
	.align		4
.L_144:
        /*028c*/ 	.word	index@(_ZN7cutlass13device_kernelIN5flash11enable_sm90INS1_16FlashAttnFwdSm90INS1_25CollectiveMainloopFwdSm90ILi2EN4cute5tupleIJNS5_1CILi1EEES8_S8_EEENS6_IJNS7_ILi64EEESA_SA_EEELi512ENS_6half_tEfNS_4arch4Sm90ELb0ELb1ELb0ELb1ELb0ELb0ELb1ELb0ELb0ELb1ELb1ELb0EEENS1_21CollectiveEpilogueFwdINS6_IJSA_NS7_ILi512EEESA_EEES9_SC_SE_Li256ELb1ELb1ELb1ELb0EEENS1_36VarlenDynamicPersistentTileSchedulerILi64ELi64ELi256ELi128ELb1ELb1ELb1ELb1ELb0ELb1EEEEEEEEEvNT_6ParamsE)
        /*0290*/ 	.word	0x00000078


	//----- nvinfo : EIATTR_REGCOUNT
	.align		4
.L_145:
        /*0294*/ 	.byte	0x04, 0x2f
        /*0296*/ 	.short	(.L_147 - .L_146)
	.align		4
.L_146:
        /*0298*/ 	.word	index@(_ZN7cutlass13device_kernelIN5flash11enable_sm90INS1_16FlashAttnFwdSm90INS1_25CollectiveMainloopFwdSm90ILi2EN4cute5tupleIJNS5_1CILi1EEES8_S8_EEENS6_IJNS7_ILi64EEESA_SA_EEELi512ENS_6half_tEfNS_4arch4Sm90ELb0ELb1ELb0ELb1ELb0ELb1ELb0ELb0ELb0ELb1ELb1ELb0EEENS1_21CollectiveEpilogueFwdINS6_IJSA_NS7_ILi512EEESA_EEES9_SC_SE_Li256ELb1ELb1ELb1ELb0EEENS1_36VarlenDynamicPersistentTileSchedulerILi64ELi64ELi256ELi128ELb1ELb1ELb1ELb1ELb0ELb1EEEEEEEEEvNT_6ParamsE)
        /*029c*/ 	.word	0x000000a8


	//----- nvinfo : EIATTR_FRAME_SIZE
	.align		4
.L_147:
        /*02a0*/ 	.byte	0x04, 0x11
        /*02a2*/ 	.short	(.L_149 - .L_148)
	.align		4
.L_148:
        /*02a4*/ 	.word	index@(_ZN7cutlass13device_kernelIN5flash11enable_sm90INS1_16FlashAttnFwdSm90INS1_25CollectiveMainloopFwdSm90ILi2EN4cute5tupleIJNS5_1CILi1EEES8_S8_EEENS6_IJNS7_ILi64EEESA_SA_EEELi512ENS_6half_tEfNS_4arch4Sm90ELb0ELb1ELb0ELb1ELb0ELb1ELb0ELb0ELb0ELb1ELb1ELb0EEENS1_21CollectiveEpilogueFwdINS6_IJSA_NS7_ILi512EEESA_EEES9_SC_SE_Li256ELb1ELb1ELb1ELb0EEENS1_36VarlenDynamicPersistentTileSchedulerILi64ELi64ELi256ELi128ELb1ELb1ELb1ELb1ELb0ELb1EEEEEEEEEvNT_6ParamsE)
        /*02a8*/ 	.word	0x00000070


	//----- nvinfo : EIATTR_REGCOUNT
	.align		4
.L_149:
        /*02ac*/ 	.byte	0x04, 0x2f
        /*02ae*/ 	.short	(.L_151 - .L_150)
	.align		4
.L_150:
        /*02b0*/ 	.word	index@(_ZN7cutlass13device_kernelIN5flash11enable_sm90INS1_16FlashAttnFwdSm90INS1_25CollectiveMainloopFwdSm90ILi2EN4cute5tupleIJNS5_1CILi1EEES8_S8_EEENS6_IJNS7_ILi64EEESA_SA_EEELi512ENS_6half_tEfNS_4arch4Sm90ELb0ELb1ELb0ELb1ELb0ELb0ELb0ELb0ELb0ELb1ELb1ELb0EEENS1_21CollectiveEpilogueFwdINS6_IJSA_NS7_ILi512EEESA_EEES9_SC_SE_Li256ELb1ELb1ELb1ELb0EEENS1_36VarlenDynamicPersistentTileSchedulerILi64ELi64ELi256ELi128ELb1ELb1ELb1ELb1ELb0ELb1EEEEEEEEEvNT_6ParamsE)
        /*02b4*/ 	.word	0x000000a8


	//----- nvinfo : EIATTR_FRAME_SIZE
	.align		4
.L_151:
        /*02b8*/ 	.byte	0x04, 0x11
        /*02ba*/ 	.short	(.L_153 - .L_152)
	.align		4
.L_152:
        /*02bc*/ 	.word	index@(_ZN7cutlass13device_kernelIN5flash11enable_sm90INS1_16FlashAttnFwdSm90INS1_25CollectiveMainloopFwdSm90ILi2EN4cute5tupleIJNS5_1CILi1EEES8_S8_EEENS6_IJNS7_ILi64EEESA_SA_EEELi512ENS_6half_tEfNS_4arch4Sm90ELb0ELb1ELb0ELb1ELb0ELb0ELb0ELb0ELb0ELb1ELb1ELb0EEENS1_21CollectiveEpilogueFwdINS6_IJSA_NS7_ILi512EEESA_EEES9_SC_SE_Li256ELb1ELb1ELb1ELb0EEENS1_36VarlenDynamicPersistentTileSchedulerILi64ELi64ELi256ELi128ELb1ELb1ELb1ELb1ELb0ELb1EEEEEEEEEvNT_6ParamsE)
        /*02c0*/ 	.word	0x00000060


	//----- nvinfo : EIATTR_REGCOUNT
	.align		4
.L_153:
        /*02c4*/ 	.byte	0x04, 0x2f
        /*02c6*/ 	.short	(.L_155 - .L_154)
	.align		4
.L_154:
        /*02c8*/ 	.word	index@(_ZN7cutlass13device_kernelIN5flash11enable_sm90INS1_16FlashAttnFwdSm90INS1_25CollectiveMainloopFwdSm90ILi2EN4cute5tupleIJNS5_1CILi1EEES8_S8_EEENS6_IJNS7_ILi64EEESA_SA_EEELi512ENS_6half_tEfNS_4arch4Sm90ELb0ELb1ELb0ELb0ELb0ELb0ELb1ELb0ELb0ELb1ELb1ELb0EEENS1_21CollectiveEpilogueFwdINS6_IJSA_NS7_ILi512EEESA_EEES9_SC_SE_Li256ELb0ELb1ELb1ELb0EEENS1_19SingleTileSchedulerILb0ELb1ELb1ELi64EEEEEEEEEvNT_6ParamsE)
        /*02cc*/ 	.word	0x000000a8


	//----- nvinfo : EIATTR_FRAME_SIZE
	.align		4
.L_155:
        /*02d0*/ 	.byte	0x04, 0x11
        /*02d2*/ 	.short	(.L_157 - .L_156)
	.align		4
.L_156:
        /*02d4*/ 	.word	index@(_ZN7cutlass13device_kernelIN5flash11enable_sm90INS1_16FlashAttnFwdSm90INS1_25CollectiveMainloopFwdSm90ILi2EN4cute5tupleIJNS5_1CILi1EEES8_S8_EEENS6_IJNS7_ILi64EEESA_SA_EEELi512ENS_6half_tEfNS_4arch4Sm90ELb0ELb1ELb0ELb0ELb0ELb0ELb1ELb0ELb0ELb1ELb1ELb0EEENS1_21CollectiveEpilogueFwdINS6_IJSA_NS7_ILi512EEESA_EEES9_SC_SE_Li256ELb0ELb1ELb1ELb0EEENS1_19SingleTileSchedulerILb0ELb1ELb1ELi64EEEEEEEEEvNT_6ParamsE)
        /*02d8*/ 	.word	0x00000038


	//----- nvinfo : EIATTR_REGCOUNT
	.align		4
.L_157:
        /*02dc*/ 	.byte	0x04, 0x2f
        /*02de*/ 	.short	(.L_159 - .L_158)
	.align		4
.L_158:
        /*02e0*/ 	.word	index@(_ZN7cutlass13device_kernelIN5flash11enable_sm90INS1_16FlashAttnFwdSm90INS1_25CollectiveMainloopFwdSm90ILi2EN4cute5tupleIJNS5_1CILi1EEES8_S8_EEENS6_IJNS7_ILi64EEESA_SA_EEELi512ENS_6half_tEfNS_4arch4Sm90ELb0ELb1ELb0ELb0ELb0ELb0ELb0ELb0ELb0ELb1ELb1ELb0EEENS1_21CollectiveEpilogueFwdINS6_IJSA_NS7_ILi512EEESA_EEES9_SC_SE_Li256ELb0ELb1ELb1ELb0EEENS1_19SingleTileSchedulerILb0ELb1ELb1ELi64EEEEEEEEEvNT_6ParamsE)
        /*02e4*/ 	.word	0x000000a8


	//----- nvinfo : EIATTR_FRAME_SIZE
	.align		4
.L_159:
        /*02e8*/ 	.byte	0x04, 0x11
        /*02ea*/ 	.short	(.L_161 - .L_160)
	.align		4
.L_160:
        /*02ec*/ 	.word	index@(_ZN7cutlass13device_kernelIN5flash11enable_sm90INS1_16FlashAttnFwdSm90INS1_25CollectiveMainloopFwdSm90ILi2EN4cute5tupleIJNS5_1CILi1EEES8_S8_EEENS6_IJNS7_ILi64EEESA_SA_EEELi512ENS_6half_tEfNS_4arch4Sm90ELb0ELb1ELb0ELb0ELb0ELb0ELb0ELb0ELb0ELb1ELb1ELb0EEENS1_21CollectiveEpilogueFwdINS6_IJSA_NS7_ILi512EEESA_EEES9_SC_SE_Li256ELb0ELb1ELb1ELb0EEENS1_19SingleTileSchedulerILb0ELb1ELb1ELi64EEEEEEEEEvNT_6ParamsE)
        /*02f0*/ 	.word	0x00000010


	//----- nvinfo : EIATTR_REGCOUNT
	.align		4
.L_161:
        /*02f4*/ 	.byte	0x04, 0x2f
        /*02f6*/ 	.short	(.L_163 - .L_162)
	.align		4
.L_162:
        /*02f8*/ 	.word	index@(_ZN7cutlass13device_kernelIN5flash11enable_sm90INS1_16FlashAttnFwdSm90INS1_25CollectiveMainloopFwdSm90ILi2EN4cute5tupleIJNS5_1CILi1EEES8_S8_EEENS6_IJNS7_ILi64EEESA_SA_EEELi512ENS_6half_tEfNS_4arch4Sm90ELb0ELb0ELb0ELb1ELb0ELb1ELb1ELb0ELb0ELb1ELb1ELb0EEENS1_21CollectiveEpilogueFwdINS6_IJSA_NS7_ILi512EEESA_EEES9_SC_SE_Li256ELb1ELb1ELb1ELb0EEENS1_36VarlenDynamicPersistentTileSchedulerILi64ELi64ELi256ELi128ELb1ELb1ELb1ELb0ELb1ELb1EEEEEEEEEvNT_6ParamsE)
        /*02fc*/ 	.word	0x000000a8


	//----- nvinfo : EIATTR_FRAME_SIZE
	.align		4
.L_163:
        /*0300*/ 	.byte	0x04, 0x11
        /*0302*/ 	.short	(.L_165 - .L_164)
	.align		4
.L_164:
        /*0304*/ 	.word	index@(_ZN7cutlass13device_kernelIN5flash11enable_sm90INS1_16FlashAttnFwdSm90INS1_25CollectiveMainloopFwdSm90ILi2EN4cute5tupleIJNS5_1CILi1EEES8_S8_EEENS6_IJNS7_ILi64EEESA_SA_EEELi512ENS_6half_tEfNS_4arch4Sm90ELb0ELb0ELb0ELb1ELb0ELb1ELb1ELb0ELb0ELb1ELb1ELb0EEENS1_21CollectiveEpilogueFwdINS6_IJSA_NS7_ILi512EEESA_EEES9_SC_SE_Li256ELb1ELb1ELb1ELb0EEENS1_36VarlenDynamicPersistentTileSchedulerILi64ELi64ELi256ELi128ELb1ELb1ELb1ELb0ELb1ELb1EEEEEEEEEvNT_6ParamsE)
        /*0308*/ 	.word	0x00000090


	//----- nvinfo : EIATTR_REGCOUNT
	.align		4
.L_165:
        /*030c*/ 	.byte	0x04, 0x2f
        /*030e*/ 	.short	(.L_167 - .L_166)
	.align		4
.L_166:
        /*0310*/ 	.word	index@(_ZN7cutlass13device_kernelIN5flash11enable_sm90INS1_16FlashAttnFwdSm90INS1_25CollectiveMainloopFwdSm90ILi2EN4cute5tupleIJNS5_1CILi1EEES8_S8_EEENS6_IJNS7_ILi64EEESA_SA_EEELi512ENS_6half_tEfNS_4arch4Sm90ELb0ELb0ELb0ELb1ELb0ELb0ELb1ELb0ELb0ELb1ELb1ELb0EEENS1_21CollectiveEpilogueFwdINS6_IJSA_NS7_ILi512EEESA_EEES9_SC_SE_Li256ELb1ELb1ELb1ELb0EEENS1_36VarlenDynamicPersistentTileSchedulerILi64ELi64ELi256ELi128ELb1ELb1ELb1ELb0ELb1ELb1EEEEEEEEEvNT_6ParamsE)
        /*0314*/ 	.word	0x000000a8


	//----- nvinfo : EIATTR_FRAME_SIZE
	.align		4
.L_167:
        /*0318*/ 	.byte	0x04, 0x11
        /*031a*/ 	.short	(.L_169 - .L_168)
	.align		4
.L_168:
        /*031c*/ 	.word	index@(_ZN7cutlass13device_kernelIN5flash11enable_sm90INS1_16FlashAttnFwdSm90INS1_25CollectiveMainloopFwdSm90ILi2EN4cute5tupleIJNS5_1CILi1EEES8_S8_EEENS6_IJNS7_ILi64EEESA_SA_EEELi512ENS_6half_tEfNS_4arch4Sm90ELb0ELb0ELb0ELb1ELb0ELb0ELb1ELb0ELb0ELb1ELb1ELb0EEENS1_21CollectiveEpilogueFwdINS6_IJSA_NS7_ILi512EEESA_EEES9_SC_SE_Li256ELb1ELb1ELb1ELb0EEENS1_36VarlenDynamicPersistentTileSchedulerILi64ELi64ELi256ELi128ELb1ELb1ELb1ELb0ELb1ELb1EEEEEEEEEvNT_6ParamsE)
        /*0320*/ 	.word	0x00000078


	//----- nvinfo : EIATTR_REGCOUNT
	.align		4
.L_169:
        /*0324*/ 	.byte	0x04, 0x2f
        /*0326*/ 	.short	(.L_171 - .L_170)
	.align		4
.L_170:
        /*0328*/ 	.word	index@(_ZN7cutlass13device_kernelIN5flash11enable_sm90INS1_16FlashAttnFwdSm90INS1_25CollectiveMainloopFwdSm90ILi2EN4cute5tupleIJNS5_1CILi1EEES8_S8_EEENS6_IJNS7_ILi64EEESA_SA_EEELi512ENS_6half_tEfNS_4arch4Sm90ELb0ELb0ELb0ELb1ELb0ELb1ELb0ELb0ELb0ELb1ELb1ELb0EEENS1_21CollectiveEpilogueFwdINS6_IJSA_NS7_ILi512EEESA_EEES9_SC_SE_Li256ELb1ELb1ELb1ELb0EEENS1_36VarlenDynamicPersistentTileSchedulerILi64ELi64ELi256ELi128ELb1ELb1ELb1ELb0ELb1ELb1EEEEEEEEEvNT_6ParamsE)
        /*032c*/ 	.word	0x000000a8


	//----- nvinfo : EIATTR_FRAME_SIZE
	.align		4
.L_171:
        /*0330*/ 	.byte	0x04, 0x11
        /*0332*/ 	.short	(.L_173 - .L_172)
	.align		4
.L_172:
        /*0334*/ 	.word	index@(_ZN7cutlass13device_kernelIN5flash11enable_sm90INS1_16FlashAttnFwdSm90INS1_25CollectiveMainloopFwdSm90ILi2EN4cute5tupleIJNS5_1CILi1EEES8_S8_EEENS6_IJNS7_ILi64EEESA_SA_EEELi512ENS_6half_tEfNS_4arch4Sm90ELb0ELb0ELb0ELb1ELb0ELb1ELb0ELb0ELb0ELb1ELb1ELb0EEENS1_21CollectiveEpilogueFwdINS6_IJSA_NS7_ILi512EEESA_EEES9_SC_SE_Li256ELb1ELb1ELb1ELb0EEENS1_36VarlenDynamicPersistentTileSchedulerILi64ELi64ELi256ELi128ELb1ELb1ELb1ELb0ELb1ELb1EEEEEEEEEvNT_6ParamsE)
        /*0338*/ 	.word	0x00000078


	//----- nvinfo : EIATTR_REGCOUNT
	.align		4
.L_173:
        /*033c*/ 	.byte	0x04, 0x2f
        /*033e*/ 	.short	(.L_175 - .L_174)
	.align		4
.L_174:
        /*0340*/ 	.word	index@(_ZN7cutlass13device_kernelIN5flash11enable_sm90INS1_16FlashAttnFwdSm90INS1_25CollectiveMainloopFwdSm90ILi2EN4cute5tupleIJNS5_1CILi1EEES8_S8_EEENS6_IJNS7_ILi64EEESA_SA_EEELi512ENS_6half_tEfNS_4arch4Sm90ELb0ELb0ELb0ELb1ELb0ELb0ELb0ELb0ELb0ELb1ELb1ELb0EEENS1_21CollectiveEpilogueFwdINS6_IJSA_NS7_ILi512EEESA_EEES9_SC_SE_Li256ELb1ELb1ELb1ELb0EEENS1_36VarlenDynamicPersistentTileSchedulerILi64ELi64ELi256ELi128ELb1ELb1ELb1ELb0ELb1ELb1EEEEEEEEEvNT_6ParamsE)
        /*0344*/ 	.word	0x000000a8


	//----- nvinfo : EIATTR_FRAME_SIZE
	.align		4
.L_175:
        /*0348*/ 	.byte	0x04, 0x11
        /*034a*/ 	.short	(.L_177 - .L_176)
	.align		4
.L_176:
        /*034c*/ 	.word	index@(_ZN7cutlass13device_kernelIN5flash11enable_sm90INS1_16FlashAttnFwdSm90INS1_25CollectiveMainloopFwdSm90ILi2EN4cute5tupleIJNS5_1CILi1EEES8_S8_EEENS6_IJNS7_ILi64EEESA_SA_EEELi512ENS_6half_tEfNS_4arch4Sm90ELb0ELb0ELb0ELb1ELb0ELb0ELb0ELb0ELb0ELb1ELb1ELb0EEENS1_21CollectiveEpilogueFwdINS6_IJSA_NS7_ILi512EEESA_EEES9_SC_SE_Li256ELb1ELb1ELb1ELb0EEENS1_36VarlenDynamicPersistentTileSchedulerILi64ELi64ELi256ELi128ELb1ELb1ELb1ELb0ELb1ELb1EEEEEEEEEvNT_6ParamsE)
        /*0350*/ 	.word	0x00000068


	//----- nvinfo : EIATTR_REGCOUNT
	.align		4
.L_177:
        /*0354*/ 	.byte	0x04, 0x2f
        /*0356*/ 	.short	(.L_179 - .L_178)
	.align		4
.L_178:
        /*0358*/ 	.word	index@(_ZN7cutlass13device_kernelIN5flash11enable_sm90INS1_16FlashAttnFwdSm90INS1_25CollectiveMainloopFwdSm90ILi2EN4cute5tupleIJNS5_1CILi1EEES8_S8_EEENS6_IJNS7_ILi64EEESA_SA_EEELi512ENS_6half_tEfNS_4arch4Sm90ELb0ELb0ELb0ELb0ELb0ELb0ELb1ELb0ELb0ELb1ELb1ELb0EEENS1_21CollectiveEpilogueFwdINS6_IJSA_NS7_ILi512EEESA_EEES9_SC_SE_Li256ELb0ELb1ELb1ELb0EEENS1_19SingleTileSchedulerILb0ELb1ELb1ELi64EEEEEEEEEvNT_6ParamsE)
        /*035c*/ 	.word	0x000000a8


	//----- nvinfo : EIATTR_FRAME_SIZE
	.align		4
.L_179:
        /*0360*/ 	.byte	0x04, 0x11
        /*0362*/ 	.short	(.L_181 - .L_180)
	.align		4
.L_180:
        /*0364*/ 	.word	index@(_ZN7cutlass13device_kernelIN5flash11enable_sm90INS1_16FlashAttnFwdSm90INS1_25CollectiveMainloopFwdSm90ILi2EN4cute5tupleIJNS5_1CILi1EEES8_S8_EEENS6_IJNS7_ILi64EEESA_SA_EEELi512ENS_6half_tEfNS_4arch4Sm90ELb0ELb0ELb0ELb0ELb0ELb0ELb1ELb0ELb0ELb1ELb1ELb0EEENS1_21CollectiveEpilogueFwdINS6_IJSA_NS7_ILi512EEESA_EEES9_SC_SE_Li256ELb0ELb1ELb1ELb0EEENS1_19SingleTileSchedulerILb0ELb1ELb1ELi64EEEEEEEEEvNT_6ParamsE)
        /*0368*/ 	.word	0x00000030


	//----- nvinfo : EIATTR_REGCOUNT
	.align		4
.L_181:
        /*036c*/ 	.byte	0x04, 0x2f
        /*036e*/ 	.short	(.L_183 - .L_182)
	.align		4
.L_182:
        /*0370*/ 	.word	index@(_ZN7cutlass13device_kernelIN5flash11enable_sm90INS1_16FlashAttnFwdSm90INS1_25CollectiveMainloopFwdSm90ILi2EN4cute5tupleIJNS5_1CILi1EEES8_S8_EEENS6_IJNS7_ILi64EEESA_SA_EEELi512ENS_6half_tEfNS_4arch4Sm90ELb0ELb0ELb0ELb0ELb0ELb0ELb0ELb0ELb0ELb1ELb1ELb0EEENS1_21CollectiveEpilogueFwdINS6_IJSA_NS7_ILi512EEESA_EEES9_SC_SE_Li256ELb0ELb1ELb1ELb0EEENS1_19SingleTileSchedulerILb0ELb1ELb1ELi64EEEEEEEEEvNT_6ParamsE)
        /*0374*/ 	.word	0x000000a8


	//----- nvinfo : EIATTR_FRAME_SIZE
	.align		4
.L_183:
        /*0378*/ 	.byte	0x04, 0x11
        /*037a*/ 	.short	(.L_185 - .L_184)
	.align		4
.L_184:
        /*037c*/ 	.word	index@(_ZN7cutlass13device_kernelIN5flash11enable_sm90INS1_16FlashAttnFwdSm90INS1_25CollectiveMainloopFwdSm90ILi2EN4cute5tupleIJNS5_1CILi1EEES8_S8_EEENS6_IJNS7_ILi64EEESA_SA_EEELi512ENS_6half_tEfNS_4arch4Sm90ELb0ELb0ELb0ELb0ELb0ELb0ELb0ELb0ELb0ELb1ELb1ELb0EEENS1_21CollectiveEpilogueFwdINS6_IJSA_NS7_ILi512EEESA_EEES9_SC_SE_Li256ELb0ELb1ELb1ELb0EEENS1_19SingleTileSchedulerILb0ELb1ELb1ELi64EEEEEEEEEvNT_6ParamsE)
        /*0380*/ 	.word	0x00000018


	//----- nvinfo : EIATTR_REGCOUNT
	.align		4
.L_185:
        /*0384*/ 	.byte	0x04, 0x2f
        /*0386*/ 	.short	(.L_187 - .L_186)
	.align		4
.L_186:
        /*0388*/ 	.word	index@(_ZN7cutlass13device_kernelIN5flash11enable_sm90INS1_16FlashAttnFwdSm90INS1_25CollectiveMainloopFwdSm90ILi2EN4cute5tupleIJNS5_1CILi1EEES8_S8_EEENS6_IJNS7_ILi128EEESA_NS7_ILi192EEEEEELi128ENS_6half_tEfNS_4arch4Sm90ELb1ELb0ELb0ELb1ELb0ELb1ELb0ELb1ELb1ELb1ELb1ELb0EEENS1_21CollectiveEpilogueFwdINS6_IJSA_SA_SA_EEES9_SD_SF_Li256ELb1ELb1ELb1ELb0EEENS1_36VarlenDynamicPersistentTileSchedulerILi128ELi128ELi256ELi128ELb1ELb1ELb1ELb1ELb1ELb1EEEEEEEEEvNT_6ParamsE)
        /*038c*/ 	.word	0x000000a8


	//----- nvinfo : EIATTR_FRAME_SIZE
	.align		4
.L_187:
        /*0390*/ 	.byte	0x04, 0x11
        /*0392*/ 	.short	(.L_189 - .L_188)
	.align		4
.L_188:
        /*0394*/ 	.word	index@(_ZN7cutlass13device_kernelIN5flash11enable_sm90INS1_16FlashAttnFwdSm90INS1_25CollectiveMainloopFwdSm90ILi2EN4cute5tupleIJNS5_1CILi1EEES8_S8_EEENS6_IJNS7_ILi128EEESA_NS7_ILi192EEEEEELi128ENS_6half_tEfNS_4arch4Sm90ELb1ELb0ELb0ELb1ELb0ELb1ELb0ELb1ELb1ELb1ELb1ELb0EEENS1_21CollectiveEpilogueFwdINS6_IJSA_SA_SA_EEES9_SD_SF_Li256ELb1ELb1ELb1ELb0EEENS1_36VarlenDynamicPersistentTileSchedulerILi128ELi128ELi256ELi128ELb1ELb1ELb1ELb1ELb1ELb1EEEEEEEEEvNT_6ParamsE)
        /*0398*/ 	.word	0x000000b8


	//----- nvinfo : EIATTR_REGCOUNT
	.align		4
.L_189:
        /*039c*/ 	.byte	0x04, 0x2f
        /*039e*/ 	.short	(.L_191 - .L_190)
	.align		4
.L_190:
        /*03a0*/ 	.word	index@(_ZN7cutlass13device_kernelIN5flash11enable_sm90INS1_16FlashAttnFwdSm90INS1_25CollectiveMainloopFwdSm90ILi2EN4cute5tupleIJNS5_1CILi1EEES8_S8_EEENS6_IJNS7_ILi128EEESA_NS7_ILi192EEEEEELi128ENS_6half_tEfNS_4arch4Sm90ELb1ELb0ELb0ELb1ELb0ELb0ELb0ELb1ELb1ELb1ELb1ELb0EEENS1_21CollectiveEpilogueFwdINS6_IJSA_SA_SA_EEES9_SD_SF_Li256ELb1ELb1ELb1ELb0EEENS1_36VarlenDynamicPersistentTileSchedulerILi128ELi128ELi256ELi128ELb1ELb1ELb1ELb1ELb1ELb1EEEEEEEEEvNT_6ParamsE)
        /*03a4*/ 	.word	0x000000a8


	//----- nvinfo : EIATTR_FRAME_SIZE
	.align		4
.L_191:
        /*03a8*/ 	.byte	0x04, 0x11
        /*03aa*/ 	.short	(.L_193 - .L_192)
	.align		4
.L_192:
        /*03ac*/ 	.word	index@(_ZN7cutlass13device_kernelIN5flash11enable_sm90INS1_16FlashAttnFwdSm90INS1_25CollectiveMainloopFwdSm90ILi2EN4cute5tupleIJNS5_1CILi1EEES8_S8_EEENS6_IJNS7_ILi128EEESA_NS7_ILi192EEEEEELi128ENS_6half_tEfNS_4arch4Sm90ELb1ELb0ELb0ELb1ELb0ELb0ELb0ELb1ELb1ELb1ELb1ELb0EEENS1_21CollectiveEpilogueFwdINS6_IJSA_SA_SA_EEES9_SD_SF_Li256ELb1ELb1ELb1ELb0EEENS1_36VarlenDynamicPersistentTileSchedulerILi128ELi128ELi256ELi128ELb1ELb1ELb1ELb1ELb1ELb1EEEEEEEEEvNT_6ParamsE)
        /*03b0*/ 	.word	0x00000068


	//----- nvinfo : EIATTR_REGCOUNT
	.align		4
.L_193:
        /*03b4*/ 	.byte	0x04, 0x2f
        /*03b6*/ 	.short	(.L_195 - .L_194)
	.align		4
.L_194:
        /*03b8*/ 	.word	index@(_ZN7cutlass13device_kernelIN5flash11enable_sm90INS1_16FlashAttnFwdSm90INS1_25CollectiveMainloopFwdSm90ILi2EN4cute5tupleIJNS5_1CILi1EEES8_S8_EEENS6_IJNS7_ILi128EEESA_NS7_ILi192EEEEEELi128ENS_6half_tEfNS_4arch4Sm90ELb1ELb0ELb0ELb0ELb0ELb0ELb0ELb1ELb1ELb1ELb1ELb0EEENS1_21CollectiveEpilogueFwdINS6_IJSA_SA_SA_EEES9_SD_SF_Li256ELb0ELb1ELb1ELb0EEENS1_19SingleTileSchedulerILb0ELb1ELb1ELi128EEEEEEEEEvNT_6ParamsE)
        /*03bc*/ 	.word	0x000000a8


	//----- nvinfo : EIATTR_FRAME_SIZE
	.align		4
.L_195:
        /*03c0*/ 	.byte	0x04, 0x11
        /*03c2*/ 	.short	(.L_197 - .L_196)
	.align		4
.L_196:
        /*03c4*/ 	.word	index@(_ZN7cutlass13device_kernelIN5flash11enable_sm90INS1_16FlashAttnFwdSm90INS1_25CollectiveMainloopFwdSm90ILi2EN4cute5tupleIJNS5_1CILi1EEES8_S8_EEENS6_IJNS7_ILi128EEESA_NS7_ILi192EEEEEELi128ENS_6half_tEfNS_4arch4Sm90ELb1ELb0ELb0ELb0ELb0ELb0ELb0ELb1ELb1ELb1ELb1ELb0EEENS1_21CollectiveEpilogueFwdINS6_IJSA_SA_SA_EEES9_SD_SF_Li256ELb0ELb1ELb1ELb0EEENS1_19SingleTileSchedulerILb0ELb1ELb1ELi128EEEEEEEEEvNT_6ParamsE)
        /*03c8*/ 	.word	0x00000018


	//----- nvinfo : EIATTR_REGCOUNT
	.align		4
.L_197:
        /*03cc*/ 	.byte	0x04, 0x2f
        /*03ce*/ 	.short	(.L_199 - .L_198)
	.align		4
.L_198:
        /*03d0*/ 	.word	index@(_ZN7cutlass13device_kernelIN5flash11enable_sm90INS1_16FlashAttnFwdSm90INS1_25CollectiveMainloopFwdSm90ILi2EN4cute5tupleIJNS5_1CILi1EEES8_S8_EEENS6_IJNS7_ILi128EEENS7_ILi96EEENS7_ILi192EEEEEELi128ENS_6half_tEfNS_4arch4Sm90ELb0ELb1ELb0ELb1ELb0ELb1ELb0ELb1ELb1ELb1ELb1ELb0EEENS1_21CollectiveEpilogueFwdINS6_IJSA_SA_SB_EEES9_SE_SG_Li256ELb1ELb1ELb1ELb0EEENS1_36VarlenDynamicPersistentTileSchedulerILi128ELi96ELi256ELi128ELb1ELb1ELb1ELb1ELb0ELb1EEEEEEEEEvNT_6ParamsE)
        /*03d4*/ 	.word	0x000000a8


	//----- nvinfo : EIATTR_FRAME_SIZE
	.align		4
.L_199:
        /*03d8*/ 	.byte	0x04, 0x11
        /*03da*/ 	.short	(.L_201 - .L_200)
	.align		4
.L_200:
        /*03dc*/ 	.word	index@(_ZN7cutlass13device_kernelIN5flash11enable_sm90INS1_16FlashAttnFwdSm90INS1_25CollectiveMainloopFwdSm90ILi2EN4cute5tupleIJNS5_1CILi1EEES8_S8_EEENS6_IJNS7_ILi128EEENS7_ILi96EEENS7_ILi192EEEEEELi128ENS_6half_tEfNS_4arch4Sm90ELb0ELb1ELb0ELb1ELb0ELb1ELb0ELb1ELb1ELb1ELb1ELb0EEENS1_21CollectiveEpilogueFwdINS6_IJSA_SA_SB_EEES9_SE_SG_Li256ELb1ELb1ELb1ELb0EEENS1_36VarlenDynamicPersistentTileSchedulerILi128ELi96ELi256ELi128ELb1ELb1ELb1ELb1ELb0ELb1EEEEEEEEEvNT_6ParamsE)
        /*03e0*/ 	.word	0x000000b0


	//----- nvinfo : EIATTR_REGCOUNT
	.align		4
.L_201:
        /*03e4*/ 	.byte	0x04, 0x2f
        /*03e6*/ 	.short	(.L_203 - .L_202)
	.align		4
.L_202:
        /*03e8*/ 	.word	index@(_ZN7cutlass13device_kernelIN5flash11enable_sm90INS1_16FlashAttnFwdSm90INS1_25CollectiveMainloopFwdSm90ILi2EN4cute5tupleIJNS5_1CILi1EEES8_S8_EEENS6_IJNS7_ILi128EEENS7_ILi96EEENS7_ILi192EEEEEELi128ENS_6half_tEfNS_4arch4Sm90ELb0ELb1ELb0ELb1ELb0ELb0ELb0ELb1ELb1ELb1ELb1ELb0EEENS1_21CollectiveEpilogueFwdINS6_IJSA_SA_SB_EEES9_SE_SG_Li256ELb1ELb1ELb1ELb0EEENS1_36VarlenDynamicPersistentTileSchedulerILi128ELi96ELi256ELi128ELb1ELb1ELb1ELb1ELb0ELb1EEEEEEEEEvNT_6ParamsE)
        /*03ec*/ 	.word	0x000000a8


	//----- nvinfo : EIATTR_FRAME_SIZE
	.align		4
.L_203:
        /*03f0*/ 	.byte	0x04, 0x11
        /*03f2*/ 	.short	(.L_205 - .L_204)
	.align		4
.L_204:
        /*03f4*/ 	.word	index@(_ZN7cutlass13device_kernelIN5flash11enable_sm90INS1_16FlashAttnFwdSm90INS1_25CollectiveMainloopFwdSm90ILi2EN4cute5tupleIJNS5_1CILi1EEES8_S8_EEENS6_IJNS7_ILi128EEENS7_ILi96EEENS7_ILi192EEEEEELi128ENS_6half_tEfNS_4arch4Sm90ELb0ELb1ELb0ELb1ELb0ELb0ELb0ELb1ELb1ELb1ELb1ELb0EEENS1_21CollectiveEpilogueFwdINS6_IJSA_SA_SB_EEES9_SE_SG_Li256ELb1ELb1ELb1ELb0EEENS1_36VarlenDynamicPersistentTileSchedulerILi128ELi96ELi256ELi128ELb1ELb1ELb1ELb1ELb0ELb1EEEEEEEEEvNT_6ParamsE)
        /*03f8*/ 	.word	0x00000060


	//----- nvinfo : EIATTR_REGCOUNT
	.align		4
.L_205:
        /*03fc*/ 	.byte	0x04, 0x2f
        /*03fe*/ 	.short	(.L_207 - .L_206)
	.align		4
.L_206:
        /*0400*/ 	.word	index@(_ZN7cutlass13device_kernelIN5flash11enable_sm90INS1_16FlashAttnFwdSm90INS1_25CollectiveMainloopFwdSm90ILi2EN4cute5tupleIJNS5_1CILi1EEES8_S8_EEENS6_IJNS7_ILi128EEENS7_ILi96EEENS7_ILi192EEEEEELi128ENS_6half_tEfNS_4arch4Sm90ELb0ELb1ELb0ELb0ELb0ELb0ELb0ELb1ELb1ELb1ELb1ELb0EEENS1_21CollectiveEpilogueFwdINS6_IJSA_SA_SB_EEES9_SE_SG_Li256ELb0ELb1ELb1ELb0EEENS1_19SingleTileSchedulerILb0ELb1ELb1ELi128EEEEEEEEEvNT_6ParamsE)
        /*0404*/ 	.word	0x000000a8


	//----- nvinfo : EIATTR_FRAME_SIZE
	.align		4
.L_207:
        /*0408*/ 	.byte	0x04, 0x11
        /*040a*/ 	.short	(.L_209 - .L_208)
	.align		4
.L_208:
        /*040c*/ 	.word	index@(_ZN7cutlass13device_kernelIN5flash11enable_sm90INS1_16FlashAttnFwdSm90INS1_25CollectiveMainloopFwdSm90ILi2EN4cute5tupleIJNS5_1CILi1EEES8_S8_EEENS6_IJNS7_ILi128EEENS7_ILi96EEENS7_ILi192EEEEEELi128ENS_6half_tEfNS_4arch4Sm90ELb0ELb1ELb0ELb0ELb0ELb0ELb0ELb1ELb1ELb1ELb1ELb0EEENS1_21CollectiveEpilogueFwdINS6_IJSA_SA_SB_EEES9_SE_SG_Li256ELb0ELb1ELb1ELb0EEENS1_19SingleTileSchedulerILb0ELb1ELb1ELi128EEEEEEEEEvNT_6ParamsE)
        /*0410*/ 	.word	0x00000018


	//----- nvinfo : EIATTR_REGCOUNT
	.align		4
.L_209:
        /*0414*/ 	.byte	0x04, 0x2f
        /*0416*/ 	.short	(.L_211 - .L_210)
	.align		4
.L_210:
        /*0418*/ 	.word	index@(_ZN7cutlass13device_kernelIN5flash11enable_sm90INS1_16FlashAttnFwdSm90INS1_25CollectiveMainloopFwdSm90ILi2EN4cute5tupleIJNS5_1CILi1EEES8_S8_EEENS6_IJNS7_ILi128EEESA_NS7_ILi192EEEEEELi128ENS_6half_tEfNS_4arch4Sm90ELb0ELb0ELb0ELb1ELb0ELb1ELb0ELb1ELb1ELb1ELb1ELb0EEENS1_21CollectiveEpilogueFwdINS6_IJSA_SA_SA_EEES9_SD_SF_Li256ELb1ELb1ELb1ELb0EEENS1_36VarlenDynamicPersistentTileSchedulerILi128ELi128ELi256ELi128ELb1ELb1ELb1ELb0ELb1ELb1EEEEEEEEEvNT_6ParamsE)
        /*041c*/ 	.word	0x000000a8


	//----- nvinfo : EIATTR_FRAME_SIZE
	.align		4
.L_211:
        /*0420*/ 	.byte	0x04, 0x11
        /*0422*/ 	.short	(.L_213 - .L_212)
	.align		4
.L_212:
        /*0424*/ 	.word	index@(_ZN7cutlass13device_kernelIN5flash11enable_sm90INS1_16FlashAttnFwdSm90INS1_25CollectiveMainloopFwdSm90ILi2EN4cute5tupleIJNS5_1CILi1EEES8_S8_EEENS6_IJNS7_ILi128EEESA_NS7_ILi192EEEEEELi128ENS_6half_tEfNS_4arch4Sm90ELb0ELb0ELb0ELb1ELb0ELb1ELb0ELb1ELb1ELb1ELb1ELb0EEENS1_21CollectiveEpilogueFwdINS6_IJSA_SA_SA_EEES9_SD_SF_Li256ELb1ELb1ELb1ELb0EEENS1_36VarlenDynamicPersistentTileSchedulerILi128ELi128ELi256ELi128ELb1ELb1ELb1ELb0ELb1ELb1EEEEEEEEEvNT_6ParamsE)
        /*0428*/ 	.word	0x000000b0


	//----- nvinfo : EIATTR_REGCOUNT
	.align		4
.L_213:
        /*042c*/ 	.byte	0x04, 0x2f
        /*042e*/ 	.short	(.L_215 - .L_214)
	.align		4
.L_214:
        /*0430*/ 	.word	index@(_ZN7cutlass13device_kernelIN5flash11enable_sm90INS1_16FlashAttnFwdSm90INS1_25CollectiveMainloopFwdSm90ILi2EN4cute5tupleIJNS5_1CILi1EEES8_S8_EEENS6_IJNS7_ILi128EEESA_NS7_ILi192EEEEEELi128ENS_6half_tEfNS_4arch4Sm90ELb0ELb0ELb0ELb1ELb0ELb0ELb0ELb1ELb1ELb1ELb1ELb0EEENS1_21CollectiveEpilogueFwdINS6_IJSA_SA_SA_EEES9_SD_SF_Li256ELb1ELb1ELb1ELb0EEENS1_36VarlenDynamicPersistentTileSchedulerILi128ELi128ELi256ELi128ELb1ELb1ELb1ELb0ELb1ELb1EEEEEEEEEvNT_6ParamsE)
        /*0434*/ 	.word	0x000000a8


	//----- nvinfo : EIATTR_FRAME_SIZE
	.align		4
.L_215:
        /*0438*/ 	.byte	0x04, 0x11
        /*043a*/ 	.short	(.L_217 - .L_216)
	.align		4
.L_216:
        /*043c*/ 	.word	index@(_ZN7cutlass13device_kernelIN5flash11enable_sm90INS1_16FlashAttnFwdSm90INS1_25CollectiveMainloopFwdSm90ILi2EN4cute5tupleIJNS5_1CILi1EEES8_S8_EEENS6_IJNS7_ILi128EEESA_NS7_ILi192EEEEEELi128ENS_6half_tEfNS_4arch4Sm90ELb0ELb0ELb0ELb1ELb0ELb0ELb0ELb1ELb1ELb1ELb1ELb0EEENS1_21CollectiveEpilogueFwdINS6_IJSA_SA_SA_EEES9_SD_SF_Li256ELb1ELb1ELb1ELb0EEENS1_36VarlenDynamicPersistentTileSchedulerILi128ELi128ELi256ELi128ELb1ELb1ELb1ELb0ELb1ELb1EEEEEEEEEvNT_6ParamsE)
        /*0440*/ 	.word	0x00000060


	//----- nvinfo : EIATTR_REGCOUNT
	.align		4
.L_217:
        /*0444*/ 	.byte	0x04, 0x2f
        /*0446*/ 	.short	(.L_219 - .L_218)
	.align		4
.L_218:
        /*0448*/ 	.word	index@(_ZN7cutlass13device_kernelIN5flash11enable_sm90INS1_16FlashAttnFwdSm90INS1_25CollectiveMainloopFwdSm90ILi2EN4cute5tupleIJNS5_1CILi1EEES8_S8_EEENS6_IJNS7_ILi128EEESA_NS7_ILi192EEEEEELi128ENS_6half_tEfNS_4arch4Sm90ELb0ELb0ELb0ELb0ELb0ELb0ELb0ELb1ELb1ELb1ELb1ELb0EEENS1_21CollectiveEpilogueFwdINS6_IJSA_SA_SA_EEES9_SD_SF_Li256ELb0ELb1ELb1ELb0EEENS1_19SingleTileSchedulerILb0ELb1ELb1ELi128EEEEEEEEEvNT_6ParamsE)
        /*044c*/ 	.word	0x000000a8


	//----- nvinfo : EIATTR_FRAME_SIZE
	.align		4
.L_219:
        /*0450*/ 	.byte	0x04, 0x11
        /*0452*/ 	.short	(.L_221 - .L_220)
	.align		4
.L_220:
        /*0454*/ 	.word	index@(_ZN7cutlass13device_kernelIN5flash11enable_sm90INS1_16FlashAttnFwdSm90INS1_25CollectiveMainloopFwdSm90ILi2EN4cute5tupleIJNS5_1CILi1EEES8_S8_EEENS6_IJNS7_ILi128EEESA_NS7_ILi192EEEEEELi128ENS_6half_tEfNS_4arch4Sm90ELb0ELb0ELb0ELb0ELb0ELb0ELb0ELb1ELb1ELb1ELb1ELb0EEENS1_21CollectiveEpilogueFwdINS6_IJSA_SA_SA_EEES9_SD_SF_Li256ELb0ELb1ELb1ELb0EEENS1_19SingleTileSchedulerILb0ELb1ELb1ELi128EEEEEEEEEvNT_6ParamsE)
        /*0458*/ 	.word	0x00000018


	//----- nvinfo : EIATTR_MIN_STACK_SIZE
	.align		4
.L_221:
        /*045c*/ 	.byte	0x04, 0x12
        /*045e*/ 	.short	(.L_223 - .L_222)
	.align		4
.L_222:
        /*0460*/ 	.word	index@(_ZN7cutlass13device_kernelIN5flash11enable_sm90INS1_16FlashAttnFwdSm90INS1_25CollectiveMainloopFwdSm90ILi2EN4cute5tupleIJNS5_1CILi1EEES8_S8_EEENS6_IJNS7_ILi128EEESA_NS7_ILi192EEEEEELi128ENS_6half_tEfNS_4arch4Sm90ELb0ELb0ELb0ELb0ELb0ELb0ELb0ELb1ELb1ELb1ELb1ELb0EEENS1_21CollectiveEpilogueFwdINS6_IJSA_SA_SA_EEES9_SD_SF_Li256ELb0ELb1ELb1ELb0EEENS1_19SingleTileSchedulerILb0ELb1ELb1ELi128EEEEEEEEEvNT_6ParamsE)
        /*0464*/ 	.word	0x00000018


	//----- nvinfo : EIATTR_MIN_STACK_SIZE
	.align		4
.L_223:
        /*0468*/ 	.byte	0x04, 0x12
        /*046a*/ 	.short	(.L_225 - .L_224)
	.align		4
.L_224:
        /*046c*/ 	.word	index@(_ZN7cutlass13device_kernelIN5flash11enable_sm90INS1_16FlashAttnFwdSm90INS1_25CollectiveMainloopFwdSm90ILi2EN4cute5tupleIJNS5_1CILi1EEES8_S8_EEENS6_IJNS7_ILi128EEESA_NS7_ILi192EEEEEELi128ENS_6half_tEfNS_4arch4Sm90ELb0ELb0ELb0ELb1ELb0ELb0ELb0ELb1ELb1ELb1ELb1ELb0EEENS1_21CollectiveEpilogueFwdINS6_IJSA_SA_SA_EEES9_SD_SF_Li256ELb1ELb1ELb1ELb0EEENS1_36VarlenDynamicPersistentTileSchedulerILi128ELi128ELi256ELi128ELb1ELb1ELb1ELb0ELb1ELb1EEEEEEEEEvNT_6ParamsE)
        /*0470*/ 	.word	0x00000060


	//----- nvinfo : EIATTR_MIN_STACK_SIZE
	.align		4
.L_225:
        /*0474*/ 	.byte	0x04, 0x12
        /*0476*/ 	.short	(.L_227 - .L_226)
	.align		4
.L_226:
        /*0478*/ 	.word	index@(_ZN7cutlass13device_kernelIN5flash11enable_sm90INS1_16FlashAttnFwdSm90INS1_25CollectiveMainloopFwdSm90ILi2EN4cute5tupleIJNS5_1CILi1EEES8_S8_EEENS6_IJNS7_ILi128EEESA_NS7_ILi192EEEEEELi128ENS_6half_tEfNS_4arch4Sm90ELb0ELb0ELb0ELb1ELb0ELb1ELb0ELb1ELb1ELb1ELb1ELb0EEENS1_21CollectiveEpilogueFwdINS6_IJSA_SA_SA_EEES9_SD_SF_Li256ELb1ELb1ELb1ELb0EEENS1_36VarlenDynamicPersistentTileSchedulerILi128ELi128ELi256ELi128ELb1ELb1ELb1ELb0ELb1ELb1EEEEEEEEEvNT_6ParamsE)
        /*047c*/ 	.word	0x000000b0


	//----- nvinfo : EIATTR_MIN_STACK_SIZE
	.align		4
.L_227:
        /*0480*/ 	.byte	0x04, 0x12
        /*0482*/ 	.short	(.L_229 - .L_228)
	.align		4
.L_228:
        /*0484*/ 	.word	index@(_ZN7cutlass13device_kernelIN5flash11enable_sm90INS1_16FlashAttnFwdSm90INS1_25CollectiveMainloopFwdSm90ILi2EN4cute5tupleIJNS5_1CILi1EEES8_S8_EEENS6_IJNS7_ILi128EEENS7_ILi96EEENS7_ILi192EEEEEELi128ENS_6half_tEfNS_4arch4Sm90ELb0ELb1ELb0ELb0ELb0ELb0ELb0ELb1ELb1ELb1ELb1ELb0EEENS1_21CollectiveEpilogueFwdINS6_IJSA_SA_SB_EEES9_SE_SG_Li256ELb0ELb1ELb1ELb0EEENS1_19SingleTileSchedulerILb0ELb1ELb1ELi128EEEEEEEEEvNT_6ParamsE)
        /*0488*/ 	.word	0x00000018


	//----- nvinfo : EIATTR_MIN_STACK_SIZE
	.align		4
.L_229:
        /*048c*/ 	.byte	0x04, 0x12
        /*048e*/ 	.short	(.L_231 - .L_230)
	.align		4
.L_230:
        /*0490*/ 	.word	index@(_ZN7cutlass13device_kernelIN5flash11enable_sm90INS1_16FlashAttnFwdSm90INS1_25CollectiveMainloopFwdSm90ILi2EN4cute5tupleIJNS5_1CILi1EEES8_S8_EEENS6_IJNS7_ILi128EEENS7_ILi96EEENS7_ILi192EEEEEELi128ENS_6half_tEfNS_4arch4Sm90ELb0ELb1ELb0ELb1ELb0ELb0ELb0ELb1ELb1ELb1ELb1ELb0EEENS1_21CollectiveEpilogueFwdINS6_IJSA_SA_SB_EEES9_SE_SG_Li256ELb1ELb1ELb1ELb0EEENS1_36VarlenDynamicPersistentTileSchedulerILi128ELi96ELi256ELi128ELb1ELb1ELb1ELb1ELb0ELb1EEEEEEEEEvNT_6ParamsE)
        /*0494*/ 	.word	0x00000060


	//----- nvinfo : EIATTR_MIN_STACK_SIZE
	.align		4
.L_231:
        /*0498*/ 	.byte	0x04, 0x12
        /*049a*/ 	.short	(.L_233 - .L_232)
	.align		4
.L_232:
        /*049c*/ 	.word	index@(_ZN7cutlass13device_kernelIN5flash11enable_sm90INS1_16FlashAttnFwdSm90INS1_25CollectiveMainloopFwdSm90ILi2EN4cute5tupleIJNS5_1CILi1EEES8_S8_EEENS6_IJNS7_ILi128EEENS7_ILi96EEENS7_ILi192EEEEEELi128ENS_6half_tEfNS_4arch4Sm90ELb0ELb1ELb0ELb1ELb0ELb1ELb0ELb1ELb1ELb1ELb1ELb0EEENS1_21CollectiveEpilogueFwdINS6_IJSA_SA_SB_EEES9_SE_SG_Li256ELb1ELb1ELb1ELb0EEENS1_36VarlenDynamicPersistentTileSchedulerILi128ELi96ELi256ELi128ELb1ELb1ELb1ELb1ELb0ELb1EEEEEEEEEvNT_6ParamsE)
        /*04a0*/ 	.word	0x000000b0


	//----- nvinfo : EIATTR_MIN_STACK_SIZE
	.align		4
.L_233:
        /*04a4*/ 	.byte	0x04, 0x12
        /*04a6*/ 	.short	(.L_235 - .L_234)
	.align		4
.L_234:
        /*04a8*/ 	.word	index@(_ZN7cutlass13device_kernelIN5flash11enable_sm90INS1_16FlashAttnFwdSm90INS1_25CollectiveMainloopFwdSm90ILi2EN4cute5tupleIJNS5_1CILi1EEES8_S8_EEENS6_IJNS7_ILi128EEESA_NS7_ILi192EEEEEELi128ENS_6half_tEfNS_4arch4Sm90ELb1ELb0ELb0ELb0ELb0ELb0ELb0ELb1ELb1ELb1ELb1ELb0EEENS1_21CollectiveEpilogueFwdINS6_IJSA_SA_SA_EEES9_SD_SF_Li256ELb0ELb1ELb1ELb0EEENS1_19SingleTileSchedulerILb0ELb1ELb1ELi128EEEEEEEEEvNT_6ParamsE)
        /*04ac*/ 	.word	0x00000018


	//----- nvinfo : EIATTR_MIN_STACK_SIZE
	.align		4
.L_235:
        /*04b0*/ 	.byte	0x04, 0x12
        /*04b2*/ 	.short	(.L_237 - .L_236)
	.align		4
.L_236:
        /*04b4*/ 	.word	index@(_ZN7cutlass13device_kernelIN5flash11enable_sm90INS1_16FlashAttnFwdSm90INS1_25CollectiveMainloopFwdSm90ILi2EN4cute5tupleIJNS5_1CILi1EEES8_S8_EEENS6_IJNS7_ILi128EEESA_NS7_ILi192EEEEEELi128ENS_6half_tEfNS_4arch4Sm90ELb1ELb0ELb0ELb1ELb0ELb0ELb0ELb1ELb1ELb1ELb1ELb0EEENS1_21CollectiveEpilogueFwdINS6_IJSA_SA_SA_EEES9_SD_SF_Li256ELb1ELb1ELb1ELb0EEENS1_36VarlenDynamicPersistentTileSchedulerILi128ELi128ELi256ELi128ELb1ELb1ELb1ELb1ELb1ELb1EEEEEEEEEvNT_6ParamsE)
        /*04b8*/ 	.word	0x00000068


	//----- nvinfo : EIATTR_MIN_STACK_SIZE
	.align		4
.L_237:
        /*04bc*/ 	.byte	0x04, 0x12
        /*04be*/ 	.short	(.L_239 - .L_238)
	.align		4
.L_238:
        /*04c0*/ 	.word	index@(_ZN7cutlass13device_kernelIN5flash11enable_sm90INS1_16FlashAttnFwdSm90INS1_25CollectiveMainloopFwdSm90ILi2EN4cute5tupleIJNS5_1CILi1EEES8_S8_EEENS6_IJNS7_ILi128EEESA_NS7_ILi192EEEEEELi128ENS_6half_tEfNS_4arch4Sm90ELb1ELb0ELb0ELb1ELb0ELb1ELb0ELb1ELb1ELb1ELb1ELb0EEENS1_21CollectiveEpilogueFwdINS6_IJSA_SA_SA_EEES9_SD_SF_Li256ELb1ELb1ELb1ELb0EEENS1_36VarlenDynamicPersistentTileSchedulerILi128ELi128ELi256ELi128ELb1ELb1ELb1ELb1ELb1ELb1EEEEEEEEEvNT_6ParamsE)
        /*04c4*/ 	.word	0x000000b8


	//----- nvinfo : EIATTR_MIN_STACK_SIZE
	.align		4
.L_239:
        /*04c8*/ 	.byte	0x04, 0x12
        /*04ca*/ 	.short	(.L_241 - .L_240)
	.align		4
.L_240:
        /*04cc*/ 	.word	index@(_ZN7cutlass13device_kernelIN5flash11enable_sm90INS1_16FlashAttnFwdSm90INS1_25CollectiveMainloopFwdSm90ILi2EN4cute5tupleIJNS5_1CILi1EEES8_S8_EEENS6_IJNS7_ILi64EEESA_SA_EEELi512ENS_6half_tEfNS_4arch4Sm90ELb0ELb0ELb0ELb0ELb0ELb0ELb0ELb0ELb0ELb1ELb1ELb0EEENS1_21CollectiveEpilogueFwdINS6_IJSA_NS7_ILi512EEESA_EEES9_SC_SE_Li256ELb0ELb1ELb1ELb0EEENS1_19SingleTileSchedulerILb0ELb1ELb1ELi64EEEEEEEEEvNT_6ParamsE)
        /*04d0*/ 	.word	0x00000018


	//----- nvinfo : EIATTR_MIN_STACK_SIZE
	.align		4
.L_241:
        /*04d4*/ 	.byte	0x04, 0x12
        /*04d6*/ 	.short	(.L_243 - .L_242)
	.align		4
.L_242:
        /*04d8*/ 	.word	index@(_ZN7cutlass13device_kernelIN5flash11enable_sm90INS1_16FlashAttnFwdSm90INS1_25CollectiveMainloopFwdSm90ILi2EN4cute5tupleIJNS5_1CILi1EEES8_S8_EEENS6_IJNS7_ILi64EEESA_SA_EEELi512ENS_6half_tEfNS_4arch4Sm90ELb0ELb0ELb0ELb0ELb0ELb0ELb1ELb0ELb0ELb1ELb1ELb0EEENS1_21CollectiveEpilogueFwdINS6_IJSA_NS7_ILi512EEESA_EEES9_SC_SE_Li256ELb0ELb1ELb1ELb0EEENS1_19SingleTileSchedulerILb0ELb1ELb1ELi64EEEEEEEEEvNT_6ParamsE)
        /*04dc*/ 	.word	0x00000030


	//----- nvinfo : EIATTR_MIN_STACK_SIZE
	.align		4
.L_243:
        /*04e0*/ 	.byte	0x04, 0x12
        /*04e2*/ 	.short	(.L_245 - .L_244)
	.align		4
.L_244:
        /*04e4*/ 	.word	index@(_ZN7cutlass13device_kernelIN5flash11enable_sm90INS1_16FlashAttnFwdSm90INS1_25CollectiveMainloopFwdSm90ILi2EN4cute5tupleIJNS5_1CILi1EEES8_S8_EEENS6_IJNS7_ILi64EEESA_SA_EEELi512ENS_6half_tEfNS_4arch4Sm90ELb0ELb0ELb0ELb1ELb0ELb0ELb0ELb0ELb0ELb1ELb1ELb0EEENS1_21CollectiveEpilogueFwdINS6_IJSA_NS7_ILi512EEESA_EEES9_SC_SE_Li256ELb1ELb1ELb1ELb0EEENS1_36VarlenDynamicPersistentTileSchedulerILi64ELi64ELi256ELi128ELb1ELb1ELb1ELb0ELb1ELb1EEEEEEEEEvNT_6ParamsE)
        /*04e8*/ 	.word	0x00000068


	//----- nvinfo : EIATTR_MIN_STACK_SIZE
	.align		4
.L_245:
        /*04ec*/ 	.byte	0x04, 0x12
        /*04ee*/ 	.short	(.L_247 - .L_246)
	.align		4
.L_246:
        /*04f0*/ 	.word	index@(_ZN7cutlass13device_kernelIN5flash11enable_sm90INS1_16FlashAttnFwdSm90INS1_25CollectiveMainloopFwdSm90ILi2EN4cute5tupleIJNS5_1CILi1EEES8_S8_EEENS6_IJNS7_ILi64EEESA_SA_EEELi512ENS_6half_tEfNS_4arch4Sm90ELb0ELb0ELb0ELb1ELb0ELb1ELb0ELb0ELb0ELb1ELb1ELb0EEENS1_21CollectiveEpilogueFwdINS6_IJSA_NS7_ILi512EEESA_EEES9_SC_SE_Li256ELb1ELb1ELb1ELb0EEENS1_36VarlenDynamicPersistentTileSchedulerILi64ELi64ELi256ELi128ELb1ELb1ELb1ELb0ELb1ELb1EEEEEEEEEvNT_6ParamsE)
        /*04f4*/ 	.word	0x00000078


	//----- nvinfo : EIATTR_MIN_STACK_SIZE
	.align		4
.L_247:
        /*04f8*/ 	.byte	0x04, 0x12
        /*04fa*/ 	.short	(.L_249 - .L_248)
	.align		4
.L_248:
        /*04fc*/ 	.word	index@(_ZN7cutlass13device_kernelIN5flash11enable_sm90INS1_16FlashAttnFwdSm90INS1_25CollectiveMainloopFwdSm90ILi2EN4cute5tupleIJNS5_1CILi1EEES8_S8_EEENS6_IJNS7_ILi64EEESA_SA_EEELi512ENS_6half_tEfNS_4arch4Sm90ELb0ELb0ELb0ELb1ELb0ELb0ELb1ELb0ELb0ELb1ELb1ELb0EEENS1_21CollectiveEpilogueFwdINS6_IJSA_NS7_ILi512EEESA_EEES9_SC_SE_Li256ELb1ELb1ELb1ELb0EEENS1_36VarlenDynamicPersistentTileSchedulerILi64ELi64ELi256ELi128ELb1ELb1ELb1ELb0ELb1ELb1EEEEEEEEEvNT_6ParamsE)
        /*0500*/ 	.word	0x00000078


	//----- nvinfo : EIATTR_MIN_STACK_SIZE
	.align		4
.L_249:
        /*0504*/ 	.byte	0x04, 0x12
        /*0506*/ 	.short	(.L_251 - .L_250)
	.align		4
.L_250:
        /*0508*/ 	.word	index@(_ZN7cutlass13device_kernelIN5flash11enable_sm90INS1_16FlashAttnFwdSm90INS1_25CollectiveMainloopFwdSm90ILi2EN4cute5tupleIJNS5_1CILi1EEES8_S8_EEENS6_IJNS7_ILi64EEESA_SA_EEELi512ENS_6half_tEfNS_4arch4Sm90ELb0ELb0ELb0ELb1ELb0ELb1ELb1ELb0ELb0ELb1ELb1ELb0EEENS1_21CollectiveEpilogueFwdINS6_IJSA_NS7_ILi512EEESA_EEES9_SC_SE_Li256ELb1ELb1ELb1ELb0EEENS1_36VarlenDynamicPersistentTileSchedulerILi64ELi64ELi256ELi128ELb1ELb1ELb1ELb0ELb1ELb1EEEEEEEEEvNT_6ParamsE)
        /*050c*/ 	.word	0x00000090


	//----- nvinfo : EIATTR_MIN_STACK_SIZE
	.align		4
.L_251:
        /*0510*/ 	.byte	0x04, 0x12
        /*0512*/ 	.short	(.L_253 - .L_252)
	.align		4
.L_252:
        /*0514*/ 	.word	index@(_ZN7cutlass13device_kernelIN5flash11enable_sm90INS1_16FlashAttnFwdSm90INS1_25CollectiveMainloopFwdSm90ILi2EN4cute5tupleIJNS5_1CILi1EEES8_S8_EEENS6_IJNS7_ILi64EEESA_SA_EEELi512ENS_6half_tEfNS_4arch4Sm90ELb0ELb1ELb0ELb0ELb0ELb0ELb0ELb0ELb0ELb1ELb1ELb0EEENS1_21CollectiveEpilogueFwdINS6_IJSA_NS7_ILi512EEESA_EEES9_SC_SE_Li256ELb0ELb1ELb1ELb0EEENS1_19SingleTileSchedulerILb0ELb1ELb1ELi64EEEEEEEEEvNT_6ParamsE)
        /*0518*/ 	.word	0x00000010


	//----- nvinfo : EIATTR_MIN_STACK_SIZE
	.align		4
.L_253:
        /*051c*/ 	.byte	0x04, 0x12
        /*051e*/ 	.short	(.L_255 - .L_254)
	.align		4
.L_254:
        /*0520*/ 	.word	index@(_ZN7cutlass13device_kernelIN5flash11enable_sm90INS1_16FlashAttnFwdSm90INS1_25CollectiveMainloopFwdSm90ILi2EN4cute5tupleIJNS5_1CILi1EEES8_S8_EEENS6_IJNS7_ILi64EEESA_SA_EEELi512ENS_6half_tEfNS_4arch4Sm90ELb0ELb1ELb0ELb0ELb0ELb0ELb1ELb0ELb0ELb1ELb1ELb0EEENS1_21CollectiveEpilogueFwdINS6_IJSA_NS7_ILi512EEESA_EEES9_SC_SE_Li256ELb0ELb1ELb1ELb0EEENS1_19SingleTileSchedulerILb0ELb1ELb1ELi64EEEEEEEEEvNT_6ParamsE)
        /*0524*/ 	.word	0x00000038


	//----- nvinfo : EIATTR_MIN_STACK_SIZE
	.align		4
.L_255:
        /*0528*/ 	.byte	0x04, 0x12
        /*052a*/ 	.short	(.L_257 - .L_256)
	.align		4
.L_256:
        /*052c*/ 	.word	index@(_ZN7cutlass13device_kernelIN5flash11enable_sm90INS1_16FlashAttnFwdSm90INS1_25CollectiveMainloopFwdSm90ILi2EN4cute5tupleIJNS5_1CILi1EEES8_S8_EEENS6_IJNS7_ILi64EEESA_SA_EEELi512ENS_6half_tEfNS_4arch4Sm90ELb0ELb1ELb0ELb1ELb0ELb0ELb0ELb0ELb0ELb1ELb1ELb0EEENS1_21CollectiveEpilogueFwdINS6_IJSA_NS7_ILi512EEESA_EEES9_SC_SE_Li256ELb1ELb1ELb1ELb0EEENS1_36VarlenDynamicPersistentTileSchedulerILi64ELi64ELi256ELi128ELb1ELb1ELb1ELb1ELb0ELb1EEEEEEEEEvNT_6ParamsE)
        /*0530*/ 	.word	0x00000060


	//----- nvinfo : EIATTR_MIN_STACK_SIZE
	.align		4
.L_257:
        /*0534*/ 	.byte	0x04, 0x12
        /*0536*/ 	.short	(.L_259 - .L_258)
	.align		4
.L_258:
        /*0538*/ 	.word	index@(_ZN7cutlass13device_kernelIN5flash11enable_sm90INS1_16FlashAttnFwdSm90INS1_25CollectiveMainloopFwdSm90ILi2EN4cute5tupleIJNS5_1CILi1EEES8_S8_EEENS6_IJNS7_ILi64EEESA_SA_EEELi512ENS_6half_tEfNS_4arch4Sm90ELb0ELb1ELb0ELb1ELb0ELb1ELb0ELb0ELb0ELb1ELb1ELb0EEENS1_21CollectiveEpilogueFwdINS6_IJSA_NS7_ILi512EEESA_EEES9_SC_SE_Li256ELb1ELb1ELb1ELb0EEENS1_36VarlenDynamicPersistentTileSchedulerILi64ELi64ELi256ELi128ELb1ELb1ELb1ELb1ELb0ELb1EEEEEEEEEvNT_6ParamsE)
        /*053c*/ 	.word	0x00000070


	//----- nvinfo : EIATTR_MIN_STACK_SIZE
	.align		4
.L_259:
        /*0540*/ 	.byte	0x04, 0x12
        /*0542*/ 	.short	(.L_261 - .L_260)
	.align		4
.L_260:
        /*0544*/ 	.word	index@(_ZN7cutlass13device_kernelIN5flash11enable_sm90INS1_16FlashAttnFwdSm90INS1_25CollectiveMainloopFwdSm90ILi2EN4cute5tupleIJNS5_1CILi1EEES8_S8_EEENS6_IJNS7_ILi64EEESA_SA_EEELi512ENS_6half_tEfNS_4arch4Sm90ELb0ELb1ELb0ELb1ELb0ELb0ELb1ELb0ELb0ELb1ELb1ELb0EEENS1_21CollectiveEpilogueFwdINS6_IJSA_NS7_ILi512EEESA_EEES9_SC_SE_Li256ELb1ELb1ELb1ELb0EEENS1_36VarlenDynamicPersistentTileSchedulerILi64ELi64ELi256ELi128ELb1ELb1ELb1ELb1ELb0ELb1EEEEEEEEEvNT_6ParamsE)
        /*0548*/ 	.word	0x00000078


	//----- nvinfo : EIATTR_MIN_STACK_SIZE
	.align		4
.L_261:
        /*054c*/ 	.byte	0x04, 0x12
        /*054e*/ 	.short	(.L_263 - .L_262)
	.align		4
.L_262:
        /*0550*/ 	.word	index@(_ZN7cutlass13device_kernelIN5flash11enable_sm90INS1_16FlashAttnFwdSm90INS1_25CollectiveMainloopFwdSm90ILi2EN4cute5tupleIJNS5_1CILi1EEES8_S8_EEENS6_IJNS7_ILi64EEESA_SA_EEELi512ENS_6half_tEfNS_4arch4Sm90ELb0ELb1ELb0ELb1ELb0ELb1ELb1ELb0ELb0ELb1ELb1ELb0EEENS1_21CollectiveEpilogueFwdINS6_IJSA_NS7_ILi512EEESA_EEES9_SC_SE_Li256ELb1ELb1ELb1ELb0EEENS1_36VarlenDynamicPersistentTileSchedulerILi64ELi64ELi256ELi128ELb1ELb1ELb1ELb1ELb0ELb1EEEEEEEEEvNT_6ParamsE)
        /*0554*/ 	.word	0x00000090


	//----- nvinfo : EIATTR_MIN_STACK_SIZE
	.align		4
.L_263:
        /*0558*/ 	.byte	0x04, 0x12
        /*055a*/ 	.short	(.L_265 - .L_264)
	.align		4
.L_264:
        /*055c*/ 	.word	index@(_ZN7cutlass13device_kernelIN5flash11enable_sm90INS1_16FlashAttnFwdSm90INS1_25CollectiveMainloopFwdSm90ILi2EN4cute5tupleIJNS5_1CILi1EEES8_S8_EEENS6_IJNS7_ILi64EEESA_SA_EEELi512ENS_6half_tEfNS_4arch4Sm90ELb1ELb0ELb0ELb0ELb0ELb0ELb0ELb0ELb0ELb1ELb1ELb0EEENS1_21CollectiveEpilogueFwdINS6_IJSA_NS7_ILi512EEESA_EEES9_SC_SE_Li256ELb0ELb1ELb1ELb0EEENS1_19SingleTileSchedulerILb0ELb1ELb1ELi64EEEEEEEEEvNT_6ParamsE)
        /*0560*/ 	.word	0x00000010


	//----- nvinfo : EIATTR_MIN_STACK_SIZE
	.align		4
.L_265:
        /*0564*/ 	.byte	0x04, 0x12
        /*0566*/ 	.short	(.L_267 - .L_266)
	.align		4
.L_266:
        /*0568*/ 	.word	index@(_ZN7cutlass13device_kernelIN5flash11enable_sm90INS1_16FlashAttnFwdSm90INS1_25CollectiveMainloopFwdSm90ILi2EN4cute5tupleIJNS5_1CILi1EEES8_S8_EEENS6_IJNS7_ILi64EEESA_SA_EEELi512ENS_6half_tEfNS_4arch4Sm90ELb1ELb0ELb0ELb0ELb0ELb0ELb1ELb0ELb0ELb1ELb1ELb0EEENS1_21CollectiveEpilogueFwdINS6_IJSA_NS7_ILi512EEESA_EEES9_SC_SE_Li256ELb0ELb1ELb1ELb0EEENS1_19SingleTileSchedulerILb0ELb1ELb1ELi64EEEEEEEEEvNT_6ParamsE)
        /*056c*/ 	.word	0x00000038


	//----- nvinfo : EIATTR_MIN_STACK_SIZE
	.align		4
.L_267:
        /*0570*/ 	.byte	0x04, 0x12
        /*0572*/ 	.short	(.L_269 - .L_268)
	.align		4
.L_268:
        /*0574*/ 	.word	index@(_ZN7cutlass13device_kernelIN5flash11enable_sm90INS1_16FlashAttnFwdSm90INS1_25CollectiveMainloopFwdSm90ILi2EN4cute5tupleIJNS5_1CILi1EEES8_S8_EEENS6_IJNS7_ILi64EEESA_SA_EEELi512ENS_6half_tEfNS_4arch4Sm90ELb1ELb0ELb0ELb1ELb0ELb0ELb0ELb0ELb0ELb1ELb1ELb0EEENS1_21CollectiveEpilogueFwdINS6_IJSA_NS7_ILi512EEESA_EEES9_SC_SE_Li256ELb1ELb1ELb1ELb0EEENS1_36VarlenDynamicPersistentTileSchedulerILi64ELi64ELi256ELi128ELb1ELb1ELb1ELb1ELb1ELb1EEEEEEEEEvNT_6ParamsE)
        /*0578*/ 	.word	0x00000068


	//----- nvinfo : EIATTR_MIN_STACK_SIZE
	.align		4
.L_269:
        /*057c*/ 	.byte	0x04, 0x12
        /*057e*/ 	.short	(.L_271 - .L_270)
	.align		4
.L_270:
        /*0580*/ 	.word	index@(_ZN7cutlass13device_kernelIN5flash11enable_sm90INS1_16FlashAttnFwdSm90INS1_25CollectiveMainloopFwdSm90ILi2EN4cute5tupleIJNS5_1CILi1EEES8_S8_EEENS6_IJNS7_ILi64EEESA_SA_EEELi512ENS_6half_tEfNS_4arch4Sm90ELb1ELb0ELb0ELb1ELb0ELb1ELb0ELb0ELb0ELb1ELb1ELb0EEENS1_21CollectiveEpilogueFwdINS6_IJSA_NS7_ILi512EEESA_EEES9_SC_SE_Li256ELb1ELb1ELb1ELb0EEENS1_36VarlenDynamicPersistentTileSchedulerILi64ELi64ELi256ELi128ELb1ELb1ELb1ELb1ELb1ELb1EEEEEEEEEvNT_6ParamsE)
        /*0584*/ 	.word	0x00000070


	//----- nvinfo : EIATTR_MIN_STACK_SIZE
	.align		4
.L_271:
        /*0588*/ 	.byte	0x04, 0x12
        /*058a*/ 	.short	(.L_273 - .L_272)
	.align		4
.L_272:
        /*058c*/ 	.word	index@(_ZN7cutlass13device_kernelIN5flash11enable_sm90INS1_16FlashAttnFwdSm90INS1_25CollectiveMainloopFwdSm90ILi2EN4cute5tupleIJNS5_1CILi1EEES8_S8_EEENS6_IJNS7_ILi64EEESA_SA_EEELi512ENS_6half_tEfNS_4arch4Sm90ELb1ELb0ELb0ELb1ELb0ELb0ELb1ELb0ELb0ELb1ELb1ELb0EEENS1_21CollectiveEpilogueFwdINS6_IJSA_NS7_ILi512EEESA_EEES9_SC_SE_Li256ELb1ELb1ELb1ELb0EEENS1_36VarlenDynamicPersistentTileSchedulerILi64ELi64ELi256ELi128ELb1ELb1ELb1ELb1ELb1ELb1EEEEEEEEEvNT_6ParamsE)
        /*0590*/ 	.word	0x00000078


	//----- nvinfo : EIATTR_MIN_STACK_SIZE
	.align		4
.L_273:
        /*0594*/ 	.byte	0x04, 0x12
        /*0596*/ 	.short	(.L_275 - .L_274)
	.align		4
.L_274:
        /*0598*/ 	.word	index@(_ZN7cutlass13device_kernelIN5flash11enable_sm90INS1_16FlashAttnFwdSm90INS1_25CollectiveMainloopFwdSm90ILi2EN4cute5tupleIJNS5_1CILi1EEES8_S8_EEENS6_IJNS7_ILi64EEESA_SA_EEELi512ENS_6half_tEfNS_4arch4Sm90ELb1ELb0ELb0ELb1ELb0ELb1ELb1ELb0ELb0ELb1ELb1ELb0EEENS1_21CollectiveEpilogueFwdINS6_IJSA_NS7_ILi512EEESA_EEES9_SC_SE_Li256ELb1ELb1ELb1ELb0EEENS1_36VarlenDynamicPersistentTileSchedulerILi64ELi64ELi256ELi128ELb1ELb1ELb1ELb1ELb1ELb1EEEEEEEEEvNT_6ParamsE)
        /*059c*/ 	.word	0x00000088


	//----- nvinfo : EIATTR_MIN_STACK_SIZE
	.align		4
.L_275:
        /*05a0*/ 	.byte	0x04, 0x12
        /*05a2*/ 	.short	(.L_277 - .L_276)
	.align		4
.L_276:
        /*05a4*/ 	.word	index@(_ZN7cutlass13device_kernelIN5flash11enable_sm90INS1_16FlashAttnFwdSm90INS1_25CollectiveMainloopFwdSm90ILi2EN4cute5tupleIJNS5_1CILi1EEES8_S8_EEENS6_IJNS7_ILi128EEENS7_ILi96EEENS7_ILi64EEEEEELi256ENS_6half_tEfNS_4arch4Sm90ELb0ELb0ELb0ELb0ELb0ELb0ELb0ELb1ELb0ELb1ELb1ELb0EEENS1_21CollectiveEpilogueFwdINS6_IJSA_NS7_ILi256EEESB_EEES9_SE_SG_Li256ELb0ELb1ELb1ELb0EEENS1_19SingleTileSchedulerILb0ELb1ELb1ELi128EEEEEEEEEvNT_6ParamsE)
        /*05a8*/ 	.word	0x00000010


	//----- nvinfo : EIATTR_MIN_STACK_SIZE
	.align		4
.L_277:
        /*05ac*/ 	.byte	0x04, 0x12
        /*05ae*/ 	.short	(.L_279 - .L_278)
	.align		4
.L_278:
        /*05b0*/ 	.word	index@(_ZN7cutlass13device_kernelIN5flash11enable_sm90INS1_16FlashAttnFwdSm90INS1_25CollectiveMainloopFwdSm90ILi2EN4cute5tupleIJNS5_1CILi1EEES8_S8_EEENS6_IJNS7_ILi128EEENS7_ILi96EEENS7_ILi64EEEEEELi256ENS_6half_tEfNS_4arch4Sm90ELb0ELb0ELb0ELb0ELb0ELb0ELb1ELb1ELb0ELb1ELb1ELb0EEENS1_21CollectiveEpilogueFwdINS6_IJSA_NS7_ILi256EEESB_EEES9_SE_SG_Li256ELb0ELb1ELb1ELb0EEENS1_19SingleTileSchedulerILb0ELb1ELb1ELi128EEEEEEEEEvNT_6ParamsE)
        /*05b4*/ 	.word	0x00000038


	//----- nvinfo : EIATTR_MIN_STACK_SIZE
	.align		4
.L_279:
        /*05b8*/ 	.byte	0x04, 0x12
        /*05ba*/ 	.short	(.L_281 - .L_280)
	.align		4
.L_280:
        /*05bc*/ 	.word	index@(_ZN7cutlass13device_kernelIN5flash11enable_sm90INS1_16FlashAttnFwdSm90INS1_25CollectiveMainloopFwdSm90ILi2EN4cute5tupleIJNS5_1CILi1EEES8_S8_EEENS6_IJNS7_ILi128EEENS7_ILi96EEENS7_ILi64EEEEEELi256ENS_6half_tEfNS_4arch4Sm90ELb0ELb0ELb0ELb1ELb0ELb0ELb0ELb1ELb0ELb1ELb1ELb0EEENS1_21CollectiveEpilogueFwdINS6_IJSA_NS7_ILi256EEESB_EEES9_SE_SG_Li256ELb1ELb1ELb1ELb0EEENS1_36VarlenDynamicPersistentTileSchedulerILi128ELi96ELi256ELi128ELb1ELb1ELb1ELb0ELb1ELb1EEEEEEEEEvNT_6ParamsE)
        /*05c0*/ 	.word	0x00000060


	//----- nvinfo : EIATTR_MIN_STACK_SIZE
	.align		4
.L_281:
        /*05c4*/ 	.byte	0x04, 0x12
        /*05c6*/ 	.short	(.L_283 - .L_282)
	.align		4
.L_282:
        /*05c8*/ 	.word	index@(_ZN7cutlass13device_kernelIN5flash11enable_sm90INS1_16FlashAttnFwdSm90INS1_25CollectiveMainloopFwdSm90ILi2EN4cute5tupleIJNS5_1CILi1EEES8_S8_EEENS6_IJNS7_ILi128EEENS7_ILi96EEENS7_ILi64EEEEEELi256ENS_6half_tEfNS_4arch4Sm90ELb0ELb0ELb0ELb1ELb0ELb1ELb0ELb1ELb0ELb1ELb1ELb0EEENS1_21CollectiveEpilogueFwdINS6_IJSA_NS7_ILi256EEESB_EEES9_SE_SG_Li256ELb1ELb1ELb1ELb0EEENS1_36VarlenDynamicPersistentTileSchedulerILi128ELi96ELi256ELi128ELb1ELb1ELb1ELb0ELb1ELb1EEEEEEEEEvNT_6ParamsE)
        /*05cc*/ 	.word	0x00000078


	//----- nvinfo : EIATTR_MIN_STACK_SIZE
	.align		4
.L_283:
        /*05d0*/ 	.byte	0x04, 0x12
        /*05d2*/ 	.short	(.L_285 - .L_284)
	.align		4
.L_284:
        /*05d4*/ 	.word	index@(_ZN7cutlass13device_kernelIN5flash11enable_sm90INS1_16FlashAttnFwdSm90INS1_25CollectiveMainloopFwdSm90ILi2EN4cute5tupleIJNS5_1CILi1EEES8_S8_EEENS6_IJNS7_ILi128EEENS7_ILi96EEENS7_ILi64EEEEEELi256ENS_6half_tEfNS_4arch4Sm90ELb0ELb0ELb0ELb1ELb0ELb0ELb1ELb1ELb0ELb1ELb1ELb0EEENS1_21CollectiveEpilogueFwdINS6_IJSA_NS7_ILi256EEESB_EEES9_SE_SG_Li256ELb1ELb1ELb1ELb0EEENS1_36VarlenDynamicPersistentTileSchedulerILi128ELi96ELi256ELi128ELb1ELb1ELb1ELb0ELb1ELb1EEEEEEEEEvNT_6ParamsE)
        /*05d8*/ 	.word	0x00000088


	//----- nvinfo : EIATTR_MIN_STACK_SIZE
	.align		4
.L_285:
        /*05dc*/ 	.byte	0x04, 0x12
        /*05de*/ 	.short	(.L_287 - .L_286)
	.align		4
.L_286:
        /*05e0*/ 	.word	index@(_ZN7cutlass13device_kernelIN5flash11enable_sm90INS1_16FlashAttnFwdSm90INS1_25CollectiveMainloopFwdSm90ILi2EN4cute5tupleIJNS5_1CILi1EEES8_S8_EEENS6_IJNS7_ILi128EEENS7_ILi96EEENS7_ILi64EEEEEELi256ENS_6half_tEfNS_4arch4Sm90ELb0ELb0ELb0ELb1ELb0ELb1ELb1ELb1ELb0ELb1ELb1ELb0EEENS1_21CollectiveEpilogueFwdINS6_IJSA_NS7_ILi256EEESB_EEES9_SE_SG_Li256ELb1ELb1ELb1ELb0EEENS1_36VarlenDynamicPersistentTileSchedulerILi128ELi96ELi256ELi128ELb1ELb1ELb1ELb0ELb1ELb1EEEEEEEEEvNT_6ParamsE)
        /*05e4*/ 	.word	0x000000b0


	//----- nvinfo : EIATTR_MIN_STACK_SIZE
	.align		4
.L_287:
        /*05e8*/ 	.byte	0x04, 0x12
        /*05ea*/ 	.short	(.L_289 - .L_288)
	.align		4
.L_288:
        /*05ec*/ 	.word	index@(_ZN7cutlass13device_kernelIN5flash11enable_sm90INS1_16FlashAttnFwdSm90INS1_25CollectiveMainloopFwdSm90ILi2EN4cute5tupleIJNS5_1CILi1EEES8_S8_EEENS6_IJNS7_ILi128EEENS7_ILi96EEENS7_ILi64EEEEEELi256ENS_6half_tEfNS_4arch4Sm90ELb0ELb1ELb0ELb0ELb0ELb0ELb0ELb1ELb0ELb1ELb1ELb0EEENS1_21CollectiveEpilogueFwdINS6_IJSA_NS7_ILi256EEESB_EEES9_SE_SG_Li256ELb0ELb1ELb1ELb0EEENS1_19SingleTileSchedulerILb0ELb1ELb1ELi128EEEEEEEEEvNT_6ParamsE)
        /*05f0*/ 	.word	0x00000008


	//----- nvinfo : EIATTR_MIN_STACK_SIZE
	.align		4
.L_289:
        /*05f4*/ 	.byte	0x04, 0x12
        /*05f6*/ 	.short	(.L_291 - .L_290)
	.align		4
.L_290:
        /*05f8*/ 	.word	index@(_ZN7cutlass13device_kernelIN5flash11enable_sm90INS1_16FlashAttnFwdSm90INS1_25CollectiveMainloopFwdSm90ILi2EN4cute5tupleIJNS5_1CILi1EEES8_S8_EEENS6_IJNS7_ILi128EEENS7_ILi96EEENS7_ILi64EEEEEELi256ENS_6half_tEfNS_4arch4Sm90ELb0ELb1ELb0ELb0ELb0ELb0ELb1ELb1ELb0ELb1ELb1ELb0EEENS1_21CollectiveEpilogueFwdINS6_IJSA_NS7_ILi256EEESB_EEES9_SE_SG_Li256ELb0ELb1ELb1ELb0EEENS1_19SingleTileSchedulerILb0ELb1ELb1ELi128EEEEEEEEEvNT_6ParamsE)
        /*05fc*/ 	.word	0x000032c0


	//----- nvinfo : EIATTR_MIN_STACK_SIZE
	.align		4
.L_291:
        /*0600*/ 	.byte	0x04, 0x12
        /*0602*/ 	.short	(.L_293 - .L_292)
	.align		4
.L_292:
        /*0604*/ 	.word	index@(_ZN7cutlass13device_kernelIN5flash11enable_sm90INS1_16FlashAttnFwdSm90INS1_25CollectiveMainloopFwdSm90ILi2EN4cute5tupleIJNS5_1CILi1EEES8_S8_EEENS6_IJNS7_ILi128EEENS7_ILi96EEENS7_ILi64EEEEEELi256ENS_6half_tEfNS_4arch4Sm90ELb0ELb1ELb0ELb1ELb0ELb0ELb0ELb1ELb0ELb1ELb1ELb0EEENS1_21CollectiveEpilogueFwdINS6_IJSA_NS7_ILi256EEESB_EEES9_SE_SG_Li256ELb1ELb1ELb1ELb0EEENS1_36VarlenDynamicPersistentTileSchedulerILi128ELi96ELi256ELi128ELb1ELb1ELb1ELb1ELb0ELb1EEEEEEEEEvNT_6ParamsE)
        /*0608*/ 	.word	0x00000068


	//----- nvinfo : EIATTR_MIN_STACK_SIZE
	.align		4
.L_293:
        /*060c*/ 	.byte	0x04, 0x12
        /*060e*/ 	.short	(.L_295 - .L_294)
	.align		4
.L_294:
        /*0610*/ 	.word	index@(_ZN7cutlass13device_kernelIN5flash11enable_sm90INS1_16FlashAttnFwdSm90INS1_25CollectiveMainloopFwdSm90ILi2EN4cute5tupleIJNS5_1CILi1EEES8_S8_EEENS6_IJNS7_ILi128EEENS7_ILi96EEENS7_ILi64EEEEEELi256ENS_6half_tEfNS_4arch4Sm90ELb0ELb1ELb0ELb1ELb0ELb1ELb0ELb1ELb0ELb1ELb1ELb0EEENS1_21CollectiveEpilogueFwdINS6_IJSA_NS7_ILi256EEESB_EEES9_SE_SG_Li256ELb1ELb1ELb1ELb0EEENS1_36VarlenDynamicPersistentTileSchedulerILi128ELi96ELi256ELi128ELb1ELb1ELb1ELb1ELb0ELb1EEEEEEEEEvNT_6ParamsE)
        /*0614*/ 	.word	0x00000078


	//----- nvinfo : EIATTR_MIN_STACK_SIZE
	.align		4
.L_295:
        /*0618*/ 	.byte	0x04, 0x12
        /*061a*/ 	.short	(.L_297 - .L_296)
	.align		4
.L_296:
        /*061c*/ 	.word	index@(_ZN7cutlass13device_kernelIN5flash11enable_sm90INS1_16FlashAttnFwdSm90INS1_25CollectiveMainloopFwdSm90ILi2EN4cute5tupleIJNS5_1CILi1EEES8_S8_EEENS6_IJNS7_ILi128EEENS7_ILi96EEENS7_ILi64EEEEEELi256ENS_6half_tEfNS_4arch4Sm90ELb0ELb1ELb0ELb1ELb0ELb0ELb1ELb1ELb0ELb1ELb1ELb0EEENS1_21CollectiveEpilogueFwdINS6_IJSA_NS7_ILi256EEESB_EEES9_SE_SG_Li256ELb1ELb1ELb1ELb0EEENS1_36VarlenDynamicPersistentTileSchedulerILi128ELi96ELi256ELi128ELb1ELb1ELb1ELb1ELb0ELb1EEEEEEEEEvNT_6ParamsE)
        /*0620*/ 	.word	0x000004f0


	//----- nvinfo : EIATTR_MIN_STACK_SIZE
	.align		4
.L_297:
        /*0624*/ 	.byte	0x04, 0x12
        /*0626*/ 	.short	(.L_299 - .L_298)
	.align		4
.L_298:
        /*0628*/ 	.word	index@(_ZN7cutlass13device_kernelIN5flash11enable_sm90INS1_16FlashAttnFwdSm90INS1_25CollectiveMainloopFwdSm90ILi2EN4cute5tupleIJNS5_1CILi1EEES8_S8_EEENS6_IJNS7_ILi128EEENS7_ILi96EEENS7_ILi64EEEEEELi256ENS_6half_tEfNS_4arch4Sm90ELb0ELb1ELb0ELb1ELb0ELb1ELb1ELb1ELb0ELb1ELb1ELb0EEENS1_21CollectiveEpilogueFwdINS6_IJSA_NS7_ILi256EEESB_EEES9_SE_SG_Li256ELb1ELb1ELb1ELb0EEENS1_36VarlenDynamicPersistentTileSchedulerILi128ELi96ELi256ELi128ELb1ELb1ELb1ELb1ELb0ELb1EEEEEEEEEvNT_6ParamsE)
        /*062c*/ 	.word	0x00000520


	//----- nvinfo : EIATTR_MIN_STACK_SIZE
	.align		4
.L_299:
        /*0630*/ 	.byte	0x04, 0x12
        /*0632*/ 	.short	(.L_301 - .L_300)
	.align		4
.L_300:
        /*0634*/ 	.word	index@(_ZN7cutlass13device_kernelIN5flash11enable_sm90INS1_16FlashAttnFwdSm90INS1_25CollectiveMainloopFwdSm90ILi2EN4cute5tupleIJNS5_1CILi1EEES8_S8_EEENS6_IJNS7_ILi128EEENS7_ILi96EEENS7_ILi64EEEEEELi256ENS_6half_tEfNS_4arch4Sm90ELb1ELb0ELb0ELb0ELb0ELb0ELb0ELb1ELb0ELb1ELb1ELb0EEENS1_21CollectiveEpilogueFwdINS6_IJSA_NS7_ILi256EEESB_EEES9_SE_SG_Li256ELb0ELb1ELb1ELb0EEENS1_19SingleTileSchedulerILb0ELb1ELb1ELi128EEEEEEEEEvNT_6ParamsE)
        /*0638*/ 	.word	0x00000010


	//----- nvinfo : EIATTR_MIN_STACK_SIZE
	.align		4
.L_301:
        /*063c*/ 	.byte	0x04, 0x12
        /*063e*/ 	.short	(.L_303 - .L_302)
	.align		4
.L_302:
        /*0640*/ 	.word	index@(_ZN7cutlass13device_kernelIN5flash11enable_sm90INS1_16FlashAttnFwdSm90INS1_25CollectiveMainloopFwdSm90ILi2EN4cute5tupleIJNS5_1CILi1EEES8_S8_EEENS6_IJNS7_ILi128EEENS7_ILi96EEENS7_ILi64EEEEEELi256ENS_6half_tEfNS_4arch4Sm90ELb1ELb0ELb0ELb0ELb0ELb0ELb1ELb1ELb0ELb1ELb1ELb0EEENS1_21CollectiveEpilogueFwdINS6_IJSA_NS7_ILi256EEESB_EEES9_SE_SG_Li256ELb0ELb1ELb1ELb0EEENS1_19SingleTileSchedulerILb0ELb1ELb1ELi128EEEEEEEEEvNT_6ParamsE)
        /*0644*/ 	.word	0x00000048


	//----- nvinfo : EIATTR_MIN_STACK_SIZE
	.align		4
.L_303:
        /*0648*/ 	.byte	0x04, 0x12
        /*064a*/ 	.short	(.L_305 - .L_304)
	.align		4
.L_304:
        /*064c*/ 	.word	index@(_ZN7cutlass13device_kernelIN5flash11enable_sm90INS1_16FlashAttnFwdSm90INS1_25CollectiveMainloopFwdSm90ILi2EN4cute5tupleIJNS5_1CILi1EEES8_S8_EEENS6_IJNS7_ILi128EEENS7_ILi96EEENS7_ILi64EEEEEELi256ENS_6half_tEfNS_4arch4Sm90ELb1ELb0ELb0ELb1ELb0ELb0ELb0ELb1ELb0ELb1ELb1ELb0EEENS1_21CollectiveEpilogueFwdINS6_IJSA_NS7_ILi256EEESB_EEES9_SE_SG_Li256ELb1ELb1ELb1ELb0EEENS1_36VarlenDynamicPersistentTileSchedulerILi128ELi96ELi256ELi128ELb1ELb1ELb1ELb1ELb1ELb1EEEEEEEEEvNT_6ParamsE)
        /*0650*/ 	.word	0x00000060


	//----- nvinfo : EIATTR_MIN_STACK_SIZE
	.align		4
.L_305:
        /*0654*/ 	.byte	0x04, 0x12
        /*0656*/ 	.short	(.L_307 - .L_306)
	.align		4
.L_306:
        /*0658*/ 	.word	index@(_ZN7cutlass13device_kernelIN5flash11enable_sm90INS1_16FlashAttnFwdSm90INS1_25CollectiveMainloopFwdSm90ILi2EN4cute5tupleIJNS5_1CILi1EEES8_S8_EEENS6_IJNS7_ILi128EEENS7_ILi96EEENS7_ILi64EEEEEELi256ENS_6half_tEfNS_4arch4Sm90ELb1ELb0ELb0ELb1ELb0ELb1ELb0ELb1ELb0ELb1ELb1ELb0EEENS1_21CollectiveEpilogueFwdINS6_IJSA_NS7_ILi256EEESB_EEES9_SE_SG_Li256ELb1ELb1ELb1ELb0EEENS1_36VarlenDynamicPersistentTileSchedulerILi128ELi96ELi256ELi128ELb1ELb1ELb1ELb1ELb1ELb1EEEEEEEEEvNT_6ParamsE)
        /*065c*/ 	.word	0x00000078


	//----- nvinfo : EIATTR_MIN_STACK_SIZE
	.align		4
.L_307:
        /*0660*/ 	.byte	0x04, 0x12
        /*0662*/ 	.short	(.L_309 - .L_308)
	.align		4
.L_308:
        /*0664*/ 	.word	index@(_ZN7cutlass13device_kernelIN5flash11enable_sm90INS1_16FlashAttnFwdSm90INS1_25CollectiveMainloopFwdSm90ILi2EN4cute5tupleIJNS5_1CILi1EEES8_S8_EEENS6_IJNS7_ILi128EEENS7_ILi96EEENS7_ILi64EEEEEELi256ENS_6half_tEfNS_4arch4Sm90ELb1ELb0ELb0ELb1ELb0ELb0ELb1ELb1ELb0ELb1ELb1ELb0EEENS1_21CollectiveEpilogueFwdINS6_IJSA_NS7_ILi256EEESB_EEES9_SE_SG_Li256ELb1ELb1ELb1ELb0EEENS1_36VarlenDynamicPersistentTileSchedulerILi128ELi96ELi256ELi128ELb1ELb1ELb1ELb1ELb1ELb1EEEEEEEEEvNT_6ParamsE)
        /*0668*/ 	.word	0x00000088


	//----- nvinfo : EIATTR_MIN_STACK_SIZE
	.align		4
.L_309:
        /*066c*/ 	.byte	0x04, 0x12
        /*066e*/ 	.short	(.L_311 - .L_310)
	.align		4
.L_310:
        /*0670*/ 	.word	index@(_ZN7cutlass13device_kernelIN5flash11enable_sm90INS1_16FlashAttnFwdSm90INS1_25CollectiveMainloopFwdSm90ILi2EN4cute5tupleIJNS5_1CILi1EEES8_S8_EEENS6_IJNS7_ILi128EEENS7_ILi96EEENS7_ILi64EEEEEELi256ENS_6half_tEfNS_4arch4Sm90ELb1ELb0ELb0ELb1ELb0ELb1ELb1ELb1ELb0ELb1ELb1ELb0EEENS1_21CollectiveEpilogueFwdINS6_IJSA_NS7_ILi256EEESB_EEES9_SE_SG_Li256ELb1ELb1ELb1ELb0EEENS1_36VarlenDynamicPersistentTileSchedulerILi128ELi96ELi256ELi128ELb1ELb1ELb1ELb1ELb1ELb1EEEEEEEEEvNT_6ParamsE)
        /*0674*/ 	.word	0x00000180
.L_311:


//--------------------- .nv.compat                --------------------------
	.section	.nv.compat,"",@"SHT_CUDA_COMPAT_INFO"
	.align	4
        /*0000*/ 	.byte	0x02, 0x09, 0x01, 0x00, 0x02, 0x02, 0x04, 0x00, 0x02, 0x05, 0x05, 0x00, 0x03, 0x07, 0x01, 0x01
        /*0010*/ 	.byte	0x02, 0x03, 0x01, 0x00, 0x02, 0x06, 0x01, 0x00, 0x04, 0x0b, 0x08, 0x00, 0x00, 0x00, 0x00, 0x00
        /*0020*/ 	.byte	0x00, 0x00, 0x00, 0x00


//--------------------- .nv.info._ZN7cutlass13device_kernelIN5flash11enable_sm90INS1_16FlashAttnFwdSm90INS1_25CollectiveMainloopFwdSm90ILi2EN4cute5tupleIJNS5_1CILi1EEES8_S8_EEENS6_IJNS7_ILi128EEESA_NS7_ILi192EEEEEELi128ENS_6half_tEfNS_4arch4Sm90ELb0ELb0ELb0ELb0ELb0ELb0ELb0ELb1ELb1ELb1ELb1ELb0EEENS1_21CollectiveEpilogueFwdINS6_IJSA_SA_SA_EEES9_SD_SF_Li256ELb0ELb1ELb1ELb0EEENS1_19SingleTileSchedulerILb0ELb1ELb1ELi128EEEEEEEEEvNT_6ParamsE --------------------------
	.section	.nv.info._ZN7cutlass13device_kernelIN5flash11enable_sm90INS1_16FlashAttnFwdSm90INS1_25CollectiveMainloopFwdSm90ILi2EN4cute5tupleIJNS5_1CILi1EEES8_S8_EEENS6_IJNS7_ILi128EEESA_NS7_ILi192EEEEEELi128ENS_6half_tEfNS_4arch4Sm90ELb0ELb0ELb0ELb0ELb0ELb0ELb0ELb1ELb1ELb1ELb1ELb0EEENS1_21CollectiveEpilogueFwdINS6_IJSA_SA_SA_EEES9_SD_SF_Li256ELb0ELb1ELb1ELb0EEENS1_19SingleTileSchedulerILb0ELb1ELb1ELi128EEEEEEEEEvNT_6ParamsE,"",@"SHT_CUDA_INFO"
	.sectionflags	@""
	.align	4


	//----- nvinfo : EIATTR_CUDA_API_VERSION
	.align		4
        /*0000*/ 	.byte	0x04, 0x37
        /*0002*/ 	.short	(.L_313 - .L_312)
.L_312:
        /*0004*/ 	.word	0x00000082


	//----- nvinfo : EIATTR_KPARAM_INFO
	.align		4
.L_313:
        /*0008*/ 	.byte	0x04, 0x17
        /*000a*/ 	.short	(.L_315 - .L_314)
.L_314:
        /*000c*/ 	.word	0x00000000
        /*0010*/ 	.short	0x0000
        /*0012*/ 	.short	0x0070
        /*0014*/ 	.byte	0x00, 0xf0, 0x01, 0x28


	//----- nvinfo : EIATTR_SPARSE_MMA_MASK
	.align		4
.L_315:
        /*0018*/ 	.byte	0x03, 0x50
        /*001a*/ 	.short	0x0000


	//----- nvinfo : EIATTR_MAXREG_COUNT
	.align		4
        /*001c*/ 	.byte	0x03, 0x1b
        /*001e*/ 	.short	0x00a8


	//----- nvinfo : EIATTR_NUM_BARRIERS
	.align		4
        /*0020*/ 	.byte	0x02, 0x4c
        /*0022*/ 	.byte	0x09
	.zero		1


	//----- nvinfo : EIATTR_EXTERNS
	.align		4
        /*0024*/ 	.byte	0x04, 0x0f
        /*0026*/ 	.short	(.L_317 - .L_316)


	//   ....[0]....
	.align		4
.L_316:
        /*0028*/ 	.word	index@(__assertfail)


	//----- nvinfo : EIATTR_ANNOTATIONS
	.align		4
.L_317:
        /*002c*/ 	.byte	0x04, 0x55
        /*002e*/ 	.short	(.L_319 - .L_318)


	//   ....[0]....
.L_318:
        /*0030*/ 	.word	0x00000001
        /*0034*/ 	.byte	0x40, 0x09, 0x00, 0x00, 0x01, 0x00, 0x00, 0x00, 0x10, 0x12, 0x00, 0x00, 0x01, 0x00, 0x00, 0x00
        /*0044*/ 	.byte	0xa0, 0x82, 0x00, 0x00, 0x01, 0x00, 0x00, 0x00, 0x50, 0x85, 0x00, 0x00, 0x01, 0x00, 0x00, 0x00
        /*0054*/ 	.byte	0x60, 0x85, 0x00, 0x00, 0x01, 0x00, 0x00, 0x00, 0xa0, 0x85, 0x00, 0x00, 0x01, 0x00, 0x00, 0x00
        /*0064*/ 	.byte	0xc0, 0x85, 0x00, 0x00, 0x01, 0x00, 0x00, 0x00, 0xb0, 0x8a, 0x00, 0x00, 0x01, 0x00, 0x00, 0x00
        /*0074*/ 	.byte	0xe0, 0x9a, 0x00, 0x00, 0x01, 0x00, 0x00, 0x00, 0x00, 0x9b, 0x00, 0x00, 0x01, 0x00, 0x00, 0x00
        /*0084*/ 	.byte	0x80, 0x9b, 0x00, 0x00, 0x01, 0x00, 0x00, 0x00, 0x90, 0x9b, 0x00, 0x00, 0x01, 0x00, 0x00, 0x00
        /*0094*/ 	.byte	0x60, 0x9d, 0x00, 0x00, 0x01, 0x00, 0x00, 0x00, 0xf0, 0xa5, 0x00, 0x00, 0x01, 0x00, 0x00, 0x00
        /*00a4*/ 	.byte	0xd0, 0xae, 0x00, 0x00, 0x01, 0x00, 0x00, 0x00, 0xf0, 0xbb, 0x00, 0x00


	//----- nvinfo : EIATTR_MERCURY_ISA_VERSION
	.align		4
.L_319:
        /*00b0*/ 	.byte	0x03, 0x5f
        /*00b2*/ 	.short	0x0101


	//----- nvinfo : EIATTR_INT_WARP_WIDE_INSTR_OFFSETS
	.align		4
        /*00b4*/ 	.byte	0x04, 0x31
        /*00b6*/ 	.short	(.L_321 - .L_320)


	//   ....[0]....
.L_320:
        /*00b8*/ 	.word	0x00000120


	//   ....[1]....
        /*00bc*/ 	.word	0x00000160


	//   ....[2]....
        /*00c0*/ 	.word	0x00000220


	//----- nvinfo : EIATTR_COOP_GROUP_MASK_REGIDS
	.align		4
.L_321:
        /*00c4*/ 	.byte	0x04, 0x29
        /*00c6*/ 	.short	(.L_323 - .L_322)


	//   ....[0]....
.L_322:
        /*00c8*/ 	.word	0xffffffff


	//   ....[1]....
        /*00cc*/ 	.word	0xffffffff


	//   ....[2]....
        /*00d0*/ 	.word	0xffffffff


	//   ....[3]....
        /*00d4*/ 	.word	0xffffffff


	//   ....[4]....
        /*00d8*/ 	.word	0xffffffff


	//   ....[5]....
        /*00dc*/ 	.word	0xffffffff


	//   ....[6]....
        /*00e0*/ 	.word	0xffffffff


	//   ....[7]....
        /*00e4*/ 	.word	0xffffffff


	//   ....[8]....
        /*00e8*/ 	.word	0xffffffff


	//   ....[9]....
        /*00ec*/ 	.word	0xffffffff


	//   ....[10]....
        /*00f0*/ 	.word	0xffffffff


	//   ....[11]....
        /*00f4*/ 	.word	0xffffffff


	//   ....[12]....
        /*00f8*/ 	.word	0xffffffff


	//   ....[13]....
        /*00fc*/ 	.word	0xffffffff


	//   ....[14]....
        /*0100*/ 	.word	0xffffffff


	//   ....[15]....
        /*0104*/ 	.word	0xffffffff


	//   ....[16]....
        /*0108*/ 	.word	0xffffffff


	//   ....[17]....
        /*010c*/ 	.word	0xffffffff


	//   ....[18]....
        /*0110*/ 	.word	0xffffffff


	//   ....[19]....
        /*0114*/ 	.word	0xffffffff


	//   ....[20]....
        /*0118*/ 	.word	0xffffffff


	//   ....[21]....
        /*011c*/ 	.word	0xffffffff


	//   ....[22]....
        /*0120*/ 	.word	0xffffffff


	//   ....[23]....
        /*0124*/ 	.word	0xffffffff


	//   ....[24]....
        /*0128*/ 	.word	0xffffffff


	//   ....[25]....
        /*012c*/ 	.word	0xffffffff


	//   ....[26]....
        /*0130*/ 	.word	0xffffffff


	//   ....[27]....
        /*0134*/ 	.word	0xffffffff


	//   ....[28]....
        /*0138*/ 	.word	0xffffffff


	//   ....[29]....
        /*013c*/ 	.word	0xffffffff


	//   ....[30]....
        /*0140*/ 	.word	0xffffffff


	//   ....[31]....
        /*0144*/ 	.word	0xffffffff


	//   ....[32]....
        /*0148*/ 	.word	0xffffffff


	//   ....[33]....
        /*014c*/ 	.word	0xffffffff


	//   ....[34]....
        /*0150*/ 	.word	0xffffffff


	//   ....[35]....
        /*0154*/ 	.word	0xffffffff


	//   ....[36]....
        /*0158*/ 	.word	0xffffffff


	//   ....[37]....
        /*015c*/ 	.word	0xffffffff


	//   ....[38]....
        /*0160*/ 	.word	0xffffffff


	//   ....[39]....
        /*0164*/ 	.word	0xffffffff


	//   ....[40]....
        /*0168*/ 	.word	0xffffffff


	//   ....[41]....
        /*016c*/ 	.word	0xffffffff


	//   ....[42]....
        /*0170*/ 	.word	0xffffffff


	//   ....[43]....
        /*0174*/ 	.word	0xffffffff


	//   ....[44]....
        /*0178*/ 	.word	0xffffffff


	//   ....[45]....
        /*017c*/ 	.word	0xffffffff


	//   ....[46]....
        /*0180*/ 	.word	0xffffffff


	//   ....[47]....
        /*0184*/ 	.word	0x0500000f


	//   ....[48]....
        /*0188*/ 	.word	0x0500000f


	//   ....[49]....
        /*018c*/ 	.word	0x0500000f


	//   ....[50]....
        /*0190*/ 	.word	0x0500000f


	//   ....[51]....
        /*0194*/ 	.word	0x0500000f


	//   ....[52]....
        /*0198*/ 	.word	0x0500000f


	//   ....[53]....
        /*019c*/ 	.word	0x0500000f


	//   ....[54]....
        /*01a0*/ 	.word	0x0500000f


	//   ....[55]....
        /*01a4*/ 	.word	0x0500000f


	//   ....[56]....
        /*01a8*/ 	.word	0x0500000f


	//   ....[57]....
        /*01ac*/ 	.word	0x0500000f


	//   ....[58]....
        /*01b0*/ 	.word	0x0500000f


	//   ....[59]....
        /*01b4*/ 	.word	0x0500000f


	//   ....[60]....
        /*01b8*/ 	.word	0x0500000f


	//   ....[61]....
        /*01bc*/ 	.word	0x0500000f


	//   ....[62]....
        /*01c0*/ 	.word	0x0500000f


	//   ....[63]....
        /*01c4*/ 	.word	0x0500000f


	//   ....[64]....
        /*01c8*/ 	.word	0x0500000f


	//----- nvinfo : EIATTR_COOP_GROUP_INSTR_OFFSETS
	.align		4
.L_323:
        /*01cc*/ 	.byte	0x04, 0x28
        /*01ce*/ 	.short	(.L_325 - .L_324)


	//   ....[0]....
.L_324:
        /*01d0*/ 	.word	0x00000060


	//   ....[1]....
        /*01d4*/ 	.word	0x00000130


	//   ....[2]....
        /*01d8*/ 	.word	0x00000230


	//   ....[3]....
        /*01dc*/ 	.word	0x000003a0


	//   ....[4]....
        /*01e0*/ 	.word	0x00000500


	//   ....[5]....
        /*01e4*/ 	.word	0x00000620


	//   ....[6]....
        /*01e8*/ 	.word	0x00000780


	//   ....[7]....
        /*01ec*/ 	.word	0x00001040


	//   ....[8]....
        /*01f0*/ 	.word	0x000023b0


	//   ....[9]....
        /*01f4*/ 	.word	0x000024b0


	//   ....[10]....
        /*01f8*/ 	.word	0x00002a70


	//   ....[11]....
        /*01fc*/ 	.word	0x00002ad0


	//   ....[12]....
        /*0200*/ 	.word	0x000046a0


	//   ....[13]....
        /*0204*/ 	.word	0x000046e0


	//   ....[14]....
        /*0208*/ 	.word	0x00004b90


	//   ....[15]....
        /*020c*/ 	.word	0x00004c70


	//   ....[16]....
        /*0210*/ 	.word	0x00005fa0


	//   ....[17]....
        /*0214*/ 	.word	0x00005fd0


	//   ....[18]....
        /*0218*/ 	.word	0x000060a0


	//   ....[19]....
        /*021c*/ 	.word	0x000060b0


	//   ....[20]....
        /*0220*/ 	.word	0x00006f80


	//   ....[21]....
        /*0224*/ 	.word	0x00006fc0


	//   ....[22]....
        /*0228*/ 	.word	0x00007000


	//   ....[23]....
        /*022c*/ 	.word	0x00007040


	//   ....[24]....
        /*0230*/ 	.word	0x00007050


	//   ....[25]....
        /*0234*/ 	.word	0x00007070


	//   ....[26]....
        /*0238*/ 	.word	0x000076b0


	//   ....[27]....
        /*023c*/ 	.word	0x000076c0


	//   ....[28]....
        /*0240*/ 	.word	0x000080c0


	//   ....[29]....
        /*0244*/ 	.word	0x00008ad0


	//   ....[30]....
        /*0248*/ 	.word	0x000094a0


	//   ....[31]....
        /*024c*/ 	.word	0x000094b0


	//   ....[32]....
        /*0250*/ 	.word	0x000094d0


	//   ....[33]....
        /*0254*/ 	.word	0x00009530


	//   ....[34]....
        /*0258*/ 	.word	0x000095b0


	//   ....[35]....
        /*025c*/ 	.word	0x000095e0


	//   ....[36]....
        /*0260*/ 	.word	0x00009660


	//   ....[37]....
        /*0264*/ 	.word	0x00009690


	//   ....[38]....
        /*0268*/ 	.word	0x00009710


	//   ....[39]....
        /*026c*/ 	.word	0x00009740


	//   ....[40]....
        /*0270*/ 	.word	0x000097c0


	//   ....[41]....
        /*0274*/ 	.word	0x00009800


	//   ....[42]....
        /*0278*/ 	.word	0x00009870


	//   ....[43]....
        /*027c*/ 	.word	0x000098a0


	//   ....[44]....
        /*0280*/ 	.word	0x00009920


	//   ....[45]....
        /*0284*/ 	.word	0x00009950


	//   ....[46]....
        /*0288*/ 	.word	0x0000bb80


	//   ....[47]....
        /*028c*/ 	.word	0x0000c010


	//   ....[48]....
        /*0290*/ 	.word	0x0000c190


	//   ....[49]....
        /*0294*/ 	.word	0x0000c1e0


	//   ....[50]....
        /*0298*/ 	.word	0x0000c290


	//   ....[51]....
        /*029c*/ 	.word	0x0000c360


	//   ....[52]....
        /*02a0*/ 	.word	0x0000c3f0


	//   ....[53]....
        /*02a4*/ 	.word	0x0000c4c0


	//   ....[54]....
        /*02a8*/ 	.word	0x0000c550


	//   ....[55]....
        /*02ac*/ 	.word	0x0000c620


	//   ....[56]....
        /*02b0*/ 	.word	0x0000c6b0


	//   ....[57]....
        /*02b4*/ 	.word	0x0000c780


	//   ....[58]....
        /*02b8*/ 	.word	0x0000c810


	//   ....[59]....
        /*02bc*/ 	.word	0x0000c8e0


	//   ....[60]....
        /*02c0*/ 	.word	0x0000c970


	//   ....[61]....
        /*02c4*/ 	.word	0x0000ca40


	//   ....[62]....
        /*02c8*/ 	.word	0x0000cac0


	//   ....[63]....
        /*02cc*/ 	.word	0x0000cb80


	//   ....[64]....
        /*02d0*/ 	.word	0x0000cf80


	//----- nvinfo : EIATTR_REG_RECONFIG
	.align		4
.L_325:
        /*02d4*/ 	.byte	0x01, 0x54
	.zero		2


	//----- nvinfo : EIATTR_SYSCALL_OFFSETS
	.align		4
        /*02d8*/ 	.byte	0x04, 0x46
        /*02da*/ 	.short	(.L_327 - .L_326)


	//   ....[0]....
.L_326:
        /*02dc*/ 	.word	0x00001200


	//   ....[1]....
        /*02e0*/ 	.word	0x00008750


	//   ....[2]....
        /*02e4*/ 	.word	0x00008890


	//   ....[3]....
        /*02e8*/ 	.word	0x00008980


	//   ....[4]....
        /*02ec*/ 	.word	0x000090b0


	//----- nvinfo : EIATTR_MBARRIER_INSTR_OFFSETS
	.align		4
.L_327:
        /*02f0*/ 	.byte	0x04, 0x39
        /*02f2*/ 	.short	(.L_329 - .L_328)


	//   ....[0]....
.L_328:
        /*02f4*/ 	.word	0x00000250
        /*02f8*/ 	.word	0x000000ff
        /*02fc*/ 	.word	0x00034800
        /*0300*/ 	.short	0x0100
        /*0302*/ 	.byte	0x08
	.zero		1


	//   ....[1]....
        /*0304*/ 	.word	0x00000260
        /*0308*/ 	.word	0x000000ff
        /*030c*/ 	.word	0x00034820
        /*0310*/ 	.short	0x0100
        /*0312*/ 	.byte	0x08
	.zero		1


	//   ....[2]....
        /*0314*/ 	.word	0x00000350
        /*0318*/ 	.word	0x000000ff
        /*031c*/ 	.word	0x00034830
        /*0320*/ 	.short	0x0100
        /*0322*/ 	.byte	0x08
	.zero		1


	//   ....[3]....
        /*0324*/ 	.word	0x00000360
        /*0328*/ 	.word	0x000000ff
        /*032c*/ 	.word	0x00034840
        /*0330*/ 	.short	0x0100
        /*0332*/ 	.byte	0x08
	.zero		1


	//   ....[4]....
        /*0334*/ 	.word	0x00000370
        /*0338*/ 	.word	0x000000ff
        /*033c*/ 	.word	0x00034838
        /*0340*/ 	.short	0x0100
        /*0342*/ 	.byte	0x08
	.zero		1


	//   ....[5]....
        /*0344*/ 	.word	0x00000380
        /*0348*/ 	.word	0x000000ff
        /*034c*/ 	.word	0x00034848
        /*0350*/ 	.short	0x0100
        /*0352*/ 	.byte	0x08
	.zero		1


	//   ....[6]....
        /*0354*/ 	.word	0x000004b0
        /*0358*/ 	.word	0x000000ff
        /*035c*/ 	.word	0x00034850
        /*0360*/ 	.short	0x0100
        /*0362*/ 	.byte	0x08
	.zero		1


	//   ....[7]....
        /*0364*/ 	.word	0x000004c0
        /*0368*/ 	.word	0x000000ff
        /*036c*/ 	.word	0x00034860
        /*0370*/ 	.short	0x0100
        /*0372*/ 	.byte	0x08
	.zero		1


	//   ....[8]....
        /*0374*/ 	.word	0x000004d0
        /*0378*/ 	.word	0x000000ff
        /*037c*/ 	.word	0x00034858
        /*0380*/ 	.short	0x0100
        /*0382*/ 	.byte	0x08
	.zero		1


	//   ....[9]....
        /*0384*/ 	.word	0x000004e0
        /*0388*/ 	.word	0x000000ff
        /*038c*/ 	.word	0x00034868
        /*0390*/ 	.short	0x0100
        /*0392*/ 	.byte	0x08
	.zero		1


	//   ....[10]....
        /*0394*/ 	.word	0x000005d0
        /*0398*/ 	.word	0x000000ff
        /*039c*/ 	.word	0x00034870
        /*03a0*/ 	.short	0x0100
        /*03a2*/ 	.byte	0x06
	.zero		1


	//   ....[11]....
        /*03a4*/ 	.word	0x000005e0
        /*03a8*/ 	.word	0x000000ff
        /*03ac*/ 	.word	0x00034880
        /*03b0*/ 	.short	0x0100
        /*03b2*/ 	.byte	0x06
	.zero		1


	//   ....[12]....
        /*03b4*/ 	.word	0x000005f0
        /*03b8*/ 	.word	0x000000ff
        /*03bc*/ 	.word	0x00034878
        /*03c0*/ 	.short	0x0100
        /*03c2*/ 	.byte	0x06
	.zero		1


	//   ....[13]....
        /*03c4*/ 	.word	0x00000600
        /*03c8*/ 	.word	0x000000ff
        /*03cc*/ 	.word	0x00034888
        /*03d0*/ 	.short	0x0100
        /*03d2*/ 	.byte	0x06
	.zero		1


	//   ....[14]....
        /*03d4*/ 	.word	0x00000730
        /*03d8*/ 	.word	0x000000ff
        /*03dc*/ 	.word	0x00034890
        /*03e0*/ 	.short	0x0100
        /*03e2*/ 	.byte	0x08
	.zero		1


	//   ....[15]....
        /*03e4*/ 	.word	0x00000740
        /*03e8*/ 	.word	0x000000ff
        /*03ec*/ 	.word	0x000348a0
        /*03f0*/ 	.short	0x0100
        /*03f2*/ 	.byte	0x08
	.zero		1


	//   ....[16]....
        /*03f4*/ 	.word	0x00000750
        /*03f8*/ 	.word	0x000000ff
        /*03fc*/ 	.word	0x00034898
        /*0400*/ 	.short	0x0100
        /*0402*/ 	.byte	0x08
	.zero		1


	//   ....[17]....
        /*0404*/ 	.word	0x00000760
        /*0408*/ 	.word	0x000000ff
        /*040c*/ 	.word	0x000348a8
        /*0410*/ 	.short	0x0100
        /*0412*/ 	.byte	0x08
	.zero		1


	//   ....[18]....
        /*0414*/ 	.word	0x00000890
        /*0418*/ 	.word	0x000000ff
        /*041c*/ 	.word	0x000348b0
        /*0420*/ 	.short	0x0100
        /*0422*/ 	.byte	0x08
	.zero		1


	//   ....[19]....
        /*0424*/ 	.word	0x000008a0
        /*0428*/ 	.word	0x000000ff
        /*042c*/ 	.word	0x000348c0
        /*0430*/ 	.short	0x0100
        /*0432*/ 	.byte	0x08
	.zero		1


	//   ....[20]....
        /*0434*/ 	.word	0x000008b0
        /*0438*/ 	.word	0x000000ff
        /*043c*/ 	.word	0x000348b8
        /*0440*/ 	.short	0x0100
        /*0442*/ 	.byte	0x08
	.zero		1


	//   ....[21]....
        /*0444*/ 	.word	0x000008c0
        /*0448*/ 	.word	0x000000ff
        /*044c*/ 	.word	0x000348c8
        /*0450*/ 	.short	0x0100
        /*0452*/ 	.byte	0x08
	.zero		1


	//   ....[22]....
        /*0454*/ 	.word	0x00001230
        /*0458*/ 	.word	0x000000ff
        /*045c*/ 	.word	0x00034800
        /*0460*/ 	.short	0x010a
        /*0462*/ 	.byte	0x24
	.zero		1


	//   ....[23]....
        /*0464*/ 	.word	0x00001290
        /*0468*/ 	.word	0x000000ff
        /*046c*/ 	.word	0x00034830
        /*0470*/ 	.short	0x010a
        /*0472*/ 	.byte	0x24
	.zero		1


	//   ....[24]....
        /*0474*/ 	.word	0x00001310
        /*0478*/ 	.word	0x000000ff
        /*047c*/ 	.word	0x00034830
        /*0480*/ 	.short	0x010a
        /*0482*/ 	.byte	0x24
	.zero		1


	//   ....[25]....
        /*0484*/ 	.word	0x00003040
        /*0488*/ 	.word	0x00000007
        /*048c*/ 	.word	0x00000000
        /*0490*/ 	.short	0x0101
        /*0492*/ 	.byte	0x3f
	.zero		1


	//   ....[26]....
        /*0494*/ 	.word	0x00003ad0
        /*0498*/ 	.word	0x000000ff
        /*049c*/ 	.word	0x00034830
        /*04a0*/ 	.short	0x010a
        /*04a2*/ 	.byte	0x27
	.zero		1


	//   ....[27]....
        /*04a4*/ 	.word	0x00003b10
        /*04a8*/ 	.word	0x000000ff
        /*04ac*/ 	.word	0x00034830
        /*04b0*/ 	.short	0x010a
        /*04b2*/ 	.byte	0x27
	.zero		1


	//   ....[28]....
        /*04b4*/ 	.word	0x00004360
        /*04b8*/ 	.word	0x000000ff
        /*04bc*/ 	.word	0x00034850
        /*04c0*/ 	.short	0x010a
        /*04c2*/ 	.byte	0x07
	.zero		1


	//   ....[29]....
        /*04c4*/ 	.word	0x000043a0
        /*04c8*/ 	.word	0x000000ff
        /*04cc*/ 	.word	0x00034850
        /*04d0*/ 	.short	0x010a
        /*04d2*/ 	.byte	0x07
	.zero		1


	//   ....[30]....
        /*04d4*/ 	.word	0x00005550
        /*04d8*/ 	.word	0x0000001b
        /*04dc*/ 	.word	0x00000000
        /*04e0*/ 	.short	0x0101
        /*04e2*/ 	.byte	0x3f
	.zero		1


	//   ....[31]....
        /*04e4*/ 	.word	0x000055b0
        /*04e8*/ 	.word	0x0000001e
        /*04ec*/ 	.word	0x00000000
        /*04f0*/ 	.short	0x0101
        /*04f2*/ 	.byte	0x3f
	.zero		1


	//   ....[32]....
        /*04f4*/ 	.word	0x00005ef0
        /*04f8*/ 	.word	0x0000000c
        /*04fc*/ 	.word	0x00034850
        /*0500*/ 	.short	0x010a
        /*0502*/ 	.byte	0x3f
	.zero		1


	//   ....[33]....
        /*0504*/ 	.word	0x00005f30
        /*0508*/ 	.word	0x0000000c
        /*050c*/ 	.word	0x00034850
        /*0510*/ 	.short	0x010a
        /*0512*/ 	.byte	0x3f
	.zero		1


	//   ....[34]....
        /*0514*/ 	.word	0x000063f0
        /*0518*/ 	.word	0x0000000c
        /*051c*/ 	.word	0x00000000
        /*0520*/ 	.short	0x0101
        /*0522*/ 	.byte	0x3f
	.zero		1


	//   ....[35]....
        /*0524*/ 	.word	0x00007060
        /*0528*/ 	.word	0x000000ff
        /*052c*/ 	.word	0x00000000
        /*0530*/ 	.short	0x0101
        /*0532*/ 	.byte	0x04
	.zero		1


	//   ....[36]....
        /*0534*/ 	.word	0x00008cd0
        /*0538*/ 	.word	0x000000ff
        /*053c*/ 	.word	0x00034840
        /*0540*/ 	.short	0x010a
        /*0542*/ 	.byte	0x26
	.zero		1


	//   ....[37]....
        /*0544*/ 	.word	0x00009a80
        /*0548*/ 	.word	0x000000ff
        /*054c*/ 	.word	0x00034800
        /*0550*/ 	.short	0x0107
        /*0552*/ 	.byte	0x26
	.zero		1


	//   ....[38]....
        /*0554*/ 	.word	0x00009af0
        /*0558*/ 	.word	0x000000ff
        /*055c*/ 	.word	0x00034800
        /*0560*/ 	.short	0x0101
        /*0562*/ 	.byte	0x26
	.zero		1


	//   ....[39]....
        /*0564*/ 	.word	0x00009b10
        /*0568*/ 	.word	0x000000ff
        /*056c*/ 	.word	0x00034820
        /*0570*/ 	.short	0x010a
        /*0572*/ 	.byte	0x26
	.zero		1


	//   ....[40]....
        /*0574*/ 	.word	0x00009ee0
        /*0578*/ 	.word	0x000000ff
        /*057c*/ 	.word	0x00034848
        /*0580*/ 	.short	0x010a
        /*0582*/ 	.byte	0x26
	.zero		1


	//   ....[41]....
        /*0584*/ 	.word	0x0000a280
        /*0588*/ 	.word	0x000000ff
        /*058c*/ 	.word	0x00034860
        /*0590*/ 	.short	0x010a
        /*0592*/ 	.byte	0x26
	.zero		1


	//   ....[42]....
        /*0594*/ 	.word	0x0000a770
        /*0598*/ 	.word	0x000000ff
        /*059c*/ 	.word	0x00034840
        /*05a0*/ 	.short	0x010a
        /*05a2*/ 	.byte	0x26
	.zero		1


	//   ....[43]....
        /*05a4*/ 	.word	0x0000ab20
        /*05a8*/ 	.word	0x000000ff
        /*05ac*/ 	.word	0x00034868
        /*05b0*/ 	.short	0x010a
        /*05b2*/ 	.byte	0x26
	.zero		1


	//   ....[44]....
        /*05b4*/ 	.word	0x0000b060
        /*05b8*/ 	.word	0x000000ff
        /*05bc*/ 	.word	0x00034848
        /*05c0*/ 	.short	0x010a
        /*05c2*/ 	.byte	0x26
	.zero		1


	//   ....[45]....
        /*05c4*/ 	.word	0x0000b3f0
        /*05c8*/ 	.word	0x000000ff
        /*05cc*/ 	.word	0x00034860
        /*05d0*/ 	.short	0x010a
        /*05d2*/ 	.byte	0x26
	.zero		1


	//   ....[46]....
        /*05d4*/ 	.word	0x0000b780
        /*05d8*/ 	.word	0x00000003
        /*05dc*/ 	.word	0x00034860
        /*05e0*/ 	.short	0x010a
        /*05e2*/ 	.byte	0x3f
	.zero		1


	//   ....[47]....
        /*05e4*/ 	.word	0x0000bb10
        /*05e8*/ 	.word	0x00000002
        /*05ec*/ 	.word	0x00034820
        /*05f0*/ 	.short	0x010a
        /*05f2*/ 	.byte	0x3f
	.zero		1


	//   ....[48]....
        /*05f4*/ 	.word	0x0000bc90
        /*05f8*/ 	.word	0x00000007
        /*05fc*/ 	.word	0x00000000
        /*0600*/ 	.short	0x010a
        /*0602*/ 	.byte	0x3f
	.zero		1


	//   ....[49]....
        /*0604*/ 	.word	0x0000bd00
        /*0608*/ 	.word	0x00000008
        /*060c*/ 	.word	0x00000000
        /*0610*/ 	.short	0x010a
        /*0612*/ 	.byte	0x3f
	.zero		1


	//   ....[50]....
        /*0614*/ 	.word	0x0000bd60
        /*0618*/ 	.word	0x00000007
        /*061c*/ 	.word	0x00000000
        /*0620*/ 	.short	0x010a
        /*0622*/ 	.byte	0x3f
	.zero		1


	//   ....[51]....
        /*0624*/ 	.word	0x0000bd90
        /*0628*/ 	.word	0x00000006
        /*062c*/ 	.word	0x00000000
        /*0630*/ 	.short	0x010a
        /*0632*/ 	.byte	0x3f
	.zero		1


	//   ....[52]....
        /*0634*/ 	.word	0x0000be00
        /*0638*/ 	.word	0x00000000
        /*063c*/ 	.word	0x00034800
        /*0640*/ 	.short	0x010a
        /*0642*/ 	.byte	0x3f
	.zero		1


	//   ....[53]....
        /*0644*/ 	.word	0x0000be60
        /*0648*/ 	.word	0x00000000
        /*064c*/ 	.word	0x00034830
        /*0650*/ 	.short	0x010a
        /*0652*/ 	.byte	0x3f
	.zero		1


	//   ....[54]....
        /*0654*/ 	.word	0x0000bec0
        /*0658*/ 	.word	0x00000006
        /*065c*/ 	.word	0x00034830
        /*0660*/ 	.short	0x010a
        /*0662*/ 	.byte	0x3f
	.zero		1


	//   ....[55]....
        /*0664*/ 	.word	0x0000bf20
        /*0668*/ 	.word	0x00000006
        /*066c*/ 	.word	0x00034850
        /*0670*/ 	.short	0x010a
        /*0672*/ 	.byte	0x3f
	.zero		1


	//   ....[56]....
        /*0674*/ 	.word	0x0000bf70
        /*0678*/ 	.word	0x0000000c
        /*067c*/ 	.word	0x00034850
        /*0680*/ 	.short	0x010a
        /*0682*/ 	.byte	0x3f
	.zero		1


	//   ....[57]....
        /*0684*/ 	.word	0x0000c0d0
        /*0688*/ 	.word	0x00000003
        /*068c*/ 	.word	0x00034840
        /*0690*/ 	.short	0x010a
        /*0692*/ 	.byte	0x3f
	.zero		1


	//   ....[58]....
        /*0694*/ 	.word	0x0000cbc0
        /*0698*/ 	.word	0x00000003
        /*069c*/ 	.word	0x00034820
        /*06a0*/ 	.short	0x010a
        /*06a2*/ 	.byte	0x3f
	.zero		1


	//   ....[59]....
        /*06a4*/ 	.word	0x0000cc20
        /*06a8*/ 	.word	0x00000003
        /*06ac*/ 	.word	0x00034848
        /*06b0*/ 	.short	0x010a
        /*06b2*/ 	.byte	0x3f
	.zero		1


	//   ....[60]....
        /*06b4*/ 	.word	0x0000cc80
        /*06b8*/ 	.word	0x00000003
        /*06bc*/ 	.word	0x00034860
        /*06c0*/ 	.short	0x010a
        /*06c2*/ 	.byte	0x3f
	.zero		1


	//   ....[61]....
        /*06c4*/ 	.word	0x0000cce0
        /*06c8*/ 	.word	0x00000003
        /*06cc*/ 	.word	0x00034840
        /*06d0*/ 	.short	0x010a
        /*06d2*/ 	.byte	0x3f
	.zero		1


	//   ....[62]....
        /*06d4*/ 	.word	0x0000cd40
        /*06d8*/ 	.word	0x00000003
        /*06dc*/ 	.word	0x00034868
        /*06e0*/ 	.short	0x010a
        /*06e2*/ 	.byte	0x3f
	.zero		1


	//   ....[63]....
        /*06e4*/ 	.word	0x0000cda0
        /*06e8*/ 	.word	0x00000003
        /*06ec*/ 	.word	0x00034848
        /*06f0*/ 	.short	0x010a
        /*06f2*/ 	.byte	0x3f
	.zero		1


	//   ....[64]....
        /*06f4*/ 	.word	0x0000ce00
        /*06f8*/ 	.word	0x00000003
        /*06fc*/ 	.word	0x00034860
        /*0700*/ 	.short	0x010a
        /*0702*/ 	.byte	0x3f
	.zero		1


	//   ....[65]....
        /*0704*/ 	.word	0x0000ce50
        /*0708*/ 	.word	0x00000003
        /*070c*/ 	.word	0x00034860
        /*0710*/ 	.short	0x010a
        /*0712*/ 	.byte	0x3f
	.zero		1


	//   ....[66]....
        /*0714*/ 	.word	0x0000cea0
        /*0718*/ 	.word	0x00000002
        /*071c*/ 	.word	0x00034820
        /*0720*/ 	.short	0x010a
        /*0722*/ 	.byte	0x3f
	.zero		1


	//   ....[67]....
        /*0724*/ 	.word	0x0000d040
        /*0728*/ 	.word	0x00000007
        /*072c*/ 	.word	0x00000000
        /*0730*/ 	.short	0x010a
        /*0732*/ 	.byte	0x3f
	.zero		1


	//   ....[68]....
        /*0734*/ 	.word	0x0000d090
        /*0738*/ 	.word	0x00000008
        /*073c*/ 	.word	0x00000000
        /*0740*/ 	.short	0x010a
        /*0742*/ 	.byte	0x3f
	.zero		1


	//   ....[69]....
        /*0744*/ 	.word	0x0000d0e0
        /*0748*/ 	.word	0x00000007
        /*074c*/ 	.word	0x00000000
        /*0750*/ 	.short	0x010a
        /*0752*/ 	.byte	0x3f
	.zero		1


	//----- nvinfo : EIATTR_NUM_MBARRIERS
	.align		4
.L_329:
        /*0754*/ 	.byte	0x03, 0x38
        /*0756*/ 	.short	0x0016


	//----- nvinfo : EIATTR_EXIT_INSTR_OFFSETS
	.align		4
        /*0758*/ 	.byte	0x04, 0x1c
        /*075a*/ 	.short	(.L_331 - .L_330)


	//   ....[0]....
.L_330:
        /*075c*/ 	.word	0x0000bde0


	//----- nvinfo : EIATTR_MAX_THREADS
	.align		4
.L_331:
        /*0760*/ 	.byte	0x04, 0x05
        /*0762*/ 	.short	(.L_333 - .L_332)
.L_332:
        /*0764*/ 	.word	0x00000180
        /*0768*/ 	.word	0x00000001
        /*076c*/ 	.word	0x00000001


	//----- nvinfo : EIATTR_CRS_STACK_SIZE
	.align		4
.L_333:
        /*0770*/ 	.byte	0x04, 0x1e
        /*0772*/ 	.short	(.L_335 - .L_334)
.L_334:
        /*0774*/ 	.word	0x00000000


	//----- nvinfo : EIATTR_CBANK_PARAM_SIZE
	.align		4
.L_335:
        /*0778*/ 	.byte	0x03, 0x19
        /*077a*/ 	.short	0x0a70


	//----- nvinfo : EIATTR_PARAM_CBANK
	.align		4
        /*077c*/ 	.byte	0x04, 0x0a
        /*077e*/ 	.short	(.L_337 - .L_336)
	.align		4
.L_336:
        /*0780*/ 	.word	index@(.nv.constant0._ZN7cutlass13device_kernelIN5flash11enable_sm90INS1_16FlashAttnFwdSm90INS1_25CollectiveMainloopFwdSm90ILi2EN4cute5tupleIJNS5_1CILi1EEES8_S8_EEENS6_IJNS7_ILi128EEESA_NS7_ILi192EEEEEELi128ENS_6half_tEfNS_4arch4Sm90ELb0ELb0ELb0ELb0ELb0ELb0ELb0ELb1ELb1ELb1ELb1ELb0EEENS1_21CollectiveEpilogueFwdINS6_IJSA_SA_SA_EEES9_SD_SF_Li256ELb0ELb1ELb1ELb0EEENS1_19SingleTileSchedulerILb0ELb1ELb1ELi128EEEEEEEEEvNT_6ParamsE)
        /*0784*/ 	.short	0x0210
        /*0786*/ 	.short	0x0a70


	//----- nvinfo : EIATTR_SW_WAR
	.align		4
.L_337:
        /*0788*/ 	.byte	0x04, 0x36
        /*078a*/ 	.short	(.L_339 - .L_338)
.L_338:
        /*078c*/ 	.word	0x00000008
.L_339:


//--------------------- .nv.info._ZN7cutlass13device_kernelIN5flash11enable_sm90INS1_16FlashAttnFwdSm90INS1_25CollectiveMainloopFwdSm90ILi2EN4cute5tupleIJNS5_1CILi1EEES8_S8_EEENS6_IJNS7_ILi128EEESA_NS7_ILi192EEEEEELi128ENS_6half_tEfNS_4arch4Sm90ELb0ELb0ELb0ELb1ELb0ELb0ELb0ELb1ELb1ELb1ELb1ELb0EEENS1_21CollectiveEpilogueFwdINS6_IJSA_SA_SA_EEES9_SD_SF_Li256ELb1ELb1ELb1ELb0EEENS1_36VarlenDynamicPersistentTileSchedulerILi128ELi128ELi256ELi128ELb1ELb1ELb1ELb0ELb1ELb1EEEEEEEEEvNT_6ParamsE --------------------------
	.section	.nv.info._ZN7cutlass13device_kernelIN5flash11enable_sm90INS1_16FlashAttnFwdSm90INS1_25CollectiveMainloopFwdSm90ILi2EN4cute5tupleIJNS5_1CILi1EEES8_S8_EEENS6_IJNS7_ILi128EEESA_NS7_ILi192EEEEEELi128ENS_6half_tEfNS_4arch4Sm90ELb0ELb0ELb0ELb1ELb0ELb0ELb0ELb1ELb1ELb1ELb1ELb0EEENS1_21CollectiveEpilogueFwdINS6_IJSA_SA_SA_EEES9_SD_SF_Li256ELb1ELb1ELb1ELb0EEENS1_36VarlenDynamicPersistentTileSchedulerILi128ELi128ELi256ELi128ELb1ELb1ELb1ELb0ELb1ELb1EEEEEEEEEvNT_6ParamsE,"",@"SHT_CUDA_INFO"
	.sectionflags	@""
	.align	4


	//----- nvinfo : EIATTR_CUDA_API_VERSION
	.align		4
        /*0000*/ 	.byte	0x04, 0x37
        /*0002*/ 	.short	(.L_341 - .L_340)
.L_340:
        /*0004*/ 	.word	0x00000082


	//----- nvinfo : EIATTR_KPARAM_INFO
	.align		4
.L_341:
        /*0008*/ 	.byte	0x04, 0x17
        /*000a*/ 	.short	(.L_343 - .L_342)
.L_342:
        /*000c*/ 	.word	0x00000000
        /*0010*/ 	.short	0x0000
        /*0012*/ 	.short	0x0070
        /*0014*/ 	.byte	0x00, 0xf0, 0x01, 0x2a


	//----- nvinfo : EIATTR_SPARSE_MMA_MASK
	.align		4
.L_343:
        /*0018*/ 	.byte	0x03, 0x50
        /*001a*/ 	.short	0x0000


	//----- nvinfo : EIATTR_MAXREG_COUNT
	.align		4
        /*001c*/ 	.byte	0x03, 0x1b
        /*001e*/ 	.short	0x00a8


	//----- nvinfo : EIATTR_NUM_BARRIERS
	.align		4
        /*0020*/ 	.byte	0x02, 0x4c
        /*0022*/ 	.byte	0x09
	.zero		1


	//----- nvinfo : EIATTR_EXTERNS
	.align		4
        /*0024*/ 	.byte	0x04, 0x0f
        /*0026*/ 	.short	(.L_345 - .L_344)


	//   ....[0]....
	.align		4
.L_344:
        /*0028*/ 	.word	index@(__assertfail)


	//----- nvinfo : EIATTR_ANNOTATIONS
	.align		4
.L_345:
        /*002c*/ 	.byte	0x04, 0x55
        /*002e*/ 	.short	(.L_347 - .L_346)


	//   ....[0]....
.L_346:
        /* <DEDUP_REMOVED lines=70> */
        /*0484*/ 	.byte	0x80, 0x17, 0x01, 0x00


	//----- nvinfo : EIATTR_MERCURY_ISA_VERSION
	.align		4
.L_347:
        /*0488*/ 	.byte	0x03, 0x5f
        /*048a*/ 	.short	0x0101


	//----- nvinfo : EIATTR_UNUSED_LOAD_BYTE_OFFSET
	.align		4
        /*048c*/ 	.byte	0x04, 0x44
        /*048e*/ 	.short	(.L_349 - .L_348)


	//   ....[0]....
.L_348:
        /*0490*/ 	.word	0x000009f0
        /*0494*/ 	.word	0x0000fff0


	//   ....[1]....
        /*0498*/ 	.word	0x000070c0
        /*049c*/ 	.word	0x0000fff0


	//----- nvinfo : EIATTR_INT_WARP_WIDE_INSTR_OFFSETS
	.align		4
.L_349:
        /*04a0*/ 	.byte	0x04, 0x31
        /*04a2*/ 	.short	(.L_351 - .L_350)


	//   ....[0]....
.L_350:
        /*04a4*/ 	.word	0x00000120


	//   ....[1]....
        /*04a8*/ 	.word	0x00000160


	//   ....[2]....
        /*04ac*/ 	.word	0x00000220


	//   ....[3]....
        /*04b0*/ 	.word	0x0000b3b0


	//   ....[4]....
        /*04b4*/ 	.word	0x0000b440


	//   ....[5]....
        /*04b8*/ 	.word	0x0000eec0


	//   ....[6]....
        /*04bc*/ 	.word	0x0000ef20


	//----- nvinfo : EIATTR_COOP_GROUP_MASK_REGIDS
	.align		4
.L_351:
        /*04c0*/ 	.byte	0x04, 0x29
        /*04c2*/ 	.short	(.L_353 - .L_352)


	//   ....[0]....
.L_352:
        /*04c4*/ 	.word	0xffffffff


	//   ....[1]....
        /*04c8*/ 	.word	0xffffffff


	//   ....[2]....
        /*04cc*/ 	.word	0xffffffff


	//   ....[3]....
        /*04d0*/ 	.word	0xffffffff


	//   ....[4]....
        /*04d4*/ 	.word	0xffffffff


	//   ....[5]....
        /*04d8*/ 	.word	0xffffffff


	//   ....[6]....
        /*04dc*/ 	.word	0xffffffff


	//   ....[7]....
        /*04e0*/ 	.word	0xffffffff


	//   ....[8]....
        /*04e4*/ 	.word	0xffffffff


	//   ....[9]....
        /*04e8*/ 	.word	0xffffffff


	//   ....[10]....
        /*04ec*/ 	.word	0xffffffff


	//   ....[11]....
        /*04f0*/ 	.word	0xffffffff


	//   ....[12]....
        /*04f4*/ 	.word	0xffffffff


	//   ....[13]....
        /*04f8*/ 	.word	0xffffffff


	//   ....[14]....
        /*04fc*/ 	.word	0xffffffff


	//   ....[15]....
        /*0500*/ 	.word	0xffffffff


	//   ....[16]....
        /*0504*/ 	.word	0xffffffff


	//   ....[17]....
        /*0508*/ 	.word	0xffffffff


	//   ....[18]....
        /*050c*/ 	.word	0xffffffff


	//   ....[19]....
        /*0510*/ 	.word	0xffffffff


	//   ....[20]....
        /*0514*/ 	.word	0xffffffff


	//   ....[21]....
        /*0518*/ 	.word	0xffffffff


	//   ....[22]....
        /*051c*/ 	.word	0xffffffff


	//   ....[23]....
        /*0520*/ 	.word	0xffffffff


	//   ....[24]....
        /*0524*/ 	.word	0xffffffff


	//   ....[25]....
        /*0528*/ 	.word	0xffffffff


	//   ....[26]....
        /*052c*/ 	.word	0xffffffff


	//   ....[27]....
        /*0530*/ 	.word	0xffffffff


	//   ....[28]....
        /*0534*/ 	.word	0xffffffff


	//   ....[29]....
        /*0538*/ 	.word	0xffffffff


	//   ....[30]....
        /*053c*/ 	.word	0xffffffff


	//   ....[31]....
        /*0540*/ 	.word	0xffffffff


	//   ....[32]....
        /*0544*/ 	.word	0xffffffff


	//   ....[33]....
        /*0548*/ 	.word	0xffffffff


	//   ....[34]....
        /*054c*/ 	.word	0xffffffff


	//   ....[35]....
        /*0550*/ 	.word	0xffffffff


	//   ....[36]....
        /*0554*/ 	.word	0xffffffff


	//   ....[37]....
        /*0558*/ 	.word	0xffffffff


	//   ....[38]....
        /*055c*/ 	.word	0xffffffff


	//   ....[39]....
        /*0560*/ 	.word	0xffffffff


	//   ....[40]....
        /*0564*/ 	.word	0xffffffff


	//   ....[41]....
        /*0568*/ 	.word	0xffffffff


	//   ....[42]....
        /*056c*/ 	.word	0xffffffff


	//   ....[43]....
        /*0570*/ 	.word	0xffffffff


	//   ....[44]....
        /*0574*/ 	.word	0xffffffff


	//   ....[45]....
        /*0578*/ 	.word	0xffffffff


	//   ....[46]....
        /*057c*/ 	.word	0xffffffff


	//   ....[47]....
        /*0580*/ 	.word	0xffffffff


	//   ....[48]....
        /*0584*/ 	.word	0xffffffff


	//   ....[49]....
        /*0588*/ 	.word	0xffffffff


	//   ....[50]....
        /*058c*/ 	.word	0xffffffff


	//   ....[51]....
        /*0590*/ 	.word	0xffffffff


	//   ....[52]....
        /*0594*/ 	.word	0xffffffff


	//   ....[53]....
        /*0598*/ 	.word	0xffffffff


	//   ....[54]....
        /*059c*/ 	.word	0xffffffff


	//   ....[55]....
        /*05a0*/ 	.word	0xffffffff


	//   ....[56]....
        /*05a4*/ 	.word	0xffffffff


	//   ....[57]....
        /*05a8*/ 	.word	0xffffffff


	//   ....[58]....
        /*05ac*/ 	.word	0xffffffff


	//   ....[59]....
        /*05b0*/ 	.word	0xffffffff


	//   ....[60]....
        /*05b4*/ 	.word	0xffffffff


	//   ....[61]....
        /*05b8*/ 	.word	0xffffffff


	//   ....[62]....
        /*05bc*/ 	.word	0xffffffff


	//   ....[63]....
        /*05c0*/ 	.word	0xffffffff


	//   ....[64]....
        /*05c4*/ 	.word	0xffffffff


	//   ....[65]....
        /*05c8*/ 	.word	0xffffffff


	//   ....[66]....
        /*05cc*/ 	.word	0xffffffff


	//   ....[67]....
        /*05d0*/ 	.word	0xffffffff


	//   ....[68]....
        /*05d4*/ 	.word	0xffffffff


	//   ....[69]....
        /*05d8*/ 	.word	0xffffffff


	//   ....[70]....
        /*05dc*/ 	.word	0xffffffff


	//   ....[71]....
        /*05e0*/ 	.word	0xffffffff


	//   ....[72]....
        /*05e4*/ 	.word	0xffffffff


	//   ....[73]....
        /*05e8*/ 	.word	0xffffffff


	//   ....[74]....
        /*05ec*/ 	.word	0xffffffff


	//   ....[75]....
        /*05f0*/ 	.word	0xffffffff


	//   ....[76]....
        /*05f4*/ 	.word	0xffffffff


	//   ....[77]....
        /*05f8*/ 	.word	0xffffffff


	//   ....[78]....
        /*05fc*/ 	.word	0xffffffff


	//   ....[79]....
        /*0600*/ 	.word	0xffffffff


	//   ....[80]....
        /*0604*/ 	.word	0xffffffff


	//   ....[81]....
        /*0608*/ 	.word	0xffffffff


	//   ....[82]....
        /*060c*/ 	.word	0xffffffff


	//   ....[83]....
        /*0610*/ 	.word	0xffffffff


	//   ....[84]....
        /*0614*/ 	.word	0xffffffff


	//   ....[85]....
        /*0618*/ 	.word	0xffffffff


	//   ....[86]....
        /*061c*/ 	.word	0xffffffff


	//   ....[87]....
        /*0620*/ 	.word	0xffffffff


	//   ....[88]....
        /*0624*/ 	.word	0xffffffff


	//   ....[89]....
        /*0628*/ 	.word	0xffffffff


	//   ....[90]....
        /*062c*/ 	.word	0xffffffff


	//   ....[91]....
        /*0630*/ 	.word	0xffffffff


	//   ....[92]....
        /*0634*/ 	.word	0xffffffff


	//   ....[93]....
        /*0638*/ 	.word	0xffffffff


	//   ....[94]....
        /*063c*/ 	.word	0xffffffff


	//   ....[95]....
        /*0640*/ 	.word	0xffffffff


	//   ....[96]....
        /*0644*/ 	.word	0xffffffff


	//   ....[97]....
        /*0648*/ 	.word	0x0500000f


	//   ....[98]....
        /*064c*/ 	.word	0x0500000f


	//   ....[99]....
        /*0650*/ 	.word	0x0500000f


	//   ....[100]....
        /*0654*/ 	.word	0x0500000f


	//   ....[101]....
        /*0658*/ 	.word	0x0500000f


	//   ....[102]....
        /*065c*/ 	.word	0x0500000f


	//   ....[103]....
        /*0660*/ 	.word	0x0500000f


	//   ....[104]....
        /*0664*/ 	.word	0x0500000f


	//   ....[105]....
        /*0668*/ 	.word	0x0500000f


	//   ....[106]....
        /*066c*/ 	.word	0x0500000f


	//   ....[107]....
        /*0670*/ 	.word	0x0500000f


	//   ....[108]....
        /*0674*/ 	.word	0x0500000f


	//   ....[109]....
        /*0678*/ 	.word	0x0500000f


	//   ....[110]....
        /*067c*/ 	.word	0x0500000f


	//   ....[111]....
        /*0680*/ 	.word	0x0500000f


	//   ....[112]....
        /*0684*/ 	.word	0x0500000f


	//   ....[113]....
        /*0688*/ 	.word	0x0500000f


	//   ....[114]....
        /*068c*/ 	.word	0x0500000f


	//   ....[115]....
        /*0690*/ 	.word	0x0500000f


	//   ....[116]....
        /*0694*/ 	.word	0x0500000f


	//   ....[117]....
        /*0698*/ 	.word	0x0500000f


	//   ....[118]....
        /*069c*/ 	.word	0x0500000f


	//   ....[119]....
        /*06a0*/ 	.word	0x0500000f


	//   ....[120]....
        /*06a4*/ 	.word	0x0500000f


	//   ....[121]....
        /*06a8*/ 	.word	0x0500000f


	//   ....[122]....
        /*06ac*/ 	.word	0x0500000f


	//   ....[123]....
        /*06b0*/ 	.word	0x0500000f


	//   ....[124]....
        /*06b4*/ 	.word	0x0500000f


	//   ....[125]....
        /*06b8*/ 	.word	0x0500000f


	//   ....[126]....
        /*06bc*/ 	.word	0x0500000f


	//   ....[127]....
        /*06c0*/ 	.word	0x0500000f


	//   ....[128]....
        /*06c4*/ 	.word	0x0500000f


	//   ....[129]....
        /*06c8*/ 	.word	0x0500000f


	//   ....[130]....
        /*06cc*/ 	.word	0x0500000f


	//   ....[131]....
        /*06d0*/ 	.word	0x0500000f


	//   ....[132]....
        /*06d4*/ 	.word	0x0500000f


	//----- nvinfo : EIATTR_COOP_GROUP_INSTR_OFFSETS
	.align		4
.L_353:
        /*06d8*/ 	.byte	0x04, 0x28
        /*06da*/ 	.short	(.L_355 - .L_354)


	//   ....[0]....
.L_354:
        /*06dc*/ 	.word	0x00000060


	//   ....[1]....
        /*06e0*/ 	.word	0x00000130


	//   ....[2]....
        /*06e4*/ 	.word	0x00000230


	//   ....[3]....
        /*06e8*/ 	.word	0x000003a0


	//   ....[4]....
        /*06ec*/ 	.word	0x00000500


	//   ....[5]....
        /*06f0*/ 	.word	0x00000620


	//   ....[6]....
        /*06f4*/ 	.word	0x00000780


	//   ....[7]....
        /*06f8*/ 	.word	0x00001730


	//   ....[8]....
        /*06fc*/ 	.word	0x00002a60


	//   ....[9]....
        /*0700*/ 	.word	0x00002b60


	//   ....[10]....
        /*0704*/ 	.word	0x00003140


	//   ....[11]....
        /*0708*/ 	.word	0x000031e0


	//   ....[12]....
        /*070c*/ 	.word	0x00004e00


	//   ....[13]....
        /*0710*/ 	.word	0x00004e30


	//   ....[14]....
        /*0714*/ 	.word	0x00005240


	//   ....[15]....
        /*0718*/ 	.word	0x000052f0


	//   ....[16]....
        /*071c*/ 	.word	0x000066c0


	//   ....[17]....
        /*0720*/ 	.word	0x00006720


	//   ....[18]....
        /*0724*/ 	.word	0x00006800


	//   ....[19]....
        /*0728*/ 	.word	0x00006b40


	//   ....[20]....
        /*072c*/ 	.word	0x00007b40


	//   ....[21]....
        /*0730*/ 	.word	0x00007b80


	//   ....[22]....
        /*0734*/ 	.word	0x00007ba0


	//   ....[23]....
        /*0738*/ 	.word	0x00007bd0


	//   ....[24]....
        /*073c*/ 	.word	0x00008250


	//   ....[25]....
        /*0740*/ 	.word	0x00008280


	//   ....[26]....
        /*0744*/ 	.word	0x00008340


	//   ....[27]....
        /*0748*/ 	.word	0x00008360


	//   ....[28]....
        /*074c*/ 	.word	0x00008420


	//   ....[29]....
        /*0750*/ 	.word	0x00008440


	//   ....[30]....
        /*0754*/ 	.word	0x00008510


	//   ....[31]....
        /*0758*/ 	.word	0x00008530


	//   ....[32]....
        /*075c*/ 	.word	0x000088c0


	//   ....[33]....
        /*0760*/ 	.word	0x000088d0


	//   ....[34]....
        /*0764*/ 	.word	0x00008d10


	//   ....[35]....
        /*0768*/ 	.word	0x00008d20


	//   ....[36]....
        /*076c*/ 	.word	0x00009930


	//   ....[37]....
        /*0770*/ 	.word	0x00009960


	//   ....[38]....
        /*0774*/ 	.word	0x00009a30


	//   ....[39]....
        /*0778*/ 	.word	0x00009a50


	//   ....[40]....
        /*077c*/ 	.word	0x00009b10


	//   ....[41]....
        /*0780*/ 	.word	0x00009b30


	//   ....[42]....
        /*0784*/ 	.word	0x00009c00


	//   ....[43]....
        /*0788*/ 	.word	0x00009c20


	//   ....[44]....
        /*078c*/ 	.word	0x00009d70


	//   ....[45]....
        /*0790*/ 	.word	0x00009fb0


	//   ....[46]....
        /*0794*/ 	.word	0x00009fe0


	//   ....[47]....
        /*0798*/ 	.word	0x0000a010


	//   ....[48]....
        /*079c*/ 	.word	0x0000a040


	//   ....[49]....
        /*07a0*/ 	.word	0x0000a070


	//   ....[50]....
        /*07a4*/ 	.word	0x0000a0a0


	//   ....[51]....
        /*07a8*/ 	.word	0x0000a240


	//   ....[52]....
        /*07ac*/ 	.word	0x0000a270


	//   ....[53]....
        /*07b0*/ 	.word	0x0000a2a0


	//   ....[54]....
        /*07b4*/ 	.word	0x0000a2d0


	//   ....[55]....
        /*07b8*/ 	.word	0x0000a300


	//   ....[56]....
        /*07bc*/ 	.word	0x0000a330


	//   ....[57]....
        /*07c0*/ 	.word	0x0000a3c0


	//   ....[58]....
        /*07c4*/ 	.word	0x0000a3f0


	//   ....[59]....
        /*07c8*/ 	.word	0x0000a400


	//   ....[60]....
        /*07cc*/ 	.word	0x0000a4b0


	//   ....[61]....
        /*07d0*/ 	.word	0x0000b990


	//   ....[62]....
        /*07d4*/ 	.word	0x0000c590


	//   ....[63]....
        /*07d8*/ 	.word	0x0000c5b0


	//   ....[64]....
        /*07dc*/ 	.word	0x0000c5e0


	//   ....[65]....
        /*07e0*/ 	.word	0x0000c610


	//   ....[66]....
        /*07e4*/ 	.word	0x0000c730


	//   ....[67]....
        /*07e8*/ 	.word	0x0000c740


	//   ....[68]....
        /*07ec*/ 	.word	0x0000c7e0


	//   ....[69]....
        /*07f0*/ 	.word	0x0000c7f0


	//   ....[70]....
        /*07f4*/ 	.word	0x0000c890


	//   ....[71]....
        /*07f8*/ 	.word	0x0000c8a0


	//   ....[72]....
        /*07fc*/ 	.word	0x0000c940


	//   ....[73]....
        /*0800*/ 	.word	0x0000c950


	//   ....[74]....
        /*0804*/ 	.word	0x0000c9d0


	//   ....[75]....
        /*0808*/ 	.word	0x0000ca00


	//   ....[76]....
        /*080c*/ 	.word	0x0000ca50


	//   ....[77]....
        /*0810*/ 	.word	0x0000ca90


	//   ....[78]....
        /*0814*/ 	.word	0x0000f5f0


	//   ....[79]....
        /*0818*/ 	.word	0x0000f620


	//   ....[80]....
        /*081c*/ 	.word	0x0000f680


	//   ....[81]....
        /*0820*/ 	.word	0x0000f6b0


	//   ....[82]....
        /*0824*/ 	.word	0x0000f6e0


	//   ....[83]....
        /*0828*/ 	.word	0x0000f710


	//   ....[84]....
        /*082c*/ 	.word	0x0000f740


	//   ....[85]....
        /*0830*/ 	.word	0x0000f770


	//   ....[86]....
        /*0834*/ 	.word	0x0000f930


	//   ....[87]....
        /*0838*/ 	.word	0x0000f960


	//   ....[88]....
        /*083c*/ 	.word	0x0000f990


	//   ....[89]....
        /*0840*/ 	.word	0x0000f9c0


	//   ....[90]....
        /*0844*/ 	.word	0x0000f9f0


	//   ....[91]....
        /*0848*/ 	.word	0x0000fa20


	//   ....[92]....
        /*084c*/ 	.word	0x0000fae0


	//   ....[93]....
        /*0850*/ 	.word	0x0000fb00


	//   ....[94]....
        /*0854*/ 	.word	0x0000fb10


	//   ....[95]....
        /*0858*/ 	.word	0x0000fb70


	//   ....[96]....
        /*085c*/ 	.word	0x00010290


	//   ....[97]....
        /*0860*/ 	.word	0x00010740


	//   ....[98]....
        /*0864*/ 	.word	0x000108c0


	//   ....[99]....
        /*0868*/ 	.word	0x00010910


	//   ....[100]....
        /*086c*/ 	.word	0x000109a0


	//   ....[101]....
        /*0870*/ 	.word	0x00010a30


	//   ....[102]....
        /*0874*/ 	.word	0x00010b70


	//   ....[103]....
        /*0878*/ 	.word	0x00010c60


	//   ....[104]....
        /*087c*/ 	.word	0x00010d40


	//   ....[105]....
        /*0880*/ 	.word	0x00010e50


	//   ....[106]....
        /*0884*/ 	.word	0x00010eb0


	//   ....[107]....
        /*0888*/ 	.word	0x00010fc0


	//   ....[108]....
        /*088c*/ 	.word	0x00011020


	//   ....[109]....
        /*0890*/ 	.word	0x00011130


	//   ....[110]....
        /*0894*/ 	.word	0x00011190


	//   ....[111]....
        /*0898*/ 	.word	0x00011280


	//   ....[112]....
        /*089c*/ 	.word	0x00011300


	//   ....[113]....
        /*08a0*/ 	.word	0x000113e0


	//   ....[114]....
        /*08a4*/ 	.word	0x00011750


	//   ....[115]....
        /*08a8*/ 	.word	0x000117f0


	//   ....[116]....
        /*08ac*/ 	.word	0x00011980


	//   ....[117]....
        /*08b0*/ 	.word	0x00011a00


	//   ....[118]....
        /*08b4*/ 	.word	0x00011a80


	//   ....[119]....
        /*08b8*/ 	.word	0x00011b00


	//   ....[120]....
        /*08bc*/ 	.word	0x00011b80


	//   ....[121]....
        /*08c0*/ 	.word	0x00011c10


	//   ....[122]....
        /*08c4*/ 	.word	0x00011cb0


	//   ....[123]....
        /*08c8*/ 	.word	0x00011d60


	//   ....[124]....
        /*08cc*/ 	.word	0x00011de0


	//   ....[125]....
        /*08d0*/ 	.word	0x00011e60


	//   ....[126]....
        /*08d4*/ 	.word	0x00011ee0


	//   ....[127]....
        /*08d8*/ 	.word	0x00011f70


	//   ....[128]....
        /*08dc*/ 	.word	0x00011ff0


	//   ....[129]....
        /*08e0*/ 	.word	0x00012090


	//   ....[130]....
        /*08e4*/ 	.word	0x000120e0


	//   ....[131]....
        /*08e8*/ 	.word	0x00012170


	//   ....[132]....
        /*08ec*/ 	.word	0x000122a0


	//----- nvinfo : EIATTR_REG_RECONFIG
	.align		4
.L_355:
        /*08f0*/ 	.byte	0x01, 0x54
	.zero		2


	//----- nvinfo : EIATTR_SYSCALL_OFFSETS
	.align		4
        /*08f4*/ 	.byte	0x04, 0x46
        /*08f6*/ 	.short	(.L_357 - .L_356)


	//   ....[0]....
.L_356:
        /*08f8*/ 	.word	0x00001910


	//   ....[1]....
        /*08fc*/ 	.word	0x0000b5b0


	//   ....[2]....
        /*0900*/ 	.word	0x0000b700


	//   ....[3]....
        /*0904*/ 	.word	0x0000b800


	//   ....[4]....
        /*0908*/ 	.word	0x0000c170


	//----- nvinfo : EIATTR_MBARRIER_INSTR_OFFSETS
	.align		4
.L_357:
        /*090c*/ 	.byte	0x04, 0x39
        /*090e*/ 	.short	(.L_359 - .L_358)


	//   ....[0]....
.L_358:
        /*0910*/ 	.word	0x00000250
        /*0914*/ 	.word	0x000000ff
        /*0918*/ 	.word	0x00034800
        /*091c*/ 	.short	0x0100
        /*091e*/ 	.byte	0x08
	.zero		1


	//   ....[1]....
        /*0920*/ 	.word	0x00000260
        /*0924*/ 	.word	0x000000ff
        /*0928*/ 	.word	0x00034820
        /*092c*/ 	.short	0x0100
        /*092e*/ 	.byte	0x08
	.zero		1


	//   ....[2]....
        /*0930*/ 	.word	0x00000350
        /*0934*/ 	.word	0x000000ff
        /*0938*/ 	.word	0x00034830
        /*093c*/ 	.short	0x0100
        /*093e*/ 	.byte	0x08
	.zero		1


	//   ....[3]....
        /*0940*/ 	.word	0x00000360
        /*0944*/ 	.word	0x000000ff
        /*0948*/ 	.word	0x00034840
        /*094c*/ 	.short	0x0100
        /*094e*/ 	.byte	0x08
	.zero		1


	//   ....[4]....
        /*0950*/ 	.word	0x00000370
        /*0954*/ 	.word	0x000000ff
        /*0958*/ 	.word	0x00034838
        /*095c*/ 	.short	0x0100
        /*095e*/ 	.byte	0x08
	.zero		1


	//   ....[5]....
        /*0960*/ 	.word	0x00000380
        /*0964*/ 	.word	0x000000ff
        /*0968*/ 	.word	0x00034848
        /*096c*/ 	.short	0x0100
        /*096e*/ 	.byte	0x08
	.zero		1


	//   ....[6]....
        /*0970*/ 	.word	0x000004b0
        /*0974*/ 	.word	0x000000ff
        /*0978*/ 	.word	0x00034850
        /*097c*/ 	.short	0x0100
        /*097e*/ 	.byte	0x08
	.zero		1


	//   ....[7]....
        /*0980*/ 	.word	0x000004c0
        /*0984*/ 	.word	0x000000ff
        /*0988*/ 	.word	0x00034860
        /*098c*/ 	.short	0x0100
        /*098e*/ 	.byte	0x08
	.zero		1


	//   ....[8]....
        /*0990*/ 	.word	0x000004d0
        /*0994*/ 	.word	0x000000ff
        /*0998*/ 	.word	0x00034858
        /*099c*/ 	.short	0x0100
        /*099e*/ 	.byte	0x08
	.zero		1


	//   ....[9]....
        /*09a0*/ 	.word	0x000004e0
        /*09a4*/ 	.word	0x000000ff
        /*09a8*/ 	.word	0x00034868
        /*09ac*/ 	.short	0x0100
        /*09ae*/ 	.byte	0x08
	.zero		1


	//   ....[10]....
        /*09b0*/ 	.word	0x000005d0
        /*09b4*/ 	.word	0x000000ff
        /*09b8*/ 	.word	0x00034870
        /*09bc*/ 	.short	0x0100
        /*09be*/ 	.byte	0x06
	.zero		1


	//   ....[11]....
        /*09c0*/ 	.word	0x000005e0
        /*09c4*/ 	.word	0x000000ff
        /*09c8*/ 	.word	0x00034880
        /*09cc*/ 	.short	0x0100
        /*09ce*/ 	.byte	0x06
	.zero		1


	//   ....[12]....
        /*09d0*/ 	.word	0x000005f0
        /*09d4*/ 	.word	0x000000ff
        /*09d8*/ 	.word	0x00034878
        /*09dc*/ 	.short	0x0100
        /*09de*/ 	.byte	0x06
	.zero		1


	//   ....[13]....
        /*09e0*/ 	.word	0x00000600
        /*09e4*/ 	.word	0x000000ff
        /*09e8*/ 	.word	0x00034888
        /*09ec*/ 	.short	0x0100
        /*09ee*/ 	.byte	0x06
	.zero		1


	//   ....[14]....
        /*09f0*/ 	.word	0x00000730
        /*09f4*/ 	.word	0x000000ff
        /*09f8*/ 	.word	0x00034890
        /*09fc*/ 	.short	0x0100
        /*09fe*/ 	.byte	0x08
	.zero		1


	//   ....[15]....
        /*0a00*/ 	.word	0x00000740
        /*0a04*/ 	.word	0x000000ff
        /*0a08*/ 	.word	0x000348a0
        /*0a0c*/ 	.short	0x0100
        /*0a0e*/ 	.byte	0x08
	.zero		1


	//   ....[16]....
        /*0a10*/ 	.word	0x00000750
        /*0a14*/ 	.word	0x000000ff
        /*0a18*/ 	.word	0x00034898
        /*0a1c*/ 	.short	0x0100
        /*0a1e*/ 	.byte	0x08
	.zero		1


	//   ....[17]....
        /*0a20*/ 	.word	0x00000760
        /*0a24*/ 	.word	0x000000ff
        /*0a28*/ 	.word	0x000348a8
        /*0a2c*/ 	.short	0x0100
        /*0a2e*/ 	.byte	0x08
	.zero		1


	//   ....[18]....
        /*0a30*/ 	.word	0x00000890
        /*0a34*/ 	.word	0x000000ff
        /*0a38*/ 	.word	0x000348b0
        /*0a3c*/ 	.short	0x0100
        /*0a3e*/ 	.byte	0x08
	.zero		1


	//   ....[19]....
        /*0a40*/ 	.word	0x000008a0
        /*0a44*/ 	.word	0x000000ff
        /*0a48*/ 	.word	0x000348c0
        /*0a4c*/ 	.short	0x0100
        /*0a4e*/ 	.byte	0x08
	.zero		1


	//   ....[20]....
        /*0a50*/ 	.word	0x000008b0
        /*0a54*/ 	.word	0x000000ff
        /*0a58*/ 	.word	0x000348b8
        /*0a5c*/ 	.short	0x0100
        /*0a5e*/ 	.byte	0x08
	.zero		1


	//   ....[21]....
        /*0a60*/ 	.word	0x000008c0
        /*0a64*/ 	.word	0x000000ff
        /*0a68*/ 	.word	0x000348c8
        /*0a6c*/ 	.short	0x0100
        /*0a6e*/ 	.byte	0x08
	.zero		1


	//   ....[22]....
        /*0a70*/ 	.word	0x000019c0
        /*0a74*/ 	.word	0x00000000
        /*0a78*/ 	.word	0x00034800
        /*0a7c*/ 	.short	0x010a
        /*0a7e*/ 	.byte	0x3f
	.zero		1


	//   ....[23]....
        /*0a80*/ 	.word	0x00001a30
        /*0a84*/ 	.word	0x00000005
        /*0a88*/ 	.word	0x00034830
        /*0a8c*/ 	.short	0x010a
        /*0a8e*/ 	.byte	0x3f
	.zero		1


	//   ....[24]....
        /*0a90*/ 	.word	0x00001aa0
        /*0a94*/ 	.word	0x00000005
        /*0a98*/ 	.word	0x00034830
        /*0a9c*/ 	.short	0x010a
        /*0a9e*/ 	.byte	0x3f
	.zero		1


	//   ....[25]....
        /*0aa0*/ 	.word	0x00002bc0
        /*0aa4*/ 	.word	0x00000005
        /*0aa8*/ 	.word	0x00000000
        /*0aac*/ 	.short	0x0101
        /*0aae*/ 	.byte	0x3f
	.zero		1


	//   ....[26]....
        /*0ab0*/ 	.word	0x000041b0
        /*0ab4*/ 	.word	0x0000000e
        /*0ab8*/ 	.word	0x00034830
        /*0abc*/ 	.short	0x010a
        /*0abe*/ 	.byte	0x3f
	.zero		1


	//   ....[27]....
        /*0ac0*/ 	.word	0x00004200
        /*0ac4*/ 	.word	0x0000000e
        /*0ac8*/ 	.word	0x00034830
        /*0acc*/ 	.short	0x010a
        /*0ace*/ 	.byte	0x3f
	.zero		1


	//   ....[28]....
        /*0ad0*/ 	.word	0x00004aa0
        /*0ad4*/ 	.word	0x0000000d
        /*0ad8*/ 	.word	0x00034850
        /*0adc*/ 	.short	0x010a
        /*0ade*/ 	.byte	0x3f
	.zero		1


	//   ....[29]....
        /*0ae0*/ 	.word	0x00004ae0
        /*0ae4*/ 	.word	0x0000000d
        /*0ae8*/ 	.word	0x00034850
        /*0aec*/ 	.short	0x010a
        /*0aee*/ 	.byte	0x3f
	.zero		1


	//   ....[30]....
        /*0af0*/ 	.word	0x00005bd0
        /*0af4*/ 	.word	0x0000001f
        /*0af8*/ 	.word	0x00000000
        /*0afc*/ 	.short	0x0101
        /*0afe*/ 	.byte	0x3f
	.zero		1


	//   ....[31]....
        /*0b00*/ 	.word	0x00005c50
        /*0b04*/ 	.word	0x0000001f
        /*0b08*/ 	.word	0x00000000
        /*0b0c*/ 	.short	0x0101
        /*0b0e*/ 	.byte	0x3f
	.zero		1


	//   ....[32]....
        /*0b10*/ 	.word	0x00006620
        /*0b14*/ 	.word	0x0000000e
        /*0b18*/ 	.word	0x00034850
        /*0b1c*/ 	.short	0x010a
        /*0b1e*/ 	.byte	0x3f
	.zero		1


	//   ....[33]....
        /*0b20*/ 	.word	0x00006660
        /*0b24*/ 	.word	0x0000000e
        /*0b28*/ 	.word	0x00034850
        /*0b2c*/ 	.short	0x010a
        /*0b2e*/ 	.byte	0x3f
	.zero		1


	//   ....[34]....
        /*0b30*/ 	.word	0x00006c50
        /*0b34*/ 	.word	0x00000008
        /*0b38*/ 	.word	0x00000000
        /*0b3c*/ 	.short	0x0101
        /*0b3e*/ 	.byte	0x3f
	.zero		1


	//   ....[35]....
        /*0b40*/ 	.word	0x00008240
        /*0b44*/ 	.word	0x00000003
        /*0b48*/ 	.word	0x00000000
        /*0b4c*/ 	.short	0x0101
        /*0b4e*/ 	.byte	0x3f
	.zero		1


	//   ....[36]....
        /*0b50*/ 	.word	0x000088b0
        /*0b54*/ 	.word	0x0000000a
        /*0b58*/ 	.word	0x00000000
        /*0b5c*/ 	.short	0x0101
        /*0b5e*/ 	.byte	0x3f
	.zero		1


	//   ....[37]....
        /*0b60*/ 	.word	0x0000bc00
        /*0b64*/ 	.word	0x00000000
        /*0b68*/ 	.word	0x00034840
        /*0b6c*/ 	.short	0x010a
        /*0b6e*/ 	.byte	0x3f
	.zero		1


	//   ....[38]....
        /*0b70*/ 	.word	0x0000cba0
        /*0b74*/ 	.word	0x00000012
        /*0b78*/ 	.word	0x00034800
        /*0b7c*/ 	.short	0x0107
        /*0b7e*/ 	.byte	0x3f
	.zero		1


	//   ....[39]....
        /*0b80*/ 	.word	0x0000ccb0
        /*0b84*/ 	.word	0x00000012
        /*0b88*/ 	.word	0x00034800
        /*0b8c*/ 	.short	0x0101
        /*0b8e*/ 	.byte	0x3f
	.zero		1


	//   ....[40]....
        /*0b90*/ 	.word	0x0000ccd0
        /*0b94*/ 	.word	0x00000012
        /*0b98*/ 	.word	0x00034820
        /*0b9c*/ 	.short	0x010a
        /*0b9e*/ 	.byte	0x3f
	.zero		1


	//   ....[41]....
        /*0ba0*/ 	.word	0x0000d090
        /*0ba4*/ 	.word	0x00000003
        /*0ba8*/ 	.word	0x00034840
        /*0bac*/ 	.short	0x010a
        /*0bae*/ 	.byte	0x3f
	.zero		1


	//   ....[42]....
        /*0bb0*/ 	.word	0x0000d520
        /*0bb4*/ 	.word	0x00000003
        /*0bb8*/ 	.word	0x00000060
        /*0bbc*/ 	.short	0x010a
        /*0bbe*/ 	.byte	0x3f
	.zero		1


	//   ....[43]....
        /*0bc0*/ 	.word	0x0000dbb0
        /*0bc4*/ 	.word	0x00000003
        /*0bc8*/ 	.word	0x00034840
        /*0bcc*/ 	.short	0x010a
        /*0bce*/ 	.byte	0x3f
	.zero		1


	//   ....[44]....
        /*0bd0*/ 	.word	0x0000e040
        /*0bd4*/ 	.word	0x00000002
        /*0bd8*/ 	.word	0x00000060
        /*0bdc*/ 	.short	0x010a
        /*0bde*/ 	.byte	0x3f
	.zero		1


	//   ....[45]....
        /*0be0*/ 	.word	0x0000e610
        /*0be4*/ 	.word	0x00000002
        /*0be8*/ 	.word	0x00034840
        /*0bec*/ 	.short	0x010a
        /*0bee*/ 	.byte	0x3f
	.zero		1


	//   ....[46]....
        /*0bf0*/ 	.word	0x0000eaa0
        /*0bf4*/ 	.word	0x00000002
        /*0bf8*/ 	.word	0x00000060
        /*0bfc*/ 	.short	0x010a
        /*0bfe*/ 	.byte	0x3f
	.zero		1


	//   ....[47]....
        /*0c00*/ 	.word	0x0000f020
        /*0c04*/ 	.word	0x00000000
        /*0c08*/ 	.word	0x00034860
        /*0c0c*/ 	.short	0x010a
        /*0c0e*/ 	.byte	0x3f
	.zero		1


	//   ....[48]....
        /*0c10*/ 	.word	0x00010210
        /*0c14*/ 	.word	0x00000000
        /*0c18*/ 	.word	0x00034820
        /*0c1c*/ 	.short	0x010a
        /*0c1e*/ 	.byte	0x3f
	.zero		1


	//   ....[49]....
        /*0c20*/ 	.word	0x00010400
        /*0c24*/ 	.word	0x00000006
        /*0c28*/ 	.word	0x00000000
        /*0c2c*/ 	.short	0x010a
        /*0c2e*/ 	.byte	0x3f
	.zero		1


	//   ....[50]....
        /*0c30*/ 	.word	0x00010430
        /*0c34*/ 	.word	0x00000007
        /*0c38*/ 	.word	0x00000000
        /*0c3c*/ 	.short	0x010a
        /*0c3e*/ 	.byte	0x3f
	.zero		1


	//   ....[51]....
        /*0c40*/ 	.word	0x00010490
        /*0c44*/ 	.word	0x00000004
        /*0c48*/ 	.word	0x00000000
        /*0c4c*/ 	.short	0x010a
        /*0c4e*/ 	.byte	0x3f
	.zero		1


	//   ....[52]....
        /*0c50*/ 	.word	0x000104c0
        /*0c54*/ 	.word	0x00000003
        /*0c58*/ 	.word	0x00000000
        /*0c5c*/ 	.short	0x010a
        /*0c5e*/ 	.byte	0x3f
	.zero		1


	//   ....[53]....
        /*0c60*/ 	.word	0x00010520
        /*0c64*/ 	.word	0x00000000
        /*0c68*/ 	.word	0x00034800
        /*0c6c*/ 	.short	0x010a
        /*0c6e*/ 	.byte	0x3f
	.zero		1


	//   ....[54]....
        /*0c70*/ 	.word	0x00010570
        /*0c74*/ 	.word	0x00000005
        /*0c78*/ 	.word	0x00034830
        /*0c7c*/ 	.short	0x010a
        /*0c7e*/ 	.byte	0x3f
	.zero		1


	//   ....[55]....
        /*0c80*/ 	.word	0x000105c0
        /*0c84*/ 	.word	0x0000000e
        /*0c88*/ 	.word	0x00034830
        /*0c8c*/ 	.short	0x010a
        /*0c8e*/ 	.byte	0x3f
	.zero		1


	//   ....[56]....
        /*0c90*/ 	.word	0x00010610
        /*0c94*/ 	.word	0x0000000d
        /*0c98*/ 	.word	0x00034850
        /*0c9c*/ 	.short	0x010a
        /*0c9e*/ 	.byte	0x3f
	.zero		1


	//   ....[57]....
        /*0ca0*/ 	.word	0x00010660
        /*0ca4*/ 	.word	0x0000000e
        /*0ca8*/ 	.word	0x00034850
        /*0cac*/ 	.short	0x010a
        /*0cae*/ 	.byte	0x3f
	.zero		1


	//   ....[58]....
        /*0cb0*/ 	.word	0x00010800
        /*0cb4*/ 	.word	0x00000000
        /*0cb8*/ 	.word	0x00034840
        /*0cbc*/ 	.short	0x010a
        /*0cbe*/ 	.byte	0x3f
	.zero		1


	//   ....[59]....
        /*0cc0*/ 	.word	0x00011460
        /*0cc4*/ 	.word	0x00000012
        /*0cc8*/ 	.word	0x00034820
        /*0ccc*/ 	.short	0x010a
        /*0cce*/ 	.byte	0x3f
	.zero		1


	//   ....[60]....
        /*0cd0*/ 	.word	0x000114b0
        /*0cd4*/ 	.word	0x00000003
        /*0cd8*/ 	.word	0x00034840
        /*0cdc*/ 	.short	0x010a
        /*0cde*/ 	.byte	0x3f
	.zero		1


	//   ....[61]....
        /*0ce0*/ 	.word	0x00011500
        /*0ce4*/ 	.word	0x00000003
        /*0ce8*/ 	.word	0x00000060
        /*0cec*/ 	.short	0x010a
        /*0cee*/ 	.byte	0x3f
	.zero		1


	//   ....[62]....
        /*0cf0*/ 	.word	0x00011550
        /*0cf4*/ 	.word	0x00000003
        /*0cf8*/ 	.word	0x00034840
        /*0cfc*/ 	.short	0x010a
        /*0cfe*/ 	.byte	0x3f
	.zero		1


	//   ....[63]....
        /*0d00*/ 	.word	0x000115a0
        /*0d04*/ 	.word	0x00000002
        /*0d08*/ 	.word	0x00000060
        /*0d0c*/ 	.short	0x010a
        /*0d0e*/ 	.byte	0x3f
	.zero		1


	//   ....[64]....
        /*0d10*/ 	.word	0x000115f0
        /*0d14*/ 	.word	0x00000002
        /*0d18*/ 	.word	0x00034840
        /*0d1c*/ 	.short	0x010a
        /*0d1e*/ 	.byte	0x3f
	.zero		1


	//   ....[65]....
        /*0d20*/ 	.word	0x00011640
        /*0d24*/ 	.word	0x00000002
        /*0d28*/ 	.word	0x00000060
        /*0d2c*/ 	.short	0x010a
        /*0d2e*/ 	.byte	0x3f
	.zero		1


	//   ....[66]....
        /*0d30*/ 	.word	0x00011690
        /*0d34*/ 	.word	0x00000000
        /*0d38*/ 	.word	0x00034860
        /*0d3c*/ 	.short	0x010a
        /*0d3e*/ 	.byte	0x3f
	.zero		1


	//   ....[67]....
        /*0d40*/ 	.word	0x000121c0
        /*0d44*/ 	.word	0x00000000
        /*0d48*/ 	.word	0x00034820
        /*0d4c*/ 	.short	0x010a
        /*0d4e*/ 	.byte	0x3f
	.zero		1


	//   ....[68]....
        /*0d50*/ 	.word	0x00012360
        /*0d54*/ 	.word	0x00000006
        /*0d58*/ 	.word	0x00000000
        /*0d5c*/ 	.short	0x010a
        /*0d5e*/ 	.byte	0x3f
	.zero		1


	//   ....[69]....
        /*0d60*/ 	.word	0x000123b0
        /*0d64*/ 	.word	0x00000007
        /*0d68*/ 	.word	0x00000000
        /*0d6c*/ 	.short	0x010a
        /*0d6e*/ 	.byte	0x3f
	.zero		1


	//   ....[70]....
        /*0d70*/ 	.word	0x00012400
        /*0d74*/ 	.word	0x00000004
        /*0d78*/ 	.word	0x00000000
        /*0d7c*/ 	.short	0x010a
        /*0d7e*/ 	.byte	0x3f
	.zero		1


	//----- nvinfo : EIATTR_NUM_MBARRIERS
	.align		4
.L_359:
        /*0d80*/ 	.byte	0x03, 0x38
        /*0d82*/ 	.short	0x0016


	//----- nvinfo : EIATTR_EXIT_INSTR_OFFSETS
	.align		4
        /*0d84*/ 	.byte	0x04, 0x1c
        /*0d86*/ 	.short	(.L_361 - .L_360)


	//   ....[0]....
.L_360:
        /*0d88*/ 	.word	0x00000a30


	//   ....[1]....
        /*0d8c*/ 	.word	0x00009d10


	//   ....[2]....
        /*0d90*/ 	.word	0x00010510


	//----- nvinfo : EIATTR_MAX_THREADS
	.align		4
.L_361:
        /*0d94*/ 	.byte	0x04, 0x05
        /*0d96*/ 	.short	(.L_363 - .L_362)
.L_362:
        /*0d98*/ 	.word	0x00000180
        /*0d9c*/ 	.word	0x00000001
        /*0da0*/ 	.word	0x00000001


	//----- nvinfo : EIATTR_CRS_STACK_SIZE
	.align		4
.L_363:
        /*0da4*/ 	.byte	0x04, 0x1e
        /*0da6*/ 	.short	(.L_365 - .L_364)
.L_364:
        /*0da8*/ 	.word	0x00000000


	//----- nvinfo : EIATTR_CBANK_PARAM_SIZE
	.align		4
.L_365:
        /*0dac*/ 	.byte	0x03, 0x19
        /*0dae*/ 	.short	0x0af0


	//----- nvinfo : EIATTR_PARAM_CBANK
	.align		4
        /*0db0*/ 	.byte	0x04, 0x0a
        /*0db2*/ 	.short	(.L_367 - .L_366)
	.align		4
.L_366:
        /*0db4*/ 	.word	index@(.nv.constant0._ZN7cutlass13device_kernelIN5flash11enable_sm90INS1_16FlashAttnFwdSm90INS1_25CollectiveMainloopFwdSm90ILi2EN4cute5tupleIJNS5_1CILi1EEES8_S8_EEENS6_IJNS7_ILi128EEESA_NS7_ILi192EEEEEELi128ENS_6half_tEfNS_4arch4Sm90ELb0ELb0ELb0ELb1ELb0ELb0ELb0ELb1ELb1ELb1ELb1ELb0EEENS1_21CollectiveEpilogueFwdINS6_IJSA_SA_SA_EEES9_SD_SF_Li256ELb1ELb1ELb1ELb0EEENS1_36VarlenDynamicPersistentTileSchedulerILi128ELi128ELi256ELi128ELb1ELb1ELb1ELb0ELb1ELb1EEEEEEEEEvNT_6ParamsE)
        /*0db8*/ 	.short	0x0210
        /*0dba*/ 	.short	0x0af0


	//----- nvinfo : EIATTR_SW_WAR
	.align		4
.L_367:
        /*0dbc*/ 	.byte	0x04, 0x36
        /*0dbe*/ 	.short	(.L_369 - .L_368)
.L_368:
        /*0dc0*/ 	.word	0x00000008
.L_369:


//--------------------- .nv.info._ZN7cutlass13device_kernelIN5flash11enable_sm90INS1_16FlashAttnFwdSm90INS1_25CollectiveMainloopFwdSm90ILi2EN4cute5tupleIJNS5_1CILi1EEES8_S8_EEENS6_IJNS7_ILi128EEESA_NS7_ILi192EEEEEELi128ENS_6half_tEfNS_4arch4Sm90ELb0ELb0ELb0ELb1ELb0ELb1ELb0ELb1ELb1ELb1ELb1ELb0EEENS1_21CollectiveEpilogueFwdINS6_IJSA_SA_SA_EEES9_SD_SF_Li256ELb1ELb1ELb1ELb0EEENS1_36VarlenDynamicPersistentTileSchedulerILi128ELi128ELi256ELi128ELb1ELb1ELb1ELb0ELb1ELb1EEEEEEEEEvNT_6ParamsE --------------------------
	.section	.nv.info._ZN7cutlass13device_kernelIN5flash11enable_sm90INS1_16FlashAttnFwdSm90INS1_25CollectiveMainloopFwdSm90ILi2EN4cute5tupleIJNS5_1CILi1EEES8_S8_EEENS6_IJNS7_ILi128EEESA_NS7_ILi192EEEEEELi128ENS_6half_tEfNS_4arch4Sm90ELb0ELb0ELb0ELb1ELb0ELb1ELb0ELb1ELb1ELb1ELb1ELb0EEENS1_21CollectiveEpilogueFwdINS6_IJSA_SA_SA_EEES9_SD_SF_Li256ELb1ELb1ELb1ELb0EEENS1_36VarlenDynamicPersistentTileSchedulerILi128ELi128ELi256ELi128ELb1ELb1ELb1ELb0ELb1ELb1EEEEEEEEEvNT_6ParamsE,"",@"SHT_CUDA_INFO"
	.sectionflags	@""
	.align	4


	//----- nvinfo : EIATTR_CUDA_API_VERSION
	.align		4
        /*0000*/ 	.byte	0x04, 0x37
        /*0002*/ 	.short	(.L_371 - .L_370)
.L_370:
        /*0004*/ 	.word	0x00000082


	//----- nvinfo : EIATTR_KPARAM_INFO
	.align		4
.L_371:
        /*0008*/ 	.byte	0x04, 0x17
        /*000a*/ 	.short	(.L_373 - .L_372)
.L_372:
        /*000c*/ 	.word	0x00000000
        /*0010*/ 	.short	0x0000
        /*0012*/ 	.short	0x0070
        /*0014*/ 	.byte	0x00, 0xf0, 0x01, 0x2a


	//----- nvinfo : EIATTR_SPARSE_MMA_MASK
	.align		4
.L_373:
        /*0018*/ 	.byte	0x03, 0x50
        /*001a*/ 	.short	0x0000


	//----- nvinfo : EIATTR_MAXREG_COUNT
	.align		4
        /*001c*/ 	.byte	0x03, 0x1b
        /*001e*/ 	.short	0x00a8


	//----- nvinfo : EIATTR_NUM_BARRIERS
	.align		4
        /*0020*/ 	.byte	0x02, 0x4c
        /*0022*/ 	.byte	0x10
	.zero		1


	//----- nvinfo : EIATTR_EXTERNS
	.align		4
        /*0024*/ 	.byte	0x04, 0x0f
        /*0026*/ 	.short	(.L_375 - .L_374)


	//   ....[0]....
	.align		4
.L_374:
        /*0028*/ 	.word	index@(__assertfail)


	//----- nvinfo : EIATTR_ANNOTATIONS
	.align		4
.L_375:
        /*002c*/ 	.byte	0x04, 0x55
        /*002e*/ 	.short	(.L_377 - .L_376)


	//   ....[0]....
.L_376:
        /* <DEDUP_REMOVED lines=125> */


	//----- nvinfo : EIATTR_MERCURY_ISA_VERSION
	.align		4
.L_377:
        /*07f0*/ 	.byte	0x03, 0x5f
        /*07f2*/ 	.short	0x0101


	//----- nvinfo : EIATTR_UNUSED_LOAD_BYTE_OFFSET
	.align		4
        /*07f4*/ 	.byte	0x04, 0x44
        /*07f6*/ 	.short	(.L_379 - .L_378)


	//   ....[0]....
.L_378:
        /*07f8*/ 	.word	0x00000ab0
        /*07fc*/ 	.word	0x0000fff0


	//   ....[1]....
        /*0800*/ 	.word	0x00016910
        /*0804*/ 	.word	0x0000fff0


	//----- nvinfo : EIATTR_INT_WARP_WIDE_INSTR_OFFSETS
	.align		4
.L_379:
        /*0808*/ 	.byte	0x04, 0x31
        /*080a*/ 	.short	(.L_381 - .L_380)


	//   ....[0]....
.L_380:
        /*080c*/ 	.word	0x00000190


	//   ....[1]....
        /*0810*/ 	.word	0x000001d0


	//   ....[2]....
        /*0814*/ 	.word	0x00000240


	//   ....[3]....
        /*0818*/ 	.word	0x0001c5f0


	//   ....[4]....
        /*081c*/ 	.word	0x0001c680


	//   ....[5]....
        /*0820*/ 	.word	0x00020130


	//   ....[6]....
        /*0824*/ 	.word	0x00020190


	//----- nvinfo : EIATTR_COOP_GROUP_MASK_REGIDS
	.align		4
.L_381:
        /*0828*/ 	.byte	0x04, 0x29
        /*082a*/ 	.short	(.L_383 - .L_382)


	//   ....[0]....
.L_382:
        /*082c*/ 	.word	0xffffffff


	//   ....[1]....
        /*0830*/ 	.word	0xffffffff


	//   ....[2]....
        /*0834*/ 	.word	0xffffffff


	//   ....[3]....
        /*0838*/ 	.word	0xffffffff


	//   ....[4]....
        /*083c*/ 	.word	0xffffffff


	//   ....[5]....
        /*0840*/ 	.word	0xffffffff


	//   ....[6]....
        /*0844*/ 	.word	0xffffffff


	//   ....[7]....
        /*0848*/ 	.word	0xffffffff


	//   ....[8]....
        /*084c*/ 	.word	0xffffffff


	//   ....[9]....
        /*0850*/ 	.word	0xffffffff


	//   ....[10]....
        /*0854*/ 	.word	0xffffffff


	//   ....[11]....
        /*0858*/ 	.word	0xffffffff


	//   ....[12]....
        /*085c*/ 	.word	0xffffffff


	//   ....[13]....
        /*0860*/ 	.word	0xffffffff


	//   ....[14]....
        /*0864*/ 	.word	0xffffffff


	//   ....[15]....
        /*0868*/ 	.word	0xffffffff


	//   ....[16]....
        /*086c*/ 	.word	0xffffffff


	//   ....[17]....
        /*0870*/ 	.word	0xffffffff


	//   ....[18]....
        /*0874*/ 	.word	0xffffffff


	//   ....[19]....
        /*0878*/ 	.word	0xffffffff


	//   ....[20]....
        /*087c*/ 	.word	0xffffffff


	//   ....[21]....
        /*0880*/ 	.word	0xffffffff


	//   ....[22]....
        /*0884*/ 	.word	0xffffffff


	//   ....[23]....
        /*0888*/ 	.word	0xffffffff


	//   ....[24]....
        /*088c*/ 	.word	0xffffffff


	//   ....[25]....
        /*0890*/ 	.word	0xffffffff


	//   ....[26]....
        /*0894*/ 	.word	0xffffffff


	//   ....[27]....
        /*0898*/ 	.word	0xffffffff


	//   ....[28]....
        /*089c*/ 	.word	0xffffffff


	//   ....[29]....
        /*08a0*/ 	.word	0xffffffff


	//   ....[30]....
        /*08a4*/ 	.word	0xffffffff


	//   ....[31]....
        /*08a8*/ 	.word	0xffffffff


	//   ....[32]....
        /*08ac*/ 	.word	0xffffffff


	//   ....[33]....
        /*08b0*/ 	.word	0xffffffff


	//   ....[34]....
        /*08b4*/ 	.word	0xffffffff


	//   ....[35]....
        /*08b8*/ 	.word	0xffffffff


	//   ....[36]....
        /*08bc*/ 	.word	0xffffffff


	//   ....[37]....
        /*08c0*/ 	.word	0xffffffff


	//   ....[38]....
        /*08c4*/ 	.word	0xffffffff


	//   ....[39]....
        /*08c8*/ 	.word	0xffffffff


	//   ....[40]....
        /*08cc*/ 	.word	0xffffffff


	//   ....[41]....
        /*08d0*/ 	.word	0xffffffff


	//   ....[42]....
        /*08d4*/ 	.word	0xffffffff


	//   ....[43]....
        /*08d8*/ 	.word	0xffffffff


	//   ....[44]....
        /*08dc*/ 	.word	0xffffffff


	//   ....[45]....
        /*08e0*/ 	.word	0xffffffff


	//   ....[46]....
        /*08e4*/ 	.word	0xffffffff


	//   ....[47]....
        /*08e8*/ 	.word	0xffffffff


	//   ....[48]....
        /*08ec*/ 	.word	0xffffffff


	//   ....[49]....
        /*08f0*/ 	.word	0xffffffff


	//   ....[50]....
        /*08f4*/ 	.word	0xffffffff


	//   ....[51]....
        /*08f8*/ 	.word	0xffffffff


	//   ....[52]....
        /*08fc*/ 	.word	0xffffffff


	//   ....[53]....
        /*0900*/ 	.word	0xffffffff


	//   ....[54]....
        /*0904*/ 	.word	0xffffffff


	//   ....[55]....
        /*0908*/ 	.word	0xffffffff


	//   ....[56]....
        /*090c*/ 	.word	0xffffffff


	//   ....[57]....
        /*0910*/ 	.word	0xffffffff


	//   ....[58]....
        /*0914*/ 	.word	0xffffffff


	//   ....[59]....
        /*0918*/ 	.word	0xffffffff


	//   ....[60]....
        /*091c*/ 	.word	0xffffffff


	//   ....[61]....
        /*0920*/ 	.word	0xffffffff


	//   ....[62]....
        /*0924*/ 	.word	0xffffffff


	//   ....[63]....
        /*0928*/ 	.word	0xffffffff


	//   ....[64]....
        /*092c*/ 	.word	0xffffffff


	//   ....[65]....
        /*0930*/ 	.word	0xffffffff


	//   ....[66]....
        /*0934*/ 	.word	0xffffffff


	//   ....[67]....
        /*0938*/ 	.word	0xffffffff


	//   ....[68]....
        /*093c*/ 	.word	0xffffffff


	//   ....[69]....
        /*0940*/ 	.word	0xffffffff


	//   ....[70]....
        /*0944*/ 	.word	0xffffffff


	//   ....[71]....
        /*0948*/ 	.word	0xffffffff


	//   ....[72]....
        /*094c*/ 	.word	0xffffffff


	//   ....[73]....
        /*0950*/ 	.word	0xffffffff


	//   ....[74]....
        /*0954*/ 	.word	0xffffffff


	//   ....[75]....
        /*0958*/ 	.word	0xffffffff


	//   ....[76]....
        /*095c*/ 	.word	0xffffffff


	//   ....[77]....
        /*0960*/ 	.word	0xffffffff


	//   ....[78]....
        /*0964*/ 	.word	0xffffffff


	//   ....[79]....
        /*0968*/ 	.word	0xffffffff


	//   ....[80]....
        /*096c*/ 	.word	0xffffffff


	//   ....[81]....
        /*0970*/ 	.word	0xffffffff


	//   ....[82]....
        /*0974*/ 	.word	0xffffffff


	//   ....[83]....
        /*0978*/ 	.word	0xffffffff


	//   ....[84]....
        /*097c*/ 	.word	0xffffffff


	//   ....[85]....
        /*0980*/ 	.word	0xffffffff


	//   ....[86]....
        /*0984*/ 	.word	0xffffffff


	//   ....[87]....
        /*0988*/ 	.word	0xffffffff


	//   ....[88]....
        /*098c*/ 	.word	0xffffffff


	//   ....[89]....
        /*0990*/ 	.word	0xffffffff


	//   ....[90]....
        /*0994*/ 	.word	0xffffffff


	//   ....[91]....
        /*0998*/ 	.word	0xffffffff


	//   ....[92]....
        /*099c*/ 	.word	0xffffffff


	//   ....[93]....
        /*09a0*/ 	.word	0xffffffff


	//   ....[94]....
        /*09a4*/ 	.word	0xffffffff


	//   ....[95]....
        /*09a8*/ 	.word	0xffffffff


	//   ....[96]....
        /*09ac*/ 	.word	0xffffffff


	//   ....[97]....
        /*09b0*/ 	.word	0xffffffff


	//   ....[98]....
        /*09b4*/ 	.word	0xffffffff


	//   ....[99]....
        /*09b8*/ 	.word	0xffffffff


	//   ....[100]....
        /*09bc*/ 	.word	0xffffffff


	//   ....[101]....
        /*09c0*/ 	.word	0xffffffff


	//   ....[102]....
        /*09c4*/ 	.word	0xffffffff


	//   ....[103]....
        /*09c8*/ 	.word	0xffffffff


	//   ....[104]....
        /*09cc*/ 	.word	0xffffffff


	//   ....[105]....
        /*09d0*/ 	.word	0xffffffff


	//   ....[106]....
        /*09d4*/ 	.word	0x0500000f


	//   ....[107]....
        /*09d8*/ 	.word	0x0500000f


	//   ....[108]....
        /*09dc*/ 	.word	0x0500000f


	//   ....[109]....
        /*09e0*/ 	.word	0x0500000f


	//   ....[110]....
        /*09e4*/ 	.word	0x0500000f


	//   ....[111]....
        /*09e8*/ 	.word	0x0500000f


	//   ....[112]....
        /*09ec*/ 	.word	0x0500000f


	//   ....[113]....
        /*09f0*/ 	.word	0x0500000f


	//   ....[114]....
        /*09f4*/ 	.word	0x0500000f


	//   ....[115]....
        /*09f8*/ 	.word	0x0500000f


	//   ....[116]....
        /*09fc*/ 	.word	0x0500000f


	//   ....[117]....
        /*0a00*/ 	.word	0x0500000f


	//   ....[118]....
        /*0a04*/ 	.word	0x0500000f


	//   ....[119]....
        /*0a08*/ 	.word	0x0500000f


	//   ....[120]....
        /*0a0c*/ 	.word	0x0500000f


	//   ....[121]....
        /*0a10*/ 	.word	0x0500000f


	//   ....[122]....
        /*0a14*/ 	.word	0x0500000f


	//   ....[123]....
        /*0a18*/ 	.word	0x0500000f


	//   ....[124]....
        /*0a1c*/ 	.word	0x0500000f


	//   ....[125]....
        /*0a20*/ 	.word	0x0500000f


	//   ....[126]....
        /*0a24*/ 	.word	0x0500000f


	//   ....[127]....
        /*0a28*/ 	.word	0x0500000f


	//   ....[128]....
        /*0a2c*/ 	.word	0x0500000f


	//   ....[129]....
        /*0a30*/ 	.word	0x0500000f


	//   ....[130]....
        /*0a34*/ 	.word	0x0500000f


	//   ....[131]....
        /*0a38*/ 	.word	0x0500000f


	//   ....[132]....
        /*0a3c*/ 	.word	0x0500000f


	//   ....[133]....
        /*0a40*/ 	.word	0x0500000f


	//   ....[134]....
        /*0a44*/ 	.word	0x0500000f


	//   ....[135]....
        /*0a48*/ 	.word	0x0500000f


	//   ....[136]....
        /*0a4c*/ 	.word	0x0500000f


	//   ....[137]....
        /*0a50*/ 	.word	0x0500000f


	//   ....[138]....
        /*0a54*/ 	.word	0x0500000f


	//   ....[139]....
        /*0a58*/ 	.word	0x0500000f


	//   ....[140]....
        /*0a5c*/ 	.word	0x0500000f


	//   ....[141]....
        /*0a60*/ 	.word	0x0500000f


	//   ....[142]....
        /*0a64*/ 	.word	0x0500000f


	//   ....[143]....
        /*0a68*/ 	.word	0x0500000f


	//   ....[144]....
        /*0a6c*/ 	.word	0x0500000f


	//   ....[145]....
        /*0a70*/ 	.word	0x0500000f


	//   ....[146]....
        /*0a74*/ 	.word	0x0500000f


	//   ....[147]....
        /*0a78*/ 	.word	0x0500000f


	//   ....[148]....
        /*0a7c*/ 	.word	0x0500000f


	//   ....[149]....
        /*0a80*/ 	.word	0x0500000f


	//   ....[150]....
        /*0a84*/ 	.word	0x0500000f


	//----- nvinfo : EIATTR_COOP_GROUP_INSTR_OFFSETS
	.align		4
.L_383:
        /*0a88*/ 	.byte	0x04, 0x28
        /*0a8a*/ 	.short	(.L_385 - .L_384)


	//   ....[0]....
.L_384:
        /*0a8c*/ 	.word	0x00000060


	//   ....[1]....
        /*0a90*/ 	.word	0x000001a0


	//   ....[2]....
        /*0a94*/ 	.word	0x000001f0


	//   ....[3]....
        /*0a98*/ 	.word	0x00000420


	//   ....[4]....
        /*0a9c*/ 	.word	0x00000580


	//   ....[5]....
        /*0aa0*/ 	.word	0x000006a0


	//   ....[6]....
        /*0aa4*/ 	.word	0x00000800


	//   ....[7]....
        /*0aa8*/ 	.word	0x0000aea0


	//   ....[8]....
        /*0aac*/ 	.word	0x0000b410


	//   ....[9]....
        /*0ab0*/ 	.word	0x0000b420


	//   ....[10]....
        /*0ab4*/ 	.word	0x0000b430


	//   ....[11]....
        /*0ab8*/ 	.word	0x0000b440


	//   ....[12]....
        /*0abc*/ 	.word	0x0000dee0


	//   ....[13]....
        /*0ac0*/ 	.word	0x0000def0


	//   ....[14]....
        /*0ac4*/ 	.word	0x0000df00


	//   ....[15]....
        /*0ac8*/ 	.word	0x0000df10


	//   ....[16]....
        /*0acc*/ 	.word	0x00011fa0


	//   ....[17]....
        /*0ad0*/ 	.word	0x00012070


	//   ....[18]....
        /*0ad4*/ 	.word	0x00012640


	//   ....[19]....
        /*0ad8*/ 	.word	0x00012690


	//   ....[20]....
        /*0adc*/ 	.word	0x000145a0


	//   ....[21]....
        /*0ae0*/ 	.word	0x00014630


	//   ....[22]....
        /*0ae4*/ 	.word	0x00014d60


	//   ....[23]....
        /*0ae8*/ 	.word	0x00014e10


	//   ....[24]....
        /*0aec*/ 	.word	0x00016260


	//   ....[25]....
        /*0af0*/ 	.word	0x000162d0


	//   ....[26]....
        /*0af4*/ 	.word	0x00016300


	//   ....[27]....
        /*0af8*/ 	.word	0x00016310


	//   ....[28]....
        /*0afc*/ 	.word	0x000173c0


	//   ....[29]....
        /*0b00*/ 	.word	0x000173d0


	//   ....[30]....
        /*0b04*/ 	.word	0x000173e0


	//   ....[31]....
        /*0b08*/ 	.word	0x000173f0


	//   ....[32]....
        /*0b0c*/ 	.word	0x00017a90


	//   ....[33]....
        /*0b10*/ 	.word	0x00017ad0


	//   ....[34]....
        /*0b14*/ 	.word	0x00017bc0


	//   ....[35]....
        /*0b18*/ 	.word	0x00017be0


	//   ....[36]....
        /*0b1c*/ 	.word	0x00017ca0


	//   ....[37]....
        /*0b20*/ 	.word	0x00017cc0


	//   ....[38]....
        /*0b24*/ 	.word	0x00017d90


	//   ....[39]....
        /*0b28*/ 	.word	0x00017db0


	//   ....[40]....
        /*0b2c*/ 	.word	0x00018230


	//   ....[41]....
        /*0b30*/ 	.word	0x00018240


	//   ....[42]....
        /*0b34*/ 	.word	0x00018680


	//   ....[43]....
        /*0b38*/ 	.word	0x00018690


	//   ....[44]....
        /*0b3c*/ 	.word	0x00019300


	//   ....[45]....
        /*0b40*/ 	.word	0x00019320


	//   ....[46]....
        /*0b44*/ 	.word	0x000193e0


	//   ....[47]....
        /*0b48*/ 	.word	0x00019400


	//   ....[48]....
        /*0b4c*/ 	.word	0x000194c0


	//   ....[49]....
        /*0b50*/ 	.word	0x000194e0


	//   ....[50]....
        /*0b54*/ 	.word	0x000195b0


	//   ....[51]....
        /*0b58*/ 	.word	0x000195d0


	//   ....[52]....
        /*0b5c*/ 	.word	0x00019720


	//   ....[53]....
        /*0b60*/ 	.word	0x00019950


	//   ....[54]....
        /*0b64*/ 	.word	0x00019980


	//   ....[55]....
        /*0b68*/ 	.word	0x000199b0


	//   ....[56]....
        /*0b6c*/ 	.word	0x000199e0


	//   ....[57]....
        /*0b70*/ 	.word	0x00019a10


	//   ....[58]....
        /*0b74*/ 	.word	0x00019a40


	//   ....[59]....
        /*0b78*/ 	.word	0x00019be0


	//   ....[60]....
        /*0b7c*/ 	.word	0x00019c10


	//   ....[61]....
        /*0b80*/ 	.word	0x00019c40


	//   ....[62]....
        /*0b84*/ 	.word	0x00019c70


	//   ....[63]....
        /*0b88*/ 	.word	0x00019ca0


	//   ....[64]....
        /*0b8c*/ 	.word	0x00019cd0


	//   ....[65]....
        /*0b90*/ 	.word	0x00019d60


	//   ....[66]....
        /*0b94*/ 	.word	0x00019d90


	//   ....[67]....
        /*0b98*/ 	.word	0x00019da0


	//   ....[68]....
        /*0b9c*/ 	.word	0x00019e50


	//   ....[69]....
        /*0ba0*/ 	.word	0x0001afe0


	//   ....[70]....
        /*0ba4*/ 	.word	0x0001cbd0


	//   ....[71]....
        /*0ba8*/ 	.word	0x0001d7c0


	//   ....[72]....
        /*0bac*/ 	.word	0x0001d800


	//   ....[73]....
        /*0bb0*/ 	.word	0x0001d8c0


	//   ....[74]....
        /*0bb4*/ 	.word	0x0001d8d0


	//   ....[75]....
        /*0bb8*/ 	.word	0x0001d970


	//   ....[76]....
        /*0bbc*/ 	.word	0x0001d980


	//   ....[77]....
        /*0bc0*/ 	.word	0x0001da20


	//   ....[78]....
        /*0bc4*/ 	.word	0x0001da30


	//   ....[79]....
        /*0bc8*/ 	.word	0x0001dad0


	//   ....[80]....
        /*0bcc*/ 	.word	0x0001dae0


	//   ....[81]....
        /*0bd0*/ 	.word	0x0001db80


	//   ....[82]....
        /*0bd4*/ 	.word	0x0001db90


	//   ....[83]....
        /*0bd8*/ 	.word	0x0001dc30


	//   ....[84]....
        /*0bdc*/ 	.word	0x0001dc40


	//   ....[85]....
        /*0be0*/ 	.word	0x0001dc90


	//   ....[86]....
        /*0be4*/ 	.word	0x0001dcd0


	//   ....[87]....
        /*0be8*/ 	.word	0x000208c0


	//   ....[88]....
        /*0bec*/ 	.word	0x000208f0


	//   ....[89]....
        /*0bf0*/ 	.word	0x00020940


	//   ....[90]....
        /*0bf4*/ 	.word	0x00020970


	//   ....[91]....
        /*0bf8*/ 	.word	0x000209a0


	//   ....[92]....
        /*0bfc*/ 	.word	0x000209d0


	//   ....[93]....
        /*0c00*/ 	.word	0x00020a00


	//   ....[94]....
        /*0c04*/ 	.word	0x00020a30


	//   ....[95]....
        /*0c08*/ 	.word	0x00020c00


	//   ....[96]....
        /*0c0c*/ 	.word	0x00020c30


	//   ....[97]....
        /*0c10*/ 	.word	0x00020c60


	//   ....[98]....
        /*0c14*/ 	.word	0x00020c90


	//   ....[99]....
        /*0c18*/ 	.word	0x00020cc0


	//   ....[100]....
        /*0c1c*/ 	.word	0x00020cf0


	//   ....[101]....
        /*0c20*/ 	.word	0x00020db0


	//   ....[102]....
        /*0c24*/ 	.word	0x00020dd0


	//   ....[103]....
        /*0c28*/ 	.word	0x00020de0


	//   ....[104]....
        /*0c2c*/ 	.word	0x00020e40


	//   ....[105]....
        /*0c30*/ 	.word	0x00021550


	//   ....[106]....
        /*0c34*/ 	.word	0x00021990


	//   ....[107]....
        /*0c38*/ 	.word	0x00021a20


	//   ....[108]....
        /*0c3c*/ 	.word	0x00021a70


	//   ....[109]....
        /*0c40*/ 	.word	0x00021ac0


	//   ....[110]....
        /*0c44*/ 	.word	0x00021bb0


	//   ....[111]....
        /*0c48*/ 	.word	0x00021c40


	//   ....[112]....
        /*0c4c*/ 	.word	0x00021c90


	//   ....[113]....
        /*0c50*/ 	.word	0x00021ce0


	//   ....[114]....
        /*0c54*/ 	.word	0x00021f40


	//   ....[115]....
        /*0c58*/ 	.word	0x00022230


	//   ....[116]....
        /*0c5c*/ 	.word	0x000223b0


	//   ....[117]....
        /*0c60*/ 	.word	0x00022400


	//   ....[118]....
        /*0c64*/ 	.word	0x000224d0


	//   ....[119]....
        /*0c68*/ 	.word	0x000225e0


	//   ....[120]....
        /*0c6c*/ 	.word	0x00022640


	//   ....[121]....
        /*0c70*/ 	.word	0x00022750


	//   ....[122]....
        /*0c74*/ 	.word	0x000227b0


	//   ....[123]....
        /*0c78*/ 	.word	0x000228c0


	//   ....[124]....
        /*0c7c*/ 	.word	0x00022920


	//   ....[125]....
        /*0c80*/ 	.word	0x00022a30


	//   ....[126]....
        /*0c84*/ 	.word	0x00022a90


	//   ....[127]....
        /*0c88*/ 	.word	0x00022ba0


	//   ....[128]....
        /*0c8c*/ 	.word	0x00022c00


	//   ....[129]....
        /*0c90*/ 	.word	0x00022d10


	//   ....[130]....
        /*0c94*/ 	.word	0x00022d70


	//   ....[131]....
        /*0c98*/ 	.word	0x00022e50


	//   ....[132]....
        /*0c9c*/ 	.word	0x000231c0


	//   ....[133]....
        /*0ca0*/ 	.word	0x00023270


	//   ....[134]....
        /*0ca4*/ 	.word	0x000233e0


	//   ....[135]....
        /*0ca8*/ 	.word	0x00023470


	//   ....[136]....
        /*0cac*/ 	.word	0x000234f0


	//   ....[137]....
        /*0cb0*/ 	.word	0x00023570


	//   ....[138]....
        /*0cb4*/ 	.word	0x000235f0


	//   ....[139]....
        /*0cb8*/ 	.word	0x00023680


	//   ....[140]....
        /*0cbc*/ 	.word	0x00023720


	//   ....[141]....
        /*0cc0*/ 	.word	0x000237f0


	//   ....[142]....
        /*0cc4*/ 	.word	0x00023870


	//   ....[143]....
        /*0cc8*/ 	.word	0x000238f0


	//   ....[144]....
        /*0ccc*/ 	.word	0x00023970


	//   ....[145]....
        /*0cd0*/ 	.word	0x00023a00


	//   ....[146]....
        /*0cd4*/ 	.word	0x00023a80


	//   ....[147]....
        /*0cd8*/ 	.word	0x00023b20


	//   ....[148]....
        /*0cdc*/ 	.word	0x00023b70


	//   ....[149]....
        /*0ce0*/ 	.word	0x00023c00


	//   ....[150]....
        /*0ce4*/ 	.word	0x00023d30


	//----- nvinfo : EIATTR_REG_RECONFIG
	.align		4
.L_385:
        /*0ce8*/ 	.byte	0x01, 0x54
	.zero		2


	//----- nvinfo : EIATTR_SYSCALL_OFFSETS
	.align		4
        /*0cec*/ 	.byte	0x04, 0x46
        /*0cee*/ 	.short	(.L_387 - .L_386)


	//   ....[0]....
.L_386:
        /*0cf0*/ 	.word	0x00002000


	//   ....[1]....
        /*0cf4*/ 	.word	0x00002150


	//   ....[2]....
        /*0cf8*/ 	.word	0x0000b040


	//   ....[3]....
        /*0cfc*/ 	.word	0x0000b390


	//   ....[4]....
        /*0d00*/ 	.word	0x0001c7f0


	//   ....[5]....
        /*0d04*/ 	.word	0x0001c940


	//   ....[6]....
        /*0d08*/ 	.word	0x0001ca30


	//   ....[7]....
        /*0d0c*/ 	.word	0x0001d390


	//----- nvinfo : EIATTR_MBARRIER_INSTR_OFFSETS
	.align		4
.L_387:
        /*0d10*/ 	.byte	0x04, 0x39
        /*0d12*/ 	.short	(.L_389 - .L_388)


	//   ....[0]....
.L_388:
        /*0d14*/ 	.word	0x000002d0
        /*0d18*/ 	.word	0x000000ff
        /*0d1c*/ 	.word	0x00034800
        /*0d20*/ 	.short	0x0100
        /*0d22*/ 	.byte	0x08
	.zero		1


	//   ....[1]....
        /*0d24*/ 	.word	0x000002e0
        /*0d28*/ 	.word	0x000000ff
        /*0d2c*/ 	.word	0x00034820
        /*0d30*/ 	.short	0x0100
        /*0d32*/ 	.byte	0x08
	.zero		1


	//   ....[2]....
        /*0d34*/ 	.word	0x000003d0
        /*0d38*/ 	.word	0x000000ff
        /*0d3c*/ 	.word	0x00034830
        /*0d40*/ 	.short	0x0100
        /*0d42*/ 	.byte	0x08
	.zero		1


	//   ....[3]....
        /*0d44*/ 	.word	0x000003e0
        /*0d48*/ 	.word	0x000000ff
        /*0d4c*/ 	.word	0x00034840
        /*0d50*/ 	.short	0x0100
        /*0d52*/ 	.byte	0x08
	.zero		1


	//   ....[4]....
        /*0d54*/ 	.word	0x000003f0
        /*0d58*/ 	.word	0x000000ff
        /*0d5c*/ 	.word	0x00034838
        /*0d60*/ 	.short	0x0100
        /*0d62*/ 	.byte	0x08
	.zero		1


	//   ....[5]....
        /*0d64*/ 	.word	0x00000400
        /*0d68*/ 	.word	0x000000ff
        /*0d6c*/ 	.word	0x00034848
        /*0d70*/ 	.short	0x0100
        /*0d72*/ 	.byte	0x08
	.zero		1


	//   ....[6]....
        /*0d74*/ 	.word	0x00000530
        /*0d78*/ 	.word	0x000000ff
        /*0d7c*/ 	.word	0x00034850
        /*0d80*/ 	.short	0x0100
        /*0d82*/ 	.byte	0x08
	.zero		1


	//   ....[7]....
        /*0d84*/ 	.word	0x00000540
        /*0d88*/ 	.word	0x000000ff
        /*0d8c*/ 	.word	0x00034860
        /*0d90*/ 	.short	0x0100
        /*0d92*/ 	.byte	0x08
	.zero		1


	//   ....[8]....
        /*0d94*/ 	.word	0x00000550
        /*0d98*/ 	.word	0x000000ff
        /*0d9c*/ 	.word	0x00034858
        /*0da0*/ 	.short	0x0100
        /*0da2*/ 	.byte	0x08
	.zero		1


	//   ....[9]....
        /*0da4*/ 	.word	0x00000560
        /*0da8*/ 	.word	0x000000ff
        /*0dac*/ 	.word	0x00034868
        /*0db0*/ 	.short	0x0100
        /*0db2*/ 	.byte	0x08
	.zero		1


	//   ....[10]....
        /*0db4*/ 	.word	0x00000650
        /*0db8*/ 	.word	0x000000ff
        /*0dbc*/ 	.word	0x00034870
        /*0dc0*/ 	.short	0x0100
        /*0dc2*/ 	.byte	0x06
	.zero		1


	//   ....[11]....
        /*0dc4*/ 	.word	0x00000660
        /*0dc8*/ 	.word	0x000000ff
        /*0dcc*/ 	.word	0x00034880
        /*0dd0*/ 	.short	0x0100
        /*0dd2*/ 	.byte	0x06
	.zero		1


	//   ....[12]....
        /*0dd4*/ 	.word	0x00000670
        /*0dd8*/ 	.word	0x000000ff
        /*0ddc*/ 	.word	0x00034878
        /*0de0*/ 	.short	0x0100
        /*0de2*/ 	.byte	0x06
	.zero		1


	//   ....[13]....
        /*0de4*/ 	.word	0x00000680
        /*0de8*/ 	.word	0x000000ff
        /*0dec*/ 	.word	0x00034888
        /*0df0*/ 	.short	0x0100
        /*0df2*/ 	.byte	0x06
	.zero		1


	//   ....[14]....
        /*0df4*/ 	.word	0x000007b0
        /*0df8*/ 	.word	0x000000ff
        /*0dfc*/ 	.word	0x00034890
        /*0e00*/ 	.short	0x0100
        /*0e02*/ 	.byte	0x08
	.zero		1


	//   ....[15]....
        /*0e04*/ 	.word	0x000007c0
        /*0e08*/ 	.word	0x000000ff
        /*0e0c*/ 	.word	0x000348a0
        /*0e10*/ 	.short	0x0100
        /*0e12*/ 	.byte	0x08
	.zero		1


	//   ....[16]....
        /*0e14*/ 	.word	0x000007d0
        /*0e18*/ 	.word	0x000000ff
        /*0e1c*/ 	.word	0x00034898
        /*0e20*/ 	.short	0x0100
        /*0e22*/ 	.byte	0x08
	.zero		1


	//   ....[17]....
        /*0e24*/ 	.word	0x000007e0
        /*0e28*/ 	.word	0x000000ff
        /*0e2c*/ 	.word	0x000348a8
        /*0e30*/ 	.short	0x0100
        /*0e32*/ 	.byte	0x08
	.zero		1


	//   ....[18]....
        /*0e34*/ 	.word	0x00000910
        /*0e38*/ 	.word	0x000000ff
        /*0e3c*/ 	.word	0x000348b0
        /*0e40*/ 	.short	0x0100
        /*0e42*/ 	.byte	0x08
	.zero		1


	//   ....[19]....
        /*0e44*/ 	.word	0x00000920
        /*0e48*/ 	.word	0x000000ff
        /*0e4c*/ 	.word	0x000348c0
        /*0e50*/ 	.short	0x0100
        /*0e52*/ 	.byte	0x08
	.zero		1


	//   ....[20]....
        /*0e54*/ 	.word	0x00000930
        /*0e58*/ 	.word	0x000000ff
        /*0e5c*/ 	.word	0x000348b8
        /*0e60*/ 	.short	0x0100
        /*0e62*/ 	.byte	0x08
	.zero		1


	//   ....[21]....
        /*0e64*/ 	.word	0x00000940
        /*0e68*/ 	.word	0x000000ff
        /*0e6c*/ 	.word	0x000348c8
        /*0e70*/ 	.short	0x0100
        /*0e72*/ 	.byte	0x08
	.zero		1


	//   ....[22]....
        /*0e74*/ 	.word	0x00003c00
        /*0e78*/ 	.word	0x00000065
        /*0e7c*/ 	.word	0x00034890
        /*0e80*/ 	.short	0x010a
        /*0e82*/ 	.byte	0x3f
	.zero		1


	//   ....[23]....
        /*0e84*/ 	.word	0x00006f70
        /*0e88*/ 	.word	0x00000065
        /*0e8c*/ 	.word	0x00034890
        /*0e90*/ 	.short	0x010a
        /*0e92*/ 	.byte	0x3f
	.zero		1


	//   ....[24]....
        /*0e94*/ 	.word	0x0000a050
        /*0e98*/ 	.word	0x00000065
        /*0e9c*/ 	.word	0x00034890
        /*0ea0*/ 	.short	0x010a
        /*0ea2*/ 	.byte	0x3f
	.zero		1


	//   ....[25]....
        /*0ea4*/ 	.word	0x0000a420
        /*0ea8*/ 	.word	0x00000028
        /*0eac*/ 	.word	0x00000000
        /*0eb0*/ 	.short	0x0101
        /*0eb2*/ 	.byte	0x3f
	.zero		1


	//   ....[26]....
        /*0eb4*/ 	.word	0x0000a460
        /*0eb8*/ 	.word	0x00000065
        /*0ebc*/ 	.word	0x000348b0
        /*0ec0*/ 	.short	0x010a
        /*0ec2*/ 	.byte	0x3f
	.zero		1


	//   ....[27]....
        /*0ec4*/ 	.word	0x0000a900
        /*0ec8*/ 	.word	0x00000065
        /*0ecc*/ 	.word	0x00000000
        /*0ed0*/ 	.short	0x0101
        /*0ed2*/ 	.byte	0x3f
	.zero		1


	//   ....[28]....
        /*0ed4*/ 	.word	0x0000b0c0
        /*0ed8*/ 	.word	0x00000002
        /*0edc*/ 	.word	0x00034800
        /*0ee0*/ 	.short	0x010a
        /*0ee2*/ 	.byte	0x3f
	.zero		1


	//   ....[29]....
        /*0ee4*/ 	.word	0x0000b110
        /*0ee8*/ 	.word	0x00000002
        /*0eec*/ 	.word	0x00034800
        /*0ef0*/ 	.short	0x010a
        /*0ef2*/ 	.byte	0x3f
	.zero		1


	//   ....[30]....
        /*0ef4*/ 	.word	0x0000bb60
        /*0ef8*/ 	.word	0x00000002
        /*0efc*/ 	.word	0x00034800
        /*0f00*/ 	.short	0x010a
        /*0f02*/ 	.byte	0x3f
	.zero		1


	//   ....[31]....
        /*0f04*/ 	.word	0x0000e3c0
        /*0f08*/ 	.word	0x00000002
        /*0f0c*/ 	.word	0x00034800
        /*0f10*/ 	.short	0x010a
        /*0f12*/ 	.byte	0x3f
	.zero		1


	//   ....[32]....
        /*0f14*/ 	.word	0x00010b60
        /*0f18*/ 	.word	0x0000000a
        /*0f1c*/ 	.word	0x00034830
        /*0f20*/ 	.short	0x010a
        /*0f22*/ 	.byte	0x3f
	.zero		1


	//   ....[33]....
        /*0f24*/ 	.word	0x00010be0
        /*0f28*/ 	.word	0x0000000a
        /*0f2c*/ 	.word	0x00034830
        /*0f30*/ 	.short	0x010a
        /*0f32*/ 	.byte	0x3f
	.zero		1


	//   ....[34]....
        /*0f34*/ 	.word	0x00012bc0
        /*0f38*/ 	.word	0x00000005
        /*0f3c*/ 	.word	0x00000000
        /*0f40*/ 	.short	0x0101
        /*0f42*/ 	.byte	0x3f
	.zero		1


	//   ....[35]....
        /*0f44*/ 	.word	0x00013630
        /*0f48*/ 	.word	0x0000000f
        /*0f4c*/ 	.word	0x00034830
        /*0f50*/ 	.short	0x010a
        /*0f52*/ 	.byte	0x3f
	.zero		1


	//   ....[36]....
        /*0f54*/ 	.word	0x000136b0
        /*0f58*/ 	.word	0x0000000f
        /*0f5c*/ 	.word	0x00034830
        /*0f60*/ 	.short	0x010a
        /*0f62*/ 	.byte	0x3f
	.zero		1


	//   ....[37]....
        /*0f64*/ 	.word	0x000141c0
        /*0f68*/ 	.word	0x00000014
        /*0f6c*/ 	.word	0x00034850
        /*0f70*/ 	.short	0x010a
        /*0f72*/ 	.byte	0x3f
	.zero		1


	//   ....[38]....
        /*0f74*/ 	.word	0x00014210
        /*0f78*/ 	.word	0x00000014
        /*0f7c*/ 	.word	0x00034850
        /*0f80*/ 	.short	0x010a
        /*0f82*/ 	.byte	0x3f
	.zero		1


	//   ....[39]....
        /*0f84*/ 	.word	0x00015590
        /*0f88*/ 	.word	0x0000000f
        /*0f8c*/ 	.word	0x00000000
        /*0f90*/ 	.short	0x0101
        /*0f92*/ 	.byte	0x3f
	.zero		1


	//   ....[40]....
        /*0f94*/ 	.word	0x000155e0
        /*0f98*/ 	.word	0x00000014
        /*0f9c*/ 	.word	0x00000000
        /*0fa0*/ 	.short	0x0101
        /*0fa2*/ 	.byte	0x3f
	.zero		1


	//   ....[41]....
        /*0fa4*/ 	.word	0x00015e40
        /*0fa8*/ 	.word	0x00000006
        /*0fac*/ 	.word	0x00034850
        /*0fb0*/ 	.short	0x010a
        /*0fb2*/ 	.byte	0x3f
	.zero		1


	//   ....[42]....
        /*0fb4*/ 	.word	0x00015ee0
        /*0fb8*/ 	.word	0x00000006
        /*0fbc*/ 	.word	0x00034850
        /*0fc0*/ 	.short	0x010a
        /*0fc2*/ 	.byte	0x3f
	.zero		1


	//   ....[43]....
        /*0fc4*/ 	.word	0x000164a0
        /*0fc8*/ 	.word	0x00000008
        /*0fcc*/ 	.word	0x00000000
        /*0fd0*/ 	.short	0x0101
        /*0fd2*/ 	.byte	0x3f
	.zero		1


	//   ....[44]....
        /*0fd4*/ 	.word	0x00017ac0
        /*0fd8*/ 	.word	0x00000000
        /*0fdc*/ 	.word	0x00000000
        /*0fe0*/ 	.short	0x0101
        /*0fe2*/ 	.byte	0x3f
	.zero		1


	//   ....[45]....
        /*0fe4*/ 	.word	0x000180e0
        /*0fe8*/ 	.word	0x00000006
        /*0fec*/ 	.word	0x00000000
        /*0ff0*/ 	.short	0x0101
        /*0ff2*/ 	.byte	0x3f
	.zero		1


	//   ....[46]....
        /*0ff4*/ 	.word	0x0001b0c0
        /*0ff8*/ 	.word	0x00000012
        /*0ffc*/ 	.word	0x00034820
        /*1000*/ 	.short	0x010a
        /*1002*/ 	.byte	0x3f
	.zero		1


	//   ....[47]....
        /*1004*/ 	.word	0x0001b190
        /*1008*/ 	.word	0x00000005
        /*100c*/ 	.word	0x000348a0
        /*1010*/ 	.short	0x010a
        /*1012*/ 	.byte	0x3f
	.zero		1


	//   ....[48]....
        /*1014*/ 	.word	0x0001b5b0
        /*1018*/ 	.word	0x00000005
        /*101c*/ 	.word	0x000348c0
        /*1020*/ 	.short	0x010a
        /*1022*/ 	.byte	0x3f
	.zero		1


	//   ....[49]....
        /*1024*/ 	.word	0x0001ba70
        /*1028*/ 	.word	0x00000006
        /*102c*/ 	.word	0x000348a0
        /*1030*/ 	.short	0x010a
        /*1032*/ 	.byte	0x3f
	.zero		1


	//   ....[50]....
        /*1034*/ 	.word	0x0001beb0
        /*1038*/ 	.word	0x00000006
        /*103c*/ 	.word	0x000348c0
        /*1040*/ 	.short	0x010a
        /*1042*/ 	.byte	0x3f
	.zero		1


	//   ....[51]....
        /*1044*/ 	.word	0x0001ce40
        /*1048*/ 	.word	0x00000000
        /*104c*/ 	.word	0x00034840
        /*1050*/ 	.short	0x010a
        /*1052*/ 	.byte	0x3f
	.zero		1


	//   ....[52]....
        /*1054*/ 	.word	0x0001ddc0
        /*1058*/ 	.word	0x00000012
        /*105c*/ 	.word	0x00034800
        /*1060*/ 	.short	0x0107
        /*1062*/ 	.byte	0x3f
	.zero		1


	//   ....[53]....
        /*1064*/ 	.word	0x0001dec0
        /*1068*/ 	.word	0x00000012
        /*106c*/ 	.word	0x00034800
        /*1070*/ 	.short	0x0101
        /*1072*/ 	.byte	0x3f
	.zero		1


	//   ....[54]....
        /*1074*/ 	.word	0x0001dee0
        /*1078*/ 	.word	0x00000012
        /*107c*/ 	.word	0x00034820
        /*1080*/ 	.short	0x010a
        /*1082*/ 	.byte	0x3f
	.zero		1


	//   ....[55]....
        /*1084*/ 	.word	0x0001e2a0
        /*1088*/ 	.word	0x00000003
        /*108c*/ 	.word	0x00034840
        /*1090*/ 	.short	0x010a
        /*1092*/ 	.byte	0x3f
	.zero		1


	//   ....[56]....
        /*1094*/ 	.word	0x0001e720
        /*1098*/ 	.word	0x00000002
        /*109c*/ 	.word	0x00034860
        /*10a0*/ 	.short	0x010a
        /*10a2*/ 	.byte	0x3f
	.zero		1


	//   ....[57]....
        /*10a4*/ 	.word	0x0001edd0
        /*10a8*/ 	.word	0x00000003
        /*10ac*/ 	.word	0x00034840
        /*10b0*/ 	.short	0x010a
        /*10b2*/ 	.byte	0x3f
	.zero		1


	//   ....[58]....
        /*10b4*/ 	.word	0x0001f250
        /*10b8*/ 	.word	0x00000002
        /*10bc*/ 	.word	0x00034860
        /*10c0*/ 	.short	0x010a
        /*10c2*/ 	.byte	0x3f
	.zero		1


	//   ....[59]....
        /*10c4*/ 	.word	0x0001f860
        /*10c8*/ 	.word	0x00000003
        /*10cc*/ 	.word	0x00034840
        /*10d0*/ 	.short	0x010a
        /*10d2*/ 	.byte	0x3f
	.zero		1


	//   ....[60]....
        /*10d4*/ 	.word	0x0001fcd0
        /*10d8*/ 	.word	0x00000002
        /*10dc*/ 	.word	0x00034860
        /*10e0*/ 	.short	0x010a
        /*10e2*/ 	.byte	0x3f
	.zero		1


	//   ....[61]....
        /*10e4*/ 	.word	0x00020280
        /*10e8*/ 	.word	0x00000000
        /*10ec*/ 	.word	0x00034860
        /*10f0*/ 	.short	0x010a
        /*10f2*/ 	.byte	0x3f
	.zero		1


	//   ....[62]....
        /*10f4*/ 	.word	0x000214d0
        /*10f8*/ 	.word	0x00000000
        /*10fc*/ 	.word	0x00034820
        /*1100*/ 	.short	0x010a
        /*1102*/ 	.byte	0x3f
	.zero		1


	//   ....[63]....
        /*1104*/ 	.word	0x000216c0
        /*1108*/ 	.word	0x00000006
        /*110c*/ 	.word	0x00000000
        /*1110*/ 	.short	0x010a
        /*1112*/ 	.byte	0x3f
	.zero		1


	//   ....[64]....
        /*1114*/ 	.word	0x00021700
        /*1118*/ 	.word	0x00000007
        /*111c*/ 	.word	0x00000000
        /*1120*/ 	.short	0x010a
        /*1122*/ 	.byte	0x3f
	.zero		1


	//   ....[65]....
        /*1124*/ 	.word	0x00021760
        /*1128*/ 	.word	0x00000004
        /*112c*/ 	.word	0x00000000
        /*1130*/ 	.short	0x010a
        /*1132*/ 	.byte	0x3f
	.zero		1


	//   ....[66]....
        /*1134*/ 	.word	0x00021790
        /*1138*/ 	.word	0x00000003
        /*113c*/ 	.word	0x00000000
        /*1140*/ 	.short	0x010a
        /*1142*/ 	.byte	0x3f
	.zero		1


	//   ....[67]....
        /*1144*/ 	.word	0x000217f0
        /*1148*/ 	.word	0x00000065
        /*114c*/ 	.word	0x00034890
        /*1150*/ 	.short	0x010a
        /*1152*/ 	.byte	0x3f
	.zero		1


	//   ....[68]....
        /*1154*/ 	.word	0x00021840
        /*1158*/ 	.word	0x00000065
        /*115c*/ 	.word	0x00034890
        /*1160*/ 	.short	0x010a
        /*1162*/ 	.byte	0x3f
	.zero		1


	//   ....[69]....
        /*1164*/ 	.word	0x00021890
        /*1168*/ 	.word	0x00000065
        /*116c*/ 	.word	0x00034890
        /*1170*/ 	.short	0x010a
        /*1172*/ 	.byte	0x3f
	.zero		1


	//   ....[70]....
        /*1174*/ 	.word	0x000218e0
        /*1178*/ 	.word	0x00000065
        /*117c*/ 	.word	0x000348b0
        /*1180*/ 	.short	0x010a
        /*1182*/ 	.byte	0x3f
	.zero		1


	//   ....[71]....
        /*1184*/ 	.word	0x00021b00
        /*1188*/ 	.word	0x00000002
        /*118c*/ 	.word	0x00034800
        /*1190*/ 	.short	0x010a
        /*1192*/ 	.byte	0x3f
	.zero		1


	//   ....[72]....
        /*1194*/ 	.word	0x00021d20
        /*1198*/ 	.word	0x00000002
        /*119c*/ 	.word	0x00034800
        /*11a0*/ 	.short	0x010a
        /*11a2*/ 	.byte	0x3f
	.zero		1


	//   ....[73]....
        /*11a4*/ 	.word	0x00021d70
        /*11a8*/ 	.word	0x0000000a
        /*11ac*/ 	.word	0x00034830
        /*11b0*/ 	.short	0x010a
        /*11b2*/ 	.byte	0x3f
	.zero		1


	//   ....[74]....
        /*11b4*/ 	.word	0x00021dc0
        /*11b8*/ 	.word	0x0000000f
        /*11bc*/ 	.word	0x00034830
        /*11c0*/ 	.short	0x010a
        /*11c2*/ 	.byte	0x3f
	.zero		1


	//   ....[75]....
        /*11c4*/ 	.word	0x00021e10
        /*11c8*/ 	.word	0x00000014
        /*11cc*/ 	.word	0x00034850
        /*11d0*/ 	.short	0x010a
        /*11d2*/ 	.byte	0x3f
	.zero		1


	//   ....[76]....
        /*11d4*/ 	.word	0x00021e60
        /*11d8*/ 	.word	0x00000006
        /*11dc*/ 	.word	0x00034850
        /*11e0*/ 	.short	0x010a
        /*11e2*/ 	.byte	0x3f
	.zero		1


	//   ....[77]....
        /*11e4*/ 	.word	0x00022010
        /*11e8*/ 	.word	0x00000012
        /*11ec*/ 	.word	0x00034820
        /*11f0*/ 	.short	0x010a
        /*11f2*/ 	.byte	0x3f
	.zero		1


	//   ....[78]....
        /*11f4*/ 	.word	0x00022060
        /*11f8*/ 	.word	0x00000005
        /*11fc*/ 	.word	0x000348a0
        /*1200*/ 	.short	0x010a
        /*1202*/ 	.byte	0x3f
	.zero		1


	//   ....[79]....
        /*1204*/ 	.word	0x000220b0
        /*1208*/ 	.word	0x00000005
        /*120c*/ 	.word	0x000348c0
        /*1210*/ 	.short	0x010a
        /*1212*/ 	.byte	0x3f
	.zero		1


	//   ....[80]....
        /*1214*/ 	.word	0x00022100
        /*1218*/ 	.word	0x00000006
        /*121c*/ 	.word	0x000348a0
        /*1220*/ 	.short	0x010a
        /*1222*/ 	.byte	0x3f
	.zero		1


	//   ....[81]....
        /*1224*/ 	.word	0x00022150
        /*1228*/ 	.word	0x00000006
        /*122c*/ 	.word	0x000348c0
        /*1230*/ 	.short	0x010a
        /*1232*/ 	.byte	0x3f
	.zero		1


	//   ....[82]....
        /*1234*/ 	.word	0x000222f0
        /*1238*/ 	.word	0x00000000
        /*123c*/ 	.word	0x00034840
        /*1240*/ 	.short	0x010a
        /*1242*/ 	.byte	0x3f
	.zero		1


	//   ....[83]....
        /*1244*/ 	.word	0x00022ed0
        /*1248*/ 	.word	0x00000012
        /*124c*/ 	.word	0x00034820
        /*1250*/ 	.short	0x010a
        /*1252*/ 	.byte	0x3f
	.zero		1


	//   ....[84]....
        /*1254*/ 	.word	0x00022f20
        /*1258*/ 	.word	0x00000003
        /*125c*/ 	.word	0x00034840
        /*1260*/ 	.short	0x010a
        /*1262*/ 	.byte	0x3f
	.zero		1


	//   ....[85]....
        /*1264*/ 	.word	0x00022f70
        /*1268*/ 	.word	0x00000002
        /*126c*/ 	.word	0x00034860
        /*1270*/ 	.short	0x010a
        /*1272*/ 	.byte	0x3f
	.zero		1


	//   ....[86]....
        /*1274*/ 	.word	0x00022fc0
        /*1278*/ 	.word	0x00000003
        /*127c*/ 	.word	0x00034840
        /*1280*/ 	.short	0x010a
        /*1282*/ 	.byte	0x3f
	.zero		1


	//   ....[87]....
        /*1284*/ 	.word	0x00023010
        /*1288*/ 	.word	0x00000002
        /*128c*/ 	.word	0x00034860
        /*1290*/ 	.short	0x010a
        /*1292*/ 	.byte	0x3f
	.zero		1


	//   ....[88]....
        /*1294*/ 	.word	0x00023060
        /*1298*/ 	.word	0x00000003
        /*129c*/ 	.word	0x00034840
        /*12a0*/ 	.short	0x010a
        /*12a2*/ 	.byte	0x3f
	.zero		1


	//   ....[89]....
        /*12a4*/ 	.word	0x000230b0
        /*12a8*/ 	.word	0x00000002
        /*12ac*/ 	.word	0x00034860
        /*12b0*/ 	.short	0x010a
        /*12b2*/ 	.byte	0x3f
	.zero		1


	//   ....[90]....
        /*12b4*/ 	.word	0x00023100
        /*12b8*/ 	.word	0x00000000
        /*12bc*/ 	.word	0x00034860
        /*12c0*/ 	.short	0x010a
        /*12c2*/ 	.byte	0x3f
	.zero		1


	//   ....[91]....
        /*12c4*/ 	.word	0x00023c50
        /*12c8*/ 	.word	0x00000000
        /*12cc*/ 	.word	0x00034820
        /*12d0*/ 	.short	0x010a
        /*12d2*/ 	.byte	0x3f
	.zero		1


	//   ....[92]....
        /*12d4*/ 	.word	0x00023df0
        /*12d8*/ 	.word	0x00000006
        /*12dc*/ 	.word	0x00000000
        /*12e0*/ 	.short	0x010a
        /*12e2*/ 	.byte	0x3f
	.zero		1


	//   ....[93]....
        /*12e4*/ 	.word	0x00023e40
        /*12e8*/ 	.word	0x00000007
        /*12ec*/ 	.word	0x00000000
        /*12f0*/ 	.short	0x010a
        /*12f2*/ 	.byte	0x3f
	.zero		1


	//   ....[94]....
        /*12f4*/ 	.word	0x00023e90
        /*12f8*/ 	.word	0x00000004
        /*12fc*/ 	.word	0x00000000
        /*1300*/ 	.short	0x010a
        /*1302*/ 	.byte	0x3f
	.zero		1


	//----- nvinfo : EIATTR_NUM_MBARRIERS
	.align		4
.L_389:
        /*1304*/ 	.byte	0x03, 0x38
        /*1306*/ 	.short	0x0016


	//----- nvinfo : EIATTR_EXIT_INSTR_OFFSETS
	.align		4
        /*1308*/ 	.byte	0x04, 0x1c
        /*130a*/ 	.short	(.L_391 - .L_390)


	//   ....[0]....
.L_390:
        /*130c*/ 	.word	0x000217e0


	//----- nvinfo : EIATTR_MAX_THREADS
	.align		4
.L_391:
        /*1310*/ 	.byte	0x04, 0x05
        /*1312*/ 	.short	(.L_393 - .L_392)
.L_392:
        /*1314*/ 	.word	0x00000180
        /*1318*/ 	.word	0x00000001
        /*131c*/ 	.word	0x00000001


	//----- nvinfo : EIATTR_CRS_STACK_SIZE
	.align		4
.L_393:
        /*1320*/ 	.byte	0x04, 0x1e
        /*1322*/ 	.short	(.L_395 - .L_394)
.L_394:
        /*1324*/ 	.word	0x00000000


	//----- nvinfo : EIATTR_CBANK_PARAM_SIZE
	.align		4
.L_395:
        /*1328*/ 	.byte	0x03, 0x19
        /*132a*/ 	.short	0x0af0


	//----- nvinfo : EIATTR_PARAM_CBANK
	.align		4
        /*132c*/ 	.byte	0x04, 0x0a
        /*132e*/ 	.short	(.L_397 - .L_396)
	.align		4
.L_396:
        /*1330*/ 	.word	index@(.nv.constant0._ZN7cutlass13device_kernelIN5flash11enable_sm90INS1_16FlashAttnFwdSm90INS1_25CollectiveMainloopFwdSm90ILi2EN4cute5tupleIJNS5_1CILi1EEES8_S8_EEENS6_IJNS7_ILi128EEESA_NS7_ILi192EEEEEELi128ENS_6half_tEfNS_4arch4Sm90ELb0ELb0ELb0ELb1ELb0ELb1ELb0ELb1ELb1ELb1ELb1ELb0EEENS1_21CollectiveEpilogueFwdINS6_IJSA_SA_SA_EEES9_SD_SF_Li256ELb1ELb1ELb1ELb0EEENS1_36VarlenDynamicPersistentTileSchedulerILi128ELi128ELi256ELi128ELb1ELb1ELb1ELb0ELb1ELb1EEEEEEEEEvNT_6ParamsE)
        /*1334*/ 	.short	0x0210
        /*1336*/ 	.short	0x0af0


	//----- nvinfo : EIATTR_SW_WAR
	.align		4
.L_397:
        /*1338*/ 	.byte	0x04, 0x36
        /*133a*/ 	.short	(.L_399 - .L_398)
.L_398:
        /*133c*/ 	.word	0x00000008
.L_399:


//--------------------- .nv.info._ZN7cutlass13device_kernelIN5flash11enable_sm90INS1_16FlashAttnFwdSm90INS1_25CollectiveMainloopFwdSm90ILi2EN4cute5tupleIJNS5_1CILi1EEES8_S8_EEENS6_IJNS7_ILi128EEENS7_ILi96EEENS7_ILi192EEEEEELi128ENS_6half_tEfNS_4arch4Sm90ELb0ELb1ELb0ELb0ELb0ELb0ELb0ELb1ELb1ELb1ELb1ELb0EEENS1_21CollectiveEpilogueFwdINS6_IJSA_SA_SB_EEES9_SE_SG_Li256ELb0ELb1ELb1ELb0EEENS1_19SingleTileSchedulerILb0ELb1ELb1ELi128EEEEEEEEEvNT_6ParamsE --------------------------
	.section	.nv.info._ZN7cutlass13device_kernelIN5flash11enable_sm90INS1_16FlashAttnFwdSm90INS1_25CollectiveMainloopFwdSm90ILi2EN4cute5tupleIJNS5_1CILi1EEES8_S8_EEENS6_IJNS7_ILi128EEENS7_ILi96EEENS7_ILi192EEEEEELi128ENS_6half_tEfNS_4arch4Sm90ELb0ELb1ELb0ELb0ELb0ELb0ELb0ELb1ELb1ELb1ELb1ELb0EEENS1_21CollectiveEpilogueFwdINS6_IJSA_SA_SB_EEES9_SE_SG_Li256ELb0ELb1ELb1ELb0EEENS1_19SingleTileSchedulerILb0ELb1ELb1ELi128EEEEEEEEEvNT_6ParamsE,"",@"SHT_CUDA_INFO"
	.sectionflags	@""
	.align	4


	//----- nvinfo : EIATTR_CUDA_API_VERSION
	.align		4
        /*0000*/ 	.byte	0x04, 0x37
        /*0002*/ 	.short	(.L_401 - .L_400)
.L_400:
        /*0004*/ 	.word	0x00000082


	//----- nvinfo : EIATTR_KPARAM_INFO
	.align		4
.L_401:
        /*0008*/ 	.byte	0x04, 0x17
        /*000a*/ 	.short	(.L_403 - .L_402)
.L_402:
        /*000c*/ 	.word	0x00000000
        /*0010*/ 	.short	0x0000
        /*0012*/ 	.short	0x0070
        /*0014*/ 	.byte	0x00, 0xf0, 0x01, 0x28


	//----- nvinfo : EIATTR_SPARSE_MMA_MASK
	.align		4
.L_403:
        /*0018*/ 	.byte	0x03, 0x50
        /*001a*/ 	.short	0x0000


	//----- nvinfo : EIATTR_MAXREG_COUNT
	.align		4
        /*001c*/ 	.byte	0x03, 0x1b
        /*001e*/ 	.short	0x00a8


	//----- nvinfo : EIATTR_NUM_BARRIERS
	.align		4
        /*0020*/ 	.byte	0x02, 0x4c
        /*0022*/ 	.byte	0x09
	.zero		1


	//----- nvinfo : EIATTR_EXTERNS
	.align		4
        /*0024*/ 	.byte	0x04, 0x0f
        /*0026*/ 	.short	(.L_405 - .L_404)


	//   ....[0]....
	.align		4
.L_404:
        /*0028*/ 	.word	index@(__assertfail)


	//----- nvinfo : EIATTR_ANNOTATIONS
	.align		4
.L_405:
        /*002c*/ 	.byte	0x04, 0x55
        /*002e*/ 	.short	(.L_407 - .L_406)


	//   ....[0]....
.L_406:
        /* <DEDUP_REMOVED lines=10> */


	//----- nvinfo : EIATTR_MERCURY_ISA_VERSION
	.align		4
.L_407:
        /*00c0*/ 	.byte	0x03, 0x5f
        /*00c2*/ 	.short	0x0101


	//----- nvinfo : EIATTR_INT_WARP_WIDE_INSTR_OFFSETS
	.align		4
        /*00c4*/ 	.byte	0x04, 0x31
        /*00c6*/ 	.short	(.L_409 - .L_408)


	//   ....[0]....
.L_408:
        /*00c8*/ 	.word	0x00000120


	//   ....[1]....
        /*00cc*/ 	.word	0x00000160


	//   ....[2]....
        /*00d0*/ 	.word	0x00000220


	//----- nvinfo : EIATTR_COOP_GROUP_MASK_REGIDS
	.align		4
.L_409:
        /*00d4*/ 	.byte	0x04, 0x29
        /*00d6*/ 	.short	(.L_411 - .L_410)


	//   ....[0]....
.L_410:
        /*00d8*/ 	.word	0xffffffff


	//   ....[1]....
        /*00dc*/ 	.word	0xffffffff


	//   ....[2]....
        /*00e0*/ 	.word	0xffffffff


	//   ....[3]....
        /*00e4*/ 	.word	0xffffffff


	//   ....[4]....
        /*00e8*/ 	.word	0xffffffff


	//   ....[5]....
        /*00ec*/ 	.word	0xffffffff


	//   ....[6]....
        /*00f0*/ 	.word	0xffffffff


	//   ....[7]....
        /*00f4*/ 	.word	0xffffffff


	//   ....[8]....
        /*00f8*/ 	.word	0xffffffff


	//   ....[9]....
        /*00fc*/ 	.word	0xffffffff


	//   ....[10]....
        /*0100*/ 	.word	0xffffffff


	//   ....[11]....
        /*0104*/ 	.word	0xffffffff


	//   ....[12]....
        /*0108*/ 	.word	0xffffffff


	//   ....[13]....
        /*010c*/ 	.word	0xffffffff


	//   ....[14]....
        /*0110*/ 	.word	0xffffffff


	//   ....[15]....
        /*0114*/ 	.word	0xffffffff


	//   ....[16]....
        /*0118*/ 	.word	0xffffffff


	//   ....[17]....
        /*011c*/ 	.word	0xffffffff


	//   ....[18]....
        /*0120*/ 	.word	0xffffffff


	//   ....[19]....
        /*0124*/ 	.word	0xffffffff


	//   ....[20]....
        /*0128*/ 	.word	0xffffffff


	//   ....[21]....
        /*012c*/ 	.word	0xffffffff


	//   ....[22]....
        /*0130*/ 	.word	0xffffffff


	//   ....[23]....
        /*0134*/ 	.word	0xffffffff


	//   ....[24]....
        /*0138*/ 	.word	0xffffffff


	//   ....[25]....
        /*013c*/ 	.word	0xffffffff


	//   ....[26]....
        /*0140*/ 	.word	0xffffffff


	//   ....[27]....
        /*0144*/ 	.word	0xffffffff


	//   ....[28]....
        /*0148*/ 	.word	0xffffffff


	//   ....[29]....
        /*014c*/ 	.word	0xffffffff


	//   ....[30]....
        /*0150*/ 	.word	0xffffffff


	//   ....[31]....
        /*0154*/ 	.word	0xffffffff


	//   ....[32]....
        /*0158*/ 	.word	0xffffffff


	//   ....[33]....
        /*015c*/ 	.word	0xffffffff


	//   ....[34]....
        /*0160*/ 	.word	0xffffffff


	//   ....[35]....
        /*0164*/ 	.word	0xffffffff


	//   ....[36]....
        /*0168*/ 	.word	0xffffffff


	//   ....[37]....
        /*016c*/ 	.word	0xffffffff


	//   ....[38]....
        /*0170*/ 	.word	0xffffffff


	//   ....[39]....
        /*0174*/ 	.word	0xffffffff


	//   ....[40]....
        /*0178*/ 	.word	0xffffffff


	//   ....[41]....
        /*017c*/ 	.word	0xffffffff


	//   ....[42]....
        /*0180*/ 	.word	0xffffffff


	//   ....[43]....
        /*0184*/ 	.word	0xffffffff


	//   ....[44]....
        /*0188*/ 	.word	0xffffffff


	//   ....[45]....
        /*018c*/ 	.word	0xffffffff


	//   ....[46]....
        /*0190*/ 	.word	0xffffffff


	//   ....[47]....
        /*0194*/ 	.word	0xffffffff


	//   ....[48]....
        /*0198*/ 	.word	0xffffffff


	//   ....[49]....
        /*019c*/ 	.word	0xffffffff


	//   ....[50]....
        /*01a0*/ 	.word	0xffffffff


	//   ....[51]....
        /*01a4*/ 	.word	0xffffffff


	//   ....[52]....
        /*01a8*/ 	.word	0xffffffff


	//   ....[53]....
        /*01ac*/ 	.word	0xffffffff


	//   ....[54]....
        /*01b0*/ 	.word	0xffffffff


	//   ....[55]....
        /*01b4*/ 	.word	0xffffffff


	//   ....[56]....
        /*01b8*/ 	.word	0xffffffff


	//   ....[57]....
        /*01bc*/ 	.word	0xffffffff


	//   ....[58]....
        /*01c0*/ 	.word	0xffffffff


	//   ....[59]....
        /*01c4*/ 	.word	0xffffffff


	//   ....[60]....
        /*01c8*/ 	.word	0xffffffff


	//   ....[61]....
        /*01cc*/ 	.word	0x0500000f


	//   ....[62]....
        /*01d0*/ 	.word	0x0500000f


	//   ....[63]....
        /*01d4*/ 	.word	0x0500000f


	//   ....[64]....
        /*01d8*/ 	.word	0x0500000f


	//   ....[65]....
        /*01dc*/ 	.word	0x0500000f


	//   ....[66]....
        /*01e0*/ 	.word	0x0500000f


	//   ....[67]....
        /*01e4*/ 	.word	0x0500000f


	//   ....[68]....
        /*01e8*/ 	.word	0x0500000f


	//   ....[69]....
        /*01ec*/ 	.word	0x0500000f


	//   ....[70]....
        /*01f0*/ 	.word	0x0500000f


	//   ....[71]....
        /*01f4*/ 	.word	0x0500000f


	//   ....[72]....
        /*01f8*/ 	.word	0x0500000f


	//   ....[73]....
        /*01fc*/ 	.word	0x0500000f


	//   ....[74]....
        /*0200*/ 	.word	0x0500000f


	//   ....[75]....
        /*0204*/ 	.word	0x0500000f


	//   ....[76]....
        /*0208*/ 	.word	0x0500000f


	//   ....[77]....
        /*020c*/ 	.word	0x0500000f


	//   ....[78]....
        /*0210*/ 	.word	0x0500000f


	//----- nvinfo : EIATTR_COOP_GROUP_INSTR_OFFSETS
	.align		4
.L_411:
        /*0214*/ 	.byte	0x04, 0x28
        /*0216*/ 	.short	(.L_413 - .L_412)


	//   ....[0]....
.L_412:
        /*0218*/ 	.word	0x00000060


	//   ....[1]....
        /*021c*/ 	.word	0x00000130


	//   ....[2]....
        /*0220*/ 	.word	0x00000230


	//   ....[3]....
        /*0224*/ 	.word	0x000003a0


	//   ....[4]....
        /*0228*/ 	.word	0x00000500


	//   ....[5]....
        /*022c*/ 	.word	0x00000620


	//   ....[6]....
        /*0230*/ 	.word	0x00000780


	//   ....[7]....
        /*0234*/ 	.word	0x00001490


	//   ....[8]....
        /*0238*/ 	.word	0x00001d90


	//   ....[9]....
        /*023c*/ 	.word	0x00002220


	//   ....[10]....
        /*0240*/ 	.word	0x00002f30


	//   ....[11]....
        /*0244*/ 	.word	0x00003040


	//   ....[12]....
        /*0248*/ 	.word	0x00003570


	//   ....[13]....
        /*024c*/ 	.word	0x00003610


	//   ....[14]....
        /*0250*/ 	.word	0x00004e60


	//   ....[15]....
        /*0254*/ 	.word	0x00005460


	//   ....[16]....
        /*0258*/ 	.word	0x00005ff0


	//   ....[17]....
        /*025c*/ 	.word	0x000060d0


	//   ....[18]....
        /*0260*/ 	.word	0x00006680


	//   ....[19]....
        /*0264*/ 	.word	0x000066e0


	//   ....[20]....
        /*0268*/ 	.word	0x00007f80


	//   ....[21]....
        /*026c*/ 	.word	0x000080a0


	//   ....[22]....
        /*0270*/ 	.word	0x00008480


	//   ....[23]....
        /*0274*/ 	.word	0x00008530


	//   ....[24]....
        /*0278*/ 	.word	0x00009a70


	//   ....[25]....
        /*027c*/ 	.word	0x00009e50


	//   ....[26]....
        /*0280*/ 	.word	0x0000ac10


	//   ....[27]....
        /*0284*/ 	.word	0x0000acf0


	//   ....[28]....
        /*0288*/ 	.word	0x0000b2c0


	//   ....[29]....
        /*028c*/ 	.word	0x0000b310


	//   ....[30]....
        /*0290*/ 	.word	0x0000c180


	//   ....[31]....
        /*0294*/ 	.word	0x0000c1b0


	//   ....[32]....
        /*0298*/ 	.word	0x0000c2a0


	//   ....[33]....
        /*029c*/ 	.word	0x0000c2b0


	//   ....[34]....
        /*02a0*/ 	.word	0x0000d0d0


	//   ....[35]....
        /*02a4*/ 	.word	0x0000d110


	//   ....[36]....
        /*02a8*/ 	.word	0x0000d140


	//   ....[37]....
        /*02ac*/ 	.word	0x0000d170


	//   ....[38]....
        /*02b0*/ 	.word	0x0000d180


	//   ....[39]....
        /*02b4*/ 	.word	0x0000d1b0


	//   ....[40]....
        /*02b8*/ 	.word	0x0000d810


	//   ....[41]....
        /*02bc*/ 	.word	0x0000d820


	//   ....[42]....
        /*02c0*/ 	.word	0x0000e220


	//   ....[43]....
        /*02c4*/ 	.word	0x0000f0b0


	//   ....[44]....
        /*02c8*/ 	.word	0x0000fa50


	//   ....[45]....
        /*02cc*/ 	.word	0x0000fa80


	//   ....[46]....
        /*02d0*/ 	.word	0x0000fab0


	//   ....[47]....
        /*02d4*/ 	.word	0x0000fb60


	//   ....[48]....
        /*02d8*/ 	.word	0x0000fbb0


	//   ....[49]....
        /*02dc*/ 	.word	0x0000fc10


	//   ....[50]....
        /*02e0*/ 	.word	0x0000fc60


	//   ....[51]....
        /*02e4*/ 	.word	0x0000fcc0


	//   ....[52]....
        /*02e8*/ 	.word	0x0000fd10


	//   ....[53]....
        /*02ec*/ 	.word	0x0000fd70


	//   ....[54]....
        /*02f0*/ 	.word	0x0000fdc0


	//   ....[55]....
        /*02f4*/ 	.word	0x0000fe20


	//   ....[56]....
        /*02f8*/ 	.word	0x0000fe70


	//   ....[57]....
        /*02fc*/ 	.word	0x0000fed0


	//   ....[58]....
        /*0300*/ 	.word	0x0000fee0


	//   ....[59]....
        /*0304*/ 	.word	0x0000ff20


	//   ....[60]....
        /*0308*/ 	.word	0x000121a0


	//   ....[61]....
        /*030c*/ 	.word	0x000127c0


	//   ....[62]....
        /*0310*/ 	.word	0x00012930


	//   ....[63]....
        /*0314*/ 	.word	0x00012980


	//   ....[64]....
        /*0318*/ 	.word	0x00012a30


	//   ....[65]....
        /*031c*/ 	.word	0x00012b30


	//   ....[66]....
        /*0320*/ 	.word	0x00012bc0


	//   ....[67]....
        /*0324*/ 	.word	0x00012c90


	//   ....[68]....
        /*0328*/ 	.word	0x00012d20


	//   ....[69]....
        /*032c*/ 	.word	0x00012df0


	//   ....[70]....
        /*0330*/ 	.word	0x00012e80


	//   ....[71]....
        /*0334*/ 	.word	0x00012f50


	//   ....[72]....
        /*0338*/ 	.word	0x00012fe0


	//   ....[73]....
        /*033c*/ 	.word	0x000130b0


	//   ....[74]....
        /*0340*/ 	.word	0x00013140


	//   ....[75]....
        /*0344*/ 	.word	0x00013210


	//   ....[76]....
        /*0348*/ 	.word	0x00013290


	//   ....[77]....
        /*034c*/ 	.word	0x00013350


	//   ....[78]....
        /*0350*/ 	.word	0x00013750


	//----- nvinfo : EIATTR_REG_RECONFIG
	.align		4
.L_413:
        /*0354*/ 	.byte	0x01, 0x54
	.zero		2


	//----- nvinfo : EIATTR_SYSCALL_OFFSETS
	.align		4
        /*0358*/ 	.byte	0x04, 0x46
        /*035a*/ 	.short	(.L_415 - .L_414)


	//   ....[0]....
.L_414:
        /*035c*/ 	.word	0x00001650


	//   ....[1]....
        /*0360*/ 	.word	0x0000ed30


	//   ....[2]....
        /*0364*/ 	.word	0x0000ee70


	//   ....[3]....
        /*0368*/ 	.word	0x0000ef60


	//   ....[4]....
        /*036c*/ 	.word	0x0000f6a0


	//----- nvinfo : EIATTR_MBARRIER_INSTR_OFFSETS
	.align		4
.L_415:
        /*0370*/ 	.byte	0x04, 0x39
        /*0372*/ 	.short	(.L_417 - .L_416)


	//   ....[0]....
.L_416:
        /*0374*/ 	.word	0x00000250
        /*0378*/ 	.word	0x000000ff
        /*037c*/ 	.word	0x0002a800
        /*0380*/ 	.short	0x0100
        /*0382*/ 	.byte	0x08
	.zero		1


	//   ....[1]....
        /*0384*/ 	.word	0x00000260
        /*0388*/ 	.word	0x000000ff
        /*038c*/ 	.word	0x0002a820
        /*0390*/ 	.short	0x0100
        /*0392*/ 	.byte	0x08
	.zero		1


	//   ....[2]....
        /*0394*/ 	.word	0x00000350
        /*0398*/ 	.word	0x000000ff
        /*039c*/ 	.word	0x0002a830
        /*03a0*/ 	.short	0x0100
        /*03a2*/ 	.byte	0x08
	.zero		1


	//   ....[3]....
        /*03a4*/ 	.word	0x00000360
        /*03a8*/ 	.word	0x000000ff
        /*03ac*/ 	.word	0x0002a840
        /*03b0*/ 	.short	0x0100
        /*03b2*/ 	.byte	0x08
	.zero		1


	//   ....[4]....
        /*03b4*/ 	.word	0x00000370
        /*03b8*/ 	.word	0x000000ff
        /*03bc*/ 	.word	0x0002a838
        /*03c0*/ 	.short	0x0100
        /*03c2*/ 	.byte	0x08
	.zero		1


	//   ....[5]....
        /*03c4*/ 	.word	0x00000380
        /*03c8*/ 	.word	0x000000ff
        /*03cc*/ 	.word	0x0002a848
        /*03d0*/ 	.short	0x0100
        /*03d2*/ 	.byte	0x08
	.zero		1


	//   ....[6]....
        /*03d4*/ 	.word	0x000004b0
        /*03d8*/ 	.word	0x000000ff
        /*03dc*/ 	.word	0x0002a850
        /*03e0*/ 	.short	0x0100
        /*03e2*/ 	.byte	0x08
	.zero		1


	//   ....[7]....
        /*03e4*/ 	.word	0x000004c0
        /*03e8*/ 	.word	0x000000ff
        /*03ec*/ 	.word	0x0002a860
        /*03f0*/ 	.short	0x0100
        /*03f2*/ 	.byte	0x08
	.zero		1


	//   ....[8]....
        /*03f4*/ 	.word	0x000004d0
        /*03f8*/ 	.word	0x000000ff
        /*03fc*/ 	.word	0x0002a858
        /*0400*/ 	.short	0x0100
        /*0402*/ 	.byte	0x08
	.zero		1


	//   ....[9]....
        /*0404*/ 	.word	0x000004e0
        /*0408*/ 	.word	0x000000ff
        /*040c*/ 	.word	0x0002a868
        /*0410*/ 	.short	0x0100
        /*0412*/ 	.byte	0x08
	.zero		1


	//   ....[10]....
        /*0414*/ 	.word	0x000005d0
        /*0418*/ 	.word	0x000000ff
        /*041c*/ 	.word	0x0002a870
        /*0420*/ 	.short	0x0100
        /*0422*/ 	.byte	0x06
	.zero		1


	//   ....[11]....
        /*0424*/ 	.word	0x000005e0
        /*0428*/ 	.word	0x000000ff
        /*042c*/ 	.word	0x0002a880
        /*0430*/ 	.short	0x0100
        /*0432*/ 	.byte	0x06
	.zero		1


	//   ....[12]....
        /*0434*/ 	.word	0x000005f0
        /*0438*/ 	.word	0x000000ff
        /*043c*/ 	.word	0x0002a878
        /*0440*/ 	.short	0x0100
        /*0442*/ 	.byte	0x06
	.zero		1


	//   ....[13]....
        /*0444*/ 	.word	0x00000600
        /*0448*/ 	.word	0x000000ff
        /*044c*/ 	.word	0x0002a888
        /*0450*/ 	.short	0x0100
        /*0452*/ 	.byte	0x06
	.zero		1


	//   ....[14]....
        /*0454*/ 	.word	0x00000730
        /*0458*/ 	.word	0x000000ff
        /*045c*/ 	.word	0x0002a890
        /*0460*/ 	.short	0x0100
        /*0462*/ 	.byte	0x08
	.zero		1


	//   ....[15]....
        /*0464*/ 	.word	0x00000740
        /*0468*/ 	.word	0x000000ff
        /*046c*/ 	.word	0x0002a8a0
        /*0470*/ 	.short	0x0100
        /*0472*/ 	.byte	0x08
	.zero		1


	//   ....[16]....
        /*0474*/ 	.word	0x00000750
        /*0478*/ 	.word	0x000000ff
        /*047c*/ 	.word	0x0002a898
        /*0480*/ 	.short	0x0100
        /*0482*/ 	.byte	0x08
	.zero		1


	//   ....[17]....
        /*0484*/ 	.word	0x00000760
        /*0488*/ 	.word	0x000000ff
        /*048c*/ 	.word	0x0002a8a8
        /*0490*/ 	.short	0x0100
        /*0492*/ 	.byte	0x08
	.zero		1


	//   ....[18]....
        /*0494*/ 	.word	0x00000890
        /*0498*/ 	.word	0x000000ff
        /*049c*/ 	.word	0x0002a8b0
        /*04a0*/ 	.short	0x0100
        /*04a2*/ 	.byte	0x08
	.zero		1


	//   ....[19]....
        /*04a4*/ 	.word	0x000008a0
        /*04a8*/ 	.word	0x000000ff
        /*04ac*/ 	.word	0x0002a8c0
        /*04b0*/ 	.short	0x0100
        /*04b2*/ 	.byte	0x08
	.zero		1


	//   ....[20]....
        /*04b4*/ 	.word	0x000008b0
        /*04b8*/ 	.word	0x000000ff
        /*04bc*/ 	.word	0x0002a8b8
        /*04c0*/ 	.short	0x0100
        /*04c2*/ 	.byte	0x08
	.zero		1


	//   ....[21]....
        /*04c4*/ 	.word	0x000008c0
        /*04c8*/ 	.word	0x000000ff
        /*04cc*/ 	.word	0x0002a8c8
        /*04d0*/ 	.short	0x0100
        /*04d2*/ 	.byte	0x08
	.zero		1


	//   ....[22]....
        /*04d4*/ 	.word	0x00001680
        /*04d8*/ 	.word	0x000000ff
        /*04dc*/ 	.word	0x0002a800
        /*04e0*/ 	.short	0x010a
        /*04e2*/ 	.byte	0x38
	.zero		1


	//   ....[23]....
        /*04e4*/ 	.word	0x000016e0
        /*04e8*/ 	.word	0x000000ff
        /*04ec*/ 	.word	0x0002a830
        /*04f0*/ 	.short	0x010a
        /*04f2*/ 	.byte	0x38
	.zero		1


	//   ....[24]....
        /*04f4*/ 	.word	0x00001770
        /*04f8*/ 	.word	0x000000ff
        /*04fc*/ 	.word	0x0002a830
        /*0500*/ 	.short	0x010a
        /*0502*/ 	.byte	0x38
	.zero		1


	//   ....[25]....
        /*0504*/ 	.word	0x00002080
        /*0508*/ 	.word	0x00000000
        /*050c*/ 	.word	0x00000000
        /*0510*/ 	.short	0x0101
        /*0512*/ 	.byte	0x3f
	.zero		1


	//   ....[26]....
        /*0514*/ 	.word	0x00004410
        /*0518*/ 	.word	0x000000ff
        /*051c*/ 	.word	0x0002a830
        /*0520*/ 	.short	0x010a
        /*0522*/ 	.byte	0x3a
	.zero		1


	//   ....[27]....
        /*0524*/ 	.word	0x00004450
        /*0528*/ 	.word	0x000000ff
        /*052c*/ 	.word	0x0002a830
        /*0530*/ 	.short	0x010a
        /*0532*/ 	.byte	0x3a
	.zero		1


	//   ....[28]....
        /*0534*/ 	.word	0x00004ca0
        /*0538*/ 	.word	0x000000ff
        /*053c*/ 	.word	0x0002a850
        /*0540*/ 	.short	0x010a
        /*0542*/ 	.byte	0x0b
	.zero		1


	//   ....[29]....
        /*0544*/ 	.word	0x00004ce0
        /*0548*/ 	.word	0x000000ff
        /*054c*/ 	.word	0x0002a850
        /*0550*/ 	.short	0x010a
        /*0552*/ 	.byte	0x0b
	.zero		1


	//   ....[30]....
        /*0554*/ 	.word	0x00005050
        /*0558*/ 	.word	0x00000000
        /*055c*/ 	.word	0x00000000
        /*0560*/ 	.short	0x0101
        /*0562*/ 	.byte	0x3f
	.zero		1


	//   ....[31]....
        /*0564*/ 	.word	0x00006a40
        /*0568*/ 	.word	0x0000005a
        /*056c*/ 	.word	0x00000000
        /*0570*/ 	.short	0x0101
        /*0572*/ 	.byte	0x3f
	.zero		1


	//   ....[32]....
        /*0574*/ 	.word	0x000073f0
        /*0578*/ 	.word	0x000000ff
        /*057c*/ 	.word	0x0002a830
        /*0580*/ 	.short	0x010a
        /*0582*/ 	.byte	0x07
	.zero		1


	//   ....[33]....
        /*0584*/ 	.word	0x00007430
        /*0588*/ 	.word	0x000000ff
        /*058c*/ 	.word	0x0002a830
        /*0590*/ 	.short	0x010a
        /*0592*/ 	.byte	0x07
	.zero		1


	//   ....[34]....
        /*0594*/ 	.word	0x00007c80
        /*0598*/ 	.word	0x000000ff
        /*059c*/ 	.word	0x0002a850
        /*05a0*/ 	.short	0x010a
        /*05a2*/ 	.byte	0x0b
	.zero		1


	//   ....[35]....
        /*05a4*/ 	.word	0x00007cc0
        /*05a8*/ 	.word	0x000000ff
        /*05ac*/ 	.word	0x0002a850
        /*05b0*/ 	.short	0x010a
        /*05b2*/ 	.byte	0x0b
	.zero		1


	//   ....[36]....
        /*05b4*/ 	.word	0x00008d60
        /*05b8*/ 	.word	0x0000005a
        /*05bc*/ 	.word	0x00000000
        /*05c0*/ 	.short	0x0101
        /*05c2*/ 	.byte	0x3f
	.zero		1


	//   ....[37]....
        /*05c4*/ 	.word	0x00008e50
        /*05c8*/ 	.word	0x0000005a
        /*05cc*/ 	.word	0x00000000
        /*05d0*/ 	.short	0x0101
        /*05d2*/ 	.byte	0x3f
	.zero		1


	//   ....[38]....
        /*05d4*/ 	.word	0x00008fe0
        /*05d8*/ 	.word	0x000000ff
        /*05dc*/ 	.word	0x0002a830
        /*05e0*/ 	.short	0x010a
        /*05e2*/ 	.byte	0x07
	.zero		1


	//   ....[39]....
        /*05e4*/ 	.word	0x00009020
        /*05e8*/ 	.word	0x000000ff
        /*05ec*/ 	.word	0x0002a830
        /*05f0*/ 	.short	0x010a
        /*05f2*/ 	.byte	0x07
	.zero		1


	//   ....[40]....
        /*05f4*/ 	.word	0x00009870
        /*05f8*/ 	.word	0x000000ff
        /*05fc*/ 	.word	0x0002a850
        /*0600*/ 	.short	0x010a
        /*0602*/ 	.byte	0x0b
	.zero		1


	//   ....[41]....
        /*0604*/ 	.word	0x000098b0
        /*0608*/ 	.word	0x000000ff
        /*060c*/ 	.word	0x0002a850
        /*0610*/ 	.short	0x010a
        /*0612*/ 	.byte	0x0b
	.zero		1


	//   ....[42]....
        /*0614*/ 	.word	0x00009c40
        /*0618*/ 	.word	0x00000000
        /*061c*/ 	.word	0x00000000
        /*0620*/ 	.short	0x0101
        /*0622*/ 	.byte	0x3f
	.zero		1


	//   ....[43]....
        /*0624*/ 	.word	0x0000b660
        /*0628*/ 	.word	0x0000005a
        /*062c*/ 	.word	0x00000000
        /*0630*/ 	.short	0x0101
        /*0632*/ 	.byte	0x3f
	.zero		1


	//   ....[44]....
        /*0634*/ 	.word	0x0000c0f0
        /*0638*/ 	.word	0x000000ff
        /*063c*/ 	.word	0x0002a850
        /*0640*/ 	.short	0x010a
        /*0642*/ 	.byte	0x05
	.zero		1


	//   ....[45]....
        /*0644*/ 	.word	0x0000c130
        /*0648*/ 	.word	0x000000ff
        /*064c*/ 	.word	0x0002a850
        /*0650*/ 	.short	0x010a
        /*0652*/ 	.byte	0x05
	.zero		1


	//   ....[46]....
        /*0654*/ 	.word	0x0000c550
        /*0658*/ 	.word	0x0000000a
        /*065c*/ 	.word	0x00000000
        /*0660*/ 	.short	0x0101
        /*0662*/ 	.byte	0x3f
	.zero		1


	//   ....[47]....
        /*0664*/ 	.word	0x0000d190
        /*0668*/ 	.word	0x000000ff
        /*066c*/ 	.word	0x00000000
        /*0670*/ 	.short	0x0101
        /*0672*/ 	.byte	0x04
	.zero		1


	//   ....[48]....
        /*0674*/ 	.word	0x0000f2b0
        /*0678*/ 	.word	0x000000ff
        /*067c*/ 	.word	0x0002a840
        /*0680*/ 	.short	0x010a
        /*0682*/ 	.byte	0x26
	.zero		1


	//   ....[49]....
        /*0684*/ 	.word	0x00010060
        /*0688*/ 	.word	0x000000ff
        /*068c*/ 	.word	0x0002a800
        /*0690*/ 	.short	0x0107
        /*0692*/ 	.byte	0x26
	.zero		1


	//   ....[50]....
        /*0694*/ 	.word	0x000100d0
        /*0698*/ 	.word	0x000000ff
        /*069c*/ 	.word	0x0002a800
        /*06a0*/ 	.short	0x0101
        /*06a2*/ 	.byte	0x26
	.zero		1


	//   ....[51]....
        /*06a4*/ 	.word	0x000100f0
        /*06a8*/ 	.word	0x000000ff
        /*06ac*/ 	.word	0x0002a820
        /*06b0*/ 	.short	0x010a
        /*06b2*/ 	.byte	0x26
	.zero		1


	//   ....[52]....
        /*06b4*/ 	.word	0x00010500
        /*06b8*/ 	.word	0x000000ff
        /*06bc*/ 	.word	0x0002a848
        /*06c0*/ 	.short	0x010a
        /*06c2*/ 	.byte	0x26
	.zero		1


	//   ....[53]....
        /*06c4*/ 	.word	0x000108a0
        /*06c8*/ 	.word	0x000000ff
        /*06cc*/ 	.word	0x0002a860
        /*06d0*/ 	.short	0x010a
        /*06d2*/ 	.byte	0x26
	.zero		1


	//   ....[54]....
        /*06d4*/ 	.word	0x00010d90
        /*06d8*/ 	.word	0x000000ff
        /*06dc*/ 	.word	0x0002a840
        /*06e0*/ 	.short	0x010a
        /*06e2*/ 	.byte	0x26
	.zero		1


	//   ....[55]....
        /*06e4*/ 	.word	0x00011140
        /*06e8*/ 	.word	0x000000ff
        /*06ec*/ 	.word	0x0002a868
        /*06f0*/ 	.short	0x010a
        /*06f2*/ 	.byte	0x26
	.zero		1


	//   ....[56]....
        /*06f4*/ 	.word	0x00011680
        /*06f8*/ 	.word	0x000000ff
        /*06fc*/ 	.word	0x0002a848
        /*0700*/ 	.short	0x010a
        /*0702*/ 	.byte	0x26
	.zero		1


	//   ....[57]....
        /*0704*/ 	.word	0x00011a10
        /*0708*/ 	.word	0x000000ff
        /*070c*/ 	.word	0x0002a860
        /*0710*/ 	.short	0x010a
        /*0712*/ 	.byte	0x26
	.zero		1


	//   ....[58]....
        /*0714*/ 	.word	0x00011da0
        /*0718*/ 	.word	0x00000003
        /*071c*/ 	.word	0x0002a860
        /*0720*/ 	.short	0x010a
        /*0722*/ 	.byte	0x3f
	.zero		1


	//   ....[59]....
        /*0724*/ 	.word	0x00012130
        /*0728*/ 	.word	0x00000002
        /*072c*/ 	.word	0x0002a820
        /*0730*/ 	.short	0x010a
        /*0732*/ 	.byte	0x3f
	.zero		1


	//   ....[60]....
        /*0734*/ 	.word	0x000122b0
        /*0738*/ 	.word	0x00000006
        /*073c*/ 	.word	0x00000000
        /*0740*/ 	.short	0x010a
        /*0742*/ 	.byte	0x3f
	.zero		1


	//   ....[61]....
        /*0744*/ 	.word	0x00012320
        /*0748*/ 	.word	0x00000003
        /*074c*/ 	.word	0x00000000
        /*0750*/ 	.short	0x010a
        /*0752*/ 	.byte	0x3f
	.zero		1


	//   ....[62]....
        /*0754*/ 	.word	0x00012380
        /*0758*/ 	.word	0x00000000
        /*075c*/ 	.word	0x00000000
        /*0760*/ 	.short	0x010a
        /*0762*/ 	.byte	0x3f
	.zero		1


	//   ....[63]....
        /*0764*/ 	.word	0x000123b0
        /*0768*/ 	.word	0x00000003
        /*076c*/ 	.word	0x00000000
        /*0770*/ 	.short	0x010a
        /*0772*/ 	.byte	0x3f
	.zero		1


	//   ....[64]....
        /*0774*/ 	.word	0x00012420
        /*0778*/ 	.word	0x00000003
        /*077c*/ 	.word	0x0002a800
        /*0780*/ 	.short	0x010a
        /*0782*/ 	.byte	0x3f
	.zero		1


	//   ....[65]....
        /*0784*/ 	.word	0x00012480
        /*0788*/ 	.word	0x00000003
        /*078c*/ 	.word	0x0002a830
        /*0790*/ 	.short	0x010a
        /*0792*/ 	.byte	0x3f
	.zero		1


	//   ....[66]....
        /*0794*/ 	.word	0x000124e0
        /*0798*/ 	.word	0x0000000f
        /*079c*/ 	.word	0x0002a830
        /*07a0*/ 	.short	0x010a
        /*07a2*/ 	.byte	0x3f
	.zero		1


	//   ....[67]....
        /*07a4*/ 	.word	0x00012540
        /*07a8*/ 	.word	0x0000000f
        /*07ac*/ 	.word	0x0002a850
        /*07b0*/ 	.short	0x010a
        /*07b2*/ 	.byte	0x3f
	.zero		1


	//   ....[68]....
        /*07b4*/ 	.word	0x000125a0
        /*07b8*/ 	.word	0x0000000e
        /*07bc*/ 	.word	0x0002a830
        /*07c0*/ 	.short	0x010a
        /*07c2*/ 	.byte	0x3f
	.zero		1


	//   ....[69]....
        /*07c4*/ 	.word	0x00012600
        /*07c8*/ 	.word	0x00000003
        /*07cc*/ 	.word	0x0002a850
        /*07d0*/ 	.short	0x010a
        /*07d2*/ 	.byte	0x3f
	.zero		1


	//   ....[70]....
        /*07d4*/ 	.word	0x00012660
        /*07d8*/ 	.word	0x0000000e
        /*07dc*/ 	.word	0x0002a830
        /*07e0*/ 	.short	0x010a
        /*07e2*/ 	.byte	0x3f
	.zero		1


	//   ....[71]....
        /*07e4*/ 	.word	0x000126c0
        /*07e8*/ 	.word	0x00000003
        /*07ec*/ 	.word	0x0002a850
        /*07f0*/ 	.short	0x010a
        /*07f2*/ 	.byte	0x3f
	.zero		1


	//   ....[72]....
        /*07f4*/ 	.word	0x00012720
        /*07f8*/ 	.word	0x00000007
        /*07fc*/ 	.word	0x0002a850
        /*0800*/ 	.short	0x010a
        /*0802*/ 	.byte	0x3f
	.zero		1


	//   ....[73]....
        /*0804*/ 	.word	0x00012880
        /*0808*/ 	.word	0x00000003
        /*080c*/ 	.word	0x0002a840
        /*0810*/ 	.short	0x010a
        /*0812*/ 	.byte	0x3f
	.zero		1


	//   ....[74]....
        /*0814*/ 	.word	0x00013390
        /*0818*/ 	.word	0x00000003
        /*081c*/ 	.word	0x0002a820
        /*0820*/ 	.short	0x010a
        /*0822*/ 	.byte	0x3f
	.zero		1


	//   ....[75]....
        /*0824*/ 	.word	0x000133f0
        /*0828*/ 	.word	0x00000003
        /*082c*/ 	.word	0x0002a848
        /*0830*/ 	.short	0x010a
        /*0832*/ 	.byte	0x3f
	.zero		1


	//   ....[76]....
        /*0834*/ 	.word	0x00013450
        /*0838*/ 	.word	0x00000003
        /*083c*/ 	.word	0x0002a860
        /*0840*/ 	.short	0x010a
        /*0842*/ 	.byte	0x3f
	.zero		1


	//   ....[77]....
        /*0844*/ 	.word	0x000134b0
        /*0848*/ 	.word	0x00000003
        /*084c*/ 	.word	0x0002a840
        /*0850*/ 	.short	0x010a
        /*0852*/ 	.byte	0x3f
	.zero		1


	//   ....[78]....
        /*0854*/ 	.word	0x00013510
        /*0858*/ 	.word	0x00000003
        /*085c*/ 	.word	0x0002a868
        /*0860*/ 	.short	0x010a
        /*0862*/ 	.byte	0x3f
	.zero		1


	//   ....[79]....
        /*0864*/ 	.word	0x00013570
        /*0868*/ 	.word	0x00000003
        /*086c*/ 	.word	0x0002a848
        /*0870*/ 	.short	0x010a
        /*0872*/ 	.byte	0x3f
	.zero		1


	//   ....[80]....
        /*0874*/ 	.word	0x000135d0
        /*0878*/ 	.word	0x00000003
        /*087c*/ 	.word	0x0002a860
        /*0880*/ 	.short	0x010a
        /*0882*/ 	.byte	0x3f
	.zero		1


	//   ....[81]....
        /*0884*/ 	.word	0x00013620
        /*0888*/ 	.word	0x00000003
        /*088c*/ 	.word	0x0002a860
        /*0890*/ 	.short	0x010a
        /*0892*/ 	.byte	0x3f
	.zero		1


	//   ....[82]....
        /*0894*/ 	.word	0x00013670
        /*0898*/ 	.word	0x00000002
        /*089c*/ 	.word	0x0002a820
        /*08a0*/ 	.short	0x010a
        /*08a2*/ 	.byte	0x3f
	.zero		1


	//   ....[83]....
        /*08a4*/ 	.word	0x00013810
        /*08a8*/ 	.word	0x00000006
        /*08ac*/ 	.word	0x00000000
        /*08b0*/ 	.short	0x010a
        /*08b2*/ 	.byte	0x3f
	.zero		1


	//   ....[84]....
        /*08b4*/ 	.word	0x00013860
        /*08b8*/ 	.word	0x00000003
        /*08bc*/ 	.word	0x00000000
        /*08c0*/ 	.short	0x010a
        /*08c2*/ 	.byte	0x3f
	.zero		1


	//   ....[85]....
        /*08c4*/ 	.word	0x000138b0
        /*08c8*/ 	.word	0x00000000
        /*08cc*/ 	.word	0x00000000
        /*08d0*/ 	.short	0x010a
        /*08d2*/ 	.byte	0x3f
	.zero		1


	//----- nvinfo : EIATTR_NUM_MBARRIERS
	.align		4
.L_417:
        /*08d4*/ 	.byte	0x03, 0x38
        /*08d6*/ 	.short	0x0016


	//----- nvinfo : EIATTR_EXIT_INSTR_OFFSETS
	.align		4
        /*08d8*/ 	.byte	0x04, 0x1c
        /*08da*/ 	.short	(.L_419 - .L_418)


	//   ....[0]....
.L_418:
        /*08dc*/ 	.word	0x00012400


	//----- nvinfo : EIATTR_MAX_THREADS
	.align		4
.L_419:
        /*08e0*/ 	.byte	0x04, 0x05
        /*08e2*/ 	.short	(.L_421 - .L_420)
.L_420:
        /*08e4*/ 	.word	0x00000180
        /*08e8*/ 	.word	0x00000001
        /*08ec*/ 	.word	0x00000001


	//----- nvinfo : EIATTR_CRS_STACK_SIZE
	.align		4
.L_421:
        /*08f0*/ 	.byte	0x04, 0x1e
        /*08f2*/ 	.short	(.L_423 - .L_422)
.L_422:
        /*08f4*/ 	.word	0x00000000


	//----- nvinfo : EIATTR_CBANK_PARAM_SIZE
	.align		4
.L_423:
        /*08f8*/ 	.byte	0x03, 0x19
        /*08fa*/ 	.short	0x0a70


	//----- nvinfo : EIATTR_PARAM_CBANK
	.align		4
        /*08fc*/ 	.byte	0x04, 0x0a
        /*08fe*/ 	.short	(.L_425 - .L_424)
	.align		4
.L_424:
        /*0900*/ 	.word	index@(.nv.constant0._ZN7cutlass13device_kernelIN5flash11enable_sm90INS1_16FlashAttnFwdSm90INS1_25CollectiveMainloopFwdSm90ILi2EN4cute5tupleIJNS5_1CILi1EEES8_S8_EEENS6_IJNS7_ILi128EEENS7_ILi96EEENS7_ILi192EEEEEELi128ENS_6half_tEfNS_4arch4Sm90ELb0ELb1ELb0ELb0ELb0ELb0ELb0ELb1ELb1ELb1ELb1ELb0EEENS1_21CollectiveEpilogueFwdINS6_IJSA_SA_SB_EEES9_SE_SG_Li256ELb0ELb1ELb1ELb0EEENS1_19SingleTileSchedulerILb0ELb1ELb1ELi128EEEEEEEEEvNT_6ParamsE)
        /*0904*/ 	.short	0x0210
        /*0906*/ 	.short	0x0a70


	//----- nvinfo : EIATTR_SW_WAR
	.align		4
.L_425:
        /*0908*/ 	.byte	0x04, 0x36
        /*090a*/ 	.short	(.L_427 - .L_426)
.L_426:
        /*090c*/ 	.word	0x00000008
.L_427:


//--------------------- .nv.info._ZN7cutlass13device_kernelIN5flash11enable_sm90INS1_16FlashAttnFwdSm90INS1_25CollectiveMainloopFwdSm90ILi2EN4cute5tupleIJNS5_1CILi1EEES8_S8_EEENS6_IJNS7_ILi128EEENS7_ILi96EEENS7_ILi192EEEEEELi128ENS_6half_tEfNS_4arch4Sm90ELb0ELb1ELb0ELb1ELb0ELb0ELb0ELb1ELb1ELb1ELb1ELb0EEENS1_21CollectiveEpilogueFwdINS6_IJSA_SA_SB_EEES9_SE_SG_Li256ELb1ELb1ELb1ELb0EEENS1_36VarlenDynamicPersistentTileSchedulerILi128ELi96ELi256ELi128ELb1ELb1ELb1ELb1ELb0ELb1EEEEEEEEEvNT_6ParamsE --------------------------
	.section	.nv.info._ZN7cutlass13device_kernelIN5flash11enable_sm90INS1_16FlashAttnFwdSm90INS1_25CollectiveMainloopFwdSm90ILi2EN4cute5tupleIJNS5_1CILi1EEES8_S8_EEENS6_IJNS7_ILi128EEENS7_ILi96EEENS7_ILi192EEEEEELi128ENS_6half_tEfNS_4arch4Sm90ELb0ELb1ELb0ELb1ELb0ELb0ELb0ELb1ELb1ELb1ELb1ELb0EEENS1_21CollectiveEpilogueFwdINS6_IJSA_SA_SB_EEES9_SE_SG_Li256ELb1ELb1ELb1ELb0EEENS1_36VarlenDynamicPersistentTileSchedulerILi128ELi96ELi256ELi128ELb1ELb1ELb1ELb1ELb0ELb1EEEEEEEEEvNT_6ParamsE,"",@"SHT_CUDA_INFO"
	.sectionflags	@""
	.align	4


	//----- nvinfo : EIATTR_CUDA_API_VERSION
	.align		4
        /*0000*/ 	.byte	0x04, 0x37
        /*0002*/ 	.short	(.L_429 - .L_428)
.L_428:
        /*0004*/ 	.word	0x00000082


	//----- nvinfo : EIATTR_KPARAM_INFO
	.align		4
.L_429:
        /*0008*/ 	.byte	0x04, 0x17
        /*000a*/ 	.short	(.L_431 - .L_430)
.L_430:
        /*000c*/ 	.word	0x00000000
        /*0010*/ 	.short	0x0000
        /*0012*/ 	.short	0x0070
        /*0014*/ 	.byte	0x00, 0xf0, 0x01, 0x2a


	//----- nvinfo : EIATTR_SPARSE_MMA_MASK
	.align		4
.L_431:
        /*0018*/ 	.byte	0x03, 0x50
        /*001a*/ 	.short	0x0000


	//----- nvinfo : EIATTR_MAXREG_COUNT
	.align		4
        /*001c*/ 	.byte	0x03, 0x1b
        /*001e*/ 	.short	0x00a8


	//----- nvinfo : EIATTR_NUM_BARRIERS
	.align		4
        /*0020*/ 	.byte	0x02, 0x4c
        /*0022*/ 	.byte	0x09
	.zero		1


	//----- nvinfo : EIATTR_EXTERNS
	.align		4
        /*0024*/ 	.byte	0x04, 0x0f
        /*0026*/ 	.short	(.L_433 - .L_432)


	//   ....[0]....
	.align		4
.L_432:
        /*0028*/ 	.word	index@(__assertfail)


	//----- nvinfo : EIATTR_ANNOTATIONS
	.align		4
.L_433:
        /*002c*/ 	.byte	0x04, 0x55
        /*002e*/ 	.short	(.L_435 - .L_434)


	//   ....[0]....
.L_434:
        /* <DEDUP_REMOVED lines=72> */


	//----- nvinfo : EIATTR_MERCURY_ISA_VERSION
	.align		4
.L_435:
        /*0498*/ 	.byte	0x03, 0x5f
        /*049a*/ 	.short	0x0101


	//----- nvinfo : EIATTR_UNUSED_LOAD_BYTE_OFFSET
	.align		4
        /*049c*/ 	.byte	0x04, 0x44
        /*049e*/ 	.short	(.L_437 - .L_436)


	//   ....[0]....
.L_436:
        /*04a0*/ 	.word	0x00000a10
        /*04a4*/ 	.word	0x0000fff0


	//   ....[1]....
        /*04a8*/ 	.word	0x0000d370
        /*04ac*/ 	.word	0x0000fff0


	//----- nvinfo : EIATTR_INT_WARP_WIDE_INSTR_OFFSETS
	.align		4
.L_437:
        /*04b0*/ 	.byte	0x04, 0x31
        /*04b2*/ 	.short	(.L_439 - .L_438)


	//   ....[0]....
.L_438:
        /*04b4*/ 	.word	0x00000130


	//   ....[1]....
        /*04b8*/ 	.word	0x00000170


	//   ....[2]....
        /*04bc*/ 	.word	0x000001e0


	//   ....[3]....
        /*04c0*/ 	.word	0x000123a0


	//   ....[4]....
        /*04c4*/ 	.word	0x00012440


	//   ....[5]....
        /*04c8*/ 	.word	0x00015f70


	//   ....[6]....
        /*04cc*/ 	.word	0x00015fe0


	//----- nvinfo : EIATTR_COOP_GROUP_MASK_REGIDS
	.align		4
.L_439:
        /*04d0*/ 	.byte	0x04, 0x29
        /*04d2*/ 	.short	(.L_441 - .L_440)


	//   ....[0]....
.L_440:
        /*04d4*/ 	.word	0xffffffff


	//   ....[1]....
        /*04d8*/ 	.word	0xffffffff


	//   ....[2]....
        /*04dc*/ 	.word	0xffffffff


	//   ....[3]....
        /*04e0*/ 	.word	0xffffffff


	//   ....[4]....
        /*04e4*/ 	.word	0xffffffff


	//   ....[5]....
        /*04e8*/ 	.word	0xffffffff


	//   ....[6]....
        /*04ec*/ 	.word	0xffffffff


	//   ....[7]....
        /*04f0*/ 	.word	0xffffffff


	//   ....[8]....
        /*04f4*/ 	.word	0xffffffff


	//   ....[9]....
        /*04f8*/ 	.word	0xffffffff


	//   ....[10]....
        /*04fc*/ 	.word	0xffffffff


	//   ....[11]....
        /*0500*/ 	.word	0xffffffff


	//   ....[12]....
        /*0504*/ 	.word	0xffffffff


	//   ....[13]....
        /*0508*/ 	.word	0xffffffff


	//   ....[14]....
        /*050c*/ 	.word	0xffffffff


	//   ....[15]....
        /*0510*/ 	.word	0xffffffff


	//   ....[16]....
        /*0514*/ 	.word	0xffffffff


	//   ....[17]....
        /*0518*/ 	.word	0xffffffff


	//   ....[18]....
        /*051c*/ 	.word	0xffffffff


	//   ....[19]....
        /*0520*/ 	.word	0xffffffff


	//   ....[20]....
        /*0524*/ 	.word	0xffffffff


	//   ....[21]....
        /*0528*/ 	.word	0xffffffff


	//   ....[22]....
        /*052c*/ 	.word	0xffffffff


	//   ....[23]....
        /*0530*/ 	.word	0xffffffff


	//   ....[24]....
        /*0534*/ 	.word	0xffffffff


	//   ....[25]....
        /*0538*/ 	.word	0xffffffff


	//   ....[26]....
        /*053c*/ 	.word	0xffffffff


	//   ....[27]....
        /*0540*/ 	.word	0xffffffff


	//   ....[28]....
        /*0544*/ 	.word	0xffffffff


	//   ....[29]....
        /*0548*/ 	.word	0xffffffff


	//   ....[30]....
        /*054c*/ 	.word	0xffffffff


	//   ....[31]....
        /*0550*/ 	.word	0xffffffff


	//   ....[32]....
        /*0554*/ 	.word	0xffffffff


	//   ....[33]....
        /*0558*/ 	.word	0xffffffff


	//   ....[34]....
        /*055c*/ 	.word	0xffffffff


	//   ....[35]....
        /*0560*/ 	.word	0xffffffff


	//   ....[36]....
        /*0564*/ 	.word	0xffffffff


	//   ....[37]....
        /*0568*/ 	.word	0xffffffff


	//   ....[38]....
        /*056c*/ 	.word	0xffffffff


	//   ....[39]....
        /*0570*/ 	.word	0xffffffff


	//   ....[40]....
        /*0574*/ 	.word	0xffffffff


	//   ....[41]....
        /*0578*/ 	.word	0xffffffff


	//   ....[42]....
        /*057c*/ 	.word	0xffffffff


	//   ....[43]....
        /*0580*/ 	.word	0xffffffff


	//   ....[44]....
        /*0584*/ 	.word	0xffffffff


	//   ....[45]....
        /*0588*/ 	.word	0xffffffff


	//   ....[46]....
        /*058c*/ 	.word	0xffffffff


	//   ....[47]....
        /*0590*/ 	.word	0xffffffff


	//   ....[48]....
        /*0594*/ 	.word	0xffffffff


	//   ....[49]....
        /*0598*/ 	.word	0xffffffff


	//   ....[50]....
        /*059c*/ 	.word	0xffffffff


	//   ....[51]....
        /*05a0*/ 	.word	0xffffffff


	//   ....[52]....
        /*05a4*/ 	.word	0xffffffff


	//   ....[53]....
        /*05a8*/ 	.word	0xffffffff


	//   ....[54]....
        /*05ac*/ 	.word	0xffffffff


	//   ....[55]....
        /*05b0*/ 	.word	0xffffffff


	//   ....[56]....
        /*05b4*/ 	.word	0xffffffff


	//   ....[57]....
        /*05b8*/ 	.word	0xffffffff


	//   ....[58]....
        /*05bc*/ 	.word	0xffffffff


	//   ....[59]....
        /*05c0*/ 	.word	0xffffffff


	//   ....[60]....
        /*05c4*/ 	.word	0xffffffff


	//   ....[61]....
        /*05c8*/ 	.word	0xffffffff


	//   ....[62]....
        /*05cc*/ 	.word	0xffffffff


	//   ....[63]....
        /*05d0*/ 	.word	0xffffffff


	//   ....[64]....
        /*05d4*/ 	.word	0xffffffff


	//   ....[65]....
        /*05d8*/ 	.word	0xffffffff


	//   ....[66]....
        /*05dc*/ 	.word	0xffffffff


	//   ....[67]....
        /*05e0*/ 	.word	0xffffffff


	//   ....[68]....
        /*05e4*/ 	.word	0xffffffff


	//   ....[69]....
        /*05e8*/ 	.word	0xffffffff


	//   ....[70]....
        /*05ec*/ 	.word	0xffffffff


	//   ....[71]....
        /*05f0*/ 	.word	0xffffffff


	//   ....[72]....
        /*05f4*/ 	.word	0xffffffff


	//   ....[73]....
        /*05f8*/ 	.word	0xffffffff


	//   ....[74]....
        /*05fc*/ 	.word	0xffffffff


	//   ....[75]....
        /*0600*/ 	.word	0xffffffff


	//   ....[76]....
        /*0604*/ 	.word	0xffffffff


	//   ....[77]....
        /*0608*/ 	.word	0xffffffff


	//   ....[78]....
        /*060c*/ 	.word	0xffffffff


	//   ....[79]....
        /*0610*/ 	.word	0xffffffff


	//   ....[80]....
        /*0614*/ 	.word	0xffffffff


	//   ....[81]....
        /*0618*/ 	.word	0xffffffff


	//   ....[82]....
        /*061c*/ 	.word	0xffffffff


	//   ....[83]....
        /*0620*/ 	.word	0xffffffff


	//   ....[84]....
        /*0624*/ 	.word	0xffffffff


	//   ....[85]....
        /*0628*/ 	.word	0xffffffff


	//   ....[86]....
        /*062c*/ 	.word	0xffffffff


	//   ....[87]....
        /*0630*/ 	.word	0xffffffff


	//   ....[88]....
        /*0634*/ 	.word	0xffffffff


	//   ....[89]....
        /*0638*/ 	.word	0xffffffff


	//   ....[90]....
        /*063c*/ 	.word	0xffffffff


	//   ....[91]....
        /*0640*/ 	.word	0xffffffff


	//   ....[92]....
        /*0644*/ 	.word	0xffffffff


	//   ....[93]....
        /*0648*/ 	.word	0xffffffff


	//   ....[94]....
        /*064c*/ 	.word	0xffffffff


	//   ....[95]....
        /*0650*/ 	.word	0xffffffff


	//   ....[96]....
        /*0654*/ 	.word	0xffffffff


	//   ....[97]....
        /*0658*/ 	.word	0xffffffff


	//   ....[98]....
        /*065c*/ 	.word	0xffffffff


	//   ....[99]....
        /*0660*/ 	.word	0xffffffff


	//   ....[100]....
        /*0664*/ 	.word	0xffffffff


	//   ....[101]....
        /*0668*/ 	.word	0xffffffff


	//   ....[102]....
        /*066c*/ 	.word	0xffffffff


	//   ....[103]....
        /*0670*/ 	.word	0xffffffff


	//   ....[104]....
        /*0674*/ 	.word	0xffffffff


	//   ....[105]....
        /*0678*/ 	.word	0xffffffff


	//   ....[106]....
        /*067c*/ 	.word	0xffffffff


	//   ....[107]....
        /*0680*/ 	.word	0xffffffff


	//   ....[108]....
        /*0684*/ 	.word	0xffffffff


	//   ....[109]....
        /*0688*/ 	.word	0xffffffff


	//   ....[110]....
        /*068c*/ 	.word	0xffffffff


	//   ....[111]....
        /*0690*/ 	.word	0x0500000f


	//   ....[112]....
        /*0694*/ 	.word	0x0500000f


	//   ....[113]....
        /*0698*/ 	.word	0x0500000f


	//   ....[114]....
        /*069c*/ 	.word	0x0500000f


	//   ....[115]....
        /*06a0*/ 	.word	0x0500000f


	//   ....[116]....
        /*06a4*/ 	.word	0x0500000f


	//   ....[117]....
        /*06a8*/ 	.word	0x0500000f


	//   ....[118]....
        /*06ac*/ 	.word	0x0500000f


	//   ....[119]....
        /*06b0*/ 	.word	0x0500000f


	//   ....[120]....
        /*06b4*/ 	.word	0x0500000f


	//   ....[121]....
        /*06b8*/ 	.word	0x0500000f


	//   ....[122]....
        /*06bc*/ 	.word	0x0500000f


	//   ....[123]....
        /*06c0*/ 	.word	0x0500000f


	//   ....[124]....
        /*06c4*/ 	.word	0x0500000f


	//   ....[125]....
        /*06c8*/ 	.word	0x0500000f


	//   ....[126]....
        /*06cc*/ 	.word	0x0500000f


	//   ....[127]....
        /*06d0*/ 	.word	0x0500000f


	//   ....[128]....
        /*06d4*/ 	.word	0x0500000f


	//   ....[129]....
        /*06d8*/ 	.word	0x0500000f


	//   ....[130]....
        /*06dc*/ 	.word	0x0500000f


	//   ....[131]....
        /*06e0*/ 	.word	0x0500000f


	//   ....[132]....
        /*06e4*/ 	.word	0x0500000f


	//   ....[133]....
        /*06e8*/ 	.word	0x0500000f


	//   ....[134]....
        /*06ec*/ 	.word	0x0500000f


	//   ....[135]....
        /*06f0*/ 	.word	0x0500000f


	//   ....[136]....
        /*06f4*/ 	.word	0x0500000f


	//   ....[137]....
        /*06f8*/ 	.word	0x0500000f


	//   ....[138]....
        /*06fc*/ 	.word	0x0500000f


	//   ....[139]....
        /*0700*/ 	.word	0x0500000f


	//   ....[140]....
        /*0704*/ 	.word	0x0500000f


	//   ....[141]....
        /*0708*/ 	.word	0x0500000f


	//   ....[142]....
        /*070c*/ 	.word	0x0500000f


	//   ....[143]....
        /*0710*/ 	.word	0x0500000f


	//   ....[144]....
        /*0714*/ 	.word	0x0500000f


	//   ....[145]....
        /*0718*/ 	.word	0x0500000f


	//   ....[146]....
        /*071c*/ 	.word	0x0500000f


	//----- nvinfo : EIATTR_COOP_GROUP_INSTR_OFFSETS
	.align		4
.L_441:
        /*0720*/ 	.byte	0x04, 0x28
        /*0722*/ 	.short	(.L_443 - .L_442)


	//   ....[0]....
.L_442:
        /*0724*/ 	.word	0x00000060


	//   ....[1]....
        /*0728*/ 	.word	0x00000140


	//   ....[2]....
        /*072c*/ 	.word	0x00000190


	//   ....[3]....
        /*0730*/ 	.word	0x000003c0


	//   ....[4]....
        /*0734*/ 	.word	0x00000520


	//   ....[5]....
        /*0738*/ 	.word	0x00000640


	//   ....[6]....
        /*073c*/ 	.word	0x000007a0


	//   ....[7]....
        /*0740*/ 	.word	0x00001e40


	//   ....[8]....
        /*0744*/ 	.word	0x00002670


	//   ....[9]....
        /*0748*/ 	.word	0x00003220


	//   ....[10]....
        /*074c*/ 	.word	0x000038c0


	//   ....[11]....
        /*0750*/ 	.word	0x000039d0


	//   ....[12]....
        /*0754*/ 	.word	0x00003fe0


	//   ....[13]....
        /*0758*/ 	.word	0x00004050


	//   ....[14]....
        /*075c*/ 	.word	0x00005940


	//   ....[15]....
        /*0760*/ 	.word	0x00005b60


	//   ....[16]....
        /*0764*/ 	.word	0x000068e0


	//   ....[17]....
        /*0768*/ 	.word	0x000069f0


	//   ....[18]....
        /*076c*/ 	.word	0x00006f70


	//   ....[19]....
        /*0770*/ 	.word	0x00006ff0


	//   ....[20]....
        /*0774*/ 	.word	0x00008990


	//   ....[21]....
        /*0778*/ 	.word	0x000089b0


	//   ....[22]....
        /*077c*/ 	.word	0x00008cc0


	//   ....[23]....
        /*0780*/ 	.word	0x00008d20


	//   ....[24]....
        /*0784*/ 	.word	0x0000a5d0


	//   ....[25]....
        /*0788*/ 	.word	0x0000a7a0


	//   ....[26]....
        /*078c*/ 	.word	0x0000b520


	//   ....[27]....
        /*0790*/ 	.word	0x0000b630


	//   ....[28]....
        /*0794*/ 	.word	0x0000bbd0


	//   ....[29]....
        /*0798*/ 	.word	0x0000bc60


	//   ....[30]....
        /*079c*/ 	.word	0x0000cac0


	//   ....[31]....
        /*07a0*/ 	.word	0x0000cb00


	//   ....[32]....
        /*07a4*/ 	.word	0x0000cc30


	//   ....[33]....
        /*07a8*/ 	.word	0x0000cc50


	//   ....[34]....
        /*07ac*/ 	.word	0x0000df20


	//   ....[35]....
        /*07b0*/ 	.word	0x0000df60


	//   ....[36]....
        /*07b4*/ 	.word	0x0000df90


	//   ....[37]....
        /*07b8*/ 	.word	0x0000dfc0


	//   ....[38]....
        /*07bc*/ 	.word	0x0000e690


	//   ....[39]....
        /*07c0*/ 	.word	0x0000e6d0


	//   ....[40]....
        /*07c4*/ 	.word	0x0000e7a0


	//   ....[41]....
        /*07c8*/ 	.word	0x0000e7c0


	//   ....[42]....
        /*07cc*/ 	.word	0x0000e890


	//   ....[43]....
        /*07d0*/ 	.word	0x0000e8b0


	//   ....[44]....
        /*07d4*/ 	.word	0x0000e990


	//   ....[45]....
        /*07d8*/ 	.word	0x0000e9b0


	//   ....[46]....
        /*07dc*/ 	.word	0x0000edb0


	//   ....[47]....
        /*07e0*/ 	.word	0x0000edc0


	//   ....[48]....
        /*07e4*/ 	.word	0x0000f210


	//   ....[49]....
        /*07e8*/ 	.word	0x0000f220


	//   ....[50]....
        /*07ec*/ 	.word	0x000100a0


	//   ....[51]....
        /*07f0*/ 	.word	0x000100c0


	//   ....[52]....
        /*07f4*/ 	.word	0x00010190


	//   ....[53]....
        /*07f8*/ 	.word	0x000101b0


	//   ....[54]....
        /*07fc*/ 	.word	0x00010280


	//   ....[55]....
        /*0800*/ 	.word	0x000102a0


	//   ....[56]....
        /*0804*/ 	.word	0x00010380


	//   ....[57]....
        /*0808*/ 	.word	0x000103a0


	//   ....[58]....
        /*080c*/ 	.word	0x00010510


	//   ....[59]....
        /*0810*/ 	.word	0x00010750


	//   ....[60]....
        /*0814*/ 	.word	0x00010780


	//   ....[61]....
        /*0818*/ 	.word	0x000107b0


	//   ....[62]....
        /*081c*/ 	.word	0x000107e0


	//   ....[63]....
        /*0820*/ 	.word	0x00010810


	//   ....[64]....
        /*0824*/ 	.word	0x00010840


	//   ....[65]....
        /*0828*/ 	.word	0x000109f0


	//   ....[66]....
        /*082c*/ 	.word	0x00010a20


	//   ....[67]....
        /*0830*/ 	.word	0x00010a50


	//   ....[68]....
        /*0834*/ 	.word	0x00010a80


	//   ....[69]....
        /*0838*/ 	.word	0x00010ab0


	//   ....[70]....
        /*083c*/ 	.word	0x00010ae0


	//   ....[71]....
        /*0840*/ 	.word	0x00010b80


	//   ....[72]....
        /*0844*/ 	.word	0x00010bb0


	//   ....[73]....
        /*0848*/ 	.word	0x00010bc0


	//   ....[74]....
        /*084c*/ 	.word	0x00010bf0


	//   ....[75]....
        /*0850*/ 	.word	0x00012990


	//   ....[76]....
        /*0854*/ 	.word	0x000135d0


	//   ....[77]....
        /*0858*/ 	.word	0x000135f0


	//   ....[78]....
        /*085c*/ 	.word	0x00013600


	//   ....[79]....
        /*0860*/ 	.word	0x00013630


	//   ....[80]....
        /*0864*/ 	.word	0x00013750


	//   ....[81]....
        /*0868*/ 	.word	0x00013760


	//   ....[82]....
        /*086c*/ 	.word	0x00013800


	//   ....[83]....
        /*0870*/ 	.word	0x00013810


	//   ....[84]....
        /*0874*/ 	.word	0x000138b0


	//   ....[85]....
        /*0878*/ 	.word	0x000138c0


	//   ....[86]....
        /*087c*/ 	.word	0x00013960


	//   ....[87]....
        /*0880*/ 	.word	0x00013970


	//   ....[88]....
        /*0884*/ 	.word	0x000139f0


	//   ....[89]....
        /*0888*/ 	.word	0x00013a20


	//   ....[90]....
        /*088c*/ 	.word	0x00013a70


	//   ....[91]....
        /*0890*/ 	.word	0x00013ab0


	//   ....[92]....
        /*0894*/ 	.word	0x000166c0


	//   ....[93]....
        /*0898*/ 	.word	0x00016740


	//   ....[94]....
        /*089c*/ 	.word	0x00016770


	//   ....[95]....
        /*08a0*/ 	.word	0x00016780


	//   ....[96]....
        /*08a4*/ 	.word	0x000167b0


	//   ....[97]....
        /*08a8*/ 	.word	0x000167e0


	//   ....[98]....
        /*08ac*/ 	.word	0x00016810


	//   ....[99]....
        /*08b0*/ 	.word	0x00016840


	//   ....[100]....
        /*08b4*/ 	.word	0x00016a10


	//   ....[101]....
        /*08b8*/ 	.word	0x00016a40


	//   ....[102]....
        /*08bc*/ 	.word	0x00016a70


	//   ....[103]....
        /*08c0*/ 	.word	0x00016aa0


	//   ....[104]....
        /*08c4*/ 	.word	0x00016ad0


	//   ....[105]....
        /*08c8*/ 	.word	0x00016b00


	//   ....[106]....
        /*08cc*/ 	.word	0x00016bd0


	//   ....[107]....
        /*08d0*/ 	.word	0x00016bf0


	//   ....[108]....
        /*08d4*/ 	.word	0x00016c00


	//   ....[109]....
        /*08d8*/ 	.word	0x00016c80


	//   ....[110]....
        /*08dc*/ 	.word	0x000177d0


	//   ....[111]....
        /*08e0*/ 	.word	0x00017e60


	//   ....[112]....
        /*08e4*/ 	.word	0x00018040


	//   ....[113]....
        /*08e8*/ 	.word	0x00018090


	//   ....[114]....
        /*08ec*/ 	.word	0x000181c0


	//   ....[115]....
        /*08f0*/ 	.word	0x00018210


	//   ....[116]....
        /*08f4*/ 	.word	0x00018350


	//   ....[117]....
        /*08f8*/ 	.word	0x000183c0


	//   ....[118]....
        /*08fc*/ 	.word	0x000184f0


	//   ....[119]....
        /*0900*/ 	.word	0x00018540


	//   ....[120]....
        /*0904*/ 	.word	0x00018670


	//   ....[121]....
        /*0908*/ 	.word	0x000186c0


	//   ....[122]....
        /*090c*/ 	.word	0x000187f0


	//   ....[123]....
        /*0910*/ 	.word	0x00018840


	//   ....[124]....
        /*0914*/ 	.word	0x00018950


	//   ....[125]....
        /*0918*/ 	.word	0x000189c0


	//   ....[126]....
        /*091c*/ 	.word	0x00018ad0


	//   ....[127]....
        /*0920*/ 	.word	0x00018b20


	//   ....[128]....
        /*0924*/ 	.word	0x00018e50


	//   ....[129]....
        /*0928*/ 	.word	0x00018ef0


	//   ....[130]....
        /*092c*/ 	.word	0x00019090


	//   ....[131]....
        /*0930*/ 	.word	0x00019110


	//   ....[132]....
        /*0934*/ 	.word	0x00019190


	//   ....[133]....
        /*0938*/ 	.word	0x00019210


	//   ....[134]....
        /*093c*/ 	.word	0x00019290


	//   ....[135]....
        /*0940*/ 	.word	0x00019320


	//   ....[136]....
        /*0944*/ 	.word	0x000193c0


	//   ....[137]....
        /*0948*/ 	.word	0x00019470


	//   ....[138]....
        /*094c*/ 	.word	0x000194f0


	//   ....[139]....
        /*0950*/ 	.word	0x00019570


	//   ....[140]....
        /*0954*/ 	.word	0x000195f0


	//   ....[141]....
        /*0958*/ 	.word	0x00019680


	//   ....[142]....
        /*095c*/ 	.word	0x00019700


	//   ....[143]....
        /*0960*/ 	.word	0x000197b0


	//   ....[144]....
        /*0964*/ 	.word	0x00019800


	//   ....[145]....
        /*0968*/ 	.word	0x000198c0


	//   ....[146]....
        /*096c*/ 	.word	0x000199f0


	//----- nvinfo : EIATTR_REG_RECONFIG
	.align		4
.L_443:
        /*0970*/ 	.byte	0x01, 0x54
	.zero		2


	//----- nvinfo : EIATTR_SYSCALL_OFFSETS
	.align		4
        /*0974*/ 	.byte	0x04, 0x46
        /*0976*/ 	.short	(.L_445 - .L_444)


	//   ....[0]....
.L_444:
        /*0978*/ 	.word	0x00002020


	//   ....[1]....
        /*097c*/ 	.word	0x000125b0


	//   ....[2]....
        /*0980*/ 	.word	0x00012700


	//   ....[3]....
        /*0984*/ 	.word	0x000127f0


	//   ....[4]....
        /*0988*/ 	.word	0x000130f0


	//----- nvinfo : EIATTR_MBARRIER_INSTR_OFFSETS
	.align		4
.L_445:
        /*098c*/ 	.byte	0x04, 0x39
        /*098e*/ 	.short	(.L_447 - .L_446)


	//   ....[0]....
.L_446:
        /*0990*/ 	.word	0x00000270
        /*0994*/ 	.word	0x000000ff
        /*0998*/ 	.word	0x0002a800
        /*099c*/ 	.short	0x0100
        /*099e*/ 	.byte	0x08
	.zero		1


	//   ....[1]....
        /*09a0*/ 	.word	0x00000280
        /*09a4*/ 	.word	0x000000ff
        /*09a8*/ 	.word	0x0002a820
        /*09ac*/ 	.short	0x0100
        /*09ae*/ 	.byte	0x08
	.zero		1


	//   ....[2]....
        /*09b0*/ 	.word	0x00000370
        /*09b4*/ 	.word	0x000000ff
        /*09b8*/ 	.word	0x0002a830
        /*09bc*/ 	.short	0x0100
        /*09be*/ 	.byte	0x08
	.zero		1


	//   ....[3]....
        /*09c0*/ 	.word	0x00000380
        /*09c4*/ 	.word	0x000000ff
        /*09c8*/ 	.word	0x0002a840
        /*09cc*/ 	.short	0x0100
        /*09ce*/ 	.byte	0x08
	.zero		1


	//   ....[4]....
        /*09d0*/ 	.word	0x00000390
        /*09d4*/ 	.word	0x000000ff
        /*09d8*/ 	.word	0x0002a838
        /*09dc*/ 	.short	0x0100
        /*09de*/ 	.byte	0x08
	.zero		1


	//   ....[5]....
        /*09e0*/ 	.word	0x000003a0
        /*09e4*/ 	.word	0x000000ff
        /*09e8*/ 	.word	0x0002a848
        /*09ec*/ 	.short	0x0100
        /*09ee*/ 	.byte	0x08
	.zero		1


	//   ....[6]....
        /*09f0*/ 	.word	0x000004d0
        /*09f4*/ 	.word	0x000000ff
        /*09f8*/ 	.word	0x0002a850
        /*09fc*/ 	.short	0x0100
        /*09fe*/ 	.byte	0x08
	.zero		1


	//   ....[7]....
        /*0a00*/ 	.word	0x000004e0
        /*0a04*/ 	.word	0x000000ff
        /*0a08*/ 	.word	0x0002a860
        /*0a0c*/ 	.short	0x0100
        /*0a0e*/ 	.byte	0x08
	.zero		1


	//   ....[8]....
        /*0a10*/ 	.word	0x000004f0
        /*0a14*/ 	.word	0x000000ff
        /*0a18*/ 	.word	0x0002a858
        /*0a1c*/ 	.short	0x0100
        /*0a1e*/ 	.byte	0x08
	.zero		1


	//   ....[9]....
        /*0a20*/ 	.word	0x00000500
        /*0a24*/ 	.word	0x000000ff
        /*0a28*/ 	.word	0x0002a868
        /*0a2c*/ 	.short	0x0100
        /*0a2e*/ 	.byte	0x08
	.zero		1


	//   ....[10]....
        /*0a30*/ 	.word	0x000005f0
        /*0a34*/ 	.word	0x000000ff
        /*0a38*/ 	.word	0x0002a870
        /*0a3c*/ 	.short	0x0100
        /*0a3e*/ 	.byte	0x06
	.zero		1


	//   ....[11]....
        /*0a40*/ 	.word	0x00000600
        /*0a44*/ 	.word	0x000000ff
        /*0a48*/ 	.word	0x0002a880
        /*0a4c*/ 	.short	0x0100
        /*0a4e*/ 	.byte	0x06
	.zero		1


	//   ....[12]....
        /*0a50*/ 	.word	0x00000610
        /*0a54*/ 	.word	0x000000ff
        /*0a58*/ 	.word	0x0002a878
        /*0a5c*/ 	.short	0x0100
        /*0a5e*/ 	.byte	0x06
	.zero		1


	//   ....[13]....
        /*0a60*/ 	.word	0x00000620
        /*0a64*/ 	.word	0x000000ff
        /*0a68*/ 	.word	0x0002a888
        /*0a6c*/ 	.short	0x0100
        /*0a6e*/ 	.byte	0x06
	.zero		1


	//   ....[14]....
        /*0a70*/ 	.word	0x00000750
        /*0a74*/ 	.word	0x000000ff
        /*0a78*/ 	.word	0x0002a890
        /*0a7c*/ 	.short	0x0100
        /*0a7e*/ 	.byte	0x08
	.zero		1


	//   ....[15]....
        /*0a80*/ 	.word	0x00000760
        /*0a84*/ 	.word	0x000000ff
        /*0a88*/ 	.word	0x0002a8a0
        /*0a8c*/ 	.short	0x0100
        /*0a8e*/ 	.byte	0x08
	.zero		1


	//   ....[16]....
        /*0a90*/ 	.word	0x00000770
        /*0a94*/ 	.word	0x000000ff
        /*0a98*/ 	.word	0x0002a898
        /*0a9c*/ 	.short	0x0100
        /*0a9e*/ 	.byte	0x08
	.zero		1


	//   ....[17]....
        /*0aa0*/ 	.word	0x00000780
        /*0aa4*/ 	.word	0x000000ff
        /*0aa8*/ 	.word	0x0002a8a8
        /*0aac*/ 	.short	0x0100
        /*0aae*/ 	.byte	0x08
	.zero		1


	//   ....[18]....
        /*0ab0*/ 	.word	0x000008b0
        /*0ab4*/ 	.word	0x000000ff
        /*0ab8*/ 	.word	0x0002a8b0
        /*0abc*/ 	.short	0x0100
        /*0abe*/ 	.byte	0x08
	.zero		1


	//   ....[19]....
        /*0ac0*/ 	.word	0x000008c0
        /*0ac4*/ 	.word	0x000000ff
        /*0ac8*/ 	.word	0x0002a8c0
        /*0acc*/ 	.short	0x0100
        /*0ace*/ 	.byte	0x08
	.zero		1


	//   ....[20]....
        /*0ad0*/ 	.word	0x000008d0
        /*0ad4*/ 	.word	0x000000ff
        /*0ad8*/ 	.word	0x0002a8b8
        /*0adc*/ 	.short	0x0100
        /*0ade*/ 	.byte	0x08
	.zero		1


	//   ....[21]....
        /*0ae0*/ 	.word	0x000008e0
        /*0ae4*/ 	.word	0x000000ff
        /*0ae8*/ 	.word	0x0002a8c8
        /*0aec*/ 	.short	0x0100
        /*0aee*/ 	.byte	0x08
	.zero		1


	//   ....[22]....
        /*0af0*/ 	.word	0x000020c0
        /*0af4*/ 	.word	0x000000ff
        /*0af8*/ 	.word	0x0002a800
        /*0afc*/ 	.short	0x010a
        /*0afe*/ 	.byte	0x25
	.zero		1


	//   ....[23]....
        /*0b00*/ 	.word	0x00002140
        /*0b04*/ 	.word	0x00000003
        /*0b08*/ 	.word	0x0002a830
        /*0b0c*/ 	.short	0x010a
        /*0b0e*/ 	.byte	0x3f
	.zero		1


	//   ....[24]....
        /*0b10*/ 	.word	0x000021b0
        /*0b14*/ 	.word	0x00000003
        /*0b18*/ 	.word	0x0002a830
        /*0b1c*/ 	.short	0x010a
        /*0b1e*/ 	.byte	0x3f
	.zero		1


	//   ....[25]....
        /*0b20*/ 	.word	0x00002900
        /*0b24*/ 	.word	0x00000000
        /*0b28*/ 	.word	0x00000000
        /*0b2c*/ 	.short	0x0101
        /*0b2e*/ 	.byte	0x3f
	.zero		1


	//   ....[26]....
        /*0b30*/ 	.word	0x00004d10
        /*0b34*/ 	.word	0x000000ff
        /*0b38*/ 	.word	0x0002a830
        /*0b3c*/ 	.short	0x010a
        /*0b3e*/ 	.byte	0x06
	.zero		1


	//   ....[27]....
        /*0b40*/ 	.word	0x00004d50
        /*0b44*/ 	.word	0x000000ff
        /*0b48*/ 	.word	0x0002a830
        /*0b4c*/ 	.short	0x010a
        /*0b4e*/ 	.byte	0x06
	.zero		1


	//   ....[28]....
        /*0b50*/ 	.word	0x000055d0
        /*0b54*/ 	.word	0x000000ff
        /*0b58*/ 	.word	0x0002a850
        /*0b5c*/ 	.short	0x010a
        /*0b5e*/ 	.byte	0x05
	.zero		1


	//   ....[29]....
        /*0b60*/ 	.word	0x00005610
        /*0b64*/ 	.word	0x000000ff
        /*0b68*/ 	.word	0x0002a850
        /*0b6c*/ 	.short	0x010a
        /*0b6e*/ 	.byte	0x05
	.zero		1


	//   ....[30]....
        /*0b70*/ 	.word	0x00005970
        /*0b74*/ 	.word	0x00000000
        /*0b78*/ 	.word	0x00000000
        /*0b7c*/ 	.short	0x0101
        /*0b7e*/ 	.byte	0x3f
	.zero		1


	//   ....[31]....
        /*0b80*/ 	.word	0x000072b0
        /*0b84*/ 	.word	0x0000006b
        /*0b88*/ 	.word	0x00000000
        /*0b8c*/ 	.short	0x0101
        /*0b8e*/ 	.byte	0x3f
	.zero		1


	//   ....[32]....
        /*0b90*/ 	.word	0x00007d50
        /*0b94*/ 	.word	0x000000ff
        /*0b98*/ 	.word	0x0002a830
        /*0b9c*/ 	.short	0x010a
        /*0b9e*/ 	.byte	0x05
	.zero		1


	//   ....[33]....
        /*0ba0*/ 	.word	0x00007d90
        /*0ba4*/ 	.word	0x000000ff
        /*0ba8*/ 	.word	0x0002a830
        /*0bac*/ 	.short	0x010a
        /*0bae*/ 	.byte	0x05
	.zero		1


	//   ....[34]....
        /*0bb0*/ 	.word	0x00008610
        /*0bb4*/ 	.word	0x000000ff
        /*0bb8*/ 	.word	0x0002a850
        /*0bbc*/ 	.short	0x010a
        /*0bbe*/ 	.byte	0x05
	.zero		1


	//   ....[35]....
        /*0bc0*/ 	.word	0x00008650
        /*0bc4*/ 	.word	0x000000ff
        /*0bc8*/ 	.word	0x0002a850
        /*0bcc*/ 	.short	0x010a
        /*0bce*/ 	.byte	0x05
	.zero		1


	//   ....[36]....
        /*0bd0*/ 	.word	0x000093b0
        /*0bd4*/ 	.word	0x0000005b
        /*0bd8*/ 	.word	0x00000000
        /*0bdc*/ 	.short	0x0101
        /*0bde*/ 	.byte	0x3f
	.zero		1


	//   ....[37]....
        /*0be0*/ 	.word	0x00009420
        /*0be4*/ 	.word	0x0000005f
        /*0be8*/ 	.word	0x00000000
        /*0bec*/ 	.short	0x0101
        /*0bee*/ 	.byte	0x3f
	.zero		1


	//   ....[38]....
        /*0bf0*/ 	.word	0x00009960
        /*0bf4*/ 	.word	0x000000ff
        /*0bf8*/ 	.word	0x0002a830
        /*0bfc*/ 	.short	0x010a
        /*0bfe*/ 	.byte	0x05
	.zero		1


	//   ....[39]....
        /*0c00*/ 	.word	0x000099a0
        /*0c04*/ 	.word	0x000000ff
        /*0c08*/ 	.word	0x0002a830
        /*0c0c*/ 	.short	0x010a
        /*0c0e*/ 	.byte	0x05
	.zero		1


	//   ....[40]....
        /*0c10*/ 	.word	0x0000a220
        /*0c14*/ 	.word	0x000000ff
        /*0c18*/ 	.word	0x0002a850
        /*0c1c*/ 	.short	0x010a
        /*0c1e*/ 	.byte	0x05
	.zero		1


	//   ....[41]....
        /*0c20*/ 	.word	0x0000a260
        /*0c24*/ 	.word	0x000000ff
        /*0c28*/ 	.word	0x0002a850
        /*0c2c*/ 	.short	0x010a
        /*0c2e*/ 	.byte	0x05
	.zero		1


	//   ....[42]....
        /*0c30*/ 	.word	0x0000a540
        /*0c34*/ 	.word	0x00000000
        /*0c38*/ 	.word	0x00000000
        /*0c3c*/ 	.short	0x0101
        /*0c3e*/ 	.byte	0x3f
	.zero		1


	//   ....[43]....
        /*0c40*/ 	.word	0x0000bcd0
        /*0c44*/ 	.word	0x0000006d
        /*0c48*/ 	.word	0x00000000
        /*0c4c*/ 	.short	0x0101
        /*0c4e*/ 	.byte	0x3f
	.zero		1


	//   ....[44]....
        /*0c50*/ 	.word	0x0000ca30
        /*0c54*/ 	.word	0x000000ff
        /*0c58*/ 	.word	0x0002a850
        /*0c5c*/ 	.short	0x010a
        /*0c5e*/ 	.byte	0x05
	.zero		1


	//   ....[45]....
        /*0c60*/ 	.word	0x0000ca70
        /*0c64*/ 	.word	0x000000ff
        /*0c68*/ 	.word	0x0002a850
        /*0c6c*/ 	.short	0x010a
        /*0c6e*/ 	.byte	0x05
	.zero		1


	//   ....[46]....
        /*0c70*/ 	.word	0x0000cf10
        /*0c74*/ 	.word	0x0000000a
        /*0c78*/ 	.word	0x00000000
        /*0c7c*/ 	.short	0x0101
        /*0c7e*/ 	.byte	0x3f
	.zero		1


	//   ....[47]....
        /*0c80*/ 	.word	0x0000e6c0
        /*0c84*/ 	.word	0x00000010
        /*0c88*/ 	.word	0x00000000
        /*0c8c*/ 	.short	0x0101
        /*0c8e*/ 	.byte	0x3f
	.zero		1


	//   ....[48]....
        /*0c90*/ 	.word	0x0000ebe0
        /*0c94*/ 	.word	0x00000006
        /*0c98*/ 	.word	0x00000000
        /*0c9c*/ 	.short	0x0101
        /*0c9e*/ 	.byte	0x3f
	.zero		1


	//   ....[49]....
        /*0ca0*/ 	.word	0x00012c10
        /*0ca4*/ 	.word	0x00000000
        /*0ca8*/ 	.word	0x0002a840
        /*0cac*/ 	.short	0x010a
        /*0cae*/ 	.byte	0x3f
	.zero		1


	//   ....[50]....
        /*0cb0*/ 	.word	0x00013bd0
        /*0cb4*/ 	.word	0x00000012
        /*0cb8*/ 	.word	0x0002a800
        /*0cbc*/ 	.short	0x0107
        /*0cbe*/ 	.byte	0x3f
	.zero		1


	//   ....[51]....
        /*0cc0*/ 	.word	0x00013ce0
        /*0cc4*/ 	.word	0x00000012
        /*0cc8*/ 	.word	0x0002a800
        /*0ccc*/ 	.short	0x0101
        /*0cce*/ 	.byte	0x3f
	.zero		1


	//   ....[52]....
        /*0cd0*/ 	.word	0x00013d00
        /*0cd4*/ 	.word	0x00000012
        /*0cd8*/ 	.word	0x0002a820
        /*0cdc*/ 	.short	0x010a
        /*0cde*/ 	.byte	0x3f
	.zero		1


	//   ....[53]....
        /*0ce0*/ 	.word	0x00014130
        /*0ce4*/ 	.word	0x00000003
        /*0ce8*/ 	.word	0x0002a840
        /*0cec*/ 	.short	0x010a
        /*0cee*/ 	.byte	0x3f
	.zero		1


	//   ....[54]....
        /*0cf0*/ 	.word	0x000145c0
        /*0cf4*/ 	.word	0x00000003
        /*0cf8*/ 	.word	0x00000060
        /*0cfc*/ 	.short	0x010a
        /*0cfe*/ 	.byte	0x3f
	.zero		1


	//   ....[55]....
        /*0d00*/ 	.word	0x00014c50
        /*0d04*/ 	.word	0x00000003
        /*0d08*/ 	.word	0x0002a840
        /*0d0c*/ 	.short	0x010a
        /*0d0e*/ 	.byte	0x3f
	.zero		1


	//   ....[56]....
        /*0d10*/ 	.word	0x000150e0
        /*0d14*/ 	.word	0x00000002
        /*0d18*/ 	.word	0x00000060
        /*0d1c*/ 	.short	0x010a
        /*0d1e*/ 	.byte	0x3f
	.zero		1


	//   ....[57]....
        /*0d20*/ 	.word	0x000156c0
        /*0d24*/ 	.word	0x00000002
        /*0d28*/ 	.word	0x0002a840
        /*0d2c*/ 	.short	0x010a
        /*0d2e*/ 	.byte	0x3f
	.zero		1


	//   ....[58]....
        /*0d30*/ 	.word	0x00015b50
        /*0d34*/ 	.word	0x00000002
        /*0d38*/ 	.word	0x00000060
        /*0d3c*/ 	.short	0x010a
        /*0d3e*/ 	.byte	0x3f
	.zero		1


	//   ....[59]....
        /*0d40*/ 	.word	0x000160e0
        /*0d44*/ 	.word	0x00000000
        /*0d48*/ 	.word	0x0002a860
        /*0d4c*/ 	.short	0x010a
        /*0d4e*/ 	.byte	0x3f
	.zero		1


	//   ....[60]....
        /*0d50*/ 	.word	0x00017750
        /*0d54*/ 	.word	0x00000000
        /*0d58*/ 	.word	0x0002a820
        /*0d5c*/ 	.short	0x010a
        /*0d5e*/ 	.byte	0x3f
	.zero		1


	//   ....[61]....
        /*0d60*/ 	.word	0x00017960
        /*0d64*/ 	.word	0x00000006
        /*0d68*/ 	.word	0x00000000
        /*0d6c*/ 	.short	0x010a
        /*0d6e*/ 	.byte	0x3f
	.zero		1


	//   ....[62]....
        /*0d70*/ 	.word	0x00017990
        /*0d74*/ 	.word	0x00000007
        /*0d78*/ 	.word	0x00000000
        /*0d7c*/ 	.short	0x010a
        /*0d7e*/ 	.byte	0x3f
	.zero		1


	//   ....[63]....
        /*0d80*/ 	.word	0x000179f0
        /*0d84*/ 	.word	0x00000004
        /*0d88*/ 	.word	0x00000000
        /*0d8c*/ 	.short	0x010a
        /*0d8e*/ 	.byte	0x3f
	.zero		1


	//   ....[64]....
        /*0d90*/ 	.word	0x00017a20
        /*0d94*/ 	.word	0x00000003
        /*0d98*/ 	.word	0x00000000
        /*0d9c*/ 	.short	0x010a
        /*0d9e*/ 	.byte	0x3f
	.zero		1


	//   ....[65]....
        /*0da0*/ 	.word	0x00017a90
        /*0da4*/ 	.word	0x00000003
        /*0da8*/ 	.word	0x0002a800
        /*0dac*/ 	.short	0x010a
        /*0dae*/ 	.byte	0x3f
	.zero		1


	//   ....[66]....
        /*0db0*/ 	.word	0x00017ae0
        /*0db4*/ 	.word	0x00000003
        /*0db8*/ 	.word	0x0002a830
        /*0dbc*/ 	.short	0x010a
        /*0dbe*/ 	.byte	0x3f
	.zero		1


	//   ....[67]....
        /*0dc0*/ 	.word	0x00017b40
        /*0dc4*/ 	.word	0x0000000c
        /*0dc8*/ 	.word	0x0002a830
        /*0dcc*/ 	.short	0x010a
        /*0dce*/ 	.byte	0x3f
	.zero		1


	//   ....[68]....
        /*0dd0*/ 	.word	0x00017ba0
        /*0dd4*/ 	.word	0x00000009
        /*0dd8*/ 	.word	0x0002a850
        /*0ddc*/ 	.short	0x010a
        /*0dde*/ 	.byte	0x3f
	.zero		1


	//   ....[69]....
        /*0de0*/ 	.word	0x00017c00
        /*0de4*/ 	.word	0x00000008
        /*0de8*/ 	.word	0x0002a830
        /*0dec*/ 	.short	0x010a
        /*0dee*/ 	.byte	0x3f
	.zero		1


	//   ....[70]....
        /*0df0*/ 	.word	0x00017c60
        /*0df4*/ 	.word	0x00000003
        /*0df8*/ 	.word	0x0002a850
        /*0dfc*/ 	.short	0x010a
        /*0dfe*/ 	.byte	0x3f
	.zero		1


	//   ....[71]....
        /*0e00*/ 	.word	0x00017cc0
        /*0e04*/ 	.word	0x00000008
        /*0e08*/ 	.word	0x0002a830
        /*0e0c*/ 	.short	0x010a
        /*0e0e*/ 	.byte	0x3f
	.zero		1


	//   ....[72]....
        /*0e10*/ 	.word	0x00017d20
        /*0e14*/ 	.word	0x00000003
        /*0e18*/ 	.word	0x0002a850
        /*0e1c*/ 	.short	0x010a
        /*0e1e*/ 	.byte	0x3f
	.zero		1


	//   ....[73]....
        /*0e20*/ 	.word	0x00017d80
        /*0e24*/ 	.word	0x00000005
        /*0e28*/ 	.word	0x0002a850
        /*0e2c*/ 	.short	0x010a
        /*0e2e*/ 	.byte	0x3f
	.zero		1


	//   ....[74]....
        /*0e30*/ 	.word	0x00017f20
        /*0e34*/ 	.word	0x00000000
        /*0e38*/ 	.word	0x0002a840
        /*0e3c*/ 	.short	0x010a
        /*0e3e*/ 	.byte	0x3f
	.zero		1


	//   ....[75]....
        /*0e40*/ 	.word	0x00018b60
        /*0e44*/ 	.word	0x00000012
        /*0e48*/ 	.word	0x0002a820
        /*0e4c*/ 	.short	0x010a
        /*0e4e*/ 	.byte	0x3f
	.zero		1


	//   ....[76]....
        /*0e50*/ 	.word	0x00018bb0
        /*0e54*/ 	.word	0x00000003
        /*0e58*/ 	.word	0x0002a840
        /*0e5c*/ 	.short	0x010a
        /*0e5e*/ 	.byte	0x3f
	.zero		1


	//   ....[77]....
        /*0e60*/ 	.word	0x00018c00
        /*0e64*/ 	.word	0x00000003
        /*0e68*/ 	.word	0x00000060
        /*0e6c*/ 	.short	0x010a
        /*0e6e*/ 	.byte	0x3f
	.zero		1


	//   ....[78]....
        /*0e70*/ 	.word	0x00018c50
        /*0e74*/ 	.word	0x00000003
        /*0e78*/ 	.word	0x0002a840
        /*0e7c*/ 	.short	0x010a
        /*0e7e*/ 	.byte	0x3f
	.zero		1


	//   ....[79]....
        /*0e80*/ 	.word	0x00018ca0
        /*0e84*/ 	.word	0x00000002
        /*0e88*/ 	.word	0x00000060
        /*0e8c*/ 	.short	0x010a
        /*0e8e*/ 	.byte	0x3f
	.zero		1


	//   ....[80]....
        /*0e90*/ 	.word	0x00018cf0
        /*0e94*/ 	.word	0x00000002
        /*0e98*/ 	.word	0x0002a840
        /*0e9c*/ 	.short	0x010a
        /*0e9e*/ 	.byte	0x3f
	.zero		1


	//   ....[81]....
        /*0ea0*/ 	.word	0x00018d40
        /*0ea4*/ 	.word	0x00000002
        /*0ea8*/ 	.word	0x00000060
        /*0eac*/ 	.short	0x010a
        /*0eae*/ 	.byte	0x3f
	.zero		1


	//   ....[82]....
        /*0eb0*/ 	.word	0x00018d90
        /*0eb4*/ 	.word	0x00000000
        /*0eb8*/ 	.word	0x0002a860
        /*0ebc*/ 	.short	0x010a
        /*0ebe*/ 	.byte	0x3f
	.zero		1


	//   ....[83]....
        /*0ec0*/ 	.word	0x00019910
        /*0ec4*/ 	.word	0x00000000
        /*0ec8*/ 	.word	0x0002a820
        /*0ecc*/ 	.short	0x010a
        /*0ece*/ 	.byte	0x3f
	.zero		1


	//   ....[84]....
        /*0ed0*/ 	.word	0x00019ab0
        /*0ed4*/ 	.word	0x00000006
        /*0ed8*/ 	.word	0x00000000
        /*0edc*/ 	.short	0x010a
        /*0ede*/ 	.byte	0x3f
	.zero		1


	//   ....[85]....
        /*0ee0*/ 	.word	0x00019b00
        /*0ee4*/ 	.word	0x00000007
        /*0ee8*/ 	.word	0x00000000
        /*0eec*/ 	.short	0x010a
        /*0eee*/ 	.byte	0x3f
	.zero		1


	//   ....[86]....
        /*0ef0*/ 	.word	0x00019b50
        /*0ef4*/ 	.word	0x00000004
        /*0ef8*/ 	.word	0x00000000
        /*0efc*/ 	.short	0x010a
        /*0efe*/ 	.byte	0x3f
	.zero		1


	//----- nvinfo : EIATTR_NUM_MBARRIERS
	.align		4
.L_447:
        /*0f00*/ 	.byte	0x03, 0x38
        /*0f02*/ 	.short	0x0016


	//----- nvinfo : EIATTR_EXIT_INSTR_OFFSETS
	.align		4
        /*0f04*/ 	.byte	0x04, 0x1c
        /*0f06*/ 	.short	(.L_449 - .L_448)


	//   ....[0]....
.L_448:
        /*0f08*/ 	.word	0x00000a50


	//   ....[1]....
        /*0f0c*/ 	.word	0x000104b0


	//   ....[2]....
        /*0f10*/ 	.word	0x00017a70


	//----- nvinfo : EIATTR_MAX_THREADS
	.align		4
.L_449:
        /*0f14*/ 	.byte	0x04, 0x05
        /*0f16*/ 	.short	(.L_451 - .L_450)
.L_450:
        /*0f18*/ 	.word	0x00000180
        /*0f1c*/ 	.word	0x00000001
        /*0f20*/ 	.word	0x00000001


	//----- nvinfo : EIATTR_CRS_STACK_SIZE
	.align		4
.L_451:
        /*0f24*/ 	.byte	0x04, 0x1e
        /*0f26*/ 	.short	(.L_453 - .L_452)
.L_452:
        /*0f28*/ 	.word	0x00000000


	//----- nvinfo : EIATTR_CBANK_PARAM_SIZE
	.align		4
.L_453:
        /*0f2c*/ 	.byte	0x03, 0x19
        /*0f2e*/ 	.short	0x0af0


	//----- nvinfo : EIATTR_PARAM_CBANK
	.align		4
        /*0f30*/ 	.byte	0x04, 0x0a
        /*0f32*/ 	.short	(.L_455 - .L_454)
	.align		4
.L_454:
        /*0f34*/ 	.word	index@(.nv.constant0._ZN7cutlass13device_kernelIN5flash11enable_sm90INS1_16FlashAttnFwdSm90INS1_25CollectiveMainloopFwdSm90ILi2EN4cute5tupleIJNS5_1CILi1EEES8_S8_EEENS6_IJNS7_ILi128EEENS7_ILi96EEENS7_ILi192EEEEEELi128ENS_6half_tEfNS_4arch4Sm90ELb0ELb1ELb0ELb1ELb0ELb0ELb0ELb1ELb1ELb1ELb1ELb0EEENS1_21CollectiveEpilogueFwdINS6_IJSA_SA_SB_EEES9_SE_SG_Li256ELb1ELb1ELb1ELb0EEENS1_36VarlenDynamicPersistentTileSchedulerILi128ELi96ELi256ELi128ELb1ELb1ELb1ELb1ELb0ELb1EEEEEEEEEvNT_6ParamsE)
        /*0f38*/ 	.short	0x0210
        /*0f3a*/ 	.short	0x0af0


	//----- nvinfo : EIATTR_SW_WAR
	.align		4
.L_455:
        /*0f3c*/ 	.byte	0x04, 0x36
        /*0f3e*/ 	.short	(.L_457 - .L_456)
.L_456:
        /*0f40*/ 	.word	0x00000008
.L_457:


//--------------------- .nv.info._ZN7cutlass13device_kernelIN5flash11enable_sm90INS1_16FlashAttnFwdSm90INS1_25CollectiveMainloopFwdSm90ILi2EN4cute5tupleIJNS5_1CILi1EEES8_S8_EEENS6_IJNS7_ILi128EEENS7_ILi96EEENS7_ILi192EEEEEELi128ENS_6half_tEfNS_4arch4Sm90ELb0ELb1ELb0ELb1ELb0ELb1ELb0ELb1ELb1ELb1ELb1ELb0EEENS1_21CollectiveEpilogueFwdINS6_IJSA_SA_SB_EEES9_SE_SG_Li256ELb1ELb1ELb1ELb0EEENS1_36VarlenDynamicPersistentTileSchedulerILi128ELi96ELi256ELi128ELb1ELb1ELb1ELb1ELb0ELb1EEEEEEEEEvNT_6ParamsE --------------------------
	.section	.nv.info._ZN7cutlass13device_kernelIN5flash11enable_sm90INS1_16FlashAttnFwdSm90INS1_25CollectiveMainloopFwdSm90ILi2EN4cute5tupleIJNS5_1CILi1EEES8_S8_EEENS6_IJNS7_ILi128EEENS7_ILi96EEENS7_ILi192EEEEEELi128ENS_6half_tEfNS_4arch4Sm90ELb0ELb1ELb0ELb1ELb0ELb1ELb0ELb1ELb1ELb1ELb1ELb0EEENS1_21CollectiveEpilogueFwdINS6_IJSA_SA_SB_EEES9_SE_SG_Li256ELb1ELb1ELb1ELb0EEENS1_36VarlenDynamicPersistentTileSchedulerILi128ELi96ELi256ELi128ELb1ELb1ELb1ELb1ELb0ELb1EEEEEEEEEvNT_6ParamsE,"",@"SHT_CUDA_INFO"
	.sectionflags	@""
	.align	4


	//----- nvinfo : EIATTR_CUDA_API_VERSION
	.align		4
        /*0000*/ 	.byte	0x04, 0x37
        /*0002*/ 	.short	(.L_459 - .L_458)
.L_458:
        /*0004*/ 	.word	0x00000082


	//----- nvinfo : EIATTR_KPARAM_INFO
	.align		4
.L_459:
        /*0008*/ 	.byte	0x04, 0x17
        /*000a*/ 	.short	(.L_461 - .L_460)
.L_460:
        /*000c*/ 	.word	0x00000000
        /*0010*/ 	.short	0x0000
        /*0012*/ 	.short	0x0070
        /*0014*/ 	.byte	0x00, 0xf0, 0x01, 0x2a


	//----- nvinfo : EIATTR_SPARSE_MMA_MASK
	.align		4
.L_461:
        /*0018*/ 	.byte	0x03, 0x50
        /*001a*/ 	.short	0x0000


	//----- nvinfo : EIATTR_MAXREG_COUNT
	.align		4
        /*001c*/ 	.byte	0x03, 0x1b
        /*001e*/ 	.short	0x00a8


	//----- nvinfo : EIATTR_NUM_BARRIERS
	.align		4
        /*0020*/ 	.byte	0x02, 0x4c
        /*0022*/ 	.byte	0x10
	.zero		1


	//----- nvinfo : EIATTR_EXTERNS
	.align		4
        /*0024*/ 	.byte	0x04, 0x0f
        /*0026*/ 	.short	(.L_463 - .L_462)


	//   ....[0]....
	.align		4
.L_462:
        /*0028*/ 	.word	index@(__assertfail)


	//----- nvinfo : EIATTR_ANNOTATIONS
	.align		4
.L_463:
        /*002c*/ 	.byte	0x04, 0x55
        /*002e*/ 	.short	(.L_465 - .L_464)


	//   ....[0]....
.L_464:
        /* <DEDUP_REMOVED lines=132> */


	//----- nvinfo : EIATTR_MERCURY_ISA_VERSION
	.align		4
.L_465:
        /*0860*/ 	.byte	0x03, 0x5f
        /*0862*/ 	.short	0x0101


	//----- nvinfo : EIATTR_UNUSED_LOAD_BYTE_OFFSET
	.align		4
        /*0864*/ 	.byte	0x04, 0x44
        /*0866*/ 	.short	(.L_467 - .L_466)


	//   ....[0]....
.L_466:
        /*0868*/ 	.word	0x00000ab0
        /*086c*/ 	.word	0x0000fff0


	//   ....[1]....
        /*0870*/ 	.word	0x0001e870
        /*0874*/ 	.word	0x0000fff0


	//----- nvinfo : EIATTR_INT_WARP_WIDE_INSTR_OFFSETS
	.align		4
.L_467:
        /*0878*/ 	.byte	0x04, 0x31
        /*087a*/ 	.short	(.L_469 - .L_468)


	//   ....[0]....
.L_468:
        /*087c*/ 	.word	0x00000190


	//   ....[1]....
        /*0880*/ 	.word	0x000001d0


	//   ....[2]....
        /*0884*/ 	.word	0x00000240


	//   ....[3]....
        /*0888*/ 	.word	0x00025020


	//   ....[4]....
        /*088c*/ 	.word	0x000250b0


	//   ....[5]....
        /*0890*/ 	.word	0x00028b30


	//   ....[6]....
        /*0894*/ 	.word	0x00028b90


	//----- nvinfo : EIATTR_COOP_GROUP_MASK_REGIDS
	.align		4
.L_469:
        /*0898*/ 	.byte	0x04, 0x29
        /*089a*/ 	.short	(.L_471 - .L_470)


	//   ....[0]....
.L_470:
        /*089c*/ 	.word	0xffffffff


	//   ....[1]....
        /*08a0*/ 	.word	0xffffffff


	//   ....[2]....
        /*08a4*/ 	.word	0xffffffff


	//   ....[3]....
        /*08a8*/ 	.word	0xffffffff


	//   ....[4]....
        /*08ac*/ 	.word	0xffffffff


	//   ....[5]....
        /*08b0*/ 	.word	0xffffffff


	//   ....[6]....
        /*08b4*/ 	.word	0xffffffff


	//   ....[7]....
        /*08b8*/ 	.word	0xffffffff


	//   ....[8]....
        /*08bc*/ 	.word	0xffffffff


	//   ....[9]....
        /*08c0*/ 	.word	0xffffffff


	//   ....[10]....
        /*08c4*/ 	.word	0xffffffff


	//   ....[11]....
        /*08c8*/ 	.word	0xffffffff


	//   ....[12]....
        /*08cc*/ 	.word	0xffffffff


	//   ....[13]....
        /*08d0*/ 	.word	0xffffffff


	//   ....[14]....
        /*08d4*/ 	.word	0xffffffff


	//   ....[15]....
        /*08d8*/ 	.word	0xffffffff


	//   ....[16]....
        /*08dc*/ 	.word	0xffffffff


	//   ....[17]....
        /*08e0*/ 	.word	0xffffffff


	//   ....[18]....
        /*08e4*/ 	.word	0xffffffff


	//   ....[19]....
        /*08e8*/ 	.word	0xffffffff


	//   ....[20]....
        /*08ec*/ 	.word	0xffffffff


	//   ....[21]....
        /*08f0*/ 	.word	0xffffffff


	//   ....[22]....
        /*08f4*/ 	.word	0xffffffff


	//   ....[23]....
        /*08f8*/ 	.word	0xffffffff


	//   ....[24]....
        /*08fc*/ 	.word	0xffffffff


	//   ....[25]....
        /*0900*/ 	.word	0xffffffff


	//   ....[26]....
        /*0904*/ 	.word	0xffffffff


	//   ....[27]....
        /*0908*/ 	.word	0xffffffff


	//   ....[28]....
        /*090c*/ 	.word	0xffffffff


	//   ....[29]....
        /*0910*/ 	.word	0xffffffff


	//   ....[30]....
        /*0914*/ 	.word	0xffffffff


	//   ....[31]....
        /*0918*/ 	.word	0xffffffff


	//   ....[32]....
        /*091c*/ 	.word	0xffffffff


	//   ....[33]....
        /*0920*/ 	.word	0xffffffff


	//   ....[34]....
        /*0924*/ 	.word	0xffffffff


	//   ....[35]....
        /*0928*/ 	.word	0xffffffff


	//   ....[36]....
        /*092c*/ 	.word	0xffffffff


	//   ....[37]....
        /*0930*/ 	.word	0xffffffff


	//   ....[38]....
        /*0934*/ 	.word	0xffffffff


	//   ....[39]....
        /*0938*/ 	.word	0xffffffff


	//   ....[40]....
        /*093c*/ 	.word	0xffffffff


	//   ....[41]....
        /*0940*/ 	.word	0xffffffff


	//   ....[42]....
        /*0944*/ 	.word	0xffffffff


	//   ....[43]....
        /*0948*/ 	.word	0xffffffff


	//   ....[44]....
        /*094c*/ 	.word	0xffffffff


	//   ....[45]....
        /*0950*/ 	.word	0xffffffff


	//   ....[46]....
        /*0954*/ 	.word	0xffffffff


	//   ....[47]....
        /*0958*/ 	.word	0xffffffff


	//   ....[48]....
        /*095c*/ 	.word	0xffffffff


	//   ....[49]....
        /*0960*/ 	.word	0xffffffff


	//   ....[50]....
        /*0964*/ 	.word	0xffffffff


	//   ....[51]....
        /*0968*/ 	.word	0xffffffff


	//   ....[52]....
        /*096c*/ 	.word	0xffffffff


	//   ....[53]....
        /*0970*/ 	.word	0xffffffff


	//   ....[54]....
        /*0974*/ 	.word	0xffffffff


	//   ....[55]....
        /*0978*/ 	.word	0xffffffff


	//   ....[56]....
        /*097c*/ 	.word	0xffffffff


	//   ....[57]....
        /*0980*/ 	.word	0xffffffff


	//   ....[58]....
        /*0984*/ 	.word	0xffffffff


	//   ....[59]....
        /*0988*/ 	.word	0xffffffff


	//   ....[60]....
        /*098c*/ 	.word	0xffffffff


	//   ....[61]....
        /*0990*/ 	.word	0xffffffff


	//   ....[62]....
        /*0994*/ 	.word	0xffffffff


	//   ....[63]....
        /*0998*/ 	.word	0xffffffff


	//   ....[64]....
        /*099c*/ 	.word	0xffffffff


	//   ....[65]....
        /*09a0*/ 	.word	0xffffffff


	//   ....[66]....
        /*09a4*/ 	.word	0xffffffff


	//   ....[67]....
        /*09a8*/ 	.word	0xffffffff


	//   ....[68]....
        /*09ac*/ 	.word	0xffffffff


	//   ....[69]....
        /*09b0*/ 	.word	0xffffffff


	//   ....[70]....
        /*09b4*/ 	.word	0xffffffff


	//   ....[71]....
        /*09b8*/ 	.word	0xffffffff


	//   ....[72]....
        /*09bc*/ 	.word	0xffffffff


	//   ....[73]....
        /*09c0*/ 	.word	0xffffffff


	//   ....[74]....
        /*09c4*/ 	.word	0xffffffff


	//   ....[75]....
        /*09c8*/ 	.word	0xffffffff


	//   ....[76]....
        /*09cc*/ 	.word	0xffffffff


	//   ....[77]....
        /*09d0*/ 	.word	0xffffffff


	//   ....[78]....
        /*09d4*/ 	.word	0xffffffff


	//   ....[79]....
        /*09d8*/ 	.word	0xffffffff


	//   ....[80]....
        /*09dc*/ 	.word	0xffffffff


	//   ....[81]....
        /*09e0*/ 	.word	0xffffffff


	//   ....[82]....
        /*09e4*/ 	.word	0xffffffff


	//   ....[83]....
        /*09e8*/ 	.word	0xffffffff


	//   ....[84]....
        /*09ec*/ 	.word	0xffffffff


	//   ....[85]....
        /*09f0*/ 	.word	0xffffffff


	//   ....[86]....
        /*09f4*/ 	.word	0xffffffff


	//   ....[87]....
        /*09f8*/ 	.word	0xffffffff


	//   ....[88]....
        /*09fc*/ 	.word	0xffffffff


	//   ....[89]....
        /*0a00*/ 	.word	0xffffffff


	//   ....[90]....
        /*0a04*/ 	.word	0xffffffff


	//   ....[91]....
        /*0a08*/ 	.word	0xffffffff


	//   ....[92]....
        /*0a0c*/ 	.word	0xffffffff


	//   ....[93]....
        /*0a10*/ 	.word	0xffffffff


	//   ....[94]....
        /*0a14*/ 	.word	0xffffffff


	//   ....[95]....
        /*0a18*/ 	.word	0xffffffff


	//   ....[96]....
        /*0a1c*/ 	.word	0xffffffff


	//   ....[97]....
        /*0a20*/ 	.word	0xffffffff


	//   ....[98]....
        /*0a24*/ 	.word	0xffffffff


	//   ....[99]....
        /*0a28*/ 	.word	0xffffffff


	//   ....[100]....
        /*0a2c*/ 	.word	0xffffffff


	//   ....[101]....
        /*0a30*/ 	.word	0xffffffff


	//   ....[102]....
        /*0a34*/ 	.word	0xffffffff


	//   ....[103]....
        /*0a38*/ 	.word	0xffffffff


	//   ....[104]....
        /*0a3c*/ 	.word	0xffffffff


	//   ....[105]....
        /*0a40*/ 	.word	0xffffffff


	//   ....[106]....
        /*0a44*/ 	.word	0xffffffff


	//   ....[107]....
        /*0a48*/ 	.word	0xffffffff


	//   ....[108]....
        /*0a4c*/ 	.word	0xffffffff


	//   ....[109]....
        /*0a50*/ 	.word	0xffffffff


	//   ....[110]....
        /*0a54*/ 	.word	0xffffffff


	//   ....[111]....
        /*0a58*/ 	.word	0xffffffff


	//   ....[112]....
        /*0a5c*/ 	.word	0xffffffff


	//   ....[113]....
        /*0a60*/ 	.word	0xffffffff


	//   ....[114]....
        /*0a64*/ 	.word	0xffffffff


	//   ....[115]....
        /*0a68*/ 	.word	0xffffffff


	//   ....[116]....
        /*0a6c*/ 	.word	0xffffffff


	//   ....[117]....
        /*0a70*/ 	.word	0xffffffff


	//   ....[118]....
        /*0a74*/ 	.word	0xffffffff


	//   ....[119]....
        /*0a78*/ 	.word	0xffffffff


	//   ....[120]....
        /*0a7c*/ 	.word	0xffffffff


	//   ....[121]....
        /*0a80*/ 	.word	0xffffffff


	//   ....[122]....
        /*0a84*/ 	.word	0xffffffff


	//   ....[123]....
        /*0a88*/ 	.word	0xffffffff


	//   ....[124]....
        /*0a8c*/ 	.word	0xffffffff


	//   ....[125]....
        /*0a90*/ 	.word	0xffffffff


	//   ....[126]....
        /*0a94*/ 	.word	0xffffffff


	//   ....[127]....
        /*0a98*/ 	.word	0xffffffff


	//   ....[128]....
        /*0a9c*/ 	.word	0x0500000f


	//   ....[129]....
        /*0aa0*/ 	.word	0x0500000f


	//   ....[130]....
        /*0aa4*/ 	.word	0x0500000f


	//   ....[131]....
        /*0aa8*/ 	.word	0x0500000f


	//   ....[132]....
        /*0aac*/ 	.word	0x0500000f


	//   ....[133]....
        /*0ab0*/ 	.word	0x0500000f


	//   ....[134]....
        /*0ab4*/ 	.word	0x0500000f


	//   ....[135]....
        /*0ab8*/ 	.word	0x0500000f


	//   ....[136]....
        /*0abc*/ 	.word	0x0500000f


	//   ....[137]....
        /*0ac0*/ 	.word	0x0500000f


	//   ....[138]....
        /*0ac4*/ 	.word	0x0500000f


	//   ....[139]....
        /*0ac8*/ 	.word	0x0500000f


	//   ....[140]....
        /*0acc*/ 	.word	0x0500000f


	//   ....[141]....
        /*0ad0*/ 	.word	0x0500000f


	//   ....[142]....
        /*0ad4*/ 	.word	0x0500000f


	//   ....[143]....
        /*0ad8*/ 	.word	0x0500000f


	//   ....[144]....
        /*0adc*/ 	.word	0x0500000f


	//   ....[145]....
        /*0ae0*/ 	.word	0x0500000f


	//   ....[146]....
        /*0ae4*/ 	.word	0x0500000f


	//   ....[147]....
        /*0ae8*/ 	.word	0x0500000f


	//   ....[148]....
        /*0aec*/ 	.word	0x0500000f


	//   ....[149]....
        /*0af0*/ 	.word	0x0500000f


	//   ....[150]....
        /*0af4*/ 	.word	0x0500000f


	//   ....[151]....
        /*0af8*/ 	.word	0x0500000f


	//   ....[152]....
        /*0afc*/ 	.word	0x0500000f


	//   ....[153]....
        /*0b00*/ 	.word	0x0500000f


	//   ....[154]....
        /*0b04*/ 	.word	0x0500000f


	//   ....[155]....
        /*0b08*/ 	.word	0x0500000f


	//   ....[156]....
        /*0b0c*/ 	.word	0x0500000f


	//   ....[157]....
        /*0b10*/ 	.word	0x0500000f


	//   ....[158]....
        /*0b14*/ 	.word	0x0500000f


	//   ....[159]....
        /*0b18*/ 	.word	0x0500000f


	//   ....[160]....
        /*0b1c*/ 	.word	0x0500000f


	//   ....[161]....
        /*0b20*/ 	.word	0x0500000f


	//   ....[162]....
        /*0b24*/ 	.word	0x0500000f


	//   ....[163]....
        /*0b28*/ 	.word	0x0500000f


	//   ....[164]....
        /*0b2c*/ 	.word	0x0500000f


	//   ....[165]....
        /*0b30*/ 	.word	0x0500000f


	//   ....[166]....
        /*0b34*/ 	.word	0x0500000f


	//   ....[167]....
        /*0b38*/ 	.word	0x0500000f


	//   ....[168]....
        /*0b3c*/ 	.word	0x0500000f


	//   ....[169]....
        /*0b40*/ 	.word	0x0500000f


	//   ....[170]....
        /*0b44*/ 	.word	0x0500000f


	//   ....[171]....
        /*0b48*/ 	.word	0x0500000f


	//   ....[172]....
        /*0b4c*/ 	.word	0x0500000f


	//   ....[173]....
        /*0b50*/ 	.word	0x0500000f


	//   ....[174]....
        /*0b54*/ 	.word	0x0500000f


	//   ....[175]....
        /*0b58*/ 	.word	0x0500000f


	//   ....[176]....
        /*0b5c*/ 	.word	0x0500000f


	//   ....[177]....
        /*0b60*/ 	.word	0x0500000f


	//   ....[178]....
        /*0b64*/ 	.word	0x0500000f


	//   ....[179]....
        /*0b68*/ 	.word	0x0500000f


	//   ....[180]....
        /*0b6c*/ 	.word	0x0500000f


	//----- nvinfo : EIATTR_COOP_GROUP_INSTR_OFFSETS
	.align		4
.L_471:
        /*0b70*/ 	.byte	0x04, 0x28
        /*0b72*/ 	.short	(.L_473 - .L_472)


	//   ....[0]....
.L_472:
        /*0b74*/ 	.word	0x00000060


	//   ....[1]....
        /*0b78*/ 	.word	0x000001a0


	//   ....[2]....
        /*0b7c*/ 	.word	0x000001f0


	//   ....[3]....
        /*0b80*/ 	.word	0x00000420


	//   ....[4]....
        /*0b84*/ 	.word	0x00000580


	//   ....[5]....
        /*0b88*/ 	.word	0x000006a0


	//   ....[6]....
        /*0b8c*/ 	.word	0x00000800


	//   ....[7]....
        /*0b90*/ 	.word	0x0000b680


	//   ....[8]....
        /*0b94*/ 	.word	0x0000bd80


	//   ....[9]....
        /*0b98*/ 	.word	0x0000bd90


	//   ....[10]....
        /*0b9c*/ 	.word	0x0000bda0


	//   ....[11]....
        /*0ba0*/ 	.word	0x0000bdb0


	//   ....[12]....
        /*0ba4*/ 	.word	0x0000c570


	//   ....[13]....
        /*0ba8*/ 	.word	0x0000c580


	//   ....[14]....
        /*0bac*/ 	.word	0x0000c590


	//   ....[15]....
        /*0bb0*/ 	.word	0x0000c5a0


	//   ....[16]....
        /*0bb4*/ 	.word	0x0000f320


	//   ....[17]....
        /*0bb8*/ 	.word	0x0000f330


	//   ....[18]....
        /*0bbc*/ 	.word	0x0000f340


	//   ....[19]....
        /*0bc0*/ 	.word	0x0000f350


	//   ....[20]....
        /*0bc4*/ 	.word	0x0000f940


	//   ....[21]....
        /*0bc8*/ 	.word	0x0000f950


	//   ....[22]....
        /*0bcc*/ 	.word	0x0000f960


	//   ....[23]....
        /*0bd0*/ 	.word	0x0000f970


	//   ....[24]....
        /*0bd4*/ 	.word	0x00013020


	//   ....[25]....
        /*0bd8*/ 	.word	0x00013a00


	//   ....[26]....
        /*0bdc*/ 	.word	0x00013fe0


	//   ....[27]....
        /*0be0*/ 	.word	0x000140e0


	//   ....[28]....
        /*0be4*/ 	.word	0x00014630


	//   ....[29]....
        /*0be8*/ 	.word	0x00014700


	//   ....[30]....
        /*0bec*/ 	.word	0x00016420


	//   ....[31]....
        /*0bf0*/ 	.word	0x00016e80


	//   ....[32]....
        /*0bf4*/ 	.word	0x000174f0


	//   ....[33]....
        /*0bf8*/ 	.word	0x00017610


	//   ....[34]....
        /*0bfc*/ 	.word	0x00017bb0


	//   ....[35]....
        /*0c00*/ 	.word	0x00017c10


	//   ....[36]....
        /*0c04*/ 	.word	0x00019870


	//   ....[37]....
        /*0c08*/ 	.word	0x00019890


	//   ....[38]....
        /*0c0c*/ 	.word	0x00019d30


	//   ....[39]....
        /*0c10*/ 	.word	0x00019d80


	//   ....[40]....
        /*0c14*/ 	.word	0x0001b8b0


	//   ....[41]....
        /*0c18*/ 	.word	0x0001bab0


	//   ....[42]....
        /*0c1c*/ 	.word	0x0001c940


	//   ....[43]....
        /*0c20*/ 	.word	0x0001ca50


	//   ....[44]....
        /*0c24*/ 	.word	0x0001d040


	//   ....[45]....
        /*0c28*/ 	.word	0x0001d0b0


	//   ....[46]....
        /*0c2c*/ 	.word	0x0001e1c0


	//   ....[47]....
        /*0c30*/ 	.word	0x0001e1f0


	//   ....[48]....
        /*0c34*/ 	.word	0x0001e2a0


	//   ....[49]....
        /*0c38*/ 	.word	0x0001e2d0


	//   ....[50]....
        /*0c3c*/ 	.word	0x0001f320


	//   ....[51]....
        /*0c40*/ 	.word	0x0001f330


	//   ....[52]....
        /*0c44*/ 	.word	0x0001f340


	//   ....[53]....
        /*0c48*/ 	.word	0x0001f350


	//   ....[54]....
        /*0c4c*/ 	.word	0x0001fa10


	//   ....[55]....
        /*0c50*/ 	.word	0x0001fa40


	//   ....[56]....
        /*0c54*/ 	.word	0x0001fb20


	//   ....[57]....
        /*0c58*/ 	.word	0x0001fb40


	//   ....[58]....
        /*0c5c*/ 	.word	0x0001fc00


	//   ....[59]....
        /*0c60*/ 	.word	0x0001fc20


	//   ....[60]....
        /*0c64*/ 	.word	0x0001fcf0


	//   ....[61]....
        /*0c68*/ 	.word	0x0001fd10


	//   ....[62]....
        /*0c6c*/ 	.word	0x00020130


	//   ....[63]....
        /*0c70*/ 	.word	0x00020140


	//   ....[64]....
        /*0c74*/ 	.word	0x00020580


	//   ....[65]....
        /*0c78*/ 	.word	0x00020590


	//   ....[66]....
        /*0c7c*/ 	.word	0x000211f0


	//   ....[67]....
        /*0c80*/ 	.word	0x00021210


	//   ....[68]....
        /*0c84*/ 	.word	0x000212d0


	//   ....[69]....
        /*0c88*/ 	.word	0x000212f0


	//   ....[70]....
        /*0c8c*/ 	.word	0x000213b0


	//   ....[71]....
        /*0c90*/ 	.word	0x000213d0


	//   ....[72]....
        /*0c94*/ 	.word	0x000214a0


	//   ....[73]....
        /*0c98*/ 	.word	0x000214c0


	//   ....[74]....
        /*0c9c*/ 	.word	0x00021610


	//   ....[75]....
        /*0ca0*/ 	.word	0x00021820


	//   ....[76]....
        /*0ca4*/ 	.word	0x00021850


	//   ....[77]....
        /*0ca8*/ 	.word	0x00021880


	//   ....[78]....
        /*0cac*/ 	.word	0x000218b0


	//   ....[79]....
        /*0cb0*/ 	.word	0x000218e0


	//   ....[80]....
        /*0cb4*/ 	.word	0x00021910


	//   ....[81]....
        /*0cb8*/ 	.word	0x00021ab0


	//   ....[82]....
        /*0cbc*/ 	.word	0x00021ae0


	//   ....[83]....
        /*0cc0*/ 	.word	0x00021b10


	//   ....[84]....
        /*0cc4*/ 	.word	0x00021b40


	//   ....[85]....
        /*0cc8*/ 	.word	0x00021b70


	//   ....[86]....
        /*0ccc*/ 	.word	0x00021ba0


	//   ....[87]....
        /*0cd0*/ 	.word	0x00021c40


	//   ....[88]....
        /*0cd4*/ 	.word	0x00021c70


	//   ....[89]....
        /*0cd8*/ 	.word	0x00021c80


	//   ....[90]....
        /*0cdc*/ 	.word	0x00021cb0


	//   ....[91]....
        /*0ce0*/ 	.word	0x00023650


	//   ....[92]....
        /*0ce4*/ 	.word	0x000255f0


	//   ....[93]....
        /*0ce8*/ 	.word	0x00026190


	//   ....[94]....
        /*0cec*/ 	.word	0x000261b0


	//   ....[95]....
        /*0cf0*/ 	.word	0x00026280


	//   ....[96]....
        /*0cf4*/ 	.word	0x00026290


	//   ....[97]....
        /*0cf8*/ 	.word	0x00026330


	//   ....[98]....
        /*0cfc*/ 	.word	0x00026340


	//   ....[99]....
        /*0d00*/ 	.word	0x000263e0


	//   ....[100]....
        /*0d04*/ 	.word	0x000263f0


	//   ....[101]....
        /*0d08*/ 	.word	0x00026490


	//   ....[102]....
        /*0d0c*/ 	.word	0x000264a0


	//   ....[103]....
        /*0d10*/ 	.word	0x00026540


	//   ....[104]....
        /*0d14*/ 	.word	0x00026550


	//   ....[105]....
        /*0d18*/ 	.word	0x000265f0


	//   ....[106]....
        /*0d1c*/ 	.word	0x00026600


	//   ....[107]....
        /*0d20*/ 	.word	0x00026650


	//   ....[108]....
        /*0d24*/ 	.word	0x00026690


	//   ....[109]....
        /*0d28*/ 	.word	0x000292d0


	//   ....[110]....
        /*0d2c*/ 	.word	0x000292f0


	//   ....[111]....
        /*0d30*/ 	.word	0x00029350


	//   ....[112]....
        /*0d34*/ 	.word	0x00029380


	//   ....[113]....
        /*0d38*/ 	.word	0x000293b0


	//   ....[114]....
        /*0d3c*/ 	.word	0x000293e0


	//   ....[115]....
        /*0d40*/ 	.word	0x00029410


	//   ....[116]....
        /*0d44*/ 	.word	0x00029440


	//   ....[117]....
        /*0d48*/ 	.word	0x000295f0


	//   ....[118]....
        /*0d4c*/ 	.word	0x00029630


	//   ....[119]....
        /*0d50*/ 	.word	0x00029660


	//   ....[120]....
        /*0d54*/ 	.word	0x00029690


	//   ....[121]....
        /*0d58*/ 	.word	0x000296c0


	//   ....[122]....
        /*0d5c*/ 	.word	0x000296f0


	//   ....[123]....
        /*0d60*/ 	.word	0x000297c0


	//   ....[124]....
        /*0d64*/ 	.word	0x000297e0


	//   ....[125]....
        /*0d68*/ 	.word	0x000297f0


	//   ....[126]....
        /*0d6c*/ 	.word	0x00029870


	//   ....[127]....
        /*0d70*/ 	.word	0x0002a3a0


	//   ....[128]....
        /*0d74*/ 	.word	0x0002a800


	//   ....[129]....
        /*0d78*/ 	.word	0x0002a890


	//   ....[130]....
        /*0d7c*/ 	.word	0x0002a8e0


	//   ....[131]....
        /*0d80*/ 	.word	0x0002a930


	//   ....[132]....
        /*0d84*/ 	.word	0x0002a9d0


	//   ....[133]....
        /*0d88*/ 	.word	0x0002aa60


	//   ....[134]....
        /*0d8c*/ 	.word	0x0002aab0


	//   ....[135]....
        /*0d90*/ 	.word	0x0002ab00


	//   ....[136]....
        /*0d94*/ 	.word	0x0002abf0


	//   ....[137]....
        /*0d98*/ 	.word	0x0002ac80


	//   ....[138]....
        /*0d9c*/ 	.word	0x0002ace0


	//   ....[139]....
        /*0da0*/ 	.word	0x0002ad40


	//   ....[140]....
        /*0da4*/ 	.word	0x0002add0


	//   ....[141]....
        /*0da8*/ 	.word	0x0002ae60


	//   ....[142]....
        /*0dac*/ 	.word	0x0002aeb0


	//   ....[143]....
        /*0db0*/ 	.word	0x0002af00


	//   ....[144]....
        /*0db4*/ 	.word	0x0002b2a0


	//   ....[145]....
        /*0db8*/ 	.word	0x0002b590


	//   ....[146]....
        /*0dbc*/ 	.word	0x0002b710


	//   ....[147]....
        /*0dc0*/ 	.word	0x0002b760


	//   ....[148]....
        /*0dc4*/ 	.word	0x0002b810


	//   ....[149]....
        /*0dc8*/ 	.word	0x0002b920


	//   ....[150]....
        /*0dcc*/ 	.word	0x0002b980


	//   ....[151]....
        /*0dd0*/ 	.word	0x0002ba90


	//   ....[152]....
        /*0dd4*/ 	.word	0x0002baf0


	//   ....[153]....
        /*0dd8*/ 	.word	0x0002bc00


	//   ....[154]....
        /*0ddc*/ 	.word	0x0002bc60


	//   ....[155]....
        /*0de0*/ 	.word	0x0002bd70


	//   ....[156]....
        /*0de4*/ 	.word	0x0002bdd0


	//   ....[157]....
        /*0de8*/ 	.word	0x0002bee0


	//   ....[158]....
        /*0dec*/ 	.word	0x0002bf40


	//   ....[159]....
        /*0df0*/ 	.word	0x0002c050


	//   ....[160]....
        /*0df4*/ 	.word	0x0002c0b0


	//   ....[161]....
        /*0df8*/ 	.word	0x0002c190


	//   ....[162]....
        /*0dfc*/ 	.word	0x0002c500


	//   ....[163]....
        /*0e00*/ 	.word	0x0002c5b0


	//   ....[164]....
        /*0e04*/ 	.word	0x0002c730


	//   ....[165]....
        /*0e08*/ 	.word	0x0002c7c0


	//   ....[166]....
        /*0e0c*/ 	.word	0x0002c840


	//   ....[167]....
        /*0e10*/ 	.word	0x0002c8c0


	//   ....[168]....
        /*0e14*/ 	.word	0x0002c940


	//   ....[169]....
        /*0e18*/ 	.word	0x0002c9d0


	//   ....[170]....
        /*0e1c*/ 	.word	0x0002ca70


	//   ....[171]....
        /*0e20*/ 	.word	0x0002cb30


	//   ....[172]....
        /*0e24*/ 	.word	0x0002cbb0


	//   ....[173]....
        /*0e28*/ 	.word	0x0002cc30


	//   ....[174]....
        /*0e2c*/ 	.word	0x0002ccb0


	//   ....[175]....
        /*0e30*/ 	.word	0x0002cd40


	//   ....[176]....
        /*0e34*/ 	.word	0x0002cdc0


	//   ....[177]....
        /*0e38*/ 	.word	0x0002ce70


	//   ....[178]....
        /*0e3c*/ 	.word	0x0002cec0


	//   ....[179]....
        /*0e40*/ 	.word	0x0002cf80


	//   ....[180]....
        /*0e44*/ 	.word	0x0002d0b0


	//----- nvinfo : EIATTR_REG_RECONFIG
	.align		4
.L_473:
        /*0e48*/ 	.byte	0x01, 0x54
	.zero		2


	//----- nvinfo : EIATTR_SYSCALL_OFFSETS
	.align		4
        /*0e4c*/ 	.byte	0x04, 0x46
        /*0e4e*/ 	.short	(.L_475 - .L_474)


	//   ....[0]....
.L_474:
        /*0e50*/ 	.word	0x00002310


	//   ....[1]....
        /*0e54*/ 	.word	0x00002460


	//   ....[2]....
        /*0e58*/ 	.word	0x0000b820


	//   ....[3]....
        /*0e5c*/ 	.word	0x0000bb40


	//   ....[4]....
        /*0e60*/ 	.word	0x00025220


	//   ....[5]....
        /*0e64*/ 	.word	0x00025370


	//   ....[6]....
        /*0e68*/ 	.word	0x00025460


	//   ....[7]....
        /*0e6c*/ 	.word	0x00025d00


	//----- nvinfo : EIATTR_MBARRIER_INSTR_OFFSETS
	.align		4
.L_475:
        /*0e70*/ 	.byte	0x04, 0x39
        /*0e72*/ 	.short	(.L_477 - .L_476)


	//   ....[0]....
.L_476:
        /*0e74*/ 	.word	0x000002d0
        /*0e78*/ 	.word	0x000000ff
        /*0e7c*/ 	.word	0x0002a800
        /*0e80*/ 	.short	0x0100
        /*0e82*/ 	.byte	0x08
	.zero		1


	//   ....[1]....
        /*0e84*/ 	.word	0x000002e0
        /*0e88*/ 	.word	0x000000ff
        /*0e8c*/ 	.word	0x0002a820
        /*0e90*/ 	.short	0x0100
        /*0e92*/ 	.byte	0x08
	.zero		1


	//   ....[2]....
        /*0e94*/ 	.word	0x000003d0
        /*0e98*/ 	.word	0x000000ff
        /*0e9c*/ 	.word	0x0002a830
        /*0ea0*/ 	.short	0x0100
        /*0ea2*/ 	.byte	0x08
	.zero		1


	//   ....[3]....
        /*0ea4*/ 	.word	0x000003e0
        /*0ea8*/ 	.word	0x000000ff
        /*0eac*/ 	.word	0x0002a840
        /*0eb0*/ 	.short	0x0100
        /*0eb2*/ 	.byte	0x08
	.zero		1


	//   ....[4]....
        /*0eb4*/ 	.word	0x000003f0
        /*0eb8*/ 	.word	0x000000ff
        /*0ebc*/ 	.word	0x0002a838
        /*0ec0*/ 	.short	0x0100
        /*0ec2*/ 	.byte	0x08
	.zero		1


	//   ....[5]....
        /*0ec4*/ 	.word	0x00000400
        /*0ec8*/ 	.word	0x000000ff
        /*0ecc*/ 	.word	0x0002a848
        /*0ed0*/ 	.short	0x0100
        /*0ed2*/ 	.byte	0x08
	.zero		1


	//   ....[6]....
        /*0ed4*/ 	.word	0x00000530
        /*0ed8*/ 	.word	0x000000ff
        /*0edc*/ 	.word	0x0002a850
        /*0ee0*/ 	.short	0x0100
        /*0ee2*/ 	.byte	0x08
	.zero		1


	//   ....[7]....
        /*0ee4*/ 	.word	0x00000540
        /*0ee8*/ 	.word	0x000000ff
        /*0eec*/ 	.word	0x0002a860
        /*0ef0*/ 	.short	0x0100
        /*0ef2*/ 	.byte	0x08
	.zero		1


	//   ....[8]....
        /*0ef4*/ 	.word	0x00000550
        /*0ef8*/ 	.word	0x000000ff
        /*0efc*/ 	.word	0x0002a858
        /*0f00*/ 	.short	0x0100
        /*0f02*/ 	.byte	0x08
	.zero		1


	//   ....[9]....
        /*0f04*/ 	.word	0x00000560
        /*0f08*/ 	.word	0x000000ff
        /*0f0c*/ 	.word	0x0002a868
        /*0f10*/ 	.short	0x0100
        /*0f12*/ 	.byte	0x08
	.zero		1


	//   ....[10]....
        /*0f14*/ 	.word	0x00000650
        /*0f18*/ 	.word	0x000000ff
        /*0f1c*/ 	.word	0x0002a870
        /*0f20*/ 	.short	0x0100
        /*0f22*/ 	.byte	0x06
	.zero		1


	//   ....[11]....
        /*0f24*/ 	.word	0x00000660
        /*0f28*/ 	.word	0x000000ff
        /*0f2c*/ 	.word	0x0002a880
        /*0f30*/ 	.short	0x0100
        /*0f32*/ 	.byte	0x06
	.zero		1


	//   ....[12]....
        /*0f34*/ 	.word	0x00000670
        /*0f38*/ 	.word	0x000000ff
        /*0f3c*/ 	.word	0x0002a878
        /*0f40*/ 	.short	0x0100
        /*0f42*/ 	.byte	0x06
	.zero		1


	//   ....[13]....
        /*0f44*/ 	.word	0x00000680
        /*0f48*/ 	.word	0x000000ff
        /*0f4c*/ 	.word	0x0002a888
        /*0f50*/ 	.short	0x0100
        /*0f52*/ 	.byte	0x06
	.zero		1


	//   ....[14]....
        /*0f54*/ 	.word	0x000007b0
        /*0f58*/ 	.word	0x000000ff
        /*0f5c*/ 	.word	0x0002a890
        /*0f60*/ 	.short	0x0100
        /*0f62*/ 	.byte	0x08
	.zero		1


	//   ....[15]....
        /*0f64*/ 	.word	0x000007c0
        /*0f68*/ 	.word	0x000000ff
        /*0f6c*/ 	.word	0x0002a8a0
        /*0f70*/ 	.short	0x0100
        /*0f72*/ 	.byte	0x08
	.zero		1


	//   ....[16]....
        /*0f74*/ 	.word	0x000007d0
        /*0f78*/ 	.word	0x000000ff
        /*0f7c*/ 	.word	0x0002a898
        /*0f80*/ 	.short	0x0100
        /*0f82*/ 	.byte	0x08
	.zero		1


	//   ....[17]....
        /*0f84*/ 	.word	0x000007e0
        /*0f88*/ 	.word	0x000000ff
        /*0f8c*/ 	.word	0x0002a8a8
        /*0f90*/ 	.short	0x0100
        /*0f92*/ 	.byte	0x08
	.zero		1


	//   ....[18]....
        /*0f94*/ 	.word	0x00000910
        /*0f98*/ 	.word	0x000000ff
        /*0f9c*/ 	.word	0x0002a8b0
        /*0fa0*/ 	.short	0x0100
        /*0fa2*/ 	.byte	0x08
	.zero		1


	//   ....[19]....
        /*0fa4*/ 	.word	0x00000920
        /*0fa8*/ 	.word	0x000000ff
        /*0fac*/ 	.word	0x0002a8c0
        /*0fb0*/ 	.short	0x0100
        /*0fb2*/ 	.byte	0x08
	.zero		1


	//   ....[20]....
        /*0fb4*/ 	.word	0x00000930
        /*0fb8*/ 	.word	0x000000ff
        /*0fbc*/ 	.word	0x0002a8b8
        /*0fc0*/ 	.short	0x0100
        /*0fc2*/ 	.byte	0x08
	.zero		1


	//   ....[21]....
        /*0fc4*/ 	.word	0x00000940
        /*0fc8*/ 	.word	0x000000ff
        /*0fcc*/ 	.word	0x0002a8c8
        /*0fd0*/ 	.short	0x0100
        /*0fd2*/ 	.byte	0x08
	.zero		1


	//   ....[22]....
        /*0fd4*/ 	.word	0x00003f20
        /*0fd8*/ 	.word	0x00000003
        /*0fdc*/ 	.word	0x0002a890
        /*0fe0*/ 	.short	0x010a
        /*0fe2*/ 	.byte	0x3f
	.zero		1


	//   ....[23]....
        /*0fe4*/ 	.word	0x000072d0
        /*0fe8*/ 	.word	0x00000003
        /*0fec*/ 	.word	0x0002a890
        /*0ff0*/ 	.short	0x010a
        /*0ff2*/ 	.byte	0x3f
	.zero		1


	//   ....[24]....
        /*0ff4*/ 	.word	0x0000a440
        /*0ff8*/ 	.word	0x00000003
        /*0ffc*/ 	.word	0x0002a890
        /*1000*/ 	.short	0x010a
        /*1002*/ 	.byte	0x3f
	.zero		1


	//   ....[25]....
        /*1004*/ 	.word	0x0000a810
        /*1008*/ 	.word	0x0000001c
        /*100c*/ 	.word	0x00000000
        /*1010*/ 	.short	0x0101
        /*1012*/ 	.byte	0x3f
	.zero		1


	//   ....[26]....
        /*1014*/ 	.word	0x0000a850
        /*1018*/ 	.word	0x00000003
        /*101c*/ 	.word	0x0002a8b0
        /*1020*/ 	.short	0x010a
        /*1022*/ 	.byte	0x3f
	.zero		1


	//   ....[27]....
        /*1024*/ 	.word	0x0000acf0
        /*1028*/ 	.word	0x00000003
        /*102c*/ 	.word	0x00000000
        /*1030*/ 	.short	0x0101
        /*1032*/ 	.byte	0x3f
	.zero		1


	//   ....[28]....
        /*1034*/ 	.word	0x0000b8a0
        /*1038*/ 	.word	0x00000002
        /*103c*/ 	.word	0x0002a800
        /*1040*/ 	.short	0x010a
        /*1042*/ 	.byte	0x3f
	.zero		1


	//   ....[29]....
        /*1044*/ 	.word	0x0000b8f0
        /*1048*/ 	.word	0x00000002
        /*104c*/ 	.word	0x0002a800
        /*1050*/ 	.short	0x010a
        /*1052*/ 	.byte	0x3f
	.zero		1


	//   ....[30]....
        /*1054*/ 	.word	0x0000cc70
        /*1058*/ 	.word	0x00000002
        /*105c*/ 	.word	0x0002a800
        /*1060*/ 	.short	0x010a
        /*1062*/ 	.byte	0x3f
	.zero		1


	//   ....[31]....
        /*1064*/ 	.word	0x0000fdb0
        /*1068*/ 	.word	0x00000002
        /*106c*/ 	.word	0x0002a800
        /*1070*/ 	.short	0x010a
        /*1072*/ 	.byte	0x3f
	.zero		1


	//   ....[32]....
        /*1074*/ 	.word	0x00012610
        /*1078*/ 	.word	0x00000009
        /*107c*/ 	.word	0x0002a830
        /*1080*/ 	.short	0x010a
        /*1082*/ 	.byte	0x3f
	.zero		1


	//   ....[33]....
        /*1084*/ 	.word	0x00012680
        /*1088*/ 	.word	0x00000009
        /*108c*/ 	.word	0x0002a830
        /*1090*/ 	.short	0x010a
        /*1092*/ 	.byte	0x3f
	.zero		1


	//   ....[34]....
        /*1094*/ 	.word	0x00013120
        /*1098*/ 	.word	0x00000000
        /*109c*/ 	.word	0x00000000
        /*10a0*/ 	.short	0x0101
        /*10a2*/ 	.byte	0x3f
	.zero		1


	//   ....[35]....
        /*10a4*/ 	.word	0x000154d0
        /*10a8*/ 	.word	0x00000007
        /*10ac*/ 	.word	0x0002a830
        /*10b0*/ 	.short	0x010a
        /*10b2*/ 	.byte	0x3f
	.zero		1


	//   ....[36]....
        /*10b4*/ 	.word	0x00015550
        /*10b8*/ 	.word	0x00000007
        /*10bc*/ 	.word	0x0002a830
        /*10c0*/ 	.short	0x010a
        /*10c2*/ 	.byte	0x3f
	.zero		1


	//   ....[37]....
        /*10c4*/ 	.word	0x00015ff0
        /*10c8*/ 	.word	0x00000017
        /*10cc*/ 	.word	0x0002a850
        /*10d0*/ 	.short	0x010a
        /*10d2*/ 	.byte	0x3f
	.zero		1


	//   ....[38]....
        /*10d4*/ 	.word	0x00016040
        /*10d8*/ 	.word	0x00000017
        /*10dc*/ 	.word	0x0002a850
        /*10e0*/ 	.short	0x010a
        /*10e2*/ 	.byte	0x3f
	.zero		1


	//   ....[39]....
        /*10e4*/ 	.word	0x00016440
        /*10e8*/ 	.word	0x00000007
        /*10ec*/ 	.word	0x00000000
        /*10f0*/ 	.short	0x0101
        /*10f2*/ 	.byte	0x3f
	.zero		1


	//   ....[40]....
        /*10f4*/ 	.word	0x00018000
        /*10f8*/ 	.word	0x00000069
        /*10fc*/ 	.word	0x00000000
        /*1100*/ 	.short	0x0101
        /*1102*/ 	.byte	0x3f
	.zero		1


	//   ....[41]....
        /*1104*/ 	.word	0x000189b0
        /*1108*/ 	.word	0x00000000
        /*110c*/ 	.word	0x0002a830
        /*1110*/ 	.short	0x010a
        /*1112*/ 	.byte	0x3f
	.zero		1


	//   ....[42]....
        /*1114*/ 	.word	0x00018a30
        /*1118*/ 	.word	0x00000000
        /*111c*/ 	.word	0x0002a830
        /*1120*/ 	.short	0x010a
        /*1122*/ 	.byte	0x3f
	.zero		1


	//   ....[43]....
        /*1124*/ 	.word	0x00019510
        /*1128*/ 	.word	0x000000d1
        /*112c*/ 	.word	0x0002a850
        /*1130*/ 	.short	0x010a
        /*1132*/ 	.byte	0x3f
	.zero		1


	//   ....[44]....
        /*1134*/ 	.word	0x00019560
        /*1138*/ 	.word	0x000000d1
        /*113c*/ 	.word	0x0002a850
        /*1140*/ 	.short	0x010a
        /*1142*/ 	.byte	0x3f
	.zero		1


	//   ....[45]....
        /*1144*/ 	.word	0x0001a2b0
        /*1148*/ 	.word	0x00000015
        /*114c*/ 	.word	0x00000000
        /*1150*/ 	.short	0x0101
        /*1152*/ 	.byte	0x3f
	.zero		1


	//   ....[46]....
        /*1154*/ 	.word	0x0001a360
        /*1158*/ 	.word	0x000000d1
        /*115c*/ 	.word	0x00000000
        /*1160*/ 	.short	0x0101
        /*1162*/ 	.byte	0x3f
	.zero		1


	//   ....[47]....
        /*1164*/ 	.word	0x0001a930
        /*1168*/ 	.word	0x00000003
        /*116c*/ 	.word	0x0002a830
        /*1170*/ 	.short	0x010a
        /*1172*/ 	.byte	0x3f
	.zero		1


	//   ....[48]....
        /*1174*/ 	.word	0x0001a9b0
        /*1178*/ 	.word	0x00000003
        /*117c*/ 	.word	0x0002a830
        /*1180*/ 	.short	0x010a
        /*1182*/ 	.byte	0x3f
	.zero		1


	//   ....[49]....
        /*1184*/ 	.word	0x0001b470
        /*1188*/ 	.word	0x00000015
        /*118c*/ 	.word	0x0002a850
        /*1190*/ 	.short	0x010a
        /*1192*/ 	.byte	0x3f
	.zero		1


	//   ....[50]....
        /*1194*/ 	.word	0x0001b4c0
        /*1198*/ 	.word	0x00000015
        /*119c*/ 	.word	0x0002a850
        /*11a0*/ 	.short	0x010a
        /*11a2*/ 	.byte	0x3f
	.zero		1


	//   ....[51]....
        /*11a4*/ 	.word	0x0001b8c0
        /*11a8*/ 	.word	0x00000000
        /*11ac*/ 	.word	0x00000000
        /*11b0*/ 	.short	0x0101
        /*11b2*/ 	.byte	0x3f
	.zero		1


	//   ....[52]....
        /*11b4*/ 	.word	0x0001d5a0
        /*11b8*/ 	.word	0x00000065
        /*11bc*/ 	.word	0x00000000
        /*11c0*/ 	.short	0x0101
        /*11c2*/ 	.byte	0x3f
	.zero		1


	//   ....[53]....
        /*11c4*/ 	.word	0x0001de80
        /*11c8*/ 	.word	0x0000000d
        /*11cc*/ 	.word	0x0002a850
        /*11d0*/ 	.short	0x010a
        /*11d2*/ 	.byte	0x3f
	.zero		1


	//   ....[54]....
        /*11d4*/ 	.word	0x0001df20
        /*11d8*/ 	.word	0x0000000d
        /*11dc*/ 	.word	0x0002a850
        /*11e0*/ 	.short	0x010a
        /*11e2*/ 	.byte	0x3f
	.zero		1


	//   ....[55]....
        /*11e4*/ 	.word	0x0001e400
        /*11e8*/ 	.word	0x00000004
        /*11ec*/ 	.word	0x00000000
        /*11f0*/ 	.short	0x0101
        /*11f2*/ 	.byte	0x3f
	.zero		1


	//   ....[56]....
        /*11f4*/ 	.word	0x0001fa30
        /*11f8*/ 	.word	0x00000000
        /*11fc*/ 	.word	0x00000000
        /*1200*/ 	.short	0x0101
        /*1202*/ 	.byte	0x3f
	.zero		1


	//   ....[57]....
        /*1204*/ 	.word	0x00020040
        /*1208*/ 	.word	0x00000006
        /*120c*/ 	.word	0x00000000
        /*1210*/ 	.short	0x0101
        /*1212*/ 	.byte	0x3f
	.zero		1


	//   ....[58]....
        /*1214*/ 	.word	0x00023730
        /*1218*/ 	.word	0x00000013
        /*121c*/ 	.word	0x0002a820
        /*1220*/ 	.short	0x010a
        /*1222*/ 	.byte	0x3f
	.zero		1


	//   ....[59]....
        /*1224*/ 	.word	0x00023800
        /*1228*/ 	.word	0x00000006
        /*122c*/ 	.word	0x0002a8a0
        /*1230*/ 	.short	0x010a
        /*1232*/ 	.byte	0x3f
	.zero		1


	//   ....[60]....
        /*1234*/ 	.word	0x00023c10
        /*1238*/ 	.word	0x00000006
        /*123c*/ 	.word	0x0002a8c0
        /*1240*/ 	.short	0x010a
        /*1242*/ 	.byte	0x3f
	.zero		1


	//   ....[61]....
        /*1244*/ 	.word	0x000240b0
        /*1248*/ 	.word	0x00000008
        /*124c*/ 	.word	0x0002a8a0
        /*1250*/ 	.short	0x010a
        /*1252*/ 	.byte	0x3f
	.zero		1


	//   ....[62]....
        /*1254*/ 	.word	0x000244b0
        /*1258*/ 	.word	0x00000008
        /*125c*/ 	.word	0x0002a8c0
        /*1260*/ 	.short	0x010a
        /*1262*/ 	.byte	0x3f
	.zero		1


	//   ....[63]....
        /*1264*/ 	.word	0x00025850
        /*1268*/ 	.word	0x00000000
        /*126c*/ 	.word	0x0002a840
        /*1270*/ 	.short	0x010a
        /*1272*/ 	.byte	0x3f
	.zero		1


	//   ....[64]....
        /*1274*/ 	.word	0x00026780
        /*1278*/ 	.word	0x00000013
        /*127c*/ 	.word	0x0002a800
        /*1280*/ 	.short	0x0107
        /*1282*/ 	.byte	0x3f
	.zero		1


	//   ....[65]....
        /*1284*/ 	.word	0x00026880
        /*1288*/ 	.word	0x00000013
        /*128c*/ 	.word	0x0002a800
        /*1290*/ 	.short	0x0101
        /*1292*/ 	.byte	0x3f
	.zero		1


	//   ....[66]....
        /*1294*/ 	.word	0x000268a0
        /*1298*/ 	.word	0x00000013
        /*129c*/ 	.word	0x0002a820
        /*12a0*/ 	.short	0x010a
        /*12a2*/ 	.byte	0x3f
	.zero		1


	//   ....[67]....
        /*12a4*/ 	.word	0x00026cc0
        /*12a8*/ 	.word	0x00000003
        /*12ac*/ 	.word	0x0002a840
        /*12b0*/ 	.short	0x010a
        /*12b2*/ 	.byte	0x3f
	.zero		1


	//   ....[68]....
        /*12b4*/ 	.word	0x00027140
        /*12b8*/ 	.word	0x00000002
        /*12bc*/ 	.word	0x0002a860
        /*12c0*/ 	.short	0x010a
        /*12c2*/ 	.byte	0x3f
	.zero		1


	//   ....[69]....
        /*12c4*/ 	.word	0x000277e0
        /*12c8*/ 	.word	0x00000003
        /*12cc*/ 	.word	0x0002a840
        /*12d0*/ 	.short	0x010a
        /*12d2*/ 	.byte	0x3f
	.zero		1


	//   ....[70]....
        /*12d4*/ 	.word	0x00027c60
        /*12d8*/ 	.word	0x00000002
        /*12dc*/ 	.word	0x0002a860
        /*12e0*/ 	.short	0x010a
        /*12e2*/ 	.byte	0x3f
	.zero		1


	//   ....[71]....
        /*12e4*/ 	.word	0x00028270
        /*12e8*/ 	.word	0x00000003
        /*12ec*/ 	.word	0x0002a840
        /*12f0*/ 	.short	0x010a
        /*12f2*/ 	.byte	0x3f
	.zero		1


	//   ....[72]....
        /*12f4*/ 	.word	0x000286e0
        /*12f8*/ 	.word	0x00000002
        /*12fc*/ 	.word	0x0002a860
        /*1300*/ 	.short	0x010a
        /*1302*/ 	.byte	0x3f
	.zero		1


	//   ....[73]....
        /*1304*/ 	.word	0x00028c80
        /*1308*/ 	.word	0x00000000
        /*130c*/ 	.word	0x0002a860
        /*1310*/ 	.short	0x010a
        /*1312*/ 	.byte	0x3f
	.zero		1


	//   ....[74]....
        /*1314*/ 	.word	0x0002a320
        /*1318*/ 	.word	0x00000000
        /*131c*/ 	.word	0x0002a820
        /*1320*/ 	.short	0x010a
        /*1322*/ 	.byte	0x3f
	.zero		1


	//   ....[75]....
        /*1324*/ 	.word	0x0002a4f0
        /*1328*/ 	.word	0x00000006
        /*132c*/ 	.word	0x00000000
        /*1330*/ 	.short	0x010a
        /*1332*/ 	.byte	0x3f
	.zero		1


	//   ....[76]....
        /*1334*/ 	.word	0x0002a560
        /*1338*/ 	.word	0x00000007
        /*133c*/ 	.word	0x00000000
        /*1340*/ 	.short	0x010a
        /*1342*/ 	.byte	0x3f
	.zero		1


	//   ....[77]....
        /*1344*/ 	.word	0x0002a5d0
        /*1348*/ 	.word	0x00000004
        /*134c*/ 	.word	0x00000000
        /*1350*/ 	.short	0x010a
        /*1352*/ 	.byte	0x3f
	.zero		1


	//   ....[78]....
        /*1354*/ 	.word	0x0002a600
        /*1358*/ 	.word	0x00000003
        /*135c*/ 	.word	0x00000000
        /*1360*/ 	.short	0x010a
        /*1362*/ 	.byte	0x3f
	.zero		1


	//   ....[79]....
        /*1364*/ 	.word	0x0002a660
        /*1368*/ 	.word	0x00000003
        /*136c*/ 	.word	0x0002a890
        /*1370*/ 	.short	0x010a
        /*1372*/ 	.byte	0x3f
	.zero		1


	//   ....[80]....
        /*1374*/ 	.word	0x0002a6b0
        /*1378*/ 	.word	0x00000003
        /*137c*/ 	.word	0x0002a890
        /*1380*/ 	.short	0x010a
        /*1382*/ 	.byte	0x3f
	.zero		1


	//   ....[81]....
        /*1384*/ 	.word	0x0002a700
        /*1388*/ 	.word	0x00000003
        /*138c*/ 	.word	0x0002a890
        /*1390*/ 	.short	0x010a
        /*1392*/ 	.byte	0x3f
	.zero		1


	//   ....[82]....
        /*1394*/ 	.word	0x0002a750
        /*1398*/ 	.word	0x00000003
        /*139c*/ 	.word	0x0002a8b0
        /*13a0*/ 	.short	0x010a
        /*13a2*/ 	.byte	0x3f
	.zero		1


	//   ....[83]....
        /*13a4*/ 	.word	0x0002ab40
        /*13a8*/ 	.word	0x00000002
        /*13ac*/ 	.word	0x0002a800
        /*13b0*/ 	.short	0x010a
        /*13b2*/ 	.byte	0x3f
	.zero		1


	//   ....[84]....
        /*13b4*/ 	.word	0x0002af40
        /*13b8*/ 	.word	0x00000002
        /*13bc*/ 	.word	0x0002a800
        /*13c0*/ 	.short	0x010a
        /*13c2*/ 	.byte	0x3f
	.zero		1


	//   ....[85]....
        /*13c4*/ 	.word	0x0002af90
        /*13c8*/ 	.word	0x00000009
        /*13cc*/ 	.word	0x0002a830
        /*13d0*/ 	.short	0x010a
        /*13d2*/ 	.byte	0x3f
	.zero		1


	//   ....[86]....
        /*13d4*/ 	.word	0x0002afe0
        /*13d8*/ 	.word	0x00000007
        /*13dc*/ 	.word	0x0002a830
        /*13e0*/ 	.short	0x010a
        /*13e2*/ 	.byte	0x3f
	.zero		1


	//   ....[87]....
        /*13e4*/ 	.word	0x0002b030
        /*13e8*/ 	.word	0x00000017
        /*13ec*/ 	.word	0x0002a850
        /*13f0*/ 	.short	0x010a
        /*13f2*/ 	.byte	0x3f
	.zero		1


	//   ....[88]....
        /*13f4*/ 	.word	0x0002b080
        /*13f8*/ 	.word	0x00000000
        /*13fc*/ 	.word	0x0002a830
        /*1400*/ 	.short	0x010a
        /*1402*/ 	.byte	0x3f
	.zero		1


	//   ....[89]....
        /*1404*/ 	.word	0x0002b0d0
        /*1408*/ 	.word	0x000000d1
        /*140c*/ 	.word	0x0002a850
        /*1410*/ 	.short	0x010a
        /*1412*/ 	.byte	0x3f
	.zero		1


	//   ....[90]....
        /*1414*/ 	.word	0x0002b120
        /*1418*/ 	.word	0x00000003
        /*141c*/ 	.word	0x0002a830
        /*1420*/ 	.short	0x010a
        /*1422*/ 	.byte	0x3f
	.zero		1


	//   ....[91]....
        /*1424*/ 	.word	0x0002b170
        /*1428*/ 	.word	0x00000015
        /*142c*/ 	.word	0x0002a850
        /*1430*/ 	.short	0x010a
        /*1432*/ 	.byte	0x3f
	.zero		1


	//   ....[92]....
        /*1434*/ 	.word	0x0002b1c0
        /*1438*/ 	.word	0x0000000d
        /*143c*/ 	.word	0x0002a850
        /*1440*/ 	.short	0x010a
        /*1442*/ 	.byte	0x3f
	.zero		1


	//   ....[93]....
        /*1444*/ 	.word	0x0002b370
        /*1448*/ 	.word	0x00000013
        /*144c*/ 	.word	0x0002a820
        /*1450*/ 	.short	0x010a
        /*1452*/ 	.byte	0x3f
	.zero		1


	//   ....[94]....
        /*1454*/ 	.word	0x0002b3c0
        /*1458*/ 	.word	0x00000006
        /*145c*/ 	.word	0x0002a8a0
        /*1460*/ 	.short	0x010a
        /*1462*/ 	.byte	0x3f
	.zero		1


	//   ....[95]....
        /*1464*/ 	.word	0x0002b410
        /*1468*/ 	.word	0x00000006
        /*146c*/ 	.word	0x0002a8c0
        /*1470*/ 	.short	0x010a
        /*1472*/ 	.byte	0x3f
	.zero		1


	//   ....[96]....
        /*1474*/ 	.word	0x0002b460
        /*1478*/ 	.word	0x00000008
        /*147c*/ 	.word	0x0002a8a0
        /*1480*/ 	.short	0x010a
        /*1482*/ 	.byte	0x3f
	.zero		1


	//   ....[97]....
        /*1484*/ 	.word	0x0002b4b0
        /*1488*/ 	.word	0x00000008
        /*148c*/ 	.word	0x0002a8c0
        /*1490*/ 	.short	0x010a
        /*1492*/ 	.byte	0x3f
	.zero		1


	//   ....[98]....
        /*1494*/ 	.word	0x0002b650
        /*1498*/ 	.word	0x00000000
        /*149c*/ 	.word	0x0002a840
        /*14a0*/ 	.short	0x010a
        /*14a2*/ 	.byte	0x3f
	.zero		1


	//   ....[99]....
        /*14a4*/ 	.word	0x0002c210
        /*14a8*/ 	.word	0x00000013
        /*14ac*/ 	.word	0x0002a820
        /*14b0*/ 	.short	0x010a
        /*14b2*/ 	.byte	0x3f
	.zero		1


	//   ....[100]....
        /*14b4*/ 	.word	0x0002c260
        /*14b8*/ 	.word	0x00000003
        /*14bc*/ 	.word	0x0002a840
        /*14c0*/ 	.short	0x010a
        /*14c2*/ 	.byte	0x3f
	.zero		1


	//   ....[101]....
        /*14c4*/ 	.word	0x0002c2b0
        /*14c8*/ 	.word	0x00000002
        /*14cc*/ 	.word	0x0002a860
        /*14d0*/ 	.short	0x010a
        /*14d2*/ 	.byte	0x3f
	.zero		1


	//   ....[102]....
        /*14d4*/ 	.word	0x0002c300
        /*14d8*/ 	.word	0x00000003
        /*14dc*/ 	.word	0x0002a840
        /*14e0*/ 	.short	0x010a
        /*14e2*/ 	.byte	0x3f
	.zero		1


	//   ....[103]....
        /*14e4*/ 	.word	0x0002c350
        /*14e8*/ 	.word	0x00000002
        /*14ec*/ 	.word	0x0002a860
        /*14f0*/ 	.short	0x010a
        /*14f2*/ 	.byte	0x3f
	.zero		1


	//   ....[104]....
        /*14f4*/ 	.word	0x0002c3a0
        /*14f8*/ 	.word	0x00000003
        /*14fc*/ 	.word	0x0002a840
        /*1500*/ 	.short	0x010a
        /*1502*/ 	.byte	0x3f
	.zero		1


	//   ....[105]....
        /*1504*/ 	.word	0x0002c3f0
        /*1508*/ 	.word	0x00000002
        /*150c*/ 	.word	0x0002a860
        /*1510*/ 	.short	0x010a
        /*1512*/ 	.byte	0x3f
	.zero		1


	//   ....[106]....
        /*1514*/ 	.word	0x0002c440
        /*1518*/ 	.word	0x00000000
        /*151c*/ 	.word	0x0002a860
        /*1520*/ 	.short	0x010a
        /*1522*/ 	.byte	0x3f
	.zero		1


	//   ....[107]....
        /*1524*/ 	.word	0x0002cfd0
        /*1528*/ 	.word	0x00000000
        /*152c*/ 	.word	0x0002a820
        /*1530*/ 	.short	0x010a
        /*1532*/ 	.byte	0x3f
	.zero		1


	//   ....[108]....
        /*1534*/ 	.word	0x0002d170
        /*1538*/ 	.word	0x00000006
        /*153c*/ 	.word	0x00000000
        /*1540*/ 	.short	0x010a
        /*1542*/ 	.byte	0x3f
	.zero		1


	//   ....[109]....
        /*1544*/ 	.word	0x0002d1c0
        /*1548*/ 	.word	0x00000007
        /*154c*/ 	.word	0x00000000
        /*1550*/ 	.short	0x010a
        /*1552*/ 	.byte	0x3f
	.zero		1


	//   ....[110]....
        /*1554*/ 	.word	0x0002d210
        /*1558*/ 	.word	0x00000004
        /*155c*/ 	.word	0x00000000
        /*1560*/ 	.short	0x010a
        /*1562*/ 	.byte	0x3f
	.zero		1


	//----- nvinfo : EIATTR_NUM_MBARRIERS
	.align		4
.L_477:
        /*1564*/ 	.byte	0x03, 0x38
        /*1566*/ 	.short	0x0016


	//----- nvinfo : EIATTR_EXIT_INSTR_OFFSETS
	.align		4
        /*1568*/ 	.byte	0x04, 0x1c
        /*156a*/ 	.short	(.L_479 - .L_478)


	//   ....[0]....
.L_478:
        /*156c*/ 	.word	0x0002a650


	//----- nvinfo : EIATTR_MAX_THREADS
	.align		4
.L_479:
        /*1570*/ 	.byte	0x04, 0x05
        /*1572*/ 	.short	(.L_481 - .L_480)
.L_480:
        /*1574*/ 	.word	0x00000180
        /*1578*/ 	.word	0x00000001
        /*157c*/ 	.word	0x00000001


	//----- nvinfo : EIATTR_CRS_STACK_SIZE
	.align		4
.L_481:
        /*1580*/ 	.byte	0x04, 0x1e
        /*1582*/ 	.short	(.L_483 - .L_482)
.L_482:
        /*1584*/ 	.word	0x00000000


	//----- nvinfo : EIATTR_CBANK_PARAM_SIZE
	.align		4
.L_483:
        /*1588*/ 	.byte	0x03, 0x19
        /*158a*/ 	.short	0x0af0


	//----- nvinfo : EIATTR_PARAM_CBANK
	.align		4
        /*158c*/ 	.byte	0x04, 0x0a
        /*158e*/ 	.short	(.L_485 - .L_484)
	.align		4
.L_484:
        /*1590*/ 	.word	index@(.nv.constant0._ZN7cutlass13device_kernelIN5flash11enable_sm90INS1_16FlashAttnFwdSm90INS1_25CollectiveMainloopFwdSm90ILi2EN4cute5tupleIJNS5_1CILi1EEES8_S8_EEENS6_IJNS7_ILi128EEENS7_ILi96EEENS7_ILi192EEEEEELi128ENS_6half_tEfNS_4arch4Sm90ELb0ELb1ELb0ELb1ELb0ELb1ELb0ELb1ELb1ELb1ELb1ELb0EEENS1_21CollectiveEpilogueFwdINS6_IJSA_SA_SB_EEES9_SE_SG_Li256ELb1ELb1ELb1ELb0EEENS1_36VarlenDynamicPersistentTileSchedulerILi128ELi96ELi256ELi128ELb1ELb1ELb1ELb1ELb0ELb1EEEEEEEEEvNT_6ParamsE)
        /*1594*/ 	.short	0x0210
        /*1596*/ 	.short	0x0af0


	//----- nvinfo : EIATTR_SW_WAR
	.align		4
.L_485:
        /*1598*/ 	.byte	0x04, 0x36
        /*159a*/ 	.short	(.L_487 - .L_486)
.L_486:
        /*159c*/ 	.word	0x00000008
.L_487:


//--------------------- .nv.info._ZN7cutlass13device_kernelIN5flash11enable_sm90INS1_16FlashAttnFwdSm90INS1_25CollectiveMainloopFwdSm90ILi2EN4cute5tupleIJNS5_1CILi1EEES8_S8_EEENS6_IJNS7_ILi128EEESA_NS7_ILi192EEEEEELi128ENS_6half_tEfNS_4arch4Sm90ELb1ELb0ELb0ELb0ELb0ELb0ELb0ELb1ELb1ELb1ELb1ELb0EEENS1_21CollectiveEpilogueFwdINS6_IJSA_SA_SA_EEES9_SD_SF_Li256ELb0ELb1ELb1ELb0EEENS1_19SingleTileSchedulerILb0ELb1ELb1ELi128EEEEEEEEEvNT_6ParamsE --------------------------
	.section	.nv.info._ZN7cutlass13device_kernelIN5flash11enable_sm90INS1_16FlashAttnFwdSm90INS1_25CollectiveMainloopFwdSm90ILi2EN4cute5tupleIJNS5_1CILi1EEES8_S8_EEENS6_IJNS7_ILi128EEESA_NS7_ILi192EEEEEELi128ENS_6half_tEfNS_4arch4Sm90ELb1ELb0ELb0ELb0ELb0ELb0ELb0ELb1ELb1ELb1ELb1ELb0EEENS1_21CollectiveEpilogueFwdINS6_IJSA_SA_SA_EEES9_SD_SF_Li256ELb0ELb1ELb1ELb0EEENS1_19SingleTileSchedulerILb0ELb1ELb1ELi128EEEEEEEEEvNT_6ParamsE,"",@"SHT_CUDA_INFO"
	.sectionflags	@""
	.align	4


	//----- nvinfo : EIATTR_CUDA_API_VERSION
	.align		4
        /*0000*/ 	.byte	0x04, 0x37
        /*0002*/ 	.short	(.L_489 - .L_488)
.L_488:
        /*0004*/ 	.word	0x00000082


	//----- nvinfo : EIATTR_KPARAM_INFO
	.align		4
.L_489:
        /*0008*/ 	.byte	0x04, 0x17
        /*000a*/ 	.short	(.L_491 - .L_490)
.L_490:
        /*000c*/ 	.word	0x00000000
        /*0010*/ 	.short	0x0000
        /*0012*/ 	.short	0x0070
        /*0014*/ 	.byte	0x00, 0xf0, 0x01, 0x28


	//----- nvinfo : EIATTR_SPARSE_MMA_MASK
	.align		4
.L_491:
        /*0018*/ 	.byte	0x03, 0x50
        /*001a*/ 	.short	0x0000


	//----- nvinfo : EIATTR_MAXREG_COUNT
	.align		4
        /*001c*/ 	.byte	0x03, 0x1b
        /*001e*/ 	.short	0x00a8


	//----- nvinfo : EIATTR_NUM_BARRIERS
	.align		4
        /*0020*/ 	.byte	0x02, 0x4c
        /*0022*/ 	.byte	0x09
	.zero		1


	//----- nvinfo : EIATTR_EXTERNS
	.align		4
        /*0024*/ 	.byte	0x04, 0x0f
        /*0026*/ 	.short	(.L_493 - .L_492)


	//   ....[0]....
	.align		4
.L_492:
        /*0028*/ 	.word	index@(__assertfail)


	//----- nvinfo : EIATTR_ANNOTATIONS
	.align		4
.L_493:
        /*002c*/ 	.byte	0x04, 0x55
        /*002e*/ 	.short	(.L_495 - .L_494)


	//   ....[0]....
.L_494:
        /* <DEDUP_REMOVED lines=12> */


	//----- nvinfo : EIATTR_MERCURY_ISA_VERSION
	.align		4
.L_495:
        /*00e0*/ 	.byte	0x03, 0x5f
        /*00e2*/ 	.short	0x0101


	//----- nvinfo : EIATTR_INT_WARP_WIDE_INSTR_OFFSETS
	.align		4
        /*00e4*/ 	.byte	0x04, 0x31
        /*00e6*/ 	.short	(.L_497 - .L_496)


	//   ....[0]....
.L_496:
        /*00e8*/ 	.word	0x00000120


	//   ....[1]....
        /*00ec*/ 	.word	0x00000160


	//   ....[2]....
        /*00f0*/ 	.word	0x00000220


	//----- nvinfo : EIATTR_COOP_GROUP_MASK_REGIDS
	.align		4
.L_497:
        /*00f4*/ 	.byte	0x04, 0x29
        /*00f6*/ 	.short	(.L_499 - .L_498)


	//   ....[0]....
.L_498:
        /*00f8*/ 	.word	0xffffffff


	//   ....[1]....
        /*00fc*/ 	.word	0xffffffff


	//   ....[2]....
        /*0100*/ 	.word	0xffffffff


	//   ....[3]....
        /*0104*/ 	.word	0xffffffff


	//   ....[4]....
        /*0108*/ 	.word	0xffffffff


	//   ....[5]....
        /*010c*/ 	.word	0xffffffff


	//   ....[6]....
        /*0110*/ 	.word	0xffffffff


	//   ....[7]....
        /*0114*/ 	.word	0xffffffff


	//   ....[8]....
        /*0118*/ 	.word	0xffffffff


	//   ....[9]....
        /*011c*/ 	.word	0xffffffff


	//   ....[10]....
        /*0120*/ 	.word	0xffffffff


	//   ....[11]....
        /*0124*/ 	.word	0xffffffff


	//   ....[12]....
        /*0128*/ 	.word	0xffffffff


	//   ....[13]....
        /*012c*/ 	.word	0xffffffff


	//   ....[14]....
        /*0130*/ 	.word	0xffffffff


	//   ....[15]....
        /*0134*/ 	.word	0xffffffff


	//   ....[16]....
        /*0138*/ 	.word	0xffffffff


	//   ....[17]....
        /*013c*/ 	.word	0xffffffff


	//   ....[18]....
        /*0140*/ 	.word	0xffffffff


	//   ....[19]....
        /*0144*/ 	.word	0xffffffff


	//   ....[20]....
        /*0148*/ 	.word	0xffffffff


	//   ....[21]....
        /*014c*/ 	.word	0xffffffff


	//   ....[22]....
        /*0150*/ 	.word	0xffffffff


	//   ....[23]....
        /*0154*/ 	.word	0xffffffff


	//   ....[24]....
        /*0158*/ 	.word	0xffffffff


	//   ....[25]....
        /*015c*/ 	.word	0xffffffff


	//   ....[26]....
        /*0160*/ 	.word	0xffffffff


	//   ....[27]....
        /*0164*/ 	.word	0xffffffff


	//   ....[28]....
        /*0168*/ 	.word	0xffffffff


	//   ....[29]....
        /*016c*/ 	.word	0xffffffff


	//   ....[30]....
        /*0170*/ 	.word	0xffffffff


	//   ....[31]....
        /*0174*/ 	.word	0xffffffff


	//   ....[32]....
        /*0178*/ 	.word	0xffffffff


	//   ....[33]....
        /*017c*/ 	.word	0xffffffff


	//   ....[34]....
        /*0180*/ 	.word	0xffffffff


	//   ....[35]....
        /*0184*/ 	.word	0xffffffff


	//   ....[36]....
        /*0188*/ 	.word	0xffffffff


	//   ....[37]....
        /*018c*/ 	.word	0xffffffff


	//   ....[38]....
        /*0190*/ 	.word	0xffffffff


	//   ....[39]....
        /*0194*/ 	.word	0xffffffff


	//   ....[40]....
        /*0198*/ 	.word	0xffffffff


	//   ....[41]....
        /*019c*/ 	.word	0xffffffff


	//   ....[42]....
        /*01a0*/ 	.word	0xffffffff


	//   ....[43]....
        /*01a4*/ 	.word	0xffffffff


	//   ....[44]....
        /*01a8*/ 	.word	0xffffffff


	//   ....[45]....
        /*01ac*/ 	.word	0xffffffff


	//   ....[46]....
        /*01b0*/ 	.word	0xffffffff


	//   ....[47]....
        /*01b4*/ 	.word	0xffffffff


	//   ....[48]....
        /*01b8*/ 	.word	0xffffffff


	//   ....[49]....
        /*01bc*/ 	.word	0xffffffff


	//   ....[50]....
        /*01c0*/ 	.word	0xffffffff


	//   ....[51]....
        /*01c4*/ 	.word	0xffffffff


	//   ....[52]....
        /*01c8*/ 	.word	0xffffffff


	//   ....[53]....
        /*01cc*/ 	.word	0xffffffff


	//   ....[54]....
        /*01d0*/ 	.word	0xffffffff


	//   ....[55]....
        /*01d4*/ 	.word	0x0500000f


	//   ....[56]....
        /*01d8*/ 	.word	0x0500000f


	//   ....[57]....
        /*01dc*/ 	.word	0x0500000f


	//   ....[58]....
        /*01e0*/ 	.word	0x0500000f


	//   ....[59]....
        /*01e4*/ 	.word	0x0500000f


	//   ....[60]....
        /*01e8*/ 	.word	0x0500000f


	//   ....[61]....
        /*01ec*/ 	.word	0x0500000f


	//   ....[62]....
        /*01f0*/ 	.word	0x0500000f


	//   ....[63]....
        /*01f4*/ 	.word	0x0500000f


	//   ....[64]....
        /*01f8*/ 	.word	0x0500000f


	//   ....[65]....
        /*01fc*/ 	.word	0x0500000f


	//   ....[66]....
        /*0200*/ 	.word	0x0500000f


	//   ....[67]....
        /*0204*/ 	.word	0x0500000f


	//   ....[68]....
        /*0208*/ 	.word	0x0500000f


	//   ....[69]....
        /*020c*/ 	.word	0x0500000f


	//   ....[70]....
        /*0210*/ 	.word	0x0500000f


	//   ....[71]....
        /*0214*/ 	.word	0x0500000f


	//   ....[72]....
        /*0218*/ 	.word	0x0500000f


	//----- nvinfo : EIATTR_COOP_GROUP_INSTR_OFFSETS
	.align		4
.L_499:
        /*021c*/ 	.byte	0x04, 0x28
        /*021e*/ 	.short	(.L_501 - .L_500)


	//   ....[0]....
.L_500:
        /*0220*/ 	.word	0x00000060


	//   ....[1]....
        /*0224*/ 	.word	0x00000130


	//   ....[2]....
        /*0228*/ 	.word	0x00000230


	//   ....[3]....
        /*022c*/ 	.word	0x000003a0


	//   ....[4]....
        /*0230*/ 	.word	0x00000500


	//   ....[5]....
        /*0234*/ 	.word	0x00000620


	//   ....[6]....
        /*0238*/ 	.word	0x00000780


	//   ....[7]....
        /*023c*/ 	.word	0x00001140


	//   ....[8]....
        /*0240*/ 	.word	0x00001a90


	//   ....[9]....
        /*0244*/ 	.word	0x00001ad0


	//   ....[10]....
        /*0248*/ 	.word	0x000023f0


	//   ....[11]....
        /*024c*/ 	.word	0x00002430


	//   ....[12]....
        /*0250*/ 	.word	0x00002eb0


	//   ....[13]....
        /*0254*/ 	.word	0x00002f20


	//   ....[14]....
        /*0258*/ 	.word	0x00004620


	//   ....[15]....
        /*025c*/ 	.word	0x00004d60


	//   ....[16]....
        /*0260*/ 	.word	0x00004d90


	//   ....[17]....
        /*0264*/ 	.word	0x00004df0


	//   ....[18]....
        /*0268*/ 	.word	0x00005750


	//   ....[19]....
        /*026c*/ 	.word	0x000057e0


	//   ....[20]....
        /*0270*/ 	.word	0x000071d0


	//   ....[21]....
        /*0274*/ 	.word	0x00007200


	//   ....[22]....
        /*0278*/ 	.word	0x000076d0


	//   ....[23]....
        /*027c*/ 	.word	0x000077d0


	//   ....[24]....
        /*0280*/ 	.word	0x00008aa0


	//   ....[25]....
        /*0284*/ 	.word	0x00008ad0


	//   ....[26]....
        /*0288*/ 	.word	0x00008ba0


	//   ....[27]....
        /*028c*/ 	.word	0x00008bb0


	//   ....[28]....
        /*0290*/ 	.word	0x00009a90


	//   ....[29]....
        /*0294*/ 	.word	0x00009ad0


	//   ....[30]....
        /*0298*/ 	.word	0x00009b00


	//   ....[31]....
        /*029c*/ 	.word	0x00009b30


	//   ....[32]....
        /*02a0*/ 	.word	0x00009b40


	//   ....[33]....
        /*02a4*/ 	.word	0x00009b70


	//   ....[34]....
        /*02a8*/ 	.word	0x0000a1d0


	//   ....[35]....
        /*02ac*/ 	.word	0x0000a1e0


	//   ....[36]....
        /*02b0*/ 	.word	0x0000abe0


	//   ....[37]....
        /*02b4*/ 	.word	0x0000b6f0


	//   ....[38]....
        /*02b8*/ 	.word	0x0000c0a0


	//   ....[39]....
        /*02bc*/ 	.word	0x0000c0d0


	//   ....[40]....
        /*02c0*/ 	.word	0x0000c100


	//   ....[41]....
        /*02c4*/ 	.word	0x0000c120


	//   ....[42]....
        /*02c8*/ 	.word	0x0000c1e0


	//   ....[43]....
        /*02cc*/ 	.word	0x0000c1f0


	//   ....[44]....
        /*02d0*/ 	.word	0x0000c290


	//   ....[45]....
        /*02d4*/ 	.word	0x0000c2d0


	//   ....[46]....
        /*02d8*/ 	.word	0x0000c340


	//   ....[47]....
        /*02dc*/ 	.word	0x0000c370


	//   ....[48]....
        /*02e0*/ 	.word	0x0000c3f0


	//   ....[49]....
        /*02e4*/ 	.word	0x0000c430


	//   ....[50]....
        /*02e8*/ 	.word	0x0000c4a0


	//   ....[51]....
        /*02ec*/ 	.word	0x0000c4d0


	//   ....[52]....
        /*02f0*/ 	.word	0x0000c550


	//   ....[53]....
        /*02f4*/ 	.word	0x0000c580


	//   ....[54]....
        /*02f8*/ 	.word	0x0000e7f0


	//   ....[55]....
        /*02fc*/ 	.word	0x0000ed50


	//   ....[56]....
        /*0300*/ 	.word	0x0000eec0


	//   ....[57]....
        /*0304*/ 	.word	0x0000ef20


	//   ....[58]....
        /*0308*/ 	.word	0x0000efc0


	//   ....[59]....
        /*030c*/ 	.word	0x0000f0a0


	//   ....[60]....
        /*0310*/ 	.word	0x0000f180


	//   ....[61]....
        /*0314*/ 	.word	0x0000f250


	//   ....[62]....
        /*0318*/ 	.word	0x0000f2e0


	//   ....[63]....
        /*031c*/ 	.word	0x0000f3b0


	//   ....[64]....
        /*0320*/ 	.word	0x0000f440


	//   ....[65]....
        /*0324*/ 	.word	0x0000f510


	//   ....[66]....
        /*0328*/ 	.word	0x0000f5a0


	//   ....[67]....
        /*032c*/ 	.word	0x0000f670


	//   ....[68]....
        /*0330*/ 	.word	0x0000f700


	//   ....[69]....
        /*0334*/ 	.word	0x0000f7d0


	//   ....[70]....
        /*0338*/ 	.word	0x0000f850


	//   ....[71]....
        /*033c*/ 	.word	0x0000f910


	//   ....[72]....
        /*0340*/ 	.word	0x0000fd10


	//----- nvinfo : EIATTR_REG_RECONFIG
	.align		4
.L_501:
        /*0344*/ 	.byte	0x01, 0x54
	.zero		2


	//----- nvinfo : EIATTR_SYSCALL_OFFSETS
	.align		4
        /*0348*/ 	.byte	0x04, 0x46
        /*034a*/ 	.short	(.L_503 - .L_502)


	//   ....[0]....
.L_502:
        /*034c*/ 	.word	0x00001300


	//   ....[1]....
        /*0350*/ 	.word	0x0000b380


	//   ....[2]....
        /*0354*/ 	.word	0x0000b4c0


	//   ....[3]....
        /*0358*/ 	.word	0x0000b5b0


	//   ....[4]....
        /*035c*/ 	.word	0x0000bce0


	//----- nvinfo : EIATTR_MBARRIER_INSTR_OFFSETS
	.align		4
.L_503:
        /*0360*/ 	.byte	0x04, 0x39
        /*0362*/ 	.short	(.L_505 - .L_504)


	//   ....[0]....
.L_504:
        /*0364*/ 	.word	0x00000250
        /*0368*/ 	.word	0x000000ff
        /*036c*/ 	.word	0x00034800
        /*0370*/ 	.short	0x0100
        /*0372*/ 	.byte	0x08
	.zero		1


	//   ....[1]....
        /*0374*/ 	.word	0x00000260
        /*0378*/ 	.word	0x000000ff
        /*037c*/ 	.word	0x00034820
        /*0380*/ 	.short	0x0100
        /*0382*/ 	.byte	0x08
	.zero		1


	//   ....[2]....
        /*0384*/ 	.word	0x00000350
        /*0388*/ 	.word	0x000000ff
        /*038c*/ 	.word	0x00034830
        /*0390*/ 	.short	0x0100
        /*0392*/ 	.byte	0x08
	.zero		1


	//   ....[3]....
        /*0394*/ 	.word	0x00000360
        /*0398*/ 	.word	0x000000ff
        /*039c*/ 	.word	0x00034840
        /*03a0*/ 	.short	0x0100
        /*03a2*/ 	.byte	0x08
	.zero		1


	//   ....[4]....
        /*03a4*/ 	.word	0x00000370
        /*03a8*/ 	.word	0x000000ff
        /*03ac*/ 	.word	0x00034838
        /*03b0*/ 	.short	0x0100
        /*03b2*/ 	.byte	0x08
	.zero		1


	//   ....[5]....
        /*03b4*/ 	.word	0x00000380
        /*03b8*/ 	.word	0x000000ff
        /*03bc*/ 	.word	0x00034848
        /*03c0*/ 	.short	0x0100
        /*03c2*/ 	.byte	0x08
	.zero		1


	//   ....[6]....
        /*03c4*/ 	.word	0x000004b0
        /*03c8*/ 	.word	0x000000ff
        /*03cc*/ 	.word	0x00034850
        /*03d0*/ 	.short	0x0100
        /*03d2*/ 	.byte	0x08
	.zero		1


	//   ....[7]....
        /*03d4*/ 	.word	0x000004c0
        /*03d8*/ 	.word	0x000000ff
        /*03dc*/ 	.word	0x00034860
        /*03e0*/ 	.short	0x0100
        /*03e2*/ 	.byte	0x08
	.zero		1


	//   ....[8]....
        /*03e4*/ 	.word	0x000004d0
        /*03e8*/ 	.word	0x000000ff
        /*03ec*/ 	.word	0x00034858
        /*03f0*/ 	.short	0x0100
        /*03f2*/ 	.byte	0x08
	.zero		1


	//   ....[9]....
        /*03f4*/ 	.word	0x000004e0
        /*03f8*/ 	.word	0x000000ff
        /*03fc*/ 	.word	0x00034868
        /*0400*/ 	.short	0x0100
        /*0402*/ 	.byte	0x08
	.zero		1


	//   ....[10]....
        /*0404*/ 	.word	0x000005d0
        /*0408*/ 	.word	0x000000ff
        /*040c*/ 	.word	0x00034870
        /*0410*/ 	.short	0x0100
        /*0412*/ 	.byte	0x06
	.zero		1


	//   ....[11]....
        /*0414*/ 	.word	0x000005e0
        /*0418*/ 	.word	0x000000ff
        /*041c*/ 	.word	0x00034880
        /*0420*/ 	.short	0x0100
        /*0422*/ 	.byte	0x06
	.zero		1


	//   ....[12]....
        /*0424*/ 	.word	0x000005f0
        /*0428*/ 	.word	0x000000ff
        /*042c*/ 	.word	0x00034878
        /*0430*/ 	.short	0x0100
        /*0432*/ 	.byte	0x06
	.zero		1


	//   ....[13]....
        /*0434*/ 	.word	0x00000600
        /*0438*/ 	.word	0x000000ff
        /*043c*/ 	.word	0x00034888
        /*0440*/ 	.short	0x0100
        /*0442*/ 	.byte	0x06
	.zero		1


	//   ....[14]....
        /*0444*/ 	.word	0x00000730
        /*0448*/ 	.word	0x000000ff
        /*044c*/ 	.word	0x00034890
        /*0450*/ 	.short	0x0100
        /*0452*/ 	.byte	0x08
	.zero		1


	//   ....[15]....
        /*0454*/ 	.word	0x00000740
        /*0458*/ 	.word	0x000000ff
        /*045c*/ 	.word	0x000348a0
        /*0460*/ 	.short	0x0100
        /*0462*/ 	.byte	0x08
	.zero		1


	//   ....[16]....
        /*0464*/ 	.word	0x00000750
        /*0468*/ 	.word	0x000000ff
        /*046c*/ 	.word	0x00034898
        /*0470*/ 	.short	0x0100
        /*0472*/ 	.byte	0x08
	.zero		1


	//   ....[17]....
        /*0474*/ 	.word	0x00000760
        /*0478*/ 	.word	0x000000ff
        /*047c*/ 	.word	0x000348a8
        /*0480*/ 	.short	0x0100
        /*0482*/ 	.byte	0x08
	.zero		1


	//   ....[18]....
        /*0484*/ 	.word	0x00000890
        /*0488*/ 	.word	0x000000ff
        /*048c*/ 	.word	0x000348b0
        /*0490*/ 	.short	0x0100
        /*0492*/ 	.byte	0x08
	.zero		1


	//   ....[19]....
        /*0494*/ 	.word	0x000008a0
        /*0498*/ 	.word	0x000000ff
        /*049c*/ 	.word	0x000348c0
        /*04a0*/ 	.short	0x0100
        /*04a2*/ 	.byte	0x08
	.zero		1


	//   ....[20]....
        /*04a4*/ 	.word	0x000008b0
        /*04a8*/ 	.word	0x000000ff
        /*04ac*/ 	.word	0x000348b8
        /*04b0*/ 	.short	0x0100
        /*04b2*/ 	.byte	0x08
	.zero		1


	//   ....[21]....
        /*04b4*/ 	.word	0x000008c0
        /*04b8*/ 	.word	0x000000ff
        /*04bc*/ 	.word	0x000348c8
        /*04c0*/ 	.short	0x0100
        /*04c2*/ 	.byte	0x08
	.zero		1


	//   ....[22]....
        /*04c4*/ 	.word	0x00001330
        /*04c8*/ 	.word	0x000000ff
        /*04cc*/ 	.word	0x00034800
        /*04d0*/ 	.short	0x010a
        /*04d2*/ 	.byte	0x24
	.zero		1


	//   ....[23]....
        /*04d4*/ 	.word	0x00001390
        /*04d8*/ 	.word	0x000000ff
        /*04dc*/ 	.word	0x00034830
        /*04e0*/ 	.short	0x010a
        /*04e2*/ 	.byte	0x24
	.zero		1


	//   ....[24]....
        /*04e4*/ 	.word	0x00001420
        /*04e8*/ 	.word	0x000000ff
        /*04ec*/ 	.word	0x00034830
        /*04f0*/ 	.short	0x010a
        /*04f2*/ 	.byte	0x24
	.zero		1


	//   ....[25]....
        /*04f4*/ 	.word	0x000033e0
        /*04f8*/ 	.word	0x00000005
        /*04fc*/ 	.word	0x00000000
        /*0500*/ 	.short	0x0101
        /*0502*/ 	.byte	0x3f
	.zero		1


	//   ....[26]....
        /*0504*/ 	.word	0x00003c20
        /*0508*/ 	.word	0x000000ff
        /*050c*/ 	.word	0x00034830
        /*0510*/ 	.short	0x010a
        /*0512*/ 	.byte	0x3c
	.zero		1


	//   ....[27]....
        /*0514*/ 	.word	0x00003c60
        /*0518*/ 	.word	0x000000ff
        /*051c*/ 	.word	0x00034830
        /*0520*/ 	.short	0x010a
        /*0522*/ 	.byte	0x3c
	.zero		1


	//   ....[28]....
        /*0524*/ 	.word	0x000044a0
        /*0528*/ 	.word	0x000000ff
        /*052c*/ 	.word	0x00034850
        /*0530*/ 	.short	0x010a
        /*0532*/ 	.byte	0x07
	.zero		1


	//   ....[29]....
        /*0534*/ 	.word	0x000044e0
        /*0538*/ 	.word	0x000000ff
        /*053c*/ 	.word	0x00034850
        /*0540*/ 	.short	0x010a
        /*0542*/ 	.byte	0x07
	.zero		1


	//   ....[30]....
        /*0544*/ 	.word	0x00006160
        /*0548*/ 	.word	0x0000000f
        /*054c*/ 	.word	0x00000000
        /*0550*/ 	.short	0x0101
        /*0552*/ 	.byte	0x3f
	.zero		1


	//   ....[31]....
        /*0554*/ 	.word	0x000061b0
        /*0558*/ 	.word	0x00000027
        /*055c*/ 	.word	0x00000000
        /*0560*/ 	.short	0x0101
        /*0562*/ 	.byte	0x3f
	.zero		1


	//   ....[32]....
        /*0564*/ 	.word	0x00006600
        /*0568*/ 	.word	0x000000ff
        /*056c*/ 	.word	0x00034830
        /*0570*/ 	.short	0x010a
        /*0572*/ 	.byte	0x27
	.zero		1


	//   ....[33]....
        /*0574*/ 	.word	0x00006640
        /*0578*/ 	.word	0x000000ff
        /*057c*/ 	.word	0x00034830
        /*0580*/ 	.short	0x010a
        /*0582*/ 	.byte	0x27
	.zero		1


	//   ....[34]....
        /*0584*/ 	.word	0x00006e80
        /*0588*/ 	.word	0x000000ff
        /*058c*/ 	.word	0x00034850
        /*0590*/ 	.short	0x010a
        /*0592*/ 	.byte	0x07
	.zero		1


	//   ....[35]....
        /*0594*/ 	.word	0x00006ec0
        /*0598*/ 	.word	0x000000ff
        /*059c*/ 	.word	0x00034850
        /*05a0*/ 	.short	0x010a
        /*05a2*/ 	.byte	0x07
	.zero		1


	//   ....[36]....
        /*05a4*/ 	.word	0x000084c0
        /*05a8*/ 	.word	0x00000013
        /*05ac*/ 	.word	0x00000000
        /*05b0*/ 	.short	0x0101
        /*05b2*/ 	.byte	0x3f
	.zero		1


	//   ....[37]....
        /*05b4*/ 	.word	0x00008570
        /*05b8*/ 	.word	0x00000013
        /*05bc*/ 	.word	0x00000000
        /*05c0*/ 	.short	0x0101
        /*05c2*/ 	.byte	0x3f
	.zero		1


	//   ....[38]....
        /*05c4*/ 	.word	0x00008a10
        /*05c8*/ 	.word	0x000000ff
        /*05cc*/ 	.word	0x00034850
        /*05d0*/ 	.short	0x010a
        /*05d2*/ 	.byte	0x05
	.zero		1


	//   ....[39]....
        /*05d4*/ 	.word	0x00008a50
        /*05d8*/ 	.word	0x000000ff
        /*05dc*/ 	.word	0x00034850
        /*05e0*/ 	.short	0x010a
        /*05e2*/ 	.byte	0x05
	.zero		1


	//   ....[40]....
        /*05e4*/ 	.word	0x00008f10
        /*05e8*/ 	.word	0x0000000a
        /*05ec*/ 	.word	0x00000000
        /*05f0*/ 	.short	0x0101
        /*05f2*/ 	.byte	0x3f
	.zero		1


	//   ....[41]....
        /*05f4*/ 	.word	0x00009b50
        /*05f8*/ 	.word	0x000000ff
        /*05fc*/ 	.word	0x00000000
        /*0600*/ 	.short	0x0101
        /*0602*/ 	.byte	0x04
	.zero		1


	//   ....[42]....
        /*0604*/ 	.word	0x0000b900
        /*0608*/ 	.word	0x000000ff
        /*060c*/ 	.word	0x00034840
        /*0610*/ 	.short	0x010a
        /*0612*/ 	.byte	0x26
	.zero		1


	//   ....[43]....
        /*0614*/ 	.word	0x0000c6b0
        /*0618*/ 	.word	0x000000ff
        /*061c*/ 	.word	0x00034800
        /*0620*/ 	.short	0x0107
        /*0622*/ 	.byte	0x26
	.zero		1


	//   ....[44]....
        /*0624*/ 	.word	0x0000c720
        /*0628*/ 	.word	0x000000ff
        /*062c*/ 	.word	0x00034800
        /*0630*/ 	.short	0x0101
        /*0632*/ 	.byte	0x26
	.zero		1


	//   ....[45]....
        /*0634*/ 	.word	0x0000c740
        /*0638*/ 	.word	0x000000ff
        /*063c*/ 	.word	0x00034820
        /*0640*/ 	.short	0x010a
        /*0642*/ 	.byte	0x26
	.zero		1


	//   ....[46]....
        /*0644*/ 	.word	0x0000cb20
        /*0648*/ 	.word	0x000000ff
        /*064c*/ 	.word	0x00034848
        /*0650*/ 	.short	0x010a
        /*0652*/ 	.byte	0x26
	.zero		1


	//   ....[47]....
        /*0654*/ 	.word	0x0000cec0
        /*0658*/ 	.word	0x000000ff
        /*065c*/ 	.word	0x00034860
        /*0660*/ 	.short	0x010a
        /*0662*/ 	.byte	0x26
	.zero		1


	//   ....[48]....
        /*0664*/ 	.word	0x0000d3c0
        /*0668*/ 	.word	0x000000ff
        /*066c*/ 	.word	0x00034840
        /*0670*/ 	.short	0x010a
        /*0672*/ 	.byte	0x26
	.zero		1


	//   ....[49]....
        /*0674*/ 	.word	0x0000d770
        /*0678*/ 	.word	0x000000ff
        /*067c*/ 	.word	0x00034868
        /*0680*/ 	.short	0x010a
        /*0682*/ 	.byte	0x26
	.zero		1


	//   ....[50]....
        /*0684*/ 	.word	0x0000dcc0
        /*0688*/ 	.word	0x000000ff
        /*068c*/ 	.word	0x00034848
        /*0690*/ 	.short	0x010a
        /*0692*/ 	.byte	0x26
	.zero		1


	//   ....[51]....
        /*0694*/ 	.word	0x0000e050
        /*0698*/ 	.word	0x000000ff
        /*069c*/ 	.word	0x00034860
        /*06a0*/ 	.short	0x010a
        /*06a2*/ 	.byte	0x26
	.zero		1


	//   ....[52]....
        /*06a4*/ 	.word	0x0000e3f0
        /*06a8*/ 	.word	0x00000003
        /*06ac*/ 	.word	0x00034860
        /*06b0*/ 	.short	0x010a
        /*06b2*/ 	.byte	0x3f
	.zero		1


	//   ....[53]....
        /*06b4*/ 	.word	0x0000e780
        /*06b8*/ 	.word	0x00000002
        /*06bc*/ 	.word	0x00034820
        /*06c0*/ 	.short	0x010a
        /*06c2*/ 	.byte	0x3f
	.zero		1


	//   ....[54]....
        /*06c4*/ 	.word	0x0000e900
        /*06c8*/ 	.word	0x00000006
        /*06cc*/ 	.word	0x00000000
        /*06d0*/ 	.short	0x010a
        /*06d2*/ 	.byte	0x3f
	.zero		1


	//   ....[55]....
        /*06d4*/ 	.word	0x0000e970
        /*06d8*/ 	.word	0x00000003
        /*06dc*/ 	.word	0x00000000
        /*06e0*/ 	.short	0x010a
        /*06e2*/ 	.byte	0x3f
	.zero		1


	//   ....[56]....
        /*06e4*/ 	.word	0x0000e9d0
        /*06e8*/ 	.word	0x00000000
        /*06ec*/ 	.word	0x00000000
        /*06f0*/ 	.short	0x010a
        /*06f2*/ 	.byte	0x3f
	.zero		1


	//   ....[57]....
        /*06f4*/ 	.word	0x0000ea00
        /*06f8*/ 	.word	0x00000003
        /*06fc*/ 	.word	0x00000000
        /*0700*/ 	.short	0x010a
        /*0702*/ 	.byte	0x3f
	.zero		1


	//   ....[58]....
        /*0704*/ 	.word	0x0000ea70
        /*0708*/ 	.word	0x00000003
        /*070c*/ 	.word	0x00034800
        /*0710*/ 	.short	0x010a
        /*0712*/ 	.byte	0x3f
	.zero		1


	//   ....[59]....
        /*0714*/ 	.word	0x0000ead0
        /*0718*/ 	.word	0x00000003
        /*071c*/ 	.word	0x00034830
        /*0720*/ 	.short	0x010a
        /*0722*/ 	.byte	0x3f
	.zero		1


	//   ....[60]....
        /*0724*/ 	.word	0x0000eb30
        /*0728*/ 	.word	0x00000015
        /*072c*/ 	.word	0x00034830
        /*0730*/ 	.short	0x010a
        /*0732*/ 	.byte	0x3f
	.zero		1


	//   ....[61]....
        /*0734*/ 	.word	0x0000eb90
        /*0738*/ 	.word	0x00000003
        /*073c*/ 	.word	0x00034850
        /*0740*/ 	.short	0x010a
        /*0742*/ 	.byte	0x3f
	.zero		1


	//   ....[62]....
        /*0744*/ 	.word	0x0000ebf0
        /*0748*/ 	.word	0x0000000f
        /*074c*/ 	.word	0x00034830
        /*0750*/ 	.short	0x010a
        /*0752*/ 	.byte	0x3f
	.zero		1


	//   ....[63]....
        /*0754*/ 	.word	0x0000ec50
        /*0758*/ 	.word	0x00000003
        /*075c*/ 	.word	0x00034850
        /*0760*/ 	.short	0x010a
        /*0762*/ 	.byte	0x3f
	.zero		1


	//   ....[64]....
        /*0764*/ 	.word	0x0000ecb0
        /*0768*/ 	.word	0x00000002
        /*076c*/ 	.word	0x00034850
        /*0770*/ 	.short	0x010a
        /*0772*/ 	.byte	0x3f
	.zero		1


	//   ....[65]....
        /*0774*/ 	.word	0x0000ee10
        /*0778*/ 	.word	0x00000003
        /*077c*/ 	.word	0x00034840
        /*0780*/ 	.short	0x010a
        /*0782*/ 	.byte	0x3f
	.zero		1


	//   ....[66]....
        /*0784*/ 	.word	0x0000f950
        /*0788*/ 	.word	0x00000003
        /*078c*/ 	.word	0x00034820
        /*0790*/ 	.short	0x010a
        /*0792*/ 	.byte	0x3f
	.zero		1


	//   ....[67]....
        /*0794*/ 	.word	0x0000f9b0
        /*0798*/ 	.word	0x00000003
        /*079c*/ 	.word	0x00034848
        /*07a0*/ 	.short	0x010a
        /*07a2*/ 	.byte	0x3f
	.zero		1


	//   ....[68]....
        /*07a4*/ 	.word	0x0000fa10
        /*07a8*/ 	.word	0x00000003
        /*07ac*/ 	.word	0x00034860
        /*07b0*/ 	.short	0x010a
        /*07b2*/ 	.byte	0x3f
	.zero		1


	//   ....[69]....
        /*07b4*/ 	.word	0x0000fa70
        /*07b8*/ 	.word	0x00000003
        /*07bc*/ 	.word	0x00034840
        /*07c0*/ 	.short	0x010a
        /*07c2*/ 	.byte	0x3f
	.zero		1


	//   ....[70]....
        /*07c4*/ 	.word	0x0000fad0
        /*07c8*/ 	.word	0x00000003
        /*07cc*/ 	.word	0x00034868
        /*07d0*/ 	.short	0x010a
        /*07d2*/ 	.byte	0x3f
	.zero		1


	//   ....[71]....
        /*07d4*/ 	.word	0x0000fb30
        /*07d8*/ 	.word	0x00000003
        /*07dc*/ 	.word	0x00034848
        /*07e0*/ 	.short	0x010a
        /*07e2*/ 	.byte	0x3f
	.zero		1


	//   ....[72]....
        /*07e4*/ 	.word	0x0000fb90
        /*07e8*/ 	.word	0x00000003
        /*07ec*/ 	.word	0x00034860
        /*07f0*/ 	.short	0x010a
        /*07f2*/ 	.byte	0x3f
	.zero		1


	//   ....[73]....
        /*07f4*/ 	.word	0x0000fbe0
        /*07f8*/ 	.word	0x00000003
        /*07fc*/ 	.word	0x00034860
        /*0800*/ 	.short	0x010a
        /*0802*/ 	.byte	0x3f
	.zero		1


	//   ....[74]....
        /*0804*/ 	.word	0x0000fc30
        /*0808*/ 	.word	0x00000002
        /*080c*/ 	.word	0x00034820
        /*0810*/ 	.short	0x010a
        /*0812*/ 	.byte	0x3f
	.zero		1


	//   ....[75]....
        /*0814*/ 	.word	0x0000fdd0
        /*0818*/ 	.word	0x00000006
        /*081c*/ 	.word	0x00000000
        /*0820*/ 	.short	0x010a
        /*0822*/ 	.byte	0x3f
	.zero		1


	//   ....[76]....
        /*0824*/ 	.word	0x0000fe20
        /*0828*/ 	.word	0x00000003
        /*082c*/ 	.word	0x00000000
        /*0830*/ 	.short	0x010a
        /*0832*/ 	.byte	0x3f
	.zero		1


	//   ....[77]....
        /*0834*/ 	.word	0x0000fe70
        /*0838*/ 	.word	0x00000000
        /*083c*/ 	.word	0x00000000
        /*0840*/ 	.short	0x010a
        /*0842*/ 	.byte	0x3f
	.zero		1


	//----- nvinfo : EIATTR_NUM_MBARRIERS
	.align		4
.L_505:
        /*0844*/ 	.byte	0x03, 0x38
        /*0846*/ 	.short	0x0016


	//----- nvinfo : EIATTR_EXIT_INSTR_OFFSETS
	.align		4
        /*0848*/ 	.byte	0x04, 0x1c
        /*084a*/ 	.short	(.L_507 - .L_506)


	//   ....[0]....
.L_506:
        /*084c*/ 	.word	0x0000ea50


	//----- nvinfo : EIATTR_MAX_THREADS
	.align		4
.L_507:
        /*0850*/ 	.byte	0x04, 0x05
        /*0852*/ 	.short	(.L_509 - .L_508)
.L_508:
        /*0854*/ 	.word	0x00000180
        /*0858*/ 	.word	0x00000001
        /*085c*/ 	.word	0x00000001


	//----- nvinfo : EIATTR_CRS_STACK_SIZE
	.align		4
.L_509:
        /*0860*/ 	.byte	0x04, 0x1e
        /*0862*/ 	.short	(.L_511 - .L_510)
.L_510:
        /*0864*/ 	.word	0x00000000


	//----- nvinfo : EIATTR_CBANK_PARAM_SIZE
	.align		4
.L_511:
        /*0868*/ 	.byte	0x03, 0x19
        /*086a*/ 	.short	0x0a70


	//----- nvinfo : EIATTR_PARAM_CBANK
	.align		4
        /*086c*/ 	.byte	0x04, 0x0a
        /*086e*/ 	.short	(.L_513 - .L_512)
	.align		4
.L_512:
        /*0870*/ 	.word	index@(.nv.constant0._ZN7cutlass13device_kernelIN5flash11enable_sm90INS1_16FlashAttnFwdSm90INS1_25CollectiveMainloopFwdSm90ILi2EN4cute5tupleIJNS5_1CILi1EEES8_S8_EEENS6_IJNS7_ILi128EEESA_NS7_ILi192EEEEEELi128ENS_6half_tEfNS_4arch4Sm90ELb1ELb0ELb0ELb0ELb0ELb0ELb0ELb1ELb1ELb1ELb1ELb0EEENS1_21CollectiveEpilogueFwdINS6_IJSA_SA_SA_EEES9_SD_SF_Li256ELb0ELb1ELb1ELb0EEENS1_19SingleTileSchedulerILb0ELb1ELb1ELi128EEEEEEEEEvNT_6ParamsE)
        /*0874*/ 	.short	0x0210
        /*0876*/ 	.short	0x0a70


	//----- nvinfo : EIATTR_SW_WAR
	.align		4
.L_513:
        /*0878*/ 	.byte	0x04, 0x36
        /*087a*/ 	.short	(.L_515 - .L_514)
.L_514:
        /*087c*/ 	.word	0x00000008
.L_515:


//--------------------- .nv.info._ZN7cutlass13device_kernelIN5flash11enable_sm90INS1_16FlashAttnFwdSm90INS1_25CollectiveMainloopFwdSm90ILi2EN4cute5tupleIJNS5_1CILi1EEES8_S8_EEENS6_IJNS7_ILi128EEESA_NS7_ILi192EEEEEELi128ENS_6half_tEfNS_4arch4Sm90ELb1ELb0ELb0ELb1ELb0ELb0ELb0ELb1ELb1ELb1ELb1ELb0EEENS1_21CollectiveEpilogueFwdINS6_IJSA_SA_SA_EEES9_SD_SF_Li256ELb1ELb1ELb1ELb0EEENS1_36VarlenDynamicPersistentTileSchedulerILi128ELi128ELi256ELi128ELb1ELb1ELb1ELb1ELb1ELb1EEEEEEEEEvNT_6ParamsE --------------------------
	.section	.nv.info._ZN7cutlass13device_kernelIN5flash11enable_sm90INS1_16FlashAttnFwdSm90INS1_25CollectiveMainloopFwdSm90ILi2EN4cute5tupleIJNS5_1CILi1EEES8_S8_EEENS6_IJNS7_ILi128EEESA_NS7_ILi192EEEEEELi128ENS_6half_tEfNS_4arch4Sm90ELb1ELb0ELb0ELb1ELb0ELb0ELb0ELb1ELb1ELb1ELb1ELb0EEENS1_21CollectiveEpilogueFwdINS6_IJSA_SA_SA_EEES9_SD_SF_Li256ELb1ELb1ELb1ELb0EEENS1_36VarlenDynamicPersistentTileSchedulerILi128ELi128ELi256ELi128ELb1ELb1ELb1ELb1ELb1ELb1EEEEEEEEEvNT_6ParamsE,"",@"SHT_CUDA_INFO"
	.sectionflags	@""
	.align	4


	//----- nvinfo : EIATTR_CUDA_API_VERSION
	.align		4
        /*0000*/ 	.byte	0x04, 0x37
        /*0002*/ 	.short	(.L_517 - .L_516)
.L_516:
        /*0004*/ 	.word	0x00000082


	//----- nvinfo : EIATTR_KPARAM_INFO
	.align		4
.L_517:
        /*0008*/ 	.byte	0x04, 0x17
        /*000a*/ 	.short	(.L_519 - .L_518)
.L_518:
        /*000c*/ 	.word	0x00000000
        /*0010*/ 	.short	0x0000
        /*0012*/ 	.short	0x0070
        /*0014*/ 	.byte	0x00, 0xf0, 0x01, 0x2a


	//----- nvinfo : EIATTR_SPARSE_MMA_MASK
	.align		4
.L_519:
        /*0018*/ 	.byte	0x03, 0x50
        /*001a*/ 	.short	0x0000


	//----- nvinfo : EIATTR_MAXREG_COUNT
	.align		4
        /*001c*/ 	.byte	0x03, 0x1b
        /*001e*/ 	.short	0x00a8


	//----- nvinfo : EIATTR_NUM_BARRIERS
	.align		4
        /*0020*/ 	.byte	0x02, 0x4c
        /*0022*/ 	.byte	0x09
	.zero		1


	//----- nvinfo : EIATTR_EXTERNS
	.align		4
        /*0024*/ 	.byte	0x04, 0x0f
        /*0026*/ 	.short	(.L_521 - .L_520)


	//   ....[0]....
	.align		4
.L_520:
        /*0028*/ 	.word	index@(__assertfail)


	//----- nvinfo : EIATTR_ANNOTATIONS
	.align		4
.L_521:
        /*002c*/ 	.byte	0x04, 0x55
        /*002e*/ 	.short	(.L_523 - .L_522)


	//   ....[0]....
.L_522:
        /* <DEDUP_REMOVED lines=73> */


	//----- nvinfo : EIATTR_MERCURY_ISA_VERSION
	.align		4
.L_523:
        /*04a8*/ 	.byte	0x03, 0x5f
        /*04aa*/ 	.short	0x0101


	//----- nvinfo : EIATTR_UNUSED_LOAD_BYTE_OFFSET
	.align		4
        /*04ac*/ 	.byte	0x04, 0x44
        /*04ae*/ 	.short	(.L_525 - .L_524)


	//   ....[0]....
.L_524:
        /*04b0*/ 	.word	0x000009f0
        /*04b4*/ 	.word	0x0000fff0


	//   ....[1]....
        /*04b8*/ 	.word	0x00009950
        /*04bc*/ 	.word	0x0000fff0


	//----- nvinfo : EIATTR_INT_WARP_WIDE_INSTR_OFFSETS
	.align		4
.L_525:
        /*04c0*/ 	.byte	0x04, 0x31
        /*04c2*/ 	.short	(.L_527 - .L_526)


	//   ....[0]....
.L_526:
        /*04c4*/ 	.word	0x00000120


	//   ....[1]....
        /*04c8*/ 	.word	0x00000160


	//   ....[2]....
        /*04cc*/ 	.word	0x00000220


	//   ....[3]....
        /*04d0*/ 	.word	0x0000e110


	//   ....[4]....
        /*04d4*/ 	.word	0x0000e1a0


	//   ....[5]....
        /*04d8*/ 	.word	0x00011c20


	//   ....[6]....
        /*04dc*/ 	.word	0x00011c80


	//----- nvinfo : EIATTR_COOP_GROUP_MASK_REGIDS
	.align		4
.L_527:
        /*04e0*/ 	.byte	0x04, 0x29
        /*04e2*/ 	.short	(.L_529 - .L_528)


	//   ....[0]....
.L_528:
        /*04e4*/ 	.word	0xffffffff


	//   ....[1]....
        /*04e8*/ 	.word	0xffffffff


	//   ....[2]....
        /*04ec*/ 	.word	0xffffffff


	//   ....[3]....
        /*04f0*/ 	.word	0xffffffff


	//   ....[4]....
        /*04f4*/ 	.word	0xffffffff


	//   ....[5]....
        /*04f8*/ 	.word	0xffffffff


	//   ....[6]....
        /*04fc*/ 	.word	0xffffffff


	//   ....[7]....
        /*0500*/ 	.word	0xffffffff


	//   ....[8]....
        /*0504*/ 	.word	0xffffffff


	//   ....[9]....
        /*0508*/ 	.word	0xffffffff


	//   ....[10]....
        /*050c*/ 	.word	0xffffffff


	//   ....[11]....
        /*0510*/ 	.word	0xffffffff


	//   ....[12]....
        /*0514*/ 	.word	0xffffffff


	//   ....[13]....
        /*0518*/ 	.word	0xffffffff


	//   ....[14]....
        /*051c*/ 	.word	0xffffffff


	//   ....[15]....
        /*0520*/ 	.word	0xffffffff


	//   ....[16]....
        /*0524*/ 	.word	0xffffffff


	//   ....[17]....
        /*0528*/ 	.word	0xffffffff


	//   ....[18]....
        /*052c*/ 	.word	0xffffffff


	//   ....[19]....
        /*0530*/ 	.word	0xffffffff


	//   ....[20]....
        /*0534*/ 	.word	0xffffffff


	//   ....[21]....
        /*0538*/ 	.word	0xffffffff


	//   ....[22]....
        /*053c*/ 	.word	0xffffffff


	//   ....[23]....
        /*0540*/ 	.word	0xffffffff


	//   ....[24]....
        /*0544*/ 	.word	0xffffffff


	//   ....[25]....
        /*0548*/ 	.word	0xffffffff


	//   ....[26]....
        /*054c*/ 	.word	0xffffffff


	//   ....[27]....
        /*0550*/ 	.word	0xffffffff


	//   ....[28]....
        /*0554*/ 	.word	0xffffffff


	//   ....[29]....
        /*0558*/ 	.word	0xffffffff


	//   ....[30]....
        /*055c*/ 	.word	0xffffffff


	//   ....[31]....
        /*0560*/ 	.word	0xffffffff


	//   ....[32]....
        /*0564*/ 	.word	0xffffffff


	//   ....[33]....
        /*0568*/ 	.word	0xffffffff


	//   ....[34]....
        /*056c*/ 	.word	0xffffffff


	//   ....[35]....
        /*0570*/ 	.word	0xffffffff


	//   ....[36]....
        /*0574*/ 	.word	0xffffffff


	//   ....[37]....
        /*0578*/ 	.word	0xffffffff


	//   ....[38]....
        /*057c*/ 	.word	0xffffffff


	//   ....[39]....
        /*0580*/ 	.word	0xffffffff


	//   ....[40]....
        /*0584*/ 	.word	0xffffffff


	//   ....[41]....
        /*0588*/ 	.word	0xffffffff


	//   ....[42]....
        /*058c*/ 	.word	0xffffffff


	//   ....[43]....
        /*0590*/ 	.word	0xffffffff


	//   ....[44]....
        /*0594*/ 	.word	0xffffffff


	//   ....[45]....
        /*0598*/ 	.word	0xffffffff


	//   ....[46]....
        /*059c*/ 	.word	0xffffffff


	//   ....[47]....
        /*05a0*/ 	.word	0xffffffff


	//   ....[48]....
        /*05a4*/ 	.word	0xffffffff


	//   ....[49]....
        /*05a8*/ 	.word	0xffffffff


	//   ....[50]....
        /*05ac*/ 	.word	0xffffffff


	//   ....[51]....
        /*05b0*/ 	.word	0xffffffff


	//   ....[52]....
        /*05b4*/ 	.word	0xffffffff


	//   ....[53]....
        /*05b8*/ 	.word	0xffffffff


	//   ....[54]....
        /*05bc*/ 	.word	0xffffffff


	//   ....[55]....
        /*05c0*/ 	.word	0xffffffff


	//   ....[56]....
        /*05c4*/ 	.word	0xffffffff


	//   ....[57]....
        /*05c8*/ 	.word	0xffffffff


	//   ....[58]....
        /*05cc*/ 	.word	0xffffffff


	//   ....[59]....
        /*05d0*/ 	.word	0xffffffff


	//   ....[60]....
        /*05d4*/ 	.word	0xffffffff


	//   ....[61]....
        /*05d8*/ 	.word	0xffffffff


	//   ....[62]....
        /*05dc*/ 	.word	0xffffffff


	//   ....[63]....
        /*05e0*/ 	.word	0xffffffff


	//   ....[64]....
        /*05e4*/ 	.word	0xffffffff


	//   ....[65]....
        /*05e8*/ 	.word	0xffffffff


	//   ....[66]....
        /*05ec*/ 	.word	0xffffffff


	//   ....[67]....
        /*05f0*/ 	.word	0xffffffff


	//   ....[68]....
        /*05f4*/ 	.word	0xffffffff


	//   ....[69]....
        /*05f8*/ 	.word	0xffffffff


	//   ....[70]....
        /*05fc*/ 	.word	0xffffffff


	//   ....[71]....
        /*0600*/ 	.word	0xffffffff


	//   ....[72]....
        /*0604*/ 	.word	0xffffffff


	//   ....[73]....
        /*0608*/ 	.word	0xffffffff


	//   ....[74]....
        /*060c*/ 	.word	0xffffffff


	//   ....[75]....
        /*0610*/ 	.word	0xffffffff


	//   ....[76]....
        /*0614*/ 	.word	0xffffffff


	//   ....[77]....
        /*0618*/ 	.word	0xffffffff


	//   ....[78]....
        /*061c*/ 	.word	0xffffffff


	//   ....[79]....
        /*0620*/ 	.word	0xffffffff


	//   ....[80]....
        /*0624*/ 	.word	0xffffffff


	//   ....[81]....
        /*0628*/ 	.word	0xffffffff


	//   ....[82]....
        /*062c*/ 	.word	0xffffffff


	//   ....[83]....
        /*0630*/ 	.word	0xffffffff


	//   ....[84]....
        /*0634*/ 	.word	0xffffffff


	//   ....[85]....
        /*0638*/ 	.word	0xffffffff


	//   ....[86]....
        /*063c*/ 	.word	0xffffffff


	//   ....[87]....
        /*0640*/ 	.word	0xffffffff


	//   ....[88]....
        /*0644*/ 	.word	0xffffffff


	//   ....[89]....
        /*0648*/ 	.word	0xffffffff


	//   ....[90]....
        /*064c*/ 	.word	0xffffffff


	//   ....[91]....
        /*0650*/ 	.word	0xffffffff


	//   ....[92]....
        /*0654*/ 	.word	0xffffffff


	//   ....[93]....
        /*0658*/ 	.word	0xffffffff


	//   ....[94]....
        /*065c*/ 	.word	0xffffffff


	//   ....[95]....
        /*0660*/ 	.word	0xffffffff


	//   ....[96]....
        /*0664*/ 	.word	0xffffffff


	//   ....[97]....
        /*0668*/ 	.word	0xffffffff


	//   ....[98]....
        /*066c*/ 	.word	0xffffffff


	//   ....[99]....
        /*0670*/ 	.word	0xffffffff


	//   ....[100]....
        /*0674*/ 	.word	0xffffffff


	//   ....[101]....
        /*0678*/ 	.word	0xffffffff


	//   ....[102]....
        /*067c*/ 	.word	0xffffffff


	//   ....[103]....
        /*0680*/ 	.word	0xffffffff


	//   ....[104]....
        /*0684*/ 	.word	0xffffffff


	//   ....[105]....
        /*0688*/ 	.word	0x0500000f


	//   ....[106]....
        /*068c*/ 	.word	0x0500000f


	//   ....[107]....
        /*0690*/ 	.word	0x0500000f


	//   ....[108]....
        /*0694*/ 	.word	0x0500000f


	//   ....[109]....
        /*0698*/ 	.word	0x0500000f


	//   ....[110]....
        /*069c*/ 	.word	0x0500000f


	//   ....[111]....
        /*06a0*/ 	.word	0x0500000f


	//   ....[112]....
        /*06a4*/ 	.word	0x0500000f


	//   ....[113]....
        /*06a8*/ 	.word	0x0500000f


	//   ....[114]....
        /*06ac*/ 	.word	0x0500000f


	//   ....[115]....
        /*06b0*/ 	.word	0x0500000f


	//   ....[116]....
        /*06b4*/ 	.word	0x0500000f


	//   ....[117]....
        /*06b8*/ 	.word	0x0500000f


	//   ....[118]....
        /*06bc*/ 	.word	0x0500000f


	//   ....[119]....
        /*06c0*/ 	.word	0x0500000f


	//   ....[120]....
        /*06c4*/ 	.word	0x0500000f


	//   ....[121]....
        /*06c8*/ 	.word	0x0500000f


	//   ....[122]....
        /*06cc*/ 	.word	0x0500000f


	//   ....[123]....
        /*06d0*/ 	.word	0x0500000f


	//   ....[124]....
        /*06d4*/ 	.word	0x0500000f


	//   ....[125]....
        /*06d8*/ 	.word	0x0500000f


	//   ....[126]....
        /*06dc*/ 	.word	0x0500000f


	//   ....[127]....
        /*06e0*/ 	.word	0x0500000f


	//   ....[128]....
        /*06e4*/ 	.word	0x0500000f


	//   ....[129]....
        /*06e8*/ 	.word	0x0500000f


	//   ....[130]....
        /*06ec*/ 	.word	0x0500000f


	//   ....[131]....
        /*06f0*/ 	.word	0x0500000f


	//   ....[132]....
        /*06f4*/ 	.word	0x0500000f


	//   ....[133]....
        /*06f8*/ 	.word	0x0500000f


	//   ....[134]....
        /*06fc*/ 	.word	0x0500000f


	//   ....[135]....
        /*0700*/ 	.word	0x0500000f


	//   ....[136]....
        /*0704*/ 	.word	0x0500000f


	//   ....[137]....
        /*0708*/ 	.word	0x0500000f


	//   ....[138]....
        /*070c*/ 	.word	0x0500000f


	//   ....[139]....
        /*0710*/ 	.word	0x0500000f


	//   ....[140]....
        /*0714*/ 	.word	0x0500000f


	//----- nvinfo : EIATTR_COOP_GROUP_INSTR_OFFSETS
	.align		4
.L_529:
        /*0718*/ 	.byte	0x04, 0x28
        /*071a*/ 	.short	(.L_531 - .L_530)


	//   ....[0]....
.L_530:
        /*071c*/ 	.word	0x00000060


	//   ....[1]....
        /*0720*/ 	.word	0x00000130


	//   ....[2]....
        /*0724*/ 	.word	0x00000230


	//   ....[3]....
        /*0728*/ 	.word	0x000003a0


	//   ....[4]....
        /*072c*/ 	.word	0x00000500


	//   ....[5]....
        /*0730*/ 	.word	0x00000620


	//   ....[6]....
        /*0734*/ 	.word	0x00000780


	//   ....[7]....
        /*0738*/ 	.word	0x00001900


	//   ....[8]....
        /*073c*/ 	.word	0x00002160


	//   ....[9]....
        /*0740*/ 	.word	0x00002a10


	//   ....[10]....
        /*0744*/ 	.word	0x00002a20


	//   ....[11]....
        /*0748*/ 	.word	0x00002a80


	//   ....[12]....
        /*074c*/ 	.word	0x00003420


	//   ....[13]....
        /*0750*/ 	.word	0x000034a0


	//   ....[14]....
        /*0754*/ 	.word	0x00004bb0


	//   ....[15]....
        /*0758*/ 	.word	0x00004bd0


	//   ....[16]....
        /*075c*/ 	.word	0x00005600


	//   ....[17]....
        /*0760*/ 	.word	0x00005640


	//   ....[18]....
        /*0764*/ 	.word	0x00005dd0


	//   ....[19]....
        /*0768*/ 	.word	0x00005e80


	//   ....[20]....
        /*076c*/ 	.word	0x00007750


	//   ....[21]....
        /*0770*/ 	.word	0x00007780


	//   ....[22]....
        /*0774*/ 	.word	0x00007ea0


	//   ....[23]....
        /*0778*/ 	.word	0x00007ef0


	//   ....[24]....
        /*077c*/ 	.word	0x00009020


	//   ....[25]....
        /*0780*/ 	.word	0x00009050


	//   ....[26]....
        /*0784*/ 	.word	0x00009150


	//   ....[27]....
        /*0788*/ 	.word	0x00009170


	//   ....[28]....
        /*078c*/ 	.word	0x0000a3b0


	//   ....[29]....
        /*0790*/ 	.word	0x0000a3f0


	//   ....[30]....
        /*0794*/ 	.word	0x0000a410


	//   ....[31]....
        /*0798*/ 	.word	0x0000a440


	//   ....[32]....
        /*079c*/ 	.word	0x0000aac0


	//   ....[33]....
        /*07a0*/ 	.word	0x0000aaf0


	//   ....[34]....
        /*07a4*/ 	.word	0x0000abb0


	//   ....[35]....
        /*07a8*/ 	.word	0x0000abd0


	//   ....[36]....
        /*07ac*/ 	.word	0x0000ac90


	//   ....[37]....
        /*07b0*/ 	.word	0x0000acb0


	//   ....[38]....
        /*07b4*/ 	.word	0x0000ad80


	//   ....[39]....
        /*07b8*/ 	.word	0x0000ada0


	//   ....[40]....
        /*07bc*/ 	.word	0x0000b130


	//   ....[41]....
        /*07c0*/ 	.word	0x0000b140


	//   ....[42]....
        /*07c4*/ 	.word	0x0000b580


	//   ....[43]....
        /*07c8*/ 	.word	0x0000b590


	//   ....[44]....
        /*07cc*/ 	.word	0x0000c1c0


	//   ....[45]....
        /*07d0*/ 	.word	0x0000c1d0


	//   ....[46]....
        /*07d4*/ 	.word	0x0000c290


	//   ....[47]....
        /*07d8*/ 	.word	0x0000c2b0


	//   ....[48]....
        /*07dc*/ 	.word	0x0000c370


	//   ....[49]....
        /*07e0*/ 	.word	0x0000c390


	//   ....[50]....
        /*07e4*/ 	.word	0x0000c460


	//   ....[51]....
        /*07e8*/ 	.word	0x0000c480


	//   ....[52]....
        /*07ec*/ 	.word	0x0000c5c0


	//   ....[53]....
        /*07f0*/ 	.word	0x0000c7f0


	//   ....[54]....
        /*07f4*/ 	.word	0x0000c820


	//   ....[55]....
        /*07f8*/ 	.word	0x0000c850


	//   ....[56]....
        /*07fc*/ 	.word	0x0000c880


	//   ....[57]....
        /*0800*/ 	.word	0x0000c8b0


	//   ....[58]....
        /*0804*/ 	.word	0x0000c8e0


	//   ....[59]....
        /*0808*/ 	.word	0x0000ca80


	//   ....[60]....
        /*080c*/ 	.word	0x0000cab0


	//   ....[61]....
        /*0810*/ 	.word	0x0000cae0


	//   ....[62]....
        /*0814*/ 	.word	0x0000cb10


	//   ....[63]....
        /*0818*/ 	.word	0x0000cb40


	//   ....[64]....
        /*081c*/ 	.word	0x0000cb70


	//   ....[65]....
        /*0820*/ 	.word	0x0000cc10


	//   ....[66]....
        /*0824*/ 	.word	0x0000cc40


	//   ....[67]....
        /*0828*/ 	.word	0x0000cc50


	//   ....[68]....
        /*082c*/ 	.word	0x0000cc80


	//   ....[69]....
        /*0830*/ 	.word	0x0000e6f0


	//   ....[70]....
        /*0834*/ 	.word	0x0000f2f0


	//   ....[71]....
        /*0838*/ 	.word	0x0000f320


	//   ....[72]....
        /*083c*/ 	.word	0x0000f340


	//   ....[73]....
        /*0840*/ 	.word	0x0000f360


	//   ....[74]....
        /*0844*/ 	.word	0x0000f440


	//   ....[75]....
        /*0848*/ 	.word	0x0000f4a0


	//   ....[76]....
        /*084c*/ 	.word	0x0000f540


	//   ....[77]....
        /*0850*/ 	.word	0x0000f550


	//   ....[78]....
        /*0854*/ 	.word	0x0000f5f0


	//   ....[79]....
        /*0858*/ 	.word	0x0000f600


	//   ....[80]....
        /*085c*/ 	.word	0x0000f6a0


	//   ....[81]....
        /*0860*/ 	.word	0x0000f6b0


	//   ....[82]....
        /*0864*/ 	.word	0x0000f730


	//   ....[83]....
        /*0868*/ 	.word	0x0000f760


	//   ....[84]....
        /*086c*/ 	.word	0x0000f7b0


	//   ....[85]....
        /*0870*/ 	.word	0x0000f7f0


	//   ....[86]....
        /*0874*/ 	.word	0x00012350


	//   ....[87]....
        /*0878*/ 	.word	0x00012380


	//   ....[88]....
        /*087c*/ 	.word	0x000123d0


	//   ....[89]....
        /*0880*/ 	.word	0x00012410


	//   ....[90]....
        /*0884*/ 	.word	0x00012440


	//   ....[91]....
        /*0888*/ 	.word	0x00012470


	//   ....[92]....
        /*088c*/ 	.word	0x000124a0


	//   ....[93]....
        /*0890*/ 	.word	0x000124d0


	//   ....[94]....
        /*0894*/ 	.word	0x00012690


	//   ....[95]....
        /*0898*/ 	.word	0x000126c0


	//   ....[96]....
        /*089c*/ 	.word	0x000126f0


	//   ....[97]....
        /*08a0*/ 	.word	0x00012720


	//   ....[98]....
        /*08a4*/ 	.word	0x00012750


	//   ....[99]....
        /*08a8*/ 	.word	0x00012780


	//   ....[100]....
        /*08ac*/ 	.word	0x00012850


	//   ....[101]....
        /*08b0*/ 	.word	0x00012870


	//   ....[102]....
        /*08b4*/ 	.word	0x00012880


	//   ....[103]....
        /*08b8*/ 	.word	0x00012900


	//   ....[104]....
        /*08bc*/ 	.word	0x00013440


	//   ....[105]....
        /*08c0*/ 	.word	0x000139f0


	//   ....[106]....
        /*08c4*/ 	.word	0x00013bc0


	//   ....[107]....
        /*08c8*/ 	.word	0x00013c10


	//   ....[108]....
        /*08cc*/ 	.word	0x00013c70


	//   ....[109]....
        /*08d0*/ 	.word	0x00013d10


	//   ....[110]....
        /*08d4*/ 	.word	0x00013de0


	//   ....[111]....
        /*08d8*/ 	.word	0x00013ee0


	//   ....[112]....
        /*08dc*/ 	.word	0x00013fb0


	//   ....[113]....
        /*08e0*/ 	.word	0x000140c0


	//   ....[114]....
        /*08e4*/ 	.word	0x00014120


	//   ....[115]....
        /*08e8*/ 	.word	0x00014230


	//   ....[116]....
        /*08ec*/ 	.word	0x00014290


	//   ....[117]....
        /*08f0*/ 	.word	0x000143a0


	//   ....[118]....
        /*08f4*/ 	.word	0x00014400


	//   ....[119]....
        /*08f8*/ 	.word	0x000144f0


	//   ....[120]....
        /*08fc*/ 	.word	0x00014570


	//   ....[121]....
        /*0900*/ 	.word	0x00014650


	//   ....[122]....
        /*0904*/ 	.word	0x000149c0


	//   ....[123]....
        /*0908*/ 	.word	0x00014a60


	//   ....[124]....
        /*090c*/ 	.word	0x00014bf0


	//   ....[125]....
        /*0910*/ 	.word	0x00014c70


	//   ....[126]....
        /*0914*/ 	.word	0x00014cf0


	//   ....[127]....
        /*0918*/ 	.word	0x00014d70


	//   ....[128]....
        /*091c*/ 	.word	0x00014df0


	//   ....[129]....
        /*0920*/ 	.word	0x00014e80


	//   ....[130]....
        /*0924*/ 	.word	0x00014f20


	//   ....[131]....
        /*0928*/ 	.word	0x00014fd0


	//   ....[132]....
        /*092c*/ 	.word	0x00015050


	//   ....[133]....
        /*0930*/ 	.word	0x000150d0


	//   ....[134]....
        /*0934*/ 	.word	0x00015150


	//   ....[135]....
        /*0938*/ 	.word	0x000151e0


	//   ....[136]....
        /*093c*/ 	.word	0x00015260


	//   ....[137]....
        /*0940*/ 	.word	0x00015310


	//   ....[138]....
        /*0944*/ 	.word	0x00015360


	//   ....[139]....
        /*0948*/ 	.word	0x00015420


	//   ....[140]....
        /*094c*/ 	.word	0x00015550


	//----- nvinfo : EIATTR_REG_RECONFIG
	.align		4
.L_531:
        /*0950*/ 	.byte	0x01, 0x54
	.zero		2


	//----- nvinfo : EIATTR_SYSCALL_OFFSETS
	.align		4
        /*0954*/ 	.byte	0x04, 0x46
        /*0956*/ 	.short	(.L_533 - .L_532)


	//   ....[0]....
.L_532:
        /*0958*/ 	.word	0x00001ae0


	//   ....[1]....
        /*095c*/ 	.word	0x0000e310


	//   ....[2]....
        /*0960*/ 	.word	0x0000e460


	//   ....[3]....
        /*0964*/ 	.word	0x0000e560


	//   ....[4]....
        /*0968*/ 	.word	0x0000ee90


	//----- nvinfo : EIATTR_MBARRIER_INSTR_OFFSETS
	.align		4
.L_533:
        /*096c*/ 	.byte	0x04, 0x39
        /*096e*/ 	.short	(.L_535 - .L_534)


	//   ....[0]....
.L_534:
        /*0970*/ 	.word	0x00000250
        /*0974*/ 	.word	0x000000ff
        /*0978*/ 	.word	0x00034800
        /*097c*/ 	.short	0x0100
        /*097e*/ 	.byte	0x08
	.zero		1


	//   ....[1]....
        /*0980*/ 	.word	0x00000260
        /*0984*/ 	.word	0x000000ff
        /*0988*/ 	.word	0x00034820
        /*098c*/ 	.short	0x0100
        /*098e*/ 	.byte	0x08
	.zero		1


	//   ....[2]....
        /*0990*/ 	.word	0x00000350
        /*0994*/ 	.word	0x000000ff
        /*0998*/ 	.word	0x00034830
        /*099c*/ 	.short	0x0100
        /*099e*/ 	.byte	0x08
	.zero		1


	//   ....[3]....
        /*09a0*/ 	.word	0x00000360
        /*09a4*/ 	.word	0x000000ff
        /*09a8*/ 	.word	0x00034840
        /*09ac*/ 	.short	0x0100
        /*09ae*/ 	.byte	0x08
	.zero		1


	//   ....[4]....
        /*09b0*/ 	.word	0x00000370
        /*09b4*/ 	.word	0x000000ff
        /*09b8*/ 	.word	0x00034838
        /*09bc*/ 	.short	0x0100
        /*09be*/ 	.byte	0x08
	.zero		1


	//   ....[5]....
        /*09c0*/ 	.word	0x00000380
        /*09c4*/ 	.word	0x000000ff
        /*09c8*/ 	.word	0x00034848
        /*09cc*/ 	.short	0x0100
        /*09ce*/ 	.byte	0x08
	.zero		1


	//   ....[6]....
        /*09d0*/ 	.word	0x000004b0
        /*09d4*/ 	.word	0x000000ff
        /*09d8*/ 	.word	0x00034850
        /*09dc*/ 	.short	0x0100
        /*09de*/ 	.byte	0x08
	.zero		1


	//   ....[7]....
        /*09e0*/ 	.word	0x000004c0
        /*09e4*/ 	.word	0x000000ff
        /*09e8*/ 	.word	0x00034860
        /*09ec*/ 	.short	0x0100
        /*09ee*/ 	.byte	0x08
	.zero		1


	//   ....[8]....
        /*09f0*/ 	.word	0x000004d0
        /*09f4*/ 	.word	0x000000ff
        /*09f8*/ 	.word	0x00034858
        /*09fc*/ 	.short	0x0100
        /*09fe*/ 	.byte	0x08
	.zero		1


	//   ....[9]....
        /*0a00*/ 	.word	0x000004e0
        /*0a04*/ 	.word	0x000000ff
        /*0a08*/ 	.word	0x00034868
        /*0a0c*/ 	.short	0x0100
        /*0a0e*/ 	.byte	0x08
	.zero		1


	//   ....[10]....
        /*0a10*/ 	.word	0x000005d0
        /*0a14*/ 	.word	0x000000ff
        /*0a18*/ 	.word	0x00034870
        /*0a1c*/ 	.short	0x0100
        /*0a1e*/ 	.byte	0x06
	.zero		1


	//   ....[11]....
        /*0a20*/ 	.word	0x000005e0
        /*0a24*/ 	.word	0x000000ff
        /*0a28*/ 	.word	0x00034880
        /*0a2c*/ 	.short	0x0100
        /*0a2e*/ 	.byte	0x06
	.zero		1


	//   ....[12]....
        /*0a30*/ 	.word	0x000005f0
        /*0a34*/ 	.word	0x000000ff
        /*0a38*/ 	.word	0x00034878
        /*0a3c*/ 	.short	0x0100
        /*0a3e*/ 	.byte	0x06
	.zero		1


	//   ....[13]....
        /*0a40*/ 	.word	0x00000600
        /*0a44*/ 	.word	0x000000ff
        /*0a48*/ 	.word	0x00034888
        /*0a4c*/ 	.short	0x0100
        /*0a4e*/ 	.byte	0x06
	.zero		1


	//   ....[14]....
        /*0a50*/ 	.word	0x00000730
        /*0a54*/ 	.word	0x000000ff
        /*0a58*/ 	.word	0x00034890
        /*0a5c*/ 	.short	0x0100
        /*0a5e*/ 	.byte	0x08
	.zero		1


	//   ....[15]....
        /*0a60*/ 	.word	0x00000740
        /*0a64*/ 	.word	0x000000ff
        /*0a68*/ 	.word	0x000348a0
        /*0a6c*/ 	.short	0x0100
        /*0a6e*/ 	.byte	0x08
	.zero		1


	//   ....[16]....
        /*0a70*/ 	.word	0x00000750
        /*0a74*/ 	.word	0x000000ff
        /*0a78*/ 	.word	0x00034898
        /*0a7c*/ 	.short	0x0100
        /*0a7e*/ 	.byte	0x08
	.zero		1


	//   ....[17]....
        /*0a80*/ 	.word	0x00000760
        /*0a84*/ 	.word	0x000000ff
        /*0a88*/ 	.word	0x000348a8
        /*0a8c*/ 	.short	0x0100
        /*0a8e*/ 	.byte	0x08
	.zero		1


	//   ....[18]....
        /*0a90*/ 	.word	0x00000890
        /*0a94*/ 	.word	0x000000ff
        /*0a98*/ 	.word	0x000348b0
        /*0a9c*/ 	.short	0x0100
        /*0a9e*/ 	.byte	0x08
	.zero		1


	//   ....[19]....
        /*0aa0*/ 	.word	0x000008a0
        /*0aa4*/ 	.word	0x000000ff
        /*0aa8*/ 	.word	0x000348c0
        /*0aac*/ 	.short	0x0100
        /*0aae*/ 	.byte	0x08
	.zero		1


	//   ....[20]....
        /*0ab0*/ 	.word	0x000008b0
        /*0ab4*/ 	.word	0x000000ff
        /*0ab8*/ 	.word	0x000348b8
        /*0abc*/ 	.short	0x0100
        /*0abe*/ 	.byte	0x08
	.zero		1


	//   ....[21]....
        /*0ac0*/ 	.word	0x000008c0
        /*0ac4*/ 	.word	0x000000ff
        /*0ac8*/ 	.word	0x000348c8
        /*0acc*/ 	.short	0x0100
        /*0ace*/ 	.byte	0x08
	.zero		1


	//   ....[22]....
        /*0ad0*/ 	.word	0x00001b40
        /*0ad4*/ 	.word	0x000000ff
        /*0ad8*/ 	.word	0x00034800
        /*0adc*/ 	.short	0x010a
        /*0ade*/ 	.byte	0x25
	.zero		1


	//   ....[23]....
        /*0ae0*/ 	.word	0x00001bc0
        /*0ae4*/ 	.word	0x00000002
        /*0ae8*/ 	.word	0x00034830
        /*0aec*/ 	.short	0x010a
        /*0aee*/ 	.byte	0x3f
	.zero		1


	//   ....[24]....
        /*0af0*/ 	.word	0x00001c20
        /*0af4*/ 	.word	0x00000002
        /*0af8*/ 	.word	0x00034830
        /*0afc*/ 	.short	0x010a
        /*0afe*/ 	.byte	0x3f
	.zero		1


	//   ....[25]....
        /*0b00*/ 	.word	0x00002440
        /*0b04*/ 	.word	0x00000002
        /*0b08*/ 	.word	0x00000000
        /*0b0c*/ 	.short	0x0101
        /*0b0e*/ 	.byte	0x3f
	.zero		1


	//   ....[26]....
        /*0b10*/ 	.word	0x000041b0
        /*0b14*/ 	.word	0x000000ff
        /*0b18*/ 	.word	0x00034830
        /*0b1c*/ 	.short	0x010a
        /*0b1e*/ 	.byte	0x3a
	.zero		1


	//   ....[27]....
        /*0b20*/ 	.word	0x000041f0
        /*0b24*/ 	.word	0x000000ff
        /*0b28*/ 	.word	0x00034830
        /*0b2c*/ 	.short	0x010a
        /*0b2e*/ 	.byte	0x3a
	.zero		1


	//   ....[28]....
        /*0b30*/ 	.word	0x00004a20
        /*0b34*/ 	.word	0x000000ff
        /*0b38*/ 	.word	0x00034850
        /*0b3c*/ 	.short	0x010a
        /*0b3e*/ 	.byte	0x07
	.zero		1


	//   ....[29]....
        /*0b40*/ 	.word	0x00004a60
        /*0b44*/ 	.word	0x000000ff
        /*0b48*/ 	.word	0x00034850
        /*0b4c*/ 	.short	0x010a
        /*0b4e*/ 	.byte	0x07
	.zero		1


	//   ....[30]....
        /*0b50*/ 	.word	0x00006440
        /*0b54*/ 	.word	0x00000008
        /*0b58*/ 	.word	0x00000000
        /*0b5c*/ 	.short	0x0101
        /*0b5e*/ 	.byte	0x3f
	.zero		1


	//   ....[31]....
        /*0b60*/ 	.word	0x000064a0
        /*0b64*/ 	.word	0x00000008
        /*0b68*/ 	.word	0x00000000
        /*0b6c*/ 	.short	0x0101
        /*0b6e*/ 	.byte	0x3f
	.zero		1


	//   ....[32]....
        /*0b70*/ 	.word	0x00006b80
        /*0b74*/ 	.word	0x000000ff
        /*0b78*/ 	.word	0x00034830
        /*0b7c*/ 	.short	0x010a
        /*0b7e*/ 	.byte	0x06
	.zero		1


	//   ....[33]....
        /*0b80*/ 	.word	0x00006bc0
        /*0b84*/ 	.word	0x000000ff
        /*0b88*/ 	.word	0x00034830
        /*0b8c*/ 	.short	0x010a
        /*0b8e*/ 	.byte	0x06
	.zero		1


	//   ....[34]....
        /*0b90*/ 	.word	0x000073f0
        /*0b94*/ 	.word	0x000000ff
        /*0b98*/ 	.word	0x00034850
        /*0b9c*/ 	.short	0x010a
        /*0b9e*/ 	.byte	0x07
	.zero		1


	//   ....[35]....
        /*0ba0*/ 	.word	0x00007430
        /*0ba4*/ 	.word	0x000000ff
        /*0ba8*/ 	.word	0x00034850
        /*0bac*/ 	.short	0x010a
        /*0bae*/ 	.byte	0x07
	.zero		1


	//   ....[36]....
        /*0bb0*/ 	.word	0x000084d0
        /*0bb4*/ 	.word	0x0000001f
        /*0bb8*/ 	.word	0x00000000
        /*0bbc*/ 	.short	0x0101
        /*0bbe*/ 	.byte	0x3f
	.zero		1


	//   ....[37]....
        /*0bc0*/ 	.word	0x00008560
        /*0bc4*/ 	.word	0x00000023
        /*0bc8*/ 	.word	0x00000000
        /*0bcc*/ 	.short	0x0101
        /*0bce*/ 	.byte	0x3f
	.zero		1


	//   ....[38]....
        /*0bd0*/ 	.word	0x00008f90
        /*0bd4*/ 	.word	0x000000ff
        /*0bd8*/ 	.word	0x00034850
        /*0bdc*/ 	.short	0x010a
        /*0bde*/ 	.byte	0x05
	.zero		1


	//   ....[39]....
        /*0be0*/ 	.word	0x00008fd0
        /*0be4*/ 	.word	0x000000ff
        /*0be8*/ 	.word	0x00034850
        /*0bec*/ 	.short	0x010a
        /*0bee*/ 	.byte	0x05
	.zero		1


	//   ....[40]....
        /*0bf0*/ 	.word	0x000094f0
        /*0bf4*/ 	.word	0x00000008
        /*0bf8*/ 	.word	0x00000000
        /*0bfc*/ 	.short	0x0101
        /*0bfe*/ 	.byte	0x3f
	.zero		1


	//   ....[41]....
        /*0c00*/ 	.word	0x0000aab0
        /*0c04*/ 	.word	0x00000000
        /*0c08*/ 	.word	0x00000000
        /*0c0c*/ 	.short	0x0101
        /*0c0e*/ 	.byte	0x3f
	.zero		1


	//   ....[42]....
        /*0c10*/ 	.word	0x0000b120
        /*0c14*/ 	.word	0x00000006
        /*0c18*/ 	.word	0x00000000
        /*0c1c*/ 	.short	0x0101
        /*0c1e*/ 	.byte	0x3f
	.zero		1


	//   ....[43]....
        /*0c20*/ 	.word	0x0000e940
        /*0c24*/ 	.word	0x00000000
        /*0c28*/ 	.word	0x00034840
        /*0c2c*/ 	.short	0x010a
        /*0c2e*/ 	.byte	0x3f
	.zero		1


	//   ....[44]....
        /*0c30*/ 	.word	0x0000f900
        /*0c34*/ 	.word	0x00000012
        /*0c38*/ 	.word	0x00034800
        /*0c3c*/ 	.short	0x0107
        /*0c3e*/ 	.byte	0x3f
	.zero		1


	//   ....[45]....
        /*0c40*/ 	.word	0x0000fa10
        /*0c44*/ 	.word	0x00000012
        /*0c48*/ 	.word	0x00034800
        /*0c4c*/ 	.short	0x0101
        /*0c4e*/ 	.byte	0x3f
	.zero		1


	//   ....[46]....
        /*0c50*/ 	.word	0x0000fa30
        /*0c54*/ 	.word	0x00000012
        /*0c58*/ 	.word	0x00034820
        /*0c5c*/ 	.short	0x010a
        /*0c5e*/ 	.byte	0x3f
	.zero		1


	//   ....[47]....
        /*0c60*/ 	.word	0x0000fdf0
        /*0c64*/ 	.word	0x00000003
        /*0c68*/ 	.word	0x00034840
        /*0c6c*/ 	.short	0x010a
        /*0c6e*/ 	.byte	0x3f
	.zero		1


	//   ....[48]....
        /*0c70*/ 	.word	0x00010280
        /*0c74*/ 	.word	0x00000003
        /*0c78*/ 	.word	0x00000060
        /*0c7c*/ 	.short	0x010a
        /*0c7e*/ 	.byte	0x3f
	.zero		1


	//   ....[49]....
        /*0c80*/ 	.word	0x00010910
        /*0c84*/ 	.word	0x00000003
        /*0c88*/ 	.word	0x00034840
        /*0c8c*/ 	.short	0x010a
        /*0c8e*/ 	.byte	0x3f
	.zero		1


	//   ....[50]....
        /*0c90*/ 	.word	0x00010da0
        /*0c94*/ 	.word	0x00000002
        /*0c98*/ 	.word	0x00000060
        /*0c9c*/ 	.short	0x010a
        /*0c9e*/ 	.byte	0x3f
	.zero		1


	//   ....[51]....
        /*0ca0*/ 	.word	0x00011370
        /*0ca4*/ 	.word	0x00000002
        /*0ca8*/ 	.word	0x00034840
        /*0cac*/ 	.short	0x010a
        /*0cae*/ 	.byte	0x3f
	.zero		1


	//   ....[52]....
        /*0cb0*/ 	.word	0x00011800
        /*0cb4*/ 	.word	0x00000002
        /*0cb8*/ 	.word	0x00000060
        /*0cbc*/ 	.short	0x010a
        /*0cbe*/ 	.byte	0x3f
	.zero		1


	//   ....[53]....
        /*0cc0*/ 	.word	0x00011d80
        /*0cc4*/ 	.word	0x00000000
        /*0cc8*/ 	.word	0x00034860
        /*0ccc*/ 	.short	0x010a
        /*0cce*/ 	.byte	0x3f
	.zero		1


	//   ....[54]....
        /*0cd0*/ 	.word	0x000133c0
        /*0cd4*/ 	.word	0x00000000
        /*0cd8*/ 	.word	0x00034820
        /*0cdc*/ 	.short	0x010a
        /*0cde*/ 	.byte	0x3f
	.zero		1


	//   ....[55]....
        /*0ce0*/ 	.word	0x000135b0
        /*0ce4*/ 	.word	0x00000006
        /*0ce8*/ 	.word	0x00000000
        /*0cec*/ 	.short	0x010a
        /*0cee*/ 	.byte	0x3f
	.zero		1


	//   ....[56]....
        /*0cf0*/ 	.word	0x000135e0
        /*0cf4*/ 	.word	0x00000007
        /*0cf8*/ 	.word	0x00000000
        /*0cfc*/ 	.short	0x010a
        /*0cfe*/ 	.byte	0x3f
	.zero		1


	//   ....[57]....
        /*0d00*/ 	.word	0x00013640
        /*0d04*/ 	.word	0x00000004
        /*0d08*/ 	.word	0x00000000
        /*0d0c*/ 	.short	0x010a
        /*0d0e*/ 	.byte	0x3f
	.zero		1


	//   ....[58]....
        /*0d10*/ 	.word	0x00013670
        /*0d14*/ 	.word	0x00000003
        /*0d18*/ 	.word	0x00000000
        /*0d1c*/ 	.short	0x010a
        /*0d1e*/ 	.byte	0x3f
	.zero		1


	//   ....[59]....
        /*0d20*/ 	.word	0x000136e0
        /*0d24*/ 	.word	0x00000003
        /*0d28*/ 	.word	0x00034800
        /*0d2c*/ 	.short	0x010a
        /*0d2e*/ 	.byte	0x3f
	.zero		1


	//   ....[60]....
        /*0d30*/ 	.word	0x00013730
        /*0d34*/ 	.word	0x00000002
        /*0d38*/ 	.word	0x00034830
        /*0d3c*/ 	.short	0x010a
        /*0d3e*/ 	.byte	0x3f
	.zero		1


	//   ....[61]....
        /*0d40*/ 	.word	0x00013790
        /*0d44*/ 	.word	0x00000007
        /*0d48*/ 	.word	0x00034830
        /*0d4c*/ 	.short	0x010a
        /*0d4e*/ 	.byte	0x3f
	.zero		1


	//   ....[62]....
        /*0d50*/ 	.word	0x000137f0
        /*0d54*/ 	.word	0x00000003
        /*0d58*/ 	.word	0x00034850
        /*0d5c*/ 	.short	0x010a
        /*0d5e*/ 	.byte	0x3f
	.zero		1


	//   ....[63]....
        /*0d60*/ 	.word	0x00013850
        /*0d64*/ 	.word	0x00000007
        /*0d68*/ 	.word	0x00034830
        /*0d6c*/ 	.short	0x010a
        /*0d6e*/ 	.byte	0x3f
	.zero		1


	//   ....[64]....
        /*0d70*/ 	.word	0x000138b0
        /*0d74*/ 	.word	0x00000003
        /*0d78*/ 	.word	0x00034850
        /*0d7c*/ 	.short	0x010a
        /*0d7e*/ 	.byte	0x3f
	.zero		1


	//   ....[65]....
        /*0d80*/ 	.word	0x00013910
        /*0d84*/ 	.word	0x00000003
        /*0d88*/ 	.word	0x00034850
        /*0d8c*/ 	.short	0x010a
        /*0d8e*/ 	.byte	0x3f
	.zero		1


	//   ....[66]....
        /*0d90*/ 	.word	0x00013ab0
        /*0d94*/ 	.word	0x00000000
        /*0d98*/ 	.word	0x00034840
        /*0d9c*/ 	.short	0x010a
        /*0d9e*/ 	.byte	0x3f
	.zero		1


	//   ....[67]....
        /*0da0*/ 	.word	0x000146d0
        /*0da4*/ 	.word	0x00000012
        /*0da8*/ 	.word	0x00034820
        /*0dac*/ 	.short	0x010a
        /*0dae*/ 	.byte	0x3f
	.zero		1


	//   ....[68]....
        /*0db0*/ 	.word	0x00014720
        /*0db4*/ 	.word	0x00000003
        /*0db8*/ 	.word	0x00034840
        /*0dbc*/ 	.short	0x010a
        /*0dbe*/ 	.byte	0x3f
	.zero		1


	//   ....[69]....
        /*0dc0*/ 	.word	0x00014770
        /*0dc4*/ 	.word	0x00000003
        /*0dc8*/ 	.word	0x00000060
        /*0dcc*/ 	.short	0x010a
        /*0dce*/ 	.byte	0x3f
	.zero		1


	//   ....[70]....
        /*0dd0*/ 	.word	0x000147c0
        /*0dd4*/ 	.word	0x00000003
        /*0dd8*/ 	.word	0x00034840
        /*0ddc*/ 	.short	0x010a
        /*0dde*/ 	.byte	0x3f
	.zero		1


	//   ....[71]....
        /*0de0*/ 	.word	0x00014810
        /*0de4*/ 	.word	0x00000002
        /*0de8*/ 	.word	0x00000060
        /*0dec*/ 	.short	0x010a
        /*0dee*/ 	.byte	0x3f
	.zero		1


	//   ....[72]....
        /*0df0*/ 	.word	0x00014860
        /*0df4*/ 	.word	0x00000002
        /*0df8*/ 	.word	0x00034840
        /*0dfc*/ 	.short	0x010a
        /*0dfe*/ 	.byte	0x3f
	.zero		1


	//   ....[73]....
        /*0e00*/ 	.word	0x000148b0
        /*0e04*/ 	.word	0x00000002
        /*0e08*/ 	.word	0x00000060
        /*0e0c*/ 	.short	0x010a
        /*0e0e*/ 	.byte	0x3f
	.zero		1


	//   ....[74]....
        /*0e10*/ 	.word	0x00014900
        /*0e14*/ 	.word	0x00000000
        /*0e18*/ 	.word	0x00034860
        /*0e1c*/ 	.short	0x010a
        /*0e1e*/ 	.byte	0x3f
	.zero		1


	//   ....[75]....
        /*0e20*/ 	.word	0x00015470
        /*0e24*/ 	.word	0x00000000
        /*0e28*/ 	.word	0x00034820
        /*0e2c*/ 	.short	0x010a
        /*0e2e*/ 	.byte	0x3f
	.zero		1


	//   ....[76]....
        /*0e30*/ 	.word	0x00015610
        /*0e34*/ 	.word	0x00000006
        /*0e38*/ 	.word	0x00000000
        /*0e3c*/ 	.short	0x010a
        /*0e3e*/ 	.byte	0x3f
	.zero		1


	//   ....[77]....
        /*0e40*/ 	.word	0x00015660
        /*0e44*/ 	.word	0x00000007
        /*0e48*/ 	.word	0x00000000
        /*0e4c*/ 	.short	0x010a
        /*0e4e*/ 	.byte	0x3f
	.zero		1


	//   ....[78]....
        /*0e50*/ 	.word	0x000156b0
        /*0e54*/ 	.word	0x00000004
        /*0e58*/ 	.word	0x00000000
        /*0e5c*/ 	.short	0x010a
        /*0e5e*/ 	.byte	0x3f
	.zero		1


	//----- nvinfo : EIATTR_NUM_MBARRIERS
	.align		4
.L_535:
        /*0e60*/ 	.byte	0x03, 0x38
        /*0e62*/ 	.short	0x0016


	//----- nvinfo : EIATTR_EXIT_INSTR_OFFSETS
	.align		4
        /*0e64*/ 	.byte	0x04, 0x1c
        /*0e66*/ 	.short	(.L_537 - .L_536)


	//   ....[0]....
.L_536:
        /*0e68*/ 	.word	0x00000a30


	//   ....[1]....
        /*0e6c*/ 	.word	0x0000c570


	//   ....[2]....
        /*0e70*/ 	.word	0x000136c0


	//----- nvinfo : EIATTR_MAX_THREADS
	.align		4
.L_537:
        /*0e74*/ 	.byte	0x04, 0x05
        /*0e76*/ 	.short	(.L_539 - .L_538)
.L_538:
        /*0e78*/ 	.word	0x00000180
        /*0e7c*/ 	.word	0x00000001
        /*0e80*/ 	.word	0x00000001


	//----- nvinfo : EIATTR_CRS_STACK_SIZE
	.align		4
.L_539:
        /*0e84*/ 	.byte	0x04, 0x1e
        /*0e86*/ 	.short	(.L_541 - .L_540)
.L_540:
        /*0e88*/ 	.word	0x00000000


	//----- nvinfo : EIATTR_CBANK_PARAM_SIZE
	.align		4
.L_541:
        /*0e8c*/ 	.byte	0x03, 0x19
        /*0e8e*/ 	.short	0x0af0


	//----- nvinfo : EIATTR_PARAM_CBANK
	.align		4
        /*0e90*/ 	.byte	0x04, 0x0a
        /*0e92*/ 	.short	(.L_543 - .L_542)
	.align		4
.L_542:
        /*0e94*/ 	.word	index@(.nv.constant0._ZN7cutlass13device_kernelIN5flash11enable_sm90INS1_16FlashAttnFwdSm90INS1_25CollectiveMainloopFwdSm90ILi2EN4cute5tupleIJNS5_1CILi1EEES8_S8_EEENS6_IJNS7_ILi128EEESA_NS7_ILi192EEEEEELi128ENS_6half_tEfNS_4arch4Sm90ELb1ELb0ELb0ELb1ELb0ELb0ELb0ELb1ELb1ELb1ELb1ELb0EEENS1_21CollectiveEpilogueFwdINS6_IJSA_SA_SA_EEES9_SD_SF_Li256ELb1ELb1ELb1ELb0EEENS1_36VarlenDynamicPersistentTileSchedulerILi128ELi128ELi256ELi128ELb1ELb1ELb1ELb1ELb1ELb1EEEEEEEEEvNT_6ParamsE)
        /*0e98*/ 	.short	0x0210
        /*0e9a*/ 	.short	0x0af0


	//----- nvinfo : EIATTR_SW_WAR
	.align		4
.L_543:
        /*0e9c*/ 	.byte	0x04, 0x36
        /*0e9e*/ 	.short	(.L_545 - .L_544)
.L_544:
        /*0ea0*/ 	.word	0x00000008
.L_545:


//--------------------- .nv.info._ZN7cutlass13device_kernelIN5flash11enable_sm90INS1_16FlashAttnFwdSm90INS1_25CollectiveMainloopFwdSm90ILi2EN4cute5tupleIJNS5_1CILi1EEES8_S8_EEENS6_IJNS7_ILi128EEESA_NS7_ILi192EEEEEELi128ENS_6half_tEfNS_4arch4Sm90ELb1ELb0ELb0ELb1ELb0ELb1ELb0ELb1ELb1ELb1ELb1ELb0EEENS1_21CollectiveEpilogueFwdINS6_IJSA_SA_SA_EEES9_SD_SF_Li256ELb1ELb1ELb1ELb0EEENS1_36VarlenDynamicPersistentTileSchedulerILi128ELi128ELi256ELi128ELb1ELb1ELb1ELb1ELb1ELb1EEEEEEEEEvNT_6ParamsE --------------------------
	.section	.nv.info._ZN7cutlass13device_kernelIN5flash11enable_sm90INS1_16FlashAttnFwdSm90INS1_25CollectiveMainloopFwdSm90ILi2EN4cute5tupleIJNS5_1CILi1EEES8_S8_EEENS6_IJNS7_ILi128EEESA_NS7_ILi192EEEEEELi128ENS_6half_tEfNS_4arch4Sm90ELb1ELb0ELb0ELb1ELb0ELb1ELb0ELb1ELb1ELb1ELb1ELb0EEENS1_21CollectiveEpilogueFwdINS6_IJSA_SA_SA_EEES9_SD_SF_Li256ELb1ELb1ELb1ELb0EEENS1_36VarlenDynamicPersistentTileSchedulerILi128ELi128ELi256ELi128ELb1ELb1ELb1ELb1ELb1ELb1EEEEEEEEEvNT_6ParamsE,"",@"SHT_CUDA_INFO"
	.sectionflags	@""
	.align	4


	//----- nvinfo : EIATTR_CUDA_API_VERSION
	.align		4
        /*0000*/ 	.byte	0x04, 0x37
        /*0002*/ 	.short	(.L_547 - .L_546)
.L_546:
        /*0004*/ 	.word	0x00000082


	//----- nvinfo : EIATTR_KPARAM_INFO
	.align		4
.L_547:
        /*0008*/ 	.byte	0x04, 0x17
        /*000a*/ 	.short	(.L_549 - .L_548)
.L_548:
        /*000c*/ 	.word	0x00000000
        /*0010*/ 	.short	0x0000
        /*0012*/ 	.short	0x0070
        /*0014*/ 	.byte	0x00, 0xf0, 0x01, 0x2a


	//----- nvinfo : EIATTR_SPARSE_MMA_MASK
	.align		4
.L_549:
        /*0018*/ 	.byte	0x03, 0x50
        /*001a*/ 	.short	0x0000


	//----- nvinfo : EIATTR_MAXREG_COUNT
	.align		4
        /*001c*/ 	.byte	0x03, 0x1b
        /*001e*/ 	.short	0x00a8


	//----- nvinfo : EIATTR_NUM_BARRIERS
	.align		4
        /*0020*/ 	.byte	0x02, 0x4c
        /*0022*/ 	.byte	0x10
	.zero		1


	//----- nvinfo : EIATTR_EXTERNS
	.align		4
        /*0024*/ 	.byte	0x04, 0x0f
        /*0026*/ 	.short	(.L_551 - .L_550)


	//   ....[0]....
	.align		4
.L_550:
        /*0028*/ 	.word	index@(__assertfail)


	//----- nvinfo : EIATTR_ANNOTATIONS
	.align		4
.L_551:
        /*002c*/ 	.byte	0x04, 0x55
        /*002e*/ 	.short	(.L_553 - .L_552)


	//   ....[0]....
.L_552:
        /* <DEDUP_REMOVED lines=136> */


	//----- nvinfo : EIATTR_MERCURY_ISA_VERSION
	.align		4
.L_553:
        /*0898*/ 	.byte	0x03, 0x5f
        /*089a*/ 	.short	0x0101


	//----- nvinfo : EIATTR_UNUSED_LOAD_BYTE_OFFSET
	.align		4
        /*089c*/ 	.byte	0x04, 0x44
        /*089e*/ 	.short	(.L_555 - .L_554)


	//   ....[0]....
.L_554:
        /*08a0*/ 	.word	0x00000ab0
        /*08a4*/ 	.word	0x0000fff0


	//   ....[1]....
        /*08a8*/ 	.word	0x0001aa90
        /*08ac*/ 	.word	0x0000fff0


	//----- nvinfo : EIATTR_INT_WARP_WIDE_INSTR_OFFSETS
	.align		4
.L_555:
        /*08b0*/ 	.byte	0x04, 0x31
        /*08b2*/ 	.short	(.L_557 - .L_556)


	//   ....[0]....
.L_556:
        /*08b4*/ 	.word	0x00000190


	//   ....[1]....
        /*08b8*/ 	.word	0x000001d0


	//   ....[2]....
        /*08bc*/ 	.word	0x00000240


	//   ....[3]....
        /*08c0*/ 	.word	0x00020d50


	//   ....[4]....
        /*08c4*/ 	.word	0x00020de0


	//   ....[5]....
        /*08c8*/ 	.word	0x00024880


	//   ....[6]....
        /*08cc*/ 	.word	0x000248e0


	//----- nvinfo : EIATTR_COOP_GROUP_MASK_REGIDS
	.align		4
.L_557:
        /*08d0*/ 	.byte	0x04, 0x29
        /*08d2*/ 	.short	(.L_559 - .L_558)


	//   ....[0]....
.L_558:
        /*08d4*/ 	.word	0xffffffff


	//   ....[1]....
        /*08d8*/ 	.word	0xffffffff


	//   ....[2]....
        /*08dc*/ 	.word	0xffffffff


	//   ....[3]....
        /*08e0*/ 	.word	0xffffffff


	//   ....[4]....
        /*08e4*/ 	.word	0xffffffff


	//   ....[5]....
        /*08e8*/ 	.word	0xffffffff


	//   ....[6]....
        /*08ec*/ 	.word	0xffffffff


	//   ....[7]....
        /*08f0*/ 	.word	0xffffffff


	//   ....[8]....
        /*08f4*/ 	.word	0xffffffff


	//   ....[9]....
        /*08f8*/ 	.word	0xffffffff


	//   ....[10]....
        /*08fc*/ 	.word	0xffffffff


	//   ....[11]....
        /*0900*/ 	.word	0xffffffff


	//   ....[12]....
        /*0904*/ 	.word	0xffffffff


	//   ....[13]....
        /*0908*/ 	.word	0xffffffff


	//   ....[14]....
        /*090c*/ 	.word	0xffffffff


	//   ....[15]....
        /*0910*/ 	.word	0xffffffff


	//   ....[16]....
        /*0914*/ 	.word	0xffffffff


	//   ....[17]....
        /*0918*/ 	.word	0xffffffff


	//   ....[18]....
        /*091c*/ 	.word	0xffffffff


	//   ....[19]....
        /*0920*/ 	.word	0xffffffff


	//   ....[20]....
        /*0924*/ 	.word	0xffffffff


	//   ....[21]....
        /*0928*/ 	.word	0xffffffff


	//   ....[22]....
        /*092c*/ 	.word	0xffffffff


	//   ....[23]....
        /*0930*/ 	.word	0xffffffff


	//   ....[24]....
        /*0934*/ 	.word	0xffffffff


	//   ....[25]....
        /*0938*/ 	.word	0xffffffff


	//   ....[26]....
        /*093c*/ 	.word	0xffffffff


	//   ....[27]....
        /*0940*/ 	.word	0xffffffff


	//   ....[28]....
        /*0944*/ 	.word	0xffffffff


	//   ....[29]....
        /*0948*/ 	.word	0xffffffff


	//   ....[30]....
        /*094c*/ 	.word	0xffffffff


	//   ....[31]....
        /*0950*/ 	.word	0xffffffff


	//   ....[32]....
        /*0954*/ 	.word	0xffffffff


	//   ....[33]....
        /*0958*/ 	.word	0xffffffff


	//   ....[34]....
        /*095c*/ 	.word	0xffffffff


	//   ....[35]....
        /*0960*/ 	.word	0xffffffff


	//   ....[36]....
        /*0964*/ 	.word	0xffffffff


	//   ....[37]....
        /*0968*/ 	.word	0xffffffff


	//   ....[38]....
        /*096c*/ 	.word	0xffffffff


	//   ....[39]....
        /*0970*/ 	.word	0xffffffff


	//   ....[40]....
        /*0974*/ 	.word	0xffffffff


	//   ....[41]....
        /*0978*/ 	.word	0xffffffff


	//   ....[42]....
        /*097c*/ 	.word	0xffffffff


	//   ....[43]....
        /*0980*/ 	.word	0xffffffff


	//   ....[44]....
        /*0984*/ 	.word	0xffffffff


	//   ....[45]....
        /*0988*/ 	.word	0xffffffff


	//   ....[46]....
        /*098c*/ 	.word	0xffffffff


	//   ....[47]....
        /*0990*/ 	.word	0xffffffff


	//   ....[48]....
        /*0994*/ 	.word	0xffffffff


	//   ....[49]....
        /*0998*/ 	.word	0xffffffff


	//   ....[50]....
        /*099c*/ 	.word	0xffffffff


	//   ....[51]....
        /*09a0*/ 	.word	0xffffffff


	//   ....[52]....
        /*09a4*/ 	.word	0xffffffff


	//   ....[53]....
        /*09a8*/ 	.word	0xffffffff


	//   ....[54]....
        /*09ac*/ 	.word	0xffffffff


	//   ....[55]....
        /*09b0*/ 	.word	0xffffffff


	//   ....[56]....
        /*09b4*/ 	.word	0xffffffff


	//   ....[57]....
        /*09b8*/ 	.word	0xffffffff


	//   ....[58]....
        /*09bc*/ 	.word	0xffffffff


	//   ....[59]....
        /*09c0*/ 	.word	0xffffffff


	//   ....[60]....
        /*09c4*/ 	.word	0xffffffff


	//   ....[61]....
        /*09c8*/ 	.word	0xffffffff


	//   ....[62]....
        /*09cc*/ 	.word	0xffffffff


	//   ....[63]....
        /*09d0*/ 	.word	0xffffffff


	//   ....[64]....
        /*09d4*/ 	.word	0xffffffff


	//   ....[65]....
        /*09d8*/ 	.word	0xffffffff


	//   ....[66]....
        /*09dc*/ 	.word	0xffffffff


	//   ....[67]....
        /*09e0*/ 	.word	0xffffffff


	//   ....[68]....
        /*09e4*/ 	.word	0xffffffff


	//   ....[69]....
        /*09e8*/ 	.word	0xffffffff


	//   ....[70]....
        /*09ec*/ 	.word	0xffffffff


	//   ....[71]....
        /*09f0*/ 	.word	0xffffffff


	//   ....[72]....
        /*09f4*/ 	.word	0xffffffff


	//   ....[73]....
        /*09f8*/ 	.word	0xffffffff


	//   ....[74]....
        /*09fc*/ 	.word	0xffffffff


	//   ....[75]....
        /*0a00*/ 	.word	0xffffffff


	//   ....[76]....
        /*0a04*/ 	.word	0xffffffff


	//   ....[77]....
        /*0a08*/ 	.word	0xffffffff


	//   ....[78]....
        /*0a0c*/ 	.word	0xffffffff


	//   ....[79]....
        /*0a10*/ 	.word	0xffffffff


	//   ....[80]....
        /*0a14*/ 	.word	0xffffffff


	//   ....[81]....
        /*0a18*/ 	.word	0xffffffff


	//   ....[82]....
        /*0a1c*/ 	.word	0xffffffff


	//   ....[83]....
        /*0a20*/ 	.word	0xffffffff


	//   ....[84]....
        /*0a24*/ 	.word	0xffffffff


	//   ....[85]....
        /*0a28*/ 	.word	0xffffffff


	//   ....[86]....
        /*0a2c*/ 	.word	0xffffffff


	//   ....[87]....
        /*0a30*/ 	.word	0xffffffff


	//   ....[88]....
        /*0a34*/ 	.word	0xffffffff


	//   ....[89]....
        /*0a38*/ 	.word	0xffffffff


	//   ....[90]....
        /*0a3c*/ 	.word	0xffffffff


	//   ....[91]....
        /*0a40*/ 	.word	0xffffffff


	//   ....[92]....
        /*0a44*/ 	.word	0xffffffff


	//   ....[93]....
        /*0a48*/ 	.word	0xffffffff


	//   ....[94]....
        /*0a4c*/ 	.word	0xffffffff


	//   ....[95]....
        /*0a50*/ 	.word	0xffffffff


	//   ....[96]....
        /*0a54*/ 	.word	0xffffffff


	//   ....[97]....
        /*0a58*/ 	.word	0xffffffff


	//   ....[98]....
        /*0a5c*/ 	.word	0xffffffff


	//   ....[99]....
        /*0a60*/ 	.word	0xffffffff


	//   ....[100]....
        /*0a64*/ 	.word	0xffffffff


	//   ....[101]....
        /*0a68*/ 	.word	0xffffffff


	//   ....[102]....
        /*0a6c*/ 	.word	0xffffffff


	//   ....[103]....
        /*0a70*/ 	.word	0xffffffff


	//   ....[104]....
        /*0a74*/ 	.word	0xffffffff


	//   ....[105]....
        /*0a78*/ 	.word	0xffffffff


	//   ....[106]....
        /*0a7c*/ 	.word	0xffffffff


	//   ....[107]....
        /*0a80*/ 	.word	0xffffffff


	//   ....[108]....
        /*0a84*/ 	.word	0xffffffff


	//   ....[109]....
        /*0a88*/ 	.word	0xffffffff


	//   ....[110]....
        /*0a8c*/ 	.word	0xffffffff


	//   ....[111]....
        /*0a90*/ 	.word	0xffffffff


	//   ....[112]....
        /*0a94*/ 	.word	0xffffffff


	//   ....[113]....
        /*0a98*/ 	.word	0xffffffff


	//   ....[114]....
        /*0a9c*/ 	.word	0xffffffff


	//   ....[115]....
        /*0aa0*/ 	.word	0xffffffff


	//   ....[116]....
        /*0aa4*/ 	.word	0xffffffff


	//   ....[117]....
        /*0aa8*/ 	.word	0xffffffff


	//   ....[118]....
        /*0aac*/ 	.word	0xffffffff


	//   ....[119]....
        /*0ab0*/ 	.word	0xffffffff


	//   ....[120]....
        /*0ab4*/ 	.word	0xffffffff


	//   ....[121]....
        /*0ab8*/ 	.word	0xffffffff


	//   ....[122]....
        /*0abc*/ 	.word	0x0500000f


	//   ....[123]....
        /*0ac0*/ 	.word	0x0500000f


	//   ....[124]....
        /*0ac4*/ 	.word	0x0500000f


	//   ....[125]....
        /*0ac8*/ 	.word	0x0500000f


	//   ....[126]....
        /*0acc*/ 	.word	0x0500000f


	//   ....[127]....
        /*0ad0*/ 	.word	0x0500000f


	//   ....[128]....
        /*0ad4*/ 	.word	0x0500000f


	//   ....[129]....
        /*0ad8*/ 	.word	0x0500000f


	//   ....[130]....
        /*0adc*/ 	.word	0x0500000f


	//   ....[131]....
        /*0ae0*/ 	.word	0x0500000f


	//   ....[132]....
        /*0ae4*/ 	.word	0x0500000f


	//   ....[133]....
        /*0ae8*/ 	.word	0x0500000f


	//   ....[134]....
        /*0aec*/ 	.word	0x0500000f


	//   ....[135]....
        /*0af0*/ 	.word	0x0500000f


	//   ....[136]....
        /*0af4*/ 	.word	0x0500000f


	//   ....[137]....
        /*0af8*/ 	.word	0x0500000f


	//   ....[138]....
        /*0afc*/ 	.word	0x0500000f


	//   ....[139]....
        /*0b00*/ 	.word	0x0500000f


	//   ....[140]....
        /*0b04*/ 	.word	0x0500000f


	//   ....[141]....
        /*0b08*/ 	.word	0x0500000f


	//   ....[142]....
        /*0b0c*/ 	.word	0x0500000f


	//   ....[143]....
        /*0b10*/ 	.word	0x0500000f


	//   ....[144]....
        /*0b14*/ 	.word	0x0500000f


	//   ....[145]....
        /*0b18*/ 	.word	0x0500000f


	//   ....[146]....
        /*0b1c*/ 	.word	0x0500000f


	//   ....[147]....
        /*0b20*/ 	.word	0x0500000f


	//   ....[148]....
        /*0b24*/ 	.word	0x0500000f


	//   ....[149]....
        /*0b28*/ 	.word	0x0500000f


	//   ....[150]....
        /*0b2c*/ 	.word	0x0500000f


	//   ....[151]....
        /*0b30*/ 	.word	0x0500000f


	//   ....[152]....
        /*0b34*/ 	.word	0x0500000f


	//   ....[153]....
        /*0b38*/ 	.word	0x0500000f


	//   ....[154]....
        /*0b3c*/ 	.word	0x0500000f


	//   ....[155]....
        /*0b40*/ 	.word	0x0500000f


	//   ....[156]....
        /*0b44*/ 	.word	0x0500000f


	//   ....[157]....
        /*0b48*/ 	.word	0x0500000f


	//   ....[158]....
        /*0b4c*/ 	.word	0x0500000f


	//   ....[159]....
        /*0b50*/ 	.word	0x0500000f


	//   ....[160]....
        /*0b54*/ 	.word	0x0500000f


	//   ....[161]....
        /*0b58*/ 	.word	0x0500000f


	//   ....[162]....
        /*0b5c*/ 	.word	0x0500000f


	//   ....[163]....
        /*0b60*/ 	.word	0x0500000f


	//   ....[164]....
        /*0b64*/ 	.word	0x0500000f


	//   ....[165]....
        /*0b68*/ 	.word	0x0500000f


	//   ....[166]....
        /*0b6c*/ 	.word	0x0500000f


	//   ....[167]....
        /*0b70*/ 	.word	0x0500000f


	//   ....[168]....
        /*0b74*/ 	.word	0x0500000f


	//   ....[169]....
        /*0b78*/ 	.word	0x0500000f


	//   ....[170]....
        /*0b7c*/ 	.word	0x0500000f


	//   ....[171]....
        /*0b80*/ 	.word	0x0500000f


	//   ....[172]....
        /*0b84*/ 	.word	0x0500000f


	//   ....[173]....
        /*0b88*/ 	.word	0x0500000f


	//   ....[174]....
        /*0b8c*/ 	.word	0x0500000f


	//----- nvinfo : EIATTR_COOP_GROUP_INSTR_OFFSETS
	.align		4
.L_559:
        /*0b90*/ 	.byte	0x04, 0x28
        /*0b92*/ 	.short	(.L_561 - .L_560)


	//   ....[0]....
.L_560:
        /*0b94*/ 	.word	0x00000060


	//   ....[1]....
        /*0b98*/ 	.word	0x000001a0


	//   ....[2]....
        /*0b9c*/ 	.word	0x000001f0


	//   ....[3]....
        /*0ba0*/ 	.word	0x00000420


	//   ....[4]....
        /*0ba4*/ 	.word	0x00000580


	//   ....[5]....
        /*0ba8*/ 	.word	0x000006a0


	//   ....[6]....
        /*0bac*/ 	.word	0x00000800


	//   ....[7]....
        /*0bb0*/ 	.word	0x0000b000


	//   ....[8]....
        /*0bb4*/ 	.word	0x0000b700


	//   ....[9]....
        /*0bb8*/ 	.word	0x0000b710


	//   ....[10]....
        /*0bbc*/ 	.word	0x0000b720


	//   ....[11]....
        /*0bc0*/ 	.word	0x0000b730


	//   ....[12]....
        /*0bc4*/ 	.word	0x0000bf00


	//   ....[13]....
        /*0bc8*/ 	.word	0x0000bf10


	//   ....[14]....
        /*0bcc*/ 	.word	0x0000bf20


	//   ....[15]....
        /*0bd0*/ 	.word	0x0000bf30


	//   ....[16]....
        /*0bd4*/ 	.word	0x0000ecd0


	//   ....[17]....
        /*0bd8*/ 	.word	0x0000ece0


	//   ....[18]....
        /*0bdc*/ 	.word	0x0000ecf0


	//   ....[19]....
        /*0be0*/ 	.word	0x0000ed00


	//   ....[20]....
        /*0be4*/ 	.word	0x0000f2f0


	//   ....[21]....
        /*0be8*/ 	.word	0x0000f300


	//   ....[22]....
        /*0bec*/ 	.word	0x0000f310


	//   ....[23]....
        /*0bf0*/ 	.word	0x0000f320


	//   ....[24]....
        /*0bf4*/ 	.word	0x00012530


	//   ....[25]....
        /*0bf8*/ 	.word	0x00012cb0


	//   ....[26]....
        /*0bfc*/ 	.word	0x00013220


	//   ....[27]....
        /*0c00*/ 	.word	0x000132b0


	//   ....[28]....
        /*0c04*/ 	.word	0x00013c30


	//   ....[29]....
        /*0c08*/ 	.word	0x00013cc0


	//   ....[30]....
        /*0c0c*/ 	.word	0x00015730


	//   ....[31]....
        /*0c10*/ 	.word	0x00015750


	//   ....[32]....
        /*0c14*/ 	.word	0x00015f80


	//   ....[33]....
        /*0c18*/ 	.word	0x000164d0


	//   ....[34]....
        /*0c1c*/ 	.word	0x00016540


	//   ....[35]....
        /*0c20*/ 	.word	0x000165e0


	//   ....[36]....
        /*0c24*/ 	.word	0x000186f0


	//   ....[37]....
        /*0c28*/ 	.word	0x00018750


	//   ....[38]....
        /*0c2c*/ 	.word	0x00018e70


	//   ....[39]....
        /*0c30*/ 	.word	0x00018ed0


	//   ....[40]....
        /*0c34*/ 	.word	0x0001a3e0


	//   ....[41]....
        /*0c38*/ 	.word	0x0001a460


	//   ....[42]....
        /*0c3c*/ 	.word	0x0001a470


	//   ....[43]....
        /*0c40*/ 	.word	0x0001a4a0


	//   ....[44]....
        /*0c44*/ 	.word	0x0001b530


	//   ....[45]....
        /*0c48*/ 	.word	0x0001b540


	//   ....[46]....
        /*0c4c*/ 	.word	0x0001b550


	//   ....[47]....
        /*0c50*/ 	.word	0x0001b560


	//   ....[48]....
        /*0c54*/ 	.word	0x0001bc60


	//   ....[49]....
        /*0c58*/ 	.word	0x0001bcc0


	//   ....[50]....
        /*0c5c*/ 	.word	0x0001bd90


	//   ....[51]....
        /*0c60*/ 	.word	0x0001bdb0


	//   ....[52]....
        /*0c64*/ 	.word	0x0001be70


	//   ....[53]....
        /*0c68*/ 	.word	0x0001be90


	//   ....[54]....
        /*0c6c*/ 	.word	0x0001bf60


	//   ....[55]....
        /*0c70*/ 	.word	0x0001bf80


	//   ....[56]....
        /*0c74*/ 	.word	0x0001c400


	//   ....[57]....
        /*0c78*/ 	.word	0x0001c410


	//   ....[58]....
        /*0c7c*/ 	.word	0x0001c850


	//   ....[59]....
        /*0c80*/ 	.word	0x0001c860


	//   ....[60]....
        /*0c84*/ 	.word	0x0001d4c0


	//   ....[61]....
        /*0c88*/ 	.word	0x0001d4e0


	//   ....[62]....
        /*0c8c*/ 	.word	0x0001d5a0


	//   ....[63]....
        /*0c90*/ 	.word	0x0001d5c0


	//   ....[64]....
        /*0c94*/ 	.word	0x0001d680


	//   ....[65]....
        /*0c98*/ 	.word	0x0001d6a0


	//   ....[66]....
        /*0c9c*/ 	.word	0x0001d770


	//   ....[67]....
        /*0ca0*/ 	.word	0x0001d790


	//   ....[68]....
        /*0ca4*/ 	.word	0x0001d8e0


	//   ....[69]....
        /*0ca8*/ 	.word	0x0001db10


	//   ....[70]....
        /*0cac*/ 	.word	0x0001db40


	//   ....[71]....
        /*0cb0*/ 	.word	0x0001db70


	//   ....[72]....
        /*0cb4*/ 	.word	0x0001dba0


	//   ....[73]....
        /*0cb8*/ 	.word	0x0001dbd0


	//   ....[74]....
        /*0cbc*/ 	.word	0x0001dc00


	//   ....[75]....
        /*0cc0*/ 	.word	0x0001dda0


	//   ....[76]....
        /*0cc4*/ 	.word	0x0001ddd0


	//   ....[77]....
        /*0cc8*/ 	.word	0x0001de00


	//   ....[78]....
        /*0ccc*/ 	.word	0x0001de30


	//   ....[79]....
        /*0cd0*/ 	.word	0x0001de60


	//   ....[80]....
        /*0cd4*/ 	.word	0x0001de90


	//   ....[81]....
        /*0cd8*/ 	.word	0x0001df30


	//   ....[82]....
        /*0cdc*/ 	.word	0x0001df60


	//   ....[83]....
        /*0ce0*/ 	.word	0x0001df70


	//   ....[84]....
        /*0ce4*/ 	.word	0x0001dfa0


	//   ....[85]....
        /*0ce8*/ 	.word	0x0001f680


	//   ....[86]....
        /*0cec*/ 	.word	0x00021330


	//   ....[87]....
        /*0cf0*/ 	.word	0x00021f40


	//   ....[88]....
        /*0cf4*/ 	.word	0x00021f50


	//   ....[89]....
        /*0cf8*/ 	.word	0x00022010


	//   ....[90]....
        /*0cfc*/ 	.word	0x00022020


	//   ....[91]....
        /*0d00*/ 	.word	0x000220c0


	//   ....[92]....
        /*0d04*/ 	.word	0x000220d0


	//   ....[93]....
        /*0d08*/ 	.word	0x00022170


	//   ....[94]....
        /*0d0c*/ 	.word	0x00022180


	//   ....[95]....
        /*0d10*/ 	.word	0x00022220


	//   ....[96]....
        /*0d14*/ 	.word	0x00022230


	//   ....[97]....
        /*0d18*/ 	.word	0x000222d0


	//   ....[98]....
        /*0d1c*/ 	.word	0x000222e0


	//   ....[99]....
        /*0d20*/ 	.word	0x00022380


	//   ....[100]....
        /*0d24*/ 	.word	0x00022390


	//   ....[101]....
        /*0d28*/ 	.word	0x000223e0


	//   ....[102]....
        /*0d2c*/ 	.word	0x00022420


	//   ....[103]....
        /*0d30*/ 	.word	0x00025000


	//   ....[104]....
        /*0d34*/ 	.word	0x00025030


	//   ....[105]....
        /*0d38*/ 	.word	0x00025090


	//   ....[106]....
        /*0d3c*/ 	.word	0x000250c0


	//   ....[107]....
        /*0d40*/ 	.word	0x000250f0


	//   ....[108]....
        /*0d44*/ 	.word	0x00025120


	//   ....[109]....
        /*0d48*/ 	.word	0x00025150


	//   ....[110]....
        /*0d4c*/ 	.word	0x00025180


	//   ....[111]....
        /*0d50*/ 	.word	0x00025350


	//   ....[112]....
        /*0d54*/ 	.word	0x00025380


	//   ....[113]....
        /*0d58*/ 	.word	0x000253b0


	//   ....[114]....
        /*0d5c*/ 	.word	0x000253e0


	//   ....[115]....
        /*0d60*/ 	.word	0x00025410


	//   ....[116]....
        /*0d64*/ 	.word	0x00025440


	//   ....[117]....
        /*0d68*/ 	.word	0x00025510


	//   ....[118]....
        /*0d6c*/ 	.word	0x00025530


	//   ....[119]....
        /*0d70*/ 	.word	0x00025540


	//   ....[120]....
        /*0d74*/ 	.word	0x000255c0


	//   ....[121]....
        /*0d78*/ 	.word	0x000260f0


	//   ....[122]....
        /*0d7c*/ 	.word	0x00026530


	//   ....[123]....
        /*0d80*/ 	.word	0x000265c0


	//   ....[124]....
        /*0d84*/ 	.word	0x00026610


	//   ....[125]....
        /*0d88*/ 	.word	0x00026660


	//   ....[126]....
        /*0d8c*/ 	.word	0x00026700


	//   ....[127]....
        /*0d90*/ 	.word	0x00026790


	//   ....[128]....
        /*0d94*/ 	.word	0x000267e0


	//   ....[129]....
        /*0d98*/ 	.word	0x00026830


	//   ....[130]....
        /*0d9c*/ 	.word	0x00026920


	//   ....[131]....
        /*0da0*/ 	.word	0x000269b0


	//   ....[132]....
        /*0da4*/ 	.word	0x00026a10


	//   ....[133]....
        /*0da8*/ 	.word	0x00026a70


	//   ....[134]....
        /*0dac*/ 	.word	0x00026b00


	//   ....[135]....
        /*0db0*/ 	.word	0x00026b90


	//   ....[136]....
        /*0db4*/ 	.word	0x00026be0


	//   ....[137]....
        /*0db8*/ 	.word	0x00026c30


	//   ....[138]....
        /*0dbc*/ 	.word	0x00026f30


	//   ....[139]....
        /*0dc0*/ 	.word	0x00027220


	//   ....[140]....
        /*0dc4*/ 	.word	0x000273a0


	//   ....[141]....
        /*0dc8*/ 	.word	0x000273f0


	//   ....[142]....
        /*0dcc*/ 	.word	0x000274c0


	//   ....[143]....
        /*0dd0*/ 	.word	0x000275d0


	//   ....[144]....
        /*0dd4*/ 	.word	0x00027630


	//   ....[145]....
        /*0dd8*/ 	.word	0x00027740


	//   ....[146]....
        /*0ddc*/ 	.word	0x000277a0


	//   ....[147]....
        /*0de0*/ 	.word	0x000278b0


	//   ....[148]....
        /*0de4*/ 	.word	0x00027910


	//   ....[149]....
        /*0de8*/ 	.word	0x00027a20


	//   ....[150]....
        /*0dec*/ 	.word	0x00027a80


	//   ....[151]....
        /*0df0*/ 	.word	0x00027b90


	//   ....[152]....
        /*0df4*/ 	.word	0x00027bf0


	//   ....[153]....
        /*0df8*/ 	.word	0x00027d00


	//   ....[154]....
        /*0dfc*/ 	.word	0x00027d60


	//   ....[155]....
        /*0e00*/ 	.word	0x00027e40


	//   ....[156]....
        /*0e04*/ 	.word	0x000281b0


	//   ....[157]....
        /*0e08*/ 	.word	0x00028260


	//   ....[158]....
        /*0e0c*/ 	.word	0x000283e0


	//   ....[159]....
        /*0e10*/ 	.word	0x00028470


	//   ....[160]....
        /*0e14*/ 	.word	0x000284f0


	//   ....[161]....
        /*0e18*/ 	.word	0x00028570


	//   ....[162]....
        /*0e1c*/ 	.word	0x000285f0


	//   ....[163]....
        /*0e20*/ 	.word	0x00028680


	//   ....[164]....
        /*0e24*/ 	.word	0x00028720


	//   ....[165]....
        /*0e28*/ 	.word	0x000287f0


	//   ....[166]....
        /*0e2c*/ 	.word	0x00028870


	//   ....[167]....
        /*0e30*/ 	.word	0x000288f0


	//   ....[168]....
        /*0e34*/ 	.word	0x00028970


	//   ....[169]....
        /*0e38*/ 	.word	0x00028a00


	//   ....[170]....
        /*0e3c*/ 	.word	0x00028a80


	//   ....[171]....
        /*0e40*/ 	.word	0x00028b30


	//   ....[172]....
        /*0e44*/ 	.word	0x00028b80


	//   ....[173]....
        /*0e48*/ 	.word	0x00028c40


	//   ....[174]....
        /*0e4c*/ 	.word	0x00028d70


	//----- nvinfo : EIATTR_REG_RECONFIG
	.align		4
.L_561:
        /*0e50*/ 	.byte	0x01, 0x54
	.zero		2


	//----- nvinfo : EIATTR_SYSCALL_OFFSETS
	.align		4
        /*0e54*/ 	.byte	0x04, 0x46
        /*0e56*/ 	.short	(.L_563 - .L_562)


	//   ....[0]....
.L_562:
        /*0e58*/ 	.word	0x00002010


	//   ....[1]....
        /*0e5c*/ 	.word	0x00002160


	//   ....[2]....
        /*0e60*/ 	.word	0x0000b1b0


	//   ....[3]....
        /*0e64*/ 	.word	0x0000b4a0


	//   ....[4]....
        /*0e68*/ 	.word	0x00020f50


	//   ....[5]....
        /*0e6c*/ 	.word	0x000210a0


	//   ....[6]....
        /*0e70*/ 	.word	0x00021190


	//   ....[7]....
        /*0e74*/ 	.word	0x00021af0


	//----- nvinfo : EIATTR_MBARRIER_INSTR_OFFSETS
	.align		4
.L_563:
        /*0e78*/ 	.byte	0x04, 0x39
        /*0e7a*/ 	.short	(.L_565 - .L_564)


	//   ....[0]....
.L_564:
        /*0e7c*/ 	.word	0x000002d0
        /*0e80*/ 	.word	0x000000ff
        /*0e84*/ 	.word	0x00034800
        /*0e88*/ 	.short	0x0100
        /*0e8a*/ 	.byte	0x08
	.zero		1


	//   ....[1]....
        /*0e8c*/ 	.word	0x000002e0
        /*0e90*/ 	.word	0x000000ff
        /*0e94*/ 	.word	0x00034820
        /*0e98*/ 	.short	0x0100
        /*0e9a*/ 	.byte	0x08
	.zero		1


	//   ....[2]....
        /*0e9c*/ 	.word	0x000003d0
        /*0ea0*/ 	.word	0x000000ff
        /*0ea4*/ 	.word	0x00034830
        /*0ea8*/ 	.short	0x0100
        /*0eaa*/ 	.byte	0x08
	.zero		1


	//   ....[3]....
        /*0eac*/ 	.word	0x000003e0
        /*0eb0*/ 	.word	0x000000ff
        /*0eb4*/ 	.word	0x00034840
        /*0eb8*/ 	.short	0x0100
        /*0eba*/ 	.byte	0x08
	.zero		1


	//   ....[4]....
        /*0ebc*/ 	.word	0x000003f0
        /*0ec0*/ 	.word	0x000000ff
        /*0ec4*/ 	.word	0x00034838
        /*0ec8*/ 	.short	0x0100
        /*0eca*/ 	.byte	0x08
	.zero		1


	//   ....[5]....
        /*0ecc*/ 	.word	0x00000400
        /*0ed0*/ 	.word	0x000000ff
        /*0ed4*/ 	.word	0x00034848
        /*0ed8*/ 	.short	0x0100
        /*0eda*/ 	.byte	0x08
	.zero		1


	//   ....[6]....
        /*0edc*/ 	.word	0x00000530
        /*0ee0*/ 	.word	0x000000ff
        /*0ee4*/ 	.word	0x00034850
        /*0ee8*/ 	.short	0x0100
        /*0eea*/ 	.byte	0x08
	.zero		1


	//   ....[7]....
        /*0eec*/ 	.word	0x00000540
        /*0ef0*/ 	.word	0x000000ff
        /*0ef4*/ 	.word	0x00034860
        /*0ef8*/ 	.short	0x0100
        /*0efa*/ 	.byte	0x08
	.zero		1


	//   ....[8]....
        /*0efc*/ 	.word	0x00000550
        /*0f00*/ 	.word	0x000000ff
        /*0f04*/ 	.word	0x00034858
        /*0f08*/ 	.short	0x0100
        /*0f0a*/ 	.byte	0x08
	.zero		1


	//   ....[9]....
        /*0f0c*/ 	.word	0x00000560
        /*0f10*/ 	.word	0x000000ff
        /*0f14*/ 	.word	0x00034868
        /*0f18*/ 	.short	0x0100
        /*0f1a*/ 	.byte	0x08
	.zero		1


	//   ....[10]....
        /*0f1c*/ 	.word	0x00000650
        /*0f20*/ 	.word	0x000000ff
        /*0f24*/ 	.word	0x00034870
        /*0f28*/ 	.short	0x0100
        /*0f2a*/ 	.byte	0x06
	.zero		1


	//   ....[11]....
        /*0f2c*/ 	.word	0x00000660
        /*0f30*/ 	.word	0x000000ff
        /*0f34*/ 	.word	0x00034880
        /*0f38*/ 	.short	0x0100
        /*0f3a*/ 	.byte	0x06
	.zero		1


	//   ....[12]....
        /*0f3c*/ 	.word	0x00000670
        /*0f40*/ 	.word	0x000000ff
        /*0f44*/ 	.word	0x00034878
        /*0f48*/ 	.short	0x0100
        /*0f4a*/ 	.byte	0x06
	.zero		1


	//   ....[13]....
        /*0f4c*/ 	.word	0x00000680
        /*0f50*/ 	.word	0x000000ff
        /*0f54*/ 	.word	0x00034888
        /*0f58*/ 	.short	0x0100
        /*0f5a*/ 	.byte	0x06
	.zero		1


	//   ....[14]....
        /*0f5c*/ 	.word	0x000007b0
        /*0f60*/ 	.word	0x000000ff
        /*0f64*/ 	.word	0x00034890
        /*0f68*/ 	.short	0x0100
        /*0f6a*/ 	.byte	0x08
	.zero		1


	//   ....[15]....
        /*0f6c*/ 	.word	0x000007c0
        /*0f70*/ 	.word	0x000000ff
        /*0f74*/ 	.word	0x000348a0
        /*0f78*/ 	.short	0x0100
        /*0f7a*/ 	.byte	0x08
	.zero		1


	//   ....[16]....
        /*0f7c*/ 	.word	0x000007d0
        /*0f80*/ 	.word	0x000000ff
        /*0f84*/ 	.word	0x00034898
        /*0f88*/ 	.short	0x0100
        /*0f8a*/ 	.byte	0x08
	.zero		1


	//   ....[17]....
        /*0f8c*/ 	.word	0x000007e0
        /*0f90*/ 	.word	0x000000ff
        /*0f94*/ 	.word	0x000348a8
        /*0f98*/ 	.short	0x0100
        /*0f9a*/ 	.byte	0x08
	.zero		1


	//   ....[18]....
        /*0f9c*/ 	.word	0x00000910
        /*0fa0*/ 	.word	0x000000ff
        /*0fa4*/ 	.word	0x000348b0
        /*0fa8*/ 	.short	0x0100
        /*0faa*/ 	.byte	0x08
	.zero		1


	//   ....[19]....
        /*0fac*/ 	.word	0x00000920
        /*0fb0*/ 	.word	0x000000ff
        /*0fb4*/ 	.word	0x000348c0
        /*0fb8*/ 	.short	0x0100
        /*0fba*/ 	.byte	0x08
	.zero		1


	//   ....[20]....
        /*0fbc*/ 	.word	0x00000930
        /*0fc0*/ 	.word	0x000000ff
        /*0fc4*/ 	.word	0x000348b8
        /*0fc8*/ 	.short	0x0100
        /*0fca*/ 	.byte	0x08
	.zero		1


	//   ....[21]....
        /*0fcc*/ 	.word	0x00000940
        /*0fd0*/ 	.word	0x000000ff
        /*0fd4*/ 	.word	0x000348c8
        /*0fd8*/ 	.short	0x0100
        /*0fda*/ 	.byte	0x08
	.zero		1


	//   ....[22]....
        /*0fdc*/ 	.word	0x00003c50
        /*0fe0*/ 	.word	0x00000003
        /*0fe4*/ 	.word	0x00034890
        /*0fe8*/ 	.short	0x010a
        /*0fea*/ 	.byte	0x3f
	.zero		1


	//   ....[23]....
        /*0fec*/ 	.word	0x00006ff0
        /*0ff0*/ 	.word	0x00000003
        /*0ff4*/ 	.word	0x00034890
        /*0ff8*/ 	.short	0x010a
        /*0ffa*/ 	.byte	0x3f
	.zero		1


	//   ....[24]....
        /*0ffc*/ 	.word	0x0000a0f0
        /*1000*/ 	.word	0x00000003
        /*1004*/ 	.word	0x00034890
        /*1008*/ 	.short	0x010a
        /*100a*/ 	.byte	0x3f
	.zero		1


	//   ....[25]....
        /*100c*/ 	.word	0x0000a4c0
        /*1010*/ 	.word	0x00000020
        /*1014*/ 	.word	0x00000000
        /*1018*/ 	.short	0x0101
        /*101a*/ 	.byte	0x3f
	.zero		1


	//   ....[26]....
        /*101c*/ 	.word	0x0000a500
        /*1020*/ 	.word	0x00000003
        /*1024*/ 	.word	0x000348b0
        /*1028*/ 	.short	0x010a
        /*102a*/ 	.byte	0x3f
	.zero		1


	//   ....[27]....
        /*102c*/ 	.word	0x0000a9a0
        /*1030*/ 	.word	0x00000003
        /*1034*/ 	.word	0x00000000
        /*1038*/ 	.short	0x0101
        /*103a*/ 	.byte	0x3f
	.zero		1


	//   ....[28]....
        /*103c*/ 	.word	0x0000b230
        /*1040*/ 	.word	0x00000002
        /*1044*/ 	.word	0x00034800
        /*1048*/ 	.short	0x010a
        /*104a*/ 	.byte	0x3f
	.zero		1


	//   ....[29]....
        /*104c*/ 	.word	0x0000b280
        /*1050*/ 	.word	0x00000002
        /*1054*/ 	.word	0x00034800
        /*1058*/ 	.short	0x010a
        /*105a*/ 	.byte	0x3f
	.zero		1


	//   ....[30]....
        /*105c*/ 	.word	0x0000c600
        /*1060*/ 	.word	0x00000002
        /*1064*/ 	.word	0x00034800
        /*1068*/ 	.short	0x010a
        /*106a*/ 	.byte	0x3f
	.zero		1


	//   ....[31]....
        /*106c*/ 	.word	0x0000f760
        /*1070*/ 	.word	0x00000002
        /*1074*/ 	.word	0x00034800
        /*1078*/ 	.short	0x010a
        /*107a*/ 	.byte	0x3f
	.zero		1


	//   ....[32]....
        /*107c*/ 	.word	0x00011ff0
        /*1080*/ 	.word	0x00000006
        /*1084*/ 	.word	0x00034830
        /*1088*/ 	.short	0x010a
        /*108a*/ 	.byte	0x3f
	.zero		1


	//   ....[33]....
        /*108c*/ 	.word	0x00012060
        /*1090*/ 	.word	0x00000006
        /*1094*/ 	.word	0x00034830
        /*1098*/ 	.short	0x010a
        /*109a*/ 	.byte	0x3f
	.zero		1


	//   ....[34]....
        /*109c*/ 	.word	0x00012c00
        /*10a0*/ 	.word	0x00000006
        /*10a4*/ 	.word	0x00000000
        /*10a8*/ 	.short	0x0101
        /*10aa*/ 	.byte	0x3f
	.zero		1


	//   ....[35]....
        /*10ac*/ 	.word	0x00014970
        /*10b0*/ 	.word	0x00000014
        /*10b4*/ 	.word	0x00034830
        /*10b8*/ 	.short	0x010a
        /*10ba*/ 	.byte	0x3f
	.zero		1


	//   ....[36]....
        /*10bc*/ 	.word	0x000149f0
        /*10c0*/ 	.word	0x00000014
        /*10c4*/ 	.word	0x00034830
        /*10c8*/ 	.short	0x010a
        /*10ca*/ 	.byte	0x3f
	.zero		1


	//   ....[37]....
        /*10cc*/ 	.word	0x00015510
        /*10d0*/ 	.word	0x00000015
        /*10d4*/ 	.word	0x00034850
        /*10d8*/ 	.short	0x010a
        /*10da*/ 	.byte	0x3f
	.zero		1


	//   ....[38]....
        /*10dc*/ 	.word	0x00015560
        /*10e0*/ 	.word	0x00000015
        /*10e4*/ 	.word	0x00034850
        /*10e8*/ 	.short	0x010a
        /*10ea*/ 	.byte	0x3f
	.zero		1


	//   ....[39]....
        /*10ec*/ 	.word	0x00016f40
        /*10f0*/ 	.word	0x00000014
        /*10f4*/ 	.word	0x00000000
        /*10f8*/ 	.short	0x0101
        /*10fa*/ 	.byte	0x3f
	.zero		1


	//   ....[40]....
        /*10fc*/ 	.word	0x00016f70
        /*1100*/ 	.word	0x00000015
        /*1104*/ 	.word	0x00000000
        /*1108*/ 	.short	0x0101
        /*110a*/ 	.byte	0x3f
	.zero		1


	//   ....[41]....
        /*110c*/ 	.word	0x00017790
        /*1110*/ 	.word	0x00000003
        /*1114*/ 	.word	0x00034830
        /*1118*/ 	.short	0x010a
        /*111a*/ 	.byte	0x3f
	.zero		1


	//   ....[42]....
        /*111c*/ 	.word	0x00017810
        /*1120*/ 	.word	0x00000003
        /*1124*/ 	.word	0x00034830
        /*1128*/ 	.short	0x010a
        /*112a*/ 	.byte	0x3f
	.zero		1


	//   ....[43]....
        /*112c*/ 	.word	0x00018330
        /*1130*/ 	.word	0x0000000f
        /*1134*/ 	.word	0x00034850
        /*1138*/ 	.short	0x010a
        /*113a*/ 	.byte	0x3f
	.zero		1


	//   ....[44]....
        /*113c*/ 	.word	0x00018380
        /*1140*/ 	.word	0x0000000f
        /*1144*/ 	.word	0x00034850
        /*1148*/ 	.short	0x010a
        /*114a*/ 	.byte	0x3f
	.zero		1


	//   ....[45]....
        /*114c*/ 	.word	0x000196c0
        /*1150*/ 	.word	0x0000000b
        /*1154*/ 	.word	0x00000000
        /*1158*/ 	.short	0x0101
        /*115a*/ 	.byte	0x3f
	.zero		1


	//   ....[46]....
        /*115c*/ 	.word	0x00019710
        /*1160*/ 	.word	0x0000000f
        /*1164*/ 	.word	0x00000000
        /*1168*/ 	.short	0x0101
        /*116a*/ 	.byte	0x3f
	.zero		1


	//   ....[47]....
        /*116c*/ 	.word	0x00019fc0
        /*1170*/ 	.word	0x00000007
        /*1174*/ 	.word	0x00034850
        /*1178*/ 	.short	0x010a
        /*117a*/ 	.byte	0x3f
	.zero		1


	//   ....[48]....
        /*117c*/ 	.word	0x0001a060
        /*1180*/ 	.word	0x00000007
        /*1184*/ 	.word	0x00034850
        /*1188*/ 	.short	0x010a
        /*118a*/ 	.byte	0x3f
	.zero		1


	//   ....[49]....
        /*118c*/ 	.word	0x0001a620
        /*1190*/ 	.word	0x00000008
        /*1194*/ 	.word	0x00000000
        /*1198*/ 	.short	0x0101
        /*119a*/ 	.byte	0x3f
	.zero		1


	//   ....[50]....
        /*119c*/ 	.word	0x0001bc80
        /*11a0*/ 	.word	0x00000000
        /*11a4*/ 	.word	0x00000000
        /*11a8*/ 	.short	0x0101
        /*11aa*/ 	.byte	0x3f
	.zero		1


	//   ....[51]....
        /*11ac*/ 	.word	0x0001c3f0
        /*11b0*/ 	.word	0x0000000a
        /*11b4*/ 	.word	0x00000000
        /*11b8*/ 	.short	0x0101
        /*11ba*/ 	.byte	0x3f
	.zero		1


	//   ....[52]....
        /*11bc*/ 	.word	0x0001f760
        /*11c0*/ 	.word	0x00000012
        /*11c4*/ 	.word	0x00034820
        /*11c8*/ 	.short	0x010a
        /*11ca*/ 	.byte	0x3f
	.zero		1


	//   ....[53]....
        /*11cc*/ 	.word	0x0001f830
        /*11d0*/ 	.word	0x00000005
        /*11d4*/ 	.word	0x000348a0
        /*11d8*/ 	.short	0x010a
        /*11da*/ 	.byte	0x3f
	.zero		1


	//   ....[54]....
        /*11dc*/ 	.word	0x0001fc50
        /*11e0*/ 	.word	0x00000005
        /*11e4*/ 	.word	0x000348c0
        /*11e8*/ 	.short	0x010a
        /*11ea*/ 	.byte	0x3f
	.zero		1


	//   ....[55]....
        /*11ec*/ 	.word	0x00020140
        /*11f0*/ 	.word	0x00000006
        /*11f4*/ 	.word	0x000348a0
        /*11f8*/ 	.short	0x010a
        /*11fa*/ 	.byte	0x3f
	.zero		1


	//   ....[56]....
        /*11fc*/ 	.word	0x00020550
        /*1200*/ 	.word	0x00000006
        /*1204*/ 	.word	0x000348c0
        /*1208*/ 	.short	0x010a
        /*120a*/ 	.byte	0x3f
	.zero		1


	//   ....[57]....
        /*120c*/ 	.word	0x000215a0
        /*1210*/ 	.word	0x00000000
        /*1214*/ 	.word	0x00034840
        /*1218*/ 	.short	0x010a
        /*121a*/ 	.byte	0x3f
	.zero		1


	//   ....[58]....
        /*121c*/ 	.word	0x00022510
        /*1220*/ 	.word	0x00000012
        /*1224*/ 	.word	0x00034800
        /*1228*/ 	.short	0x0107
        /*122a*/ 	.byte	0x3f
	.zero		1


	//   ....[59]....
        /*122c*/ 	.word	0x00022610
        /*1230*/ 	.word	0x00000012
        /*1234*/ 	.word	0x00034800
        /*1238*/ 	.short	0x0101
        /*123a*/ 	.byte	0x3f
	.zero		1


	//   ....[60]....
        /*123c*/ 	.word	0x00022630
        /*1240*/ 	.word	0x00000012
        /*1244*/ 	.word	0x00034820
        /*1248*/ 	.short	0x010a
        /*124a*/ 	.byte	0x3f
	.zero		1


	//   ....[61]....
        /*124c*/ 	.word	0x000229f0
        /*1250*/ 	.word	0x00000003
        /*1254*/ 	.word	0x00034840
        /*1258*/ 	.short	0x010a
        /*125a*/ 	.byte	0x3f
	.zero		1


	//   ....[62]....
        /*125c*/ 	.word	0x00022e70
        /*1260*/ 	.word	0x00000002
        /*1264*/ 	.word	0x00034860
        /*1268*/ 	.short	0x010a
        /*126a*/ 	.byte	0x3f
	.zero		1


	//   ....[63]....
        /*126c*/ 	.word	0x00023520
        /*1270*/ 	.word	0x00000003
        /*1274*/ 	.word	0x00034840
        /*1278*/ 	.short	0x010a
        /*127a*/ 	.byte	0x3f
	.zero		1


	//   ....[64]....
        /*127c*/ 	.word	0x000239a0
        /*1280*/ 	.word	0x00000002
        /*1284*/ 	.word	0x00034860
        /*1288*/ 	.short	0x010a
        /*128a*/ 	.byte	0x3f
	.zero		1


	//   ....[65]....
        /*128c*/ 	.word	0x00023fb0
        /*1290*/ 	.word	0x00000003
        /*1294*/ 	.word	0x00034840
        /*1298*/ 	.short	0x010a
        /*129a*/ 	.byte	0x3f
	.zero		1


	//   ....[66]....
        /*129c*/ 	.word	0x00024420
        /*12a0*/ 	.word	0x00000002
        /*12a4*/ 	.word	0x00034860
        /*12a8*/ 	.short	0x010a
        /*12aa*/ 	.byte	0x3f
	.zero		1


	//   ....[67]....
        /*12ac*/ 	.word	0x000249d0
        /*12b0*/ 	.word	0x00000000
        /*12b4*/ 	.word	0x00034860
        /*12b8*/ 	.short	0x010a
        /*12ba*/ 	.byte	0x3f
	.zero		1


	//   ....[68]....
        /*12bc*/ 	.word	0x00026070
        /*12c0*/ 	.word	0x00000000
        /*12c4*/ 	.word	0x00034820
        /*12c8*/ 	.short	0x010a
        /*12ca*/ 	.byte	0x3f
	.zero		1


	//   ....[69]....
        /*12cc*/ 	.word	0x00026270
        /*12d0*/ 	.word	0x00000006
        /*12d4*/ 	.word	0x00000000
        /*12d8*/ 	.short	0x010a
        /*12da*/ 	.byte	0x3f
	.zero		1


	//   ....[70]....
        /*12dc*/ 	.word	0x000262a0
        /*12e0*/ 	.word	0x00000007
        /*12e4*/ 	.word	0x00000000
        /*12e8*/ 	.short	0x010a
        /*12ea*/ 	.byte	0x3f
	.zero		1


	//   ....[71]....
        /*12ec*/ 	.word	0x00026300
        /*12f0*/ 	.word	0x00000004
        /*12f4*/ 	.word	0x00000000
        /*12f8*/ 	.short	0x010a
        /*12fa*/ 	.byte	0x3f
	.zero		1


	//   ....[72]....
        /*12fc*/ 	.word	0x00026330
        /*1300*/ 	.word	0x00000003
        /*1304*/ 	.word	0x00000000
        /*1308*/ 	.short	0x010a
        /*130a*/ 	.byte	0x3f
	.zero		1


	//   ....[73]....
        /*130c*/ 	.word	0x00026390
        /*1310*/ 	.word	0x00000003
        /*1314*/ 	.word	0x00034890
        /*1318*/ 	.short	0x010a
        /*131a*/ 	.byte	0x3f
	.zero		1


	//   ....[74]....
        /*131c*/ 	.word	0x000263e0
        /*1320*/ 	.word	0x00000003
        /*1324*/ 	.word	0x00034890
        /*1328*/ 	.short	0x010a
        /*132a*/ 	.byte	0x3f
	.zero		1


	//   ....[75]....
        /*132c*/ 	.word	0x00026430
        /*1330*/ 	.word	0x00000003
        /*1334*/ 	.word	0x00034890
        /*1338*/ 	.short	0x010a
        /*133a*/ 	.byte	0x3f
	.zero		1


	//   ....[76]....
        /*133c*/ 	.word	0x00026480
        /*1340*/ 	.word	0x00000003
        /*1344*/ 	.word	0x000348b0
        /*1348*/ 	.short	0x010a
        /*134a*/ 	.byte	0x3f
	.zero		1


	//   ....[77]....
        /*134c*/ 	.word	0x00026870
        /*1350*/ 	.word	0x00000002
        /*1354*/ 	.word	0x00034800
        /*1358*/ 	.short	0x010a
        /*135a*/ 	.byte	0x3f
	.zero		1


	//   ....[78]....
        /*135c*/ 	.word	0x00026c70
        /*1360*/ 	.word	0x00000002
        /*1364*/ 	.word	0x00034800
        /*1368*/ 	.short	0x010a
        /*136a*/ 	.byte	0x3f
	.zero		1


	//   ....[79]....
        /*136c*/ 	.word	0x00026cc0
        /*1370*/ 	.word	0x00000006
        /*1374*/ 	.word	0x00034830
        /*1378*/ 	.short	0x010a
        /*137a*/ 	.byte	0x3f
	.zero		1


	//   ....[80]....
        /*137c*/ 	.word	0x00026d10
        /*1380*/ 	.word	0x00000014
        /*1384*/ 	.word	0x00034830
        /*1388*/ 	.short	0x010a
        /*138a*/ 	.byte	0x3f
	.zero		1


	//   ....[81]....
        /*138c*/ 	.word	0x00026d60
        /*1390*/ 	.word	0x00000015
        /*1394*/ 	.word	0x00034850
        /*1398*/ 	.short	0x010a
        /*139a*/ 	.byte	0x3f
	.zero		1


	//   ....[82]....
        /*139c*/ 	.word	0x00026db0
        /*13a0*/ 	.word	0x00000003
        /*13a4*/ 	.word	0x00034830
        /*13a8*/ 	.short	0x010a
        /*13aa*/ 	.byte	0x3f
	.zero		1


	//   ....[83]....
        /*13ac*/ 	.word	0x00026e00
        /*13b0*/ 	.word	0x0000000f
        /*13b4*/ 	.word	0x00034850
        /*13b8*/ 	.short	0x010a
        /*13ba*/ 	.byte	0x3f
	.zero		1


	//   ....[84]....
        /*13bc*/ 	.word	0x00026e50
        /*13c0*/ 	.word	0x00000007
        /*13c4*/ 	.word	0x00034850
        /*13c8*/ 	.short	0x010a
        /*13ca*/ 	.byte	0x3f
	.zero		1


	//   ....[85]....
        /*13cc*/ 	.word	0x00027000
        /*13d0*/ 	.word	0x00000012
        /*13d4*/ 	.word	0x00034820
        /*13d8*/ 	.short	0x010a
        /*13da*/ 	.byte	0x3f
	.zero		1


	//   ....[86]....
        /*13dc*/ 	.word	0x00027050
        /*13e0*/ 	.word	0x00000005
        /*13e4*/ 	.word	0x000348a0
        /*13e8*/ 	.short	0x010a
        /*13ea*/ 	.byte	0x3f
	.zero		1


	//   ....[87]....
        /*13ec*/ 	.word	0x000270a0
        /*13f0*/ 	.word	0x00000005
        /*13f4*/ 	.word	0x000348c0
        /*13f8*/ 	.short	0x010a
        /*13fa*/ 	.byte	0x3f
	.zero		1


	//   ....[88]....
        /*13fc*/ 	.word	0x000270f0
        /*1400*/ 	.word	0x00000006
        /*1404*/ 	.word	0x000348a0
        /*1408*/ 	.short	0x010a
        /*140a*/ 	.byte	0x3f
	.zero		1


	//   ....[89]....
        /*140c*/ 	.word	0x00027140
        /*1410*/ 	.word	0x00000006
        /*1414*/ 	.word	0x000348c0
        /*1418*/ 	.short	0x010a
        /*141a*/ 	.byte	0x3f
	.zero		1


	//   ....[90]....
        /*141c*/ 	.word	0x000272e0
        /*1420*/ 	.word	0x00000000
        /*1424*/ 	.word	0x00034840
        /*1428*/ 	.short	0x010a
        /*142a*/ 	.byte	0x3f
	.zero		1


	//   ....[91]....
        /*142c*/ 	.word	0x00027ec0
        /*1430*/ 	.word	0x00000012
        /*1434*/ 	.word	0x00034820
        /*1438*/ 	.short	0x010a
        /*143a*/ 	.byte	0x3f
	.zero		1


	//   ....[92]....
        /*143c*/ 	.word	0x00027f10
        /*1440*/ 	.word	0x00000003
        /*1444*/ 	.word	0x00034840
        /*1448*/ 	.short	0x010a
        /*144a*/ 	.byte	0x3f
	.zero		1


	//   ....[93]....
        /*144c*/ 	.word	0x00027f60
        /*1450*/ 	.word	0x00000002
        /*1454*/ 	.word	0x00034860
        /*1458*/ 	.short	0x010a
        /*145a*/ 	.byte	0x3f
	.zero		1


	//   ....[94]....
        /*145c*/ 	.word	0x00027fb0
        /*1460*/ 	.word	0x00000003
        /*1464*/ 	.word	0x00034840
        /*1468*/ 	.short	0x010a
        /*146a*/ 	.byte	0x3f
	.zero		1


	//   ....[95]....
        /*146c*/ 	.word	0x00028000
        /*1470*/ 	.word	0x00000002
        /*1474*/ 	.word	0x00034860
        /*1478*/ 	.short	0x010a
        /*147a*/ 	.byte	0x3f
	.zero		1


	//   ....[96]....
        /*147c*/ 	.word	0x00028050
        /*1480*/ 	.word	0x00000003
        /*1484*/ 	.word	0x00034840
        /*1488*/ 	.short	0x010a
        /*148a*/ 	.byte	0x3f
	.zero		1


	//   ....[97]....
        /*148c*/ 	.word	0x000280a0
        /*1490*/ 	.word	0x00000002
        /*1494*/ 	.word	0x00034860
        /*1498*/ 	.short	0x010a
        /*149a*/ 	.byte	0x3f
	.zero		1


	//   ....[98]....
        /*149c*/ 	.word	0x000280f0
        /*14a0*/ 	.word	0x00000000
        /*14a4*/ 	.word	0x00034860
        /*14a8*/ 	.short	0x010a
        /*14aa*/ 	.byte	0x3f
	.zero		1


	//   ....[99]....
        /*14ac*/ 	.word	0x00028c90
        /*14b0*/ 	.word	0x00000000
        /*14b4*/ 	.word	0x00034820
        /*14b8*/ 	.short	0x010a
        /*14ba*/ 	.byte	0x3f
	.zero		1


	//   ....[100]....
        /*14bc*/ 	.word	0x00028e30
        /*14c0*/ 	.word	0x00000006
        /*14c4*/ 	.word	0x00000000
        /*14c8*/ 	.short	0x010a
        /*14ca*/ 	.byte	0x3f
	.zero		1


	//   ....[101]....
        /*14cc*/ 	.word	0x00028e80
        /*14d0*/ 	.word	0x00000007
        /*14d4*/ 	.word	0x00000000
        /*14d8*/ 	.short	0x010a
        /*14da*/ 	.byte	0x3f
	.zero		1


	//   ....[102]....
        /*14dc*/ 	.word	0x00028ed0
        /*14e0*/ 	.word	0x00000004
        /*14e4*/ 	.word	0x00000000
        /*14e8*/ 	.short	0x010a
        /*14ea*/ 	.byte	0x3f
	.zero		1


	//----- nvinfo : EIATTR_NUM_MBARRIERS
	.align		4
.L_565:
        /*14ec*/ 	.byte	0x03, 0x38
        /*14ee*/ 	.short	0x0016


	//----- nvinfo : EIATTR_EXIT_INSTR_OFFSETS
	.align		4
        /*14f0*/ 	.byte	0x04, 0x1c
        /*14f2*/ 	.short	(.L_567 - .L_566)


	//   ....[0]....
.L_566:
        /*14f4*/ 	.word	0x00026380


	//----- nvinfo : EIATTR_MAX_THREADS
	.align		4
.L_567:
        /*14f8*/ 	.byte	0x04, 0x05
        /*14fa*/ 	.short	(.L_569 - .L_568)
.L_568:
        /*14fc*/ 	.word	0x00000180
        /*1500*/ 	.word	0x00000001
        /*1504*/ 	.word	0x00000001


	//----- nvinfo : EIATTR_CRS_STACK_SIZE
	.align		4
.L_569:
        /*1508*/ 	.byte	0x04, 0x1e
        /*150a*/ 	.short	(.L_571 - .L_570)
.L_570:
        /*150c*/ 	.word	0x00000000


	//----- nvinfo : EIATTR_CBANK_PARAM_SIZE
	.align		4
.L_571:
        /*1510*/ 	.byte	0x03, 0x19
        /*1512*/ 	.short	0x0af0


	//----- nvinfo : EIATTR_PARAM_CBANK
	.align		4
        /*1514*/ 	.byte	0x04, 0x0a
        /*1516*/ 	.short	(.L_573 - .L_572)
	.align		4
.L_572:
        /*1518*/ 	.word	index@(.nv.constant0._ZN7cutlass13device_kernelIN5flash11enable_sm90INS1_16FlashAttnFwdSm90INS1_25CollectiveMainloopFwdSm90ILi2EN4cute5tupleIJNS5_1CILi1EEES8_S8_EEENS6_IJNS7_ILi128EEESA_NS7_ILi192EEEEEELi128ENS_6half_tEfNS_4arch4Sm90ELb1ELb0ELb0ELb1ELb0ELb1ELb0ELb1ELb1ELb1ELb1ELb0EEENS1_21CollectiveEpilogueFwdINS6_IJSA_SA_SA_EEES9_SD_SF_Li256ELb1ELb1ELb1ELb0EEENS1_36VarlenDynamicPersistentTileSchedulerILi128ELi128ELi256ELi128ELb1ELb1ELb1ELb1ELb1ELb1EEEEEEEEEvNT_6ParamsE)
        /*151c*/ 	.short	0x0210
        /*151e*/ 	.short	0x0af0


	//----- nvinfo : EIATTR_SW_WAR
	.align		4
.L_573:
        /*1520*/ 	.byte	0x04, 0x36
        /*1522*/ 	.short	(.L_575 - .L_574)
.L_574:
        /*1524*/ 	.word	0x00000008
.L_575:


//--------------------- .nv.info._ZN7cutlass13device_kernelIN5flash11enable_sm90INS1_16FlashAttnFwdSm90INS1_25CollectiveMainloopFwdSm90ILi2EN4cute5tupleIJNS5_1CILi1EEES8_S8_EEENS6_IJNS7_ILi64EEESA_SA_EEELi512ENS_6half_tEfNS_4arch4Sm90ELb0ELb0ELb0ELb0ELb0ELb0ELb0ELb0ELb0ELb1ELb1ELb0EEENS1_21CollectiveEpilogueFwdINS6_IJSA_NS7_ILi512EEESA_EEES9_SC_SE_Li256ELb0ELb1ELb1ELb0EEENS1_19SingleTileSchedulerILb0ELb1ELb1ELi64EEEEEEEEEvNT_6ParamsE --------------------------
	.section	.nv.info._ZN7cutlass13device_kernelIN5flash11enable_sm90INS1_16FlashAttnFwdSm90INS1_25CollectiveMainloopFwdSm90ILi2EN4cute5tupleIJNS5_1CILi1EEES8_S8_EEENS6_IJNS7_ILi64EEESA_SA_EEELi512ENS_6half_tEfNS_4arch4Sm90ELb0ELb0ELb0ELb0ELb0ELb0ELb0ELb0ELb0ELb1ELb1ELb0EEENS1_21CollectiveEpilogueFwdINS6_IJSA_NS7_ILi512EEESA_EEES9_SC_SE_Li256ELb0ELb1ELb1ELb0EEENS1_19SingleTileSchedulerILb0ELb1ELb1ELi64EEEEEEEEEvNT_6ParamsE,"",@"SHT_CUDA_INFO"
	.sectionflags	@""
	.align	4


	//----- nvinfo : EIATTR_CUDA_API_VERSION
	.align		4
        /*0000*/ 	.byte	0x04, 0x37
        /*0002*/ 	.short	(.L_577 - .L_576)
.L_576:
        /*0004*/ 	.word	0x00000082


	//----- nvinfo : EIATTR_KPARAM_INFO
	.align		4
.L_577:
        /*0008*/ 	.byte	0x04, 0x17
        /*000a*/ 	.short	(.L_579 - .L_578)
.L_578:
        /*000c*/ 	.word	0x00000000
        /*0010*/ 	.short	0x0000
        /*0012*/ 	.short	0x0070
        /*0014*/ 	.byte	0x00, 0xf0, 0x01, 0x28


	//----- nvinfo : EIATTR_SPARSE_MMA_MASK
	.align		4
.L_579:
        /*0018*/ 	.byte	0x03, 0x50
        /*001a*/ 	.short	0x0000


	//----- nvinfo : EIATTR_MAXREG_COUNT
	.align		4
        /*001c*/ 	.byte	0x03, 0x1b
        /*001e*/ 	.short	0x00a8


	//----- nvinfo : EIATTR_NUM_BARRIERS
	.align		4
        /*0020*/ 	.byte	0x02, 0x4c
        /*0022*/ 	.byte	0x10
	.zero		1


	//----- nvinfo : EIATTR_EXTERNS
	.align		4
        /*0024*/ 	.byte	0x04, 0x0f
        /*0026*/ 	.short	(.L_581 - .L_580)


	//   ....[0]....
	.align		4
.L_580:
        /*0028*/ 	.word	index@(__assertfail)


	//----- nvinfo : EIATTR_ANNOTATIONS
	.align		4
.L_581:
        /*002c*/ 	.byte	0x04, 0x55
        /*002e*/ 	.short	(.L_583 - .L_582)


	//   ....[0]....
.L_582:
        /* <DEDUP_REMOVED lines=11> */


	//----- nvinfo : EIATTR_MERCURY_ISA_VERSION
	.align		4
.L_583:
        /*00d0*/ 	.byte	0x03, 0x5f
        /*00d2*/ 	.short	0x0101


	//----- nvinfo : EIATTR_INT_WARP_WIDE_INSTR_OFFSETS
	.align		4
        /*00d4*/ 	.byte	0x04, 0x31
        /*00d6*/ 	.short	(.L_585 - .L_584)


	//   ....[0]....
.L_584:
        /*00d8*/ 	.word	0x00000120


	//   ....[1]....
        /*00dc*/ 	.word	0x00000160


	//   ....[2]....
        /*00e0*/ 	.word	0x00000230


	//----- nvinfo : EIATTR_COOP_GROUP_MASK_REGIDS
	.align		4
.L_585:
        /*00e4*/ 	.byte	0x04, 0x29
        /*00e6*/ 	.short	(.L_587 - .L_586)


	//   ....[0]....
.L_586:
        /*00e8*/ 	.word	0xffffffff


	//   ....[1]....
        /*00ec*/ 	.word	0xffffffff


	//   ....[2]....
        /*00f0*/ 	.word	0xffffffff


	//   ....[3]....
        /*00f4*/ 	.word	0xffffffff


	//   ....[4]....
        /*00f8*/ 	.word	0xffffffff


	//   ....[5]....
        /*00fc*/ 	.word	0xffffffff


	//   ....[6]....
        /*0100*/ 	.word	0xffffffff


	//   ....[7]....
        /*0104*/ 	.word	0xffffffff


	//   ....[8]....
        /*0108*/ 	.word	0xffffffff


	//   ....[9]....
        /*010c*/ 	.word	0xffffffff


	//   ....[10]....
        /*0110*/ 	.word	0xffffffff


	//   ....[11]....
        /*0114*/ 	.word	0xffffffff


	//   ....[12]....
        /*0118*/ 	.word	0xffffffff


	//   ....[13]....
        /*011c*/ 	.word	0xffffffff


	//   ....[14]....
        /*0120*/ 	.word	0xffffffff


	//   ....[15]....
        /*0124*/ 	.word	0xffffffff


	//   ....[16]....
        /*0128*/ 	.word	0xffffffff


	//   ....[17]....
        /*012c*/ 	.word	0xffffffff


	//   ....[18]....
        /*0130*/ 	.word	0xffffffff


	//   ....[19]....
        /*0134*/ 	.word	0xffffffff


	//   ....[20]....
        /*0138*/ 	.word	0xffffffff


	//   ....[21]....
        /*013c*/ 	.word	0xffffffff


	//   ....[22]....
        /*0140*/ 	.word	0xffffffff


	//   ....[23]....
        /*0144*/ 	.word	0xffffffff


	//   ....[24]....
        /*0148*/ 	.word	0xffffffff


	//   ....[25]....
        /*014c*/ 	.word	0xffffffff


	//   ....[26]....
        /*0150*/ 	.word	0xffffffff


	//   ....[27]....
        /*0154*/ 	.word	0xffffffff


	//   ....[28]....
        /*0158*/ 	.word	0xffffffff


	//   ....[29]....
        /*015c*/ 	.word	0xffffffff


	//   ....[30]....
        /*0160*/ 	.word	0xffffffff


	//   ....[31]....
        /*0164*/ 	.word	0xffffffff


	//   ....[32]....
        /*0168*/ 	.word	0xffffffff


	//   ....[33]....
        /*016c*/ 	.word	0xffffffff


	//   ....[34]....
        /*0170*/ 	.word	0xffffffff


	//   ....[35]....
        /*0174*/ 	.word	0xffffffff


	//   ....[36]....
        /*0178*/ 	.word	0xffffffff


	//   ....[37]....
        /*017c*/ 	.word	0xffffffff


	//   ....[38]....
        /*0180*/ 	.word	0xffffffff


	//   ....[39]....
        /*0184*/ 	.word	0xffffffff


	//   ....[40]....
        /*0188*/ 	.word	0xffffffff


	//   ....[41]....
        /*018c*/ 	.word	0xffffffff


	//   ....[42]....
        /*0190*/ 	.word	0xffffffff


	//   ....[43]....
        /*0194*/ 	.word	0x0500000f


	//   ....[44]....
        /*0198*/ 	.word	0x0500000f


	//   ....[45]....
        /*019c*/ 	.word	0x0500000f


	//   ....[46]....
        /*01a0*/ 	.word	0x0500000f


	//   ....[47]....
        /*01a4*/ 	.word	0x0500000f


	//   ....[48]....
        /*01a8*/ 	.word	0x0500000f


	//   ....[49]....
        /*01ac*/ 	.word	0x0500000f


	//   ....[50]....
        /*01b0*/ 	.word	0x0500000f


	//   ....[51]....
        /*01b4*/ 	.word	0x0500000f


	//   ....[52]....
        /*01b8*/ 	.word	0x0500000f


	//----- nvinfo : EIATTR_COOP_GROUP_INSTR_OFFSETS
	.align		4
.L_587:
        /*01bc*/ 	.byte	0x04, 0x28
        /*01be*/ 	.short	(.L_589 - .L_588)


	//   ....[0]....
.L_588:
        /*01c0*/ 	.word	0x00000060


	//   ....[1]....
        /*01c4*/ 	.word	0x00000130


	//   ....[2]....
        /*01c8*/ 	.word	0x00000220


	//   ....[3]....
        /*01cc*/ 	.word	0x00000360


	//   ....[4]....
        /*01d0*/ 	.word	0x000004c0


	//   ....[5]....
        /*01d4*/ 	.word	0x000005e0


	//   ....[6]....
        /*01d8*/ 	.word	0x00000740


	//   ....[7]....
        /*01dc*/ 	.word	0x00001260


	//   ....[8]....
        /*01e0*/ 	.word	0x000031a0


	//   ....[9]....
        /*01e4*/ 	.word	0x00003c10


	//   ....[10]....
        /*01e8*/ 	.word	0x00003ce0


	//   ....[11]....
        /*01ec*/ 	.word	0x00003e70


	//   ....[12]....
        /*01f0*/ 	.word	0x00003f10


	//   ....[13]....
        /*01f4*/ 	.word	0x00004a40


	//   ....[14]....
        /*01f8*/ 	.word	0x00004e30


	//   ....[15]....
        /*01fc*/ 	.word	0x00004e80


	//   ....[16]....
        /*0200*/ 	.word	0x00005100


	//   ....[17]....
        /*0204*/ 	.word	0x000052d0


	//   ....[18]....
        /*0208*/ 	.word	0x000062b0


	//   ....[19]....
        /*020c*/ 	.word	0x00006320


	//   ....[20]....
        /*0210*/ 	.word	0x00006380


	//   ....[21]....
        /*0214*/ 	.word	0x000063c0


	//   ....[22]....
        /*0218*/ 	.word	0x000063e0


	//   ....[23]....
        /*021c*/ 	.word	0x00006e80


	//   ....[24]....
        /*0220*/ 	.word	0x000072e0


	//   ....[25]....
        /*0224*/ 	.word	0x00007310


	//   ....[26]....
        /*0228*/ 	.word	0x00007340


	//   ....[27]....
        /*022c*/ 	.word	0x00007370


	//   ....[28]....
        /*0230*/ 	.word	0x000077f0


	//   ....[29]....
        /*0234*/ 	.word	0x00007810


	//   ....[30]....
        /*0238*/ 	.word	0x00008460


	//   ....[31]....
        /*023c*/ 	.word	0x00008480


	//   ....[32]....
        /*0240*/ 	.word	0x000094b0


	//   ....[33]....
        /*0244*/ 	.word	0x00009e80


	//   ....[34]....
        /*0248*/ 	.word	0x0000a720


	//   ....[35]....
        /*024c*/ 	.word	0x0000a750


	//   ....[36]....
        /*0250*/ 	.word	0x0000a780


	//   ....[37]....
        /*0254*/ 	.word	0x0000a830


	//   ....[38]....
        /*0258*/ 	.word	0x0000a860


	//   ....[39]....
        /*025c*/ 	.word	0x0000a8d0


	//   ....[40]....
        /*0260*/ 	.word	0x0000a900


	//   ....[41]....
        /*0264*/ 	.word	0x0000a910


	//   ....[42]....
        /*0268*/ 	.word	0x0000d800


	//   ....[43]....
        /*026c*/ 	.word	0x0000dd40


	//   ....[44]....
        /*0270*/ 	.word	0x0000deb0


	//   ....[45]....
        /*0274*/ 	.word	0x0000df10


	//   ....[46]....
        /*0278*/ 	.word	0x0000dfb0


	//   ....[47]....
        /*027c*/ 	.word	0x0000e0b0


	//   ....[48]....
        /*0280*/ 	.word	0x0000e120


	//   ....[49]....
        /*0284*/ 	.word	0x0000e200


	//   ....[50]....
        /*0288*/ 	.word	0x0000e270


	//   ....[51]....
        /*028c*/ 	.word	0x0000e340


	//   ....[52]....
        /*0290*/ 	.word	0x0000e750


	//----- nvinfo : EIATTR_REG_RECONFIG
	.align		4
.L_589:
        /*0294*/ 	.byte	0x01, 0x54
	.zero		2


	//----- nvinfo : EIATTR_SYSCALL_OFFSETS
	.align		4
        /*0298*/ 	.byte	0x04, 0x46
        /*029a*/ 	.short	(.L_591 - .L_590)


	//   ....[0]....
.L_590:
        /*029c*/ 	.word	0x00003370


	//   ....[1]....
        /*02a0*/ 	.word	0x00009b40


	//   ....[2]....
        /*02a4*/ 	.word	0x00009c80


	//   ....[3]....
        /*02a8*/ 	.word	0x00009d70


	//   ....[4]....
        /*02ac*/ 	.word	0x0000a3b0


	//----- nvinfo : EIATTR_MBARRIER_INSTR_OFFSETS
	.align		4
.L_591:
        /*02b0*/ 	.byte	0x04, 0x39
        /*02b2*/ 	.short	(.L_593 - .L_592)


	//   ....[0]....
.L_592:
        /*02b4*/ 	.word	0x00000250
        /*02b8*/ 	.word	0x000000ff
        /*02bc*/ 	.word	0x00028c00
        /*02c0*/ 	.short	0x0100
        /*02c2*/ 	.byte	0x08
	.zero		1


	//   ....[1]....
        /*02c4*/ 	.word	0x00000260
        /*02c8*/ 	.word	0x000000ff
        /*02cc*/ 	.word	0x00028c20
        /*02d0*/ 	.short	0x0100
        /*02d2*/ 	.byte	0x08
	.zero		1


	//   ....[2]....
        /*02d4*/ 	.word	0x00000310
        /*02d8*/ 	.word	0x000000ff
        /*02dc*/ 	.word	0x00028c30
        /*02e0*/ 	.short	0x0100
        /*02e2*/ 	.byte	0x06
	.zero		1


	//   ....[3]....
        /*02e4*/ 	.word	0x00000320
        /*02e8*/ 	.word	0x000000ff
        /*02ec*/ 	.word	0x00028c40
        /*02f0*/ 	.short	0x0100
        /*02f2*/ 	.byte	0x06
	.zero		1


	//   ....[4]....
        /*02f4*/ 	.word	0x00000330
        /*02f8*/ 	.word	0x000000ff
        /*02fc*/ 	.word	0x00028c38
        /*0300*/ 	.short	0x0100
        /*0302*/ 	.byte	0x06
	.zero		1


	//   ....[5]....
        /*0304*/ 	.word	0x00000340
        /*0308*/ 	.word	0x000000ff
        /*030c*/ 	.word	0x00028c48
        /*0310*/ 	.short	0x0100
        /*0312*/ 	.byte	0x06
	.zero		1


	//   ....[6]....
        /*0314*/ 	.word	0x00000470
        /*0318*/ 	.word	0x000000ff
        /*031c*/ 	.word	0x00028c50
        /*0320*/ 	.short	0x0100
        /*0322*/ 	.byte	0x08
	.zero		1


	//   ....[7]....
        /*0324*/ 	.word	0x00000480
        /*0328*/ 	.word	0x000000ff
        /*032c*/ 	.word	0x00028c60
        /*0330*/ 	.short	0x0100
        /*0332*/ 	.byte	0x08
	.zero		1


	//   ....[8]....
        /*0334*/ 	.word	0x00000490
        /*0338*/ 	.word	0x000000ff
        /*033c*/ 	.word	0x00028c58
        /*0340*/ 	.short	0x0100
        /*0342*/ 	.byte	0x08
	.zero		1


	//   ....[9]....
        /*0344*/ 	.word	0x000004a0
        /*0348*/ 	.word	0x000000ff
        /*034c*/ 	.word	0x00028c68
        /*0350*/ 	.short	0x0100
        /*0352*/ 	.byte	0x08
	.zero		1


	//   ....[10]....
        /*0354*/ 	.word	0x00000590
        /*0358*/ 	.word	0x000000ff
        /*035c*/ 	.word	0x00028c70
        /*0360*/ 	.short	0x0100
        /*0362*/ 	.byte	0x06
	.zero		1


	//   ....[11]....
        /*0364*/ 	.word	0x000005a0
        /*0368*/ 	.word	0x000000ff
        /*036c*/ 	.word	0x00028c80
        /*0370*/ 	.short	0x0100
        /*0372*/ 	.byte	0x06
	.zero		1


	//   ....[12]....
        /*0374*/ 	.word	0x000005b0
        /*0378*/ 	.word	0x000000ff
        /*037c*/ 	.word	0x00028c78
        /*0380*/ 	.short	0x0100
        /*0382*/ 	.byte	0x06
	.zero		1


	//   ....[13]....
        /*0384*/ 	.word	0x000005c0
        /*0388*/ 	.word	0x000000ff
        /*038c*/ 	.word	0x00028c88
        /*0390*/ 	.short	0x0100
        /*0392*/ 	.byte	0x06
	.zero		1


	//   ....[14]....
        /*0394*/ 	.word	0x000006f0
        /*0398*/ 	.word	0x000000ff
        /*039c*/ 	.word	0x00028c90
        /*03a0*/ 	.short	0x0100
        /*03a2*/ 	.byte	0x08
	.zero		1


	//   ....[15]....
        /*03a4*/ 	.word	0x00000700
        /*03a8*/ 	.word	0x000000ff
        /*03ac*/ 	.word	0x00028ca0
        /*03b0*/ 	.short	0x0100
        /*03b2*/ 	.byte	0x08
	.zero		1


	//   ....[16]....
        /*03b4*/ 	.word	0x00000710
        /*03b8*/ 	.word	0x000000ff
        /*03bc*/ 	.word	0x00028c98
        /*03c0*/ 	.short	0x0100
        /*03c2*/ 	.byte	0x08
	.zero		1


	//   ....[17]....
        /*03c4*/ 	.word	0x00000720
        /*03c8*/ 	.word	0x000000ff
        /*03cc*/ 	.word	0x00028ca8
        /*03d0*/ 	.short	0x0100
        /*03d2*/ 	.byte	0x08
	.zero		1


	//   ....[18]....
        /*03d4*/ 	.word	0x00000850
        /*03d8*/ 	.word	0x000000ff
        /*03dc*/ 	.word	0x00028cb0
        /*03e0*/ 	.short	0x0100
        /*03e2*/ 	.byte	0x08
	.zero		1


	//   ....[19]....
        /*03e4*/ 	.word	0x00000860
        /*03e8*/ 	.word	0x000000ff
        /*03ec*/ 	.word	0x00028cc0
        /*03f0*/ 	.short	0x0100
        /*03f2*/ 	.byte	0x08
	.zero		1


	//   ....[20]....
        /*03f4*/ 	.word	0x00000870
        /*03f8*/ 	.word	0x000000ff
        /*03fc*/ 	.word	0x00028cb8
        /*0400*/ 	.short	0x0100
        /*0402*/ 	.byte	0x08
	.zero		1


	//   ....[21]....
        /*0404*/ 	.word	0x00000880
        /*0408*/ 	.word	0x000000ff
        /*040c*/ 	.word	0x00028cc8
        /*0410*/ 	.short	0x0100
        /*0412*/ 	.byte	0x08
	.zero		1


	//   ....[22]....
        /*0414*/ 	.word	0x00001410
        /*0418*/ 	.word	0x000000ff
        /*041c*/ 	.word	0x00028c50
        /*0420*/ 	.short	0x010a
        /*0422*/ 	.byte	0x05
	.zero		1


	//   ....[23]....
        /*0424*/ 	.word	0x00001700
        /*0428*/ 	.word	0x00000005
        /*042c*/ 	.word	0x00000000
        /*0430*/ 	.short	0x0101
        /*0432*/ 	.byte	0x3f
	.zero		1


	//   ....[24]....
        /*0434*/ 	.word	0x00002050
        /*0438*/ 	.word	0x000000ff
        /*043c*/ 	.word	0x00028c50
        /*0440*/ 	.short	0x010a
        /*0442*/ 	.byte	0x07
	.zero		1


	//   ....[25]....
        /*0444*/ 	.word	0x00002090
        /*0448*/ 	.word	0x000000ff
        /*044c*/ 	.word	0x00028c50
        /*0450*/ 	.short	0x010a
        /*0452*/ 	.byte	0x07
	.zero		1


	//   ....[26]....
        /*0454*/ 	.word	0x00002260
        /*0458*/ 	.word	0x00000005
        /*045c*/ 	.word	0x00000000
        /*0460*/ 	.short	0x0101
        /*0462*/ 	.byte	0x3f
	.zero		1


	//   ....[27]....
        /*0464*/ 	.word	0x000033b0
        /*0468*/ 	.word	0x000000ff
        /*046c*/ 	.word	0x00028c00
        /*0470*/ 	.short	0x010a
        /*0472*/ 	.byte	0x24
	.zero		1


	//   ....[28]....
        /*0474*/ 	.word	0x00003530
        /*0478*/ 	.word	0x000000ff
        /*047c*/ 	.word	0x00028c30
        /*0480*/ 	.short	0x010a
        /*0482*/ 	.byte	0x24
	.zero		1


	//   ....[29]....
        /*0484*/ 	.word	0x000035a0
        /*0488*/ 	.word	0x000000ff
        /*048c*/ 	.word	0x00028c30
        /*0490*/ 	.short	0x010a
        /*0492*/ 	.byte	0x24
	.zero		1


	//   ....[30]....
        /*0494*/ 	.word	0x00004300
        /*0498*/ 	.word	0x00000007
        /*049c*/ 	.word	0x00000000
        /*04a0*/ 	.short	0x0101
        /*04a2*/ 	.byte	0x3f
	.zero		1


	//   ....[31]....
        /*04a4*/ 	.word	0x00004780
        /*04a8*/ 	.word	0x000000ff
        /*04ac*/ 	.word	0x00028c50
        /*04b0*/ 	.short	0x010a
        /*04b2*/ 	.byte	0x24
	.zero		1


	//   ....[32]....
        /*04b4*/ 	.word	0x000047d0
        /*04b8*/ 	.word	0x000000ff
        /*04bc*/ 	.word	0x00028c50
        /*04c0*/ 	.short	0x010a
        /*04c2*/ 	.byte	0x24
	.zero		1


	//   ....[33]....
        /*04c4*/ 	.word	0x00004a60
        /*04c8*/ 	.word	0x0000000e
        /*04cc*/ 	.word	0x00000000
        /*04d0*/ 	.short	0x0101
        /*04d2*/ 	.byte	0x3f
	.zero		1


	//   ....[34]....
        /*04d4*/ 	.word	0x00004b50
        /*04d8*/ 	.word	0x000000ff
        /*04dc*/ 	.word	0x00028c30
        /*04e0*/ 	.short	0x010a
        /*04e2*/ 	.byte	0x07
	.zero		1


	//   ....[35]....
        /*04e4*/ 	.word	0x00004b90
        /*04e8*/ 	.word	0x000000ff
        /*04ec*/ 	.word	0x00028c30
        /*04f0*/ 	.short	0x010a
        /*04f2*/ 	.byte	0x07
	.zero		1


	//   ....[36]....
        /*04f4*/ 	.word	0x00005620
        /*04f8*/ 	.word	0x0000009a
        /*04fc*/ 	.word	0x00000000
        /*0500*/ 	.short	0x0101
        /*0502*/ 	.byte	0x3f
	.zero		1


	//   ....[37]....
        /*0504*/ 	.word	0x00006010
        /*0508*/ 	.word	0x000000ff
        /*050c*/ 	.word	0x00028c50
        /*0510*/ 	.short	0x010a
        /*0512*/ 	.byte	0x07
	.zero		1


	//   ....[38]....
        /*0514*/ 	.word	0x00006050
        /*0518*/ 	.word	0x000000ff
        /*051c*/ 	.word	0x00028c50
        /*0520*/ 	.short	0x010a
        /*0522*/ 	.byte	0x07
	.zero		1


	//   ....[39]....
        /*0524*/ 	.word	0x000062d0
        /*0528*/ 	.word	0x000000ab
        /*052c*/ 	.word	0x00000000
        /*0530*/ 	.short	0x0101
        /*0532*/ 	.byte	0x3f
	.zero		1


	//   ....[40]....
        /*0534*/ 	.word	0x00006e40
        /*0538*/ 	.word	0x000000ff
        /*053c*/ 	.word	0x00000000
        /*0540*/ 	.short	0x0101
        /*0542*/ 	.byte	0x04
	.zero		1


	//   ....[41]....
        /*0544*/ 	.word	0x0000a0a0
        /*0548*/ 	.word	0x000000ff
        /*054c*/ 	.word	0x00028c40
        /*0550*/ 	.short	0x010a
        /*0552*/ 	.byte	0x26
	.zero		1


	//   ....[42]....
        /*0554*/ 	.word	0x0000aa20
        /*0558*/ 	.word	0x000000ff
        /*055c*/ 	.word	0x00028c00
        /*0560*/ 	.short	0x0107
        /*0562*/ 	.byte	0x26
	.zero		1


	//   ....[43]....
        /*0564*/ 	.word	0x0000aa60
        /*0568*/ 	.word	0x000000ff
        /*056c*/ 	.word	0x00028c00
        /*0570*/ 	.short	0x0101
        /*0572*/ 	.byte	0x26
	.zero		1


	//   ....[44]....
        /*0574*/ 	.word	0x0000aa70
        /*0578*/ 	.word	0x000000ff
        /*057c*/ 	.word	0x00028c20
        /*0580*/ 	.short	0x010a
        /*0582*/ 	.byte	0x26
	.zero		1


	//   ....[45]....
        /*0584*/ 	.word	0x0000aad0
        /*0588*/ 	.word	0x000000ff
        /*058c*/ 	.word	0x00028c60
        /*0590*/ 	.short	0x010a
        /*0592*/ 	.byte	0x26
	.zero		1


	//   ....[46]....
        /*0594*/ 	.word	0x0000b660
        /*0598*/ 	.word	0x000000ff
        /*059c*/ 	.word	0x00028c48
        /*05a0*/ 	.short	0x010a
        /*05a2*/ 	.byte	0x26
	.zero		1


	//   ....[47]....
        /*05a4*/ 	.word	0x0000b830
        /*05a8*/ 	.word	0x000000ff
        /*05ac*/ 	.word	0x00028c68
        /*05b0*/ 	.short	0x010a
        /*05b2*/ 	.byte	0x26
	.zero		1


	//   ....[48]....
        /*05b4*/ 	.word	0x0000c1d0
        /*05b8*/ 	.word	0x000000ff
        /*05bc*/ 	.word	0x00028c40
        /*05c0*/ 	.short	0x010a
        /*05c2*/ 	.byte	0x26
	.zero		1


	//   ....[49]....
        /*05c4*/ 	.word	0x0000c3b0
        /*05c8*/ 	.word	0x000000ff
        /*05cc*/ 	.word	0x00028c60
        /*05d0*/ 	.short	0x010a
        /*05d2*/ 	.byte	0x26
	.zero		1


	//   ....[50]....
        /*05d4*/ 	.word	0x0000cd90
        /*05d8*/ 	.word	0x000000ff
        /*05dc*/ 	.word	0x00028c48
        /*05e0*/ 	.short	0x010a
        /*05e2*/ 	.byte	0x26
	.zero		1


	//   ....[51]....
        /*05e4*/ 	.word	0x0000cf70
        /*05e8*/ 	.word	0x000000ff
        /*05ec*/ 	.word	0x00028c68
        /*05f0*/ 	.short	0x010a
        /*05f2*/ 	.byte	0x26
	.zero		1


	//   ....[52]....
        /*05f4*/ 	.word	0x0000d790
        /*05f8*/ 	.word	0x00000002
        /*05fc*/ 	.word	0x00028c20
        /*0600*/ 	.short	0x010a
        /*0602*/ 	.byte	0x3f
	.zero		1


	//   ....[53]....
        /*0604*/ 	.word	0x0000d910
        /*0608*/ 	.word	0x00000007
        /*060c*/ 	.word	0x00000000
        /*0610*/ 	.short	0x010a
        /*0612*/ 	.byte	0x3f
	.zero		1


	//   ....[54]....
        /*0614*/ 	.word	0x0000d980
        /*0618*/ 	.word	0x00000005
        /*061c*/ 	.word	0x00000000
        /*0620*/ 	.short	0x010a
        /*0622*/ 	.byte	0x3f
	.zero		1


	//   ....[55]....
        /*0624*/ 	.word	0x0000d9e0
        /*0628*/ 	.word	0x00000005
        /*062c*/ 	.word	0x00000000
        /*0630*/ 	.short	0x010a
        /*0632*/ 	.byte	0x3f
	.zero		1


	//   ....[56]....
        /*0634*/ 	.word	0x0000da10
        /*0638*/ 	.word	0x00000003
        /*063c*/ 	.word	0x00000000
        /*0640*/ 	.short	0x010a
        /*0642*/ 	.byte	0x3f
	.zero		1


	//   ....[57]....
        /*0644*/ 	.word	0x0000da80
        /*0648*/ 	.word	0x00000006
        /*064c*/ 	.word	0x00028c50
        /*0650*/ 	.short	0x010a
        /*0652*/ 	.byte	0x3f
	.zero		1


	//   ....[58]....
        /*0654*/ 	.word	0x0000dae0
        /*0658*/ 	.word	0x00000006
        /*065c*/ 	.word	0x00028c50
        /*0660*/ 	.short	0x010a
        /*0662*/ 	.byte	0x3f
	.zero		1


	//   ....[59]....
        /*0664*/ 	.word	0x0000db40
        /*0668*/ 	.word	0x00000006
        /*066c*/ 	.word	0x00028c00
        /*0670*/ 	.short	0x010a
        /*0672*/ 	.byte	0x3f
	.zero		1


	//   ....[60]....
        /*0674*/ 	.word	0x0000dba0
        /*0678*/ 	.word	0x00000008
        /*067c*/ 	.word	0x00028c30
        /*0680*/ 	.short	0x010a
        /*0682*/ 	.byte	0x3f
	.zero		1


	//   ....[61]....
        /*0684*/ 	.word	0x0000dbf0
        /*0688*/ 	.word	0x0000000e
        /*068c*/ 	.word	0x00028c50
        /*0690*/ 	.short	0x010a
        /*0692*/ 	.byte	0x3f
	.zero		1


	//   ....[62]....
        /*0694*/ 	.word	0x0000dc50
        /*0698*/ 	.word	0x0000000f
        /*069c*/ 	.word	0x00028c30
        /*06a0*/ 	.short	0x010a
        /*06a2*/ 	.byte	0x3f
	.zero		1


	//   ....[63]....
        /*06a4*/ 	.word	0x0000dca0
        /*06a8*/ 	.word	0x000000ab
        /*06ac*/ 	.word	0x00028c50
        /*06b0*/ 	.short	0x010a
        /*06b2*/ 	.byte	0x3f
	.zero		1


	//   ....[64]....
        /*06b4*/ 	.word	0x0000de00
        /*06b8*/ 	.word	0x00000003
        /*06bc*/ 	.word	0x00028c40
        /*06c0*/ 	.short	0x010a
        /*06c2*/ 	.byte	0x3f
	.zero		1


	//   ....[65]....
        /*06c4*/ 	.word	0x0000e380
        /*06c8*/ 	.word	0x00000003
        /*06cc*/ 	.word	0x00028c20
        /*06d0*/ 	.short	0x010a
        /*06d2*/ 	.byte	0x3f
	.zero		1


	//   ....[66]....
        /*06d4*/ 	.word	0x0000e3e0
        /*06d8*/ 	.word	0x00000003
        /*06dc*/ 	.word	0x00028c60
        /*06e0*/ 	.short	0x010a
        /*06e2*/ 	.byte	0x3f
	.zero		1


	//   ....[67]....
        /*06e4*/ 	.word	0x0000e440
        /*06e8*/ 	.word	0x00000003
        /*06ec*/ 	.word	0x00028c48
        /*06f0*/ 	.short	0x010a
        /*06f2*/ 	.byte	0x3f
	.zero		1


	//   ....[68]....
        /*06f4*/ 	.word	0x0000e4a0
        /*06f8*/ 	.word	0x00000003
        /*06fc*/ 	.word	0x00028c68
        /*0700*/ 	.short	0x010a
        /*0702*/ 	.byte	0x3f
	.zero		1


	//   ....[69]....
        /*0704*/ 	.word	0x0000e500
        /*0708*/ 	.word	0x00000003
        /*070c*/ 	.word	0x00028c40
        /*0710*/ 	.short	0x010a
        /*0712*/ 	.byte	0x3f
	.zero		1


	//   ....[70]....
        /*0714*/ 	.word	0x0000e560
        /*0718*/ 	.word	0x00000003
        /*071c*/ 	.word	0x00028c60
        /*0720*/ 	.short	0x010a
        /*0722*/ 	.byte	0x3f
	.zero		1


	//   ....[71]....
        /*0724*/ 	.word	0x0000e5c0
        /*0728*/ 	.word	0x00000003
        /*072c*/ 	.word	0x00028c48
        /*0730*/ 	.short	0x010a
        /*0732*/ 	.byte	0x3f
	.zero		1


	//   ....[72]....
        /*0734*/ 	.word	0x0000e620
        /*0738*/ 	.word	0x00000003
        /*073c*/ 	.word	0x00028c68
        /*0740*/ 	.short	0x010a
        /*0742*/ 	.byte	0x3f
	.zero		1


	//   ....[73]....
        /*0744*/ 	.word	0x0000e670
        /*0748*/ 	.word	0x00000002
        /*074c*/ 	.word	0x00028c20
        /*0750*/ 	.short	0x010a
        /*0752*/ 	.byte	0x3f
	.zero		1


	//   ....[74]....
        /*0754*/ 	.word	0x0000e810
        /*0758*/ 	.word	0x00000007
        /*075c*/ 	.word	0x00000000
        /*0760*/ 	.short	0x010a
        /*0762*/ 	.byte	0x3f
	.zero		1


	//   ....[75]....
        /*0764*/ 	.word	0x0000e860
        /*0768*/ 	.word	0x00000005
        /*076c*/ 	.word	0x00000000
        /*0770*/ 	.short	0x010a
        /*0772*/ 	.byte	0x3f
	.zero		1


	//   ....[76]....
        /*0774*/ 	.word	0x0000e8b0
        /*0778*/ 	.word	0x00000005
        /*077c*/ 	.word	0x00000000
        /*0780*/ 	.short	0x010a
        /*0782*/ 	.byte	0x3f
	.zero		1


	//----- nvinfo : EIATTR_NUM_MBARRIERS
	.align		4
.L_593:
        /*0784*/ 	.byte	0x03, 0x38
        /*0786*/ 	.short	0x0016


	//----- nvinfo : EIATTR_EXIT_INSTR_OFFSETS
	.align		4
        /*0788*/ 	.byte	0x04, 0x1c
        /*078a*/ 	.short	(.L_595 - .L_594)


	//   ....[0]....
.L_594:
        /*078c*/ 	.word	0x0000da60


	//----- nvinfo : EIATTR_MAX_THREADS
	.align		4
.L_595:
        /*0790*/ 	.byte	0x04, 0x05
        /*0792*/ 	.short	(.L_597 - .L_596)
.L_596:
        /*0794*/ 	.word	0x00000180
        /*0798*/ 	.word	0x00000001
        /*079c*/ 	.word	0x00000001


	//----- nvinfo : EIATTR_CRS_STACK_SIZE
	.align		4
.L_597:
        /*07a0*/ 	.byte	0x04, 0x1e
        /*07a2*/ 	.short	(.L_599 - .L_598)
.L_598:
        /*07a4*/ 	.word	0x00000000


	//----- nvinfo : EIATTR_CBANK_PARAM_SIZE
	.align		4
.L_599:
        /*07a8*/ 	.byte	0x03, 0x19
        /*07aa*/ 	.short	0x0a70


	//----- nvinfo : EIATTR_PARAM_CBANK
	.align		4
        /*07ac*/ 	.byte	0x04, 0x0a
        /*07ae*/ 	.short	(.L_601 - .L_600)
	.align		4
.L_600:
        /*07b0*/ 	.word	index@(.nv.constant0._ZN7cutlass13device_kernelIN5flash11enable_sm90INS1_16FlashAttnFwdSm90INS1_25CollectiveMainloopFwdSm90ILi2EN4cute5tupleIJNS5_1CILi1EEES8_S8_EEENS6_IJNS7_ILi64EEESA_SA_EEELi512ENS_6half_tEfNS_4arch4Sm90ELb0ELb0ELb0ELb0ELb0ELb0ELb0ELb0ELb0ELb1ELb1ELb0EEENS1_21CollectiveEpilogueFwdINS6_IJSA_NS7_ILi512EEESA_EEES9_SC_SE_Li256ELb0ELb1ELb1ELb0EEENS1_19SingleTileSchedulerILb0ELb1ELb1ELi64EEEEEEEEEvNT_6ParamsE)
        /*07b4*/ 	.short	0x0210
        /*07b6*/ 	.short	0x0a70


	//----- nvinfo : EIATTR_SW_WAR
	.align		4
.L_601:
        /*07b8*/ 	.byte	0x04, 0x36
        /*07ba*/ 	.short	(.L_603 - .L_602)
.L_602:
        /*07bc*/ 	.word	0x00000008
.L_603:


//--------------------- .nv.info._ZN7cutlass13device_kernelIN5flash11enable_sm90INS1_16FlashAttnFwdSm90INS1_25CollectiveMainloopFwdSm90ILi2EN4cute5tupleIJNS5_1CILi1EEES8_S8_EEENS6_IJNS7_ILi64EEESA_SA_EEELi512ENS_6half_tEfNS_4arch4Sm90ELb0ELb0ELb0ELb0ELb0ELb0ELb1ELb0ELb0ELb1ELb1ELb0EEENS1_21CollectiveEpilogueFwdINS6_IJSA_NS7_ILi512EEESA_EEES9_SC_SE_Li256ELb0ELb1ELb1ELb0EEENS1_19SingleTileSchedulerILb0ELb1ELb1ELi64EEEEEEEEEvNT_6ParamsE --------------------------
	.section	.nv.info._ZN7cutlass13device_kernelIN5flash11enable_sm90INS1_16FlashAttnFwdSm90INS1_25CollectiveMainloopFwdSm90ILi2EN4cute5tupleIJNS5_1CILi1EEES8_S8_EEENS6_IJNS7_ILi64EEESA_SA_EEELi512ENS_6half_tEfNS_4arch4Sm90ELb0ELb0ELb0ELb0ELb0ELb0ELb1ELb0ELb0ELb1ELb1ELb0EEENS1_21CollectiveEpilogueFwdINS6_IJSA_NS7_ILi512EEESA_EEES9_SC_SE_Li256ELb0ELb1ELb1ELb0EEENS1_19SingleTileSchedulerILb0ELb1ELb1ELi64EEEEEEEEEvNT_6ParamsE,"",@"SHT_CUDA_INFO"
	.sectionflags	@""
	.align	4


	//----- nvinfo : EIATTR_CUDA_API_VERSION
	.align		4
        /*0000*/ 	.byte	0x04, 0x37
        /*0002*/ 	.short	(.L_605 - .L_604)
.L_604:
        /*0004*/ 	.word	0x00000082


	//----- nvinfo : EIATTR_KPARAM_INFO
	.align		4
.L_605:
        /*0008*/ 	.byte	0x04, 0x17
        /*000a*/ 	.short	(.L_607 - .L_606)
.L_606:
        /*000c*/ 	.word	0x00000000
        /*0010*/ 	.short	0x0000
        /*0012*/ 	.short	0x0070
        /*0014*/ 	.byte	0x00, 0xf0, 0x01, 0x2c


	//----- nvinfo : EIATTR_SPARSE_MMA_MASK
	.align		4
.L_607:
        /*0018*/ 	.byte	0x03, 0x50
        /*001a*/ 	.short	0x0000


	//----- nvinfo : EIATTR_MAXREG_COUNT
	.align		4
        /*001c*/ 	.byte	0x03, 0x1b
        /*001e*/ 	.short	0x00a8


	//----- nvinfo : EIATTR_NUM_BARRIERS
	.align		4
        /*0020*/ 	.byte	0x02, 0x4c
        /*0022*/ 	.byte	0x10
	.zero		1


	//----- nvinfo : EIATTR_EXTERNS
	.align		4
        /*0024*/ 	.byte	0x04, 0x0f
        /*0026*/ 	.short	(.L_609 - .L_608)


	//   ....[0]....
	.align		4
.L_608:
        /*0028*/ 	.word	index@(__assertfail)


	//----- nvinfo : EIATTR_ANNOTATIONS
	.align		4
.L_609:
        /*002c*/ 	.byte	0x04, 0x55
        /*002e*/ 	.short	(.L_611 - .L_610)


	//   ....[0]....
.L_610:
        /* <DEDUP_REMOVED lines=17> */


	//----- nvinfo : EIATTR_MERCURY_ISA_VERSION
	.align		4
.L_611:
        /*0128*/ 	.byte	0x03, 0x5f
        /*012a*/ 	.short	0x0101


	//----- nvinfo : EIATTR_INT_WARP_WIDE_INSTR_OFFSETS
	.align		4
        /*012c*/ 	.byte	0x04, 0x31
        /*012e*/ 	.short	(.L_613 - .L_612)


	//   ....[0]....
.L_612:
        /*0130*/ 	.word	0x00000130


	//   ....[1]....
        /*0134*/ 	.word	0x00000170


	//   ....[2]....
        /*0138*/ 	.word	0x000001e0


	//   ....[3]....
        /*013c*/ 	.word	0x000001f0


	//----- nvinfo : EIATTR_COOP_GROUP_MASK_REGIDS
	.align		4
.L_613:
        /*0140*/ 	.byte	0x04, 0x29
        /*0142*/ 	.short	(.L_615 - .L_614)


	//   ....[0]....
.L_614:
        /*0144*/ 	.word	0xffffffff


	//   ....[1]....
        /*0148*/ 	.word	0xffffffff


	//   ....[2]....
        /*014c*/ 	.word	0xffffffff


	//   ....[3]....
        /*0150*/ 	.word	0xffffffff


	//   ....[4]....
        /*0154*/ 	.word	0xffffffff


	//   ....[5]....
        /*0158*/ 	.word	0xffffffff


	//   ....[6]....
        /*015c*/ 	.word	0xffffffff


	//   ....[7]....
        /*0160*/ 	.word	0xffffffff


	//   ....[8]....
        /*0164*/ 	.word	0xffffffff


	//   ....[9]....
        /*0168*/ 	.word	0xffffffff


	//   ....[10]....
        /*016c*/ 	.word	0xffffffff


	//   ....[11]....
        /*0170*/ 	.word	0xffffffff


	//   ....[12]....
        /*0174*/ 	.word	0xffffffff


	//   ....[13]....
        /*0178*/ 	.word	0xffffffff


	//   ....[14]....
        /*017c*/ 	.word	0xffffffff


	//   ....[15]....
        /*0180*/ 	.word	0xffffffff


	//   ....[16]....
        /*0184*/ 	.word	0xffffffff


	//   ....[17]....
        /*0188*/ 	.word	0xffffffff


	//   ....[18]....
        /*018c*/ 	.word	0xffffffff


	//   ....[19]....
        /*0190*/ 	.word	0xffffffff


	//   ....[20]....
        /*0194*/ 	.word	0xffffffff


	//   ....[21]....
        /*0198*/ 	.word	0xffffffff


	//   ....[22]....
        /*019c*/ 	.word	0xffffffff


	//   ....[23]....
        /*01a0*/ 	.word	0xffffffff


	//   ....[24]....
        /*01a4*/ 	.word	0xffffffff


	//   ....[25]....
        /*01a8*/ 	.word	0xffffffff


	//   ....[26]....
        /*01ac*/ 	.word	0xffffffff


	//   ....[27]....
        /*01b0*/ 	.word	0xffffffff


	//   ....[28]....
        /*01b4*/ 	.word	0xffffffff


	//   ....[29]....
        /*01b8*/ 	.word	0xffffffff


	//   ....[30]....
        /*01bc*/ 	.word	0xffffffff


	//   ....[31]....
        /*01c0*/ 	.word	0xffffffff


	//   ....[32]....
        /*01c4*/ 	.word	0xffffffff


	//   ....[33]....
        /*01c8*/ 	.word	0xffffffff


	//   ....[34]....
        /*01cc*/ 	.word	0xffffffff


	//   ....[35]....
        /*01d0*/ 	.word	0xffffffff


	//   ....[36]....
        /*01d4*/ 	.word	0xffffffff


	//   ....[37]....
        /*01d8*/ 	.word	0xffffffff


	//   ....[38]....
        /*01dc*/ 	.word	0xffffffff


	//   ....[39]....
        /*01e0*/ 	.word	0xffffffff


	//   ....[40]....
        /*01e4*/ 	.word	0xffffffff


	//   ....[41]....
        /*01e8*/ 	.word	0xffffffff


	//   ....[42]....
        /*01ec*/ 	.word	0xffffffff


	//   ....[43]....
        /*01f0*/ 	.word	0xffffffff


	//   ....[44]....
        /*01f4*/ 	.word	0xffffffff


	//   ....[45]....
        /*01f8*/ 	.word	0xffffffff


	//   ....[46]....
        /*01fc*/ 	.word	0xffffffff


	//   ....[47]....
        /*0200*/ 	.word	0xffffffff


	//   ....[48]....
        /*0204*/ 	.word	0xffffffff


	//   ....[49]....
        /*0208*/ 	.word	0xffffffff


	//   ....[50]....
        /*020c*/ 	.word	0xffffffff


	//   ....[51]....
        /*0210*/ 	.word	0xffffffff


	//   ....[52]....
        /*0214*/ 	.word	0xffffffff


	//   ....[53]....
        /*0218*/ 	.word	0x0500000f


	//   ....[54]....
        /*021c*/ 	.word	0x0500000f


	//   ....[55]....
        /*0220*/ 	.word	0x0500000f


	//   ....[56]....
        /*0224*/ 	.word	0x0500000f


	//   ....[57]....
        /*0228*/ 	.word	0x0500000f


	//   ....[58]....
        /*022c*/ 	.word	0x0500000f


	//   ....[59]....
        /*0230*/ 	.word	0x0500000f


	//   ....[60]....
        /*0234*/ 	.word	0x0500000f


	//   ....[61]....
        /*0238*/ 	.word	0x0500000f


	//   ....[62]....
        /*023c*/ 	.word	0x0500000f


	//   ....[63]....
        /*0240*/ 	.word	0x0500000f


	//   ....[64]....
        /*0244*/ 	.word	0x0500000f


	//   ....[65]....
        /*0248*/ 	.word	0x0500000f


	//   ....[66]....
        /*024c*/ 	.word	0x0500000f


	//   ....[67]....
        /*0250*/ 	.word	0x0500000f


	//   ....[68]....
        /*0254*/ 	.word	0x0500000f


	//   ....[69]....
        /*0258*/ 	.word	0x0500000f


	//   ....[70]....
        /*025c*/ 	.word	0x0500000f


	//----- nvinfo : EIATTR_COOP_GROUP_INSTR_OFFSETS
	.align		4
.L_615:
        /*0260*/ 	.byte	0x04, 0x28
        /*0262*/ 	.short	(.L_617 - .L_616)


	//   ....[0]....
.L_616:
        /*0264*/ 	.word	0x00000070


	//   ....[1]....
        /*0268*/ 	.word	0x00000140


	//   ....[2]....
        /*026c*/ 	.word	0x00000190


	//   ....[3]....
        /*0270*/ 	.word	0x000003a0


	//   ....[4]....
        /*0274*/ 	.word	0x00000500


	//   ....[5]....
        /*0278*/ 	.word	0x00000620


	//   ....[6]....
        /*027c*/ 	.word	0x00000780


	//   ....[7]....
        /*0280*/ 	.word	0x00001380


	//   ....[8]....
        /*0284*/ 	.word	0x000031d0


	//   ....[9]....
        /*0288*/ 	.word	0x00004310


	//   ....[10]....
        /*028c*/ 	.word	0x000054c0


	//   ....[11]....
        /*0290*/ 	.word	0x00005520


	//   ....[12]....
        /*0294*/ 	.word	0x00005730


	//   ....[13]....
        /*0298*/ 	.word	0x000057b0


	//   ....[14]....
        /*029c*/ 	.word	0x000061f0


	//   ....[15]....
        /*02a0*/ 	.word	0x00006bd0


	//   ....[16]....
        /*02a4*/ 	.word	0x00007af0


	//   ....[17]....
        /*02a8*/ 	.word	0x00007b20


	//   ....[18]....
        /*02ac*/ 	.word	0x00007e10


	//   ....[19]....
        /*02b0*/ 	.word	0x00007fe0


	//   ....[20]....
        /*02b4*/ 	.word	0x00008ed0


	//   ....[21]....
        /*02b8*/ 	.word	0x00008f40


	//   ....[22]....
        /*02bc*/ 	.word	0x00008fa0


	//   ....[23]....
        /*02c0*/ 	.word	0x00008fd0


	//   ....[24]....
        /*02c4*/ 	.word	0x00008ff0


	//   ....[25]....
        /*02c8*/ 	.word	0x00009a90


	//   ....[26]....
        /*02cc*/ 	.word	0x00009fb0


	//   ....[27]....
        /*02d0*/ 	.word	0x00009fe0


	//   ....[28]....
        /*02d4*/ 	.word	0x0000a010


	//   ....[29]....
        /*02d8*/ 	.word	0x0000a020


	//   ....[30]....
        /*02dc*/ 	.word	0x0000a4c0


	//   ....[31]....
        /*02e0*/ 	.word	0x0000a4f0


	//   ....[32]....
        /*02e4*/ 	.word	0x0000b160


	//   ....[33]....
        /*02e8*/ 	.word	0x0000b180


	//   ....[34]....
        /*02ec*/ 	.word	0x0000c210


	//   ....[35]....
        /*02f0*/ 	.word	0x0000ccc0


	//   ....[36]....
        /*02f4*/ 	.word	0x0000d610


	//   ....[37]....
        /*02f8*/ 	.word	0x0000d630


	//   ....[38]....
        /*02fc*/ 	.word	0x0000d6c0


	//   ....[39]....
        /*0300*/ 	.word	0x0000d6f0


	//   ....[40]....
        /*0304*/ 	.word	0x0000d740


	//   ....[41]....
        /*0308*/ 	.word	0x0000d790


	//   ....[42]....
        /*030c*/ 	.word	0x0000d7c0


	//   ....[43]....
        /*0310*/ 	.word	0x0000d7d0


	//   ....[44]....
        /*0314*/ 	.word	0x0000e170


	//   ....[45]....
        /*0318*/ 	.word	0x0000e190


	//   ....[46]....
        /*031c*/ 	.word	0x0000e1b0


	//   ....[47]....
        /*0320*/ 	.word	0x0000e2d0


	//   ....[48]....
        /*0324*/ 	.word	0x0000e480


	//   ....[49]....
        /*0328*/ 	.word	0x0000e4b0


	//   ....[50]....
        /*032c*/ 	.word	0x0000e600


	//   ....[51]....
        /*0330*/ 	.word	0x0000e610


	//   ....[52]....
        /*0334*/ 	.word	0x000116d0


	//   ....[53]....
        /*0338*/ 	.word	0x00011b90


	//   ....[54]....
        /*033c*/ 	.word	0x00011d10


	//   ....[55]....
        /*0340*/ 	.word	0x00011d60


	//   ....[56]....
        /*0344*/ 	.word	0x00011e70


	//   ....[57]....
        /*0348*/ 	.word	0x00011f20


	//   ....[58]....
        /*034c*/ 	.word	0x00012010


	//   ....[59]....
        /*0350*/ 	.word	0x00012070


	//   ....[60]....
        /*0354*/ 	.word	0x00012160


	//   ....[61]....
        /*0358*/ 	.word	0x000121b0


	//   ....[62]....
        /*035c*/ 	.word	0x00012240


	//   ....[63]....
        /*0360*/ 	.word	0x00012360


	//   ....[64]....
        /*0364*/ 	.word	0x00012670


	//   ....[65]....
        /*0368*/ 	.word	0x000126c0


	//   ....[66]....
        /*036c*/ 	.word	0x000128b0


	//   ....[67]....
        /*0370*/ 	.word	0x00012900


	//   ....[68]....
        /*0374*/ 	.word	0x00012b30


	//   ....[69]....
        /*0378*/ 	.word	0x00012b80


	//   ....[70]....
        /*037c*/ 	.word	0x00012f90


	//----- nvinfo : EIATTR_REG_RECONFIG
	.align		4
.L_617:
        /*0380*/ 	.byte	0x01, 0x54
	.zero		2


	//----- nvinfo : EIATTR_SYSCALL_OFFSETS
	.align		4
        /*0384*/ 	.byte	0x04, 0x46
        /*0386*/ 	.short	(.L_619 - .L_618)


	//   ....[0]....
.L_618:
        /*0388*/ 	.word	0x00003380


	//   ....[1]....
        /*038c*/ 	.word	0x0000c900


	//   ....[2]....
        /*0390*/ 	.word	0x0000ca40


	//   ....[3]....
        /*0394*/ 	.word	0x0000cb30


	//   ....[4]....
        /*0398*/ 	.word	0x0000d250


	//   ....[5]....
        /*039c*/ 	.word	0x0000dae0


	//----- nvinfo : EIATTR_MBARRIER_INSTR_OFFSETS
	.align		4
.L_619:
        /*03a0*/ 	.byte	0x04, 0x39
        /*03a2*/ 	.short	(.L_621 - .L_620)


	//   ....[0]....
.L_620:
        /*03a4*/ 	.word	0x00000280
        /*03a8*/ 	.word	0x000000ff
        /*03ac*/ 	.word	0x00038800
        /*03b0*/ 	.short	0x0100
        /*03b2*/ 	.byte	0x08
	.zero		1


	//   ....[1]....
        /*03b4*/ 	.word	0x00000290
        /*03b8*/ 	.word	0x000000ff
        /*03bc*/ 	.word	0x00038810
        /*03c0*/ 	.short	0x0100
        /*03c2*/ 	.byte	0x08
	.zero		1


	//   ....[2]....
        /*03c4*/ 	.word	0x000002a0
        /*03c8*/ 	.word	0x000000ff
        /*03cc*/ 	.word	0x00038820
        /*03d0*/ 	.short	0x0100
        /*03d2*/ 	.byte	0x08
	.zero		1


	//   ....[3]....
        /*03d4*/ 	.word	0x00000350
        /*03d8*/ 	.word	0x000000ff
        /*03dc*/ 	.word	0x00038830
        /*03e0*/ 	.short	0x0100
        /*03e2*/ 	.byte	0x06
	.zero		1


	//   ....[4]....
        /*03e4*/ 	.word	0x00000360
        /*03e8*/ 	.word	0x000000ff
        /*03ec*/ 	.word	0x00038840
        /*03f0*/ 	.short	0x0100
        /*03f2*/ 	.byte	0x06
	.zero		1


	//   ....[5]....
        /*03f4*/ 	.word	0x00000370
        /*03f8*/ 	.word	0x000000ff
        /*03fc*/ 	.word	0x00038838
        /*0400*/ 	.short	0x0100
        /*0402*/ 	.byte	0x06
	.zero		1


	//   ....[6]....
        /*0404*/ 	.word	0x00000380
        /*0408*/ 	.word	0x000000ff
        /*040c*/ 	.word	0x00038848
        /*0410*/ 	.short	0x0100
        /*0412*/ 	.byte	0x06
	.zero		1


	//   ....[7]....
        /*0414*/ 	.word	0x000004b0
        /*0418*/ 	.word	0x000000ff
        /*041c*/ 	.word	0x00038850
        /*0420*/ 	.short	0x0100
        /*0422*/ 	.byte	0x08
	.zero		1


	//   ....[8]....
        /*0424*/ 	.word	0x000004c0
        /*0428*/ 	.word	0x000000ff
        /*042c*/ 	.word	0x00038860
        /*0430*/ 	.short	0x0100
        /*0432*/ 	.byte	0x08
	.zero		1


	//   ....[9]....
        /*0434*/ 	.word	0x000004d0
        /*0438*/ 	.word	0x000000ff
        /*043c*/ 	.word	0x00038858
        /*0440*/ 	.short	0x0100
        /*0442*/ 	.byte	0x08
	.zero		1


	//   ....[10]....
        /*0444*/ 	.word	0x000004e0
        /*0448*/ 	.word	0x000000ff
        /*044c*/ 	.word	0x00038868
        /*0450*/ 	.short	0x0100
        /*0452*/ 	.byte	0x08
	.zero		1


	//   ....[11]....
        /*0454*/ 	.word	0x000005d0
        /*0458*/ 	.word	0x000000ff
        /*045c*/ 	.word	0x00038870
        /*0460*/ 	.short	0x0100
        /*0462*/ 	.byte	0x06
	.zero		1


	//   ....[12]....
        /*0464*/ 	.word	0x000005e0
        /*0468*/ 	.word	0x000000ff
        /*046c*/ 	.word	0x00038880
        /*0470*/ 	.short	0x0100
        /*0472*/ 	.byte	0x06
	.zero		1


	//   ....[13]....
        /*0474*/ 	.word	0x000005f0
        /*0478*/ 	.word	0x000000ff
        /*047c*/ 	.word	0x00038878
        /*0480*/ 	.short	0x0100
        /*0482*/ 	.byte	0x06
	.zero		1


	//   ....[14]....
        /*0484*/ 	.word	0x00000600
        /*0488*/ 	.word	0x000000ff
        /*048c*/ 	.word	0x00038888
        /*0490*/ 	.short	0x0100
        /*0492*/ 	.byte	0x06
	.zero		1


	//   ....[15]....
        /*0494*/ 	.word	0x00000730
        /*0498*/ 	.word	0x000000ff
        /*049c*/ 	.word	0x00038890
        /*04a0*/ 	.short	0x0100
        /*04a2*/ 	.byte	0x08
	.zero		1


	//   ....[16]....
        /*04a4*/ 	.word	0x00000740
        /*04a8*/ 	.word	0x000000ff
        /*04ac*/ 	.word	0x000388a0
        /*04b0*/ 	.short	0x0100
        /*04b2*/ 	.byte	0x08
	.zero		1


	//   ....[17]....
        /*04b4*/ 	.word	0x00000750
        /*04b8*/ 	.word	0x000000ff
        /*04bc*/ 	.word	0x00038898
        /*04c0*/ 	.short	0x0100
        /*04c2*/ 	.byte	0x08
	.zero		1


	//   ....[18]....
        /*04c4*/ 	.word	0x00000760
        /*04c8*/ 	.word	0x000000ff
        /*04cc*/ 	.word	0x000388a8
        /*04d0*/ 	.short	0x0100
        /*04d2*/ 	.byte	0x08
	.zero		1


	//   ....[19]....
        /*04d4*/ 	.word	0x00000890
        /*04d8*/ 	.word	0x000000ff
        /*04dc*/ 	.word	0x000388b0
        /*04e0*/ 	.short	0x0100
        /*04e2*/ 	.byte	0x08
	.zero		1


	//   ....[20]....
        /*04e4*/ 	.word	0x000008a0
        /*04e8*/ 	.word	0x000000ff
        /*04ec*/ 	.word	0x000388c0
        /*04f0*/ 	.short	0x0100
        /*04f2*/ 	.byte	0x08
	.zero		1


	//   ....[21]....
        /*04f4*/ 	.word	0x000008b0
        /*04f8*/ 	.word	0x000000ff
        /*04fc*/ 	.word	0x000388b8
        /*0500*/ 	.short	0x0100
        /*0502*/ 	.byte	0x08
	.zero		1


	//   ....[22]....
        /*0504*/ 	.word	0x000008c0
        /*0508*/ 	.word	0x000000ff
        /*050c*/ 	.word	0x000388c8
        /*0510*/ 	.short	0x0100
        /*0512*/ 	.byte	0x08
	.zero		1


	//   ....[23]....
        /*0514*/ 	.word	0x00001720
        /*0518*/ 	.word	0x00000008
        /*051c*/ 	.word	0x00000000
        /*0520*/ 	.short	0x0101
        /*0522*/ 	.byte	0x3f
	.zero		1


	//   ....[24]....
        /*0524*/ 	.word	0x000021c0
        /*0528*/ 	.word	0x00000004
        /*052c*/ 	.word	0x00000000
        /*0530*/ 	.short	0x0101
        /*0532*/ 	.byte	0x3f
	.zero		1


	//   ....[25]....
        /*0534*/ 	.word	0x000033b0
        /*0538*/ 	.word	0x000000b8
        /*053c*/ 	.word	0x00038800
        /*0540*/ 	.short	0x010a
        /*0542*/ 	.byte	0x3f
	.zero		1


	//   ....[26]....
        /*0544*/ 	.word	0x00003560
        /*0548*/ 	.word	0x000000b8
        /*054c*/ 	.word	0x00038830
        /*0550*/ 	.short	0x010a
        /*0552*/ 	.byte	0x3f
	.zero		1


	//   ....[27]....
        /*0554*/ 	.word	0x000035a0
        /*0558*/ 	.word	0x000000b8
        /*055c*/ 	.word	0x00038830
        /*0560*/ 	.short	0x010a
        /*0562*/ 	.byte	0x3f
	.zero		1


	//   ....[28]....
        /*0564*/ 	.word	0x000039b0
        /*0568*/ 	.word	0x000000b8
        /*056c*/ 	.word	0x00038810
        /*0570*/ 	.short	0x010a
        /*0572*/ 	.byte	0x3f
	.zero		1


	//   ....[29]....
        /*0574*/ 	.word	0x000039f0
        /*0578*/ 	.word	0x000000b8
        /*057c*/ 	.word	0x00038850
        /*0580*/ 	.short	0x010a
        /*0582*/ 	.byte	0x3f
	.zero		1


	//   ....[30]....
        /*0584*/ 	.word	0x00003ab0
        /*0588*/ 	.word	0x000000b8
        /*058c*/ 	.word	0x00038850
        /*0590*/ 	.short	0x010a
        /*0592*/ 	.byte	0x3f
	.zero		1


	//   ....[31]....
        /*0594*/ 	.word	0x00005bc0
        /*0598*/ 	.word	0x00000018
        /*059c*/ 	.word	0x00000000
        /*05a0*/ 	.short	0x0101
        /*05a2*/ 	.byte	0x3f
	.zero		1


	//   ....[32]....
        /*05a4*/ 	.word	0x00006210
        /*05a8*/ 	.word	0x00000098
        /*05ac*/ 	.word	0x00000000
        /*05b0*/ 	.short	0x0101
        /*05b2*/ 	.byte	0x3f
	.zero		1


	//   ....[33]....
        /*05b4*/ 	.word	0x00006350
        /*05b8*/ 	.word	0x000000c4
        /*05bc*/ 	.word	0x00038830
        /*05c0*/ 	.short	0x010a
        /*05c2*/ 	.byte	0x3f
	.zero		1


	//   ....[34]....
        /*05c4*/ 	.word	0x000063a0
        /*05c8*/ 	.word	0x000000c4
        /*05cc*/ 	.word	0x00038830
        /*05d0*/ 	.short	0x010a
        /*05d2*/ 	.byte	0x3f
	.zero		1


	//   ....[35]....
        /*05d4*/ 	.word	0x000066d0
        /*05d8*/ 	.word	0x000000c4
        /*05dc*/ 	.word	0x00038850
        /*05e0*/ 	.short	0x010a
        /*05e2*/ 	.byte	0x3f
	.zero		1


	//   ....[36]....
        /*05e4*/ 	.word	0x00006710
        /*05e8*/ 	.word	0x000000c4
        /*05ec*/ 	.word	0x00038850
        /*05f0*/ 	.short	0x010a
        /*05f2*/ 	.byte	0x3f
	.zero		1


	//   ....[37]....
        /*05f4*/ 	.word	0x00008210
        /*05f8*/ 	.word	0x00000099
        /*05fc*/ 	.word	0x00000000
        /*0600*/ 	.short	0x0101
        /*0602*/ 	.byte	0x3f
	.zero		1


	//   ....[38]....
        /*0604*/ 	.word	0x00008ef0
        /*0608*/ 	.word	0x000000c4
        /*060c*/ 	.word	0x00000000
        /*0610*/ 	.short	0x0101
        /*0612*/ 	.byte	0x3f
	.zero		1


	//   ....[39]....
        /*0614*/ 	.word	0x00009ab0
        /*0618*/ 	.word	0x000000ff
        /*061c*/ 	.word	0x00000000
        /*0620*/ 	.short	0x0101
        /*0622*/ 	.byte	0x04
	.zero		1


	//   ....[40]....
        /*0624*/ 	.word	0x0000cf10
        /*0628*/ 	.word	0x000000ff
        /*062c*/ 	.word	0x00038840
        /*0630*/ 	.short	0x010a
        /*0632*/ 	.byte	0x26
	.zero		1


	//   ....[41]....
        /*0634*/ 	.word	0x0000d8f0
        /*0638*/ 	.word	0x000000ff
        /*063c*/ 	.word	0x00038800
        /*0640*/ 	.short	0x0107
        /*0642*/ 	.byte	0x26
	.zero		1


	//   ....[42]....
        /*0644*/ 	.word	0x0000d970
        /*0648*/ 	.word	0x000000ff
        /*064c*/ 	.word	0x00038800
        /*0650*/ 	.short	0x0101
        /*0652*/ 	.byte	0x26
	.zero		1


	//   ....[43]....
        /*0654*/ 	.word	0x0000e8a0
        /*0658*/ 	.word	0x000000ff
        /*065c*/ 	.word	0x00038810
        /*0660*/ 	.short	0x0107
        /*0662*/ 	.byte	0x26
	.zero		1


	//   ....[44]....
        /*0664*/ 	.word	0x0000e900
        /*0668*/ 	.word	0x000000ff
        /*066c*/ 	.word	0x00038810
        /*0670*/ 	.short	0x0101
        /*0672*/ 	.byte	0x26
	.zero		1


	//   ....[45]....
        /*0674*/ 	.word	0x0000e910
        /*0678*/ 	.word	0x000000ff
        /*067c*/ 	.word	0x00038820
        /*0680*/ 	.short	0x010a
        /*0682*/ 	.byte	0x26
	.zero		1


	//   ....[46]....
        /*0684*/ 	.word	0x0000e970
        /*0688*/ 	.word	0x000000ff
        /*068c*/ 	.word	0x00038860
        /*0690*/ 	.short	0x010a
        /*0692*/ 	.byte	0x26
	.zero		1


	//   ....[47]....
        /*0694*/ 	.word	0x0000f530
        /*0698*/ 	.word	0x000000ff
        /*069c*/ 	.word	0x00038848
        /*06a0*/ 	.short	0x010a
        /*06a2*/ 	.byte	0x26
	.zero		1


	//   ....[48]....
        /*06a4*/ 	.word	0x0000f700
        /*06a8*/ 	.word	0x000000ff
        /*06ac*/ 	.word	0x00038868
        /*06b0*/ 	.short	0x010a
        /*06b2*/ 	.byte	0x26
	.zero		1


	//   ....[49]....
        /*06b4*/ 	.word	0x000100b0
        /*06b8*/ 	.word	0x000000ff
        /*06bc*/ 	.word	0x00038840
        /*06c0*/ 	.short	0x010a
        /*06c2*/ 	.byte	0x26
	.zero		1


	//   ....[50]....
        /*06c4*/ 	.word	0x00010290
        /*06c8*/ 	.word	0x000000ff
        /*06cc*/ 	.word	0x00038860
        /*06d0*/ 	.short	0x010a
        /*06d2*/ 	.byte	0x26
	.zero		1


	//   ....[51]....
        /*06d4*/ 	.word	0x00010c60
        /*06d8*/ 	.word	0x000000ff
        /*06dc*/ 	.word	0x00038848
        /*06e0*/ 	.short	0x010a
        /*06e2*/ 	.byte	0x26
	.zero		1


	//   ....[52]....
        /*06e4*/ 	.word	0x00010e40
        /*06e8*/ 	.word	0x000000ff
        /*06ec*/ 	.word	0x00038868
        /*06f0*/ 	.short	0x010a
        /*06f2*/ 	.byte	0x26
	.zero		1


	//   ....[53]....
        /*06f4*/ 	.word	0x00011660
        /*06f8*/ 	.word	0x00000002
        /*06fc*/ 	.word	0x00038820
        /*0700*/ 	.short	0x010a
        /*0702*/ 	.byte	0x3f
	.zero		1


	//   ....[54]....
        /*0704*/ 	.word	0x00011800
        /*0708*/ 	.word	0x00000007
        /*070c*/ 	.word	0x00000000
        /*0710*/ 	.short	0x010a
        /*0712*/ 	.byte	0x3f
	.zero		1


	//   ....[55]....
        /*0714*/ 	.word	0x00011870
        /*0718*/ 	.word	0x00000005
        /*071c*/ 	.word	0x00000000
        /*0720*/ 	.short	0x010a
        /*0722*/ 	.byte	0x3f
	.zero		1


	//   ....[56]....
        /*0724*/ 	.word	0x000118d0
        /*0728*/ 	.word	0x00000005
        /*072c*/ 	.word	0x00000000
        /*0730*/ 	.short	0x010a
        /*0732*/ 	.byte	0x3f
	.zero		1


	//   ....[57]....
        /*0734*/ 	.word	0x00011900
        /*0738*/ 	.word	0x00000003
        /*073c*/ 	.word	0x00000000
        /*0740*/ 	.short	0x010a
        /*0742*/ 	.byte	0x3f
	.zero		1


	//   ....[58]....
        /*0744*/ 	.word	0x00011960
        /*0748*/ 	.word	0x000000b8
        /*074c*/ 	.word	0x00038800
        /*0750*/ 	.short	0x010a
        /*0752*/ 	.byte	0x3f
	.zero		1


	//   ....[59]....
        /*0754*/ 	.word	0x000119b0
        /*0758*/ 	.word	0x000000b8
        /*075c*/ 	.word	0x00038830
        /*0760*/ 	.short	0x010a
        /*0762*/ 	.byte	0x3f
	.zero		1


	//   ....[60]....
        /*0764*/ 	.word	0x00011a00
        /*0768*/ 	.word	0x000000b8
        /*076c*/ 	.word	0x00038810
        /*0770*/ 	.short	0x010a
        /*0772*/ 	.byte	0x3f
	.zero		1


	//   ....[61]....
        /*0774*/ 	.word	0x00011a50
        /*0778*/ 	.word	0x000000b8
        /*077c*/ 	.word	0x00038850
        /*0780*/ 	.short	0x010a
        /*0782*/ 	.byte	0x3f
	.zero		1


	//   ....[62]....
        /*0784*/ 	.word	0x00011aa0
        /*0788*/ 	.word	0x000000c4
        /*078c*/ 	.word	0x00038830
        /*0790*/ 	.short	0x010a
        /*0792*/ 	.byte	0x3f
	.zero		1


	//   ....[63]....
        /*0794*/ 	.word	0x00011af0
        /*0798*/ 	.word	0x000000c4
        /*079c*/ 	.word	0x00038850
        /*07a0*/ 	.short	0x010a
        /*07a2*/ 	.byte	0x3f
	.zero		1


	//   ....[64]....
        /*07a4*/ 	.word	0x00011c50
        /*07a8*/ 	.word	0x00000003
        /*07ac*/ 	.word	0x00038840
        /*07b0*/ 	.short	0x010a
        /*07b2*/ 	.byte	0x3f
	.zero		1


	//   ....[65]....
        /*07b4*/ 	.word	0x00012bc0
        /*07b8*/ 	.word	0x00000003
        /*07bc*/ 	.word	0x00038820
        /*07c0*/ 	.short	0x010a
        /*07c2*/ 	.byte	0x3f
	.zero		1


	//   ....[66]....
        /*07c4*/ 	.word	0x00012c20
        /*07c8*/ 	.word	0x00000003
        /*07cc*/ 	.word	0x00038860
        /*07d0*/ 	.short	0x010a
        /*07d2*/ 	.byte	0x3f
	.zero		1


	//   ....[67]....
        /*07d4*/ 	.word	0x00012c80
        /*07d8*/ 	.word	0x00000003
        /*07dc*/ 	.word	0x00038848
        /*07e0*/ 	.short	0x010a
        /*07e2*/ 	.byte	0x3f
	.zero		1


	//   ....[68]....
        /*07e4*/ 	.word	0x00012ce0
        /*07e8*/ 	.word	0x00000003
        /*07ec*/ 	.word	0x00038868
        /*07f0*/ 	.short	0x010a
        /*07f2*/ 	.byte	0x3f
	.zero		1


	//   ....[69]....
        /*07f4*/ 	.word	0x00012d40
        /*07f8*/ 	.word	0x00000003
        /*07fc*/ 	.word	0x00038840
        /*0800*/ 	.short	0x010a
        /*0802*/ 	.byte	0x3f
	.zero		1


	//   ....[70]....
        /*0804*/ 	.word	0x00012da0
        /*0808*/ 	.word	0x00000003
        /*080c*/ 	.word	0x00038860
        /*0810*/ 	.short	0x010a
        /*0812*/ 	.byte	0x3f
	.zero		1


	//   ....[71]....
        /*0814*/ 	.word	0x00012e00
        /*0818*/ 	.word	0x00000003
        /*081c*/ 	.word	0x00038848
        /*0820*/ 	.short	0x010a
        /*0822*/ 	.byte	0x3f
	.zero		1


	//   ....[72]....
        /*0824*/ 	.word	0x00012e60
        /*0828*/ 	.word	0x00000003
        /*082c*/ 	.word	0x00038868
        /*0830*/ 	.short	0x010a
        /*0832*/ 	.byte	0x3f
	.zero		1


	//   ....[73]....
        /*0834*/ 	.word	0x00012eb0
        /*0838*/ 	.word	0x00000002
        /*083c*/ 	.word	0x00038820
        /*0840*/ 	.short	0x010a
        /*0842*/ 	.byte	0x3f
	.zero		1


	//   ....[74]....
        /*0844*/ 	.word	0x00013050
        /*0848*/ 	.word	0x00000007
        /*084c*/ 	.word	0x00000000
        /*0850*/ 	.short	0x010a
        /*0852*/ 	.byte	0x3f
	.zero		1


	//   ....[75]....
        /*0854*/ 	.word	0x000130a0
        /*0858*/ 	.word	0x00000005
        /*085c*/ 	.word	0x00000000
        /*0860*/ 	.short	0x010a
        /*0862*/ 	.byte	0x3f
	.zero		1


	//   ....[76]....
        /*0864*/ 	.word	0x000130f0
        /*0868*/ 	.word	0x00000005
        /*086c*/ 	.word	0x00000000
        /*0870*/ 	.short	0x010a
        /*0872*/ 	.byte	0x3f
	.zero		1


	//----- nvinfo : EIATTR_NUM_MBARRIERS
	.align		4
.L_621:
        /*0874*/ 	.byte	0x03, 0x38
        /*0876*/ 	.short	0x0017


	//----- nvinfo : EIATTR_EXIT_INSTR_OFFSETS
	.align		4
        /*0878*/ 	.byte	0x04, 0x1c
        /*087a*/ 	.short	(.L_623 - .L_622)


	//   ....[0]....
.L_622:
        /*087c*/ 	.word	0x00011950


	//----- nvinfo : EIATTR_MAX_THREADS
	.align		4
.L_623:
        /*0880*/ 	.byte	0x04, 0x05
        /*0882*/ 	.short	(.L_625 - .L_624)
.L_624:
        /*0884*/ 	.word	0x00000180
        /*0888*/ 	.word	0x00000001
        /*088c*/ 	.word	0x00000001


	//----- nvinfo : EIATTR_CRS_STACK_SIZE
	.align		4
.L_625:
        /*0890*/ 	.byte	0x04, 0x1e
        /*0892*/ 	.short	(.L_627 - .L_626)
.L_626:
        /*0894*/ 	.word	0x00000000


	//----- nvinfo : EIATTR_CBANK_PARAM_SIZE
	.align		4
.L_627:
        /*0898*/ 	.byte	0x03, 0x19
        /*089a*/ 	.short	0x0b70


	//----- nvinfo : EIATTR_PARAM_CBANK
	.align		4
        /*089c*/ 	.byte	0x04, 0x0a
        /*089e*/ 	.short	(.L_629 - .L_628)
	.align		4
.L_628:
        /*08a0*/ 	.word	index@(.nv.constant0._ZN7cutlass13device_kernelIN5flash11enable_sm90INS1_16FlashAttnFwdSm90INS1_25CollectiveMainloopFwdSm90ILi2EN4cute5tupleIJNS5_1CILi1EEES8_S8_EEENS6_IJNS7_ILi64EEESA_SA_EEELi512ENS_6half_tEfNS_4arch4Sm90ELb0ELb0ELb0ELb0ELb0ELb0ELb1ELb0ELb0ELb1ELb1ELb0EEENS1_21CollectiveEpilogueFwdINS6_IJSA_NS7_ILi512EEESA_EEES9_SC_SE_Li256ELb0ELb1ELb1ELb0EEENS1_19SingleTileSchedulerILb0ELb1ELb1ELi64EEEEEEEEEvNT_6ParamsE)
        /*08a4*/ 	.short	0x0210
        /*08a6*/ 	.short	0x0b70


	//----- nvinfo : EIATTR_SW_WAR
	.align		4
.L_629:
        /*08a8*/ 	.byte	0x04, 0x36
        /*08aa*/ 	.short	(.L_631 - .L_630)
.L_630:
        /*08ac*/ 	.word	0x00000008
.L_631:


//--------------------- .nv.info._ZN7cutlass13device_kernelIN5flash11enable_sm90INS1_16FlashAttnFwdSm90INS1_25CollectiveMainloopFwdSm90ILi2EN4cute5tupleIJNS5_1CILi1EEES8_S8_EEENS6_IJNS7_ILi64EEESA_SA_EEELi512ENS_6half_tEfNS_4arch4Sm90ELb0ELb0ELb0ELb1ELb0ELb0ELb0ELb0ELb0ELb1ELb1ELb0EEENS1_21CollectiveEpilogueFwdINS6_IJSA_NS7_ILi512EEESA_EEES9_SC_SE_Li256ELb1ELb1ELb1ELb0EEENS1_36VarlenDynamicPersistentTileSchedulerILi64ELi64ELi256ELi128ELb1ELb1ELb1ELb0ELb1ELb1EEEEEEEEEvNT_6ParamsE --------------------------
	.section	.nv.info._ZN7cutlass13device_kernelIN5flash11enable_sm90INS1_16FlashAttnFwdSm90INS1_25CollectiveMainloopFwdSm90ILi2EN4cute5tupleIJNS5_1CILi1EEES8_S8_EEENS6_IJNS7_ILi64EEESA_SA_EEELi512ENS_6half_tEfNS_4arch4Sm90ELb0ELb0ELb0ELb1ELb0ELb0ELb0ELb0ELb0ELb1ELb1ELb0EEENS1_21CollectiveEpilogueFwdINS6_IJSA_NS7_ILi512EEESA_EEES9_SC_SE_Li256ELb1ELb1ELb1ELb0EEENS1_36VarlenDynamicPersistentTileSchedulerILi64ELi64ELi256ELi128ELb1ELb1ELb1ELb0ELb1ELb1EEEEEEEEEvNT_6ParamsE,"",@"SHT_CUDA_INFO"
	.sectionflags	@""
	.align	4


	//----- nvinfo : EIATTR_CUDA_API_VERSION
	.align		4
        /*0000*/ 	.byte	0x04, 0x37
        /*0002*/ 	.short	(.L_633 - .L_632)
.L_632:
        /*0004*/ 	.word	0x00000082


	//----- nvinfo : EIATTR_KPARAM_INFO
	.align		4
.L_633:
        /*0008*/ 	.byte	0x04, 0x17
        /*000a*/ 	.short	(.L_635 - .L_634)
.L_634:
        /*000c*/ 	.word	0x00000000
        /*0010*/ 	.short	0x0000
        /*0012*/ 	.short	0x0070
        /*0014*/ 	.byte	0x00, 0xf0, 0x01, 0x2a


	//----- nvinfo : EIATTR_SPARSE_MMA_MASK
	.align		4
.L_635:
        /*0018*/ 	.byte	0x03, 0x50
        /*001a*/ 	.short	0x0000


	//----- nvinfo : EIATTR_MAXREG_COUNT
	.align		4
        /*001c*/ 	.byte	0x03, 0x1b
        /*001e*/ 	.short	0x00a8


	//----- nvinfo : EIATTR_NUM_BARRIERS
	.align		4
        /*0020*/ 	.byte	0x02, 0x4c
        /*0022*/ 	.byte	0x10
	.zero		1


	//----- nvinfo : EIATTR_EXTERNS
	.align		4
        /*0024*/ 	.byte	0x04, 0x0f
        /*0026*/ 	.short	(.L_637 - .L_636)


	//   ....[0]....
	.align		4
.L_636:
        /*0028*/ 	.word	index@(__assertfail)


	//----- nvinfo : EIATTR_ANNOTATIONS
	.align		4
.L_637:
        /*002c*/ 	.byte	0x04, 0x55
        /*002e*/ 	.short	(.L_639 - .L_638)


	//   ....[0]....
.L_638:
        /* <DEDUP_REMOVED lines=66> */


	//----- nvinfo : EIATTR_MERCURY_ISA_VERSION
	.align		4
.L_639:
        /*0438*/ 	.byte	0x03, 0x5f
        /*043a*/ 	.short	0x0101


	//----- nvinfo : EIATTR_UNUSED_LOAD_BYTE_OFFSET
	.align		4
        /*043c*/ 	.byte	0x04, 0x44
        /*043e*/ 	.short	(.L_641 - .L_640)


	//   ....[0]....
.L_640:
        /*0440*/ 	.word	0x00000a10
        /*0444*/ 	.word	0x0000fff0


	//   ....[1]....
        /*0448*/ 	.word	0x00007980
        /*044c*/ 	.word	0x0000fff0


	//----- nvinfo : EIATTR_INT_WARP_WIDE_INSTR_OFFSETS
	.align		4
.L_641:
        /*0450*/ 	.byte	0x04, 0x31
        /*0452*/ 	.short	(.L_643 - .L_642)


	//   ....[0]....
.L_642:
        /*0454*/ 	.word	0x00000130


	//   ....[1]....
        /*0458*/ 	.word	0x00000170


	//   ....[2]....
        /*045c*/ 	.word	0x000001e0


	//   ....[3]....
        /*0460*/ 	.word	0x0000d9a0


	//   ....[4]....
        /*0464*/ 	.word	0x0000da30


	//   ....[5]....
        /*0468*/ 	.word	0x000122d0


	//   ....[6]....
        /*046c*/ 	.word	0x00012360


	//----- nvinfo : EIATTR_COOP_GROUP_MASK_REGIDS
	.align		4
.L_643:
        /*0470*/ 	.byte	0x04, 0x29
        /*0472*/ 	.short	(.L_645 - .L_644)


	//   ....[0]....
.L_644:
        /*0474*/ 	.word	0xffffffff


	//   ....[1]....
        /*0478*/ 	.word	0xffffffff


	//   ....[2]....
        /*047c*/ 	.word	0xffffffff


	//   ....[3]....
        /*0480*/ 	.word	0xffffffff


	//   ....[4]....
        /*0484*/ 	.word	0xffffffff


	//   ....[5]....
        /*0488*/ 	.word	0xffffffff


	//   ....[6]....
        /*048c*/ 	.word	0xffffffff


	//   ....[7]....
        /*0490*/ 	.word	0xffffffff


	//   ....[8]....
        /*0494*/ 	.word	0xffffffff


	//   ....[9]....
        /*0498*/ 	.word	0xffffffff


	//   ....[10]....
        /*049c*/ 	.word	0xffffffff


	//   ....[11]....
        /*04a0*/ 	.word	0xffffffff


	//   ....[12]....
        /*04a4*/ 	.word	0xffffffff


	//   ....[13]....
        /*04a8*/ 	.word	0xffffffff


	//   ....[14]....
        /*04ac*/ 	.word	0xffffffff


	//   ....[15]....
        /*04b0*/ 	.word	0xffffffff


	//   ....[16]....
        /*04b4*/ 	.word	0xffffffff


	//   ....[17]....
        /*04b8*/ 	.word	0xffffffff


	//   ....[18]....
        /*04bc*/ 	.word	0xffffffff


	//   ....[19]....
        /*04c0*/ 	.word	0xffffffff


	//   ....[20]....
        /*04c4*/ 	.word	0xffffffff


	//   ....[21]....
        /*04c8*/ 	.word	0xffffffff


	//   ....[22]....
        /*04cc*/ 	.word	0xffffffff


	//   ....[23]....
        /*04d0*/ 	.word	0xffffffff


	//   ....[24]....
        /*04d4*/ 	.word	0xffffffff


	//   ....[25]....
        /*04d8*/ 	.word	0xffffffff


	//   ....[26]....
        /*04dc*/ 	.word	0xffffffff


	//   ....[27]....
        /*04e0*/ 	.word	0xffffffff


	//   ....[28]....
        /*04e4*/ 	.word	0xffffffff


	//   ....[29]....
        /*04e8*/ 	.word	0xffffffff


	//   ....[30]....
        /*04ec*/ 	.word	0xffffffff


	//   ....[31]....
        /*04f0*/ 	.word	0xffffffff


	//   ....[32]....
        /*04f4*/ 	.word	0xffffffff


	//   ....[33]....
        /*04f8*/ 	.word	0xffffffff


	//   ....[34]....
        /*04fc*/ 	.word	0xffffffff


	//   ....[35]....
        /*0500*/ 	.word	0xffffffff


	//   ....[36]....
        /*0504*/ 	.word	0xffffffff


	//   ....[37]....
        /*0508*/ 	.word	0xffffffff


	//   ....[38]....
        /*050c*/ 	.word	0xffffffff


	//   ....[39]....
        /*0510*/ 	.word	0xffffffff


	//   ....[40]....
        /*0514*/ 	.word	0xffffffff


	//   ....[41]....
        /*0518*/ 	.word	0xffffffff


	//   ....[42]....
        /*051c*/ 	.word	0xffffffff


	//   ....[43]....
        /*0520*/ 	.word	0xffffffff


	//   ....[44]....
        /*0524*/ 	.word	0xffffffff


	//   ....[45]....
        /*0528*/ 	.word	0xffffffff


	//   ....[46]....
        /*052c*/ 	.word	0xffffffff


	//   ....[47]....
        /*0530*/ 	.word	0xffffffff


	//   ....[48]....
        /*0534*/ 	.word	0xffffffff


	//   ....[49]....
        /*0538*/ 	.word	0xffffffff


	//   ....[50]....
        /*053c*/ 	.word	0xffffffff


	//   ....[51]....
        /*0540*/ 	.word	0xffffffff


	//   ....[52]....
        /*0544*/ 	.word	0xffffffff


	//   ....[53]....
        /*0548*/ 	.word	0xffffffff


	//   ....[54]....
        /*054c*/ 	.word	0xffffffff


	//   ....[55]....
        /*0550*/ 	.word	0xffffffff


	//   ....[56]....
        /*0554*/ 	.word	0xffffffff


	//   ....[57]....
        /*0558*/ 	.word	0xffffffff


	//   ....[58]....
        /*055c*/ 	.word	0xffffffff


	//   ....[59]....
        /*0560*/ 	.word	0xffffffff


	//   ....[60]....
        /*0564*/ 	.word	0xffffffff


	//   ....[61]....
        /*0568*/ 	.word	0xffffffff


	//   ....[62]....
        /*056c*/ 	.word	0xffffffff


	//   ....[63]....
        /*0570*/ 	.word	0xffffffff


	//   ....[64]....
        /*0574*/ 	.word	0xffffffff


	//   ....[65]....
        /*0578*/ 	.word	0xffffffff


	//   ....[66]....
        /*057c*/ 	.word	0xffffffff


	//   ....[67]....
        /*0580*/ 	.word	0xffffffff


	//   ....[68]....
        /*0584*/ 	.word	0xffffffff


	//   ....[69]....
        /*0588*/ 	.word	0xffffffff


	//   ....[70]....
        /*058c*/ 	.word	0xffffffff


	//   ....[71]....
        /*0590*/ 	.word	0xffffffff


	//   ....[72]....
        /*0594*/ 	.word	0xffffffff


	//   ....[73]....
        /*0598*/ 	.word	0xffffffff


	//   ....[74]....
        /*059c*/ 	.word	0xffffffff


	//   ....[75]....
        /*05a0*/ 	.word	0xffffffff


	//   ....[76]....
        /*05a4*/ 	.word	0xffffffff


	//   ....[77]....
        /*05a8*/ 	.word	0xffffffff


	//   ....[78]....
        /*05ac*/ 	.word	0xffffffff


	//   ....[79]....
        /*05b0*/ 	.word	0xffffffff


	//   ....[80]....
        /*05b4*/ 	.word	0xffffffff


	//   ....[81]....
        /*05b8*/ 	.word	0xffffffff


	//   ....[82]....
        /*05bc*/ 	.word	0xffffffff


	//   ....[83]....
        /*05c0*/ 	.word	0xffffffff


	//   ....[84]....
        /*05c4*/ 	.word	0xffffffff


	//   ....[85]....
        /*05c8*/ 	.word	0x0500000f


	//   ....[86]....
        /*05cc*/ 	.word	0x0500000f


	//   ....[87]....
        /*05d0*/ 	.word	0x0500000f


	//   ....[88]....
        /*05d4*/ 	.word	0x0500000f


	//   ....[89]....
        /*05d8*/ 	.word	0x0500000f


	//   ....[90]....
        /*05dc*/ 	.word	0x0500000f


	//   ....[91]....
        /*05e0*/ 	.word	0x0500000f


	//   ....[92]....
        /*05e4*/ 	.word	0x0500000f


	//   ....[93]....
        /*05e8*/ 	.word	0x0500000f


	//   ....[94]....
        /*05ec*/ 	.word	0x0500000f


	//   ....[95]....
        /*05f0*/ 	.word	0x0500000f


	//   ....[96]....
        /*05f4*/ 	.word	0x0500000f


	//   ....[97]....
        /*05f8*/ 	.word	0x0500000f


	//   ....[98]....
        /*05fc*/ 	.word	0x0500000f


	//   ....[99]....
        /*0600*/ 	.word	0x0500000f


	//   ....[100]....
        /*0604*/ 	.word	0x0500000f


	//   ....[101]....
        /*0608*/ 	.word	0x0500000f


	//   ....[102]....
        /*060c*/ 	.word	0x0500000f


	//   ....[103]....
        /*0610*/ 	.word	0x0500000f


	//   ....[104]....
        /*0614*/ 	.word	0x0500000f


	//   ....[105]....
        /*0618*/ 	.word	0x0500000f


	//   ....[106]....
        /*061c*/ 	.word	0x0500000f


	//   ....[107]....
        /*0620*/ 	.word	0x0500000f


	//   ....[108]....
        /*0624*/ 	.word	0x0500000f


	//   ....[109]....
        /*0628*/ 	.word	0x0500000f


	//   ....[110]....
        /*062c*/ 	.word	0x0500000f


	//   ....[111]....
        /*0630*/ 	.word	0x0500000f


	//   ....[112]....
        /*0634*/ 	.word	0x0500000f


	//----- nvinfo : EIATTR_COOP_GROUP_INSTR_OFFSETS
	.align		4
.L_645:
        /*0638*/ 	.byte	0x04, 0x28
        /*063a*/ 	.short	(.L_647 - .L_646)


	//   ....[0]....
.L_646:
        /*063c*/ 	.word	0x00000060


	//   ....[1]....
        /*0640*/ 	.word	0x00000140


	//   ....[2]....
        /*0644*/ 	.word	0x00000190


	//   ....[3]....
        /*0648*/ 	.word	0x00000380


	//   ....[4]....
        /*064c*/ 	.word	0x000004e0


	//   ....[5]....
        /*0650*/ 	.word	0x00000600


	//   ....[6]....
        /*0654*/ 	.word	0x00000760


	//   ....[7]....
        /*0658*/ 	.word	0x00001f30


	//   ....[8]....
        /*065c*/ 	.word	0x00003f60


	//   ....[9]....
        /*0660*/ 	.word	0x00004940


	//   ....[10]....
        /*0664*/ 	.word	0x00004990


	//   ....[11]....
        /*0668*/ 	.word	0x00004ba0


	//   ....[12]....
        /*066c*/ 	.word	0x00004c50


	//   ....[13]....
        /*0670*/ 	.word	0x00005550


	//   ....[14]....
        /*0674*/ 	.word	0x000059b0


	//   ....[15]....
        /*0678*/ 	.word	0x000059d0


	//   ....[16]....
        /*067c*/ 	.word	0x00006200


	//   ....[17]....
        /*0680*/ 	.word	0x000062a0


	//   ....[18]....
        /*0684*/ 	.word	0x00006e50


	//   ....[19]....
        /*0688*/ 	.word	0x00006e90


	//   ....[20]....
        /*068c*/ 	.word	0x00006f00


	//   ....[21]....
        /*0690*/ 	.word	0x00006f30


	//   ....[22]....
        /*0694*/ 	.word	0x00006f60


	//   ....[23]....
        /*0698*/ 	.word	0x00008750


	//   ....[24]....
        /*069c*/ 	.word	0x00008b60


	//   ....[25]....
        /*06a0*/ 	.word	0x00008b90


	//   ....[26]....
        /*06a4*/ 	.word	0x00008bb0


	//   ....[27]....
        /*06a8*/ 	.word	0x00008bc0


	//   ....[28]....
        /*06ac*/ 	.word	0x00009800


	//   ....[29]....
        /*06b0*/ 	.word	0x00009820


	//   ....[30]....
        /*06b4*/ 	.word	0x00009ad0


	//   ....[31]....
        /*06b8*/ 	.word	0x00009af0


	//   ....[32]....
        /*06bc*/ 	.word	0x0000a260


	//   ....[33]....
        /*06c0*/ 	.word	0x0000a270


	//   ....[34]....
        /*06c4*/ 	.word	0x0000aac0


	//   ....[35]....
        /*06c8*/ 	.word	0x0000aae0


	//   ....[36]....
        /*06cc*/ 	.word	0x0000be90


	//   ....[37]....
        /*06d0*/ 	.word	0x0000bec0


	//   ....[38]....
        /*06d4*/ 	.word	0x0000c0f0


	//   ....[39]....
        /*06d8*/ 	.word	0x0000c110


	//   ....[40]....
        /*06dc*/ 	.word	0x0000c3c0


	//   ....[41]....
        /*06e0*/ 	.word	0x0000c5e0


	//   ....[42]....
        /*06e4*/ 	.word	0x0000c610


	//   ....[43]....
        /*06e8*/ 	.word	0x0000c640


	//   ....[44]....
        /*06ec*/ 	.word	0x0000c670


	//   ....[45]....
        /*06f0*/ 	.word	0x0000c6a0


	//   ....[46]....
        /*06f4*/ 	.word	0x0000c6d0


	//   ....[47]....
        /*06f8*/ 	.word	0x0000c870


	//   ....[48]....
        /*06fc*/ 	.word	0x0000c8a0


	//   ....[49]....
        /*0700*/ 	.word	0x0000c8d0


	//   ....[50]....
        /*0704*/ 	.word	0x0000c900


	//   ....[51]....
        /*0708*/ 	.word	0x0000c930


	//   ....[52]....
        /*070c*/ 	.word	0x0000c960


	//   ....[53]....
        /*0710*/ 	.word	0x0000c9f0


	//   ....[54]....
        /*0714*/ 	.word	0x0000ca20


	//   ....[55]....
        /*0718*/ 	.word	0x0000ca30


	//   ....[56]....
        /*071c*/ 	.word	0x0000cae0


	//   ....[57]....
        /*0720*/ 	.word	0x0000df80


	//   ....[58]....
        /*0724*/ 	.word	0x0000ea50


	//   ....[59]....
        /*0728*/ 	.word	0x0000ea60


	//   ....[60]....
        /*072c*/ 	.word	0x0000eb00


	//   ....[61]....
        /*0730*/ 	.word	0x0000eb10


	//   ....[62]....
        /*0734*/ 	.word	0x0000eb90


	//   ....[63]....
        /*0738*/ 	.word	0x0000eba0


	//   ....[64]....
        /*073c*/ 	.word	0x0000ebf0


	//   ....[65]....
        /*0740*/ 	.word	0x0000ec10


	//   ....[66]....
        /*0744*/ 	.word	0x000125e0


	//   ....[67]....
        /*0748*/ 	.word	0x00012610


	//   ....[68]....
        /*074c*/ 	.word	0x00012680


	//   ....[69]....
        /*0750*/ 	.word	0x000126b0


	//   ....[70]....
        /*0754*/ 	.word	0x000126e0


	//   ....[71]....
        /*0758*/ 	.word	0x00012710


	//   ....[72]....
        /*075c*/ 	.word	0x00012740


	//   ....[73]....
        /*0760*/ 	.word	0x00012770


	//   ....[74]....
        /*0764*/ 	.word	0x00012930


	//   ....[75]....
        /*0768*/ 	.word	0x00012960


	//   ....[76]....
        /*076c*/ 	.word	0x00012990


	//   ....[77]....
        /*0770*/ 	.word	0x000129c0


	//   ....[78]....
        /*0774*/ 	.word	0x000129f0


	//   ....[79]....
        /*0778*/ 	.word	0x00012a20


	//   ....[80]....
        /*077c*/ 	.word	0x00012ae0


	//   ....[81]....
        /*0780*/ 	.word	0x00012b00


	//   ....[82]....
        /*0784*/ 	.word	0x00012b10


	//   ....[83]....
        /*0788*/ 	.word	0x00012b70


	//   ....[84]....
        /*078c*/ 	.word	0x00013280


	//   ....[85]....
        /*0790*/ 	.word	0x00013810


	//   ....[86]....
        /*0794*/ 	.word	0x000139f0


	//   ....[87]....
        /*0798*/ 	.word	0x00013a40


	//   ....[88]....
        /*079c*/ 	.word	0x00013aa0


	//   ....[89]....
        /*07a0*/ 	.word	0x00013b90


	//   ....[90]....
        /*07a4*/ 	.word	0x00013bf0


	//   ....[91]....
        /*07a8*/ 	.word	0x00013ce0


	//   ....[92]....
        /*07ac*/ 	.word	0x00013d40


	//   ....[93]....
        /*07b0*/ 	.word	0x00013e10


	//   ....[94]....
        /*07b4*/ 	.word	0x00014140


	//   ....[95]....
        /*07b8*/ 	.word	0x000141e0


	//   ....[96]....
        /*07bc*/ 	.word	0x00014380


	//   ....[97]....
        /*07c0*/ 	.word	0x000143f0


	//   ....[98]....
        /*07c4*/ 	.word	0x00014460


	//   ....[99]....
        /*07c8*/ 	.word	0x000144d0


	//   ....[100]....
        /*07cc*/ 	.word	0x00014540


	//   ....[101]....
        /*07d0*/ 	.word	0x000145c0


	//   ....[102]....
        /*07d4*/ 	.word	0x00014650


	//   ....[103]....
        /*07d8*/ 	.word	0x000146f0


	//   ....[104]....
        /*07dc*/ 	.word	0x00014760


	//   ....[105]....
        /*07e0*/ 	.word	0x000147d0


	//   ....[106]....
        /*07e4*/ 	.word	0x00014840


	//   ....[107]....
        /*07e8*/ 	.word	0x000148c0


	//   ....[108]....
        /*07ec*/ 	.word	0x00014930


	//   ....[109]....
        /*07f0*/ 	.word	0x000149d0


	//   ....[110]....
        /*07f4*/ 	.word	0x00014a20


	//   ....[111]....
        /*07f8*/ 	.word	0x00014ab0


	//   ....[112]....
        /*07fc*/ 	.word	0x00014be0


	//----- nvinfo : EIATTR_REG_RECONFIG
	.align		4
.L_647:
        /*0800*/ 	.byte	0x01, 0x54
	.zero		2


	//----- nvinfo : EIATTR_SYSCALL_OFFSETS
	.align		4
        /*0804*/ 	.byte	0x04, 0x46
        /*0806*/ 	.short	(.L_649 - .L_648)


	//   ....[0]....
.L_648:
        /*0808*/ 	.word	0x00004120


	//   ....[1]....
        /*080c*/ 	.word	0x0000dba0


	//   ....[2]....
        /*0810*/ 	.word	0x0000dcf0


	//   ....[3]....
        /*0814*/ 	.word	0x0000ddf0


	//   ....[4]....
        /*0818*/ 	.word	0x0000e670


	//----- nvinfo : EIATTR_MBARRIER_INSTR_OFFSETS
	.align		4
.L_649:
        /*081c*/ 	.byte	0x04, 0x39
        /*081e*/ 	.short	(.L_651 - .L_650)


	//   ....[0]....
.L_650:
        /*0820*/ 	.word	0x00000270
        /*0824*/ 	.word	0x000000ff
        /*0828*/ 	.word	0x00028c00
        /*082c*/ 	.short	0x0100
        /*082e*/ 	.byte	0x08
	.zero		1


	//   ....[1]....
        /*0830*/ 	.word	0x00000280
        /*0834*/ 	.word	0x000000ff
        /*0838*/ 	.word	0x00028c20
        /*083c*/ 	.short	0x0100
        /*083e*/ 	.byte	0x08
	.zero		1


	//   ....[2]....
        /*0840*/ 	.word	0x00000330
        /*0844*/ 	.word	0x000000ff
        /*0848*/ 	.word	0x00028c30
        /*084c*/ 	.short	0x0100
        /*084e*/ 	.byte	0x06
	.zero		1


	//   ....[3]....
        /*0850*/ 	.word	0x00000340
        /*0854*/ 	.word	0x000000ff
        /*0858*/ 	.word	0x00028c40
        /*085c*/ 	.short	0x0100
        /*085e*/ 	.byte	0x06
	.zero		1


	//   ....[4]....
        /*0860*/ 	.word	0x00000350
        /*0864*/ 	.word	0x000000ff
        /*0868*/ 	.word	0x00028c38
        /*086c*/ 	.short	0x0100
        /*086e*/ 	.byte	0x06
	.zero		1


	//   ....[5]....
        /*0870*/ 	.word	0x00000360
        /*0874*/ 	.word	0x000000ff
        /*0878*/ 	.word	0x00028c48
        /*087c*/ 	.short	0x0100
        /*087e*/ 	.byte	0x06
	.zero		1


	//   ....[6]....
        /*0880*/ 	.word	0x00000490
        /*0884*/ 	.word	0x000000ff
        /*0888*/ 	.word	0x00028c50
        /*088c*/ 	.short	0x0100
        /*088e*/ 	.byte	0x08
	.zero		1


	//   ....[7]....
        /*0890*/ 	.word	0x000004a0
        /*0894*/ 	.word	0x000000ff
        /*0898*/ 	.word	0x00028c60
        /*089c*/ 	.short	0x0100
        /*089e*/ 	.byte	0x08
	.zero		1


	//   ....[8]....
        /*08a0*/ 	.word	0x000004b0
        /*08a4*/ 	.word	0x000000ff
        /*08a8*/ 	.word	0x00028c58
        /*08ac*/ 	.short	0x0100
        /*08ae*/ 	.byte	0x08
	.zero		1


	//   ....[9]....
        /*08b0*/ 	.word	0x000004c0
        /*08b4*/ 	.word	0x000000ff
        /*08b8*/ 	.word	0x00028c68
        /*08bc*/ 	.short	0x0100
        /*08be*/ 	.byte	0x08
	.zero		1


	//   ....[10]....
        /*08c0*/ 	.word	0x000005b0
        /*08c4*/ 	.word	0x000000ff
        /*08c8*/ 	.word	0x00028c70
        /*08cc*/ 	.short	0x0100
        /*08ce*/ 	.byte	0x06
	.zero		1


	//   ....[11]....
        /*08d0*/ 	.word	0x000005c0
        /*08d4*/ 	.word	0x000000ff
        /*08d8*/ 	.word	0x00028c80
        /*08dc*/ 	.short	0x0100
        /*08de*/ 	.byte	0x06
	.zero		1


	//   ....[12]....
        /*08e0*/ 	.word	0x000005d0
        /*08e4*/ 	.word	0x000000ff
        /*08e8*/ 	.word	0x00028c78
        /*08ec*/ 	.short	0x0100
        /*08ee*/ 	.byte	0x06
	.zero		1


	//   ....[13]....
        /*08f0*/ 	.word	0x000005e0
        /*08f4*/ 	.word	0x000000ff
        /*08f8*/ 	.word	0x00028c88
        /*08fc*/ 	.short	0x0100
        /*08fe*/ 	.byte	0x06
	.zero		1


	//   ....[14]....
        /*0900*/ 	.word	0x00000710
        /*0904*/ 	.word	0x000000ff
        /*0908*/ 	.word	0x00028c90
        /*090c*/ 	.short	0x0100
        /*090e*/ 	.byte	0x08
	.zero		1


	//   ....[15]....
        /*0910*/ 	.word	0x00000720
        /*0914*/ 	.word	0x000000ff
        /*0918*/ 	.word	0x00028ca0
        /*091c*/ 	.short	0x0100
        /*091e*/ 	.byte	0x08
	.zero		1


	//   ....[16]....
        /*0920*/ 	.word	0x00000730
        /*0924*/ 	.word	0x000000ff
        /*0928*/ 	.word	0x00028c98
        /*092c*/ 	.short	0x0100
        /*092e*/ 	.byte	0x08
	.zero		1


	//   ....[17]....
        /*0930*/ 	.word	0x00000740
        /*0934*/ 	.word	0x000000ff
        /*0938*/ 	.word	0x00028ca8
        /*093c*/ 	.short	0x0100
        /*093e*/ 	.byte	0x08
	.zero		1


	//   ....[18]....
        /*0940*/ 	.word	0x00000870
        /*0944*/ 	.word	0x000000ff
        /*0948*/ 	.word	0x00028cb0
        /*094c*/ 	.short	0x0100
        /*094e*/ 	.byte	0x08
	.zero		1


	//   ....[19]....
        /*0950*/ 	.word	0x00000880
        /*0954*/ 	.word	0x000000ff
        /*0958*/ 	.word	0x00028cc0
        /*095c*/ 	.short	0x0100
        /*095e*/ 	.byte	0x08
	.zero		1


	//   ....[20]....
        /*0960*/ 	.word	0x00000890
        /*0964*/ 	.word	0x000000ff
        /*0968*/ 	.word	0x00028cb8
        /*096c*/ 	.short	0x0100
        /*096e*/ 	.byte	0x08
	.zero		1


	//   ....[21]....
        /*0970*/ 	.word	0x000008a0
        /*0974*/ 	.word	0x000000ff
        /*0978*/ 	.word	0x00028cc8
        /*097c*/ 	.short	0x0100
        /*097e*/ 	.byte	0x08
	.zero		1


	//   ....[22]....
        /*0980*/ 	.word	0x00002040
        /*0984*/ 	.word	0x000000ff
        /*0988*/ 	.word	0x00028c50
        /*098c*/ 	.short	0x010a
        /*098e*/ 	.byte	0x11
	.zero		1


	//   ....[23]....
        /*0990*/ 	.word	0x00002330
        /*0994*/ 	.word	0x00000000
        /*0998*/ 	.word	0x00000000
        /*099c*/ 	.short	0x0101
        /*099e*/ 	.byte	0x3f
	.zero		1


	//   ....[24]....
        /*09a0*/ 	.word	0x00002cc0
        /*09a4*/ 	.word	0x000000ff
        /*09a8*/ 	.word	0x00028c50
        /*09ac*/ 	.short	0x010a
        /*09ae*/ 	.byte	0x06
	.zero		1


	//   ....[25]....
        /*09b0*/ 	.word	0x00002d00
        /*09b4*/ 	.word	0x000000ff
        /*09b8*/ 	.word	0x00028c50
        /*09bc*/ 	.short	0x010a
        /*09be*/ 	.byte	0x06
	.zero		1


	//   ....[26]....
        /*09c0*/ 	.word	0x00002f50
        /*09c4*/ 	.word	0x00000000
        /*09c8*/ 	.word	0x00000000
        /*09cc*/ 	.short	0x0101
        /*09ce*/ 	.byte	0x3f
	.zero		1


	//   ....[27]....
        /*09d0*/ 	.word	0x000041a0
        /*09d4*/ 	.word	0x000000ff
        /*09d8*/ 	.word	0x00028c00
        /*09dc*/ 	.short	0x010a
        /*09de*/ 	.byte	0x26
	.zero		1


	//   ....[28]....
        /*09e0*/ 	.word	0x00004220
        /*09e4*/ 	.word	0x00000007
        /*09e8*/ 	.word	0x00028c30
        /*09ec*/ 	.short	0x010a
        /*09ee*/ 	.byte	0x3f
	.zero		1


	//   ....[29]....
        /*09f0*/ 	.word	0x00004260
        /*09f4*/ 	.word	0x00000007
        /*09f8*/ 	.word	0x00028c30
        /*09fc*/ 	.short	0x010a
        /*09fe*/ 	.byte	0x3f
	.zero		1


	//   ....[30]....
        /*0a00*/ 	.word	0x00004e40
        /*0a04*/ 	.word	0x00000005
        /*0a08*/ 	.word	0x00000000
        /*0a0c*/ 	.short	0x0101
        /*0a0e*/ 	.byte	0x3f
	.zero		1


	//   ....[31]....
        /*0a10*/ 	.word	0x000052b0
        /*0a14*/ 	.word	0x00000007
        /*0a18*/ 	.word	0x00028c50
        /*0a1c*/ 	.short	0x010a
        /*0a1e*/ 	.byte	0x3f
	.zero		1


	//   ....[32]....
        /*0a20*/ 	.word	0x00005300
        /*0a24*/ 	.word	0x00000007
        /*0a28*/ 	.word	0x00028c50
        /*0a2c*/ 	.short	0x010a
        /*0a2e*/ 	.byte	0x3f
	.zero		1


	//   ....[33]....
        /*0a30*/ 	.word	0x00005570
        /*0a34*/ 	.word	0x00000007
        /*0a38*/ 	.word	0x00000000
        /*0a3c*/ 	.short	0x0101
        /*0a3e*/ 	.byte	0x3f
	.zero		1


	//   ....[34]....
        /*0a40*/ 	.word	0x000056a0
        /*0a44*/ 	.word	0x000000ff
        /*0a48*/ 	.word	0x00028c30
        /*0a4c*/ 	.short	0x010a
        /*0a4e*/ 	.byte	0x17
	.zero		1


	//   ....[35]....
        /*0a50*/ 	.word	0x000056e0
        /*0a54*/ 	.word	0x000000ff
        /*0a58*/ 	.word	0x00028c30
        /*0a5c*/ 	.short	0x010a
        /*0a5e*/ 	.byte	0x17
	.zero		1


	//   ....[36]....
        /*0a60*/ 	.word	0x00006490
        /*0a64*/ 	.word	0x0000000b
        /*0a68*/ 	.word	0x00000000
        /*0a6c*/ 	.short	0x0101
        /*0a6e*/ 	.byte	0x3f
	.zero		1


	//   ....[37]....
        /*0a70*/ 	.word	0x00006bb0
        /*0a74*/ 	.word	0x000000ff
        /*0a78*/ 	.word	0x00028c50
        /*0a7c*/ 	.short	0x010a
        /*0a7e*/ 	.byte	0x17
	.zero		1


	//   ....[38]....
        /*0a80*/ 	.word	0x00006bf0
        /*0a84*/ 	.word	0x000000ff
        /*0a88*/ 	.word	0x00028c50
        /*0a8c*/ 	.short	0x010a
        /*0a8e*/ 	.byte	0x17
	.zero		1


	//   ....[39]....
        /*0a90*/ 	.word	0x00006e70
        /*0a94*/ 	.word	0x0000000a
        /*0a98*/ 	.word	0x00000000
        /*0a9c*/ 	.short	0x0101
        /*0a9e*/ 	.byte	0x3f
	.zero		1


	//   ....[40]....
        /*0aa0*/ 	.word	0x00009810
        /*0aa4*/ 	.word	0x000000ff
        /*0aa8*/ 	.word	0x00000000
        /*0aac*/ 	.short	0x0101
        /*0aae*/ 	.byte	0x04
	.zero		1


	//   ....[41]....
        /*0ab0*/ 	.word	0x0000a190
        /*0ab4*/ 	.word	0x000000ff
        /*0ab8*/ 	.word	0x00000000
        /*0abc*/ 	.short	0x0101
        /*0abe*/ 	.byte	0x04
	.zero		1


	//   ....[42]....
        /*0ac0*/ 	.word	0x0000e1d0
        /*0ac4*/ 	.word	0x00000000
        /*0ac8*/ 	.word	0x00028c40
        /*0acc*/ 	.short	0x010a
        /*0ace*/ 	.byte	0x3f
	.zero		1


	//   ....[43]....
        /*0ad0*/ 	.word	0x0000ecb0
        /*0ad4*/ 	.word	0x00000012
        /*0ad8*/ 	.word	0x00028c00
        /*0adc*/ 	.short	0x0107
        /*0ade*/ 	.byte	0x3f
	.zero		1


	//   ....[44]....
        /*0ae0*/ 	.word	0x0000eda0
        /*0ae4*/ 	.word	0x00000012
        /*0ae8*/ 	.word	0x00028c00
        /*0aec*/ 	.short	0x0101
        /*0aee*/ 	.byte	0x3f
	.zero		1


	//   ....[45]....
        /*0af0*/ 	.word	0x0000edc0
        /*0af4*/ 	.word	0x00000012
        /*0af8*/ 	.word	0x00028c20
        /*0afc*/ 	.short	0x010a
        /*0afe*/ 	.byte	0x3f
	.zero		1


	//   ....[46]....
        /*0b00*/ 	.word	0x0000eea0
        /*0b04*/ 	.word	0x00000000
        /*0b08*/ 	.word	0x00028c60
        /*0b0c*/ 	.short	0x010a
        /*0b0e*/ 	.byte	0x3f
	.zero		1


	//   ....[47]....
        /*0b10*/ 	.word	0x0000fb10
        /*0b14*/ 	.word	0x00000003
        /*0b18*/ 	.word	0x00028c40
        /*0b1c*/ 	.short	0x010a
        /*0b1e*/ 	.byte	0x3f
	.zero		1


	//   ....[48]....
        /*0b20*/ 	.word	0x0000fd60
        /*0b24*/ 	.word	0x00000003
        /*0b28*/ 	.word	0x00028c60
        /*0b2c*/ 	.short	0x010a
        /*0b2e*/ 	.byte	0x3f
	.zero		1


	//   ....[49]....
        /*0b30*/ 	.word	0x00010910
        /*0b34*/ 	.word	0x00000004
        /*0b38*/ 	.word	0x00028c40
        /*0b3c*/ 	.short	0x010a
        /*0b3e*/ 	.byte	0x3f
	.zero		1


	//   ....[50]....
        /*0b40*/ 	.word	0x00010b60
        /*0b44*/ 	.word	0x00000004
        /*0b48*/ 	.word	0x00028c60
        /*0b4c*/ 	.short	0x010a
        /*0b4e*/ 	.byte	0x3f
	.zero		1


	//   ....[51]....
        /*0b50*/ 	.word	0x000116a0
        /*0b54*/ 	.word	0x00000004
        /*0b58*/ 	.word	0x00028c40
        /*0b5c*/ 	.short	0x010a
        /*0b5e*/ 	.byte	0x3f
	.zero		1


	//   ....[52]....
        /*0b60*/ 	.word	0x000118f0
        /*0b64*/ 	.word	0x00000004
        /*0b68*/ 	.word	0x00028c60
        /*0b6c*/ 	.short	0x010a
        /*0b6e*/ 	.byte	0x3f
	.zero		1


	//   ....[53]....
        /*0b70*/ 	.word	0x00013200
        /*0b74*/ 	.word	0x00000000
        /*0b78*/ 	.word	0x00028c20
        /*0b7c*/ 	.short	0x010a
        /*0b7e*/ 	.byte	0x3f
	.zero		1


	//   ....[54]....
        /*0b80*/ 	.word	0x000133f0
        /*0b84*/ 	.word	0x00000006
        /*0b88*/ 	.word	0x00000000
        /*0b8c*/ 	.short	0x010a
        /*0b8e*/ 	.byte	0x3f
	.zero		1


	//   ....[55]....
        /*0b90*/ 	.word	0x00013420
        /*0b94*/ 	.word	0x00000007
        /*0b98*/ 	.word	0x00000000
        /*0b9c*/ 	.short	0x010a
        /*0b9e*/ 	.byte	0x3f
	.zero		1


	//   ....[56]....
        /*0ba0*/ 	.word	0x00013480
        /*0ba4*/ 	.word	0x00000004
        /*0ba8*/ 	.word	0x00000000
        /*0bac*/ 	.short	0x010a
        /*0bae*/ 	.byte	0x3f
	.zero		1


	//   ....[57]....
        /*0bb0*/ 	.word	0x000134b0
        /*0bb4*/ 	.word	0x00000003
        /*0bb8*/ 	.word	0x00000000
        /*0bbc*/ 	.short	0x010a
        /*0bbe*/ 	.byte	0x3f
	.zero		1


	//   ....[58]....
        /*0bc0*/ 	.word	0x00013520
        /*0bc4*/ 	.word	0x00000003
        /*0bc8*/ 	.word	0x00028c50
        /*0bcc*/ 	.short	0x010a
        /*0bce*/ 	.byte	0x3f
	.zero		1


	//   ....[59]....
        /*0bd0*/ 	.word	0x00013580
        /*0bd4*/ 	.word	0x00000003
        /*0bd8*/ 	.word	0x00028c50
        /*0bdc*/ 	.short	0x010a
        /*0bde*/ 	.byte	0x3f
	.zero		1


	//   ....[60]....
        /*0be0*/ 	.word	0x000135e0
        /*0be4*/ 	.word	0x00000003
        /*0be8*/ 	.word	0x00028c00
        /*0bec*/ 	.short	0x010a
        /*0bee*/ 	.byte	0x3f
	.zero		1


	//   ....[61]....
        /*0bf0*/ 	.word	0x00013630
        /*0bf4*/ 	.word	0x00000007
        /*0bf8*/ 	.word	0x00028c30
        /*0bfc*/ 	.short	0x010a
        /*0bfe*/ 	.byte	0x3f
	.zero		1


	//   ....[62]....
        /*0c00*/ 	.word	0x00013680
        /*0c04*/ 	.word	0x00000007
        /*0c08*/ 	.word	0x00028c50
        /*0c0c*/ 	.short	0x010a
        /*0c0e*/ 	.byte	0x3f
	.zero		1


	//   ....[63]....
        /*0c10*/ 	.word	0x000136e0
        /*0c14*/ 	.word	0x00000000
        /*0c18*/ 	.word	0x00028c30
        /*0c1c*/ 	.short	0x010a
        /*0c1e*/ 	.byte	0x3f
	.zero		1


	//   ....[64]....
        /*0c20*/ 	.word	0x00013730
        /*0c24*/ 	.word	0x0000000a
        /*0c28*/ 	.word	0x00028c50
        /*0c2c*/ 	.short	0x010a
        /*0c2e*/ 	.byte	0x3f
	.zero		1


	//   ....[65]....
        /*0c30*/ 	.word	0x000138d0
        /*0c34*/ 	.word	0x00000000
        /*0c38*/ 	.word	0x00028c40
        /*0c3c*/ 	.short	0x010a
        /*0c3e*/ 	.byte	0x3f
	.zero		1


	//   ....[66]....
        /*0c40*/ 	.word	0x00013e50
        /*0c44*/ 	.word	0x00000012
        /*0c48*/ 	.word	0x00028c20
        /*0c4c*/ 	.short	0x010a
        /*0c4e*/ 	.byte	0x3f
	.zero		1


	//   ....[67]....
        /*0c50*/ 	.word	0x00013ea0
        /*0c54*/ 	.word	0x00000000
        /*0c58*/ 	.word	0x00028c60
        /*0c5c*/ 	.short	0x010a
        /*0c5e*/ 	.byte	0x3f
	.zero		1


	//   ....[68]....
        /*0c60*/ 	.word	0x00013ef0
        /*0c64*/ 	.word	0x00000003
        /*0c68*/ 	.word	0x00028c40
        /*0c6c*/ 	.short	0x010a
        /*0c6e*/ 	.byte	0x3f
	.zero		1


	//   ....[69]....
        /*0c70*/ 	.word	0x00013f40
        /*0c74*/ 	.word	0x00000003
        /*0c78*/ 	.word	0x00028c60
        /*0c7c*/ 	.short	0x010a
        /*0c7e*/ 	.byte	0x3f
	.zero		1


	//   ....[70]....
        /*0c80*/ 	.word	0x00013f90
        /*0c84*/ 	.word	0x00000004
        /*0c88*/ 	.word	0x00028c40
        /*0c8c*/ 	.short	0x010a
        /*0c8e*/ 	.byte	0x3f
	.zero		1


	//   ....[71]....
        /*0c90*/ 	.word	0x00013fe0
        /*0c94*/ 	.word	0x00000004
        /*0c98*/ 	.word	0x00028c60
        /*0c9c*/ 	.short	0x010a
        /*0c9e*/ 	.byte	0x3f
	.zero		1


	//   ....[72]....
        /*0ca0*/ 	.word	0x00014030
        /*0ca4*/ 	.word	0x00000004
        /*0ca8*/ 	.word	0x00028c40
        /*0cac*/ 	.short	0x010a
        /*0cae*/ 	.byte	0x3f
	.zero		1


	//   ....[73]....
        /*0cb0*/ 	.word	0x00014080
        /*0cb4*/ 	.word	0x00000004
        /*0cb8*/ 	.word	0x00028c60
        /*0cbc*/ 	.short	0x010a
        /*0cbe*/ 	.byte	0x3f
	.zero		1


	//   ....[74]....
        /*0cc0*/ 	.word	0x00014b00
        /*0cc4*/ 	.word	0x00000000
        /*0cc8*/ 	.word	0x00028c20
        /*0ccc*/ 	.short	0x010a
        /*0cce*/ 	.byte	0x3f
	.zero		1


	//   ....[75]....
        /*0cd0*/ 	.word	0x00014ca0
        /*0cd4*/ 	.word	0x00000006
        /*0cd8*/ 	.word	0x00000000
        /*0cdc*/ 	.short	0x010a
        /*0cde*/ 	.byte	0x3f
	.zero		1


	//   ....[76]....
        /*0ce0*/ 	.word	0x00014cf0
        /*0ce4*/ 	.word	0x00000007
        /*0ce8*/ 	.word	0x00000000
        /*0cec*/ 	.short	0x010a
        /*0cee*/ 	.byte	0x3f
	.zero		1


	//   ....[77]....
        /*0cf0*/ 	.word	0x00014d40
        /*0cf4*/ 	.word	0x00000004
        /*0cf8*/ 	.word	0x00000000
        /*0cfc*/ 	.short	0x010a
        /*0cfe*/ 	.byte	0x3f
	.zero		1


	//----- nvinfo : EIATTR_NUM_MBARRIERS
	.align		4
.L_651:
        /*0d00*/ 	.byte	0x03, 0x38
        /*0d02*/ 	.short	0x0016


	//----- nvinfo : EIATTR_EXIT_INSTR_OFFSETS
	.align		4
        /*0d04*/ 	.byte	0x04, 0x1c
        /*0d06*/ 	.short	(.L_653 - .L_652)


	//   ....[0]....
.L_652:
        /*0d08*/ 	.word	0x00000a40


	//   ....[1]....
        /*0d0c*/ 	.word	0x0000c370


	//   ....[2]....
        /*0d10*/ 	.word	0x00013500


	//----- nvinfo : EIATTR_MAX_THREADS
	.align		4
.L_653:
        /*0d14*/ 	.byte	0x04, 0x05
        /*0d16*/ 	.short	(.L_655 - .L_654)
.L_654:
        /*0d18*/ 	.word	0x00000180
        /*0d1c*/ 	.word	0x00000001
        /*0d20*/ 	.word	0x00000001


	//----- nvinfo : EIATTR_CRS_STACK_SIZE
	.align		4
.L_655:
        /*0d24*/ 	.byte	0x04, 0x1e
        /*0d26*/ 	.short	(.L_657 - .L_656)
.L_656:
        /*0d28*/ 	.word	0x00000000


	//----- nvinfo : EIATTR_CBANK_PARAM_SIZE
	.align		4
.L_657:
        /*0d2c*/ 	.byte	0x03, 0x19
        /*0d2e*/ 	.short	0x0af0


	//----- nvinfo : EIATTR_PARAM_CBANK
	.align		4
        /*0d30*/ 	.byte	0x04, 0x0a
        /*0d32*/ 	.short	(.L_659 - .L_658)
	.align		4
.L_658:
        /*0d34*/ 	.word	index@(.nv.constant0._ZN7cutlass13device_kernelIN5flash11enable_sm90INS1_16FlashAttnFwdSm90INS1_25CollectiveMainloopFwdSm90ILi2EN4cute5tupleIJNS5_1CILi1EEES8_S8_EEENS6_IJNS7_ILi64EEESA_SA_EEELi512ENS_6half_tEfNS_4arch4Sm90ELb0ELb0ELb0ELb1ELb0ELb0ELb0ELb0ELb0ELb1ELb1ELb0EEENS1_21CollectiveEpilogueFwdINS6_IJSA_NS7_ILi512EEESA_EEES9_SC_SE_Li256ELb1ELb1ELb1ELb0EEENS1_36VarlenDynamicPersistentTileSchedulerILi64ELi64ELi256ELi128ELb1ELb1ELb1ELb0ELb1ELb1EEEEEEEEEvNT_6ParamsE)
        /*0d38*/ 	.short	0x0210
        /*0d3a*/ 	.short	0x0af0


	//----- nvinfo : EIATTR_SW_WAR
	.align		4
.L_659:
        /*0d3c*/ 	.byte	0x04, 0x36
        /*0d3e*/ 	.short	(.L_661 - .L_660)
.L_660:
        /*0d40*/ 	.word	0x00000008
.L_661:


//--------------------- .nv.info._ZN7cutlass13device_kernelIN5flash11enable_sm90INS1_16FlashAttnFwdSm90INS1_25CollectiveMainloopFwdSm90ILi2EN4cute5tupleIJNS5_1CILi1EEES8_S8_EEENS6_IJNS7_ILi64EEESA_SA_EEELi512ENS_6half_tEfNS_4arch4Sm90ELb0ELb0ELb0ELb1ELb0ELb1ELb0ELb0ELb0ELb1ELb1ELb0EEENS1_21CollectiveEpilogueFwdINS6_IJSA_NS7_ILi512EEESA_EEES9_SC_SE_Li256ELb1ELb1ELb1ELb0EEENS1_36VarlenDynamicPersistentTileSchedulerILi64ELi64ELi256ELi128ELb1ELb1ELb1ELb0ELb1ELb1EEEEEEEEEvNT_6ParamsE --------------------------
	.section	.nv.info._ZN7cutlass13device_kernelIN5flash11enable_sm90INS1_16FlashAttnFwdSm90INS1_25CollectiveMainloopFwdSm90ILi2EN4cute5tupleIJNS5_1CILi1EEES8_S8_EEENS6_IJNS7_ILi64EEESA_SA_EEELi512ENS_6half_tEfNS_4arch4Sm90ELb0ELb0ELb0ELb1ELb0ELb1ELb0ELb0ELb0ELb1ELb1ELb0EEENS1_21CollectiveEpilogueFwdINS6_IJSA_NS7_ILi512EEESA_EEES9_SC_SE_Li256ELb1ELb1ELb1ELb0EEENS1_36VarlenDynamicPersistentTileSchedulerILi64ELi64ELi256ELi128ELb1ELb1ELb1ELb0ELb1ELb1EEEEEEEEEvNT_6ParamsE,"",@"SHT_CUDA_INFO"
	.sectionflags	@""
	.align	4


	//----- nvinfo : EIATTR_CUDA_API_VERSION
	.align		4
        /*0000*/ 	.byte	0x04, 0x37
        /*0002*/ 	.short	(.L_663 - .L_662)
.L_662:
        /*0004*/ 	.word	0x00000082


	//----- nvinfo : EIATTR_KPARAM_INFO
	.align		4
.L_663:
        /*0008*/ 	.byte	0x04, 0x17
        /*000a*/ 	.short	(.L_665 - .L_664)
.L_664:
        /*000c*/ 	.word	0x00000000
        /*0010*/ 	.short	0x0000
        /*0012*/ 	.short	0x0070
        /*0014*/ 	.byte	0x00, 0xf0, 0x01, 0x2a


	//----- nvinfo : EIATTR_SPARSE_MMA_MASK
	.align		4
.L_665:
        /*0018*/ 	.byte	0x03, 0x50
        /*001a*/ 	.short	0x0000


	//----- nvinfo : EIATTR_MAXREG_COUNT
	.align		4
        /*001c*/ 	.byte	0x03, 0x1b
        /*001e*/ 	.short	0x00a8


	//----- nvinfo : EIATTR_NUM_BARRIERS
	.align		4
        /*0020*/ 	.byte	0x02, 0x4c
        /*0022*/ 	.byte	0x10
	.zero		1


	//----- nvinfo : EIATTR_EXTERNS
	.align		4
        /*0024*/ 	.byte	0x04, 0x0f
        /*0026*/ 	.short	(.L_667 - .L_666)


	//   ....[0]....
	.align		4
.L_666:
        /*0028*/ 	.word	index@(__assertfail)


	//----- nvinfo : EIATTR_ANNOTATIONS
	.align		4
.L_667:
        /*002c*/ 	.byte	0x04, 0x55
        /*002e*/ 	.short	(.L_669 - .L_668)


	//   ....[0]....
.L_668:
        /* <DEDUP_REMOVED lines=86> */


	//----- nvinfo : EIATTR_MERCURY_ISA_VERSION
	.align		4
.L_669:
        /*0580*/ 	.byte	0x03, 0x5f
        /*0582*/ 	.short	0x0101


	//----- nvinfo : EIATTR_UNUSED_LOAD_BYTE_OFFSET
	.align		4
        /*0584*/ 	.byte	0x04, 0x44
        /*0586*/ 	.short	(.L_671 - .L_670)


	//   ....[0]....
.L_670:
        /*0588*/ 	.word	0x00000a80
        /*058c*/ 	.word	0x0000fff0


	//   ....[1]....
        /*0590*/ 	.word	0x0000d0f0
        /*0594*/ 	.word	0x0000fff0


	//----- nvinfo : EIATTR_INT_WARP_WIDE_INSTR_OFFSETS
	.align		4
.L_671:
        /*0598*/ 	.byte	0x04, 0x31
        /*059a*/ 	.short	(.L_673 - .L_672)


	//   ....[0]....
.L_672:
        /*059c*/ 	.word	0x00000190


	//   ....[1]....
        /*05a0*/ 	.word	0x000001d0


	//   ....[2]....
        /*05a4*/ 	.word	0x00000240


	//   ....[3]....
        /*05a8*/ 	.word	0x00014e90


	//   ....[4]....
        /*05ac*/ 	.word	0x00014f20


	//   ....[5]....
        /*05b0*/ 	.word	0x00019800


	//   ....[6]....
        /*05b4*/ 	.word	0x00019890


	//----- nvinfo : EIATTR_COOP_GROUP_MASK_REGIDS
	.align		4
.L_673:
        /*05b8*/ 	.byte	0x04, 0x29
        /*05ba*/ 	.short	(.L_675 - .L_674)


	//   ....[0]....
.L_674:
        /*05bc*/ 	.word	0xffffffff


	//   ....[1]....
        /*05c0*/ 	.word	0xffffffff


	//   ....[2]....
        /*05c4*/ 	.word	0xffffffff


	//   ....[3]....
        /*05c8*/ 	.word	0xffffffff


	//   ....[4]....
        /*05cc*/ 	.word	0xffffffff


	//   ....[5]....
        /*05d0*/ 	.word	0xffffffff


	//   ....[6]....
        /*05d4*/ 	.word	0xffffffff


	//   ....[7]....
        /*05d8*/ 	.word	0xffffffff


	//   ....[8]....
        /*05dc*/ 	.word	0xffffffff


	//   ....[9]....
        /*05e0*/ 	.word	0xffffffff


	//   ....[10]....
        /*05e4*/ 	.word	0xffffffff


	//   ....[11]....
        /*05e8*/ 	.word	0xffffffff


	//   ....[12]....
        /*05ec*/ 	.word	0xffffffff


	//   ....[13]....
        /*05f0*/ 	.word	0xffffffff


	//   ....[14]....
        /*05f4*/ 	.word	0xffffffff


	//   ....[15]....
        /*05f8*/ 	.word	0xffffffff


	//   ....[16]....
        /*05fc*/ 	.word	0xffffffff


	//   ....[17]....
        /*0600*/ 	.word	0xffffffff


	//   ....[18]....
        /*0604*/ 	.word	0xffffffff


	//   ....[19]....
        /*0608*/ 	.word	0xffffffff


	//   ....[20]....
        /*060c*/ 	.word	0xffffffff


	//   ....[21]....
        /*0610*/ 	.word	0xffffffff


	//   ....[22]....
        /*0614*/ 	.word	0xffffffff


	//   ....[23]....
        /*0618*/ 	.word	0xffffffff


	//   ....[24]....
        /*061c*/ 	.word	0xffffffff


	//   ....[25]....
        /*0620*/ 	.word	0xffffffff


	//   ....[26]....
        /*0624*/ 	.word	0xffffffff


	//   ....[27]....
        /*0628*/ 	.word	0xffffffff


	//   ....[28]....
        /*062c*/ 	.word	0xffffffff


	//   ....[29]....
        /*0630*/ 	.word	0xffffffff


	//   ....[30]....
        /*0634*/ 	.word	0xffffffff


	//   ....[31]....
        /*0638*/ 	.word	0xffffffff


	//   ....[32]....
        /*063c*/ 	.word	0xffffffff


	//   ....[33]....
        /*0640*/ 	.word	0xffffffff


	//   ....[34]....
        /*0644*/ 	.word	0xffffffff


	//   ....[35]....
        /*0648*/ 	.word	0xffffffff


	//   ....[36]....
        /*064c*/ 	.word	0xffffffff


	//   ....[37]....
        /*0650*/ 	.word	0xffffffff


	//   ....[38]....
        /*0654*/ 	.word	0xffffffff


	//   ....[39]....
        /*0658*/ 	.word	0xffffffff


	//   ....[40]....
        /*065c*/ 	.word	0xffffffff


	//   ....[41]....
        /*0660*/ 	.word	0xffffffff


	//   ....[42]....
        /*0664*/ 	.word	0xffffffff


	//   ....[43]....
        /*0668*/ 	.word	0xffffffff


	//   ....[44]....
        /*066c*/ 	.word	0xffffffff


	//   ....[45]....
        /*0670*/ 	.word	0xffffffff


	//   ....[46]....
        /*0674*/ 	.word	0xffffffff


	//   ....[47]....
        /*0678*/ 	.word	0xffffffff


	//   ....[48]....
        /*067c*/ 	.word	0xffffffff


	//   ....[49]....
        /*0680*/ 	.word	0xffffffff


	//   ....[50]....
        /*0684*/ 	.word	0xffffffff


	//   ....[51]....
        /*0688*/ 	.word	0xffffffff


	//   ....[52]....
        /*068c*/ 	.word	0xffffffff


	//   ....[53]....
        /*0690*/ 	.word	0xffffffff


	//   ....[54]....
        /*0694*/ 	.word	0xffffffff


	//   ....[55]....
        /*0698*/ 	.word	0xffffffff


	//   ....[56]....
        /*069c*/ 	.word	0xffffffff


	//   ....[57]....
        /*06a0*/ 	.word	0xffffffff


	//   ....[58]....
        /*06a4*/ 	.word	0xffffffff


	//   ....[59]....
        /*06a8*/ 	.word	0xffffffff


	//   ....[60]....
        /*06ac*/ 	.word	0xffffffff


	//   ....[61]....
        /*06b0*/ 	.word	0xffffffff


	//   ....[62]....
        /*06b4*/ 	.word	0xffffffff


	//   ....[63]....
        /*06b8*/ 	.word	0xffffffff


	//   ....[64]....
        /*06bc*/ 	.word	0xffffffff


	//   ....[65]....
        /*06c0*/ 	.word	0xffffffff


	//   ....[66]....
        /*06c4*/ 	.word	0xffffffff


	//   ....[67]....
        /*06c8*/ 	.word	0xffffffff


	//   ....[68]....
        /*06cc*/ 	.word	0xffffffff


	//   ....[69]....
        /*06d0*/ 	.word	0xffffffff


	//   ....[70]....
        /*06d4*/ 	.word	0xffffffff


	//   ....[71]....
        /*06d8*/ 	.word	0xffffffff


	//   ....[72]....
        /*06dc*/ 	.word	0xffffffff


	//   ....[73]....
        /*06e0*/ 	.word	0xffffffff


	//   ....[74]....
        /*06e4*/ 	.word	0xffffffff


	//   ....[75]....
        /*06e8*/ 	.word	0xffffffff


	//   ....[76]....
        /*06ec*/ 	.word	0xffffffff


	//   ....[77]....
        /*06f0*/ 	.word	0xffffffff


	//   ....[78]....
        /*06f4*/ 	.word	0xffffffff


	//   ....[79]....
        /*06f8*/ 	.word	0xffffffff


	//   ....[80]....
        /*06fc*/ 	.word	0xffffffff


	//   ....[81]....
        /*0700*/ 	.word	0xffffffff


	//   ....[82]....
        /*0704*/ 	.word	0xffffffff


	//   ....[83]....
        /*0708*/ 	.word	0xffffffff


	//   ....[84]....
        /*070c*/ 	.word	0xffffffff


	//   ....[85]....
        /*0710*/ 	.word	0xffffffff


	//   ....[86]....
        /*0714*/ 	.word	0xffffffff


	//   ....[87]....
        /*0718*/ 	.word	0xffffffff


	//   ....[88]....
        /*071c*/ 	.word	0xffffffff


	//   ....[89]....
        /*0720*/ 	.word	0xffffffff


	//   ....[90]....
        /*0724*/ 	.word	0xffffffff


	//   ....[91]....
        /*0728*/ 	.word	0xffffffff


	//   ....[92]....
        /*072c*/ 	.word	0xffffffff


	//   ....[93]....
        /*0730*/ 	.word	0xffffffff


	//   ....[94]....
        /*0734*/ 	.word	0x0500000f


	//   ....[95]....
        /*0738*/ 	.word	0x0500000f


	//   ....[96]....
        /*073c*/ 	.word	0x0500000f


	//   ....[97]....
        /*0740*/ 	.word	0x0500000f


	//   ....[98]....
        /*0744*/ 	.word	0x0500000f


	//   ....[99]....
        /*0748*/ 	.word	0x0500000f


	//   ....[100]....
        /*074c*/ 	.word	0x0500000f


	//   ....[101]....
        /*0750*/ 	.word	0x0500000f


	//   ....[102]....
        /*0754*/ 	.word	0x0500000f


	//   ....[103]....
        /*0758*/ 	.word	0x0500000f


	//   ....[104]....
        /*075c*/ 	.word	0x0500000f


	//   ....[105]....
        /*0760*/ 	.word	0x0500000f


	//   ....[106]....
        /*0764*/ 	.word	0x0500000f


	//   ....[107]....
        /*0768*/ 	.word	0x0500000f


	//   ....[108]....
        /*076c*/ 	.word	0x0500000f


	//   ....[109]....
        /*0770*/ 	.word	0x0500000f


	//   ....[110]....
        /*0774*/ 	.word	0x0500000f


	//   ....[111]....
        /*0778*/ 	.word	0x0500000f


	//   ....[112]....
        /*077c*/ 	.word	0x0500000f


	//   ....[113]....
        /*0780*/ 	.word	0x0500000f


	//   ....[114]....
        /*0784*/ 	.word	0x0500000f


	//   ....[115]....
        /*0788*/ 	.word	0x0500000f


	//   ....[116]....
        /*078c*/ 	.word	0x0500000f


	//   ....[117]....
        /*0790*/ 	.word	0x0500000f


	//   ....[118]....
        /*0794*/ 	.word	0x0500000f


	//   ....[119]....
        /*0798*/ 	.word	0x0500000f


	//   ....[120]....
        /*079c*/ 	.word	0x0500000f


	//   ....[121]....
        /*07a0*/ 	.word	0x0500000f


	//   ....[122]....
        /*07a4*/ 	.word	0x0500000f


	//   ....[123]....
        /*07a8*/ 	.word	0x0500000f


	//   ....[124]....
        /*07ac*/ 	.word	0x0500000f


	//   ....[125]....
        /*07b0*/ 	.word	0x0500000f


	//   ....[126]....
        /*07b4*/ 	.word	0x0500000f


	//   ....[127]....
        /*07b8*/ 	.word	0x0500000f


	//   ....[128]....
        /*07bc*/ 	.word	0x0500000f


	//   ....[129]....
        /*07c0*/ 	.word	0x0500000f


	//   ....[130]....
        /*07c4*/ 	.word	0x0500000f


	//----- nvinfo : EIATTR_COOP_GROUP_INSTR_OFFSETS
	.align		4
.L_675:
        /*07c8*/ 	.byte	0x04, 0x28
        /*07ca*/ 	.short	(.L_677 - .L_676)


	//   ....[0]....
.L_676:
        /*07cc*/ 	.word	0x00000060


	//   ....[1]....
        /*07d0*/ 	.word	0x000001a0


	//   ....[2]....
        /*07d4*/ 	.word	0x000001f0


	//   ....[3]....
        /*07d8*/ 	.word	0x000003e0


	//   ....[4]....
        /*07dc*/ 	.word	0x00000540


	//   ....[5]....
        /*07e0*/ 	.word	0x00000660


	//   ....[6]....
        /*07e4*/ 	.word	0x000007c0


	//   ....[7]....
        /*07e8*/ 	.word	0x00004f30


	//   ....[8]....
        /*07ec*/ 	.word	0x000070c0


	//   ....[9]....
        /*07f0*/ 	.word	0x00007670


	//   ....[10]....
        /*07f4*/ 	.word	0x00007680


	//   ....[11]....
        /*07f8*/ 	.word	0x00007690


	//   ....[12]....
        /*07fc*/ 	.word	0x000076a0


	//   ....[13]....
        /*0800*/ 	.word	0x000086a0


	//   ....[14]....
        /*0804*/ 	.word	0x000086b0


	//   ....[15]....
        /*0808*/ 	.word	0x000086c0


	//   ....[16]....
        /*080c*/ 	.word	0x000086d0


	//   ....[17]....
        /*0810*/ 	.word	0x00009e80


	//   ....[18]....
        /*0814*/ 	.word	0x00009f60


	//   ....[19]....
        /*0818*/ 	.word	0x0000a040


	//   ....[20]....
        /*081c*/ 	.word	0x0000a160


	//   ....[21]....
        /*0820*/ 	.word	0x0000ab60


	//   ....[22]....
        /*0824*/ 	.word	0x0000b0b0


	//   ....[23]....
        /*0828*/ 	.word	0x0000b0d0


	//   ....[24]....
        /*082c*/ 	.word	0x0000b880


	//   ....[25]....
        /*0830*/ 	.word	0x0000b910


	//   ....[26]....
        /*0834*/ 	.word	0x0000c5c0


	//   ....[27]....
        /*0838*/ 	.word	0x0000c610


	//   ....[28]....
        /*083c*/ 	.word	0x0000c680


	//   ....[29]....
        /*0840*/ 	.word	0x0000c710


	//   ....[30]....
        /*0844*/ 	.word	0x0000c8d0


	//   ....[31]....
        /*0848*/ 	.word	0x0000de00


	//   ....[32]....
        /*084c*/ 	.word	0x0000e1a0


	//   ....[33]....
        /*0850*/ 	.word	0x0000e1b0


	//   ....[34]....
        /*0854*/ 	.word	0x0000e1c0


	//   ....[35]....
        /*0858*/ 	.word	0x0000e1d0


	//   ....[36]....
        /*085c*/ 	.word	0x0000ee50


	//   ....[37]....
        /*0860*/ 	.word	0x0000ee70


	//   ....[38]....
        /*0864*/ 	.word	0x0000f100


	//   ....[39]....
        /*0868*/ 	.word	0x0000f120


	//   ....[40]....
        /*086c*/ 	.word	0x0000f940


	//   ....[41]....
        /*0870*/ 	.word	0x0000f980


	//   ....[42]....
        /*0874*/ 	.word	0x000101f0


	//   ....[43]....
        /*0878*/ 	.word	0x00010210


	//   ....[44]....
        /*087c*/ 	.word	0x00011500


	//   ....[45]....
        /*0880*/ 	.word	0x00011510


	//   ....[46]....
        /*0884*/ 	.word	0x00011740


	//   ....[47]....
        /*0888*/ 	.word	0x00011760


	//   ....[48]....
        /*088c*/ 	.word	0x00011a10


	//   ....[49]....
        /*0890*/ 	.word	0x00011c40


	//   ....[50]....
        /*0894*/ 	.word	0x00011c70


	//   ....[51]....
        /*0898*/ 	.word	0x00011ca0


	//   ....[52]....
        /*089c*/ 	.word	0x00011cd0


	//   ....[53]....
        /*08a0*/ 	.word	0x00011d00


	//   ....[54]....
        /*08a4*/ 	.word	0x00011d30


	//   ....[55]....
        /*08a8*/ 	.word	0x00011ed0


	//   ....[56]....
        /*08ac*/ 	.word	0x00011f00


	//   ....[57]....
        /*08b0*/ 	.word	0x00011f30


	//   ....[58]....
        /*08b4*/ 	.word	0x00011f60


	//   ....[59]....
        /*08b8*/ 	.word	0x00011f90


	//   ....[60]....
        /*08bc*/ 	.word	0x00011fc0


	//   ....[61]....
        /*08c0*/ 	.word	0x00012050


	//   ....[62]....
        /*08c4*/ 	.word	0x00012080


	//   ....[63]....
        /*08c8*/ 	.word	0x00012090


	//   ....[64]....
        /*08cc*/ 	.word	0x00012140


	//   ....[65]....
        /*08d0*/ 	.word	0x00013140


	//   ....[66]....
        /*08d4*/ 	.word	0x00015470


	//   ....[67]....
        /*08d8*/ 	.word	0x00015f80


	//   ....[68]....
        /*08dc*/ 	.word	0x00015f90


	//   ....[69]....
        /*08e0*/ 	.word	0x00016030


	//   ....[70]....
        /*08e4*/ 	.word	0x00016040


	//   ....[71]....
        /*08e8*/ 	.word	0x000160c0


	//   ....[72]....
        /*08ec*/ 	.word	0x000160d0


	//   ....[73]....
        /*08f0*/ 	.word	0x00016120


	//   ....[74]....
        /*08f4*/ 	.word	0x00016140


	//   ....[75]....
        /*08f8*/ 	.word	0x00019b20


	//   ....[76]....
        /*08fc*/ 	.word	0x00019ba0


	//   ....[77]....
        /*0900*/ 	.word	0x00019bd0


	//   ....[78]....
        /*0904*/ 	.word	0x00019be0


	//   ....[79]....
        /*0908*/ 	.word	0x00019c10


	//   ....[80]....
        /*090c*/ 	.word	0x00019c40


	//   ....[81]....
        /*0910*/ 	.word	0x00019c70


	//   ....[82]....
        /*0914*/ 	.word	0x00019ca0


	//   ....[83]....
        /*0918*/ 	.word	0x00019e70


	//   ....[84]....
        /*091c*/ 	.word	0x00019ea0


	//   ....[85]....
        /*0920*/ 	.word	0x00019ed0


	//   ....[86]....
        /*0924*/ 	.word	0x00019f00


	//   ....[87]....
        /*0928*/ 	.word	0x00019f30


	//   ....[88]....
        /*092c*/ 	.word	0x00019f60


	//   ....[89]....
        /*0930*/ 	.word	0x0001a020


	//   ....[90]....
        /*0934*/ 	.word	0x0001a040


	//   ....[91]....
        /*0938*/ 	.word	0x0001a050


	//   ....[92]....
        /*093c*/ 	.word	0x0001a0b0


	//   ....[93]....
        /*0940*/ 	.word	0x0001a7d0


	//   ....[94]....
        /*0944*/ 	.word	0x0001ac90


	//   ....[95]....
        /*0948*/ 	.word	0x0001ad20


	//   ....[96]....
        /*094c*/ 	.word	0x0001ad70


	//   ....[97]....
        /*0950*/ 	.word	0x0001adc0


	//   ....[98]....
        /*0954*/ 	.word	0x0001aeb0


	//   ....[99]....
        /*0958*/ 	.word	0x0001af40


	//   ....[100]....
        /*095c*/ 	.word	0x0001af90


	//   ....[101]....
        /*0960*/ 	.word	0x0001afe0


	//   ....[102]....
        /*0964*/ 	.word	0x0001b250


	//   ....[103]....
        /*0968*/ 	.word	0x0001b530


	//   ....[104]....
        /*096c*/ 	.word	0x0001b710


	//   ....[105]....
        /*0970*/ 	.word	0x0001b760


	//   ....[106]....
        /*0974*/ 	.word	0x0001b7c0


	//   ....[107]....
        /*0978*/ 	.word	0x0001b8b0


	//   ....[108]....
        /*097c*/ 	.word	0x0001b910


	//   ....[109]....
        /*0980*/ 	.word	0x0001ba00


	//   ....[110]....
        /*0984*/ 	.word	0x0001ba60


	//   ....[111]....
        /*0988*/ 	.word	0x0001bb30


	//   ....[112]....
        /*098c*/ 	.word	0x0001be60


	//   ....[113]....
        /*0990*/ 	.word	0x0001bf00


	//   ....[114]....
        /*0994*/ 	.word	0x0001c0a0


	//   ....[115]....
        /*0998*/ 	.word	0x0001c120


	//   ....[116]....
        /*099c*/ 	.word	0x0001c1a0


	//   ....[117]....
        /*09a0*/ 	.word	0x0001c220


	//   ....[118]....
        /*09a4*/ 	.word	0x0001c2a0


	//   ....[119]....
        /*09a8*/ 	.word	0x0001c330


	//   ....[120]....
        /*09ac*/ 	.word	0x0001c3d0


	//   ....[121]....
        /*09b0*/ 	.word	0x0001c480


	//   ....[122]....
        /*09b4*/ 	.word	0x0001c500


	//   ....[123]....
        /*09b8*/ 	.word	0x0001c580


	//   ....[124]....
        /*09bc*/ 	.word	0x0001c600


	//   ....[125]....
        /*09c0*/ 	.word	0x0001c690


	//   ....[126]....
        /*09c4*/ 	.word	0x0001c710


	//   ....[127]....
        /*09c8*/ 	.word	0x0001c7b0


	//   ....[128]....
        /*09cc*/ 	.word	0x0001c800


	//   ....[129]....
        /*09d0*/ 	.word	0x0001c890


	//   ....[130]....
        /*09d4*/ 	.word	0x0001c9c0


	//----- nvinfo : EIATTR_REG_RECONFIG
	.align		4
.L_677:
        /*09d8*/ 	.byte	0x01, 0x54
	.zero		2


	//----- nvinfo : EIATTR_SYSCALL_OFFSETS
	.align		4
        /*09dc*/ 	.byte	0x04, 0x46
        /*09de*/ 	.short	(.L_679 - .L_678)


	//   ....[0]....
.L_678:
        /*09e0*/ 	.word	0x00001ff0


	//   ....[1]....
        /*09e4*/ 	.word	0x00002140


	//   ....[2]....
        /*09e8*/ 	.word	0x00007260


	//   ....[3]....
        /*09ec*/ 	.word	0x000075e0


	//   ....[4]....
        /*09f0*/ 	.word	0x00015090


	//   ....[5]....
        /*09f4*/ 	.word	0x000151e0


	//   ....[6]....
        /*09f8*/ 	.word	0x000152e0


	//   ....[7]....
        /*09fc*/ 	.word	0x00015ba0


	//----- nvinfo : EIATTR_MBARRIER_INSTR_OFFSETS
	.align		4
.L_679:
        /*0a00*/ 	.byte	0x04, 0x39
        /*0a02*/ 	.short	(.L_681 - .L_680)


	//   ....[0]....
.L_680:
        /*0a04*/ 	.word	0x000002d0
        /*0a08*/ 	.word	0x000000ff
        /*0a0c*/ 	.word	0x00028c00
        /*0a10*/ 	.short	0x0100
        /*0a12*/ 	.byte	0x08
	.zero		1


	//   ....[1]....
        /*0a14*/ 	.word	0x000002e0
        /*0a18*/ 	.word	0x000000ff
        /*0a1c*/ 	.word	0x00028c20
        /*0a20*/ 	.short	0x0100
        /*0a22*/ 	.byte	0x08
	.zero		1


	//   ....[2]....
        /*0a24*/ 	.word	0x00000390
        /*0a28*/ 	.word	0x000000ff
        /*0a2c*/ 	.word	0x00028c30
        /*0a30*/ 	.short	0x0100
        /*0a32*/ 	.byte	0x06
	.zero		1


	//   ....[3]....
        /*0a34*/ 	.word	0x000003a0
        /*0a38*/ 	.word	0x000000ff
        /*0a3c*/ 	.word	0x00028c40
        /*0a40*/ 	.short	0x0100
        /*0a42*/ 	.byte	0x06
	.zero		1


	//   ....[4]....
        /*0a44*/ 	.word	0x000003b0
        /*0a48*/ 	.word	0x000000ff
        /*0a4c*/ 	.word	0x00028c38
        /*0a50*/ 	.short	0x0100
        /*0a52*/ 	.byte	0x06
	.zero		1


	//   ....[5]....
        /*0a54*/ 	.word	0x000003c0
        /*0a58*/ 	.word	0x000000ff
        /*0a5c*/ 	.word	0x00028c48
        /*0a60*/ 	.short	0x0100
        /*0a62*/ 	.byte	0x06
	.zero		1


	//   ....[6]....
        /*0a64*/ 	.word	0x000004f0
        /*0a68*/ 	.word	0x000000ff
        /*0a6c*/ 	.word	0x00028c50
        /*0a70*/ 	.short	0x0100
        /*0a72*/ 	.byte	0x08
	.zero		1


	//   ....[7]....
        /*0a74*/ 	.word	0x00000500
        /*0a78*/ 	.word	0x000000ff
        /*0a7c*/ 	.word	0x00028c60
        /*0a80*/ 	.short	0x0100
        /*0a82*/ 	.byte	0x08
	.zero		1


	//   ....[8]....
        /*0a84*/ 	.word	0x00000510
        /*0a88*/ 	.word	0x000000ff
        /*0a8c*/ 	.word	0x00028c58
        /*0a90*/ 	.short	0x0100
        /*0a92*/ 	.byte	0x08
	.zero		1


	//   ....[9]....
        /*0a94*/ 	.word	0x00000520
        /*0a98*/ 	.word	0x000000ff
        /*0a9c*/ 	.word	0x00028c68
        /*0aa0*/ 	.short	0x0100
        /*0aa2*/ 	.byte	0x08
	.zero		1


	//   ....[10]....
        /*0aa4*/ 	.word	0x00000610
        /*0aa8*/ 	.word	0x000000ff
        /*0aac*/ 	.word	0x00028c70
        /*0ab0*/ 	.short	0x0100
        /*0ab2*/ 	.byte	0x06
	.zero		1


	//   ....[11]....
        /*0ab4*/ 	.word	0x00000620
        /*0ab8*/ 	.word	0x000000ff
        /*0abc*/ 	.word	0x00028c80
        /*0ac0*/ 	.short	0x0100
        /*0ac2*/ 	.byte	0x06
	.zero		1


	//   ....[12]....
        /*0ac4*/ 	.word	0x00000630
        /*0ac8*/ 	.word	0x000000ff
        /*0acc*/ 	.word	0x00028c78
        /*0ad0*/ 	.short	0x0100
        /*0ad2*/ 	.byte	0x06
	.zero		1


	//   ....[13]....
        /*0ad4*/ 	.word	0x00000640
        /*0ad8*/ 	.word	0x000000ff
        /*0adc*/ 	.word	0x00028c88
        /*0ae0*/ 	.short	0x0100
        /*0ae2*/ 	.byte	0x06
	.zero		1


	//   ....[14]....
        /*0ae4*/ 	.word	0x00000770
        /*0ae8*/ 	.word	0x000000ff
        /*0aec*/ 	.word	0x00028c90
        /*0af0*/ 	.short	0x0100
        /*0af2*/ 	.byte	0x08
	.zero		1


	//   ....[15]....
        /*0af4*/ 	.word	0x00000780
        /*0af8*/ 	.word	0x000000ff
        /*0afc*/ 	.word	0x00028ca0
        /*0b00*/ 	.short	0x0100
        /*0b02*/ 	.byte	0x08
	.zero		1


	//   ....[16]....
        /*0b04*/ 	.word	0x00000790
        /*0b08*/ 	.word	0x000000ff
        /*0b0c*/ 	.word	0x00028c98
        /*0b10*/ 	.short	0x0100
        /*0b12*/ 	.byte	0x08
	.zero		1


	//   ....[17]....
        /*0b14*/ 	.word	0x000007a0
        /*0b18*/ 	.word	0x000000ff
        /*0b1c*/ 	.word	0x00028ca8
        /*0b20*/ 	.short	0x0100
        /*0b22*/ 	.byte	0x08
	.zero		1


	//   ....[18]....
        /*0b24*/ 	.word	0x000008d0
        /*0b28*/ 	.word	0x000000ff
        /*0b2c*/ 	.word	0x00028cb0
        /*0b30*/ 	.short	0x0100
        /*0b32*/ 	.byte	0x08
	.zero		1


	//   ....[19]....
        /*0b34*/ 	.word	0x000008e0
        /*0b38*/ 	.word	0x000000ff
        /*0b3c*/ 	.word	0x00028cc0
        /*0b40*/ 	.short	0x0100
        /*0b42*/ 	.byte	0x08
	.zero		1


	//   ....[20]....
        /*0b44*/ 	.word	0x000008f0
        /*0b48*/ 	.word	0x000000ff
        /*0b4c*/ 	.word	0x00028cb8
        /*0b50*/ 	.short	0x0100
        /*0b52*/ 	.byte	0x08
	.zero		1


	//   ....[21]....
        /*0b54*/ 	.word	0x00000900
        /*0b58*/ 	.word	0x000000ff
        /*0b5c*/ 	.word	0x00028cc8
        /*0b60*/ 	.short	0x0100
        /*0b62*/ 	.byte	0x08
	.zero		1


	//   ....[22]....
        /*0b64*/ 	.word	0x00002cc0
        /*0b68*/ 	.word	0x00000049
        /*0b6c*/ 	.word	0x00028c90
        /*0b70*/ 	.short	0x010a
        /*0b72*/ 	.byte	0x3f
	.zero		1


	//   ....[23]....
        /*0b74*/ 	.word	0x00003680
        /*0b78*/ 	.word	0x00000049
        /*0b7c*/ 	.word	0x00028c90
        /*0b80*/ 	.short	0x010a
        /*0b82*/ 	.byte	0x3f
	.zero		1


	//   ....[24]....
        /*0b84*/ 	.word	0x00003f10
        /*0b88*/ 	.word	0x00000049
        /*0b8c*/ 	.word	0x00028c90
        /*0b90*/ 	.short	0x010a
        /*0b92*/ 	.byte	0x3f
	.zero		1


	//   ....[25]....
        /*0b94*/ 	.word	0x00004110
        /*0b98*/ 	.word	0x00000004
        /*0b9c*/ 	.word	0x00000000
        /*0ba0*/ 	.short	0x0101
        /*0ba2*/ 	.byte	0x3f
	.zero		1


	//   ....[26]....
        /*0ba4*/ 	.word	0x00004150
        /*0ba8*/ 	.word	0x00000049
        /*0bac*/ 	.word	0x00028cb0
        /*0bb0*/ 	.short	0x010a
        /*0bb2*/ 	.byte	0x3f
	.zero		1


	//   ....[27]....
        /*0bb4*/ 	.word	0x000047b0
        /*0bb8*/ 	.word	0x00000049
        /*0bbc*/ 	.word	0x00000000
        /*0bc0*/ 	.short	0x0101
        /*0bc2*/ 	.byte	0x3f
	.zero		1


	//   ....[28]....
        /*0bc4*/ 	.word	0x00005020
        /*0bc8*/ 	.word	0x00000005
        /*0bcc*/ 	.word	0x00028c50
        /*0bd0*/ 	.short	0x010a
        /*0bd2*/ 	.byte	0x3f
	.zero		1


	//   ....[29]....
        /*0bd4*/ 	.word	0x000053e0
        /*0bd8*/ 	.word	0x00000005
        /*0bdc*/ 	.word	0x00000000
        /*0be0*/ 	.short	0x0101
        /*0be2*/ 	.byte	0x3f
	.zero		1


	//   ....[30]....
        /*0be4*/ 	.word	0x00005d60
        /*0be8*/ 	.word	0x00000004
        /*0bec*/ 	.word	0x00028c50
        /*0bf0*/ 	.short	0x010a
        /*0bf2*/ 	.byte	0x3f
	.zero		1


	//   ....[31]....
        /*0bf4*/ 	.word	0x00005db0
        /*0bf8*/ 	.word	0x00000004
        /*0bfc*/ 	.word	0x00028c50
        /*0c00*/ 	.short	0x010a
        /*0c02*/ 	.byte	0x3f
	.zero		1


	//   ....[32]....
        /*0c04*/ 	.word	0x00006100
        /*0c08*/ 	.word	0x00000004
        /*0c0c*/ 	.word	0x00000000
        /*0c10*/ 	.short	0x0101
        /*0c12*/ 	.byte	0x3f
	.zero		1


	//   ....[33]....
        /*0c14*/ 	.word	0x000072f0
        /*0c18*/ 	.word	0x00000002
        /*0c1c*/ 	.word	0x00028c00
        /*0c20*/ 	.short	0x010a
        /*0c22*/ 	.byte	0x3f
	.zero		1


	//   ....[34]....
        /*0c24*/ 	.word	0x00007340
        /*0c28*/ 	.word	0x00000002
        /*0c2c*/ 	.word	0x00028c00
        /*0c30*/ 	.short	0x010a
        /*0c32*/ 	.byte	0x3f
	.zero		1


	//   ....[35]....
        /*0c34*/ 	.word	0x000079a0
        /*0c38*/ 	.word	0x00000002
        /*0c3c*/ 	.word	0x00028c00
        /*0c40*/ 	.short	0x010a
        /*0c42*/ 	.byte	0x3f
	.zero		1


	//   ....[36]....
        /*0c44*/ 	.word	0x00008900
        /*0c48*/ 	.word	0x00000002
        /*0c4c*/ 	.word	0x00028c00
        /*0c50*/ 	.short	0x010a
        /*0c52*/ 	.byte	0x3f
	.zero		1


	//   ....[37]....
        /*0c54*/ 	.word	0x000096c0
        /*0c58*/ 	.word	0x0000000e
        /*0c5c*/ 	.word	0x00028c30
        /*0c60*/ 	.short	0x010a
        /*0c62*/ 	.byte	0x3f
	.zero		1


	//   ....[38]....
        /*0c64*/ 	.word	0x00009770
        /*0c68*/ 	.word	0x0000000e
        /*0c6c*/ 	.word	0x00028c30
        /*0c70*/ 	.short	0x010a
        /*0c72*/ 	.byte	0x3f
	.zero		1


	//   ....[39]....
        /*0c74*/ 	.word	0x0000a3b0
        /*0c78*/ 	.word	0x00000003
        /*0c7c*/ 	.word	0x00000000
        /*0c80*/ 	.short	0x0101
        /*0c82*/ 	.byte	0x3f
	.zero		1


	//   ....[40]....
        /*0c84*/ 	.word	0x0000a820
        /*0c88*/ 	.word	0x0000000e
        /*0c8c*/ 	.word	0x00028c50
        /*0c90*/ 	.short	0x010a
        /*0c92*/ 	.byte	0x3f
	.zero		1


	//   ....[41]....
        /*0c94*/ 	.word	0x0000a8b0
        /*0c98*/ 	.word	0x0000000e
        /*0c9c*/ 	.word	0x00028c50
        /*0ca0*/ 	.short	0x010a
        /*0ca2*/ 	.byte	0x3f
	.zero		1


	//   ....[42]....
        /*0ca4*/ 	.word	0x0000ab80
        /*0ca8*/ 	.word	0x0000000e
        /*0cac*/ 	.word	0x00000000
        /*0cb0*/ 	.short	0x0101
        /*0cb2*/ 	.byte	0x3f
	.zero		1


	//   ....[43]....
        /*0cb4*/ 	.word	0x0000aca0
        /*0cb8*/ 	.word	0x000000d9
        /*0cbc*/ 	.word	0x00028c30
        /*0cc0*/ 	.short	0x010a
        /*0cc2*/ 	.byte	0x3f
	.zero		1


	//   ....[44]....
        /*0cc4*/ 	.word	0x0000ad50
        /*0cc8*/ 	.word	0x000000d9
        /*0ccc*/ 	.word	0x00028c30
        /*0cd0*/ 	.short	0x010a
        /*0cd2*/ 	.byte	0x3f
	.zero		1


	//   ....[45]....
        /*0cd4*/ 	.word	0x0000b420
        /*0cd8*/ 	.word	0x00000099
        /*0cdc*/ 	.word	0x00000000
        /*0ce0*/ 	.short	0x0101
        /*0ce2*/ 	.byte	0x3f
	.zero		1


	//   ....[46]....
        /*0ce4*/ 	.word	0x0000c2a0
        /*0ce8*/ 	.word	0x000000d9
        /*0cec*/ 	.word	0x00028c50
        /*0cf0*/ 	.short	0x010a
        /*0cf2*/ 	.byte	0x3f
	.zero		1


	//   ....[47]....
        /*0cf4*/ 	.word	0x0000c2f0
        /*0cf8*/ 	.word	0x000000d9
        /*0cfc*/ 	.word	0x00028c50
        /*0d00*/ 	.short	0x010a
        /*0d02*/ 	.byte	0x3f
	.zero		1


	//   ....[48]....
        /*0d04*/ 	.word	0x0000c5e0
        /*0d08*/ 	.word	0x000000d9
        /*0d0c*/ 	.word	0x00000000
        /*0d10*/ 	.short	0x0101
        /*0d12*/ 	.byte	0x3f
	.zero		1


	//   ....[49]....
        /*0d14*/ 	.word	0x0000ee20
        /*0d18*/ 	.word	0x00000004
        /*0d1c*/ 	.word	0x00000000
        /*0d20*/ 	.short	0x0101
        /*0d22*/ 	.byte	0x3f
	.zero		1


	//   ....[50]....
        /*0d24*/ 	.word	0x0000f9a0
        /*0d28*/ 	.word	0x00000004
        /*0d2c*/ 	.word	0x00000000
        /*0d30*/ 	.short	0x0101
        /*0d32*/ 	.byte	0x3f
	.zero		1


	//   ....[51]....
        /*0d34*/ 	.word	0x00013220
        /*0d38*/ 	.word	0x00000012
        /*0d3c*/ 	.word	0x00028c20
        /*0d40*/ 	.short	0x010a
        /*0d42*/ 	.byte	0x3f
	.zero		1


	//   ....[52]....
        /*0d44*/ 	.word	0x000132f0
        /*0d48*/ 	.word	0x00000005
        /*0d4c*/ 	.word	0x00028ca0
        /*0d50*/ 	.short	0x010a
        /*0d52*/ 	.byte	0x3f
	.zero		1


	//   ....[53]....
        /*0d54*/ 	.word	0x00013530
        /*0d58*/ 	.word	0x00000005
        /*0d5c*/ 	.word	0x00028cc0
        /*0d60*/ 	.short	0x010a
        /*0d62*/ 	.byte	0x3f
	.zero		1


	//   ....[54]....
        /*0d64*/ 	.word	0x00013f90
        /*0d68*/ 	.word	0x00000005
        /*0d6c*/ 	.word	0x00028ca0
        /*0d70*/ 	.short	0x010a
        /*0d72*/ 	.byte	0x3f
	.zero		1


	//   ....[55]....
        /*0d74*/ 	.word	0x000141c0
        /*0d78*/ 	.word	0x00000005
        /*0d7c*/ 	.word	0x00028cc0
        /*0d80*/ 	.short	0x010a
        /*0d82*/ 	.byte	0x3f
	.zero		1


	//   ....[56]....
        /*0d84*/ 	.word	0x000156e0
        /*0d88*/ 	.word	0x00000000
        /*0d8c*/ 	.word	0x00028c40
        /*0d90*/ 	.short	0x010a
        /*0d92*/ 	.byte	0x3f
	.zero		1


	//   ....[57]....
        /*0d94*/ 	.word	0x000161e0
        /*0d98*/ 	.word	0x00000012
        /*0d9c*/ 	.word	0x00028c00
        /*0da0*/ 	.short	0x0107
        /*0da2*/ 	.byte	0x3f
	.zero		1


	//   ....[58]....
        /*0da4*/ 	.word	0x000162d0
        /*0da8*/ 	.word	0x00000012
        /*0dac*/ 	.word	0x00028c00
        /*0db0*/ 	.short	0x0101
        /*0db2*/ 	.byte	0x3f
	.zero		1


	//   ....[59]....
        /*0db4*/ 	.word	0x000162f0
        /*0db8*/ 	.word	0x00000012
        /*0dbc*/ 	.word	0x00028c20
        /*0dc0*/ 	.short	0x010a
        /*0dc2*/ 	.byte	0x3f
	.zero		1


	//   ....[60]....
        /*0dc4*/ 	.word	0x000163d0
        /*0dc8*/ 	.word	0x00000000
        /*0dcc*/ 	.word	0x00028c60
        /*0dd0*/ 	.short	0x010a
        /*0dd2*/ 	.byte	0x3f
	.zero		1


	//   ....[61]....
        /*0dd4*/ 	.word	0x00017040
        /*0dd8*/ 	.word	0x00000002
        /*0ddc*/ 	.word	0x00028c40
        /*0de0*/ 	.short	0x010a
        /*0de2*/ 	.byte	0x3f
	.zero		1


	//   ....[62]....
        /*0de4*/ 	.word	0x00017290
        /*0de8*/ 	.word	0x00000002
        /*0dec*/ 	.word	0x00028c60
        /*0df0*/ 	.short	0x010a
        /*0df2*/ 	.byte	0x3f
	.zero		1


	//   ....[63]....
        /*0df4*/ 	.word	0x00017e40
        /*0df8*/ 	.word	0x00000002
        /*0dfc*/ 	.word	0x00028c40
        /*0e00*/ 	.short	0x010a
        /*0e02*/ 	.byte	0x3f
	.zero		1


	//   ....[64]....
        /*0e04*/ 	.word	0x00018090
        /*0e08*/ 	.word	0x00000002
        /*0e0c*/ 	.word	0x00028c60
        /*0e10*/ 	.short	0x010a
        /*0e12*/ 	.byte	0x3f
	.zero		1


	//   ....[65]....
        /*0e14*/ 	.word	0x00018bd0
        /*0e18*/ 	.word	0x00000003
        /*0e1c*/ 	.word	0x00028c40
        /*0e20*/ 	.short	0x010a
        /*0e22*/ 	.byte	0x3f
	.zero		1


	//   ....[66]....
        /*0e24*/ 	.word	0x00018e20
        /*0e28*/ 	.word	0x00000003
        /*0e2c*/ 	.word	0x00028c60
        /*0e30*/ 	.short	0x010a
        /*0e32*/ 	.byte	0x3f
	.zero		1


	//   ....[67]....
        /*0e34*/ 	.word	0x0001a750
        /*0e38*/ 	.word	0x00000000
        /*0e3c*/ 	.word	0x00028c20
        /*0e40*/ 	.short	0x010a
        /*0e42*/ 	.byte	0x3f
	.zero		1


	//   ....[68]....
        /*0e44*/ 	.word	0x0001a930
        /*0e48*/ 	.word	0x00000006
        /*0e4c*/ 	.word	0x00000000
        /*0e50*/ 	.short	0x010a
        /*0e52*/ 	.byte	0x3f
	.zero		1


	//   ....[69]....
        /*0e54*/ 	.word	0x0001a960
        /*0e58*/ 	.word	0x00000007
        /*0e5c*/ 	.word	0x00000000
        /*0e60*/ 	.short	0x010a
        /*0e62*/ 	.byte	0x3f
	.zero		1


	//   ....[70]....
        /*0e64*/ 	.word	0x0001a9c0
        /*0e68*/ 	.word	0x00000004
        /*0e6c*/ 	.word	0x00000000
        /*0e70*/ 	.short	0x010a
        /*0e72*/ 	.byte	0x3f
	.zero		1


	//   ....[71]....
        /*0e74*/ 	.word	0x0001a9f0
        /*0e78*/ 	.word	0x00000003
        /*0e7c*/ 	.word	0x00000000
        /*0e80*/ 	.short	0x010a
        /*0e82*/ 	.byte	0x3f
	.zero		1


	//   ....[72]....
        /*0e84*/ 	.word	0x0001aa50
        /*0e88*/ 	.word	0x00000049
        /*0e8c*/ 	.word	0x00028c90
        /*0e90*/ 	.short	0x010a
        /*0e92*/ 	.byte	0x3f
	.zero		1


	//   ....[73]....
        /*0e94*/ 	.word	0x0001aaa0
        /*0e98*/ 	.word	0x00000049
        /*0e9c*/ 	.word	0x00028c90
        /*0ea0*/ 	.short	0x010a
        /*0ea2*/ 	.byte	0x3f
	.zero		1


	//   ....[74]....
        /*0ea4*/ 	.word	0x0001aaf0
        /*0ea8*/ 	.word	0x00000049
        /*0eac*/ 	.word	0x00028c90
        /*0eb0*/ 	.short	0x010a
        /*0eb2*/ 	.byte	0x3f
	.zero		1


	//   ....[75]....
        /*0eb4*/ 	.word	0x0001ab40
        /*0eb8*/ 	.word	0x00000049
        /*0ebc*/ 	.word	0x00028cb0
        /*0ec0*/ 	.short	0x010a
        /*0ec2*/ 	.byte	0x3f
	.zero		1


	//   ....[76]....
        /*0ec4*/ 	.word	0x0001ab90
        /*0ec8*/ 	.word	0x00000005
        /*0ecc*/ 	.word	0x00028c50
        /*0ed0*/ 	.short	0x010a
        /*0ed2*/ 	.byte	0x3f
	.zero		1


	//   ....[77]....
        /*0ed4*/ 	.word	0x0001abe0
        /*0ed8*/ 	.word	0x00000004
        /*0edc*/ 	.word	0x00028c50
        /*0ee0*/ 	.short	0x010a
        /*0ee2*/ 	.byte	0x3f
	.zero		1


	//   ....[78]....
        /*0ee4*/ 	.word	0x0001ae00
        /*0ee8*/ 	.word	0x00000002
        /*0eec*/ 	.word	0x00028c00
        /*0ef0*/ 	.short	0x010a
        /*0ef2*/ 	.byte	0x3f
	.zero		1


	//   ....[79]....
        /*0ef4*/ 	.word	0x0001b030
        /*0ef8*/ 	.word	0x00000002
        /*0efc*/ 	.word	0x00028c00
        /*0f00*/ 	.short	0x010a
        /*0f02*/ 	.byte	0x3f
	.zero		1


	//   ....[80]....
        /*0f04*/ 	.word	0x0001b080
        /*0f08*/ 	.word	0x0000000e
        /*0f0c*/ 	.word	0x00028c30
        /*0f10*/ 	.short	0x010a
        /*0f12*/ 	.byte	0x3f
	.zero		1


	//   ....[81]....
        /*0f14*/ 	.word	0x0001b0d0
        /*0f18*/ 	.word	0x0000000e
        /*0f1c*/ 	.word	0x00028c50
        /*0f20*/ 	.short	0x010a
        /*0f22*/ 	.byte	0x3f
	.zero		1


	//   ....[82]....
        /*0f24*/ 	.word	0x0001b120
        /*0f28*/ 	.word	0x000000d9
        /*0f2c*/ 	.word	0x00028c30
        /*0f30*/ 	.short	0x010a
        /*0f32*/ 	.byte	0x3f
	.zero		1


	//   ....[83]....
        /*0f34*/ 	.word	0x0001b170
        /*0f38*/ 	.word	0x000000d9
        /*0f3c*/ 	.word	0x00028c50
        /*0f40*/ 	.short	0x010a
        /*0f42*/ 	.byte	0x3f
	.zero		1


	//   ....[84]....
        /*0f44*/ 	.word	0x0001b310
        /*0f48*/ 	.word	0x00000012
        /*0f4c*/ 	.word	0x00028c20
        /*0f50*/ 	.short	0x010a
        /*0f52*/ 	.byte	0x3f
	.zero		1


	//   ....[85]....
        /*0f54*/ 	.word	0x0001b360
        /*0f58*/ 	.word	0x00000005
        /*0f5c*/ 	.word	0x00028ca0
        /*0f60*/ 	.short	0x010a
        /*0f62*/ 	.byte	0x3f
	.zero		1


	//   ....[86]....
        /*0f64*/ 	.word	0x0001b3b0
        /*0f68*/ 	.word	0x00000005
        /*0f6c*/ 	.word	0x00028cc0
        /*0f70*/ 	.short	0x010a
        /*0f72*/ 	.byte	0x3f
	.zero		1


	//   ....[87]....
        /*0f74*/ 	.word	0x0001b400
        /*0f78*/ 	.word	0x00000005
        /*0f7c*/ 	.word	0x00028ca0
        /*0f80*/ 	.short	0x010a
        /*0f82*/ 	.byte	0x3f
	.zero		1


	//   ....[88]....
        /*0f84*/ 	.word	0x0001b450
        /*0f88*/ 	.word	0x00000005
        /*0f8c*/ 	.word	0x00028cc0
        /*0f90*/ 	.short	0x010a
        /*0f92*/ 	.byte	0x3f
	.zero		1


	//   ....[89]....
        /*0f94*/ 	.word	0x0001b5f0
        /*0f98*/ 	.word	0x00000000
        /*0f9c*/ 	.word	0x00028c40
        /*0fa0*/ 	.short	0x010a
        /*0fa2*/ 	.byte	0x3f
	.zero		1


	//   ....[90]....
        /*0fa4*/ 	.word	0x0001bb70
        /*0fa8*/ 	.word	0x00000012
        /*0fac*/ 	.word	0x00028c20
        /*0fb0*/ 	.short	0x010a
        /*0fb2*/ 	.byte	0x3f
	.zero		1


	//   ....[91]....
        /*0fb4*/ 	.word	0x0001bbc0
        /*0fb8*/ 	.word	0x00000000
        /*0fbc*/ 	.word	0x00028c60
        /*0fc0*/ 	.short	0x010a
        /*0fc2*/ 	.byte	0x3f
	.zero		1


	//   ....[92]....
        /*0fc4*/ 	.word	0x0001bc10
        /*0fc8*/ 	.word	0x00000002
        /*0fcc*/ 	.word	0x00028c40
        /*0fd0*/ 	.short	0x010a
        /*0fd2*/ 	.byte	0x3f
	.zero		1


	//   ....[93]....
        /*0fd4*/ 	.word	0x0001bc60
        /*0fd8*/ 	.word	0x00000002
        /*0fdc*/ 	.word	0x00028c60
        /*0fe0*/ 	.short	0x010a
        /*0fe2*/ 	.byte	0x3f
	.zero		1


	//   ....[94]....
        /*0fe4*/ 	.word	0x0001bcb0
        /*0fe8*/ 	.word	0x00000002
        /*0fec*/ 	.word	0x00028c40
        /*0ff0*/ 	.short	0x010a
        /*0ff2*/ 	.byte	0x3f
	.zero		1


	//   ....[95]....
        /*0ff4*/ 	.word	0x0001bd00
        /*0ff8*/ 	.word	0x00000002
        /*0ffc*/ 	.word	0x00028c60
        /*1000*/ 	.short	0x010a
        /*1002*/ 	.byte	0x3f
	.zero		1


	//   ....[96]....
        /*1004*/ 	.word	0x0001bd50
        /*1008*/ 	.word	0x00000003
        /*100c*/ 	.word	0x00028c40
        /*1010*/ 	.short	0x010a
        /*1012*/ 	.byte	0x3f
	.zero		1


	//   ....[97]....
        /*1014*/ 	.word	0x0001bda0
        /*1018*/ 	.word	0x00000003
        /*101c*/ 	.word	0x00028c60
        /*1020*/ 	.short	0x010a
        /*1022*/ 	.byte	0x3f
	.zero		1


	//   ....[98]....
        /*1024*/ 	.word	0x0001c8e0
        /*1028*/ 	.word	0x00000000
        /*102c*/ 	.word	0x00028c20
        /*1030*/ 	.short	0x010a
        /*1032*/ 	.byte	0x3f
	.zero		1


	//   ....[99]....
        /*1034*/ 	.word	0x0001ca80
        /*1038*/ 	.word	0x00000006
        /*103c*/ 	.word	0x00000000
        /*1040*/ 	.short	0x010a
        /*1042*/ 	.byte	0x3f
	.zero		1


	//   ....[100]....
        /*1044*/ 	.word	0x0001cad0
        /*1048*/ 	.word	0x00000007
        /*104c*/ 	.word	0x00000000
        /*1050*/ 	.short	0x010a
        /*1052*/ 	.byte	0x3f
	.zero		1


	//   ....[101]....
        /*1054*/ 	.word	0x0001cb20
        /*1058*/ 	.word	0x00000004
        /*105c*/ 	.word	0x00000000
        /*1060*/ 	.short	0x010a
        /*1062*/ 	.byte	0x3f
	.zero		1


	//----- nvinfo : EIATTR_NUM_MBARRIERS
	.align		4
.L_681:
        /*1064*/ 	.byte	0x03, 0x38
        /*1066*/ 	.short	0x0016


	//----- nvinfo : EIATTR_EXIT_INSTR_OFFSETS
	.align		4
        /*1068*/ 	.byte	0x04, 0x1c
        /*106a*/ 	.short	(.L_683 - .L_682)


	//   ....[0]....
.L_682:
        /*106c*/ 	.word	0x0001aa40


	//----- nvinfo : EIATTR_MAX_THREADS
	.align		4
.L_683:
        /*1070*/ 	.byte	0x04, 0x05
        /*1072*/ 	.short	(.L_685 - .L_684)
.L_684:
        /*1074*/ 	.word	0x00000180
        /*1078*/ 	.word	0x00000001
        /*107c*/ 	.word	0x00000001


	//----- nvinfo : EIATTR_CRS_STACK_SIZE
	.align		4
.L_685:
        /*1080*/ 	.byte	0x04, 0x1e
        /*1082*/ 	.short	(.L_687 - .L_686)
.L_686:
        /*1084*/ 	.word	0x00000000


	//----- nvinfo : EIATTR_CBANK_PARAM_SIZE
	.align		4
.L_687:
        /*1088*/ 	.byte	0x03, 0x19
        /*108a*/ 	.short	0x0af0


	//----- nvinfo : EIATTR_PARAM_CBANK
	.align		4
        /*108c*/ 	.byte	0x04, 0x0a
        /*108e*/ 	.short	(.L_689 - .L_688)
	.align		4
.L_688:
        /*1090*/ 	.word	index@(.nv.constant0._ZN7cutlass13device_kernelIN5flash11enable_sm90INS1_16FlashAttnFwdSm90INS1_25CollectiveMainloopFwdSm90ILi2EN4cute5tupleIJNS5_1CILi1EEES8_S8_EEENS6_IJNS7_ILi64EEESA_SA_EEELi512ENS_6half_tEfNS_4arch4Sm90ELb0ELb0ELb0ELb1ELb0ELb1ELb0ELb0ELb0ELb1ELb1ELb0EEENS1_21CollectiveEpilogueFwdINS6_IJSA_NS7_ILi512EEESA_EEES9_SC_SE_Li256ELb1ELb1ELb1ELb0EEENS1_36VarlenDynamicPersistentTileSchedulerILi64ELi64ELi256ELi128ELb1ELb1ELb1ELb0ELb1ELb1EEEEEEEEEvNT_6ParamsE)
        /*1094*/ 	.short	0x0210
        /*1096*/ 	.short	0x0af0


	//----- nvinfo : EIATTR_SW_WAR
	.align		4
.L_689:
        /*1098*/ 	.byte	0x04, 0x36
        /*109a*/ 	.short	(.L_691 - .L_690)
.L_690:
        /*109c*/ 	.word	0x00000008
.L_691:


//--------------------- .nv.info._ZN7cutlass13device_kernelIN5flash11enable_sm90INS1_16FlashAttnFwdSm90INS1_25CollectiveMainloopFwdSm90ILi2EN4cute5tupleIJNS5_1CILi1EEES8_S8_EEENS6_IJNS7_ILi64EEESA_SA_EEELi512ENS_6half_tEfNS_4arch4Sm90ELb0ELb0ELb0ELb1ELb0ELb0ELb1ELb0ELb0ELb1ELb1ELb0EEENS1_21CollectiveEpilogueFwdINS6_IJSA_NS7_ILi512EEESA_EEES9_SC_SE_Li256ELb1ELb1ELb1ELb0EEENS1_36VarlenDynamicPersistentTileSchedulerILi64ELi64ELi256ELi128ELb1ELb1ELb1ELb0ELb1ELb1EEEEEEEEEvNT_6ParamsE --------------------------
	.section	.nv.info._ZN7cutlass13device_kernelIN5flash11enable_sm90INS1_16FlashAttnFwdSm90INS1_25CollectiveMainloopFwdSm90ILi2EN4cute5tupleIJNS5_1CILi1EEES8_S8_EEENS6_IJNS7_ILi64EEESA_SA_EEELi512ENS_6half_tEfNS_4arch4Sm90ELb0ELb0ELb0ELb1ELb0ELb0ELb1ELb0ELb0ELb1ELb1ELb0EEENS1_21CollectiveEpilogueFwdINS6_IJSA_NS7_ILi512EEESA_EEES9_SC_SE_Li256ELb1ELb1ELb1ELb0EEENS1_36VarlenDynamicPersistentTileSchedulerILi64ELi64ELi256ELi128ELb1ELb1ELb1ELb0ELb1ELb1EEEEEEEEEvNT_6ParamsE,"",@"SHT_CUDA_INFO"
	.sectionflags	@""
	.align	4


	//----- nvinfo : EIATTR_CUDA_API_VERSION
	.align		4
        /*0000*/ 	.byte	0x04, 0x37
        /*0002*/ 	.short	(.L_693 - .L_692)
.L_692:
        /*0004*/ 	.word	0x00000082


	//----- nvinfo : EIATTR_KPARAM_INFO
	.align		4
.L_693:
        /*0008*/ 	.byte	0x04, 0x17
        /*000a*/ 	.short	(.L_695 - .L_694)
.L_694:
        /*000c*/ 	.word	0x00000000
        /*0010*/ 	.short	0x0000
        /*0012*/ 	.short	0x0070
        /*0014*/ 	.byte	0x00, 0xf0, 0x01, 0x2e


	//----- nvinfo : EIATTR_SPARSE_MMA_MASK
	.align		4
.L_695:
        /*0018*/ 	.byte	0x03, 0x50
        /*001a*/ 	.short	0x0000


	//----- nvinfo : EIATTR_MAXREG_COUNT
	.align		4
        /*001c*/ 	.byte	0x03, 0x1b
        /*001e*/ 	.short	0x00a8


	//----- nvinfo : EIATTR_NUM_BARRIERS
	.align		4
        /*0020*/ 	.byte	0x02, 0x4c
        /*0022*/ 	.byte	0x10
	.zero		1


	//----- nvinfo : EIATTR_EXTERNS
	.align		4
        /*0024*/ 	.byte	0x04, 0x0f
        /*0026*/ 	.short	(.L_697 - .L_696)


	//   ....[0]....
	.align		4
.L_696:
        /*0028*/ 	.word	index@(__assertfail)


	//----- nvinfo : EIATTR_ANNOTATIONS
	.align		4
.L_697:
        /*002c*/ 	.byte	0x04, 0x55
        /*002e*/ 	.short	(.L_699 - .L_698)


	//   ....[0]....
.L_698:
        /* <DEDUP_REMOVED lines=88> */


	//----- nvinfo : EIATTR_MERCURY_ISA_VERSION
	.align		4
.L_699:
        /*0598*/ 	.byte	0x03, 0x5f
        /*059a*/ 	.short	0x0101


	//----- nvinfo : EIATTR_UNUSED_LOAD_BYTE_OFFSET
	.align		4
        /*059c*/ 	.byte	0x04, 0x44
        /*059e*/ 	.short	(.L_701 - .L_700)


	//   ....[0]....
.L_700:
        /*05a0*/ 	.word	0x00000a00
        /*05a4*/ 	.word	0x0000fff0


	//   ....[1]....
        /*05a8*/ 	.word	0x00009840
        /*05ac*/ 	.word	0x0000fff0


	//----- nvinfo : EIATTR_INT_WARP_WIDE_INSTR_OFFSETS
	.align		4
.L_701:
        /*05b0*/ 	.byte	0x04, 0x31
        /*05b2*/ 	.short	(.L_703 - .L_702)


	//   ....[0]....
.L_702:
        /*05b4*/ 	.word	0x00000130


	//   ....[1]....
        /*05b8*/ 	.word	0x00000170


	//   ....[2]....
        /*05bc*/ 	.word	0x000001e0


	//   ....[3]....
        /*05c0*/ 	.word	0x00000250


	//   ....[4]....
        /*05c4*/ 	.word	0x0000f720


	//   ....[5]....
        /*05c8*/ 	.word	0x0000f780


	//   ....[6]....
        /*05cc*/ 	.word	0x00015110


	//   ....[7]....
        /*05d0*/ 	.word	0x000151a0


	//----- nvinfo : EIATTR_COOP_GROUP_MASK_REGIDS
	.align		4
.L_703:
        /*05d4*/ 	.byte	0x04, 0x29
        /*05d6*/ 	.short	(.L_705 - .L_704)


	//   ....[0]....
.L_704:
        /*05d8*/ 	.word	0xffffffff


	//   ....[1]....
        /*05dc*/ 	.word	0xffffffff


	//   ....[2]....
        /*05e0*/ 	.word	0xffffffff


	//   ....[3]....
        /*05e4*/ 	.word	0xffffffff


	//   ....[4]....
        /*05e8*/ 	.word	0xffffffff


	//   ....[5]....
        /*05ec*/ 	.word	0xffffffff


	//   ....[6]....
        /*05f0*/ 	.word	0xffffffff


	//   ....[7]....
        /*05f4*/ 	.word	0xffffffff


	//   ....[8]....
        /*05f8*/ 	.word	0xffffffff


	//   ....[9]....
        /*05fc*/ 	.word	0xffffffff


	//   ....[10]....
        /*0600*/ 	.word	0xffffffff


	//   ....[11]....
        /*0604*/ 	.word	0xffffffff


	//   ....[12]....
        /*0608*/ 	.word	0xffffffff


	//   ....[13]....
        /*060c*/ 	.word	0xffffffff


	//   ....[14]....
        /*0610*/ 	.word	0xffffffff


	//   ....[15]....
        /*0614*/ 	.word	0xffffffff


	//   ....[16]....
        /*0618*/ 	.word	0xffffffff


	//   ....[17]....
        /*061c*/ 	.word	0xffffffff


	//   ....[18]....
        /*0620*/ 	.word	0xffffffff


	//   ....[19]....
        /*0624*/ 	.word	0xffffffff


	//   ....[20]....
        /*0628*/ 	.word	0xffffffff


	//   ....[21]....
        /*062c*/ 	.word	0xffffffff


	//   ....[22]....
        /*0630*/ 	.word	0xffffffff


	//   ....[23]....
        /*0634*/ 	.word	0xffffffff


	//   ....[24]....
        /*0638*/ 	.word	0xffffffff


	//   ....[25]....
        /*063c*/ 	.word	0xffffffff


	//   ....[26]....
        /*0640*/ 	.word	0xffffffff


	//   ....[27]....
        /*0644*/ 	.word	0xffffffff


	//   ....[28]....
        /*0648*/ 	.word	0xffffffff


	//   ....[29]....
        /*064c*/ 	.word	0xffffffff


	//   ....[30]....
        /*0650*/ 	.word	0xffffffff


	//   ....[31]....
        /*0654*/ 	.word	0xffffffff


	//   ....[32]....
        /*0658*/ 	.word	0xffffffff


	//   ....[33]....
        /*065c*/ 	.word	0xffffffff


	//   ....[34]....
        /*0660*/ 	.word	0xffffffff


	//   ....[35]....
        /*0664*/ 	.word	0xffffffff


	//   ....[36]....
        /*0668*/ 	.word	0xffffffff


	//   ....[37]....
        /*066c*/ 	.word	0xffffffff


	//   ....[38]....
        /*0670*/ 	.word	0xffffffff


	//   ....[39]....
        /*0674*/ 	.word	0xffffffff


	//   ....[40]....
        /*0678*/ 	.word	0xffffffff


	//   ....[41]....
        /*067c*/ 	.word	0xffffffff


	//   ....[42]....
        /*0680*/ 	.word	0xffffffff


	//   ....[43]....
        /*0684*/ 	.word	0xffffffff


	//   ....[44]....
        /*0688*/ 	.word	0xffffffff


	//   ....[45]....
        /*068c*/ 	.word	0xffffffff


	//   ....[46]....
        /*0690*/ 	.word	0xffffffff


	//   ....[47]....
        /*0694*/ 	.word	0xffffffff


	//   ....[48]....
        /*0698*/ 	.word	0xffffffff


	//   ....[49]....
        /*069c*/ 	.word	0xffffffff


	//   ....[50]....
        /*06a0*/ 	.word	0xffffffff


	//   ....[51]....
        /*06a4*/ 	.word	0xffffffff


	//   ....[52]....
        /*06a8*/ 	.word	0xffffffff


	//   ....[53]....
        /*06ac*/ 	.word	0xffffffff


	//   ....[54]....
        /*06b0*/ 	.word	0xffffffff


	//   ....[55]....
        /*06b4*/ 	.word	0xffffffff


	//   ....[56]....
        /*06b8*/ 	.word	0xffffffff


	//   ....[57]....
        /*06bc*/ 	.word	0xffffffff


	//   ....[58]....
        /*06c0*/ 	.word	0xffffffff


	//   ....[59]....
        /*06c4*/ 	.word	0xffffffff


	//   ....[60]....
        /*06c8*/ 	.word	0xffffffff


	//   ....[61]....
        /*06cc*/ 	.word	0xffffffff


	//   ....[62]....
        /*06d0*/ 	.word	0xffffffff


	//   ....[63]....
        /*06d4*/ 	.word	0xffffffff


	//   ....[64]....
        /*06d8*/ 	.word	0xffffffff


	//   ....[65]....
        /*06dc*/ 	.word	0xffffffff


	//   ....[66]....
        /*06e0*/ 	.word	0xffffffff


	//   ....[67]....
        /*06e4*/ 	.word	0xffffffff


	//   ....[68]....
        /*06e8*/ 	.word	0xffffffff


	//   ....[69]....
        /*06ec*/ 	.word	0xffffffff


	//   ....[70]....
        /*06f0*/ 	.word	0xffffffff


	//   ....[71]....
        /*06f4*/ 	.word	0xffffffff


	//   ....[72]....
        /*06f8*/ 	.word	0xffffffff


	//   ....[73]....
        /*06fc*/ 	.word	0xffffffff


	//   ....[74]....
        /*0700*/ 	.word	0xffffffff


	//   ....[75]....
        /*0704*/ 	.word	0xffffffff


	//   ....[76]....
        /*0708*/ 	.word	0xffffffff


	//   ....[77]....
        /*070c*/ 	.word	0xffffffff


	//   ....[78]....
        /*0710*/ 	.word	0xffffffff


	//   ....[79]....
        /*0714*/ 	.word	0xffffffff


	//   ....[80]....
        /*0718*/ 	.word	0xffffffff


	//   ....[81]....
        /*071c*/ 	.word	0xffffffff


	//   ....[82]....
        /*0720*/ 	.word	0xffffffff


	//   ....[83]....
        /*0724*/ 	.word	0xffffffff


	//   ....[84]....
        /*0728*/ 	.word	0xffffffff


	//   ....[85]....
        /*072c*/ 	.word	0xffffffff


	//   ....[86]....
        /*0730*/ 	.word	0xffffffff


	//   ....[87]....
        /*0734*/ 	.word	0xffffffff


	//   ....[88]....
        /*0738*/ 	.word	0xffffffff


	//   ....[89]....
        /*073c*/ 	.word	0xffffffff


	//   ....[90]....
        /*0740*/ 	.word	0xffffffff


	//   ....[91]....
        /*0744*/ 	.word	0xffffffff


	//   ....[92]....
        /*0748*/ 	.word	0xffffffff


	//   ....[93]....
        /*074c*/ 	.word	0xffffffff


	//   ....[94]....
        /*0750*/ 	.word	0xffffffff


	//   ....[95]....
        /*0754*/ 	.word	0x0500000f


	//   ....[96]....
        /*0758*/ 	.word	0x0500000f


	//   ....[97]....
        /*075c*/ 	.word	0x0500000f


	//   ....[98]....
        /*0760*/ 	.word	0x0500000f


	//   ....[99]....
        /*0764*/ 	.word	0x0500000f


	//   ....[100]....
        /*0768*/ 	.word	0x0500000f


	//   ....[101]....
        /*076c*/ 	.word	0x0500000f


	//   ....[102]....
        /*0770*/ 	.word	0x0500000f


	//   ....[103]....
        /*0774*/ 	.word	0x0500000f


	//   ....[104]....
        /*0778*/ 	.word	0x0500000f


	//   ....[105]....
        /*077c*/ 	.word	0x0500000f


	//   ....[106]....
        /*0780*/ 	.word	0x0500000f


	//   ....[107]....
        /*0784*/ 	.word	0x0500000f


	//   ....[108]....
        /*0788*/ 	.word	0x0500000f


	//   ....[109]....
        /*078c*/ 	.word	0x0500000f


	//   ....[110]....
        /*0790*/ 	.word	0x0500000f


	//   ....[111]....
        /*0794*/ 	.word	0x0500000f


	//   ....[112]....
        /*0798*/ 	.word	0x0500000f


	//   ....[113]....
        /*079c*/ 	.word	0x0500000f


	//   ....[114]....
        /*07a0*/ 	.word	0x0500000f


	//   ....[115]....
        /*07a4*/ 	.word	0x0500000f


	//   ....[116]....
        /*07a8*/ 	.word	0x0500000f


	//   ....[117]....
        /*07ac*/ 	.word	0x0500000f


	//   ....[118]....
        /*07b0*/ 	.word	0x0500000f


	//   ....[119]....
        /*07b4*/ 	.word	0x0500000f


	//   ....[120]....
        /*07b8*/ 	.word	0x0500000f


	//   ....[121]....
        /*07bc*/ 	.word	0x0500000f


	//   ....[122]....
        /*07c0*/ 	.word	0x0500000f


	//   ....[123]....
        /*07c4*/ 	.word	0x0500000f


	//   ....[124]....
        /*07c8*/ 	.word	0x0500000f


	//   ....[125]....
        /*07cc*/ 	.word	0x0500000f


	//   ....[126]....
        /*07d0*/ 	.word	0x0500000f


	//   ....[127]....
        /*07d4*/ 	.word	0x0500000f


	//   ....[128]....
        /*07d8*/ 	.word	0x0500000f


	//   ....[129]....
        /*07dc*/ 	.word	0x0500000f


	//   ....[130]....
        /*07e0*/ 	.word	0x0500000f


	//----- nvinfo : EIATTR_COOP_GROUP_INSTR_OFFSETS
	.align		4
.L_705:
        /*07e4*/ 	.byte	0x04, 0x28
        /*07e6*/ 	.short	(.L_707 - .L_706)


	//   ....[0]....
.L_706:
        /*07e8*/ 	.word	0x00000060


	//   ....[1]....
        /*07ec*/ 	.word	0x00000140


	//   ....[2]....
        /*07f0*/ 	.word	0x00000180


	//   ....[3]....
        /*07f4*/ 	.word	0x00000390


	//   ....[4]....
        /*07f8*/ 	.word	0x000004f0


	//   ....[5]....
        /*07fc*/ 	.word	0x00000610


	//   ....[6]....
        /*0800*/ 	.word	0x00000770


	//   ....[7]....
        /*0804*/ 	.word	0x00001da0


	//   ....[8]....
        /*0808*/ 	.word	0x00003b40


	//   ....[9]....
        /*080c*/ 	.word	0x00004390


	//   ....[10]....
        /*0810*/ 	.word	0x00005710


	//   ....[11]....
        /*0814*/ 	.word	0x00005790


	//   ....[12]....
        /*0818*/ 	.word	0x00005960


	//   ....[13]....
        /*081c*/ 	.word	0x00005a30


	//   ....[14]....
        /*0820*/ 	.word	0x00006240


	//   ....[15]....
        /*0824*/ 	.word	0x000067c0


	//   ....[16]....
        /*0828*/ 	.word	0x000078f0


	//   ....[17]....
        /*082c*/ 	.word	0x00007910


	//   ....[18]....
        /*0830*/ 	.word	0x00007ea0


	//   ....[19]....
        /*0834*/ 	.word	0x00008070


	//   ....[20]....
        /*0838*/ 	.word	0x00008d10


	//   ....[21]....
        /*083c*/ 	.word	0x00008d50


	//   ....[22]....
        /*0840*/ 	.word	0x00008d80


	//   ....[23]....
        /*0844*/ 	.word	0x00008de0


	//   ....[24]....
        /*0848*/ 	.word	0x00008df0


	//   ....[25]....
        /*084c*/ 	.word	0x0000a5c0


	//   ....[26]....
        /*0850*/ 	.word	0x0000a930


	//   ....[27]....
        /*0854*/ 	.word	0x0000a970


	//   ....[28]....
        /*0858*/ 	.word	0x0000a990


	//   ....[29]....
        /*085c*/ 	.word	0x0000a9a0


	//   ....[30]....
        /*0860*/ 	.word	0x0000b5d0


	//   ....[31]....
        /*0864*/ 	.word	0x0000b600


	//   ....[32]....
        /*0868*/ 	.word	0x0000b8b0


	//   ....[33]....
        /*086c*/ 	.word	0x0000b8d0


	//   ....[34]....
        /*0870*/ 	.word	0x0000c030


	//   ....[35]....
        /*0874*/ 	.word	0x0000c050


	//   ....[36]....
        /*0878*/ 	.word	0x0000c8a0


	//   ....[37]....
        /*087c*/ 	.word	0x0000c8c0


	//   ....[38]....
        /*0880*/ 	.word	0x0000db80


	//   ....[39]....
        /*0884*/ 	.word	0x0000dbb0


	//   ....[40]....
        /*0888*/ 	.word	0x0000ddf0


	//   ....[41]....
        /*088c*/ 	.word	0x0000de10


	//   ....[42]....
        /*0890*/ 	.word	0x0000e0d0


	//   ....[43]....
        /*0894*/ 	.word	0x0000e2e0


	//   ....[44]....
        /*0898*/ 	.word	0x0000e310


	//   ....[45]....
        /*089c*/ 	.word	0x0000e340


	//   ....[46]....
        /*08a0*/ 	.word	0x0000e370


	//   ....[47]....
        /*08a4*/ 	.word	0x0000e3a0


	//   ....[48]....
        /*08a8*/ 	.word	0x0000e3d0


	//   ....[49]....
        /*08ac*/ 	.word	0x0000e570


	//   ....[50]....
        /*08b0*/ 	.word	0x0000e5a0


	//   ....[51]....
        /*08b4*/ 	.word	0x0000e5d0


	//   ....[52]....
        /*08b8*/ 	.word	0x0000e600


	//   ....[53]....
        /*08bc*/ 	.word	0x0000e630


	//   ....[54]....
        /*08c0*/ 	.word	0x0000e660


	//   ....[55]....
        /*08c4*/ 	.word	0x0000e6f0


	//   ....[56]....
        /*08c8*/ 	.word	0x0000e720


	//   ....[57]....
        /*08cc*/ 	.word	0x0000e730


	//   ....[58]....
        /*08d0*/ 	.word	0x0000e7e0


	//   ....[59]....
        /*08d4*/ 	.word	0x0000fd00


	//   ....[60]....
        /*08d8*/ 	.word	0x00010790


	//   ....[61]....
        /*08dc*/ 	.word	0x000107c0


	//   ....[62]....
        /*08e0*/ 	.word	0x000107e0


	//   ....[63]....
        /*08e4*/ 	.word	0x00010890


	//   ....[64]....
        /*08e8*/ 	.word	0x00010920


	//   ....[65]....
        /*08ec*/ 	.word	0x00010940


	//   ....[66]....
        /*08f0*/ 	.word	0x000109d0


	//   ....[67]....
        /*08f4*/ 	.word	0x000109e0


	//   ....[68]....
        /*08f8*/ 	.word	0x00011370


	//   ....[69]....
        /*08fc*/ 	.word	0x00011400


	//   ....[70]....
        /*0900*/ 	.word	0x00011450


	//   ....[71]....
        /*0904*/ 	.word	0x00011580


	//   ....[72]....
        /*0908*/ 	.word	0x000116f0


	//   ....[73]....
        /*090c*/ 	.word	0x00011700


	//   ....[74]....
        /*0910*/ 	.word	0x00011860


	//   ....[75]....
        /*0914*/ 	.word	0x00011870


	//   ....[76]....
        /*0918*/ 	.word	0x00015420


	//   ....[77]....
        /*091c*/ 	.word	0x00015450


	//   ....[78]....
        /*0920*/ 	.word	0x000154b0


	//   ....[79]....
        /*0924*/ 	.word	0x000154e0


	//   ....[80]....
        /*0928*/ 	.word	0x00015510


	//   ....[81]....
        /*092c*/ 	.word	0x00015540


	//   ....[82]....
        /*0930*/ 	.word	0x00015570


	//   ....[83]....
        /*0934*/ 	.word	0x000155a0


	//   ....[84]....
        /*0938*/ 	.word	0x00015760


	//   ....[85]....
        /*093c*/ 	.word	0x00015790


	//   ....[86]....
        /*0940*/ 	.word	0x000157c0


	//   ....[87]....
        /*0944*/ 	.word	0x000157f0


	//   ....[88]....
        /*0948*/ 	.word	0x00015820


	//   ....[89]....
        /*094c*/ 	.word	0x00015850


	//   ....[90]....
        /*0950*/ 	.word	0x00015910


	//   ....[91]....
        /*0954*/ 	.word	0x00015930


	//   ....[92]....
        /*0958*/ 	.word	0x00015940


	//   ....[93]....
        /*095c*/ 	.word	0x000159a0


	//   ....[94]....
        /*0960*/ 	.word	0x000160c0


	//   ....[95]....
        /*0964*/ 	.word	0x000165b0


	//   ....[96]....
        /*0968*/ 	.word	0x00016730


	//   ....[97]....
        /*096c*/ 	.word	0x00016790


	//   ....[98]....
        /*0970*/ 	.word	0x00016820


	//   ....[99]....
        /*0974*/ 	.word	0x00016870


	//   ....[100]....
        /*0978*/ 	.word	0x000169d0


	//   ....[101]....
        /*097c*/ 	.word	0x00016a70


	//   ....[102]....
        /*0980*/ 	.word	0x00016b20


	//   ....[103]....
        /*0984*/ 	.word	0x00016c00


	//   ....[104]....
        /*0988*/ 	.word	0x00016dc0


	//   ....[105]....
        /*098c*/ 	.word	0x00016ea0


	//   ....[106]....
        /*0990*/ 	.word	0x00017130


	//   ....[107]....
        /*0994*/ 	.word	0x00017230


	//   ....[108]....
        /*0998*/ 	.word	0x00017400


	//   ....[109]....
        /*099c*/ 	.word	0x000174c0


	//   ....[110]....
        /*09a0*/ 	.word	0x000176e0


	//   ....[111]....
        /*09a4*/ 	.word	0x00017730


	//   ....[112]....
        /*09a8*/ 	.word	0x00017a60


	//   ....[113]....
        /*09ac*/ 	.word	0x00017b00


	//   ....[114]....
        /*09b0*/ 	.word	0x00017c90


	//   ....[115]....
        /*09b4*/ 	.word	0x00017d10


	//   ....[116]....
        /*09b8*/ 	.word	0x00017d90


	//   ....[117]....
        /*09bc*/ 	.word	0x00017e10


	//   ....[118]....
        /*09c0*/ 	.word	0x00017e90


	//   ....[119]....
        /*09c4*/ 	.word	0x00017f20


	//   ....[120]....
        /*09c8*/ 	.word	0x00017fc0


	//   ....[121]....
        /*09cc*/ 	.word	0x00018070


	//   ....[122]....
        /*09d0*/ 	.word	0x000180f0


	//   ....[123]....
        /*09d4*/ 	.word	0x00018170


	//   ....[124]....
        /*09d8*/ 	.word	0x000181f0


	//   ....[125]....
        /*09dc*/ 	.word	0x00018280


	//   ....[126]....
        /*09e0*/ 	.word	0x00018300


	//   ....[127]....
        /*09e4*/ 	.word	0x000183a0


	//   ....[128]....
        /*09e8*/ 	.word	0x000183f0


	//   ....[129]....
        /*09ec*/ 	.word	0x00018480


	//   ....[130]....
        /*09f0*/ 	.word	0x000185b0


	//----- nvinfo : EIATTR_REG_RECONFIG
	.align		4
.L_707:
        /*09f4*/ 	.byte	0x01, 0x54
	.zero		2


	//----- nvinfo : EIATTR_SYSCALL_OFFSETS
	.align		4
        /*09f8*/ 	.byte	0x04, 0x46
        /*09fa*/ 	.short	(.L_709 - .L_708)


	//   ....[0]....
.L_708:
        /*09fc*/ 	.word	0x00003d00


	//   ....[1]....
        /*0a00*/ 	.word	0x0000f920


	//   ....[2]....
        /*0a04*/ 	.word	0x0000fa70


	//   ....[3]....
        /*0a08*/ 	.word	0x0000fb70


	//   ....[4]....
        /*0a0c*/ 	.word	0x000103b0


	//   ....[5]....
        /*0a10*/ 	.word	0x00010cf0


	//----- nvinfo : EIATTR_MBARRIER_INSTR_OFFSETS
	.align		4
.L_709:
        /*0a14*/ 	.byte	0x04, 0x39
        /*0a16*/ 	.short	(.L_711 - .L_710)


	//   ....[0]....
.L_710:
        /*0a18*/ 	.word	0x00000270
        /*0a1c*/ 	.word	0x000000ff
        /*0a20*/ 	.word	0x00038800
        /*0a24*/ 	.short	0x0100
        /*0a26*/ 	.byte	0x08
	.zero		1


	//   ....[1]....
        /*0a28*/ 	.word	0x00000280
        /*0a2c*/ 	.word	0x000000ff
        /*0a30*/ 	.word	0x00038810
        /*0a34*/ 	.short	0x0100
        /*0a36*/ 	.byte	0x08
	.zero		1


	//   ....[2]....
        /*0a38*/ 	.word	0x00000290
        /*0a3c*/ 	.word	0x000000ff
        /*0a40*/ 	.word	0x00038820
        /*0a44*/ 	.short	0x0100
        /*0a46*/ 	.byte	0x08
	.zero		1


	//   ....[3]....
        /*0a48*/ 	.word	0x00000340
        /*0a4c*/ 	.word	0x000000ff
        /*0a50*/ 	.word	0x00038830
        /*0a54*/ 	.short	0x0100
        /*0a56*/ 	.byte	0x06
	.zero		1


	//   ....[4]....
        /*0a58*/ 	.word	0x00000350
        /*0a5c*/ 	.word	0x000000ff
        /*0a60*/ 	.word	0x00038840
        /*0a64*/ 	.short	0x0100
        /*0a66*/ 	.byte	0x06
	.zero		1


	//   ....[5]....
        /*0a68*/ 	.word	0x00000360
        /*0a6c*/ 	.word	0x000000ff
        /*0a70*/ 	.word	0x00038838
        /*0a74*/ 	.short	0x0100
        /*0a76*/ 	.byte	0x06
	.zero		1


	//   ....[6]....
        /*0a78*/ 	.word	0x00000370
        /*0a7c*/ 	.word	0x000000ff
        /*0a80*/ 	.word	0x00038848
        /*0a84*/ 	.short	0x0100
        /*0a86*/ 	.byte	0x06
	.zero		1


	//   ....[7]....
        /*0a88*/ 	.word	0x000004a0
        /*0a8c*/ 	.word	0x000000ff
        /*0a90*/ 	.word	0x00038850
        /*0a94*/ 	.short	0x0100
        /*0a96*/ 	.byte	0x08
	.zero		1


	//   ....[8]....
        /*0a98*/ 	.word	0x000004b0
        /*0a9c*/ 	.word	0x000000ff
        /*0aa0*/ 	.word	0x00038860
        /*0aa4*/ 	.short	0x0100
        /*0aa6*/ 	.byte	0x08
	.zero		1


	//   ....[9]....
        /*0aa8*/ 	.word	0x000004c0
        /*0aac*/ 	.word	0x000000ff
        /*0ab0*/ 	.word	0x00038858
        /*0ab4*/ 	.short	0x0100
        /*0ab6*/ 	.byte	0x08
	.zero		1


	//   ....[10]....
        /*0ab8*/ 	.word	0x000004d0
        /*0abc*/ 	.word	0x000000ff
        /*0ac0*/ 	.word	0x00038868
        /*0ac4*/ 	.short	0x0100
        /*0ac6*/ 	.byte	0x08
	.zero		1


	//   ....[11]....
        /*0ac8*/ 	.word	0x000005c0
        /*0acc*/ 	.word	0x000000ff
        /*0ad0*/ 	.word	0x00038870
        /*0ad4*/ 	.short	0x0100
        /*0ad6*/ 	.byte	0x06
	.zero		1


	//   ....[12]....
        /*0ad8*/ 	.word	0x000005d0
        /*0adc*/ 	.word	0x000000ff
        /*0ae0*/ 	.word	0x00038880
        /*0ae4*/ 	.short	0x0100
        /*0ae6*/ 	.byte	0x06
	.zero		1


	//   ....[13]....
        /*0ae8*/ 	.word	0x000005e0
        /*0aec*/ 	.word	0x000000ff
        /*0af0*/ 	.word	0x00038878
        /*0af4*/ 	.short	0x0100
        /*0af6*/ 	.byte	0x06
	.zero		1


	//   ....[14]....
        /*0af8*/ 	.word	0x000005f0
        /*0afc*/ 	.word	0x000000ff
        /*0b00*/ 	.word	0x00038888
        /*0b04*/ 	.short	0x0100
        /*0b06*/ 	.byte	0x06
	.zero		1


	//   ....[15]....
        /*0b08*/ 	.word	0x00000720
        /*0b0c*/ 	.word	0x000000ff
        /*0b10*/ 	.word	0x00038890
        /*0b14*/ 	.short	0x0100
        /*0b16*/ 	.byte	0x08
	.zero		1


	//   ....[16]....
        /*0b18*/ 	.word	0x00000730
        /*0b1c*/ 	.word	0x000000ff
        /*0b20*/ 	.word	0x000388a0
        /*0b24*/ 	.short	0x0100
        /*0b26*/ 	.byte	0x08
	.zero		1


	//   ....[17]....
        /*0b28*/ 	.word	0x00000740
        /*0b2c*/ 	.word	0x000000ff
        /*0b30*/ 	.word	0x00038898
        /*0b34*/ 	.short	0x0100
        /*0b36*/ 	.byte	0x08
	.zero		1


	//   ....[18]....
        /*0b38*/ 	.word	0x00000750
        /*0b3c*/ 	.word	0x000000ff
        /*0b40*/ 	.word	0x000388a8
        /*0b44*/ 	.short	0x0100
        /*0b46*/ 	.byte	0x08
	.zero		1


	//   ....[19]....
        /*0b48*/ 	.word	0x00000880
        /*0b4c*/ 	.word	0x000000ff
        /*0b50*/ 	.word	0x000388b0
        /*0b54*/ 	.short	0x0100
        /*0b56*/ 	.byte	0x08
	.zero		1


	//   ....[20]....
        /*0b58*/ 	.word	0x00000890
        /*0b5c*/ 	.word	0x000000ff
        /*0b60*/ 	.word	0x000388c0
        /*0b64*/ 	.short	0x0100
        /*0b66*/ 	.byte	0x08
	.zero		1


	//   ....[21]....
        /*0b68*/ 	.word	0x000008a0
        /*0b6c*/ 	.word	0x000000ff
        /*0b70*/ 	.word	0x000388b8
        /*0b74*/ 	.short	0x0100
        /*0b76*/ 	.byte	0x08
	.zero		1


	//   ....[22]....
        /*0b78*/ 	.word	0x000008b0
        /*0b7c*/ 	.word	0x000000ff
        /*0b80*/ 	.word	0x000388c8
        /*0b84*/ 	.short	0x0100
        /*0b86*/ 	.byte	0x08
	.zero		1


	//   ....[23]....
        /*0b88*/ 	.word	0x00002110
        /*0b8c*/ 	.word	0x00000003
        /*0b90*/ 	.word	0x00000000
        /*0b94*/ 	.short	0x0101
        /*0b96*/ 	.byte	0x3f
	.zero		1


	//   ....[24]....
        /*0b98*/ 	.word	0x00002be0
        /*0b9c*/ 	.word	0x00000003
        /*0ba0*/ 	.word	0x00000000
        /*0ba4*/ 	.short	0x0101
        /*0ba6*/ 	.byte	0x3f
	.zero		1


	//   ....[25]....
        /*0ba8*/ 	.word	0x00003d70
        /*0bac*/ 	.word	0x000000ff
        /*0bb0*/ 	.word	0x00038800
        /*0bb4*/ 	.short	0x010a
        /*0bb6*/ 	.byte	0x29
	.zero		1


	//   ....[26]....
        /*0bb8*/ 	.word	0x00003e00
        /*0bbc*/ 	.word	0x00000006
        /*0bc0*/ 	.word	0x00038830
        /*0bc4*/ 	.short	0x010a
        /*0bc6*/ 	.byte	0x3f
	.zero		1


	//   ....[27]....
        /*0bc8*/ 	.word	0x00003e40
        /*0bcc*/ 	.word	0x00000006
        /*0bd0*/ 	.word	0x00038830
        /*0bd4*/ 	.short	0x010a
        /*0bd6*/ 	.byte	0x3f
	.zero		1


	//   ....[28]....
        /*0bd8*/ 	.word	0x000040c0
        /*0bdc*/ 	.word	0x000000ff
        /*0be0*/ 	.word	0x00038810
        /*0be4*/ 	.short	0x010a
        /*0be6*/ 	.byte	0x29
	.zero		1


	//   ....[29]....
        /*0be8*/ 	.word	0x00004100
        /*0bec*/ 	.word	0x00000006
        /*0bf0*/ 	.word	0x00038850
        /*0bf4*/ 	.short	0x010a
        /*0bf6*/ 	.byte	0x3f
	.zero		1


	//   ....[30]....
        /*0bf8*/ 	.word	0x00004140
        /*0bfc*/ 	.word	0x00000006
        /*0c00*/ 	.word	0x00038850
        /*0c04*/ 	.short	0x010a
        /*0c06*/ 	.byte	0x3f
	.zero		1


	//   ....[31]....
        /*0c08*/ 	.word	0x00005c50
        /*0c0c*/ 	.word	0x00000003
        /*0c10*/ 	.word	0x00000000
        /*0c14*/ 	.short	0x0101
        /*0c16*/ 	.byte	0x3f
	.zero		1


	//   ....[32]....
        /*0c18*/ 	.word	0x00006260
        /*0c1c*/ 	.word	0x00000006
        /*0c20*/ 	.word	0x00000000
        /*0c24*/ 	.short	0x0101
        /*0c26*/ 	.byte	0x3f
	.zero		1


	//   ....[33]....
        /*0c28*/ 	.word	0x00006390
        /*0c2c*/ 	.word	0x000000ff
        /*0c30*/ 	.word	0x00038830
        /*0c34*/ 	.short	0x010a
        /*0c36*/ 	.byte	0x05
	.zero		1


	//   ....[34]....
        /*0c38*/ 	.word	0x000063d0
        /*0c3c*/ 	.word	0x000000ff
        /*0c40*/ 	.word	0x00038830
        /*0c44*/ 	.short	0x010a
        /*0c46*/ 	.byte	0x05
	.zero		1


	//   ....[35]....
        /*0c48*/ 	.word	0x000065e0
        /*0c4c*/ 	.word	0x000000ff
        /*0c50*/ 	.word	0x00038850
        /*0c54*/ 	.short	0x010a
        /*0c56*/ 	.byte	0x05
	.zero		1


	//   ....[36]....
        /*0c58*/ 	.word	0x00006620
        /*0c5c*/ 	.word	0x000000ff
        /*0c60*/ 	.word	0x00038850
        /*0c64*/ 	.short	0x010a
        /*0c66*/ 	.byte	0x05
	.zero		1


	//   ....[37]....
        /*0c68*/ 	.word	0x00007ab0
        /*0c6c*/ 	.word	0x00000005
        /*0c70*/ 	.word	0x00000000
        /*0c74*/ 	.short	0x0101
        /*0c76*/ 	.byte	0x3f
	.zero		1


	//   ....[38]....
        /*0c78*/ 	.word	0x00008d30
        /*0c7c*/ 	.word	0x00000009
        /*0c80*/ 	.word	0x00000000
        /*0c84*/ 	.short	0x0101
        /*0c86*/ 	.byte	0x3f
	.zero		1


	//   ....[39]....
        /*0c88*/ 	.word	0x0000b5f0
        /*0c8c*/ 	.word	0x000000ff
        /*0c90*/ 	.word	0x00000000
        /*0c94*/ 	.short	0x0101
        /*0c96*/ 	.byte	0x07
	.zero		1


	//   ....[40]....
        /*0c98*/ 	.word	0x0000bfb0
        /*0c9c*/ 	.word	0x000000ff
        /*0ca0*/ 	.word	0x00000000
        /*0ca4*/ 	.short	0x0101
        /*0ca6*/ 	.byte	0x07
	.zero		1


	//   ....[41]....
        /*0ca8*/ 	.word	0x0000ff60
        /*0cac*/ 	.word	0x00000000
        /*0cb0*/ 	.word	0x00038840
        /*0cb4*/ 	.short	0x010a
        /*0cb6*/ 	.byte	0x3f
	.zero		1


	//   ....[42]....
        /*0cb8*/ 	.word	0x00010aa0
        /*0cbc*/ 	.word	0x00000012
        /*0cc0*/ 	.word	0x00038800
        /*0cc4*/ 	.short	0x0107
        /*0cc6*/ 	.byte	0x3f
	.zero		1


	//   ....[43]....
        /*0cc8*/ 	.word	0x00010b40
        /*0ccc*/ 	.word	0x00000012
        /*0cd0*/ 	.word	0x00038800
        /*0cd4*/ 	.short	0x0101
        /*0cd6*/ 	.byte	0x3f
	.zero		1


	//   ....[44]....
        /*0cd8*/ 	.word	0x00011a70
        /*0cdc*/ 	.word	0x00000012
        /*0ce0*/ 	.word	0x00038810
        /*0ce4*/ 	.short	0x0107
        /*0ce6*/ 	.byte	0x3f
	.zero		1


	//   ....[45]....
        /*0ce8*/ 	.word	0x00011b70
        /*0cec*/ 	.word	0x00000012
        /*0cf0*/ 	.word	0x00038810
        /*0cf4*/ 	.short	0x0101
        /*0cf6*/ 	.byte	0x3f
	.zero		1


	//   ....[46]....
        /*0cf8*/ 	.word	0x00011b90
        /*0cfc*/ 	.word	0x00000012
        /*0d00*/ 	.word	0x00038820
        /*0d04*/ 	.short	0x010a
        /*0d06*/ 	.byte	0x3f
	.zero		1


	//   ....[47]....
        /*0d08*/ 	.word	0x00011c70
        /*0d0c*/ 	.word	0x00000000
        /*0d10*/ 	.word	0x00038860
        /*0d14*/ 	.short	0x010a
        /*0d16*/ 	.byte	0x3f
	.zero		1


	//   ....[48]....
        /*0d18*/ 	.word	0x00012900
        /*0d1c*/ 	.word	0x00000003
        /*0d20*/ 	.word	0x00038840
        /*0d24*/ 	.short	0x010a
        /*0d26*/ 	.byte	0x3f
	.zero		1


	//   ....[49]....
        /*0d28*/ 	.word	0x00012b60
        /*0d2c*/ 	.word	0x00000003
        /*0d30*/ 	.word	0x00038860
        /*0d34*/ 	.short	0x010a
        /*0d36*/ 	.byte	0x3f
	.zero		1


	//   ....[50]....
        /*0d38*/ 	.word	0x00013720
        /*0d3c*/ 	.word	0x00000004
        /*0d40*/ 	.word	0x00038840
        /*0d44*/ 	.short	0x010a
        /*0d46*/ 	.byte	0x3f
	.zero		1


	//   ....[51]....
        /*0d48*/ 	.word	0x00013970
        /*0d4c*/ 	.word	0x00000004
        /*0d50*/ 	.word	0x00038860
        /*0d54*/ 	.short	0x010a
        /*0d56*/ 	.byte	0x3f
	.zero		1


	//   ....[52]....
        /*0d58*/ 	.word	0x000144b0
        /*0d5c*/ 	.word	0x00000004
        /*0d60*/ 	.word	0x00038840
        /*0d64*/ 	.short	0x010a
        /*0d66*/ 	.byte	0x3f
	.zero		1


	//   ....[53]....
        /*0d68*/ 	.word	0x00014710
        /*0d6c*/ 	.word	0x00000004
        /*0d70*/ 	.word	0x00038860
        /*0d74*/ 	.short	0x010a
        /*0d76*/ 	.byte	0x3f
	.zero		1


	//   ....[54]....
        /*0d78*/ 	.word	0x00016040
        /*0d7c*/ 	.word	0x00000009
        /*0d80*/ 	.word	0x00038820
        /*0d84*/ 	.short	0x010a
        /*0d86*/ 	.byte	0x3f
	.zero		1


	//   ....[55]....
        /*0d88*/ 	.word	0x000161b0
        /*0d8c*/ 	.word	0x00000005
        /*0d90*/ 	.word	0x00000000
        /*0d94*/ 	.short	0x010a
        /*0d96*/ 	.byte	0x3f
	.zero		1


	//   ....[56]....
        /*0d98*/ 	.word	0x00016230
        /*0d9c*/ 	.word	0x00000007
        /*0da0*/ 	.word	0x00000000
        /*0da4*/ 	.short	0x010a
        /*0da6*/ 	.byte	0x3f
	.zero		1


	//   ....[57]....
        /*0da8*/ 	.word	0x00016270
        /*0dac*/ 	.word	0x00000005
        /*0db0*/ 	.word	0x00000000
        /*0db4*/ 	.short	0x010a
        /*0db6*/ 	.byte	0x3f
	.zero		1


	//   ....[58]....
        /*0db8*/ 	.word	0x000162a0
        /*0dbc*/ 	.word	0x00000003
        /*0dc0*/ 	.word	0x00000000
        /*0dc4*/ 	.short	0x010a
        /*0dc6*/ 	.byte	0x3f
	.zero		1


	//   ....[59]....
        /*0dc8*/ 	.word	0x00016310
        /*0dcc*/ 	.word	0x00000000
        /*0dd0*/ 	.word	0x00038800
        /*0dd4*/ 	.short	0x010a
        /*0dd6*/ 	.byte	0x3f
	.zero		1


	//   ....[60]....
        /*0dd8*/ 	.word	0x00016360
        /*0ddc*/ 	.word	0x00000006
        /*0de0*/ 	.word	0x00038830
        /*0de4*/ 	.short	0x010a
        /*0de6*/ 	.byte	0x3f
	.zero		1


	//   ....[61]....
        /*0de8*/ 	.word	0x000163c0
        /*0dec*/ 	.word	0x00000004
        /*0df0*/ 	.word	0x00038810
        /*0df4*/ 	.short	0x010a
        /*0df6*/ 	.byte	0x3f
	.zero		1


	//   ....[62]....
        /*0df8*/ 	.word	0x00016410
        /*0dfc*/ 	.word	0x00000006
        /*0e00*/ 	.word	0x00038850
        /*0e04*/ 	.short	0x010a
        /*0e06*/ 	.byte	0x3f
	.zero		1


	//   ....[63]....
        /*0e08*/ 	.word	0x00016470
        /*0e0c*/ 	.word	0x00000005
        /*0e10*/ 	.word	0x00038830
        /*0e14*/ 	.short	0x010a
        /*0e16*/ 	.byte	0x3f
	.zero		1


	//   ....[64]....
        /*0e18*/ 	.word	0x000164d0
        /*0e1c*/ 	.word	0x00000005
        /*0e20*/ 	.word	0x00038850
        /*0e24*/ 	.short	0x010a
        /*0e26*/ 	.byte	0x3f
	.zero		1


	//   ....[65]....
        /*0e28*/ 	.word	0x00016670
        /*0e2c*/ 	.word	0x00000000
        /*0e30*/ 	.word	0x00038840
        /*0e34*/ 	.short	0x010a
        /*0e36*/ 	.byte	0x3f
	.zero		1


	//   ....[66]....
        /*0e38*/ 	.word	0x00017770
        /*0e3c*/ 	.word	0x00000012
        /*0e40*/ 	.word	0x00038820
        /*0e44*/ 	.short	0x010a
        /*0e46*/ 	.byte	0x3f
	.zero		1


	//   ....[67]....
        /*0e48*/ 	.word	0x000177c0
        /*0e4c*/ 	.word	0x00000000
        /*0e50*/ 	.word	0x00038860
        /*0e54*/ 	.short	0x010a
        /*0e56*/ 	.byte	0x3f
	.zero		1


	//   ....[68]....
        /*0e58*/ 	.word	0x00017810
        /*0e5c*/ 	.word	0x00000003
        /*0e60*/ 	.word	0x00038840
        /*0e64*/ 	.short	0x010a
        /*0e66*/ 	.byte	0x3f
	.zero		1


	//   ....[69]....
        /*0e68*/ 	.word	0x00017860
        /*0e6c*/ 	.word	0x00000003
        /*0e70*/ 	.word	0x00038860
        /*0e74*/ 	.short	0x010a
        /*0e76*/ 	.byte	0x3f
	.zero		1


	//   ....[70]....
        /*0e78*/ 	.word	0x000178b0
        /*0e7c*/ 	.word	0x00000004
        /*0e80*/ 	.word	0x00038840
        /*0e84*/ 	.short	0x010a
        /*0e86*/ 	.byte	0x3f
	.zero		1


	//   ....[71]....
        /*0e88*/ 	.word	0x00017900
        /*0e8c*/ 	.word	0x00000004
        /*0e90*/ 	.word	0x00038860
        /*0e94*/ 	.short	0x010a
        /*0e96*/ 	.byte	0x3f
	.zero		1


	//   ....[72]....
        /*0e98*/ 	.word	0x00017950
        /*0e9c*/ 	.word	0x00000004
        /*0ea0*/ 	.word	0x00038840
        /*0ea4*/ 	.short	0x010a
        /*0ea6*/ 	.byte	0x3f
	.zero		1


	//   ....[73]....
        /*0ea8*/ 	.word	0x000179a0
        /*0eac*/ 	.word	0x00000004
        /*0eb0*/ 	.word	0x00038860
        /*0eb4*/ 	.short	0x010a
        /*0eb6*/ 	.byte	0x3f
	.zero		1


	//   ....[74]....
        /*0eb8*/ 	.word	0x000184d0
        /*0ebc*/ 	.word	0x00000009
        /*0ec0*/ 	.word	0x00038820
        /*0ec4*/ 	.short	0x010a
        /*0ec6*/ 	.byte	0x3f
	.zero		1


	//   ....[75]....
        /*0ec8*/ 	.word	0x00018670
        /*0ecc*/ 	.word	0x00000005
        /*0ed0*/ 	.word	0x00000000
        /*0ed4*/ 	.short	0x010a
        /*0ed6*/ 	.byte	0x3f
	.zero		1


	//   ....[76]....
        /*0ed8*/ 	.word	0x000186c0
        /*0edc*/ 	.word	0x00000007
        /*0ee0*/ 	.word	0x00000000
        /*0ee4*/ 	.short	0x010a
        /*0ee6*/ 	.byte	0x3f
	.zero		1


	//   ....[77]....
        /*0ee8*/ 	.word	0x00018710
        /*0eec*/ 	.word	0x00000005
        /*0ef0*/ 	.word	0x00000000
        /*0ef4*/ 	.short	0x010a
        /*0ef6*/ 	.byte	0x3f
	.zero		1


	//----- nvinfo : EIATTR_NUM_MBARRIERS
	.align		4
.L_711:
        /*0ef8*/ 	.byte	0x03, 0x38
        /*0efa*/ 	.short	0x0017


	//----- nvinfo : EIATTR_EXIT_INSTR_OFFSETS
	.align		4
        /*0efc*/ 	.byte	0x04, 0x1c
        /*0efe*/ 	.short	(.L_713 - .L_712)


	//   ....[0]....
.L_712:
        /*0f00*/ 	.word	0x00000a30


	//   ....[1]....
        /*0f04*/ 	.word	0x0000e070


	//   ....[2]....
        /*0f08*/ 	.word	0x000162f0


	//----- nvinfo : EIATTR_MAX_THREADS
	.align		4
.L_713:
        /*0f0c*/ 	.byte	0x04, 0x05
        /*0f0e*/ 	.short	(.L_715 - .L_714)
.L_714:
        /*0f10*/ 	.word	0x00000180
        /*0f14*/ 	.word	0x00000001
        /*0f18*/ 	.word	0x00000001


	//----- nvinfo : EIATTR_CRS_STACK_SIZE
	.align		4
.L_715:
        /*0f1c*/ 	.byte	0x04, 0x1e
        /*0f1e*/ 	.short	(.L_717 - .L_716)
.L_716:
        /*0f20*/ 	.word	0x00000000


	//----- nvinfo : EIATTR_CBANK_PARAM_SIZE
	.align		4
.L_717:
        /*0f24*/ 	.byte	0x03, 0x19
        /*0f26*/ 	.short	0x0bf0


	//----- nvinfo : EIATTR_PARAM_CBANK
	.align		4
        /*0f28*/ 	.byte	0x04, 0x0a
        /*0f2a*/ 	.short	(.L_719 - .L_718)
	.align		4
.L_718:
        /*0f2c*/ 	.word	index@(.nv.constant0._ZN7cutlass13device_kernelIN5flash11enable_sm90INS1_16FlashAttnFwdSm90INS1_25CollectiveMainloopFwdSm90ILi2EN4cute5tupleIJNS5_1CILi1EEES8_S8_EEENS6_IJNS7_ILi64EEESA_SA_EEELi512ENS_6half_tEfNS_4arch4Sm90ELb0ELb0ELb0ELb1ELb0ELb0ELb1ELb0ELb0ELb1ELb1ELb0EEENS1_21CollectiveEpilogueFwdINS6_IJSA_NS7_ILi512EEESA_EEES9_SC_SE_Li256ELb1ELb1ELb1ELb0EEENS1_36VarlenDynamicPersistentTileSchedulerILi64ELi64ELi256ELi128ELb1ELb1ELb1ELb0ELb1ELb1EEEEEEEEEvNT_6ParamsE)
        /*0f30*/ 	.short	0x0210
        /*0f32*/ 	.short	0x0bf0


	//----- nvinfo : EIATTR_SW_WAR
	.align		4
.L_719:
        /*0f34*/ 	.byte	0x04, 0x36
        /*0f36*/ 	.short	(.L_721 - .L_720)
.L_720:
        /*0f38*/ 	.word	0x00000008
.L_721:


//--------------------- .nv.info._ZN7cutlass13device_kernelIN5flash11enable_sm90INS1_16FlashAttnFwdSm90INS1_25CollectiveMainloopFwdSm90ILi2EN4cute5tupleIJNS5_1CILi1EEES8_S8_EEENS6_IJNS7_ILi64EEESA_SA_EEELi512ENS_6half_tEfNS_4arch4Sm90ELb0ELb0ELb0ELb1ELb0ELb1ELb1ELb0ELb0ELb1ELb1ELb0EEENS1_21CollectiveEpilogueFwdINS6_IJSA_NS7_ILi512EEESA_EEES9_SC_SE_Li256ELb1ELb1ELb1ELb0EEENS1_36VarlenDynamicPersistentTileSchedulerILi64ELi64ELi256ELi128ELb1ELb1ELb1ELb0ELb1ELb1EEEEEEEEEvNT_6ParamsE --------------------------
	.section	.nv.info._ZN7cutlass13device_kernelIN5flash11enable_sm90INS1_16FlashAttnFwdSm90INS1_25CollectiveMainloopFwdSm90ILi2EN4cute5tupleIJNS5_1CILi1EEES8_S8_EEENS6_IJNS7_ILi64EEESA_SA_EEELi512ENS_6half_tEfNS_4arch4Sm90ELb0ELb0ELb0ELb1ELb0ELb1ELb1ELb0ELb0ELb1ELb1ELb0EEENS1_21CollectiveEpilogueFwdINS6_IJSA_NS7_ILi512EEESA_EEES9_SC_SE_Li256ELb1ELb1ELb1ELb0EEENS1_36VarlenDynamicPersistentTileSchedulerILi64ELi64ELi256ELi128ELb1ELb1ELb1ELb0ELb1ELb1EEEEEEEEEvNT_6ParamsE,"",@"SHT_CUDA_INFO"
	.sectionflags	@""
	.align	4


	//----- nvinfo : EIATTR_CUDA_API_VERSION
	.align		4
        /*0000*/ 	.byte	0x04, 0x37
        /*0002*/ 	.short	(.L_723 - .L_722)
.L_722:
        /*0004*/ 	.word	0x00000082


	//----- nvinfo : EIATTR_KPARAM_INFO
	.align		4
.L_723:
        /*0008*/ 	.byte	0x04, 0x17
        /*000a*/ 	.short	(.L_725 - .L_724)
.L_724:
        /*000c*/ 	.word	0x00000000
        /*0010*/ 	.short	0x0000
        /*0012*/ 	.short	0x0070
        /*0014*/ 	.byte	0x00, 0xf0, 0x01, 0x2e


	//----- nvinfo : EIATTR_SPARSE_MMA_MASK
	.align		4
.L_725:
        /*0018*/ 	.byte	0x03, 0x50
        /*001a*/ 	.short	0x0000


	//----- nvinfo : EIATTR_MAXREG_COUNT
	.align		4
        /*001c*/ 	.byte	0x03, 0x1b
        /*001e*/ 	.short	0x00a8


	//----- nvinfo : EIATTR_NUM_BARRIERS
	.align		4
        /*0020*/ 	.byte	0x02, 0x4c
        /*0022*/ 	.byte	0x10
	.zero		1


	//----- nvinfo : EIATTR_EXTERNS
	.align		4
        /*0024*/ 	.byte	0x04, 0x0f
        /*0026*/ 	.short	(.L_727 - .L_726)


	//   ....[0]....
	.align		4
.L_726:
        /*0028*/ 	.word	index@(__assertfail)


	//----- nvinfo : EIATTR_ANNOTATIONS
	.align		4
.L_727:
        /*002c*/ 	.byte	0x04, 0x55
        /*002e*/ 	.short	(.L_729 - .L_728)


	//   ....[0]....
.L_728:
        /* <DEDUP_REMOVED lines=107> */


	//----- nvinfo : EIATTR_MERCURY_ISA_VERSION
	.align		4
.L_729:
        /*06d0*/ 	.byte	0x03, 0x5f
        /*06d2*/ 	.short	0x0101


	//----- nvinfo : EIATTR_UNUSED_LOAD_BYTE_OFFSET
	.align		4
        /*06d4*/ 	.byte	0x04, 0x44
        /*06d6*/ 	.short	(.L_731 - .L_730)


	//   ....[0]....
.L_730:
        /*06d8*/ 	.word	0x00000ab0
        /*06dc*/ 	.word	0x0000fff0


	//   ....[1]....
        /*06e0*/ 	.word	0x00010100
        /*06e4*/ 	.word	0x0000fff0


	//----- nvinfo : EIATTR_INT_WARP_WIDE_INSTR_OFFSETS
	.align		4
.L_731:
        /*06e8*/ 	.byte	0x04, 0x31
        /*06ea*/ 	.short	(.L_733 - .L_732)


	//   ....[0]....
.L_732:
        /*06ec*/ 	.word	0x00000190


	//   ....[1]....
        /*06f0*/ 	.word	0x000001d0


	//   ....[2]....
        /*06f4*/ 	.word	0x00000240


	//   ....[3]....
        /*06f8*/ 	.word	0x00000250


	//   ....[4]....
        /*06fc*/ 	.word	0x00018000


	//   ....[5]....
        /*0700*/ 	.word	0x00018060


	//   ....[6]....
        /*0704*/ 	.word	0x0001d9f0


	//   ....[7]....
        /*0708*/ 	.word	0x0001da50


	//----- nvinfo : EIATTR_COOP_GROUP_MASK_REGIDS
	.align		4
.L_733:
        /*070c*/ 	.byte	0x04, 0x29
        /*070e*/ 	.short	(.L_735 - .L_734)


	//   ....[0]....
.L_734:
        /*0710*/ 	.word	0xffffffff


	//   ....[1]....
        /*0714*/ 	.word	0xffffffff


	//   ....[2]....
        /*0718*/ 	.word	0xffffffff


	//   ....[3]....
        /*071c*/ 	.word	0xffffffff


	//   ....[4]....
        /*0720*/ 	.word	0xffffffff


	//   ....[5]....
        /*0724*/ 	.word	0xffffffff


	//   ....[6]....
        /*0728*/ 	.word	0xffffffff


	//   ....[7]....
        /*072c*/ 	.word	0xffffffff


	//   ....[8]....
        /*0730*/ 	.word	0xffffffff


	//   ....[9]....
        /*0734*/ 	.word	0xffffffff


	//   ....[10]....
        /*0738*/ 	.word	0xffffffff


	//   ....[11]....
        /*073c*/ 	.word	0xffffffff


	//   ....[12]....
        /*0740*/ 	.word	0xffffffff


	//   ....[13]....
        /*0744*/ 	.word	0xffffffff


	//   ....[14]....
        /*0748*/ 	.word	0xffffffff


	//   ....[15]....
        /*074c*/ 	.word	0xffffffff


	//   ....[16]....
        /*0750*/ 	.word	0xffffffff


	//   ....[17]....
        /*0754*/ 	.word	0xffffffff


	//   ....[18]....
        /*0758*/ 	.word	0xffffffff


	//   ....[19]....
        /*075c*/ 	.word	0xffffffff


	//   ....[20]....
        /*0760*/ 	.word	0xffffffff


	//   ....[21]....
        /*0764*/ 	.word	0xffffffff


	//   ....[22]....
        /*0768*/ 	.word	0xffffffff


	//   ....[23]....
        /*076c*/ 	.word	0xffffffff


	//   ....[24]....
        /*0770*/ 	.word	0xffffffff


	//   ....[25]....
        /*0774*/ 	.word	0xffffffff


	//   ....[26]....
        /*0778*/ 	.word	0xffffffff


	//   ....[27]....
        /*077c*/ 	.word	0xffffffff


	//   ....[28]....
        /*0780*/ 	.word	0xffffffff


	//   ....[29]....
        /*0784*/ 	.word	0xffffffff


	//   ....[30]....
        /*0788*/ 	.word	0xffffffff


	//   ....[31]....
        /*078c*/ 	.word	0xffffffff


	//   ....[32]....
        /*0790*/ 	.word	0xffffffff


	//   ....[33]....
        /*0794*/ 	.word	0xffffffff


	//   ....[34]....
        /*0798*/ 	.word	0xffffffff


	//   ....[35]....
        /*079c*/ 	.word	0xffffffff


	//   ....[36]....
        /*07a0*/ 	.word	0xffffffff


	//   ....[37]....
        /*07a4*/ 	.word	0xffffffff


	//   ....[38]....
        /*07a8*/ 	.word	0xffffffff


	//   ....[39]....
        /*07ac*/ 	.word	0xffffffff


	//   ....[40]....
        /*07b0*/ 	.word	0xffffffff


	//   ....[41]....
        /*07b4*/ 	.word	0xffffffff


	//   ....[42]....
        /*07b8*/ 	.word	0xffffffff


	//   ....[43]....
        /*07bc*/ 	.word	0xffffffff


	//   ....[44]....
        /*07c0*/ 	.word	0xffffffff


	//   ....[45]....
        /*07c4*/ 	.word	0xffffffff


	//   ....[46]....
        /*07c8*/ 	.word	0xffffffff


	//   ....[47]....
        /*07cc*/ 	.word	0xffffffff


	//   ....[48]....
        /*07d0*/ 	.word	0xffffffff


	//   ....[49]....
        /*07d4*/ 	.word	0xffffffff


	//   ....[50]....
        /*07d8*/ 	.word	0xffffffff


	//   ....[51]....
        /*07dc*/ 	.word	0xffffffff


	//   ....[52]....
        /*07e0*/ 	.word	0xffffffff


	//   ....[53]....
        /*07e4*/ 	.word	0xffffffff


	//   ....[54]....
        /*07e8*/ 	.word	0xffffffff


	//   ....[55]....
        /*07ec*/ 	.word	0xffffffff


	//   ....[56]....
        /*07f0*/ 	.word	0xffffffff


	//   ....[57]....
        /*07f4*/ 	.word	0xffffffff


	//   ....[58]....
        /*07f8*/ 	.word	0xffffffff


	//   ....[59]....
        /*07fc*/ 	.word	0xffffffff


	//   ....[60]....
        /*0800*/ 	.word	0xffffffff


	//   ....[61]....
        /*0804*/ 	.word	0xffffffff


	//   ....[62]....
        /*0808*/ 	.word	0xffffffff


	//   ....[63]....
        /*080c*/ 	.word	0xffffffff


	//   ....[64]....
        /*0810*/ 	.word	0xffffffff


	//   ....[65]....
        /*0814*/ 	.word	0xffffffff


	//   ....[66]....
        /*0818*/ 	.word	0xffffffff


	//   ....[67]....
        /*081c*/ 	.word	0xffffffff


	//   ....[68]....
        /*0820*/ 	.word	0xffffffff


	//   ....[69]....
        /*0824*/ 	.word	0xffffffff


	//   ....[70]....
        /*0828*/ 	.word	0xffffffff


	//   ....[71]....
        /*082c*/ 	.word	0xffffffff


	//   ....[72]....
        /*0830*/ 	.word	0xffffffff


	//   ....[73]....
        /*0834*/ 	.word	0xffffffff


	//   ....[74]....
        /*0838*/ 	.word	0xffffffff


	//   ....[75]....
        /*083c*/ 	.word	0xffffffff


	//   ....[76]....
        /*0840*/ 	.word	0xffffffff


	//   ....[77]....
        /*0844*/ 	.word	0xffffffff


	//   ....[78]....
        /*0848*/ 	.word	0xffffffff


	//   ....[79]....
        /*084c*/ 	.word	0xffffffff


	//   ....[80]....
        /*0850*/ 	.word	0xffffffff


	//   ....[81]....
        /*0854*/ 	.word	0xffffffff


	//   ....[82]....
        /*0858*/ 	.word	0xffffffff


	//   ....[83]....
        /*085c*/ 	.word	0xffffffff


	//   ....[84]....
        /*0860*/ 	.word	0xffffffff


	//   ....[85]....
        /*0864*/ 	.word	0xffffffff


	//   ....[86]....
        /*0868*/ 	.word	0xffffffff


	//   ....[87]....
        /*086c*/ 	.word	0xffffffff


	//   ....[88]....
        /*0870*/ 	.word	0xffffffff


	//   ....[89]....
        /*0874*/ 	.word	0xffffffff


	//   ....[90]....
        /*0878*/ 	.word	0xffffffff


	//   ....[91]....
        /*087c*/ 	.word	0xffffffff


	//   ....[92]....
        /*0880*/ 	.word	0xffffffff


	//   ....[93]....
        /*0884*/ 	.word	0xffffffff


	//   ....[94]....
        /*0888*/ 	.word	0xffffffff


	//   ....[95]....
        /*088c*/ 	.word	0xffffffff


	//   ....[96]....
        /*0890*/ 	.word	0xffffffff


	//   ....[97]....
        /*0894*/ 	.word	0xffffffff


	//   ....[98]....
        /*0898*/ 	.word	0xffffffff


	//   ....[99]....
        /*089c*/ 	.word	0xffffffff


	//   ....[100]....
        /*08a0*/ 	.word	0xffffffff


	//   ....[101]....
        /*08a4*/ 	.word	0xffffffff


	//   ....[102]....
        /*08a8*/ 	.word	0xffffffff


	//   ....[103]....
        /*08ac*/ 	.word	0xffffffff


	//   ....[104]....
        /*08b0*/ 	.word	0x0500000f


	//   ....[105]....
        /*08b4*/ 	.word	0x0500000f


	//   ....[106]....
        /*08b8*/ 	.word	0x0500000f


	//   ....[107]....
        /*08bc*/ 	.word	0x0500000f


	//   ....[108]....
        /*08c0*/ 	.word	0x0500000f


	//   ....[109]....
        /*08c4*/ 	.word	0x0500000f


	//   ....[110]....
        /*08c8*/ 	.word	0x0500000f


	//   ....[111]....
        /*08cc*/ 	.word	0x0500000f


	//   ....[112]....
        /*08d0*/ 	.word	0x0500000f


	//   ....[113]....
        /*08d4*/ 	.word	0x0500000f


	//   ....[114]....
        /*08d8*/ 	.word	0x0500000f


	//   ....[115]....
        /*08dc*/ 	.word	0x0500000f


	//   ....[116]....
        /*08e0*/ 	.word	0x0500000f


	//   ....[117]....
        /*08e4*/ 	.word	0x0500000f


	//   ....[118]....
        /*08e8*/ 	.word	0x0500000f


	//   ....[119]....
        /*08ec*/ 	.word	0x0500000f


	//   ....[120]....
        /*08f0*/ 	.word	0x0500000f


	//   ....[121]....
        /*08f4*/ 	.word	0x0500000f


	//   ....[122]....
        /*08f8*/ 	.word	0x0500000f


	//   ....[123]....
        /*08fc*/ 	.word	0x0500000f


	//   ....[124]....
        /*0900*/ 	.word	0x0500000f


	//   ....[125]....
        /*0904*/ 	.word	0x0500000f


	//   ....[126]....
        /*0908*/ 	.word	0x0500000f


	//   ....[127]....
        /*090c*/ 	.word	0x0500000f


	//   ....[128]....
        /*0910*/ 	.word	0x0500000f


	//   ....[129]....
        /*0914*/ 	.word	0x0500000f


	//   ....[130]....
        /*0918*/ 	.word	0x0500000f


	//   ....[131]....
        /*091c*/ 	.word	0x0500000f


	//   ....[132]....
        /*0920*/ 	.word	0x0500000f


	//   ....[133]....
        /*0924*/ 	.word	0x0500000f


	//   ....[134]....
        /*0928*/ 	.word	0x0500000f


	//   ....[135]....
        /*092c*/ 	.word	0x0500000f


	//   ....[136]....
        /*0930*/ 	.word	0x0500000f


	//   ....[137]....
        /*0934*/ 	.word	0x0500000f


	//   ....[138]....
        /*0938*/ 	.word	0x0500000f


	//   ....[139]....
        /*093c*/ 	.word	0x0500000f


	//   ....[140]....
        /*0940*/ 	.word	0x0500000f


	//   ....[141]....
        /*0944*/ 	.word	0x0500000f


	//   ....[142]....
        /*0948*/ 	.word	0x0500000f


	//   ....[143]....
        /*094c*/ 	.word	0x0500000f


	//   ....[144]....
        /*0950*/ 	.word	0x0500000f


	//   ....[145]....
        /*0954*/ 	.word	0x0500000f


	//   ....[146]....
        /*0958*/ 	.word	0x0500000f


	//   ....[147]....
        /*095c*/ 	.word	0x0500000f


	//   ....[148]....
        /*0960*/ 	.word	0x0500000f


	//----- nvinfo : EIATTR_COOP_GROUP_INSTR_OFFSETS
	.align		4
.L_735:
        /*0964*/ 	.byte	0x04, 0x28
        /*0966*/ 	.short	(.L_737 - .L_736)


	//   ....[0]....
.L_736:
        /*0968*/ 	.word	0x00000070


	//   ....[1]....
        /*096c*/ 	.word	0x000001a0


	//   ....[2]....
        /*0970*/ 	.word	0x000001f0


	//   ....[3]....
        /*0974*/ 	.word	0x00000400


	//   ....[4]....
        /*0978*/ 	.word	0x00000560


	//   ....[5]....
        /*097c*/ 	.word	0x00000680


	//   ....[6]....
        /*0980*/ 	.word	0x000007e0


	//   ....[7]....
        /*0984*/ 	.word	0x00005070


	//   ....[8]....
        /*0988*/ 	.word	0x00006f00


	//   ....[9]....
        /*098c*/ 	.word	0x000074b0


	//   ....[10]....
        /*0990*/ 	.word	0x000074c0


	//   ....[11]....
        /*0994*/ 	.word	0x000074d0


	//   ....[12]....
        /*0998*/ 	.word	0x000074e0


	//   ....[13]....
        /*099c*/ 	.word	0x000084d0


	//   ....[14]....
        /*09a0*/ 	.word	0x000084e0


	//   ....[15]....
        /*09a4*/ 	.word	0x000084f0


	//   ....[16]....
        /*09a8*/ 	.word	0x00008500


	//   ....[17]....
        /*09ac*/ 	.word	0x00009ba0


	//   ....[18]....
        /*09b0*/ 	.word	0x0000b660


	//   ....[19]....
        /*09b4*/ 	.word	0x0000b6c0


	//   ....[20]....
        /*09b8*/ 	.word	0x0000b850


	//   ....[21]....
        /*09bc*/ 	.word	0x0000b880


	//   ....[22]....
        /*09c0*/ 	.word	0x0000c2c0


	//   ....[23]....
        /*09c4*/ 	.word	0x0000c940


	//   ....[24]....
        /*09c8*/ 	.word	0x0000e2b0


	//   ....[25]....
        /*09cc*/ 	.word	0x0000e2c0


	//   ....[26]....
        /*09d0*/ 	.word	0x0000e2f0


	//   ....[27]....
        /*09d4*/ 	.word	0x0000e380


	//   ....[28]....
        /*09d8*/ 	.word	0x0000f5d0


	//   ....[29]....
        /*09dc*/ 	.word	0x0000f620


	//   ....[30]....
        /*09e0*/ 	.word	0x0000f690


	//   ....[31]....
        /*09e4*/ 	.word	0x0000f710


	//   ....[32]....
        /*09e8*/ 	.word	0x0000f8e0


	//   ....[33]....
        /*09ec*/ 	.word	0x00010e10


	//   ....[34]....
        /*09f0*/ 	.word	0x000111b0


	//   ....[35]....
        /*09f4*/ 	.word	0x000111c0


	//   ....[36]....
        /*09f8*/ 	.word	0x000111d0


	//   ....[37]....
        /*09fc*/ 	.word	0x000111e0


	//   ....[38]....
        /*0a00*/ 	.word	0x00011e60


	//   ....[39]....
        /*0a04*/ 	.word	0x00011e80


	//   ....[40]....
        /*0a08*/ 	.word	0x00012110


	//   ....[41]....
        /*0a0c*/ 	.word	0x00012130


	//   ....[42]....
        /*0a10*/ 	.word	0x00012a30


	//   ....[43]....
        /*0a14*/ 	.word	0x00012a70


	//   ....[44]....
        /*0a18*/ 	.word	0x000132e0


	//   ....[45]....
        /*0a1c*/ 	.word	0x00013300


	//   ....[46]....
        /*0a20*/ 	.word	0x000145e0


	//   ....[47]....
        /*0a24*/ 	.word	0x00014600


	//   ....[48]....
        /*0a28*/ 	.word	0x00014830


	//   ....[49]....
        /*0a2c*/ 	.word	0x00014850


	//   ....[50]....
        /*0a30*/ 	.word	0x00014b00


	//   ....[51]....
        /*0a34*/ 	.word	0x00014d30


	//   ....[52]....
        /*0a38*/ 	.word	0x00014d60


	//   ....[53]....
        /*0a3c*/ 	.word	0x00014d90


	//   ....[54]....
        /*0a40*/ 	.word	0x00014dc0


	//   ....[55]....
        /*0a44*/ 	.word	0x00014df0


	//   ....[56]....
        /*0a48*/ 	.word	0x00014e20


	//   ....[57]....
        /*0a4c*/ 	.word	0x00014fc0


	//   ....[58]....
        /*0a50*/ 	.word	0x00014ff0


	//   ....[59]....
        /*0a54*/ 	.word	0x00015020


	//   ....[60]....
        /*0a58*/ 	.word	0x00015050


	//   ....[61]....
        /*0a5c*/ 	.word	0x00015080


	//   ....[62]....
        /*0a60*/ 	.word	0x000150b0


	//   ....[63]....
        /*0a64*/ 	.word	0x00015140


	//   ....[64]....
        /*0a68*/ 	.word	0x00015170


	//   ....[65]....
        /*0a6c*/ 	.word	0x00015180


	//   ....[66]....
        /*0a70*/ 	.word	0x00015230


	//   ....[67]....
        /*0a74*/ 	.word	0x000162b0


	//   ....[68]....
        /*0a78*/ 	.word	0x000185e0


	//   ....[69]....
        /*0a7c*/ 	.word	0x00019090


	//   ....[70]....
        /*0a80*/ 	.word	0x000190c0


	//   ....[71]....
        /*0a84*/ 	.word	0x000190e0


	//   ....[72]....
        /*0a88*/ 	.word	0x00019190


	//   ....[73]....
        /*0a8c*/ 	.word	0x00019220


	//   ....[74]....
        /*0a90*/ 	.word	0x00019240


	//   ....[75]....
        /*0a94*/ 	.word	0x000192d0


	//   ....[76]....
        /*0a98*/ 	.word	0x000192e0


	//   ....[77]....
        /*0a9c*/ 	.word	0x00019c50


	//   ....[78]....
        /*0aa0*/ 	.word	0x00019c60


	//   ....[79]....
        /*0aa4*/ 	.word	0x00019d80


	//   ....[80]....
        /*0aa8*/ 	.word	0x00019d90


	//   ....[81]....
        /*0aac*/ 	.word	0x0001a020


	//   ....[82]....
        /*0ab0*/ 	.word	0x0001a030


	//   ....[83]....
        /*0ab4*/ 	.word	0x0001a1a0


	//   ....[84]....
        /*0ab8*/ 	.word	0x0001a1b0


	//   ....[85]....
        /*0abc*/ 	.word	0x0001dd10


	//   ....[86]....
        /*0ac0*/ 	.word	0x0001dd40


	//   ....[87]....
        /*0ac4*/ 	.word	0x0001dda0


	//   ....[88]....
        /*0ac8*/ 	.word	0x0001ddd0


	//   ....[89]....
        /*0acc*/ 	.word	0x0001de00


	//   ....[90]....
        /*0ad0*/ 	.word	0x0001de30


	//   ....[91]....
        /*0ad4*/ 	.word	0x0001de60


	//   ....[92]....
        /*0ad8*/ 	.word	0x0001de90


	//   ....[93]....
        /*0adc*/ 	.word	0x0001e050


	//   ....[94]....
        /*0ae0*/ 	.word	0x0001e080


	//   ....[95]....
        /*0ae4*/ 	.word	0x0001e0b0


	//   ....[96]....
        /*0ae8*/ 	.word	0x0001e0e0


	//   ....[97]....
        /*0aec*/ 	.word	0x0001e110


	//   ....[98]....
        /*0af0*/ 	.word	0x0001e140


	//   ....[99]....
        /*0af4*/ 	.word	0x0001e200


	//   ....[100]....
        /*0af8*/ 	.word	0x0001e220


	//   ....[101]....
        /*0afc*/ 	.word	0x0001e230


	//   ....[102]....
        /*0b00*/ 	.word	0x0001e290


	//   ....[103]....
        /*0b04*/ 	.word	0x0001e9c0


	//   ....[104]....
        /*0b08*/ 	.word	0x0001ede0


	//   ....[105]....
        /*0b0c*/ 	.word	0x0001ee70


	//   ....[106]....
        /*0b10*/ 	.word	0x0001eec0


	//   ....[107]....
        /*0b14*/ 	.word	0x0001ef10


	//   ....[108]....
        /*0b18*/ 	.word	0x0001f000


	//   ....[109]....
        /*0b1c*/ 	.word	0x0001f090


	//   ....[110]....
        /*0b20*/ 	.word	0x0001f0e0


	//   ....[111]....
        /*0b24*/ 	.word	0x0001f130


	//   ....[112]....
        /*0b28*/ 	.word	0x0001f3f0


	//   ....[113]....
        /*0b2c*/ 	.word	0x0001f6d0


	//   ....[114]....
        /*0b30*/ 	.word	0x0001f850


	//   ....[115]....
        /*0b34*/ 	.word	0x0001f8b0


	//   ....[116]....
        /*0b38*/ 	.word	0x0001f940


	//   ....[117]....
        /*0b3c*/ 	.word	0x0001f990


	//   ....[118]....
        /*0b40*/ 	.word	0x0001faf0


	//   ....[119]....
        /*0b44*/ 	.word	0x0001fb90


	//   ....[120]....
        /*0b48*/ 	.word	0x0001fc40


	//   ....[121]....
        /*0b4c*/ 	.word	0x0001fd20


	//   ....[122]....
        /*0b50*/ 	.word	0x0001ff00


	//   ....[123]....
        /*0b54*/ 	.word	0x0001ffd0


	//   ....[124]....
        /*0b58*/ 	.word	0x00020280


	//   ....[125]....
        /*0b5c*/ 	.word	0x00020390


	//   ....[126]....
        /*0b60*/ 	.word	0x00020560


	//   ....[127]....
        /*0b64*/ 	.word	0x00020630


	//   ....[128]....
        /*0b68*/ 	.word	0x00020860


	//   ....[129]....
        /*0b6c*/ 	.word	0x000208b0


	//   ....[130]....
        /*0b70*/ 	.word	0x00020be0


	//   ....[131]....
        /*0b74*/ 	.word	0x00020c80


	//   ....[132]....
        /*0b78*/ 	.word	0x00020e20


	//   ....[133]....
        /*0b7c*/ 	.word	0x00020ea0


	//   ....[134]....
        /*0b80*/ 	.word	0x00020f20


	//   ....[135]....
        /*0b84*/ 	.word	0x00020fa0


	//   ....[136]....
        /*0b88*/ 	.word	0x00021020


	//   ....[137]....
        /*0b8c*/ 	.word	0x000210b0


	//   ....[138]....
        /*0b90*/ 	.word	0x00021150


	//   ....[139]....
        /*0b94*/ 	.word	0x00021200


	//   ....[140]....
        /*0b98*/ 	.word	0x00021280


	//   ....[141]....
        /*0b9c*/ 	.word	0x00021300


	//   ....[142]....
        /*0ba0*/ 	.word	0x00021380


	//   ....[143]....
        /*0ba4*/ 	.word	0x00021410


	//   ....[144]....
        /*0ba8*/ 	.word	0x00021490


	//   ....[145]....
        /*0bac*/ 	.word	0x00021530


	//   ....[146]....
        /*0bb0*/ 	.word	0x00021580


	//   ....[147]....
        /*0bb4*/ 	.word	0x00021610


	//   ....[148]....
        /*0bb8*/ 	.word	0x00021740


	//----- nvinfo : EIATTR_REG_RECONFIG
	.align		4
.L_737:
        /*0bbc*/ 	.byte	0x01, 0x54
	.zero		2


	//----- nvinfo : EIATTR_SYSCALL_OFFSETS
	.align		4
        /*0bc0*/ 	.byte	0x04, 0x46
        /*0bc2*/ 	.short	(.L_739 - .L_738)


	//   ....[0]....
.L_738:
        /*0bc4*/ 	.word	0x00002030


	//   ....[1]....
        /*0bc8*/ 	.word	0x00002180


	//   ....[2]....
        /*0bcc*/ 	.word	0x000070a0


	//   ....[3]....
        /*0bd0*/ 	.word	0x00007420


	//   ....[4]....
        /*0bd4*/ 	.word	0x00018200


	//   ....[5]....
        /*0bd8*/ 	.word	0x00018350


	//   ....[6]....
        /*0bdc*/ 	.word	0x00018450


	//   ....[7]....
        /*0be0*/ 	.word	0x00018cb0


	//   ....[8]....
        /*0be4*/ 	.word	0x000195f0


	//----- nvinfo : EIATTR_MBARRIER_INSTR_OFFSETS
	.align		4
.L_739:
        /*0be8*/ 	.byte	0x04, 0x39
        /*0bea*/ 	.short	(.L_741 - .L_740)


	//   ....[0]....
.L_740:
        /*0bec*/ 	.word	0x000002e0
        /*0bf0*/ 	.word	0x000000ff
        /*0bf4*/ 	.word	0x00038800
        /*0bf8*/ 	.short	0x0100
        /*0bfa*/ 	.byte	0x08
	.zero		1


	//   ....[1]....
        /*0bfc*/ 	.word	0x000002f0
        /*0c00*/ 	.word	0x000000ff
        /*0c04*/ 	.word	0x00038810
        /*0c08*/ 	.short	0x0100
        /*0c0a*/ 	.byte	0x08
	.zero		1


	//   ....[2]....
        /*0c0c*/ 	.word	0x00000300
        /*0c10*/ 	.word	0x000000ff
        /*0c14*/ 	.word	0x00038820
        /*0c18*/ 	.short	0x0100
        /*0c1a*/ 	.byte	0x08
	.zero		1


	//   ....[3]....
        /*0c1c*/ 	.word	0x000003b0
        /*0c20*/ 	.word	0x000000ff
        /*0c24*/ 	.word	0x00038830
        /*0c28*/ 	.short	0x0100
        /*0c2a*/ 	.byte	0x06
	.zero		1


	//   ....[4]....
        /*0c2c*/ 	.word	0x000003c0
        /*0c30*/ 	.word	0x000000ff
        /*0c34*/ 	.word	0x00038840
        /*0c38*/ 	.short	0x0100
        /*0c3a*/ 	.byte	0x06
	.zero		1


	//   ....[5]....
        /*0c3c*/ 	.word	0x000003d0
        /*0c40*/ 	.word	0x000000ff
        /*0c44*/ 	.word	0x00038838
        /*0c48*/ 	.short	0x0100
        /*0c4a*/ 	.byte	0x06
	.zero		1


	//   ....[6]....
        /*0c4c*/ 	.word	0x000003e0
        /*0c50*/ 	.word	0x000000ff
        /*0c54*/ 	.word	0x00038848
        /*0c58*/ 	.short	0x0100
        /*0c5a*/ 	.byte	0x06
	.zero		1


	//   ....[7]....
        /*0c5c*/ 	.word	0x00000510
        /*0c60*/ 	.word	0x000000ff
        /*0c64*/ 	.word	0x00038850
        /*0c68*/ 	.short	0x0100
        /*0c6a*/ 	.byte	0x08
	.zero		1


	//   ....[8]....
        /*0c6c*/ 	.word	0x00000520
        /*0c70*/ 	.word	0x000000ff
        /*0c74*/ 	.word	0x00038860
        /*0c78*/ 	.short	0x0100
        /*0c7a*/ 	.byte	0x08
	.zero		1


	//   ....[9]....
        /*0c7c*/ 	.word	0x00000530
        /*0c80*/ 	.word	0x000000ff
        /*0c84*/ 	.word	0x00038858
        /*0c88*/ 	.short	0x0100
        /*0c8a*/ 	.byte	0x08
	.zero		1


	//   ....[10]....
        /*0c8c*/ 	.word	0x00000540
        /*0c90*/ 	.word	0x000000ff
        /*0c94*/ 	.word	0x00038868
        /*0c98*/ 	.short	0x0100
        /*0c9a*/ 	.byte	0x08
	.zero		1


	//   ....[11]....
        /*0c9c*/ 	.word	0x00000630
        /*0ca0*/ 	.word	0x000000ff
        /*0ca4*/ 	.word	0x00038870
        /*0ca8*/ 	.short	0x0100
        /*0caa*/ 	.byte	0x06
	.zero		1


	//   ....[12]....
        /*0cac*/ 	.word	0x00000640
        /*0cb0*/ 	.word	0x000000ff
        /*0cb4*/ 	.word	0x00038880
        /*0cb8*/ 	.short	0x0100
        /*0cba*/ 	.byte	0x06
	.zero		1


	//   ....[13]....
        /*0cbc*/ 	.word	0x00000650
        /*0cc0*/ 	.word	0x000000ff
        /*0cc4*/ 	.word	0x00038878
        /*0cc8*/ 	.short	0x0100
        /*0cca*/ 	.byte	0x06
	.zero		1


	//   ....[14]....
        /*0ccc*/ 	.word	0x00000660
        /*0cd0*/ 	.word	0x000000ff
        /*0cd4*/ 	.word	0x00038888
        /*0cd8*/ 	.short	0x0100
        /*0cda*/ 	.byte	0x06
	.zero		1


	//   ....[15]....
        /*0cdc*/ 	.word	0x00000790
        /*0ce0*/ 	.word	0x000000ff
        /*0ce4*/ 	.word	0x00038890
        /*0ce8*/ 	.short	0x0100
        /*0cea*/ 	.byte	0x08
	.zero		1


	//   ....[16]....
        /*0cec*/ 	.word	0x000007a0
        /*0cf0*/ 	.word	0x000000ff
        /*0cf4*/ 	.word	0x000388a0
        /*0cf8*/ 	.short	0x0100
        /*0cfa*/ 	.byte	0x08
	.zero		1


	//   ....[17]....
        /*0cfc*/ 	.word	0x000007b0
        /*0d00*/ 	.word	0x000000ff
        /*0d04*/ 	.word	0x00038898
        /*0d08*/ 	.short	0x0100
        /*0d0a*/ 	.byte	0x08
	.zero		1


	//   ....[18]....
        /*0d0c*/ 	.word	0x000007c0
        /*0d10*/ 	.word	0x000000ff
        /*0d14*/ 	.word	0x000388a8
        /*0d18*/ 	.short	0x0100
        /*0d1a*/ 	.byte	0x08
	.zero		1


	//   ....[19]....
        /*0d1c*/ 	.word	0x000008f0
        /*0d20*/ 	.word	0x000000ff
        /*0d24*/ 	.word	0x000388b0
        /*0d28*/ 	.short	0x0100
        /*0d2a*/ 	.byte	0x08
	.zero		1


	//   ....[20]....
        /*0d2c*/ 	.word	0x00000900
        /*0d30*/ 	.word	0x000000ff
        /*0d34*/ 	.word	0x000388c0
        /*0d38*/ 	.short	0x0100
        /*0d3a*/ 	.byte	0x08
	.zero		1


	//   ....[21]....
        /*0d3c*/ 	.word	0x00000910
        /*0d40*/ 	.word	0x000000ff
        /*0d44*/ 	.word	0x000388b8
        /*0d48*/ 	.short	0x0100
        /*0d4a*/ 	.byte	0x08
	.zero		1


	//   ....[22]....
        /*0d4c*/ 	.word	0x00000920
        /*0d50*/ 	.word	0x000000ff
        /*0d54*/ 	.word	0x000388c8
        /*0d58*/ 	.short	0x0100
        /*0d5a*/ 	.byte	0x08
	.zero		1


	//   ....[23]....
        /*0d5c*/ 	.word	0x00002d10
        /*0d60*/ 	.word	0x00000049
        /*0d64*/ 	.word	0x00038890
        /*0d68*/ 	.short	0x010a
        /*0d6a*/ 	.byte	0x3f
	.zero		1


	//   ....[24]....
        /*0d6c*/ 	.word	0x000036d0
        /*0d70*/ 	.word	0x00000049
        /*0d74*/ 	.word	0x00038890
        /*0d78*/ 	.short	0x010a
        /*0d7a*/ 	.byte	0x3f
	.zero		1


	//   ....[25]....
        /*0d7c*/ 	.word	0x00003f60
        /*0d80*/ 	.word	0x00000049
        /*0d84*/ 	.word	0x00038890
        /*0d88*/ 	.short	0x010a
        /*0d8a*/ 	.byte	0x3f
	.zero		1


	//   ....[26]....
        /*0d8c*/ 	.word	0x00004160
        /*0d90*/ 	.word	0x00000004
        /*0d94*/ 	.word	0x00000000
        /*0d98*/ 	.short	0x0101
        /*0d9a*/ 	.byte	0x3f
	.zero		1


	//   ....[27]....
        /*0d9c*/ 	.word	0x000041a0
        /*0da0*/ 	.word	0x00000049
        /*0da4*/ 	.word	0x000388b0
        /*0da8*/ 	.short	0x010a
        /*0daa*/ 	.byte	0x3f
	.zero		1


	//   ....[28]....
        /*0dac*/ 	.word	0x00004800
        /*0db0*/ 	.word	0x00000049
        /*0db4*/ 	.word	0x00000000
        /*0db8*/ 	.short	0x0101
        /*0dba*/ 	.byte	0x3f
	.zero		1


	//   ....[29]....
        /*0dbc*/ 	.word	0x000053a0
        /*0dc0*/ 	.word	0x00000005
        /*0dc4*/ 	.word	0x00000000
        /*0dc8*/ 	.short	0x0101
        /*0dca*/ 	.byte	0x3f
	.zero		1


	//   ....[30]....
        /*0dcc*/ 	.word	0x00005f40
        /*0dd0*/ 	.word	0x00000004
        /*0dd4*/ 	.word	0x00000000
        /*0dd8*/ 	.short	0x0101
        /*0dda*/ 	.byte	0x3f
	.zero		1


	//   ....[31]....
        /*0ddc*/ 	.word	0x00007130
        /*0de0*/ 	.word	0x00000002
        /*0de4*/ 	.word	0x00038800
        /*0de8*/ 	.short	0x010a
        /*0dea*/ 	.byte	0x3f
	.zero		1


	//   ....[32]....
        /*0dec*/ 	.word	0x00007180
        /*0df0*/ 	.word	0x00000002
        /*0df4*/ 	.word	0x00038800
        /*0df8*/ 	.short	0x010a
        /*0dfa*/ 	.byte	0x3f
	.zero		1


	//   ....[33]....
        /*0dfc*/ 	.word	0x000077d0
        /*0e00*/ 	.word	0x00000002
        /*0e04*/ 	.word	0x00038800
        /*0e08*/ 	.short	0x010a
        /*0e0a*/ 	.byte	0x3f
	.zero		1


	//   ....[34]....
        /*0e0c*/ 	.word	0x00008730
        /*0e10*/ 	.word	0x00000002
        /*0e14*/ 	.word	0x00038800
        /*0e18*/ 	.short	0x010a
        /*0e1a*/ 	.byte	0x3f
	.zero		1


	//   ....[35]....
        /*0e1c*/ 	.word	0x000094f0
        /*0e20*/ 	.word	0x00000014
        /*0e24*/ 	.word	0x00038830
        /*0e28*/ 	.short	0x010a
        /*0e2a*/ 	.byte	0x3f
	.zero		1


	//   ....[36]....
        /*0e2c*/ 	.word	0x000095a0
        /*0e30*/ 	.word	0x00000014
        /*0e34*/ 	.word	0x00038830
        /*0e38*/ 	.short	0x010a
        /*0e3a*/ 	.byte	0x3f
	.zero		1


	//   ....[37]....
        /*0e3c*/ 	.word	0x000098b0
        /*0e40*/ 	.word	0x00000002
        /*0e44*/ 	.word	0x00038810
        /*0e48*/ 	.short	0x010a
        /*0e4a*/ 	.byte	0x3f
	.zero		1


	//   ....[38]....
        /*0e4c*/ 	.word	0x00009900
        /*0e50*/ 	.word	0x00000014
        /*0e54*/ 	.word	0x00038850
        /*0e58*/ 	.short	0x010a
        /*0e5a*/ 	.byte	0x3f
	.zero		1


	//   ....[39]....
        /*0e5c*/ 	.word	0x000099c0
        /*0e60*/ 	.word	0x00000014
        /*0e64*/ 	.word	0x00038850
        /*0e68*/ 	.short	0x010a
        /*0e6a*/ 	.byte	0x3f
	.zero		1


	//   ....[40]....
        /*0e6c*/ 	.word	0x0000bb20
        /*0e70*/ 	.word	0x0000000d
        /*0e74*/ 	.word	0x00000000
        /*0e78*/ 	.short	0x0101
        /*0e7a*/ 	.byte	0x3f
	.zero		1


	//   ....[41]....
        /*0e7c*/ 	.word	0x0000c2e0
        /*0e80*/ 	.word	0x00000014
        /*0e84*/ 	.word	0x00000000
        /*0e88*/ 	.short	0x0101
        /*0e8a*/ 	.byte	0x3f
	.zero		1


	//   ....[42]....
        /*0e8c*/ 	.word	0x0000c3f0
        /*0e90*/ 	.word	0x000000c4
        /*0e94*/ 	.word	0x00038830
        /*0e98*/ 	.short	0x010a
        /*0e9a*/ 	.byte	0x3f
	.zero		1


	//   ....[43]....
        /*0e9c*/ 	.word	0x0000c4a0
        /*0ea0*/ 	.word	0x000000c4
        /*0ea4*/ 	.word	0x00038830
        /*0ea8*/ 	.short	0x010a
        /*0eaa*/ 	.byte	0x3f
	.zero		1


	//   ....[44]....
        /*0eac*/ 	.word	0x0000c710
        /*0eb0*/ 	.word	0x000000c4
        /*0eb4*/ 	.word	0x00038850
        /*0eb8*/ 	.short	0x010a
        /*0eba*/ 	.byte	0x3f
	.zero		1


	//   ....[45]....
        /*0ebc*/ 	.word	0x0000c760
        /*0ec0*/ 	.word	0x000000c4
        /*0ec4*/ 	.word	0x00038850
        /*0ec8*/ 	.short	0x010a
        /*0eca*/ 	.byte	0x3f
	.zero		1


	//   ....[46]....
        /*0ecc*/ 	.word	0x0000e670
        /*0ed0*/ 	.word	0x000000a2
        /*0ed4*/ 	.word	0x00000000
        /*0ed8*/ 	.short	0x0101
        /*0eda*/ 	.byte	0x3f
	.zero		1


	//   ....[47]....
        /*0edc*/ 	.word	0x0000f5f0
        /*0ee0*/ 	.word	0x000000c4
        /*0ee4*/ 	.word	0x00000000
        /*0ee8*/ 	.short	0x0101
        /*0eea*/ 	.byte	0x3f
	.zero		1


	//   ....[48]....
        /*0eec*/ 	.word	0x00011e30
        /*0ef0*/ 	.word	0x00000004
        /*0ef4*/ 	.word	0x00000000
        /*0ef8*/ 	.short	0x0101
        /*0efa*/ 	.byte	0x3f
	.zero		1


	//   ....[49]....
        /*0efc*/ 	.word	0x00012a90
        /*0f00*/ 	.word	0x00000004
        /*0f04*/ 	.word	0x00000000
        /*0f08*/ 	.short	0x0101
        /*0f0a*/ 	.byte	0x3f
	.zero		1


	//   ....[50]....
        /*0f0c*/ 	.word	0x00016390
        /*0f10*/ 	.word	0x00000012
        /*0f14*/ 	.word	0x00038820
        /*0f18*/ 	.short	0x010a
        /*0f1a*/ 	.byte	0x3f
	.zero		1


	//   ....[51]....
        /*0f1c*/ 	.word	0x00016460
        /*0f20*/ 	.word	0x00000004
        /*0f24*/ 	.word	0x000388a0
        /*0f28*/ 	.short	0x010a
        /*0f2a*/ 	.byte	0x3f
	.zero		1


	//   ....[52]....
        /*0f2c*/ 	.word	0x000166a0
        /*0f30*/ 	.word	0x00000004
        /*0f34*/ 	.word	0x000388c0
        /*0f38*/ 	.short	0x010a
        /*0f3a*/ 	.byte	0x3f
	.zero		1


	//   ....[53]....
        /*0f3c*/ 	.word	0x00017100
        /*0f40*/ 	.word	0x00000004
        /*0f44*/ 	.word	0x000388a0
        /*0f48*/ 	.short	0x010a
        /*0f4a*/ 	.byte	0x3f
	.zero		1


	//   ....[54]....
        /*0f4c*/ 	.word	0x00017330
        /*0f50*/ 	.word	0x00000004
        /*0f54*/ 	.word	0x000388c0
        /*0f58*/ 	.short	0x010a
        /*0f5a*/ 	.byte	0x3f
	.zero		1


	//   ....[55]....
        /*0f5c*/ 	.word	0x00018850
        /*0f60*/ 	.word	0x00000000
        /*0f64*/ 	.word	0x00038840
        /*0f68*/ 	.short	0x010a
        /*0f6a*/ 	.byte	0x3f
	.zero		1


	//   ....[56]....
        /*0f6c*/ 	.word	0x000193a0
        /*0f70*/ 	.word	0x00000012
        /*0f74*/ 	.word	0x00038800
        /*0f78*/ 	.short	0x0107
        /*0f7a*/ 	.byte	0x3f
	.zero		1


	//   ....[57]....
        /*0f7c*/ 	.word	0x00019440
        /*0f80*/ 	.word	0x00000012
        /*0f84*/ 	.word	0x00038800
        /*0f88*/ 	.short	0x0101
        /*0f8a*/ 	.byte	0x3f
	.zero		1


	//   ....[58]....
        /*0f8c*/ 	.word	0x0001a3c0
        /*0f90*/ 	.word	0x00000012
        /*0f94*/ 	.word	0x00038810
        /*0f98*/ 	.short	0x0107
        /*0f9a*/ 	.byte	0x3f
	.zero		1


	//   ....[59]....
        /*0f9c*/ 	.word	0x0001a4c0
        /*0fa0*/ 	.word	0x00000012
        /*0fa4*/ 	.word	0x00038810
        /*0fa8*/ 	.short	0x0101
        /*0faa*/ 	.byte	0x3f
	.zero		1


	//   ....[60]....
        /*0fac*/ 	.word	0x0001a4e0
        /*0fb0*/ 	.word	0x00000012
        /*0fb4*/ 	.word	0x00038820
        /*0fb8*/ 	.short	0x010a
        /*0fba*/ 	.byte	0x3f
	.zero		1


	//   ....[61]....
        /*0fbc*/ 	.word	0x0001a5c0
        /*0fc0*/ 	.word	0x00000000
        /*0fc4*/ 	.word	0x00038860
        /*0fc8*/ 	.short	0x010a
        /*0fca*/ 	.byte	0x3f
	.zero		1


	//   ....[62]....
        /*0fcc*/ 	.word	0x0001b230
        /*0fd0*/ 	.word	0x00000002
        /*0fd4*/ 	.word	0x00038840
        /*0fd8*/ 	.short	0x010a
        /*0fda*/ 	.byte	0x3f
	.zero		1


	//   ....[63]....
        /*0fdc*/ 	.word	0x0001b480
        /*0fe0*/ 	.word	0x00000002
        /*0fe4*/ 	.word	0x00038860
        /*0fe8*/ 	.short	0x010a
        /*0fea*/ 	.byte	0x3f
	.zero		1


	//   ....[64]....
        /*0fec*/ 	.word	0x0001c030
        /*0ff0*/ 	.word	0x00000003
        /*0ff4*/ 	.word	0x00038840
        /*0ff8*/ 	.short	0x010a
        /*0ffa*/ 	.byte	0x3f
	.zero		1


	//   ....[65]....
        /*0ffc*/ 	.word	0x0001c280
        /*1000*/ 	.word	0x00000003
        /*1004*/ 	.word	0x00038860
        /*1008*/ 	.short	0x010a
        /*100a*/ 	.byte	0x3f
	.zero		1


	//   ....[66]....
        /*100c*/ 	.word	0x0001cdc0
        /*1010*/ 	.word	0x00000003
        /*1014*/ 	.word	0x00038840
        /*1018*/ 	.short	0x010a
        /*101a*/ 	.byte	0x3f
	.zero		1


	//   ....[67]....
        /*101c*/ 	.word	0x0001d010
        /*1020*/ 	.word	0x00000003
        /*1024*/ 	.word	0x00038860
        /*1028*/ 	.short	0x010a
        /*102a*/ 	.byte	0x3f
	.zero		1


	//   ....[68]....
        /*102c*/ 	.word	0x0001e940
        /*1030*/ 	.word	0x00000000
        /*1034*/ 	.word	0x00038820
        /*1038*/ 	.short	0x010a
        /*103a*/ 	.byte	0x3f
	.zero		1


	//   ....[69]....
        /*103c*/ 	.word	0x0001eb20
        /*1040*/ 	.word	0x00000006
        /*1044*/ 	.word	0x00000000
        /*1048*/ 	.short	0x010a
        /*104a*/ 	.byte	0x3f
	.zero		1


	//   ....[70]....
        /*104c*/ 	.word	0x0001eb50
        /*1050*/ 	.word	0x00000007
        /*1054*/ 	.word	0x00000000
        /*1058*/ 	.short	0x010a
        /*105a*/ 	.byte	0x3f
	.zero		1


	//   ....[71]....
        /*105c*/ 	.word	0x0001ebb0
        /*1060*/ 	.word	0x00000004
        /*1064*/ 	.word	0x00000000
        /*1068*/ 	.short	0x010a
        /*106a*/ 	.byte	0x3f
	.zero		1


	//   ....[72]....
        /*106c*/ 	.word	0x0001ebe0
        /*1070*/ 	.word	0x00000003
        /*1074*/ 	.word	0x00000000
        /*1078*/ 	.short	0x010a
        /*107a*/ 	.byte	0x3f
	.zero		1


	//   ....[73]....
        /*107c*/ 	.word	0x0001ec40
        /*1080*/ 	.word	0x00000049
        /*1084*/ 	.word	0x00038890
        /*1088*/ 	.short	0x010a
        /*108a*/ 	.byte	0x3f
	.zero		1


	//   ....[74]....
        /*108c*/ 	.word	0x0001ec90
        /*1090*/ 	.word	0x00000049
        /*1094*/ 	.word	0x00038890
        /*1098*/ 	.short	0x010a
        /*109a*/ 	.byte	0x3f
	.zero		1


	//   ....[75]....
        /*109c*/ 	.word	0x0001ece0
        /*10a0*/ 	.word	0x00000049
        /*10a4*/ 	.word	0x00038890
        /*10a8*/ 	.short	0x010a
        /*10aa*/ 	.byte	0x3f
	.zero		1


	//   ....[76]....
        /*10ac*/ 	.word	0x0001ed30
        /*10b0*/ 	.word	0x00000049
        /*10b4*/ 	.word	0x000388b0
        /*10b8*/ 	.short	0x010a
        /*10ba*/ 	.byte	0x3f
	.zero		1


	//   ....[77]....
        /*10bc*/ 	.word	0x0001ef50
        /*10c0*/ 	.word	0x00000002
        /*10c4*/ 	.word	0x00038800
        /*10c8*/ 	.short	0x010a
        /*10ca*/ 	.byte	0x3f
	.zero		1


	//   ....[78]....
        /*10cc*/ 	.word	0x0001f180
        /*10d0*/ 	.word	0x00000002
        /*10d4*/ 	.word	0x00038800
        /*10d8*/ 	.short	0x010a
        /*10da*/ 	.byte	0x3f
	.zero		1


	//   ....[79]....
        /*10dc*/ 	.word	0x0001f1d0
        /*10e0*/ 	.word	0x00000014
        /*10e4*/ 	.word	0x00038830
        /*10e8*/ 	.short	0x010a
        /*10ea*/ 	.byte	0x3f
	.zero		1


	//   ....[80]....
        /*10ec*/ 	.word	0x0001f220
        /*10f0*/ 	.word	0x00000002
        /*10f4*/ 	.word	0x00038810
        /*10f8*/ 	.short	0x010a
        /*10fa*/ 	.byte	0x3f
	.zero		1


	//   ....[81]....
        /*10fc*/ 	.word	0x0001f270
        /*1100*/ 	.word	0x00000014
        /*1104*/ 	.word	0x00038850
        /*1108*/ 	.short	0x010a
        /*110a*/ 	.byte	0x3f
	.zero		1


	//   ....[82]....
        /*110c*/ 	.word	0x0001f2c0
        /*1110*/ 	.word	0x000000c4
        /*1114*/ 	.word	0x00038830
        /*1118*/ 	.short	0x010a
        /*111a*/ 	.byte	0x3f
	.zero		1


	//   ....[83]....
        /*111c*/ 	.word	0x0001f310
        /*1120*/ 	.word	0x000000c4
        /*1124*/ 	.word	0x00038850
        /*1128*/ 	.short	0x010a
        /*112a*/ 	.byte	0x3f
	.zero		1


	//   ....[84]....
        /*112c*/ 	.word	0x0001f4b0
        /*1130*/ 	.word	0x00000012
        /*1134*/ 	.word	0x00038820
        /*1138*/ 	.short	0x010a
        /*113a*/ 	.byte	0x3f
	.zero		1


	//   ....[85]....
        /*113c*/ 	.word	0x0001f500
        /*1140*/ 	.word	0x00000004
        /*1144*/ 	.word	0x000388a0
        /*1148*/ 	.short	0x010a
        /*114a*/ 	.byte	0x3f
	.zero		1


	//   ....[86]....
        /*114c*/ 	.word	0x0001f550
        /*1150*/ 	.word	0x00000004
        /*1154*/ 	.word	0x000388c0
        /*1158*/ 	.short	0x010a
        /*115a*/ 	.byte	0x3f
	.zero		1


	//   ....[87]....
        /*115c*/ 	.word	0x0001f5a0
        /*1160*/ 	.word	0x00000004
        /*1164*/ 	.word	0x000388a0
        /*1168*/ 	.short	0x010a
        /*116a*/ 	.byte	0x3f
	.zero		1


	//   ....[88]....
        /*116c*/ 	.word	0x0001f5f0
        /*1170*/ 	.word	0x00000004
        /*1174*/ 	.word	0x000388c0
        /*1178*/ 	.short	0x010a
        /*117a*/ 	.byte	0x3f
	.zero		1


	//   ....[89]....
        /*117c*/ 	.word	0x0001f790
        /*1180*/ 	.word	0x00000000
        /*1184*/ 	.word	0x00038840
        /*1188*/ 	.short	0x010a
        /*118a*/ 	.byte	0x3f
	.zero		1


	//   ....[90]....
        /*118c*/ 	.word	0x000208f0
        /*1190*/ 	.word	0x00000012
        /*1194*/ 	.word	0x00038820
        /*1198*/ 	.short	0x010a
        /*119a*/ 	.byte	0x3f
	.zero		1


	//   ....[91]....
        /*119c*/ 	.word	0x00020940
        /*11a0*/ 	.word	0x00000000
        /*11a4*/ 	.word	0x00038860
        /*11a8*/ 	.short	0x010a
        /*11aa*/ 	.byte	0x3f
	.zero		1


	//   ....[92]....
        /*11ac*/ 	.word	0x00020990
        /*11b0*/ 	.word	0x00000002
        /*11b4*/ 	.word	0x00038840
        /*11b8*/ 	.short	0x010a
        /*11ba*/ 	.byte	0x3f
	.zero		1


	//   ....[93]....
        /*11bc*/ 	.word	0x000209e0
        /*11c0*/ 	.word	0x00000002
        /*11c4*/ 	.word	0x00038860
        /*11c8*/ 	.short	0x010a
        /*11ca*/ 	.byte	0x3f
	.zero		1


	//   ....[94]....
        /*11cc*/ 	.word	0x00020a30
        /*11d0*/ 	.word	0x00000003
        /*11d4*/ 	.word	0x00038840
        /*11d8*/ 	.short	0x010a
        /*11da*/ 	.byte	0x3f
	.zero		1


	//   ....[95]....
        /*11dc*/ 	.word	0x00020a80
        /*11e0*/ 	.word	0x00000003
        /*11e4*/ 	.word	0x00038860
        /*11e8*/ 	.short	0x010a
        /*11ea*/ 	.byte	0x3f
	.zero		1


	//   ....[96]....
        /*11ec*/ 	.word	0x00020ad0
        /*11f0*/ 	.word	0x00000003
        /*11f4*/ 	.word	0x00038840
        /*11f8*/ 	.short	0x010a
        /*11fa*/ 	.byte	0x3f
	.zero		1


	//   ....[97]....
        /*11fc*/ 	.word	0x00020b20
        /*1200*/ 	.word	0x00000003
        /*1204*/ 	.word	0x00038860
        /*1208*/ 	.short	0x010a
        /*120a*/ 	.byte	0x3f
	.zero		1


	//   ....[98]....
        /*120c*/ 	.word	0x00021660
        /*1210*/ 	.word	0x00000000
        /*1214*/ 	.word	0x00038820
        /*1218*/ 	.short	0x010a
        /*121a*/ 	.byte	0x3f
	.zero		1


	//   ....[99]....
        /*121c*/ 	.word	0x00021800
        /*1220*/ 	.word	0x00000006
        /*1224*/ 	.word	0x00000000
        /*1228*/ 	.short	0x010a
        /*122a*/ 	.byte	0x3f
	.zero		1


	//   ....[100]....
        /*122c*/ 	.word	0x00021850
        /*1230*/ 	.word	0x00000007
        /*1234*/ 	.word	0x00000000
        /*1238*/ 	.short	0x010a
        /*123a*/ 	.byte	0x3f
	.zero		1


	//   ....[101]....
        /*123c*/ 	.word	0x000218a0
        /*1240*/ 	.word	0x00000004
        /*1244*/ 	.word	0x00000000
        /*1248*/ 	.short	0x010a
        /*124a*/ 	.byte	0x3f
	.zero		1


	//----- nvinfo : EIATTR_NUM_MBARRIERS
	.align		4
.L_741:
        /*124c*/ 	.byte	0x03, 0x38
        /*124e*/ 	.short	0x0017


	//----- nvinfo : EIATTR_EXIT_INSTR_OFFSETS
	.align		4
        /*1250*/ 	.byte	0x04, 0x1c
        /*1252*/ 	.short	(.L_743 - .L_742)


	//   ....[0]....
.L_742:
        /*1254*/ 	.word	0x0001ec30


	//----- nvinfo : EIATTR_MAX_THREADS
	.align		4
.L_743:
        /*1258*/ 	.byte	0x04, 0x05
        /*125a*/ 	.short	(.L_745 - .L_744)
.L_744:
        /*125c*/ 	.word	0x00000180
        /*1260*/ 	.word	0x00000001
        /*1264*/ 	.word	0x00000001


	//----- nvinfo : EIATTR_CRS_STACK_SIZE
	.align		4
.L_745:
        /*1268*/ 	.byte	0x04, 0x1e
        /*126a*/ 	.short	(.L_747 - .L_746)
.L_746:
        /*126c*/ 	.word	0x00000000


	//----- nvinfo : EIATTR_CBANK_PARAM_SIZE
	.align		4
.L_747:
        /*1270*/ 	.byte	0x03, 0x19
        /*1272*/ 	.short	0x0bf0


	//----- nvinfo : EIATTR_PARAM_CBANK
	.align		4
        /*1274*/ 	.byte	0x04, 0x0a
        /*1276*/ 	.short	(.L_749 - .L_748)
	.align		4
.L_748:
        /*1278*/ 	.word	index@(.nv.constant0._ZN7cutlass13device_kernelIN5flash11enable_sm90INS1_16FlashAttnFwdSm90INS1_25CollectiveMainloopFwdSm90ILi2EN4cute5tupleIJNS5_1CILi1EEES8_S8_EEENS6_IJNS7_ILi64EEESA_SA_EEELi512ENS_6half_tEfNS_4arch4Sm90ELb0ELb0ELb0ELb1ELb0ELb1ELb1ELb0ELb0ELb1ELb1ELb0EEENS1_21CollectiveEpilogueFwdINS6_IJSA_NS7_ILi512EEESA_EEES9_SC_SE_Li256ELb1ELb1ELb1ELb0EEENS1_36VarlenDynamicPersistentTileSchedulerILi64ELi64ELi256ELi128ELb1ELb1ELb1ELb0ELb1ELb1EEEEEEEEEvNT_6ParamsE)
        /*127c*/ 	.short	0x0210
        /*127e*/ 	.short	0x0bf0


	//----- nvinfo : EIATTR_SW_WAR
	.align		4
.L_749:
        /*1280*/ 	.byte	0x04, 0x36
        /*1282*/ 	.short	(.L_751 - .L_750)
.L_750:
        /*1284*/ 	.word	0x00000008
.L_751:


//--------------------- .nv.info._ZN7cutlass13device_kernelIN5flash11enable_sm90INS1_16FlashAttnFwdSm90INS1_25CollectiveMainloopFwdSm90ILi2EN4cute5tupleIJNS5_1CILi1EEES8_S8_EEENS6_IJNS7_ILi64EEESA_SA_EEELi512ENS_6half_tEfNS_4arch4Sm90ELb0ELb1ELb0ELb0ELb0ELb0ELb0ELb0ELb0ELb1ELb1ELb0EEENS1_21CollectiveEpilogueFwdINS6_IJSA_NS7_ILi512EEESA_EEES9_SC_SE_Li256ELb0ELb1ELb1ELb0EEENS1_19SingleTileSchedulerILb0ELb1ELb1ELi64EEEEEEEEEvNT_6ParamsE --------------------------
	.section	.nv.info._ZN7cutlass13device_kernelIN5flash11enable_sm90INS1_16FlashAttnFwdSm90INS1_25CollectiveMainloopFwdSm90ILi2EN4cute5tupleIJNS5_1CILi1EEES8_S8_EEENS6_IJNS7_ILi64EEESA_SA_EEELi512ENS_6half_tEfNS_4arch4Sm90ELb0ELb1ELb0ELb0ELb0ELb0ELb0ELb0ELb0ELb1ELb1ELb0EEENS1_21CollectiveEpilogueFwdINS6_IJSA_NS7_ILi512EEESA_EEES9_SC_SE_Li256ELb0ELb1ELb1ELb0EEENS1_19SingleTileSchedulerILb0ELb1ELb1ELi64EEEEEEEEEvNT_6ParamsE,"",@"SHT_CUDA_INFO"
	.sectionflags	@""
	.align	4


	//----- nvinfo : EIATTR_CUDA_API_VERSION
	.align		4
        /*0000*/ 	.byte	0x04, 0x37
        /*0002*/ 	.short	(.L_753 - .L_752)
.L_752:
        /*0004*/ 	.word	0x00000082


	//----- nvinfo : EIATTR_KPARAM_INFO
	.align		4
.L_753:
        /*0008*/ 	.byte	0x04, 0x17
        /*000a*/ 	.short	(.L_755 - .L_754)
.L_754:
        /*000c*/ 	.word	0x00000000
        /*0010*/ 	.short	0x0000
        /*0012*/ 	.short	0x0070
        /*0014*/ 	.byte	0x00, 0xf0, 0x01, 0x28


	//----- nvinfo : EIATTR_SPARSE_MMA_MASK
	.align		4
.L_755:
        /*0018*/ 	.byte	0x03, 0x50
        /*001a*/ 	.short	0x0000


	//----- nvinfo : EIATTR_MAXREG_COUNT
	.align		4
        /*001c*/ 	.byte	0x03, 0x1b
        /*001e*/ 	.short	0x00a8


	//----- nvinfo : EIATTR_NUM_BARRIERS
	.align		4
        /*0020*/ 	.byte	0x02, 0x4c
        /*0022*/ 	.byte	0x10
	.zero		1


	//----- nvinfo : EIATTR_EXTERNS
	.align		4
        /*0024*/ 	.byte	0x04, 0x0f
        /*0026*/ 	.short	(.L_757 - .L_756)


	//   ....[0]....
	.align		4
.L_756:
        /*0028*/ 	.word	index@(__assertfail)


	//----- nvinfo : EIATTR_ANNOTATIONS
	.align		4
.L_757:
        /*002c*/ 	.byte	0x04, 0x55
        /*002e*/ 	.short	(.L_759 - .L_758)


	//   ....[0]....
.L_758:
        /*0030*/ 	.word	0x00000001
        /*0034*/ 	.byte	0x40, 0x02, 0x01, 0x00, 0x01, 0x00, 0x00, 0x00, 0xc0, 0x06, 0x01, 0x00, 0x01, 0x00, 0x00, 0x00
        /*0044*/ 	.byte	0x10, 0x07, 0x01, 0x00, 0x01, 0x00, 0x00, 0x00, 0xf0, 0x08, 0x01, 0x00, 0x01, 0x00, 0x00, 0x00
        /*0054*/ 	.byte	0xe0, 0x09, 0x01, 0x00, 0x01, 0x00, 0x00, 0x00, 0xd0, 0x13, 0x01, 0x00, 0x01, 0x00, 0x00, 0x00
        /*0064*/ 	.byte	0xc0, 0x1a, 0x01, 0x00, 0x01, 0x00, 0x00, 0x00, 0xf0, 0x1c, 0x01, 0x00, 0x01, 0x00, 0x00, 0x00
        /*0074*/ 	.byte	0x70, 0x28, 0x01, 0x00, 0x01, 0x00, 0x00, 0x00, 0x40, 0x34, 0x01, 0x00


	//----- nvinfo : EIATTR_MERCURY_ISA_VERSION
	.align		4
.L_759:
        /*0080*/ 	.byte	0x03, 0x5f
        /*0082*/ 	.short	0x0101


	//----- nvinfo : EIATTR_INT_WARP_WIDE_INSTR_OFFSETS
	.align		4
        /*0084*/ 	.byte	0x04, 0x31
        /*0086*/ 	.short	(.L_761 - .L_760)


	//   ....[0]....
.L_760:
        /*0088*/ 	.word	0x00000130


	//   ....[1]....
        /*008c*/ 	.word	0x00000170


	//   ....[2]....
        /*0090*/ 	.word	0x000001e0


	//----- nvinfo : EIATTR_COOP_GROUP_MASK_REGIDS
	.align		4
.L_761:
        /*0094*/ 	.byte	0x04, 0x29
        /*0096*/ 	.short	(.L_763 - .L_762)


	//   ....[0]....
.L_762:
        /*0098*/ 	.word	0xffffffff


	//   ....[1]....
        /*009c*/ 	.word	0xffffffff


	//   ....[2]....
        /*00a0*/ 	.word	0xffffffff


	//   ....[3]....
        /*00a4*/ 	.word	0xffffffff


	//   ....[4]....
        /*00a8*/ 	.word	0xffffffff


	//   ....[5]....
        /*00ac*/ 	.word	0xffffffff


	//   ....[6]....
        /*00b0*/ 	.word	0xffffffff


	//   ....[7]....
        /*00b4*/ 	.word	0xffffffff


	//   ....[8]....
        /*00b8*/ 	.word	0xffffffff


	//   ....[9]....
        /*00bc*/ 	.word	0xffffffff


	//   ....[10]....
        /*00c0*/ 	.word	0xffffffff


	//   ....[11]....
        /*00c4*/ 	.word	0xffffffff


	//   ....[12]....
        /*00c8*/ 	.word	0xffffffff


	//   ....[13]....
        /*00cc*/ 	.word	0xffffffff


	//   ....[14]....
        /*00d0*/ 	.word	0xffffffff


	//   ....[15]....
        /*00d4*/ 	.word	0xffffffff


	//   ....[16]....
        /*00d8*/ 	.word	0xffffffff


	//   ....[17]....
        /*00dc*/ 	.word	0xffffffff


	//   ....[18]....
        /*00e0*/ 	.word	0xffffffff


	//   ....[19]....
        /*00e4*/ 	.word	0xffffffff


	//   ....[20]....
        /*00e8*/ 	.word	0xffffffff


	//   ....[21]....
        /*00ec*/ 	.word	0xffffffff


	//   ....[22]....
        /*00f0*/ 	.word	0xffffffff


	//   ....[23]....
        /*00f4*/ 	.word	0xffffffff


	//   ....[24]....
        /*00f8*/ 	.word	0xffffffff


	//   ....[25]....
        /*00fc*/ 	.word	0xffffffff


	//   ....[26]....
        /*0100*/ 	.word	0xffffffff


	//   ....[27]....
        /*0104*/ 	.word	0xffffffff


	//   ....[28]....
        /*0108*/ 	.word	0xffffffff


	//   ....[29]....
        /*010c*/ 	.word	0xffffffff


	//   ....[30]....
        /*0110*/ 	.word	0xffffffff


	//   ....[31]....
        /*0114*/ 	.word	0xffffffff


	//   ....[32]....
        /*0118*/ 	.word	0xffffffff


	//   ....[33]....
        /*011c*/ 	.word	0xffffffff


	//   ....[34]....
        /*0120*/ 	.word	0xffffffff


	//   ....[35]....
        /*0124*/ 	.word	0xffffffff


	//   ....[36]....
        /*0128*/ 	.word	0xffffffff


	//   ....[37]....
        /*012c*/ 	.word	0xffffffff


	//   ....[38]....
        /*0130*/ 	.word	0xffffffff


	//   ....[39]....
        /*0134*/ 	.word	0xffffffff


	//   ....[40]....
        /*0138*/ 	.word	0xffffffff


	//   ....[41]....
        /*013c*/ 	.word	0xffffffff


	//   ....[42]....
        /*0140*/ 	.word	0xffffffff


	//   ....[43]....
        /*0144*/ 	.word	0xffffffff


	//   ....[44]....
        /*0148*/ 	.word	0xffffffff


	//   ....[45]....
        /*014c*/ 	.word	0xffffffff


	//   ....[46]....
        /*0150*/ 	.word	0xffffffff


	//   ....[47]....
        /*0154*/ 	.word	0xffffffff


	//   ....[48]....
        /*0158*/ 	.word	0xffffffff


	//   ....[49]....
        /*015c*/ 	.word	0xffffffff


	//   ....[50]....
        /*0160*/ 	.word	0xffffffff


	//   ....[51]....
        /*0164*/ 	.word	0xffffffff


	//   ....[52]....
        /*0168*/ 	.word	0xffffffff


	//   ....[53]....
        /*016c*/ 	.word	0xffffffff


	//   ....[54]....
        /*0170*/ 	.word	0xffffffff


	//   ....[55]....
        /*0174*/ 	.word	0xffffffff


	//   ....[56]....
        /*0178*/ 	.word	0xffffffff


	//   ....[57]....
        /*017c*/ 	.word	0xffffffff


	//   ....[58]....
        /*0180*/ 	.word	0xffffffff


	//   ....[59]....
        /*0184*/ 	.word	0x0500000f


	//   ....[60]....
        /*0188*/ 	.word	0x0500000f


	//   ....[61]....
        /*018c*/ 	.word	0x0500000f


	//   ....[62]....
        /*0190*/ 	.word	0x0500000f


	//   ....[63]....
        /*0194*/ 	.word	0x0500000f


	//   ....[64]....
        /*0198*/ 	.word	0x0500000f


	//   ....[65]....
        /*019c*/ 	.word	0x0500000f


	//   ....[66]....
        /*01a0*/ 	.word	0x0500000f


	//   ....[67]....
        /*01a4*/ 	.word	0x0500000f


	//   ....[68]....
        /*01a8*/ 	.word	0x0500000f


	//----- nvinfo : EIATTR_COOP_GROUP_INSTR_OFFSETS
	.align		4
.L_763:
        /*01ac*/ 	.byte	0x04, 0x28
        /*01ae*/ 	.short	(.L_765 - .L_764)


	//   ....[0]....
.L_764:
        /*01b0*/ 	.word	0x00000060


	//   ....[1]....
        /*01b4*/ 	.word	0x00000140


	//   ....[2]....
        /*01b8*/ 	.word	0x00000190


	//   ....[3]....
        /*01bc*/ 	.word	0x00000380


	//   ....[4]....
        /*01c0*/ 	.word	0x000004e0


	//   ....[5]....
        /*01c4*/ 	.word	0x00000600


	//   ....[6]....
        /*01c8*/ 	.word	0x00000760


	//   ....[7]....
        /*01cc*/ 	.word	0x00001720


	//   ....[8]....
        /*01d0*/ 	.word	0x00003c10


	//   ....[9]....
        /*01d4*/ 	.word	0x00004320


	//   ....[10]....
        /*01d8*/ 	.word	0x000046c0


	//   ....[11]....
        /*01dc*/ 	.word	0x000051f0


	//   ....[12]....
        /*01e0*/ 	.word	0x000052f0


	//   ....[13]....
        /*01e4*/ 	.word	0x000054f0


	//   ....[14]....
        /*01e8*/ 	.word	0x00005590


	//   ....[15]....
        /*01ec*/ 	.word	0x000060d0


	//   ....[16]....
        /*01f0*/ 	.word	0x000065d0


	//   ....[17]....
        /*01f4*/ 	.word	0x000068a0


	//   ....[18]....
        /*01f8*/ 	.word	0x00006fa0


	//   ....[19]....
        /*01fc*/ 	.word	0x000070a0


	//   ....[20]....
        /*0200*/ 	.word	0x00007450


	//   ....[21]....
        /*0204*/ 	.word	0x000074d0


	//   ....[22]....
        /*0208*/ 	.word	0x00008680


	//   ....[23]....
        /*020c*/ 	.word	0x00008d80


	//   ....[24]....
        /*0210*/ 	.word	0x00008db0


	//   ....[25]....
        /*0214*/ 	.word	0x00009090


	//   ....[26]....
        /*0218*/ 	.word	0x00009260


	//   ....[27]....
        /*021c*/ 	.word	0x0000a200


	//   ....[28]....
        /*0220*/ 	.word	0x0000a570


	//   ....[29]....
        /*0224*/ 	.word	0x0000a820


	//   ....[30]....
        /*0228*/ 	.word	0x0000af00


	//   ....[31]....
        /*022c*/ 	.word	0x0000b000


	//   ....[32]....
        /*0230*/ 	.word	0x0000b3b0


	//   ....[33]....
        /*0234*/ 	.word	0x0000b510


	//   ....[34]....
        /*0238*/ 	.word	0x0000c5e0


	//   ....[35]....
        /*023c*/ 	.word	0x0000c620


	//   ....[36]....
        /*0240*/ 	.word	0x0000c680


	//   ....[37]....
        /*0244*/ 	.word	0x0000c6b0


	//   ....[38]....
        /*0248*/ 	.word	0x0000c6d0


	//   ....[39]....
        /*024c*/ 	.word	0x0000d1a0


	//   ....[40]....
        /*0250*/ 	.word	0x0000d670


	//   ....[41]....
        /*0254*/ 	.word	0x0000d6a0


	//   ....[42]....
        /*0258*/ 	.word	0x0000d6b0


	//   ....[43]....
        /*025c*/ 	.word	0x0000d6d0


	//   ....[44]....
        /*0260*/ 	.word	0x0000db60


	//   ....[45]....
        /*0264*/ 	.word	0x0000db90


	//   ....[46]....
        /*0268*/ 	.word	0x0000e7f0


	//   ....[47]....
        /*026c*/ 	.word	0x0000e810


	//   ....[48]....
        /*0270*/ 	.word	0x0000f860


	//   ....[49]....
        /*0274*/ 	.word	0x00010700


	//   ....[50]....
        /*0278*/ 	.word	0x00010fa0


	//   ....[51]....
        /*027c*/ 	.word	0x00010fd0


	//   ....[52]....
        /*0280*/ 	.word	0x00011050


	//   ....[53]....
        /*0284*/ 	.word	0x00011080


	//   ....[54]....
        /*0288*/ 	.word	0x000110e0


	//   ....[55]....
        /*028c*/ 	.word	0x00011110


	//   ....[56]....
        /*0290*/ 	.word	0x00011130


	//   ....[57]....
        /*0294*/ 	.word	0x00011170


	//   ....[58]....
        /*0298*/ 	.word	0x00014060


	//   ....[59]....
        /*029c*/ 	.word	0x00014700


	//   ....[60]....
        /*02a0*/ 	.word	0x00014870


	//   ....[61]....
        /*02a4*/ 	.word	0x000148c0


	//   ....[62]....
        /*02a8*/ 	.word	0x000149f0


	//   ....[63]....
        /*02ac*/ 	.word	0x00014a60


	//   ....[64]....
        /*02b0*/ 	.word	0x00014ae0


	//   ....[65]....
        /*02b4*/ 	.word	0x00014b90


	//   ....[66]....
        /*02b8*/ 	.word	0x00014c10


	//   ....[67]....
        /*02bc*/ 	.word	0x00014ca0


	//   ....[68]....
        /*02c0*/ 	.word	0x000150b0


	//----- nvinfo : EIATTR_REG_RECONFIG
	.align		4
.L_765:
        /*02c4*/ 	.byte	0x01, 0x54
	.zero		2


	//----- nvinfo : EIATTR_SYSCALL_OFFSETS
	.align		4
        /*02c8*/ 	.byte	0x04, 0x46
        /*02ca*/ 	.short	(.L_767 - .L_766)


	//   ....[0]....
.L_766:
        /*02cc*/ 	.word	0x00003df0


	//   ....[1]....
        /*02d0*/ 	.word	0x000103c0


	//   ....[2]....
        /*02d4*/ 	.word	0x00010500


	//   ....[3]....
        /*02d8*/ 	.word	0x000105f0


	//   ....[4]....
        /*02dc*/ 	.word	0x00010c40


	//----- nvinfo : EIATTR_MBARRIER_INSTR_OFFSETS
	.align		4
.L_767:
        /*02e0*/ 	.byte	0x04, 0x39
        /*02e2*/ 	.short	(.L_769 - .L_768)


	//   ....[0]....
.L_768:
        /*02e4*/ 	.word	0x00000270
        /*02e8*/ 	.word	0x000000ff
        /*02ec*/ 	.word	0x00028c00
        /*02f0*/ 	.short	0x0100
        /*02f2*/ 	.byte	0x08
	.zero		1


	//   ....[1]....
        /*02f4*/ 	.word	0x00000280
        /*02f8*/ 	.word	0x000000ff
        /*02fc*/ 	.word	0x00028c20
        /*0300*/ 	.short	0x0100
        /*0302*/ 	.byte	0x08
	.zero		1


	//   ....[2]....
        /*0304*/ 	.word	0x00000330
        /*0308*/ 	.word	0x000000ff
        /*030c*/ 	.word	0x00028c30
        /*0310*/ 	.short	0x0100
        /*0312*/ 	.byte	0x06
	.zero		1


	//   ....[3]....
        /*0314*/ 	.word	0x00000340
        /*0318*/ 	.word	0x000000ff
        /*031c*/ 	.word	0x00028c40
        /*0320*/ 	.short	0x0100
        /*0322*/ 	.byte	0x06
	.zero		1


	//   ....[4]....
        /*0324*/ 	.word	0x00000350
        /*0328*/ 	.word	0x000000ff
        /*032c*/ 	.word	0x00028c38
        /*0330*/ 	.short	0x0100
        /*0332*/ 	.byte	0x06
	.zero		1


	//   ....[5]....
        /*0334*/ 	.word	0x00000360
        /*0338*/ 	.word	0x000000ff
        /*033c*/ 	.word	0x00028c48
        /*0340*/ 	.short	0x0100
        /*0342*/ 	.byte	0x06
	.zero		1


	//   ....[6]....
        /*0344*/ 	.word	0x00000490
        /*0348*/ 	.word	0x000000ff
        /*034c*/ 	.word	0x00028c50
        /*0350*/ 	.short	0x0100
        /*0352*/ 	.byte	0x08
	.zero		1


	//   ....[7]....
        /*0354*/ 	.word	0x000004a0
        /*0358*/ 	.word	0x000000ff
        /*035c*/ 	.word	0x00028c60
        /*0360*/ 	.short	0x0100
        /*0362*/ 	.byte	0x08
	.zero		1


	//   ....[8]....
        /*0364*/ 	.word	0x000004b0
        /*0368*/ 	.word	0x000000ff
        /*036c*/ 	.word	0x00028c58
        /*0370*/ 	.short	0x0100
        /*0372*/ 	.byte	0x08
	.zero		1


	//   ....[9]....
        /*0374*/ 	.word	0x000004c0
        /*0378*/ 	.word	0x000000ff
        /*037c*/ 	.word	0x00028c68
        /*0380*/ 	.short	0x0100
        /*0382*/ 	.byte	0x08
	.zero		1


	//   ....[10]....
        /*0384*/ 	.word	0x000005b0
        /*0388*/ 	.word	0x000000ff
        /*038c*/ 	.word	0x00028c70
        /*0390*/ 	.short	0x0100
        /*0392*/ 	.byte	0x06
	.zero		1


	//   ....[11]....
        /*0394*/ 	.word	0x000005c0
        /*0398*/ 	.word	0x000000ff
        /*039c*/ 	.word	0x00028c80
        /*03a0*/ 	.short	0x0100
        /*03a2*/ 	.byte	0x06
	.zero		1


	//   ....[12]....
        /*03a4*/ 	.word	0x000005d0
        /*03a8*/ 	.word	0x000000ff
        /*03ac*/ 	.word	0x00028c78
        /*03b0*/ 	.short	0x0100
        /*03b2*/ 	.byte	0x06
	.zero		1


	//   ....[13]....
        /*03b4*/ 	.word	0x000005e0
        /*03b8*/ 	.word	0x000000ff
        /*03bc*/ 	.word	0x00028c88
        /*03c0*/ 	.short	0x0100
        /*03c2*/ 	.byte	0x06
	.zero		1


	//   ....[14]....
        /*03c4*/ 	.word	0x00000710
        /*03c8*/ 	.word	0x000000ff
        /*03cc*/ 	.word	0x00028c90
        /*03d0*/ 	.short	0x0100
        /*03d2*/ 	.byte	0x08
	.zero		1


	//   ....[15]....
        /*03d4*/ 	.word	0x00000720
        /*03d8*/ 	.word	0x000000ff
        /*03dc*/ 	.word	0x00028ca0
        /*03e0*/ 	.short	0x0100
        /*03e2*/ 	.byte	0x08
	.zero		1


	//   ....[16]....
        /*03e4*/ 	.word	0x00000730
        /*03e8*/ 	.word	0x000000ff
        /*03ec*/ 	.word	0x00028c98
        /*03f0*/ 	.short	0x0100
        /*03f2*/ 	.byte	0x08
	.zero		1


	//   ....[17]....
        /*03f4*/ 	.word	0x00000740
        /*03f8*/ 	.word	0x000000ff
        /*03fc*/ 	.word	0x00028ca8
        /*0400*/ 	.short	0x0100
        /*0402*/ 	.byte	0x08
	.zero		1


	//   ....[18]....
        /*0404*/ 	.word	0x00000870
        /*0408*/ 	.word	0x000000ff
        /*040c*/ 	.word	0x00028cb0
        /*0410*/ 	.short	0x0100
        /*0412*/ 	.byte	0x08
	.zero		1


	//   ....[19]....
        /*0414*/ 	.word	0x00000880
        /*0418*/ 	.word	0x000000ff
        /*041c*/ 	.word	0x00028cc0
        /*0420*/ 	.short	0x0100
        /*0422*/ 	.byte	0x08
	.zero		1


	//   ....[20]....
        /*0424*/ 	.word	0x00000890
        /*0428*/ 	.word	0x000000ff
        /*042c*/ 	.word	0x00028cb8
        /*0430*/ 	.short	0x0100
        /*0432*/ 	.byte	0x08
	.zero		1


	//   ....[21]....
        /*0434*/ 	.word	0x000008a0
        /*0438*/ 	.word	0x000000ff
        /*043c*/ 	.word	0x00028cc8
        /*0440*/ 	.short	0x0100
        /*0442*/ 	.byte	0x08
	.zero		1


	//   ....[22]....
        /*0444*/ 	.word	0x000018e0
        /*0448*/ 	.word	0x000000ff
        /*044c*/ 	.word	0x00028c50
        /*0450*/ 	.short	0x010a
        /*0452*/ 	.byte	0x05
	.zero		1


	//   ....[23]....
        /*0454*/ 	.word	0x00001bd0
        /*0458*/ 	.word	0x00000002
        /*045c*/ 	.word	0x00000000
        /*0460*/ 	.short	0x0101
        /*0462*/ 	.byte	0x3f
	.zero		1


	//   ....[24]....
        /*0464*/ 	.word	0x00002520
        /*0468*/ 	.word	0x000000ff
        /*046c*/ 	.word	0x00028c50
        /*0470*/ 	.short	0x010a
        /*0472*/ 	.byte	0x07
	.zero		1


	//   ....[25]....
        /*0474*/ 	.word	0x00002560
        /*0478*/ 	.word	0x000000ff
        /*047c*/ 	.word	0x00028c50
        /*0480*/ 	.short	0x010a
        /*0482*/ 	.byte	0x07
	.zero		1


	//   ....[26]....
        /*0484*/ 	.word	0x00002730
        /*0488*/ 	.word	0x00000002
        /*048c*/ 	.word	0x00000000
        /*0490*/ 	.short	0x0101
        /*0492*/ 	.byte	0x3f
	.zero		1


	//   ....[27]....
        /*0494*/ 	.word	0x00003e20
        /*0498*/ 	.word	0x000000ff
        /*049c*/ 	.word	0x00028c00
        /*04a0*/ 	.short	0x010a
        /*04a2*/ 	.byte	0x25
	.zero		1


	//   ....[28]....
        /*04a4*/ 	.word	0x00003fb0
        /*04a8*/ 	.word	0x000000ff
        /*04ac*/ 	.word	0x00028c30
        /*04b0*/ 	.short	0x010a
        /*04b2*/ 	.byte	0x25
	.zero		1


	//   ....[29]....
        /*04b4*/ 	.word	0x00004020
        /*04b8*/ 	.word	0x000000ff
        /*04bc*/ 	.word	0x00028c30
        /*04c0*/ 	.short	0x010a
        /*04c2*/ 	.byte	0x25
	.zero		1


	//   ....[30]....
        /*04c4*/ 	.word	0x000044a0
        /*04c8*/ 	.word	0x00000005
        /*04cc*/ 	.word	0x00000000
        /*04d0*/ 	.short	0x0101
        /*04d2*/ 	.byte	0x3f
	.zero		1


	//   ....[31]....
        /*04d4*/ 	.word	0x00005dd0
        /*04d8*/ 	.word	0x000000ff
        /*04dc*/ 	.word	0x00028c50
        /*04e0*/ 	.short	0x010a
        /*04e2*/ 	.byte	0x25
	.zero		1


	//   ....[32]....
        /*04e4*/ 	.word	0x00005e10
        /*04e8*/ 	.word	0x000000ff
        /*04ec*/ 	.word	0x00028c50
        /*04f0*/ 	.short	0x010a
        /*04f2*/ 	.byte	0x25
	.zero		1


	//   ....[33]....
        /*04f4*/ 	.word	0x000060f0
        /*04f8*/ 	.word	0x0000000d
        /*04fc*/ 	.word	0x00000000
        /*0500*/ 	.short	0x0101
        /*0502*/ 	.byte	0x3f
	.zero		1


	//   ....[34]....
        /*0504*/ 	.word	0x000063d0
        /*0508*/ 	.word	0x000000ff
        /*050c*/ 	.word	0x00028c30
        /*0510*/ 	.short	0x010a
        /*0512*/ 	.byte	0x1f
	.zero		1


	//   ....[35]....
        /*0514*/ 	.word	0x00006410
        /*0518*/ 	.word	0x000000ff
        /*051c*/ 	.word	0x00028c30
        /*0520*/ 	.short	0x010a
        /*0522*/ 	.byte	0x1f
	.zero		1


	//   ....[36]....
        /*0524*/ 	.word	0x000066e0
        /*0528*/ 	.word	0x0000000f
        /*052c*/ 	.word	0x00000000
        /*0530*/ 	.short	0x0101
        /*0532*/ 	.byte	0x3f
	.zero		1


	//   ....[37]....
        /*0534*/ 	.word	0x000083c0
        /*0538*/ 	.word	0x000000ff
        /*053c*/ 	.word	0x00028c50
        /*0540*/ 	.short	0x010a
        /*0542*/ 	.byte	0x1f
	.zero		1


	//   ....[38]....
        /*0544*/ 	.word	0x00008400
        /*0548*/ 	.word	0x000000ff
        /*054c*/ 	.word	0x00028c50
        /*0550*/ 	.short	0x010a
        /*0552*/ 	.byte	0x1f
	.zero		1


	//   ....[39]....
        /*0554*/ 	.word	0x000086a0
        /*0558*/ 	.word	0x0000000e
        /*055c*/ 	.word	0x00000000
        /*0560*/ 	.short	0x0101
        /*0562*/ 	.byte	0x3f
	.zero		1


	//   ....[40]....
        /*0564*/ 	.word	0x00008ab0
        /*0568*/ 	.word	0x000000ff
        /*056c*/ 	.word	0x00028c30
        /*0570*/ 	.short	0x010a
        /*0572*/ 	.byte	0x1c
	.zero		1


	//   ....[41]....
        /*0574*/ 	.word	0x00008af0
        /*0578*/ 	.word	0x000000ff
        /*057c*/ 	.word	0x00028c30
        /*0580*/ 	.short	0x010a
        /*0582*/ 	.byte	0x1c
	.zero		1


	//   ....[42]....
        /*0584*/ 	.word	0x000095c0
        /*0588*/ 	.word	0x0000009a
        /*058c*/ 	.word	0x00000000
        /*0590*/ 	.short	0x0101
        /*0592*/ 	.byte	0x3f
	.zero		1


	//   ....[43]....
        /*0594*/ 	.word	0x00009f70
        /*0598*/ 	.word	0x000000ff
        /*059c*/ 	.word	0x00028c50
        /*05a0*/ 	.short	0x010a
        /*05a2*/ 	.byte	0x1c
	.zero		1


	//   ....[44]....
        /*05a4*/ 	.word	0x00009fb0
        /*05a8*/ 	.word	0x000000ff
        /*05ac*/ 	.word	0x00028c50
        /*05b0*/ 	.short	0x010a
        /*05b2*/ 	.byte	0x1c
	.zero		1


	//   ....[45]....
        /*05b4*/ 	.word	0x0000a220
        /*05b8*/ 	.word	0x0000000d
        /*05bc*/ 	.word	0x00000000
        /*05c0*/ 	.short	0x0101
        /*05c2*/ 	.byte	0x3f
	.zero		1


	//   ....[46]....
        /*05c4*/ 	.word	0x0000a3a0
        /*05c8*/ 	.word	0x000000ff
        /*05cc*/ 	.word	0x00028c30
        /*05d0*/ 	.short	0x010a
        /*05d2*/ 	.byte	0x1e
	.zero		1


	//   ....[47]....
        /*05d4*/ 	.word	0x0000a3e0
        /*05d8*/ 	.word	0x000000ff
        /*05dc*/ 	.word	0x00028c30
        /*05e0*/ 	.short	0x010a
        /*05e2*/ 	.byte	0x1e
	.zero		1


	//   ....[48]....
        /*05e4*/ 	.word	0x0000a670
        /*05e8*/ 	.word	0x00000005
        /*05ec*/ 	.word	0x00000000
        /*05f0*/ 	.short	0x0101
        /*05f2*/ 	.byte	0x3f
	.zero		1


	//   ....[49]....
        /*05f4*/ 	.word	0x0000c320
        /*05f8*/ 	.word	0x000000ff
        /*05fc*/ 	.word	0x00028c50
        /*0600*/ 	.short	0x010a
        /*0602*/ 	.byte	0x1e
	.zero		1


	//   ....[50]....
        /*0604*/ 	.word	0x0000c360
        /*0608*/ 	.word	0x000000ff
        /*060c*/ 	.word	0x00028c50
        /*0610*/ 	.short	0x010a
        /*0612*/ 	.byte	0x1e
	.zero		1


	//   ....[51]....
        /*0614*/ 	.word	0x0000c600
        /*0618*/ 	.word	0x0000000e
        /*061c*/ 	.word	0x00000000
        /*0620*/ 	.short	0x0101
        /*0622*/ 	.byte	0x3f
	.zero		1


	//   ....[52]....
        /*0624*/ 	.word	0x0000d170
        /*0628*/ 	.word	0x000000ff
        /*062c*/ 	.word	0x00000000
        /*0630*/ 	.short	0x0101
        /*0632*/ 	.byte	0x04
	.zero		1


	//   ....[53]....
        /*0634*/ 	.word	0x00010930
        /*0638*/ 	.word	0x000000ff
        /*063c*/ 	.word	0x00028c40
        /*0640*/ 	.short	0x010a
        /*0642*/ 	.byte	0x26
	.zero		1


	//   ....[54]....
        /*0644*/ 	.word	0x00011240
        /*0648*/ 	.word	0x000000ff
        /*064c*/ 	.word	0x00028c00
        /*0650*/ 	.short	0x0107
        /*0652*/ 	.byte	0x26
	.zero		1


	//   ....[55]....
        /*0654*/ 	.word	0x00011280
        /*0658*/ 	.word	0x000000ff
        /*065c*/ 	.word	0x00028c00
        /*0660*/ 	.short	0x0101
        /*0662*/ 	.byte	0x26
	.zero		1


	//   ....[56]....
        /*0664*/ 	.word	0x00011290
        /*0668*/ 	.word	0x000000ff
        /*066c*/ 	.word	0x00028c20
        /*0670*/ 	.short	0x010a
        /*0672*/ 	.byte	0x26
	.zero		1


	//   ....[57]....
        /*0674*/ 	.word	0x000112f0
        /*0678*/ 	.word	0x000000ff
        /*067c*/ 	.word	0x00028c60
        /*0680*/ 	.short	0x010a
        /*0682*/ 	.byte	0x26
	.zero		1


	//   ....[58]....
        /*0684*/ 	.word	0x00011eb0
        /*0688*/ 	.word	0x000000ff
        /*068c*/ 	.word	0x00028c48
        /*0690*/ 	.short	0x010a
        /*0692*/ 	.byte	0x26
	.zero		1


	//   ....[59]....
        /*0694*/ 	.word	0x00012080
        /*0698*/ 	.word	0x000000ff
        /*069c*/ 	.word	0x00028c68
        /*06a0*/ 	.short	0x010a
        /*06a2*/ 	.byte	0x26
	.zero		1


	//   ....[60]....
        /*06a4*/ 	.word	0x00012a30
        /*06a8*/ 	.word	0x000000ff
        /*06ac*/ 	.word	0x00028c40
        /*06b0*/ 	.short	0x010a
        /*06b2*/ 	.byte	0x26
	.zero		1


	//   ....[61]....
        /*06b4*/ 	.word	0x00012c10
        /*06b8*/ 	.word	0x000000ff
        /*06bc*/ 	.word	0x00028c60
        /*06c0*/ 	.short	0x010a
        /*06c2*/ 	.byte	0x26
	.zero		1


	//   ....[62]....
        /*06c4*/ 	.word	0x000135f0
        /*06c8*/ 	.word	0x000000ff
        /*06cc*/ 	.word	0x00028c48
        /*06d0*/ 	.short	0x010a
        /*06d2*/ 	.byte	0x26
	.zero		1


	//   ....[63]....
        /*06d4*/ 	.word	0x000137d0
        /*06d8*/ 	.word	0x000000ff
        /*06dc*/ 	.word	0x00028c68
        /*06e0*/ 	.short	0x010a
        /*06e2*/ 	.byte	0x26
	.zero		1


	//   ....[64]....
        /*06e4*/ 	.word	0x00013ff0
        /*06e8*/ 	.word	0x00000002
        /*06ec*/ 	.word	0x00028c20
        /*06f0*/ 	.short	0x010a
        /*06f2*/ 	.byte	0x3f
	.zero		1


	//   ....[65]....
        /*06f4*/ 	.word	0x00014170
        /*06f8*/ 	.word	0x00000007
        /*06fc*/ 	.word	0x00000000
        /*0700*/ 	.short	0x010a
        /*0702*/ 	.byte	0x3f
	.zero		1


	//   ....[66]....
        /*0704*/ 	.word	0x000141e0
        /*0708*/ 	.word	0x00000005
        /*070c*/ 	.word	0x00000000
        /*0710*/ 	.short	0x010a
        /*0712*/ 	.byte	0x3f
	.zero		1


	//   ....[67]....
        /*0714*/ 	.word	0x00014240
        /*0718*/ 	.word	0x00000005
        /*071c*/ 	.word	0x00000000
        /*0720*/ 	.short	0x010a
        /*0722*/ 	.byte	0x3f
	.zero		1


	//   ....[68]....
        /*0724*/ 	.word	0x00014270
        /*0728*/ 	.word	0x00000003
        /*072c*/ 	.word	0x00000000
        /*0730*/ 	.short	0x010a
        /*0732*/ 	.byte	0x3f
	.zero		1


	//   ....[69]....
        /*0734*/ 	.word	0x000142e0
        /*0738*/ 	.word	0x00000005
        /*073c*/ 	.word	0x00028c50
        /*0740*/ 	.short	0x010a
        /*0742*/ 	.byte	0x3f
	.zero		1


	//   ....[70]....
        /*0744*/ 	.word	0x00014340
        /*0748*/ 	.word	0x00000005
        /*074c*/ 	.word	0x00028c50
        /*0750*/ 	.short	0x010a
        /*0752*/ 	.byte	0x3f
	.zero		1


	//   ....[71]....
        /*0754*/ 	.word	0x000143a0
        /*0758*/ 	.word	0x00000009
        /*075c*/ 	.word	0x00028c00
        /*0760*/ 	.short	0x010a
        /*0762*/ 	.byte	0x3f
	.zero		1


	//   ....[72]....
        /*0764*/ 	.word	0x00014400
        /*0768*/ 	.word	0x00000005
        /*076c*/ 	.word	0x00028c30
        /*0770*/ 	.short	0x010a
        /*0772*/ 	.byte	0x3f
	.zero		1


	//   ....[73]....
        /*0774*/ 	.word	0x00014450
        /*0778*/ 	.word	0x0000000d
        /*077c*/ 	.word	0x00028c50
        /*0780*/ 	.short	0x010a
        /*0782*/ 	.byte	0x3f
	.zero		1


	//   ....[74]....
        /*0784*/ 	.word	0x000144b0
        /*0788*/ 	.word	0x0000000e
        /*078c*/ 	.word	0x00028c30
        /*0790*/ 	.short	0x010a
        /*0792*/ 	.byte	0x3f
	.zero		1


	//   ....[75]....
        /*0794*/ 	.word	0x00014500
        /*0798*/ 	.word	0x0000000e
        /*079c*/ 	.word	0x00028c50
        /*07a0*/ 	.short	0x010a
        /*07a2*/ 	.byte	0x3f
	.zero		1


	//   ....[76]....
        /*07a4*/ 	.word	0x00014560
        /*07a8*/ 	.word	0x00000006
        /*07ac*/ 	.word	0x00028c30
        /*07b0*/ 	.short	0x010a
        /*07b2*/ 	.byte	0x3f
	.zero		1


	//   ....[77]....
        /*07b4*/ 	.word	0x000145b0
        /*07b8*/ 	.word	0x000000b8
        /*07bc*/ 	.word	0x00028c50
        /*07c0*/ 	.short	0x010a
        /*07c2*/ 	.byte	0x3f
	.zero		1


	//   ....[78]....
        /*07c4*/ 	.word	0x00014610
        /*07c8*/ 	.word	0x00000006
        /*07cc*/ 	.word	0x00028c30
        /*07d0*/ 	.short	0x010a
        /*07d2*/ 	.byte	0x3f
	.zero		1


	//   ....[79]....
        /*07d4*/ 	.word	0x00014660
        /*07d8*/ 	.word	0x0000000e
        /*07dc*/ 	.word	0x00028c50
        /*07e0*/ 	.short	0x010a
        /*07e2*/ 	.byte	0x3f
	.zero		1


	//   ....[80]....
        /*07e4*/ 	.word	0x000147c0
        /*07e8*/ 	.word	0x00000003
        /*07ec*/ 	.word	0x00028c40
        /*07f0*/ 	.short	0x010a
        /*07f2*/ 	.byte	0x3f
	.zero		1


	//   ....[81]....
        /*07f4*/ 	.word	0x00014ce0
        /*07f8*/ 	.word	0x00000003
        /*07fc*/ 	.word	0x00028c20
        /*0800*/ 	.short	0x010a
        /*0802*/ 	.byte	0x3f
	.zero		1


	//   ....[82]....
        /*0804*/ 	.word	0x00014d40
        /*0808*/ 	.word	0x00000003
        /*080c*/ 	.word	0x00028c60
        /*0810*/ 	.short	0x010a
        /*0812*/ 	.byte	0x3f
	.zero		1


	//   ....[83]....
        /*0814*/ 	.word	0x00014da0
        /*0818*/ 	.word	0x00000003
        /*081c*/ 	.word	0x00028c48
        /*0820*/ 	.short	0x010a
        /*0822*/ 	.byte	0x3f
	.zero		1


	//   ....[84]....
        /*0824*/ 	.word	0x00014e00
        /*0828*/ 	.word	0x00000003
        /*082c*/ 	.word	0x00028c68
        /*0830*/ 	.short	0x010a
        /*0832*/ 	.byte	0x3f
	.zero		1


	//   ....[85]....
        /*0834*/ 	.word	0x00014e60
        /*0838*/ 	.word	0x00000003
        /*083c*/ 	.word	0x00028c40
        /*0840*/ 	.short	0x010a
        /*0842*/ 	.byte	0x3f
	.zero		1


	//   ....[86]....
        /*0844*/ 	.word	0x00014ec0
        /*0848*/ 	.word	0x00000003
        /*084c*/ 	.word	0x00028c60
        /*0850*/ 	.short	0x010a
        /*0852*/ 	.byte	0x3f
	.zero		1


	//   ....[87]....
        /*0854*/ 	.word	0x00014f20
        /*0858*/ 	.word	0x00000003
        /*085c*/ 	.word	0x00028c48
        /*0860*/ 	.short	0x010a
        /*0862*/ 	.byte	0x3f
	.zero		1


	//   ....[88]....
        /*0864*/ 	.word	0x00014f80
        /*0868*/ 	.word	0x00000003
        /*086c*/ 	.word	0x00028c68
        /*0870*/ 	.short	0x010a
        /*0872*/ 	.byte	0x3f
	.zero		1


	//   ....[89]....
        /*0874*/ 	.word	0x00014fd0
        /*0878*/ 	.word	0x00000002
        /*087c*/ 	.word	0x00028c20
        /*0880*/ 	.short	0x010a
        /*0882*/ 	.byte	0x3f
	.zero		1


	//   ....[90]....
        /*0884*/ 	.word	0x00015170
        /*0888*/ 	.word	0x00000007
        /*088c*/ 	.word	0x00000000
        /*0890*/ 	.short	0x010a
        /*0892*/ 	.byte	0x3f
	.zero		1


	//   ....[91]....
        /*0894*/ 	.word	0x000151c0
        /*0898*/ 	.word	0x00000005
        /*089c*/ 	.word	0x00000000
        /*08a0*/ 	.short	0x010a
        /*08a2*/ 	.byte	0x3f
	.zero		1


	//   ....[92]....
        /*08a4*/ 	.word	0x00015210
        /*08a8*/ 	.word	0x00000005
        /*08ac*/ 	.word	0x00000000
        /*08b0*/ 	.short	0x010a
        /*08b2*/ 	.byte	0x3f
	.zero		1


	//----- nvinfo : EIATTR_NUM_MBARRIERS
	.align		4
.L_769:
        /*08b4*/ 	.byte	0x03, 0x38
        /*08b6*/ 	.short	0x0016


	//----- nvinfo : EIATTR_EXIT_INSTR_OFFSETS
	.align		4
        /*08b8*/ 	.byte	0x04, 0x1c
        /*08ba*/ 	.short	(.L_771 - .L_770)


	//   ....[0]....
.L_770:
        /*08bc*/ 	.word	0x000142c0


	//----- nvinfo : EIATTR_MAX_THREADS
	.align		4
.L_771:
        /*08c0*/ 	.byte	0x04, 0x05
        /*08c2*/ 	.short	(.L_773 - .L_772)
.L_772:
        /*08c4*/ 	.word	0x00000180
        /*08c8*/ 	.word	0x00000001
        /*08cc*/ 	.word	0x00000001


	//----- nvinfo : EIATTR_CRS_STACK_SIZE
	.align		4
.L_773:
        /*08d0*/ 	.byte	0x04, 0x1e
        /*08d2*/ 	.short	(.L_775 - .L_774)
.L_774:
        /*08d4*/ 	.word	0x00000000


	//----- nvinfo : EIATTR_CBANK_PARAM_SIZE
	.align		4
.L_775:
        /*08d8*/ 	.byte	0x03, 0x19
        /*08da*/ 	.short	0x0a70


	//----- nvinfo : EIATTR_PARAM_CBANK
	.align		4
        /*08dc*/ 	.byte	0x04, 0x0a
        /*08de*/ 	.short	(.L_777 - .L_776)
	.align		4
.L_776:
        /*08e0*/ 	.word	index@(.nv.constant0._ZN7cutlass13device_kernelIN5flash11enable_sm90INS1_16FlashAttnFwdSm90INS1_25CollectiveMainloopFwdSm90ILi2EN4cute5tupleIJNS5_1CILi1EEES8_S8_EEENS6_IJNS7_ILi64EEESA_SA_EEELi512ENS_6half_tEfNS_4arch4Sm90ELb0ELb1ELb0ELb0ELb0ELb0ELb0ELb0ELb0ELb1ELb1ELb0EEENS1_21CollectiveEpilogueFwdINS6_IJSA_NS7_ILi512EEESA_EEES9_SC_SE_Li256ELb0ELb1ELb1ELb0EEENS1_19SingleTileSchedulerILb0ELb1ELb1ELi64EEEEEEEEEvNT_6ParamsE)
        /*08e4*/ 	.short	0x0210
        /*08e6*/ 	.short	0x0a70


	//----- nvinfo : EIATTR_SW_WAR
	.align		4
.L_777:
        /*08e8*/ 	.byte	0x04, 0x36
        /*08ea*/ 	.short	(.L_779 - .L_778)
.L_778:
        /*08ec*/ 	.word	0x00000008
.L_779:


//--------------------- .nv.info._ZN7cutlass13device_kernelIN5flash11enable_sm90INS1_16FlashAttnFwdSm90INS1_25CollectiveMainloopFwdSm90ILi2EN4cute5tupleIJNS5_1CILi1EEES8_S8_EEENS6_IJNS7_ILi64EEESA_SA_EEELi512ENS_6half_tEfNS_4arch4Sm90ELb0ELb1ELb0ELb0ELb0ELb0ELb1ELb0ELb0ELb1ELb1ELb0EEENS1_21CollectiveEpilogueFwdINS6_IJSA_NS7_ILi512EEESA_EEES9_SC_SE_Li256ELb0ELb1ELb1ELb0EEENS1_19SingleTileSchedulerILb0ELb1ELb1ELi64EEEEEEEEEvNT_6ParamsE --------------------------
	.section	.nv.info._ZN7cutlass13device_kernelIN5flash11enable_sm90INS1_16FlashAttnFwdSm90INS1_25CollectiveMainloopFwdSm90ILi2EN4cute5tupleIJNS5_1CILi1EEES8_S8_EEENS6_IJNS7_ILi64EEESA_SA_EEELi512ENS_6half_tEfNS_4arch4Sm90ELb0ELb1ELb0ELb0ELb0ELb0ELb1ELb0ELb0ELb1ELb1ELb0EEENS1_21CollectiveEpilogueFwdINS6_IJSA_NS7_ILi512EEESA_EEES9_SC_SE_Li256ELb0ELb1ELb1ELb0EEENS1_19SingleTileSchedulerILb0ELb1ELb1ELi64EEEEEEEEEvNT_6ParamsE,"",@"SHT_CUDA_INFO"
	.sectionflags	@""
	.align	4


	//----- nvinfo : EIATTR_CUDA_API_VERSION
	.align		4
        /*0000*/ 	.byte	0x04, 0x37
        /*0002*/ 	.short	(.L_781 - .L_780)
.L_780:
        /*0004*/ 	.word	0x00000082


	//----- nvinfo : EIATTR_KPARAM_INFO
	.align		4
.L_781:
        /*0008*/ 	.byte	0x04, 0x17
        /*000a*/ 	.short	(.L_783 - .L_782)
.L_782:
        /*000c*/ 	.word	0x00000000
        /*0010*/ 	.short	0x0000
        /*0012*/ 	.short	0x0070
        /*0014*/ 	.byte	0x00, 0xf0, 0x01, 0x2c


	//----- nvinfo : EIATTR_SPARSE_MMA_MASK
	.align		4
.L_783:
        /*0018*/ 	.byte	0x03, 0x50
        /*001a*/ 	.short	0x0000


	//----- nvinfo : EIATTR_MAXREG_COUNT
	.align		4
        /*001c*/ 	.byte	0x03, 0x1b
        /*001e*/ 	.short	0x00a8


	//----- nvinfo : EIATTR_NUM_BARRIERS
	.align		4
        /*0020*/ 	.byte	0x02, 0x4c
        /*0022*/ 	.byte	0x10
	.zero		1


	//----- nvinfo : EIATTR_EXTERNS
	.align		4
        /*0024*/ 	.byte	0x04, 0x0f
        /*0026*/ 	.short	(.L_785 - .L_784)


	//   ....[0]....
	.align		4
.L_784:
        /*0028*/ 	.word	index@(__assertfail)


	//----- nvinfo : EIATTR_ANNOTATIONS
	.align		4
.L_785:
        /*002c*/ 	.byte	0x04, 0x55
        /*002e*/ 	.short	(.L_787 - .L_786)


	//   ....[0]....
.L_786:
        /* <DEDUP_REMOVED lines=18> */


	//----- nvinfo : EIATTR_MERCURY_ISA_VERSION
	.align		4
.L_787:
        /*0138*/ 	.byte	0x03, 0x5f
        /*013a*/ 	.short	0x0101


	//----- nvinfo : EIATTR_INT_WARP_WIDE_INSTR_OFFSETS
	.align		4
        /*013c*/ 	.byte	0x04, 0x31
        /*013e*/ 	.short	(.L_789 - .L_788)


	//   ....[0]....
.L_788:
        /*0140*/ 	.word	0x00000130


	//   ....[1]....
        /*0144*/ 	.word	0x00000170


	//   ....[2]....
        /*0148*/ 	.word	0x000001e0


	//   ....[3]....
        /*014c*/ 	.word	0x000001f0


	//----- nvinfo : EIATTR_COOP_GROUP_MASK_REGIDS
	.align		4
.L_789:
        /*0150*/ 	.byte	0x04, 0x29
        /*0152*/ 	.short	(.L_791 - .L_790)


	//   ....[0]....
.L_790:
        /*0154*/ 	.word	0xffffffff


	//   ....[1]....
        /*0158*/ 	.word	0xffffffff


	//   ....[2]....
        /*015c*/ 	.word	0xffffffff


	//   ....[3]....
        /*0160*/ 	.word	0xffffffff


	//   ....[4]....
        /*0164*/ 	.word	0xffffffff


	//   ....[5]....
        /*0168*/ 	.word	0xffffffff


	//   ....[6]....
        /*016c*/ 	.word	0xffffffff


	//   ....[7]....
        /*0170*/ 	.word	0xffffffff


	//   ....[8]....
        /*0174*/ 	.word	0xffffffff


	//   ....[9]....
        /*0178*/ 	.word	0xffffffff


	//   ....[10]....
        /*017c*/ 	.word	0xffffffff


	//   ....[11]....
        /*0180*/ 	.word	0xffffffff


	//   ....[12]....
        /*0184*/ 	.word	0xffffffff


	//   ....[13]....
        /*0188*/ 	.word	0xffffffff


	//   ....[14]....
        /*018c*/ 	.word	0xffffffff


	//   ....[15]....
        /*0190*/ 	.word	0xffffffff


	//   ....[16]....
        /*0194*/ 	.word	0xffffffff


	//   ....[17]....
        /*0198*/ 	.word	0xffffffff


	//   ....[18]....
        /*019c*/ 	.word	0xffffffff


	//   ....[19]....
        /*01a0*/ 	.word	0xffffffff


	//   ....[20]....
        /*01a4*/ 	.word	0xffffffff


	//   ....[21]....
        /*01a8*/ 	.word	0xffffffff


	//   ....[22]....
        /*01ac*/ 	.word	0xffffffff


	//   ....[23]....
        /*01b0*/ 	.word	0xffffffff


	//   ....[24]....
        /*01b4*/ 	.word	0xffffffff


	//   ....[25]....
        /*01b8*/ 	.word	0xffffffff


	//   ....[26]....
        /*01bc*/ 	.word	0xffffffff


	//   ....[27]....
        /*01c0*/ 	.word	0xffffffff


	//   ....[28]....
        /*01c4*/ 	.word	0xffffffff


	//   ....[29]....
        /*01c8*/ 	.word	0xffffffff


	//   ....[30]....
        /*01cc*/ 	.word	0xffffffff


	//   ....[31]....
        /*01d0*/ 	.word	0xffffffff


	//   ....[32]....
        /*01d4*/ 	.word	0xffffffff


	//   ....[33]....
        /*01d8*/ 	.word	0xffffffff


	//   ....[34]....
        /*01dc*/ 	.word	0xffffffff


	//   ....[35]....
        /*01e0*/ 	.word	0xffffffff


	//   ....[36]....
        /*01e4*/ 	.word	0xffffffff


	//   ....[37]....
        /*01e8*/ 	.word	0xffffffff


	//   ....[38]....
        /*01ec*/ 	.word	0xffffffff


	//   ....[39]....
        /*01f0*/ 	.word	0xffffffff


	//   ....[40]....
        /*01f4*/ 	.word	0xffffffff


	//   ....[41]....
        /*01f8*/ 	.word	0xffffffff


	//   ....[42]....
        /*01fc*/ 	.word	0xffffffff


	//   ....[43]....
        /*0200*/ 	.word	0xffffffff


	//   ....[44]....
        /*0204*/ 	.word	0xffffffff


	//   ....[45]....
        /*0208*/ 	.word	0xffffffff


	//   ....[46]....
        /*020c*/ 	.word	0xffffffff


	//   ....[47]....
        /*0210*/ 	.word	0xffffffff


	//   ....[48]....
        /*0214*/ 	.word	0xffffffff


	//   ....[49]....
        /*0218*/ 	.word	0xffffffff


	//   ....[50]....
        /*021c*/ 	.word	0xffffffff


	//   ....[51]....
        /*0220*/ 	.word	0xffffffff


	//   ....[52]....
        /*0224*/ 	.word	0xffffffff


	//   ....[53]....
        /*0228*/ 	.word	0xffffffff


	//   ....[54]....
        /*022c*/ 	.word	0xffffffff


	//   ....[55]....
        /*0230*/ 	.word	0xffffffff


	//   ....[56]....
        /*0234*/ 	.word	0xffffffff


	//   ....[57]....
        /*0238*/ 	.word	0xffffffff


	//   ....[58]....
        /*023c*/ 	.word	0xffffffff


	//   ....[59]....
        /*0240*/ 	.word	0xffffffff


	//   ....[60]....
        /*0244*/ 	.word	0xffffffff


	//   ....[61]....
        /*0248*/ 	.word	0xffffffff


	//   ....[62]....
        /*024c*/ 	.word	0xffffffff


	//   ....[63]....
        /*0250*/ 	.word	0xffffffff


	//   ....[64]....
        /*0254*/ 	.word	0xffffffff


	//   ....[65]....
        /*0258*/ 	.word	0xffffffff


	//   ....[66]....
        /*025c*/ 	.word	0xffffffff


	//   ....[67]....
        /*0260*/ 	.word	0xffffffff


	//   ....[68]....
        /*0264*/ 	.word	0xffffffff


	//   ....[69]....
        /*0268*/ 	.word	0xffffffff


	//   ....[70]....
        /*026c*/ 	.word	0xffffffff


	//   ....[71]....
        /*0270*/ 	.word	0x0500000f


	//   ....[72]....
        /*0274*/ 	.word	0x0500000f


	//   ....[73]....
        /*0278*/ 	.word	0x0500000f


	//   ....[74]....
        /*027c*/ 	.word	0x0500000f


	//   ....[75]....
        /*0280*/ 	.word	0x0500000f


	//   ....[76]....
        /*0284*/ 	.word	0x0500000f


	//   ....[77]....
        /*0288*/ 	.word	0x0500000f


	//   ....[78]....
        /*028c*/ 	.word	0x0500000f


	//   ....[79]....
        /*0290*/ 	.word	0x0500000f


	//   ....[80]....
        /*0294*/ 	.word	0x0500000f


	//   ....[81]....
        /*0298*/ 	.word	0x0500000f


	//   ....[82]....
        /*029c*/ 	.word	0x0500000f


	//   ....[83]....
        /*02a0*/ 	.word	0x0500000f


	//   ....[84]....
        /*02a4*/ 	.word	0x0500000f


	//   ....[85]....
        /*02a8*/ 	.word	0x0500000f


	//   ....[86]....
        /*02ac*/ 	.word	0x0500000f


	//   ....[87]....
        /*02b0*/ 	.word	0x0500000f


	//   ....[88]....
        /*02b4*/ 	.word	0x0500000f


	//----- nvinfo : EIATTR_COOP_GROUP_INSTR_OFFSETS
	.align		4
.L_791:
        /*02b8*/ 	.byte	0x04, 0x28
        /*02ba*/ 	.short	(.L_793 - .L_792)


	//   ....[0]....
.L_792:
        /*02bc*/ 	.word	0x00000070


	//   ....[1]....
        /*02c0*/ 	.word	0x00000140


	//   ....[2]....
        /*02c4*/ 	.word	0x00000190


	//   ....[3]....
        /*02c8*/ 	.word	0x000003a0


	//   ....[4]....
        /*02cc*/ 	.word	0x00000500


	//   ....[5]....
        /*02d0*/ 	.word	0x00000620


	//   ....[6]....
        /*02d4*/ 	.word	0x00000780


	//   ....[7]....
        /*02d8*/ 	.word	0x00001810


	//   ....[8]....
        /*02dc*/ 	.word	0x00003b20


	//   ....[9]....
        /*02e0*/ 	.word	0x00004c60


	//   ....[10]....
        /*02e4*/ 	.word	0x00005b30


	//   ....[11]....
        /*02e8*/ 	.word	0x00005dc0


	//   ....[12]....
        /*02ec*/ 	.word	0x00006840


	//   ....[13]....
        /*02f0*/ 	.word	0x00006870


	//   ....[14]....
        /*02f4*/ 	.word	0x00006a70


	//   ....[15]....
        /*02f8*/ 	.word	0x00006b00


	//   ....[16]....
        /*02fc*/ 	.word	0x000074d0


	//   ....[17]....
        /*0300*/ 	.word	0x00008030


	//   ....[18]....
        /*0304*/ 	.word	0x00008df0


	//   ....[19]....
        /*0308*/ 	.word	0x00009110


	//   ....[20]....
        /*030c*/ 	.word	0x00009850


	//   ....[21]....
        /*0310*/ 	.word	0x00009920


	//   ....[22]....
        /*0314*/ 	.word	0x00009d40


	//   ....[23]....
        /*0318*/ 	.word	0x00009de0


	//   ....[24]....
        /*031c*/ 	.word	0x0000ae80


	//   ....[25]....
        /*0320*/ 	.word	0x0000b9f0


	//   ....[26]....
        /*0324*/ 	.word	0x0000c8d0


	//   ....[27]....
        /*0328*/ 	.word	0x0000c900


	//   ....[28]....
        /*032c*/ 	.word	0x0000cbf0


	//   ....[29]....
        /*0330*/ 	.word	0x0000cdc0


	//   ....[30]....
        /*0334*/ 	.word	0x0000dcb0


	//   ....[31]....
        /*0338*/ 	.word	0x0000e520


	//   ....[32]....
        /*033c*/ 	.word	0x0000f330


	//   ....[33]....
        /*0340*/ 	.word	0x0000f660


	//   ....[34]....
        /*0344*/ 	.word	0x0000fcc0


	//   ....[35]....
        /*0348*/ 	.word	0x0000fda0


	//   ....[36]....
        /*034c*/ 	.word	0x000100b0


	//   ....[37]....
        /*0350*/ 	.word	0x00010200


	//   ....[38]....
        /*0354*/ 	.word	0x00011320


	//   ....[39]....
        /*0358*/ 	.word	0x00011360


	//   ....[40]....
        /*035c*/ 	.word	0x000113b0


	//   ....[41]....
        /*0360*/ 	.word	0x000113d0


	//   ....[42]....
        /*0364*/ 	.word	0x000113f0


	//   ....[43]....
        /*0368*/ 	.word	0x00011eb0


	//   ....[44]....
        /*036c*/ 	.word	0x000123e0


	//   ....[45]....
        /*0370*/ 	.word	0x00012410


	//   ....[46]....
        /*0374*/ 	.word	0x00012430


	//   ....[47]....
        /*0378*/ 	.word	0x00012440


	//   ....[48]....
        /*037c*/ 	.word	0x000128e0


	//   ....[49]....
        /*0380*/ 	.word	0x00012910


	//   ....[50]....
        /*0384*/ 	.word	0x00013580


	//   ....[51]....
        /*0388*/ 	.word	0x000135a0


	//   ....[52]....
        /*038c*/ 	.word	0x00014640


	//   ....[53]....
        /*0390*/ 	.word	0x00015520


	//   ....[54]....
        /*0394*/ 	.word	0x00015e10


	//   ....[55]....
        /*0398*/ 	.word	0x00015e50


	//   ....[56]....
        /*039c*/ 	.word	0x00015f60


	//   ....[57]....
        /*03a0*/ 	.word	0x00015f80


	//   ....[58]....
        /*03a4*/ 	.word	0x00016000


	//   ....[59]....
        /*03a8*/ 	.word	0x00016020


	//   ....[60]....
        /*03ac*/ 	.word	0x00016030


	//   ....[61]....
        /*03b0*/ 	.word	0x00016040


	//   ....[62]....
        /*03b4*/ 	.word	0x00016990


	//   ....[63]....
        /*03b8*/ 	.word	0x000169b0


	//   ....[64]....
        /*03bc*/ 	.word	0x000169d0


	//   ....[65]....
        /*03c0*/ 	.word	0x00016af0


	//   ....[66]....
        /*03c4*/ 	.word	0x00016ca0


	//   ....[67]....
        /*03c8*/ 	.word	0x00016cd0


	//   ....[68]....
        /*03cc*/ 	.word	0x00016e20


	//   ....[69]....
        /*03d0*/ 	.word	0x00016e30


	//   ....[70]....
        /*03d4*/ 	.word	0x00019ef0


	//   ....[71]....
        /*03d8*/ 	.word	0x0001a4f0


	//   ....[72]....
        /*03dc*/ 	.word	0x0001a660


	//   ....[73]....
        /*03e0*/ 	.word	0x0001a6c0


	//   ....[74]....
        /*03e4*/ 	.word	0x0001a840


	//   ....[75]....
        /*03e8*/ 	.word	0x0001a8b0


	//   ....[76]....
        /*03ec*/ 	.word	0x0001a9c0


	//   ....[77]....
        /*03f0*/ 	.word	0x0001aa20


	//   ....[78]....
        /*03f4*/ 	.word	0x0001ab20


	//   ....[79]....
        /*03f8*/ 	.word	0x0001ab70


	//   ....[80]....
        /*03fc*/ 	.word	0x0001ac10


	//   ....[81]....
        /*0400*/ 	.word	0x0001ad30


	//   ....[82]....
        /*0404*/ 	.word	0x0001b040


	//   ....[83]....
        /*0408*/ 	.word	0x0001b090


	//   ....[84]....
        /*040c*/ 	.word	0x0001b280


	//   ....[85]....
        /*0410*/ 	.word	0x0001b2d0


	//   ....[86]....
        /*0414*/ 	.word	0x0001b500


	//   ....[87]....
        /*0418*/ 	.word	0x0001b550


	//   ....[88]....
        /*041c*/ 	.word	0x0001b960


	//----- nvinfo : EIATTR_REG_RECONFIG
	.align		4
.L_793:
        /*0420*/ 	.byte	0x01, 0x54
	.zero		2


	//----- nvinfo : EIATTR_SYSCALL_OFFSETS
	.align		4
        /*0424*/ 	.byte	0x04, 0x46
        /*0426*/ 	.short	(.L_795 - .L_794)


	//   ....[0]....
.L_794:
        /*0428*/ 	.word	0x00003ce0


	//   ....[1]....
        /*042c*/ 	.word	0x000151a0


	//   ....[2]....
        /*0430*/ 	.word	0x000152e0


	//   ....[3]....
        /*0434*/ 	.word	0x000153d0


	//   ....[4]....
        /*0438*/ 	.word	0x00015aa0


	//   ....[5]....
        /*043c*/ 	.word	0x00016360


	//----- nvinfo : EIATTR_MBARRIER_INSTR_OFFSETS
	.align		4
.L_795:
        /*0440*/ 	.byte	0x04, 0x39
        /*0442*/ 	.short	(.L_797 - .L_796)


	//   ....[0]....
.L_796:
        /*0444*/ 	.word	0x00000280
        /*0448*/ 	.word	0x000000ff
        /*044c*/ 	.word	0x00038800
        /*0450*/ 	.short	0x0100
        /*0452*/ 	.byte	0x08
	.zero		1


	//   ....[1]....
        /*0454*/ 	.word	0x00000290
        /*0458*/ 	.word	0x000000ff
        /*045c*/ 	.word	0x00038810
        /*0460*/ 	.short	0x0100
        /*0462*/ 	.byte	0x08
	.zero		1


	//   ....[2]....
        /*0464*/ 	.word	0x000002a0
        /*0468*/ 	.word	0x000000ff
        /*046c*/ 	.word	0x00038820
        /*0470*/ 	.short	0x0100
        /*0472*/ 	.byte	0x08
	.zero		1


	//   ....[3]....
        /*0474*/ 	.word	0x00000350
        /*0478*/ 	.word	0x000000ff
        /*047c*/ 	.word	0x00038830
        /*0480*/ 	.short	0x0100
        /*0482*/ 	.byte	0x06
	.zero		1


	//   ....[4]....
        /*0484*/ 	.word	0x00000360
        /*0488*/ 	.word	0x000000ff
        /*048c*/ 	.word	0x00038840
        /*0490*/ 	.short	0x0100
        /*0492*/ 	.byte	0x06
	.zero		1


	//   ....[5]....
        /*0494*/ 	.word	0x00000370
        /*0498*/ 	.word	0x000000ff
        /*049c*/ 	.word	0x00038838
        /*04a0*/ 	.short	0x0100
        /*04a2*/ 	.byte	0x06
	.zero		1


	//   ....[6]....
        /*04a4*/ 	.word	0x00000380
        /*04a8*/ 	.word	0x000000ff
        /*04ac*/ 	.word	0x00038848
        /*04b0*/ 	.short	0x0100
        /*04b2*/ 	.byte	0x06
	.zero		1


	//   ....[7]....
        /*04b4*/ 	.word	0x000004b0
        /*04b8*/ 	.word	0x000000ff
        /*04bc*/ 	.word	0x00038850
        /*04c0*/ 	.short	0x0100
        /*04c2*/ 	.byte	0x08
	.zero		1


	//   ....[8]....
        /*04c4*/ 	.word	0x000004c0
        /*04c8*/ 	.word	0x000000ff
        /*04cc*/ 	.word	0x00038860
        /*04d0*/ 	.short	0x0100
        /*04d2*/ 	.byte	0x08
	.zero		1


	//   ....[9]....
        /*04d4*/ 	.word	0x000004d0
        /*04d8*/ 	.word	0x000000ff
        /*04dc*/ 	.word	0x00038858
        /*04e0*/ 	.short	0x0100
        /*04e2*/ 	.byte	0x08
	.zero		1


	//   ....[10]....
        /*04e4*/ 	.word	0x000004e0
        /*04e8*/ 	.word	0x000000ff
        /*04ec*/ 	.word	0x00038868
        /*04f0*/ 	.short	0x0100
        /*04f2*/ 	.byte	0x08
	.zero		1


	//   ....[11]....
        /*04f4*/ 	.word	0x000005d0
        /*04f8*/ 	.word	0x000000ff
        /*04fc*/ 	.word	0x00038870
        /*0500*/ 	.short	0x0100
        /*0502*/ 	.byte	0x06
	.zero		1


	//   ....[12]....
        /*0504*/ 	.word	0x000005e0
        /*0508*/ 	.word	0x000000ff
        /*050c*/ 	.word	0x00038880
        /*0510*/ 	.short	0x0100
        /*0512*/ 	.byte	0x06
	.zero		1


	//   ....[13]....
        /*0514*/ 	.word	0x000005f0
        /*0518*/ 	.word	0x000000ff
        /*051c*/ 	.word	0x00038878
        /*0520*/ 	.short	0x0100
        /*0522*/ 	.byte	0x06
	.zero		1


	//   ....[14]....
        /*0524*/ 	.word	0x00000600
        /*0528*/ 	.word	0x000000ff
        /*052c*/ 	.word	0x00038888
        /*0530*/ 	.short	0x0100
        /*0532*/ 	.byte	0x06
	.zero		1


	//   ....[15]....
        /*0534*/ 	.word	0x00000730
        /*0538*/ 	.word	0x000000ff
        /*053c*/ 	.word	0x00038890
        /*0540*/ 	.short	0x0100
        /*0542*/ 	.byte	0x08
	.zero		1


	//   ....[16]....
        /*0544*/ 	.word	0x00000740
        /*0548*/ 	.word	0x000000ff
        /*054c*/ 	.word	0x000388a0
        /*0550*/ 	.short	0x0100
        /*0552*/ 	.byte	0x08
	.zero		1


	//   ....[17]....
        /*0554*/ 	.word	0x00000750
        /*0558*/ 	.word	0x000000ff
        /*055c*/ 	.word	0x00038898
        /*0560*/ 	.short	0x0100
        /*0562*/ 	.byte	0x08
	.zero		1


	//   ....[18]....
        /*0564*/ 	.word	0x00000760
        /*0568*/ 	.word	0x000000ff
        /*056c*/ 	.word	0x000388a8
        /*0570*/ 	.short	0x0100
        /*0572*/ 	.byte	0x08
	.zero		1


	//   ....[19]....
        /*0574*/ 	.word	0x00000890
        /*0578*/ 	.word	0x000000ff
        /*057c*/ 	.word	0x000388b0
        /*0580*/ 	.short	0x0100
        /*0582*/ 	.byte	0x08
	.zero		1


	//   ....[20]....
        /*0584*/ 	.word	0x000008a0
        /*0588*/ 	.word	0x000000ff
        /*058c*/ 	.word	0x000388c0
        /*0590*/ 	.short	0x0100
        /*0592*/ 	.byte	0x08
	.zero		1


	//   ....[21]....
        /*0594*/ 	.word	0x000008b0
        /*0598*/ 	.word	0x000000ff
        /*059c*/ 	.word	0x000388b8
        /*05a0*/ 	.short	0x0100
        /*05a2*/ 	.byte	0x08
	.zero		1


	//   ....[22]....
        /*05a4*/ 	.word	0x000008c0
        /*05a8*/ 	.word	0x000000ff
        /*05ac*/ 	.word	0x000388c8
        /*05b0*/ 	.short	0x0100
        /*05b2*/ 	.byte	0x08
	.zero		1


	//   ....[23]....
        /*05b4*/ 	.word	0x00001bb0
        /*05b8*/ 	.word	0x00000008
        /*05bc*/ 	.word	0x00000000
        /*05c0*/ 	.short	0x0101
        /*05c2*/ 	.byte	0x3f
	.zero		1


	//   ....[24]....
        /*05c4*/ 	.word	0x00002650
        /*05c8*/ 	.word	0x00000004
        /*05cc*/ 	.word	0x00000000
        /*05d0*/ 	.short	0x0101
        /*05d2*/ 	.byte	0x3f
	.zero		1


	//   ....[25]....
        /*05d4*/ 	.word	0x00003d10
        /*05d8*/ 	.word	0x000000c7
        /*05dc*/ 	.word	0x00038800
        /*05e0*/ 	.short	0x010a
        /*05e2*/ 	.byte	0x3f
	.zero		1


	//   ....[26]....
        /*05e4*/ 	.word	0x00003ec0
        /*05e8*/ 	.word	0x000000c7
        /*05ec*/ 	.word	0x00038830
        /*05f0*/ 	.short	0x010a
        /*05f2*/ 	.byte	0x3f
	.zero		1


	//   ....[27]....
        /*05f4*/ 	.word	0x00003f00
        /*05f8*/ 	.word	0x000000c7
        /*05fc*/ 	.word	0x00038830
        /*0600*/ 	.short	0x010a
        /*0602*/ 	.byte	0x3f
	.zero		1


	//   ....[28]....
        /*0604*/ 	.word	0x00004310
        /*0608*/ 	.word	0x000000c7
        /*060c*/ 	.word	0x00038810
        /*0610*/ 	.short	0x010a
        /*0612*/ 	.byte	0x3f
	.zero		1


	//   ....[29]....
        /*0614*/ 	.word	0x00004350
        /*0618*/ 	.word	0x000000c7
        /*061c*/ 	.word	0x00038850
        /*0620*/ 	.short	0x010a
        /*0622*/ 	.byte	0x3f
	.zero		1


	//   ....[30]....
        /*0624*/ 	.word	0x00004410
        /*0628*/ 	.word	0x000000c7
        /*062c*/ 	.word	0x00038850
        /*0630*/ 	.short	0x010a
        /*0632*/ 	.byte	0x3f
	.zero		1


	//   ....[31]....
        /*0634*/ 	.word	0x00005ba0
        /*0638*/ 	.word	0x00000003
        /*063c*/ 	.word	0x00000000
        /*0640*/ 	.short	0x0101
        /*0642*/ 	.byte	0x3f
	.zero		1


	//   ....[32]....
        /*0644*/ 	.word	0x000074f0
        /*0648*/ 	.word	0x00000003
        /*064c*/ 	.word	0x00000000
        /*0650*/ 	.short	0x0101
        /*0652*/ 	.byte	0x3f
	.zero		1


	//   ....[33]....
        /*0654*/ 	.word	0x000077b0
        /*0658*/ 	.word	0x000000cc
        /*065c*/ 	.word	0x00038830
        /*0660*/ 	.short	0x010a
        /*0662*/ 	.byte	0x3f
	.zero		1


	//   ....[34]....
        /*0664*/ 	.word	0x00007800
        /*0668*/ 	.word	0x000000cc
        /*066c*/ 	.word	0x00038830
        /*0670*/ 	.short	0x010a
        /*0672*/ 	.byte	0x3f
	.zero		1


	//   ....[35]....
        /*0674*/ 	.word	0x00007b30
        /*0678*/ 	.word	0x000000cc
        /*067c*/ 	.word	0x00038850
        /*0680*/ 	.short	0x010a
        /*0682*/ 	.byte	0x3f
	.zero		1


	//   ....[36]....
        /*0684*/ 	.word	0x00007b80
        /*0688*/ 	.word	0x000000cc
        /*068c*/ 	.word	0x00038850
        /*0690*/ 	.short	0x010a
        /*0692*/ 	.byte	0x3f
	.zero		1


	//   ....[37]....
        /*0694*/ 	.word	0x00008ef0
        /*0698*/ 	.word	0x000000ca
        /*069c*/ 	.word	0x00000000
        /*06a0*/ 	.short	0x0101
        /*06a2*/ 	.byte	0x3f
	.zero		1


	//   ....[38]....
        /*06a4*/ 	.word	0x0000aea0
        /*06a8*/ 	.word	0x000000cc
        /*06ac*/ 	.word	0x00000000
        /*06b0*/ 	.short	0x0101
        /*06b2*/ 	.byte	0x3f
	.zero		1


	//   ....[39]....
        /*06b4*/ 	.word	0x0000b2e0
        /*06b8*/ 	.word	0x000000b8
        /*06bc*/ 	.word	0x00038830
        /*06c0*/ 	.short	0x010a
        /*06c2*/ 	.byte	0x3f
	.zero		1


	//   ....[40]....
        /*06c4*/ 	.word	0x0000b330
        /*06c8*/ 	.word	0x000000b8
        /*06cc*/ 	.word	0x00038830
        /*06d0*/ 	.short	0x010a
        /*06d2*/ 	.byte	0x3f
	.zero		1


	//   ....[41]....
        /*06d4*/ 	.word	0x0000b560
        /*06d8*/ 	.word	0x000000b8
        /*06dc*/ 	.word	0x00038850
        /*06e0*/ 	.short	0x010a
        /*06e2*/ 	.byte	0x3f
	.zero		1


	//   ....[42]....
        /*06e4*/ 	.word	0x0000b5a0
        /*06e8*/ 	.word	0x000000b8
        /*06ec*/ 	.word	0x00038850
        /*06f0*/ 	.short	0x010a
        /*06f2*/ 	.byte	0x3f
	.zero		1


	//   ....[43]....
        /*06f4*/ 	.word	0x0000d130
        /*06f8*/ 	.word	0x00000099
        /*06fc*/ 	.word	0x00000000
        /*0700*/ 	.short	0x0101
        /*0702*/ 	.byte	0x3f
	.zero		1


	//   ....[44]....
        /*0704*/ 	.word	0x0000dcd0
        /*0708*/ 	.word	0x000000b8
        /*070c*/ 	.word	0x00000000
        /*0710*/ 	.short	0x0101
        /*0712*/ 	.byte	0x3f
	.zero		1


	//   ....[45]....
        /*0714*/ 	.word	0x0000de20
        /*0718*/ 	.word	0x000000ca
        /*071c*/ 	.word	0x00038830
        /*0720*/ 	.short	0x010a
        /*0722*/ 	.byte	0x3f
	.zero		1


	//   ....[46]....
        /*0724*/ 	.word	0x0000de70
        /*0728*/ 	.word	0x000000ca
        /*072c*/ 	.word	0x00038830
        /*0730*/ 	.short	0x010a
        /*0732*/ 	.byte	0x3f
	.zero		1


	//   ....[47]....
        /*0734*/ 	.word	0x0000e0a0
        /*0738*/ 	.word	0x000000ca
        /*073c*/ 	.word	0x00038850
        /*0740*/ 	.short	0x010a
        /*0742*/ 	.byte	0x3f
	.zero		1


	//   ....[48]....
        /*0744*/ 	.word	0x0000e0f0
        /*0748*/ 	.word	0x000000ca
        /*074c*/ 	.word	0x00038850
        /*0750*/ 	.short	0x010a
        /*0752*/ 	.byte	0x3f
	.zero		1


	//   ....[49]....
        /*0754*/ 	.word	0x0000f3f0
        /*0758*/ 	.word	0x000000bc
        /*075c*/ 	.word	0x00000000
        /*0760*/ 	.short	0x0101
        /*0762*/ 	.byte	0x3f
	.zero		1


	//   ....[50]....
        /*0764*/ 	.word	0x00011340
        /*0768*/ 	.word	0x000000ca
        /*076c*/ 	.word	0x00000000
        /*0770*/ 	.short	0x0101
        /*0772*/ 	.byte	0x3f
	.zero		1


	//   ....[51]....
        /*0774*/ 	.word	0x00011ed0
        /*0778*/ 	.word	0x000000ff
        /*077c*/ 	.word	0x00000000
        /*0780*/ 	.short	0x0101
        /*0782*/ 	.byte	0x04
	.zero		1


	//   ....[52]....
        /*0784*/ 	.word	0x00015770
        /*0788*/ 	.word	0x000000ff
        /*078c*/ 	.word	0x00038840
        /*0790*/ 	.short	0x010a
        /*0792*/ 	.byte	0x26
	.zero		1


	//   ....[53]....
        /*0794*/ 	.word	0x00016170
        /*0798*/ 	.word	0x000000ff
        /*079c*/ 	.word	0x00038800
        /*07a0*/ 	.short	0x0107
        /*07a2*/ 	.byte	0x26
	.zero		1


	//   ....[54]....
        /*07a4*/ 	.word	0x000161f0
        /*07a8*/ 	.word	0x000000ff
        /*07ac*/ 	.word	0x00038800
        /*07b0*/ 	.short	0x0101
        /*07b2*/ 	.byte	0x26
	.zero		1


	//   ....[55]....
        /*07b4*/ 	.word	0x000170c0
        /*07b8*/ 	.word	0x000000ff
        /*07bc*/ 	.word	0x00038810
        /*07c0*/ 	.short	0x0107
        /*07c2*/ 	.byte	0x26
	.zero		1


	//   ....[56]....
        /*07c4*/ 	.word	0x00017120
        /*07c8*/ 	.word	0x000000ff
        /*07cc*/ 	.word	0x00038810
        /*07d0*/ 	.short	0x0101
        /*07d2*/ 	.byte	0x26
	.zero		1


	//   ....[57]....
        /*07d4*/ 	.word	0x00017130
        /*07d8*/ 	.word	0x000000ff
        /*07dc*/ 	.word	0x00038820
        /*07e0*/ 	.short	0x010a
        /*07e2*/ 	.byte	0x26
	.zero		1


	//   ....[58]....
        /*07e4*/ 	.word	0x00017190
        /*07e8*/ 	.word	0x000000ff
        /*07ec*/ 	.word	0x00038860
        /*07f0*/ 	.short	0x010a
        /*07f2*/ 	.byte	0x26
	.zero		1


	//   ....[59]....
        /*07f4*/ 	.word	0x00017d50
        /*07f8*/ 	.word	0x000000ff
        /*07fc*/ 	.word	0x00038848
        /*0800*/ 	.short	0x010a
        /*0802*/ 	.byte	0x26
	.zero		1


	//   ....[60]....
        /*0804*/ 	.word	0x00017f20
        /*0808*/ 	.word	0x000000ff
        /*080c*/ 	.word	0x00038868
        /*0810*/ 	.short	0x010a
        /*0812*/ 	.byte	0x26
	.zero		1


	//   ....[61]....
        /*0814*/ 	.word	0x000188d0
        /*0818*/ 	.word	0x000000ff
        /*081c*/ 	.word	0x00038840
        /*0820*/ 	.short	0x010a
        /*0822*/ 	.byte	0x26
	.zero		1


	//   ....[62]....
        /*0824*/ 	.word	0x00018ab0
        /*0828*/ 	.word	0x000000ff
        /*082c*/ 	.word	0x00038860
        /*0830*/ 	.short	0x010a
        /*0832*/ 	.byte	0x26
	.zero		1


	//   ....[63]....
        /*0834*/ 	.word	0x00019480
        /*0838*/ 	.word	0x000000ff
        /*083c*/ 	.word	0x00038848
        /*0840*/ 	.short	0x010a
        /*0842*/ 	.byte	0x26
	.zero		1


	//   ....[64]....
        /*0844*/ 	.word	0x00019660
        /*0848*/ 	.word	0x000000ff
        /*084c*/ 	.word	0x00038868
        /*0850*/ 	.short	0x010a
        /*0852*/ 	.byte	0x26
	.zero		1


	//   ....[65]....
        /*0854*/ 	.word	0x00019e80
        /*0858*/ 	.word	0x00000002
        /*085c*/ 	.word	0x00038820
        /*0860*/ 	.short	0x010a
        /*0862*/ 	.byte	0x3f
	.zero		1


	//   ....[66]....
        /*0864*/ 	.word	0x0001a020
        /*0868*/ 	.word	0x00000007
        /*086c*/ 	.word	0x00000000
        /*0870*/ 	.short	0x010a
        /*0872*/ 	.byte	0x3f
	.zero		1


	//   ....[67]....
        /*0874*/ 	.word	0x0001a090
        /*0878*/ 	.word	0x00000005
        /*087c*/ 	.word	0x00000000
        /*0880*/ 	.short	0x010a
        /*0882*/ 	.byte	0x3f
	.zero		1


	//   ....[68]....
        /*0884*/ 	.word	0x0001a0f0
        /*0888*/ 	.word	0x00000005
        /*088c*/ 	.word	0x00000000
        /*0890*/ 	.short	0x010a
        /*0892*/ 	.byte	0x3f
	.zero		1


	//   ....[69]....
        /*0894*/ 	.word	0x0001a120
        /*0898*/ 	.word	0x00000003
        /*089c*/ 	.word	0x00000000
        /*08a0*/ 	.short	0x010a
        /*08a2*/ 	.byte	0x3f
	.zero		1


	//   ....[70]....
        /*08a4*/ 	.word	0x0001a180
        /*08a8*/ 	.word	0x000000c7
        /*08ac*/ 	.word	0x00038800
        /*08b0*/ 	.short	0x010a
        /*08b2*/ 	.byte	0x3f
	.zero		1


	//   ....[71]....
        /*08b4*/ 	.word	0x0001a1d0
        /*08b8*/ 	.word	0x000000c7
        /*08bc*/ 	.word	0x00038830
        /*08c0*/ 	.short	0x010a
        /*08c2*/ 	.byte	0x3f
	.zero		1


	//   ....[72]....
        /*08c4*/ 	.word	0x0001a220
        /*08c8*/ 	.word	0x000000c7
        /*08cc*/ 	.word	0x00038810
        /*08d0*/ 	.short	0x010a
        /*08d2*/ 	.byte	0x3f
	.zero		1


	//   ....[73]....
        /*08d4*/ 	.word	0x0001a270
        /*08d8*/ 	.word	0x000000c7
        /*08dc*/ 	.word	0x00038850
        /*08e0*/ 	.short	0x010a
        /*08e2*/ 	.byte	0x3f
	.zero		1


	//   ....[74]....
        /*08e4*/ 	.word	0x0001a2c0
        /*08e8*/ 	.word	0x000000cc
        /*08ec*/ 	.word	0x00038830
        /*08f0*/ 	.short	0x010a
        /*08f2*/ 	.byte	0x3f
	.zero		1


	//   ....[75]....
        /*08f4*/ 	.word	0x0001a310
        /*08f8*/ 	.word	0x000000cc
        /*08fc*/ 	.word	0x00038850
        /*0900*/ 	.short	0x010a
        /*0902*/ 	.byte	0x3f
	.zero		1


	//   ....[76]....
        /*0904*/ 	.word	0x0001a360
        /*0908*/ 	.word	0x000000b8
        /*090c*/ 	.word	0x00038830
        /*0910*/ 	.short	0x010a
        /*0912*/ 	.byte	0x3f
	.zero		1


	//   ....[77]....
        /*0914*/ 	.word	0x0001a3b0
        /*0918*/ 	.word	0x000000b8
        /*091c*/ 	.word	0x00038850
        /*0920*/ 	.short	0x010a
        /*0922*/ 	.byte	0x3f
	.zero		1


	//   ....[78]....
        /*0924*/ 	.word	0x0001a400
        /*0928*/ 	.word	0x000000ca
        /*092c*/ 	.word	0x00038830
        /*0930*/ 	.short	0x010a
        /*0932*/ 	.byte	0x3f
	.zero		1


	//   ....[79]....
        /*0934*/ 	.word	0x0001a450
        /*0938*/ 	.word	0x000000ca
        /*093c*/ 	.word	0x00038850
        /*0940*/ 	.short	0x010a
        /*0942*/ 	.byte	0x3f
	.zero		1


	//   ....[80]....
        /*0944*/ 	.word	0x0001a5b0
        /*0948*/ 	.word	0x00000003
        /*094c*/ 	.word	0x00038840
        /*0950*/ 	.short	0x010a
        /*0952*/ 	.byte	0x3f
	.zero		1


	//   ....[81]....
        /*0954*/ 	.word	0x0001b590
        /*0958*/ 	.word	0x00000003
        /*095c*/ 	.word	0x00038820
        /*0960*/ 	.short	0x010a
        /*0962*/ 	.byte	0x3f
	.zero		1


	//   ....[82]....
        /*0964*/ 	.word	0x0001b5f0
        /*0968*/ 	.word	0x00000003
        /*096c*/ 	.word	0x00038860
        /*0970*/ 	.short	0x010a
        /*0972*/ 	.byte	0x3f
	.zero		1


	//   ....[83]....
        /*0974*/ 	.word	0x0001b650
        /*0978*/ 	.word	0x00000003
        /*097c*/ 	.word	0x00038848
        /*0980*/ 	.short	0x010a
        /*0982*/ 	.byte	0x3f
	.zero		1


	//   ....[84]....
        /*0984*/ 	.word	0x0001b6b0
        /*0988*/ 	.word	0x00000003
        /*098c*/ 	.word	0x00038868
        /*0990*/ 	.short	0x010a
        /*0992*/ 	.byte	0x3f
	.zero		1


	//   ....[85]....
        /*0994*/ 	.word	0x0001b710
        /*0998*/ 	.word	0x00000003
        /*099c*/ 	.word	0x00038840
        /*09a0*/ 	.short	0x010a
        /*09a2*/ 	.byte	0x3f
	.zero		1


	//   ....[86]....
        /*09a4*/ 	.word	0x0001b770
        /*09a8*/ 	.word	0x00000003
        /*09ac*/ 	.word	0x00038860
        /*09b0*/ 	.short	0x010a
        /*09b2*/ 	.byte	0x3f
	.zero		1


	//   ....[87]....
        /*09b4*/ 	.word	0x0001b7d0
        /*09b8*/ 	.word	0x00000003
        /*09bc*/ 	.word	0x00038848
        /*09c0*/ 	.short	0x010a
        /*09c2*/ 	.byte	0x3f
	.zero		1


	//   ....[88]....
        /*09c4*/ 	.word	0x0001b830
        /*09c8*/ 	.word	0x00000003
        /*09cc*/ 	.word	0x00038868
        /*09d0*/ 	.short	0x010a
        /*09d2*/ 	.byte	0x3f
	.zero		1


	//   ....[89]....
        /*09d4*/ 	.word	0x0001b880
        /*09d8*/ 	.word	0x00000002
        /*09dc*/ 	.word	0x00038820
        /*09e0*/ 	.short	0x010a
        /*09e2*/ 	.byte	0x3f
	.zero		1


	//   ....[90]....
        /*09e4*/ 	.word	0x0001ba20
        /*09e8*/ 	.word	0x00000007
        /*09ec*/ 	.word	0x00000000
        /*09f0*/ 	.short	0x010a
        /*09f2*/ 	.byte	0x3f
	.zero		1


	//   ....[91]....
        /*09f4*/ 	.word	0x0001ba70
        /*09f8*/ 	.word	0x00000005
        /*09fc*/ 	.word	0x00000000
        /*0a00*/ 	.short	0x010a
        /*0a02*/ 	.byte	0x3f
	.zero		1


	//   ....[92]....
        /*0a04*/ 	.word	0x0001bac0
        /*0a08*/ 	.word	0x00000005
        /*0a0c*/ 	.word	0x00000000
        /*0a10*/ 	.short	0x010a
        /*0a12*/ 	.byte	0x3f
	.zero		1


	//----- nvinfo : EIATTR_NUM_MBARRIERS
	.align		4
.L_797:
        /*0a14*/ 	.byte	0x03, 0x38
        /*0a16*/ 	.short	0x0017


	//----- nvinfo : EIATTR_EXIT_INSTR_OFFSETS
	.align		4
        /*0a18*/ 	.byte	0x04, 0x1c
        /*0a1a*/ 	.short	(.L_799 - .L_798)


	//   ....[0]....
.L_798:
        /*0a1c*/ 	.word	0x0001a170


	//----- nvinfo : EIATTR_MAX_THREADS
	.align		4
.L_799:
        /*0a20*/ 	.byte	0x04, 0x05
        /*0a22*/ 	.short	(.L_801 - .L_800)
.L_800:
        /*0a24*/ 	.word	0x00000180
        /*0a28*/ 	.word	0x00000001
        /*0a2c*/ 	.word	0x00000001


	//----- nvinfo : EIATTR_CRS_STACK_SIZE
	.align		4
.L_801:
        /*0a30*/ 	.byte	0x04, 0x1e
        /*0a32*/ 	.short	(.L_803 - .L_802)
.L_802:
        /*0a34*/ 	.word	0x00000000


	//----- nvinfo : EIATTR_CBANK_PARAM_SIZE
	.align		4
.L_803:
        /*0a38*/ 	.byte	0x03, 0x19
        /*0a3a*/ 	.short	0x0b70


	//----- nvinfo : EIATTR_PARAM_CBANK
	.align		4
        /*0a3c*/ 	.byte	0x04, 0x0a
        /*0a3e*/ 	.short	(.L_805 - .L_804)
	.align		4
.L_804:
        /*0a40*/ 	.word	index@(.nv.constant0._ZN7cutlass13device_kernelIN5flash11enable_sm90INS1_16FlashAttnFwdSm90INS1_25CollectiveMainloopFwdSm90ILi2EN4cute5tupleIJNS5_1CILi1EEES8_S8_EEENS6_IJNS7_ILi64EEESA_SA_EEELi512ENS_6half_tEfNS_4arch4Sm90ELb0ELb1ELb0ELb0ELb0ELb0ELb1ELb0ELb0ELb1ELb1ELb0EEENS1_21CollectiveEpilogueFwdINS6_IJSA_NS7_ILi512EEESA_EEES9_SC_SE_Li256ELb0ELb1ELb1ELb0EEENS1_19SingleTileSchedulerILb0ELb1ELb1ELi64EEEEEEEEEvNT_6ParamsE)
        /*0a44*/ 	.short	0x0210
        /*0a46*/ 	.short	0x0b70


	//----- nvinfo : EIATTR_SW_WAR
	.align		4
.L_805:
        /*0a48*/ 	.byte	0x04, 0x36
        /*0a4a*/ 	.short	(.L_807 - .L_806)
.L_806:
        /*0a4c*/ 	.word	0x00000008
.L_807:


//--------------------- .nv.info._ZN7cutlass13device_kernelIN5flash11enable_sm90INS1_16FlashAttnFwdSm90INS1_25CollectiveMainloopFwdSm90ILi2EN4cute5tupleIJNS5_1CILi1EEES8_S8_EEENS6_IJNS7_ILi64EEESA_SA_EEELi512ENS_6half_tEfNS_4arch4Sm90ELb0ELb1ELb0ELb1ELb0ELb0ELb0ELb0ELb0ELb1ELb1ELb0EEENS1_21CollectiveEpilogueFwdINS6_IJSA_NS7_ILi512EEESA_EEES9_SC_SE_Li256ELb1ELb1ELb1ELb0EEENS1_36VarlenDynamicPersistentTileSchedulerILi64ELi64ELi256ELi128ELb1ELb1ELb1ELb1ELb0ELb1EEEEEEEEEvNT_6ParamsE --------------------------
	.section	.nv.info._ZN7cutlass13device_kernelIN5flash11enable_sm90INS1_16FlashAttnFwdSm90INS1_25CollectiveMainloopFwdSm90ILi2EN4cute5tupleIJNS5_1CILi1EEES8_S8_EEENS6_IJNS7_ILi64EEESA_SA_EEELi512ENS_6half_tEfNS_4arch4Sm90ELb0ELb1ELb0ELb1ELb0ELb0ELb0ELb0ELb0ELb1ELb1ELb0EEENS1_21CollectiveEpilogueFwdINS6_IJSA_NS7_ILi512EEESA_EEES9_SC_SE_Li256ELb1ELb1ELb1ELb0EEENS1_36VarlenDynamicPersistentTileSchedulerILi64ELi64ELi256ELi128ELb1ELb1ELb1ELb1ELb0ELb1EEEEEEEEEvNT_6ParamsE,"",@"SHT_CUDA_INFO"
	.sectionflags	@""
	.align	4


	//----- nvinfo : EIATTR_CUDA_API_VERSION
	.align		4
        /*0000*/ 	.byte	0x04, 0x37
        /*0002*/ 	.short	(.L_809 - .L_808)
.L_808:
        /*0004*/ 	.word	0x00000082


	//----- nvinfo : EIATTR_KPARAM_INFO
	.align		4
.L_809:
        /*0008*/ 	.byte	0x04, 0x17
        /*000a*/ 	.short	(.L_811 - .L_810)
.L_810:
        /*000c*/ 	.word	0x00000000
        /*0010*/ 	.short	0x0000
        /*0012*/ 	.short	0x0070
        /*0014*/ 	.byte	0x00, 0xf0, 0x01, 0x2a


	//----- nvinfo : EIATTR_SPARSE_MMA_MASK
	.align		4
.L_811:
        /*0018*/ 	.byte	0x03, 0x50
        /*001a*/ 	.short	0x0000


	//----- nvinfo : EIATTR_MAXREG_COUNT
	.align		4
        /*001c*/ 	.byte	0x03, 0x1b
        /*001e*/ 	.short	0x00a8


	//----- nvinfo : EIATTR_NUM_BARRIERS
	.align		4
        /*0020*/ 	.byte	0x02, 0x4c
        /*0022*/ 	.byte	0x10
	.zero		1


	//----- nvinfo : EIATTR_EXTERNS
	.align		4
        /*0024*/ 	.byte	0x04, 0x0f
        /*0026*/ 	.short	(.L_813 - .L_812)


	//   ....[0]....
	.align		4
.L_812:
        /*0028*/ 	.word	index@(__assertfail)


	//----- nvinfo : EIATTR_ANNOTATIONS
	.align		4
.L_813:
        /*002c*/ 	.byte	0x04, 0x55
        /*002e*/ 	.short	(.L_815 - .L_814)


	//   ....[0]....
.L_814:
        /* <DEDUP_REMOVED lines=70> */


	//----- nvinfo : EIATTR_MERCURY_ISA_VERSION
	.align		4
.L_815:
        /*0480*/ 	.byte	0x03, 0x5f
        /*0482*/ 	.short	0x0101


	//----- nvinfo : EIATTR_UNUSED_LOAD_BYTE_OFFSET
	.align		4
        /*0484*/ 	.byte	0x04, 0x44
        /*0486*/ 	.short	(.L_817 - .L_816)


	//   ....[0]....
.L_816:
        /*0488*/ 	.word	0x00000a10
        /*048c*/ 	.word	0x0000fff0


	//   ....[1]....
        /*0490*/ 	.word	0x0000daf0
        /*0494*/ 	.word	0x0000fff0


	//----- nvinfo : EIATTR_INT_WARP_WIDE_INSTR_OFFSETS
	.align		4
.L_817:
        /*0498*/ 	.byte	0x04, 0x31
        /*049a*/ 	.short	(.L_819 - .L_818)


	//   ....[0]....
.L_818:
        /*049c*/ 	.word	0x00000130


	//   ....[1]....
        /*04a0*/ 	.word	0x00000170


	//   ....[2]....
        /*04a4*/ 	.word	0x000001e0


	//   ....[3]....
        /*04a8*/ 	.word	0x00014290


	//   ....[4]....
        /*04ac*/ 	.word	0x00014320


	//   ....[5]....
        /*04b0*/ 	.word	0x00018c60


	//   ....[6]....
        /*04b4*/ 	.word	0x00018cf0


	//----- nvinfo : EIATTR_COOP_GROUP_MASK_REGIDS
	.align		4
.L_819:
        /*04b8*/ 	.byte	0x04, 0x29
        /*04ba*/ 	.short	(.L_821 - .L_820)


	//   ....[0]....
.L_820:
        /*04bc*/ 	.word	0xffffffff


	//   ....[1]....
        /*04c0*/ 	.word	0xffffffff


	//   ....[2]....
        /*04c4*/ 	.word	0xffffffff


	//   ....[3]....
        /*04c8*/ 	.word	0xffffffff


	//   ....[4]....
        /*04cc*/ 	.word	0xffffffff


	//   ....[5]....
        /*04d0*/ 	.word	0xffffffff


	//   ....[6]....
        /*04d4*/ 	.word	0xffffffff


	//   ....[7]....
        /*04d8*/ 	.word	0xffffffff


	//   ....[8]....
        /*04dc*/ 	.word	0xffffffff


	//   ....[9]....
        /*04e0*/ 	.word	0xffffffff


	//   ....[10]....
        /*04e4*/ 	.word	0xffffffff


	//   ....[11]....
        /*04e8*/ 	.word	0xffffffff


	//   ....[12]....
        /*04ec*/ 	.word	0xffffffff


	//   ....[13]....
        /*04f0*/ 	.word	0xffffffff


	//   ....[14]....
        /*04f4*/ 	.word	0xffffffff


	//   ....[15]....
        /*04f8*/ 	.word	0xffffffff


	//   ....[16]....
        /*04fc*/ 	.word	0xffffffff


	//   ....[17]....
        /*0500*/ 	.word	0xffffffff


	//   ....[18]....
        /*0504*/ 	.word	0xffffffff


	//   ....[19]....
        /*0508*/ 	.word	0xffffffff


	//   ....[20]....
        /*050c*/ 	.word	0xffffffff


	//   ....[21]....
        /*0510*/ 	.word	0xffffffff


	//   ....[22]....
        /*0514*/ 	.word	0xffffffff


	//   ....[23]....
        /*0518*/ 	.word	0xffffffff


	//   ....[24]....
        /*051c*/ 	.word	0xffffffff


	//   ....[25]....
        /*0520*/ 	.word	0xffffffff


	//   ....[26]....
        /*0524*/ 	.word	0xffffffff


	//   ....[27]....
        /*0528*/ 	.word	0xffffffff


	//   ....[28]....
        /*052c*/ 	.word	0xffffffff


	//   ....[29]....
        /*0530*/ 	.word	0xffffffff


	//   ....[30]....
        /*0534*/ 	.word	0xffffffff


	//   ....[31]....
        /*0538*/ 	.word	0xffffffff


	//   ....[32]....
        /*053c*/ 	.word	0xffffffff


	//   ....[33]....
        /*0540*/ 	.word	0xffffffff


	//   ....[34]....
        /*0544*/ 	.word	0xffffffff


	//   ....[35]....
        /*0548*/ 	.word	0xffffffff


	//   ....[36]....
        /*054c*/ 	.word	0xffffffff


	//   ....[37]....
        /*0550*/ 	.word	0xffffffff


	//   ....[38]....
        /*0554*/ 	.word	0xffffffff


	//   ....[39]....
        /*0558*/ 	.word	0xffffffff


	//   ....[40]....
        /*055c*/ 	.word	0xffffffff


	//   ....[41]....
        /*0560*/ 	.word	0xffffffff


	//   ....[42]....
        /*0564*/ 	.word	0xffffffff


	//   ....[43]....
        /*0568*/ 	.word	0xffffffff


	//   ....[44]....
        /*056c*/ 	.word	0xffffffff


	//   ....[45]....
        /*0570*/ 	.word	0xffffffff


	//   ....[46]....
        /*0574*/ 	.word	0xffffffff


	//   ....[47]....
        /*0578*/ 	.word	0xffffffff


	//   ....[48]....
        /*057c*/ 	.word	0xffffffff


	//   ....[49]....
        /*0580*/ 	.word	0xffffffff


	//   ....[50]....
        /*0584*/ 	.word	0xffffffff


	//   ....[51]....
        /*0588*/ 	.word	0xffffffff


	//   ....[52]....
        /*058c*/ 	.word	0xffffffff


	//   ....[53]....
        /*0590*/ 	.word	0xffffffff


	//   ....[54]....
        /*0594*/ 	.word	0xffffffff


	//   ....[55]....
        /*0598*/ 	.word	0xffffffff


	//   ....[56]....
        /*059c*/ 	.word	0xffffffff


	//   ....[57]....
        /*05a0*/ 	.word	0xffffffff


	//   ....[58]....
        /*05a4*/ 	.word	0xffffffff


	//   ....[59]....
        /*05a8*/ 	.word	0xffffffff


	//   ....[60]....
        /*05ac*/ 	.word	0xffffffff


	//   ....[61]....
        /*05b0*/ 	.word	0xffffffff


	//   ....[62]....
        /*05b4*/ 	.word	0xffffffff


	//   ....[63]....
        /*05b8*/ 	.word	0xffffffff


	//   ....[64]....
        /*05bc*/ 	.word	0xffffffff


	//   ....[65]....
        /*05c0*/ 	.word	0xffffffff


	//   ....[66]....
        /*05c4*/ 	.word	0xffffffff


	//   ....[67]....
        /*05c8*/ 	.word	0xffffffff


	//   ....[68]....
        /*05cc*/ 	.word	0xffffffff


	//   ....[69]....
        /*05d0*/ 	.word	0xffffffff


	//   ....[70]....
        /*05d4*/ 	.word	0xffffffff


	//   ....[71]....
        /*05d8*/ 	.word	0xffffffff


	//   ....[72]....
        /*05dc*/ 	.word	0xffffffff


	//   ....[73]....
        /*05e0*/ 	.word	0xffffffff


	//   ....[74]....
        /*05e4*/ 	.word	0xffffffff


	//   ....[75]....
        /*05e8*/ 	.word	0xffffffff


	//   ....[76]....
        /*05ec*/ 	.word	0xffffffff


	//   ....[77]....
        /*05f0*/ 	.word	0xffffffff


	//   ....[78]....
        /*05f4*/ 	.word	0xffffffff


	//   ....[79]....
        /*05f8*/ 	.word	0xffffffff


	//   ....[80]....
        /*05fc*/ 	.word	0xffffffff


	//   ....[81]....
        /*0600*/ 	.word	0xffffffff


	//   ....[82]....
        /*0604*/ 	.word	0xffffffff


	//   ....[83]....
        /*0608*/ 	.word	0xffffffff


	//   ....[84]....
        /*060c*/ 	.word	0xffffffff


	//   ....[85]....
        /*0610*/ 	.word	0xffffffff


	//   ....[86]....
        /*0614*/ 	.word	0xffffffff


	//   ....[87]....
        /*0618*/ 	.word	0xffffffff


	//   ....[88]....
        /*061c*/ 	.word	0xffffffff


	//   ....[89]....
        /*0620*/ 	.word	0xffffffff


	//   ....[90]....
        /*0624*/ 	.word	0xffffffff


	//   ....[91]....
        /*0628*/ 	.word	0xffffffff


	//   ....[92]....
        /*062c*/ 	.word	0xffffffff


	//   ....[93]....
        /*0630*/ 	.word	0xffffffff


	//   ....[94]....
        /*0634*/ 	.word	0xffffffff


	//   ....[95]....
        /*0638*/ 	.word	0xffffffff


	//   ....[96]....
        /*063c*/ 	.word	0xffffffff


	//   ....[97]....
        /*0640*/ 	.word	0xffffffff


	//   ....[98]....
        /*0644*/ 	.word	0xffffffff


	//   ....[99]....
        /*0648*/ 	.word	0xffffffff


	//   ....[100]....
        /*064c*/ 	.word	0xffffffff


	//   ....[101]....
        /*0650*/ 	.word	0x0500000f


	//   ....[102]....
        /*0654*/ 	.word	0x0500000f


	//   ....[103]....
        /*0658*/ 	.word	0x0500000f


	//   ....[104]....
        /*065c*/ 	.word	0x0500000f


	//   ....[105]....
        /*0660*/ 	.word	0x0500000f


	//   ....[106]....
        /*0664*/ 	.word	0x0500000f


	//   ....[107]....
        /*0668*/ 	.word	0x0500000f


	//   ....[108]....
        /*066c*/ 	.word	0x0500000f


	//   ....[109]....
        /*0670*/ 	.word	0x0500000f


	//   ....[110]....
        /*0674*/ 	.word	0x0500000f


	//   ....[111]....
        /*0678*/ 	.word	0x0500000f


	//   ....[112]....
        /*067c*/ 	.word	0x0500000f


	//   ....[113]....
        /*0680*/ 	.word	0x0500000f


	//   ....[114]....
        /*0684*/ 	.word	0x0500000f


	//   ....[115]....
        /*0688*/ 	.word	0x0500000f


	//   ....[116]....
        /*068c*/ 	.word	0x0500000f


	//   ....[117]....
        /*0690*/ 	.word	0x0500000f


	//   ....[118]....
        /*0694*/ 	.word	0x0500000f


	//   ....[119]....
        /*0698*/ 	.word	0x0500000f


	//   ....[120]....
        /*069c*/ 	.word	0x0500000f


	//   ....[121]....
        /*06a0*/ 	.word	0x0500000f


	//   ....[122]....
        /*06a4*/ 	.word	0x0500000f


	//   ....[123]....
        /*06a8*/ 	.word	0x0500000f


	//   ....[124]....
        /*06ac*/ 	.word	0x0500000f


	//   ....[125]....
        /*06b0*/ 	.word	0x0500000f


	//   ....[126]....
        /*06b4*/ 	.word	0x0500000f


	//   ....[127]....
        /*06b8*/ 	.word	0x0500000f


	//   ....[128]....
        /*06bc*/ 	.word	0x0500000f


	//----- nvinfo : EIATTR_COOP_GROUP_INSTR_OFFSETS
	.align		4
.L_821:
        /*06c0*/ 	.byte	0x04, 0x28
        /*06c2*/ 	.short	(.L_823 - .L_822)


	//   ....[0]....
.L_822:
        /*06c4*/ 	.word	0x00000060


	//   ....[1]....
        /*06c8*/ 	.word	0x00000140


	//   ....[2]....
        /*06cc*/ 	.word	0x00000190


	//   ....[3]....
        /*06d0*/ 	.word	0x00000380


	//   ....[4]....
        /*06d4*/ 	.word	0x000004e0


	//   ....[5]....
        /*06d8*/ 	.word	0x00000600


	//   ....[6]....
        /*06dc*/ 	.word	0x00000760


	//   ....[7]....
        /*06e0*/ 	.word	0x00002440


	//   ....[8]....
        /*06e4*/ 	.word	0x00004860


	//   ....[9]....
        /*06e8*/ 	.word	0x00004ed0


	//   ....[10]....
        /*06ec*/ 	.word	0x00005650


	//   ....[11]....
        /*06f0*/ 	.word	0x00005b00


	//   ....[12]....
        /*06f4*/ 	.word	0x00005c20


	//   ....[13]....
        /*06f8*/ 	.word	0x00005f80


	//   ....[14]....
        /*06fc*/ 	.word	0x00006050


	//   ....[15]....
        /*0700*/ 	.word	0x00006930


	//   ....[16]....
        /*0704*/ 	.word	0x00006df0


	//   ....[17]....
        /*0708*/ 	.word	0x000070a0


	//   ....[18]....
        /*070c*/ 	.word	0x000077f0


	//   ....[19]....
        /*0710*/ 	.word	0x00007940


	//   ....[20]....
        /*0714*/ 	.word	0x00007e90


	//   ....[21]....
        /*0718*/ 	.word	0x00007ef0


	//   ....[22]....
        /*071c*/ 	.word	0x00009050


	//   ....[23]....
        /*0720*/ 	.word	0x00009730


	//   ....[24]....
        /*0724*/ 	.word	0x00009750


	//   ....[25]....
        /*0728*/ 	.word	0x00009bb0


	//   ....[26]....
        /*072c*/ 	.word	0x00009d80


	//   ....[27]....
        /*0730*/ 	.word	0x0000abd0


	//   ....[28]....
        /*0734*/ 	.word	0x0000af60


	//   ....[29]....
        /*0738*/ 	.word	0x0000b1f0


	//   ....[30]....
        /*073c*/ 	.word	0x0000b8d0


	//   ....[31]....
        /*0740*/ 	.word	0x0000b9a0


	//   ....[32]....
        /*0744*/ 	.word	0x0000bf20


	//   ....[33]....
        /*0748*/ 	.word	0x0000c0f0


	//   ....[34]....
        /*074c*/ 	.word	0x0000cfb0


	//   ....[35]....
        /*0750*/ 	.word	0x0000cff0


	//   ....[36]....
        /*0754*/ 	.word	0x0000d080


	//   ....[37]....
        /*0758*/ 	.word	0x0000d100


	//   ....[38]....
        /*075c*/ 	.word	0x0000d110


	//   ....[39]....
        /*0760*/ 	.word	0x0000e8f0


	//   ....[40]....
        /*0764*/ 	.word	0x0000ecd0


	//   ....[41]....
        /*0768*/ 	.word	0x0000ecf0


	//   ....[42]....
        /*076c*/ 	.word	0x0000ed00


	//   ....[43]....
        /*0770*/ 	.word	0x0000ed10


	//   ....[44]....
        /*0774*/ 	.word	0x0000f940


	//   ....[45]....
        /*0778*/ 	.word	0x0000f970


	//   ....[46]....
        /*077c*/ 	.word	0x0000fc20


	//   ....[47]....
        /*0780*/ 	.word	0x0000fc40


	//   ....[48]....
        /*0784*/ 	.word	0x00010360


	//   ....[49]....
        /*0788*/ 	.word	0x00010370


	//   ....[50]....
        /*078c*/ 	.word	0x00010bc0


	//   ....[51]....
        /*0790*/ 	.word	0x00010be0


	//   ....[52]....
        /*0794*/ 	.word	0x00011f60


	//   ....[53]....
        /*0798*/ 	.word	0x00011fa0


	//   ....[54]....
        /*079c*/ 	.word	0x000121e0


	//   ....[55]....
        /*07a0*/ 	.word	0x00012200


	//   ....[56]....
        /*07a4*/ 	.word	0x000124c0


	//   ....[57]....
        /*07a8*/ 	.word	0x000126d0


	//   ....[58]....
        /*07ac*/ 	.word	0x00012700


	//   ....[59]....
        /*07b0*/ 	.word	0x00012730


	//   ....[60]....
        /*07b4*/ 	.word	0x00012760


	//   ....[61]....
        /*07b8*/ 	.word	0x00012790


	//   ....[62]....
        /*07bc*/ 	.word	0x000127c0


	//   ....[63]....
        /*07c0*/ 	.word	0x00012960


	//   ....[64]....
        /*07c4*/ 	.word	0x00012990


	//   ....[65]....
        /*07c8*/ 	.word	0x000129c0


	//   ....[66]....
        /*07cc*/ 	.word	0x000129f0


	//   ....[67]....
        /*07d0*/ 	.word	0x00012a20


	//   ....[68]....
        /*07d4*/ 	.word	0x00012a50


	//   ....[69]....
        /*07d8*/ 	.word	0x00012af0


	//   ....[70]....
        /*07dc*/ 	.word	0x00012b20


	//   ....[71]....
        /*07e0*/ 	.word	0x00012b30


	//   ....[72]....
        /*07e4*/ 	.word	0x00012b60


	//   ....[73]....
        /*07e8*/ 	.word	0x00014860


	//   ....[74]....
        /*07ec*/ 	.word	0x00015300


	//   ....[75]....
        /*07f0*/ 	.word	0x00015320


	//   ....[76]....
        /*07f4*/ 	.word	0x000153d0


	//   ....[77]....
        /*07f8*/ 	.word	0x000153e0


	//   ....[78]....
        /*07fc*/ 	.word	0x00015460


	//   ....[79]....
        /*0800*/ 	.word	0x00015470


	//   ....[80]....
        /*0804*/ 	.word	0x00015480


	//   ....[81]....
        /*0808*/ 	.word	0x00015490


	//   ....[82]....
        /*080c*/ 	.word	0x00018f80


	//   ....[83]....
        /*0810*/ 	.word	0x00018fb0


	//   ....[84]....
        /*0814*/ 	.word	0x00019010


	//   ....[85]....
        /*0818*/ 	.word	0x00019040


	//   ....[86]....
        /*081c*/ 	.word	0x00019070


	//   ....[87]....
        /*0820*/ 	.word	0x000190a0


	//   ....[88]....
        /*0824*/ 	.word	0x000190d0


	//   ....[89]....
        /*0828*/ 	.word	0x00019100


	//   ....[90]....
        /*082c*/ 	.word	0x000192c0


	//   ....[91]....
        /*0830*/ 	.word	0x000192f0


	//   ....[92]....
        /*0834*/ 	.word	0x00019320


	//   ....[93]....
        /*0838*/ 	.word	0x00019350


	//   ....[94]....
        /*083c*/ 	.word	0x00019380


	//   ....[95]....
        /*0840*/ 	.word	0x000193b0


	//   ....[96]....
        /*0844*/ 	.word	0x00019480


	//   ....[97]....
        /*0848*/ 	.word	0x000194a0


	//   ....[98]....
        /*084c*/ 	.word	0x000194b0


	//   ....[99]....
        /*0850*/ 	.word	0x00019530


	//   ....[100]....
        /*0854*/ 	.word	0x0001a060


	//   ....[101]....
        /*0858*/ 	.word	0x0001a770


	//   ....[102]....
        /*085c*/ 	.word	0x0001a930


	//   ....[103]....
        /*0860*/ 	.word	0x0001a980


	//   ....[104]....
        /*0864*/ 	.word	0x0001a9e0


	//   ....[105]....
        /*0868*/ 	.word	0x0001aad0


	//   ....[106]....
        /*086c*/ 	.word	0x0001ab30


	//   ....[107]....
        /*0870*/ 	.word	0x0001ac20


	//   ....[108]....
        /*0874*/ 	.word	0x0001ac80


	//   ....[109]....
        /*0878*/ 	.word	0x0001ad50


	//   ....[110]....
        /*087c*/ 	.word	0x0001b080


	//   ....[111]....
        /*0880*/ 	.word	0x0001b120


	//   ....[112]....
        /*0884*/ 	.word	0x0001b2c0


	//   ....[113]....
        /*0888*/ 	.word	0x0001b330


	//   ....[114]....
        /*088c*/ 	.word	0x0001b3a0


	//   ....[115]....
        /*0890*/ 	.word	0x0001b410


	//   ....[116]....
        /*0894*/ 	.word	0x0001b480


	//   ....[117]....
        /*0898*/ 	.word	0x0001b500


	//   ....[118]....
        /*089c*/ 	.word	0x0001b590


	//   ....[119]....
        /*08a0*/ 	.word	0x0001b630


	//   ....[120]....
        /*08a4*/ 	.word	0x0001b6a0


	//   ....[121]....
        /*08a8*/ 	.word	0x0001b710


	//   ....[122]....
        /*08ac*/ 	.word	0x0001b780


	//   ....[123]....
        /*08b0*/ 	.word	0x0001b800


	//   ....[124]....
        /*08b4*/ 	.word	0x0001b870


	//   ....[125]....
        /*08b8*/ 	.word	0x0001b920


	//   ....[126]....
        /*08bc*/ 	.word	0x0001b970


	//   ....[127]....
        /*08c0*/ 	.word	0x0001ba20


	//   ....[128]....
        /*08c4*/ 	.word	0x0001bb50


	//----- nvinfo : EIATTR_REG_RECONFIG
	.align		4
.L_823:
        /*08c8*/ 	.byte	0x01, 0x54
	.zero		2


	//----- nvinfo : EIATTR_SYSCALL_OFFSETS
	.align		4
        /*08cc*/ 	.byte	0x04, 0x46
        /*08ce*/ 	.short	(.L_825 - .L_824)


	//   ....[0]....
.L_824:
        /*08d0*/ 	.word	0x00004a30


	//   ....[1]....
        /*08d4*/ 	.word	0x00014490


	//   ....[2]....
        /*08d8*/ 	.word	0x000145e0


	//   ....[3]....
        /*08dc*/ 	.word	0x000146d0


	//   ....[4]....
        /*08e0*/ 	.word	0x00014ee0


	//----- nvinfo : EIATTR_MBARRIER_INSTR_OFFSETS
	.align		4
.L_825:
        /*08e4*/ 	.byte	0x04, 0x39
        /*08e6*/ 	.short	(.L_827 - .L_826)


	//   ....[0]....
.L_826:
        /*08e8*/ 	.word	0x00000270
        /*08ec*/ 	.word	0x000000ff
        /*08f0*/ 	.word	0x00028c00
        /*08f4*/ 	.short	0x0100
        /*08f6*/ 	.byte	0x08
	.zero		1


	//   ....[1]....
        /*08f8*/ 	.word	0x00000280
        /*08fc*/ 	.word	0x000000ff
        /*0900*/ 	.word	0x00028c20
        /*0904*/ 	.short	0x0100
        /*0906*/ 	.byte	0x08
	.zero		1


	//   ....[2]....
        /*0908*/ 	.word	0x00000330
        /*090c*/ 	.word	0x000000ff
        /*0910*/ 	.word	0x00028c30
        /*0914*/ 	.short	0x0100
        /*0916*/ 	.byte	0x06
	.zero		1


	//   ....[3]....
        /*0918*/ 	.word	0x00000340
        /*091c*/ 	.word	0x000000ff
        /*0920*/ 	.word	0x00028c40
        /*0924*/ 	.short	0x0100
        /*0926*/ 	.byte	0x06
	.zero		1


	//   ....[4]....
        /*0928*/ 	.word	0x00000350
        /*092c*/ 	.word	0x000000ff
        /*0930*/ 	.word	0x00028c38
        /*0934*/ 	.short	0x0100
        /*0936*/ 	.byte	0x06
	.zero		1


	//   ....[5]....
        /*0938*/ 	.word	0x00000360
        /*093c*/ 	.word	0x000000ff
        /*0940*/ 	.word	0x00028c48
        /*0944*/ 	.short	0x0100
        /*0946*/ 	.byte	0x06
	.zero		1


	//   ....[6]....
        /*0948*/ 	.word	0x00000490
        /*094c*/ 	.word	0x000000ff
        /*0950*/ 	.word	0x00028c50
        /*0954*/ 	.short	0x0100
        /*0956*/ 	.byte	0x08
	.zero		1


	//   ....[7]....
        /*0958*/ 	.word	0x000004a0
        /*095c*/ 	.word	0x000000ff
        /*0960*/ 	.word	0x00028c60
        /*0964*/ 	.short	0x0100
        /*0966*/ 	.byte	0x08
	.zero		1


	//   ....[8]....
        /*0968*/ 	.word	0x000004b0
        /*096c*/ 	.word	0x000000ff
        /*0970*/ 	.word	0x00028c58
        /*0974*/ 	.short	0x0100
        /*0976*/ 	.byte	0x08
	.zero		1


	//   ....[9]....
        /*0978*/ 	.word	0x000004c0
        /*097c*/ 	.word	0x000000ff
        /*0980*/ 	.word	0x00028c68
        /*0984*/ 	.short	0x0100
        /*0986*/ 	.byte	0x08
	.zero		1


	//   ....[10]....
        /*0988*/ 	.word	0x000005b0
        /*098c*/ 	.word	0x000000ff
        /*0990*/ 	.word	0x00028c70
        /*0994*/ 	.short	0x0100
        /*0996*/ 	.byte	0x06
	.zero		1


	//   ....[11]....
        /*0998*/ 	.word	0x000005c0
        /*099c*/ 	.word	0x000000ff
        /*09a0*/ 	.word	0x00028c80
        /*09a4*/ 	.short	0x0100
        /*09a6*/ 	.byte	0x06
	.zero		1


	//   ....[12]....
        /*09a8*/ 	.word	0x000005d0
        /*09ac*/ 	.word	0x000000ff
        /*09b0*/ 	.word	0x00028c78
        /*09b4*/ 	.short	0x0100
        /*09b6*/ 	.byte	0x06
	.zero		1


	//   ....[13]....
        /*09b8*/ 	.word	0x000005e0
        /*09bc*/ 	.word	0x000000ff
        /*09c0*/ 	.word	0x00028c88
        /*09c4*/ 	.short	0x0100
        /*09c6*/ 	.byte	0x06
	.zero		1


	//   ....[14]....
        /*09c8*/ 	.word	0x00000710
        /*09cc*/ 	.word	0x000000ff
        /*09d0*/ 	.word	0x00028c90
        /*09d4*/ 	.short	0x0100
        /*09d6*/ 	.byte	0x08
	.zero		1


	//   ....[15]....
        /*09d8*/ 	.word	0x00000720
        /*09dc*/ 	.word	0x000000ff
        /*09e0*/ 	.word	0x00028ca0
        /*09e4*/ 	.short	0x0100
        /*09e6*/ 	.byte	0x08
	.zero		1


	//   ....[16]....
        /*09e8*/ 	.word	0x00000730
        /*09ec*/ 	.word	0x000000ff
        /*09f0*/ 	.word	0x00028c98
        /*09f4*/ 	.short	0x0100
        /*09f6*/ 	.byte	0x08
	.zero		1


	//   ....[17]....
        /*09f8*/ 	.word	0x00000740
        /*09fc*/ 	.word	0x000000ff
        /*0a00*/ 	.word	0x00028ca8
        /*0a04*/ 	.short	0x0100
        /*0a06*/ 	.byte	0x08
	.zero		1


	//   ....[18]....
        /*0a08*/ 	.word	0x00000870
        /*0a0c*/ 	.word	0x000000ff
        /*0a10*/ 	.word	0x00028cb0
        /*0a14*/ 	.short	0x0100
        /*0a16*/ 	.byte	0x08
	.zero		1


	//   ....[19]....
        /*0a18*/ 	.word	0x00000880
        /*0a1c*/ 	.word	0x000000ff
        /*0a20*/ 	.word	0x00028cc0
        /*0a24*/ 	.short	0x0100
        /*0a26*/ 	.byte	0x08
	.zero		1


	//   ....[20]....
        /*0a28*/ 	.word	0x00000890
        /*0a2c*/ 	.word	0x000000ff
        /*0a30*/ 	.word	0x00028cb8
        /*0a34*/ 	.short	0x0100
        /*0a36*/ 	.byte	0x08
	.zero		1


	//   ....[21]....
        /*0a38*/ 	.word	0x000008a0
        /*0a3c*/ 	.word	0x000000ff
        /*0a40*/ 	.word	0x00028cc8
        /*0a44*/ 	.short	0x0100
        /*0a46*/ 	.byte	0x08
	.zero		1


	//   ....[22]....
        /*0a48*/ 	.word	0x00002580
        /*0a4c*/ 	.word	0x000000ff
        /*0a50*/ 	.word	0x00028c50
        /*0a54*/ 	.short	0x010a
        /*0a56*/ 	.byte	0x17
	.zero		1


	//   ....[23]....
        /*0a58*/ 	.word	0x00002850
        /*0a5c*/ 	.word	0x00000000
        /*0a60*/ 	.word	0x00000000
        /*0a64*/ 	.short	0x0101
        /*0a66*/ 	.byte	0x3f
	.zero		1


	//   ....[24]....
        /*0a68*/ 	.word	0x000031b0
        /*0a6c*/ 	.word	0x000000ff
        /*0a70*/ 	.word	0x00028c50
        /*0a74*/ 	.short	0x010a
        /*0a76*/ 	.byte	0x17
	.zero		1


	//   ....[25]....
        /*0a78*/ 	.word	0x000031f0
        /*0a7c*/ 	.word	0x000000ff
        /*0a80*/ 	.word	0x00028c50
        /*0a84*/ 	.short	0x010a
        /*0a86*/ 	.byte	0x17
	.zero		1


	//   ....[26]....
        /*0a88*/ 	.word	0x000033d0
        /*0a8c*/ 	.word	0x00000000
        /*0a90*/ 	.word	0x00000000
        /*0a94*/ 	.short	0x0101
        /*0a96*/ 	.byte	0x3f
	.zero		1


	//   ....[27]....
        /*0a98*/ 	.word	0x00004ae0
        /*0a9c*/ 	.word	0x000000ff
        /*0aa0*/ 	.word	0x00028c00
        /*0aa4*/ 	.short	0x010a
        /*0aa6*/ 	.byte	0x2e
	.zero		1


	//   ....[28]....
        /*0aa8*/ 	.word	0x00004b60
        /*0aac*/ 	.word	0x00000007
        /*0ab0*/ 	.word	0x00028c30
        /*0ab4*/ 	.short	0x010a
        /*0ab6*/ 	.byte	0x3f
	.zero		1


	//   ....[29]....
        /*0ab8*/ 	.word	0x00004ba0
        /*0abc*/ 	.word	0x00000007
        /*0ac0*/ 	.word	0x00028c30
        /*0ac4*/ 	.short	0x010a
        /*0ac6*/ 	.byte	0x3f
	.zero		1


	//   ....[30]....
        /*0ac8*/ 	.word	0x00004fc0
        /*0acc*/ 	.word	0x00000003
        /*0ad0*/ 	.word	0x00000000
        /*0ad4*/ 	.short	0x0101
        /*0ad6*/ 	.byte	0x3f
	.zero		1


	//   ....[31]....
        /*0ad8*/ 	.word	0x00006630
        /*0adc*/ 	.word	0x00000007
        /*0ae0*/ 	.word	0x00028c50
        /*0ae4*/ 	.short	0x010a
        /*0ae6*/ 	.byte	0x3f
	.zero		1


	//   ....[32]....
        /*0ae8*/ 	.word	0x00006670
        /*0aec*/ 	.word	0x00000007
        /*0af0*/ 	.word	0x00028c50
        /*0af4*/ 	.short	0x010a
        /*0af6*/ 	.byte	0x3f
	.zero		1


	//   ....[33]....
        /*0af8*/ 	.word	0x00006950
        /*0afc*/ 	.word	0x00000007
        /*0b00*/ 	.word	0x00000000
        /*0b04*/ 	.short	0x0101
        /*0b06*/ 	.byte	0x3f
	.zero		1


	//   ....[34]....
        /*0b08*/ 	.word	0x00006be0
        /*0b0c*/ 	.word	0x000000ff
        /*0b10*/ 	.word	0x00028c30
        /*0b14*/ 	.short	0x010a
        /*0b16*/ 	.byte	0x1b
	.zero		1


	//   ....[35]....
        /*0b18*/ 	.word	0x00006c20
        /*0b1c*/ 	.word	0x000000ff
        /*0b20*/ 	.word	0x00028c30
        /*0b24*/ 	.short	0x010a
        /*0b26*/ 	.byte	0x1b
	.zero		1


	//   ....[36]....
        /*0b28*/ 	.word	0x00006ea0
        /*0b2c*/ 	.word	0x00000008
        /*0b30*/ 	.word	0x00000000
        /*0b34*/ 	.short	0x0101
        /*0b36*/ 	.byte	0x3f
	.zero		1


	//   ....[37]....
        /*0b38*/ 	.word	0x00008d90
        /*0b3c*/ 	.word	0x000000ff
        /*0b40*/ 	.word	0x00028c50
        /*0b44*/ 	.short	0x010a
        /*0b46*/ 	.byte	0x1b
	.zero		1


	//   ....[38]....
        /*0b48*/ 	.word	0x00008dd0
        /*0b4c*/ 	.word	0x000000ff
        /*0b50*/ 	.word	0x00028c50
        /*0b54*/ 	.short	0x010a
        /*0b56*/ 	.byte	0x1b
	.zero		1


	//   ....[39]....
        /*0b58*/ 	.word	0x00009070
        /*0b5c*/ 	.word	0x0000000a
        /*0b60*/ 	.word	0x00000000
        /*0b64*/ 	.short	0x0101
        /*0b66*/ 	.byte	0x3f
	.zero		1


	//   ....[40]....
        /*0b68*/ 	.word	0x00009460
        /*0b6c*/ 	.word	0x000000ff
        /*0b70*/ 	.word	0x00028c30
        /*0b74*/ 	.short	0x010a
        /*0b76*/ 	.byte	0x18
	.zero		1


	//   ....[41]....
        /*0b78*/ 	.word	0x000094a0
        /*0b7c*/ 	.word	0x000000ff
        /*0b80*/ 	.word	0x00028c30
        /*0b84*/ 	.short	0x010a
        /*0b86*/ 	.byte	0x18
	.zero		1


	//   ....[42]....
        /*0b88*/ 	.word	0x0000a190
        /*0b8c*/ 	.word	0x0000000b
        /*0b90*/ 	.word	0x00000000
        /*0b94*/ 	.short	0x0101
        /*0b96*/ 	.byte	0x3f
	.zero		1


	//   ....[43]....
        /*0b98*/ 	.word	0x0000a930
        /*0b9c*/ 	.word	0x000000ff
        /*0ba0*/ 	.word	0x00028c50
        /*0ba4*/ 	.short	0x010a
        /*0ba6*/ 	.byte	0x18
	.zero		1


	//   ....[44]....
        /*0ba8*/ 	.word	0x0000a970
        /*0bac*/ 	.word	0x000000ff
        /*0bb0*/ 	.word	0x00028c50
        /*0bb4*/ 	.short	0x010a
        /*0bb6*/ 	.byte	0x18
	.zero		1


	//   ....[45]....
        /*0bb8*/ 	.word	0x0000abf0
        /*0bbc*/ 	.word	0x0000000a
        /*0bc0*/ 	.word	0x00000000
        /*0bc4*/ 	.short	0x0101
        /*0bc6*/ 	.byte	0x3f
	.zero		1


	//   ....[46]....
        /*0bc8*/ 	.word	0x0000ad60
        /*0bcc*/ 	.word	0x000000ff
        /*0bd0*/ 	.word	0x00028c30
        /*0bd4*/ 	.short	0x010a
        /*0bd6*/ 	.byte	0x1a
	.zero		1


	//   ....[47]....
        /*0bd8*/ 	.word	0x0000ada0
        /*0bdc*/ 	.word	0x000000ff
        /*0be0*/ 	.word	0x00028c30
        /*0be4*/ 	.short	0x010a
        /*0be6*/ 	.byte	0x1a
	.zero		1


	//   ....[48]....
        /*0be8*/ 	.word	0x0000aff0
        /*0bec*/ 	.word	0x00000005
        /*0bf0*/ 	.word	0x00000000
        /*0bf4*/ 	.short	0x0101
        /*0bf6*/ 	.byte	0x3f
	.zero		1


	//   ....[49]....
        /*0bf8*/ 	.word	0x0000ccf0
        /*0bfc*/ 	.word	0x000000ff
        /*0c00*/ 	.word	0x00028c50
        /*0c04*/ 	.short	0x010a
        /*0c06*/ 	.byte	0x1a
	.zero		1


	//   ....[50]....
        /*0c08*/ 	.word	0x0000cd30
        /*0c0c*/ 	.word	0x000000ff
        /*0c10*/ 	.word	0x00028c50
        /*0c14*/ 	.short	0x010a
        /*0c16*/ 	.byte	0x1a
	.zero		1


	//   ....[51]....
        /*0c18*/ 	.word	0x0000cfd0
        /*0c1c*/ 	.word	0x00000009
        /*0c20*/ 	.word	0x00000000
        /*0c24*/ 	.short	0x0101
        /*0c26*/ 	.byte	0x3f
	.zero		1


	//   ....[52]....
        /*0c28*/ 	.word	0x0000f920
        /*0c2c*/ 	.word	0x000000ff
        /*0c30*/ 	.word	0x00000000
        /*0c34*/ 	.short	0x0101
        /*0c36*/ 	.byte	0x04
	.zero		1


	//   ....[53]....
        /*0c38*/ 	.word	0x00010280
        /*0c3c*/ 	.word	0x000000ff
        /*0c40*/ 	.word	0x00000000
        /*0c44*/ 	.short	0x0101
        /*0c46*/ 	.byte	0x04
	.zero		1


	//   ....[54]....
        /*0c48*/ 	.word	0x00014ac0
        /*0c4c*/ 	.word	0x00000000
        /*0c50*/ 	.word	0x00028c40
        /*0c54*/ 	.short	0x010a
        /*0c56*/ 	.byte	0x3f
	.zero		1


	//   ....[55]....
        /*0c58*/ 	.word	0x00015580
        /*0c5c*/ 	.word	0x00000013
        /*0c60*/ 	.word	0x00028c00
        /*0c64*/ 	.short	0x0107
        /*0c66*/ 	.byte	0x3f
	.zero		1


	//   ....[56]....
        /*0c68*/ 	.word	0x00015670
        /*0c6c*/ 	.word	0x00000013
        /*0c70*/ 	.word	0x00028c00
        /*0c74*/ 	.short	0x0101
        /*0c76*/ 	.byte	0x3f
	.zero		1


	//   ....[57]....
        /*0c78*/ 	.word	0x00015690
        /*0c7c*/ 	.word	0x00000013
        /*0c80*/ 	.word	0x00028c20
        /*0c84*/ 	.short	0x010a
        /*0c86*/ 	.byte	0x3f
	.zero		1


	//   ....[58]....
        /*0c88*/ 	.word	0x00015770
        /*0c8c*/ 	.word	0x00000000
        /*0c90*/ 	.word	0x00028c60
        /*0c94*/ 	.short	0x010a
        /*0c96*/ 	.byte	0x3f
	.zero		1


	//   ....[59]....
        /*0c98*/ 	.word	0x00016460
        /*0c9c*/ 	.word	0x00000003
        /*0ca0*/ 	.word	0x00028c40
        /*0ca4*/ 	.short	0x010a
        /*0ca6*/ 	.byte	0x3f
	.zero		1


	//   ....[60]....
        /*0ca8*/ 	.word	0x000166c0
        /*0cac*/ 	.word	0x00000003
        /*0cb0*/ 	.word	0x00028c60
        /*0cb4*/ 	.short	0x010a
        /*0cb6*/ 	.byte	0x3f
	.zero		1


	//   ....[61]....
        /*0cb8*/ 	.word	0x00017270
        /*0cbc*/ 	.word	0x00000004
        /*0cc0*/ 	.word	0x00028c40
        /*0cc4*/ 	.short	0x010a
        /*0cc6*/ 	.byte	0x3f
	.zero		1


	//   ....[62]....
        /*0cc8*/ 	.word	0x000174c0
        /*0ccc*/ 	.word	0x00000004
        /*0cd0*/ 	.word	0x00028c60
        /*0cd4*/ 	.short	0x010a
        /*0cd6*/ 	.byte	0x3f
	.zero		1


	//   ....[63]....
        /*0cd8*/ 	.word	0x00018000
        /*0cdc*/ 	.word	0x00000004
        /*0ce0*/ 	.word	0x00028c40
        /*0ce4*/ 	.short	0x010a
        /*0ce6*/ 	.byte	0x3f
	.zero		1


	//   ....[64]....
        /*0ce8*/ 	.word	0x00018260
        /*0cec*/ 	.word	0x00000004
        /*0cf0*/ 	.word	0x00028c60
        /*0cf4*/ 	.short	0x010a
        /*0cf6*/ 	.byte	0x3f
	.zero		1


	//   ....[65]....
        /*0cf8*/ 	.word	0x00019fe0
        /*0cfc*/ 	.word	0x00000000
        /*0d00*/ 	.word	0x00028c20
        /*0d04*/ 	.short	0x010a
        /*0d06*/ 	.byte	0x3f
	.zero		1


	//   ....[66]....
        /*0d08*/ 	.word	0x0001a1a0
        /*0d0c*/ 	.word	0x00000006
        /*0d10*/ 	.word	0x00000000
        /*0d14*/ 	.short	0x010a
        /*0d16*/ 	.byte	0x3f
	.zero		1


	//   ....[67]....
        /*0d18*/ 	.word	0x0001a210
        /*0d1c*/ 	.word	0x00000007
        /*0d20*/ 	.word	0x00000000
        /*0d24*/ 	.short	0x010a
        /*0d26*/ 	.byte	0x3f
	.zero		1


	//   ....[68]....
        /*0d28*/ 	.word	0x0001a280
        /*0d2c*/ 	.word	0x00000004
        /*0d30*/ 	.word	0x00000000
        /*0d34*/ 	.short	0x010a
        /*0d36*/ 	.byte	0x3f
	.zero		1


	//   ....[69]....
        /*0d38*/ 	.word	0x0001a2b0
        /*0d3c*/ 	.word	0x00000003
        /*0d40*/ 	.word	0x00000000
        /*0d44*/ 	.short	0x010a
        /*0d46*/ 	.byte	0x3f
	.zero		1


	//   ....[70]....
        /*0d48*/ 	.word	0x0001a320
        /*0d4c*/ 	.word	0x00000003
        /*0d50*/ 	.word	0x00028c50
        /*0d54*/ 	.short	0x010a
        /*0d56*/ 	.byte	0x3f
	.zero		1


	//   ....[71]....
        /*0d58*/ 	.word	0x0001a380
        /*0d5c*/ 	.word	0x00000003
        /*0d60*/ 	.word	0x00028c50
        /*0d64*/ 	.short	0x010a
        /*0d66*/ 	.byte	0x3f
	.zero		1


	//   ....[72]....
        /*0d68*/ 	.word	0x0001a3e0
        /*0d6c*/ 	.word	0x00000003
        /*0d70*/ 	.word	0x00028c00
        /*0d74*/ 	.short	0x010a
        /*0d76*/ 	.byte	0x3f
	.zero		1


	//   ....[73]....
        /*0d78*/ 	.word	0x0001a430
        /*0d7c*/ 	.word	0x00000007
        /*0d80*/ 	.word	0x00028c30
        /*0d84*/ 	.short	0x010a
        /*0d86*/ 	.byte	0x3f
	.zero		1


	//   ....[74]....
        /*0d88*/ 	.word	0x0001a480
        /*0d8c*/ 	.word	0x00000007
        /*0d90*/ 	.word	0x00028c50
        /*0d94*/ 	.short	0x010a
        /*0d96*/ 	.byte	0x3f
	.zero		1


	//   ....[75]....
        /*0d98*/ 	.word	0x0001a4e0
        /*0d9c*/ 	.word	0x00000008
        /*0da0*/ 	.word	0x00028c30
        /*0da4*/ 	.short	0x010a
        /*0da6*/ 	.byte	0x3f
	.zero		1


	//   ....[76]....
        /*0da8*/ 	.word	0x0001a530
        /*0dac*/ 	.word	0x0000000a
        /*0db0*/ 	.word	0x00028c50
        /*0db4*/ 	.short	0x010a
        /*0db6*/ 	.byte	0x3f
	.zero		1


	//   ....[77]....
        /*0db8*/ 	.word	0x0001a590
        /*0dbc*/ 	.word	0x00000006
        /*0dc0*/ 	.word	0x00028c30
        /*0dc4*/ 	.short	0x010a
        /*0dc6*/ 	.byte	0x3f
	.zero		1


	//   ....[78]....
        /*0dc8*/ 	.word	0x0001a5e0
        /*0dcc*/ 	.word	0x0000000a
        /*0dd0*/ 	.word	0x00028c50
        /*0dd4*/ 	.short	0x010a
        /*0dd6*/ 	.byte	0x3f
	.zero		1


	//   ....[79]....
        /*0dd8*/ 	.word	0x0001a640
        /*0ddc*/ 	.word	0x00000005
        /*0de0*/ 	.word	0x00028c30
        /*0de4*/ 	.short	0x010a
        /*0de6*/ 	.byte	0x3f
	.zero		1


	//   ....[80]....
        /*0de8*/ 	.word	0x0001a690
        /*0dec*/ 	.word	0x00000009
        /*0df0*/ 	.word	0x00028c50
        /*0df4*/ 	.short	0x010a
        /*0df6*/ 	.byte	0x3f
	.zero		1


	//   ....[81]....
        /*0df8*/ 	.word	0x0001a830
        /*0dfc*/ 	.word	0x00000000
        /*0e00*/ 	.word	0x00028c40
        /*0e04*/ 	.short	0x010a
        /*0e06*/ 	.byte	0x3f
	.zero		1


	//   ....[82]....
        /*0e08*/ 	.word	0x0001ad90
        /*0e0c*/ 	.word	0x00000013
        /*0e10*/ 	.word	0x00028c20
        /*0e14*/ 	.short	0x010a
        /*0e16*/ 	.byte	0x3f
	.zero		1


	//   ....[83]....
        /*0e18*/ 	.word	0x0001ade0
        /*0e1c*/ 	.word	0x00000000
        /*0e20*/ 	.word	0x00028c60
        /*0e24*/ 	.short	0x010a
        /*0e26*/ 	.byte	0x3f
	.zero		1


	//   ....[84]....
        /*0e28*/ 	.word	0x0001ae30
        /*0e2c*/ 	.word	0x00000003
        /*0e30*/ 	.word	0x00028c40
        /*0e34*/ 	.short	0x010a
        /*0e36*/ 	.byte	0x3f
	.zero		1


	//   ....[85]....
        /*0e38*/ 	.word	0x0001ae80
        /*0e3c*/ 	.word	0x00000003
        /*0e40*/ 	.word	0x00028c60
        /*0e44*/ 	.short	0x010a
        /*0e46*/ 	.byte	0x3f
	.zero		1


	//   ....[86]....
        /*0e48*/ 	.word	0x0001aed0
        /*0e4c*/ 	.word	0x00000004
        /*0e50*/ 	.word	0x00028c40
        /*0e54*/ 	.short	0x010a
        /*0e56*/ 	.byte	0x3f
	.zero		1


	//   ....[87]....
        /*0e58*/ 	.word	0x0001af20
        /*0e5c*/ 	.word	0x00000004
        /*0e60*/ 	.word	0x00028c60
        /*0e64*/ 	.short	0x010a
        /*0e66*/ 	.byte	0x3f
	.zero		1


	//   ....[88]....
        /*0e68*/ 	.word	0x0001af70
        /*0e6c*/ 	.word	0x00000004
        /*0e70*/ 	.word	0x00028c40
        /*0e74*/ 	.short	0x010a
        /*0e76*/ 	.byte	0x3f
	.zero		1


	//   ....[89]....
        /*0e78*/ 	.word	0x0001afc0
        /*0e7c*/ 	.word	0x00000004
        /*0e80*/ 	.word	0x00028c60
        /*0e84*/ 	.short	0x010a
        /*0e86*/ 	.byte	0x3f
	.zero		1


	//   ....[90]....
        /*0e88*/ 	.word	0x0001ba70
        /*0e8c*/ 	.word	0x00000000
        /*0e90*/ 	.word	0x00028c20
        /*0e94*/ 	.short	0x010a
        /*0e96*/ 	.byte	0x3f
	.zero		1


	//   ....[91]....
        /*0e98*/ 	.word	0x0001bc10
        /*0e9c*/ 	.word	0x00000006
        /*0ea0*/ 	.word	0x00000000
        /*0ea4*/ 	.short	0x010a
        /*0ea6*/ 	.byte	0x3f
	.zero		1


	//   ....[92]....
        /*0ea8*/ 	.word	0x0001bc60
        /*0eac*/ 	.word	0x00000007
        /*0eb0*/ 	.word	0x00000000
        /*0eb4*/ 	.short	0x010a
        /*0eb6*/ 	.byte	0x3f
	.zero		1


	//   ....[93]....
        /*0eb8*/ 	.word	0x0001bcb0
        /*0ebc*/ 	.word	0x00000004
        /*0ec0*/ 	.word	0x00000000
        /*0ec4*/ 	.short	0x010a
        /*0ec6*/ 	.byte	0x3f
	.zero		1


	//----- nvinfo : EIATTR_NUM_MBARRIERS
	.align		4
.L_827:
        /*0ec8*/ 	.byte	0x03, 0x38
        /*0eca*/ 	.short	0x0016


	//----- nvinfo : EIATTR_EXIT_INSTR_OFFSETS
	.align		4
        /*0ecc*/ 	.byte	0x04, 0x1c
        /*0ece*/ 	.short	(.L_829 - .L_828)


	//   ....[0]....
.L_828:
        /*0ed0*/ 	.word	0x00000a40


	//   ....[1]....
        /*0ed4*/ 	.word	0x00012460


	//   ....[2]....
        /*0ed8*/ 	.word	0x0001a300


	//----- nvinfo : EIATTR_MAX_THREADS
	.align		4
.L_829:
        /*0edc*/ 	.byte	0x04, 0x05
        /*0ede*/ 	.short	(.L_831 - .L_830)
.L_830:
        /*0ee0*/ 	.word	0x00000180
        /*0ee4*/ 	.word	0x00000001
        /*0ee8*/ 	.word	0x00000001


	//----- nvinfo : EIATTR_CRS_STACK_SIZE
	.align		4
.L_831:
        /*0eec*/ 	.byte	0x04, 0x1e
        /*0eee*/ 	.short	(.L_833 - .L_832)
.L_832:
        /*0ef0*/ 	.word	0x00000000


	//----- nvinfo : EIATTR_CBANK_PARAM_SIZE
	.align		4
.L_833:
        /*0ef4*/ 	.byte	0x03, 0x19
        /*0ef6*/ 	.short	0x0af0


	//----- nvinfo : EIATTR_PARAM_CBANK
	.align		4
        /*0ef8*/ 	.byte	0x04, 0x0a
        /*0efa*/ 	.short	(.L_835 - .L_834)
	.align		4
.L_834:
        /*0efc*/ 	.word	index@(.nv.constant0._ZN7cutlass13device_kernelIN5flash11enable_sm90INS1_16FlashAttnFwdSm90INS1_25CollectiveMainloopFwdSm90ILi2EN4cute5tupleIJNS5_1CILi1EEES8_S8_EEENS6_IJNS7_ILi64EEESA_SA_EEELi512ENS_6half_tEfNS_4arch4Sm90ELb0ELb1ELb0ELb1ELb0ELb0ELb0ELb0ELb0ELb1ELb1ELb0EEENS1_21CollectiveEpilogueFwdINS6_IJSA_NS7_ILi512EEESA_EEES9_SC_SE_Li256ELb1ELb1ELb1ELb0EEENS1_36VarlenDynamicPersistentTileSchedulerILi64ELi64ELi256ELi128ELb1ELb1ELb1ELb1ELb0ELb1EEEEEEEEEvNT_6ParamsE)
        /*0f00*/ 	.short	0x0210
        /*0f02*/ 	.short	0x0af0


	//----- nvinfo : EIATTR_SW_WAR
	.align		4
.L_835:
        /*0f04*/ 	.byte	0x04, 0x36
        /*0f06*/ 	.short	(.L_837 - .L_836)
.L_836:
        /*0f08*/ 	.word	0x00000008
.L_837:


//--------------------- .nv.info._ZN7cutlass13device_kernelIN5flash11enable_sm90INS1_16FlashAttnFwdSm90INS1_25CollectiveMainloopFwdSm90ILi2EN4cute5tupleIJNS5_1CILi1EEES8_S8_EEENS6_IJNS7_ILi64EEESA_SA_EEELi512ENS_6half_tEfNS_4arch4Sm90ELb0ELb1ELb0ELb1ELb0ELb1ELb0ELb0ELb0ELb1ELb1ELb0EEENS1_21CollectiveEpilogueFwdINS6_IJSA_NS7_ILi512EEESA_EEES9_SC_SE_Li256ELb1ELb1ELb1ELb0EEENS1_36VarlenDynamicPersistentTileSchedulerILi64ELi64ELi256ELi128ELb1ELb1ELb1ELb1ELb0ELb1EEEEEEEEEvNT_6ParamsE --------------------------
	.section	.nv.info._ZN7cutlass13device_kernelIN5flash11enable_sm90INS1_16FlashAttnFwdSm90INS1_25CollectiveMainloopFwdSm90ILi2EN4cute5tupleIJNS5_1CILi1EEES8_S8_EEENS6_IJNS7_ILi64EEESA_SA_EEELi512ENS_6half_tEfNS_4arch4Sm90ELb0ELb1ELb0ELb1ELb0ELb1ELb0ELb0ELb0ELb1ELb1ELb0EEENS1_21CollectiveEpilogueFwdINS6_IJSA_NS7_ILi512EEESA_EEES9_SC_SE_Li256ELb1ELb1ELb1ELb0EEENS1_36VarlenDynamicPersistentTileSchedulerILi64ELi64ELi256ELi128ELb1ELb1ELb1ELb1ELb0ELb1EEEEEEEEEvNT_6ParamsE,"",@"SHT_CUDA_INFO"
	.sectionflags	@""
	.align	4


	//----- nvinfo : EIATTR_CUDA_API_VERSION
	.align		4
        /*0000*/ 	.byte	0x04, 0x37
        /*0002*/ 	.short	(.L_839 - .L_838)
.L_838:
        /*0004*/ 	.word	0x00000082


	//----- nvinfo : EIATTR_KPARAM_INFO
	.align		4
.L_839:
        /*0008*/ 	.byte	0x04, 0x17
        /*000a*/ 	.short	(.L_841 - .L_840)
.L_840:
        /*000c*/ 	.word	0x00000000
        /*0010*/ 	.short	0x0000
        /*0012*/ 	.short	0x0070
        /*0014*/ 	.byte	0x00, 0xf0, 0x01, 0x2a


	//----- nvinfo : EIATTR_SPARSE_MMA_MASK
	.align		4
.L_841:
        /*0018*/ 	.byte	0x03, 0x50
        /*001a*/ 	.short	0x0000


	//----- nvinfo : EIATTR_MAXREG_COUNT
	.align		4
        /*001c*/ 	.byte	0x03, 0x1b
        /*001e*/ 	.short	0x00a8


	//----- nvinfo : EIATTR_NUM_BARRIERS
	.align		4
        /*0020*/ 	.byte	0x02, 0x4c
        /*0022*/ 	.byte	0x10
	.zero		1


	//----- nvinfo : EIATTR_EXTERNS
	.align		4
        /*0024*/ 	.byte	0x04, 0x0f
        /*0026*/ 	.short	(.L_843 - .L_842)


	//   ....[0]....
	.align		4
.L_842:
        /*0028*/ 	.word	index@(__assertfail)


	//----- nvinfo : EIATTR_ANNOTATIONS
	.align		4
.L_843:
        /*002c*/ 	.byte	0x04, 0x55
        /*002e*/ 	.short	(.L_845 - .L_844)


	//   ....[0]....
.L_844:
        /* <DEDUP_REMOVED lines=82> */


	//----- nvinfo : EIATTR_MERCURY_ISA_VERSION
	.align		4
.L_845:
        /*0538*/ 	.byte	0x03, 0x5f
        /*053a*/ 	.short	0x0101


	//----- nvinfo : EIATTR_UNUSED_LOAD_BYTE_OFFSET
	.align		4
        /*053c*/ 	.byte	0x04, 0x44
        /*053e*/ 	.short	(.L_847 - .L_846)


	//   ....[0]....
.L_846:
        /*0540*/ 	.word	0x00000a80
        /*0544*/ 	.word	0x0000fff0


	//   ....[1]....
        /*0548*/ 	.word	0x00013ec0
        /*054c*/ 	.word	0x0000fff0


	//----- nvinfo : EIATTR_INT_WARP_WIDE_INSTR_OFFSETS
	.align		4
.L_847:
        /*0550*/ 	.byte	0x04, 0x31
        /*0552*/ 	.short	(.L_849 - .L_848)


	//   ....[0]....
.L_848:
        /*0554*/ 	.word	0x00000190


	//   ....[1]....
        /*0558*/ 	.word	0x000001d0


	//   ....[2]....
        /*055c*/ 	.word	0x00000240


	//   ....[3]....
        /*0560*/ 	.word	0x0001ca10


	//   ....[4]....
        /*0564*/ 	.word	0x0001caa0


	//   ....[5]....
        /*0568*/ 	.word	0x00021390


	//   ....[6]....
        /*056c*/ 	.word	0x00021420


	//----- nvinfo : EIATTR_COOP_GROUP_MASK_REGIDS
	.align		4
.L_849:
        /*0570*/ 	.byte	0x04, 0x29
        /*0572*/ 	.short	(.L_851 - .L_850)


	//   ....[0]....
.L_850:
        /*0574*/ 	.word	0xffffffff


	//   ....[1]....
        /*0578*/ 	.word	0xffffffff


	//   ....[2]....
        /*057c*/ 	.word	0xffffffff


	//   ....[3]....
        /*0580*/ 	.word	0xffffffff


	//   ....[4]....
        /*0584*/ 	.word	0xffffffff


	//   ....[5]....
        /*0588*/ 	.word	0xffffffff


	//   ....[6]....
        /*058c*/ 	.word	0xffffffff


	//   ....[7]....
        /*0590*/ 	.word	0xffffffff


	//   ....[8]....
        /*0594*/ 	.word	0xffffffff


	//   ....[9]....
        /*0598*/ 	.word	0xffffffff


	//   ....[10]....
        /*059c*/ 	.word	0xffffffff


	//   ....[11]....
        /*05a0*/ 	.word	0xffffffff


	//   ....[12]....
        /*05a4*/ 	.word	0xffffffff


	//   ....[13]....
        /*05a8*/ 	.word	0xffffffff


	//   ....[14]....
        /*05ac*/ 	.word	0xffffffff


	//   ....[15]....
        /*05b0*/ 	.word	0xffffffff


	//   ....[16]....
        /*05b4*/ 	.word	0xffffffff


	//   ....[17]....
        /*05b8*/ 	.word	0xffffffff


	//   ....[18]....
        /*05bc*/ 	.word	0xffffffff


	//   ....[19]....
        /*05c0*/ 	.word	0xffffffff


	//   ....[20]....
        /*05c4*/ 	.word	0xffffffff


	//   ....[21]....
        /*05c8*/ 	.word	0xffffffff


	//   ....[22]....
        /*05cc*/ 	.word	0xffffffff


	//   ....[23]....
        /*05d0*/ 	.word	0xffffffff


	//   ....[24]....
        /*05d4*/ 	.word	0xffffffff


	//   ....[25]....
        /*05d8*/ 	.word	0xffffffff


	//   ....[26]....
        /*05dc*/ 	.word	0xffffffff


	//   ....[27]....
        /*05e0*/ 	.word	0xffffffff


	//   ....[28]....
        /*05e4*/ 	.word	0xffffffff


	//   ....[29]....
        /*05e8*/ 	.word	0xffffffff


	//   ....[30]....
        /*05ec*/ 	.word	0xffffffff


	//   ....[31]....
        /*05f0*/ 	.word	0xffffffff


	//   ....[32]....
        /*05f4*/ 	.word	0xffffffff


	//   ....[33]....
        /*05f8*/ 	.word	0xffffffff


	//   ....[34]....
        /*05fc*/ 	.word	0xffffffff


	//   ....[35]....
        /*0600*/ 	.word	0xffffffff


	//   ....[36]....
        /*0604*/ 	.word	0xffffffff


	//   ....[37]....
        /*0608*/ 	.word	0xffffffff


	//   ....[38]....
        /*060c*/ 	.word	0xffffffff


	//   ....[39]....
        /*0610*/ 	.word	0xffffffff


	//   ....[40]....
        /*0614*/ 	.word	0xffffffff


	//   ....[41]....
        /*0618*/ 	.word	0xffffffff


	//   ....[42]....
        /*061c*/ 	.word	0xffffffff


	//   ....[43]....
        /*0620*/ 	.word	0xffffffff


	//   ....[44]....
        /*0624*/ 	.word	0xffffffff


	//   ....[45]....
        /*0628*/ 	.word	0xffffffff


	//   ....[46]....
        /*062c*/ 	.word	0xffffffff


	//   ....[47]....
        /*0630*/ 	.word	0xffffffff


	//   ....[48]....
        /*0634*/ 	.word	0xffffffff


	//   ....[49]....
        /*0638*/ 	.word	0xffffffff


	//   ....[50]....
        /*063c*/ 	.word	0xffffffff


	//   ....[51]....
        /*0640*/ 	.word	0xffffffff


	//   ....[52]....
        /*0644*/ 	.word	0xffffffff


	//   ....[53]....
        /*0648*/ 	.word	0xffffffff


	//   ....[54]....
        /*064c*/ 	.word	0xffffffff


	//   ....[55]....
        /*0650*/ 	.word	0xffffffff


	//   ....[56]....
        /*0654*/ 	.word	0xffffffff


	//   ....[57]....
        /*0658*/ 	.word	0xffffffff


	//   ....[58]....
        /*065c*/ 	.word	0xffffffff


	//   ....[59]....
        /*0660*/ 	.word	0xffffffff


	//   ....[60]....
        /*0664*/ 	.word	0xffffffff


	//   ....[61]....
        /*0668*/ 	.word	0xffffffff


	//   ....[62]....
        /*066c*/ 	.word	0xffffffff


	//   ....[63]....
        /*0670*/ 	.word	0xffffffff


	//   ....[64]....
        /*0674*/ 	.word	0xffffffff


	//   ....[65]....
        /*0678*/ 	.word	0xffffffff


	//   ....[66]....
        /*067c*/ 	.word	0xffffffff


	//   ....[67]....
        /*0680*/ 	.word	0xffffffff


	//   ....[68]....
        /*0684*/ 	.word	0xffffffff


	//   ....[69]....
        /*0688*/ 	.word	0xffffffff


	//   ....[70]....
        /*068c*/ 	.word	0xffffffff


	//   ....[71]....
        /*0690*/ 	.word	0xffffffff


	//   ....[72]....
        /*0694*/ 	.word	0xffffffff


	//   ....[73]....
        /*0698*/ 	.word	0xffffffff


	//   ....[74]....
        /*069c*/ 	.word	0xffffffff


	//   ....[75]....
        /*06a0*/ 	.word	0xffffffff


	//   ....[76]....
        /*06a4*/ 	.word	0xffffffff


	//   ....[77]....
        /*06a8*/ 	.word	0xffffffff


	//   ....[78]....
        /*06ac*/ 	.word	0xffffffff


	//   ....[79]....
        /*06b0*/ 	.word	0xffffffff


	//   ....[80]....
        /*06b4*/ 	.word	0xffffffff


	//   ....[81]....
        /*06b8*/ 	.word	0xffffffff


	//   ....[82]....
        /*06bc*/ 	.word	0xffffffff


	//   ....[83]....
        /*06c0*/ 	.word	0xffffffff


	//   ....[84]....
        /*06c4*/ 	.word	0xffffffff


	//   ....[85]....
        /*06c8*/ 	.word	0xffffffff


	//   ....[86]....
        /*06cc*/ 	.word	0xffffffff


	//   ....[87]....
        /*06d0*/ 	.word	0xffffffff


	//   ....[88]....
        /*06d4*/ 	.word	0xffffffff


	//   ....[89]....
        /*06d8*/ 	.word	0xffffffff


	//   ....[90]....
        /*06dc*/ 	.word	0xffffffff


	//   ....[91]....
        /*06e0*/ 	.word	0xffffffff


	//   ....[92]....
        /*06e4*/ 	.word	0xffffffff


	//   ....[93]....
        /*06e8*/ 	.word	0xffffffff


	//   ....[94]....
        /*06ec*/ 	.word	0xffffffff


	//   ....[95]....
        /*06f0*/ 	.word	0xffffffff


	//   ....[96]....
        /*06f4*/ 	.word	0xffffffff


	//   ....[97]....
        /*06f8*/ 	.word	0xffffffff


	//   ....[98]....
        /*06fc*/ 	.word	0xffffffff


	//   ....[99]....
        /*0700*/ 	.word	0xffffffff


	//   ....[100]....
        /*0704*/ 	.word	0xffffffff


	//   ....[101]....
        /*0708*/ 	.word	0xffffffff


	//   ....[102]....
        /*070c*/ 	.word	0xffffffff


	//   ....[103]....
        /*0710*/ 	.word	0xffffffff


	//   ....[104]....
        /*0714*/ 	.word	0xffffffff


	//   ....[105]....
        /*0718*/ 	.word	0xffffffff


	//   ....[106]....
        /*071c*/ 	.word	0xffffffff


	//   ....[107]....
        /*0720*/ 	.word	0xffffffff


	//   ....[108]....
        /*0724*/ 	.word	0xffffffff


	//   ....[109]....
        /*0728*/ 	.word	0xffffffff


	//   ....[110]....
        /*072c*/ 	.word	0xffffffff


	//   ....[111]....
        /*0730*/ 	.word	0xffffffff


	//   ....[112]....
        /*0734*/ 	.word	0xffffffff


	//   ....[113]....
        /*0738*/ 	.word	0xffffffff


	//   ....[114]....
        /*073c*/ 	.word	0xffffffff


	//   ....[115]....
        /*0740*/ 	.word	0xffffffff


	//   ....[116]....
        /*0744*/ 	.word	0xffffffff


	//   ....[117]....
        /*0748*/ 	.word	0xffffffff


	//   ....[118]....
        /*074c*/ 	.word	0x0500000f


	//   ....[119]....
        /*0750*/ 	.word	0x0500000f


	//   ....[120]....
        /*0754*/ 	.word	0x0500000f


	//   ....[121]....
        /*0758*/ 	.word	0x0500000f


	//   ....[122]....
        /*075c*/ 	.word	0x0500000f


	//   ....[123]....
        /*0760*/ 	.word	0x0500000f


	//   ....[124]....
        /*0764*/ 	.word	0x0500000f


	//   ....[125]....
        /*0768*/ 	.word	0x0500000f


	//   ....[126]....
        /*076c*/ 	.word	0x0500000f


	//   ....[127]....
        /*0770*/ 	.word	0x0500000f


	//   ....[128]....
        /*0774*/ 	.word	0x0500000f


	//   ....[129]....
        /*0778*/ 	.word	0x0500000f


	//   ....[130]....
        /*077c*/ 	.word	0x0500000f


	//   ....[131]....
        /*0780*/ 	.word	0x0500000f


	//   ....[132]....
        /*0784*/ 	.word	0x0500000f


	//   ....[133]....
        /*0788*/ 	.word	0x0500000f


	//   ....[134]....
        /*078c*/ 	.word	0x0500000f


	//   ....[135]....
        /*0790*/ 	.word	0x0500000f


	//   ....[136]....
        /*0794*/ 	.word	0x0500000f


	//   ....[137]....
        /*0798*/ 	.word	0x0500000f


	//   ....[138]....
        /*079c*/ 	.word	0x0500000f


	//   ....[139]....
        /*07a0*/ 	.word	0x0500000f


	//   ....[140]....
        /*07a4*/ 	.word	0x0500000f


	//   ....[141]....
        /*07a8*/ 	.word	0x0500000f


	//   ....[142]....
        /*07ac*/ 	.word	0x0500000f


	//   ....[143]....
        /*07b0*/ 	.word	0x0500000f


	//   ....[144]....
        /*07b4*/ 	.word	0x0500000f


	//   ....[145]....
        /*07b8*/ 	.word	0x0500000f


	//   ....[146]....
        /*07bc*/ 	.word	0x0500000f


	//   ....[147]....
        /*07c0*/ 	.word	0x0500000f


	//   ....[148]....
        /*07c4*/ 	.word	0x0500000f


	//   ....[149]....
        /*07c8*/ 	.word	0x0500000f


	//   ....[150]....
        /*07cc*/ 	.word	0x0500000f


	//   ....[151]....
        /*07d0*/ 	.word	0x0500000f


	//   ....[152]....
        /*07d4*/ 	.word	0x0500000f


	//   ....[153]....
        /*07d8*/ 	.word	0x0500000f


	//   ....[154]....
        /*07dc*/ 	.word	0x0500000f


	//   ....[155]....
        /*07e0*/ 	.word	0x0500000f


	//   ....[156]....
        /*07e4*/ 	.word	0x0500000f


	//   ....[157]....
        /*07e8*/ 	.word	0x0500000f


	//   ....[158]....
        /*07ec*/ 	.word	0x0500000f


	//   ....[159]....
        /*07f0*/ 	.word	0x0500000f


	//   ....[160]....
        /*07f4*/ 	.word	0x0500000f


	//   ....[161]....
        /*07f8*/ 	.word	0x0500000f


	//   ....[162]....
        /*07fc*/ 	.word	0x0500000f


	//----- nvinfo : EIATTR_COOP_GROUP_INSTR_OFFSETS
	.align		4
.L_851:
        /*0800*/ 	.byte	0x04, 0x28
        /*0802*/ 	.short	(.L_853 - .L_852)


	//   ....[0]....
.L_852:
        /*0804*/ 	.word	0x00000060


	//   ....[1]....
        /*0808*/ 	.word	0x000001a0


	//   ....[2]....
        /*080c*/ 	.word	0x000001f0


	//   ....[3]....
        /*0810*/ 	.word	0x000003e0


	//   ....[4]....
        /*0814*/ 	.word	0x00000540


	//   ....[5]....
        /*0818*/ 	.word	0x00000660


	//   ....[6]....
        /*081c*/ 	.word	0x000007c0


	//   ....[7]....
        /*0820*/ 	.word	0x000056b0


	//   ....[8]....
        /*0824*/ 	.word	0x00007bf0


	//   ....[9]....
        /*0828*/ 	.word	0x00008390


	//   ....[10]....
        /*082c*/ 	.word	0x000083a0


	//   ....[11]....
        /*0830*/ 	.word	0x000083b0


	//   ....[12]....
        /*0834*/ 	.word	0x000083c0


	//   ....[13]....
        /*0838*/ 	.word	0x000086d0


	//   ....[14]....
        /*083c*/ 	.word	0x000086e0


	//   ....[15]....
        /*0840*/ 	.word	0x000086f0


	//   ....[16]....
        /*0844*/ 	.word	0x00008700


	//   ....[17]....
        /*0848*/ 	.word	0x000098c0


	//   ....[18]....
        /*084c*/ 	.word	0x000098d0


	//   ....[19]....
        /*0850*/ 	.word	0x000098e0


	//   ....[20]....
        /*0854*/ 	.word	0x000098f0


	//   ....[21]....
        /*0858*/ 	.word	0x00009b40


	//   ....[22]....
        /*085c*/ 	.word	0x00009b50


	//   ....[23]....
        /*0860*/ 	.word	0x00009b60


	//   ....[24]....
        /*0864*/ 	.word	0x00009b70


	//   ....[25]....
        /*0868*/ 	.word	0x0000b040


	//   ....[26]....
        /*086c*/ 	.word	0x0000b2d0


	//   ....[27]....
        /*0870*/ 	.word	0x0000bbf0


	//   ....[28]....
        /*0874*/ 	.word	0x0000bd00


	//   ....[29]....
        /*0878*/ 	.word	0x0000c120


	//   ....[30]....
        /*087c*/ 	.word	0x0000c190


	//   ....[31]....
        /*0880*/ 	.word	0x0000cb30


	//   ....[32]....
        /*0884*/ 	.word	0x0000d010


	//   ....[33]....
        /*0888*/ 	.word	0x0000d3d0


	//   ....[34]....
        /*088c*/ 	.word	0x0000da30


	//   ....[35]....
        /*0890*/ 	.word	0x0000db10


	//   ....[36]....
        /*0894*/ 	.word	0x0000e110


	//   ....[37]....
        /*0898*/ 	.word	0x0000e2e0


	//   ....[38]....
        /*089c*/ 	.word	0x0000f180


	//   ....[39]....
        /*08a0*/ 	.word	0x0000f970


	//   ....[40]....
        /*08a4*/ 	.word	0x0000f990


	//   ....[41]....
        /*08a8*/ 	.word	0x000100c0


	//   ....[42]....
        /*08ac*/ 	.word	0x00010130


	//   ....[43]....
        /*08b0*/ 	.word	0x00010e70


	//   ....[44]....
        /*08b4*/ 	.word	0x000112e0


	//   ....[45]....
        /*08b8*/ 	.word	0x00011560


	//   ....[46]....
        /*08bc*/ 	.word	0x00011b30


	//   ....[47]....
        /*08c0*/ 	.word	0x00011b50


	//   ....[48]....
        /*08c4*/ 	.word	0x000123b0


	//   ....[49]....
        /*08c8*/ 	.word	0x00012580


	//   ....[50]....
        /*08cc*/ 	.word	0x00013390


	//   ....[51]....
        /*08d0*/ 	.word	0x000133e0


	//   ....[52]....
        /*08d4*/ 	.word	0x00013440


	//   ....[53]....
        /*08d8*/ 	.word	0x00013590


	//   ....[54]....
        /*08dc*/ 	.word	0x00013760


	//   ....[55]....
        /*08e0*/ 	.word	0x00014bd0


	//   ....[56]....
        /*08e4*/ 	.word	0x00014f30


	//   ....[57]....
        /*08e8*/ 	.word	0x00014f40


	//   ....[58]....
        /*08ec*/ 	.word	0x00014f70


	//   ....[59]....
        /*08f0*/ 	.word	0x00014f80


	//   ....[60]....
        /*08f4*/ 	.word	0x00015c00


	//   ....[61]....
        /*08f8*/ 	.word	0x00015c20


	//   ....[62]....
        /*08fc*/ 	.word	0x00015eb0


	//   ....[63]....
        /*0900*/ 	.word	0x00015ed0


	//   ....[64]....
        /*0904*/ 	.word	0x00016840


	//   ....[65]....
        /*0908*/ 	.word	0x000168a0


	//   ....[66]....
        /*090c*/ 	.word	0x00017100


	//   ....[67]....
        /*0910*/ 	.word	0x00017120


	//   ....[68]....
        /*0914*/ 	.word	0x000183b0


	//   ....[69]....
        /*0918*/ 	.word	0x00018410


	//   ....[70]....
        /*091c*/ 	.word	0x00018660


	//   ....[71]....
        /*0920*/ 	.word	0x00018680


	//   ....[72]....
        /*0924*/ 	.word	0x00018930


	//   ....[73]....
        /*0928*/ 	.word	0x00018b60


	//   ....[74]....
        /*092c*/ 	.word	0x00018b90


	//   ....[75]....
        /*0930*/ 	.word	0x00018bc0


	//   ....[76]....
        /*0934*/ 	.word	0x00018bf0


	//   ....[77]....
        /*0938*/ 	.word	0x00018c20


	//   ....[78]....
        /*093c*/ 	.word	0x00018c50


	//   ....[79]....
        /*0940*/ 	.word	0x00018df0


	//   ....[80]....
        /*0944*/ 	.word	0x00018e20


	//   ....[81]....
        /*0948*/ 	.word	0x00018e50


	//   ....[82]....
        /*094c*/ 	.word	0x00018e80


	//   ....[83]....
        /*0950*/ 	.word	0x00018eb0


	//   ....[84]....
        /*0954*/ 	.word	0x00018ee0


	//   ....[85]....
        /*0958*/ 	.word	0x00018f80


	//   ....[86]....
        /*095c*/ 	.word	0x00018fb0


	//   ....[87]....
        /*0960*/ 	.word	0x00018fc0


	//   ....[88]....
        /*0964*/ 	.word	0x00018ff0


	//   ....[89]....
        /*0968*/ 	.word	0x0001a870


	//   ....[90]....
        /*096c*/ 	.word	0x0001cfe0


	//   ....[91]....
        /*0970*/ 	.word	0x0001daa0


	//   ....[92]....
        /*0974*/ 	.word	0x0001dac0


	//   ....[93]....
        /*0978*/ 	.word	0x0001db70


	//   ....[94]....
        /*097c*/ 	.word	0x0001db80


	//   ....[95]....
        /*0980*/ 	.word	0x0001dc00


	//   ....[96]....
        /*0984*/ 	.word	0x0001dc10


	//   ....[97]....
        /*0988*/ 	.word	0x0001dc60


	//   ....[98]....
        /*098c*/ 	.word	0x0001dc80


	//   ....[99]....
        /*0990*/ 	.word	0x000216b0


	//   ....[100]....
        /*0994*/ 	.word	0x00021730


	//   ....[101]....
        /*0998*/ 	.word	0x00021760


	//   ....[102]....
        /*099c*/ 	.word	0x00021770


	//   ....[103]....
        /*09a0*/ 	.word	0x000217a0


	//   ....[104]....
        /*09a4*/ 	.word	0x000217d0


	//   ....[105]....
        /*09a8*/ 	.word	0x00021800


	//   ....[106]....
        /*09ac*/ 	.word	0x00021830


	//   ....[107]....
        /*09b0*/ 	.word	0x000219f0


	//   ....[108]....
        /*09b4*/ 	.word	0x00021a20


	//   ....[109]....
        /*09b8*/ 	.word	0x00021a50


	//   ....[110]....
        /*09bc*/ 	.word	0x00021a80


	//   ....[111]....
        /*09c0*/ 	.word	0x00021ab0


	//   ....[112]....
        /*09c4*/ 	.word	0x00021ae0


	//   ....[113]....
        /*09c8*/ 	.word	0x00021bb0


	//   ....[114]....
        /*09cc*/ 	.word	0x00021bd0


	//   ....[115]....
        /*09d0*/ 	.word	0x00021be0


	//   ....[116]....
        /*09d4*/ 	.word	0x00021c60


	//   ....[117]....
        /*09d8*/ 	.word	0x00022790


	//   ....[118]....
        /*09dc*/ 	.word	0x00022c50


	//   ....[119]....
        /*09e0*/ 	.word	0x00022ce0


	//   ....[120]....
        /*09e4*/ 	.word	0x00022d30


	//   ....[121]....
        /*09e8*/ 	.word	0x00022d80


	//   ....[122]....
        /*09ec*/ 	.word	0x00022e10


	//   ....[123]....
        /*09f0*/ 	.word	0x00022ea0


	//   ....[124]....
        /*09f4*/ 	.word	0x00022ef0


	//   ....[125]....
        /*09f8*/ 	.word	0x00022f40


	//   ....[126]....
        /*09fc*/ 	.word	0x00023030


	//   ....[127]....
        /*0a00*/ 	.word	0x000230c0


	//   ....[128]....
        /*0a04*/ 	.word	0x00023110


	//   ....[129]....
        /*0a08*/ 	.word	0x00023170


	//   ....[130]....
        /*0a0c*/ 	.word	0x00023210


	//   ....[131]....
        /*0a10*/ 	.word	0x000232a0


	//   ....[132]....
        /*0a14*/ 	.word	0x000232f0


	//   ....[133]....
        /*0a18*/ 	.word	0x00023340


	//   ....[134]....
        /*0a1c*/ 	.word	0x000236f0


	//   ....[135]....
        /*0a20*/ 	.word	0x000239d0


	//   ....[136]....
        /*0a24*/ 	.word	0x00023b90


	//   ....[137]....
        /*0a28*/ 	.word	0x00023be0


	//   ....[138]....
        /*0a2c*/ 	.word	0x00023c40


	//   ....[139]....
        /*0a30*/ 	.word	0x00023d30


	//   ....[140]....
        /*0a34*/ 	.word	0x00023d90


	//   ....[141]....
        /*0a38*/ 	.word	0x00023e80


	//   ....[142]....
        /*0a3c*/ 	.word	0x00023ee0


	//   ....[143]....
        /*0a40*/ 	.word	0x00023fb0


	//   ....[144]....
        /*0a44*/ 	.word	0x000242e0


	//   ....[145]....
        /*0a48*/ 	.word	0x00024380


	//   ....[146]....
        /*0a4c*/ 	.word	0x00024520


	//   ....[147]....
        /*0a50*/ 	.word	0x000245a0


	//   ....[148]....
        /*0a54*/ 	.word	0x00024620


	//   ....[149]....
        /*0a58*/ 	.word	0x000246a0


	//   ....[150]....
        /*0a5c*/ 	.word	0x00024720


	//   ....[151]....
        /*0a60*/ 	.word	0x000247b0


	//   ....[152]....
        /*0a64*/ 	.word	0x00024850


	//   ....[153]....
        /*0a68*/ 	.word	0x00024900


	//   ....[154]....
        /*0a6c*/ 	.word	0x00024980


	//   ....[155]....
        /*0a70*/ 	.word	0x00024a00


	//   ....[156]....
        /*0a74*/ 	.word	0x00024a80


	//   ....[157]....
        /*0a78*/ 	.word	0x00024b10


	//   ....[158]....
        /*0a7c*/ 	.word	0x00024b90


	//   ....[159]....
        /*0a80*/ 	.word	0x00024c40


	//   ....[160]....
        /*0a84*/ 	.word	0x00024c90


	//   ....[161]....
        /*0a88*/ 	.word	0x00024d50


	//   ....[162]....
        /*0a8c*/ 	.word	0x00024e80


	//----- nvinfo : EIATTR_REG_RECONFIG
	.align		4
.L_853:
        /*0a90*/ 	.byte	0x01, 0x54
	.zero		2


	//----- nvinfo : EIATTR_SYSCALL_OFFSETS
	.align		4
        /*0a94*/ 	.byte	0x04, 0x46
        /*0a96*/ 	.short	(.L_855 - .L_854)


	//   ....[0]....
.L_854:
        /*0a98*/ 	.word	0x00002370


	//   ....[1]....
        /*0a9c*/ 	.word	0x000024c0


	//   ....[2]....
        /*0aa0*/ 	.word	0x00007da0


	//   ....[3]....
        /*0aa4*/ 	.word	0x000080c0


	//   ....[4]....
        /*0aa8*/ 	.word	0x0001cc10


	//   ....[5]....
        /*0aac*/ 	.word	0x0001cd60


	//   ....[6]....
        /*0ab0*/ 	.word	0x0001ce50


	//   ....[7]....
        /*0ab4*/ 	.word	0x0001d680


	//----- nvinfo : EIATTR_MBARRIER_INSTR_OFFSETS
	.align		4
.L_855:
        /*0ab8*/ 	.byte	0x04, 0x39
        /*0aba*/ 	.short	(.L_857 - .L_856)


	//   ....[0]....
.L_856:
        /*0abc*/ 	.word	0x000002d0
        /*0ac0*/ 	.word	0x000000ff
        /*0ac4*/ 	.word	0x00028c00
        /*0ac8*/ 	.short	0x0100
        /*0aca*/ 	.byte	0x08
	.zero		1


	//   ....[1]....
        /*0acc*/ 	.word	0x000002e0
        /*0ad0*/ 	.word	0x000000ff
        /*0ad4*/ 	.word	0x00028c20
        /*0ad8*/ 	.short	0x0100
        /*0ada*/ 	.byte	0x08
	.zero		1


	//   ....[2]....
        /*0adc*/ 	.word	0x00000390
        /*0ae0*/ 	.word	0x000000ff
        /*0ae4*/ 	.word	0x00028c30
        /*0ae8*/ 	.short	0x0100
        /*0aea*/ 	.byte	0x06
	.zero		1


	//   ....[3]....
        /*0aec*/ 	.word	0x000003a0
        /*0af0*/ 	.word	0x000000ff
        /*0af4*/ 	.word	0x00028c40
        /*0af8*/ 	.short	0x0100
        /*0afa*/ 	.byte	0x06
	.zero		1


	//   ....[4]....
        /*0afc*/ 	.word	0x000003b0
        /*0b00*/ 	.word	0x000000ff
        /*0b04*/ 	.word	0x00028c38
        /*0b08*/ 	.short	0x0100
        /*0b0a*/ 	.byte	0x06
	.zero		1


	//   ....[5]....
        /*0b0c*/ 	.word	0x000003c0
        /*0b10*/ 	.word	0x000000ff
        /*0b14*/ 	.word	0x00028c48
        /*0b18*/ 	.short	0x0100
        /*0b1a*/ 	.byte	0x06
	.zero		1


	//   ....[6]....
        /*0b1c*/ 	.word	0x000004f0
        /*0b20*/ 	.word	0x000000ff
        /*0b24*/ 	.word	0x00028c50
        /*0b28*/ 	.short	0x0100
        /*0b2a*/ 	.byte	0x08
	.zero		1


	//   ....[7]....
        /*0b2c*/ 	.word	0x00000500
        /*0b30*/ 	.word	0x000000ff
        /*0b34*/ 	.word	0x00028c60
        /*0b38*/ 	.short	0x0100
        /*0b3a*/ 	.byte	0x08
	.zero		1


	//   ....[8]....
        /*0b3c*/ 	.word	0x00000510
        /*0b40*/ 	.word	0x000000ff
        /*0b44*/ 	.word	0x00028c58
        /*0b48*/ 	.short	0x0100
        /*0b4a*/ 	.byte	0x08
	.zero		1


	//   ....[9]....
        /*0b4c*/ 	.word	0x00000520
        /*0b50*/ 	.word	0x000000ff
        /*0b54*/ 	.word	0x00028c68
        /*0b58*/ 	.short	0x0100
        /*0b5a*/ 	.byte	0x08
	.zero		1


	//   ....[10]....
        /*0b5c*/ 	.word	0x00000610
        /*0b60*/ 	.word	0x000000ff
        /*0b64*/ 	.word	0x00028c70
        /*0b68*/ 	.short	0x0100
        /*0b6a*/ 	.byte	0x06
	.zero		1


	//   ....[11]....
        /*0b6c*/ 	.word	0x00000620
        /*0b70*/ 	.word	0x000000ff
        /*0b74*/ 	.word	0x00028c80
        /*0b78*/ 	.short	0x0100
        /*0b7a*/ 	.byte	0x06
	.zero		1


	//   ....[12]....
        /*0b7c*/ 	.word	0x00000630
        /*0b80*/ 	.word	0x000000ff
        /*0b84*/ 	.word	0x00028c78
        /*0b88*/ 	.short	0x0100
        /*0b8a*/ 	.byte	0x06
	.zero		1


	//   ....[13]....
        /*0b8c*/ 	.word	0x00000640
        /*0b90*/ 	.word	0x000000ff
        /*0b94*/ 	.word	0x00028c88
        /*0b98*/ 	.short	0x0100
        /*0b9a*/ 	.byte	0x06
	.zero		1


	//   ....[14]....
        /*0b9c*/ 	.word	0x00000770
        /*0ba0*/ 	.word	0x000000ff
        /*0ba4*/ 	.word	0x00028c90
        /*0ba8*/ 	.short	0x0100
        /*0baa*/ 	.byte	0x08
	.zero		1


	//   ....[15]....
        /*0bac*/ 	.word	0x00000780
        /*0bb0*/ 	.word	0x000000ff
        /*0bb4*/ 	.word	0x00028ca0
        /*0bb8*/ 	.short	0x0100
        /*0bba*/ 	.byte	0x08
	.zero		1


	//   ....[16]....
        /*0bbc*/ 	.word	0x00000790
        /*0bc0*/ 	.word	0x000000ff
        /*0bc4*/ 	.word	0x00028c98
        /*0bc8*/ 	.short	0x0100
        /*0bca*/ 	.byte	0x08
	.zero		1


	//   ....[17]....
        /*0bcc*/ 	.word	0x000007a0
        /*0bd0*/ 	.word	0x000000ff
        /*0bd4*/ 	.word	0x00028ca8
        /*0bd8*/ 	.short	0x0100
        /*0bda*/ 	.byte	0x08
	.zero		1


	//   ....[18]....
        /*0bdc*/ 	.word	0x000008d0
        /*0be0*/ 	.word	0x000000ff
        /*0be4*/ 	.word	0x00028cb0
        /*0be8*/ 	.short	0x0100
        /*0bea*/ 	.byte	0x08
	.zero		1


	//   ....[19]....
        /*0bec*/ 	.word	0x000008e0
        /*0bf0*/ 	.word	0x000000ff
        /*0bf4*/ 	.word	0x00028cc0
        /*0bf8*/ 	.short	0x0100
        /*0bfa*/ 	.byte	0x08
	.zero		1


	//   ....[20]....
        /*0bfc*/ 	.word	0x000008f0
        /*0c00*/ 	.word	0x000000ff
        /*0c04*/ 	.word	0x00028cb8
        /*0c08*/ 	.short	0x0100
        /*0c0a*/ 	.byte	0x08
	.zero		1


	//   ....[21]....
        /*0c0c*/ 	.word	0x00000900
        /*0c10*/ 	.word	0x000000ff
        /*0c14*/ 	.word	0x00028cc8
        /*0c18*/ 	.short	0x0100
        /*0c1a*/ 	.byte	0x08
	.zero		1


	//   ....[22]....
        /*0c1c*/ 	.word	0x00003030
        /*0c20*/ 	.word	0x0000004a
        /*0c24*/ 	.word	0x00028c90
        /*0c28*/ 	.short	0x010a
        /*0c2a*/ 	.byte	0x3f
	.zero		1


	//   ....[23]....
        /*0c2c*/ 	.word	0x000039f0
        /*0c30*/ 	.word	0x0000004a
        /*0c34*/ 	.word	0x00028c90
        /*0c38*/ 	.short	0x010a
        /*0c3a*/ 	.byte	0x3f
	.zero		1


	//   ....[24]....
        /*0c3c*/ 	.word	0x00004290
        /*0c40*/ 	.word	0x0000004a
        /*0c44*/ 	.word	0x00028c90
        /*0c48*/ 	.short	0x010a
        /*0c4a*/ 	.byte	0x3f
	.zero		1


	//   ....[25]....
        /*0c4c*/ 	.word	0x00004490
        /*0c50*/ 	.word	0x00000004
        /*0c54*/ 	.word	0x00000000
        /*0c58*/ 	.short	0x0101
        /*0c5a*/ 	.byte	0x3f
	.zero		1


	//   ....[26]....
        /*0c5c*/ 	.word	0x000044d0
        /*0c60*/ 	.word	0x0000004a
        /*0c64*/ 	.word	0x00028cb0
        /*0c68*/ 	.short	0x010a
        /*0c6a*/ 	.byte	0x3f
	.zero		1


	//   ....[27]....
        /*0c6c*/ 	.word	0x00004b30
        /*0c70*/ 	.word	0x0000004a
        /*0c74*/ 	.word	0x00000000
        /*0c78*/ 	.short	0x0101
        /*0c7a*/ 	.byte	0x3f
	.zero		1


	//   ....[28]....
        /*0c7c*/ 	.word	0x000057d0
        /*0c80*/ 	.word	0x00000009
        /*0c84*/ 	.word	0x00028c50
        /*0c88*/ 	.short	0x010a
        /*0c8a*/ 	.byte	0x3f
	.zero		1


	//   ....[29]....
        /*0c8c*/ 	.word	0x00005b90
        /*0c90*/ 	.word	0x00000009
        /*0c94*/ 	.word	0x00000000
        /*0c98*/ 	.short	0x0101
        /*0c9a*/ 	.byte	0x3f
	.zero		1


	//   ....[30]....
        /*0c9c*/ 	.word	0x000064d0
        /*0ca0*/ 	.word	0x00000015
        /*0ca4*/ 	.word	0x00028c50
        /*0ca8*/ 	.short	0x010a
        /*0caa*/ 	.byte	0x3f
	.zero		1


	//   ....[31]....
        /*0cac*/ 	.word	0x00006520
        /*0cb0*/ 	.word	0x00000015
        /*0cb4*/ 	.word	0x00028c50
        /*0cb8*/ 	.short	0x010a
        /*0cba*/ 	.byte	0x3f
	.zero		1


	//   ....[32]....
        /*0cbc*/ 	.word	0x000067f0
        /*0cc0*/ 	.word	0x00000015
        /*0cc4*/ 	.word	0x00000000
        /*0cc8*/ 	.short	0x0101
        /*0cca*/ 	.byte	0x3f
	.zero		1


	//   ....[33]....
        /*0ccc*/ 	.word	0x00007e30
        /*0cd0*/ 	.word	0x00000002
        /*0cd4*/ 	.word	0x00028c00
        /*0cd8*/ 	.short	0x010a
        /*0cda*/ 	.byte	0x3f
	.zero		1


	//   ....[34]....
        /*0cdc*/ 	.word	0x00007e80
        /*0ce0*/ 	.word	0x00000002
        /*0ce4*/ 	.word	0x00028c00
        /*0ce8*/ 	.short	0x010a
        /*0cea*/ 	.byte	0x3f
	.zero		1


	//   ....[35]....
        /*0cec*/ 	.word	0x00008940
        /*0cf0*/ 	.word	0x00000002
        /*0cf4*/ 	.word	0x00028c00
        /*0cf8*/ 	.short	0x010a
        /*0cfa*/ 	.byte	0x3f
	.zero		1


	//   ....[36]....
        /*0cfc*/ 	.word	0x00009d20
        /*0d00*/ 	.word	0x00000002
        /*0d04*/ 	.word	0x00028c00
        /*0d08*/ 	.short	0x010a
        /*0d0a*/ 	.byte	0x3f
	.zero		1


	//   ....[37]....
        /*0d0c*/ 	.word	0x0000aba0
        /*0d10*/ 	.word	0x0000000e
        /*0d14*/ 	.word	0x00028c30
        /*0d18*/ 	.short	0x010a
        /*0d1a*/ 	.byte	0x3f
	.zero		1


	//   ....[38]....
        /*0d1c*/ 	.word	0x0000ac30
        /*0d20*/ 	.word	0x0000000e
        /*0d24*/ 	.word	0x00028c30
        /*0d28*/ 	.short	0x010a
        /*0d2a*/ 	.byte	0x3f
	.zero		1


	//   ....[39]....
        /*0d2c*/ 	.word	0x0000b110
        /*0d30*/ 	.word	0x00000000
        /*0d34*/ 	.word	0x00000000
        /*0d38*/ 	.short	0x0101
        /*0d3a*/ 	.byte	0x3f
	.zero		1


	//   ....[40]....
        /*0d3c*/ 	.word	0x0000c770
        /*0d40*/ 	.word	0x0000000e
        /*0d44*/ 	.word	0x00028c50
        /*0d48*/ 	.short	0x010a
        /*0d4a*/ 	.byte	0x3f
	.zero		1


	//   ....[41]....
        /*0d4c*/ 	.word	0x0000c830
        /*0d50*/ 	.word	0x0000000e
        /*0d54*/ 	.word	0x00028c50
        /*0d58*/ 	.short	0x010a
        /*0d5a*/ 	.byte	0x3f
	.zero		1


	//   ....[42]....
        /*0d5c*/ 	.word	0x0000cb50
        /*0d60*/ 	.word	0x0000000e
        /*0d64*/ 	.word	0x00000000
        /*0d68*/ 	.short	0x0101
        /*0d6a*/ 	.byte	0x3f
	.zero		1


	//   ....[43]....
        /*0d6c*/ 	.word	0x0000cde0
        /*0d70*/ 	.word	0x000000d4
        /*0d74*/ 	.word	0x00028c30
        /*0d78*/ 	.short	0x010a
        /*0d7a*/ 	.byte	0x3f
	.zero		1


	//   ....[44]....
        /*0d7c*/ 	.word	0x0000ce50
        /*0d80*/ 	.word	0x000000d4
        /*0d84*/ 	.word	0x00028c30
        /*0d88*/ 	.short	0x010a
        /*0d8a*/ 	.byte	0x3f
	.zero		1


	//   ....[45]....
        /*0d8c*/ 	.word	0x0000d160
        /*0d90*/ 	.word	0x0000000d
        /*0d94*/ 	.word	0x00000000
        /*0d98*/ 	.short	0x0101
        /*0d9a*/ 	.byte	0x3f
	.zero		1


	//   ....[46]....
        /*0d9c*/ 	.word	0x0000ee50
        /*0da0*/ 	.word	0x000000d4
        /*0da4*/ 	.word	0x00028c50
        /*0da8*/ 	.short	0x010a
        /*0daa*/ 	.byte	0x3f
	.zero		1


	//   ....[47]....
        /*0dac*/ 	.word	0x0000eea0
        /*0db0*/ 	.word	0x000000d4
        /*0db4*/ 	.word	0x00028c50
        /*0db8*/ 	.short	0x010a
        /*0dba*/ 	.byte	0x3f
	.zero		1


	//   ....[48]....
        /*0dbc*/ 	.word	0x0000f1a0
        /*0dc0*/ 	.word	0x000000d4
        /*0dc4*/ 	.word	0x00000000
        /*0dc8*/ 	.short	0x0101
        /*0dca*/ 	.byte	0x3f
	.zero		1


	//   ....[49]....
        /*0dcc*/ 	.word	0x0000f590
        /*0dd0*/ 	.word	0x0000000e
        /*0dd4*/ 	.word	0x00028c30
        /*0dd8*/ 	.short	0x010a
        /*0dda*/ 	.byte	0x3f
	.zero		1


	//   ....[50]....
        /*0ddc*/ 	.word	0x0000f600
        /*0de0*/ 	.word	0x0000000e
        /*0de4*/ 	.word	0x00028c30
        /*0de8*/ 	.short	0x010a
        /*0dea*/ 	.byte	0x3f
	.zero		1


	//   ....[51]....
        /*0dec*/ 	.word	0x0000fb20
        /*0df0*/ 	.word	0x00000014
        /*0df4*/ 	.word	0x00000000
        /*0df8*/ 	.short	0x0101
        /*0dfa*/ 	.byte	0x3f
	.zero		1


	//   ....[52]....
        /*0dfc*/ 	.word	0x00010b60
        /*0e00*/ 	.word	0x0000000e
        /*0e04*/ 	.word	0x00028c50
        /*0e08*/ 	.short	0x010a
        /*0e0a*/ 	.byte	0x3f
	.zero		1


	//   ....[53]....
        /*0e0c*/ 	.word	0x00010bb0
        /*0e10*/ 	.word	0x0000000e
        /*0e14*/ 	.word	0x00028c50
        /*0e18*/ 	.short	0x010a
        /*0e1a*/ 	.byte	0x3f
	.zero		1


	//   ....[54]....
        /*0e1c*/ 	.word	0x00010e90
        /*0e20*/ 	.word	0x0000000e
        /*0e24*/ 	.word	0x00000000
        /*0e28*/ 	.short	0x0101
        /*0e2a*/ 	.byte	0x3f
	.zero		1


	//   ....[55]....
        /*0e2c*/ 	.word	0x00010fd0
        /*0e30*/ 	.word	0x000000ce
        /*0e34*/ 	.word	0x00028c30
        /*0e38*/ 	.short	0x010a
        /*0e3a*/ 	.byte	0x3f
	.zero		1


	//   ....[56]....
        /*0e3c*/ 	.word	0x00011040
        /*0e40*/ 	.word	0x000000ce
        /*0e44*/ 	.word	0x00028c30
        /*0e48*/ 	.short	0x010a
        /*0e4a*/ 	.byte	0x3f
	.zero		1


	//   ....[57]....
        /*0e4c*/ 	.word	0x000113b0
        /*0e50*/ 	.word	0x0000000c
        /*0e54*/ 	.word	0x00000000
        /*0e58*/ 	.short	0x0101
        /*0e5a*/ 	.byte	0x3f
	.zero		1


	//   ....[58]....
        /*0e5c*/ 	.word	0x00013060
        /*0e60*/ 	.word	0x000000ce
        /*0e64*/ 	.word	0x00028c50
        /*0e68*/ 	.short	0x010a
        /*0e6a*/ 	.byte	0x3f
	.zero		1


	//   ....[59]....
        /*0e6c*/ 	.word	0x000130b0
        /*0e70*/ 	.word	0x000000ce
        /*0e74*/ 	.word	0x00028c50
        /*0e78*/ 	.short	0x010a
        /*0e7a*/ 	.byte	0x3f
	.zero		1


	//   ....[60]....
        /*0e7c*/ 	.word	0x000133b0
        /*0e80*/ 	.word	0x000000ce
        /*0e84*/ 	.word	0x00000000
        /*0e88*/ 	.short	0x0101
        /*0e8a*/ 	.byte	0x3f
	.zero		1


	//   ....[61]....
        /*0e8c*/ 	.word	0x00015bd0
        /*0e90*/ 	.word	0x00000008
        /*0e94*/ 	.word	0x00000000
        /*0e98*/ 	.short	0x0101
        /*0e9a*/ 	.byte	0x3f
	.zero		1


	//   ....[62]....
        /*0e9c*/ 	.word	0x000168b0
        /*0ea0*/ 	.word	0x00000008
        /*0ea4*/ 	.word	0x00000000
        /*0ea8*/ 	.short	0x0101
        /*0eaa*/ 	.byte	0x3f
	.zero		1


	//   ....[63]....
        /*0eac*/ 	.word	0x0001a950
        /*0eb0*/ 	.word	0x00000012
        /*0eb4*/ 	.word	0x00028c20
        /*0eb8*/ 	.short	0x010a
        /*0eba*/ 	.byte	0x3f
	.zero		1


	//   ....[64]....
        /*0ebc*/ 	.word	0x0001aa20
        /*0ec0*/ 	.word	0x00000007
        /*0ec4*/ 	.word	0x00028ca0
        /*0ec8*/ 	.short	0x010a
        /*0eca*/ 	.byte	0x3f
	.zero		1


	//   ....[65]....
        /*0ecc*/ 	.word	0x0001ac60
        /*0ed0*/ 	.word	0x00000007
        /*0ed4*/ 	.word	0x00028cc0
        /*0ed8*/ 	.short	0x010a
        /*0eda*/ 	.byte	0x3f
	.zero		1


	//   ....[66]....
        /*0edc*/ 	.word	0x0001b6c0
        /*0ee0*/ 	.word	0x00000006
        /*0ee4*/ 	.word	0x00028ca0
        /*0ee8*/ 	.short	0x010a
        /*0eea*/ 	.byte	0x3f
	.zero		1


	//   ....[67]....
        /*0eec*/ 	.word	0x0001b8f0
        /*0ef0*/ 	.word	0x00000006
        /*0ef4*/ 	.word	0x00028cc0
        /*0ef8*/ 	.short	0x010a
        /*0efa*/ 	.byte	0x3f
	.zero		1


	//   ....[68]....
        /*0efc*/ 	.word	0x0001d250
        /*0f00*/ 	.word	0x00000000
        /*0f04*/ 	.word	0x00028c40
        /*0f08*/ 	.short	0x010a
        /*0f0a*/ 	.byte	0x3f
	.zero		1


	//   ....[69]....
        /*0f0c*/ 	.word	0x0001dd20
        /*0f10*/ 	.word	0x00000012
        /*0f14*/ 	.word	0x00028c00
        /*0f18*/ 	.short	0x0107
        /*0f1a*/ 	.byte	0x3f
	.zero		1


	//   ....[70]....
        /*0f1c*/ 	.word	0x0001de10
        /*0f20*/ 	.word	0x00000012
        /*0f24*/ 	.word	0x00028c00
        /*0f28*/ 	.short	0x0101
        /*0f2a*/ 	.byte	0x3f
	.zero		1


	//   ....[71]....
        /*0f2c*/ 	.word	0x0001de30
        /*0f30*/ 	.word	0x00000012
        /*0f34*/ 	.word	0x00028c20
        /*0f38*/ 	.short	0x010a
        /*0f3a*/ 	.byte	0x3f
	.zero		1


	//   ....[72]....
        /*0f3c*/ 	.word	0x0001df10
        /*0f40*/ 	.word	0x00000000
        /*0f44*/ 	.word	0x00028c60
        /*0f48*/ 	.short	0x010a
        /*0f4a*/ 	.byte	0x3f
	.zero		1


	//   ....[73]....
        /*0f4c*/ 	.word	0x0001ebe0
        /*0f50*/ 	.word	0x00000002
        /*0f54*/ 	.word	0x00028c40
        /*0f58*/ 	.short	0x010a
        /*0f5a*/ 	.byte	0x3f
	.zero		1


	//   ....[74]....
        /*0f5c*/ 	.word	0x0001ee30
        /*0f60*/ 	.word	0x00000002
        /*0f64*/ 	.word	0x00028c60
        /*0f68*/ 	.short	0x010a
        /*0f6a*/ 	.byte	0x3f
	.zero		1


	//   ....[75]....
        /*0f6c*/ 	.word	0x0001f9d0
        /*0f70*/ 	.word	0x00000002
        /*0f74*/ 	.word	0x00028c40
        /*0f78*/ 	.short	0x010a
        /*0f7a*/ 	.byte	0x3f
	.zero		1


	//   ....[76]....
        /*0f7c*/ 	.word	0x0001fc20
        /*0f80*/ 	.word	0x00000002
        /*0f84*/ 	.word	0x00028c60
        /*0f88*/ 	.short	0x010a
        /*0f8a*/ 	.byte	0x3f
	.zero		1


	//   ....[77]....
        /*0f8c*/ 	.word	0x00020760
        /*0f90*/ 	.word	0x00000003
        /*0f94*/ 	.word	0x00028c40
        /*0f98*/ 	.short	0x010a
        /*0f9a*/ 	.byte	0x3f
	.zero		1


	//   ....[78]....
        /*0f9c*/ 	.word	0x000209b0
        /*0fa0*/ 	.word	0x00000003
        /*0fa4*/ 	.word	0x00028c60
        /*0fa8*/ 	.short	0x010a
        /*0faa*/ 	.byte	0x3f
	.zero		1


	//   ....[79]....
        /*0fac*/ 	.word	0x00022710
        /*0fb0*/ 	.word	0x00000000
        /*0fb4*/ 	.word	0x00028c20
        /*0fb8*/ 	.short	0x010a
        /*0fba*/ 	.byte	0x3f
	.zero		1


	//   ....[80]....
        /*0fbc*/ 	.word	0x000228f0
        /*0fc0*/ 	.word	0x00000006
        /*0fc4*/ 	.word	0x00000000
        /*0fc8*/ 	.short	0x010a
        /*0fca*/ 	.byte	0x3f
	.zero		1


	//   ....[81]....
        /*0fcc*/ 	.word	0x00022920
        /*0fd0*/ 	.word	0x00000007
        /*0fd4*/ 	.word	0x00000000
        /*0fd8*/ 	.short	0x010a
        /*0fda*/ 	.byte	0x3f
	.zero		1


	//   ....[82]....
        /*0fdc*/ 	.word	0x00022980
        /*0fe0*/ 	.word	0x00000004
        /*0fe4*/ 	.word	0x00000000
        /*0fe8*/ 	.short	0x010a
        /*0fea*/ 	.byte	0x3f
	.zero		1


	//   ....[83]....
        /*0fec*/ 	.word	0x000229b0
        /*0ff0*/ 	.word	0x00000003
        /*0ff4*/ 	.word	0x00000000
        /*0ff8*/ 	.short	0x010a
        /*0ffa*/ 	.byte	0x3f
	.zero		1


	//   ....[84]....
        /*0ffc*/ 	.word	0x00022a10
        /*1000*/ 	.word	0x0000004a
        /*1004*/ 	.word	0x00028c90
        /*1008*/ 	.short	0x010a
        /*100a*/ 	.byte	0x3f
	.zero		1


	//   ....[85]....
        /*100c*/ 	.word	0x00022a60
        /*1010*/ 	.word	0x0000004a
        /*1014*/ 	.word	0x00028c90
        /*1018*/ 	.short	0x010a
        /*101a*/ 	.byte	0x3f
	.zero		1


	//   ....[86]....
        /*101c*/ 	.word	0x00022ab0
        /*1020*/ 	.word	0x0000004a
        /*1024*/ 	.word	0x00028c90
        /*1028*/ 	.short	0x010a
        /*102a*/ 	.byte	0x3f
	.zero		1


	//   ....[87]....
        /*102c*/ 	.word	0x00022b00
        /*1030*/ 	.word	0x0000004a
        /*1034*/ 	.word	0x00028cb0
        /*1038*/ 	.short	0x010a
        /*103a*/ 	.byte	0x3f
	.zero		1


	//   ....[88]....
        /*103c*/ 	.word	0x00022b50
        /*1040*/ 	.word	0x00000009
        /*1044*/ 	.word	0x00028c50
        /*1048*/ 	.short	0x010a
        /*104a*/ 	.byte	0x3f
	.zero		1


	//   ....[89]....
        /*104c*/ 	.word	0x00022ba0
        /*1050*/ 	.word	0x00000015
        /*1054*/ 	.word	0x00028c50
        /*1058*/ 	.short	0x010a
        /*105a*/ 	.byte	0x3f
	.zero		1


	//   ....[90]....
        /*105c*/ 	.word	0x00022f80
        /*1060*/ 	.word	0x00000002
        /*1064*/ 	.word	0x00028c00
        /*1068*/ 	.short	0x010a
        /*106a*/ 	.byte	0x3f
	.zero		1


	//   ....[91]....
        /*106c*/ 	.word	0x00023390
        /*1070*/ 	.word	0x00000002
        /*1074*/ 	.word	0x00028c00
        /*1078*/ 	.short	0x010a
        /*107a*/ 	.byte	0x3f
	.zero		1


	//   ....[92]....
        /*107c*/ 	.word	0x000233e0
        /*1080*/ 	.word	0x0000000e
        /*1084*/ 	.word	0x00028c30
        /*1088*/ 	.short	0x010a
        /*108a*/ 	.byte	0x3f
	.zero		1


	//   ....[93]....
        /*108c*/ 	.word	0x00023430
        /*1090*/ 	.word	0x0000000e
        /*1094*/ 	.word	0x00028c50
        /*1098*/ 	.short	0x010a
        /*109a*/ 	.byte	0x3f
	.zero		1


	//   ....[94]....
        /*109c*/ 	.word	0x00023480
        /*10a0*/ 	.word	0x000000d4
        /*10a4*/ 	.word	0x00028c30
        /*10a8*/ 	.short	0x010a
        /*10aa*/ 	.byte	0x3f
	.zero		1


	//   ....[95]....
        /*10ac*/ 	.word	0x000234d0
        /*10b0*/ 	.word	0x000000d4
        /*10b4*/ 	.word	0x00028c50
        /*10b8*/ 	.short	0x010a
        /*10ba*/ 	.byte	0x3f
	.zero		1


	//   ....[96]....
        /*10bc*/ 	.word	0x00023520
        /*10c0*/ 	.word	0x0000000e
        /*10c4*/ 	.word	0x00028c30
        /*10c8*/ 	.short	0x010a
        /*10ca*/ 	.byte	0x3f
	.zero		1


	//   ....[97]....
        /*10cc*/ 	.word	0x00023570
        /*10d0*/ 	.word	0x0000000e
        /*10d4*/ 	.word	0x00028c50
        /*10d8*/ 	.short	0x010a
        /*10da*/ 	.byte	0x3f
	.zero		1


	//   ....[98]....
        /*10dc*/ 	.word	0x000235c0
        /*10e0*/ 	.word	0x000000ce
        /*10e4*/ 	.word	0x00028c30
        /*10e8*/ 	.short	0x010a
        /*10ea*/ 	.byte	0x3f
	.zero		1


	//   ....[99]....
        /*10ec*/ 	.word	0x00023610
        /*10f0*/ 	.word	0x000000ce
        /*10f4*/ 	.word	0x00028c50
        /*10f8*/ 	.short	0x010a
        /*10fa*/ 	.byte	0x3f
	.zero		1


	//   ....[100]....
        /*10fc*/ 	.word	0x000237b0
        /*1100*/ 	.word	0x00000012
        /*1104*/ 	.word	0x00028c20
        /*1108*/ 	.short	0x010a
        /*110a*/ 	.byte	0x3f
	.zero		1


	//   ....[101]....
        /*110c*/ 	.word	0x00023800
        /*1110*/ 	.word	0x00000007
        /*1114*/ 	.word	0x00028ca0
        /*1118*/ 	.short	0x010a
        /*111a*/ 	.byte	0x3f
	.zero		1


	//   ....[102]....
        /*111c*/ 	.word	0x00023850
        /*1120*/ 	.word	0x00000007
        /*1124*/ 	.word	0x00028cc0
        /*1128*/ 	.short	0x010a
        /*112a*/ 	.byte	0x3f
	.zero		1


	//   ....[103]....
        /*112c*/ 	.word	0x000238a0
        /*1130*/ 	.word	0x00000006
        /*1134*/ 	.word	0x00028ca0
        /*1138*/ 	.short	0x010a
        /*113a*/ 	.byte	0x3f
	.zero		1


	//   ....[104]....
        /*113c*/ 	.word	0x000238f0
        /*1140*/ 	.word	0x00000006
        /*1144*/ 	.word	0x00028cc0
        /*1148*/ 	.short	0x010a
        /*114a*/ 	.byte	0x3f
	.zero		1


	//   ....[105]....
        /*114c*/ 	.word	0x00023a90
        /*1150*/ 	.word	0x00000000
        /*1154*/ 	.word	0x00028c40
        /*1158*/ 	.short	0x010a
        /*115a*/ 	.byte	0x3f
	.zero		1


	//   ....[106]....
        /*115c*/ 	.word	0x00023ff0
        /*1160*/ 	.word	0x00000012
        /*1164*/ 	.word	0x00028c20
        /*1168*/ 	.short	0x010a
        /*116a*/ 	.byte	0x3f
	.zero		1


	//   ....[107]....
        /*116c*/ 	.word	0x00024040
        /*1170*/ 	.word	0x00000000
        /*1174*/ 	.word	0x00028c60
        /*1178*/ 	.short	0x010a
        /*117a*/ 	.byte	0x3f
	.zero		1


	//   ....[108]....
        /*117c*/ 	.word	0x00024090
        /*1180*/ 	.word	0x00000002
        /*1184*/ 	.word	0x00028c40
        /*1188*/ 	.short	0x010a
        /*118a*/ 	.byte	0x3f
	.zero		1


	//   ....[109]....
        /*118c*/ 	.word	0x000240e0
        /*1190*/ 	.word	0x00000002
        /*1194*/ 	.word	0x00028c60
        /*1198*/ 	.short	0x010a
        /*119a*/ 	.byte	0x3f
	.zero		1


	//   ....[110]....
        /*119c*/ 	.word	0x00024130
        /*11a0*/ 	.word	0x00000002
        /*11a4*/ 	.word	0x00028c40
        /*11a8*/ 	.short	0x010a
        /*11aa*/ 	.byte	0x3f
	.zero		1


	//   ....[111]....
        /*11ac*/ 	.word	0x00024180
        /*11b0*/ 	.word	0x00000002
        /*11b4*/ 	.word	0x00028c60
        /*11b8*/ 	.short	0x010a
        /*11ba*/ 	.byte	0x3f
	.zero		1


	//   ....[112]....
        /*11bc*/ 	.word	0x000241d0
        /*11c0*/ 	.word	0x00000003
        /*11c4*/ 	.word	0x00028c40
        /*11c8*/ 	.short	0x010a
        /*11ca*/ 	.byte	0x3f
	.zero		1


	//   ....[113]....
        /*11cc*/ 	.word	0x00024220
        /*11d0*/ 	.word	0x00000003
        /*11d4*/ 	.word	0x00028c60
        /*11d8*/ 	.short	0x010a
        /*11da*/ 	.byte	0x3f
	.zero		1


	//   ....[114]....
        /*11dc*/ 	.word	0x00024da0
        /*11e0*/ 	.word	0x00000000
        /*11e4*/ 	.word	0x00028c20
        /*11e8*/ 	.short	0x010a
        /*11ea*/ 	.byte	0x3f
	.zero		1


	//   ....[115]....
        /*11ec*/ 	.word	0x00024f40
        /*11f0*/ 	.word	0x00000006
        /*11f4*/ 	.word	0x00000000
        /*11f8*/ 	.short	0x010a
        /*11fa*/ 	.byte	0x3f
	.zero		1


	//   ....[116]....
        /*11fc*/ 	.word	0x00024f90
        /*1200*/ 	.word	0x00000007
        /*1204*/ 	.word	0x00000000
        /*1208*/ 	.short	0x010a
        /*120a*/ 	.byte	0x3f
	.zero		1


	//   ....[117]....
        /*120c*/ 	.word	0x00024fe0
        /*1210*/ 	.word	0x00000004
        /*1214*/ 	.word	0x00000000
        /*1218*/ 	.short	0x010a
        /*121a*/ 	.byte	0x3f
	.zero		1


	//----- nvinfo : EIATTR_NUM_MBARRIERS
	.align		4
.L_857:
        /*121c*/ 	.byte	0x03, 0x38
        /*121e*/ 	.short	0x0016


	//----- nvinfo : EIATTR_EXIT_INSTR_OFFSETS
	.align		4
        /*1220*/ 	.byte	0x04, 0x1c
        /*1222*/ 	.short	(.L_859 - .L_858)


	//   ....[0]....
.L_858:
        /*1224*/ 	.word	0x00022a00


	//----- nvinfo : EIATTR_MAX_THREADS
	.align		4
.L_859:
        /*1228*/ 	.byte	0x04, 0x05
        /*122a*/ 	.short	(.L_861 - .L_860)
.L_860:
        /*122c*/ 	.word	0x00000180
        /*1230*/ 	.word	0x00000001
        /*1234*/ 	.word	0x00000001


	//----- nvinfo : EIATTR_CRS_STACK_SIZE
	.align		4
.L_861:
        /*1238*/ 	.byte	0x04, 0x1e
        /*123a*/ 	.short	(.L_863 - .L_862)
.L_862:
        /*123c*/ 	.word	0x00000000


	//----- nvinfo : EIATTR_CBANK_PARAM_SIZE
	.align		4
.L_863:
        /*1240*/ 	.byte	0x03, 0x19
        /*1242*/ 	.short	0x0af0


	//----- nvinfo : EIATTR_PARAM_CBANK
	.align		4
        /*1244*/ 	.byte	0x04, 0x0a
        /*1246*/ 	.short	(.L_865 - .L_864)
	.align		4
.L_864:
        /*1248*/ 	.word	index@(.nv.constant0._ZN7cutlass13device_kernelIN5flash11enable_sm90INS1_16FlashAttnFwdSm90INS1_25CollectiveMainloopFwdSm90ILi2EN4cute5tupleIJNS5_1CILi1EEES8_S8_EEENS6_IJNS7_ILi64EEESA_SA_EEELi512ENS_6half_tEfNS_4arch4Sm90ELb0ELb1ELb0ELb1ELb0ELb1ELb0ELb0ELb0ELb1ELb1ELb0EEENS1_21CollectiveEpilogueFwdINS6_IJSA_NS7_ILi512EEESA_EEES9_SC_SE_Li256ELb1ELb1ELb1ELb0EEENS1_36VarlenDynamicPersistentTileSchedulerILi64ELi64ELi256ELi128ELb1ELb1ELb1ELb1ELb0ELb1EEEEEEEEEvNT_6ParamsE)
        /*124c*/ 	.short	0x0210
        /*124e*/ 	.short	0x0af0


	//----- nvinfo : EIATTR_SW_WAR
	.align		4
.L_865:
        /*1250*/ 	.byte	0x04, 0x36
        /*1252*/ 	.short	(.L_867 - .L_866)
.L_866:
        /*1254*/ 	.word	0x00000008
.L_867:


//--------------------- .nv.info._ZN7cutlass13device_kernelIN5flash11enable_sm90INS1_16FlashAttnFwdSm90INS1_25CollectiveMainloopFwdSm90ILi2EN4cute5tupleIJNS5_1CILi1EEES8_S8_EEENS6_IJNS7_ILi64EEESA_SA_EEELi512ENS_6half_tEfNS_4arch4Sm90ELb0ELb1ELb0ELb1ELb0ELb0ELb1ELb0ELb0ELb1ELb1ELb0EEENS1_21CollectiveEpilogueFwdINS6_IJSA_NS7_ILi512EEESA_EEES9_SC_SE_Li256ELb1ELb1ELb1ELb0EEENS1_36VarlenDynamicPersistentTileSchedulerILi64ELi64ELi256ELi128ELb1ELb1ELb1ELb1ELb0ELb1EEEEEEEEEvNT_6ParamsE --------------------------
	.section	.nv.info._ZN7cutlass13device_kernelIN5flash11enable_sm90INS1_16FlashAttnFwdSm90INS1_25CollectiveMainloopFwdSm90ILi2EN4cute5tupleIJNS5_1CILi1EEES8_S8_EEENS6_IJNS7_ILi64EEESA_SA_EEELi512ENS_6half_tEfNS_4arch4Sm90ELb0ELb1ELb0ELb1ELb0ELb0ELb1ELb0ELb0ELb1ELb1ELb0EEENS1_21CollectiveEpilogueFwdINS6_IJSA_NS7_ILi512EEESA_EEES9_SC_SE_Li256ELb1ELb1ELb1ELb0EEENS1_36VarlenDynamicPersistentTileSchedulerILi64ELi64ELi256ELi128ELb1ELb1ELb1ELb1ELb0ELb1EEEEEEEEEvNT_6ParamsE,"",@"SHT_CUDA_INFO"
	.sectionflags	@""
	.align	4


	//----- nvinfo : EIATTR_CUDA_API_VERSION
	.align		4
        /*0000*/ 	.byte	0x04, 0x37
        /*0002*/ 	.short	(.L_869 - .L_868)
.L_868:
        /*0004*/ 	.word	0x00000082


	//----- nvinfo : EIATTR_KPARAM_INFO
	.align		4
.L_869:
        /*0008*/ 	.byte	0x04, 0x17
        /*000a*/ 	.short	(.L_871 - .L_870)
.L_870:
        /*000c*/ 	.word	0x00000000
        /*0010*/ 	.short	0x0000
        /*0012*/ 	.short	0x0070
        /*0014*/ 	.byte	0x00, 0xf0, 0x01, 0x2e


	//----- nvinfo : EIATTR_SPARSE_MMA_MASK
	.align		4
.L_871:
        /*0018*/ 	.byte	0x03, 0x50
        /*001a*/ 	.short	0x0000


	//----- nvinfo : EIATTR_MAXREG_COUNT
	.align		4
        /*001c*/ 	.byte	0x03, 0x1b
        /*001e*/ 	.short	0x00a8


	//----- nvinfo : EIATTR_NUM_BARRIERS
	.align		4
        /*0020*/ 	.byte	0x02, 0x4c
        /*0022*/ 	.byte	0x10
	.zero		1


	//----- nvinfo : EIATTR_EXTERNS
	.align		4
        /*0024*/ 	.byte	0x04, 0x0f
        /*0026*/ 	.short	(.L_873 - .L_872)


	//   ....[0]....
	.align		4
.L_872:
        /*0028*/ 	.word	index@(__assertfail)


	//----- nvinfo : EIATTR_ANNOTATIONS
	.align		4
.L_873:
        /*002c*/ 	.byte	0x04, 0x55
        /*002e*/ 	.short	(.L_875 - .L_874)


	//   ....[0]....
.L_874:
        /* <DEDUP_REMOVED lines=88> */


	//----- nvinfo : EIATTR_MERCURY_ISA_VERSION
	.align		4
.L_875:
        /*0598*/ 	.byte	0x03, 0x5f
        /*059a*/ 	.short	0x0101


	//----- nvinfo : EIATTR_UNUSED_LOAD_BYTE_OFFSET
	.align		4
        /*059c*/ 	.byte	0x04, 0x44
        /*059e*/ 	.short	(.L_877 - .L_876)


	//   ....[0]....
.L_876:
        /*05a0*/ 	.word	0x00000a30
        /*05a4*/ 	.word	0x0000fff0


	//   ....[1]....
        /*05a8*/ 	.word	0x00011770
        /*05ac*/ 	.word	0x0000fff0


	//----- nvinfo : EIATTR_INT_WARP_WIDE_INSTR_OFFSETS
	.align		4
.L_877:
        /*05b0*/ 	.byte	0x04, 0x31
        /*05b2*/ 	.short	(.L_879 - .L_878)


	//   ....[0]....
.L_878:
        /*05b4*/ 	.word	0x00000130


	//   ....[1]....
        /*05b8*/ 	.word	0x00000170


	//   ....[2]....
        /*05bc*/ 	.word	0x000001e0


	//   ....[3]....
        /*05c0*/ 	.word	0x000001f0


	//   ....[4]....
        /*05c4*/ 	.word	0x00017e50


	//   ....[5]....
        /*05c8*/ 	.word	0x00017eb0


	//   ....[6]....
        /*05cc*/ 	.word	0x0001d890


	//   ....[7]....
        /*05d0*/ 	.word	0x0001d920


	//----- nvinfo : EIATTR_COOP_GROUP_MASK_REGIDS
	.align		4
.L_879:
        /*05d4*/ 	.byte	0x04, 0x29
        /*05d6*/ 	.short	(.L_881 - .L_880)


	//   ....[0]....
.L_880:
        /*05d8*/ 	.word	0xffffffff


	//   ....[1]....
        /*05dc*/ 	.word	0xffffffff


	//   ....[2]....
        /*05e0*/ 	.word	0xffffffff


	//   ....[3]....
        /*05e4*/ 	.word	0xffffffff


	//   ....[4]....
        /*05e8*/ 	.word	0xffffffff


	//   ....[5]....
        /*05ec*/ 	.word	0xffffffff


	//   ....[6]....
        /*05f0*/ 	.word	0xffffffff


	//   ....[7]....
        /*05f4*/ 	.word	0xffffffff


	//   ....[8]....
        /*05f8*/ 	.word	0xffffffff


	//   ....[9]....
        /*05fc*/ 	.word	0xffffffff


	//   ....[10]....
        /*0600*/ 	.word	0xffffffff


	//   ....[11]....
        /*0604*/ 	.word	0xffffffff


	//   ....[12]....
        /*0608*/ 	.word	0xffffffff


	//   ....[13]....
        /*060c*/ 	.word	0xffffffff


	//   ....[14]....
        /*0610*/ 	.word	0xffffffff


	//   ....[15]....
        /*0614*/ 	.word	0xffffffff


	//   ....[16]....
        /*0618*/ 	.word	0xffffffff


	//   ....[17]....
        /*061c*/ 	.word	0xffffffff


	//   ....[18]....
        /*0620*/ 	.word	0xffffffff


	//   ....[19]....
        /*0624*/ 	.word	0xffffffff


	//   ....[20]....
        /*0628*/ 	.word	0xffffffff


	//   ....[21]....
        /*062c*/ 	.word	0xffffffff


	//   ....[22]....
        /*0630*/ 	.word	0xffffffff


	//   ....[23]....
        /*0634*/ 	.word	0xffffffff


	//   ....[24]....
        /*0638*/ 	.word	0xffffffff


	//   ....[25]....
        /*063c*/ 	.word	0xffffffff


	//   ....[26]....
        /*0640*/ 	.word	0xffffffff


	//   ....[27]....
        /*0644*/ 	.word	0xffffffff


	//   ....[28]....
        /*0648*/ 	.word	0xffffffff


	//   ....[29]....
        /*064c*/ 	.word	0xffffffff


	//   ....[30]....
        /*0650*/ 	.word	0xffffffff


	//   ....[31]....
        /*0654*/ 	.word	0xffffffff


	//   ....[32]....
        /*0658*/ 	.word	0xffffffff


	//   ....[33]....
        /*065c*/ 	.word	0xffffffff


	//   ....[34]....
        /*0660*/ 	.word	0xffffffff


	//   ....[35]....
        /*0664*/ 	.word	0xffffffff


	//   ....[36]....
        /*0668*/ 	.word	0xffffffff


	//   ....[37]....
        /*066c*/ 	.word	0xffffffff


	//   ....[38]....
        /*0670*/ 	.word	0xffffffff


	//   ....[39]....
        /*0674*/ 	.word	0xffffffff


	//   ....[40]....
        /*0678*/ 	.word	0xffffffff


	//   ....[41]....
        /*067c*/ 	.word	0xffffffff


	//   ....[42]....
        /*0680*/ 	.word	0xffffffff


	//   ....[43]....
        /*0684*/ 	.word	0xffffffff


	//   ....[44]....
        /*0688*/ 	.word	0xffffffff


	//   ....[45]....
        /*068c*/ 	.word	0xffffffff


	//   ....[46]....
        /*0690*/ 	.word	0xffffffff


	//   ....[47]....
        /*0694*/ 	.word	0xffffffff


	//   ....[48]....
        /*0698*/ 	.word	0xffffffff


	//   ....[49]....
        /*069c*/ 	.word	0xffffffff


	//   ....[50]....
        /*06a0*/ 	.word	0xffffffff


	//   ....[51]....
        /*06a4*/ 	.word	0xffffffff


	//   ....[52]....
        /*06a8*/ 	.word	0xffffffff


	//   ....[53]....
        /*06ac*/ 	.word	0xffffffff


	//   ....[54]....
        /*06b0*/ 	.word	0xffffffff


	//   ....[55]....
        /*06b4*/ 	.word	0xffffffff


	//   ....[56]....
        /*06b8*/ 	.word	0xffffffff


	//   ....[57]....
        /*06bc*/ 	.word	0xffffffff


	//   ....[58]....
        /*06c0*/ 	.word	0xffffffff


	//   ....[59]....
        /*06c4*/ 	.word	0xffffffff


	//   ....[60]....
        /*06c8*/ 	.word	0xffffffff


	//   ....[61]....
        /*06cc*/ 	.word	0xffffffff


	//   ....[62]....
        /*06d0*/ 	.word	0xffffffff


	//   ....[63]....
        /*06d4*/ 	.word	0xffffffff


	//   ....[64]....
        /*06d8*/ 	.word	0xffffffff


	//   ....[65]....
        /*06dc*/ 	.word	0xffffffff


	//   ....[66]....
        /*06e0*/ 	.word	0xffffffff


	//   ....[67]....
        /*06e4*/ 	.word	0xffffffff


	//   ....[68]....
        /*06e8*/ 	.word	0xffffffff


	//   ....[69]....
        /*06ec*/ 	.word	0xffffffff


	//   ....[70]....
        /*06f0*/ 	.word	0xffffffff


	//   ....[71]....
        /*06f4*/ 	.word	0xffffffff


	//   ....[72]....
        /*06f8*/ 	.word	0xffffffff


	//   ....[73]....
        /*06fc*/ 	.word	0xffffffff


	//   ....[74]....
        /*0700*/ 	.word	0xffffffff


	//   ....[75]....
        /*0704*/ 	.word	0xffffffff


	//   ....[76]....
        /*0708*/ 	.word	0xffffffff


	//   ....[77]....
        /*070c*/ 	.word	0xffffffff


	//   ....[78]....
        /*0710*/ 	.word	0xffffffff


	//   ....[79]....
        /*0714*/ 	.word	0xffffffff


	//   ....[80]....
        /*0718*/ 	.word	0xffffffff


	//   ....[81]....
        /*071c*/ 	.word	0xffffffff


	//   ....[82]....
        /*0720*/ 	.word	0xffffffff


	//   ....[83]....
        /*0724*/ 	.word	0xffffffff


	//   ....[84]....
        /*0728*/ 	.word	0xffffffff


	//   ....[85]....
        /*072c*/ 	.word	0xffffffff


	//   ....[86]....
        /*0730*/ 	.word	0xffffffff


	//   ....[87]....
        /*0734*/ 	.word	0xffffffff


	//   ....[88]....
        /*0738*/ 	.word	0xffffffff


	//   ....[89]....
        /*073c*/ 	.word	0xffffffff


	//   ....[90]....
        /*0740*/ 	.word	0xffffffff


	//   ....[91]....
        /*0744*/ 	.word	0xffffffff


	//   ....[92]....
        /*0748*/ 	.word	0xffffffff


	//   ....[93]....
        /*074c*/ 	.word	0xffffffff


	//   ....[94]....
        /*0750*/ 	.word	0xffffffff


	//   ....[95]....
        /*0754*/ 	.word	0xffffffff


	//   ....[96]....
        /*0758*/ 	.word	0xffffffff


	//   ....[97]....
        /*075c*/ 	.word	0xffffffff


	//   ....[98]....
        /*0760*/ 	.word	0xffffffff


	//   ....[99]....
        /*0764*/ 	.word	0xffffffff


	//   ....[100]....
        /*0768*/ 	.word	0xffffffff


	//   ....[101]....
        /*076c*/ 	.word	0xffffffff


	//   ....[102]....
        /*0770*/ 	.word	0xffffffff


	//   ....[103]....
        /*0774*/ 	.word	0xffffffff


	//   ....[104]....
        /*0778*/ 	.word	0xffffffff


	//   ....[105]....
        /*077c*/ 	.word	0xffffffff


	//   ....[106]....
        /*0780*/ 	.word	0xffffffff


	//   ....[107]....
        /*0784*/ 	.word	0xffffffff


	//   ....[108]....
        /*0788*/ 	.word	0xffffffff


	//   ....[109]....
        /*078c*/ 	.word	0xffffffff


	//   ....[110]....
        /*0790*/ 	.word	0xffffffff


	//   ....[111]....
        /*0794*/ 	.word	0xffffffff


	//   ....[112]....
        /*0798*/ 	.word	0xffffffff


	//   ....[113]....
        /*079c*/ 	.word	0x0500000f


	//   ....[114]....
        /*07a0*/ 	.word	0x0500000f


	//   ....[115]....
        /*07a4*/ 	.word	0x0500000f


	//   ....[116]....
        /*07a8*/ 	.word	0x0500000f


	//   ....[117]....
        /*07ac*/ 	.word	0x0500000f


	//   ....[118]....
        /*07b0*/ 	.word	0x0500000f


	//   ....[119]....
        /*07b4*/ 	.word	0x0500000f


	//   ....[120]....
        /*07b8*/ 	.word	0x0500000f


	//   ....[121]....
        /*07bc*/ 	.word	0x0500000f


	//   ....[122]....
        /*07c0*/ 	.word	0x0500000f


	//   ....[123]....
        /*07c4*/ 	.word	0x0500000f


	//   ....[124]....
        /*07c8*/ 	.word	0x0500000f


	//   ....[125]....
        /*07cc*/ 	.word	0x0500000f


	//   ....[126]....
        /*07d0*/ 	.word	0x0500000f


	//   ....[127]....
        /*07d4*/ 	.word	0x0500000f


	//   ....[128]....
        /*07d8*/ 	.word	0x0500000f


	//   ....[129]....
        /*07dc*/ 	.word	0x0500000f


	//   ....[130]....
        /*07e0*/ 	.word	0x0500000f


	//   ....[131]....
        /*07e4*/ 	.word	0x0500000f


	//   ....[132]....
        /*07e8*/ 	.word	0x0500000f


	//   ....[133]....
        /*07ec*/ 	.word	0x0500000f


	//   ....[134]....
        /*07f0*/ 	.word	0x0500000f


	//   ....[135]....
        /*07f4*/ 	.word	0x0500000f


	//   ....[136]....
        /*07f8*/ 	.word	0x0500000f


	//   ....[137]....
        /*07fc*/ 	.word	0x0500000f


	//   ....[138]....
        /*0800*/ 	.word	0x0500000f


	//   ....[139]....
        /*0804*/ 	.word	0x0500000f


	//   ....[140]....
        /*0808*/ 	.word	0x0500000f


	//   ....[141]....
        /*080c*/ 	.word	0x0500000f


	//   ....[142]....
        /*0810*/ 	.word	0x0500000f


	//   ....[143]....
        /*0814*/ 	.word	0x0500000f


	//   ....[144]....
        /*0818*/ 	.word	0x0500000f


	//   ....[145]....
        /*081c*/ 	.word	0x0500000f


	//   ....[146]....
        /*0820*/ 	.word	0x0500000f


	//   ....[147]....
        /*0824*/ 	.word	0x0500000f


	//   ....[148]....
        /*0828*/ 	.word	0x0500000f


	//----- nvinfo : EIATTR_COOP_GROUP_INSTR_OFFSETS
	.align		4
.L_881:
        /*082c*/ 	.byte	0x04, 0x28
        /*082e*/ 	.short	(.L_883 - .L_882)


	//   ....[0]....
.L_882:
        /*0830*/ 	.word	0x00000070


	//   ....[1]....
        /*0834*/ 	.word	0x00000140


	//   ....[2]....
        /*0838*/ 	.word	0x00000190


	//   ....[3]....
        /*083c*/ 	.word	0x000003a0


	//   ....[4]....
        /*0840*/ 	.word	0x00000500


	//   ....[5]....
        /*0844*/ 	.word	0x00000620


	//   ....[6]....
        /*0848*/ 	.word	0x00000780


	//   ....[7]....
        /*084c*/ 	.word	0x000022e0


	//   ....[8]....
        /*0850*/ 	.word	0x000044c0


	//   ....[9]....
        /*0854*/ 	.word	0x00004ca0


	//   ....[10]....
        /*0858*/ 	.word	0x00005d40


	//   ....[11]....
        /*085c*/ 	.word	0x00006430


	//   ....[12]....
        /*0860*/ 	.word	0x00006930


	//   ....[13]....
        /*0864*/ 	.word	0x00006a60


	//   ....[14]....
        /*0868*/ 	.word	0x00006dc0


	//   ....[15]....
        /*086c*/ 	.word	0x00006e70


	//   ....[16]....
        /*0870*/ 	.word	0x00007660


	//   ....[17]....
        /*0874*/ 	.word	0x00007c30


	//   ....[18]....
        /*0878*/ 	.word	0x00008c40


	//   ....[19]....
        /*087c*/ 	.word	0x00008e70


	//   ....[20]....
        /*0880*/ 	.word	0x000095e0


	//   ....[21]....
        /*0884*/ 	.word	0x00009730


	//   ....[22]....
        /*0888*/ 	.word	0x00009ca0


	//   ....[23]....
        /*088c*/ 	.word	0x00009d00


	//   ....[24]....
        /*0890*/ 	.word	0x0000ad50


	//   ....[25]....
        /*0894*/ 	.word	0x0000b400


	//   ....[26]....
        /*0898*/ 	.word	0x0000c4f0


	//   ....[27]....
        /*089c*/ 	.word	0x0000c510


	//   ....[28]....
        /*08a0*/ 	.word	0x0000caa0


	//   ....[29]....
        /*08a4*/ 	.word	0x0000cc70


	//   ....[30]....
        /*08a8*/ 	.word	0x0000d8a0


	//   ....[31]....
        /*08ac*/ 	.word	0x0000dcf0


	//   ....[32]....
        /*08b0*/ 	.word	0x0000de00


	//   ....[33]....
        /*08b4*/ 	.word	0x0000ef30


	//   ....[34]....
        /*08b8*/ 	.word	0x0000f540


	//   ....[35]....
        /*08bc*/ 	.word	0x0000f560


	//   ....[36]....
        /*08c0*/ 	.word	0x0000fdb0


	//   ....[37]....
        /*08c4*/ 	.word	0x0000ff80


	//   ....[38]....
        /*08c8*/ 	.word	0x00010c30


	//   ....[39]....
        /*08cc*/ 	.word	0x00010c70


	//   ....[40]....
        /*08d0*/ 	.word	0x00010ce0


	//   ....[41]....
        /*08d4*/ 	.word	0x00010d10


	//   ....[42]....
        /*08d8*/ 	.word	0x00010d50


	//   ....[43]....
        /*08dc*/ 	.word	0x000124c0


	//   ....[44]....
        /*08e0*/ 	.word	0x00012830


	//   ....[45]....
        /*08e4*/ 	.word	0x00012850


	//   ....[46]....
        /*08e8*/ 	.word	0x00012860


	//   ....[47]....
        /*08ec*/ 	.word	0x00012890


	//   ....[48]....
        /*08f0*/ 	.word	0x00013510


	//   ....[49]....
        /*08f4*/ 	.word	0x00013530


	//   ....[50]....
        /*08f8*/ 	.word	0x000137e0


	//   ....[51]....
        /*08fc*/ 	.word	0x00013800


	//   ....[52]....
        /*0900*/ 	.word	0x00013ea0


	//   ....[53]....
        /*0904*/ 	.word	0x00013ed0


	//   ....[54]....
        /*0908*/ 	.word	0x00014790


	//   ....[55]....
        /*090c*/ 	.word	0x000147b0


	//   ....[56]....
        /*0910*/ 	.word	0x00015ab0


	//   ....[57]....
        /*0914*/ 	.word	0x00015ae0


	//   ....[58]....
        /*0918*/ 	.word	0x00015d20


	//   ....[59]....
        /*091c*/ 	.word	0x00015d40


	//   ....[60]....
        /*0920*/ 	.word	0x00016000


	//   ....[61]....
        /*0924*/ 	.word	0x00016210


	//   ....[62]....
        /*0928*/ 	.word	0x00016240


	//   ....[63]....
        /*092c*/ 	.word	0x00016270


	//   ....[64]....
        /*0930*/ 	.word	0x000162a0


	//   ....[65]....
        /*0934*/ 	.word	0x000162d0


	//   ....[66]....
        /*0938*/ 	.word	0x00016300


	//   ....[67]....
        /*093c*/ 	.word	0x000164a0


	//   ....[68]....
        /*0940*/ 	.word	0x000164d0


	//   ....[69]....
        /*0944*/ 	.word	0x00016500


	//   ....[70]....
        /*0948*/ 	.word	0x00016530


	//   ....[71]....
        /*094c*/ 	.word	0x00016560


	//   ....[72]....
        /*0950*/ 	.word	0x00016590


	//   ....[73]....
        /*0954*/ 	.word	0x00016630


	//   ....[74]....
        /*0958*/ 	.word	0x00016660


	//   ....[75]....
        /*095c*/ 	.word	0x00016670


	//   ....[76]....
        /*0960*/ 	.word	0x000166a0


	//   ....[77]....
        /*0964*/ 	.word	0x00018420


	//   ....[78]....
        /*0968*/ 	.word	0x00018ee0


	//   ....[79]....
        /*096c*/ 	.word	0x00018ef0


	//   ....[80]....
        /*0970*/ 	.word	0x00018f20


	//   ....[81]....
        /*0974*/ 	.word	0x00019000


	//   ....[82]....
        /*0978*/ 	.word	0x00019030


	//   ....[83]....
        /*097c*/ 	.word	0x00019090


	//   ....[84]....
        /*0980*/ 	.word	0x000190a0


	//   ....[85]....
        /*0984*/ 	.word	0x00019110


	//   ....[86]....
        /*0988*/ 	.word	0x00019aa0


	//   ....[87]....
        /*098c*/ 	.word	0x00019b30


	//   ....[88]....
        /*0990*/ 	.word	0x00019b80


	//   ....[89]....
        /*0994*/ 	.word	0x00019cb0


	//   ....[90]....
        /*0998*/ 	.word	0x00019e20


	//   ....[91]....
        /*099c*/ 	.word	0x00019e30


	//   ....[92]....
        /*09a0*/ 	.word	0x00019f90


	//   ....[93]....
        /*09a4*/ 	.word	0x00019fa0


	//   ....[94]....
        /*09a8*/ 	.word	0x0001dba0


	//   ....[95]....
        /*09ac*/ 	.word	0x0001dbd0


	//   ....[96]....
        /*09b0*/ 	.word	0x0001dc30


	//   ....[97]....
        /*09b4*/ 	.word	0x0001dc60


	//   ....[98]....
        /*09b8*/ 	.word	0x0001dc90


	//   ....[99]....
        /*09bc*/ 	.word	0x0001dcc0


	//   ....[100]....
        /*09c0*/ 	.word	0x0001dcf0


	//   ....[101]....
        /*09c4*/ 	.word	0x0001dd20


	//   ....[102]....
        /*09c8*/ 	.word	0x0001dee0


	//   ....[103]....
        /*09cc*/ 	.word	0x0001df10


	//   ....[104]....
        /*09d0*/ 	.word	0x0001df40


	//   ....[105]....
        /*09d4*/ 	.word	0x0001df70


	//   ....[106]....
        /*09d8*/ 	.word	0x0001dfa0


	//   ....[107]....
        /*09dc*/ 	.word	0x0001dfd0


	//   ....[108]....
        /*09e0*/ 	.word	0x0001e0a0


	//   ....[109]....
        /*09e4*/ 	.word	0x0001e0c0


	//   ....[110]....
        /*09e8*/ 	.word	0x0001e0d0


	//   ....[111]....
        /*09ec*/ 	.word	0x0001e150


	//   ....[112]....
        /*09f0*/ 	.word	0x0001ec90


	//   ....[113]....
        /*09f4*/ 	.word	0x0001f370


	//   ....[114]....
        /*09f8*/ 	.word	0x0001f500


	//   ....[115]....
        /*09fc*/ 	.word	0x0001f560


	//   ....[116]....
        /*0a00*/ 	.word	0x0001f5c0


	//   ....[117]....
        /*0a04*/ 	.word	0x0001f610


	//   ....[118]....
        /*0a08*/ 	.word	0x0001f770


	//   ....[119]....
        /*0a0c*/ 	.word	0x0001f810


	//   ....[120]....
        /*0a10*/ 	.word	0x0001f8c0


	//   ....[121]....
        /*0a14*/ 	.word	0x0001f9a0


	//   ....[122]....
        /*0a18*/ 	.word	0x0001fb60


	//   ....[123]....
        /*0a1c*/ 	.word	0x0001fc40


	//   ....[124]....
        /*0a20*/ 	.word	0x0001fed0


	//   ....[125]....
        /*0a24*/ 	.word	0x0001ffd0


	//   ....[126]....
        /*0a28*/ 	.word	0x000201a0


	//   ....[127]....
        /*0a2c*/ 	.word	0x00020260


	//   ....[128]....
        /*0a30*/ 	.word	0x00020480


	//   ....[129]....
        /*0a34*/ 	.word	0x000204d0


	//   ....[130]....
        /*0a38*/ 	.word	0x00020800


	//   ....[131]....
        /*0a3c*/ 	.word	0x000208a0


	//   ....[132]....
        /*0a40*/ 	.word	0x00020a30


	//   ....[133]....
        /*0a44*/ 	.word	0x00020ab0


	//   ....[134]....
        /*0a48*/ 	.word	0x00020b30


	//   ....[135]....
        /*0a4c*/ 	.word	0x00020bb0


	//   ....[136]....
        /*0a50*/ 	.word	0x00020c30


	//   ....[137]....
        /*0a54*/ 	.word	0x00020cc0


	//   ....[138]....
        /*0a58*/ 	.word	0x00020d60


	//   ....[139]....
        /*0a5c*/ 	.word	0x00020e10


	//   ....[140]....
        /*0a60*/ 	.word	0x00020e90


	//   ....[141]....
        /*0a64*/ 	.word	0x00020f10


	//   ....[142]....
        /*0a68*/ 	.word	0x00020f90


	//   ....[143]....
        /*0a6c*/ 	.word	0x00021020


	//   ....[144]....
        /*0a70*/ 	.word	0x000210a0


	//   ....[145]....
        /*0a74*/ 	.word	0x00021150


	//   ....[146]....
        /*0a78*/ 	.word	0x000211a0


	//   ....[147]....
        /*0a7c*/ 	.word	0x00021260


	//   ....[148]....
        /*0a80*/ 	.word	0x00021390


	//----- nvinfo : EIATTR_REG_RECONFIG
	.align		4
.L_883:
        /*0a84*/ 	.byte	0x01, 0x54
	.zero		2


	//----- nvinfo : EIATTR_SYSCALL_OFFSETS
	.align		4
        /*0a88*/ 	.byte	0x04, 0x46
        /*0a8a*/ 	.short	(.L_885 - .L_884)


	//   ....[0]....
.L_884:
        /*0a8c*/ 	.word	0x00004690


	//   ....[1]....
        /*0a90*/ 	.word	0x00018050


	//   ....[2]....
        /*0a94*/ 	.word	0x000181a0


	//   ....[3]....
        /*0a98*/ 	.word	0x00018290


	//   ....[4]....
        /*0a9c*/ 	.word	0x00018ad0


	//   ....[5]....
        /*0aa0*/ 	.word	0x00019420


	//----- nvinfo : EIATTR_MBARRIER_INSTR_OFFSETS
	.align		4
.L_885:
        /*0aa4*/ 	.byte	0x04, 0x39
        /*0aa6*/ 	.short	(.L_887 - .L_886)


	//   ....[0]....
.L_886:
        /*0aa8*/ 	.word	0x00000280
        /*0aac*/ 	.word	0x000000ff
        /*0ab0*/ 	.word	0x00038800
        /*0ab4*/ 	.short	0x0100
        /*0ab6*/ 	.byte	0x08
	.zero		1


	//   ....[1]....
        /*0ab8*/ 	.word	0x00000290
        /*0abc*/ 	.word	0x000000ff
        /*0ac0*/ 	.word	0x00038810
        /*0ac4*/ 	.short	0x0100
        /*0ac6*/ 	.byte	0x08
	.zero		1


	//   ....[2]....
        /*0ac8*/ 	.word	0x000002a0
        /*0acc*/ 	.word	0x000000ff
        /*0ad0*/ 	.word	0x00038820
        /*0ad4*/ 	.short	0x0100
        /*0ad6*/ 	.byte	0x08
	.zero		1


	//   ....[3]....
        /*0ad8*/ 	.word	0x00000350
        /*0adc*/ 	.word	0x000000ff
        /*0ae0*/ 	.word	0x00038830
        /*0ae4*/ 	.short	0x0100
        /*0ae6*/ 	.byte	0x06
	.zero		1


	//   ....[4]....
        /*0ae8*/ 	.word	0x00000360
        /*0aec*/ 	.word	0x000000ff
        /*0af0*/ 	.word	0x00038840
        /*0af4*/ 	.short	0x0100
        /*0af6*/ 	.byte	0x06
	.zero		1


	//   ....[5]....
        /*0af8*/ 	.word	0x00000370
        /*0afc*/ 	.word	0x000000ff
        /*0b00*/ 	.word	0x00038838
        /*0b04*/ 	.short	0x0100
        /*0b06*/ 	.byte	0x06
	.zero		1


	//   ....[6]....
        /*0b08*/ 	.word	0x00000380
        /*0b0c*/ 	.word	0x000000ff
        /*0b10*/ 	.word	0x00038848
        /*0b14*/ 	.short	0x0100
        /*0b16*/ 	.byte	0x06
	.zero		1


	//   ....[7]....
        /*0b18*/ 	.word	0x000004b0
        /*0b1c*/ 	.word	0x000000ff
        /*0b20*/ 	.word	0x00038850
        /*0b24*/ 	.short	0x0100
        /*0b26*/ 	.byte	0x08
	.zero		1


	//   ....[8]....
        /*0b28*/ 	.word	0x000004c0
        /*0b2c*/ 	.word	0x000000ff
        /*0b30*/ 	.word	0x00038860
        /*0b34*/ 	.short	0x0100
        /*0b36*/ 	.byte	0x08
	.zero		1


	//   ....[9]....
        /*0b38*/ 	.word	0x000004d0
        /*0b3c*/ 	.word	0x000000ff
        /*0b40*/ 	.word	0x00038858
        /*0b44*/ 	.short	0x0100
        /*0b46*/ 	.byte	0x08
	.zero		1


	//   ....[10]....
        /*0b48*/ 	.word	0x000004e0
        /*0b4c*/ 	.word	0x000000ff
        /*0b50*/ 	.word	0x00038868
        /*0b54*/ 	.short	0x0100
        /*0b56*/ 	.byte	0x08
	.zero		1


	//   ....[11]....
        /*0b58*/ 	.word	0x000005d0
        /*0b5c*/ 	.word	0x000000ff
        /*0b60*/ 	.word	0x00038870
        /*0b64*/ 	.short	0x0100
        /*0b66*/ 	.byte	0x06
	.zero		1


	//   ....[12]....
        /*0b68*/ 	.word	0x000005e0
        /*0b6c*/ 	.word	0x000000ff
        /*0b70*/ 	.word	0x00038880
        /*0b74*/ 	.short	0x0100
        /*0b76*/ 	.byte	0x06
	.zero		1


	//   ....[13]....
        /*0b78*/ 	.word	0x000005f0
        /*0b7c*/ 	.word	0x000000ff
        /*0b80*/ 	.word	0x00038878
        /*0b84*/ 	.short	0x0100
        /*0b86*/ 	.byte	0x06
	.zero		1


	//   ....[14]....
        /*0b88*/ 	.word	0x00000600
        /*0b8c*/ 	.word	0x000000ff
        /*0b90*/ 	.word	0x00038888
        /*0b94*/ 	.short	0x0100
        /*0b96*/ 	.byte	0x06
	.zero		1


	//   ....[15]....
        /*0b98*/ 	.word	0x00000730
        /*0b9c*/ 	.word	0x000000ff
        /*0ba0*/ 	.word	0x00038890
        /*0ba4*/ 	.short	0x0100
        /*0ba6*/ 	.byte	0x08
	.zero		1


	//   ....[16]....
        /*0ba8*/ 	.word	0x00000740
        /*0bac*/ 	.word	0x000000ff
        /*0bb0*/ 	.word	0x000388a0
        /*0bb4*/ 	.short	0x0100
        /*0bb6*/ 	.byte	0x08
	.zero		1


	//   ....[17]....
        /*0bb8*/ 	.word	0x00000750
        /*0bbc*/ 	.word	0x000000ff
        /*0bc0*/ 	.word	0x00038898
        /*0bc4*/ 	.short	0x0100
        /*0bc6*/ 	.byte	0x08
	.zero		1


	//   ....[18]....
        /*0bc8*/ 	.word	0x00000760
        /*0bcc*/ 	.word	0x000000ff
        /*0bd0*/ 	.word	0x000388a8
        /*0bd4*/ 	.short	0x0100
        /*0bd6*/ 	.byte	0x08
	.zero		1


	//   ....[19]....
        /*0bd8*/ 	.word	0x00000890
        /*0bdc*/ 	.word	0x000000ff
        /*0be0*/ 	.word	0x000388b0
        /*0be4*/ 	.short	0x0100
        /*0be6*/ 	.byte	0x08
	.zero		1


	//   ....[20]....
        /*0be8*/ 	.word	0x000008a0
        /*0bec*/ 	.word	0x000000ff
        /*0bf0*/ 	.word	0x000388c0
        /*0bf4*/ 	.short	0x0100
        /*0bf6*/ 	.byte	0x08
	.zero		1


	//   ....[21]....
        /*0bf8*/ 	.word	0x000008b0
        /*0bfc*/ 	.word	0x000000ff
        /*0c00*/ 	.word	0x000388b8
        /*0c04*/ 	.short	0x0100
        /*0c06*/ 	.byte	0x08
	.zero		1


	//   ....[22]....
        /*0c08*/ 	.word	0x000008c0
        /*0c0c*/ 	.word	0x000000ff
        /*0c10*/ 	.word	0x000388c8
        /*0c14*/ 	.short	0x0100
        /*0c16*/ 	.byte	0x08
	.zero		1


	//   ....[23]....
        /*0c18*/ 	.word	0x00002650
        /*0c1c*/ 	.word	0x00000003
        /*0c20*/ 	.word	0x00000000
        /*0c24*/ 	.short	0x0101
        /*0c26*/ 	.byte	0x3f
	.zero		1


	//   ....[24]....
        /*0c28*/ 	.word	0x00003110
        /*0c2c*/ 	.word	0x00000003
        /*0c30*/ 	.word	0x00000000
        /*0c34*/ 	.short	0x0101
        /*0c36*/ 	.byte	0x3f
	.zero		1


	//   ....[25]....
        /*0c38*/ 	.word	0x00004700
        /*0c3c*/ 	.word	0x000000ff
        /*0c40*/ 	.word	0x00038800
        /*0c44*/ 	.short	0x010a
        /*0c46*/ 	.byte	0x29
	.zero		1


	//   ....[26]....
        /*0c48*/ 	.word	0x000047a0
        /*0c4c*/ 	.word	0x00000007
        /*0c50*/ 	.word	0x00038830
        /*0c54*/ 	.short	0x010a
        /*0c56*/ 	.byte	0x3f
	.zero		1


	//   ....[27]....
        /*0c58*/ 	.word	0x000047e0
        /*0c5c*/ 	.word	0x00000007
        /*0c60*/ 	.word	0x00038830
        /*0c64*/ 	.short	0x010a
        /*0c66*/ 	.byte	0x3f
	.zero		1


	//   ....[28]....
        /*0c68*/ 	.word	0x00004a60
        /*0c6c*/ 	.word	0x000000ff
        /*0c70*/ 	.word	0x00038810
        /*0c74*/ 	.short	0x010a
        /*0c76*/ 	.byte	0x29
	.zero		1


	//   ....[29]....
        /*0c78*/ 	.word	0x00004aa0
        /*0c7c*/ 	.word	0x00000007
        /*0c80*/ 	.word	0x00038850
        /*0c84*/ 	.short	0x010a
        /*0c86*/ 	.byte	0x3f
	.zero		1


	//   ....[30]....
        /*0c88*/ 	.word	0x00004ae0
        /*0c8c*/ 	.word	0x00000007
        /*0c90*/ 	.word	0x00038850
        /*0c94*/ 	.short	0x010a
        /*0c96*/ 	.byte	0x3f
	.zero		1


	//   ....[31]....
        /*0c98*/ 	.word	0x00005e00
        /*0c9c*/ 	.word	0x00000003
        /*0ca0*/ 	.word	0x00000000
        /*0ca4*/ 	.short	0x0101
        /*0ca6*/ 	.byte	0x3f
	.zero		1


	//   ....[32]....
        /*0ca8*/ 	.word	0x00007680
        /*0cac*/ 	.word	0x00000007
        /*0cb0*/ 	.word	0x00000000
        /*0cb4*/ 	.short	0x0101
        /*0cb6*/ 	.byte	0x3f
	.zero		1


	//   ....[33]....
        /*0cb8*/ 	.word	0x000078d0
        /*0cbc*/ 	.word	0x000000ff
        /*0cc0*/ 	.word	0x00038830
        /*0cc4*/ 	.short	0x010a
        /*0cc6*/ 	.byte	0x05
	.zero		1


	//   ....[34]....
        /*0cc8*/ 	.word	0x00007910
        /*0ccc*/ 	.word	0x000000ff
        /*0cd0*/ 	.word	0x00038830
        /*0cd4*/ 	.short	0x010a
        /*0cd6*/ 	.byte	0x05
	.zero		1


	//   ....[35]....
        /*0cd8*/ 	.word	0x00007aa0
        /*0cdc*/ 	.word	0x000000ff
        /*0ce0*/ 	.word	0x00038850
        /*0ce4*/ 	.short	0x010a
        /*0ce6*/ 	.byte	0x05
	.zero		1


	//   ....[36]....
        /*0ce8*/ 	.word	0x00007ae0
        /*0cec*/ 	.word	0x000000ff
        /*0cf0*/ 	.word	0x00038850
        /*0cf4*/ 	.short	0x010a
        /*0cf6*/ 	.byte	0x05
	.zero		1


	//   ....[37]....
        /*0cf8*/ 	.word	0x00008ce0
        /*0cfc*/ 	.word	0x00000008
        /*0d00*/ 	.word	0x00000000
        /*0d04*/ 	.short	0x0101
        /*0d06*/ 	.byte	0x3f
	.zero		1


	//   ....[38]....
        /*0d08*/ 	.word	0x0000ad70
        /*0d0c*/ 	.word	0x0000000a
        /*0d10*/ 	.word	0x00000000
        /*0d14*/ 	.short	0x0101
        /*0d16*/ 	.byte	0x3f
	.zero		1


	//   ....[39]....
        /*0d18*/ 	.word	0x0000b0e0
        /*0d1c*/ 	.word	0x000000ff
        /*0d20*/ 	.word	0x00038830
        /*0d24*/ 	.short	0x010a
        /*0d26*/ 	.byte	0x05
	.zero		1


	//   ....[40]....
        /*0d28*/ 	.word	0x0000b120
        /*0d2c*/ 	.word	0x000000ff
        /*0d30*/ 	.word	0x00038830
        /*0d34*/ 	.short	0x010a
        /*0d36*/ 	.byte	0x05
	.zero		1


	//   ....[41]....
        /*0d38*/ 	.word	0x0000b2b0
        /*0d3c*/ 	.word	0x000000ff
        /*0d40*/ 	.word	0x00038850
        /*0d44*/ 	.short	0x010a
        /*0d46*/ 	.byte	0x05
	.zero		1


	//   ....[42]....
        /*0d48*/ 	.word	0x0000b2f0
        /*0d4c*/ 	.word	0x000000ff
        /*0d50*/ 	.word	0x00038850
        /*0d54*/ 	.short	0x010a
        /*0d56*/ 	.byte	0x05
	.zero		1


	//   ....[43]....
        /*0d58*/ 	.word	0x0000c6b0
        /*0d5c*/ 	.word	0x00000006
        /*0d60*/ 	.word	0x00000000
        /*0d64*/ 	.short	0x0101
        /*0d66*/ 	.byte	0x3f
	.zero		1


	//   ....[44]....
        /*0d68*/ 	.word	0x0000d8c0
        /*0d6c*/ 	.word	0x0000000b
        /*0d70*/ 	.word	0x00000000
        /*0d74*/ 	.short	0x0101
        /*0d76*/ 	.byte	0x3f
	.zero		1


	//   ....[45]....
        /*0d78*/ 	.word	0x0000d9c0
        /*0d7c*/ 	.word	0x000000ff
        /*0d80*/ 	.word	0x00038830
        /*0d84*/ 	.short	0x010a
        /*0d86*/ 	.byte	0x05
	.zero		1


	//   ....[46]....
        /*0d88*/ 	.word	0x0000da00
        /*0d8c*/ 	.word	0x000000ff
        /*0d90*/ 	.word	0x00038830
        /*0d94*/ 	.short	0x010a
        /*0d96*/ 	.byte	0x05
	.zero		1


	//   ....[47]....
        /*0d98*/ 	.word	0x0000db90
        /*0d9c*/ 	.word	0x000000ff
        /*0da0*/ 	.word	0x00038850
        /*0da4*/ 	.short	0x010a
        /*0da6*/ 	.byte	0x05
	.zero		1


	//   ....[48]....
        /*0da8*/ 	.word	0x0000dbd0
        /*0dac*/ 	.word	0x000000ff
        /*0db0*/ 	.word	0x00038850
        /*0db4*/ 	.short	0x010a
        /*0db6*/ 	.byte	0x05
	.zero		1


	//   ....[49]....
        /*0db8*/ 	.word	0x0000ed20
        /*0dbc*/ 	.word	0x00000005
        /*0dc0*/ 	.word	0x00000000
        /*0dc4*/ 	.short	0x0101
        /*0dc6*/ 	.byte	0x3f
	.zero		1


	//   ....[50]....
        /*0dc8*/ 	.word	0x00010c50
        /*0dcc*/ 	.word	0x0000000a
        /*0dd0*/ 	.word	0x00000000
        /*0dd4*/ 	.short	0x0101
        /*0dd6*/ 	.byte	0x3f
	.zero		1


	//   ....[51]....
        /*0dd8*/ 	.word	0x00013520
        /*0ddc*/ 	.word	0x000000ff
        /*0de0*/ 	.word	0x00000000
        /*0de4*/ 	.short	0x0101
        /*0de6*/ 	.byte	0x06
	.zero		1


	//   ....[52]....
        /*0de8*/ 	.word	0x00013db0
        /*0dec*/ 	.word	0x000000ff
        /*0df0*/ 	.word	0x00000000
        /*0df4*/ 	.short	0x0101
        /*0df6*/ 	.byte	0x06
	.zero		1


	//   ....[53]....
        /*0df8*/ 	.word	0x00018680
        /*0dfc*/ 	.word	0x00000000
        /*0e00*/ 	.word	0x00038840
        /*0e04*/ 	.short	0x010a
        /*0e06*/ 	.byte	0x3f
	.zero		1


	//   ....[54]....
        /*0e08*/ 	.word	0x000191d0
        /*0e0c*/ 	.word	0x00000013
        /*0e10*/ 	.word	0x00038800
        /*0e14*/ 	.short	0x0107
        /*0e16*/ 	.byte	0x3f
	.zero		1


	//   ....[55]....
        /*0e18*/ 	.word	0x00019270
        /*0e1c*/ 	.word	0x00000013
        /*0e20*/ 	.word	0x00038800
        /*0e24*/ 	.short	0x0101
        /*0e26*/ 	.byte	0x3f
	.zero		1


	//   ....[56]....
        /*0e28*/ 	.word	0x0001a1a0
        /*0e2c*/ 	.word	0x00000013
        /*0e30*/ 	.word	0x00038810
        /*0e34*/ 	.short	0x0107
        /*0e36*/ 	.byte	0x3f
	.zero		1


	//   ....[57]....
        /*0e38*/ 	.word	0x0001a2a0
        /*0e3c*/ 	.word	0x00000013
        /*0e40*/ 	.word	0x00038810
        /*0e44*/ 	.short	0x0101
        /*0e46*/ 	.byte	0x3f
	.zero		1


	//   ....[58]....
        /*0e48*/ 	.word	0x0001a2c0
        /*0e4c*/ 	.word	0x00000013
        /*0e50*/ 	.word	0x00038820
        /*0e54*/ 	.short	0x010a
        /*0e56*/ 	.byte	0x3f
	.zero		1


	//   ....[59]....
        /*0e58*/ 	.word	0x0001a3a0
        /*0e5c*/ 	.word	0x00000000
        /*0e60*/ 	.word	0x00038860
        /*0e64*/ 	.short	0x010a
        /*0e66*/ 	.byte	0x3f
	.zero		1


	//   ....[60]....
        /*0e68*/ 	.word	0x0001b090
        /*0e6c*/ 	.word	0x00000003
        /*0e70*/ 	.word	0x00038840
        /*0e74*/ 	.short	0x010a
        /*0e76*/ 	.byte	0x3f
	.zero		1


	//   ....[61]....
        /*0e78*/ 	.word	0x0001b2f0
        /*0e7c*/ 	.word	0x00000003
        /*0e80*/ 	.word	0x00038860
        /*0e84*/ 	.short	0x010a
        /*0e86*/ 	.byte	0x3f
	.zero		1


	//   ....[62]....
        /*0e88*/ 	.word	0x0001bea0
        /*0e8c*/ 	.word	0x00000004
        /*0e90*/ 	.word	0x00038840
        /*0e94*/ 	.short	0x010a
        /*0e96*/ 	.byte	0x3f
	.zero		1


	//   ....[63]....
        /*0e98*/ 	.word	0x0001c0f0
        /*0e9c*/ 	.word	0x00000004
        /*0ea0*/ 	.word	0x00038860
        /*0ea4*/ 	.short	0x010a
        /*0ea6*/ 	.byte	0x3f
	.zero		1


	//   ....[64]....
        /*0ea8*/ 	.word	0x0001cc30
        /*0eac*/ 	.word	0x00000004
        /*0eb0*/ 	.word	0x00038840
        /*0eb4*/ 	.short	0x010a
        /*0eb6*/ 	.byte	0x3f
	.zero		1


	//   ....[65]....
        /*0eb8*/ 	.word	0x0001ce90
        /*0ebc*/ 	.word	0x00000004
        /*0ec0*/ 	.word	0x00038860
        /*0ec4*/ 	.short	0x010a
        /*0ec6*/ 	.byte	0x3f
	.zero		1


	//   ....[66]....
        /*0ec8*/ 	.word	0x0001ec10
        /*0ecc*/ 	.word	0x00000000
        /*0ed0*/ 	.word	0x00038820
        /*0ed4*/ 	.short	0x010a
        /*0ed6*/ 	.byte	0x3f
	.zero		1


	//   ....[67]....
        /*0ed8*/ 	.word	0x0001edd0
        /*0edc*/ 	.word	0x00000006
        /*0ee0*/ 	.word	0x00000000
        /*0ee4*/ 	.short	0x010a
        /*0ee6*/ 	.byte	0x3f
	.zero		1


	//   ....[68]....
        /*0ee8*/ 	.word	0x0001ee40
        /*0eec*/ 	.word	0x00000007
        /*0ef0*/ 	.word	0x00000000
        /*0ef4*/ 	.short	0x010a
        /*0ef6*/ 	.byte	0x3f
	.zero		1


	//   ....[69]....
        /*0ef8*/ 	.word	0x0001eeb0
        /*0efc*/ 	.word	0x00000004
        /*0f00*/ 	.word	0x00000000
        /*0f04*/ 	.short	0x010a
        /*0f06*/ 	.byte	0x3f
	.zero		1


	//   ....[70]....
        /*0f08*/ 	.word	0x0001eee0
        /*0f0c*/ 	.word	0x00000003
        /*0f10*/ 	.word	0x00000000
        /*0f14*/ 	.short	0x010a
        /*0f16*/ 	.byte	0x3f
	.zero		1


	//   ....[71]....
        /*0f18*/ 	.word	0x0001ef50
        /*0f1c*/ 	.word	0x00000000
        /*0f20*/ 	.word	0x00038800
        /*0f24*/ 	.short	0x010a
        /*0f26*/ 	.byte	0x3f
	.zero		1


	//   ....[72]....
        /*0f28*/ 	.word	0x0001efa0
        /*0f2c*/ 	.word	0x00000007
        /*0f30*/ 	.word	0x00038830
        /*0f34*/ 	.short	0x010a
        /*0f36*/ 	.byte	0x3f
	.zero		1


	//   ....[73]....
        /*0f38*/ 	.word	0x0001f000
        /*0f3c*/ 	.word	0x00000006
        /*0f40*/ 	.word	0x00038810
        /*0f44*/ 	.short	0x010a
        /*0f46*/ 	.byte	0x3f
	.zero		1


	//   ....[74]....
        /*0f48*/ 	.word	0x0001f050
        /*0f4c*/ 	.word	0x00000007
        /*0f50*/ 	.word	0x00038850
        /*0f54*/ 	.short	0x010a
        /*0f56*/ 	.byte	0x3f
	.zero		1


	//   ....[75]....
        /*0f58*/ 	.word	0x0001f0b0
        /*0f5c*/ 	.word	0x00000009
        /*0f60*/ 	.word	0x00038830
        /*0f64*/ 	.short	0x010a
        /*0f66*/ 	.byte	0x3f
	.zero		1


	//   ....[76]....
        /*0f68*/ 	.word	0x0001f110
        /*0f6c*/ 	.word	0x00000009
        /*0f70*/ 	.word	0x00038850
        /*0f74*/ 	.short	0x010a
        /*0f76*/ 	.byte	0x3f
	.zero		1


	//   ....[77]....
        /*0f78*/ 	.word	0x0001f170
        /*0f7c*/ 	.word	0x00000006
        /*0f80*/ 	.word	0x00038830
        /*0f84*/ 	.short	0x010a
        /*0f86*/ 	.byte	0x3f
	.zero		1


	//   ....[78]....
        /*0f88*/ 	.word	0x0001f1d0
        /*0f8c*/ 	.word	0x00000006
        /*0f90*/ 	.word	0x00038850
        /*0f94*/ 	.short	0x010a
        /*0f96*/ 	.byte	0x3f
	.zero		1


	//   ....[79]....
        /*0f98*/ 	.word	0x0001f230
        /*0f9c*/ 	.word	0x00000006
        /*0fa0*/ 	.word	0x00038830
        /*0fa4*/ 	.short	0x010a
        /*0fa6*/ 	.byte	0x3f
	.zero		1


	//   ....[80]....
        /*0fa8*/ 	.word	0x0001f290
        /*0fac*/ 	.word	0x00000006
        /*0fb0*/ 	.word	0x00038850
        /*0fb4*/ 	.short	0x010a
        /*0fb6*/ 	.byte	0x3f
	.zero		1


	//   ....[81]....
        /*0fb8*/ 	.word	0x0001f430
        /*0fbc*/ 	.word	0x00000000
        /*0fc0*/ 	.word	0x00038840
        /*0fc4*/ 	.short	0x010a
        /*0fc6*/ 	.byte	0x3f
	.zero		1


	//   ....[82]....
        /*0fc8*/ 	.word	0x00020510
        /*0fcc*/ 	.word	0x00000013
        /*0fd0*/ 	.word	0x00038820
        /*0fd4*/ 	.short	0x010a
        /*0fd6*/ 	.byte	0x3f
	.zero		1


	//   ....[83]....
        /*0fd8*/ 	.word	0x00020560
        /*0fdc*/ 	.word	0x00000000
        /*0fe0*/ 	.word	0x00038860
        /*0fe4*/ 	.short	0x010a
        /*0fe6*/ 	.byte	0x3f
	.zero		1


	//   ....[84]....
        /*0fe8*/ 	.word	0x000205b0
        /*0fec*/ 	.word	0x00000003
        /*0ff0*/ 	.word	0x00038840
        /*0ff4*/ 	.short	0x010a
        /*0ff6*/ 	.byte	0x3f
	.zero		1


	//   ....[85]....
        /*0ff8*/ 	.word	0x00020600
        /*0ffc*/ 	.word	0x00000003
        /*1000*/ 	.word	0x00038860
        /*1004*/ 	.short	0x010a
        /*1006*/ 	.byte	0x3f
	.zero		1


	//   ....[86]....
        /*1008*/ 	.word	0x00020650
        /*100c*/ 	.word	0x00000004
        /*1010*/ 	.word	0x00038840
        /*1014*/ 	.short	0x010a
        /*1016*/ 	.byte	0x3f
	.zero		1


	//   ....[87]....
        /*1018*/ 	.word	0x000206a0
        /*101c*/ 	.word	0x00000004
        /*1020*/ 	.word	0x00038860
        /*1024*/ 	.short	0x010a
        /*1026*/ 	.byte	0x3f
	.zero		1


	//   ....[88]....
        /*1028*/ 	.word	0x000206f0
        /*102c*/ 	.word	0x00000004
        /*1030*/ 	.word	0x00038840
        /*1034*/ 	.short	0x010a
        /*1036*/ 	.byte	0x3f
	.zero		1


	//   ....[89]....
        /*1038*/ 	.word	0x00020740
        /*103c*/ 	.word	0x00000004
        /*1040*/ 	.word	0x00038860
        /*1044*/ 	.short	0x010a
        /*1046*/ 	.byte	0x3f
	.zero		1


	//   ....[90]....
        /*1048*/ 	.word	0x000212b0
        /*104c*/ 	.word	0x00000000
        /*1050*/ 	.word	0x00038820
        /*1054*/ 	.short	0x010a
        /*1056*/ 	.byte	0x3f
	.zero		1


	//   ....[91]....
        /*1058*/ 	.word	0x00021450
        /*105c*/ 	.word	0x00000006
        /*1060*/ 	.word	0x00000000
        /*1064*/ 	.short	0x010a
        /*1066*/ 	.byte	0x3f
	.zero		1


	//   ....[92]....
        /*1068*/ 	.word	0x000214a0
        /*106c*/ 	.word	0x00000007
        /*1070*/ 	.word	0x00000000
        /*1074*/ 	.short	0x010a
        /*1076*/ 	.byte	0x3f
	.zero		1


	//   ....[93]....
        /*1078*/ 	.word	0x000214f0
        /*107c*/ 	.word	0x00000004
        /*1080*/ 	.word	0x00000000
        /*1084*/ 	.short	0x010a
        /*1086*/ 	.byte	0x3f
	.zero		1


	//----- nvinfo : EIATTR_NUM_MBARRIERS
	.align		4
.L_887:
        /*1088*/ 	.byte	0x03, 0x38
        /*108a*/ 	.short	0x0017


	//----- nvinfo : EIATTR_EXIT_INSTR_OFFSETS
	.align		4
        /*108c*/ 	.byte	0x04, 0x1c
        /*108e*/ 	.short	(.L_889 - .L_888)


	//   ....[0]....
.L_888:
        /*1090*/ 	.word	0x00000a60


	//   ....[1]....
        /*1094*/ 	.word	0x00015fa0


	//   ....[2]....
        /*1098*/ 	.word	0x0001ef30


	//----- nvinfo : EIATTR_MAX_THREADS
	.align		4
.L_889:
        /*109c*/ 	.byte	0x04, 0x05
        /*109e*/ 	.short	(.L_891 - .L_890)
.L_890:
        /*10a0*/ 	.word	0x00000180
        /*10a4*/ 	.word	0x00000001
        /*10a8*/ 	.word	0x00000001


	//----- nvinfo : EIATTR_CRS_STACK_SIZE
	.align		4
.L_891:
        /*10ac*/ 	.byte	0x04, 0x1e
        /*10ae*/ 	.short	(.L_893 - .L_892)
.L_892:
        /*10b0*/ 	.word	0x00000000


	//----- nvinfo : EIATTR_CBANK_PARAM_SIZE
	.align		4
.L_893:
        /*10b4*/ 	.byte	0x03, 0x19
        /*10b6*/ 	.short	0x0bf0


	//----- nvinfo : EIATTR_PARAM_CBANK
	.align		4
        /*10b8*/ 	.byte	0x04, 0x0a
        /*10ba*/ 	.short	(.L_895 - .L_894)
	.align		4
.L_894:
        /*10bc*/ 	.word	index@(.nv.constant0._ZN7cutlass13device_kernelIN5flash11enable_sm90INS1_16FlashAttnFwdSm90INS1_25CollectiveMainloopFwdSm90ILi2EN4cute5tupleIJNS5_1CILi1EEES8_S8_EEENS6_IJNS7_ILi64EEESA_SA_EEELi512ENS_6half_tEfNS_4arch4Sm90ELb0ELb1ELb0ELb1ELb0ELb0ELb1ELb0ELb0ELb1ELb1ELb0EEENS1_21CollectiveEpilogueFwdINS6_IJSA_NS7_ILi512EEESA_EEES9_SC_SE_Li256ELb1ELb1ELb1ELb0EEENS1_36VarlenDynamicPersistentTileSchedulerILi64ELi64ELi256ELi128ELb1ELb1ELb1ELb1ELb0ELb1EEEEEEEEEvNT_6ParamsE)
        /*10c0*/ 	.short	0x0210
        /*10c2*/ 	.short	0x0bf0


	//----- nvinfo : EIATTR_SW_WAR
	.align		4
.L_895:
        /*10c4*/ 	.byte	0x04, 0x36
        /*10c6*/ 	.short	(.L_897 - .L_896)
.L_896:
        /*10c8*/ 	.word	0x00000008
.L_897:


//--------------------- .nv.info._ZN7cutlass13device_kernelIN5flash11enable_sm90INS1_16FlashAttnFwdSm90INS1_25CollectiveMainloopFwdSm90ILi2EN4cute5tupleIJNS5_1CILi1EEES8_S8_EEENS6_IJNS7_ILi64EEESA_SA_EEELi512ENS_6half_tEfNS_4arch4Sm90ELb0ELb1ELb0ELb1ELb0ELb1ELb1ELb0ELb0ELb1ELb1ELb0EEENS1_21CollectiveEpilogueFwdINS6_IJSA_NS7_ILi512EEESA_EEES9_SC_SE_Li256ELb1ELb1ELb1ELb0EEENS1_36VarlenDynamicPersistentTileSchedulerILi64ELi64ELi256ELi128ELb1ELb1ELb1ELb1ELb0ELb1EEEEEEEEEvNT_6ParamsE --------------------------
	.section	.nv.info._ZN7cutlass13device_kernelIN5flash11enable_sm90INS1_16FlashAttnFwdSm90INS1_25CollectiveMainloopFwdSm90ILi2EN4cute5tupleIJNS5_1CILi1EEES8_S8_EEENS6_IJNS7_ILi64EEESA_SA_EEELi512ENS_6half_tEfNS_4arch4Sm90ELb0ELb1ELb0ELb1ELb0ELb1ELb1ELb0ELb0ELb1ELb1ELb0EEENS1_21CollectiveEpilogueFwdINS6_IJSA_NS7_ILi512EEESA_EEES9_SC_SE_Li256ELb1ELb1ELb1ELb0EEENS1_36VarlenDynamicPersistentTileSchedulerILi64ELi64ELi256ELi128ELb1ELb1ELb1ELb1ELb0ELb1EEEEEEEEEvNT_6ParamsE,"",@"SHT_CUDA_INFO"
	.sectionflags	@""
	.align	4


	//----- nvinfo : EIATTR_CUDA_API_VERSION
	.align		4
        /*0000*/ 	.byte	0x04, 0x37
        /*0002*/ 	.short	(.L_899 - .L_898)
.L_898:
        /*0004*/ 	.word	0x00000082


	//----- nvinfo : EIATTR_KPARAM_INFO
	.align		4
.L_899:
        /*0008*/ 	.byte	0x04, 0x17
        /*000a*/ 	.short	(.L_901 - .L_900)
.L_900:
        /*000c*/ 	.word	0x00000000
        /*0010*/ 	.short	0x0000
        /*0012*/ 	.short	0x0070
        /*0014*/ 	.byte	0x00, 0xf0, 0x01, 0x2e


	//----- nvinfo : EIATTR_SPARSE_MMA_MASK
	.align		4
.L_901:
        /*0018*/ 	.byte	0x03, 0x50
        /*001a*/ 	.short	0x0000


	//----- nvinfo : EIATTR_MAXREG_COUNT
	.align		4
        /*001c*/ 	.byte	0x03, 0x1b
        /*001e*/ 	.short	0x00a8


	//----- nvinfo : EIATTR_NUM_BARRIERS
	.align		4
        /*0020*/ 	.byte	0x02, 0x4c
        /*0022*/ 	.byte	0x10
	.zero		1


	//----- nvinfo : EIATTR_EXTERNS
	.align		4
        /*0024*/ 	.byte	0x04, 0x0f
        /*0026*/ 	.short	(.L_903 - .L_902)


	//   ....[0]....
	.align		4
.L_902:
        /*0028*/ 	.word	index@(__assertfail)


	//----- nvinfo : EIATTR_ANNOTATIONS
	.align		4
.L_903:
        /*002c*/ 	.byte	0x04, 0x55
        /*002e*/ 	.short	(.L_905 - .L_904)


	//   ....[0]....
.L_904:
        /* <DEDUP_REMOVED lines=103> */


	//----- nvinfo : EIATTR_MERCURY_ISA_VERSION
	.align		4
.L_905:
        /*0688*/ 	.byte	0x03, 0x5f
        /*068a*/ 	.short	0x0101


	//----- nvinfo : EIATTR_UNUSED_LOAD_BYTE_OFFSET
	.align		4
        /*068c*/ 	.byte	0x04, 0x44
        /*068e*/ 	.short	(.L_907 - .L_906)


	//   ....[0]....
.L_906:
        /*0690*/ 	.word	0x00000ab0
        /*0694*/ 	.word	0x0000fff0


	//   ....[1]....
        /*0698*/ 	.word	0x00019f80
        /*069c*/ 	.word	0x0000fff0


	//----- nvinfo : EIATTR_INT_WARP_WIDE_INSTR_OFFSETS
	.align		4
.L_907:
        /*06a0*/ 	.byte	0x04, 0x31
        /*06a2*/ 	.short	(.L_909 - .L_908)


	//   ....[0]....
.L_908:
        /*06a4*/ 	.word	0x00000190


	//   ....[1]....
        /*06a8*/ 	.word	0x000001d0


	//   ....[2]....
        /*06ac*/ 	.word	0x00000240


	//   ....[3]....
        /*06b0*/ 	.word	0x00000250


	//   ....[4]....
        /*06b4*/ 	.word	0x00022bd0


	//   ....[5]....
        /*06b8*/ 	.word	0x00022c30


	//   ....[6]....
        /*06bc*/ 	.word	0x00028610


	//   ....[7]....
        /*06c0*/ 	.word	0x00028670


	//----- nvinfo : EIATTR_COOP_GROUP_MASK_REGIDS
	.align		4
.L_909:
        /*06c4*/ 	.byte	0x04, 0x29
        /*06c6*/ 	.short	(.L_911 - .L_910)


	//   ....[0]....
.L_910:
        /*06c8*/ 	.word	0xffffffff


	//   ....[1]....
        /*06cc*/ 	.word	0xffffffff


	//   ....[2]....
        /*06d0*/ 	.word	0xffffffff


	//   ....[3]....
        /*06d4*/ 	.word	0xffffffff


	//   ....[4]....
        /*06d8*/ 	.word	0xffffffff


	//   ....[5]....
        /*06dc*/ 	.word	0xffffffff


	//   ....[6]....
        /*06e0*/ 	.word	0xffffffff


	//   ....[7]....
        /*06e4*/ 	.word	0xffffffff


	//   ....[8]....
        /*06e8*/ 	.word	0xffffffff


	//   ....[9]....
        /*06ec*/ 	.word	0xffffffff


	//   ....[10]....
        /*06f0*/ 	.word	0xffffffff


	//   ....[11]....
        /*06f4*/ 	.word	0xffffffff


	//   ....[12]....
        /*06f8*/ 	.word	0xffffffff


	//   ....[13]....
        /*06fc*/ 	.word	0xffffffff


	//   ....[14]....
        /*0700*/ 	.word	0xffffffff


	//   ....[15]....
        /*0704*/ 	.word	0xffffffff


	//   ....[16]....
        /*0708*/ 	.word	0xffffffff


	//   ....[17]....
        /*070c*/ 	.word	0xffffffff


	//   ....[18]....
        /*0710*/ 	.word	0xffffffff


	//   ....[19]....
        /*0714*/ 	.word	0xffffffff


	//   ....[20]....
        /*0718*/ 	.word	0xffffffff


	//   ....[21]....
        /*071c*/ 	.word	0xffffffff


	//   ....[22]....
        /*0720*/ 	.word	0xffffffff


	//   ....[23]....
        /*0724*/ 	.word	0xffffffff


	//   ....[24]....
        /*0728*/ 	.word	0xffffffff


	//   ....[25]....
        /*072c*/ 	.word	0xffffffff


	//   ....[26]....
        /*0730*/ 	.word	0xffffffff


	//   ....[27]....
        /*0734*/ 	.word	0xffffffff


	//   ....[28]....
        /*0738*/ 	.word	0xffffffff


	//   ....[29]....
        /*073c*/ 	.word	0xffffffff


	//   ....[30]....
        /*0740*/ 	.word	0xffffffff


	//   ....[31]....
        /*0744*/ 	.word	0xffffffff


	//   ....[32]....
        /*0748*/ 	.word	0xffffffff


	//   ....[33]....
        /*074c*/ 	.word	0xffffffff


	//   ....[34]....
        /*0750*/ 	.word	0xffffffff


	//   ....[35]....
        /*0754*/ 	.word	0xffffffff


	//   ....[36]....
        /*0758*/ 	.word	0xffffffff


	//   ....[37]....
        /*075c*/ 	.word	0xffffffff


	//   ....[38]....
        /*0760*/ 	.word	0xffffffff


	//   ....[39]....
        /*0764*/ 	.word	0xffffffff


	//   ....[40]....
        /*0768*/ 	.word	0xffffffff


	//   ....[41]....
        /*076c*/ 	.word	0xffffffff


	//   ....[42]....
        /*0770*/ 	.word	0xffffffff


	//   ....[43]....
        /*0774*/ 	.word	0xffffffff


	//   ....[44]....
        /*0778*/ 	.word	0xffffffff


	//   ....[45]....
        /*077c*/ 	.word	0xffffffff


	//   ....[46]....
        /*0780*/ 	.word	0xffffffff


	//   ....[47]....
        /*0784*/ 	.word	0xffffffff


	//   ....[48]....
        /*0788*/ 	.word	0xffffffff


	//   ....[49]....
        /*078c*/ 	.word	0xffffffff


	//   ....[50]....
        /*0790*/ 	.word	0xffffffff


	//   ....[51]....
        /*0794*/ 	.word	0xffffffff


	//   ....[52]....
        /*0798*/ 	.word	0xffffffff


	//   ....[53]....
        /*079c*/ 	.word	0xffffffff


	//   ....[54]....
        /*07a0*/ 	.word	0xffffffff


	//   ....[55]....
        /*07a4*/ 	.word	0xffffffff


	//   ....[56]....
        /*07a8*/ 	.word	0xffffffff


	//   ....[57]....
        /*07ac*/ 	.word	0xffffffff


	//   ....[58]....
        /*07b0*/ 	.word	0xffffffff


	//   ....[59]....
        /*07b4*/ 	.word	0xffffffff


	//   ....[60]....
        /*07b8*/ 	.word	0xffffffff


	//   ....[61]....
        /*07bc*/ 	.word	0xffffffff


	//   ....[62]....
        /*07c0*/ 	.word	0xffffffff


	//   ....[63]....
        /*07c4*/ 	.word	0xffffffff


	//   ....[64]....
        /*07c8*/ 	.word	0xffffffff


	//   ....[65]....
        /*07cc*/ 	.word	0xffffffff


	//   ....[66]....
        /*07d0*/ 	.word	0xffffffff


	//   ....[67]....
        /*07d4*/ 	.word	0xffffffff


	//   ....[68]....
        /*07d8*/ 	.word	0xffffffff


	//   ....[69]....
        /*07dc*/ 	.word	0xffffffff


	//   ....[70]....
        /*07e0*/ 	.word	0xffffffff


	//   ....[71]....
        /*07e4*/ 	.word	0xffffffff


	//   ....[72]....
        /*07e8*/ 	.word	0xffffffff


	//   ....[73]....
        /*07ec*/ 	.word	0xffffffff


	//   ....[74]....
        /*07f0*/ 	.word	0xffffffff


	//   ....[75]....
        /*07f4*/ 	.word	0xffffffff


	//   ....[76]....
        /*07f8*/ 	.word	0xffffffff


	//   ....[77]....
        /*07fc*/ 	.word	0xffffffff


	//   ....[78]....
        /*0800*/ 	.word	0xffffffff


	//   ....[79]....
        /*0804*/ 	.word	0xffffffff


	//   ....[80]....
        /*0808*/ 	.word	0xffffffff


	//   ....[81]....
        /*080c*/ 	.word	0xffffffff


	//   ....[82]....
        /*0810*/ 	.word	0xffffffff


	//   ....[83]....
        /*0814*/ 	.word	0xffffffff


	//   ....[84]....
        /*0818*/ 	.word	0xffffffff


	//   ....[85]....
        /*081c*/ 	.word	0xffffffff


	//   ....[86]....
        /*0820*/ 	.word	0xffffffff


	//   ....[87]....
        /*0824*/ 	.word	0xffffffff


	//   ....[88]....
        /*0828*/ 	.word	0xffffffff


	//   ....[89]....
        /*082c*/ 	.word	0xffffffff


	//   ....[90]....
        /*0830*/ 	.word	0xffffffff


	//   ....[91]....
        /*0834*/ 	.word	0xffffffff


	//   ....[92]....
        /*0838*/ 	.word	0xffffffff


	//   ....[93]....
        /*083c*/ 	.word	0xffffffff


	//   ....[94]....
        /*0840*/ 	.word	0xffffffff


	//   ....[95]....
        /*0844*/ 	.word	0xffffffff


	//   ....[96]....
        /*0848*/ 	.word	0xffffffff


	//   ....[97]....
        /*084c*/ 	.word	0xffffffff


	//   ....[98]....
        /*0850*/ 	.word	0xffffffff


	//   ....[99]....
        /*0854*/ 	.word	0xffffffff


	//   ....[100]....
        /*0858*/ 	.word	0xffffffff


	//   ....[101]....
        /*085c*/ 	.word	0xffffffff


	//   ....[102]....
        /*0860*/ 	.word	0xffffffff


	//   ....[103]....
        /*0864*/ 	.word	0xffffffff


	//   ....[104]....
        /*0868*/ 	.word	0xffffffff


	//   ....[105]....
        /*086c*/ 	.word	0xffffffff


	//   ....[106]....
        /*0870*/ 	.word	0xffffffff


	//   ....[107]....
        /*0874*/ 	.word	0xffffffff


	//   ....[108]....
        /*0878*/ 	.word	0xffffffff


	//   ....[109]....
        /*087c*/ 	.word	0xffffffff


	//   ....[110]....
        /*0880*/ 	.word	0xffffffff


	//   ....[111]....
        /*0884*/ 	.word	0xffffffff


	//   ....[112]....
        /*0888*/ 	.word	0xffffffff


	//   ....[113]....
        /*088c*/ 	.word	0xffffffff


	//   ....[114]....
        /*0890*/ 	.word	0xffffffff


	//   ....[115]....
        /*0894*/ 	.word	0xffffffff


	//   ....[116]....
        /*0898*/ 	.word	0xffffffff


	//   ....[117]....
        /*089c*/ 	.word	0xffffffff


	//   ....[118]....
        /*08a0*/ 	.word	0xffffffff


	//   ....[119]....
        /*08a4*/ 	.word	0xffffffff


	//   ....[120]....
        /*08a8*/ 	.word	0xffffffff


	//   ....[121]....
        /*08ac*/ 	.word	0xffffffff


	//   ....[122]....
        /*08b0*/ 	.word	0xffffffff


	//   ....[123]....
        /*08b4*/ 	.word	0xffffffff


	//   ....[124]....
        /*08b8*/ 	.word	0xffffffff


	//   ....[125]....
        /*08bc*/ 	.word	0xffffffff


	//   ....[126]....
        /*08c0*/ 	.word	0xffffffff


	//   ....[127]....
        /*08c4*/ 	.word	0xffffffff


	//   ....[128]....
        /*08c8*/ 	.word	0xffffffff


	//   ....[129]....
        /*08cc*/ 	.word	0xffffffff


	//   ....[130]....
        /*08d0*/ 	.word	0x0500000f


	//   ....[131]....
        /*08d4*/ 	.word	0x0500000f


	//   ....[132]....
        /*08d8*/ 	.word	0x0500000f


	//   ....[133]....
        /*08dc*/ 	.word	0x0500000f


	//   ....[134]....
        /*08e0*/ 	.word	0x0500000f


	//   ....[135]....
        /*08e4*/ 	.word	0x0500000f


	//   ....[136]....
        /*08e8*/ 	.word	0x0500000f


	//   ....[137]....
        /*08ec*/ 	.word	0x0500000f


	//   ....[138]....
        /*08f0*/ 	.word	0x0500000f


	//   ....[139]....
        /*08f4*/ 	.word	0x0500000f


	//   ....[140]....
        /*08f8*/ 	.word	0x0500000f


	//   ....[141]....
        /*08fc*/ 	.word	0x0500000f


	//   ....[142]....
        /*0900*/ 	.word	0x0500000f


	//   ....[143]....
        /*0904*/ 	.word	0x0500000f


	//   ....[144]....
        /*0908*/ 	.word	0x0500000f


	//   ....[145]....
        /*090c*/ 	.word	0x0500000f


	//   ....[146]....
        /*0910*/ 	.word	0x0500000f


	//   ....[147]....
        /*0914*/ 	.word	0x0500000f


	//   ....[148]....
        /*0918*/ 	.word	0x0500000f


	//   ....[149]....
        /*091c*/ 	.word	0x0500000f


	//   ....[150]....
        /*0920*/ 	.word	0x0500000f


	//   ....[151]....
        /*0924*/ 	.word	0x0500000f


	//   ....[152]....
        /*0928*/ 	.word	0x0500000f


	//   ....[153]....
        /*092c*/ 	.word	0x0500000f


	//   ....[154]....
        /*0930*/ 	.word	0x0500000f


	//   ....[155]....
        /*0934*/ 	.word	0x0500000f


	//   ....[156]....
        /*0938*/ 	.word	0x0500000f


	//   ....[157]....
        /*093c*/ 	.word	0x0500000f


	//   ....[158]....
        /*0940*/ 	.word	0x0500000f


	//   ....[159]....
        /*0944*/ 	.word	0x0500000f


	//   ....[160]....
        /*0948*/ 	.word	0x0500000f


	//   ....[161]....
        /*094c*/ 	.word	0x0500000f


	//   ....[162]....
        /*0950*/ 	.word	0x0500000f


	//   ....[163]....
        /*0954*/ 	.word	0x0500000f


	//   ....[164]....
        /*0958*/ 	.word	0x0500000f


	//   ....[165]....
        /*095c*/ 	.word	0x0500000f


	//   ....[166]....
        /*0960*/ 	.word	0x0500000f


	//   ....[167]....
        /*0964*/ 	.word	0x0500000f


	//   ....[168]....
        /*0968*/ 	.word	0x0500000f


	//   ....[169]....
        /*096c*/ 	.word	0x0500000f


	//   ....[170]....
        /*0970*/ 	.word	0x0500000f


	//   ....[171]....
        /*0974*/ 	.word	0x0500000f


	//   ....[172]....
        /*0978*/ 	.word	0x0500000f


	//   ....[173]....
        /*097c*/ 	.word	0x0500000f


	//   ....[174]....
        /*0980*/ 	.word	0x0500000f


	//   ....[175]....
        /*0984*/ 	.word	0x0500000f


	//   ....[176]....
        /*0988*/ 	.word	0x0500000f


	//   ....[177]....
        /*098c*/ 	.word	0x0500000f


	//   ....[178]....
        /*0990*/ 	.word	0x0500000f


	//   ....[179]....
        /*0994*/ 	.word	0x0500000f


	//   ....[180]....
        /*0998*/ 	.word	0x0500000f


	//   ....[181]....
        /*099c*/ 	.word	0x0500000f


	//   ....[182]....
        /*09a0*/ 	.word	0x0500000f


	//----- nvinfo : EIATTR_COOP_GROUP_INSTR_OFFSETS
	.align		4
.L_911:
        /*09a4*/ 	.byte	0x04, 0x28
        /*09a6*/ 	.short	(.L_913 - .L_912)


	//   ....[0]....
.L_912:
        /*09a8*/ 	.word	0x00000070


	//   ....[1]....
        /*09ac*/ 	.word	0x000001a0


	//   ....[2]....
        /*09b0*/ 	.word	0x000001f0


	//   ....[3]....
        /*09b4*/ 	.word	0x00000400


	//   ....[4]....
        /*09b8*/ 	.word	0x00000560


	//   ....[5]....
        /*09bc*/ 	.word	0x00000680


	//   ....[6]....
        /*09c0*/ 	.word	0x000007e0


	//   ....[7]....
        /*09c4*/ 	.word	0x00005820


	//   ....[8]....
        /*09c8*/ 	.word	0x00007ad0


	//   ....[9]....
        /*09cc*/ 	.word	0x00008260


	//   ....[10]....
        /*09d0*/ 	.word	0x00008270


	//   ....[11]....
        /*09d4*/ 	.word	0x00008280


	//   ....[12]....
        /*09d8*/ 	.word	0x00008290


	//   ....[13]....
        /*09dc*/ 	.word	0x00008580


	//   ....[14]....
        /*09e0*/ 	.word	0x00008590


	//   ....[15]....
        /*09e4*/ 	.word	0x000085a0


	//   ....[16]....
        /*09e8*/ 	.word	0x000085b0


	//   ....[17]....
        /*09ec*/ 	.word	0x00009790


	//   ....[18]....
        /*09f0*/ 	.word	0x000097a0


	//   ....[19]....
        /*09f4*/ 	.word	0x000097b0


	//   ....[20]....
        /*09f8*/ 	.word	0x000097c0


	//   ....[21]....
        /*09fc*/ 	.word	0x000099f0


	//   ....[22]....
        /*0a00*/ 	.word	0x00009a00


	//   ....[23]....
        /*0a04*/ 	.word	0x00009a10


	//   ....[24]....
        /*0a08*/ 	.word	0x00009a20


	//   ....[25]....
        /*0a0c*/ 	.word	0x0000b120


	//   ....[26]....
        /*0a10*/ 	.word	0x0000c880


	//   ....[27]....
        /*0a14*/ 	.word	0x0000d000


	//   ....[28]....
        /*0a18*/ 	.word	0x0000d670


	//   ....[29]....
        /*0a1c*/ 	.word	0x0000d6f0


	//   ....[30]....
        /*0a20*/ 	.word	0x0000da30


	//   ....[31]....
        /*0a24*/ 	.word	0x0000da80


	//   ....[32]....
        /*0a28*/ 	.word	0x0000e290


	//   ....[33]....
        /*0a2c*/ 	.word	0x0000eae0


	//   ....[34]....
        /*0a30*/ 	.word	0x000100d0


	//   ....[35]....
        /*0a34*/ 	.word	0x00010450


	//   ....[36]....
        /*0a38*/ 	.word	0x00010b30


	//   ....[37]....
        /*0a3c*/ 	.word	0x00010c20


	//   ....[38]....
        /*0a40*/ 	.word	0x00011220


	//   ....[39]....
        /*0a44*/ 	.word	0x000113f0


	//   ....[40]....
        /*0a48*/ 	.word	0x000121e0


	//   ....[41]....
        /*0a4c*/ 	.word	0x00012b10


	//   ....[42]....
        /*0a50*/ 	.word	0x00014350


	//   ....[43]....
        /*0a54*/ 	.word	0x00014370


	//   ....[44]....
        /*0a58*/ 	.word	0x00014680


	//   ....[45]....
        /*0a5c*/ 	.word	0x00014850


	//   ....[46]....
        /*0a60*/ 	.word	0x00015730


	//   ....[47]....
        /*0a64*/ 	.word	0x00015d90


	//   ....[48]....
        /*0a68*/ 	.word	0x00017230


	//   ....[49]....
        /*0a6c*/ 	.word	0x000176d0


	//   ....[50]....
        /*0a70*/ 	.word	0x00017c90


	//   ....[51]....
        /*0a74*/ 	.word	0x00017cb0


	//   ....[52]....
        /*0a78*/ 	.word	0x000185c0


	//   ....[53]....
        /*0a7c*/ 	.word	0x00018790


	//   ....[54]....
        /*0a80*/ 	.word	0x00019430


	//   ....[55]....
        /*0a84*/ 	.word	0x000194a0


	//   ....[56]....
        /*0a88*/ 	.word	0x00019510


	//   ....[57]....
        /*0a8c*/ 	.word	0x00019660


	//   ....[58]....
        /*0a90*/ 	.word	0x00019830


	//   ....[59]....
        /*0a94*/ 	.word	0x0001ac90


	//   ....[60]....
        /*0a98*/ 	.word	0x0001aff0


	//   ....[61]....
        /*0a9c*/ 	.word	0x0001b000


	//   ....[62]....
        /*0aa0*/ 	.word	0x0001b030


	//   ....[63]....
        /*0aa4*/ 	.word	0x0001b040


	//   ....[64]....
        /*0aa8*/ 	.word	0x0001bc90


	//   ....[65]....
        /*0aac*/ 	.word	0x0001bcd0


	//   ....[66]....
        /*0ab0*/ 	.word	0x0001bf70


	//   ....[67]....
        /*0ab4*/ 	.word	0x0001bf90


	//   ....[68]....
        /*0ab8*/ 	.word	0x0001c920


	//   ....[69]....
        /*0abc*/ 	.word	0x0001c970


	//   ....[70]....
        /*0ac0*/ 	.word	0x0001d250


	//   ....[71]....
        /*0ac4*/ 	.word	0x0001d270


	//   ....[72]....
        /*0ac8*/ 	.word	0x0001e550


	//   ....[73]....
        /*0acc*/ 	.word	0x0001e570


	//   ....[74]....
        /*0ad0*/ 	.word	0x0001e7b0


	//   ....[75]....
        /*0ad4*/ 	.word	0x0001e7d0


	//   ....[76]....
        /*0ad8*/ 	.word	0x0001ea80


	//   ....[77]....
        /*0adc*/ 	.word	0x0001ec90


	//   ....[78]....
        /*0ae0*/ 	.word	0x0001ecc0


	//   ....[79]....
        /*0ae4*/ 	.word	0x0001ecf0


	//   ....[80]....
        /*0ae8*/ 	.word	0x0001ed20


	//   ....[81]....
        /*0aec*/ 	.word	0x0001ed50


	//   ....[82]....
        /*0af0*/ 	.word	0x0001ed80


	//   ....[83]....
        /*0af4*/ 	.word	0x0001ef20


	//   ....[84]....
        /*0af8*/ 	.word	0x0001ef50


	//   ....[85]....
        /*0afc*/ 	.word	0x0001ef80


	//   ....[86]....
        /*0b00*/ 	.word	0x0001efb0


	//   ....[87]....
        /*0b04*/ 	.word	0x0001efe0


	//   ....[88]....
        /*0b08*/ 	.word	0x0001f010


	//   ....[89]....
        /*0b0c*/ 	.word	0x0001f0b0


	//   ....[90]....
        /*0b10*/ 	.word	0x0001f0e0


	//   ....[91]....
        /*0b14*/ 	.word	0x0001f0f0


	//   ....[92]....
        /*0b18*/ 	.word	0x0001f120


	//   ....[93]....
        /*0b1c*/ 	.word	0x00020a20


	//   ....[94]....
        /*0b20*/ 	.word	0x000231a0


	//   ....[95]....
        /*0b24*/ 	.word	0x00023c60


	//   ....[96]....
        /*0b28*/ 	.word	0x00023c70


	//   ....[97]....
        /*0b2c*/ 	.word	0x00023ca0


	//   ....[98]....
        /*0b30*/ 	.word	0x00023d80


	//   ....[99]....
        /*0b34*/ 	.word	0x00023db0


	//   ....[100]....
        /*0b38*/ 	.word	0x00023e10


	//   ....[101]....
        /*0b3c*/ 	.word	0x00023e20


	//   ....[102]....
        /*0b40*/ 	.word	0x00023e90


	//   ....[103]....
        /*0b44*/ 	.word	0x00024820


	//   ....[104]....
        /*0b48*/ 	.word	0x00024830


	//   ....[105]....
        /*0b4c*/ 	.word	0x00024900


	//   ....[106]....
        /*0b50*/ 	.word	0x00024910


	//   ....[107]....
        /*0b54*/ 	.word	0x00024ba0


	//   ....[108]....
        /*0b58*/ 	.word	0x00024bb0


	//   ....[109]....
        /*0b5c*/ 	.word	0x00024d10


	//   ....[110]....
        /*0b60*/ 	.word	0x00024d20


	//   ....[111]....
        /*0b64*/ 	.word	0x00028930


	//   ....[112]....
        /*0b68*/ 	.word	0x00028960


	//   ....[113]....
        /*0b6c*/ 	.word	0x000289c0


	//   ....[114]....
        /*0b70*/ 	.word	0x000289f0


	//   ....[115]....
        /*0b74*/ 	.word	0x00028a20


	//   ....[116]....
        /*0b78*/ 	.word	0x00028a50


	//   ....[117]....
        /*0b7c*/ 	.word	0x00028a80


	//   ....[118]....
        /*0b80*/ 	.word	0x00028ab0


	//   ....[119]....
        /*0b84*/ 	.word	0x00028c70


	//   ....[120]....
        /*0b88*/ 	.word	0x00028ca0


	//   ....[121]....
        /*0b8c*/ 	.word	0x00028cd0


	//   ....[122]....
        /*0b90*/ 	.word	0x00028d00


	//   ....[123]....
        /*0b94*/ 	.word	0x00028d30


	//   ....[124]....
        /*0b98*/ 	.word	0x00028d60


	//   ....[125]....
        /*0b9c*/ 	.word	0x00028e30


	//   ....[126]....
        /*0ba0*/ 	.word	0x00028e50


	//   ....[127]....
        /*0ba4*/ 	.word	0x00028e60


	//   ....[128]....
        /*0ba8*/ 	.word	0x00028ee0


	//   ....[129]....
        /*0bac*/ 	.word	0x00029a20


	//   ....[130]....
        /*0bb0*/ 	.word	0x00029e60


	//   ....[131]....
        /*0bb4*/ 	.word	0x00029ef0


	//   ....[132]....
        /*0bb8*/ 	.word	0x00029f40


	//   ....[133]....
        /*0bbc*/ 	.word	0x00029f90


	//   ....[134]....
        /*0bc0*/ 	.word	0x0002a020


	//   ....[135]....
        /*0bc4*/ 	.word	0x0002a0b0


	//   ....[136]....
        /*0bc8*/ 	.word	0x0002a100


	//   ....[137]....
        /*0bcc*/ 	.word	0x0002a150


	//   ....[138]....
        /*0bd0*/ 	.word	0x0002a230


	//   ....[139]....
        /*0bd4*/ 	.word	0x0002a2c0


	//   ....[140]....
        /*0bd8*/ 	.word	0x0002a310


	//   ....[141]....
        /*0bdc*/ 	.word	0x0002a360


	//   ....[142]....
        /*0be0*/ 	.word	0x0002a3f0


	//   ....[143]....
        /*0be4*/ 	.word	0x0002a480


	//   ....[144]....
        /*0be8*/ 	.word	0x0002a4d0


	//   ....[145]....
        /*0bec*/ 	.word	0x0002a520


	//   ....[146]....
        /*0bf0*/ 	.word	0x0002a900


	//   ....[147]....
        /*0bf4*/ 	.word	0x0002abe0


	//   ....[148]....
        /*0bf8*/ 	.word	0x0002ad70


	//   ....[149]....
        /*0bfc*/ 	.word	0x0002add0


	//   ....[150]....
        /*0c00*/ 	.word	0x0002ae30


	//   ....[151]....
        /*0c04*/ 	.word	0x0002ae80


	//   ....[152]....
        /*0c08*/ 	.word	0x0002afe0


	//   ....[153]....
        /*0c0c*/ 	.word	0x0002b080


	//   ....[154]....
        /*0c10*/ 	.word	0x0002b130


	//   ....[155]....
        /*0c14*/ 	.word	0x0002b210


	//   ....[156]....
        /*0c18*/ 	.word	0x0002b3d0


	//   ....[157]....
        /*0c1c*/ 	.word	0x0002b4b0


	//   ....[158]....
        /*0c20*/ 	.word	0x0002b730


	//   ....[159]....
        /*0c24*/ 	.word	0x0002b840


	//   ....[160]....
        /*0c28*/ 	.word	0x0002ba10


	//   ....[161]....
        /*0c2c*/ 	.word	0x0002bad0


	//   ....[162]....
        /*0c30*/ 	.word	0x0002bcf0


	//   ....[163]....
        /*0c34*/ 	.word	0x0002bd40


	//   ....[164]....
        /*0c38*/ 	.word	0x0002c070


	//   ....[165]....
        /*0c3c*/ 	.word	0x0002c110


	//   ....[166]....
        /*0c40*/ 	.word	0x0002c2b0


	//   ....[167]....
        /*0c44*/ 	.word	0x0002c330


	//   ....[168]....
        /*0c48*/ 	.word	0x0002c3b0


	//   ....[169]....
        /*0c4c*/ 	.word	0x0002c430


	//   ....[170]....
        /*0c50*/ 	.word	0x0002c4b0


	//   ....[171]....
        /*0c54*/ 	.word	0x0002c540


	//   ....[172]....
        /*0c58*/ 	.word	0x0002c5e0


	//   ....[173]....
        /*0c5c*/ 	.word	0x0002c690


	//   ....[174]....
        /*0c60*/ 	.word	0x0002c710


	//   ....[175]....
        /*0c64*/ 	.word	0x0002c790


	//   ....[176]....
        /*0c68*/ 	.word	0x0002c810


	//   ....[177]....
        /*0c6c*/ 	.word	0x0002c8a0


	//   ....[178]....
        /*0c70*/ 	.word	0x0002c920


	//   ....[179]....
        /*0c74*/ 	.word	0x0002c9d0


	//   ....[180]....
        /*0c78*/ 	.word	0x0002ca20


	//   ....[181]....
        /*0c7c*/ 	.word	0x0002cae0


	//   ....[182]....
        /*0c80*/ 	.word	0x0002cc10


	//----- nvinfo : EIATTR_REG_RECONFIG
	.align		4
.L_913:
        /*0c84*/ 	.byte	0x01, 0x54
	.zero		2


	//----- nvinfo : EIATTR_SYSCALL_OFFSETS
	.align		4
        /*0c88*/ 	.byte	0x04, 0x46
        /*0c8a*/ 	.short	(.L_915 - .L_914)


	//   ....[0]....
.L_914:
        /*0c8c*/ 	.word	0x000023e0


	//   ....[1]....
        /*0c90*/ 	.word	0x00002530


	//   ....[2]....
        /*0c94*/ 	.word	0x00007c80


	//   ....[3]....
        /*0c98*/ 	.word	0x00007fa0


	//   ....[4]....
        /*0c9c*/ 	.word	0x00022dd0


	//   ....[5]....
        /*0ca0*/ 	.word	0x00022f20


	//   ....[6]....
        /*0ca4*/ 	.word	0x00023010


	//   ....[7]....
        /*0ca8*/ 	.word	0x00023850


	//   ....[8]....
        /*0cac*/ 	.word	0x000241a0


	//----- nvinfo : EIATTR_MBARRIER_INSTR_OFFSETS
	.align		4
.L_915:
        /*0cb0*/ 	.byte	0x04, 0x39
        /*0cb2*/ 	.short	(.L_917 - .L_916)


	//   ....[0]....
.L_916:
        /*0cb4*/ 	.word	0x000002e0
        /*0cb8*/ 	.word	0x000000ff
        /*0cbc*/ 	.word	0x00038800
        /*0cc0*/ 	.short	0x0100
        /*0cc2*/ 	.byte	0x08
	.zero		1


	//   ....[1]....
        /*0cc4*/ 	.word	0x000002f0
        /*0cc8*/ 	.word	0x000000ff
        /*0ccc*/ 	.word	0x00038810
        /*0cd0*/ 	.short	0x0100
        /*0cd2*/ 	.byte	0x08
	.zero		1


	//   ....[2]....
        /*0cd4*/ 	.word	0x00000300
        /*0cd8*/ 	.word	0x000000ff
        /*0cdc*/ 	.word	0x00038820
        /*0ce0*/ 	.short	0x0100
        /*0ce2*/ 	.byte	0x08
	.zero		1


	//   ....[3]....
        /*0ce4*/ 	.word	0x000003b0
        /*0ce8*/ 	.word	0x000000ff
        /*0cec*/ 	.word	0x00038830
        /*0cf0*/ 	.short	0x0100
        /*0cf2*/ 	.byte	0x06
	.zero		1


	//   ....[4]....
        /*0cf4*/ 	.word	0x000003c0
        /*0cf8*/ 	.word	0x000000ff
        /*0cfc*/ 	.word	0x00038840
        /*0d00*/ 	.short	0x0100
        /*0d02*/ 	.byte	0x06
	.zero		1


	//   ....[5]....
        /*0d04*/ 	.word	0x000003d0
        /*0d08*/ 	.word	0x000000ff
        /*0d0c*/ 	.word	0x00038838
        /*0d10*/ 	.short	0x0100
        /*0d12*/ 	.byte	0x06
	.zero		1


	//   ....[6]....
        /*0d14*/ 	.word	0x000003e0
        /*0d18*/ 	.word	0x000000ff
        /*0d1c*/ 	.word	0x00038848
        /*0d20*/ 	.short	0x0100
        /*0d22*/ 	.byte	0x06
	.zero		1


	//   ....[7]....
        /*0d24*/ 	.word	0x00000510
        /*0d28*/ 	.word	0x000000ff
        /*0d2c*/ 	.word	0x00038850
        /*0d30*/ 	.short	0x0100
        /*0d32*/ 	.byte	0x08
	.zero		1


	//   ....[8]....
        /*0d34*/ 	.word	0x00000520
        /*0d38*/ 	.word	0x000000ff
        /*0d3c*/ 	.word	0x00038860
        /*0d40*/ 	.short	0x0100
        /*0d42*/ 	.byte	0x08
	.zero		1


	//   ....[9]....
        /*0d44*/ 	.word	0x00000530
        /*0d48*/ 	.word	0x000000ff
        /*0d4c*/ 	.word	0x00038858
        /*0d50*/ 	.short	0x0100
        /*0d52*/ 	.byte	0x08
	.zero		1


	//   ....[10]....
        /*0d54*/ 	.word	0x00000540
        /*0d58*/ 	.word	0x000000ff
        /*0d5c*/ 	.word	0x00038868
        /*0d60*/ 	.short	0x0100
        /*0d62*/ 	.byte	0x08
	.zero		1


	//   ....[11]....
        /*0d64*/ 	.word	0x00000630
        /*0d68*/ 	.word	0x000000ff
        /*0d6c*/ 	.word	0x00038870
        /*0d70*/ 	.short	0x0100
        /*0d72*/ 	.byte	0x06
	.zero		1


	//   ....[12]....
        /*0d74*/ 	.word	0x00000640
        /*0d78*/ 	.word	0x000000ff
        /*0d7c*/ 	.word	0x00038880
        /*0d80*/ 	.short	0x0100
        /*0d82*/ 	.byte	0x06
	.zero		1


	//   ....[13]....
        /*0d84*/ 	.word	0x00000650
        /*0d88*/ 	.word	0x000000ff
        /*0d8c*/ 	.word	0x00038878
        /*0d90*/ 	.short	0x0100
        /*0d92*/ 	.byte	0x06
	.zero		1


	//   ....[14]....
        /*0d94*/ 	.word	0x00000660
        /*0d98*/ 	.word	0x000000ff
        /*0d9c*/ 	.word	0x00038888
        /*0da0*/ 	.short	0x0100
        /*0da2*/ 	.byte	0x06
	.zero		1


	//   ....[15]....
        /*0da4*/ 	.word	0x00000790
        /*0da8*/ 	.word	0x000000ff
        /*0dac*/ 	.word	0x00038890
        /*0db0*/ 	.short	0x0100
        /*0db2*/ 	.byte	0x08
	.zero		1


	//   ....[16]....
        /*0db4*/ 	.word	0x000007a0
        /*0db8*/ 	.word	0x000000ff
        /*0dbc*/ 	.word	0x000388a0
        /*0dc0*/ 	.short	0x0100
        /*0dc2*/ 	.byte	0x08
	.zero		1


	//   ....[17]....
        /*0dc4*/ 	.word	0x000007b0
        /*0dc8*/ 	.word	0x000000ff
        /*0dcc*/ 	.word	0x00038898
        /*0dd0*/ 	.short	0x0100
        /*0dd2*/ 	.byte	0x08
	.zero		1


	//   ....[18]....
        /*0dd4*/ 	.word	0x000007c0
        /*0dd8*/ 	.word	0x000000ff
        /*0ddc*/ 	.word	0x000388a8
        /*0de0*/ 	.short	0x0100
        /*0de2*/ 	.byte	0x08
	.zero		1


	//   ....[19]....
        /*0de4*/ 	.word	0x000008f0
        /*0de8*/ 	.word	0x000000ff
        /*0dec*/ 	.word	0x000388b0
        /*0df0*/ 	.short	0x0100
        /*0df2*/ 	.byte	0x08
	.zero		1


	//   ....[20]....
        /*0df4*/ 	.word	0x00000900
        /*0df8*/ 	.word	0x000000ff
        /*0dfc*/ 	.word	0x000388c0
        /*0e00*/ 	.short	0x0100
        /*0e02*/ 	.byte	0x08
	.zero		1


	//   ....[21]....
        /*0e04*/ 	.word	0x00000910
        /*0e08*/ 	.word	0x000000ff
        /*0e0c*/ 	.word	0x000388b8
        /*0e10*/ 	.short	0x0100
        /*0e12*/ 	.byte	0x08
	.zero		1


	//   ....[22]....
        /*0e14*/ 	.word	0x00000920
        /*0e18*/ 	.word	0x000000ff
        /*0e1c*/ 	.word	0x000388c8
        /*0e20*/ 	.short	0x0100
        /*0e22*/ 	.byte	0x08
	.zero		1


	//   ....[23]....
        /*0e24*/ 	.word	0x000030b0
        /*0e28*/ 	.word	0x0000004b
        /*0e2c*/ 	.word	0x00038890
        /*0e30*/ 	.short	0x010a
        /*0e32*/ 	.byte	0x3f
	.zero		1


	//   ....[24]....
        /*0e34*/ 	.word	0x00003a70
        /*0e38*/ 	.word	0x0000004b
        /*0e3c*/ 	.word	0x00038890
        /*0e40*/ 	.short	0x010a
        /*0e42*/ 	.byte	0x3f
	.zero		1


	//   ....[25]....
        /*0e44*/ 	.word	0x00004300
        /*0e48*/ 	.word	0x0000004b
        /*0e4c*/ 	.word	0x00038890
        /*0e50*/ 	.short	0x010a
        /*0e52*/ 	.byte	0x3f
	.zero		1


	//   ....[26]....
        /*0e54*/ 	.word	0x00004500
        /*0e58*/ 	.word	0x00000004
        /*0e5c*/ 	.word	0x00000000
        /*0e60*/ 	.short	0x0101
        /*0e62*/ 	.byte	0x3f
	.zero		1


	//   ....[27]....
        /*0e64*/ 	.word	0x00004540
        /*0e68*/ 	.word	0x0000004b
        /*0e6c*/ 	.word	0x000388b0
        /*0e70*/ 	.short	0x010a
        /*0e72*/ 	.byte	0x3f
	.zero		1


	//   ....[28]....
        /*0e74*/ 	.word	0x00004ba0
        /*0e78*/ 	.word	0x0000004b
        /*0e7c*/ 	.word	0x00000000
        /*0e80*/ 	.short	0x0101
        /*0e82*/ 	.byte	0x3f
	.zero		1


	//   ....[29]....
        /*0e84*/ 	.word	0x00005b50
        /*0e88*/ 	.word	0x00000003
        /*0e8c*/ 	.word	0x00000000
        /*0e90*/ 	.short	0x0101
        /*0e92*/ 	.byte	0x3f
	.zero		1


	//   ....[30]....
        /*0e94*/ 	.word	0x000066f0
        /*0e98*/ 	.word	0x00000002
        /*0e9c*/ 	.word	0x00000000
        /*0ea0*/ 	.short	0x0101
        /*0ea2*/ 	.byte	0x3f
	.zero		1


	//   ....[31]....
        /*0ea4*/ 	.word	0x00007d10
        /*0ea8*/ 	.word	0x00000012
        /*0eac*/ 	.word	0x00038800
        /*0eb0*/ 	.short	0x010a
        /*0eb2*/ 	.byte	0x3f
	.zero		1


	//   ....[32]....
        /*0eb4*/ 	.word	0x00007d60
        /*0eb8*/ 	.word	0x00000012
        /*0ebc*/ 	.word	0x00038800
        /*0ec0*/ 	.short	0x010a
        /*0ec2*/ 	.byte	0x3f
	.zero		1


	//   ....[33]....
        /*0ec4*/ 	.word	0x00008800
        /*0ec8*/ 	.word	0x00000012
        /*0ecc*/ 	.word	0x00038800
        /*0ed0*/ 	.short	0x010a
        /*0ed2*/ 	.byte	0x3f
	.zero		1


	//   ....[34]....
        /*0ed4*/ 	.word	0x00009bc0
        /*0ed8*/ 	.word	0x00000012
        /*0edc*/ 	.word	0x00038800
        /*0ee0*/ 	.short	0x010a
        /*0ee2*/ 	.byte	0x3f
	.zero		1


	//   ....[35]....
        /*0ee4*/ 	.word	0x0000aa50
        /*0ee8*/ 	.word	0x0000000f
        /*0eec*/ 	.word	0x00038830
        /*0ef0*/ 	.short	0x010a
        /*0ef2*/ 	.byte	0x3f
	.zero		1


	//   ....[36]....
        /*0ef4*/ 	.word	0x0000ab00
        /*0ef8*/ 	.word	0x0000000f
        /*0efc*/ 	.word	0x00038830
        /*0f00*/ 	.short	0x010a
        /*0f02*/ 	.byte	0x3f
	.zero		1


	//   ....[37]....
        /*0f04*/ 	.word	0x0000ae10
        /*0f08*/ 	.word	0x00000012
        /*0f0c*/ 	.word	0x00038810
        /*0f10*/ 	.short	0x010a
        /*0f12*/ 	.byte	0x3f
	.zero		1


	//   ....[38]....
        /*0f14*/ 	.word	0x0000ae60
        /*0f18*/ 	.word	0x0000000f
        /*0f1c*/ 	.word	0x00038850
        /*0f20*/ 	.short	0x010a
        /*0f22*/ 	.byte	0x3f
	.zero		1


	//   ....[39]....
        /*0f24*/ 	.word	0x0000aef0
        /*0f28*/ 	.word	0x0000000f
        /*0f2c*/ 	.word	0x00038850
        /*0f30*/ 	.short	0x010a
        /*0f32*/ 	.byte	0x3f
	.zero		1


	//   ....[40]....
        /*0f34*/ 	.word	0x0000c960
        /*0f38*/ 	.word	0x00000000
        /*0f3c*/ 	.word	0x00000000
        /*0f40*/ 	.short	0x0101
        /*0f42*/ 	.byte	0x3f
	.zero		1


	//   ....[41]....
        /*0f44*/ 	.word	0x0000e2b0
        /*0f48*/ 	.word	0x0000000f
        /*0f4c*/ 	.word	0x00000000
        /*0f50*/ 	.short	0x0101
        /*0f52*/ 	.byte	0x3f
	.zero		1


	//   ....[42]....
        /*0f54*/ 	.word	0x0000e5d0
        /*0f58*/ 	.word	0x000000c9
        /*0f5c*/ 	.word	0x00038830
        /*0f60*/ 	.short	0x010a
        /*0f62*/ 	.byte	0x3f
	.zero		1


	//   ....[43]....
        /*0f64*/ 	.word	0x0000e640
        /*0f68*/ 	.word	0x000000c9
        /*0f6c*/ 	.word	0x00038830
        /*0f70*/ 	.short	0x010a
        /*0f72*/ 	.byte	0x3f
	.zero		1


	//   ....[44]....
        /*0f74*/ 	.word	0x0000e8b0
        /*0f78*/ 	.word	0x000000c9
        /*0f7c*/ 	.word	0x00038850
        /*0f80*/ 	.short	0x010a
        /*0f82*/ 	.byte	0x3f
	.zero		1


	//   ....[45]....
        /*0f84*/ 	.word	0x0000e900
        /*0f88*/ 	.word	0x000000c9
        /*0f8c*/ 	.word	0x00038850
        /*0f90*/ 	.short	0x010a
        /*0f92*/ 	.byte	0x3f
	.zero		1


	//   ....[46]....
        /*0f94*/ 	.word	0x00010250
        /*0f98*/ 	.word	0x0000000e
        /*0f9c*/ 	.word	0x00000000
        /*0fa0*/ 	.short	0x0101
        /*0fa2*/ 	.byte	0x3f
	.zero		1


	//   ....[47]....
        /*0fa4*/ 	.word	0x00012200
        /*0fa8*/ 	.word	0x000000c9
        /*0fac*/ 	.word	0x00000000
        /*0fb0*/ 	.short	0x0101
        /*0fb2*/ 	.byte	0x3f
	.zero		1


	//   ....[48]....
        /*0fb4*/ 	.word	0x00012600
        /*0fb8*/ 	.word	0x00000015
        /*0fbc*/ 	.word	0x00038830
        /*0fc0*/ 	.short	0x010a
        /*0fc2*/ 	.byte	0x3f
	.zero		1


	//   ....[49]....
        /*0fc4*/ 	.word	0x00012670
        /*0fc8*/ 	.word	0x00000015
        /*0fcc*/ 	.word	0x00038830
        /*0fd0*/ 	.short	0x010a
        /*0fd2*/ 	.byte	0x3f
	.zero		1


	//   ....[50]....
        /*0fd4*/ 	.word	0x000128e0
        /*0fd8*/ 	.word	0x00000015
        /*0fdc*/ 	.word	0x00038850
        /*0fe0*/ 	.short	0x010a
        /*0fe2*/ 	.byte	0x3f
	.zero		1


	//   ....[51]....
        /*0fe4*/ 	.word	0x00012930
        /*0fe8*/ 	.word	0x00000015
        /*0fec*/ 	.word	0x00038850
        /*0ff0*/ 	.short	0x010a
        /*0ff2*/ 	.byte	0x3f
	.zero		1


	//   ....[52]....
        /*0ff4*/ 	.word	0x00014b10
        /*0ff8*/ 	.word	0x0000009a
        /*0ffc*/ 	.word	0x00000000
        /*1000*/ 	.short	0x0101
        /*1002*/ 	.byte	0x3f
	.zero		1


	//   ....[53]....
        /*1004*/ 	.word	0x00015750
        /*1008*/ 	.word	0x00000015
        /*100c*/ 	.word	0x00000000
        /*1010*/ 	.short	0x0101
        /*1012*/ 	.byte	0x3f
	.zero		1


	//   ....[54]....
        /*1014*/ 	.word	0x00015880
        /*1018*/ 	.word	0x00000015
        /*101c*/ 	.word	0x00038830
        /*1020*/ 	.short	0x010a
        /*1022*/ 	.byte	0x3f
	.zero		1


	//   ....[55]....
        /*1024*/ 	.word	0x000158f0
        /*1028*/ 	.word	0x00000015
        /*102c*/ 	.word	0x00038830
        /*1030*/ 	.short	0x010a
        /*1032*/ 	.byte	0x3f
	.zero		1


	//   ....[56]....
        /*1034*/ 	.word	0x00015b60
        /*1038*/ 	.word	0x00000015
        /*103c*/ 	.word	0x00038850
        /*1040*/ 	.short	0x010a
        /*1042*/ 	.byte	0x3f
	.zero		1


	//   ....[57]....
        /*1044*/ 	.word	0x00015bb0
        /*1048*/ 	.word	0x00000015
        /*104c*/ 	.word	0x00038850
        /*1050*/ 	.short	0x010a
        /*1052*/ 	.byte	0x3f
	.zero		1


	//   ....[58]....
        /*1054*/ 	.word	0x000174d0
        /*1058*/ 	.word	0x00000009
        /*105c*/ 	.word	0x00000000
        /*1060*/ 	.short	0x0101
        /*1062*/ 	.byte	0x3f
	.zero		1


	//   ....[59]....
        /*1064*/ 	.word	0x00019450
        /*1068*/ 	.word	0x00000015
        /*106c*/ 	.word	0x00000000
        /*1070*/ 	.short	0x0101
        /*1072*/ 	.byte	0x3f
	.zero		1


	//   ....[60]....
        /*1074*/ 	.word	0x0001bcc0
        /*1078*/ 	.word	0x00000004
        /*107c*/ 	.word	0x00000000
        /*1080*/ 	.short	0x0101
        /*1082*/ 	.byte	0x3f
	.zero		1


	//   ....[61]....
        /*1084*/ 	.word	0x0001c9b0
        /*1088*/ 	.word	0x00000002
        /*108c*/ 	.word	0x00000000
        /*1090*/ 	.short	0x0101
        /*1092*/ 	.byte	0x3f
	.zero		1


	//   ....[62]....
        /*1094*/ 	.word	0x00020b00
        /*1098*/ 	.word	0x00000012
        /*109c*/ 	.word	0x00038820
        /*10a0*/ 	.short	0x010a
        /*10a2*/ 	.byte	0x3f
	.zero		1


	//   ....[63]....
        /*10a4*/ 	.word	0x00020bd0
        /*10a8*/ 	.word	0x00000006
        /*10ac*/ 	.word	0x000388a0
        /*10b0*/ 	.short	0x010a
        /*10b2*/ 	.byte	0x3f
	.zero		1


	//   ....[64]....
        /*10b4*/ 	.word	0x00020e10
        /*10b8*/ 	.word	0x00000006
        /*10bc*/ 	.word	0x000388c0
        /*10c0*/ 	.short	0x010a
        /*10c2*/ 	.byte	0x3f
	.zero		1


	//   ....[65]....
        /*10c4*/ 	.word	0x00021870
        /*10c8*/ 	.word	0x00000006
        /*10cc*/ 	.word	0x000388a0
        /*10d0*/ 	.short	0x010a
        /*10d2*/ 	.byte	0x3f
	.zero		1


	//   ....[66]....
        /*10d4*/ 	.word	0x00021aa0
        /*10d8*/ 	.word	0x00000006
        /*10dc*/ 	.word	0x000388c0
        /*10e0*/ 	.short	0x010a
        /*10e2*/ 	.byte	0x3f
	.zero		1


	//   ....[67]....
        /*10e4*/ 	.word	0x00023400
        /*10e8*/ 	.word	0x00000000
        /*10ec*/ 	.word	0x00038840
        /*10f0*/ 	.short	0x010a
        /*10f2*/ 	.byte	0x3f
	.zero		1


	//   ....[68]....
        /*10f4*/ 	.word	0x00023f50
        /*10f8*/ 	.word	0x00000012
        /*10fc*/ 	.word	0x00038800
        /*1100*/ 	.short	0x0107
        /*1102*/ 	.byte	0x3f
	.zero		1


	//   ....[69]....
        /*1104*/ 	.word	0x00023ff0
        /*1108*/ 	.word	0x00000012
        /*110c*/ 	.word	0x00038800
        /*1110*/ 	.short	0x0101
        /*1112*/ 	.byte	0x3f
	.zero		1


	//   ....[70]....
        /*1114*/ 	.word	0x00024f20
        /*1118*/ 	.word	0x00000012
        /*111c*/ 	.word	0x00038810
        /*1120*/ 	.short	0x0107
        /*1122*/ 	.byte	0x3f
	.zero		1


	//   ....[71]....
        /*1124*/ 	.word	0x00025020
        /*1128*/ 	.word	0x00000012
        /*112c*/ 	.word	0x00038810
        /*1130*/ 	.short	0x0101
        /*1132*/ 	.byte	0x3f
	.zero		1


	//   ....[72]....
        /*1134*/ 	.word	0x00025040
        /*1138*/ 	.word	0x00000012
        /*113c*/ 	.word	0x00038820
        /*1140*/ 	.short	0x010a
        /*1142*/ 	.byte	0x3f
	.zero		1


	//   ....[73]....
        /*1144*/ 	.word	0x00025120
        /*1148*/ 	.word	0x00000000
        /*114c*/ 	.word	0x00038860
        /*1150*/ 	.short	0x010a
        /*1152*/ 	.byte	0x3f
	.zero		1


	//   ....[74]....
        /*1154*/ 	.word	0x00025e10
        /*1158*/ 	.word	0x00000002
        /*115c*/ 	.word	0x00038840
        /*1160*/ 	.short	0x010a
        /*1162*/ 	.byte	0x3f
	.zero		1


	//   ....[75]....
        /*1164*/ 	.word	0x00026070
        /*1168*/ 	.word	0x00000002
        /*116c*/ 	.word	0x00038860
        /*1170*/ 	.short	0x010a
        /*1172*/ 	.byte	0x3f
	.zero		1


	//   ....[76]....
        /*1174*/ 	.word	0x00026c20
        /*1178*/ 	.word	0x00000003
        /*117c*/ 	.word	0x00038840
        /*1180*/ 	.short	0x010a
        /*1182*/ 	.byte	0x3f
	.zero		1


	//   ....[77]....
        /*1184*/ 	.word	0x00026e70
        /*1188*/ 	.word	0x00000003
        /*118c*/ 	.word	0x00038860
        /*1190*/ 	.short	0x010a
        /*1192*/ 	.byte	0x3f
	.zero		1


	//   ....[78]....
        /*1194*/ 	.word	0x000279b0
        /*1198*/ 	.word	0x00000003
        /*119c*/ 	.word	0x00038840
        /*11a0*/ 	.short	0x010a
        /*11a2*/ 	.byte	0x3f
	.zero		1


	//   ....[79]....
        /*11a4*/ 	.word	0x00027c10
        /*11a8*/ 	.word	0x00000003
        /*11ac*/ 	.word	0x00038860
        /*11b0*/ 	.short	0x010a
        /*11b2*/ 	.byte	0x3f
	.zero		1


	//   ....[80]....
        /*11b4*/ 	.word	0x000299a0
        /*11b8*/ 	.word	0x00000000
        /*11bc*/ 	.word	0x00038820
        /*11c0*/ 	.short	0x010a
        /*11c2*/ 	.byte	0x3f
	.zero		1


	//   ....[81]....
        /*11c4*/ 	.word	0x00029b50
        /*11c8*/ 	.word	0x00000006
        /*11cc*/ 	.word	0x00000000
        /*11d0*/ 	.short	0x010a
        /*11d2*/ 	.byte	0x3f
	.zero		1


	//   ....[82]....
        /*11d4*/ 	.word	0x00029bc0
        /*11d8*/ 	.word	0x00000007
        /*11dc*/ 	.word	0x00000000
        /*11e0*/ 	.short	0x010a
        /*11e2*/ 	.byte	0x3f
	.zero		1


	//   ....[83]....
        /*11e4*/ 	.word	0x00029c30
        /*11e8*/ 	.word	0x00000004
        /*11ec*/ 	.word	0x00000000
        /*11f0*/ 	.short	0x010a
        /*11f2*/ 	.byte	0x3f
	.zero		1


	//   ....[84]....
        /*11f4*/ 	.word	0x00029c60
        /*11f8*/ 	.word	0x00000003
        /*11fc*/ 	.word	0x00000000
        /*1200*/ 	.short	0x010a
        /*1202*/ 	.byte	0x3f
	.zero		1


	//   ....[85]....
        /*1204*/ 	.word	0x00029cc0
        /*1208*/ 	.word	0x0000004b
        /*120c*/ 	.word	0x00038890
        /*1210*/ 	.short	0x010a
        /*1212*/ 	.byte	0x3f
	.zero		1


	//   ....[86]....
        /*1214*/ 	.word	0x00029d10
        /*1218*/ 	.word	0x0000004b
        /*121c*/ 	.word	0x00038890
        /*1220*/ 	.short	0x010a
        /*1222*/ 	.byte	0x3f
	.zero		1


	//   ....[87]....
        /*1224*/ 	.word	0x00029d60
        /*1228*/ 	.word	0x0000004b
        /*122c*/ 	.word	0x00038890
        /*1230*/ 	.short	0x010a
        /*1232*/ 	.byte	0x3f
	.zero		1


	//   ....[88]....
        /*1234*/ 	.word	0x00029db0
        /*1238*/ 	.word	0x0000004b
        /*123c*/ 	.word	0x000388b0
        /*1240*/ 	.short	0x010a
        /*1242*/ 	.byte	0x3f
	.zero		1


	//   ....[89]....
        /*1244*/ 	.word	0x0002a180
        /*1248*/ 	.word	0x00000012
        /*124c*/ 	.word	0x00038800
        /*1250*/ 	.short	0x010a
        /*1252*/ 	.byte	0x3f
	.zero		1


	//   ....[90]....
        /*1254*/ 	.word	0x0002a550
        /*1258*/ 	.word	0x00000012
        /*125c*/ 	.word	0x00038800
        /*1260*/ 	.short	0x010a
        /*1262*/ 	.byte	0x3f
	.zero		1


	//   ....[91]....
        /*1264*/ 	.word	0x0002a5a0
        /*1268*/ 	.word	0x0000000f
        /*126c*/ 	.word	0x00038830
        /*1270*/ 	.short	0x010a
        /*1272*/ 	.byte	0x3f
	.zero		1


	//   ....[92]....
        /*1274*/ 	.word	0x0002a5f0
        /*1278*/ 	.word	0x00000012
        /*127c*/ 	.word	0x00038810
        /*1280*/ 	.short	0x010a
        /*1282*/ 	.byte	0x3f
	.zero		1


	//   ....[93]....
        /*1284*/ 	.word	0x0002a640
        /*1288*/ 	.word	0x0000000f
        /*128c*/ 	.word	0x00038850
        /*1290*/ 	.short	0x010a
        /*1292*/ 	.byte	0x3f
	.zero		1


	//   ....[94]....
        /*1294*/ 	.word	0x0002a690
        /*1298*/ 	.word	0x000000c9
        /*129c*/ 	.word	0x00038830
        /*12a0*/ 	.short	0x010a
        /*12a2*/ 	.byte	0x3f
	.zero		1


	//   ....[95]....
        /*12a4*/ 	.word	0x0002a6e0
        /*12a8*/ 	.word	0x000000c9
        /*12ac*/ 	.word	0x00038850
        /*12b0*/ 	.short	0x010a
        /*12b2*/ 	.byte	0x3f
	.zero		1


	//   ....[96]....
        /*12b4*/ 	.word	0x0002a730
        /*12b8*/ 	.word	0x00000015
        /*12bc*/ 	.word	0x00038830
        /*12c0*/ 	.short	0x010a
        /*12c2*/ 	.byte	0x3f
	.zero		1


	//   ....[97]....
        /*12c4*/ 	.word	0x0002a780
        /*12c8*/ 	.word	0x00000015
        /*12cc*/ 	.word	0x00038850
        /*12d0*/ 	.short	0x010a
        /*12d2*/ 	.byte	0x3f
	.zero		1


	//   ....[98]....
        /*12d4*/ 	.word	0x0002a7d0
        /*12d8*/ 	.word	0x00000015
        /*12dc*/ 	.word	0x00038830
        /*12e0*/ 	.short	0x010a
        /*12e2*/ 	.byte	0x3f
	.zero		1


	//   ....[99]....
        /*12e4*/ 	.word	0x0002a820
        /*12e8*/ 	.word	0x00000015
        /*12ec*/ 	.word	0x00038850
        /*12f0*/ 	.short	0x010a
        /*12f2*/ 	.byte	0x3f
	.zero		1


	//   ....[100]....
        /*12f4*/ 	.word	0x0002a9c0
        /*12f8*/ 	.word	0x00000012
        /*12fc*/ 	.word	0x00038820
        /*1300*/ 	.short	0x010a
        /*1302*/ 	.byte	0x3f
	.zero		1


	//   ....[101]....
        /*1304*/ 	.word	0x0002aa10
        /*1308*/ 	.word	0x00000006
        /*130c*/ 	.word	0x000388a0
        /*1310*/ 	.short	0x010a
        /*1312*/ 	.byte	0x3f
	.zero		1


	//   ....[102]....
        /*1314*/ 	.word	0x0002aa60
        /*1318*/ 	.word	0x00000006
        /*131c*/ 	.word	0x000388c0
        /*1320*/ 	.short	0x010a
        /*1322*/ 	.byte	0x3f
	.zero		1


	//   ....[103]....
        /*1324*/ 	.word	0x0002aab0
        /*1328*/ 	.word	0x00000006
        /*132c*/ 	.word	0x000388a0
        /*1330*/ 	.short	0x010a
        /*1332*/ 	.byte	0x3f
	.zero		1


	//   ....[104]....
        /*1334*/ 	.word	0x0002ab00
        /*1338*/ 	.word	0x00000006
        /*133c*/ 	.word	0x000388c0
        /*1340*/ 	.short	0x010a
        /*1342*/ 	.byte	0x3f
	.zero		1


	//   ....[105]....
        /*1344*/ 	.word	0x0002aca0
        /*1348*/ 	.word	0x00000000
        /*134c*/ 	.word	0x00038840
        /*1350*/ 	.short	0x010a
        /*1352*/ 	.byte	0x3f
	.zero		1


	//   ....[106]....
        /*1354*/ 	.word	0x0002bd80
        /*1358*/ 	.word	0x00000012
        /*135c*/ 	.word	0x00038820
        /*1360*/ 	.short	0x010a
        /*1362*/ 	.byte	0x3f
	.zero		1


	//   ....[107]....
        /*1364*/ 	.word	0x0002bdd0
        /*1368*/ 	.word	0x00000000
        /*136c*/ 	.word	0x00038860
        /*1370*/ 	.short	0x010a
        /*1372*/ 	.byte	0x3f
	.zero		1


	//   ....[108]....
        /*1374*/ 	.word	0x0002be20
        /*1378*/ 	.word	0x00000002
        /*137c*/ 	.word	0x00038840
        /*1380*/ 	.short	0x010a
        /*1382*/ 	.byte	0x3f
	.zero		1


	//   ....[109]....
        /*1384*/ 	.word	0x0002be70
        /*1388*/ 	.word	0x00000002
        /*138c*/ 	.word	0x00038860
        /*1390*/ 	.short	0x010a
        /*1392*/ 	.byte	0x3f
	.zero		1


	//   ....[110]....
        /*1394*/ 	.word	0x0002bec0
        /*1398*/ 	.word	0x00000003
        /*139c*/ 	.word	0x00038840
        /*13a0*/ 	.short	0x010a
        /*13a2*/ 	.byte	0x3f
	.zero		1


	//   ....[111]....
        /*13a4*/ 	.word	0x0002bf10
        /*13a8*/ 	.word	0x00000003
        /*13ac*/ 	.word	0x00038860
        /*13b0*/ 	.short	0x010a
        /*13b2*/ 	.byte	0x3f
	.zero		1


	//   ....[112]....
        /*13b4*/ 	.word	0x0002bf60
        /*13b8*/ 	.word	0x00000003
        /*13bc*/ 	.word	0x00038840
        /*13c0*/ 	.short	0x010a
        /*13c2*/ 	.byte	0x3f
	.zero		1


	//   ....[113]....
        /*13c4*/ 	.word	0x0002bfb0
        /*13c8*/ 	.word	0x00000003
        /*13cc*/ 	.word	0x00038860
        /*13d0*/ 	.short	0x010a
        /*13d2*/ 	.byte	0x3f
	.zero		1


	//   ....[114]....
        /*13d4*/ 	.word	0x0002cb30
        /*13d8*/ 	.word	0x00000000
        /*13dc*/ 	.word	0x00038820
        /*13e0*/ 	.short	0x010a
        /*13e2*/ 	.byte	0x3f
	.zero		1


	//   ....[115]....
        /*13e4*/ 	.word	0x0002ccd0
        /*13e8*/ 	.word	0x00000006
        /*13ec*/ 	.word	0x00000000
        /*13f0*/ 	.short	0x010a
        /*13f2*/ 	.byte	0x3f
	.zero		1


	//   ....[116]....
        /*13f4*/ 	.word	0x0002cd20
        /*13f8*/ 	.word	0x00000007
        /*13fc*/ 	.word	0x00000000
        /*1400*/ 	.short	0x010a
        /*1402*/ 	.byte	0x3f
	.zero		1


	//   ....[117]....
        /*1404*/ 	.word	0x0002cd70
        /*1408*/ 	.word	0x00000004
        /*140c*/ 	.word	0x00000000
        /*1410*/ 	.short	0x010a
        /*1412*/ 	.byte	0x3f
	.zero		1


	//----- nvinfo : EIATTR_NUM_MBARRIERS
	.align		4
.L_917:
        /*1414*/ 	.byte	0x03, 0x38
        /*1416*/ 	.short	0x0017


	//----- nvinfo : EIATTR_EXIT_INSTR_OFFSETS
	.align		4
        /*1418*/ 	.byte	0x04, 0x1c
        /*141a*/ 	.short	(.L_919 - .L_918)


	//   ....[0]....
.L_918:
        /*141c*/ 	.word	0x00029cb0


	//----- nvinfo : EIATTR_MAX_THREADS
	.align		4
.L_919:
        /*1420*/ 	.byte	0x04, 0x05
        /*1422*/ 	.short	(.L_921 - .L_920)
.L_920:
        /*1424*/ 	.word	0x00000180
        /*1428*/ 	.word	0x00000001
        /*142c*/ 	.word	0x00000001


	//----- nvinfo : EIATTR_CRS_STACK_SIZE
	.align		4
.L_921:
        /*1430*/ 	.byte	0x04, 0x1e
        /*1432*/ 	.short	(.L_923 - .L_922)
.L_922:
        /*1434*/ 	.word	0x00000000


	//----- nvinfo : EIATTR_CBANK_PARAM_SIZE
	.align		4
.L_923:
        /*1438*/ 	.byte	0x03, 0x19
        /*143a*/ 	.short	0x0bf0


	//----- nvinfo : EIATTR_PARAM_CBANK
	.align		4
        /*143c*/ 	.byte	0x04, 0x0a
        /*143e*/ 	.short	(.L_925 - .L_924)
	.align		4
.L_924:
        /*1440*/ 	.word	index@(.nv.constant0._ZN7cutlass13device_kernelIN5flash11enable_sm90INS1_16FlashAttnFwdSm90INS1_25CollectiveMainloopFwdSm90ILi2EN4cute5tupleIJNS5_1CILi1EEES8_S8_EEENS6_IJNS7_ILi64EEESA_SA_EEELi512ENS_6half_tEfNS_4arch4Sm90ELb0ELb1ELb0ELb1ELb0ELb1ELb1ELb0ELb0ELb1ELb1ELb0EEENS1_21CollectiveEpilogueFwdINS6_IJSA_NS7_ILi512EEESA_EEES9_SC_SE_Li256ELb1ELb1ELb1ELb0EEENS1_36VarlenDynamicPersistentTileSchedulerILi64ELi64ELi256ELi128ELb1ELb1ELb1ELb1ELb0ELb1EEEEEEEEEvNT_6ParamsE)
        /*1444*/ 	.short	0x0210
        /*1446*/ 	.short	0x0bf0


	//----- nvinfo : EIATTR_SW_WAR
	.align		4
.L_925:
        /*1448*/ 	.byte	0x04, 0x36
        /*144a*/ 	.short	(.L_927 - .L_926)
.L_926:
        /*144c*/ 	.word	0x00000008
.L_927:


//--------------------- .nv.info._ZN7cutlass13device_kernelIN5flash11enable_sm90INS1_16FlashAttnFwdSm90INS1_25CollectiveMainloopFwdSm90ILi2EN4cute5tupleIJNS5_1CILi1EEES8_S8_EEENS6_IJNS7_ILi64EEESA_SA_EEELi512ENS_6half_tEfNS_4arch4Sm90ELb1ELb0ELb0ELb0ELb0ELb0ELb0ELb0ELb0ELb1ELb1ELb0EEENS1_21CollectiveEpilogueFwdINS6_IJSA_NS7_ILi512EEESA_EEES9_SC_SE_Li256ELb0ELb1ELb1ELb0EEENS1_19SingleTileSchedulerILb0ELb1ELb1ELi64EEEEEEEEEvNT_6ParamsE --------------------------
	.section	.nv.info._ZN7cutlass13device_kernelIN5flash11enable_sm90INS1_16FlashAttnFwdSm90INS1_25CollectiveMainloopFwdSm90ILi2EN4cute5tupleIJNS5_1CILi1EEES8_S8_EEENS6_IJNS7_ILi64EEESA_SA_EEELi512ENS_6half_tEfNS_4arch4Sm90ELb1ELb0ELb0ELb0ELb0ELb0ELb0ELb0ELb0ELb1ELb1ELb0EEENS1_21CollectiveEpilogueFwdINS6_IJSA_NS7_ILi512EEESA_EEES9_SC_SE_Li256ELb0ELb1ELb1ELb0EEENS1_19SingleTileSchedulerILb0ELb1ELb1ELi64EEEEEEEEEvNT_6ParamsE,"",@"SHT_CUDA_INFO"
	.sectionflags	@""
	.align	4


	//----- nvinfo : EIATTR_CUDA_API_VERSION
	.align		4
        /*0000*/ 	.byte	0x04, 0x37
        /*0002*/ 	.short	(.L_929 - .L_928)
.L_928:
        /*0004*/ 	.word	0x00000082


	//----- nvinfo : EIATTR_KPARAM_INFO
	.align		4
.L_929:
        /*0008*/ 	.byte	0x04, 0x17
        /*000a*/ 	.short	(.L_931 - .L_930)
.L_930:
        /*000c*/ 	.word	0x00000000
        /*0010*/ 	.short	0x0000
        /*0012*/ 	.short	0x0070
        /*0014*/ 	.byte	0x00, 0xf0, 0x01, 0x28


	//----- nvinfo : EIATTR_SPARSE_MMA_MASK
	.align		4
.L_931:
        /*0018*/ 	.byte	0x03, 0x50
        /*001a*/ 	.short	0x0000


	//----- nvinfo : EIATTR_MAXREG_COUNT
	.align		4
        /*001c*/ 	.byte	0x03, 0x1b
        /*001e*/ 	.short	0x00a8


	//----- nvinfo : EIATTR_NUM_BARRIERS
	.align		4
        /*0020*/ 	.byte	0x02, 0x4c
        /*0022*/ 	.byte	0x10
	.zero		1


	//----- nvinfo : EIATTR_EXTERNS
	.align		4
        /*0024*/ 	.byte	0x04, 0x0f
        /*0026*/ 	.short	(.L_933 - .L_932)


	//   ....[0]....
	.align		4
.L_932:
        /*0028*/ 	.word	index@(__assertfail)


	//----- nvinfo : EIATTR_ANNOTATIONS
	.align		4
.L_933:
        /*002c*/ 	.byte	0x04, 0x55
        /*002e*/ 	.short	(.L_935 - .L_934)


	//   ....[0]....
.L_934:
        /*0030*/ 	.word	0x00000001
        /*0034*/ 	.byte	0x50, 0xc1, 0x00, 0x00, 0x01, 0x00, 0x00, 0x00, 0xd0, 0xc5, 0x00, 0x00, 0x01, 0x00, 0x00, 0x00
        /*0044*/ 	.byte	0x20, 0xc6, 0x00, 0x00, 0x01, 0x00, 0x00, 0x00, 0x00, 0xc8, 0x00, 0x00, 0x01, 0x00, 0x00, 0x00
        /*0054*/ 	.byte	0xf0, 0xc8, 0x00, 0x00, 0x01, 0x00, 0x00, 0x00, 0xf0, 0xd2, 0x00, 0x00, 0x01, 0x00, 0x00, 0x00
        /*0064*/ 	.byte	0xe0, 0xd9, 0x00, 0x00, 0x01, 0x00, 0x00, 0x00, 0x10, 0xdc, 0x00, 0x00, 0x01, 0x00, 0x00, 0x00
        /*0074*/ 	.byte	0x90, 0xe7, 0x00, 0x00, 0x01, 0x00, 0x00, 0x00, 0x60, 0xf3, 0x00, 0x00


	//----- nvinfo : EIATTR_MERCURY_ISA_VERSION
	.align		4
.L_935:
        /*0080*/ 	.byte	0x03, 0x5f
        /*0082*/ 	.short	0x0101


	//----- nvinfo : EIATTR_INT_WARP_WIDE_INSTR_OFFSETS
	.align		4
        /*0084*/ 	.byte	0x04, 0x31
        /*0086*/ 	.short	(.L_937 - .L_936)


	//   ....[0]....
.L_936:
        /*0088*/ 	.word	0x00000130


	//   ....[1]....
        /*008c*/ 	.word	0x00000170


	//   ....[2]....
        /*0090*/ 	.word	0x000001e0


	//----- nvinfo : EIATTR_COOP_GROUP_MASK_REGIDS
	.align		4
.L_937:
        /*0094*/ 	.byte	0x04, 0x29
        /*0096*/ 	.short	(.L_939 - .L_938)


	//   ....[0]....
.L_938:
        /*0098*/ 	.word	0xffffffff


	//   ....[1]....
        /*009c*/ 	.word	0xffffffff


	//   ....[2]....
        /*00a0*/ 	.word	0xffffffff


	//   ....[3]....
        /*00a4*/ 	.word	0xffffffff


	//   ....[4]....
        /*00a8*/ 	.word	0xffffffff


	//   ....[5]....
        /*00ac*/ 	.word	0xffffffff


	//   ....[6]....
        /*00b0*/ 	.word	0xffffffff


	//   ....[7]....
        /*00b4*/ 	.word	0xffffffff


	//   ....[8]....
        /*00b8*/ 	.word	0xffffffff


	//   ....[9]....
        /*00bc*/ 	.word	0xffffffff


	//   ....[10]....
        /*00c0*/ 	.word	0xffffffff


	//   ....[11]....
        /*00c4*/ 	.word	0xffffffff


	//   ....[12]....
        /*00c8*/ 	.word	0xffffffff


	//   ....[13]....
        /*00cc*/ 	.word	0xffffffff


	//   ....[14]....
        /*00d0*/ 	.word	0xffffffff


	//   ....[15]....
        /*00d4*/ 	.word	0xffffffff


	//   ....[16]....
        /*00d8*/ 	.word	0xffffffff


	//   ....[17]....
        /*00dc*/ 	.word	0xffffffff


	//   ....[18]....
        /*00e0*/ 	.word	0xffffffff


	//   ....[19]....
        /*00e4*/ 	.word	0xffffffff


	//   ....[20]....
        /*00e8*/ 	.word	0xffffffff


	//   ....[21]....
        /*00ec*/ 	.word	0xffffffff


	//   ....[22]....
        /*00f0*/ 	.word	0xffffffff


	//   ....[23]....
        /*00f4*/ 	.word	0xffffffff


	//   ....[24]....
        /*00f8*/ 	.word	0xffffffff


	//   ....[25]....
        /*00fc*/ 	.word	0xffffffff


	//   ....[26]....
        /*0100*/ 	.word	0xffffffff


	//   ....[27]....
        /*0104*/ 	.word	0xffffffff


	//   ....[28]....
        /*0108*/ 	.word	0xffffffff


	//   ....[29]....
        /*010c*/ 	.word	0xffffffff


	//   ....[30]....
        /*0110*/ 	.word	0xffffffff


	//   ....[31]....
        /*0114*/ 	.word	0xffffffff


	//   ....[32]....
        /*0118*/ 	.word	0xffffffff


	//   ....[33]....
        /*011c*/ 	.word	0xffffffff


	//   ....[34]....
        /*0120*/ 	.word	0xffffffff


	//   ....[35]....
        /*0124*/ 	.word	0xffffffff


	//   ....[36]....
        /*0128*/ 	.word	0xffffffff


	//   ....[37]....
        /*012c*/ 	.word	0xffffffff


	//   ....[38]....
        /*0130*/ 	.word	0xffffffff


	//   ....[39]....
        /*0134*/ 	.word	0xffffffff


	//   ....[40]....
        /*0138*/ 	.word	0xffffffff


	//   ....[41]....
        /*013c*/ 	.word	0xffffffff


	//   ....[42]....
        /*0140*/ 	.word	0xffffffff


	//   ....[43]....
        /*0144*/ 	.word	0xffffffff


	//   ....[44]....
        /*0148*/ 	.word	0xffffffff


	//   ....[45]....
        /*014c*/ 	.word	0xffffffff


	//   ....[46]....
        /*0150*/ 	.word	0xffffffff


	//   ....[47]....
        /*0154*/ 	.word	0xffffffff


	//   ....[48]....
        /*0158*/ 	.word	0xffffffff


	//   ....[49]....
        /*015c*/ 	.word	0xffffffff


	//   ....[50]....
        /*0160*/ 	.word	0xffffffff


	//   ....[51]....
        /*0164*/ 	.word	0xffffffff


	//   ....[52]....
        /*0168*/ 	.word	0x0500000f


	//   ....[53]....
        /*016c*/ 	.word	0x0500000f


	//   ....[54]....
        /*0170*/ 	.word	0x0500000f


	//   ....[55]....
        /*0174*/ 	.word	0x0500000f


	//   ....[56]....
        /*0178*/ 	.word	0x0500000f


	//   ....[57]....
        /*017c*/ 	.word	0x0500000f


	//   ....[58]....
        /*0180*/ 	.word	0x0500000f


	//   ....[59]....
        /*0184*/ 	.word	0x0500000f


	//   ....[60]....
        /*0188*/ 	.word	0x0500000f


	//   ....[61]....
        /*018c*/ 	.word	0x0500000f


	//----- nvinfo : EIATTR_COOP_GROUP_INSTR_OFFSETS
	.align		4
.L_939:
        /*0190*/ 	.byte	0x04, 0x28
        /*0192*/ 	.short	(.L_941 - .L_940)


	//   ....[0]....
.L_940:
        /*0194*/ 	.word	0x00000060


	//   ....[1]....
        /*0198*/ 	.word	0x00000140


	//   ....[2]....
        /*019c*/ 	.word	0x00000190


	//   ....[3]....
        /*01a0*/ 	.word	0x00000380


	//   ....[4]....
        /*01a4*/ 	.word	0x000004e0


	//   ....[5]....
        /*01a8*/ 	.word	0x00000600


	//   ....[6]....
        /*01ac*/ 	.word	0x00000760


	//   ....[7]....
        /*01b0*/ 	.word	0x000013c0


	//   ....[8]....
        /*01b4*/ 	.word	0x00003530


	//   ....[9]....
        /*01b8*/ 	.word	0x00003c90


	//   ....[10]....
        /*01bc*/ 	.word	0x00003cc0


	//   ....[11]....
        /*01c0*/ 	.word	0x000040e0


	//   ....[12]....
        /*01c4*/ 	.word	0x000041e0


	//   ....[13]....
        /*01c8*/ 	.word	0x00004400


	//   ....[14]....
        /*01cc*/ 	.word	0x00004540


	//   ....[15]....
        /*01d0*/ 	.word	0x00005180


	//   ....[16]....
        /*01d4*/ 	.word	0x00005450


	//   ....[17]....
        /*01d8*/ 	.word	0x00005830


	//   ....[18]....
        /*01dc*/ 	.word	0x00005850


	//   ....[19]....
        /*01e0*/ 	.word	0x00005900


	//   ....[20]....
        /*01e4*/ 	.word	0x00005c00


	//   ....[21]....
        /*01e8*/ 	.word	0x00005d50


	//   ....[22]....
        /*01ec*/ 	.word	0x00006fa0


	//   ....[23]....
        /*01f0*/ 	.word	0x000073b0


	//   ....[24]....
        /*01f4*/ 	.word	0x000073e0


	//   ....[25]....
        /*01f8*/ 	.word	0x00007640


	//   ....[26]....
        /*01fc*/ 	.word	0x000077c0


	//   ....[27]....
        /*0200*/ 	.word	0x00008870


	//   ....[28]....
        /*0204*/ 	.word	0x000088b0


	//   ....[29]....
        /*0208*/ 	.word	0x00008900


	//   ....[30]....
        /*020c*/ 	.word	0x00008930


	//   ....[31]....
        /*0210*/ 	.word	0x00008980


	//   ....[32]....
        /*0214*/ 	.word	0x00009440


	//   ....[33]....
        /*0218*/ 	.word	0x00009900


	//   ....[34]....
        /*021c*/ 	.word	0x00009920


	//   ....[35]....
        /*0220*/ 	.word	0x00009950


	//   ....[36]....
        /*0224*/ 	.word	0x00009960


	//   ....[37]....
        /*0228*/ 	.word	0x00009e10


	//   ....[38]....
        /*022c*/ 	.word	0x00009e30


	//   ....[39]....
        /*0230*/ 	.word	0x0000aa80


	//   ....[40]....
        /*0234*/ 	.word	0x0000aaa0


	//   ....[41]....
        /*0238*/ 	.word	0x0000baf0


	//   ....[42]....
        /*023c*/ 	.word	0x0000c610


	//   ....[43]....
        /*0240*/ 	.word	0x0000cec0


	//   ....[44]....
        /*0244*/ 	.word	0x0000cf00


	//   ....[45]....
        /*0248*/ 	.word	0x0000cf70


	//   ....[46]....
        /*024c*/ 	.word	0x0000cfa0


	//   ....[47]....
        /*0250*/ 	.word	0x0000d000


	//   ....[48]....
        /*0254*/ 	.word	0x0000d030


	//   ....[49]....
        /*0258*/ 	.word	0x0000d050


	//   ....[50]....
        /*025c*/ 	.word	0x0000d090


	//   ....[51]....
        /*0260*/ 	.word	0x0000ff80


	//   ....[52]....
        /*0264*/ 	.word	0x00010570


	//   ....[53]....
        /*0268*/ 	.word	0x000106e0


	//   ....[54]....
        /*026c*/ 	.word	0x00010740


	//   ....[55]....
        /*0270*/ 	.word	0x00010800


	//   ....[56]....
        /*0274*/ 	.word	0x000108c0


	//   ....[57]....
        /*0278*/ 	.word	0x00010940


	//   ....[58]....
        /*027c*/ 	.word	0x000109f0


	//   ....[59]....
        /*0280*/ 	.word	0x00010a70


	//   ....[60]....
        /*0284*/ 	.word	0x00010b00


	//   ....[61]....
        /*0288*/ 	.word	0x00010f10


	//----- nvinfo : EIATTR_REG_RECONFIG
	.align		4
.L_941:
        /*028c*/ 	.byte	0x01, 0x54
	.zero		2


	//----- nvinfo : EIATTR_SYSCALL_OFFSETS
	.align		4
        /*0290*/ 	.byte	0x04, 0x46
        /*0292*/ 	.short	(.L_943 - .L_942)


	//   ....[0]....
.L_942:
        /*0294*/ 	.word	0x00003710


	//   ....[1]....
        /*0298*/ 	.word	0x0000c2d0


	//   ....[2]....
        /*029c*/ 	.word	0x0000c410


	//   ....[3]....
        /*02a0*/ 	.word	0x0000c500


	//   ....[4]....
        /*02a4*/ 	.word	0x0000cb50


	//----- nvinfo : EIATTR_MBARRIER_INSTR_OFFSETS
	.align		4
.L_943:
        /*02a8*/ 	.byte	0x04, 0x39
        /*02aa*/ 	.short	(.L_945 - .L_944)


	//   ....[0]....
.L_944:
        /*02ac*/ 	.word	0x00000270
        /*02b0*/ 	.word	0x000000ff
        /*02b4*/ 	.word	0x00028c00
        /*02b8*/ 	.short	0x0100
        /*02ba*/ 	.byte	0x08
	.zero		1


	//   ....[1]....
        /*02bc*/ 	.word	0x00000280
        /*02c0*/ 	.word	0x000000ff
        /*02c4*/ 	.word	0x00028c20
        /*02c8*/ 	.short	0x0100
        /*02ca*/ 	.byte	0x08
	.zero		1


	//   ....[2]....
        /*02cc*/ 	.word	0x00000330
        /*02d0*/ 	.word	0x000000ff
        /*02d4*/ 	.word	0x00028c30
        /*02d8*/ 	.short	0x0100
        /*02da*/ 	.byte	0x06
	.zero		1


	//   ....[3]....
        /*02dc*/ 	.word	0x00000340
        /*02e0*/ 	.word	0x000000ff
        /*02e4*/ 	.word	0x00028c40
        /*02e8*/ 	.short	0x0100
        /*02ea*/ 	.byte	0x06
	.zero		1


	//   ....[4]....
        /*02ec*/ 	.word	0x00000350
        /*02f0*/ 	.word	0x000000ff
        /*02f4*/ 	.word	0x00028c38
        /*02f8*/ 	.short	0x0100
        /*02fa*/ 	.byte	0x06
	.zero		1


	//   ....[5]....
        /*02fc*/ 	.word	0x00000360
        /*0300*/ 	.word	0x000000ff
        /*0304*/ 	.word	0x00028c48
        /*0308*/ 	.short	0x0100
        /*030a*/ 	.byte	0x06
	.zero		1


	//   ....[6]....
        /*030c*/ 	.word	0x00000490
        /*0310*/ 	.word	0x000000ff
        /*0314*/ 	.word	0x00028c50
        /*0318*/ 	.short	0x0100
        /*031a*/ 	.byte	0x08
	.zero		1


	//   ....[7]....
        /*031c*/ 	.word	0x000004a0
        /*0320*/ 	.word	0x000000ff
        /*0324*/ 	.word	0x00028c60
        /*0328*/ 	.short	0x0100
        /*032a*/ 	.byte	0x08
	.zero		1


	//   ....[8]....
        /*032c*/ 	.word	0x000004b0
        /*0330*/ 	.word	0x000000ff
        /*0334*/ 	.word	0x00028c58
        /*0338*/ 	.short	0x0100
        /*033a*/ 	.byte	0x08
	.zero		1


	//   ....[9]....
        /*033c*/ 	.word	0x000004c0
        /*0340*/ 	.word	0x000000ff
        /*0344*/ 	.word	0x00028c68
        /*0348*/ 	.short	0x0100
        /*034a*/ 	.byte	0x08
	.zero		1


	//   ....[10]....
        /*034c*/ 	.word	0x000005b0
        /*0350*/ 	.word	0x000000ff
        /*0354*/ 	.word	0x00028c70
        /*0358*/ 	.short	0x0100
        /*035a*/ 	.byte	0x06
	.zero		1


	//   ....[11]....
        /*035c*/ 	.word	0x000005c0
        /*0360*/ 	.word	0x000000ff
        /*0364*/ 	.word	0x00028c80
        /*0368*/ 	.short	0x0100
        /*036a*/ 	.byte	0x06
	.zero		1


	//   ....[12]....
        /*036c*/ 	.word	0x000005d0
        /*0370*/ 	.word	0x000000ff
        /*0374*/ 	.word	0x00028c78
        /*0378*/ 	.short	0x0100
        /*037a*/ 	.byte	0x06
	.zero		1


	//   ....[13]....
        /*037c*/ 	.word	0x000005e0
        /*0380*/ 	.word	0x000000ff
        /*0384*/ 	.word	0x00028c88
        /*0388*/ 	.short	0x0100
        /*038a*/ 	.byte	0x06
	.zero		1


	//   ....[14]....
        /*038c*/ 	.word	0x00000710
        /*0390*/ 	.word	0x000000ff
        /*0394*/ 	.word	0x00028c90
        /*0398*/ 	.short	0x0100
        /*039a*/ 	.byte	0x08
	.zero		1


	//   ....[15]....
        /*039c*/ 	.word	0x00000720
        /*03a0*/ 	.word	0x000000ff
        /*03a4*/ 	.word	0x00028ca0
        /*03a8*/ 	.short	0x0100
        /*03aa*/ 	.byte	0x08
	.zero		1


	//   ....[16]....
        /*03ac*/ 	.word	0x00000730
        /*03b0*/ 	.word	0x000000ff
        /*03b4*/ 	.word	0x00028c98
        /*03b8*/ 	.short	0x0100
        /*03ba*/ 	.byte	0x08
	.zero		1


	//   ....[17]....
        /*03bc*/ 	.word	0x00000740
        /*03c0*/ 	.word	0x000000ff
        /*03c4*/ 	.word	0x00028ca8
        /*03c8*/ 	.short	0x0100
        /*03ca*/ 	.byte	0x08
	.zero		1


	//   ....[18]....
        /*03cc*/ 	.word	0x00000870
        /*03d0*/ 	.word	0x000000ff
        /*03d4*/ 	.word	0x00028cb0
        /*03d8*/ 	.short	0x0100
        /*03da*/ 	.byte	0x08
	.zero		1


	//   ....[19]....
        /*03dc*/ 	.word	0x00000880
        /*03e0*/ 	.word	0x000000ff
        /*03e4*/ 	.word	0x00028cc0
        /*03e8*/ 	.short	0x0100
        /*03ea*/ 	.byte	0x08
	.zero		1


	//   ....[20]....
        /*03ec*/ 	.word	0x00000890
        /*03f0*/ 	.word	0x000000ff
        /*03f4*/ 	.word	0x00028cb8
        /*03f8*/ 	.short	0x0100
        /*03fa*/ 	.byte	0x08
	.zero		1


	//   ....[21]....
        /*03fc*/ 	.word	0x000008a0
        /*0400*/ 	.word	0x000000ff
        /*0404*/ 	.word	0x00028cc8
        /*0408*/ 	.short	0x0100
        /*040a*/ 	.byte	0x08
	.zero		1


	//   ....[22]....
        /*040c*/ 	.word	0x00001580
        /*0410*/ 	.word	0x000000ff
        /*0414*/ 	.word	0x00028c50
        /*0418*/ 	.short	0x010a
        /*041a*/ 	.byte	0x05
	.zero		1


	//   ....[23]....
        /*041c*/ 	.word	0x00001870
        /*0420*/ 	.word	0x00000002
        /*0424*/ 	.word	0x00000000
        /*0428*/ 	.short	0x0101
        /*042a*/ 	.byte	0x3f
	.zero		1


	//   ....[24]....
        /*042c*/ 	.word	0x000021c0
        /*0430*/ 	.word	0x000000ff
        /*0434*/ 	.word	0x00028c50
        /*0438*/ 	.short	0x010a
        /*043a*/ 	.byte	0x07
	.zero		1


	//   ....[25]....
        /*043c*/ 	.word	0x00002200
        /*0440*/ 	.word	0x000000ff
        /*0444*/ 	.word	0x00028c50
        /*0448*/ 	.short	0x010a
        /*044a*/ 	.byte	0x07
	.zero		1


	//   ....[26]....
        /*044c*/ 	.word	0x000023d0
        /*0450*/ 	.word	0x00000002
        /*0454*/ 	.word	0x00000000
        /*0458*/ 	.short	0x0101
        /*045a*/ 	.byte	0x3f
	.zero		1


	//   ....[27]....
        /*045c*/ 	.word	0x00003740
        /*0460*/ 	.word	0x000000ff
        /*0464*/ 	.word	0x00028c00
        /*0468*/ 	.short	0x010a
        /*046a*/ 	.byte	0x27
	.zero		1


	//   ....[28]....
        /*046c*/ 	.word	0x000038d0
        /*0470*/ 	.word	0x000000ff
        /*0474*/ 	.word	0x00028c30
        /*0478*/ 	.short	0x010a
        /*047a*/ 	.byte	0x27
	.zero		1


	//   ....[29]....
        /*047c*/ 	.word	0x00003940
        /*0480*/ 	.word	0x000000ff
        /*0484*/ 	.word	0x00028c30
        /*0488*/ 	.short	0x010a
        /*048a*/ 	.byte	0x27
	.zero		1


	//   ....[30]....
        /*048c*/ 	.word	0x00004950
        /*0490*/ 	.word	0x00000005
        /*0494*/ 	.word	0x00000000
        /*0498*/ 	.short	0x0101
        /*049a*/ 	.byte	0x3f
	.zero		1


	//   ....[31]....
        /*049c*/ 	.word	0x00004de0
        /*04a0*/ 	.word	0x000000ff
        /*04a4*/ 	.word	0x00028c50
        /*04a8*/ 	.short	0x010a
        /*04aa*/ 	.byte	0x27
	.zero		1


	//   ....[32]....
        /*04ac*/ 	.word	0x00004e20
        /*04b0*/ 	.word	0x000000ff
        /*04b4*/ 	.word	0x00028c50
        /*04b8*/ 	.short	0x010a
        /*04ba*/ 	.byte	0x27
	.zero		1


	//   ....[33]....
        /*04bc*/ 	.word	0x000051a0
        /*04c0*/ 	.word	0x0000000e
        /*04c4*/ 	.word	0x00000000
        /*04c8*/ 	.short	0x0101
        /*04ca*/ 	.byte	0x3f
	.zero		1


	//   ....[34]....
        /*04cc*/ 	.word	0x000052d0
        /*04d0*/ 	.word	0x000000ff
        /*04d4*/ 	.word	0x00028c30
        /*04d8*/ 	.short	0x010a
        /*04da*/ 	.byte	0x1b
	.zero		1


	//   ....[35]....
        /*04dc*/ 	.word	0x00005310
        /*04e0*/ 	.word	0x000000ff
        /*04e4*/ 	.word	0x00028c30
        /*04e8*/ 	.short	0x010a
        /*04ea*/ 	.byte	0x1b
	.zero		1


	//   ....[36]....
        /*04ec*/ 	.word	0x00005f90
        /*04f0*/ 	.word	0x0000000f
        /*04f4*/ 	.word	0x00000000
        /*04f8*/ 	.short	0x0101
        /*04fa*/ 	.byte	0x3f
	.zero		1


	//   ....[37]....
        /*04fc*/ 	.word	0x00006cd0
        /*0500*/ 	.word	0x000000ff
        /*0504*/ 	.word	0x00028c50
        /*0508*/ 	.short	0x010a
        /*050a*/ 	.byte	0x1b
	.zero		1


	//   ....[38]....
        /*050c*/ 	.word	0x00006d10
        /*0510*/ 	.word	0x000000ff
        /*0514*/ 	.word	0x00028c50
        /*0518*/ 	.short	0x010a
        /*051a*/ 	.byte	0x1b
	.zero		1


	//   ....[39]....
        /*051c*/ 	.word	0x00006fc0
        /*0520*/ 	.word	0x000000a8
        /*0524*/ 	.word	0x00000000
        /*0528*/ 	.short	0x0101
        /*052a*/ 	.byte	0x3f
	.zero		1


	//   ....[40]....
        /*052c*/ 	.word	0x000070f0
        /*0530*/ 	.word	0x000000ff
        /*0534*/ 	.word	0x00028c30
        /*0538*/ 	.short	0x010a
        /*053a*/ 	.byte	0x19
	.zero		1


	//   ....[41]....
        /*053c*/ 	.word	0x00007130
        /*0540*/ 	.word	0x000000ff
        /*0544*/ 	.word	0x00028c30
        /*0548*/ 	.short	0x010a
        /*054a*/ 	.byte	0x19
	.zero		1


	//   ....[42]....
        /*054c*/ 	.word	0x00007ad0
        /*0550*/ 	.word	0x0000009a
        /*0554*/ 	.word	0x00000000
        /*0558*/ 	.short	0x0101
        /*055a*/ 	.byte	0x3f
	.zero		1


	//   ....[43]....
        /*055c*/ 	.word	0x000085a0
        /*0560*/ 	.word	0x000000ff
        /*0564*/ 	.word	0x00028c50
        /*0568*/ 	.short	0x010a
        /*056a*/ 	.byte	0x19
	.zero		1


	//   ....[44]....
        /*056c*/ 	.word	0x000085e0
        /*0570*/ 	.word	0x000000ff
        /*0574*/ 	.word	0x00028c50
        /*0578*/ 	.short	0x010a
        /*057a*/ 	.byte	0x19
	.zero		1


	//   ....[45]....
        /*057c*/ 	.word	0x00008890
        /*0580*/ 	.word	0x0000000b
        /*0584*/ 	.word	0x00000000
        /*0588*/ 	.short	0x0101
        /*058a*/ 	.byte	0x3f
	.zero		1


	//   ....[46]....
        /*058c*/ 	.word	0x00009400
        /*0590*/ 	.word	0x000000ff
        /*0594*/ 	.word	0x00000000
        /*0598*/ 	.short	0x0101
        /*059a*/ 	.byte	0x04
	.zero		1


	//   ....[47]....
        /*059c*/ 	.word	0x0000c840
        /*05a0*/ 	.word	0x000000ff
        /*05a4*/ 	.word	0x00028c40
        /*05a8*/ 	.short	0x010a
        /*05aa*/ 	.byte	0x26
	.zero		1


	//   ....[48]....
        /*05ac*/ 	.word	0x0000d160
        /*05b0*/ 	.word	0x000000ff
        /*05b4*/ 	.word	0x00028c00
        /*05b8*/ 	.short	0x0107
        /*05ba*/ 	.byte	0x26
	.zero		1


	//   ....[49]....
        /*05bc*/ 	.word	0x0000d1a0
        /*05c0*/ 	.word	0x000000ff
        /*05c4*/ 	.word	0x00028c00
        /*05c8*/ 	.short	0x0101
        /*05ca*/ 	.byte	0x26
	.zero		1


	//   ....[50]....
        /*05cc*/ 	.word	0x0000d1b0
        /*05d0*/ 	.word	0x000000ff
        /*05d4*/ 	.word	0x00028c20
        /*05d8*/ 	.short	0x010a
        /*05da*/ 	.byte	0x26
	.zero		1


	//   ....[51]....
        /*05dc*/ 	.word	0x0000d210
        /*05e0*/ 	.word	0x000000ff
        /*05e4*/ 	.word	0x00028c60
        /*05e8*/ 	.short	0x010a
        /*05ea*/ 	.byte	0x26
	.zero		1


	//   ....[52]....
        /*05ec*/ 	.word	0x0000ddd0
        /*05f0*/ 	.word	0x000000ff
        /*05f4*/ 	.word	0x00028c48
        /*05f8*/ 	.short	0x010a
        /*05fa*/ 	.byte	0x26
	.zero		1


	//   ....[53]....
        /*05fc*/ 	.word	0x0000dfa0
        /*0600*/ 	.word	0x000000ff
        /*0604*/ 	.word	0x00028c68
        /*0608*/ 	.short	0x010a
        /*060a*/ 	.byte	0x26
	.zero		1


	//   ....[54]....
        /*060c*/ 	.word	0x0000e950
        /*0610*/ 	.word	0x000000ff
        /*0614*/ 	.word	0x00028c40
        /*0618*/ 	.short	0x010a
        /*061a*/ 	.byte	0x26
	.zero		1


	//   ....[55]....
        /*061c*/ 	.word	0x0000eb30
        /*0620*/ 	.word	0x000000ff
        /*0624*/ 	.word	0x00028c60
        /*0628*/ 	.short	0x010a
        /*062a*/ 	.byte	0x26
	.zero		1


	//   ....[56]....
        /*062c*/ 	.word	0x0000f510
        /*0630*/ 	.word	0x000000ff
        /*0634*/ 	.word	0x00028c48
        /*0638*/ 	.short	0x010a
        /*063a*/ 	.byte	0x26
	.zero		1


	//   ....[57]....
        /*063c*/ 	.word	0x0000f6f0
        /*0640*/ 	.word	0x000000ff
        /*0644*/ 	.word	0x00028c68
        /*0648*/ 	.short	0x010a
        /*064a*/ 	.byte	0x26
	.zero		1


	//   ....[58]....
        /*064c*/ 	.word	0x0000ff10
        /*0650*/ 	.word	0x00000002
        /*0654*/ 	.word	0x00028c20
        /*0658*/ 	.short	0x010a
        /*065a*/ 	.byte	0x3f
	.zero		1


	//   ....[59]....
        /*065c*/ 	.word	0x00010090
        /*0660*/ 	.word	0x00000007
        /*0664*/ 	.word	0x00000000
        /*0668*/ 	.short	0x010a
        /*066a*/ 	.byte	0x3f
	.zero		1


	//   ....[60]....
        /*066c*/ 	.word	0x00010100
        /*0670*/ 	.word	0x00000005
        /*0674*/ 	.word	0x00000000
        /*0678*/ 	.short	0x010a
        /*067a*/ 	.byte	0x3f
	.zero		1


	//   ....[61]....
        /*067c*/ 	.word	0x00010160
        /*0680*/ 	.word	0x00000005
        /*0684*/ 	.word	0x00000000
        /*0688*/ 	.short	0x010a
        /*068a*/ 	.byte	0x3f
	.zero		1


	//   ....[62]....
        /*068c*/ 	.word	0x00010190
        /*0690*/ 	.word	0x00000003
        /*0694*/ 	.word	0x00000000
        /*0698*/ 	.short	0x010a
        /*069a*/ 	.byte	0x3f
	.zero		1


	//   ....[63]....
        /*069c*/ 	.word	0x00010200
        /*06a0*/ 	.word	0x00000005
        /*06a4*/ 	.word	0x00028c50
        /*06a8*/ 	.short	0x010a
        /*06aa*/ 	.byte	0x3f
	.zero		1


	//   ....[64]....
        /*06ac*/ 	.word	0x00010260
        /*06b0*/ 	.word	0x00000005
        /*06b4*/ 	.word	0x00028c50
        /*06b8*/ 	.short	0x010a
        /*06ba*/ 	.byte	0x3f
	.zero		1


	//   ....[65]....
        /*06bc*/ 	.word	0x000102c0
        /*06c0*/ 	.word	0x00000006
        /*06c4*/ 	.word	0x00028c00
        /*06c8*/ 	.short	0x010a
        /*06ca*/ 	.byte	0x3f
	.zero		1


	//   ....[66]....
        /*06cc*/ 	.word	0x00010320
        /*06d0*/ 	.word	0x00000000
        /*06d4*/ 	.word	0x00028c30
        /*06d8*/ 	.short	0x010a
        /*06da*/ 	.byte	0x3f
	.zero		1


	//   ....[67]....
        /*06dc*/ 	.word	0x00010370
        /*06e0*/ 	.word	0x0000000e
        /*06e4*/ 	.word	0x00028c50
        /*06e8*/ 	.short	0x010a
        /*06ea*/ 	.byte	0x3f
	.zero		1


	//   ....[68]....
        /*06ec*/ 	.word	0x000103d0
        /*06f0*/ 	.word	0x00000000
        /*06f4*/ 	.word	0x00028c30
        /*06f8*/ 	.short	0x010a
        /*06fa*/ 	.byte	0x3f
	.zero		1


	//   ....[69]....
        /*06fc*/ 	.word	0x00010420
        /*0700*/ 	.word	0x000000a8
        /*0704*/ 	.word	0x00028c50
        /*0708*/ 	.short	0x010a
        /*070a*/ 	.byte	0x3f
	.zero		1


	//   ....[70]....
        /*070c*/ 	.word	0x00010480
        /*0710*/ 	.word	0x00000000
        /*0714*/ 	.word	0x00028c30
        /*0718*/ 	.short	0x010a
        /*071a*/ 	.byte	0x3f
	.zero		1


	//   ....[71]....
        /*071c*/ 	.word	0x000104d0
        /*0720*/ 	.word	0x000000b4
        /*0724*/ 	.word	0x00028c50
        /*0728*/ 	.short	0x010a
        /*072a*/ 	.byte	0x3f
	.zero		1


	//   ....[72]....
        /*072c*/ 	.word	0x00010630
        /*0730*/ 	.word	0x00000003
        /*0734*/ 	.word	0x00028c40
        /*0738*/ 	.short	0x010a
        /*073a*/ 	.byte	0x3f
	.zero		1


	//   ....[73]....
        /*073c*/ 	.word	0x00010b40
        /*0740*/ 	.word	0x00000003
        /*0744*/ 	.word	0x00028c20
        /*0748*/ 	.short	0x010a
        /*074a*/ 	.byte	0x3f
	.zero		1


	//   ....[74]....
        /*074c*/ 	.word	0x00010ba0
        /*0750*/ 	.word	0x00000003
        /*0754*/ 	.word	0x00028c60
        /*0758*/ 	.short	0x010a
        /*075a*/ 	.byte	0x3f
	.zero		1


	//   ....[75]....
        /*075c*/ 	.word	0x00010c00
        /*0760*/ 	.word	0x00000003
        /*0764*/ 	.word	0x00028c48
        /*0768*/ 	.short	0x010a
        /*076a*/ 	.byte	0x3f
	.zero		1


	//   ....[76]....
        /*076c*/ 	.word	0x00010c60
        /*0770*/ 	.word	0x00000003
        /*0774*/ 	.word	0x00028c68
        /*0778*/ 	.short	0x010a
        /*077a*/ 	.byte	0x3f
	.zero		1


	//   ....[77]....
        /*077c*/ 	.word	0x00010cc0
        /*0780*/ 	.word	0x00000003
        /*0784*/ 	.word	0x00028c40
        /*0788*/ 	.short	0x010a
        /*078a*/ 	.byte	0x3f
	.zero		1


	//   ....[78]....
        /*078c*/ 	.word	0x00010d20
        /*0790*/ 	.word	0x00000003
        /*0794*/ 	.word	0x00028c60
        /*0798*/ 	.short	0x010a
        /*079a*/ 	.byte	0x3f
	.zero		1


	//   ....[79]....
        /*079c*/ 	.word	0x00010d80
        /*07a0*/ 	.word	0x00000003
        /*07a4*/ 	.word	0x00028c48
        /*07a8*/ 	.short	0x010a
        /*07aa*/ 	.byte	0x3f
	.zero		1


	//   ....[80]....
        /*07ac*/ 	.word	0x00010de0
        /*07b0*/ 	.word	0x00000003
        /*07b4*/ 	.word	0x00028c68
        /*07b8*/ 	.short	0x010a
        /*07ba*/ 	.byte	0x3f
	.zero		1


	//   ....[81]....
        /*07bc*/ 	.word	0x00010e30
        /*07c0*/ 	.word	0x00000002
        /*07c4*/ 	.word	0x00028c20
        /*07c8*/ 	.short	0x010a
        /*07ca*/ 	.byte	0x3f
	.zero		1


	//   ....[82]....
        /*07cc*/ 	.word	0x00010fd0
        /*07d0*/ 	.word	0x00000007
        /*07d4*/ 	.word	0x00000000
        /*07d8*/ 	.short	0x010a
        /*07da*/ 	.byte	0x3f
	.zero		1


	//   ....[83]....
        /*07dc*/ 	.word	0x00011020
        /*07e0*/ 	.word	0x00000005
        /*07e4*/ 	.word	0x00000000
        /*07e8*/ 	.short	0x010a
        /*07ea*/ 	.byte	0x3f
	.zero		1


	//   ....[84]....
        /*07ec*/ 	.word	0x00011070
        /*07f0*/ 	.word	0x00000005
        /*07f4*/ 	.word	0x00000000
        /*07f8*/ 	.short	0x010a
        /*07fa*/ 	.byte	0x3f
	.zero		1


	//----- nvinfo : EIATTR_NUM_MBARRIERS
	.align		4
.L_945:
        /*07fc*/ 	.byte	0x03, 0x38
        /*07fe*/ 	.short	0x0016


	//----- nvinfo : EIATTR_EXIT_INSTR_OFFSETS
	.align		4
        /*0800*/ 	.byte	0x04, 0x1c
        /*0802*/ 	.short	(.L_947 - .L_946)


	//   ....[0]....
.L_946:
        /*0804*/ 	.word	0x000101e0


	//----- nvinfo : EIATTR_MAX_THREADS
	.align		4
.L_947:
        /*0808*/ 	.byte	0x04, 0x05
        /*080a*/ 	.short	(.L_949 - .L_948)
.L_948:
        /*080c*/ 	.word	0x00000180
        /*0810*/ 	.word	0x00000001
        /*0814*/ 	.word	0x00000001


	//----- nvinfo : EIATTR_CRS_STACK_SIZE
	.align		4
.L_949:
        /*0818*/ 	.byte	0x04, 0x1e
        /*081a*/ 	.short	(.L_951 - .L_950)
.L_950:
        /*081c*/ 	.word	0x00000000


	//----- nvinfo : EIATTR_CBANK_PARAM_SIZE
	.align		4
.L_951:
        /*0820*/ 	.byte	0x03, 0x19
        /*0822*/ 	.short	0x0a70


	//----- nvinfo : EIATTR_PARAM_CBANK
	.align		4
        /*0824*/ 	.byte	0x04, 0x0a
        /*0826*/ 	.short	(.L_953 - .L_952)
	.align		4
.L_952:
        /*0828*/ 	.word	index@(.nv.constant0._ZN7cutlass13device_kernelIN5flash11enable_sm90INS1_16FlashAttnFwdSm90INS1_25CollectiveMainloopFwdSm90ILi2EN4cute5tupleIJNS5_1CILi1EEES8_S8_EEENS6_IJNS7_ILi64EEESA_SA_EEELi512ENS_6half_tEfNS_4arch4Sm90ELb1ELb0ELb0ELb0ELb0ELb0ELb0ELb0ELb0ELb1ELb1ELb0EEENS1_21CollectiveEpilogueFwdINS6_IJSA_NS7_ILi512EEESA_EEES9_SC_SE_Li256ELb0ELb1ELb1ELb0EEENS1_19SingleTileSchedulerILb0ELb1ELb1ELi64EEEEEEEEEvNT_6ParamsE)
        /*082c*/ 	.short	0x0210
        /*082e*/ 	.short	0x0a70


	//----- nvinfo : EIATTR_SW_WAR
	.align		4
.L_953:
        /*0830*/ 	.byte	0x04, 0x36
        /*0832*/ 	.short	(.L_955 - .L_954)
.L_954:
        /*0834*/ 	.word	0x00000008
.L_955:


//--------------------- .nv.info._ZN7cutlass13device_kernelIN5flash11enable_sm90INS1_16FlashAttnFwdSm90INS1_25CollectiveMainloopFwdSm90ILi2EN4cute5tupleIJNS5_1CILi1EEES8_S8_EEENS6_IJNS7_ILi64EEESA_SA_EEELi512ENS_6half_tEfNS_4arch4Sm90ELb1ELb0ELb0ELb0ELb0ELb0ELb1ELb0ELb0ELb1ELb1ELb0EEENS1_21CollectiveEpilogueFwdINS6_IJSA_NS7_ILi512EEESA_EEES9_SC_SE_Li256ELb0ELb1ELb1ELb0EEENS1_19SingleTileSchedulerILb0ELb1ELb1ELi64EEEEEEEEEvNT_6ParamsE --------------------------
	.section	.nv.info._ZN7cutlass13device_kernelIN5flash11enable_sm90INS1_16FlashAttnFwdSm90INS1_25CollectiveMainloopFwdSm90ILi2EN4cute5tupleIJNS5_1CILi1EEES8_S8_EEENS6_IJNS7_ILi64EEESA_SA_EEELi512ENS_6half_tEfNS_4arch4Sm90ELb1ELb0ELb0ELb0ELb0ELb0ELb1ELb0ELb0ELb1ELb1ELb0EEENS1_21CollectiveEpilogueFwdINS6_IJSA_NS7_ILi512EEESA_EEES9_SC_SE_Li256ELb0ELb1ELb1ELb0EEENS1_19SingleTileSchedulerILb0ELb1ELb1ELi64EEEEEEEEEvNT_6ParamsE,"",@"SHT_CUDA_INFO"
	.sectionflags	@""
	.align	4


	//----- nvinfo : EIATTR_CUDA_API_VERSION
	.align		4
        /*0000*/ 	.byte	0x04, 0x37
        /*0002*/ 	.short	(.L_957 - .L_956)
.L_956:
        /*0004*/ 	.word	0x00000082


	//----- nvinfo : EIATTR_KPARAM_INFO
	.align		4
.L_957:
        /*0008*/ 	.byte	0x04, 0x17
        /*000a*/ 	.short	(.L_959 - .L_958)
.L_958:
        /*000c*/ 	.word	0x00000000
        /*0010*/ 	.short	0x0000
        /*0012*/ 	.short	0x0070
        /*0014*/ 	.byte	0x00, 0xf0, 0x01, 0x2c


	//----- nvinfo : EIATTR_SPARSE_MMA_MASK
	.align		4
.L_959:
        /*0018*/ 	.byte	0x03, 0x50
        /*001a*/ 	.short	0x0000


	//----- nvinfo : EIATTR_MAXREG_COUNT
	.align		4
        /*001c*/ 	.byte	0x03, 0x1b
        /*001e*/ 	.short	0x00a8


	//----- nvinfo : EIATTR_NUM_BARRIERS
	.align		4
        /*0020*/ 	.byte	0x02, 0x4c
        /*0022*/ 	.byte	0x10
	.zero		1


	//----- nvinfo : EIATTR_EXTERNS
	.align		4
        /*0024*/ 	.byte	0x04, 0x0f
        /*0026*/ 	.short	(.L_961 - .L_960)


	//   ....[0]....
	.align		4
.L_960:
        /*0028*/ 	.word	index@(__assertfail)


	//----- nvinfo : EIATTR_ANNOTATIONS
	.align		4
.L_961:
        /*002c*/ 	.byte	0x04, 0x55
        /*002e*/ 	.short	(.L_963 - .L_962)


	//   ....[0]....
.L_962:
        /* <DEDUP_REMOVED lines=18> */


	//----- nvinfo : EIATTR_MERCURY_ISA_VERSION
	.align		4
.L_963:
        /*0138*/ 	.byte	0x03, 0x5f
        /*013a*/ 	.short	0x0101


	//----- nvinfo : EIATTR_INT_WARP_WIDE_INSTR_OFFSETS
	.align		4
        /*013c*/ 	.byte	0x04, 0x31
        /*013e*/ 	.short	(.L_965 - .L_964)


	//   ....[0]....
.L_964:
        /*0140*/ 	.word	0x00000130


	//   ....[1]....
        /*0144*/ 	.word	0x00000170


	//   ....[2]....
        /*0148*/ 	.word	0x000001e0


	//   ....[3]....
        /*014c*/ 	.word	0x000001f0


	//----- nvinfo : EIATTR_COOP_GROUP_MASK_REGIDS
	.align		4
.L_965:
        /*0150*/ 	.byte	0x04, 0x29
        /*0152*/ 	.short	(.L_967 - .L_966)


	//   ....[0]....
.L_966:
        /*0154*/ 	.word	0xffffffff


	//   ....[1]....
        /*0158*/ 	.word	0xffffffff


	//   ....[2]....
        /*015c*/ 	.word	0xffffffff


	//   ....[3]....
        /*0160*/ 	.word	0xffffffff


	//   ....[4]....
        /*0164*/ 	.word	0xffffffff


	//   ....[5]....
        /*0168*/ 	.word	0xffffffff


	//   ....[6]....
        /*016c*/ 	.word	0xffffffff


	//   ....[7]....
        /*0170*/ 	.word	0xffffffff


	//   ....[8]....
        /*0174*/ 	.word	0xffffffff


	//   ....[9]....
        /*0178*/ 	.word	0xffffffff


	//   ....[10]....
        /*017c*/ 	.word	0xffffffff


	//   ....[11]....
        /*0180*/ 	.word	0xffffffff


	//   ....[12]....
        /*0184*/ 	.word	0xffffffff


	//   ....[13]....
        /*0188*/ 	.word	0xffffffff


	//   ....[14]....
        /*018c*/ 	.word	0xffffffff


	//   ....[15]....
        /*0190*/ 	.word	0xffffffff


	//   ....[16]....
        /*0194*/ 	.word	0xffffffff


	//   ....[17]....
        /*0198*/ 	.word	0xffffffff


	//   ....[18]....
        /*019c*/ 	.word	0xffffffff


	//   ....[19]....
        /*01a0*/ 	.word	0xffffffff


	//   ....[20]....
        /*01a4*/ 	.word	0xffffffff


	//   ....[21]....
        /*01a8*/ 	.word	0xffffffff


	//   ....[22]....
        /*01ac*/ 	.word	0xffffffff


	//   ....[23]....
        /*01b0*/ 	.word	0xffffffff


	//   ....[24]....
        /*01b4*/ 	.word	0xffffffff


	//   ....[25]....
        /*01b8*/ 	.word	0xffffffff


	//   ....[26]....
        /*01bc*/ 	.word	0xffffffff


	//   ....[27]....
        /*01c0*/ 	.word	0xffffffff


	//   ....[28]....
        /*01c4*/ 	.word	0xffffffff


	//   ....[29]....
        /*01c8*/ 	.word	0xffffffff


	//   ....[30]....
        /*01cc*/ 	.word	0xffffffff


	//   ....[31]....
        /*01d0*/ 	.word	0xffffffff


	//   ....[32]....
        /*01d4*/ 	.word	0xffffffff


	//   ....[33]....
        /*01d8*/ 	.word	0xffffffff


	//   ....[34]....
        /*01dc*/ 	.word	0xffffffff


	//   ....[35]....
        /*01e0*/ 	.word	0xffffffff


	//   ....[36]....
        /*01e4*/ 	.word	0xffffffff


	//   ....[37]....
        /*01e8*/ 	.word	0xffffffff


	//   ....[38]....
        /*01ec*/ 	.word	0xffffffff


	//   ....[39]....
        /*01f0*/ 	.word	0xffffffff


	//   ....[40]....
        /*01f4*/ 	.word	0xffffffff


	//   ....[41]....
        /*01f8*/ 	.word	0xffffffff


	//   ....[42]....
        /*01fc*/ 	.word	0xffffffff


	//   ....[43]....
        /*0200*/ 	.word	0xffffffff


	//   ....[44]....
        /*0204*/ 	.word	0xffffffff


	//   ....[45]....
        /*0208*/ 	.word	0xffffffff


	//   ....[46]....
        /*020c*/ 	.word	0xffffffff


	//   ....[47]....
        /*0210*/ 	.word	0xffffffff


	//   ....[48]....
        /*0214*/ 	.word	0xffffffff


	//   ....[49]....
        /*0218*/ 	.word	0xffffffff


	//   ....[50]....
        /*021c*/ 	.word	0xffffffff


	//   ....[51]....
        /*0220*/ 	.word	0xffffffff


	//   ....[52]....
        /*0224*/ 	.word	0xffffffff


	//   ....[53]....
        /*0228*/ 	.word	0xffffffff


	//   ....[54]....
        /*022c*/ 	.word	0xffffffff


	//   ....[55]....
        /*0230*/ 	.word	0xffffffff


	//   ....[56]....
        /*0234*/ 	.word	0xffffffff


	//   ....[57]....
        /*0238*/ 	.word	0xffffffff


	//   ....[58]....
        /*023c*/ 	.word	0xffffffff


	//   ....[59]....
        /*0240*/ 	.word	0xffffffff


	//   ....[60]....
        /*0244*/ 	.word	0xffffffff


	//   ....[61]....
        /*0248*/ 	.word	0xffffffff


	//   ....[62]....
        /*024c*/ 	.word	0xffffffff


	//   ....[63]....
        /*0250*/ 	.word	0x0500000f


	//   ....[64]....
        /*0254*/ 	.word	0x0500000f


	//   ....[65]....
        /*0258*/ 	.word	0x0500000f


	//   ....[66]....
        /*025c*/ 	.word	0x0500000f


	//   ....[67]....
        /*0260*/ 	.word	0x0500000f


	//   ....[68]....
        /*0264*/ 	.word	0x0500000f


	//   ....[69]....
        /*0268*/ 	.word	0x0500000f


	//   ....[70]....
        /*026c*/ 	.word	0x0500000f


	//   ....[71]....
        /*0270*/ 	.word	0x0500000f


	//   ....[72]....
        /*0274*/ 	.word	0x0500000f


	//   ....[73]....
        /*0278*/ 	.word	0x0500000f


	//   ....[74]....
        /*027c*/ 	.word	0x0500000f


	//   ....[75]....
        /*0280*/ 	.word	0x0500000f


	//   ....[76]....
        /*0284*/ 	.word	0x0500000f


	//   ....[77]....
        /*0288*/ 	.word	0x0500000f


	//   ....[78]....
        /*028c*/ 	.word	0x0500000f


	//   ....[79]....
        /*0290*/ 	.word	0x0500000f


	//   ....[80]....
        /*0294*/ 	.word	0x0500000f


	//----- nvinfo : EIATTR_COOP_GROUP_INSTR_OFFSETS
	.align		4
.L_967:
        /*0298*/ 	.byte	0x04, 0x28
        /*029a*/ 	.short	(.L_969 - .L_968)


	//   ....[0]....
.L_968:
        /*029c*/ 	.word	0x00000070


	//   ....[1]....
        /*02a0*/ 	.word	0x00000140


	//   ....[2]....
        /*02a4*/ 	.word	0x00000190


	//   ....[3]....
        /*02a8*/ 	.word	0x000003a0


	//   ....[4]....
        /*02ac*/ 	.word	0x00000500


	//   ....[5]....
        /*02b0*/ 	.word	0x00000620


	//   ....[6]....
        /*02b4*/ 	.word	0x00000780


	//   ....[7]....
        /*02b8*/ 	.word	0x000014c0


	//   ....[8]....
        /*02bc*/ 	.word	0x00003420


	//   ....[9]....
        /*02c0*/ 	.word	0x00004570


	//   ....[10]....
        /*02c4*/ 	.word	0x00005440


	//   ....[11]....
        /*02c8*/ 	.word	0x00005450


	//   ....[12]....
        /*02cc*/ 	.word	0x00005810


	//   ....[13]....
        /*02d0*/ 	.word	0x00005910


	//   ....[14]....
        /*02d4*/ 	.word	0x00005c10


	//   ....[15]....
        /*02d8*/ 	.word	0x00005ca0


	//   ....[16]....
        /*02dc*/ 	.word	0x00006780


	//   ....[17]....
        /*02e0*/ 	.word	0x00007150


	//   ....[18]....
        /*02e4*/ 	.word	0x00007f70


	//   ....[19]....
        /*02e8*/ 	.word	0x000082f0


	//   ....[20]....
        /*02ec*/ 	.word	0x00008320


	//   ....[21]....
        /*02f0*/ 	.word	0x000083a0


	//   ....[22]....
        /*02f4*/ 	.word	0x000087a0


	//   ....[23]....
        /*02f8*/ 	.word	0x00008810


	//   ....[24]....
        /*02fc*/ 	.word	0x000099b0


	//   ....[25]....
        /*0300*/ 	.word	0x0000a230


	//   ....[26]....
        /*0304*/ 	.word	0x0000b110


	//   ....[27]....
        /*0308*/ 	.word	0x0000b140


	//   ....[28]....
        /*030c*/ 	.word	0x0000b430


	//   ....[29]....
        /*0310*/ 	.word	0x0000b600


	//   ....[30]....
        /*0314*/ 	.word	0x0000c510


	//   ....[31]....
        /*0318*/ 	.word	0x0000c550


	//   ....[32]....
        /*031c*/ 	.word	0x0000c5b0


	//   ....[33]....
        /*0320*/ 	.word	0x0000c5e0


	//   ....[34]....
        /*0324*/ 	.word	0x0000c600


	//   ....[35]....
        /*0328*/ 	.word	0x0000d0a0


	//   ....[36]....
        /*032c*/ 	.word	0x0000d5d0


	//   ....[37]....
        /*0330*/ 	.word	0x0000d600


	//   ....[38]....
        /*0334*/ 	.word	0x0000d620


	//   ....[39]....
        /*0338*/ 	.word	0x0000d630


	//   ....[40]....
        /*033c*/ 	.word	0x0000dad0


	//   ....[41]....
        /*0340*/ 	.word	0x0000db00


	//   ....[42]....
        /*0344*/ 	.word	0x0000e770


	//   ....[43]....
        /*0348*/ 	.word	0x0000e790


	//   ....[44]....
        /*034c*/ 	.word	0x0000f820


	//   ....[45]....
        /*0350*/ 	.word	0x000103d0


	//   ....[46]....
        /*0354*/ 	.word	0x00010d40


	//   ....[47]....
        /*0358*/ 	.word	0x00010de0


	//   ....[48]....
        /*035c*/ 	.word	0x00010e30


	//   ....[49]....
        /*0360*/ 	.word	0x00010e60


	//   ....[50]....
        /*0364*/ 	.word	0x00010e90


	//   ....[51]....
        /*0368*/ 	.word	0x00010ee0


	//   ....[52]....
        /*036c*/ 	.word	0x00010f10


	//   ....[53]....
        /*0370*/ 	.word	0x00010f20


	//   ....[54]....
        /*0374*/ 	.word	0x00011890


	//   ....[55]....
        /*0378*/ 	.word	0x000118b0


	//   ....[56]....
        /*037c*/ 	.word	0x000118d0


	//   ....[57]....
        /*0380*/ 	.word	0x000119f0


	//   ....[58]....
        /*0384*/ 	.word	0x00011ba0


	//   ....[59]....
        /*0388*/ 	.word	0x00011bd0


	//   ....[60]....
        /*038c*/ 	.word	0x00011d20


	//   ....[61]....
        /*0390*/ 	.word	0x00011d30


	//   ....[62]....
        /*0394*/ 	.word	0x00014df0


	//   ....[63]....
        /*0398*/ 	.word	0x00015350


	//   ....[64]....
        /*039c*/ 	.word	0x000154d0


	//   ....[65]....
        /*03a0*/ 	.word	0x00015540


	//   ....[66]....
        /*03a4*/ 	.word	0x00015650


	//   ....[67]....
        /*03a8*/ 	.word	0x00015700


	//   ....[68]....
        /*03ac*/ 	.word	0x000157f0


	//   ....[69]....
        /*03b0*/ 	.word	0x00015850


	//   ....[70]....
        /*03b4*/ 	.word	0x00015940


	//   ....[71]....
        /*03b8*/ 	.word	0x00015990


	//   ....[72]....
        /*03bc*/ 	.word	0x00015a20


	//   ....[73]....
        /*03c0*/ 	.word	0x00015b40


	//   ....[74]....
        /*03c4*/ 	.word	0x00015e50


	//   ....[75]....
        /*03c8*/ 	.word	0x00015ea0


	//   ....[76]....
        /*03cc*/ 	.word	0x00016090


	//   ....[77]....
        /*03d0*/ 	.word	0x000160e0


	//   ....[78]....
        /*03d4*/ 	.word	0x00016310


	//   ....[79]....
        /*03d8*/ 	.word	0x00016360


	//   ....[80]....
        /*03dc*/ 	.word	0x00016770


	//----- nvinfo : EIATTR_REG_RECONFIG
	.align		4
.L_969:
        /*03e0*/ 	.byte	0x01, 0x54
	.zero		2


	//----- nvinfo : EIATTR_SYSCALL_OFFSETS
	.align		4
        /*03e4*/ 	.byte	0x04, 0x46
        /*03e6*/ 	.short	(.L_971 - .L_970)


	//   ....[0]....
.L_970:
        /*03e8*/ 	.word	0x000035e0


	//   ....[1]....
        /*03ec*/ 	.word	0x00010010


	//   ....[2]....
        /*03f0*/ 	.word	0x00010150


	//   ....[3]....
        /*03f4*/ 	.word	0x00010240


	//   ....[4]....
        /*03f8*/ 	.word	0x00010960


	//   ....[5]....
        /*03fc*/ 	.word	0x00011260


	//----- nvinfo : EIATTR_MBARRIER_INSTR_OFFSETS
	.align		4
.L_971:
        /*0400*/ 	.byte	0x04, 0x39
        /*0402*/ 	.short	(.L_973 - .L_972)


	//   ....[0]....
.L_972:
        /*0404*/ 	.word	0x00000280
        /*0408*/ 	.word	0x000000ff
        /*040c*/ 	.word	0x00038800
        /*0410*/ 	.short	0x0100
        /*0412*/ 	.byte	0x08
	.zero		1


	//   ....[1]....
        /*0414*/ 	.word	0x00000290
        /*0418*/ 	.word	0x000000ff
        /*041c*/ 	.word	0x00038810
        /*0420*/ 	.short	0x0100
        /*0422*/ 	.byte	0x08
	.zero		1


	//   ....[2]....
        /*0424*/ 	.word	0x000002a0
        /*0428*/ 	.word	0x000000ff
        /*042c*/ 	.word	0x00038820
        /*0430*/ 	.short	0x0100
        /*0432*/ 	.byte	0x08
	.zero		1


	//   ....[3]....
        /*0434*/ 	.word	0x00000350
        /*0438*/ 	.word	0x000000ff
        /*043c*/ 	.word	0x00038830
        /*0440*/ 	.short	0x0100
        /*0442*/ 	.byte	0x06
	.zero		1


	//   ....[4]....
        /*0444*/ 	.word	0x00000360
        /*0448*/ 	.word	0x000000ff
        /*044c*/ 	.word	0x00038840
        /*0450*/ 	.short	0x0100
        /*0452*/ 	.byte	0x06
	.zero		1


	//   ....[5]....
        /*0454*/ 	.word	0x00000370
        /*0458*/ 	.word	0x000000ff
        /*045c*/ 	.word	0x00038838
        /*0460*/ 	.short	0x0100
        /*0462*/ 	.byte	0x06
	.zero		1


	//   ....[6]....
        /*0464*/ 	.word	0x00000380
        /*0468*/ 	.word	0x000000ff
        /*046c*/ 	.word	0x00038848
        /*0470*/ 	.short	0x0100
        /*0472*/ 	.byte	0x06
	.zero		1


	//   ....[7]....
        /*0474*/ 	.word	0x000004b0
        /*0478*/ 	.word	0x000000ff
        /*047c*/ 	.word	0x00038850
        /*0480*/ 	.short	0x0100
        /*0482*/ 	.byte	0x08
	.zero		1


	//   ....[8]....
        /*0484*/ 	.word	0x000004c0
        /*0488*/ 	.word	0x000000ff
        /*048c*/ 	.word	0x00038860
        /*0490*/ 	.short	0x0100
        /*0492*/ 	.byte	0x08
	.zero		1


	//   ....[9]....
        /*0494*/ 	.word	0x000004d0
        /*0498*/ 	.word	0x000000ff
        /*049c*/ 	.word	0x00038858
        /*04a0*/ 	.short	0x0100
        /*04a2*/ 	.byte	0x08
	.zero		1


	//   ....[10]....
        /*04a4*/ 	.word	0x000004e0
        /*04a8*/ 	.word	0x000000ff
        /*04ac*/ 	.word	0x00038868
        /*04b0*/ 	.short	0x0100
        /*04b2*/ 	.byte	0x08
	.zero		1


	//   ....[11]....
        /*04b4*/ 	.word	0x000005d0
        /*04b8*/ 	.word	0x000000ff
        /*04bc*/ 	.word	0x00038870
        /*04c0*/ 	.short	0x0100
        /*04c2*/ 	.byte	0x06
	.zero		1


	//   ....[12]....
        /*04c4*/ 	.word	0x000005e0
        /*04c8*/ 	.word	0x000000ff
        /*04cc*/ 	.word	0x00038880
        /*04d0*/ 	.short	0x0100
        /*04d2*/ 	.byte	0x06
	.zero		1


	//   ....[13]....
        /*04d4*/ 	.word	0x000005f0
        /*04d8*/ 	.word	0x000000ff
        /*04dc*/ 	.word	0x00038878
        /*04e0*/ 	.short	0x0100
        /*04e2*/ 	.byte	0x06
	.zero		1


	//   ....[14]....
        /*04e4*/ 	.word	0x00000600
        /*04e8*/ 	.word	0x000000ff
        /*04ec*/ 	.word	0x00038888
        /*04f0*/ 	.short	0x0100
        /*04f2*/ 	.byte	0x06
	.zero		1


	//   ....[15]....
        /*04f4*/ 	.word	0x00000730
        /*04f8*/ 	.word	0x000000ff
        /*04fc*/ 	.word	0x00038890
        /*0500*/ 	.short	0x0100
        /*0502*/ 	.byte	0x08
	.zero		1


	//   ....[16]....
        /*0504*/ 	.word	0x00000740
        /*0508*/ 	.word	0x000000ff
        /*050c*/ 	.word	0x000388a0
        /*0510*/ 	.short	0x0100
        /*0512*/ 	.byte	0x08
	.zero		1


	//   ....[17]....
        /*0514*/ 	.word	0x00000750
        /*0518*/ 	.word	0x000000ff
        /*051c*/ 	.word	0x00038898
        /*0520*/ 	.short	0x0100
        /*0522*/ 	.byte	0x08
	.zero		1


	//   ....[18]....
        /*0524*/ 	.word	0x00000760
        /*0528*/ 	.word	0x000000ff
        /*052c*/ 	.word	0x000388a8
        /*0530*/ 	.short	0x0100
        /*0532*/ 	.byte	0x08
	.zero		1


	//   ....[19]....
        /*0534*/ 	.word	0x00000890
        /*0538*/ 	.word	0x000000ff
        /*053c*/ 	.word	0x000388b0
        /*0540*/ 	.short	0x0100
        /*0542*/ 	.byte	0x08
	.zero		1


	//   ....[20]....
        /*0544*/ 	.word	0x000008a0
        /*0548*/ 	.word	0x000000ff
        /*054c*/ 	.word	0x000388c0
        /*0550*/ 	.short	0x0100
        /*0552*/ 	.byte	0x08
	.zero		1


	//   ....[21]....
        /*0554*/ 	.word	0x000008b0
        /*0558*/ 	.word	0x000000ff
        /*055c*/ 	.word	0x000388b8
        /*0560*/ 	.short	0x0100
        /*0562*/ 	.byte	0x08
	.zero		1


	//   ....[22]....
        /*0564*/ 	.word	0x000008c0
        /*0568*/ 	.word	0x000000ff
        /*056c*/ 	.word	0x000388c8
        /*0570*/ 	.short	0x0100
        /*0572*/ 	.byte	0x08
	.zero		1


	//   ....[23]....
        /*0574*/ 	.word	0x00001860
        /*0578*/ 	.word	0x00000008
        /*057c*/ 	.word	0x00000000
        /*0580*/ 	.short	0x0101
        /*0582*/ 	.byte	0x3f
	.zero		1


	//   ....[24]....
        /*0584*/ 	.word	0x00002300
        /*0588*/ 	.word	0x00000004
        /*058c*/ 	.word	0x00000000
        /*0590*/ 	.short	0x0101
        /*0592*/ 	.byte	0x3f
	.zero		1


	//   ....[25]....
        /*0594*/ 	.word	0x00003610
        /*0598*/ 	.word	0x000000c4
        /*059c*/ 	.word	0x00038800
        /*05a0*/ 	.short	0x010a
        /*05a2*/ 	.byte	0x3f
	.zero		1


	//   ....[26]....
        /*05a4*/ 	.word	0x000037c0
        /*05a8*/ 	.word	0x000000c4
        /*05ac*/ 	.word	0x00038830
        /*05b0*/ 	.short	0x010a
        /*05b2*/ 	.byte	0x3f
	.zero		1


	//   ....[27]....
        /*05b4*/ 	.word	0x00003800
        /*05b8*/ 	.word	0x000000c4
        /*05bc*/ 	.word	0x00038830
        /*05c0*/ 	.short	0x010a
        /*05c2*/ 	.byte	0x3f
	.zero		1


	//   ....[28]....
        /*05c4*/ 	.word	0x00003c10
        /*05c8*/ 	.word	0x000000c4
        /*05cc*/ 	.word	0x00038810
        /*05d0*/ 	.short	0x010a
        /*05d2*/ 	.byte	0x3f
	.zero		1


	//   ....[29]....
        /*05d4*/ 	.word	0x00003c50
        /*05d8*/ 	.word	0x000000c4
        /*05dc*/ 	.word	0x00038850
        /*05e0*/ 	.short	0x010a
        /*05e2*/ 	.byte	0x3f
	.zero		1


	//   ....[30]....
        /*05e4*/ 	.word	0x00003d10
        /*05e8*/ 	.word	0x000000c4
        /*05ec*/ 	.word	0x00038850
        /*05f0*/ 	.short	0x010a
        /*05f2*/ 	.byte	0x3f
	.zero		1


	//   ....[31]....
        /*05f4*/ 	.word	0x000060c0
        /*05f8*/ 	.word	0x00000018
        /*05fc*/ 	.word	0x00000000
        /*0600*/ 	.short	0x0101
        /*0602*/ 	.byte	0x3f
	.zero		1


	//   ....[32]....
        /*0604*/ 	.word	0x000067a0
        /*0608*/ 	.word	0x00000015
        /*060c*/ 	.word	0x00000000
        /*0610*/ 	.short	0x0101
        /*0612*/ 	.byte	0x3f
	.zero		1


	//   ....[33]....
        /*0614*/ 	.word	0x000068d0
        /*0618*/ 	.word	0x000000c6
        /*061c*/ 	.word	0x00038830
        /*0620*/ 	.short	0x010a
        /*0622*/ 	.byte	0x3f
	.zero		1


	//   ....[34]....
        /*0624*/ 	.word	0x00006920
        /*0628*/ 	.word	0x000000c6
        /*062c*/ 	.word	0x00038830
        /*0630*/ 	.short	0x010a
        /*0632*/ 	.byte	0x3f
	.zero		1


	//   ....[35]....
        /*0634*/ 	.word	0x00006c50
        /*0638*/ 	.word	0x000000c6
        /*063c*/ 	.word	0x00038850
        /*0640*/ 	.short	0x010a
        /*0642*/ 	.byte	0x3f
	.zero		1


	//   ....[36]....
        /*0644*/ 	.word	0x00006c90
        /*0648*/ 	.word	0x000000c6
        /*064c*/ 	.word	0x00038850
        /*0650*/ 	.short	0x010a
        /*0652*/ 	.byte	0x3f
	.zero		1


	//   ....[37]....
        /*0654*/ 	.word	0x00008a60
        /*0658*/ 	.word	0x00000099
        /*065c*/ 	.word	0x00000000
        /*0660*/ 	.short	0x0101
        /*0662*/ 	.byte	0x3f
	.zero		1


	//   ....[38]....
        /*0664*/ 	.word	0x000099d0
        /*0668*/ 	.word	0x000000c6
        /*066c*/ 	.word	0x00000000
        /*0670*/ 	.short	0x0101
        /*0672*/ 	.byte	0x3f
	.zero		1


	//   ....[39]....
        /*0674*/ 	.word	0x00009b20
        /*0678*/ 	.word	0x000000ba
        /*067c*/ 	.word	0x00038830
        /*0680*/ 	.short	0x010a
        /*0682*/ 	.byte	0x3f
	.zero		1


	//   ....[40]....
        /*0684*/ 	.word	0x00009b70
        /*0688*/ 	.word	0x000000ba
        /*068c*/ 	.word	0x00038830
        /*0690*/ 	.short	0x010a
        /*0692*/ 	.byte	0x3f
	.zero		1


	//   ....[41]....
        /*0694*/ 	.word	0x00009da0
        /*0698*/ 	.word	0x000000ba
        /*069c*/ 	.word	0x00038850
        /*06a0*/ 	.short	0x010a
        /*06a2*/ 	.byte	0x3f
	.zero		1


	//   ....[42]....
        /*06a4*/ 	.word	0x00009de0
        /*06a8*/ 	.word	0x000000ba
        /*06ac*/ 	.word	0x00038850
        /*06b0*/ 	.short	0x010a
        /*06b2*/ 	.byte	0x3f
	.zero		1


	//   ....[43]....
        /*06b4*/ 	.word	0x0000b970
        /*06b8*/ 	.word	0x00000099
        /*06bc*/ 	.word	0x00000000
        /*06c0*/ 	.short	0x0101
        /*06c2*/ 	.byte	0x3f
	.zero		1


	//   ....[44]....
        /*06c4*/ 	.word	0x0000c530
        /*06c8*/ 	.word	0x000000ba
        /*06cc*/ 	.word	0x00000000
        /*06d0*/ 	.short	0x0101
        /*06d2*/ 	.byte	0x3f
	.zero		1


	//   ....[45]....
        /*06d4*/ 	.word	0x0000d0c0
        /*06d8*/ 	.word	0x000000ff
        /*06dc*/ 	.word	0x00000000
        /*06e0*/ 	.short	0x0101
        /*06e2*/ 	.byte	0x04
	.zero		1


	//   ....[46]....
        /*06e4*/ 	.word	0x00010620
        /*06e8*/ 	.word	0x000000ff
        /*06ec*/ 	.word	0x00038840
        /*06f0*/ 	.short	0x010a
        /*06f2*/ 	.byte	0x26
	.zero		1


	//   ....[47]....
        /*06f4*/ 	.word	0x00011070
        /*06f8*/ 	.word	0x000000ff
        /*06fc*/ 	.word	0x00038800
        /*0700*/ 	.short	0x0107
        /*0702*/ 	.byte	0x26
	.zero		1


	//   ....[48]....
        /*0704*/ 	.word	0x000110f0
        /*0708*/ 	.word	0x000000ff
        /*070c*/ 	.word	0x00038800
        /*0710*/ 	.short	0x0101
        /*0712*/ 	.byte	0x26
	.zero		1


	//   ....[49]....
        /*0714*/ 	.word	0x00011fc0
        /*0718*/ 	.word	0x000000ff
        /*071c*/ 	.word	0x00038810
        /*0720*/ 	.short	0x0107
        /*0722*/ 	.byte	0x26
	.zero		1


	//   ....[50]....
        /*0724*/ 	.word	0x00012020
        /*0728*/ 	.word	0x000000ff
        /*072c*/ 	.word	0x00038810
        /*0730*/ 	.short	0x0101
        /*0732*/ 	.byte	0x26
	.zero		1


	//   ....[51]....
        /*0734*/ 	.word	0x00012030
        /*0738*/ 	.word	0x000000ff
        /*073c*/ 	.word	0x00038820
        /*0740*/ 	.short	0x010a
        /*0742*/ 	.byte	0x26
	.zero		1


	//   ....[52]....
        /*0744*/ 	.word	0x00012090
        /*0748*/ 	.word	0x000000ff
        /*074c*/ 	.word	0x00038860
        /*0750*/ 	.short	0x010a
        /*0752*/ 	.byte	0x26
	.zero		1


	//   ....[53]....
        /*0754*/ 	.word	0x00012c50
        /*0758*/ 	.word	0x000000ff
        /*075c*/ 	.word	0x00038848
        /*0760*/ 	.short	0x010a
        /*0762*/ 	.byte	0x26
	.zero		1


	//   ....[54]....
        /*0764*/ 	.word	0x00012e20
        /*0768*/ 	.word	0x000000ff
        /*076c*/ 	.word	0x00038868
        /*0770*/ 	.short	0x010a
        /*0772*/ 	.byte	0x26
	.zero		1


	//   ....[55]....
        /*0774*/ 	.word	0x000137d0
        /*0778*/ 	.word	0x000000ff
        /*077c*/ 	.word	0x00038840
        /*0780*/ 	.short	0x010a
        /*0782*/ 	.byte	0x26
	.zero		1


	//   ....[56]....
        /*0784*/ 	.word	0x000139b0
        /*0788*/ 	.word	0x000000ff
        /*078c*/ 	.word	0x00038860
        /*0790*/ 	.short	0x010a
        /*0792*/ 	.byte	0x26
	.zero		1


	//   ....[57]....
        /*0794*/ 	.word	0x00014380
        /*0798*/ 	.word	0x000000ff
        /*079c*/ 	.word	0x00038848
        /*07a0*/ 	.short	0x010a
        /*07a2*/ 	.byte	0x26
	.zero		1


	//   ....[58]....
        /*07a4*/ 	.word	0x00014560
        /*07a8*/ 	.word	0x000000ff
        /*07ac*/ 	.word	0x00038868
        /*07b0*/ 	.short	0x010a
        /*07b2*/ 	.byte	0x26
	.zero		1


	//   ....[59]....
        /*07b4*/ 	.word	0x00014d80
        /*07b8*/ 	.word	0x00000002
        /*07bc*/ 	.word	0x00038820
        /*07c0*/ 	.short	0x010a
        /*07c2*/ 	.byte	0x3f
	.zero		1


	//   ....[60]....
        /*07c4*/ 	.word	0x00014f20
        /*07c8*/ 	.word	0x00000007
        /*07cc*/ 	.word	0x00000000
        /*07d0*/ 	.short	0x010a
        /*07d2*/ 	.byte	0x3f
	.zero		1


	//   ....[61]....
        /*07d4*/ 	.word	0x00014f90
        /*07d8*/ 	.word	0x00000005
        /*07dc*/ 	.word	0x00000000
        /*07e0*/ 	.short	0x010a
        /*07e2*/ 	.byte	0x3f
	.zero		1


	//   ....[62]....
        /*07e4*/ 	.word	0x00014ff0
        /*07e8*/ 	.word	0x00000005
        /*07ec*/ 	.word	0x00000000
        /*07f0*/ 	.short	0x010a
        /*07f2*/ 	.byte	0x3f
	.zero		1


	//   ....[63]....
        /*07f4*/ 	.word	0x00015020
        /*07f8*/ 	.word	0x00000003
        /*07fc*/ 	.word	0x00000000
        /*0800*/ 	.short	0x010a
        /*0802*/ 	.byte	0x3f
	.zero		1


	//   ....[64]....
        /*0804*/ 	.word	0x00015080
        /*0808*/ 	.word	0x000000c4
        /*080c*/ 	.word	0x00038800
        /*0810*/ 	.short	0x010a
        /*0812*/ 	.byte	0x3f
	.zero		1


	//   ....[65]....
        /*0814*/ 	.word	0x000150d0
        /*0818*/ 	.word	0x000000c4
        /*081c*/ 	.word	0x00038830
        /*0820*/ 	.short	0x010a
        /*0822*/ 	.byte	0x3f
	.zero		1


	//   ....[66]....
        /*0824*/ 	.word	0x00015120
        /*0828*/ 	.word	0x000000c4
        /*082c*/ 	.word	0x00038810
        /*0830*/ 	.short	0x010a
        /*0832*/ 	.byte	0x3f
	.zero		1


	//   ....[67]....
        /*0834*/ 	.word	0x00015170
        /*0838*/ 	.word	0x000000c4
        /*083c*/ 	.word	0x00038850
        /*0840*/ 	.short	0x010a
        /*0842*/ 	.byte	0x3f
	.zero		1


	//   ....[68]....
        /*0844*/ 	.word	0x000151c0
        /*0848*/ 	.word	0x000000c6
        /*084c*/ 	.word	0x00038830
        /*0850*/ 	.short	0x010a
        /*0852*/ 	.byte	0x3f
	.zero		1


	//   ....[69]....
        /*0854*/ 	.word	0x00015210
        /*0858*/ 	.word	0x000000c6
        /*085c*/ 	.word	0x00038850
        /*0860*/ 	.short	0x010a
        /*0862*/ 	.byte	0x3f
	.zero		1


	//   ....[70]....
        /*0864*/ 	.word	0x00015260
        /*0868*/ 	.word	0x000000ba
        /*086c*/ 	.word	0x00038830
        /*0870*/ 	.short	0x010a
        /*0872*/ 	.byte	0x3f
	.zero		1


	//   ....[71]....
        /*0874*/ 	.word	0x000152b0
        /*0878*/ 	.word	0x000000ba
        /*087c*/ 	.word	0x00038850
        /*0880*/ 	.short	0x010a
        /*0882*/ 	.byte	0x3f
	.zero		1


	//   ....[72]....
        /*0884*/ 	.word	0x00015410
        /*0888*/ 	.word	0x00000003
        /*088c*/ 	.word	0x00038840
        /*0890*/ 	.short	0x010a
        /*0892*/ 	.byte	0x3f
	.zero		1


	//   ....[73]....
        /*0894*/ 	.word	0x000163a0
        /*0898*/ 	.word	0x00000003
        /*089c*/ 	.word	0x00038820
        /*08a0*/ 	.short	0x010a
        /*08a2*/ 	.byte	0x3f
	.zero		1


	//   ....[74]....
        /*08a4*/ 	.word	0x00016400
        /*08a8*/ 	.word	0x00000003
        /*08ac*/ 	.word	0x00038860
        /*08b0*/ 	.short	0x010a
        /*08b2*/ 	.byte	0x3f
	.zero		1


	//   ....[75]....
        /*08b4*/ 	.word	0x00016460
        /*08b8*/ 	.word	0x00000003
        /*08bc*/ 	.word	0x00038848
        /*08c0*/ 	.short	0x010a
        /*08c2*/ 	.byte	0x3f
	.zero		1


	//   ....[76]....
        /*08c4*/ 	.word	0x000164c0
        /*08c8*/ 	.word	0x00000003
        /*08cc*/ 	.word	0x00038868
        /*08d0*/ 	.short	0x010a
        /*08d2*/ 	.byte	0x3f
	.zero		1


	//   ....[77]....
        /*08d4*/ 	.word	0x00016520
        /*08d8*/ 	.word	0x00000003
        /*08dc*/ 	.word	0x00038840
        /*08e0*/ 	.short	0x010a
        /*08e2*/ 	.byte	0x3f
	.zero		1


	//   ....[78]....
        /*08e4*/ 	.word	0x00016580
        /*08e8*/ 	.word	0x00000003
        /*08ec*/ 	.word	0x00038860
        /*08f0*/ 	.short	0x010a
        /*08f2*/ 	.byte	0x3f
	.zero		1


	//   ....[79]....
        /*08f4*/ 	.word	0x000165e0
        /*08f8*/ 	.word	0x00000003
        /*08fc*/ 	.word	0x00038848
        /*0900*/ 	.short	0x010a
        /*0902*/ 	.byte	0x3f
	.zero		1


	//   ....[80]....
        /*0904*/ 	.word	0x00016640
        /*0908*/ 	.word	0x00000003
        /*090c*/ 	.word	0x00038868
        /*0910*/ 	.short	0x010a
        /*0912*/ 	.byte	0x3f
	.zero		1


	//   ....[81]....
        /*0914*/ 	.word	0x00016690
        /*0918*/ 	.word	0x00000002
        /*091c*/ 	.word	0x00038820
        /*0920*/ 	.short	0x010a
        /*0922*/ 	.byte	0x3f
	.zero		1


	//   ....[82]....
        /*0924*/ 	.word	0x00016830
        /*0928*/ 	.word	0x00000007
        /*092c*/ 	.word	0x00000000
        /*0930*/ 	.short	0x010a
        /*0932*/ 	.byte	0x3f
	.zero		1


	//   ....[83]....
        /*0934*/ 	.word	0x00016880
        /*0938*/ 	.word	0x00000005
        /*093c*/ 	.word	0x00000000
        /*0940*/ 	.short	0x010a
        /*0942*/ 	.byte	0x3f
	.zero		1


	//   ....[84]....
        /*0944*/ 	.word	0x000168d0
        /*0948*/ 	.word	0x00000005
        /*094c*/ 	.word	0x00000000
        /*0950*/ 	.short	0x010a
        /*0952*/ 	.byte	0x3f
	.zero		1


	//----- nvinfo : EIATTR_NUM_MBARRIERS
	.align		4
.L_973:
        /*0954*/ 	.byte	0x03, 0x38
        /*0956*/ 	.short	0x0017


	//----- nvinfo : EIATTR_EXIT_INSTR_OFFSETS
	.align		4
        /*0958*/ 	.byte	0x04, 0x1c
        /*095a*/ 	.short	(.L_975 - .L_974)


	//   ....[0]....
.L_974:
        /*095c*/ 	.word	0x00015070


	//----- nvinfo : EIATTR_MAX_THREADS
	.align		4
.L_975:
        /*0960*/ 	.byte	0x04, 0x05
        /*0962*/ 	.short	(.L_977 - .L_976)
.L_976:
        /*0964*/ 	.word	0x00000180
        /*0968*/ 	.word	0x00000001
        /*096c*/ 	.word	0x00000001


	//----- nvinfo : EIATTR_CRS_STACK_SIZE
	.align		4
.L_977:
        /*0970*/ 	.byte	0x04, 0x1e
        /*0972*/ 	.short	(.L_979 - .L_978)
.L_978:
        /*0974*/ 	.word	0x00000000


	//----- nvinfo : EIATTR_CBANK_PARAM_SIZE
	.align		4
.L_979:
        /*0978*/ 	.byte	0x03, 0x19
        /*097a*/ 	.short	0x0b70


	//----- nvinfo : EIATTR_PARAM_CBANK
	.align		4
        /*097c*/ 	.byte	0x04, 0x0a
        /*097e*/ 	.short	(.L_981 - .L_980)
	.align		4
.L_980:
        /*0980*/ 	.word	index@(.nv.constant0._ZN7cutlass13device_kernelIN5flash11enable_sm90INS1_16FlashAttnFwdSm90INS1_25CollectiveMainloopFwdSm90ILi2EN4cute5tupleIJNS5_1CILi1EEES8_S8_EEENS6_IJNS7_ILi64EEESA_SA_EEELi512ENS_6half_tEfNS_4arch4Sm90ELb1ELb0ELb0ELb0ELb0ELb0ELb1ELb0ELb0ELb1ELb1ELb0EEENS1_21CollectiveEpilogueFwdINS6_IJSA_NS7_ILi512EEESA_EEES9_SC_SE_Li256ELb0ELb1ELb1ELb0EEENS1_19SingleTileSchedulerILb0ELb1ELb1ELi64EEEEEEEEEvNT_6ParamsE)
        /*0984*/ 	.short	0x0210
        /*0986*/ 	.short	0x0b70


	//----- nvinfo : EIATTR_SW_WAR
	.align		4
.L_981:
        /*0988*/ 	.byte	0x04, 0x36
        /*098a*/ 	.short	(.L_983 - .L_982)
.L_982:
        /*098c*/ 	.word	0x00000008
.L_983:


//--------------------- .nv.info._ZN7cutlass13device_kernelIN5flash11enable_sm90INS1_16FlashAttnFwdSm90INS1_25CollectiveMainloopFwdSm90ILi2EN4cute5tupleIJNS5_1CILi1EEES8_S8_EEENS6_IJNS7_ILi64EEESA_SA_EEELi512ENS_6half_tEfNS_4arch4Sm90ELb1ELb0ELb0ELb1ELb0ELb0ELb0ELb0ELb0ELb1ELb1ELb0EEENS1_21CollectiveEpilogueFwdINS6_IJSA_NS7_ILi512EEESA_EEES9_SC_SE_Li256ELb1ELb1ELb1ELb0EEENS1_36VarlenDynamicPersistentTileSchedulerILi64ELi64ELi256ELi128ELb1ELb1ELb1ELb1ELb1ELb1EEEEEEEEEvNT_6ParamsE --------------------------
	.section	.nv.info._ZN7cutlass13device_kernelIN5flash11enable_sm90INS1_16FlashAttnFwdSm90INS1_25CollectiveMainloopFwdSm90ILi2EN4cute5tupleIJNS5_1CILi1EEES8_S8_EEENS6_IJNS7_ILi64EEESA_SA_EEELi512ENS_6half_tEfNS_4arch4Sm90ELb1ELb0ELb0ELb1ELb0ELb0ELb0ELb0ELb0ELb1ELb1ELb0EEENS1_21CollectiveEpilogueFwdINS6_IJSA_NS7_ILi512EEESA_EEES9_SC_SE_Li256ELb1ELb1ELb1ELb0EEENS1_36VarlenDynamicPersistentTileSchedulerILi64ELi64ELi256ELi128ELb1ELb1ELb1ELb1ELb1ELb1EEEEEEEEEvNT_6ParamsE,"",@"SHT_CUDA_INFO"
	.sectionflags	@""
	.align	4


	//----- nvinfo : EIATTR_CUDA_API_VERSION
	.align		4
        /*0000*/ 	.byte	0x04, 0x37
        /*0002*/ 	.short	(.L_985 - .L_984)
.L_984:
        /*0004*/ 	.word	0x00000082


	//----- nvinfo : EIATTR_KPARAM_INFO
	.align		4
.L_985:
        /*0008*/ 	.byte	0x04, 0x17
        /*000a*/ 	.short	(.L_987 - .L_986)
.L_986:
        /*000c*/ 	.word	0x00000000
        /*0010*/ 	.short	0x0000
        /*0012*/ 	.short	0x0070
        /*0014*/ 	.byte	0x00, 0xf0, 0x01, 0x2a


	//----- nvinfo : EIATTR_SPARSE_MMA_MASK
	.align		4
.L_987:
        /*0018*/ 	.byte	0x03, 0x50
        /*001a*/ 	.short	0x0000


	//----- nvinfo : EIATTR_MAXREG_COUNT
	.align		4
        /*001c*/ 	.byte	0x03, 0x1b
        /*001e*/ 	.short	0x00a8


	//----- nvinfo : EIATTR_NUM_BARRIERS
	.align		4
        /*0020*/ 	.byte	0x02, 0x4c
        /*0022*/ 	.byte	0x10
	.zero		1


	//----- nvinfo : EIATTR_EXTERNS
	.align		4
        /*0024*/ 	.byte	0x04, 0x0f
        /*0026*/ 	.short	(.L_989 - .L_988)


	//   ....[0]....
	.align		4
.L_988:
        /*0028*/ 	.word	index@(__assertfail)


	//----- nvinfo : EIATTR_ANNOTATIONS
	.align		4
.L_989:
        /*002c*/ 	.byte	0x04, 0x55
        /*002e*/ 	.short	(.L_991 - .L_990)


	//   ....[0]....
.L_990:
        /* <DEDUP_REMOVED lines=72> */


	//----- nvinfo : EIATTR_MERCURY_ISA_VERSION
	.align		4
.L_991:
        /*04a0*/ 	.byte	0x03, 0x5f
        /*04a2*/ 	.short	0x0101


	//----- nvinfo : EIATTR_UNUSED_LOAD_BYTE_OFFSET
	.align		4
        /*04a4*/ 	.byte	0x04, 0x44
        /*04a6*/ 	.short	(.L_993 - .L_992)


	//   ....[0]....
.L_992:
        /*04a8*/ 	.word	0x00000a10
        /*04ac*/ 	.word	0x0000fff0


	//   ....[1]....
        /*04b0*/ 	.word	0x00009e60
        /*04b4*/ 	.word	0x0000fff0


	//----- nvinfo : EIATTR_INT_WARP_WIDE_INSTR_OFFSETS
	.align		4
.L_993:
        /*04b8*/ 	.byte	0x04, 0x31
        /*04ba*/ 	.short	(.L_995 - .L_994)


	//   ....[0]....
.L_994:
        /*04bc*/ 	.word	0x00000130


	//   ....[1]....
        /*04c0*/ 	.word	0x00000170


	//   ....[2]....
        /*04c4*/ 	.word	0x000001e0


	//   ....[3]....
        /*04c8*/ 	.word	0x00010350


	//   ....[4]....
        /*04cc*/ 	.word	0x000103e0


	//   ....[5]....
        /*04d0*/ 	.word	0x00014d10


	//   ....[6]....
        /*04d4*/ 	.word	0x00014da0


	//----- nvinfo : EIATTR_COOP_GROUP_MASK_REGIDS
	.align		4
.L_995:
        /*04d8*/ 	.byte	0x04, 0x29
        /*04da*/ 	.short	(.L_997 - .L_996)


	//   ....[0]....
.L_996:
        /*04dc*/ 	.word	0xffffffff


	//   ....[1]....
        /*04e0*/ 	.word	0xffffffff


	//   ....[2]....
        /*04e4*/ 	.word	0xffffffff


	//   ....[3]....
        /*04e8*/ 	.word	0xffffffff


	//   ....[4]....
        /*04ec*/ 	.word	0xffffffff


	//   ....[5]....
        /*04f0*/ 	.word	0xffffffff


	//   ....[6]....
        /*04f4*/ 	.word	0xffffffff


	//   ....[7]....
        /*04f8*/ 	.word	0xffffffff


	//   ....[8]....
        /*04fc*/ 	.word	0xffffffff


	//   ....[9]....
        /*0500*/ 	.word	0xffffffff


	//   ....[10]....
        /*0504*/ 	.word	0xffffffff


	//   ....[11]....
        /*0508*/ 	.word	0xffffffff


	//   ....[12]....
        /*050c*/ 	.word	0xffffffff


	//   ....[13]....
        /*0510*/ 	.word	0xffffffff


	//   ....[14]....
        /*0514*/ 	.word	0xffffffff


	//   ....[15]....
        /*0518*/ 	.word	0xffffffff


	//   ....[16]....
        /*051c*/ 	.word	0xffffffff


	//   ....[17]....
        /*0520*/ 	.word	0xffffffff


	//   ....[18]....
        /*0524*/ 	.word	0xffffffff


	//   ....[19]....
        /*0528*/ 	.word	0xffffffff


	//   ....[20]....
        /*052c*/ 	.word	0xffffffff


	//   ....[21]....
        /*0530*/ 	.word	0xffffffff


	//   ....[22]....
        /*0534*/ 	.word	0xffffffff


	//   ....[23]....
        /*0538*/ 	.word	0xffffffff


	//   ....[24]....
        /*053c*/ 	.word	0xffffffff


	//   ....[25]....
        /*0540*/ 	.word	0xffffffff


	//   ....[26]....
        /*0544*/ 	.word	0xffffffff


	//   ....[27]....
        /*0548*/ 	.word	0xffffffff


	//   ....[28]....
        /*054c*/ 	.word	0xffffffff


	//   ....[29]....
        /*0550*/ 	.word	0xffffffff


	//   ....[30]....
        /*0554*/ 	.word	0xffffffff


	//   ....[31]....
        /*0558*/ 	.word	0xffffffff


	//   ....[32]....
        /*055c*/ 	.word	0xffffffff


	//   ....[33]....
        /*0560*/ 	.word	0xffffffff


	//   ....[34]....
        /*0564*/ 	.word	0xffffffff


	//   ....[35]....
        /*0568*/ 	.word	0xffffffff


	//   ....[36]....
        /*056c*/ 	.word	0xffffffff


	//   ....[37]....
        /*0570*/ 	.word	0xffffffff


	//   ....[38]....
        /*0574*/ 	.word	0xffffffff


	//   ....[39]....
        /*0578*/ 	.word	0xffffffff


	//   ....[40]....
        /*057c*/ 	.word	0xffffffff


	//   ....[41]....
        /*0580*/ 	.word	0xffffffff


	//   ....[42]....
        /*0584*/ 	.word	0xffffffff


	//   ....[43]....
        /*0588*/ 	.word	0xffffffff


	//   ....[44]....
        /*058c*/ 	.word	0xffffffff


	//   ....[45]....
        /*0590*/ 	.word	0xffffffff


	//   ....[46]....
        /*0594*/ 	.word	0xffffffff


	//   ....[47]....
        /*0598*/ 	.word	0xffffffff


	//   ....[48]....
        /*059c*/ 	.word	0xffffffff


	//   ....[49]....
        /*05a0*/ 	.word	0xffffffff


	//   ....[50]....
        /*05a4*/ 	.word	0xffffffff


	//   ....[51]....
        /*05a8*/ 	.word	0xffffffff


	//   ....[52]....
        /*05ac*/ 	.word	0xffffffff


	//   ....[53]....
        /*05b0*/ 	.word	0xffffffff


	//   ....[54]....
        /*05b4*/ 	.word	0xffffffff


	//   ....[55]....
        /*05b8*/ 	.word	0xffffffff


	//   ....[56]....
        /*05bc*/ 	.word	0xffffffff


	//   ....[57]....
        /*05c0*/ 	.word	0xffffffff


	//   ....[58]....
        /*05c4*/ 	.word	0xffffffff


	//   ....[59]....
        /*05c8*/ 	.word	0xffffffff


	//   ....[60]....
        /*05cc*/ 	.word	0xffffffff


	//   ....[61]....
        /*05d0*/ 	.word	0xffffffff


	//   ....[62]....
        /*05d4*/ 	.word	0xffffffff


	//   ....[63]....
        /*05d8*/ 	.word	0xffffffff


	//   ....[64]....
        /*05dc*/ 	.word	0xffffffff


	//   ....[65]....
        /*05e0*/ 	.word	0xffffffff


	//   ....[66]....
        /*05e4*/ 	.word	0xffffffff


	//   ....[67]....
        /*05e8*/ 	.word	0xffffffff


	//   ....[68]....
        /*05ec*/ 	.word	0xffffffff


	//   ....[69]....
        /*05f0*/ 	.word	0xffffffff


	//   ....[70]....
        /*05f4*/ 	.word	0xffffffff


	//   ....[71]....
        /*05f8*/ 	.word	0xffffffff


	//   ....[72]....
        /*05fc*/ 	.word	0xffffffff


	//   ....[73]....
        /*0600*/ 	.word	0xffffffff


	//   ....[74]....
        /*0604*/ 	.word	0xffffffff


	//   ....[75]....
        /*0608*/ 	.word	0xffffffff


	//   ....[76]....
        /*060c*/ 	.word	0xffffffff


	//   ....[77]....
        /*0610*/ 	.word	0xffffffff


	//   ....[78]....
        /*0614*/ 	.word	0xffffffff


	//   ....[79]....
        /*0618*/ 	.word	0xffffffff


	//   ....[80]....
        /*061c*/ 	.word	0xffffffff


	//   ....[81]....
        /*0620*/ 	.word	0xffffffff


	//   ....[82]....
        /*0624*/ 	.word	0xffffffff


	//   ....[83]....
        /*0628*/ 	.word	0xffffffff


	//   ....[84]....
        /*062c*/ 	.word	0xffffffff


	//   ....[85]....
        /*0630*/ 	.word	0xffffffff


	//   ....[86]....
        /*0634*/ 	.word	0xffffffff


	//   ....[87]....
        /*0638*/ 	.word	0xffffffff


	//   ....[88]....
        /*063c*/ 	.word	0xffffffff


	//   ....[89]....
        /*0640*/ 	.word	0xffffffff


	//   ....[90]....
        /*0644*/ 	.word	0xffffffff


	//   ....[91]....
        /*0648*/ 	.word	0xffffffff


	//   ....[92]....
        /*064c*/ 	.word	0xffffffff


	//   ....[93]....
        /*0650*/ 	.word	0xffffffff


	//   ....[94]....
        /*0654*/ 	.word	0x0500000f


	//   ....[95]....
        /*0658*/ 	.word	0x0500000f


	//   ....[96]....
        /*065c*/ 	.word	0x0500000f


	//   ....[97]....
        /*0660*/ 	.word	0x0500000f


	//   ....[98]....
        /*0664*/ 	.word	0x0500000f


	//   ....[99]....
        /*0668*/ 	.word	0x0500000f


	//   ....[100]....
        /*066c*/ 	.word	0x0500000f


	//   ....[101]....
        /*0670*/ 	.word	0x0500000f


	//   ....[102]....
        /*0674*/ 	.word	0x0500000f


	//   ....[103]....
        /*0678*/ 	.word	0x0500000f


	//   ....[104]....
        /*067c*/ 	.word	0x0500000f


	//   ....[105]....
        /*0680*/ 	.word	0x0500000f


	//   ....[106]....
        /*0684*/ 	.word	0x0500000f


	//   ....[107]....
        /*0688*/ 	.word	0x0500000f


	//   ....[108]....
        /*068c*/ 	.word	0x0500000f


	//   ....[109]....
        /*0690*/ 	.word	0x0500000f


	//   ....[110]....
        /*0694*/ 	.word	0x0500000f


	//   ....[111]....
        /*0698*/ 	.word	0x0500000f


	//   ....[112]....
        /*069c*/ 	.word	0x0500000f


	//   ....[113]....
        /*06a0*/ 	.word	0x0500000f


	//   ....[114]....
        /*06a4*/ 	.word	0x0500000f


	//   ....[115]....
        /*06a8*/ 	.word	0x0500000f


	//   ....[116]....
        /*06ac*/ 	.word	0x0500000f


	//   ....[117]....
        /*06b0*/ 	.word	0x0500000f


	//   ....[118]....
        /*06b4*/ 	.word	0x0500000f


	//   ....[119]....
        /*06b8*/ 	.word	0x0500000f


	//   ....[120]....
        /*06bc*/ 	.word	0x0500000f


	//   ....[121]....
        /*06c0*/ 	.word	0x0500000f


	//----- nvinfo : EIATTR_COOP_GROUP_INSTR_OFFSETS
	.align		4
.L_997:
        /*06c4*/ 	.byte	0x04, 0x28
        /*06c6*/ 	.short	(.L_999 - .L_998)


	//   ....[0]....
.L_998:
        /*06c8*/ 	.word	0x00000060


	//   ....[1]....
        /*06cc*/ 	.word	0x00000140


	//   ....[2]....
        /*06d0*/ 	.word	0x00000190


	//   ....[3]....
        /*06d4*/ 	.word	0x00000380


	//   ....[4]....
        /*06d8*/ 	.word	0x000004e0


	//   ....[5]....
        /*06dc*/ 	.word	0x00000600


	//   ....[6]....
        /*06e0*/ 	.word	0x00000760


	//   ....[7]....
        /*06e4*/ 	.word	0x00002170


	//   ....[8]....
        /*06e8*/ 	.word	0x00004220


	//   ....[9]....
        /*06ec*/ 	.word	0x00004860


	//   ....[10]....
        /*06f0*/ 	.word	0x00004890


	//   ....[11]....
        /*06f4*/ 	.word	0x00004c90


	//   ....[12]....
        /*06f8*/ 	.word	0x00004de0


	//   ....[13]....
        /*06fc*/ 	.word	0x00004fb0


	//   ....[14]....
        /*0700*/ 	.word	0x00005100


	//   ....[15]....
        /*0704*/ 	.word	0x00005af0


	//   ....[16]....
        /*0708*/ 	.word	0x00005de0


	//   ....[17]....
        /*070c*/ 	.word	0x00005e00


	//   ....[18]....
        /*0710*/ 	.word	0x00006300


	//   ....[19]....
        /*0714*/ 	.word	0x00006400


	//   ....[20]....
        /*0718*/ 	.word	0x00006b30


	//   ....[21]....
        /*071c*/ 	.word	0x00006d00


	//   ....[22]....
        /*0720*/ 	.word	0x00007a40


	//   ....[23]....
        /*0724*/ 	.word	0x00007e60


	//   ....[24]....
        /*0728*/ 	.word	0x00007e80


	//   ....[25]....
        /*072c*/ 	.word	0x000086b0


	//   ....[26]....
        /*0730*/ 	.word	0x00008750


	//   ....[27]....
        /*0734*/ 	.word	0x00009320


	//   ....[28]....
        /*0738*/ 	.word	0x00009360


	//   ....[29]....
        /*073c*/ 	.word	0x000093d0


	//   ....[30]....
        /*0740*/ 	.word	0x00009400


	//   ....[31]....
        /*0744*/ 	.word	0x00009430


	//   ....[32]....
        /*0748*/ 	.word	0x0000ac60


	//   ....[33]....
        /*074c*/ 	.word	0x0000b050


	//   ....[34]....
        /*0750*/ 	.word	0x0000b060


	//   ....[35]....
        /*0754*/ 	.word	0x0000b070


	//   ....[36]....
        /*0758*/ 	.word	0x0000b0a0


	//   ....[37]....
        /*075c*/ 	.word	0x0000bcc0


	//   ....[38]....
        /*0760*/ 	.word	0x0000bce0


	//   ....[39]....
        /*0764*/ 	.word	0x0000bf90


	//   ....[40]....
        /*0768*/ 	.word	0x0000bfb0


	//   ....[41]....
        /*076c*/ 	.word	0x0000c6e0


	//   ....[42]....
        /*0770*/ 	.word	0x0000c710


	//   ....[43]....
        /*0774*/ 	.word	0x0000cf70


	//   ....[44]....
        /*0778*/ 	.word	0x0000cf90


	//   ....[45]....
        /*077c*/ 	.word	0x0000e300


	//   ....[46]....
        /*0780*/ 	.word	0x0000e340


	//   ....[47]....
        /*0784*/ 	.word	0x0000e580


	//   ....[48]....
        /*0788*/ 	.word	0x0000e5a0


	//   ....[49]....
        /*078c*/ 	.word	0x0000e860


	//   ....[50]....
        /*0790*/ 	.word	0x0000ea70


	//   ....[51]....
        /*0794*/ 	.word	0x0000eaa0


	//   ....[52]....
        /*0798*/ 	.word	0x0000ead0


	//   ....[53]....
        /*079c*/ 	.word	0x0000eb00


	//   ....[54]....
        /*07a0*/ 	.word	0x0000eb30


	//   ....[55]....
        /*07a4*/ 	.word	0x0000eb60


	//   ....[56]....
        /*07a8*/ 	.word	0x0000ed00


	//   ....[57]....
        /*07ac*/ 	.word	0x0000ed30


	//   ....[58]....
        /*07b0*/ 	.word	0x0000ed60


	//   ....[59]....
        /*07b4*/ 	.word	0x0000ed90


	//   ....[60]....
        /*07b8*/ 	.word	0x0000edc0


	//   ....[61]....
        /*07bc*/ 	.word	0x0000edf0


	//   ....[62]....
        /*07c0*/ 	.word	0x0000ee90


	//   ....[63]....
        /*07c4*/ 	.word	0x0000eec0


	//   ....[64]....
        /*07c8*/ 	.word	0x0000eed0


	//   ....[65]....
        /*07cc*/ 	.word	0x0000ef00


	//   ....[66]....
        /*07d0*/ 	.word	0x00010930


	//   ....[67]....
        /*07d4*/ 	.word	0x00011420


	//   ....[68]....
        /*07d8*/ 	.word	0x00011430


	//   ....[69]....
        /*07dc*/ 	.word	0x000114d0


	//   ....[70]....
        /*07e0*/ 	.word	0x000114e0


	//   ....[71]....
        /*07e4*/ 	.word	0x00011560


	//   ....[72]....
        /*07e8*/ 	.word	0x00011570


	//   ....[73]....
        /*07ec*/ 	.word	0x000115c0


	//   ....[74]....
        /*07f0*/ 	.word	0x000115e0


	//   ....[75]....
        /*07f4*/ 	.word	0x00015030


	//   ....[76]....
        /*07f8*/ 	.word	0x00015060


	//   ....[77]....
        /*07fc*/ 	.word	0x000150c0


	//   ....[78]....
        /*0800*/ 	.word	0x000150f0


	//   ....[79]....
        /*0804*/ 	.word	0x00015120


	//   ....[80]....
        /*0808*/ 	.word	0x00015150


	//   ....[81]....
        /*080c*/ 	.word	0x00015180


	//   ....[82]....
        /*0810*/ 	.word	0x000151b0


	//   ....[83]....
        /*0814*/ 	.word	0x00015370


	//   ....[84]....
        /*0818*/ 	.word	0x000153a0


	//   ....[85]....
        /*081c*/ 	.word	0x000153d0


	//   ....[86]....
        /*0820*/ 	.word	0x00015400


	//   ....[87]....
        /*0824*/ 	.word	0x00015430


	//   ....[88]....
        /*0828*/ 	.word	0x00015460


	//   ....[89]....
        /*082c*/ 	.word	0x00015530


	//   ....[90]....
        /*0830*/ 	.word	0x00015550


	//   ....[91]....
        /*0834*/ 	.word	0x00015560


	//   ....[92]....
        /*0838*/ 	.word	0x000155e0


	//   ....[93]....
        /*083c*/ 	.word	0x00016110


	//   ....[94]....
        /*0840*/ 	.word	0x00016770


	//   ....[95]....
        /*0844*/ 	.word	0x00016950


	//   ....[96]....
        /*0848*/ 	.word	0x000169a0


	//   ....[97]....
        /*084c*/ 	.word	0x00016a00


	//   ....[98]....
        /*0850*/ 	.word	0x00016af0


	//   ....[99]....
        /*0854*/ 	.word	0x00016b50


	//   ....[100]....
        /*0858*/ 	.word	0x00016c40


	//   ....[101]....
        /*085c*/ 	.word	0x00016ca0


	//   ....[102]....
        /*0860*/ 	.word	0x00016d70


	//   ....[103]....
        /*0864*/ 	.word	0x000170a0


	//   ....[104]....
        /*0868*/ 	.word	0x00017140


	//   ....[105]....
        /*086c*/ 	.word	0x000172e0


	//   ....[106]....
        /*0870*/ 	.word	0x00017350


	//   ....[107]....
        /*0874*/ 	.word	0x000173c0


	//   ....[108]....
        /*0878*/ 	.word	0x00017430


	//   ....[109]....
        /*087c*/ 	.word	0x000174a0


	//   ....[110]....
        /*0880*/ 	.word	0x00017520


	//   ....[111]....
        /*0884*/ 	.word	0x000175b0


	//   ....[112]....
        /*0888*/ 	.word	0x00017650


	//   ....[113]....
        /*088c*/ 	.word	0x000176c0


	//   ....[114]....
        /*0890*/ 	.word	0x00017730


	//   ....[115]....
        /*0894*/ 	.word	0x000177a0


	//   ....[116]....
        /*0898*/ 	.word	0x00017820


	//   ....[117]....
        /*089c*/ 	.word	0x00017890


	//   ....[118]....
        /*08a0*/ 	.word	0x00017940


	//   ....[119]....
        /*08a4*/ 	.word	0x00017990


	//   ....[120]....
        /*08a8*/ 	.word	0x00017a40


	//   ....[121]....
        /*08ac*/ 	.word	0x00017b70


	//----- nvinfo : EIATTR_REG_RECONFIG
	.align		4
.L_999:
        /*08b0*/ 	.byte	0x01, 0x54
	.zero		2


	//----- nvinfo : EIATTR_SYSCALL_OFFSETS
	.align		4
        /*08b4*/ 	.byte	0x04, 0x46
        /*08b6*/ 	.short	(.L_1001 - .L_1000)


	//   ....[0]....
.L_1000:
        /*08b8*/ 	.word	0x000043f0


	//   ....[1]....
        /*08bc*/ 	.word	0x00010550


	//   ....[2]....
        /*08c0*/ 	.word	0x000106a0


	//   ....[3]....
        /*08c4*/ 	.word	0x000107a0


	//   ....[4]....
        /*08c8*/ 	.word	0x00011040


	//----- nvinfo : EIATTR_MBARRIER_INSTR_OFFSETS
	.align		4
.L_1001:
        /*08cc*/ 	.byte	0x04, 0x39
        /*08ce*/ 	.short	(.L_1003 - .L_1002)


	//   ....[0]....
.L_1002:
        /*08d0*/ 	.word	0x00000270
        /*08d4*/ 	.word	0x000000ff
        /*08d8*/ 	.word	0x00028c00
        /*08dc*/ 	.short	0x0100
        /*08de*/ 	.byte	0x08
	.zero		1


	//   ....[1]....
        /*08e0*/ 	.word	0x00000280
        /*08e4*/ 	.word	0x000000ff
        /*08e8*/ 	.word	0x00028c20
        /*08ec*/ 	.short	0x0100
        /*08ee*/ 	.byte	0x08
	.zero		1


	//   ....[2]....
        /*08f0*/ 	.word	0x00000330
        /*08f4*/ 	.word	0x000000ff
        /*08f8*/ 	.word	0x00028c30
        /*08fc*/ 	.short	0x0100
        /*08fe*/ 	.byte	0x06
	.zero		1


	//   ....[3]....
        /*0900*/ 	.word	0x00000340
        /*0904*/ 	.word	0x000000ff
        /*0908*/ 	.word	0x00028c40
        /*090c*/ 	.short	0x0100
        /*090e*/ 	.byte	0x06
	.zero		1


	//   ....[4]....
        /*0910*/ 	.word	0x00000350
        /*0914*/ 	.word	0x000000ff
        /*0918*/ 	.word	0x00028c38
        /*091c*/ 	.short	0x0100
        /*091e*/ 	.byte	0x06
	.zero		1


	//   ....[5]....
        /*0920*/ 	.word	0x00000360
        /*0924*/ 	.word	0x000000ff
        /*0928*/ 	.word	0x00028c48
        /*092c*/ 	.short	0x0100
        /*092e*/ 	.byte	0x06
	.zero		1


	//   ....[6]....
        /*0930*/ 	.word	0x00000490
        /*0934*/ 	.word	0x000000ff
        /*0938*/ 	.word	0x00028c50
        /*093c*/ 	.short	0x0100
        /*093e*/ 	.byte	0x08
	.zero		1


	//   ....[7]....
        /*0940*/ 	.word	0x000004a0
        /*0944*/ 	.word	0x000000ff
        /*0948*/ 	.word	0x00028c60
        /*094c*/ 	.short	0x0100
        /*094e*/ 	.byte	0x08
	.zero		1


	//   ....[8]....
        /*0950*/ 	.word	0x000004b0
        /*0954*/ 	.word	0x000000ff
        /*0958*/ 	.word	0x00028c58
        /*095c*/ 	.short	0x0100
        /*095e*/ 	.byte	0x08
	.zero		1


	//   ....[9]....
        /*0960*/ 	.word	0x000004c0
        /*0964*/ 	.word	0x000000ff
        /*0968*/ 	.word	0x00028c68
        /*096c*/ 	.short	0x0100
        /*096e*/ 	.byte	0x08
	.zero		1


	//   ....[10]....
        /*0970*/ 	.word	0x000005b0
        /*0974*/ 	.word	0x000000ff
        /*0978*/ 	.word	0x00028c70
        /*097c*/ 	.short	0x0100
        /*097e*/ 	.byte	0x06
	.zero		1


	//   ....[11]....
        /*0980*/ 	.word	0x000005c0
        /*0984*/ 	.word	0x000000ff
        /*0988*/ 	.word	0x00028c80
        /*098c*/ 	.short	0x0100
        /*098e*/ 	.byte	0x06
	.zero		1


	//   ....[12]....
        /*0990*/ 	.word	0x000005d0
        /*0994*/ 	.word	0x000000ff
        /*0998*/ 	.word	0x00028c78
        /*099c*/ 	.short	0x0100
        /*099e*/ 	.byte	0x06
	.zero		1


	//   ....[13]....
        /*09a0*/ 	.word	0x000005e0
        /*09a4*/ 	.word	0x000000ff
        /*09a8*/ 	.word	0x00028c88
        /*09ac*/ 	.short	0x0100
        /*09ae*/ 	.byte	0x06
	.zero		1


	//   ....[14]....
        /*09b0*/ 	.word	0x00000710
        /*09b4*/ 	.word	0x000000ff
        /*09b8*/ 	.word	0x00028c90
        /*09bc*/ 	.short	0x0100
        /*09be*/ 	.byte	0x08
	.zero		1


	//   ....[15]....
        /*09c0*/ 	.word	0x00000720
        /*09c4*/ 	.word	0x000000ff
        /*09c8*/ 	.word	0x00028ca0
        /*09cc*/ 	.short	0x0100
        /*09ce*/ 	.byte	0x08
	.zero		1


	//   ....[16]....
        /*09d0*/ 	.word	0x00000730
        /*09d4*/ 	.word	0x000000ff
        /*09d8*/ 	.word	0x00028c98
        /*09dc*/ 	.short	0x0100
        /*09de*/ 	.byte	0x08
	.zero		1


	//   ....[17]....
        /*09e0*/ 	.word	0x00000740
        /*09e4*/ 	.word	0x000000ff
        /*09e8*/ 	.word	0x00028ca8
        /*09ec*/ 	.short	0x0100
        /*09ee*/ 	.byte	0x08
	.zero		1


	//   ....[18]....
        /*09f0*/ 	.word	0x00000870
        /*09f4*/ 	.word	0x000000ff
        /*09f8*/ 	.word	0x00028cb0
        /*09fc*/ 	.short	0x0100
        /*09fe*/ 	.byte	0x08
	.zero		1


	//   ....[19]....
        /*0a00*/ 	.word	0x00000880
        /*0a04*/ 	.word	0x000000ff
        /*0a08*/ 	.word	0x00028cc0
        /*0a0c*/ 	.short	0x0100
        /*0a0e*/ 	.byte	0x08
	.zero		1


	//   ....[20]....
        /*0a10*/ 	.word	0x00000890
        /*0a14*/ 	.word	0x000000ff
        /*0a18*/ 	.word	0x00028cb8
        /*0a1c*/ 	.short	0x0100
        /*0a1e*/ 	.byte	0x08
	.zero		1


	//   ....[21]....
        /*0a20*/ 	.word	0x000008a0
        /*0a24*/ 	.word	0x000000ff
        /*0a28*/ 	.word	0x00028cc8
        /*0a2c*/ 	.short	0x0100
        /*0a2e*/ 	.byte	0x08
	.zero		1


	//   ....[22]....
        /*0a30*/ 	.word	0x000022b0
        /*0a34*/ 	.word	0x000000ff
        /*0a38*/ 	.word	0x00028c50
        /*0a3c*/ 	.short	0x010a
        /*0a3e*/ 	.byte	0x17
	.zero		1


	//   ....[23]....
        /*0a40*/ 	.word	0x00002580
        /*0a44*/ 	.word	0x00000000
        /*0a48*/ 	.word	0x00000000
        /*0a4c*/ 	.short	0x0101
        /*0a4e*/ 	.byte	0x3f
	.zero		1


	//   ....[24]....
        /*0a50*/ 	.word	0x00002ee0
        /*0a54*/ 	.word	0x000000ff
        /*0a58*/ 	.word	0x00028c50
        /*0a5c*/ 	.short	0x010a
        /*0a5e*/ 	.byte	0x17
	.zero		1


	//   ....[25]....
        /*0a60*/ 	.word	0x00002f20
        /*0a64*/ 	.word	0x000000ff
        /*0a68*/ 	.word	0x00028c50
        /*0a6c*/ 	.short	0x010a
        /*0a6e*/ 	.byte	0x17
	.zero		1


	//   ....[26]....
        /*0a70*/ 	.word	0x00003100
        /*0a74*/ 	.word	0x00000000
        /*0a78*/ 	.word	0x00000000
        /*0a7c*/ 	.short	0x0101
        /*0a7e*/ 	.byte	0x3f
	.zero		1


	//   ....[27]....
        /*0a80*/ 	.word	0x000044a0
        /*0a84*/ 	.word	0x000000ff
        /*0a88*/ 	.word	0x00028c00
        /*0a8c*/ 	.short	0x010a
        /*0a8e*/ 	.byte	0x2e
	.zero		1


	//   ....[28]....
        /*0a90*/ 	.word	0x00004520
        /*0a94*/ 	.word	0x00000007
        /*0a98*/ 	.word	0x00028c30
        /*0a9c*/ 	.short	0x010a
        /*0a9e*/ 	.byte	0x3f
	.zero		1


	//   ....[29]....
        /*0aa0*/ 	.word	0x00004560
        /*0aa4*/ 	.word	0x00000007
        /*0aa8*/ 	.word	0x00028c30
        /*0aac*/ 	.short	0x010a
        /*0aae*/ 	.byte	0x3f
	.zero		1


	//   ....[30]....
        /*0ab0*/ 	.word	0x000052d0
        /*0ab4*/ 	.word	0x00000004
        /*0ab8*/ 	.word	0x00000000
        /*0abc*/ 	.short	0x0101
        /*0abe*/ 	.byte	0x3f
	.zero		1


	//   ....[31]....
        /*0ac0*/ 	.word	0x000057b0
        /*0ac4*/ 	.word	0x00000007
        /*0ac8*/ 	.word	0x00028c50
        /*0acc*/ 	.short	0x010a
        /*0ace*/ 	.byte	0x3f
	.zero		1


	//   ....[32]....
        /*0ad0*/ 	.word	0x000057f0
        /*0ad4*/ 	.word	0x00000007
        /*0ad8*/ 	.word	0x00028c50
        /*0adc*/ 	.short	0x010a
        /*0ade*/ 	.byte	0x3f
	.zero		1


	//   ....[33]....
        /*0ae0*/ 	.word	0x00005b10
        /*0ae4*/ 	.word	0x00000007
        /*0ae8*/ 	.word	0x00000000
        /*0aec*/ 	.short	0x0101
        /*0aee*/ 	.byte	0x3f
	.zero		1


	//   ....[34]....
        /*0af0*/ 	.word	0x00005c10
        /*0af4*/ 	.word	0x000000ff
        /*0af8*/ 	.word	0x00028c30
        /*0afc*/ 	.short	0x010a
        /*0afe*/ 	.byte	0x18
	.zero		1


	//   ....[35]....
        /*0b00*/ 	.word	0x00005c60
        /*0b04*/ 	.word	0x000000ff
        /*0b08*/ 	.word	0x00028c30
        /*0b0c*/ 	.short	0x010a
        /*0b0e*/ 	.byte	0x18
	.zero		1


	//   ....[36]....
        /*0b10*/ 	.word	0x00006740
        /*0b14*/ 	.word	0x00000000
        /*0b18*/ 	.word	0x00000000
        /*0b1c*/ 	.short	0x0101
        /*0b1e*/ 	.byte	0x3f
	.zero		1


	//   ....[37]....
        /*0b20*/ 	.word	0x00007780
        /*0b24*/ 	.word	0x000000ff
        /*0b28*/ 	.word	0x00028c50
        /*0b2c*/ 	.short	0x010a
        /*0b2e*/ 	.byte	0x18
	.zero		1


	//   ....[38]....
        /*0b30*/ 	.word	0x000077c0
        /*0b34*/ 	.word	0x000000ff
        /*0b38*/ 	.word	0x00028c50
        /*0b3c*/ 	.short	0x010a
        /*0b3e*/ 	.byte	0x18
	.zero		1


	//   ....[39]....
        /*0b40*/ 	.word	0x00007a60
        /*0b44*/ 	.word	0x0000000a
        /*0b48*/ 	.word	0x00000000
        /*0b4c*/ 	.short	0x0101
        /*0b4e*/ 	.byte	0x3f
	.zero		1


	//   ....[40]....
        /*0b50*/ 	.word	0x00007b90
        /*0b54*/ 	.word	0x000000ff
        /*0b58*/ 	.word	0x00028c30
        /*0b5c*/ 	.short	0x010a
        /*0b5e*/ 	.byte	0x17
	.zero		1


	//   ....[41]....
        /*0b60*/ 	.word	0x00007bd0
        /*0b64*/ 	.word	0x000000ff
        /*0b68*/ 	.word	0x00028c30
        /*0b6c*/ 	.short	0x010a
        /*0b6e*/ 	.byte	0x17
	.zero		1


	//   ....[42]....
        /*0b70*/ 	.word	0x00008940
        /*0b74*/ 	.word	0x0000000b
        /*0b78*/ 	.word	0x00000000
        /*0b7c*/ 	.short	0x0101
        /*0b7e*/ 	.byte	0x3f
	.zero		1


	//   ....[43]....
        /*0b80*/ 	.word	0x00009060
        /*0b84*/ 	.word	0x000000ff
        /*0b88*/ 	.word	0x00028c50
        /*0b8c*/ 	.short	0x010a
        /*0b8e*/ 	.byte	0x17
	.zero		1


	//   ....[44]....
        /*0b90*/ 	.word	0x000090a0
        /*0b94*/ 	.word	0x000000ff
        /*0b98*/ 	.word	0x00028c50
        /*0b9c*/ 	.short	0x010a
        /*0b9e*/ 	.byte	0x17
	.zero		1


	//   ....[45]....
        /*0ba0*/ 	.word	0x00009340
        /*0ba4*/ 	.word	0x0000000a
        /*0ba8*/ 	.word	0x00000000
        /*0bac*/ 	.short	0x0101
        /*0bae*/ 	.byte	0x3f
	.zero		1


	//   ....[46]....
        /*0bb0*/ 	.word	0x0000bcd0
        /*0bb4*/ 	.word	0x000000ff
        /*0bb8*/ 	.word	0x00000000
        /*0bbc*/ 	.short	0x0101
        /*0bbe*/ 	.byte	0x04
	.zero		1


	//   ....[47]....
        /*0bc0*/ 	.word	0x0000c5f0
        /*0bc4*/ 	.word	0x000000ff
        /*0bc8*/ 	.word	0x00000000
        /*0bcc*/ 	.short	0x0101
        /*0bce*/ 	.byte	0x04
	.zero		1


	//   ....[48]....
        /*0bd0*/ 	.word	0x00010b90
        /*0bd4*/ 	.word	0x00000000
        /*0bd8*/ 	.word	0x00028c40
        /*0bdc*/ 	.short	0x010a
        /*0bde*/ 	.byte	0x3f
	.zero		1


	//   ....[49]....
        /*0be0*/ 	.word	0x00011680
        /*0be4*/ 	.word	0x00000013
        /*0be8*/ 	.word	0x00028c00
        /*0bec*/ 	.short	0x0107
        /*0bee*/ 	.byte	0x3f
	.zero		1


	//   ....[50]....
        /*0bf0*/ 	.word	0x00011770
        /*0bf4*/ 	.word	0x00000013
        /*0bf8*/ 	.word	0x00028c00
        /*0bfc*/ 	.short	0x0101
        /*0bfe*/ 	.byte	0x3f
	.zero		1


	//   ....[51]....
        /*0c00*/ 	.word	0x00011790
        /*0c04*/ 	.word	0x00000013
        /*0c08*/ 	.word	0x00028c20
        /*0c0c*/ 	.short	0x010a
        /*0c0e*/ 	.byte	0x3f
	.zero		1


	//   ....[52]....
        /*0c10*/ 	.word	0x00011870
        /*0c14*/ 	.word	0x00000000
        /*0c18*/ 	.word	0x00028c60
        /*0c1c*/ 	.short	0x010a
        /*0c1e*/ 	.byte	0x3f
	.zero		1


	//   ....[53]....
        /*0c20*/ 	.word	0x00012500
        /*0c24*/ 	.word	0x00000003
        /*0c28*/ 	.word	0x00028c40
        /*0c2c*/ 	.short	0x010a
        /*0c2e*/ 	.byte	0x3f
	.zero		1


	//   ....[54]....
        /*0c30*/ 	.word	0x00012760
        /*0c34*/ 	.word	0x00000003
        /*0c38*/ 	.word	0x00028c60
        /*0c3c*/ 	.short	0x010a
        /*0c3e*/ 	.byte	0x3f
	.zero		1


	//   ....[55]....
        /*0c40*/ 	.word	0x00013320
        /*0c44*/ 	.word	0x00000004
        /*0c48*/ 	.word	0x00028c40
        /*0c4c*/ 	.short	0x010a
        /*0c4e*/ 	.byte	0x3f
	.zero		1


	//   ....[56]....
        /*0c50*/ 	.word	0x00013570
        /*0c54*/ 	.word	0x00000004
        /*0c58*/ 	.word	0x00028c60
        /*0c5c*/ 	.short	0x010a
        /*0c5e*/ 	.byte	0x3f
	.zero		1


	//   ....[57]....
        /*0c60*/ 	.word	0x000140b0
        /*0c64*/ 	.word	0x00000004
        /*0c68*/ 	.word	0x00028c40
        /*0c6c*/ 	.short	0x010a
        /*0c6e*/ 	.byte	0x3f
	.zero		1


	//   ....[58]....
        /*0c70*/ 	.word	0x00014310
        /*0c74*/ 	.word	0x00000004
        /*0c78*/ 	.word	0x00028c60
        /*0c7c*/ 	.short	0x010a
        /*0c7e*/ 	.byte	0x3f
	.zero		1


	//   ....[59]....
        /*0c80*/ 	.word	0x00016090
        /*0c84*/ 	.word	0x00000000
        /*0c88*/ 	.word	0x00028c20
        /*0c8c*/ 	.short	0x010a
        /*0c8e*/ 	.byte	0x3f
	.zero		1


	//   ....[60]....
        /*0c90*/ 	.word	0x00016250
        /*0c94*/ 	.word	0x00000006
        /*0c98*/ 	.word	0x00000000
        /*0c9c*/ 	.short	0x010a
        /*0c9e*/ 	.byte	0x3f
	.zero		1


	//   ....[61]....
        /*0ca0*/ 	.word	0x000162c0
        /*0ca4*/ 	.word	0x00000007
        /*0ca8*/ 	.word	0x00000000
        /*0cac*/ 	.short	0x010a
        /*0cae*/ 	.byte	0x3f
	.zero		1


	//   ....[62]....
        /*0cb0*/ 	.word	0x00016330
        /*0cb4*/ 	.word	0x00000004
        /*0cb8*/ 	.word	0x00000000
        /*0cbc*/ 	.short	0x010a
        /*0cbe*/ 	.byte	0x3f
	.zero		1


	//   ....[63]....
        /*0cc0*/ 	.word	0x00016360
        /*0cc4*/ 	.word	0x00000003
        /*0cc8*/ 	.word	0x00000000
        /*0ccc*/ 	.short	0x010a
        /*0cce*/ 	.byte	0x3f
	.zero		1


	//   ....[64]....
        /*0cd0*/ 	.word	0x000163d0
        /*0cd4*/ 	.word	0x00000003
        /*0cd8*/ 	.word	0x00028c50
        /*0cdc*/ 	.short	0x010a
        /*0cde*/ 	.byte	0x3f
	.zero		1


	//   ....[65]....
        /*0ce0*/ 	.word	0x00016430
        /*0ce4*/ 	.word	0x00000003
        /*0ce8*/ 	.word	0x00028c50
        /*0cec*/ 	.short	0x010a
        /*0cee*/ 	.byte	0x3f
	.zero		1


	//   ....[66]....
        /*0cf0*/ 	.word	0x00016490
        /*0cf4*/ 	.word	0x00000003
        /*0cf8*/ 	.word	0x00028c00
        /*0cfc*/ 	.short	0x010a
        /*0cfe*/ 	.byte	0x3f
	.zero		1


	//   ....[67]....
        /*0d00*/ 	.word	0x000164e0
        /*0d04*/ 	.word	0x00000007
        /*0d08*/ 	.word	0x00028c30
        /*0d0c*/ 	.short	0x010a
        /*0d0e*/ 	.byte	0x3f
	.zero		1


	//   ....[68]....
        /*0d10*/ 	.word	0x00016530
        /*0d14*/ 	.word	0x00000007
        /*0d18*/ 	.word	0x00028c50
        /*0d1c*/ 	.short	0x010a
        /*0d1e*/ 	.byte	0x3f
	.zero		1


	//   ....[69]....
        /*0d20*/ 	.word	0x00016590
        /*0d24*/ 	.word	0x00000000
        /*0d28*/ 	.word	0x00028c30
        /*0d2c*/ 	.short	0x010a
        /*0d2e*/ 	.byte	0x3f
	.zero		1


	//   ....[70]....
        /*0d30*/ 	.word	0x000165e0
        /*0d34*/ 	.word	0x0000000a
        /*0d38*/ 	.word	0x00028c50
        /*0d3c*/ 	.short	0x010a
        /*0d3e*/ 	.byte	0x3f
	.zero		1


	//   ....[71]....
        /*0d40*/ 	.word	0x00016640
        /*0d44*/ 	.word	0x00000000
        /*0d48*/ 	.word	0x00028c30
        /*0d4c*/ 	.short	0x010a
        /*0d4e*/ 	.byte	0x3f
	.zero		1


	//   ....[72]....
        /*0d50*/ 	.word	0x00016690
        /*0d54*/ 	.word	0x0000000a
        /*0d58*/ 	.word	0x00028c50
        /*0d5c*/ 	.short	0x010a
        /*0d5e*/ 	.byte	0x3f
	.zero		1


	//   ....[73]....
        /*0d60*/ 	.word	0x00016830
        /*0d64*/ 	.word	0x00000000
        /*0d68*/ 	.word	0x00028c40
        /*0d6c*/ 	.short	0x010a
        /*0d6e*/ 	.byte	0x3f
	.zero		1


	//   ....[74]....
        /*0d70*/ 	.word	0x00016db0
        /*0d74*/ 	.word	0x00000013
        /*0d78*/ 	.word	0x00028c20
        /*0d7c*/ 	.short	0x010a
        /*0d7e*/ 	.byte	0x3f
	.zero		1


	//   ....[75]....
        /*0d80*/ 	.word	0x00016e00
        /*0d84*/ 	.word	0x00000000
        /*0d88*/ 	.word	0x00028c60
        /*0d8c*/ 	.short	0x010a
        /*0d8e*/ 	.byte	0x3f
	.zero		1


	//   ....[76]....
        /*0d90*/ 	.word	0x00016e50
        /*0d94*/ 	.word	0x00000003
        /*0d98*/ 	.word	0x00028c40
        /*0d9c*/ 	.short	0x010a
        /*0d9e*/ 	.byte	0x3f
	.zero		1


	//   ....[77]....
        /*0da0*/ 	.word	0x00016ea0
        /*0da4*/ 	.word	0x00000003
        /*0da8*/ 	.word	0x00028c60
        /*0dac*/ 	.short	0x010a
        /*0dae*/ 	.byte	0x3f
	.zero		1


	//   ....[78]....
        /*0db0*/ 	.word	0x00016ef0
        /*0db4*/ 	.word	0x00000004
        /*0db8*/ 	.word	0x00028c40
        /*0dbc*/ 	.short	0x010a
        /*0dbe*/ 	.byte	0x3f
	.zero		1


	//   ....[79]....
        /*0dc0*/ 	.word	0x00016f40
        /*0dc4*/ 	.word	0x00000004
        /*0dc8*/ 	.word	0x00028c60
        /*0dcc*/ 	.short	0x010a
        /*0dce*/ 	.byte	0x3f
	.zero		1


	//   ....[80]....
        /*0dd0*/ 	.word	0x00016f90
        /*0dd4*/ 	.word	0x00000004
        /*0dd8*/ 	.word	0x00028c40
        /*0ddc*/ 	.short	0x010a
        /*0dde*/ 	.byte	0x3f
	.zero		1


	//   ....[81]....
        /*0de0*/ 	.word	0x00016fe0
        /*0de4*/ 	.word	0x00000004
        /*0de8*/ 	.word	0x00028c60
        /*0dec*/ 	.short	0x010a
        /*0dee*/ 	.byte	0x3f
	.zero		1


	//   ....[82]....
        /*0df0*/ 	.word	0x00017a90
        /*0df4*/ 	.word	0x00000000
        /*0df8*/ 	.word	0x00028c20
        /*0dfc*/ 	.short	0x010a
        /*0dfe*/ 	.byte	0x3f
	.zero		1


	//   ....[83]....
        /*0e00*/ 	.word	0x00017c30
        /*0e04*/ 	.word	0x00000006
        /*0e08*/ 	.word	0x00000000
        /*0e0c*/ 	.short	0x010a
        /*0e0e*/ 	.byte	0x3f
	.zero		1


	//   ....[84]....
        /*0e10*/ 	.word	0x00017c80
        /*0e14*/ 	.word	0x00000007
        /*0e18*/ 	.word	0x00000000
        /*0e1c*/ 	.short	0x010a
        /*0e1e*/ 	.byte	0x3f
	.zero		1


	//   ....[85]....
        /*0e20*/ 	.word	0x00017cd0
        /*0e24*/ 	.word	0x00000004
        /*0e28*/ 	.word	0x00000000
        /*0e2c*/ 	.short	0x010a
        /*0e2e*/ 	.byte	0x3f
	.zero		1


	//----- nvinfo : EIATTR_NUM_MBARRIERS
	.align		4
.L_1003:
        /*0e30*/ 	.byte	0x03, 0x38
        /*0e32*/ 	.short	0x0016


	//----- nvinfo : EIATTR_EXIT_INSTR_OFFSETS
	.align		4
        /*0e34*/ 	.byte	0x04, 0x1c
        /*0e36*/ 	.short	(.L_1005 - .L_1004)


	//   ....[0]....
.L_1004:
        /*0e38*/ 	.word	0x00000a40


	//   ....[1]....
        /*0e3c*/ 	.word	0x0000e800


	//   ....[2]....
        /*0e40*/ 	.word	0x000163b0


	//----- nvinfo : EIATTR_MAX_THREADS
	.align		4
.L_1005:
        /*0e44*/ 	.byte	0x04, 0x05
        /*0e46*/ 	.short	(.L_1007 - .L_1006)
.L_1006:
        /*0e48*/ 	.word	0x00000180
        /*0e4c*/ 	.word	0x00000001
        /*0e50*/ 	.word	0x00000001


	//----- nvinfo : EIATTR_CRS_STACK_SIZE
	.align		4
.L_1007:
        /*0e54*/ 	.byte	0x04, 0x1e
        /*0e56*/ 	.short	(.L_1009 - .L_1008)
.L_1008:
        /*0e58*/ 	.word	0x00000000


	//----- nvinfo : EIATTR_CBANK_PARAM_SIZE
	.align		4
.L_1009:
        /*0e5c*/ 	.byte	0x03, 0x19
        /*0e5e*/ 	.short	0x0af0


	//----- nvinfo : EIATTR_PARAM_CBANK
	.align		4
        /*0e60*/ 	.byte	0x04, 0x0a
        /*0e62*/ 	.short	(.L_1011 - .L_1010)
	.align		4
.L_1010:
        /*0e64*/ 	.word	index@(.nv.constant0._ZN7cutlass13device_kernelIN5flash11enable_sm90INS1_16FlashAttnFwdSm90INS1_25CollectiveMainloopFwdSm90ILi2EN4cute5tupleIJNS5_1CILi1EEES8_S8_EEENS6_IJNS7_ILi64EEESA_SA_EEELi512ENS_6half_tEfNS_4arch4Sm90ELb1ELb0ELb0ELb1ELb0ELb0ELb0ELb0ELb0ELb1ELb1ELb0EEENS1_21CollectiveEpilogueFwdINS6_IJSA_NS7_ILi512EEESA_EEES9_SC_SE_Li256ELb1ELb1ELb1ELb0EEENS1_36VarlenDynamicPersistentTileSchedulerILi64ELi64ELi256ELi128ELb1ELb1ELb1ELb1ELb1ELb1EEEEEEEEEvNT_6ParamsE)
        /*0e68*/ 	.short	0x0210
        /*0e6a*/ 	.short	0x0af0


	//----- nvinfo : EIATTR_SW_WAR
	.align		4
.L_1011:
        /*0e6c*/ 	.byte	0x04, 0x36
        /*0e6e*/ 	.short	(.L_1013 - .L_1012)
.L_1012:
        /*0e70*/ 	.word	0x00000008
.L_1013:


//--------------------- .nv.info._ZN7cutlass13device_kernelIN5flash11enable_sm90INS1_16FlashAttnFwdSm90INS1_25CollectiveMainloopFwdSm90ILi2EN4cute5tupleIJNS5_1CILi1EEES8_S8_EEENS6_IJNS7_ILi64EEESA_SA_EEELi512ENS_6half_tEfNS_4arch4Sm90ELb1ELb0ELb0ELb1ELb0ELb1ELb0ELb0ELb0ELb1ELb1ELb0EEENS1_21CollectiveEpilogueFwdINS6_IJSA_NS7_ILi512EEESA_EEES9_SC_SE_Li256ELb1ELb1ELb1ELb0EEENS1_36VarlenDynamicPersistentTileSchedulerILi64ELi64ELi256ELi128ELb1ELb1ELb1ELb1ELb1ELb1EEEEEEEEEvNT_6ParamsE --------------------------
	.section	.nv.info._ZN7cutlass13device_kernelIN5flash11enable_sm90INS1_16FlashAttnFwdSm90INS1_25CollectiveMainloopFwdSm90ILi2EN4cute5tupleIJNS5_1CILi1EEES8_S8_EEENS6_IJNS7_ILi64EEESA_SA_EEELi512ENS_6half_tEfNS_4arch4Sm90ELb1ELb0ELb0ELb1ELb0ELb1ELb0ELb0ELb0ELb1ELb1ELb0EEENS1_21CollectiveEpilogueFwdINS6_IJSA_NS7_ILi512EEESA_EEES9_SC_SE_Li256ELb1ELb1ELb1ELb0EEENS1_36VarlenDynamicPersistentTileSchedulerILi64ELi64ELi256ELi128ELb1ELb1ELb1ELb1ELb1ELb1EEEEEEEEEvNT_6ParamsE,"",@"SHT_CUDA_INFO"
	.sectionflags	@""
	.align	4


	//----- nvinfo : EIATTR_CUDA_API_VERSION
	.align		4
        /*0000*/ 	.byte	0x04, 0x37
        /*0002*/ 	.short	(.L_1015 - .L_1014)
.L_1014:
        /*0004*/ 	.word	0x00000082


	//----- nvinfo : EIATTR_KPARAM_INFO
	.align		4
.L_1015:
        /*0008*/ 	.byte	0x04, 0x17
        /*000a*/ 	.short	(.L_1017 - .L_1016)
.L_1016:
        /*000c*/ 	.word	0x00000000
        /*0010*/ 	.short	0x0000
        /*0012*/ 	.short	0x0070
        /*0014*/ 	.byte	0x00, 0xf0, 0x01, 0x2a


	//----- nvinfo : EIATTR_SPARSE_MMA_MASK
	.align		4
.L_1017:
        /*0018*/ 	.byte	0x03, 0x50
        /*001a*/ 	.short	0x0000


	//----- nvinfo : EIATTR_MAXREG_COUNT
	.align		4
        /*001c*/ 	.byte	0x03, 0x1b
        /*001e*/ 	.short	0x00a8


	//----- nvinfo : EIATTR_NUM_BARRIERS
	.align		4
        /*0020*/ 	.byte	0x02, 0x4c
        /*0022*/ 	.byte	0x10
	.zero		1


	//----- nvinfo : EIATTR_EXTERNS
	.align		4
        /*0024*/ 	.byte	0x04, 0x0f
        /*0026*/ 	.short	(.L_1019 - .L_1018)


	//   ....[0]....
	.align		4
.L_1018:
        /*0028*/ 	.word	index@(__assertfail)


	//----- nvinfo : EIATTR_ANNOTATIONS
	.align		4
.L_1019:
        /*002c*/ 	.byte	0x04, 0x55
        /*002e*/ 	.short	(.L_1021 - .L_1020)


	//   ....[0]....
.L_1020:
        /* <DEDUP_REMOVED lines=88> */


	//----- nvinfo : EIATTR_MERCURY_ISA_VERSION
	.align		4
.L_1021:
        /*05a0*/ 	.byte	0x03, 0x5f
        /*05a2*/ 	.short	0x0101


	//----- nvinfo : EIATTR_UNUSED_LOAD_BYTE_OFFSET
	.align		4
        /*05a4*/ 	.byte	0x04, 0x44
        /*05a6*/ 	.short	(.L_1023 - .L_1022)


	//   ....[0]....
.L_1022:
        /*05a8*/ 	.word	0x00000a80
        /*05ac*/ 	.word	0x0000fff0


	//   ....[1]....
        /*05b0*/ 	.word	0x0000fee0
        /*05b4*/ 	.word	0x0000fff0


	//----- nvinfo : EIATTR_INT_WARP_WIDE_INSTR_OFFSETS
	.align		4
.L_1023:
        /*05b8*/ 	.byte	0x04, 0x31
        /*05ba*/ 	.short	(.L_1025 - .L_1024)


	//   ....[0]....
.L_1024:
        /*05bc*/ 	.word	0x00000190


	//   ....[1]....
        /*05c0*/ 	.word	0x000001d0


	//   ....[2]....
        /*05c4*/ 	.word	0x00000240


	//   ....[3]....
        /*05c8*/ 	.word	0x00018340


	//   ....[4]....
        /*05cc*/ 	.word	0x000183d0


	//   ....[5]....
        /*05d0*/ 	.word	0x0001cd00


	//   ....[6]....
        /*05d4*/ 	.word	0x0001cd90


	//----- nvinfo : EIATTR_COOP_GROUP_MASK_REGIDS
	.align		4
.L_1025:
        /*05d8*/ 	.byte	0x04, 0x29
        /*05da*/ 	.short	(.L_1027 - .L_1026)


	//   ....[0]....
.L_1026:
        /*05dc*/ 	.word	0xffffffff


	//   ....[1]....
        /*05e0*/ 	.word	0xffffffff


	//   ....[2]....
        /*05e4*/ 	.word	0xffffffff


	//   ....[3]....
        /*05e8*/ 	.word	0xffffffff


	//   ....[4]....
        /*05ec*/ 	.word	0xffffffff


	//   ....[5]....
        /*05f0*/ 	.word	0xffffffff


	//   ....[6]....
        /*05f4*/ 	.word	0xffffffff


	//   ....[7]....
        /*05f8*/ 	.word	0xffffffff


	//   ....[8]....
        /*05fc*/ 	.word	0xffffffff


	//   ....[9]....
        /*0600*/ 	.word	0xffffffff


	//   ....[10]....
        /*0604*/ 	.word	0xffffffff


	//   ....[11]....
        /*0608*/ 	.word	0xffffffff


	//   ....[12]....
        /*060c*/ 	.word	0xffffffff


	//   ....[13]....
        /*0610*/ 	.word	0xffffffff


	//   ....[14]....
        /*0614*/ 	.word	0xffffffff


	//   ....[15]....
        /*0618*/ 	.word	0xffffffff


	//   ....[16]....
        /*061c*/ 	.word	0xffffffff


	//   ....[17]....
        /*0620*/ 	.word	0xffffffff


	//   ....[18]....
        /*0624*/ 	.word	0xffffffff


	//   ....[19]....
        /*0628*/ 	.word	0xffffffff


	//   ....[20]....
        /*062c*/ 	.word	0xffffffff


	//   ....[21]....
        /*0630*/ 	.word	0xffffffff


	//   ....[22]....
        /*0634*/ 	.word	0xffffffff


	//   ....[23]....
        /*0638*/ 	.word	0xffffffff


	//   ....[24]....
        /*063c*/ 	.word	0xffffffff


	//   ....[25]....
        /*0640*/ 	.word	0xffffffff


	//   ....[26]....
        /*0644*/ 	.word	0xffffffff


	//   ....[27]....
        /*0648*/ 	.word	0xffffffff


	//   ....[28]....
        /*064c*/ 	.word	0xffffffff


	//   ....[29]....
        /*0650*/ 	.word	0xffffffff


	//   ....[30]....
        /*0654*/ 	.word	0xffffffff


	//   ....[31]....
        /*0658*/ 	.word	0xffffffff


	//   ....[32]....
        /*065c*/ 	.word	0xffffffff


	//   ....[33]....
        /*0660*/ 	.word	0xffffffff


	//   ....[34]....
        /*0664*/ 	.word	0xffffffff


	//   ....[35]....
        /*0668*/ 	.word	0xffffffff


	//   ....[36]....
        /*066c*/ 	.word	0xffffffff


	//   ....[37]....
        /*0670*/ 	.word	0xffffffff


	//   ....[38]....
        /*0674*/ 	.word	0xffffffff


	//   ....[39]....
        /*0678*/ 	.word	0xffffffff


	//   ....[40]....
        /*067c*/ 	.word	0xffffffff


	//   ....[41]....
        /*0680*/ 	.word	0xffffffff


	//   ....[42]....
        /*0684*/ 	.word	0xffffffff


	//   ....[43]....
        /*0688*/ 	.word	0xffffffff


	//   ....[44]....
        /*068c*/ 	.word	0xffffffff


	//   ....[45]....
        /*0690*/ 	.word	0xffffffff


	//   ....[46]....
        /*0694*/ 	.word	0xffffffff


	//   ....[47]....
        /*0698*/ 	.word	0xffffffff


	//   ....[48]....
        /*069c*/ 	.word	0xffffffff


	//   ....[49]....
        /*06a0*/ 	.word	0xffffffff


	//   ....[50]....
        /*06a4*/ 	.word	0xffffffff


	//   ....[51]....
        /*06a8*/ 	.word	0xffffffff


	//   ....[52]....
        /*06ac*/ 	.word	0xffffffff


	//   ....[53]....
        /*06b0*/ 	.word	0xffffffff


	//   ....[54]....
        /*06b4*/ 	.word	0xffffffff


	//   ....[55]....
        /*06b8*/ 	.word	0xffffffff


	//   ....[56]....
        /*06bc*/ 	.word	0xffffffff


	//   ....[57]....
        /*06c0*/ 	.word	0xffffffff


	//   ....[58]....
        /*06c4*/ 	.word	0xffffffff


	//   ....[59]....
        /*06c8*/ 	.word	0xffffffff


	//   ....[60]....
        /*06cc*/ 	.word	0xffffffff


	//   ....[61]....
        /*06d0*/ 	.word	0xffffffff


	//   ....[62]....
        /*06d4*/ 	.word	0xffffffff


	//   ....[63]....
        /*06d8*/ 	.word	0xffffffff


	//   ....[64]....
        /*06dc*/ 	.word	0xffffffff


	//   ....[65]....
        /*06e0*/ 	.word	0xffffffff


	//   ....[66]....
        /*06e4*/ 	.word	0xffffffff


	//   ....[67]....
        /*06e8*/ 	.word	0xffffffff


	//   ....[68]....
        /*06ec*/ 	.word	0xffffffff


	//   ....[69]....
        /*06f0*/ 	.word	0xffffffff


	//   ....[70]....
        /*06f4*/ 	.word	0xffffffff


	//   ....[71]....
        /*06f8*/ 	.word	0xffffffff


	//   ....[72]....
        /*06fc*/ 	.word	0xffffffff


	//   ....[73]....
        /*0700*/ 	.word	0xffffffff


	//   ....[74]....
        /*0704*/ 	.word	0xffffffff


	//   ....[75]....
        /*0708*/ 	.word	0xffffffff


	//   ....[76]....
        /*070c*/ 	.word	0xffffffff


	//   ....[77]....
        /*0710*/ 	.word	0xffffffff


	//   ....[78]....
        /*0714*/ 	.word	0xffffffff


	//   ....[79]....
        /*0718*/ 	.word	0xffffffff


	//   ....[80]....
        /*071c*/ 	.word	0xffffffff


	//   ....[81]....
        /*0720*/ 	.word	0xffffffff


	//   ....[82]....
        /*0724*/ 	.word	0xffffffff


	//   ....[83]....
        /*0728*/ 	.word	0xffffffff


	//   ....[84]....
        /*072c*/ 	.word	0xffffffff


	//   ....[85]....
        /*0730*/ 	.word	0xffffffff


	//   ....[86]....
        /*0734*/ 	.word	0xffffffff


	//   ....[87]....
        /*0738*/ 	.word	0xffffffff


	//   ....[88]....
        /*073c*/ 	.word	0xffffffff


	//   ....[89]....
        /*0740*/ 	.word	0xffffffff


	//   ....[90]....
        /*0744*/ 	.word	0xffffffff


	//   ....[91]....
        /*0748*/ 	.word	0xffffffff


	//   ....[92]....
        /*074c*/ 	.word	0xffffffff


	//   ....[93]....
        /*0750*/ 	.word	0xffffffff


	//   ....[94]....
        /*0754*/ 	.word	0xffffffff


	//   ....[95]....
        /*0758*/ 	.word	0xffffffff


	//   ....[96]....
        /*075c*/ 	.word	0xffffffff


	//   ....[97]....
        /*0760*/ 	.word	0xffffffff


	//   ....[98]....
        /*0764*/ 	.word	0xffffffff


	//   ....[99]....
        /*0768*/ 	.word	0xffffffff


	//   ....[100]....
        /*076c*/ 	.word	0xffffffff


	//   ....[101]....
        /*0770*/ 	.word	0xffffffff


	//   ....[102]....
        /*0774*/ 	.word	0xffffffff


	//   ....[103]....
        /*0778*/ 	.word	0xffffffff


	//   ....[104]....
        /*077c*/ 	.word	0xffffffff


	//   ....[105]....
        /*0780*/ 	.word	0xffffffff


	//   ....[106]....
        /*0784*/ 	.word	0xffffffff


	//   ....[107]....
        /*0788*/ 	.word	0xffffffff


	//   ....[108]....
        /*078c*/ 	.word	0xffffffff


	//   ....[109]....
        /*0790*/ 	.word	0xffffffff


	//   ....[110]....
        /*0794*/ 	.word	0xffffffff


	//   ....[111]....
        /*0798*/ 	.word	0x0500000f


	//   ....[112]....
        /*079c*/ 	.word	0x0500000f


	//   ....[113]....
        /*07a0*/ 	.word	0x0500000f


	//   ....[114]....
        /*07a4*/ 	.word	0x0500000f


	//   ....[115]....
        /*07a8*/ 	.word	0x0500000f


	//   ....[116]....
        /*07ac*/ 	.word	0x0500000f


	//   ....[117]....
        /*07b0*/ 	.word	0x0500000f


	//   ....[118]....
        /*07b4*/ 	.word	0x0500000f


	//   ....[119]....
        /*07b8*/ 	.word	0x0500000f


	//   ....[120]....
        /*07bc*/ 	.word	0x0500000f


	//   ....[121]....
        /*07c0*/ 	.word	0x0500000f


	//   ....[122]....
        /*07c4*/ 	.word	0x0500000f


	//   ....[123]....
        /*07c8*/ 	.word	0x0500000f


	//   ....[124]....
        /*07cc*/ 	.word	0x0500000f


	//   ....[125]....
        /*07d0*/ 	.word	0x0500000f


	//   ....[126]....
        /*07d4*/ 	.word	0x0500000f


	//   ....[127]....
        /*07d8*/ 	.word	0x0500000f


	//   ....[128]....
        /*07dc*/ 	.word	0x0500000f


	//   ....[129]....
        /*07e0*/ 	.word	0x0500000f


	//   ....[130]....
        /*07e4*/ 	.word	0x0500000f


	//   ....[131]....
        /*07e8*/ 	.word	0x0500000f


	//   ....[132]....
        /*07ec*/ 	.word	0x0500000f


	//   ....[133]....
        /*07f0*/ 	.word	0x0500000f


	//   ....[134]....
        /*07f4*/ 	.word	0x0500000f


	//   ....[135]....
        /*07f8*/ 	.word	0x0500000f


	//   ....[136]....
        /*07fc*/ 	.word	0x0500000f


	//   ....[137]....
        /*0800*/ 	.word	0x0500000f


	//   ....[138]....
        /*0804*/ 	.word	0x0500000f


	//   ....[139]....
        /*0808*/ 	.word	0x0500000f


	//   ....[140]....
        /*080c*/ 	.word	0x0500000f


	//   ....[141]....
        /*0810*/ 	.word	0x0500000f


	//   ....[142]....
        /*0814*/ 	.word	0x0500000f


	//   ....[143]....
        /*0818*/ 	.word	0x0500000f


	//   ....[144]....
        /*081c*/ 	.word	0x0500000f


	//   ....[145]....
        /*0820*/ 	.word	0x0500000f


	//   ....[146]....
        /*0824*/ 	.word	0x0500000f


	//   ....[147]....
        /*0828*/ 	.word	0x0500000f


	//   ....[148]....
        /*082c*/ 	.word	0x0500000f


	//   ....[149]....
        /*0830*/ 	.word	0x0500000f


	//   ....[150]....
        /*0834*/ 	.word	0x0500000f


	//   ....[151]....
        /*0838*/ 	.word	0x0500000f


	//   ....[152]....
        /*083c*/ 	.word	0x0500000f


	//   ....[153]....
        /*0840*/ 	.word	0x0500000f


	//   ....[154]....
        /*0844*/ 	.word	0x0500000f


	//   ....[155]....
        /*0848*/ 	.word	0x0500000f


	//----- nvinfo : EIATTR_COOP_GROUP_INSTR_OFFSETS
	.align		4
.L_1027:
        /*084c*/ 	.byte	0x04, 0x28
        /*084e*/ 	.short	(.L_1029 - .L_1028)


	//   ....[0]....
.L_1028:
        /*0850*/ 	.word	0x00000060


	//   ....[1]....
        /*0854*/ 	.word	0x000001a0


	//   ....[2]....
        /*0858*/ 	.word	0x000001f0


	//   ....[3]....
        /*085c*/ 	.word	0x000003e0


	//   ....[4]....
        /*0860*/ 	.word	0x00000540


	//   ....[5]....
        /*0864*/ 	.word	0x00000660


	//   ....[6]....
        /*0868*/ 	.word	0x000007c0


	//   ....[7]....
        /*086c*/ 	.word	0x00005070


	//   ....[8]....
        /*0870*/ 	.word	0x00007240


	//   ....[9]....
        /*0874*/ 	.word	0x000079b0


	//   ....[10]....
        /*0878*/ 	.word	0x000079c0


	//   ....[11]....
        /*087c*/ 	.word	0x000079d0


	//   ....[12]....
        /*0880*/ 	.word	0x000079e0


	//   ....[13]....
        /*0884*/ 	.word	0x00007ce0


	//   ....[14]....
        /*0888*/ 	.word	0x00007cf0


	//   ....[15]....
        /*088c*/ 	.word	0x00007d00


	//   ....[16]....
        /*0890*/ 	.word	0x00007d10


	//   ....[17]....
        /*0894*/ 	.word	0x00008ef0


	//   ....[18]....
        /*0898*/ 	.word	0x00008f00


	//   ....[19]....
        /*089c*/ 	.word	0x00008f10


	//   ....[20]....
        /*08a0*/ 	.word	0x00008f20


	//   ....[21]....
        /*08a4*/ 	.word	0x00009140


	//   ....[22]....
        /*08a8*/ 	.word	0x00009150


	//   ....[23]....
        /*08ac*/ 	.word	0x00009160


	//   ....[24]....
        /*08b0*/ 	.word	0x00009170


	//   ....[25]....
        /*08b4*/ 	.word	0x0000a5e0


	//   ....[26]....
        /*08b8*/ 	.word	0x0000a600


	//   ....[27]....
        /*08bc*/ 	.word	0x0000a9e0


	//   ....[28]....
        /*08c0*/ 	.word	0x0000aa90


	//   ....[29]....
        /*08c4*/ 	.word	0x0000ade0


	//   ....[30]....
        /*08c8*/ 	.word	0x0000aea0


	//   ....[31]....
        /*08cc*/ 	.word	0x0000b8e0


	//   ....[32]....
        /*08d0*/ 	.word	0x0000bb10


	//   ....[33]....
        /*08d4*/ 	.word	0x0000bb50


	//   ....[34]....
        /*08d8*/ 	.word	0x0000c2f0


	//   ....[35]....
        /*08dc*/ 	.word	0x0000c3d0


	//   ....[36]....
        /*08e0*/ 	.word	0x0000ca00


	//   ....[37]....
        /*08e4*/ 	.word	0x0000cbd0


	//   ....[38]....
        /*08e8*/ 	.word	0x0000d970


	//   ....[39]....
        /*08ec*/ 	.word	0x0000de90


	//   ....[40]....
        /*08f0*/ 	.word	0x0000dec0


	//   ....[41]....
        /*08f4*/ 	.word	0x0000e5e0


	//   ....[42]....
        /*08f8*/ 	.word	0x0000e650


	//   ....[43]....
        /*08fc*/ 	.word	0x0000f3b0


	//   ....[44]....
        /*0900*/ 	.word	0x0000f400


	//   ....[45]....
        /*0904*/ 	.word	0x0000f460


	//   ....[46]....
        /*0908*/ 	.word	0x0000f5b0


	//   ....[47]....
        /*090c*/ 	.word	0x0000f780


	//   ....[48]....
        /*0910*/ 	.word	0x00010bf0


	//   ....[49]....
        /*0914*/ 	.word	0x00010f70


	//   ....[50]....
        /*0918*/ 	.word	0x00010f80


	//   ....[51]....
        /*091c*/ 	.word	0x00010f90


	//   ....[52]....
        /*0920*/ 	.word	0x00010fa0


	//   ....[53]....
        /*0924*/ 	.word	0x00011c00


	//   ....[54]....
        /*0928*/ 	.word	0x00011c40


	//   ....[55]....
        /*092c*/ 	.word	0x00011ed0


	//   ....[56]....
        /*0930*/ 	.word	0x00011ef0


	//   ....[57]....
        /*0934*/ 	.word	0x00012730


	//   ....[58]....
        /*0938*/ 	.word	0x00012780


	//   ....[59]....
        /*093c*/ 	.word	0x000130d0


	//   ....[60]....
        /*0940*/ 	.word	0x000130f0


	//   ....[61]....
        /*0944*/ 	.word	0x000143c0


	//   ....[62]....
        /*0948*/ 	.word	0x000143e0


	//   ....[63]....
        /*094c*/ 	.word	0x00014610


	//   ....[64]....
        /*0950*/ 	.word	0x00014630


	//   ....[65]....
        /*0954*/ 	.word	0x000148e0


	//   ....[66]....
        /*0958*/ 	.word	0x00014af0


	//   ....[67]....
        /*095c*/ 	.word	0x00014b20


	//   ....[68]....
        /*0960*/ 	.word	0x00014b50


	//   ....[69]....
        /*0964*/ 	.word	0x00014b80


	//   ....[70]....
        /*0968*/ 	.word	0x00014bb0


	//   ....[71]....
        /*096c*/ 	.word	0x00014be0


	//   ....[72]....
        /*0970*/ 	.word	0x00014d80


	//   ....[73]....
        /*0974*/ 	.word	0x00014db0


	//   ....[74]....
        /*0978*/ 	.word	0x00014de0


	//   ....[75]....
        /*097c*/ 	.word	0x00014e10


	//   ....[76]....
        /*0980*/ 	.word	0x00014e40


	//   ....[77]....
        /*0984*/ 	.word	0x00014e70


	//   ....[78]....
        /*0988*/ 	.word	0x00014f10


	//   ....[79]....
        /*098c*/ 	.word	0x00014f40


	//   ....[80]....
        /*0990*/ 	.word	0x00014f50


	//   ....[81]....
        /*0994*/ 	.word	0x00014f80


	//   ....[82]....
        /*0998*/ 	.word	0x00016510


	//   ....[83]....
        /*099c*/ 	.word	0x00018920


	//   ....[84]....
        /*09a0*/ 	.word	0x00019410


	//   ....[85]....
        /*09a4*/ 	.word	0x00019420


	//   ....[86]....
        /*09a8*/ 	.word	0x000194c0


	//   ....[87]....
        /*09ac*/ 	.word	0x000194d0


	//   ....[88]....
        /*09b0*/ 	.word	0x00019550


	//   ....[89]....
        /*09b4*/ 	.word	0x00019560


	//   ....[90]....
        /*09b8*/ 	.word	0x000195b0


	//   ....[91]....
        /*09bc*/ 	.word	0x000195d0


	//   ....[92]....
        /*09c0*/ 	.word	0x0001d020


	//   ....[93]....
        /*09c4*/ 	.word	0x0001d0a0


	//   ....[94]....
        /*09c8*/ 	.word	0x0001d0d0


	//   ....[95]....
        /*09cc*/ 	.word	0x0001d0e0


	//   ....[96]....
        /*09d0*/ 	.word	0x0001d110


	//   ....[97]....
        /*09d4*/ 	.word	0x0001d140


	//   ....[98]....
        /*09d8*/ 	.word	0x0001d170


	//   ....[99]....
        /*09dc*/ 	.word	0x0001d1a0


	//   ....[100]....
        /*09e0*/ 	.word	0x0001d360


	//   ....[101]....
        /*09e4*/ 	.word	0x0001d390


	//   ....[102]....
        /*09e8*/ 	.word	0x0001d3c0


	//   ....[103]....
        /*09ec*/ 	.word	0x0001d3f0


	//   ....[104]....
        /*09f0*/ 	.word	0x0001d420


	//   ....[105]....
        /*09f4*/ 	.word	0x0001d450


	//   ....[106]....
        /*09f8*/ 	.word	0x0001d520


	//   ....[107]....
        /*09fc*/ 	.word	0x0001d540


	//   ....[108]....
        /*0a00*/ 	.word	0x0001d550


	//   ....[109]....
        /*0a04*/ 	.word	0x0001d5d0


	//   ....[110]....
        /*0a08*/ 	.word	0x0001e100


	//   ....[111]....
        /*0a0c*/ 	.word	0x0001e5e0


	//   ....[112]....
        /*0a10*/ 	.word	0x0001e670


	//   ....[113]....
        /*0a14*/ 	.word	0x0001e6c0


	//   ....[114]....
        /*0a18*/ 	.word	0x0001e710


	//   ....[115]....
        /*0a1c*/ 	.word	0x0001e7b0


	//   ....[116]....
        /*0a20*/ 	.word	0x0001e840


	//   ....[117]....
        /*0a24*/ 	.word	0x0001e890


	//   ....[118]....
        /*0a28*/ 	.word	0x0001e8e0


	//   ....[119]....
        /*0a2c*/ 	.word	0x0001e9d0


	//   ....[120]....
        /*0a30*/ 	.word	0x0001ea60


	//   ....[121]....
        /*0a34*/ 	.word	0x0001eab0


	//   ....[122]....
        /*0a38*/ 	.word	0x0001eb00


	//   ....[123]....
        /*0a3c*/ 	.word	0x0001eba0


	//   ....[124]....
        /*0a40*/ 	.word	0x0001ec30


	//   ....[125]....
        /*0a44*/ 	.word	0x0001ec80


	//   ....[126]....
        /*0a48*/ 	.word	0x0001ecd0


	//   ....[127]....
        /*0a4c*/ 	.word	0x0001efe0


	//   ....[128]....
        /*0a50*/ 	.word	0x0001f2c0


	//   ....[129]....
        /*0a54*/ 	.word	0x0001f4a0


	//   ....[130]....
        /*0a58*/ 	.word	0x0001f4f0


	//   ....[131]....
        /*0a5c*/ 	.word	0x0001f550


	//   ....[132]....
        /*0a60*/ 	.word	0x0001f640


	//   ....[133]....
        /*0a64*/ 	.word	0x0001f6a0


	//   ....[134]....
        /*0a68*/ 	.word	0x0001f790


	//   ....[135]....
        /*0a6c*/ 	.word	0x0001f7f0


	//   ....[136]....
        /*0a70*/ 	.word	0x0001f8c0


	//   ....[137]....
        /*0a74*/ 	.word	0x0001fbf0


	//   ....[138]....
        /*0a78*/ 	.word	0x0001fc90


	//   ....[139]....
        /*0a7c*/ 	.word	0x0001fe30


	//   ....[140]....
        /*0a80*/ 	.word	0x0001feb0


	//   ....[141]....
        /*0a84*/ 	.word	0x0001ff30


	//   ....[142]....
        /*0a88*/ 	.word	0x0001ffb0


	//   ....[143]....
        /*0a8c*/ 	.word	0x00020030


	//   ....[144]....
        /*0a90*/ 	.word	0x000200c0


	//   ....[145]....
        /*0a94*/ 	.word	0x00020160


	//   ....[146]....
        /*0a98*/ 	.word	0x00020210


	//   ....[147]....
        /*0a9c*/ 	.word	0x00020290


	//   ....[148]....
        /*0aa0*/ 	.word	0x00020310


	//   ....[149]....
        /*0aa4*/ 	.word	0x00020390


	//   ....[150]....
        /*0aa8*/ 	.word	0x00020420


	//   ....[151]....
        /*0aac*/ 	.word	0x000204a0


	//   ....[152]....
        /*0ab0*/ 	.word	0x00020550


	//   ....[153]....
        /*0ab4*/ 	.word	0x000205a0


	//   ....[154]....
        /*0ab8*/ 	.word	0x00020660


	//   ....[155]....
        /*0abc*/ 	.word	0x00020790


	//----- nvinfo : EIATTR_REG_RECONFIG
	.align		4
.L_1029:
        /*0ac0*/ 	.byte	0x01, 0x54
	.zero		2


	//----- nvinfo : EIATTR_SYSCALL_OFFSETS
	.align		4
        /*0ac4*/ 	.byte	0x04, 0x46
        /*0ac6*/ 	.short	(.L_1031 - .L_1030)


	//   ....[0]....
.L_1030:
        /*0ac8*/ 	.word	0x000020a0


	//   ....[1]....
        /*0acc*/ 	.word	0x000021f0


	//   ....[2]....
        /*0ad0*/ 	.word	0x000073e0


	//   ....[3]....
        /*0ad4*/ 	.word	0x00007700


	//   ....[4]....
        /*0ad8*/ 	.word	0x00018540


	//   ....[5]....
        /*0adc*/ 	.word	0x00018690


	//   ....[6]....
        /*0ae0*/ 	.word	0x00018790


	//   ....[7]....
        /*0ae4*/ 	.word	0x00019030


	//----- nvinfo : EIATTR_MBARRIER_INSTR_OFFSETS
	.align		4
.L_1031:
        /*0ae8*/ 	.byte	0x04, 0x39
        /*0aea*/ 	.short	(.L_1033 - .L_1032)


	//   ....[0]....
.L_1032:
        /*0aec*/ 	.word	0x000002d0
        /*0af0*/ 	.word	0x000000ff
        /*0af4*/ 	.word	0x00028c00
        /*0af8*/ 	.short	0x0100
        /*0afa*/ 	.byte	0x08
	.zero		1


	//   ....[1]....
        /*0afc*/ 	.word	0x000002e0
        /*0b00*/ 	.word	0x000000ff
        /*0b04*/ 	.word	0x00028c20
        /*0b08*/ 	.short	0x0100
        /*0b0a*/ 	.byte	0x08
	.zero		1


	//   ....[2]....
        /*0b0c*/ 	.word	0x00000390
        /*0b10*/ 	.word	0x000000ff
        /*0b14*/ 	.word	0x00028c30
        /*0b18*/ 	.short	0x0100
        /*0b1a*/ 	.byte	0x06
	.zero		1


	//   ....[3]....
        /*0b1c*/ 	.word	0x000003a0
        /*0b20*/ 	.word	0x000000ff
        /*0b24*/ 	.word	0x00028c40
        /*0b28*/ 	.short	0x0100
        /*0b2a*/ 	.byte	0x06
	.zero		1


	//   ....[4]....
        /*0b2c*/ 	.word	0x000003b0
        /*0b30*/ 	.word	0x000000ff
        /*0b34*/ 	.word	0x00028c38
        /*0b38*/ 	.short	0x0100
        /*0b3a*/ 	.byte	0x06
	.zero		1


	//   ....[5]....
        /*0b3c*/ 	.word	0x000003c0
        /*0b40*/ 	.word	0x000000ff
        /*0b44*/ 	.word	0x00028c48
        /*0b48*/ 	.short	0x0100
        /*0b4a*/ 	.byte	0x06
	.zero		1


	//   ....[6]....
        /*0b4c*/ 	.word	0x000004f0
        /*0b50*/ 	.word	0x000000ff
        /*0b54*/ 	.word	0x00028c50
        /*0b58*/ 	.short	0x0100
        /*0b5a*/ 	.byte	0x08
	.zero		1


	//   ....[7]....
        /*0b5c*/ 	.word	0x00000500
        /*0b60*/ 	.word	0x000000ff
        /*0b64*/ 	.word	0x00028c60
        /*0b68*/ 	.short	0x0100
        /*0b6a*/ 	.byte	0x08
	.zero		1


	//   ....[8]....
        /*0b6c*/ 	.word	0x00000510
        /*0b70*/ 	.word	0x000000ff
        /*0b74*/ 	.word	0x00028c58
        /*0b78*/ 	.short	0x0100
        /*0b7a*/ 	.byte	0x08
	.zero		1


	//   ....[9]....
        /*0b7c*/ 	.word	0x00000520
        /*0b80*/ 	.word	0x000000ff
        /*0b84*/ 	.word	0x00028c68
        /*0b88*/ 	.short	0x0100
        /*0b8a*/ 	.byte	0x08
	.zero		1


	//   ....[10]....
        /*0b8c*/ 	.word	0x00000610
        /*0b90*/ 	.word	0x000000ff
        /*0b94*/ 	.word	0x00028c70
        /*0b98*/ 	.short	0x0100
        /*0b9a*/ 	.byte	0x06
	.zero		1


	//   ....[11]....
        /*0b9c*/ 	.word	0x00000620
        /*0ba0*/ 	.word	0x000000ff
        /*0ba4*/ 	.word	0x00028c80
        /*0ba8*/ 	.short	0x0100
        /*0baa*/ 	.byte	0x06
	.zero		1


	//   ....[12]....
        /*0bac*/ 	.word	0x00000630
        /*0bb0*/ 	.word	0x000000ff
        /*0bb4*/ 	.word	0x00028c78
        /*0bb8*/ 	.short	0x0100
        /*0bba*/ 	.byte	0x06
	.zero		1


	//   ....[13]....
        /*0bbc*/ 	.word	0x00000640
        /*0bc0*/ 	.word	0x000000ff
        /*0bc4*/ 	.word	0x00028c88
        /*0bc8*/ 	.short	0x0100
        /*0bca*/ 	.byte	0x06
	.zero		1


	//   ....[14]....
        /*0bcc*/ 	.word	0x00000770
        /*0bd0*/ 	.word	0x000000ff
        /*0bd4*/ 	.word	0x00028c90
        /*0bd8*/ 	.short	0x0100
        /*0bda*/ 	.byte	0x08
	.zero		1


	//   ....[15]....
        /*0bdc*/ 	.word	0x00000780
        /*0be0*/ 	.word	0x000000ff
        /*0be4*/ 	.word	0x00028ca0
        /*0be8*/ 	.short	0x0100
        /*0bea*/ 	.byte	0x08
	.zero		1


	//   ....[16]....
        /*0bec*/ 	.word	0x00000790
        /*0bf0*/ 	.word	0x000000ff
        /*0bf4*/ 	.word	0x00028c98
        /*0bf8*/ 	.short	0x0100
        /*0bfa*/ 	.byte	0x08
	.zero		1


	//   ....[17]....
        /*0bfc*/ 	.word	0x000007a0
        /*0c00*/ 	.word	0x000000ff
        /*0c04*/ 	.word	0x00028ca8
        /*0c08*/ 	.short	0x0100
        /*0c0a*/ 	.byte	0x08
	.zero		1


	//   ....[18]....
        /*0c0c*/ 	.word	0x000008d0
        /*0c10*/ 	.word	0x000000ff
        /*0c14*/ 	.word	0x00028cb0
        /*0c18*/ 	.short	0x0100
        /*0c1a*/ 	.byte	0x08
	.zero		1


	//   ....[19]....
        /*0c1c*/ 	.word	0x000008e0
        /*0c20*/ 	.word	0x000000ff
        /*0c24*/ 	.word	0x00028cc0
        /*0c28*/ 	.short	0x0100
        /*0c2a*/ 	.byte	0x08
	.zero		1


	//   ....[20]....
        /*0c2c*/ 	.word	0x000008f0
        /*0c30*/ 	.word	0x000000ff
        /*0c34*/ 	.word	0x00028cb8
        /*0c38*/ 	.short	0x0100
        /*0c3a*/ 	.byte	0x08
	.zero		1


	//   ....[21]....
        /*0c3c*/ 	.word	0x00000900
        /*0c40*/ 	.word	0x000000ff
        /*0c44*/ 	.word	0x00028cc8
        /*0c48*/ 	.short	0x0100
        /*0c4a*/ 	.byte	0x08
	.zero		1


	//   ....[22]....
        /*0c4c*/ 	.word	0x00002d70
        /*0c50*/ 	.word	0x0000004b
        /*0c54*/ 	.word	0x00028c90
        /*0c58*/ 	.short	0x010a
        /*0c5a*/ 	.byte	0x3f
	.zero		1


	//   ....[23]....
        /*0c5c*/ 	.word	0x00003730
        /*0c60*/ 	.word	0x0000004b
        /*0c64*/ 	.word	0x00028c90
        /*0c68*/ 	.short	0x010a
        /*0c6a*/ 	.byte	0x3f
	.zero		1


	//   ....[24]....
        /*0c6c*/ 	.word	0x00003fc0
        /*0c70*/ 	.word	0x0000004b
        /*0c74*/ 	.word	0x00028c90
        /*0c78*/ 	.short	0x010a
        /*0c7a*/ 	.byte	0x3f
	.zero		1


	//   ....[25]....
        /*0c7c*/ 	.word	0x000041c0
        /*0c80*/ 	.word	0x00000004
        /*0c84*/ 	.word	0x00000000
        /*0c88*/ 	.short	0x0101
        /*0c8a*/ 	.byte	0x3f
	.zero		1


	//   ....[26]....
        /*0c8c*/ 	.word	0x00004200
        /*0c90*/ 	.word	0x0000004b
        /*0c94*/ 	.word	0x00028cb0
        /*0c98*/ 	.short	0x010a
        /*0c9a*/ 	.byte	0x3f
	.zero		1


	//   ....[27]....
        /*0c9c*/ 	.word	0x00004860
        /*0ca0*/ 	.word	0x0000004b
        /*0ca4*/ 	.word	0x00000000
        /*0ca8*/ 	.short	0x0101
        /*0caa*/ 	.byte	0x3f
	.zero		1


	//   ....[28]....
        /*0cac*/ 	.word	0x00005190
        /*0cb0*/ 	.word	0x00000005
        /*0cb4*/ 	.word	0x00028c50
        /*0cb8*/ 	.short	0x010a
        /*0cba*/ 	.byte	0x3f
	.zero		1


	//   ....[29]....
        /*0cbc*/ 	.word	0x00005550
        /*0cc0*/ 	.word	0x00000005
        /*0cc4*/ 	.word	0x00000000
        /*0cc8*/ 	.short	0x0101
        /*0cca*/ 	.byte	0x3f
	.zero		1


	//   ....[30]....
        /*0ccc*/ 	.word	0x00005e90
        /*0cd0*/ 	.word	0x00000015
        /*0cd4*/ 	.word	0x00028c50
        /*0cd8*/ 	.short	0x010a
        /*0cda*/ 	.byte	0x3f
	.zero		1


	//   ....[31]....
        /*0cdc*/ 	.word	0x00005ee0
        /*0ce0*/ 	.word	0x00000015
        /*0ce4*/ 	.word	0x00028c50
        /*0ce8*/ 	.short	0x010a
        /*0cea*/ 	.byte	0x3f
	.zero		1


	//   ....[32]....
        /*0cec*/ 	.word	0x000061b0
        /*0cf0*/ 	.word	0x00000015
        /*0cf4*/ 	.word	0x00000000
        /*0cf8*/ 	.short	0x0101
        /*0cfa*/ 	.byte	0x3f
	.zero		1


	//   ....[33]....
        /*0cfc*/ 	.word	0x00007470
        /*0d00*/ 	.word	0x00000002
        /*0d04*/ 	.word	0x00028c00
        /*0d08*/ 	.short	0x010a
        /*0d0a*/ 	.byte	0x3f
	.zero		1


	//   ....[34]....
        /*0d0c*/ 	.word	0x000074c0
        /*0d10*/ 	.word	0x00000002
        /*0d14*/ 	.word	0x00028c00
        /*0d18*/ 	.short	0x010a
        /*0d1a*/ 	.byte	0x3f
	.zero		1


	//   ....[35]....
        /*0d1c*/ 	.word	0x00007f60
        /*0d20*/ 	.word	0x00000002
        /*0d24*/ 	.word	0x00028c00
        /*0d28*/ 	.short	0x010a
        /*0d2a*/ 	.byte	0x3f
	.zero		1


	//   ....[36]....
        /*0d2c*/ 	.word	0x00009320
        /*0d30*/ 	.word	0x00000002
        /*0d34*/ 	.word	0x00028c00
        /*0d38*/ 	.short	0x010a
        /*0d3a*/ 	.byte	0x3f
	.zero		1


	//   ....[37]....
        /*0d3c*/ 	.word	0x0000a1b0
        /*0d40*/ 	.word	0x00000015
        /*0d44*/ 	.word	0x00028c30
        /*0d48*/ 	.short	0x010a
        /*0d4a*/ 	.byte	0x3f
	.zero		1


	//   ....[38]....
        /*0d4c*/ 	.word	0x0000a250
        /*0d50*/ 	.word	0x00000015
        /*0d54*/ 	.word	0x00028c30
        /*0d58*/ 	.short	0x010a
        /*0d5a*/ 	.byte	0x3f
	.zero		1


	//   ....[39]....
        /*0d5c*/ 	.word	0x0000b120
        /*0d60*/ 	.word	0x0000001d
        /*0d64*/ 	.word	0x00000000
        /*0d68*/ 	.short	0x0101
        /*0d6a*/ 	.byte	0x3f
	.zero		1


	//   ....[40]....
        /*0d6c*/ 	.word	0x0000b500
        /*0d70*/ 	.word	0x00000015
        /*0d74*/ 	.word	0x00028c50
        /*0d78*/ 	.short	0x010a
        /*0d7a*/ 	.byte	0x3f
	.zero		1


	//   ....[41]....
        /*0d7c*/ 	.word	0x0000b5b0
        /*0d80*/ 	.word	0x00000015
        /*0d84*/ 	.word	0x00028c50
        /*0d88*/ 	.short	0x010a
        /*0d8a*/ 	.byte	0x3f
	.zero		1


	//   ....[42]....
        /*0d8c*/ 	.word	0x0000b900
        /*0d90*/ 	.word	0x00000015
        /*0d94*/ 	.word	0x00000000
        /*0d98*/ 	.short	0x0101
        /*0d9a*/ 	.byte	0x3f
	.zero		1


	//   ....[43]....
        /*0d9c*/ 	.word	0x0000ba20
        /*0da0*/ 	.word	0x000000d7
        /*0da4*/ 	.word	0x00028c30
        /*0da8*/ 	.short	0x010a
        /*0daa*/ 	.byte	0x3f
	.zero		1


	//   ....[44]....
        /*0dac*/ 	.word	0x0000bae0
        /*0db0*/ 	.word	0x000000d7
        /*0db4*/ 	.word	0x00028c30
        /*0db8*/ 	.short	0x010a
        /*0dba*/ 	.byte	0x3f
	.zero		1


	//   ....[45]....
        /*0dbc*/ 	.word	0x0000c5c0
        /*0dc0*/ 	.word	0x0000009a
        /*0dc4*/ 	.word	0x00000000
        /*0dc8*/ 	.short	0x0101
        /*0dca*/ 	.byte	0x3f
	.zero		1


	//   ....[46]....
        /*0dcc*/ 	.word	0x0000d640
        /*0dd0*/ 	.word	0x000000d7
        /*0dd4*/ 	.word	0x00028c50
        /*0dd8*/ 	.short	0x010a
        /*0dda*/ 	.byte	0x3f
	.zero		1


	//   ....[47]....
        /*0ddc*/ 	.word	0x0000d690
        /*0de0*/ 	.word	0x000000d7
        /*0de4*/ 	.word	0x00028c50
        /*0de8*/ 	.short	0x010a
        /*0dea*/ 	.byte	0x3f
	.zero		1


	//   ....[48]....
        /*0dec*/ 	.word	0x0000d990
        /*0df0*/ 	.word	0x000000d7
        /*0df4*/ 	.word	0x00000000
        /*0df8*/ 	.short	0x0101
        /*0dfa*/ 	.byte	0x3f
	.zero		1


	//   ....[49]....
        /*0dfc*/ 	.word	0x0000dac0
        /*0e00*/ 	.word	0x00000015
        /*0e04*/ 	.word	0x00028c30
        /*0e08*/ 	.short	0x010a
        /*0e0a*/ 	.byte	0x3f
	.zero		1


	//   ....[50]....
        /*0e0c*/ 	.word	0x0000db30
        /*0e10*/ 	.word	0x00000015
        /*0e14*/ 	.word	0x00028c30
        /*0e18*/ 	.short	0x010a
        /*0e1a*/ 	.byte	0x3f
	.zero		1


	//   ....[51]....
        /*0e1c*/ 	.word	0x0000e040
        /*0e20*/ 	.word	0x0000000e
        /*0e24*/ 	.word	0x00000000
        /*0e28*/ 	.short	0x0101
        /*0e2a*/ 	.byte	0x3f
	.zero		1


	//   ....[52]....
        /*0e2c*/ 	.word	0x0000f080
        /*0e30*/ 	.word	0x00000015
        /*0e34*/ 	.word	0x00028c50
        /*0e38*/ 	.short	0x010a
        /*0e3a*/ 	.byte	0x3f
	.zero		1


	//   ....[53]....
        /*0e3c*/ 	.word	0x0000f0d0
        /*0e40*/ 	.word	0x00000015
        /*0e44*/ 	.word	0x00028c50
        /*0e48*/ 	.short	0x010a
        /*0e4a*/ 	.byte	0x3f
	.zero		1


	//   ....[54]....
        /*0e4c*/ 	.word	0x0000f3d0
        /*0e50*/ 	.word	0x00000015
        /*0e54*/ 	.word	0x00000000
        /*0e58*/ 	.short	0x0101
        /*0e5a*/ 	.byte	0x3f
	.zero		1


	//   ....[55]....
        /*0e5c*/ 	.word	0x00011bf0
        /*0e60*/ 	.word	0x00000004
        /*0e64*/ 	.word	0x00000000
        /*0e68*/ 	.short	0x0101
        /*0e6a*/ 	.byte	0x3f
	.zero		1


	//   ....[56]....
        /*0e6c*/ 	.word	0x000127c0
        /*0e70*/ 	.word	0x00000008
        /*0e74*/ 	.word	0x00000000
        /*0e78*/ 	.short	0x0101
        /*0e7a*/ 	.byte	0x3f
	.zero		1


	//   ....[57]....
        /*0e7c*/ 	.word	0x000165f0
        /*0e80*/ 	.word	0x00000012
        /*0e84*/ 	.word	0x00028c20
        /*0e88*/ 	.short	0x010a
        /*0e8a*/ 	.byte	0x3f
	.zero		1


	//   ....[58]....
        /*0e8c*/ 	.word	0x000166c0
        /*0e90*/ 	.word	0x00000005
        /*0e94*/ 	.word	0x00028ca0
        /*0e98*/ 	.short	0x010a
        /*0e9a*/ 	.byte	0x3f
	.zero		1


	//   ....[59]....
        /*0e9c*/ 	.word	0x00016900
        /*0ea0*/ 	.word	0x00000005
        /*0ea4*/ 	.word	0x00028cc0
        /*0ea8*/ 	.short	0x010a
        /*0eaa*/ 	.byte	0x3f
	.zero		1


	//   ....[60]....
        /*0eac*/ 	.word	0x00017360
        /*0eb0*/ 	.word	0x00000005
        /*0eb4*/ 	.word	0x00028ca0
        /*0eb8*/ 	.short	0x010a
        /*0eba*/ 	.byte	0x3f
	.zero		1


	//   ....[61]....
        /*0ebc*/ 	.word	0x00017590
        /*0ec0*/ 	.word	0x00000005
        /*0ec4*/ 	.word	0x00028cc0
        /*0ec8*/ 	.short	0x010a
        /*0eca*/ 	.byte	0x3f
	.zero		1


	//   ....[62]....
        /*0ecc*/ 	.word	0x00018b80
        /*0ed0*/ 	.word	0x00000000
        /*0ed4*/ 	.word	0x00028c40
        /*0ed8*/ 	.short	0x010a
        /*0eda*/ 	.byte	0x3f
	.zero		1


	//   ....[63]....
        /*0edc*/ 	.word	0x00019670
        /*0ee0*/ 	.word	0x00000012
        /*0ee4*/ 	.word	0x00028c00
        /*0ee8*/ 	.short	0x0107
        /*0eea*/ 	.byte	0x3f
	.zero		1


	//   ....[64]....
        /*0eec*/ 	.word	0x00019760
        /*0ef0*/ 	.word	0x00000012
        /*0ef4*/ 	.word	0x00028c00
        /*0ef8*/ 	.short	0x0101
        /*0efa*/ 	.byte	0x3f
	.zero		1


	//   ....[65]....
        /*0efc*/ 	.word	0x00019780
        /*0f00*/ 	.word	0x00000012
        /*0f04*/ 	.word	0x00028c20
        /*0f08*/ 	.short	0x010a
        /*0f0a*/ 	.byte	0x3f
	.zero		1


	//   ....[66]....
        /*0f0c*/ 	.word	0x00019860
        /*0f10*/ 	.word	0x00000000
        /*0f14*/ 	.word	0x00028c60
        /*0f18*/ 	.short	0x010a
        /*0f1a*/ 	.byte	0x3f
	.zero		1


	//   ....[67]....
        /*0f1c*/ 	.word	0x0001a4f0
        /*0f20*/ 	.word	0x00000002
        /*0f24*/ 	.word	0x00028c40
        /*0f28*/ 	.short	0x010a
        /*0f2a*/ 	.byte	0x3f
	.zero		1


	//   ....[68]....
        /*0f2c*/ 	.word	0x0001a750
        /*0f30*/ 	.word	0x00000002
        /*0f34*/ 	.word	0x00028c60
        /*0f38*/ 	.short	0x010a
        /*0f3a*/ 	.byte	0x3f
	.zero		1


	//   ....[69]....
        /*0f3c*/ 	.word	0x0001b310
        /*0f40*/ 	.word	0x00000002
        /*0f44*/ 	.word	0x00028c40
        /*0f48*/ 	.short	0x010a
        /*0f4a*/ 	.byte	0x3f
	.zero		1


	//   ....[70]....
        /*0f4c*/ 	.word	0x0001b560
        /*0f50*/ 	.word	0x00000002
        /*0f54*/ 	.word	0x00028c60
        /*0f58*/ 	.short	0x010a
        /*0f5a*/ 	.byte	0x3f
	.zero		1


	//   ....[71]....
        /*0f5c*/ 	.word	0x0001c0a0
        /*0f60*/ 	.word	0x00000003
        /*0f64*/ 	.word	0x00028c40
        /*0f68*/ 	.short	0x010a
        /*0f6a*/ 	.byte	0x3f
	.zero		1


	//   ....[72]....
        /*0f6c*/ 	.word	0x0001c300
        /*0f70*/ 	.word	0x00000003
        /*0f74*/ 	.word	0x00028c60
        /*0f78*/ 	.short	0x010a
        /*0f7a*/ 	.byte	0x3f
	.zero		1


	//   ....[73]....
        /*0f7c*/ 	.word	0x0001e080
        /*0f80*/ 	.word	0x00000000
        /*0f84*/ 	.word	0x00028c20
        /*0f88*/ 	.short	0x010a
        /*0f8a*/ 	.byte	0x3f
	.zero		1


	//   ....[74]....
        /*0f8c*/ 	.word	0x0001e230
        /*0f90*/ 	.word	0x00000006
        /*0f94*/ 	.word	0x00000000
        /*0f98*/ 	.short	0x010a
        /*0f9a*/ 	.byte	0x3f
	.zero		1


	//   ....[75]....
        /*0f9c*/ 	.word	0x0001e2a0
        /*0fa0*/ 	.word	0x00000007
        /*0fa4*/ 	.word	0x00000000
        /*0fa8*/ 	.short	0x010a
        /*0faa*/ 	.byte	0x3f
	.zero		1


	//   ....[76]....
        /*0fac*/ 	.word	0x0001e310
        /*0fb0*/ 	.word	0x00000004
        /*0fb4*/ 	.word	0x00000000
        /*0fb8*/ 	.short	0x010a
        /*0fba*/ 	.byte	0x3f
	.zero		1


	//   ....[77]....
        /*0fbc*/ 	.word	0x0001e340
        /*0fc0*/ 	.word	0x00000003
        /*0fc4*/ 	.word	0x00000000
        /*0fc8*/ 	.short	0x010a
        /*0fca*/ 	.byte	0x3f
	.zero		1


	//   ....[78]....
        /*0fcc*/ 	.word	0x0001e3a0
        /*0fd0*/ 	.word	0x0000004b
        /*0fd4*/ 	.word	0x00028c90
        /*0fd8*/ 	.short	0x010a
        /*0fda*/ 	.byte	0x3f
	.zero		1


	//   ....[79]....
        /*0fdc*/ 	.word	0x0001e3f0
        /*0fe0*/ 	.word	0x0000004b
        /*0fe4*/ 	.word	0x00028c90
        /*0fe8*/ 	.short	0x010a
        /*0fea*/ 	.byte	0x3f
	.zero		1


	//   ....[80]....
        /*0fec*/ 	.word	0x0001e440
        /*0ff0*/ 	.word	0x0000004b
        /*0ff4*/ 	.word	0x00028c90
        /*0ff8*/ 	.short	0x010a
        /*0ffa*/ 	.byte	0x3f
	.zero		1


	//   ....[81]....
        /*0ffc*/ 	.word	0x0001e490
        /*1000*/ 	.word	0x0000004b
        /*1004*/ 	.word	0x00028cb0
        /*1008*/ 	.short	0x010a
        /*100a*/ 	.byte	0x3f
	.zero		1


	//   ....[82]....
        /*100c*/ 	.word	0x0001e4e0
        /*1010*/ 	.word	0x00000005
        /*1014*/ 	.word	0x00028c50
        /*1018*/ 	.short	0x010a
        /*101a*/ 	.byte	0x3f
	.zero		1


	//   ....[83]....
        /*101c*/ 	.word	0x0001e530
        /*1020*/ 	.word	0x00000015
        /*1024*/ 	.word	0x00028c50
        /*1028*/ 	.short	0x010a
        /*102a*/ 	.byte	0x3f
	.zero		1


	//   ....[84]....
        /*102c*/ 	.word	0x0001e920
        /*1030*/ 	.word	0x00000002
        /*1034*/ 	.word	0x00028c00
        /*1038*/ 	.short	0x010a
        /*103a*/ 	.byte	0x3f
	.zero		1


	//   ....[85]....
        /*103c*/ 	.word	0x0001ed20
        /*1040*/ 	.word	0x00000002
        /*1044*/ 	.word	0x00028c00
        /*1048*/ 	.short	0x010a
        /*104a*/ 	.byte	0x3f
	.zero		1


	//   ....[86]....
        /*104c*/ 	.word	0x0001ed70
        /*1050*/ 	.word	0x00000015
        /*1054*/ 	.word	0x00028c30
        /*1058*/ 	.short	0x010a
        /*105a*/ 	.byte	0x3f
	.zero		1


	//   ....[87]....
        /*105c*/ 	.word	0x0001edc0
        /*1060*/ 	.word	0x00000015
        /*1064*/ 	.word	0x00028c50
        /*1068*/ 	.short	0x010a
        /*106a*/ 	.byte	0x3f
	.zero		1


	//   ....[88]....
        /*106c*/ 	.word	0x0001ee10
        /*1070*/ 	.word	0x000000d7
        /*1074*/ 	.word	0x00028c30
        /*1078*/ 	.short	0x010a
        /*107a*/ 	.byte	0x3f
	.zero		1


	//   ....[89]....
        /*107c*/ 	.word	0x0001ee60
        /*1080*/ 	.word	0x000000d7
        /*1084*/ 	.word	0x00028c50
        /*1088*/ 	.short	0x010a
        /*108a*/ 	.byte	0x3f
	.zero		1


	//   ....[90]....
        /*108c*/ 	.word	0x0001eeb0
        /*1090*/ 	.word	0x00000015
        /*1094*/ 	.word	0x00028c30
        /*1098*/ 	.short	0x010a
        /*109a*/ 	.byte	0x3f
	.zero		1


	//   ....[91]....
        /*109c*/ 	.word	0x0001ef00
        /*10a0*/ 	.word	0x00000015
        /*10a4*/ 	.word	0x00028c50
        /*10a8*/ 	.short	0x010a
        /*10aa*/ 	.byte	0x3f
	.zero		1


	//   ....[92]....
        /*10ac*/ 	.word	0x0001f0a0
        /*10b0*/ 	.word	0x00000012
        /*10b4*/ 	.word	0x00028c20
        /*10b8*/ 	.short	0x010a
        /*10ba*/ 	.byte	0x3f
	.zero		1


	//   ....[93]....
        /*10bc*/ 	.word	0x0001f0f0
        /*10c0*/ 	.word	0x00000005
        /*10c4*/ 	.word	0x00028ca0
        /*10c8*/ 	.short	0x010a
        /*10ca*/ 	.byte	0x3f
	.zero		1


	//   ....[94]....
        /*10cc*/ 	.word	0x0001f140
        /*10d0*/ 	.word	0x00000005
        /*10d4*/ 	.word	0x00028cc0
        /*10d8*/ 	.short	0x010a
        /*10da*/ 	.byte	0x3f
	.zero		1


	//   ....[95]....
        /*10dc*/ 	.word	0x0001f190
        /*10e0*/ 	.word	0x00000005
        /*10e4*/ 	.word	0x00028ca0
        /*10e8*/ 	.short	0x010a
        /*10ea*/ 	.byte	0x3f
	.zero		1


	//   ....[96]....
        /*10ec*/ 	.word	0x0001f1e0
        /*10f0*/ 	.word	0x00000005
        /*10f4*/ 	.word	0x00028cc0
        /*10f8*/ 	.short	0x010a
        /*10fa*/ 	.byte	0x3f
	.zero		1


	//   ....[97]....
        /*10fc*/ 	.word	0x0001f380
        /*1100*/ 	.word	0x00000000
        /*1104*/ 	.word	0x00028c40
        /*1108*/ 	.short	0x010a
        /*110a*/ 	.byte	0x3f
	.zero		1


	//   ....[98]....
        /*110c*/ 	.word	0x0001f900
        /*1110*/ 	.word	0x00000012
        /*1114*/ 	.word	0x00028c20
        /*1118*/ 	.short	0x010a
        /*111a*/ 	.byte	0x3f
	.zero		1


	//   ....[99]....
        /*111c*/ 	.word	0x0001f950
        /*1120*/ 	.word	0x00000000
        /*1124*/ 	.word	0x00028c60
        /*1128*/ 	.short	0x010a
        /*112a*/ 	.byte	0x3f
	.zero		1


	//   ....[100]....
        /*112c*/ 	.word	0x0001f9a0
        /*1130*/ 	.word	0x00000002
        /*1134*/ 	.word	0x00028c40
        /*1138*/ 	.short	0x010a
        /*113a*/ 	.byte	0x3f
	.zero		1


	//   ....[101]....
        /*113c*/ 	.word	0x0001f9f0
        /*1140*/ 	.word	0x00000002
        /*1144*/ 	.word	0x00028c60
        /*1148*/ 	.short	0x010a
        /*114a*/ 	.byte	0x3f
	.zero		1


	//   ....[102]....
        /*114c*/ 	.word	0x0001fa40
        /*1150*/ 	.word	0x00000002
        /*1154*/ 	.word	0x00028c40
        /*1158*/ 	.short	0x010a
        /*115a*/ 	.byte	0x3f
	.zero		1


	//   ....[103]....
        /*115c*/ 	.word	0x0001fa90
        /*1160*/ 	.word	0x00000002
        /*1164*/ 	.word	0x00028c60
        /*1168*/ 	.short	0x010a
        /*116a*/ 	.byte	0x3f
	.zero		1


	//   ....[104]....
        /*116c*/ 	.word	0x0001fae0
        /*1170*/ 	.word	0x00000003
        /*1174*/ 	.word	0x00028c40
        /*1178*/ 	.short	0x010a
        /*117a*/ 	.byte	0x3f
	.zero		1


	//   ....[105]....
        /*117c*/ 	.word	0x0001fb30
        /*1180*/ 	.word	0x00000003
        /*1184*/ 	.word	0x00028c60
        /*1188*/ 	.short	0x010a
        /*118a*/ 	.byte	0x3f
	.zero		1


	//   ....[106]....
        /*118c*/ 	.word	0x000206b0
        /*1190*/ 	.word	0x00000000
        /*1194*/ 	.word	0x00028c20
        /*1198*/ 	.short	0x010a
        /*119a*/ 	.byte	0x3f
	.zero		1


	//   ....[107]....
        /*119c*/ 	.word	0x00020850
        /*11a0*/ 	.word	0x00000006
        /*11a4*/ 	.word	0x00000000
        /*11a8*/ 	.short	0x010a
        /*11aa*/ 	.byte	0x3f
	.zero		1


	//   ....[108]....
        /*11ac*/ 	.word	0x000208a0
        /*11b0*/ 	.word	0x00000007
        /*11b4*/ 	.word	0x00000000
        /*11b8*/ 	.short	0x010a
        /*11ba*/ 	.byte	0x3f
	.zero		1


	//   ....[109]....
        /*11bc*/ 	.word	0x000208f0
        /*11c0*/ 	.word	0x00000004
        /*11c4*/ 	.word	0x00000000
        /*11c8*/ 	.short	0x010a
        /*11ca*/ 	.byte	0x3f
	.zero		1


	//----- nvinfo : EIATTR_NUM_MBARRIERS
	.align		4
.L_1033:
        /*11cc*/ 	.byte	0x03, 0x38
        /*11ce*/ 	.short	0x0016


	//----- nvinfo : EIATTR_EXIT_INSTR_OFFSETS
	.align		4
        /*11d0*/ 	.byte	0x04, 0x1c
        /*11d2*/ 	.short	(.L_1035 - .L_1034)


	//   ....[0]....
.L_1034:
        /*11d4*/ 	.word	0x0001e390


	//----- nvinfo : EIATTR_MAX_THREADS
	.align		4
.L_1035:
        /*11d8*/ 	.byte	0x04, 0x05
        /*11da*/ 	.short	(.L_1037 - .L_1036)
.L_1036:
        /*11dc*/ 	.word	0x00000180
        /*11e0*/ 	.word	0x00000001
        /*11e4*/ 	.word	0x00000001


	//----- nvinfo : EIATTR_CRS_STACK_SIZE
	.align		4
.L_1037:
        /*11e8*/ 	.byte	0x04, 0x1e
        /*11ea*/ 	.short	(.L_1039 - .L_1038)
.L_1038:
        /*11ec*/ 	.word	0x00000000


	//----- nvinfo : EIATTR_CBANK_PARAM_SIZE
	.align		4
.L_1039:
        /*11f0*/ 	.byte	0x03, 0x19
        /*11f2*/ 	.short	0x0af0


	//----- nvinfo : EIATTR_PARAM_CBANK
	.align		4
        /*11f4*/ 	.byte	0x04, 0x0a
        /*11f6*/ 	.short	(.L_1041 - .L_1040)
	.align		4
.L_1040:
        /*11f8*/ 	.word	index@(.nv.constant0._ZN7cutlass13device_kernelIN5flash11enable_sm90INS1_16FlashAttnFwdSm90INS1_25CollectiveMainloopFwdSm90ILi2EN4cute5tupleIJNS5_1CILi1EEES8_S8_EEENS6_IJNS7_ILi64EEESA_SA_EEELi512ENS_6half_tEfNS_4arch4Sm90ELb1ELb0ELb0ELb1ELb0ELb1ELb0ELb0ELb0ELb1ELb1ELb0EEENS1_21CollectiveEpilogueFwdINS6_IJSA_NS7_ILi512EEESA_EEES9_SC_SE_Li256ELb1ELb1ELb1ELb0EEENS1_36VarlenDynamicPersistentTileSchedulerILi64ELi64ELi256ELi128ELb1ELb1ELb1ELb1ELb1ELb1EEEEEEEEEvNT_6ParamsE)
        /*11fc*/ 	.short	0x0210
        /*11fe*/ 	.short	0x0af0


	//----- nvinfo : EIATTR_SW_WAR
	.align		4
.L_1041:
        /*1200*/ 	.byte	0x04, 0x36
        /*1202*/ 	.short	(.L_1043 - .L_1042)
.L_1042:
        /*1204*/ 	.word	0x00000008
.L_1043:


//--------------------- .nv.info._ZN7cutlass13device_kernelIN5flash11enable_sm90INS1_16FlashAttnFwdSm90INS1_25CollectiveMainloopFwdSm90ILi2EN4cute5tupleIJNS5_1CILi1EEES8_S8_EEENS6_IJNS7_ILi64EEESA_SA_EEELi512ENS_6half_tEfNS_4arch4Sm90ELb1ELb0ELb0ELb1ELb0ELb0ELb1ELb0ELb0ELb1ELb1ELb0EEENS1_21CollectiveEpilogueFwdINS6_IJSA_NS7_ILi512EEESA_EEES9_SC_SE_Li256ELb1ELb1ELb1ELb0EEENS1_36VarlenDynamicPersistentTileSchedulerILi64ELi64ELi256ELi128ELb1ELb1ELb1ELb1ELb1ELb1EEEEEEEEEvNT_6ParamsE --------------------------
	.section	.nv.info._ZN7cutlass13device_kernelIN5flash11enable_sm90INS1_16FlashAttnFwdSm90INS1_25CollectiveMainloopFwdSm90ILi2EN4cute5tupleIJNS5_1CILi1EEES8_S8_EEENS6_IJNS7_ILi64EEESA_SA_EEELi512ENS_6half_tEfNS_4arch4Sm90ELb1ELb0ELb0ELb1ELb0ELb0ELb1ELb0ELb0ELb1ELb1ELb0EEENS1_21CollectiveEpilogueFwdINS6_IJSA_NS7_ILi512EEESA_EEES9_SC_SE_Li256ELb1ELb1ELb1ELb0EEENS1_36VarlenDynamicPersistentTileSchedulerILi64ELi64ELi256ELi128ELb1ELb1ELb1ELb1ELb1ELb1EEEEEEEEEvNT_6ParamsE,"",@"SHT_CUDA_INFO"
	.sectionflags	@""
	.align	4


	//----- nvinfo : EIATTR_CUDA_API_VERSION
	.align		4
        /*0000*/ 	.byte	0x04, 0x37
        /*0002*/ 	.short	(.L_1045 - .L_1044)
.L_1044:
        /*0004*/ 	.word	0x00000082


	//----- nvinfo : EIATTR_KPARAM_INFO
	.align		4
.L_1045:
        /*0008*/ 	.byte	0x04, 0x17
        /*000a*/ 	.short	(.L_1047 - .L_1046)
.L_1046:
        /*000c*/ 	.word	0x00000000
        /*0010*/ 	.short	0x0000
        /*0012*/ 	.short	0x0070
        /*0014*/ 	.byte	0x00, 0xf0, 0x01, 0x2e


	//----- nvinfo : EIATTR_SPARSE_MMA_MASK
	.align		4
.L_1047:
        /*0018*/ 	.byte	0x03, 0x50
        /*001a*/ 	.short	0x0000


	//----- nvinfo : EIATTR_MAXREG_COUNT
	.align		4
        /*001c*/ 	.byte	0x03, 0x1b
        /*001e*/ 	.short	0x00a8


	//----- nvinfo : EIATTR_NUM_BARRIERS
	.align		4
        /*0020*/ 	.byte	0x02, 0x4c
        /*0022*/ 	.byte	0x10
	.zero		1


	//----- nvinfo : EIATTR_EXTERNS
	.align		4
        /*0024*/ 	.byte	0x04, 0x0f
        /*0026*/ 	.short	(.L_1049 - .L_1048)


	//   ....[0]....
	.align		4
.L_1048:
        /*0028*/ 	.word	index@(__assertfail)


	//----- nvinfo : EIATTR_ANNOTATIONS
	.align		4
.L_1049:
        /*002c*/ 	.byte	0x04, 0x55
        /*002e*/ 	.short	(.L_1051 - .L_1050)


	//   ....[0]....
.L_1050:
        /* <DEDUP_REMOVED lines=88> */


	//----- nvinfo : EIATTR_MERCURY_ISA_VERSION
	.align		4
.L_1051:
        /*0598*/ 	.byte	0x03, 0x5f
        /*059a*/ 	.short	0x0101


	//----- nvinfo : EIATTR_UNUSED_LOAD_BYTE_OFFSET
	.align		4
        /*059c*/ 	.byte	0x04, 0x44
        /*059e*/ 	.short	(.L_1053 - .L_1052)


	//   ....[0]....
.L_1052:
        /*05a0*/ 	.word	0x00000a40
        /*05a4*/ 	.word	0x0000fff0


	//   ....[1]....
        /*05a8*/ 	.word	0x0000d7d0
        /*05ac*/ 	.word	0x0000fff0


	//----- nvinfo : EIATTR_INT_WARP_WIDE_INSTR_OFFSETS
	.align		4
.L_1053:
        /*05b0*/ 	.byte	0x04, 0x31
        /*05b2*/ 	.short	(.L_1055 - .L_1054)


	//   ....[0]....
.L_1054:
        /*05b4*/ 	.word	0x00000130


	//   ....[1]....
        /*05b8*/ 	.word	0x00000170


	//   ....[2]....
        /*05bc*/ 	.word	0x000001e0


	//   ....[3]....
        /*05c0*/ 	.word	0x000001f0


	//   ....[4]....
        /*05c4*/ 	.word	0x00013ba0


	//   ....[5]....
        /*05c8*/ 	.word	0x00013c00


	//   ....[6]....
        /*05cc*/ 	.word	0x00019590


	//   ....[7]....
        /*05d0*/ 	.word	0x00019620


	//----- nvinfo : EIATTR_COOP_GROUP_MASK_REGIDS
	.align		4
.L_1055:
        /*05d4*/ 	.byte	0x04, 0x29
        /*05d6*/ 	.short	(.L_1057 - .L_1056)


	//   ....[0]....
.L_1056:
        /*05d8*/ 	.word	0xffffffff


	//   ....[1]....
        /*05dc*/ 	.word	0xffffffff


	//   ....[2]....
        /*05e0*/ 	.word	0xffffffff


	//   ....[3]....
        /*05e4*/ 	.word	0xffffffff


	//   ....[4]....
        /*05e8*/ 	.word	0xffffffff


	//   ....[5]....
        /*05ec*/ 	.word	0xffffffff


	//   ....[6]....
        /*05f0*/ 	.word	0xffffffff


	//   ....[7]....
        /*05f4*/ 	.word	0xffffffff


	//   ....[8]....
        /*05f8*/ 	.word	0xffffffff


	//   ....[9]....
        /*05fc*/ 	.word	0xffffffff


	//   ....[10]....
        /*0600*/ 	.word	0xffffffff


	//   ....[11]....
        /*0604*/ 	.word	0xffffffff


	//   ....[12]....
        /*0608*/ 	.word	0xffffffff


	//   ....[13]....
        /*060c*/ 	.word	0xffffffff


	//   ....[14]....
        /*0610*/ 	.word	0xffffffff


	//   ....[15]....
        /*0614*/ 	.word	0xffffffff


	//   ....[16]....
        /*0618*/ 	.word	0xffffffff


	//   ....[17]....
        /*061c*/ 	.word	0xffffffff


	//   ....[18]....
        /*0620*/ 	.word	0xffffffff


	//   ....[19]....
        /*0624*/ 	.word	0xffffffff


	//   ....[20]....
        /*0628*/ 	.word	0xffffffff


	//   ....[21]....
        /*062c*/ 	.word	0xffffffff


	//   ....[22]....
        /*0630*/ 	.word	0xffffffff


	//   ....[23]....
        /*0634*/ 	.word	0xffffffff


	//   ....[24]....
        /*0638*/ 	.word	0xffffffff


	//   ....[25]....
        /*063c*/ 	.word	0xffffffff


	//   ....[26]....
        /*0640*/ 	.word	0xffffffff


	//   ....[27]....
        /*0644*/ 	.word	0xffffffff


	//   ....[28]....
        /*0648*/ 	.word	0xffffffff


	//   ....[29]....
        /*064c*/ 	.word	0xffffffff


	//   ....[30]....
        /*0650*/ 	.word	0xffffffff


	//   ....[31]....
        /*0654*/ 	.word	0xffffffff


	//   ....[32]....
        /*0658*/ 	.word	0xffffffff


	//   ....[33]....
        /*065c*/ 	.word	0xffffffff


	//   ....[34]....
        /*0660*/ 	.word	0xffffffff


	//   ....[35]....
        /*0664*/ 	.word	0xffffffff


	//   ....[36]....
        /*0668*/ 	.word	0xffffffff


	//   ....[37]....
        /*066c*/ 	.word	0xffffffff


	//   ....[38]....
        /*0670*/ 	.word	0xffffffff


	//   ....[39]....
        /*0674*/ 	.word	0xffffffff


	//   ....[40]....
        /*0678*/ 	.word	0xffffffff


	//   ....[41]....
        /*067c*/ 	.word	0xffffffff


	//   ....[42]....
        /*0680*/ 	.word	0xffffffff


	//   ....[43]....
        /*0684*/ 	.word	0xffffffff


	//   ....[44]....
        /*0688*/ 	.word	0xffffffff


	//   ....[45]....
        /*068c*/ 	.word	0xffffffff


	//   ....[46]....
        /*0690*/ 	.word	0xffffffff


	//   ....[47]....
        /*0694*/ 	.word	0xffffffff


	//   ....[48]....
        /*0698*/ 	.word	0xffffffff


	//   ....[49]....
        /*069c*/ 	.word	0xffffffff


	//   ....[50]....
        /*06a0*/ 	.word	0xffffffff


	//   ....[51]....
        /*06a4*/ 	.word	0xffffffff


	//   ....[52]....
        /*06a8*/ 	.word	0xffffffff


	//   ....[53]....
        /*06ac*/ 	.word	0xffffffff


	//   ....[54]....
        /*06b0*/ 	.word	0xffffffff


	//   ....[55]....
        /*06b4*/ 	.word	0xffffffff


	//   ....[56]....
        /*06b8*/ 	.word	0xffffffff


	//   ....[57]....
        /*06bc*/ 	.word	0xffffffff


	//   ....[58]....
        /*06c0*/ 	.word	0xffffffff


	//   ....[59]....
        /*06c4*/ 	.word	0xffffffff


	//   ....[60]....
        /*06c8*/ 	.word	0xffffffff


	//   ....[61]....
        /*06cc*/ 	.word	0xffffffff


	//   ....[62]....
        /*06d0*/ 	.word	0xffffffff


	//   ....[63]....
        /*06d4*/ 	.word	0xffffffff


	//   ....[64]....
        /*06d8*/ 	.word	0xffffffff


	//   ....[65]....
        /*06dc*/ 	.word	0xffffffff


	//   ....[66]....
        /*06e0*/ 	.word	0xffffffff


	//   ....[67]....
        /*06e4*/ 	.word	0xffffffff


	//   ....[68]....
        /*06e8*/ 	.word	0xffffffff


	//   ....[69]....
        /*06ec*/ 	.word	0xffffffff


	//   ....[70]....
        /*06f0*/ 	.word	0xffffffff


	//   ....[71]....
        /*06f4*/ 	.word	0xffffffff


	//   ....[72]....
        /*06f8*/ 	.word	0xffffffff


	//   ....[73]....
        /*06fc*/ 	.word	0xffffffff


	//   ....[74]....
        /*0700*/ 	.word	0xffffffff


	//   ....[75]....
        /*0704*/ 	.word	0xffffffff


	//   ....[76]....
        /*0708*/ 	.word	0xffffffff


	//   ....[77]....
        /*070c*/ 	.word	0xffffffff


	//   ....[78]....
        /*0710*/ 	.word	0xffffffff


	//   ....[79]....
        /*0714*/ 	.word	0xffffffff


	//   ....[80]....
        /*0718*/ 	.word	0xffffffff


	//   ....[81]....
        /*071c*/ 	.word	0xffffffff


	//   ....[82]....
        /*0720*/ 	.word	0xffffffff


	//   ....[83]....
        /*0724*/ 	.word	0xffffffff


	//   ....[84]....
        /*0728*/ 	.word	0xffffffff


	//   ....[85]....
        /*072c*/ 	.word	0xffffffff


	//   ....[86]....
        /*0730*/ 	.word	0xffffffff


	//   ....[87]....
        /*0734*/ 	.word	0xffffffff


	//   ....[88]....
        /*0738*/ 	.word	0xffffffff


	//   ....[89]....
        /*073c*/ 	.word	0xffffffff


	//   ....[90]....
        /*0740*/ 	.word	0xffffffff


	//   ....[91]....
        /*0744*/ 	.word	0xffffffff


	//   ....[92]....
        /*0748*/ 	.word	0xffffffff


	//   ....[93]....
        /*074c*/ 	.word	0xffffffff


	//   ....[94]....
        /*0750*/ 	.word	0xffffffff


	//   ....[95]....
        /*0754*/ 	.word	0xffffffff


	//   ....[96]....
        /*0758*/ 	.word	0xffffffff


	//   ....[97]....
        /*075c*/ 	.word	0xffffffff


	//   ....[98]....
        /*0760*/ 	.word	0xffffffff


	//   ....[99]....
        /*0764*/ 	.word	0xffffffff


	//   ....[100]....
        /*0768*/ 	.word	0xffffffff


	//   ....[101]....
        /*076c*/ 	.word	0xffffffff


	//   ....[102]....
        /*0770*/ 	.word	0xffffffff


	//   ....[103]....
        /*0774*/ 	.word	0xffffffff


	//   ....[104]....
        /*0778*/ 	.word	0xffffffff


	//   ....[105]....
        /*077c*/ 	.word	0x0500000f


	//   ....[106]....
        /*0780*/ 	.word	0x0500000f


	//   ....[107]....
        /*0784*/ 	.word	0x0500000f


	//   ....[108]....
        /*0788*/ 	.word	0x0500000f


	//   ....[109]....
        /*078c*/ 	.word	0x0500000f


	//   ....[110]....
        /*0790*/ 	.word	0x0500000f


	//   ....[111]....
        /*0794*/ 	.word	0x0500000f


	//   ....[112]....
        /*0798*/ 	.word	0x0500000f


	//   ....[113]....
        /*079c*/ 	.word	0x0500000f


	//   ....[114]....
        /*07a0*/ 	.word	0x0500000f


	//   ....[115]....
        /*07a4*/ 	.word	0x0500000f


	//   ....[116]....
        /*07a8*/ 	.word	0x0500000f


	//   ....[117]....
        /*07ac*/ 	.word	0x0500000f


	//   ....[118]....
        /*07b0*/ 	.word	0x0500000f


	//   ....[119]....
        /*07b4*/ 	.word	0x0500000f


	//   ....[120]....
        /*07b8*/ 	.word	0x0500000f


	//   ....[121]....
        /*07bc*/ 	.word	0x0500000f


	//   ....[122]....
        /*07c0*/ 	.word	0x0500000f


	//   ....[123]....
        /*07c4*/ 	.word	0x0500000f


	//   ....[124]....
        /*07c8*/ 	.word	0x0500000f


	//   ....[125]....
        /*07cc*/ 	.word	0x0500000f


	//   ....[126]....
        /*07d0*/ 	.word	0x0500000f


	//   ....[127]....
        /*07d4*/ 	.word	0x0500000f


	//   ....[128]....
        /*07d8*/ 	.word	0x0500000f


	//   ....[129]....
        /*07dc*/ 	.word	0x0500000f


	//   ....[130]....
        /*07e0*/ 	.word	0x0500000f


	//   ....[131]....
        /*07e4*/ 	.word	0x0500000f


	//   ....[132]....
        /*07e8*/ 	.word	0x0500000f


	//   ....[133]....
        /*07ec*/ 	.word	0x0500000f


	//   ....[134]....
        /*07f0*/ 	.word	0x0500000f


	//   ....[135]....
        /*07f4*/ 	.word	0x0500000f


	//   ....[136]....
        /*07f8*/ 	.word	0x0500000f


	//   ....[137]....
        /*07fc*/ 	.word	0x0500000f


	//   ....[138]....
        /*0800*/ 	.word	0x0500000f


	//   ....[139]....
        /*0804*/ 	.word	0x0500000f


	//   ....[140]....
        /*0808*/ 	.word	0x0500000f


	//----- nvinfo : EIATTR_COOP_GROUP_INSTR_OFFSETS
	.align		4
.L_1057:
        /*080c*/ 	.byte	0x04, 0x28
        /*080e*/ 	.short	(.L_1059 - .L_1058)


	//   ....[0]....
.L_1058:
        /*0810*/ 	.word	0x00000070


	//   ....[1]....
        /*0814*/ 	.word	0x00000140


	//   ....[2]....
        /*0818*/ 	.word	0x00000190


	//   ....[3]....
        /*081c*/ 	.word	0x000003a0


	//   ....[4]....
        /*0820*/ 	.word	0x00000500


	//   ....[5]....
        /*0824*/ 	.word	0x00000620


	//   ....[6]....
        /*0828*/ 	.word	0x00000780


	//   ....[7]....
        /*082c*/ 	.word	0x00001f80


	//   ....[8]....
        /*0830*/ 	.word	0x00003f60


	//   ....[9]....
        /*0834*/ 	.word	0x00004f70


	//   ....[10]....
        /*0838*/ 	.word	0x00005b70


	//   ....[11]....
        /*083c*/ 	.word	0x00005ba0


	//   ....[12]....
        /*0840*/ 	.word	0x00005f60


	//   ....[13]....
        /*0844*/ 	.word	0x000060b0


	//   ....[14]....
        /*0848*/ 	.word	0x00006280


	//   ....[15]....
        /*084c*/ 	.word	0x000063d0


	//   ....[16]....
        /*0850*/ 	.word	0x00006d30


	//   ....[17]....
        /*0854*/ 	.word	0x000079b0


	//   ....[18]....
        /*0858*/ 	.word	0x00008550


	//   ....[19]....
        /*085c*/ 	.word	0x000088a0


	//   ....[20]....
        /*0860*/ 	.word	0x000088d0


	//   ....[21]....
        /*0864*/ 	.word	0x00008b60


	//   ....[22]....
        /*0868*/ 	.word	0x00008c50


	//   ....[23]....
        /*086c*/ 	.word	0x00008d90


	//   ....[24]....
        /*0870*/ 	.word	0x00009f60


	//   ....[25]....
        /*0874*/ 	.word	0x0000abf0


	//   ....[26]....
        /*0878*/ 	.word	0x0000b880


	//   ....[27]....
        /*087c*/ 	.word	0x0000b8b0


	//   ....[28]....
        /*0880*/ 	.word	0x0000bb40


	//   ....[29]....
        /*0884*/ 	.word	0x0000bd10


	//   ....[30]....
        /*0888*/ 	.word	0x0000cc90


	//   ....[31]....
        /*088c*/ 	.word	0x0000ccd0


	//   ....[32]....
        /*0890*/ 	.word	0x0000cd30


	//   ....[33]....
        /*0894*/ 	.word	0x0000cd60


	//   ....[34]....
        /*0898*/ 	.word	0x0000cd90


	//   ....[35]....
        /*089c*/ 	.word	0x0000e510


	//   ....[36]....
        /*08a0*/ 	.word	0x0000e880


	//   ....[37]....
        /*08a4*/ 	.word	0x0000e890


	//   ....[38]....
        /*08a8*/ 	.word	0x0000e8a0


	//   ....[39]....
        /*08ac*/ 	.word	0x0000e8d0


	//   ....[40]....
        /*08b0*/ 	.word	0x0000f520


	//   ....[41]....
        /*08b4*/ 	.word	0x0000f560


	//   ....[42]....
        /*08b8*/ 	.word	0x0000f810


	//   ....[43]....
        /*08bc*/ 	.word	0x0000f830


	//   ....[44]....
        /*08c0*/ 	.word	0x0000ff10


	//   ....[45]....
        /*08c4*/ 	.word	0x0000ff40


	//   ....[46]....
        /*08c8*/ 	.word	0x000107d0


	//   ....[47]....
        /*08cc*/ 	.word	0x000107f0


	//   ....[48]....
        /*08d0*/ 	.word	0x00011ad0


	//   ....[49]....
        /*08d4*/ 	.word	0x00011b10


	//   ....[50]....
        /*08d8*/ 	.word	0x00011d50


	//   ....[51]....
        /*08dc*/ 	.word	0x00011d70


	//   ....[52]....
        /*08e0*/ 	.word	0x00012030


	//   ....[53]....
        /*08e4*/ 	.word	0x00012240


	//   ....[54]....
        /*08e8*/ 	.word	0x00012270


	//   ....[55]....
        /*08ec*/ 	.word	0x000122a0


	//   ....[56]....
        /*08f0*/ 	.word	0x000122d0


	//   ....[57]....
        /*08f4*/ 	.word	0x00012300


	//   ....[58]....
        /*08f8*/ 	.word	0x00012330


	//   ....[59]....
        /*08fc*/ 	.word	0x000124d0


	//   ....[60]....
        /*0900*/ 	.word	0x00012500


	//   ....[61]....
        /*0904*/ 	.word	0x00012530


	//   ....[62]....
        /*0908*/ 	.word	0x00012560


	//   ....[63]....
        /*090c*/ 	.word	0x00012590


	//   ....[64]....
        /*0910*/ 	.word	0x000125c0


	//   ....[65]....
        /*0914*/ 	.word	0x00012660


	//   ....[66]....
        /*0918*/ 	.word	0x00012690


	//   ....[67]....
        /*091c*/ 	.word	0x000126a0


	//   ....[68]....
        /*0920*/ 	.word	0x000126d0


	//   ....[69]....
        /*0924*/ 	.word	0x00014180


	//   ....[70]....
        /*0928*/ 	.word	0x00014c10


	//   ....[71]....
        /*092c*/ 	.word	0x00014c40


	//   ....[72]....
        /*0930*/ 	.word	0x00014c60


	//   ....[73]....
        /*0934*/ 	.word	0x00014d10


	//   ....[74]....
        /*0938*/ 	.word	0x00014da0


	//   ....[75]....
        /*093c*/ 	.word	0x00014dc0


	//   ....[76]....
        /*0940*/ 	.word	0x00014e50


	//   ....[77]....
        /*0944*/ 	.word	0x00014e60


	//   ....[78]....
        /*0948*/ 	.word	0x000157f0


	//   ....[79]....
        /*094c*/ 	.word	0x00015880


	//   ....[80]....
        /*0950*/ 	.word	0x000158d0


	//   ....[81]....
        /*0954*/ 	.word	0x00015a00


	//   ....[82]....
        /*0958*/ 	.word	0x00015b70


	//   ....[83]....
        /*095c*/ 	.word	0x00015b80


	//   ....[84]....
        /*0960*/ 	.word	0x00015ce0


	//   ....[85]....
        /*0964*/ 	.word	0x00015cf0


	//   ....[86]....
        /*0968*/ 	.word	0x000198a0


	//   ....[87]....
        /*096c*/ 	.word	0x000198d0


	//   ....[88]....
        /*0970*/ 	.word	0x00019930


	//   ....[89]....
        /*0974*/ 	.word	0x00019960


	//   ....[90]....
        /*0978*/ 	.word	0x00019990


	//   ....[91]....
        /*097c*/ 	.word	0x000199c0


	//   ....[92]....
        /*0980*/ 	.word	0x000199f0


	//   ....[93]....
        /*0984*/ 	.word	0x00019a20


	//   ....[94]....
        /*0988*/ 	.word	0x00019be0


	//   ....[95]....
        /*098c*/ 	.word	0x00019c10


	//   ....[96]....
        /*0990*/ 	.word	0x00019c40


	//   ....[97]....
        /*0994*/ 	.word	0x00019c70


	//   ....[98]....
        /*0998*/ 	.word	0x00019ca0


	//   ....[99]....
        /*099c*/ 	.word	0x00019cd0


	//   ....[100]....
        /*09a0*/ 	.word	0x00019da0


	//   ....[101]....
        /*09a4*/ 	.word	0x00019dc0


	//   ....[102]....
        /*09a8*/ 	.word	0x00019dd0


	//   ....[103]....
        /*09ac*/ 	.word	0x00019e50


	//   ....[104]....
        /*09b0*/ 	.word	0x0001a990


	//   ....[105]....
        /*09b4*/ 	.word	0x0001af50


	//   ....[106]....
        /*09b8*/ 	.word	0x0001b0d0


	//   ....[107]....
        /*09bc*/ 	.word	0x0001b130


	//   ....[108]....
        /*09c0*/ 	.word	0x0001b1c0


	//   ....[109]....
        /*09c4*/ 	.word	0x0001b210


	//   ....[110]....
        /*09c8*/ 	.word	0x0001b370


	//   ....[111]....
        /*09cc*/ 	.word	0x0001b410


	//   ....[112]....
        /*09d0*/ 	.word	0x0001b4c0


	//   ....[113]....
        /*09d4*/ 	.word	0x0001b5a0


	//   ....[114]....
        /*09d8*/ 	.word	0x0001b760


	//   ....[115]....
        /*09dc*/ 	.word	0x0001b840


	//   ....[116]....
        /*09e0*/ 	.word	0x0001bad0


	//   ....[117]....
        /*09e4*/ 	.word	0x0001bbd0


	//   ....[118]....
        /*09e8*/ 	.word	0x0001bda0


	//   ....[119]....
        /*09ec*/ 	.word	0x0001be60


	//   ....[120]....
        /*09f0*/ 	.word	0x0001c080


	//   ....[121]....
        /*09f4*/ 	.word	0x0001c0d0


	//   ....[122]....
        /*09f8*/ 	.word	0x0001c400


	//   ....[123]....
        /*09fc*/ 	.word	0x0001c4a0


	//   ....[124]....
        /*0a00*/ 	.word	0x0001c630


	//   ....[125]....
        /*0a04*/ 	.word	0x0001c6b0


	//   ....[126]....
        /*0a08*/ 	.word	0x0001c730


	//   ....[127]....
        /*0a0c*/ 	.word	0x0001c7b0


	//   ....[128]....
        /*0a10*/ 	.word	0x0001c830


	//   ....[129]....
        /*0a14*/ 	.word	0x0001c8c0


	//   ....[130]....
        /*0a18*/ 	.word	0x0001c960


	//   ....[131]....
        /*0a1c*/ 	.word	0x0001ca10


	//   ....[132]....
        /*0a20*/ 	.word	0x0001ca90


	//   ....[133]....
        /*0a24*/ 	.word	0x0001cb10


	//   ....[134]....
        /*0a28*/ 	.word	0x0001cb90


	//   ....[135]....
        /*0a2c*/ 	.word	0x0001cc20


	//   ....[136]....
        /*0a30*/ 	.word	0x0001cca0


	//   ....[137]....
        /*0a34*/ 	.word	0x0001cd50


	//   ....[138]....
        /*0a38*/ 	.word	0x0001cda0


	//   ....[139]....
        /*0a3c*/ 	.word	0x0001ce60


	//   ....[140]....
        /*0a40*/ 	.word	0x0001cf90


	//----- nvinfo : EIATTR_REG_RECONFIG
	.align		4
.L_1059:
        /*0a44*/ 	.byte	0x01, 0x54
	.zero		2


	//----- nvinfo : EIATTR_SYSCALL_OFFSETS
	.align		4
        /*0a48*/ 	.byte	0x04, 0x46
        /*0a4a*/ 	.short	(.L_1061 - .L_1060)


	//   ....[0]....
.L_1060:
        /*0a4c*/ 	.word	0x00004110


	//   ....[1]....
        /*0a50*/ 	.word	0x00013da0


	//   ....[2]....
        /*0a54*/ 	.word	0x00013ef0


	//   ....[3]....
        /*0a58*/ 	.word	0x00013ff0


	//   ....[4]....
        /*0a5c*/ 	.word	0x00014830


	//   ....[5]....
        /*0a60*/ 	.word	0x00015170


	//----- nvinfo : EIATTR_MBARRIER_INSTR_OFFSETS
	.align		4
.L_1061:
        /*0a64*/ 	.byte	0x04, 0x39
        /*0a66*/ 	.short	(.L_1063 - .L_1062)


	//   ....[0]....
.L_1062:
        /*0a68*/ 	.word	0x00000280
        /*0a6c*/ 	.word	0x000000ff
        /*0a70*/ 	.word	0x00038800
        /*0a74*/ 	.short	0x0100
        /*0a76*/ 	.byte	0x08
	.zero		1


	//   ....[1]....
        /*0a78*/ 	.word	0x00000290
        /*0a7c*/ 	.word	0x000000ff
        /*0a80*/ 	.word	0x00038810
        /*0a84*/ 	.short	0x0100
        /*0a86*/ 	.byte	0x08
	.zero		1


	//   ....[2]....
        /*0a88*/ 	.word	0x000002a0
        /*0a8c*/ 	.word	0x000000ff
        /*0a90*/ 	.word	0x00038820
        /*0a94*/ 	.short	0x0100
        /*0a96*/ 	.byte	0x08
	.zero		1


	//   ....[3]....
        /*0a98*/ 	.word	0x00000350
        /*0a9c*/ 	.word	0x000000ff
        /*0aa0*/ 	.word	0x00038830
        /*0aa4*/ 	.short	0x0100
        /*0aa6*/ 	.byte	0x06
	.zero		1


	//   ....[4]....
        /*0aa8*/ 	.word	0x00000360
        /*0aac*/ 	.word	0x000000ff
        /*0ab0*/ 	.word	0x00038840
        /*0ab4*/ 	.short	0x0100
        /*0ab6*/ 	.byte	0x06
	.zero		1


	//   ....[5]....
        /*0ab8*/ 	.word	0x00000370
        /*0abc*/ 	.word	0x000000ff
        /*0ac0*/ 	.word	0x00038838
        /*0ac4*/ 	.short	0x0100
        /*0ac6*/ 	.byte	0x06
	.zero		1


	//   ....[6]....
        /*0ac8*/ 	.word	0x00000380
        /*0acc*/ 	.word	0x000000ff
        /*0ad0*/ 	.word	0x00038848
        /*0ad4*/ 	.short	0x0100
        /*0ad6*/ 	.byte	0x06
	.zero		1


	//   ....[7]....
        /*0ad8*/ 	.word	0x000004b0
        /*0adc*/ 	.word	0x000000ff
        /*0ae0*/ 	.word	0x00038850
        /*0ae4*/ 	.short	0x0100
        /*0ae6*/ 	.byte	0x08
	.zero		1


	//   ....[8]....
        /*0ae8*/ 	.word	0x000004c0
        /*0aec*/ 	.word	0x000000ff
        /*0af0*/ 	.word	0x00038860
        /*0af4*/ 	.short	0x0100
        /*0af6*/ 	.byte	0x08
	.zero		1


	//   ....[9]....
        /*0af8*/ 	.word	0x000004d0
        /*0afc*/ 	.word	0x000000ff
        /*0b00*/ 	.word	0x00038858
        /*0b04*/ 	.short	0x0100
        /*0b06*/ 	.byte	0x08
	.zero		1


	//   ....[10]....
        /*0b08*/ 	.word	0x000004e0
        /*0b0c*/ 	.word	0x000000ff
        /*0b10*/ 	.word	0x00038868
        /*0b14*/ 	.short	0x0100
        /*0b16*/ 	.byte	0x08
	.zero		1


	//   ....[11]....
        /*0b18*/ 	.word	0x000005d0
        /*0b1c*/ 	.word	0x000000ff
        /*0b20*/ 	.word	0x00038870
        /*0b24*/ 	.short	0x0100
        /*0b26*/ 	.byte	0x06
	.zero		1


	//   ....[12]....
        /*0b28*/ 	.word	0x000005e0
        /*0b2c*/ 	.word	0x000000ff
        /*0b30*/ 	.word	0x00038880
        /*0b34*/ 	.short	0x0100
        /*0b36*/ 	.byte	0x06
	.zero		1


	//   ....[13]....
        /*0b38*/ 	.word	0x000005f0
        /*0b3c*/ 	.word	0x000000ff
        /*0b40*/ 	.word	0x00038878
        /*0b44*/ 	.short	0x0100
        /*0b46*/ 	.byte	0x06
	.zero		1


	//   ....[14]....
        /*0b48*/ 	.word	0x00000600
        /*0b4c*/ 	.word	0x000000ff
        /*0b50*/ 	.word	0x00038888
        /*0b54*/ 	.short	0x0100
        /*0b56*/ 	.byte	0x06
	.zero		1


	//   ....[15]....
        /*0b58*/ 	.word	0x00000730
        /*0b5c*/ 	.word	0x000000ff
        /*0b60*/ 	.word	0x00038890
        /*0b64*/ 	.short	0x0100
        /*0b66*/ 	.byte	0x08
	.zero		1


	//   ....[16]....
        /*0b68*/ 	.word	0x00000740
        /*0b6c*/ 	.word	0x000000ff
        /*0b70*/ 	.word	0x000388a0
        /*0b74*/ 	.short	0x0100
        /*0b76*/ 	.byte	0x08
	.zero		1


	//   ....[17]....
        /*0b78*/ 	.word	0x00000750
        /*0b7c*/ 	.word	0x000000ff
        /*0b80*/ 	.word	0x00038898
        /*0b84*/ 	.short	0x0100
        /*0b86*/ 	.byte	0x08
	.zero		1


	//   ....[18]....
        /*0b88*/ 	.word	0x00000760
        /*0b8c*/ 	.word	0x000000ff
        /*0b90*/ 	.word	0x000388a8
        /*0b94*/ 	.short	0x0100
        /*0b96*/ 	.byte	0x08
	.zero		1


	//   ....[19]....
        /*0b98*/ 	.word	0x00000890
        /*0b9c*/ 	.word	0x000000ff
        /*0ba0*/ 	.word	0x000388b0
        /*0ba4*/ 	.short	0x0100
        /*0ba6*/ 	.byte	0x08
	.zero		1


	//   ....[20]....
        /*0ba8*/ 	.word	0x000008a0
        /*0bac*/ 	.word	0x000000ff
        /*0bb0*/ 	.word	0x000388c0
        /*0bb4*/ 	.short	0x0100
        /*0bb6*/ 	.byte	0x08
	.zero		1


	//   ....[21]....
        /*0bb8*/ 	.word	0x000008b0
        /*0bbc*/ 	.word	0x000000ff
        /*0bc0*/ 	.word	0x000388b8
        /*0bc4*/ 	.short	0x0100
        /*0bc6*/ 	.byte	0x08
	.zero		1


	//   ....[22]....
        /*0bc8*/ 	.word	0x000008c0
        /*0bcc*/ 	.word	0x000000ff
        /*0bd0*/ 	.word	0x000388c8
        /*0bd4*/ 	.short	0x0100
        /*0bd6*/ 	.byte	0x08
	.zero		1


	//   ....[23]....
        /*0bd8*/ 	.word	0x00002350
        /*0bdc*/ 	.word	0x00000004
        /*0be0*/ 	.word	0x00000000
        /*0be4*/ 	.short	0x0101
        /*0be6*/ 	.byte	0x3f
	.zero		1


	//   ....[24]....
        /*0be8*/ 	.word	0x00002e40
        /*0bec*/ 	.word	0x00000004
        /*0bf0*/ 	.word	0x00000000
        /*0bf4*/ 	.short	0x0101
        /*0bf6*/ 	.byte	0x3f
	.zero		1


	//   ....[25]....
        /*0bf8*/ 	.word	0x000041c0
        /*0bfc*/ 	.word	0x00000010
        /*0c00*/ 	.word	0x00038800
        /*0c04*/ 	.short	0x010a
        /*0c06*/ 	.byte	0x3f
	.zero		1


	//   ....[26]....
        /*0c08*/ 	.word	0x00004230
        /*0c0c*/ 	.word	0x00000009
        /*0c10*/ 	.word	0x00038830
        /*0c14*/ 	.short	0x010a
        /*0c16*/ 	.byte	0x3f
	.zero		1


	//   ....[27]....
        /*0c18*/ 	.word	0x000042a0
        /*0c1c*/ 	.word	0x00000009
        /*0c20*/ 	.word	0x00038830
        /*0c24*/ 	.short	0x010a
        /*0c26*/ 	.byte	0x3f
	.zero		1


	//   ....[28]....
        /*0c28*/ 	.word	0x00004520
        /*0c2c*/ 	.word	0x00000010
        /*0c30*/ 	.word	0x00038810
        /*0c34*/ 	.short	0x010a
        /*0c36*/ 	.byte	0x3f
	.zero		1


	//   ....[29]....
        /*0c38*/ 	.word	0x00004560
        /*0c3c*/ 	.word	0x00000009
        /*0c40*/ 	.word	0x00038850
        /*0c44*/ 	.short	0x010a
        /*0c46*/ 	.byte	0x3f
	.zero		1


	//   ....[30]....
        /*0c48*/ 	.word	0x00004630
        /*0c4c*/ 	.word	0x00000009
        /*0c50*/ 	.word	0x00038850
        /*0c54*/ 	.short	0x010a
        /*0c56*/ 	.byte	0x3f
	.zero		1


	//   ....[31]....
        /*0c58*/ 	.word	0x00006610
        /*0c5c*/ 	.word	0x00000007
        /*0c60*/ 	.word	0x00000000
        /*0c64*/ 	.short	0x0101
        /*0c66*/ 	.byte	0x3f
	.zero		1


	//   ....[32]....
        /*0c68*/ 	.word	0x00006d50
        /*0c6c*/ 	.word	0x00000009
        /*0c70*/ 	.word	0x00000000
        /*0c74*/ 	.short	0x0101
        /*0c76*/ 	.byte	0x3f
	.zero		1


	//   ....[33]....
        /*0c78*/ 	.word	0x00006e60
        /*0c7c*/ 	.word	0x00000009
        /*0c80*/ 	.word	0x00038830
        /*0c84*/ 	.short	0x010a
        /*0c86*/ 	.byte	0x3f
	.zero		1


	//   ....[34]....
        /*0c88*/ 	.word	0x00006eb0
        /*0c8c*/ 	.word	0x00000009
        /*0c90*/ 	.word	0x00038830
        /*0c94*/ 	.short	0x010a
        /*0c96*/ 	.byte	0x3f
	.zero		1


	//   ....[35]....
        /*0c98*/ 	.word	0x00007030
        /*0c9c*/ 	.word	0x00000009
        /*0ca0*/ 	.word	0x00038850
        /*0ca4*/ 	.short	0x010a
        /*0ca6*/ 	.byte	0x3f
	.zero		1


	//   ....[36]....
        /*0ca8*/ 	.word	0x00007070
        /*0cac*/ 	.word	0x00000009
        /*0cb0*/ 	.word	0x00038850
        /*0cb4*/ 	.short	0x010a
        /*0cb6*/ 	.byte	0x3f
	.zero		1


	//   ....[37]....
        /*0cb8*/ 	.word	0x00008fa0
        /*0cbc*/ 	.word	0x0000000b
        /*0cc0*/ 	.word	0x00000000
        /*0cc4*/ 	.short	0x0101
        /*0cc6*/ 	.byte	0x3f
	.zero		1


	//   ....[38]....
        /*0cc8*/ 	.word	0x00009f80
        /*0ccc*/ 	.word	0x00000009
        /*0cd0*/ 	.word	0x00000000
        /*0cd4*/ 	.short	0x0101
        /*0cd6*/ 	.byte	0x3f
	.zero		1


	//   ....[39]....
        /*0cd8*/ 	.word	0x0000a0c0
        /*0cdc*/ 	.word	0x00000009
        /*0ce0*/ 	.word	0x00038830
        /*0ce4*/ 	.short	0x010a
        /*0ce6*/ 	.byte	0x3f
	.zero		1


	//   ....[40]....
        /*0ce8*/ 	.word	0x0000a110
        /*0cec*/ 	.word	0x00000009
        /*0cf0*/ 	.word	0x00038830
        /*0cf4*/ 	.short	0x010a
        /*0cf6*/ 	.byte	0x3f
	.zero		1


	//   ....[41]....
        /*0cf8*/ 	.word	0x0000a290
        /*0cfc*/ 	.word	0x00000009
        /*0d00*/ 	.word	0x00038850
        /*0d04*/ 	.short	0x010a
        /*0d06*/ 	.byte	0x3f
	.zero		1


	//   ....[42]....
        /*0d08*/ 	.word	0x0000a2d0
        /*0d0c*/ 	.word	0x00000009
        /*0d10*/ 	.word	0x00038850
        /*0d14*/ 	.short	0x010a
        /*0d16*/ 	.byte	0x3f
	.zero		1


	//   ....[43]....
        /*0d18*/ 	.word	0x0000c020
        /*0d1c*/ 	.word	0x000000a3
        /*0d20*/ 	.word	0x00000000
        /*0d24*/ 	.short	0x0101
        /*0d26*/ 	.byte	0x3f
	.zero		1


	//   ....[44]....
        /*0d28*/ 	.word	0x0000ccb0
        /*0d2c*/ 	.word	0x00000009
        /*0d30*/ 	.word	0x00000000
        /*0d34*/ 	.short	0x0101
        /*0d36*/ 	.byte	0x3f
	.zero		1


	//   ....[45]....
        /*0d38*/ 	.word	0x0000f550
        /*0d3c*/ 	.word	0x00000008
        /*0d40*/ 	.word	0x00000000
        /*0d44*/ 	.short	0x0101
        /*0d46*/ 	.byte	0x3f
	.zero		1


	//   ....[46]....
        /*0d48*/ 	.word	0x0000fe40
        /*0d4c*/ 	.word	0x00000008
        /*0d50*/ 	.word	0x00000000
        /*0d54*/ 	.short	0x0101
        /*0d56*/ 	.byte	0x3f
	.zero		1


	//   ....[47]....
        /*0d58*/ 	.word	0x000143e0
        /*0d5c*/ 	.word	0x00000000
        /*0d60*/ 	.word	0x00038840
        /*0d64*/ 	.short	0x010a
        /*0d66*/ 	.byte	0x3f
	.zero		1


	//   ....[48]....
        /*0d68*/ 	.word	0x00014f20
        /*0d6c*/ 	.word	0x00000012
        /*0d70*/ 	.word	0x00038800
        /*0d74*/ 	.short	0x0107
        /*0d76*/ 	.byte	0x3f
	.zero		1


	//   ....[49]....
        /*0d78*/ 	.word	0x00014fc0
        /*0d7c*/ 	.word	0x00000012
        /*0d80*/ 	.word	0x00038800
        /*0d84*/ 	.short	0x0101
        /*0d86*/ 	.byte	0x3f
	.zero		1


	//   ....[50]....
        /*0d88*/ 	.word	0x00015ef0
        /*0d8c*/ 	.word	0x00000012
        /*0d90*/ 	.word	0x00038810
        /*0d94*/ 	.short	0x0107
        /*0d96*/ 	.byte	0x3f
	.zero		1


	//   ....[51]....
        /*0d98*/ 	.word	0x00015ff0
        /*0d9c*/ 	.word	0x00000012
        /*0da0*/ 	.word	0x00038810
        /*0da4*/ 	.short	0x0101
        /*0da6*/ 	.byte	0x3f
	.zero		1


	//   ....[52]....
        /*0da8*/ 	.word	0x00016010
        /*0dac*/ 	.word	0x00000012
        /*0db0*/ 	.word	0x00038820
        /*0db4*/ 	.short	0x010a
        /*0db6*/ 	.byte	0x3f
	.zero		1


	//   ....[53]....
        /*0db8*/ 	.word	0x000160f0
        /*0dbc*/ 	.word	0x00000000
        /*0dc0*/ 	.word	0x00038860
        /*0dc4*/ 	.short	0x010a
        /*0dc6*/ 	.byte	0x3f
	.zero		1


	//   ....[54]....
        /*0dc8*/ 	.word	0x00016d80
        /*0dcc*/ 	.word	0x00000003
        /*0dd0*/ 	.word	0x00038840
        /*0dd4*/ 	.short	0x010a
        /*0dd6*/ 	.byte	0x3f
	.zero		1


	//   ....[55]....
        /*0dd8*/ 	.word	0x00016fe0
        /*0ddc*/ 	.word	0x00000003
        /*0de0*/ 	.word	0x00038860
        /*0de4*/ 	.short	0x010a
        /*0de6*/ 	.byte	0x3f
	.zero		1


	//   ....[56]....
        /*0de8*/ 	.word	0x00017ba0
        /*0dec*/ 	.word	0x00000004
        /*0df0*/ 	.word	0x00038840
        /*0df4*/ 	.short	0x010a
        /*0df6*/ 	.byte	0x3f
	.zero		1


	//   ....[57]....
        /*0df8*/ 	.word	0x00017df0
        /*0dfc*/ 	.word	0x00000004
        /*0e00*/ 	.word	0x00038860
        /*0e04*/ 	.short	0x010a
        /*0e06*/ 	.byte	0x3f
	.zero		1


	//   ....[58]....
        /*0e08*/ 	.word	0x00018930
        /*0e0c*/ 	.word	0x00000004
        /*0e10*/ 	.word	0x00038840
        /*0e14*/ 	.short	0x010a
        /*0e16*/ 	.byte	0x3f
	.zero		1


	//   ....[59]....
        /*0e18*/ 	.word	0x00018b90
        /*0e1c*/ 	.word	0x00000004
        /*0e20*/ 	.word	0x00038860
        /*0e24*/ 	.short	0x010a
        /*0e26*/ 	.byte	0x3f
	.zero		1


	//   ....[60]....
        /*0e28*/ 	.word	0x0001a910
        /*0e2c*/ 	.word	0x00000000
        /*0e30*/ 	.word	0x00038820
        /*0e34*/ 	.short	0x010a
        /*0e36*/ 	.byte	0x3f
	.zero		1


	//   ....[61]....
        /*0e38*/ 	.word	0x0001aad0
        /*0e3c*/ 	.word	0x00000006
        /*0e40*/ 	.word	0x00000000
        /*0e44*/ 	.short	0x010a
        /*0e46*/ 	.byte	0x3f
	.zero		1


	//   ....[62]....
        /*0e48*/ 	.word	0x0001ab40
        /*0e4c*/ 	.word	0x00000007
        /*0e50*/ 	.word	0x00000000
        /*0e54*/ 	.short	0x010a
        /*0e56*/ 	.byte	0x3f
	.zero		1


	//   ....[63]....
        /*0e58*/ 	.word	0x0001abb0
        /*0e5c*/ 	.word	0x00000004
        /*0e60*/ 	.word	0x00000000
        /*0e64*/ 	.short	0x010a
        /*0e66*/ 	.byte	0x3f
	.zero		1


	//   ....[64]....
        /*0e68*/ 	.word	0x0001abe0
        /*0e6c*/ 	.word	0x00000003
        /*0e70*/ 	.word	0x00000000
        /*0e74*/ 	.short	0x010a
        /*0e76*/ 	.byte	0x3f
	.zero		1


	//   ....[65]....
        /*0e78*/ 	.word	0x0001ac40
        /*0e7c*/ 	.word	0x00000010
        /*0e80*/ 	.word	0x00038800
        /*0e84*/ 	.short	0x010a
        /*0e86*/ 	.byte	0x3f
	.zero		1


	//   ....[66]....
        /*0e88*/ 	.word	0x0001ac90
        /*0e8c*/ 	.word	0x00000009
        /*0e90*/ 	.word	0x00038830
        /*0e94*/ 	.short	0x010a
        /*0e96*/ 	.byte	0x3f
	.zero		1


	//   ....[67]....
        /*0e98*/ 	.word	0x0001ace0
        /*0e9c*/ 	.word	0x00000010
        /*0ea0*/ 	.word	0x00038810
        /*0ea4*/ 	.short	0x010a
        /*0ea6*/ 	.byte	0x3f
	.zero		1


	//   ....[68]....
        /*0ea8*/ 	.word	0x0001ad30
        /*0eac*/ 	.word	0x00000009
        /*0eb0*/ 	.word	0x00038850
        /*0eb4*/ 	.short	0x010a
        /*0eb6*/ 	.byte	0x3f
	.zero		1


	//   ....[69]....
        /*0eb8*/ 	.word	0x0001ad80
        /*0ebc*/ 	.word	0x00000009
        /*0ec0*/ 	.word	0x00038830
        /*0ec4*/ 	.short	0x010a
        /*0ec6*/ 	.byte	0x3f
	.zero		1


	//   ....[70]....
        /*0ec8*/ 	.word	0x0001add0
        /*0ecc*/ 	.word	0x00000009
        /*0ed0*/ 	.word	0x00038850
        /*0ed4*/ 	.short	0x010a
        /*0ed6*/ 	.byte	0x3f
	.zero		1


	//   ....[71]....
        /*0ed8*/ 	.word	0x0001ae20
        /*0edc*/ 	.word	0x00000009
        /*0ee0*/ 	.word	0x00038830
        /*0ee4*/ 	.short	0x010a
        /*0ee6*/ 	.byte	0x3f
	.zero		1


	//   ....[72]....
        /*0ee8*/ 	.word	0x0001ae70
        /*0eec*/ 	.word	0x00000009
        /*0ef0*/ 	.word	0x00038850
        /*0ef4*/ 	.short	0x010a
        /*0ef6*/ 	.byte	0x3f
	.zero		1


	//   ....[73]....
        /*0ef8*/ 	.word	0x0001b010
        /*0efc*/ 	.word	0x00000000
        /*0f00*/ 	.word	0x00038840
        /*0f04*/ 	.short	0x010a
        /*0f06*/ 	.byte	0x3f
	.zero		1


	//   ....[74]....
        /*0f08*/ 	.word	0x0001c110
        /*0f0c*/ 	.word	0x00000012
        /*0f10*/ 	.word	0x00038820
        /*0f14*/ 	.short	0x010a
        /*0f16*/ 	.byte	0x3f
	.zero		1


	//   ....[75]....
        /*0f18*/ 	.word	0x0001c160
        /*0f1c*/ 	.word	0x00000000
        /*0f20*/ 	.word	0x00038860
        /*0f24*/ 	.short	0x010a
        /*0f26*/ 	.byte	0x3f
	.zero		1


	//   ....[76]....
        /*0f28*/ 	.word	0x0001c1b0
        /*0f2c*/ 	.word	0x00000003
        /*0f30*/ 	.word	0x00038840
        /*0f34*/ 	.short	0x010a
        /*0f36*/ 	.byte	0x3f
	.zero		1


	//   ....[77]....
        /*0f38*/ 	.word	0x0001c200
        /*0f3c*/ 	.word	0x00000003
        /*0f40*/ 	.word	0x00038860
        /*0f44*/ 	.short	0x010a
        /*0f46*/ 	.byte	0x3f
	.zero		1


	//   ....[78]....
        /*0f48*/ 	.word	0x0001c250
        /*0f4c*/ 	.word	0x00000004
        /*0f50*/ 	.word	0x00038840
        /*0f54*/ 	.short	0x010a
        /*0f56*/ 	.byte	0x3f
	.zero		1


	//   ....[79]....
        /*0f58*/ 	.word	0x0001c2a0
        /*0f5c*/ 	.word	0x00000004
        /*0f60*/ 	.word	0x00038860
        /*0f64*/ 	.short	0x010a
        /*0f66*/ 	.byte	0x3f
	.zero		1


	//   ....[80]....
        /*0f68*/ 	.word	0x0001c2f0
        /*0f6c*/ 	.word	0x00000004
        /*0f70*/ 	.word	0x00038840
        /*0f74*/ 	.short	0x010a
        /*0f76*/ 	.byte	0x3f
	.zero		1


	//   ....[81]....
        /*0f78*/ 	.word	0x0001c340
        /*0f7c*/ 	.word	0x00000004
        /*0f80*/ 	.word	0x00038860
        /*0f84*/ 	.short	0x010a
        /*0f86*/ 	.byte	0x3f
	.zero		1


	//   ....[82]....
        /*0f88*/ 	.word	0x0001ceb0
        /*0f8c*/ 	.word	0x00000000
        /*0f90*/ 	.word	0x00038820
        /*0f94*/ 	.short	0x010a
        /*0f96*/ 	.byte	0x3f
	.zero		1


	//   ....[83]....
        /*0f98*/ 	.word	0x0001d050
        /*0f9c*/ 	.word	0x00000006
        /*0fa0*/ 	.word	0x00000000
        /*0fa4*/ 	.short	0x010a
        /*0fa6*/ 	.byte	0x3f
	.zero		1


	//   ....[84]....
        /*0fa8*/ 	.word	0x0001d0a0
        /*0fac*/ 	.word	0x00000007
        /*0fb0*/ 	.word	0x00000000
        /*0fb4*/ 	.short	0x010a
        /*0fb6*/ 	.byte	0x3f
	.zero		1


	//   ....[85]....
        /*0fb8*/ 	.word	0x0001d0f0
        /*0fbc*/ 	.word	0x00000004
        /*0fc0*/ 	.word	0x00000000
        /*0fc4*/ 	.short	0x010a
        /*0fc6*/ 	.byte	0x3f
	.zero		1


	//----- nvinfo : EIATTR_NUM_MBARRIERS
	.align		4
.L_1063:
        /*0fc8*/ 	.byte	0x03, 0x38
        /*0fca*/ 	.short	0x0017


	//----- nvinfo : EIATTR_EXIT_INSTR_OFFSETS
	.align		4
        /*0fcc*/ 	.byte	0x04, 0x1c
        /*0fce*/ 	.short	(.L_1065 - .L_1064)


	//   ....[0]....
.L_1064:
        /*0fd0*/ 	.word	0x00000a70


	//   ....[1]....
        /*0fd4*/ 	.word	0x00011fd0


	//   ....[2]....
        /*0fd8*/ 	.word	0x0001ac30


	//----- nvinfo : EIATTR_MAX_THREADS
	.align		4
.L_1065:
        /*0fdc*/ 	.byte	0x04, 0x05
        /*0fde*/ 	.short	(.L_1067 - .L_1066)
.L_1066:
        /*0fe0*/ 	.word	0x00000180
        /*0fe4*/ 	.word	0x00000001
        /*0fe8*/ 	.word	0x00000001


	//----- nvinfo : EIATTR_CRS_STACK_SIZE
	.align		4
.L_1067:
        /*0fec*/ 	.byte	0x04, 0x1e
        /*0fee*/ 	.short	(.L_1069 - .L_1068)
.L_1068:
        /*0ff0*/ 	.word	0x00000000


	//----- nvinfo : EIATTR_CBANK_PARAM_SIZE
	.align		4
.L_1069:
        /*0ff4*/ 	.byte	0x03, 0x19
        /*0ff6*/ 	.short	0x0bf0


	//----- nvinfo : EIATTR_PARAM_CBANK
	.align		4
        /*0ff8*/ 	.byte	0x04, 0x0a
        /*0ffa*/ 	.short	(.L_1071 - .L_1070)
	.align		4
.L_1070:
        /*0ffc*/ 	.word	index@(.nv.constant0._ZN7cutlass13device_kernelIN5flash11enable_sm90INS1_16FlashAttnFwdSm90INS1_25CollectiveMainloopFwdSm90ILi2EN4cute5tupleIJNS5_1CILi1EEES8_S8_EEENS6_IJNS7_ILi64EEESA_SA_EEELi512ENS_6half_tEfNS_4arch4Sm90ELb1ELb0ELb0ELb1ELb0ELb0ELb1ELb0ELb0ELb1ELb1ELb0EEENS1_21CollectiveEpilogueFwdINS6_IJSA_NS7_ILi512EEESA_EEES9_SC_SE_Li256ELb1ELb1ELb1ELb0EEENS1_36VarlenDynamicPersistentTileSchedulerILi64ELi64ELi256ELi128ELb1ELb1ELb1ELb1ELb1ELb1EEEEEEEEEvNT_6ParamsE)
        /*1000*/ 	.short	0x0210
        /*1002*/ 	.short	0x0bf0


	//----- nvinfo : EIATTR_SW_WAR
	.align		4
.L_1071:
        /*1004*/ 	.byte	0x04, 0x36
        /*1006*/ 	.short	(.L_1073 - .L_1072)
.L_1072:
        /*1008*/ 	.word	0x00000008
.L_1073:


//--------------------- .nv.info._ZN7cutlass13device_kernelIN5flash11enable_sm90INS1_16FlashAttnFwdSm90INS1_25CollectiveMainloopFwdSm90ILi2EN4cute5tupleIJNS5_1CILi1EEES8_S8_EEENS6_IJNS7_ILi64EEESA_SA_EEELi512ENS_6half_tEfNS_4arch4Sm90ELb1ELb0ELb0ELb1ELb0ELb1ELb1ELb0ELb0ELb1ELb1ELb0EEENS1_21CollectiveEpilogueFwdINS6_IJSA_NS7_ILi512EEESA_EEES9_SC_SE_Li256ELb1ELb1ELb1ELb0EEENS1_36VarlenDynamicPersistentTileSchedulerILi64ELi64ELi256ELi128ELb1ELb1ELb1ELb1ELb1ELb1EEEEEEEEEvNT_6ParamsE --------------------------
	.section	.nv.info._ZN7cutlass13device_kernelIN5flash11enable_sm90INS1_16FlashAttnFwdSm90INS1_25CollectiveMainloopFwdSm90ILi2EN4cute5tupleIJNS5_1CILi1EEES8_S8_EEENS6_IJNS7_ILi64EEESA_SA_EEELi512ENS_6half_tEfNS_4arch4Sm90ELb1ELb0ELb0ELb1ELb0ELb1ELb1ELb0ELb0ELb1ELb1ELb0EEENS1_21CollectiveEpilogueFwdINS6_IJSA_NS7_ILi512EEESA_EEES9_SC_SE_Li256ELb1ELb1ELb1ELb0EEENS1_36VarlenDynamicPersistentTileSchedulerILi64ELi64ELi256ELi128ELb1ELb1ELb1ELb1ELb1ELb1EEEEEEEEEvNT_6ParamsE,"",@"SHT_CUDA_INFO"
	.sectionflags	@""
	.align	4


	//----- nvinfo : EIATTR_CUDA_API_VERSION
	.align		4
        /*0000*/ 	.byte	0x04, 0x37
        /*0002*/ 	.short	(.L_1075 - .L_1074)
.L_1074:
        /*0004*/ 	.word	0x00000082


	//----- nvinfo : EIATTR_KPARAM_INFO
	.align		4
.L_1075:
        /*0008*/ 	.byte	0x04, 0x17
        /*000a*/ 	.short	(.L_1077 - .L_1076)
.L_1076:
        /*000c*/ 	.word	0x00000000
        /*0010*/ 	.short	0x0000
        /*0012*/ 	.short	0x0070
        /*0014*/ 	.byte	0x00, 0xf0, 0x01, 0x2e


	//----- nvinfo : EIATTR_SPARSE_MMA_MASK
	.align		4
.L_1077:
        /*0018*/ 	.byte	0x03, 0x50
        /*001a*/ 	.short	0x0000


	//----- nvinfo : EIATTR_MAXREG_COUNT
	.align		4
        /*001c*/ 	.byte	0x03, 0x1b
        /*001e*/ 	.short	0x00a8


	//----- nvinfo : EIATTR_NUM_BARRIERS
	.align		4
        /*0020*/ 	.byte	0x02, 0x4c
        /*0022*/ 	.byte	0x10
	.zero		1


	//----- nvinfo : EIATTR_EXTERNS
	.align		4
        /*0024*/ 	.byte	0x04, 0x0f
        /*0026*/ 	.short	(.L_1079 - .L_1078)


	//   ....[0]....
	.align		4
.L_1078:
        /*0028*/ 	.word	index@(__assertfail)


	//----- nvinfo : EIATTR_ANNOTATIONS
	.align		4
.L_1079:
        /*002c*/ 	.byte	0x04, 0x55
        /*002e*/ 	.short	(.L_1081 - .L_1080)


	//   ....[0]....
.L_1080:
        /* <DEDUP_REMOVED lines=104> */


	//----- nvinfo : EIATTR_MERCURY_ISA_VERSION
	.align		4
.L_1081:
        /*0698*/ 	.byte	0x03, 0x5f
        /*069a*/ 	.short	0x0101


	//----- nvinfo : EIATTR_UNUSED_LOAD_BYTE_OFFSET
	.align		4
        /*069c*/ 	.byte	0x04, 0x44
        /*069e*/ 	.short	(.L_1083 - .L_1082)


	//   ....[0]....
.L_1082:
        /*06a0*/ 	.word	0x00000ab0
        /*06a4*/ 	.word	0x0000fff0


	//   ....[1]....
        /*06a8*/ 	.word	0x000146a0
        /*06ac*/ 	.word	0x0000fff0


	//----- nvinfo : EIATTR_INT_WARP_WIDE_INSTR_OFFSETS
	.align		4
.L_1083:
        /*06b0*/ 	.byte	0x04, 0x31
        /*06b2*/ 	.short	(.L_1085 - .L_1084)


	//   ....[0]....
.L_1084:
        /*06b4*/ 	.word	0x00000190


	//   ....[1]....
        /*06b8*/ 	.word	0x000001d0


	//   ....[2]....
        /*06bc*/ 	.word	0x00000240


	//   ....[3]....
        /*06c0*/ 	.word	0x00000250


	//   ....[4]....
        /*06c4*/ 	.word	0x0001cc60


	//   ....[5]....
        /*06c8*/ 	.word	0x0001ccc0


	//   ....[6]....
        /*06cc*/ 	.word	0x00022650


	//   ....[7]....
        /*06d0*/ 	.word	0x000226b0


	//----- nvinfo : EIATTR_COOP_GROUP_MASK_REGIDS
	.align		4
.L_1085:
        /*06d4*/ 	.byte	0x04, 0x29
        /*06d6*/ 	.short	(.L_1087 - .L_1086)


	//   ....[0]....
.L_1086:
        /*06d8*/ 	.word	0xffffffff


	//   ....[1]....
        /*06dc*/ 	.word	0xffffffff


	//   ....[2]....
        /*06e0*/ 	.word	0xffffffff


	//   ....[3]....
        /*06e4*/ 	.word	0xffffffff


	//   ....[4]....
        /*06e8*/ 	.word	0xffffffff


	//   ....[5]....
        /*06ec*/ 	.word	0xffffffff


	//   ....[6]....
        /*06f0*/ 	.word	0xffffffff


	//   ....[7]....
        /*06f4*/ 	.word	0xffffffff


	//   ....[8]....
        /*06f8*/ 	.word	0xffffffff


	//   ....[9]....
        /*06fc*/ 	.word	0xffffffff


	//   ....[10]....
        /*0700*/ 	.word	0xffffffff


	//   ....[11]....
        /*0704*/ 	.word	0xffffffff


	//   ....[12]....
        /*0708*/ 	.word	0xffffffff


	//   ....[13]....
        /*070c*/ 	.word	0xffffffff


	//   ....[14]....
        /*0710*/ 	.word	0xffffffff


	//   ....[15]....
        /*0714*/ 	.word	0xffffffff


	//   ....[16]....
        /*0718*/ 	.word	0xffffffff


	//   ....[17]....
        /*071c*/ 	.word	0xffffffff


	//   ....[18]....
        /*0720*/ 	.word	0xffffffff


	//   ....[19]....
        /*0724*/ 	.word	0xffffffff


	//   ....[20]....
        /*0728*/ 	.word	0xffffffff


	//   ....[21]....
        /*072c*/ 	.word	0xffffffff


	//   ....[22]....
        /*0730*/ 	.word	0xffffffff


	//   ....[23]....
        /*0734*/ 	.word	0xffffffff


	//   ....[24]....
        /*0738*/ 	.word	0xffffffff


	//   ....[25]....
        /*073c*/ 	.word	0xffffffff


	//   ....[26]....
        /*0740*/ 	.word	0xffffffff


	//   ....[27]....
        /*0744*/ 	.word	0xffffffff


	//   ....[28]....
        /*0748*/ 	.word	0xffffffff


	//   ....[29]....
        /*074c*/ 	.word	0xffffffff


	//   ....[30]....
        /*0750*/ 	.word	0xffffffff


	//   ....[31]....
        /*0754*/ 	.word	0xffffffff


	//   ....[32]....
        /*0758*/ 	.word	0xffffffff


	//   ....[33]....
        /*075c*/ 	.word	0xffffffff


	//   ....[34]....
        /*0760*/ 	.word	0xffffffff


	//   ....[35]....
        /*0764*/ 	.word	0xffffffff


	//   ....[36]....
        /*0768*/ 	.word	0xffffffff


	//   ....[37]....
        /*076c*/ 	.word	0xffffffff


	//   ....[38]....
        /*0770*/ 	.word	0xffffffff


	//   ....[39]....
        /*0774*/ 	.word	0xffffffff


	//   ....[40]....
        /*0778*/ 	.word	0xffffffff


	//   ....[41]....
        /*077c*/ 	.word	0xffffffff


	//   ....[42]....
        /*0780*/ 	.word	0xffffffff


	//   ....[43]....
        /*0784*/ 	.word	0xffffffff


	//   ....[44]....
        /*0788*/ 	.word	0xffffffff


	//   ....[45]....
        /*078c*/ 	.word	0xffffffff


	//   ....[46]....
        /*0790*/ 	.word	0xffffffff


	//   ....[47]....
        /*0794*/ 	.word	0xffffffff


	//   ....[48]....
        /*0798*/ 	.word	0xffffffff


	//   ....[49]....
        /*079c*/ 	.word	0xffffffff


	//   ....[50]....
        /*07a0*/ 	.word	0xffffffff


	//   ....[51]....
        /*07a4*/ 	.word	0xffffffff


	//   ....[52]....
        /*07a8*/ 	.word	0xffffffff


	//   ....[53]....
        /*07ac*/ 	.word	0xffffffff


	//   ....[54]....
        /*07b0*/ 	.word	0xffffffff


	//   ....[55]....
        /*07b4*/ 	.word	0xffffffff


	//   ....[56]....
        /*07b8*/ 	.word	0xffffffff


	//   ....[57]....
        /*07bc*/ 	.word	0xffffffff


	//   ....[58]....
        /*07c0*/ 	.word	0xffffffff


	//   ....[59]....
        /*07c4*/ 	.word	0xffffffff


	//   ....[60]....
        /*07c8*/ 	.word	0xffffffff


	//   ....[61]....
        /*07cc*/ 	.word	0xffffffff


	//   ....[62]....
        /*07d0*/ 	.word	0xffffffff


	//   ....[63]....
        /*07d4*/ 	.word	0xffffffff


	//   ....[64]....
        /*07d8*/ 	.word	0xffffffff


	//   ....[65]....
        /*07dc*/ 	.word	0xffffffff


	//   ....[66]....
        /*07e0*/ 	.word	0xffffffff


	//   ....[67]....
        /*07e4*/ 	.word	0xffffffff


	//   ....[68]....
        /*07e8*/ 	.word	0xffffffff


	//   ....[69]....
        /*07ec*/ 	.word	0xffffffff


	//   ....[70]....
        /*07f0*/ 	.word	0xffffffff


	//   ....[71]....
        /*07f4*/ 	.word	0xffffffff


	//   ....[72]....
        /*07f8*/ 	.word	0xffffffff


	//   ....[73]....
        /*07fc*/ 	.word	0xffffffff


	//   ....[74]....
        /*0800*/ 	.word	0xffffffff


	//   ....[75]....
        /*0804*/ 	.word	0xffffffff


	//   ....[76]....
        /*0808*/ 	.word	0xffffffff


	//   ....[77]....
        /*080c*/ 	.word	0xffffffff


	//   ....[78]....
        /*0810*/ 	.word	0xffffffff


	//   ....[79]....
        /*0814*/ 	.word	0xffffffff


	//   ....[80]....
        /*0818*/ 	.word	0xffffffff


	//   ....[81]....
        /*081c*/ 	.word	0xffffffff


	//   ....[82]....
        /*0820*/ 	.word	0xffffffff


	//   ....[83]....
        /*0824*/ 	.word	0xffffffff


	//   ....[84]....
        /*0828*/ 	.word	0xffffffff


	//   ....[85]....
        /*082c*/ 	.word	0xffffffff


	//   ....[86]....
        /*0830*/ 	.word	0xffffffff


	//   ....[87]....
        /*0834*/ 	.word	0xffffffff


	//   ....[88]....
        /*0838*/ 	.word	0xffffffff


	//   ....[89]....
        /*083c*/ 	.word	0xffffffff


	//   ....[90]....
        /*0840*/ 	.word	0xffffffff


	//   ....[91]....
        /*0844*/ 	.word	0xffffffff


	//   ....[92]....
        /*0848*/ 	.word	0xffffffff


	//   ....[93]....
        /*084c*/ 	.word	0xffffffff


	//   ....[94]....
        /*0850*/ 	.word	0xffffffff


	//   ....[95]....
        /*0854*/ 	.word	0xffffffff


	//   ....[96]....
        /*0858*/ 	.word	0xffffffff


	//   ....[97]....
        /*085c*/ 	.word	0xffffffff


	//   ....[98]....
        /*0860*/ 	.word	0xffffffff


	//   ....[99]....
        /*0864*/ 	.word	0xffffffff


	//   ....[100]....
        /*0868*/ 	.word	0xffffffff


	//   ....[101]....
        /*086c*/ 	.word	0xffffffff


	//   ....[102]....
        /*0870*/ 	.word	0xffffffff


	//   ....[103]....
        /*0874*/ 	.word	0xffffffff


	//   ....[104]....
        /*0878*/ 	.word	0xffffffff


	//   ....[105]....
        /*087c*/ 	.word	0xffffffff


	//   ....[106]....
        /*0880*/ 	.word	0xffffffff


	//   ....[107]....
        /*0884*/ 	.word	0xffffffff


	//   ....[108]....
        /*0888*/ 	.word	0xffffffff


	//   ....[109]....
        /*088c*/ 	.word	0xffffffff


	//   ....[110]....
        /*0890*/ 	.word	0xffffffff


	//   ....[111]....
        /*0894*/ 	.word	0xffffffff


	//   ....[112]....
        /*0898*/ 	.word	0xffffffff


	//   ....[113]....
        /*089c*/ 	.word	0xffffffff


	//   ....[114]....
        /*08a0*/ 	.word	0xffffffff


	//   ....[115]....
        /*08a4*/ 	.word	0xffffffff


	//   ....[116]....
        /*08a8*/ 	.word	0xffffffff


	//   ....[117]....
        /*08ac*/ 	.word	0xffffffff


	//   ....[118]....
        /*08b0*/ 	.word	0xffffffff


	//   ....[119]....
        /*08b4*/ 	.word	0xffffffff


	//   ....[120]....
        /*08b8*/ 	.word	0xffffffff


	//   ....[121]....
        /*08bc*/ 	.word	0xffffffff


	//   ....[122]....
        /*08c0*/ 	.word	0x0500000f


	//   ....[123]....
        /*08c4*/ 	.word	0x0500000f


	//   ....[124]....
        /*08c8*/ 	.word	0x0500000f


	//   ....[125]....
        /*08cc*/ 	.word	0x0500000f


	//   ....[126]....
        /*08d0*/ 	.word	0x0500000f


	//   ....[127]....
        /*08d4*/ 	.word	0x0500000f


	//   ....[128]....
        /*08d8*/ 	.word	0x0500000f


	//   ....[129]....
        /*08dc*/ 	.word	0x0500000f


	//   ....[130]....
        /*08e0*/ 	.word	0x0500000f


	//   ....[131]....
        /*08e4*/ 	.word	0x0500000f


	//   ....[132]....
        /*08e8*/ 	.word	0x0500000f


	//   ....[133]....
        /*08ec*/ 	.word	0x0500000f


	//   ....[134]....
        /*08f0*/ 	.word	0x0500000f


	//   ....[135]....
        /*08f4*/ 	.word	0x0500000f


	//   ....[136]....
        /*08f8*/ 	.word	0x0500000f


	//   ....[137]....
        /*08fc*/ 	.word	0x0500000f


	//   ....[138]....
        /*0900*/ 	.word	0x0500000f


	//   ....[139]....
        /*0904*/ 	.word	0x0500000f


	//   ....[140]....
        /*0908*/ 	.word	0x0500000f


	//   ....[141]....
        /*090c*/ 	.word	0x0500000f


	//   ....[142]....
        /*0910*/ 	.word	0x0500000f


	//   ....[143]....
        /*0914*/ 	.word	0x0500000f


	//   ....[144]....
        /*0918*/ 	.word	0x0500000f


	//   ....[145]....
        /*091c*/ 	.word	0x0500000f


	//   ....[146]....
        /*0920*/ 	.word	0x0500000f


	//   ....[147]....
        /*0924*/ 	.word	0x0500000f


	//   ....[148]....
        /*0928*/ 	.word	0x0500000f


	//   ....[149]....
        /*092c*/ 	.word	0x0500000f


	//   ....[150]....
        /*0930*/ 	.word	0x0500000f


	//   ....[151]....
        /*0934*/ 	.word	0x0500000f


	//   ....[152]....
        /*0938*/ 	.word	0x0500000f


	//   ....[153]....
        /*093c*/ 	.word	0x0500000f


	//   ....[154]....
        /*0940*/ 	.word	0x0500000f


	//   ....[155]....
        /*0944*/ 	.word	0x0500000f


	//   ....[156]....
        /*0948*/ 	.word	0x0500000f


	//   ....[157]....
        /*094c*/ 	.word	0x0500000f


	//   ....[158]....
        /*0950*/ 	.word	0x0500000f


	//   ....[159]....
        /*0954*/ 	.word	0x0500000f


	//   ....[160]....
        /*0958*/ 	.word	0x0500000f


	//   ....[161]....
        /*095c*/ 	.word	0x0500000f


	//   ....[162]....
        /*0960*/ 	.word	0x0500000f


	//   ....[163]....
        /*0964*/ 	.word	0x0500000f


	//   ....[164]....
        /*0968*/ 	.word	0x0500000f


	//   ....[165]....
        /*096c*/ 	.word	0x0500000f


	//   ....[166]....
        /*0970*/ 	.word	0x0500000f


	//   ....[167]....
        /*0974*/ 	.word	0x0500000f


	//   ....[168]....
        /*0978*/ 	.word	0x0500000f


	//   ....[169]....
        /*097c*/ 	.word	0x0500000f


	//   ....[170]....
        /*0980*/ 	.word	0x0500000f


	//   ....[171]....
        /*0984*/ 	.word	0x0500000f


	//   ....[172]....
        /*0988*/ 	.word	0x0500000f


	//   ....[173]....
        /*098c*/ 	.word	0x0500000f


	//   ....[174]....
        /*0990*/ 	.word	0x0500000f


	//----- nvinfo : EIATTR_COOP_GROUP_INSTR_OFFSETS
	.align		4
.L_1087:
        /*0994*/ 	.byte	0x04, 0x28
        /*0996*/ 	.short	(.L_1089 - .L_1088)


	//   ....[0]....
.L_1088:
        /*0998*/ 	.word	0x00000070


	//   ....[1]....
        /*099c*/ 	.word	0x000001a0


	//   ....[2]....
        /*09a0*/ 	.word	0x000001f0


	//   ....[3]....
        /*09a4*/ 	.word	0x00000400


	//   ....[4]....
        /*09a8*/ 	.word	0x00000560


	//   ....[5]....
        /*09ac*/ 	.word	0x00000680


	//   ....[6]....
        /*09b0*/ 	.word	0x000007e0


	//   ....[7]....
        /*09b4*/ 	.word	0x000051c0


	//   ....[8]....
        /*09b8*/ 	.word	0x00007120


	//   ....[9]....
        /*09bc*/ 	.word	0x00007890


	//   ....[10]....
        /*09c0*/ 	.word	0x000078a0


	//   ....[11]....
        /*09c4*/ 	.word	0x000078b0


	//   ....[12]....
        /*09c8*/ 	.word	0x000078c0


	//   ....[13]....
        /*09cc*/ 	.word	0x00007bc0


	//   ....[14]....
        /*09d0*/ 	.word	0x00007bd0


	//   ....[15]....
        /*09d4*/ 	.word	0x00007be0


	//   ....[16]....
        /*09d8*/ 	.word	0x00007bf0


	//   ....[17]....
        /*09dc*/ 	.word	0x00008dd0


	//   ....[18]....
        /*09e0*/ 	.word	0x00008de0


	//   ....[19]....
        /*09e4*/ 	.word	0x00008df0


	//   ....[20]....
        /*09e8*/ 	.word	0x00008e00


	//   ....[21]....
        /*09ec*/ 	.word	0x00009020


	//   ....[22]....
        /*09f0*/ 	.word	0x00009030


	//   ....[23]....
        /*09f4*/ 	.word	0x00009040


	//   ....[24]....
        /*09f8*/ 	.word	0x00009050


	//   ....[25]....
        /*09fc*/ 	.word	0x0000a7d0


	//   ....[26]....
        /*0a00*/ 	.word	0x0000bf10


	//   ....[27]....
        /*0a04*/ 	.word	0x0000bf30


	//   ....[28]....
        /*0a08*/ 	.word	0x0000c300


	//   ....[29]....
        /*0a0c*/ 	.word	0x0000c3a0


	//   ....[30]....
        /*0a10*/ 	.word	0x0000c740


	//   ....[31]....
        /*0a14*/ 	.word	0x0000c7c0


	//   ....[32]....
        /*0a18*/ 	.word	0x0000d0e0


	//   ....[33]....
        /*0a1c*/ 	.word	0x0000d6d0


	//   ....[34]....
        /*0a20*/ 	.word	0x0000ee10


	//   ....[35]....
        /*0a24*/ 	.word	0x0000f0b0


	//   ....[36]....
        /*0a28*/ 	.word	0x0000f1c0


	//   ....[37]....
        /*0a2c*/ 	.word	0x0000f460


	//   ....[38]....
        /*0a30*/ 	.word	0x0000f500


	//   ....[39]....
        /*0a34*/ 	.word	0x0000f620


	//   ....[40]....
        /*0a38*/ 	.word	0x000108a0


	//   ....[41]....
        /*0a3c*/ 	.word	0x00010ef0


	//   ....[42]....
        /*0a40*/ 	.word	0x00012810


	//   ....[43]....
        /*0a44*/ 	.word	0x00012820


	//   ....[44]....
        /*0a48*/ 	.word	0x00012840


	//   ....[45]....
        /*0a4c*/ 	.word	0x000129c0


	//   ....[46]....
        /*0a50*/ 	.word	0x00013b70


	//   ....[47]....
        /*0a54*/ 	.word	0x00013bc0


	//   ....[48]....
        /*0a58*/ 	.word	0x00013c20


	//   ....[49]....
        /*0a5c*/ 	.word	0x00013d70


	//   ....[50]....
        /*0a60*/ 	.word	0x00013f40


	//   ....[51]....
        /*0a64*/ 	.word	0x000153b0


	//   ....[52]....
        /*0a68*/ 	.word	0x00015730


	//   ....[53]....
        /*0a6c*/ 	.word	0x00015740


	//   ....[54]....
        /*0a70*/ 	.word	0x00015750


	//   ....[55]....
        /*0a74*/ 	.word	0x00015760


	//   ....[56]....
        /*0a78*/ 	.word	0x000163c0


	//   ....[57]....
        /*0a7c*/ 	.word	0x00016400


	//   ....[58]....
        /*0a80*/ 	.word	0x00016690


	//   ....[59]....
        /*0a84*/ 	.word	0x000166b0


	//   ....[60]....
        /*0a88*/ 	.word	0x00016ee0


	//   ....[61]....
        /*0a8c*/ 	.word	0x00016f20


	//   ....[62]....
        /*0a90*/ 	.word	0x00017970


	//   ....[63]....
        /*0a94*/ 	.word	0x00017990


	//   ....[64]....
        /*0a98*/ 	.word	0x00018c60


	//   ....[65]....
        /*0a9c*/ 	.word	0x00018c80


	//   ....[66]....
        /*0aa0*/ 	.word	0x00018eb0


	//   ....[67]....
        /*0aa4*/ 	.word	0x00018ed0


	//   ....[68]....
        /*0aa8*/ 	.word	0x00019180


	//   ....[69]....
        /*0aac*/ 	.word	0x00019390


	//   ....[70]....
        /*0ab0*/ 	.word	0x000193c0


	//   ....[71]....
        /*0ab4*/ 	.word	0x000193f0


	//   ....[72]....
        /*0ab8*/ 	.word	0x00019420


	//   ....[73]....
        /*0abc*/ 	.word	0x00019450


	//   ....[74]....
        /*0ac0*/ 	.word	0x00019480


	//   ....[75]....
        /*0ac4*/ 	.word	0x00019620


	//   ....[76]....
        /*0ac8*/ 	.word	0x00019650


	//   ....[77]....
        /*0acc*/ 	.word	0x00019680


	//   ....[78]....
        /*0ad0*/ 	.word	0x000196b0


	//   ....[79]....
        /*0ad4*/ 	.word	0x000196e0


	//   ....[80]....
        /*0ad8*/ 	.word	0x00019710


	//   ....[81]....
        /*0adc*/ 	.word	0x000197b0


	//   ....[82]....
        /*0ae0*/ 	.word	0x000197e0


	//   ....[83]....
        /*0ae4*/ 	.word	0x000197f0


	//   ....[84]....
        /*0ae8*/ 	.word	0x00019820


	//   ....[85]....
        /*0aec*/ 	.word	0x0001ae30


	//   ....[86]....
        /*0af0*/ 	.word	0x0001d240


	//   ....[87]....
        /*0af4*/ 	.word	0x0001dcd0


	//   ....[88]....
        /*0af8*/ 	.word	0x0001dd00


	//   ....[89]....
        /*0afc*/ 	.word	0x0001dd20


	//   ....[90]....
        /*0b00*/ 	.word	0x0001ddd0


	//   ....[91]....
        /*0b04*/ 	.word	0x0001de60


	//   ....[92]....
        /*0b08*/ 	.word	0x0001de80


	//   ....[93]....
        /*0b0c*/ 	.word	0x0001df10


	//   ....[94]....
        /*0b10*/ 	.word	0x0001df20


	//   ....[95]....
        /*0b14*/ 	.word	0x0001e8b0


	//   ....[96]....
        /*0b18*/ 	.word	0x0001e8c0


	//   ....[97]....
        /*0b1c*/ 	.word	0x0001e990


	//   ....[98]....
        /*0b20*/ 	.word	0x0001e9a0


	//   ....[99]....
        /*0b24*/ 	.word	0x0001ec30


	//   ....[100]....
        /*0b28*/ 	.word	0x0001ec40


	//   ....[101]....
        /*0b2c*/ 	.word	0x0001eda0


	//   ....[102]....
        /*0b30*/ 	.word	0x0001edb0


	//   ....[103]....
        /*0b34*/ 	.word	0x00022970


	//   ....[104]....
        /*0b38*/ 	.word	0x000229a0


	//   ....[105]....
        /*0b3c*/ 	.word	0x00022a00


	//   ....[106]....
        /*0b40*/ 	.word	0x00022a30


	//   ....[107]....
        /*0b44*/ 	.word	0x00022a60


	//   ....[108]....
        /*0b48*/ 	.word	0x00022a90


	//   ....[109]....
        /*0b4c*/ 	.word	0x00022ac0


	//   ....[110]....
        /*0b50*/ 	.word	0x00022af0


	//   ....[111]....
        /*0b54*/ 	.word	0x00022cb0


	//   ....[112]....
        /*0b58*/ 	.word	0x00022ce0


	//   ....[113]....
        /*0b5c*/ 	.word	0x00022d10


	//   ....[114]....
        /*0b60*/ 	.word	0x00022d40


	//   ....[115]....
        /*0b64*/ 	.word	0x00022d70


	//   ....[116]....
        /*0b68*/ 	.word	0x00022da0


	//   ....[117]....
        /*0b6c*/ 	.word	0x00022e70


	//   ....[118]....
        /*0b70*/ 	.word	0x00022e90


	//   ....[119]....
        /*0b74*/ 	.word	0x00022ea0


	//   ....[120]....
        /*0b78*/ 	.word	0x00022f20


	//   ....[121]....
        /*0b7c*/ 	.word	0x00023a60


	//   ....[122]....
        /*0b80*/ 	.word	0x00023ea0


	//   ....[123]....
        /*0b84*/ 	.word	0x00023f30


	//   ....[124]....
        /*0b88*/ 	.word	0x00023f80


	//   ....[125]....
        /*0b8c*/ 	.word	0x00023fd0


	//   ....[126]....
        /*0b90*/ 	.word	0x00024070


	//   ....[127]....
        /*0b94*/ 	.word	0x00024100


	//   ....[128]....
        /*0b98*/ 	.word	0x00024150


	//   ....[129]....
        /*0b9c*/ 	.word	0x000241a0


	//   ....[130]....
        /*0ba0*/ 	.word	0x00024290


	//   ....[131]....
        /*0ba4*/ 	.word	0x00024320


	//   ....[132]....
        /*0ba8*/ 	.word	0x00024370


	//   ....[133]....
        /*0bac*/ 	.word	0x000243c0


	//   ....[134]....
        /*0bb0*/ 	.word	0x00024460


	//   ....[135]....
        /*0bb4*/ 	.word	0x000244f0


	//   ....[136]....
        /*0bb8*/ 	.word	0x00024540


	//   ....[137]....
        /*0bbc*/ 	.word	0x00024590


	//   ....[138]....
        /*0bc0*/ 	.word	0x000248f0


	//   ....[139]....
        /*0bc4*/ 	.word	0x00024bd0


	//   ....[140]....
        /*0bc8*/ 	.word	0x00024d50


	//   ....[141]....
        /*0bcc*/ 	.word	0x00024db0


	//   ....[142]....
        /*0bd0*/ 	.word	0x00024e40


	//   ....[143]....
        /*0bd4*/ 	.word	0x00024e90


	//   ....[144]....
        /*0bd8*/ 	.word	0x00024ff0


	//   ....[145]....
        /*0bdc*/ 	.word	0x00025090


	//   ....[146]....
        /*0be0*/ 	.word	0x00025140


	//   ....[147]....
        /*0be4*/ 	.word	0x00025220


	//   ....[148]....
        /*0be8*/ 	.word	0x000253e0


	//   ....[149]....
        /*0bec*/ 	.word	0x000254c0


	//   ....[150]....
        /*0bf0*/ 	.word	0x00025740


	//   ....[151]....
        /*0bf4*/ 	.word	0x00025850


	//   ....[152]....
        /*0bf8*/ 	.word	0x00025a20


	//   ....[153]....
        /*0bfc*/ 	.word	0x00025ae0


	//   ....[154]....
        /*0c00*/ 	.word	0x00025d00


	//   ....[155]....
        /*0c04*/ 	.word	0x00025d50


	//   ....[156]....
        /*0c08*/ 	.word	0x00026080


	//   ....[157]....
        /*0c0c*/ 	.word	0x00026120


	//   ....[158]....
        /*0c10*/ 	.word	0x000262c0


	//   ....[159]....
        /*0c14*/ 	.word	0x00026340


	//   ....[160]....
        /*0c18*/ 	.word	0x000263c0


	//   ....[161]....
        /*0c1c*/ 	.word	0x00026440


	//   ....[162]....
        /*0c20*/ 	.word	0x000264c0


	//   ....[163]....
        /*0c24*/ 	.word	0x00026550


	//   ....[164]....
        /*0c28*/ 	.word	0x000265f0


	//   ....[165]....
        /*0c2c*/ 	.word	0x000266a0


	//   ....[166]....
        /*0c30*/ 	.word	0x00026720


	//   ....[167]....
        /*0c34*/ 	.word	0x000267a0


	//   ....[168]....
        /*0c38*/ 	.word	0x00026820


	//   ....[169]....
        /*0c3c*/ 	.word	0x000268b0


	//   ....[170]....
        /*0c40*/ 	.word	0x00026930


	//   ....[171]....
        /*0c44*/ 	.word	0x000269e0


	//   ....[172]....
        /*0c48*/ 	.word	0x00026a30


	//   ....[173]....
        /*0c4c*/ 	.word	0x00026af0


	//   ....[174]....
        /*0c50*/ 	.word	0x00026c20


	//----- nvinfo : EIATTR_REG_RECONFIG
	.align		4
.L_1089:
        /*0c54*/ 	.byte	0x01, 0x54
	.zero		2


	//----- nvinfo : EIATTR_SYSCALL_OFFSETS
	.align		4
        /*0c58*/ 	.byte	0x04, 0x46
        /*0c5a*/ 	.short	(.L_1091 - .L_1090)


	//   ....[0]....
.L_1090:
        /*0c5c*/ 	.word	0x000020d0


	//   ....[1]....
        /*0c60*/ 	.word	0x00002220


	//   ....[2]....
        /*0c64*/ 	.word	0x000072c0


	//   ....[3]....
        /*0c68*/ 	.word	0x000075e0


	//   ....[4]....
        /*0c6c*/ 	.word	0x0001ce60


	//   ....[5]....
        /*0c70*/ 	.word	0x0001cfb0


	//   ....[6]....
        /*0c74*/ 	.word	0x0001d0b0


	//   ....[7]....
        /*0c78*/ 	.word	0x0001d8f0


	//   ....[8]....
        /*0c7c*/ 	.word	0x0001e230


	//----- nvinfo : EIATTR_MBARRIER_INSTR_OFFSETS
	.align		4
.L_1091:
        /*0c80*/ 	.byte	0x04, 0x39
        /*0c82*/ 	.short	(.L_1093 - .L_1092)


	//   ....[0]....
.L_1092:
        /*0c84*/ 	.word	0x000002e0
        /*0c88*/ 	.word	0x000000ff
        /*0c8c*/ 	.word	0x00038800
        /*0c90*/ 	.short	0x0100
        /*0c92*/ 	.byte	0x08
	.zero		1


	//   ....[1]....
        /*0c94*/ 	.word	0x000002f0
        /*0c98*/ 	.word	0x000000ff
        /*0c9c*/ 	.word	0x00038810
        /*0ca0*/ 	.short	0x0100
        /*0ca2*/ 	.byte	0x08
	.zero		1


	//   ....[2]....
        /*0ca4*/ 	.word	0x00000300
        /*0ca8*/ 	.word	0x000000ff
        /*0cac*/ 	.word	0x00038820
        /*0cb0*/ 	.short	0x0100
        /*0cb2*/ 	.byte	0x08
	.zero		1


	//   ....[3]....
        /*0cb4*/ 	.word	0x000003b0
        /*0cb8*/ 	.word	0x000000ff
        /*0cbc*/ 	.word	0x00038830
        /*0cc0*/ 	.short	0x0100
        /*0cc2*/ 	.byte	0x06
	.zero		1


	//   ....[4]....
        /*0cc4*/ 	.word	0x000003c0
        /*0cc8*/ 	.word	0x000000ff
        /*0ccc*/ 	.word	0x00038840
        /*0cd0*/ 	.short	0x0100
        /*0cd2*/ 	.byte	0x06
	.zero		1


	//   ....[5]....
        /*0cd4*/ 	.word	0x000003d0
        /*0cd8*/ 	.word	0x000000ff
        /*0cdc*/ 	.word	0x00038838
        /*0ce0*/ 	.short	0x0100
        /*0ce2*/ 	.byte	0x06
	.zero		1


	//   ....[6]....
        /*0ce4*/ 	.word	0x000003e0
        /*0ce8*/ 	.word	0x000000ff
        /*0cec*/ 	.word	0x00038848
        /*0cf0*/ 	.short	0x0100
        /*0cf2*/ 	.byte	0x06
	.zero		1


	//   ....[7]....
        /*0cf4*/ 	.word	0x00000510
        /*0cf8*/ 	.word	0x000000ff
        /*0cfc*/ 	.word	0x00038850
        /*0d00*/ 	.short	0x0100
        /*0d02*/ 	.byte	0x08
	.zero		1


	//   ....[8]....
        /*0d04*/ 	.word	0x00000520
        /*0d08*/ 	.word	0x000000ff
        /*0d0c*/ 	.word	0x00038860
        /*0d10*/ 	.short	0x0100
        /*0d12*/ 	.byte	0x08
	.zero		1


	//   ....[9]....
        /*0d14*/ 	.word	0x00000530
        /*0d18*/ 	.word	0x000000ff
        /*0d1c*/ 	.word	0x00038858
        /*0d20*/ 	.short	0x0100
        /*0d22*/ 	.byte	0x08
	.zero		1


	//   ....[10]....
        /*0d24*/ 	.word	0x00000540
        /*0d28*/ 	.word	0x000000ff
        /*0d2c*/ 	.word	0x00038868
        /*0d30*/ 	.short	0x0100
        /*0d32*/ 	.byte	0x08
	.zero		1


	//   ....[11]....
        /*0d34*/ 	.word	0x00000630
        /*0d38*/ 	.word	0x000000ff
        /*0d3c*/ 	.word	0x00038870
        /*0d40*/ 	.short	0x0100
        /*0d42*/ 	.byte	0x06
	.zero		1


	//   ....[12]....
        /*0d44*/ 	.word	0x00000640
        /*0d48*/ 	.word	0x000000ff
        /*0d4c*/ 	.word	0x00038880
        /*0d50*/ 	.short	0x0100
        /*0d52*/ 	.byte	0x06
	.zero		1


	//   ....[13]....
        /*0d54*/ 	.word	0x00000650
        /*0d58*/ 	.word	0x000000ff
        /*0d5c*/ 	.word	0x00038878
        /*0d60*/ 	.short	0x0100
        /*0d62*/ 	.byte	0x06
	.zero		1


	//   ....[14]....
        /*0d64*/ 	.word	0x00000660
        /*0d68*/ 	.word	0x000000ff
        /*0d6c*/ 	.word	0x00038888
        /*0d70*/ 	.short	0x0100
        /*0d72*/ 	.byte	0x06
	.zero		1


	//   ....[15]....
        /*0d74*/ 	.word	0x00000790
        /*0d78*/ 	.word	0x000000ff
        /*0d7c*/ 	.word	0x00038890
        /*0d80*/ 	.short	0x0100
        /*0d82*/ 	.byte	0x08
	.zero		1


	//   ....[16]....
        /*0d84*/ 	.word	0x000007a0
        /*0d88*/ 	.word	0x000000ff
        /*0d8c*/ 	.word	0x000388a0
        /*0d90*/ 	.short	0x0100
        /*0d92*/ 	.byte	0x08
	.zero		1


	//   ....[17]....
        /*0d94*/ 	.word	0x000007b0
        /*0d98*/ 	.word	0x000000ff
        /*0d9c*/ 	.word	0x00038898
        /*0da0*/ 	.short	0x0100
        /*0da2*/ 	.byte	0x08
	.zero		1


	//   ....[18]....
        /*0da4*/ 	.word	0x000007c0
        /*0da8*/ 	.word	0x000000ff
        /*0dac*/ 	.word	0x000388a8
        /*0db0*/ 	.short	0x0100
        /*0db2*/ 	.byte	0x08
	.zero		1


	//   ....[19]....
        /*0db4*/ 	.word	0x000008f0
        /*0db8*/ 	.word	0x000000ff
        /*0dbc*/ 	.word	0x000388b0
        /*0dc0*/ 	.short	0x0100
        /*0dc2*/ 	.byte	0x08
	.zero		1


	//   ....[20]....
        /*0dc4*/ 	.word	0x00000900
        /*0dc8*/ 	.word	0x000000ff
        /*0dcc*/ 	.word	0x000388c0
        /*0dd0*/ 	.short	0x0100
        /*0dd2*/ 	.byte	0x08
	.zero		1


	//   ....[21]....
        /*0dd4*/ 	.word	0x00000910
        /*0dd8*/ 	.word	0x000000ff
        /*0ddc*/ 	.word	0x000388b8
        /*0de0*/ 	.short	0x0100
        /*0de2*/ 	.byte	0x08
	.zero		1


	//   ....[22]....
        /*0de4*/ 	.word	0x00000920
        /*0de8*/ 	.word	0x000000ff
        /*0dec*/ 	.word	0x000388c8
        /*0df0*/ 	.short	0x0100
        /*0df2*/ 	.byte	0x08
	.zero		1


	//   ....[23]....
        /*0df4*/ 	.word	0x00002db0
        /*0df8*/ 	.word	0x0000004b
        /*0dfc*/ 	.word	0x00038890
        /*0e00*/ 	.short	0x010a
        /*0e02*/ 	.byte	0x3f
	.zero		1


	//   ....[24]....
        /*0e04*/ 	.word	0x00003770
        /*0e08*/ 	.word	0x0000004b
        /*0e0c*/ 	.word	0x00038890
        /*0e10*/ 	.short	0x010a
        /*0e12*/ 	.byte	0x3f
	.zero		1


	//   ....[25]....
        /*0e14*/ 	.word	0x00004000
        /*0e18*/ 	.word	0x0000004b
        /*0e1c*/ 	.word	0x00038890
        /*0e20*/ 	.short	0x010a
        /*0e22*/ 	.byte	0x3f
	.zero		1


	//   ....[26]....
        /*0e24*/ 	.word	0x00004200
        /*0e28*/ 	.word	0x00000004
        /*0e2c*/ 	.word	0x00000000
        /*0e30*/ 	.short	0x0101
        /*0e32*/ 	.byte	0x3f
	.zero		1


	//   ....[27]....
        /*0e34*/ 	.word	0x00004240
        /*0e38*/ 	.word	0x0000004b
        /*0e3c*/ 	.word	0x000388b0
        /*0e40*/ 	.short	0x010a
        /*0e42*/ 	.byte	0x3f
	.zero		1


	//   ....[28]....
        /*0e44*/ 	.word	0x000048a0
        /*0e48*/ 	.word	0x0000004b
        /*0e4c*/ 	.word	0x00000000
        /*0e50*/ 	.short	0x0101
        /*0e52*/ 	.byte	0x3f
	.zero		1


	//   ....[29]....
        /*0e54*/ 	.word	0x000054f0
        /*0e58*/ 	.word	0x00000005
        /*0e5c*/ 	.word	0x00000000
        /*0e60*/ 	.short	0x0101
        /*0e62*/ 	.byte	0x3f
	.zero		1


	//   ....[30]....
        /*0e64*/ 	.word	0x00006090
        /*0e68*/ 	.word	0x00000004
        /*0e6c*/ 	.word	0x00000000
        /*0e70*/ 	.short	0x0101
        /*0e72*/ 	.byte	0x3f
	.zero		1


	//   ....[31]....
        /*0e74*/ 	.word	0x00007350
        /*0e78*/ 	.word	0x00000002
        /*0e7c*/ 	.word	0x00038800
        /*0e80*/ 	.short	0x010a
        /*0e82*/ 	.byte	0x3f
	.zero		1


	//   ....[32]....
        /*0e84*/ 	.word	0x000073a0
        /*0e88*/ 	.word	0x00000002
        /*0e8c*/ 	.word	0x00038800
        /*0e90*/ 	.short	0x010a
        /*0e92*/ 	.byte	0x3f
	.zero		1


	//   ....[33]....
        /*0e94*/ 	.word	0x00007e40
        /*0e98*/ 	.word	0x00000002
        /*0e9c*/ 	.word	0x00038800
        /*0ea0*/ 	.short	0x010a
        /*0ea2*/ 	.byte	0x3f
	.zero		1


	//   ....[34]....
        /*0ea4*/ 	.word	0x00009200
        /*0ea8*/ 	.word	0x00000002
        /*0eac*/ 	.word	0x00038800
        /*0eb0*/ 	.short	0x010a
        /*0eb2*/ 	.byte	0x3f
	.zero		1


	//   ....[35]....
        /*0eb4*/ 	.word	0x0000a090
        /*0eb8*/ 	.word	0x000000a9
        /*0ebc*/ 	.word	0x00038830
        /*0ec0*/ 	.short	0x010a
        /*0ec2*/ 	.byte	0x3f
	.zero		1


	//   ....[36]....
        /*0ec4*/ 	.word	0x0000a140
        /*0ec8*/ 	.word	0x000000a9
        /*0ecc*/ 	.word	0x00038830
        /*0ed0*/ 	.short	0x010a
        /*0ed2*/ 	.byte	0x3f
	.zero		1


	//   ....[37]....
        /*0ed4*/ 	.word	0x0000a450
        /*0ed8*/ 	.word	0x00000002
        /*0edc*/ 	.word	0x00038810
        /*0ee0*/ 	.short	0x010a
        /*0ee2*/ 	.byte	0x3f
	.zero		1


	//   ....[38]....
        /*0ee4*/ 	.word	0x0000a4a0
        /*0ee8*/ 	.word	0x000000a9
        /*0eec*/ 	.word	0x00038850
        /*0ef0*/ 	.short	0x010a
        /*0ef2*/ 	.byte	0x3f
	.zero		1


	//   ....[39]....
        /*0ef4*/ 	.word	0x0000a550
        /*0ef8*/ 	.word	0x000000a9
        /*0efc*/ 	.word	0x00038850
        /*0f00*/ 	.short	0x010a
        /*0f02*/ 	.byte	0x3f
	.zero		1


	//   ....[40]....
        /*0f04*/ 	.word	0x0000c9d0
        /*0f08*/ 	.word	0x0000000e
        /*0f0c*/ 	.word	0x00000000
        /*0f10*/ 	.short	0x0101
        /*0f12*/ 	.byte	0x3f
	.zero		1


	//   ....[41]....
        /*0f14*/ 	.word	0x0000d100
        /*0f18*/ 	.word	0x000000a9
        /*0f1c*/ 	.word	0x00000000
        /*0f20*/ 	.short	0x0101
        /*0f22*/ 	.byte	0x3f
	.zero		1


	//   ....[42]....
        /*0f24*/ 	.word	0x0000d200
        /*0f28*/ 	.word	0x000000c5
        /*0f2c*/ 	.word	0x00038830
        /*0f30*/ 	.short	0x010a
        /*0f32*/ 	.byte	0x3f
	.zero		1


	//   ....[43]....
        /*0f34*/ 	.word	0x0000d270
        /*0f38*/ 	.word	0x000000c5
        /*0f3c*/ 	.word	0x00038830
        /*0f40*/ 	.short	0x010a
        /*0f42*/ 	.byte	0x3f
	.zero		1


	//   ....[44]....
        /*0f44*/ 	.word	0x0000d4e0
        /*0f48*/ 	.word	0x000000c5
        /*0f4c*/ 	.word	0x00038850
        /*0f50*/ 	.short	0x010a
        /*0f52*/ 	.byte	0x3f
	.zero		1


	//   ....[45]....
        /*0f54*/ 	.word	0x0000d530
        /*0f58*/ 	.word	0x000000c5
        /*0f5c*/ 	.word	0x00038850
        /*0f60*/ 	.short	0x010a
        /*0f62*/ 	.byte	0x3f
	.zero		1


	//   ....[46]....
        /*0f64*/ 	.word	0x0000f870
        /*0f68*/ 	.word	0x000000a6
        /*0f6c*/ 	.word	0x00000000
        /*0f70*/ 	.short	0x0101
        /*0f72*/ 	.byte	0x3f
	.zero		1


	//   ....[47]....
        /*0f74*/ 	.word	0x000108c0
        /*0f78*/ 	.word	0x000000c5
        /*0f7c*/ 	.word	0x00000000
        /*0f80*/ 	.short	0x0101
        /*0f82*/ 	.byte	0x3f
	.zero		1


	//   ....[48]....
        /*0f84*/ 	.word	0x00010a00
        /*0f88*/ 	.word	0x000000c1
        /*0f8c*/ 	.word	0x00038830
        /*0f90*/ 	.short	0x010a
        /*0f92*/ 	.byte	0x3f
	.zero		1


	//   ....[49]....
        /*0f94*/ 	.word	0x00010a70
        /*0f98*/ 	.word	0x000000c1
        /*0f9c*/ 	.word	0x00038830
        /*0fa0*/ 	.short	0x010a
        /*0fa2*/ 	.byte	0x3f
	.zero		1


	//   ....[50]....
        /*0fa4*/ 	.word	0x00010ce0
        /*0fa8*/ 	.word	0x000000c1
        /*0fac*/ 	.word	0x00038850
        /*0fb0*/ 	.short	0x010a
        /*0fb2*/ 	.byte	0x3f
	.zero		1


	//   ....[51]....
        /*0fb4*/ 	.word	0x00010d30
        /*0fb8*/ 	.word	0x000000c1
        /*0fbc*/ 	.word	0x00038850
        /*0fc0*/ 	.short	0x010a
        /*0fc2*/ 	.byte	0x3f
	.zero		1


	//   ....[52]....
        /*0fc4*/ 	.word	0x00012ce0
        /*0fc8*/ 	.word	0x000000a2
        /*0fcc*/ 	.word	0x00000000
        /*0fd0*/ 	.short	0x0101
        /*0fd2*/ 	.byte	0x3f
	.zero		1


	//   ....[53]....
        /*0fd4*/ 	.word	0x00013b90
        /*0fd8*/ 	.word	0x000000c1
        /*0fdc*/ 	.word	0x00000000
        /*0fe0*/ 	.short	0x0101
        /*0fe2*/ 	.byte	0x3f
	.zero		1


	//   ....[54]....
        /*0fe4*/ 	.word	0x000163b0
        /*0fe8*/ 	.word	0x00000004
        /*0fec*/ 	.word	0x00000000
        /*0ff0*/ 	.short	0x0101
        /*0ff2*/ 	.byte	0x3f
	.zero		1


	//   ....[55]....
        /*0ff4*/ 	.word	0x00016f40
        /*0ff8*/ 	.word	0x00000008
        /*0ffc*/ 	.word	0x00000000
        /*1000*/ 	.short	0x0101
        /*1002*/ 	.byte	0x3f
	.zero		1


	//   ....[56]....
        /*1004*/ 	.word	0x0001af10
        /*1008*/ 	.word	0x00000012
        /*100c*/ 	.word	0x00038820
        /*1010*/ 	.short	0x010a
        /*1012*/ 	.byte	0x3f
	.zero		1


	//   ....[57]....
        /*1014*/ 	.word	0x0001afe0
        /*1018*/ 	.word	0x00000004
        /*101c*/ 	.word	0x000388a0
        /*1020*/ 	.short	0x010a
        /*1022*/ 	.byte	0x3f
	.zero		1


	//   ....[58]....
        /*1024*/ 	.word	0x0001b220
        /*1028*/ 	.word	0x00000004
        /*102c*/ 	.word	0x000388c0
        /*1030*/ 	.short	0x010a
        /*1032*/ 	.byte	0x3f
	.zero		1


	//   ....[59]....
        /*1034*/ 	.word	0x0001bc80
        /*1038*/ 	.word	0x00000004
        /*103c*/ 	.word	0x000388a0
        /*1040*/ 	.short	0x010a
        /*1042*/ 	.byte	0x3f
	.zero		1


	//   ....[60]....
        /*1044*/ 	.word	0x0001beb0
        /*1048*/ 	.word	0x00000004
        /*104c*/ 	.word	0x000388c0
        /*1050*/ 	.short	0x010a
        /*1052*/ 	.byte	0x3f
	.zero		1


	//   ....[61]....
        /*1054*/ 	.word	0x0001d4a0
        /*1058*/ 	.word	0x00000000
        /*105c*/ 	.word	0x00038840
        /*1060*/ 	.short	0x010a
        /*1062*/ 	.byte	0x3f
	.zero		1


	//   ....[62]....
        /*1064*/ 	.word	0x0001dfe0
        /*1068*/ 	.word	0x00000012
        /*106c*/ 	.word	0x00038800
        /*1070*/ 	.short	0x0107
        /*1072*/ 	.byte	0x3f
	.zero		1


	//   ....[63]....
        /*1074*/ 	.word	0x0001e080
        /*1078*/ 	.word	0x00000012
        /*107c*/ 	.word	0x00038800
        /*1080*/ 	.short	0x0101
        /*1082*/ 	.byte	0x3f
	.zero		1


	//   ....[64]....
        /*1084*/ 	.word	0x0001efb0
        /*1088*/ 	.word	0x00000012
        /*108c*/ 	.word	0x00038810
        /*1090*/ 	.short	0x0107
        /*1092*/ 	.byte	0x3f
	.zero		1


	//   ....[65]....
        /*1094*/ 	.word	0x0001f0b0
        /*1098*/ 	.word	0x00000012
        /*109c*/ 	.word	0x00038810
        /*10a0*/ 	.short	0x0101
        /*10a2*/ 	.byte	0x3f
	.zero		1


	//   ....[66]....
        /*10a4*/ 	.word	0x0001f0d0
        /*10a8*/ 	.word	0x00000012
        /*10ac*/ 	.word	0x00038820
        /*10b0*/ 	.short	0x010a
        /*10b2*/ 	.byte	0x3f
	.zero		1


	//   ....[67]....
        /*10b4*/ 	.word	0x0001f1b0
        /*10b8*/ 	.word	0x00000000
        /*10bc*/ 	.word	0x00038860
        /*10c0*/ 	.short	0x010a
        /*10c2*/ 	.byte	0x3f
	.zero		1


	//   ....[68]....
        /*10c4*/ 	.word	0x0001fe40
        /*10c8*/ 	.word	0x00000002
        /*10cc*/ 	.word	0x00038840
        /*10d0*/ 	.short	0x010a
        /*10d2*/ 	.byte	0x3f
	.zero		1


	//   ....[69]....
        /*10d4*/ 	.word	0x000200a0
        /*10d8*/ 	.word	0x00000002
        /*10dc*/ 	.word	0x00038860
        /*10e0*/ 	.short	0x010a
        /*10e2*/ 	.byte	0x3f
	.zero		1


	//   ....[70]....
        /*10e4*/ 	.word	0x00020c60
        /*10e8*/ 	.word	0x00000003
        /*10ec*/ 	.word	0x00038840
        /*10f0*/ 	.short	0x010a
        /*10f2*/ 	.byte	0x3f
	.zero		1


	//   ....[71]....
        /*10f4*/ 	.word	0x00020eb0
        /*10f8*/ 	.word	0x00000003
        /*10fc*/ 	.word	0x00038860
        /*1100*/ 	.short	0x010a
        /*1102*/ 	.byte	0x3f
	.zero		1


	//   ....[72]....
        /*1104*/ 	.word	0x000219f0
        /*1108*/ 	.word	0x00000003
        /*110c*/ 	.word	0x00038840
        /*1110*/ 	.short	0x010a
        /*1112*/ 	.byte	0x3f
	.zero		1


	//   ....[73]....
        /*1114*/ 	.word	0x00021c50
        /*1118*/ 	.word	0x00000003
        /*111c*/ 	.word	0x00038860
        /*1120*/ 	.short	0x010a
        /*1122*/ 	.byte	0x3f
	.zero		1


	//   ....[74]....
        /*1124*/ 	.word	0x000239e0
        /*1128*/ 	.word	0x00000000
        /*112c*/ 	.word	0x00038820
        /*1130*/ 	.short	0x010a
        /*1132*/ 	.byte	0x3f
	.zero		1


	//   ....[75]....
        /*1134*/ 	.word	0x00023b90
        /*1138*/ 	.word	0x00000006
        /*113c*/ 	.word	0x00000000
        /*1140*/ 	.short	0x010a
        /*1142*/ 	.byte	0x3f
	.zero		1


	//   ....[76]....
        /*1144*/ 	.word	0x00023c00
        /*1148*/ 	.word	0x00000007
        /*114c*/ 	.word	0x00000000
        /*1150*/ 	.short	0x010a
        /*1152*/ 	.byte	0x3f
	.zero		1


	//   ....[77]....
        /*1154*/ 	.word	0x00023c70
        /*1158*/ 	.word	0x00000004
        /*115c*/ 	.word	0x00000000
        /*1160*/ 	.short	0x010a
        /*1162*/ 	.byte	0x3f
	.zero		1


	//   ....[78]....
        /*1164*/ 	.word	0x00023ca0
        /*1168*/ 	.word	0x00000003
        /*116c*/ 	.word	0x00000000
        /*1170*/ 	.short	0x010a
        /*1172*/ 	.byte	0x3f
	.zero		1


	//   ....[79]....
        /*1174*/ 	.word	0x00023d00
        /*1178*/ 	.word	0x0000004b
        /*117c*/ 	.word	0x00038890
        /*1180*/ 	.short	0x010a
        /*1182*/ 	.byte	0x3f
	.zero		1


	//   ....[80]....
        /*1184*/ 	.word	0x00023d50
        /*1188*/ 	.word	0x0000004b
        /*118c*/ 	.word	0x00038890
        /*1190*/ 	.short	0x010a
        /*1192*/ 	.byte	0x3f
	.zero		1


	//   ....[81]....
        /*1194*/ 	.word	0x00023da0
        /*1198*/ 	.word	0x0000004b
        /*119c*/ 	.word	0x00038890
        /*11a0*/ 	.short	0x010a
        /*11a2*/ 	.byte	0x3f
	.zero		1


	//   ....[82]....
        /*11a4*/ 	.word	0x00023df0
        /*11a8*/ 	.word	0x0000004b
        /*11ac*/ 	.word	0x000388b0
        /*11b0*/ 	.short	0x010a
        /*11b2*/ 	.byte	0x3f
	.zero		1


	//   ....[83]....
        /*11b4*/ 	.word	0x000241e0
        /*11b8*/ 	.word	0x00000002
        /*11bc*/ 	.word	0x00038800
        /*11c0*/ 	.short	0x010a
        /*11c2*/ 	.byte	0x3f
	.zero		1


	//   ....[84]....
        /*11c4*/ 	.word	0x000245e0
        /*11c8*/ 	.word	0x00000002
        /*11cc*/ 	.word	0x00038800
        /*11d0*/ 	.short	0x010a
        /*11d2*/ 	.byte	0x3f
	.zero		1


	//   ....[85]....
        /*11d4*/ 	.word	0x00024630
        /*11d8*/ 	.word	0x000000a9
        /*11dc*/ 	.word	0x00038830
        /*11e0*/ 	.short	0x010a
        /*11e2*/ 	.byte	0x3f
	.zero		1


	//   ....[86]....
        /*11e4*/ 	.word	0x00024680
        /*11e8*/ 	.word	0x00000002
        /*11ec*/ 	.word	0x00038810
        /*11f0*/ 	.short	0x010a
        /*11f2*/ 	.byte	0x3f
	.zero		1


	//   ....[87]....
        /*11f4*/ 	.word	0x000246d0
        /*11f8*/ 	.word	0x000000a9
        /*11fc*/ 	.word	0x00038850
        /*1200*/ 	.short	0x010a
        /*1202*/ 	.byte	0x3f
	.zero		1


	//   ....[88]....
        /*1204*/ 	.word	0x00024720
        /*1208*/ 	.word	0x000000c5
        /*120c*/ 	.word	0x00038830
        /*1210*/ 	.short	0x010a
        /*1212*/ 	.byte	0x3f
	.zero		1


	//   ....[89]....
        /*1214*/ 	.word	0x00024770
        /*1218*/ 	.word	0x000000c5
        /*121c*/ 	.word	0x00038850
        /*1220*/ 	.short	0x010a
        /*1222*/ 	.byte	0x3f
	.zero		1


	//   ....[90]....
        /*1224*/ 	.word	0x000247c0
        /*1228*/ 	.word	0x000000c1
        /*122c*/ 	.word	0x00038830
        /*1230*/ 	.short	0x010a
        /*1232*/ 	.byte	0x3f
	.zero		1


	//   ....[91]....
        /*1234*/ 	.word	0x00024810
        /*1238*/ 	.word	0x000000c1
        /*123c*/ 	.word	0x00038850
        /*1240*/ 	.short	0x010a
        /*1242*/ 	.byte	0x3f
	.zero		1


	//   ....[92]....
        /*1244*/ 	.word	0x000249b0
        /*1248*/ 	.word	0x00000012
        /*124c*/ 	.word	0x00038820
        /*1250*/ 	.short	0x010a
        /*1252*/ 	.byte	0x3f
	.zero		1


	//   ....[93]....
        /*1254*/ 	.word	0x00024a00
        /*1258*/ 	.word	0x00000004
        /*125c*/ 	.word	0x000388a0
        /*1260*/ 	.short	0x010a
        /*1262*/ 	.byte	0x3f
	.zero		1


	//   ....[94]....
        /*1264*/ 	.word	0x00024a50
        /*1268*/ 	.word	0x00000004
        /*126c*/ 	.word	0x000388c0
        /*1270*/ 	.short	0x010a
        /*1272*/ 	.byte	0x3f
	.zero		1


	//   ....[95]....
        /*1274*/ 	.word	0x00024aa0
        /*1278*/ 	.word	0x00000004
        /*127c*/ 	.word	0x000388a0
        /*1280*/ 	.short	0x010a
        /*1282*/ 	.byte	0x3f
	.zero		1


	//   ....[96]....
        /*1284*/ 	.word	0x00024af0
        /*1288*/ 	.word	0x00000004
        /*128c*/ 	.word	0x000388c0
        /*1290*/ 	.short	0x010a
        /*1292*/ 	.byte	0x3f
	.zero		1


	//   ....[97]....
        /*1294*/ 	.word	0x00024c90
        /*1298*/ 	.word	0x00000000
        /*129c*/ 	.word	0x00038840
        /*12a0*/ 	.short	0x010a
        /*12a2*/ 	.byte	0x3f
	.zero		1


	//   ....[98]....
        /*12a4*/ 	.word	0x00025d90
        /*12a8*/ 	.word	0x00000012
        /*12ac*/ 	.word	0x00038820
        /*12b0*/ 	.short	0x010a
        /*12b2*/ 	.byte	0x3f
	.zero		1


	//   ....[99]....
        /*12b4*/ 	.word	0x00025de0
        /*12b8*/ 	.word	0x00000000
        /*12bc*/ 	.word	0x00038860
        /*12c0*/ 	.short	0x010a
        /*12c2*/ 	.byte	0x3f
	.zero		1


	//   ....[100]....
        /*12c4*/ 	.word	0x00025e30
        /*12c8*/ 	.word	0x00000002
        /*12cc*/ 	.word	0x00038840
        /*12d0*/ 	.short	0x010a
        /*12d2*/ 	.byte	0x3f
	.zero		1


	//   ....[101]....
        /*12d4*/ 	.word	0x00025e80
        /*12d8*/ 	.word	0x00000002
        /*12dc*/ 	.word	0x00038860
        /*12e0*/ 	.short	0x010a
        /*12e2*/ 	.byte	0x3f
	.zero		1


	//   ....[102]....
        /*12e4*/ 	.word	0x00025ed0
        /*12e8*/ 	.word	0x00000003
        /*12ec*/ 	.word	0x00038840
        /*12f0*/ 	.short	0x010a
        /*12f2*/ 	.byte	0x3f
	.zero		1


	//   ....[103]....
        /*12f4*/ 	.word	0x00025f20
        /*12f8*/ 	.word	0x00000003
        /*12fc*/ 	.word	0x00038860
        /*1300*/ 	.short	0x010a
        /*1302*/ 	.byte	0x3f
	.zero		1


	//   ....[104]....
        /*1304*/ 	.word	0x00025f70
        /*1308*/ 	.word	0x00000003
        /*130c*/ 	.word	0x00038840
        /*1310*/ 	.short	0x010a
        /*1312*/ 	.byte	0x3f
	.zero		1


	//   ....[105]....
        /*1314*/ 	.word	0x00025fc0
        /*1318*/ 	.word	0x00000003
        /*131c*/ 	.word	0x00038860
        /*1320*/ 	.short	0x010a
        /*1322*/ 	.byte	0x3f
	.zero		1


	//   ....[106]....
        /*1324*/ 	.word	0x00026b40
        /*1328*/ 	.word	0x00000000
        /*132c*/ 	.word	0x00038820
        /*1330*/ 	.short	0x010a
        /*1332*/ 	.byte	0x3f
	.zero		1


	//   ....[107]....
        /*1334*/ 	.word	0x00026ce0
        /*1338*/ 	.word	0x00000006
        /*133c*/ 	.word	0x00000000
        /*1340*/ 	.short	0x010a
        /*1342*/ 	.byte	0x3f
	.zero		1


	//   ....[108]....
        /*1344*/ 	.word	0x00026d30
        /*1348*/ 	.word	0x00000007
        /*134c*/ 	.word	0x00000000
        /*1350*/ 	.short	0x010a
        /*1352*/ 	.byte	0x3f
	.zero		1


	//   ....[109]....
        /*1354*/ 	.word	0x00026d80
        /*1358*/ 	.word	0x00000004
        /*135c*/ 	.word	0x00000000
        /*1360*/ 	.short	0x010a
        /*1362*/ 	.byte	0x3f
	.zero		1


	//----- nvinfo : EIATTR_NUM_MBARRIERS
	.align		4
.L_1093:
        /*1364*/ 	.byte	0x03, 0x38
        /*1366*/ 	.short	0x0017


	//----- nvinfo : EIATTR_EXIT_INSTR_OFFSETS
	.align		4
        /*1368*/ 	.byte	0x04, 0x1c
        /*136a*/ 	.short	(.L_1095 - .L_1094)


	//   ....[0]....
.L_1094:
        /*136c*/ 	.word	0x00023cf0


	//----- nvinfo : EIATTR_MAX_THREADS
	.align		4
.L_1095:
        /*1370*/ 	.byte	0x04, 0x05
        /*1372*/ 	.short	(.L_1097 - .L_1096)
.L_1096:
        /*1374*/ 	.word	0x00000180
        /*1378*/ 	.word	0x00000001
        /*137c*/ 	.word	0x00000001


	//----- nvinfo : EIATTR_CRS_STACK_SIZE
	.align		4
.L_1097:
        /*1380*/ 	.byte	0x04, 0x1e
        /*1382*/ 	.short	(.L_1099 - .L_1098)
.L_1098:
        /*1384*/ 	.word	0x00000000


	//----- nvinfo : EIATTR_CBANK_PARAM_SIZE
	.align		4
.L_1099:
        /*1388*/ 	.byte	0x03, 0x19
        /*138a*/ 	.short	0x0bf0


	//----- nvinfo : EIATTR_PARAM_CBANK
	.align		4
        /*138c*/ 	.byte	0x04, 0x0a
        /*138e*/ 	.short	(.L_1101 - .L_1100)
	.align		4
.L_1100:
        /*1390*/ 	.word	index@(.nv.constant0._ZN7cutlass13device_kernelIN5flash11enable_sm90INS1_16FlashAttnFwdSm90INS1_25CollectiveMainloopFwdSm90ILi2EN4cute5tupleIJNS5_1CILi1EEES8_S8_EEENS6_IJNS7_ILi64EEESA_SA_EEELi512ENS_6half_tEfNS_4arch4Sm90ELb1ELb0ELb0ELb1ELb0ELb1ELb1ELb0ELb0ELb1ELb1ELb0EEENS1_21CollectiveEpilogueFwdINS6_IJSA_NS7_ILi512EEESA_EEES9_SC_SE_Li256ELb1ELb1ELb1ELb0EEENS1_36VarlenDynamicPersistentTileSchedulerILi64ELi64ELi256ELi128ELb1ELb1ELb1ELb1ELb1ELb1EEEEEEEEEvNT_6ParamsE)
        /*1394*/ 	.short	0x0210
        /*1396*/ 	.short	0x0bf0


	//----- nvinfo : EIATTR_SW_WAR
	.align		4
.L_1101:
        /*1398*/ 	.byte	0x04, 0x36
        /*139a*/ 	.short	(.L_1103 - .L_1102)
.L_1102:
        /*139c*/ 	.word	0x00000008
.L_1103:


//--------------------- .nv.info._ZN7cutlass13device_kernelIN5flash11enable_sm90INS1_16FlashAttnFwdSm90INS1_25CollectiveMainloopFwdSm90ILi2EN4cute5tupleIJNS5_1CILi1EEES8_S8_EEENS6_IJNS7_ILi128EEENS7_ILi96EEENS7_ILi64EEEEEELi256ENS_6half_tEfNS_4arch4Sm90ELb0ELb0ELb0ELb0ELb0ELb0ELb0ELb1ELb0ELb1ELb1ELb0EEENS1_21CollectiveEpilogueFwdINS6_IJSA_NS7_ILi256EEESB_EEES9_SE_SG_Li256ELb0ELb1ELb1ELb0EEENS1_19SingleTileSchedulerILb0ELb1ELb1ELi128EEEEEEEEEvNT_6ParamsE --------------------------
	.section	.nv.info._ZN7cutlass13device_kernelIN5flash11enable_sm90INS1_16FlashAttnFwdSm90INS1_25CollectiveMainloopFwdSm90ILi2EN4cute5tupleIJNS5_1CILi1EEES8_S8_EEENS6_IJNS7_ILi128EEENS7_ILi96EEENS7_ILi64EEEEEELi256ENS_6half_tEfNS_4arch4Sm90ELb0ELb0ELb0ELb0ELb0ELb0ELb0ELb1ELb0ELb1ELb1ELb0EEENS1_21CollectiveEpilogueFwdINS6_IJSA_NS7_ILi256EEESB_EEES9_SE_SG_Li256ELb0ELb1ELb1ELb0EEENS1_19SingleTileSchedulerILb0ELb1ELb1ELi128EEEEEEEEEvNT_6ParamsE,"",@"SHT_CUDA_INFO"
	.sectionflags	@""
	.align	4


	//----- nvinfo : EIATTR_CUDA_API_VERSION
	.align		4
        /*0000*/ 	.byte	0x04, 0x37
        /*0002*/ 	.short	(.L_1105 - .L_1104)
.L_1104:
        /*0004*/ 	.word	0x00000082


	//----- nvinfo : EIATTR_KPARAM_INFO
	.align		4
.L_1105:
        /*0008*/ 	.byte	0x04, 0x17
        /*000a*/ 	.short	(.L_1107 - .L_1106)
.L_1106:
        /*000c*/ 	.word	0x00000000
        /*0010*/ 	.short	0x0000
        /*0012*/ 	.short	0x0070
        /*0014*/ 	.byte	0x00, 0xf0, 0x01, 0x28


	//----- nvinfo : EIATTR_SPARSE_MMA_MASK
	.align		4
.L_1107:
        /*0018*/ 	.byte	0x03, 0x50
        /*001a*/ 	.short	0x0000


	//----- nvinfo : EIATTR_MAXREG_COUNT
	.align		4
        /*001c*/ 	.byte	0x03, 0x1b
        /*001e*/ 	.short	0x00a8


	//----- nvinfo : EIATTR_NUM_BARRIERS
	.align		4
        /*0020*/ 	.byte	0x02, 0x4c
        /*0022*/ 	.byte	0x10
	.zero		1


	//----- nvinfo : EIATTR_EXTERNS
	.align		4
        /*0024*/ 	.byte	0x04, 0x0f
        /*0026*/ 	.short	(.L_1109 - .L_1108)


	//   ....[0]....
	.align		4
.L_1108:
        /*0028*/ 	.word	index@(__assertfail)


	//----- nvinfo : EIATTR_ANNOTATIONS
	.align		4
.L_1109:
        /*002c*/ 	.byte	0x04, 0x55
        /*002e*/ 	.short	(.L_1111 - .L_1110)


	//   ....[0]....
.L_1110:
        /*0030*/ 	.word	0x00000001
        /*0034*/ 	.byte	0x60, 0x81, 0x00, 0x00, 0x01, 0x00, 0x00, 0x00, 0xe0, 0x85, 0x00, 0x00, 0x01, 0x00, 0x00, 0x00
        /*0044*/ 	.byte	0x30, 0x86, 0x00, 0x00, 0x01, 0x00, 0x00, 0x00, 0x10, 0x88, 0x00, 0x00, 0x01, 0x00, 0x00, 0x00
        /*0054*/ 	.byte	0x00, 0x89, 0x00, 0x00, 0x01, 0x00, 0x00, 0x00, 0x40, 0x95, 0x00, 0x00, 0x01, 0x00, 0x00, 0x00
        /*0064*/ 	.byte	0xf0, 0x98, 0x00, 0x00, 0x01, 0x00, 0x00, 0x00, 0x20, 0x9b, 0x00, 0x00, 0x01, 0x00, 0x00, 0x00
        /*0074*/ 	.byte	0x60, 0xa3, 0x00, 0x00, 0x01, 0x00, 0x00, 0x00, 0xf0, 0xab, 0x00, 0x00


	//----- nvinfo : EIATTR_MERCURY_ISA_VERSION
	.align		4
.L_1111:
        /*0080*/ 	.byte	0x03, 0x5f
        /*0082*/ 	.short	0x0101


	//----- nvinfo : EIATTR_INT_WARP_WIDE_INSTR_OFFSETS
	.align		4
        /*0084*/ 	.byte	0x04, 0x31
        /*0086*/ 	.short	(.L_1113 - .L_1112)


	//   ....[0]....
.L_1112:
        /*0088*/ 	.word	0x00000130


	//   ....[1]....
        /*008c*/ 	.word	0x00000170


	//   ....[2]....
        /*0090*/ 	.word	0x000001e0


	//----- nvinfo : EIATTR_COOP_GROUP_MASK_REGIDS
	.align		4
.L_1113:
        /*0094*/ 	.byte	0x04, 0x29
        /*0096*/ 	.short	(.L_1115 - .L_1114)


	//   ....[0]....
.L_1114:
        /*0098*/ 	.word	0xffffffff


	//   ....[1]....
        /*009c*/ 	.word	0xffffffff


	//   ....[2]....
        /*00a0*/ 	.word	0xffffffff


	//   ....[3]....
        /*00a4*/ 	.word	0xffffffff


	//   ....[4]....
        /*00a8*/ 	.word	0xffffffff


	//   ....[5]....
        /*00ac*/ 	.word	0xffffffff


	//   ....[6]....
        /*00b0*/ 	.word	0xffffffff


	//   ....[7]....
        /*00b4*/ 	.word	0xffffffff


	//   ....[8]....
        /*00b8*/ 	.word	0xffffffff


	//   ....[9]....
        /*00bc*/ 	.word	0xffffffff


	//   ....[10]....
        /*00c0*/ 	.word	0xffffffff


	//   ....[11]....
        /*00c4*/ 	.word	0xffffffff


	//   ....[12]....
        /*00c8*/ 	.word	0xffffffff


	//   ....[13]....
        /*00cc*/ 	.word	0xffffffff


	//   ....[14]....
        /*00d0*/ 	.word	0xffffffff


	//   ....[15]....
        /*00d4*/ 	.word	0xffffffff


	//   ....[16]....
        /*00d8*/ 	.word	0xffffffff


	//   ....[17]....
        /*00dc*/ 	.word	0xffffffff


	//   ....[18]....
        /*00e0*/ 	.word	0xffffffff


	//   ....[19]....
        /*00e4*/ 	.word	0xffffffff


	//   ....[20]....
        /*00e8*/ 	.word	0xffffffff


	//   ....[21]....
        /*00ec*/ 	.word	0xffffffff


	//   ....[22]....
        /*00f0*/ 	.word	0xffffffff


	//   ....[23]....
        /*00f4*/ 	.word	0xffffffff


	//   ....[24]....
        /*00f8*/ 	.word	0xffffffff


	//   ....[25]....
        /*00fc*/ 	.word	0xffffffff


	//   ....[26]....
        /*0100*/ 	.word	0xffffffff


	//   ....[27]....
        /*0104*/ 	.word	0xffffffff


	//   ....[28]....
        /*0108*/ 	.word	0xffffffff


	//   ....[29]....
        /*010c*/ 	.word	0xffffffff


	//   ....[30]....
        /*0110*/ 	.word	0xffffffff


	//   ....[31]....
        /*0114*/ 	.word	0xffffffff


	//   ....[32]....
        /*0118*/ 	.word	0xffffffff


	//   ....[33]....
        /*011c*/ 	.word	0xffffffff


	//   ....[34]....
        /*0120*/ 	.word	0xffffffff


	//   ....[35]....
        /*0124*/ 	.word	0xffffffff


	//   ....[36]....
        /*0128*/ 	.word	0xffffffff


	//   ....[37]....
        /*012c*/ 	.word	0xffffffff


	//   ....[38]....
        /*0130*/ 	.word	0xffffffff


	//   ....[39]....
        /*0134*/ 	.word	0xffffffff


	//   ....[40]....
        /*0138*/ 	.word	0xffffffff


	//   ....[41]....
        /*013c*/ 	.word	0xffffffff


	//   ....[42]....
        /*0140*/ 	.word	0xffffffff


	//   ....[43]....
        /*0144*/ 	.word	0xffffffff


	//   ....[44]....
        /*0148*/ 	.word	0xffffffff


	//   ....[45]....
        /*014c*/ 	.word	0xffffffff


	//   ....[46]....
        /*0150*/ 	.word	0xffffffff


	//   ....[47]....
        /*0154*/ 	.word	0x0500000f


	//   ....[48]....
        /*0158*/ 	.word	0x0500000f


	//   ....[49]....
        /*015c*/ 	.word	0x0500000f


	//   ....[50]....
        /*0160*/ 	.word	0x0500000f


	//   ....[51]....
        /*0164*/ 	.word	0x0500000f


	//   ....[52]....
        /*0168*/ 	.word	0x0500000f


	//   ....[53]....
        /*016c*/ 	.word	0x0500000f


	//   ....[54]....
        /*0170*/ 	.word	0x0500000f


	//   ....[55]....
        /*0174*/ 	.word	0x0500000f


	//   ....[56]....
        /*0178*/ 	.word	0x0500000f


	//   ....[57]....
        /*017c*/ 	.word	0x0500000f


	//   ....[58]....
        /*0180*/ 	.word	0x0500000f


	//   ....[59]....
        /*0184*/ 	.word	0x0500000f


	//   ....[60]....
        /*0188*/ 	.word	0x0500000f


	//   ....[61]....
        /*018c*/ 	.word	0x0500000f


	//   ....[62]....
        /*0190*/ 	.word	0x0500000f


	//   ....[63]....
        /*0194*/ 	.word	0x0500000f


	//   ....[64]....
        /*0198*/ 	.word	0x0500000f


	//----- nvinfo : EIATTR_COOP_GROUP_INSTR_OFFSETS
	.align		4
.L_1115:
        /*019c*/ 	.byte	0x04, 0x28
        /*019e*/ 	.short	(.L_1117 - .L_1116)


	//   ....[0]....
.L_1116:
        /*01a0*/ 	.word	0x00000060


	//   ....[1]....
        /*01a4*/ 	.word	0x00000140


	//   ....[2]....
        /*01a8*/ 	.word	0x00000190


	//   ....[3]....
        /*01ac*/ 	.word	0x000003c0


	//   ....[4]....
        /*01b0*/ 	.word	0x00000520


	//   ....[5]....
        /*01b4*/ 	.word	0x00000640


	//   ....[6]....
        /*01b8*/ 	.word	0x000007a0


	//   ....[7]....
        /*01bc*/ 	.word	0x00001320


	//   ....[8]....
        /*01c0*/ 	.word	0x00001eb0


	//   ....[9]....
        /*01c4*/ 	.word	0x00001f00


	//   ....[10]....
        /*01c8*/ 	.word	0x00002360


	//   ....[11]....
        /*01cc*/ 	.word	0x000023e0


	//   ....[12]....
        /*01d0*/ 	.word	0x00003440


	//   ....[13]....
        /*01d4*/ 	.word	0x00003460


	//   ....[14]....
        /*01d8*/ 	.word	0x00003a30


	//   ....[15]....
        /*01dc*/ 	.word	0x00003c00


	//   ....[16]....
        /*01e0*/ 	.word	0x00004ce0


	//   ....[17]....
        /*01e4*/ 	.word	0x00004d30


	//   ....[18]....
        /*01e8*/ 	.word	0x00004d60


	//   ....[19]....
        /*01ec*/ 	.word	0x00004d90


	//   ....[20]....
        /*01f0*/ 	.word	0x00005e30


	//   ....[21]....
        /*01f4*/ 	.word	0x00005e90


	//   ....[22]....
        /*01f8*/ 	.word	0x00005ed0


	//   ....[23]....
        /*01fc*/ 	.word	0x00005f00


	//   ....[24]....
        /*0200*/ 	.word	0x00005f40


	//   ....[25]....
        /*0204*/ 	.word	0x00005f70


	//   ....[26]....
        /*0208*/ 	.word	0x00006bc0


	//   ....[27]....
        /*020c*/ 	.word	0x00006bd0


	//   ....[28]....
        /*0210*/ 	.word	0x00007c00


	//   ....[29]....
        /*0214*/ 	.word	0x00008620


	//   ....[30]....
        /*0218*/ 	.word	0x00008ed0


	//   ....[31]....
        /*021c*/ 	.word	0x00008f00


	//   ....[32]....
        /*0220*/ 	.word	0x00008f80


	//   ....[33]....
        /*0224*/ 	.word	0x00008fc0


	//   ....[34]....
        /*0228*/ 	.word	0x00009020


	//   ....[35]....
        /*022c*/ 	.word	0x00009050


	//   ....[36]....
        /*0230*/ 	.word	0x000090a0


	//   ....[37]....
        /*0234*/ 	.word	0x000090e0


	//   ....[38]....
        /*0238*/ 	.word	0x00009140


	//   ....[39]....
        /*023c*/ 	.word	0x00009170


	//   ....[40]....
        /*0240*/ 	.word	0x000091c0


	//   ....[41]....
        /*0244*/ 	.word	0x000091f0


	//   ....[42]....
        /*0248*/ 	.word	0x00009250


	//   ....[43]....
        /*024c*/ 	.word	0x00009280


	//   ....[44]....
        /*0250*/ 	.word	0x000092a0


	//   ....[45]....
        /*0254*/ 	.word	0x000092e0


	//   ....[46]....
        /*0258*/ 	.word	0x0000b4d0


	//   ....[47]....
        /*025c*/ 	.word	0x0000b970


	//   ....[48]....
        /*0260*/ 	.word	0x0000bae0


	//   ....[49]....
        /*0264*/ 	.word	0x0000bb40


	//   ....[50]....
        /*0268*/ 	.word	0x0000bc00


	//   ....[51]....
        /*026c*/ 	.word	0x0000bcc0


	//   ....[52]....
        /*0270*/ 	.word	0x0000bd40


	//   ....[53]....
        /*0274*/ 	.word	0x0000be00


	//   ....[54]....
        /*0278*/ 	.word	0x0000be80


	//   ....[55]....
        /*027c*/ 	.word	0x0000bf40


	//   ....[56]....
        /*0280*/ 	.word	0x0000bfc0


	//   ....[57]....
        /*0284*/ 	.word	0x0000c080


	//   ....[58]....
        /*0288*/ 	.word	0x0000c100


	//   ....[59]....
        /*028c*/ 	.word	0x0000c1b0


	//   ....[60]....
        /*0290*/ 	.word	0x0000c230


	//   ....[61]....
        /*0294*/ 	.word	0x0000c2e0


	//   ....[62]....
        /*0298*/ 	.word	0x0000c370


	//   ....[63]....
        /*029c*/ 	.word	0x0000c400


	//   ....[64]....
        /*02a0*/ 	.word	0x0000c810


	//----- nvinfo : EIATTR_REG_RECONFIG
	.align		4
.L_1117:
        /*02a4*/ 	.byte	0x01, 0x54
	.zero		2


	//----- nvinfo : EIATTR_SYSCALL_OFFSETS
	.align		4
        /*02a8*/ 	.byte	0x04, 0x46
        /*02aa*/ 	.short	(.L_1119 - .L_1118)


	//   ....[0]....
.L_1118:
        /*02ac*/ 	.word	0x000014e0


	//   ....[1]....
        /*02b0*/ 	.word	0x000082e0


	//   ....[2]....
        /*02b4*/ 	.word	0x00008420


	//   ....[3]....
        /*02b8*/ 	.word	0x00008510


	//   ....[4]....
        /*02bc*/ 	.word	0x00008b60


	//----- nvinfo : EIATTR_MBARRIER_INSTR_OFFSETS
	.align		4
.L_1119:
        /*02c0*/ 	.byte	0x04, 0x39
        /*02c2*/ 	.short	(.L_1121 - .L_1120)


	//   ....[0]....
.L_1120:
        /*02c4*/ 	.word	0x00000270
        /*02c8*/ 	.word	0x000000ff
        /*02cc*/ 	.word	0x00022800
        /*02d0*/ 	.short	0x0100
        /*02d2*/ 	.byte	0x08
	.zero		1


	//   ....[1]....
        /*02d4*/ 	.word	0x00000280
        /*02d8*/ 	.word	0x000000ff
        /*02dc*/ 	.word	0x00022820
        /*02e0*/ 	.short	0x0100
        /*02e2*/ 	.byte	0x08
	.zero		1


	//   ....[2]....
        /*02e4*/ 	.word	0x00000370
        /*02e8*/ 	.word	0x000000ff
        /*02ec*/ 	.word	0x00022830
        /*02f0*/ 	.short	0x0100
        /*02f2*/ 	.byte	0x08
	.zero		1


	//   ....[3]....
        /*02f4*/ 	.word	0x00000380
        /*02f8*/ 	.word	0x000000ff
        /*02fc*/ 	.word	0x00022840
        /*0300*/ 	.short	0x0100
        /*0302*/ 	.byte	0x08
	.zero		1


	//   ....[4]....
        /*0304*/ 	.word	0x00000390
        /*0308*/ 	.word	0x000000ff
        /*030c*/ 	.word	0x00022838
        /*0310*/ 	.short	0x0100
        /*0312*/ 	.byte	0x08
	.zero		1


	//   ....[5]....
        /*0314*/ 	.word	0x000003a0
        /*0318*/ 	.word	0x000000ff
        /*031c*/ 	.word	0x00022848
        /*0320*/ 	.short	0x0100
        /*0322*/ 	.byte	0x08
	.zero		1


	//   ....[6]....
        /*0324*/ 	.word	0x000004d0
        /*0328*/ 	.word	0x000000ff
        /*032c*/ 	.word	0x00022850
        /*0330*/ 	.short	0x0100
        /*0332*/ 	.byte	0x08
	.zero		1


	//   ....[7]....
        /*0334*/ 	.word	0x000004e0
        /*0338*/ 	.word	0x000000ff
        /*033c*/ 	.word	0x00022860
        /*0340*/ 	.short	0x0100
        /*0342*/ 	.byte	0x08
	.zero		1


	//   ....[8]....
        /*0344*/ 	.word	0x000004f0
        /*0348*/ 	.word	0x000000ff
        /*034c*/ 	.word	0x00022858
        /*0350*/ 	.short	0x0100
        /*0352*/ 	.byte	0x08
	.zero		1


	//   ....[9]....
        /*0354*/ 	.word	0x00000500
        /*0358*/ 	.word	0x000000ff
        /*035c*/ 	.word	0x00022868
        /*0360*/ 	.short	0x0100
        /*0362*/ 	.byte	0x08
	.zero		1


	//   ....[10]....
        /*0364*/ 	.word	0x000005f0
        /*0368*/ 	.word	0x000000ff
        /*036c*/ 	.word	0x00022870
        /*0370*/ 	.short	0x0100
        /*0372*/ 	.byte	0x06
	.zero		1


	//   ....[11]....
        /*0374*/ 	.word	0x00000600
        /*0378*/ 	.word	0x000000ff
        /*037c*/ 	.word	0x00022880
        /*0380*/ 	.short	0x0100
        /*0382*/ 	.byte	0x06
	.zero		1


	//   ....[12]....
        /*0384*/ 	.word	0x00000610
        /*0388*/ 	.word	0x000000ff
        /*038c*/ 	.word	0x00022878
        /*0390*/ 	.short	0x0100
        /*0392*/ 	.byte	0x06
	.zero		1


	//   ....[13]....
        /*0394*/ 	.word	0x00000620
        /*0398*/ 	.word	0x000000ff
        /*039c*/ 	.word	0x00022888
        /*03a0*/ 	.short	0x0100
        /*03a2*/ 	.byte	0x06
	.zero		1


	//   ....[14]....
        /*03a4*/ 	.word	0x00000750
        /*03a8*/ 	.word	0x000000ff
        /*03ac*/ 	.word	0x00022890
        /*03b0*/ 	.short	0x0100
        /*03b2*/ 	.byte	0x08
	.zero		1


	//   ....[15]....
        /*03b4*/ 	.word	0x00000760
        /*03b8*/ 	.word	0x000000ff
        /*03bc*/ 	.word	0x000228a0
        /*03c0*/ 	.short	0x0100
        /*03c2*/ 	.byte	0x08
	.zero		1


	//   ....[16]....
        /*03c4*/ 	.word	0x00000770
        /*03c8*/ 	.word	0x000000ff
        /*03cc*/ 	.word	0x00022898
        /*03d0*/ 	.short	0x0100
        /*03d2*/ 	.byte	0x08
	.zero		1


	//   ....[17]....
        /*03d4*/ 	.word	0x00000780
        /*03d8*/ 	.word	0x000000ff
        /*03dc*/ 	.word	0x000228a8
        /*03e0*/ 	.short	0x0100
        /*03e2*/ 	.byte	0x08
	.zero		1


	//   ....[18]....
        /*03e4*/ 	.word	0x000008b0
        /*03e8*/ 	.word	0x000000ff
        /*03ec*/ 	.word	0x000228b0
        /*03f0*/ 	.short	0x0100
        /*03f2*/ 	.byte	0x08
	.zero		1


	//   ....[19]....
        /*03f4*/ 	.word	0x000008c0
        /*03f8*/ 	.word	0x000000ff
        /*03fc*/ 	.word	0x000228c0
        /*0400*/ 	.short	0x0100
        /*0402*/ 	.byte	0x08
	.zero		1


	//   ....[20]....
        /*0404*/ 	.word	0x000008d0
        /*0408*/ 	.word	0x000000ff
        /*040c*/ 	.word	0x000228b8
        /*0410*/ 	.short	0x0100
        /*0412*/ 	.byte	0x08
	.zero		1


	//   ....[21]....
        /*0414*/ 	.word	0x000008e0
        /*0418*/ 	.word	0x000000ff
        /*041c*/ 	.word	0x000228c8
        /*0420*/ 	.short	0x0100
        /*0422*/ 	.byte	0x08
	.zero		1


	//   ....[22]....
        /*0424*/ 	.word	0x00001510
        /*0428*/ 	.word	0x000000ff
        /*042c*/ 	.word	0x00022800
        /*0430*/ 	.short	0x010a
        /*0432*/ 	.byte	0x26
	.zero		1


	//   ....[23]....
        /*0434*/ 	.word	0x000015a0
        /*0438*/ 	.word	0x000000ff
        /*043c*/ 	.word	0x00022830
        /*0440*/ 	.short	0x010a
        /*0442*/ 	.byte	0x26
	.zero		1


	//   ....[24]....
        /*0444*/ 	.word	0x000015e0
        /*0448*/ 	.word	0x000000ff
        /*044c*/ 	.word	0x00022830
        /*0450*/ 	.short	0x010a
        /*0452*/ 	.byte	0x26
	.zero		1


	//   ....[25]....
        /*0454*/ 	.word	0x000027e0
        /*0458*/ 	.word	0x00000005
        /*045c*/ 	.word	0x00000000
        /*0460*/ 	.short	0x0101
        /*0462*/ 	.byte	0x3f
	.zero		1


	//   ....[26]....
        /*0464*/ 	.word	0x00002c30
        /*0468*/ 	.word	0x000000ff
        /*046c*/ 	.word	0x00022850
        /*0470*/ 	.short	0x010a
        /*0472*/ 	.byte	0x26
	.zero		1


	//   ....[27]....
        /*0474*/ 	.word	0x00002c70
        /*0478*/ 	.word	0x000000ff
        /*047c*/ 	.word	0x00022850
        /*0480*/ 	.short	0x010a
        /*0482*/ 	.byte	0x26
	.zero		1


	//   ....[28]....
        /*0484*/ 	.word	0x00002fb0
        /*0488*/ 	.word	0x00000009
        /*048c*/ 	.word	0x00000000
        /*0490*/ 	.short	0x0101
        /*0492*/ 	.byte	0x3f
	.zero		1


	//   ....[29]....
        /*0494*/ 	.word	0x00003110
        /*0498*/ 	.word	0x000000ff
        /*049c*/ 	.word	0x00022830
        /*04a0*/ 	.short	0x010a
        /*04a2*/ 	.byte	0x1a
	.zero		1


	//   ....[30]....
        /*04a4*/ 	.word	0x00003160
        /*04a8*/ 	.word	0x000000ff
        /*04ac*/ 	.word	0x00022830
        /*04b0*/ 	.short	0x010a
        /*04b2*/ 	.byte	0x1a
	.zero		1


	//   ....[31]....
        /*04b4*/ 	.word	0x00003ec0
        /*04b8*/ 	.word	0x0000009a
        /*04bc*/ 	.word	0x00000000
        /*04c0*/ 	.short	0x0101
        /*04c2*/ 	.byte	0x3f
	.zero		1


	//   ....[32]....
        /*04c4*/ 	.word	0x000049d0
        /*04c8*/ 	.word	0x000000ff
        /*04cc*/ 	.word	0x00022850
        /*04d0*/ 	.short	0x010a
        /*04d2*/ 	.byte	0x1a
	.zero		1


	//   ....[33]....
        /*04d4*/ 	.word	0x00004a20
        /*04d8*/ 	.word	0x000000ff
        /*04dc*/ 	.word	0x00022850
        /*04e0*/ 	.short	0x010a
        /*04e2*/ 	.byte	0x1a
	.zero		1


	//   ....[34]....
        /*04e4*/ 	.word	0x00004cc0
        /*04e8*/ 	.word	0x000000b3
        /*04ec*/ 	.word	0x00000000
        /*04f0*/ 	.short	0x0101
        /*04f2*/ 	.byte	0x3f
	.zero		1


	//   ....[35]....
        /*04f4*/ 	.word	0x00005f60
        /*04f8*/ 	.word	0x000000ff
        /*04fc*/ 	.word	0x00000000
        /*0500*/ 	.short	0x0101
        /*0502*/ 	.byte	0x04
	.zero		1


	//   ....[36]....
        /*0504*/ 	.word	0x00008850
        /*0508*/ 	.word	0x000000ff
        /*050c*/ 	.word	0x00022840
        /*0510*/ 	.short	0x010a
        /*0512*/ 	.byte	0x26
	.zero		1


	//   ....[37]....
        /*0514*/ 	.word	0x000093b0
        /*0518*/ 	.word	0x000000ff
        /*051c*/ 	.word	0x00022800
        /*0520*/ 	.short	0x0107
        /*0522*/ 	.byte	0x26
	.zero		1


	//   ....[38]....
        /*0524*/ 	.word	0x000093f0
        /*0528*/ 	.word	0x000000ff
        /*052c*/ 	.word	0x00022800
        /*0530*/ 	.short	0x0101
        /*0532*/ 	.byte	0x26
	.zero		1


	//   ....[39]....
        /*0534*/ 	.word	0x00009400
        /*0538*/ 	.word	0x000000ff
        /*053c*/ 	.word	0x00022820
        /*0540*/ 	.short	0x010a
        /*0542*/ 	.byte	0x26
	.zero		1


	//   ....[40]....
        /*0544*/ 	.word	0x00009460
        /*0548*/ 	.word	0x000000ff
        /*054c*/ 	.word	0x00022860
        /*0550*/ 	.short	0x010a
        /*0552*/ 	.byte	0x26
	.zero		1


	//   ....[41]....
        /*0554*/ 	.word	0x00009ce0
        /*0558*/ 	.word	0x000000ff
        /*055c*/ 	.word	0x00022848
        /*0560*/ 	.short	0x010a
        /*0562*/ 	.byte	0x26
	.zero		1


	//   ....[42]....
        /*0564*/ 	.word	0x00009eb0
        /*0568*/ 	.word	0x000000ff
        /*056c*/ 	.word	0x00022868
        /*0570*/ 	.short	0x010a
        /*0572*/ 	.byte	0x26
	.zero		1


	//   ....[43]....
        /*0574*/ 	.word	0x0000a520
        /*0578*/ 	.word	0x000000ff
        /*057c*/ 	.word	0x00022840
        /*0580*/ 	.short	0x010a
        /*0582*/ 	.byte	0x26
	.zero		1


	//   ....[44]....
        /*0584*/ 	.word	0x0000a700
        /*0588*/ 	.word	0x000000ff
        /*058c*/ 	.word	0x00022860
        /*0590*/ 	.short	0x010a
        /*0592*/ 	.byte	0x26
	.zero		1


	//   ....[45]....
        /*0594*/ 	.word	0x0000ada0
        /*0598*/ 	.word	0x000000ff
        /*059c*/ 	.word	0x00022848
        /*05a0*/ 	.short	0x010a
        /*05a2*/ 	.byte	0x26
	.zero		1


	//   ....[46]....
        /*05a4*/ 	.word	0x0000af80
        /*05a8*/ 	.word	0x000000ff
        /*05ac*/ 	.word	0x00022868
        /*05b0*/ 	.short	0x010a
        /*05b2*/ 	.byte	0x26
	.zero		1


	//   ....[47]....
        /*05b4*/ 	.word	0x0000b460
        /*05b8*/ 	.word	0x00000002
        /*05bc*/ 	.word	0x00022820
        /*05c0*/ 	.short	0x010a
        /*05c2*/ 	.byte	0x3f
	.zero		1


	//   ....[48]....
        /*05c4*/ 	.word	0x0000b5e0
        /*05c8*/ 	.word	0x00000007
        /*05cc*/ 	.word	0x00000000
        /*05d0*/ 	.short	0x010a
        /*05d2*/ 	.byte	0x3f
	.zero		1


	//   ....[49]....
        /*05d4*/ 	.word	0x0000b650
        /*05d8*/ 	.word	0x00000005
        /*05dc*/ 	.word	0x00000000
        /*05e0*/ 	.short	0x010a
        /*05e2*/ 	.byte	0x3f
	.zero		1


	//   ....[50]....
        /*05e4*/ 	.word	0x0000b6b0
        /*05e8*/ 	.word	0x00000005
        /*05ec*/ 	.word	0x00000000
        /*05f0*/ 	.short	0x010a
        /*05f2*/ 	.byte	0x3f
	.zero		1


	//   ....[51]....
        /*05f4*/ 	.word	0x0000b6e0
        /*05f8*/ 	.word	0x00000003
        /*05fc*/ 	.word	0x00000000
        /*0600*/ 	.short	0x010a
        /*0602*/ 	.byte	0x3f
	.zero		1


	//   ....[52]....
        /*0604*/ 	.word	0x0000b750
        /*0608*/ 	.word	0x00000003
        /*060c*/ 	.word	0x00022800
        /*0610*/ 	.short	0x010a
        /*0612*/ 	.byte	0x3f
	.zero		1


	//   ....[53]....
        /*0614*/ 	.word	0x0000b7b0
        /*0618*/ 	.word	0x00000003
        /*061c*/ 	.word	0x00022830
        /*0620*/ 	.short	0x010a
        /*0622*/ 	.byte	0x3f
	.zero		1


	//   ....[54]....
        /*0624*/ 	.word	0x0000b800
        /*0628*/ 	.word	0x00000009
        /*062c*/ 	.word	0x00022850
        /*0630*/ 	.short	0x010a
        /*0632*/ 	.byte	0x3f
	.zero		1


	//   ....[55]....
        /*0634*/ 	.word	0x0000b870
        /*0638*/ 	.word	0x00000003
        /*063c*/ 	.word	0x00022830
        /*0640*/ 	.short	0x010a
        /*0642*/ 	.byte	0x3f
	.zero		1


	//   ....[56]....
        /*0644*/ 	.word	0x0000b8d0
        /*0648*/ 	.word	0x000000b3
        /*064c*/ 	.word	0x00022850
        /*0650*/ 	.short	0x010a
        /*0652*/ 	.byte	0x3f
	.zero		1


	//   ....[57]....
        /*0654*/ 	.word	0x0000ba30
        /*0658*/ 	.word	0x00000003
        /*065c*/ 	.word	0x00022840
        /*0660*/ 	.short	0x010a
        /*0662*/ 	.byte	0x3f
	.zero		1


	//   ....[58]....
        /*0664*/ 	.word	0x0000c440
        /*0668*/ 	.word	0x00000003
        /*066c*/ 	.word	0x00022820
        /*0670*/ 	.short	0x010a
        /*0672*/ 	.byte	0x3f
	.zero		1


	//   ....[59]....
        /*0674*/ 	.word	0x0000c4a0
        /*0678*/ 	.word	0x00000003
        /*067c*/ 	.word	0x00022860
        /*0680*/ 	.short	0x010a
        /*0682*/ 	.byte	0x3f
	.zero		1


	//   ....[60]....
        /*0684*/ 	.word	0x0000c500
        /*0688*/ 	.word	0x00000003
        /*068c*/ 	.word	0x00022848
        /*0690*/ 	.short	0x010a
        /*0692*/ 	.byte	0x3f
	.zero		1


	//   ....[61]....
        /*0694*/ 	.word	0x0000c560
        /*0698*/ 	.word	0x00000003
        /*069c*/ 	.word	0x00022868
        /*06a0*/ 	.short	0x010a
        /*06a2*/ 	.byte	0x3f
	.zero		1


	//   ....[62]....
        /*06a4*/ 	.word	0x0000c5c0
        /*06a8*/ 	.word	0x00000003
        /*06ac*/ 	.word	0x00022840
        /*06b0*/ 	.short	0x010a
        /*06b2*/ 	.byte	0x3f
	.zero		1


	//   ....[63]....
        /*06b4*/ 	.word	0x0000c620
        /*06b8*/ 	.word	0x00000003
        /*06bc*/ 	.word	0x00022860
        /*06c0*/ 	.short	0x010a
        /*06c2*/ 	.byte	0x3f
	.zero		1


	//   ....[64]....
        /*06c4*/ 	.word	0x0000c680
        /*06c8*/ 	.word	0x00000003
        /*06cc*/ 	.word	0x00022848
        /*06d0*/ 	.short	0x010a
        /*06d2*/ 	.byte	0x3f
	.zero		1


	//   ....[65]....
        /*06d4*/ 	.word	0x0000c6e0
        /*06d8*/ 	.word	0x00000003
        /*06dc*/ 	.word	0x00022868
        /*06e0*/ 	.short	0x010a
        /*06e2*/ 	.byte	0x3f
	.zero		1


	//   ....[66]....
        /*06e4*/ 	.word	0x0000c730
        /*06e8*/ 	.word	0x00000002
        /*06ec*/ 	.word	0x00022820
        /*06f0*/ 	.short	0x010a
        /*06f2*/ 	.byte	0x3f
	.zero		1


	//   ....[67]....
        /*06f4*/ 	.word	0x0000c8d0
        /*06f8*/ 	.word	0x00000007
        /*06fc*/ 	.word	0x00000000
        /*0700*/ 	.short	0x010a
        /*0702*/ 	.byte	0x3f
	.zero		1


	//   ....[68]....
        /*0704*/ 	.word	0x0000c920
        /*0708*/ 	.word	0x00000005
        /*070c*/ 	.word	0x00000000
        /*0710*/ 	.short	0x010a
        /*0712*/ 	.byte	0x3f
	.zero		1


	//   ....[69]....
        /*0714*/ 	.word	0x0000c970
        /*0718*/ 	.word	0x00000005
        /*071c*/ 	.word	0x00000000
        /*0720*/ 	.short	0x010a
        /*0722*/ 	.byte	0x3f
	.zero		1


	//----- nvinfo : EIATTR_NUM_MBARRIERS
	.align		4
.L_1121:
        /*0724*/ 	.byte	0x03, 0x38
        /*0726*/ 	.short	0x0016


	//----- nvinfo : EIATTR_EXIT_INSTR_OFFSETS
	.align		4
        /*0728*/ 	.byte	0x04, 0x1c
        /*072a*/ 	.short	(.L_1123 - .L_1122)


	//   ....[0]....
.L_1122:
        /*072c*/ 	.word	0x0000b730


	//----- nvinfo : EIATTR_MAX_THREADS
	.align		4
.L_1123:
        /*0730*/ 	.byte	0x04, 0x05
        /*0732*/ 	.short	(.L_1125 - .L_1124)
.L_1124:
        /*0734*/ 	.word	0x00000180
        /*0738*/ 	.word	0x00000001
        /*073c*/ 	.word	0x00000001


	//----- nvinfo : EIATTR_CRS_STACK_SIZE
	.align		4
.L_1125:
        /*0740*/ 	.byte	0x04, 0x1e
        /*0742*/ 	.short	(.L_1127 - .L_1126)
.L_1126:
        /*0744*/ 	.word	0x00000000


	//----- nvinfo : EIATTR_CBANK_PARAM_SIZE
	.align		4
.L_1127:
        /*0748*/ 	.byte	0x03, 0x19
        /*074a*/ 	.short	0x0a70


	//----- nvinfo : EIATTR_PARAM_CBANK
	.align		4
        /*074c*/ 	.byte	0x04, 0x0a
        /*074e*/ 	.short	(.L_1129 - .L_1128)
	.align		4
.L_1128:
        /*0750*/ 	.word	index@(.nv.constant0._ZN7cutlass13device_kernelIN5flash11enable_sm90INS1_16FlashAttnFwdSm90INS1_25CollectiveMainloopFwdSm90ILi2EN4cute5tupleIJNS5_1CILi1EEES8_S8_EEENS6_IJNS7_ILi128EEENS7_ILi96EEENS7_ILi64EEEEEELi256ENS_6half_tEfNS_4arch4Sm90ELb0ELb0ELb0ELb0ELb0ELb0ELb0ELb1ELb0ELb1ELb1ELb0EEENS1_21CollectiveEpilogueFwdINS6_IJSA_NS7_ILi256EEESB_EEES9_SE_SG_Li256ELb0ELb1ELb1ELb0EEENS1_19SingleTileSchedulerILb0ELb1ELb1ELi128EEEEEEEEEvNT_6ParamsE)
        /*0754*/ 	.short	0x0210
        /*0756*/ 	.short	0x0a70


	//----- nvinfo : EIATTR_SW_WAR
	.align		4
.L_1129:
        /*0758*/ 	.byte	0x04, 0x36
        /*075a*/ 	.short	(.L_1131 - .L_1130)
.L_1130:
        /*075c*/ 	.word	0x00000008
.L_1131:


//--------------------- .nv.info._ZN7cutlass13device_kernelIN5flash11enable_sm90INS1_16FlashAttnFwdSm90INS1_25CollectiveMainloopFwdSm90ILi2EN4cute5tupleIJNS5_1CILi1EEES8_S8_EEENS6_IJNS7_ILi128EEENS7_ILi96EEENS7_ILi64EEEEEELi256ENS_6half_tEfNS_4arch4Sm90ELb0ELb0ELb0ELb0ELb0ELb0ELb1ELb1ELb0ELb1ELb1ELb0EEENS1_21CollectiveEpilogueFwdINS6_IJSA_NS7_ILi256EEESB_EEES9_SE_SG_Li256ELb0ELb1ELb1ELb0EEENS1_19SingleTileSchedulerILb0ELb1ELb1ELi128EEEEEEEEEvNT_6ParamsE --------------------------
	.section	.nv.info._ZN7cutlass13device_kernelIN5flash11enable_sm90INS1_16FlashAttnFwdSm90INS1_25CollectiveMainloopFwdSm90ILi2EN4cute5tupleIJNS5_1CILi1EEES8_S8_EEENS6_IJNS7_ILi128EEENS7_ILi96EEENS7_ILi64EEEEEELi256ENS_6half_tEfNS_4arch4Sm90ELb0ELb0ELb0ELb0ELb0ELb0ELb1ELb1ELb0ELb1ELb1ELb0EEENS1_21CollectiveEpilogueFwdINS6_IJSA_NS7_ILi256EEESB_EEES9_SE_SG_Li256ELb0ELb1ELb1ELb0EEENS1_19SingleTileSchedulerILb0ELb1ELb1ELi128EEEEEEEEEvNT_6ParamsE,"",@"SHT_CUDA_INFO"
	.sectionflags	@""
	.align	4


	//----- nvinfo : EIATTR_CUDA_API_VERSION
	.align		4
        /*0000*/ 	.byte	0x04, 0x37
        /*0002*/ 	.short	(.L_1133 - .L_1132)
.L_1132:
        /*0004*/ 	.word	0x00000082


	//----- nvinfo : EIATTR_KPARAM_INFO
	.align		4
.L_1133:
        /*0008*/ 	.byte	0x04, 0x17
        /*000a*/ 	.short	(.L_1135 - .L_1134)
.L_1134:
        /*000c*/ 	.word	0x00000000
        /*0010*/ 	.short	0x0000
        /*0012*/ 	.short	0x0070
        /*0014*/ 	.byte	0x00, 0xf0, 0x01, 0x2c


	//----- nvinfo : EIATTR_SPARSE_MMA_MASK
	.align		4
.L_1135:
        /*0018*/ 	.byte	0x03, 0x50
        /*001a*/ 	.short	0x0000


	//----- nvinfo : EIATTR_MAXREG_COUNT
	.align		4
        /*001c*/ 	.byte	0x03, 0x1b
        /*001e*/ 	.short	0x00a8


	//----- nvinfo : EIATTR_NUM_BARRIERS
	.align		4
        /*0020*/ 	.byte	0x02, 0x4c
        /*0022*/ 	.byte	0x10
	.zero		1


	//----- nvinfo : EIATTR_EXTERNS
	.align		4
        /*0024*/ 	.byte	0x04, 0x0f
        /*0026*/ 	.short	(.L_1137 - .L_1136)


	//   ....[0]....
	.align		4
.L_1136:
        /*0028*/ 	.word	index@(__assertfail)


	//----- nvinfo : EIATTR_ANNOTATIONS
	.align		4
.L_1137:
        /*002c*/ 	.byte	0x04, 0x55
        /*002e*/ 	.short	(.L_1139 - .L_1138)


	//   ....[0]....
.L_1138:
        /* <DEDUP_REMOVED lines=23> */


	//----- nvinfo : EIATTR_MERCURY_ISA_VERSION
	.align		4
.L_1139:
        /*0190*/ 	.byte	0x03, 0x5f
        /*0192*/ 	.short	0x0101


	//----- nvinfo : EIATTR_INT_WARP_WIDE_INSTR_OFFSETS
	.align		4
        /*0194*/ 	.byte	0x04, 0x31
        /*0196*/ 	.short	(.L_1141 - .L_1140)


	//   ....[0]....
.L_1140:
        /*0198*/ 	.word	0x00000130


	//   ....[1]....
        /*019c*/ 	.word	0x00000170


	//   ....[2]....
        /*01a0*/ 	.word	0x000001e0


	//   ....[3]....
        /*01a4*/ 	.word	0x000001f0


	//----- nvinfo : EIATTR_COOP_GROUP_MASK_REGIDS
	.align		4
.L_1141:
        /*01a8*/ 	.byte	0x04, 0x29
        /*01aa*/ 	.short	(.L_1143 - .L_1142)


	//   ....[0]....
.L_1142:
        /*01ac*/ 	.word	0xffffffff


	//   ....[1]....
        /*01b0*/ 	.word	0xffffffff


	//   ....[2]....
        /*01b4*/ 	.word	0xffffffff


	//   ....[3]....
        /*01b8*/ 	.word	0xffffffff


	//   ....[4]....
        /*01bc*/ 	.word	0xffffffff


	//   ....[5]....
        /*01c0*/ 	.word	0xffffffff


	//   ....[6]....
        /*01c4*/ 	.word	0xffffffff


	//   ....[7]....
        /*01c8*/ 	.word	0xffffffff


	//   ....[8]....
        /*01cc*/ 	.word	0xffffffff


	//   ....[9]....
        /*01d0*/ 	.word	0xffffffff


	//   ....[10]....
        /*01d4*/ 	.word	0xffffffff


	//   ....[11]....
        /*01d8*/ 	.word	0xffffffff


	//   ....[12]....
        /*01dc*/ 	.word	0xffffffff


	//   ....[13]....
        /*01e0*/ 	.word	0xffffffff


	//   ....[14]....
        /*01e4*/ 	.word	0xffffffff


	//   ....[15]....
        /*01e8*/ 	.word	0xffffffff


	//   ....[16]....
        /*01ec*/ 	.word	0xffffffff


	//   ....[17]....
        /*01f0*/ 	.word	0xffffffff


	//   ....[18]....
        /*01f4*/ 	.word	0xffffffff


	//   ....[19]....
        /*01f8*/ 	.word	0xffffffff


	//   ....[20]....
        /*01fc*/ 	.word	0xffffffff


	//   ....[21]....
        /*0200*/ 	.word	0xffffffff


	//   ....[22]....
        /*0204*/ 	.word	0xffffffff


	//   ....[23]....
        /*0208*/ 	.word	0xffffffff


	//   ....[24]....
        /*020c*/ 	.word	0xffffffff


	//   ....[25]....
        /*0210*/ 	.word	0xffffffff


	//   ....[26]....
        /*0214*/ 	.word	0xffffffff


	//   ....[27]....
        /*0218*/ 	.word	0xffffffff


	//   ....[28]....
        /*021c*/ 	.word	0xffffffff


	//   ....[29]....
        /*0220*/ 	.word	0xffffffff


	//   ....[30]....
        /*0224*/ 	.word	0xffffffff


	//   ....[31]....
        /*0228*/ 	.word	0xffffffff


	//   ....[32]....
        /*022c*/ 	.word	0xffffffff


	//   ....[33]....
        /*0230*/ 	.word	0xffffffff


	//   ....[34]....
        /*0234*/ 	.word	0xffffffff


	//   ....[35]....
        /*0238*/ 	.word	0xffffffff


	//   ....[36]....
        /*023c*/ 	.word	0xffffffff


	//   ....[37]....
        /*0240*/ 	.word	0xffffffff


	//   ....[38]....
        /*0244*/ 	.word	0xffffffff


	//   ....[39]....
        /*0248*/ 	.word	0xffffffff


	//   ....[40]....
        /*024c*/ 	.word	0xffffffff


	//   ....[41]....
        /*0250*/ 	.word	0xffffffff


	//   ....[42]....
        /*0254*/ 	.word	0xffffffff


	//   ....[43]....
        /*0258*/ 	.word	0xffffffff


	//   ....[44]....
        /*025c*/ 	.word	0xffffffff


	//   ....[45]....
        /*0260*/ 	.word	0xffffffff


	//   ....[46]....
        /*0264*/ 	.word	0xffffffff


	//   ....[47]....
        /*0268*/ 	.word	0xffffffff


	//   ....[48]....
        /*026c*/ 	.word	0xffffffff


	//   ....[49]....
        /*0270*/ 	.word	0xffffffff


	//   ....[50]....
        /*0274*/ 	.word	0xffffffff


	//   ....[51]....
        /*0278*/ 	.word	0xffffffff


	//   ....[52]....
        /*027c*/ 	.word	0xffffffff


	//   ....[53]....
        /*0280*/ 	.word	0xffffffff


	//   ....[54]....
        /*0284*/ 	.word	0xffffffff


	//   ....[55]....
        /*0288*/ 	.word	0xffffffff


	//   ....[56]....
        /*028c*/ 	.word	0xffffffff


	//   ....[57]....
        /*0290*/ 	.word	0xffffffff


	//   ....[58]....
        /*0294*/ 	.word	0xffffffff


	//   ....[59]....
        /*0298*/ 	.word	0xffffffff


	//   ....[60]....
        /*029c*/ 	.word	0xffffffff


	//   ....[61]....
        /*02a0*/ 	.word	0xffffffff


	//   ....[62]....
        /*02a4*/ 	.word	0xffffffff


	//   ....[63]....
        /*02a8*/ 	.word	0x0500000f


	//   ....[64]....
        /*02ac*/ 	.word	0x0500000f


	//   ....[65]....
        /*02b0*/ 	.word	0x0500000f


	//   ....[66]....
        /*02b4*/ 	.word	0x0500000f


	//   ....[67]....
        /*02b8*/ 	.word	0x0500000f


	//   ....[68]....
        /*02bc*/ 	.word	0x0500000f


	//   ....[69]....
        /*02c0*/ 	.word	0x0500000f


	//   ....[70]....
        /*02c4*/ 	.word	0x0500000f


	//   ....[71]....
        /*02c8*/ 	.word	0x0500000f


	//   ....[72]....
        /*02cc*/ 	.word	0x0500000f


	//   ....[73]....
        /*02d0*/ 	.word	0x0500000f


	//   ....[74]....
        /*02d4*/ 	.word	0x0500000f


	//   ....[75]....
        /*02d8*/ 	.word	0x0500000f


	//   ....[76]....
        /*02dc*/ 	.word	0x0500000f


	//   ....[77]....
        /*02e0*/ 	.word	0x0500000f


	//   ....[78]....
        /*02e4*/ 	.word	0x0500000f


	//   ....[79]....
        /*02e8*/ 	.word	0x0500000f


	//   ....[80]....
        /*02ec*/ 	.word	0x0500000f


	//   ....[81]....
        /*02f0*/ 	.word	0x0500000f


	//   ....[82]....
        /*02f4*/ 	.word	0x0500000f


	//   ....[83]....
        /*02f8*/ 	.word	0x0500000f


	//   ....[84]....
        /*02fc*/ 	.word	0x0500000f


	//   ....[85]....
        /*0300*/ 	.word	0x0500000f


	//   ....[86]....
        /*0304*/ 	.word	0x0500000f


	//   ....[87]....
        /*0308*/ 	.word	0x0500000f


	//   ....[88]....
        /*030c*/ 	.word	0x0500000f


	//   ....[89]....
        /*0310*/ 	.word	0x0500000f


	//   ....[90]....
        /*0314*/ 	.word	0x0500000f


	//   ....[91]....
        /*0318*/ 	.word	0x0500000f


	//   ....[92]....
        /*031c*/ 	.word	0x0500000f


	//   ....[93]....
        /*0320*/ 	.word	0x0500000f


	//   ....[94]....
        /*0324*/ 	.word	0x0500000f


	//   ....[95]....
        /*0328*/ 	.word	0x0500000f


	//   ....[96]....
        /*032c*/ 	.word	0x0500000f


	//----- nvinfo : EIATTR_COOP_GROUP_INSTR_OFFSETS
	.align		4
.L_1143:
        /*0330*/ 	.byte	0x04, 0x28
        /*0332*/ 	.short	(.L_1145 - .L_1144)


	//   ....[0]....
.L_1144:
        /*0334*/ 	.word	0x00000070


	//   ....[1]....
        /*0338*/ 	.word	0x00000140


	//   ....[2]....
        /*033c*/ 	.word	0x00000190


	//   ....[3]....
        /*0340*/ 	.word	0x000003e0


	//   ....[4]....
        /*0344*/ 	.word	0x00000540


	//   ....[5]....
        /*0348*/ 	.word	0x00000660


	//   ....[6]....
        /*034c*/ 	.word	0x000007c0


	//   ....[7]....
        /*0350*/ 	.word	0x00001360


	//   ....[8]....
        /*0354*/ 	.word	0x00002b50


	//   ....[9]....
        /*0358*/ 	.word	0x00002b70


	//   ....[10]....
        /*035c*/ 	.word	0x00002b90


	//   ....[11]....
        /*0360*/ 	.word	0x00002bb0


	//   ....[12]....
        /*0364*/ 	.word	0x000047d0


	//   ....[13]....
        /*0368*/ 	.word	0x00004830


	//   ....[14]....
        /*036c*/ 	.word	0x00004850


	//   ....[15]....
        /*0370*/ 	.word	0x00004870


	//   ....[16]....
        /*0374*/ 	.word	0x00005e20


	//   ....[17]....
        /*0378*/ 	.word	0x00005e60


	//   ....[18]....
        /*037c*/ 	.word	0x00005e90


	//   ....[19]....
        /*0380*/ 	.word	0x00005eb0


	//   ....[20]....
        /*0384*/ 	.word	0x00006f90


	//   ....[21]....
        /*0388*/ 	.word	0x00006ff0


	//   ....[22]....
        /*038c*/ 	.word	0x00007030


	//   ....[23]....
        /*0390*/ 	.word	0x00007060


	//   ....[24]....
        /*0394*/ 	.word	0x00007090


	//   ....[25]....
        /*0398*/ 	.word	0x000070b0


	//   ....[26]....
        /*039c*/ 	.word	0x00007d30


	//   ....[27]....
        /*03a0*/ 	.word	0x00007d40


	//   ....[28]....
        /*03a4*/ 	.word	0x00008da0


	//   ....[29]....
        /*03a8*/ 	.word	0x00009870


	//   ....[30]....
        /*03ac*/ 	.word	0x0000a1f0


	//   ....[31]....
        /*03b0*/ 	.word	0x0000a200


	//   ....[32]....
        /*03b4*/ 	.word	0x0000a210


	//   ....[33]....
        /*03b8*/ 	.word	0x0000a230


	//   ....[34]....
        /*03bc*/ 	.word	0x0000a260


	//   ....[35]....
        /*03c0*/ 	.word	0x0000a3e0


	//   ....[36]....
        /*03c4*/ 	.word	0x0000a3f0


	//   ....[37]....
        /*03c8*/ 	.word	0x0000a440


	//   ....[38]....
        /*03cc*/ 	.word	0x0000a510


	//   ....[39]....
        /*03d0*/ 	.word	0x0000a530


	//   ....[40]....
        /*03d4*/ 	.word	0x0000a5d0


	//   ....[41]....
        /*03d8*/ 	.word	0x0000a5f0


	//   ....[42]....
        /*03dc*/ 	.word	0x0000a670


	//   ....[43]....
        /*03e0*/ 	.word	0x0000a690


	//   ....[44]....
        /*03e4*/ 	.word	0x0000a6a0


	//   ....[45]....
        /*03e8*/ 	.word	0x0000a6b0


	//   ....[46]....
        /*03ec*/ 	.word	0x0000aea0


	//   ....[47]....
        /*03f0*/ 	.word	0x0000aed0


	//   ....[48]....
        /*03f4*/ 	.word	0x0000aef0


	//   ....[49]....
        /*03f8*/ 	.word	0x0000afa0


	//   ....[50]....
        /*03fc*/ 	.word	0x0000b040


	//   ....[51]....
        /*0400*/ 	.word	0x0000b050


	//   ....[52]....
        /*0404*/ 	.word	0x0000b070


	//   ....[53]....
        /*0408*/ 	.word	0x0000b0a0


	//   ....[54]....
        /*040c*/ 	.word	0x0000b110


	//   ....[55]....
        /*0410*/ 	.word	0x0000b140


	//   ....[56]....
        /*0414*/ 	.word	0x0000b1b0


	//   ....[57]....
        /*0418*/ 	.word	0x0000b200


	//   ....[58]....
        /*041c*/ 	.word	0x0000b290


	//   ....[59]....
        /*0420*/ 	.word	0x0000b2c0


	//   ....[60]....
        /*0424*/ 	.word	0x0000b370


	//   ....[61]....
        /*0428*/ 	.word	0x0000b3c0


	//   ....[62]....
        /*042c*/ 	.word	0x0000d6a0


	//   ....[63]....
        /*0430*/ 	.word	0x0000dc00


	//   ....[64]....
        /*0434*/ 	.word	0x0000dd80


	//   ....[65]....
        /*0438*/ 	.word	0x0000ddd0


	//   ....[66]....
        /*043c*/ 	.word	0x0000df20


	//   ....[67]....
        /*0440*/ 	.word	0x0000df90


	//   ....[68]....
        /*0444*/ 	.word	0x0000e0e0


	//   ....[69]....
        /*0448*/ 	.word	0x0000e160


	//   ....[70]....
        /*044c*/ 	.word	0x0000e250


	//   ....[71]....
        /*0450*/ 	.word	0x0000e2e0


	//   ....[72]....
        /*0454*/ 	.word	0x0000e3f0


	//   ....[73]....
        /*0458*/ 	.word	0x0000e460


	//   ....[74]....
        /*045c*/ 	.word	0x0000e580


	//   ....[75]....
        /*0460*/ 	.word	0x0000e5f0


	//   ....[76]....
        /*0464*/ 	.word	0x0000e700


	//   ....[77]....
        /*0468*/ 	.word	0x0000e760


	//   ....[78]....
        /*046c*/ 	.word	0x0000e860


	//   ....[79]....
        /*0470*/ 	.word	0x0000e8b0


	//   ....[80]....
        /*0474*/ 	.word	0x0000e950


	//   ....[81]....
        /*0478*/ 	.word	0x0000ea10


	//   ....[82]....
        /*047c*/ 	.word	0x0000ed20


	//   ....[83]....
        /*0480*/ 	.word	0x0000ed90


	//   ....[84]....
        /*0484*/ 	.word	0x0000eea0


	//   ....[85]....
        /*0488*/ 	.word	0x0000ef00


	//   ....[86]....
        /*048c*/ 	.word	0x0000f010


	//   ....[87]....
        /*0490*/ 	.word	0x0000f060


	//   ....[88]....
        /*0494*/ 	.word	0x0000f160


	//   ....[89]....
        /*0498*/ 	.word	0x0000f1c0


	//   ....[90]....
        /*049c*/ 	.word	0x0000f330


	//   ....[91]....
        /*04a0*/ 	.word	0x0000f380


	//   ....[92]....
        /*04a4*/ 	.word	0x0000f4a0


	//   ....[93]....
        /*04a8*/ 	.word	0x0000f4f0


	//   ....[94]....
        /*04ac*/ 	.word	0x0000f600


	//   ....[95]....
        /*04b0*/ 	.word	0x0000f650


	//   ....[96]....
        /*04b4*/ 	.word	0x0000fa60


	//----- nvinfo : EIATTR_REG_RECONFIG
	.align		4
.L_1145:
        /*04b8*/ 	.byte	0x01, 0x54
	.zero		2


	//----- nvinfo : EIATTR_SYSCALL_OFFSETS
	.align		4
        /*04bc*/ 	.byte	0x04, 0x46
        /*04be*/ 	.short	(.L_1147 - .L_1146)


	//   ....[0]....
.L_1146:
        /*04c0*/ 	.word	0x00001500


	//   ....[1]....
        /*04c4*/ 	.word	0x000094a0


	//   ....[2]....
        /*04c8*/ 	.word	0x000095e0


	//   ....[3]....
        /*04cc*/ 	.word	0x000096d0


	//   ....[4]....
        /*04d0*/ 	.word	0x00009e00


	//   ....[5]....
        /*04d4*/ 	.word	0x0000aa00


	//----- nvinfo : EIATTR_MBARRIER_INSTR_OFFSETS
	.align		4
.L_1147:
        /*04d8*/ 	.byte	0x04, 0x39
        /*04da*/ 	.short	(.L_1149 - .L_1148)


	//   ....[0]....
.L_1148:
        /*04dc*/ 	.word	0x00000280
        /*04e0*/ 	.word	0x000000ff
        /*04e4*/ 	.word	0x00032400
        /*04e8*/ 	.short	0x0100
        /*04ea*/ 	.byte	0x08
	.zero		1


	//   ....[1]....
        /*04ec*/ 	.word	0x00000290
        /*04f0*/ 	.word	0x000000ff
        /*04f4*/ 	.word	0x00032410
        /*04f8*/ 	.short	0x0100
        /*04fa*/ 	.byte	0x08
	.zero		1


	//   ....[2]....
        /*04fc*/ 	.word	0x000002a0
        /*0500*/ 	.word	0x000000ff
        /*0504*/ 	.word	0x00032420
        /*0508*/ 	.short	0x0100
        /*050a*/ 	.byte	0x08
	.zero		1


	//   ....[3]....
        /*050c*/ 	.word	0x00000390
        /*0510*/ 	.word	0x000000ff
        /*0514*/ 	.word	0x00032430
        /*0518*/ 	.short	0x0100
        /*051a*/ 	.byte	0x08
	.zero		1


	//   ....[4]....
        /*051c*/ 	.word	0x000003a0
        /*0520*/ 	.word	0x000000ff
        /*0524*/ 	.word	0x00032440
        /*0528*/ 	.short	0x0100
        /*052a*/ 	.byte	0x08
	.zero		1


	//   ....[5]....
        /*052c*/ 	.word	0x000003b0
        /*0530*/ 	.word	0x000000ff
        /*0534*/ 	.word	0x00032438
        /*0538*/ 	.short	0x0100
        /*053a*/ 	.byte	0x08
	.zero		1


	//   ....[6]....
        /*053c*/ 	.word	0x000003c0
        /*0540*/ 	.word	0x000000ff
        /*0544*/ 	.word	0x00032448
        /*0548*/ 	.short	0x0100
        /*054a*/ 	.byte	0x08
	.zero		1


	//   ....[7]....
        /*054c*/ 	.word	0x000004f0
        /*0550*/ 	.word	0x000000ff
        /*0554*/ 	.word	0x00032450
        /*0558*/ 	.short	0x0100
        /*055a*/ 	.byte	0x08
	.zero		1


	//   ....[8]....
        /*055c*/ 	.word	0x00000500
        /*0560*/ 	.word	0x000000ff
        /*0564*/ 	.word	0x00032460
        /*0568*/ 	.short	0x0100
        /*056a*/ 	.byte	0x08
	.zero		1


	//   ....[9]....
        /*056c*/ 	.word	0x00000510
        /*0570*/ 	.word	0x000000ff
        /*0574*/ 	.word	0x00032458
        /*0578*/ 	.short	0x0100
        /*057a*/ 	.byte	0x08
	.zero		1


	//   ....[10]....
        /*057c*/ 	.word	0x00000520
        /*0580*/ 	.word	0x000000ff
        /*0584*/ 	.word	0x00032468
        /*0588*/ 	.short	0x0100
        /*058a*/ 	.byte	0x08
	.zero		1


	//   ....[11]....
        /*058c*/ 	.word	0x00000610
        /*0590*/ 	.word	0x000000ff
        /*0594*/ 	.word	0x00032470
        /*0598*/ 	.short	0x0100
        /*059a*/ 	.byte	0x06
	.zero		1


	//   ....[12]....
        /*059c*/ 	.word	0x00000620
        /*05a0*/ 	.word	0x000000ff
        /*05a4*/ 	.word	0x00032480
        /*05a8*/ 	.short	0x0100
        /*05aa*/ 	.byte	0x06
	.zero		1


	//   ....[13]....
        /*05ac*/ 	.word	0x00000630
        /*05b0*/ 	.word	0x000000ff
        /*05b4*/ 	.word	0x00032478
        /*05b8*/ 	.short	0x0100
        /*05ba*/ 	.byte	0x06
	.zero		1


	//   ....[14]....
        /*05bc*/ 	.word	0x00000640
        /*05c0*/ 	.word	0x000000ff
        /*05c4*/ 	.word	0x00032488
        /*05c8*/ 	.short	0x0100
        /*05ca*/ 	.byte	0x06
	.zero		1


	//   ....[15]....
        /*05cc*/ 	.word	0x00000770
        /*05d0*/ 	.word	0x000000ff
        /*05d4*/ 	.word	0x00032490
        /*05d8*/ 	.short	0x0100
        /*05da*/ 	.byte	0x08
	.zero		1


	//   ....[16]....
        /*05dc*/ 	.word	0x00000780
        /*05e0*/ 	.word	0x000000ff
        /*05e4*/ 	.word	0x000324a0
        /*05e8*/ 	.short	0x0100
        /*05ea*/ 	.byte	0x08
	.zero		1


	//   ....[17]....
        /*05ec*/ 	.word	0x00000790
        /*05f0*/ 	.word	0x000000ff
        /*05f4*/ 	.word	0x00032498
        /*05f8*/ 	.short	0x0100
        /*05fa*/ 	.byte	0x08
	.zero		1


	//   ....[18]....
        /*05fc*/ 	.word	0x000007a0
        /*0600*/ 	.word	0x000000ff
        /*0604*/ 	.word	0x000324a8
        /*0608*/ 	.short	0x0100
        /*060a*/ 	.byte	0x08
	.zero		1


	//   ....[19]....
        /*060c*/ 	.word	0x000008d0
        /*0610*/ 	.word	0x000000ff
        /*0614*/ 	.word	0x000324b0
        /*0618*/ 	.short	0x0100
        /*061a*/ 	.byte	0x08
	.zero		1


	//   ....[20]....
        /*061c*/ 	.word	0x000008e0
        /*0620*/ 	.word	0x000000ff
        /*0624*/ 	.word	0x000324c0
        /*0628*/ 	.short	0x0100
        /*062a*/ 	.byte	0x08
	.zero		1


	//   ....[21]....
        /*062c*/ 	.word	0x000008f0
        /*0630*/ 	.word	0x000000ff
        /*0634*/ 	.word	0x000324b8
        /*0638*/ 	.short	0x0100
        /*063a*/ 	.byte	0x08
	.zero		1


	//   ....[22]....
        /*063c*/ 	.word	0x00000900
        /*0640*/ 	.word	0x000000ff
        /*0644*/ 	.word	0x000324c8
        /*0648*/ 	.short	0x0100
        /*064a*/ 	.byte	0x08
	.zero		1


	//   ....[23]....
        /*064c*/ 	.word	0x00001540
        /*0650*/ 	.word	0x000000ff
        /*0654*/ 	.word	0x00032400
        /*0658*/ 	.short	0x010a
        /*065a*/ 	.byte	0x04
	.zero		1


	//   ....[24]....
        /*065c*/ 	.word	0x00001600
        /*0660*/ 	.word	0x000000ff
        /*0664*/ 	.word	0x00032430
        /*0668*/ 	.short	0x010a
        /*066a*/ 	.byte	0x04
	.zero		1


	//   ....[25]....
        /*066c*/ 	.word	0x00001650
        /*0670*/ 	.word	0x000000ff
        /*0674*/ 	.word	0x00032430
        /*0678*/ 	.short	0x010a
        /*067a*/ 	.byte	0x04
	.zero		1


	//   ....[26]....
        /*067c*/ 	.word	0x000019d0
        /*0680*/ 	.word	0x000000ff
        /*0684*/ 	.word	0x00032410
        /*0688*/ 	.short	0x010a
        /*068a*/ 	.byte	0x09
	.zero		1


	//   ....[27]....
        /*068c*/ 	.word	0x00001a20
        /*0690*/ 	.word	0x000000ff
        /*0694*/ 	.word	0x00032450
        /*0698*/ 	.short	0x010a
        /*069a*/ 	.byte	0x04
	.zero		1


	//   ....[28]....
        /*069c*/ 	.word	0x00001a70
        /*06a0*/ 	.word	0x000000ff
        /*06a4*/ 	.word	0x00032450
        /*06a8*/ 	.short	0x010a
        /*06aa*/ 	.byte	0x04
	.zero		1


	//   ....[29]....
        /*06ac*/ 	.word	0x00002dd0
        /*06b0*/ 	.word	0x00000018
        /*06b4*/ 	.word	0x00000000
        /*06b8*/ 	.short	0x0101
        /*06ba*/ 	.byte	0x3f
	.zero		1


	//   ....[30]....
        /*06bc*/ 	.word	0x00003920
        /*06c0*/ 	.word	0x000000c6
        /*06c4*/ 	.word	0x00000000
        /*06c8*/ 	.short	0x0101
        /*06ca*/ 	.byte	0x3f
	.zero		1


	//   ....[31]....
        /*06cc*/ 	.word	0x00003ae0
        /*06d0*/ 	.word	0x000000ff
        /*06d4*/ 	.word	0x00032430
        /*06d8*/ 	.short	0x010a
        /*06da*/ 	.byte	0x3d
	.zero		1


	//   ....[32]....
        /*06dc*/ 	.word	0x00003b20
        /*06e0*/ 	.word	0x000000ff
        /*06e4*/ 	.word	0x00032430
        /*06e8*/ 	.short	0x010a
        /*06ea*/ 	.byte	0x3d
	.zero		1


	//   ....[33]....
        /*06ec*/ 	.word	0x00003e70
        /*06f0*/ 	.word	0x000000ff
        /*06f4*/ 	.word	0x00032450
        /*06f8*/ 	.short	0x010a
        /*06fa*/ 	.byte	0x3d
	.zero		1


	//   ....[34]....
        /*06fc*/ 	.word	0x00003eb0
        /*0700*/ 	.word	0x000000ff
        /*0704*/ 	.word	0x00032450
        /*0708*/ 	.short	0x010a
        /*070a*/ 	.byte	0x3d
	.zero		1


	//   ....[35]....
        /*070c*/ 	.word	0x00004a80
        /*0710*/ 	.word	0x00000098
        /*0714*/ 	.word	0x00000000
        /*0718*/ 	.short	0x0101
        /*071a*/ 	.byte	0x3f
	.zero		1


	//   ....[36]....
        /*071c*/ 	.word	0x00005e00
        /*0720*/ 	.word	0x000000d3
        /*0724*/ 	.word	0x00000000
        /*0728*/ 	.short	0x0101
        /*072a*/ 	.byte	0x3f
	.zero		1


	//   ....[37]....
        /*072c*/ 	.word	0x000070c0
        /*0730*/ 	.word	0x000000ff
        /*0734*/ 	.word	0x00000000
        /*0738*/ 	.short	0x0101
        /*073a*/ 	.byte	0x04
	.zero		1


	//   ....[38]....
        /*073c*/ 	.word	0x00009ac0
        /*0740*/ 	.word	0x000000ff
        /*0744*/ 	.word	0x00032440
        /*0748*/ 	.short	0x010a
        /*074a*/ 	.byte	0x26
	.zero		1


	//   ....[39]....
        /*074c*/ 	.word	0x0000a810
        /*0750*/ 	.word	0x000000ff
        /*0754*/ 	.word	0x00032400
        /*0758*/ 	.short	0x0107
        /*075a*/ 	.byte	0x26
	.zero		1


	//   ....[40]....
        /*075c*/ 	.word	0x0000a890
        /*0760*/ 	.word	0x000000ff
        /*0764*/ 	.word	0x00032400
        /*0768*/ 	.short	0x0101
        /*076a*/ 	.byte	0x26
	.zero		1


	//   ....[41]....
        /*076c*/ 	.word	0x0000b570
        /*0770*/ 	.word	0x000000ff
        /*0774*/ 	.word	0x00032410
        /*0778*/ 	.short	0x0107
        /*077a*/ 	.byte	0x26
	.zero		1


	//   ....[42]....
        /*077c*/ 	.word	0x0000b5d0
        /*0780*/ 	.word	0x000000ff
        /*0784*/ 	.word	0x00032410
        /*0788*/ 	.short	0x0101
        /*078a*/ 	.byte	0x26
	.zero		1


	//   ....[43]....
        /*078c*/ 	.word	0x0000b5e0
        /*0790*/ 	.word	0x000000ff
        /*0794*/ 	.word	0x00032420
        /*0798*/ 	.short	0x010a
        /*079a*/ 	.byte	0x26
	.zero		1


	//   ....[44]....
        /*079c*/ 	.word	0x0000b640
        /*07a0*/ 	.word	0x000000ff
        /*07a4*/ 	.word	0x00032460
        /*07a8*/ 	.short	0x010a
        /*07aa*/ 	.byte	0x26
	.zero		1


	//   ....[45]....
        /*07ac*/ 	.word	0x0000bed0
        /*07b0*/ 	.word	0x000000ff
        /*07b4*/ 	.word	0x00032448
        /*07b8*/ 	.short	0x010a
        /*07ba*/ 	.byte	0x26
	.zero		1


	//   ....[46]....
        /*07bc*/ 	.word	0x0000c0a0
        /*07c0*/ 	.word	0x000000ff
        /*07c4*/ 	.word	0x00032468
        /*07c8*/ 	.short	0x010a
        /*07ca*/ 	.byte	0x26
	.zero		1


	//   ....[47]....
        /*07cc*/ 	.word	0x0000c710
        /*07d0*/ 	.word	0x000000ff
        /*07d4*/ 	.word	0x00032440
        /*07d8*/ 	.short	0x010a
        /*07da*/ 	.byte	0x26
	.zero		1


	//   ....[48]....
        /*07dc*/ 	.word	0x0000c8f0
        /*07e0*/ 	.word	0x000000ff
        /*07e4*/ 	.word	0x00032460
        /*07e8*/ 	.short	0x010a
        /*07ea*/ 	.byte	0x26
	.zero		1


	//   ....[49]....
        /*07ec*/ 	.word	0x0000cf80
        /*07f0*/ 	.word	0x000000ff
        /*07f4*/ 	.word	0x00032448
        /*07f8*/ 	.short	0x010a
        /*07fa*/ 	.byte	0x26
	.zero		1


	//   ....[50]....
        /*07fc*/ 	.word	0x0000d160
        /*0800*/ 	.word	0x000000ff
        /*0804*/ 	.word	0x00032468
        /*0808*/ 	.short	0x010a
        /*080a*/ 	.byte	0x26
	.zero		1


	//   ....[51]....
        /*080c*/ 	.word	0x0000d630
        /*0810*/ 	.word	0x00000002
        /*0814*/ 	.word	0x00032420
        /*0818*/ 	.short	0x010a
        /*081a*/ 	.byte	0x3f
	.zero		1


	//   ....[52]....
        /*081c*/ 	.word	0x0000d7d0
        /*0820*/ 	.word	0x00000007
        /*0824*/ 	.word	0x00000000
        /*0828*/ 	.short	0x010a
        /*082a*/ 	.byte	0x3f
	.zero		1


	//   ....[53]....
        /*082c*/ 	.word	0x0000d840
        /*0830*/ 	.word	0x00000005
        /*0834*/ 	.word	0x00000000
        /*0838*/ 	.short	0x010a
        /*083a*/ 	.byte	0x3f
	.zero		1


	//   ....[54]....
        /*083c*/ 	.word	0x0000d8a0
        /*0840*/ 	.word	0x00000005
        /*0844*/ 	.word	0x00000000
        /*0848*/ 	.short	0x010a
        /*084a*/ 	.byte	0x3f
	.zero		1


	//   ....[55]....
        /*084c*/ 	.word	0x0000d8d0
        /*0850*/ 	.word	0x00000003
        /*0854*/ 	.word	0x00000000
        /*0858*/ 	.short	0x010a
        /*085a*/ 	.byte	0x3f
	.zero		1


	//   ....[56]....
        /*085c*/ 	.word	0x0000d950
        /*0860*/ 	.word	0x00000003
        /*0864*/ 	.word	0x00032400
        /*0868*/ 	.short	0x010a
        /*086a*/ 	.byte	0x3f
	.zero		1


	//   ....[57]....
        /*086c*/ 	.word	0x0000d9c0
        /*0870*/ 	.word	0x00000003
        /*0874*/ 	.word	0x00032430
        /*0878*/ 	.short	0x010a
        /*087a*/ 	.byte	0x3f
	.zero		1


	//   ....[58]....
        /*087c*/ 	.word	0x0000da30
        /*0880*/ 	.word	0x0000000b
        /*0884*/ 	.word	0x00032410
        /*0888*/ 	.short	0x010a
        /*088a*/ 	.byte	0x3f
	.zero		1


	//   ....[59]....
        /*088c*/ 	.word	0x0000daa0
        /*0890*/ 	.word	0x0000000b
        /*0894*/ 	.word	0x00032450
        /*0898*/ 	.short	0x010a
        /*089a*/ 	.byte	0x3f
	.zero		1


	//   ....[60]....
        /*089c*/ 	.word	0x0000db00
        /*08a0*/ 	.word	0x00000015
        /*08a4*/ 	.word	0x00032430
        /*08a8*/ 	.short	0x010a
        /*08aa*/ 	.byte	0x3f
	.zero		1


	//   ....[61]....
        /*08ac*/ 	.word	0x0000db60
        /*08b0*/ 	.word	0x00000015
        /*08b4*/ 	.word	0x00032450
        /*08b8*/ 	.short	0x010a
        /*08ba*/ 	.byte	0x3f
	.zero		1


	//   ....[62]....
        /*08bc*/ 	.word	0x0000dcc0
        /*08c0*/ 	.word	0x00000003
        /*08c4*/ 	.word	0x00032440
        /*08c8*/ 	.short	0x010a
        /*08ca*/ 	.byte	0x3f
	.zero		1


	//   ....[63]....
        /*08cc*/ 	.word	0x0000f690
        /*08d0*/ 	.word	0x00000003
        /*08d4*/ 	.word	0x00032420
        /*08d8*/ 	.short	0x010a
        /*08da*/ 	.byte	0x3f
	.zero		1


	//   ....[64]....
        /*08dc*/ 	.word	0x0000f6f0
        /*08e0*/ 	.word	0x00000003
        /*08e4*/ 	.word	0x00032460
        /*08e8*/ 	.short	0x010a
        /*08ea*/ 	.byte	0x3f
	.zero		1


	//   ....[65]....
        /*08ec*/ 	.word	0x0000f750
        /*08f0*/ 	.word	0x00000003
        /*08f4*/ 	.word	0x00032448
        /*08f8*/ 	.short	0x010a
        /*08fa*/ 	.byte	0x3f
	.zero		1


	//   ....[66]....
        /*08fc*/ 	.word	0x0000f7b0
        /*0900*/ 	.word	0x00000003
        /*0904*/ 	.word	0x00032468
        /*0908*/ 	.short	0x010a
        /*090a*/ 	.byte	0x3f
	.zero		1


	//   ....[67]....
        /*090c*/ 	.word	0x0000f810
        /*0910*/ 	.word	0x00000003
        /*0914*/ 	.word	0x00032440
        /*0918*/ 	.short	0x010a
        /*091a*/ 	.byte	0x3f
	.zero		1


	//   ....[68]....
        /*091c*/ 	.word	0x0000f870
        /*0920*/ 	.word	0x00000003
        /*0924*/ 	.word	0x00032460
        /*0928*/ 	.short	0x010a
        /*092a*/ 	.byte	0x3f
	.zero		1


	//   ....[69]....
        /*092c*/ 	.word	0x0000f8d0
        /*0930*/ 	.word	0x00000003
        /*0934*/ 	.word	0x00032448
        /*0938*/ 	.short	0x010a
        /*093a*/ 	.byte	0x3f
	.zero		1


	//   ....[70]....
        /*093c*/ 	.word	0x0000f930
        /*0940*/ 	.word	0x00000003
        /*0944*/ 	.word	0x00032468
        /*0948*/ 	.short	0x010a
        /*094a*/ 	.byte	0x3f
	.zero		1


	//   ....[71]....
        /*094c*/ 	.word	0x0000f980
        /*0950*/ 	.word	0x00000002
        /*0954*/ 	.word	0x00032420
        /*0958*/ 	.short	0x010a
        /*095a*/ 	.byte	0x3f
	.zero		1


	//   ....[72]....
        /*095c*/ 	.word	0x0000fb20
        /*0960*/ 	.word	0x00000007
        /*0964*/ 	.word	0x00000000
        /*0968*/ 	.short	0x010a
        /*096a*/ 	.byte	0x3f
	.zero		1


	//   ....[73]....
        /*096c*/ 	.word	0x0000fb70
        /*0970*/ 	.word	0x00000005
        /*0974*/ 	.word	0x00000000
        /*0978*/ 	.short	0x010a
        /*097a*/ 	.byte	0x3f
	.zero		1


	//   ....[74]....
        /*097c*/ 	.word	0x0000fbc0
        /*0980*/ 	.word	0x00000005
        /*0984*/ 	.word	0x00000000
        /*0988*/ 	.short	0x010a
        /*098a*/ 	.byte	0x3f
	.zero		1


	//----- nvinfo : EIATTR_NUM_MBARRIERS
	.align		4
.L_1149:
        /*098c*/ 	.byte	0x03, 0x38
        /*098e*/ 	.short	0x0017


	//----- nvinfo : EIATTR_EXIT_INSTR_OFFSETS
	.align		4
        /*0990*/ 	.byte	0x04, 0x1c
        /*0992*/ 	.short	(.L_1151 - .L_1150)


	//   ....[0]....
.L_1150:
        /*0994*/ 	.word	0x0000d920


	//----- nvinfo : EIATTR_MAX_THREADS
	.align		4
.L_1151:
        /*0998*/ 	.byte	0x04, 0x05
        /*099a*/ 	.short	(.L_1153 - .L_1152)
.L_1152:
        /*099c*/ 	.word	0x00000180
        /*09a0*/ 	.word	0x00000001
        /*09a4*/ 	.word	0x00000001


	//----- nvinfo : EIATTR_CRS_STACK_SIZE
	.align		4
.L_1153:
        /*09a8*/ 	.byte	0x04, 0x1e
        /*09aa*/ 	.short	(.L_1155 - .L_1154)
.L_1154:
        /*09ac*/ 	.word	0x00000000


	//----- nvinfo : EIATTR_CBANK_PARAM_SIZE
	.align		4
.L_1155:
        /*09b0*/ 	.byte	0x03, 0x19
        /*09b2*/ 	.short	0x0b70


	//----- nvinfo : EIATTR_PARAM_CBANK
	.align		4
        /*09b4*/ 	.byte	0x04, 0x0a
        /*09b6*/ 	.short	(.L_1157 - .L_1156)
	.align		4
.L_1156:
        /*09b8*/ 	.word	index@(.nv.constant0._ZN7cutlass13device_kernelIN5flash11enable_sm90INS1_16FlashAttnFwdSm90INS1_25CollectiveMainloopFwdSm90ILi2EN4cute5tupleIJNS5_1CILi1EEES8_S8_EEENS6_IJNS7_ILi128EEENS7_ILi96EEENS7_ILi64EEEEEELi256ENS_6half_tEfNS_4arch4Sm90ELb0ELb0ELb0ELb0ELb0ELb0ELb1ELb1ELb0ELb1ELb1ELb0EEENS1_21CollectiveEpilogueFwdINS6_IJSA_NS7_ILi256EEESB_EEES9_SE_SG_Li256ELb0ELb1ELb1ELb0EEENS1_19SingleTileSchedulerILb0ELb1ELb1ELi128EEEEEEEEEvNT_6ParamsE)
        /*09bc*/ 	.short	0x0210
        /*09be*/ 	.short	0x0b70


	//----- nvinfo : EIATTR_SW_WAR
	.align		4
.L_1157:
        /*09c0*/ 	.byte	0x04, 0x36
        /*09c2*/ 	.short	(.L_1159 - .L_1158)
.L_1158:
        /*09c4*/ 	.word	0x00000008
.L_1159:


//--------------------- .nv.info._ZN7cutlass13device_kernelIN5flash11enable_sm90INS1_16FlashAttnFwdSm90INS1_25CollectiveMainloopFwdSm90ILi2EN4cute5tupleIJNS5_1CILi1EEES8_S8_EEENS6_IJNS7_ILi128EEENS7_ILi96EEENS7_ILi64EEEEEELi256ENS_6half_tEfNS_4arch4Sm90ELb0ELb0ELb0ELb1ELb0ELb0ELb0ELb1ELb0ELb1ELb1ELb0EEENS1_21CollectiveEpilogueFwdINS6_IJSA_NS7_ILi256EEESB_EEES9_SE_SG_Li256ELb1ELb1ELb1ELb0EEENS1_36VarlenDynamicPersistentTileSchedulerILi128ELi96ELi256ELi128ELb1ELb1ELb1ELb0ELb1ELb1EEEEEEEEEvNT_6ParamsE --------------------------
	.section	.nv.info._ZN7cutlass13device_kernelIN5flash11enable_sm90INS1_16FlashAttnFwdSm90INS1_25CollectiveMainloopFwdSm90ILi2EN4cute5tupleIJNS5_1CILi1EEES8_S8_EEENS6_IJNS7_ILi128EEENS7_ILi96EEENS7_ILi64EEEEEELi256ENS_6half_tEfNS_4arch4Sm90ELb0ELb0ELb0ELb1ELb0ELb0ELb0ELb1ELb0ELb1ELb1ELb0EEENS1_21CollectiveEpilogueFwdINS6_IJSA_NS7_ILi256EEESB_EEES9_SE_SG_Li256ELb1ELb1ELb1ELb0EEENS1_36VarlenDynamicPersistentTileSchedulerILi128ELi96ELi256ELi128ELb1ELb1ELb1ELb0ELb1ELb1EEEEEEEEEvNT_6ParamsE,"",@"SHT_CUDA_INFO"
	.sectionflags	@""
	.align	4


	//----- nvinfo : EIATTR_CUDA_API_VERSION
	.align		4
        /*0000*/ 	.byte	0x04, 0x37
        /*0002*/ 	.short	(.L_1161 - .L_1160)
.L_1160:
        /*0004*/ 	.word	0x00000082


	//----- nvinfo : EIATTR_KPARAM_INFO
	.align		4
.L_1161:
        /*0008*/ 	.byte	0x04, 0x17
        /*000a*/ 	.short	(.L_1163 - .L_1162)
.L_1162:
        /*000c*/ 	.word	0x00000000
        /*0010*/ 	.short	0x0000
        /*0012*/ 	.short	0x0070
        /*0014*/ 	.byte	0x00, 0xf0, 0x01, 0x2a


	//----- nvinfo : EIATTR_SPARSE_MMA_MASK
	.align		4
.L_1163:
        /*0018*/ 	.byte	0x03, 0x50
        /*001a*/ 	.short	0x0000


	//----- nvinfo : EIATTR_MAXREG_COUNT
	.align		4
        /*001c*/ 	.byte	0x03, 0x1b
        /*001e*/ 	.short	0x00a8


	//----- nvinfo : EIATTR_NUM_BARRIERS
	.align		4
        /*0020*/ 	.byte	0x02, 0x4c
        /*0022*/ 	.byte	0x10
	.zero		1


	//----- nvinfo : EIATTR_EXTERNS
	.align		4
        /*0024*/ 	.byte	0x04, 0x0f
        /*0026*/ 	.short	(.L_1165 - .L_1164)


	//   ....[0]....
	.align		4
.L_1164:
        /*0028*/ 	.word	index@(__assertfail)


	//----- nvinfo : EIATTR_ANNOTATIONS
	.align		4
.L_1165:
        /*002c*/ 	.byte	0x04, 0x55
        /*002e*/ 	.short	(.L_1167 - .L_1166)


	//   ....[0]....
.L_1166:
        /* <DEDUP_REMOVED lines=65> */


	//----- nvinfo : EIATTR_MERCURY_ISA_VERSION
	.align		4
.L_1167:
        /*0430*/ 	.byte	0x03, 0x5f
        /*0432*/ 	.short	0x0101


	//----- nvinfo : EIATTR_UNUSED_LOAD_BYTE_OFFSET
	.align		4
        /*0434*/ 	.byte	0x04, 0x44
        /*0436*/ 	.short	(.L_1169 - .L_1168)


	//   ....[0]....
.L_1168:
        /*0438*/ 	.word	0x00000a30
        /*043c*/ 	.word	0x0000fff0


	//   ....[1]....
        /*0440*/ 	.word	0x00006180
        /*0444*/ 	.word	0x0000fff0


	//----- nvinfo : EIATTR_INT_WARP_WIDE_INSTR_OFFSETS
	.align		4
.L_1169:
        /*0448*/ 	.byte	0x04, 0x31
        /*044a*/ 	.short	(.L_1171 - .L_1170)


	//   ....[0]....
.L_1170:
        /*044c*/ 	.word	0x00000130


	//   ....[1]....
        /*0450*/ 	.word	0x00000170


	//   ....[2]....
        /*0454*/ 	.word	0x000001e0


	//   ....[3]....
        /*0458*/ 	.word	0x000036c0


	//   ....[4]....
        /*045c*/ 	.word	0x0000bf50


	//   ....[5]....
        /*0460*/ 	.word	0x0000bfe0


	//   ....[6]....
        /*0464*/ 	.word	0x0000fbd0


	//   ....[7]....
        /*0468*/ 	.word	0x0000fc60


	//----- nvinfo : EIATTR_COOP_GROUP_MASK_REGIDS
	.align		4
.L_1171:
        /*046c*/ 	.byte	0x04, 0x29
        /*046e*/ 	.short	(.L_1173 - .L_1172)


	//   ....[0]....
.L_1172:
        /*0470*/ 	.word	0xffffffff


	//   ....[1]....
        /*0474*/ 	.word	0xffffffff


	//   ....[2]....
        /*0478*/ 	.word	0xffffffff


	//   ....[3]....
        /*047c*/ 	.word	0xffffffff


	//   ....[4]....
        /*0480*/ 	.word	0xffffffff


	//   ....[5]....
        /*0484*/ 	.word	0xffffffff


	//   ....[6]....
        /*0488*/ 	.word	0xffffffff


	//   ....[7]....
        /*048c*/ 	.word	0xffffffff


	//   ....[8]....
        /*0490*/ 	.word	0xffffffff


	//   ....[9]....
        /*0494*/ 	.word	0xffffffff


	//   ....[10]....
        /*0498*/ 	.word	0xffffffff


	//   ....[11]....
        /*049c*/ 	.word	0xffffffff


	//   ....[12]....
        /*04a0*/ 	.word	0xffffffff


	//   ....[13]....
        /*04a4*/ 	.word	0xffffffff


	//   ....[14]....
        /*04a8*/ 	.word	0xffffffff


	//   ....[15]....
        /*04ac*/ 	.word	0xffffffff


	//   ....[16]....
        /*04b0*/ 	.word	0xffffffff


	//   ....[17]....
        /*04b4*/ 	.word	0xffffffff


	//   ....[18]....
        /*04b8*/ 	.word	0xffffffff


	//   ....[19]....
        /*04bc*/ 	.word	0xffffffff


	//   ....[20]....
        /*04c0*/ 	.word	0xffffffff


	//   ....[21]....
        /*04c4*/ 	.word	0xffffffff


	//   ....[22]....
        /*04c8*/ 	.word	0xffffffff


	//   ....[23]....
        /*04cc*/ 	.word	0xffffffff


	//   ....[24]....
        /*04d0*/ 	.word	0xffffffff


	//   ....[25]....
        /*04d4*/ 	.word	0xffffffff


	//   ....[26]....
        /*04d8*/ 	.word	0xffffffff


	//   ....[27]....
        /*04dc*/ 	.word	0xffffffff


	//   ....[28]....
        /*04e0*/ 	.word	0xffffffff


	//   ....[29]....
        /*04e4*/ 	.word	0xffffffff


	//   ....[30]....
        /*04e8*/ 	.word	0xffffffff


	//   ....[31]....
        /*04ec*/ 	.word	0xffffffff


	//   ....[32]....
        /*04f0*/ 	.word	0xffffffff


	//   ....[33]....
        /*04f4*/ 	.word	0xffffffff


	//   ....[34]....
        /*04f8*/ 	.word	0xffffffff


	//   ....[35]....
        /*04fc*/ 	.word	0xffffffff


	//   ....[36]....
        /*0500*/ 	.word	0xffffffff


	//   ....[37]....
        /*0504*/ 	.word	0xffffffff


	//   ....[38]....
        /*0508*/ 	.word	0xffffffff


	//   ....[39]....
        /*050c*/ 	.word	0xffffffff


	//   ....[40]....
        /*0510*/ 	.word	0xffffffff


	//   ....[41]....
        /*0514*/ 	.word	0xffffffff


	//   ....[42]....
        /*0518*/ 	.word	0xffffffff


	//   ....[43]....
        /*051c*/ 	.word	0xffffffff


	//   ....[44]....
        /*0520*/ 	.word	0xffffffff


	//   ....[45]....
        /*0524*/ 	.word	0xffffffff


	//   ....[46]....
        /*0528*/ 	.word	0xffffffff


	//   ....[47]....
        /*052c*/ 	.word	0xffffffff


	//   ....[48]....
        /*0530*/ 	.word	0xffffffff


	//   ....[49]....
        /*0534*/ 	.word	0xffffffff


	//   ....[50]....
        /*0538*/ 	.word	0xffffffff


	//   ....[51]....
        /*053c*/ 	.word	0xffffffff


	//   ....[52]....
        /*0540*/ 	.word	0xffffffff


	//   ....[53]....
        /*0544*/ 	.word	0xffffffff


	//   ....[54]....
        /*0548*/ 	.word	0xffffffff


	//   ....[55]....
        /*054c*/ 	.word	0xffffffff


	//   ....[56]....
        /*0550*/ 	.word	0xffffffff


	//   ....[57]....
        /*0554*/ 	.word	0xffffffff


	//   ....[58]....
        /*0558*/ 	.word	0xffffffff


	//   ....[59]....
        /*055c*/ 	.word	0xffffffff


	//   ....[60]....
        /*0560*/ 	.word	0xffffffff


	//   ....[61]....
        /*0564*/ 	.word	0xffffffff


	//   ....[62]....
        /*0568*/ 	.word	0xffffffff


	//   ....[63]....
        /*056c*/ 	.word	0xffffffff


	//   ....[64]....
        /*0570*/ 	.word	0xffffffff


	//   ....[65]....
        /*0574*/ 	.word	0xffffffff


	//   ....[66]....
        /*0578*/ 	.word	0xffffffff


	//   ....[67]....
        /*057c*/ 	.word	0xffffffff


	//   ....[68]....
        /*0580*/ 	.word	0xffffffff


	//   ....[69]....
        /*0584*/ 	.word	0xffffffff


	//   ....[70]....
        /*0588*/ 	.word	0xffffffff


	//   ....[71]....
        /*058c*/ 	.word	0xffffffff


	//   ....[72]....
        /*0590*/ 	.word	0xffffffff


	//   ....[73]....
        /*0594*/ 	.word	0xffffffff


	//   ....[74]....
        /*0598*/ 	.word	0xffffffff


	//   ....[75]....
        /*059c*/ 	.word	0xffffffff


	//   ....[76]....
        /*05a0*/ 	.word	0xffffffff


	//   ....[77]....
        /*05a4*/ 	.word	0xffffffff


	//   ....[78]....
        /*05a8*/ 	.word	0xffffffff


	//   ....[79]....
        /*05ac*/ 	.word	0xffffffff


	//   ....[80]....
        /*05b0*/ 	.word	0xffffffff


	//   ....[81]....
        /*05b4*/ 	.word	0xffffffff


	//   ....[82]....
        /*05b8*/ 	.word	0xffffffff


	//   ....[83]....
        /*05bc*/ 	.word	0xffffffff


	//   ....[84]....
        /*05c0*/ 	.word	0xffffffff


	//   ....[85]....
        /*05c4*/ 	.word	0xffffffff


	//   ....[86]....
        /*05c8*/ 	.word	0xffffffff


	//   ....[87]....
        /*05cc*/ 	.word	0xffffffff


	//   ....[88]....
        /*05d0*/ 	.word	0xffffffff


	//   ....[89]....
        /*05d4*/ 	.word	0xffffffff


	//   ....[90]....
        /*05d8*/ 	.word	0xffffffff


	//   ....[91]....
        /*05dc*/ 	.word	0xffffffff


	//   ....[92]....
        /*05e0*/ 	.word	0xffffffff


	//   ....[93]....
        /*05e4*/ 	.word	0xffffffff


	//   ....[94]....
        /*05e8*/ 	.word	0xffffffff


	//   ....[95]....
        /*05ec*/ 	.word	0xffffffff


	//   ....[96]....
        /*05f0*/ 	.word	0xffffffff


	//   ....[97]....
        /*05f4*/ 	.word	0x0500000f


	//   ....[98]....
        /*05f8*/ 	.word	0x0500000f


	//   ....[99]....
        /*05fc*/ 	.word	0x0500000f


	//   ....[100]....
        /*0600*/ 	.word	0x0500000f


	//   ....[101]....
        /*0604*/ 	.word	0x0500000f


	//   ....[102]....
        /*0608*/ 	.word	0x0500000f


	//   ....[103]....
        /*060c*/ 	.word	0x0500000f


	//   ....[104]....
        /*0610*/ 	.word	0x0500000f


	//   ....[105]....
        /*0614*/ 	.word	0x0500000f


	//   ....[106]....
        /*0618*/ 	.word	0x0500000f


	//   ....[107]....
        /*061c*/ 	.word	0x0500000f


	//   ....[108]....
        /*0620*/ 	.word	0x0500000f


	//   ....[109]....
        /*0624*/ 	.word	0x0500000f


	//   ....[110]....
        /*0628*/ 	.word	0x0500000f


	//   ....[111]....
        /*062c*/ 	.word	0x0500000f


	//   ....[112]....
        /*0630*/ 	.word	0x0500000f


	//   ....[113]....
        /*0634*/ 	.word	0x0500000f


	//   ....[114]....
        /*0638*/ 	.word	0x0500000f


	//   ....[115]....
        /*063c*/ 	.word	0x0500000f


	//   ....[116]....
        /*0640*/ 	.word	0x0500000f


	//   ....[117]....
        /*0644*/ 	.word	0x0500000f


	//   ....[118]....
        /*0648*/ 	.word	0x0500000f


	//   ....[119]....
        /*064c*/ 	.word	0x0500000f


	//   ....[120]....
        /*0650*/ 	.word	0x0500000f


	//   ....[121]....
        /*0654*/ 	.word	0x0500000f


	//   ....[122]....
        /*0658*/ 	.word	0x0500000f


	//   ....[123]....
        /*065c*/ 	.word	0x0500000f


	//   ....[124]....
        /*0660*/ 	.word	0x0500000f


	//   ....[125]....
        /*0664*/ 	.word	0x0500000f


	//   ....[126]....
        /*0668*/ 	.word	0x0500000f


	//   ....[127]....
        /*066c*/ 	.word	0x0500000f


	//   ....[128]....
        /*0670*/ 	.word	0x0500000f


	//   ....[129]....
        /*0674*/ 	.word	0x0500000f


	//   ....[130]....
        /*0678*/ 	.word	0x0500000f


	//   ....[131]....
        /*067c*/ 	.word	0x0500000f


	//   ....[132]....
        /*0680*/ 	.word	0x0500000f


	//----- nvinfo : EIATTR_COOP_GROUP_INSTR_OFFSETS
	.align		4
.L_1173:
        /*0684*/ 	.byte	0x04, 0x28
        /*0686*/ 	.short	(.L_1175 - .L_1174)


	//   ....[0]....
.L_1174:
        /*0688*/ 	.word	0x00000070


	//   ....[1]....
        /*068c*/ 	.word	0x00000140


	//   ....[2]....
        /*0690*/ 	.word	0x00000190


	//   ....[3]....
        /*0694*/ 	.word	0x000003c0


	//   ....[4]....
        /*0698*/ 	.word	0x00000520


	//   ....[5]....
        /*069c*/ 	.word	0x00000640


	//   ....[6]....
        /*06a0*/ 	.word	0x000007a0


	//   ....[7]....
        /*06a4*/ 	.word	0x00001cf0


	//   ....[8]....
        /*06a8*/ 	.word	0x000028b0


	//   ....[9]....
        /*06ac*/ 	.word	0x00002900


	//   ....[10]....
        /*06b0*/ 	.word	0x00002d20


	//   ....[11]....
        /*06b4*/ 	.word	0x00002d80


	//   ....[12]....
        /*06b8*/ 	.word	0x00003e40


	//   ....[13]....
        /*06bc*/ 	.word	0x00003e60


	//   ....[14]....
        /*06c0*/ 	.word	0x00004610


	//   ....[15]....
        /*06c4*/ 	.word	0x000046c0


	//   ....[16]....
        /*06c8*/ 	.word	0x00005700


	//   ....[17]....
        /*06cc*/ 	.word	0x00005770


	//   ....[18]....
        /*06d0*/ 	.word	0x000057d0


	//   ....[19]....
        /*06d4*/ 	.word	0x000057f0


	//   ....[20]....
        /*06d8*/ 	.word	0x000072f0


	//   ....[21]....
        /*06dc*/ 	.word	0x00007300


	//   ....[22]....
        /*06e0*/ 	.word	0x00007310


	//   ....[23]....
        /*06e4*/ 	.word	0x00007320


	//   ....[24]....
        /*06e8*/ 	.word	0x00007de0


	//   ....[25]....
        /*06ec*/ 	.word	0x00007e00


	//   ....[26]....
        /*06f0*/ 	.word	0x00007fb0


	//   ....[27]....
        /*06f4*/ 	.word	0x00007fd0


	//   ....[28]....
        /*06f8*/ 	.word	0x00008110


	//   ....[29]....
        /*06fc*/ 	.word	0x00008130


	//   ....[30]....
        /*0700*/ 	.word	0x00008280


	//   ....[31]....
        /*0704*/ 	.word	0x000082a0


	//   ....[32]....
        /*0708*/ 	.word	0x000087e0


	//   ....[33]....
        /*070c*/ 	.word	0x000087f0


	//   ....[34]....
        /*0710*/ 	.word	0x000090a0


	//   ....[35]....
        /*0714*/ 	.word	0x000090b0


	//   ....[36]....
        /*0718*/ 	.word	0x0000a310


	//   ....[37]....
        /*071c*/ 	.word	0x0000a340


	//   ....[38]....
        /*0720*/ 	.word	0x0000a4b0


	//   ....[39]....
        /*0724*/ 	.word	0x0000a4d0


	//   ....[40]....
        /*0728*/ 	.word	0x0000a610


	//   ....[41]....
        /*072c*/ 	.word	0x0000a630


	//   ....[42]....
        /*0730*/ 	.word	0x0000a780


	//   ....[43]....
        /*0734*/ 	.word	0x0000a7a0


	//   ....[44]....
        /*0738*/ 	.word	0x0000a970


	//   ....[45]....
        /*073c*/ 	.word	0x0000ab90


	//   ....[46]....
        /*0740*/ 	.word	0x0000abc0


	//   ....[47]....
        /*0744*/ 	.word	0x0000abf0


	//   ....[48]....
        /*0748*/ 	.word	0x0000ac20


	//   ....[49]....
        /*074c*/ 	.word	0x0000ac50


	//   ....[50]....
        /*0750*/ 	.word	0x0000ac80


	//   ....[51]....
        /*0754*/ 	.word	0x0000ae20


	//   ....[52]....
        /*0758*/ 	.word	0x0000ae50


	//   ....[53]....
        /*075c*/ 	.word	0x0000ae80


	//   ....[54]....
        /*0760*/ 	.word	0x0000aeb0


	//   ....[55]....
        /*0764*/ 	.word	0x0000aee0


	//   ....[56]....
        /*0768*/ 	.word	0x0000af10


	//   ....[57]....
        /*076c*/ 	.word	0x0000afa0


	//   ....[58]....
        /*0770*/ 	.word	0x0000afd0


	//   ....[59]....
        /*0774*/ 	.word	0x0000afe0


	//   ....[60]....
        /*0778*/ 	.word	0x0000b090


	//   ....[61]....
        /*077c*/ 	.word	0x0000c530


	//   ....[62]....
        /*0780*/ 	.word	0x0000cfe0


	//   ....[63]....
        /*0784*/ 	.word	0x0000d020


	//   ....[64]....
        /*0788*/ 	.word	0x0000d0c0


	//   ....[65]....
        /*078c*/ 	.word	0x0000d0d0


	//   ....[66]....
        /*0790*/ 	.word	0x0000d150


	//   ....[67]....
        /*0794*/ 	.word	0x0000d160


	//   ....[68]....
        /*0798*/ 	.word	0x0000d1e0


	//   ....[69]....
        /*079c*/ 	.word	0x0000d1f0


	//   ....[70]....
        /*07a0*/ 	.word	0x0000d270


	//   ....[71]....
        /*07a4*/ 	.word	0x0000d280


	//   ....[72]....
        /*07a8*/ 	.word	0x0000d300


	//   ....[73]....
        /*07ac*/ 	.word	0x0000d310


	//   ....[74]....
        /*07b0*/ 	.word	0x0000d390


	//   ....[75]....
        /*07b4*/ 	.word	0x0000d3a0


	//   ....[76]....
        /*07b8*/ 	.word	0x0000d3f0


	//   ....[77]....
        /*07bc*/ 	.word	0x0000d410


	//   ....[78]....
        /*07c0*/ 	.word	0x0000fee0


	//   ....[79]....
        /*07c4*/ 	.word	0x0000ff10


	//   ....[80]....
        /*07c8*/ 	.word	0x0000ff70


	//   ....[81]....
        /*07cc*/ 	.word	0x0000ffa0


	//   ....[82]....
        /*07d0*/ 	.word	0x0000ffd0


	//   ....[83]....
        /*07d4*/ 	.word	0x00010000


	//   ....[84]....
        /*07d8*/ 	.word	0x00010030


	//   ....[85]....
        /*07dc*/ 	.word	0x00010060


	//   ....[86]....
        /*07e0*/ 	.word	0x00010220


	//   ....[87]....
        /*07e4*/ 	.word	0x00010250


	//   ....[88]....
        /*07e8*/ 	.word	0x00010280


	//   ....[89]....
        /*07ec*/ 	.word	0x000102b0


	//   ....[90]....
        /*07f0*/ 	.word	0x000102e0


	//   ....[91]....
        /*07f4*/ 	.word	0x00010310


	//   ....[92]....
        /*07f8*/ 	.word	0x000103d0


	//   ....[93]....
        /*07fc*/ 	.word	0x000103f0


	//   ....[94]....
        /*0800*/ 	.word	0x00010400


	//   ....[95]....
        /*0804*/ 	.word	0x00010460


	//   ....[96]....
        /*0808*/ 	.word	0x00010b70


	//   ....[97]....
        /*080c*/ 	.word	0x00011050


	//   ....[98]....
        /*0810*/ 	.word	0x00011230


	//   ....[99]....
        /*0814*/ 	.word	0x00011280


	//   ....[100]....
        /*0818*/ 	.word	0x000112e0


	//   ....[101]....
        /*081c*/ 	.word	0x000113d0


	//   ....[102]....
        /*0820*/ 	.word	0x00011430


	//   ....[103]....
        /*0824*/ 	.word	0x00011520


	//   ....[104]....
        /*0828*/ 	.word	0x00011580


	//   ....[105]....
        /*082c*/ 	.word	0x00011670


	//   ....[106]....
        /*0830*/ 	.word	0x000116d0


	//   ....[107]....
        /*0834*/ 	.word	0x000117c0


	//   ....[108]....
        /*0838*/ 	.word	0x00011820


	//   ....[109]....
        /*083c*/ 	.word	0x00011910


	//   ....[110]....
        /*0840*/ 	.word	0x00011970


	//   ....[111]....
        /*0844*/ 	.word	0x00011a40


	//   ....[112]....
        /*0848*/ 	.word	0x00011ac0


	//   ....[113]....
        /*084c*/ 	.word	0x00011b90


	//   ....[114]....
        /*0850*/ 	.word	0x00011ec0


	//   ....[115]....
        /*0854*/ 	.word	0x00011f60


	//   ....[116]....
        /*0858*/ 	.word	0x000120f0


	//   ....[117]....
        /*085c*/ 	.word	0x00012160


	//   ....[118]....
        /*0860*/ 	.word	0x000121d0


	//   ....[119]....
        /*0864*/ 	.word	0x00012240


	//   ....[120]....
        /*0868*/ 	.word	0x000122b0


	//   ....[121]....
        /*086c*/ 	.word	0x00012330


	//   ....[122]....
        /*0870*/ 	.word	0x000123c0


	//   ....[123]....
        /*0874*/ 	.word	0x00012460


	//   ....[124]....
        /*0878*/ 	.word	0x000124d0


	//   ....[125]....
        /*087c*/ 	.word	0x00012540


	//   ....[126]....
        /*0880*/ 	.word	0x000125b0


	//   ....[127]....
        /*0884*/ 	.word	0x00012630


	//   ....[128]....
        /*0888*/ 	.word	0x000126a0


	//   ....[129]....
        /*088c*/ 	.word	0x00012740


	//   ....[130]....
        /*0890*/ 	.word	0x00012790


	//   ....[131]....
        /*0894*/ 	.word	0x00012820


	//   ....[132]....
        /*0898*/ 	.word	0x00012950


	//----- nvinfo : EIATTR_REG_RECONFIG
	.align		4
.L_1175:
        /*089c*/ 	.byte	0x01, 0x54
	.zero		2


	//----- nvinfo : EIATTR_SYSCALL_OFFSETS
	.align		4
        /*08a0*/ 	.byte	0x04, 0x46
        /*08a2*/ 	.short	(.L_1177 - .L_1176)


	//   ....[0]....
.L_1176:
        /*08a4*/ 	.word	0x00001e70


	//   ....[1]....
        /*08a8*/ 	.word	0x0000c150


	//   ....[2]....
        /*08ac*/ 	.word	0x0000c2a0


	//   ....[3]....
        /*08b0*/ 	.word	0x0000c3a0


	//   ....[4]....
        /*08b4*/ 	.word	0x0000cc20


	//----- nvinfo : EIATTR_MBARRIER_INSTR_OFFSETS
	.align		4
.L_1177:
        /*08b8*/ 	.byte	0x04, 0x39
        /*08ba*/ 	.short	(.L_1179 - .L_1178)


	//   ....[0]....
.L_1178:
        /*08bc*/ 	.word	0x00000270
        /*08c0*/ 	.word	0x000000ff
        /*08c4*/ 	.word	0x00022800
        /*08c8*/ 	.short	0x0100
        /*08ca*/ 	.byte	0x08
	.zero		1


	//   ....[1]....
        /*08cc*/ 	.word	0x00000280
        /*08d0*/ 	.word	0x000000ff
        /*08d4*/ 	.word	0x00022820
        /*08d8*/ 	.short	0x0100
        /*08da*/ 	.byte	0x08
	.zero		1


	//   ....[2]....
        /*08dc*/ 	.word	0x00000370
        /*08e0*/ 	.word	0x000000ff
        /*08e4*/ 	.word	0x00022830
        /*08e8*/ 	.short	0x0100
        /*08ea*/ 	.byte	0x08
	.zero		1


	//   ....[3]....
        /*08ec*/ 	.word	0x00000380
        /*08f0*/ 	.word	0x000000ff
        /*08f4*/ 	.word	0x00022840
        /*08f8*/ 	.short	0x0100
        /*08fa*/ 	.byte	0x08
	.zero		1


	//   ....[4]....
        /*08fc*/ 	.word	0x00000390
        /*0900*/ 	.word	0x000000ff
        /*0904*/ 	.word	0x00022838
        /*0908*/ 	.short	0x0100
        /*090a*/ 	.byte	0x08
	.zero		1


	//   ....[5]....
        /*090c*/ 	.word	0x000003a0
        /*0910*/ 	.word	0x000000ff
        /*0914*/ 	.word	0x00022848
        /*0918*/ 	.short	0x0100
        /*091a*/ 	.byte	0x08
	.zero		1


	//   ....[6]....
        /*091c*/ 	.word	0x000004d0
        /*0920*/ 	.word	0x000000ff
        /*0924*/ 	.word	0x00022850
        /*0928*/ 	.short	0x0100
        /*092a*/ 	.byte	0x08
	.zero		1


	//   ....[7]....
        /*092c*/ 	.word	0x000004e0
        /*0930*/ 	.word	0x000000ff
        /*0934*/ 	.word	0x00022860
        /*0938*/ 	.short	0x0100
        /*093a*/ 	.byte	0x08
	.zero		1


	//   ....[8]....
        /*093c*/ 	.word	0x000004f0
        /*0940*/ 	.word	0x000000ff
        /*0944*/ 	.word	0x00022858
        /*0948*/ 	.short	0x0100
        /*094a*/ 	.byte	0x08
	.zero		1


	//   ....[9]....
        /*094c*/ 	.word	0x00000500
        /*0950*/ 	.word	0x000000ff
        /*0954*/ 	.word	0x00022868
        /*0958*/ 	.short	0x0100
        /*095a*/ 	.byte	0x08
	.zero		1


	//   ....[10]....
        /*095c*/ 	.word	0x000005f0
        /*0960*/ 	.word	0x000000ff
        /*0964*/ 	.word	0x00022870
        /*0968*/ 	.short	0x0100
        /*096a*/ 	.byte	0x06
	.zero		1


	//   ....[11]....
        /*096c*/ 	.word	0x00000600
        /*0970*/ 	.word	0x000000ff
        /*0974*/ 	.word	0x00022880
        /*0978*/ 	.short	0x0100
        /*097a*/ 	.byte	0x06
	.zero		1


	//   ....[12]....
        /*097c*/ 	.word	0x00000610
        /*0980*/ 	.word	0x000000ff
        /*0984*/ 	.word	0x00022878
        /*0988*/ 	.short	0x0100
        /*098a*/ 	.byte	0x06
	.zero		1


	//   ....[13]....
        /*098c*/ 	.word	0x00000620
        /*0990*/ 	.word	0x000000ff
        /*0994*/ 	.word	0x00022888
        /*0998*/ 	.short	0x0100
        /*099a*/ 	.byte	0x06
	.zero		1


	//   ....[14]....
        /*099c*/ 	.word	0x00000750
        /*09a0*/ 	.word	0x000000ff
        /*09a4*/ 	.word	0x00022890
        /*09a8*/ 	.short	0x0100
        /*09aa*/ 	.byte	0x08
	.zero		1


	//   ....[15]....
        /*09ac*/ 	.word	0x00000760
        /*09b0*/ 	.word	0x000000ff
        /*09b4*/ 	.word	0x000228a0
        /*09b8*/ 	.short	0x0100
        /*09ba*/ 	.byte	0x08
	.zero		1


	//   ....[16]....
        /*09bc*/ 	.word	0x00000770
        /*09c0*/ 	.word	0x000000ff
        /*09c4*/ 	.word	0x00022898
        /*09c8*/ 	.short	0x0100
        /*09ca*/ 	.byte	0x08
	.zero		1


	//   ....[17]....
        /*09cc*/ 	.word	0x00000780
        /*09d0*/ 	.word	0x000000ff
        /*09d4*/ 	.word	0x000228a8
        /*09d8*/ 	.short	0x0100
        /*09da*/ 	.byte	0x08
	.zero		1


	//   ....[18]....
        /*09dc*/ 	.word	0x000008b0
        /*09e0*/ 	.word	0x000000ff
        /*09e4*/ 	.word	0x000228b0
        /*09e8*/ 	.short	0x0100
        /*09ea*/ 	.byte	0x08
	.zero		1


	//   ....[19]....
        /*09ec*/ 	.word	0x000008c0
        /*09f0*/ 	.word	0x000000ff
        /*09f4*/ 	.word	0x000228c0
        /*09f8*/ 	.short	0x0100
        /*09fa*/ 	.byte	0x08
	.zero		1


	//   ....[20]....
        /*09fc*/ 	.word	0x000008d0
        /*0a00*/ 	.word	0x000000ff
        /*0a04*/ 	.word	0x000228b8
        /*0a08*/ 	.short	0x0100
        /*0a0a*/ 	.byte	0x08
	.zero		1


	//   ....[21]....
        /*0a0c*/ 	.word	0x000008e0
        /*0a10*/ 	.word	0x000000ff
        /*0a14*/ 	.word	0x000228c8
        /*0a18*/ 	.short	0x0100
        /*0a1a*/ 	.byte	0x08
	.zero		1


	//   ....[22]....
        /*0a1c*/ 	.word	0x00001f20
        /*0a20*/ 	.word	0x00000006
        /*0a24*/ 	.word	0x00022800
        /*0a28*/ 	.short	0x010a
        /*0a2a*/ 	.byte	0x3f
	.zero		1


	//   ....[23]....
        /*0a2c*/ 	.word	0x00001ff0
        /*0a30*/ 	.word	0x000000ff
        /*0a34*/ 	.word	0x00022830
        /*0a38*/ 	.short	0x010a
        /*0a3a*/ 	.byte	0x16
	.zero		1


	//   ....[24]....
        /*0a3c*/ 	.word	0x00002030
        /*0a40*/ 	.word	0x000000ff
        /*0a44*/ 	.word	0x00022830
        /*0a48*/ 	.short	0x010a
        /*0a4a*/ 	.byte	0x16
	.zero		1


	//   ....[25]....
        /*0a4c*/ 	.word	0x00003200
        /*0a50*/ 	.word	0x00000004
        /*0a54*/ 	.word	0x00000000
        /*0a58*/ 	.short	0x0101
        /*0a5a*/ 	.byte	0x3f
	.zero		1


	//   ....[26]....
        /*0a5c*/ 	.word	0x00003630
        /*0a60*/ 	.word	0x000000ff
        /*0a64*/ 	.word	0x00022850
        /*0a68*/ 	.short	0x010a
        /*0a6a*/ 	.byte	0x16
	.zero		1


	//   ....[27]....
        /*0a6c*/ 	.word	0x00003670
        /*0a70*/ 	.word	0x000000ff
        /*0a74*/ 	.word	0x00022850
        /*0a78*/ 	.short	0x010a
        /*0a7a*/ 	.byte	0x16
	.zero		1


	//   ....[28]....
        /*0a7c*/ 	.word	0x00003960
        /*0a80*/ 	.word	0x000000ff
        /*0a84*/ 	.word	0x00000000
        /*0a88*/ 	.short	0x0101
        /*0a8a*/ 	.byte	0x16
	.zero		1


	//   ....[29]....
        /*0a8c*/ 	.word	0x00003ae0
        /*0a90*/ 	.word	0x000000ff
        /*0a94*/ 	.word	0x00022830
        /*0a98*/ 	.short	0x010a
        /*0a9a*/ 	.byte	0x18
	.zero		1


	//   ....[30]....
        /*0a9c*/ 	.word	0x00003b20
        /*0aa0*/ 	.word	0x000000ff
        /*0aa4*/ 	.word	0x00022830
        /*0aa8*/ 	.short	0x010a
        /*0aaa*/ 	.byte	0x18
	.zero		1


	//   ....[31]....
        /*0aac*/ 	.word	0x00004a30
        /*0ab0*/ 	.word	0x0000000c
        /*0ab4*/ 	.word	0x00000000
        /*0ab8*/ 	.short	0x0101
        /*0aba*/ 	.byte	0x3f
	.zero		1


	//   ....[32]....
        /*0abc*/ 	.word	0x000053b0
        /*0ac0*/ 	.word	0x000000ff
        /*0ac4*/ 	.word	0x00022850
        /*0ac8*/ 	.short	0x010a
        /*0aca*/ 	.byte	0x18
	.zero		1


	//   ....[33]....
        /*0acc*/ 	.word	0x000053f0
        /*0ad0*/ 	.word	0x000000ff
        /*0ad4*/ 	.word	0x00022850
        /*0ad8*/ 	.short	0x010a
        /*0ada*/ 	.byte	0x18
	.zero		1


	//   ....[34]....
        /*0adc*/ 	.word	0x000056e0
        /*0ae0*/ 	.word	0x00000009
        /*0ae4*/ 	.word	0x00000000
        /*0ae8*/ 	.short	0x0101
        /*0aea*/ 	.byte	0x3f
	.zero		1


	//   ....[35]....
        /*0aec*/ 	.word	0x00007e10
        /*0af0*/ 	.word	0x000000ff
        /*0af4*/ 	.word	0x00000000
        /*0af8*/ 	.short	0x0101
        /*0afa*/ 	.byte	0x08
	.zero		1


	//   ....[36]....
        /*0afc*/ 	.word	0x00008620
        /*0b00*/ 	.word	0x000000ff
        /*0b04*/ 	.word	0x00000000
        /*0b08*/ 	.short	0x0101
        /*0b0a*/ 	.byte	0x08
	.zero		1


	//   ....[37]....
        /*0b0c*/ 	.word	0x0000c780
        /*0b10*/ 	.word	0x00000000
        /*0b14*/ 	.word	0x00022840
        /*0b18*/ 	.short	0x010a
        /*0b1a*/ 	.byte	0x3f
	.zero		1


	//   ....[38]....
        /*0b1c*/ 	.word	0x0000d4b0
        /*0b20*/ 	.word	0x00000012
        /*0b24*/ 	.word	0x00022800
        /*0b28*/ 	.short	0x0107
        /*0b2a*/ 	.byte	0x3f
	.zero		1


	//   ....[39]....
        /*0b2c*/ 	.word	0x0000d5a0
        /*0b30*/ 	.word	0x00000012
        /*0b34*/ 	.word	0x00022800
        /*0b38*/ 	.short	0x0101
        /*0b3a*/ 	.byte	0x3f
	.zero		1


	//   ....[40]....
        /*0b3c*/ 	.word	0x0000d5c0
        /*0b40*/ 	.word	0x00000012
        /*0b44*/ 	.word	0x00022820
        /*0b48*/ 	.short	0x010a
        /*0b4a*/ 	.byte	0x3f
	.zero		1


	//   ....[41]....
        /*0b4c*/ 	.word	0x0000d6a0
        /*0b50*/ 	.word	0x00000002
        /*0b54*/ 	.word	0x00022860
        /*0b58*/ 	.short	0x010a
        /*0b5a*/ 	.byte	0x3f
	.zero		1


	//   ....[42]....
        /*0b5c*/ 	.word	0x0000df50
        /*0b60*/ 	.word	0x00000003
        /*0b64*/ 	.word	0x00022840
        /*0b68*/ 	.short	0x010a
        /*0b6a*/ 	.byte	0x3f
	.zero		1


	//   ....[43]....
        /*0b6c*/ 	.word	0x0000e1a0
        /*0b70*/ 	.word	0x00000003
        /*0b74*/ 	.word	0x00022860
        /*0b78*/ 	.short	0x010a
        /*0b7a*/ 	.byte	0x3f
	.zero		1


	//   ....[44]....
        /*0b7c*/ 	.word	0x0000e990
        /*0b80*/ 	.word	0x00000004
        /*0b84*/ 	.word	0x00022840
        /*0b88*/ 	.short	0x010a
        /*0b8a*/ 	.byte	0x3f
	.zero		1


	//   ....[45]....
        /*0b8c*/ 	.word	0x0000ebe0
        /*0b90*/ 	.word	0x00000004
        /*0b94*/ 	.word	0x00022860
        /*0b98*/ 	.short	0x010a
        /*0b9a*/ 	.byte	0x3f
	.zero		1


	//   ....[46]....
        /*0b9c*/ 	.word	0x0000f360
        /*0ba0*/ 	.word	0x00000002
        /*0ba4*/ 	.word	0x00022840
        /*0ba8*/ 	.short	0x010a
        /*0baa*/ 	.byte	0x3f
	.zero		1


	//   ....[47]....
        /*0bac*/ 	.word	0x0000f5b0
        /*0bb0*/ 	.word	0x00000002
        /*0bb4*/ 	.word	0x00022860
        /*0bb8*/ 	.short	0x010a
        /*0bba*/ 	.byte	0x3f
	.zero		1


	//   ....[48]....
        /*0bbc*/ 	.word	0x00010af0
        /*0bc0*/ 	.word	0x00000000
        /*0bc4*/ 	.word	0x00022820
        /*0bc8*/ 	.short	0x010a
        /*0bca*/ 	.byte	0x3f
	.zero		1


	//   ....[49]....
        /*0bcc*/ 	.word	0x00010ce0
        /*0bd0*/ 	.word	0x00000006
        /*0bd4*/ 	.word	0x00000000
        /*0bd8*/ 	.short	0x010a
        /*0bda*/ 	.byte	0x3f
	.zero		1


	//   ....[50]....
        /*0bdc*/ 	.word	0x00010d10
        /*0be0*/ 	.word	0x00000007
        /*0be4*/ 	.word	0x00000000
        /*0be8*/ 	.short	0x010a
        /*0bea*/ 	.byte	0x3f
	.zero		1


	//   ....[51]....
        /*0bec*/ 	.word	0x00010d70
        /*0bf0*/ 	.word	0x00000004
        /*0bf4*/ 	.word	0x00000000
        /*0bf8*/ 	.short	0x010a
        /*0bfa*/ 	.byte	0x3f
	.zero		1


	//   ....[52]....
        /*0bfc*/ 	.word	0x00010da0
        /*0c00*/ 	.word	0x00000003
        /*0c04*/ 	.word	0x00000000
        /*0c08*/ 	.short	0x010a
        /*0c0a*/ 	.byte	0x3f
	.zero		1


	//   ....[53]....
        /*0c0c*/ 	.word	0x00010e00
        /*0c10*/ 	.word	0x00000006
        /*0c14*/ 	.word	0x00022800
        /*0c18*/ 	.short	0x010a
        /*0c1a*/ 	.byte	0x3f
	.zero		1


	//   ....[54]....
        /*0c1c*/ 	.word	0x00010e60
        /*0c20*/ 	.word	0x00000003
        /*0c24*/ 	.word	0x00022830
        /*0c28*/ 	.short	0x010a
        /*0c2a*/ 	.byte	0x3f
	.zero		1


	//   ....[55]....
        /*0c2c*/ 	.word	0x00010ec0
        /*0c30*/ 	.word	0x00000009
        /*0c34*/ 	.word	0x00022850
        /*0c38*/ 	.short	0x010a
        /*0c3a*/ 	.byte	0x3f
	.zero		1


	//   ....[56]....
        /*0c3c*/ 	.word	0x00010f20
        /*0c40*/ 	.word	0x00000003
        /*0c44*/ 	.word	0x00022830
        /*0c48*/ 	.short	0x010a
        /*0c4a*/ 	.byte	0x3f
	.zero		1


	//   ....[57]....
        /*0c4c*/ 	.word	0x00010f70
        /*0c50*/ 	.word	0x00000009
        /*0c54*/ 	.word	0x00022850
        /*0c58*/ 	.short	0x010a
        /*0c5a*/ 	.byte	0x3f
	.zero		1


	//   ....[58]....
        /*0c5c*/ 	.word	0x00011110
        /*0c60*/ 	.word	0x00000000
        /*0c64*/ 	.word	0x00022840
        /*0c68*/ 	.short	0x010a
        /*0c6a*/ 	.byte	0x3f
	.zero		1


	//   ....[59]....
        /*0c6c*/ 	.word	0x00011bd0
        /*0c70*/ 	.word	0x00000012
        /*0c74*/ 	.word	0x00022820
        /*0c78*/ 	.short	0x010a
        /*0c7a*/ 	.byte	0x3f
	.zero		1


	//   ....[60]....
        /*0c7c*/ 	.word	0x00011c20
        /*0c80*/ 	.word	0x00000002
        /*0c84*/ 	.word	0x00022860
        /*0c88*/ 	.short	0x010a
        /*0c8a*/ 	.byte	0x3f
	.zero		1


	//   ....[61]....
        /*0c8c*/ 	.word	0x00011c70
        /*0c90*/ 	.word	0x00000003
        /*0c94*/ 	.word	0x00022840
        /*0c98*/ 	.short	0x010a
        /*0c9a*/ 	.byte	0x3f
	.zero		1


	//   ....[62]....
        /*0c9c*/ 	.word	0x00011cc0
        /*0ca0*/ 	.word	0x00000003
        /*0ca4*/ 	.word	0x00022860
        /*0ca8*/ 	.short	0x010a
        /*0caa*/ 	.byte	0x3f
	.zero		1


	//   ....[63]....
        /*0cac*/ 	.word	0x00011d10
        /*0cb0*/ 	.word	0x00000004
        /*0cb4*/ 	.word	0x00022840
        /*0cb8*/ 	.short	0x010a
        /*0cba*/ 	.byte	0x3f
	.zero		1


	//   ....[64]....
        /*0cbc*/ 	.word	0x00011d60
        /*0cc0*/ 	.word	0x00000004
        /*0cc4*/ 	.word	0x00022860
        /*0cc8*/ 	.short	0x010a
        /*0cca*/ 	.byte	0x3f
	.zero		1


	//   ....[65]....
        /*0ccc*/ 	.word	0x00011db0
        /*0cd0*/ 	.word	0x00000002
        /*0cd4*/ 	.word	0x00022840
        /*0cd8*/ 	.short	0x010a
        /*0cda*/ 	.byte	0x3f
	.zero		1


	//   ....[66]....
        /*0cdc*/ 	.word	0x00011e00
        /*0ce0*/ 	.word	0x00000002
        /*0ce4*/ 	.word	0x00022860
        /*0ce8*/ 	.short	0x010a
        /*0cea*/ 	.byte	0x3f
	.zero		1


	//   ....[67]....
        /*0cec*/ 	.word	0x00012870
        /*0cf0*/ 	.word	0x00000000
        /*0cf4*/ 	.word	0x00022820
        /*0cf8*/ 	.short	0x010a
        /*0cfa*/ 	.byte	0x3f
	.zero		1


	//   ....[68]....
        /*0cfc*/ 	.word	0x00012a10
        /*0d00*/ 	.word	0x00000006
        /*0d04*/ 	.word	0x00000000
        /*0d08*/ 	.short	0x010a
        /*0d0a*/ 	.byte	0x3f
	.zero		1


	//   ....[69]....
        /*0d0c*/ 	.word	0x00012a60
        /*0d10*/ 	.word	0x00000007
        /*0d14*/ 	.word	0x00000000
        /*0d18*/ 	.short	0x010a
        /*0d1a*/ 	.byte	0x3f
	.zero		1


	//   ....[70]....
        /*0d1c*/ 	.word	0x00012ab0
        /*0d20*/ 	.word	0x00000004
        /*0d24*/ 	.word	0x00000000
        /*0d28*/ 	.short	0x010a
        /*0d2a*/ 	.byte	0x3f
	.zero		1


	//----- nvinfo : EIATTR_NUM_MBARRIERS
	.align		4
.L_1179:
        /*0d2c*/ 	.byte	0x03, 0x38
        /*0d2e*/ 	.short	0x0016


	//----- nvinfo : EIATTR_EXIT_INSTR_OFFSETS
	.align		4
        /*0d30*/ 	.byte	0x04, 0x1c
        /*0d32*/ 	.short	(.L_1181 - .L_1180)


	//   ....[0]....
.L_1180:
        /*0d34*/ 	.word	0x00000a70


	//   ....[1]....
        /*0d38*/ 	.word	0x0000a920


	//   ....[2]....
        /*0d3c*/ 	.word	0x00010df0


	//----- nvinfo : EIATTR_MAX_THREADS
	.align		4
.L_1181:
        /*0d40*/ 	.byte	0x04, 0x05
        /*0d42*/ 	.short	(.L_1183 - .L_1182)
.L_1182:
        /*0d44*/ 	.word	0x00000180
        /*0d48*/ 	.word	0x00000001
        /*0d4c*/ 	.word	0x00000001


	//----- nvinfo : EIATTR_CRS_STACK_SIZE
	.align		4
.L_1183:
        /*0d50*/ 	.byte	0x04, 0x1e
        /*0d52*/ 	.short	(.L_1185 - .L_1184)
.L_1184:
        /*0d54*/ 	.word	0x00000000


	//----- nvinfo : EIATTR_CBANK_PARAM_SIZE
	.align		4
.L_1185:
        /*0d58*/ 	.byte	0x03, 0x19
        /*0d5a*/ 	.short	0x0af0


	//----- nvinfo : EIATTR_PARAM_CBANK
	.align		4
        /*0d5c*/ 	.byte	0x04, 0x0a
        /*0d5e*/ 	.short	(.L_1187 - .L_1186)
	.align		4
.L_1186:
        /*0d60*/ 	.word	index@(.nv.constant0._ZN7cutlass13device_kernelIN5flash11enable_sm90INS1_16FlashAttnFwdSm90INS1_25CollectiveMainloopFwdSm90ILi2EN4cute5tupleIJNS5_1CILi1EEES8_S8_EEENS6_IJNS7_ILi128EEENS7_ILi96EEENS7_ILi64EEEEEELi256ENS_6half_tEfNS_4arch4Sm90ELb0ELb0ELb0ELb1ELb0ELb0ELb0ELb1ELb0ELb1ELb1ELb0EEENS1_21CollectiveEpilogueFwdINS6_IJSA_NS7_ILi256EEESB_EEES9_SE_SG_Li256ELb1ELb1ELb1ELb0EEENS1_36VarlenDynamicPersistentTileSchedulerILi128ELi96ELi256ELi128ELb1ELb1ELb1ELb0ELb1ELb1EEEEEEEEEvNT_6ParamsE)
        /*0d64*/ 	.short	0x0210
        /*0d66*/ 	.short	0x0af0


	//----- nvinfo : EIATTR_SW_WAR
	.align		4
.L_1187:
        /*0d68*/ 	.byte	0x04, 0x36
        /*0d6a*/ 	.short	(.L_1189 - .L_1188)
.L_1188:
        /*0d6c*/ 	.word	0x00000008
.L_1189:


//--------------------- .nv.info._ZN7cutlass13device_kernelIN5flash11enable_sm90INS1_16FlashAttnFwdSm90INS1_25CollectiveMainloopFwdSm90ILi2EN4cute5tupleIJNS5_1CILi1EEES8_S8_EEENS6_IJNS7_ILi128EEENS7_ILi96EEENS7_ILi64EEEEEELi256ENS_6half_tEfNS_4arch4Sm90ELb0ELb0ELb0ELb1ELb0ELb1ELb0ELb1ELb0ELb1ELb1ELb0EEENS1_21CollectiveEpilogueFwdINS6_IJSA_NS7_ILi256EEESB_EEES9_SE_SG_Li256ELb1ELb1ELb1ELb0EEENS1_36VarlenDynamicPersistentTileSchedulerILi128ELi96ELi256ELi128ELb1ELb1ELb1ELb0ELb1ELb1EEEEEEEEEvNT_6ParamsE --------------------------
	.section	.nv.info._ZN7cutlass13device_kernelIN5flash11enable_sm90INS1_16FlashAttnFwdSm90INS1_25CollectiveMainloopFwdSm90ILi2EN4cute5tupleIJNS5_1CILi1EEES8_S8_EEENS6_IJNS7_ILi128EEENS7_ILi96EEENS7_ILi64EEEEEELi256ENS_6half_tEfNS_4arch4Sm90ELb0ELb0ELb0ELb1ELb0ELb1ELb0ELb1ELb0ELb1ELb1ELb0EEENS1_21CollectiveEpilogueFwdINS6_IJSA_NS7_ILi256EEESB_EEES9_SE_SG_Li256ELb1ELb1ELb1ELb0EEENS1_36VarlenDynamicPersistentTileSchedulerILi128ELi96ELi256ELi128ELb1ELb1ELb1ELb0ELb1ELb1EEEEEEEEEvNT_6ParamsE,"",@"SHT_CUDA_INFO"
	.sectionflags	@""
	.align	4


	//----- nvinfo : EIATTR_CUDA_API_VERSION
	.align		4
        /*0000*/ 	.byte	0x04, 0x37
        /*0002*/ 	.short	(.L_1191 - .L_1190)
.L_1190:
        /*0004*/ 	.word	0x00000082


	//----- nvinfo : EIATTR_KPARAM_INFO
	.align		4
.L_1191:
        /*0008*/ 	.byte	0x04, 0x17
        /*000a*/ 	.short	(.L_1193 - .L_1192)
.L_1192:
        /*000c*/ 	.word	0x00000000
        /*0010*/ 	.short	0x0000
        /*0012*/ 	.short	0x0070
        /*0014*/ 	.byte	0x00, 0xf0, 0x01, 0x2a


	//----- nvinfo : EIATTR_SPARSE_MMA_MASK
	.align		4
.L_1193:
        /*0018*/ 	.byte	0x03, 0x50
        /*001a*/ 	.short	0x0000


	//----- nvinfo : EIATTR_MAXREG_COUNT
	.align		4
        /*001c*/ 	.byte	0x03, 0x1b
        /*001e*/ 	.short	0x00a8


	//----- nvinfo : EIATTR_NUM_BARRIERS
	.align		4
        /*0020*/ 	.byte	0x02, 0x4c
        /*0022*/ 	.byte	0x10
	.zero		1


	//----- nvinfo : EIATTR_EXTERNS
	.align		4
        /*0024*/ 	.byte	0x04, 0x0f
        /*0026*/ 	.short	(.L_1195 - .L_1194)


	//   ....[0]....
	.align		4
.L_1194:
        /*0028*/ 	.word	index@(__assertfail)


	//----- nvinfo : EIATTR_ANNOTATIONS
	.align		4
.L_1195:
        /*002c*/ 	.byte	0x04, 0x55
        /*002e*/ 	.short	(.L_1197 - .L_1196)


	//   ....[0]....
.L_1196:
        /* <DEDUP_REMOVED lines=81> */


	//----- nvinfo : EIATTR_MERCURY_ISA_VERSION
	.align		4
.L_1197:
        /*0530*/ 	.byte	0x03, 0x5f
        /*0532*/ 	.short	0x0101


	//----- nvinfo : EIATTR_UNUSED_LOAD_BYTE_OFFSET
	.align		4
        /*0534*/ 	.byte	0x04, 0x44
        /*0536*/ 	.short	(.L_1199 - .L_1198)


	//   ....[0]....
.L_1198:
        /*0538*/ 	.word	0x00000ac0
        /*053c*/ 	.word	0x0000fff0


	//   ....[1]....
        /*0540*/ 	.word	0x0000ce40
        /*0544*/ 	.word	0x0000fff0


	//----- nvinfo : EIATTR_INT_WARP_WIDE_INSTR_OFFSETS
	.align		4
.L_1199:
        /*0548*/ 	.byte	0x04, 0x31
        /*054a*/ 	.short	(.L_1201 - .L_1200)


	//   ....[0]....
.L_1200:
        /*054c*/ 	.word	0x00000190


	//   ....[1]....
        /*0550*/ 	.word	0x000001d0


	//   ....[2]....
        /*0554*/ 	.word	0x00000240


	//   ....[3]....
        /*0558*/ 	.word	0x000149c0


	//   ....[4]....
        /*055c*/ 	.word	0x00014a50


	//   ....[5]....
        /*0560*/ 	.word	0x00018680


	//   ....[6]....
        /*0564*/ 	.word	0x00018710


	//----- nvinfo : EIATTR_COOP_GROUP_MASK_REGIDS
	.align		4
.L_1201:
        /*0568*/ 	.byte	0x04, 0x29
        /*056a*/ 	.short	(.L_1203 - .L_1202)


	//   ....[0]....
.L_1202:
        /*056c*/ 	.word	0xffffffff


	//   ....[1]....
        /*0570*/ 	.word	0xffffffff


	//   ....[2]....
        /*0574*/ 	.word	0xffffffff


	//   ....[3]....
        /*0578*/ 	.word	0xffffffff


	//   ....[4]....
        /*057c*/ 	.word	0xffffffff


	//   ....[5]....
        /*0580*/ 	.word	0xffffffff


	//   ....[6]....
        /*0584*/ 	.word	0xffffffff


	//   ....[7]....
        /*0588*/ 	.word	0xffffffff


	//   ....[8]....
        /*058c*/ 	.word	0xffffffff


	//   ....[9]....
        /*0590*/ 	.word	0xffffffff


	//   ....[10]....
        /*0594*/ 	.word	0xffffffff


	//   ....[11]....
        /*0598*/ 	.word	0xffffffff


	//   ....[12]....
        /*059c*/ 	.word	0xffffffff


	//   ....[13]....
        /*05a0*/ 	.word	0xffffffff


	//   ....[14]....
        /*05a4*/ 	.word	0xffffffff


	//   ....[15]....
        /*05a8*/ 	.word	0xffffffff


	//   ....[16]....
        /*05ac*/ 	.word	0xffffffff


	//   ....[17]....
        /*05b0*/ 	.word	0xffffffff


	//   ....[18]....
        /*05b4*/ 	.word	0xffffffff


	//   ....[19]....
        /*05b8*/ 	.word	0xffffffff


	//   ....[20]....
        /*05bc*/ 	.word	0xffffffff


	//   ....[21]....
        /*05c0*/ 	.word	0xffffffff


	//   ....[22]....
        /*05c4*/ 	.word	0xffffffff


	//   ....[23]....
        /*05c8*/ 	.word	0xffffffff


	//   ....[24]....
        /*05cc*/ 	.word	0xffffffff


	//   ....[25]....
        /*05d0*/ 	.word	0xffffffff


	//   ....[26]....
        /*05d4*/ 	.word	0xffffffff


	//   ....[27]....
        /*05d8*/ 	.word	0xffffffff


	//   ....[28]....
        /*05dc*/ 	.word	0xffffffff


	//   ....[29]....
        /*05e0*/ 	.word	0xffffffff


	//   ....[30]....
        /*05e4*/ 	.word	0xffffffff


	//   ....[31]....
        /*05e8*/ 	.word	0xffffffff


	//   ....[32]....
        /*05ec*/ 	.word	0xffffffff


	//   ....[33]....
        /*05f0*/ 	.word	0xffffffff


	//   ....[34]....
        /*05f4*/ 	.word	0xffffffff


	//   ....[35]....
        /*05f8*/ 	.word	0xffffffff


	//   ....[36]....
        /*05fc*/ 	.word	0xffffffff


	//   ....[37]....
        /*0600*/ 	.word	0xffffffff


	//   ....[38]....
        /*0604*/ 	.word	0xffffffff


	//   ....[39]....
        /*0608*/ 	.word	0xffffffff


	//   ....[40]....
        /*060c*/ 	.word	0xffffffff


	//   ....[41]....
        /*0610*/ 	.word	0xffffffff


	//   ....[42]....
        /*0614*/ 	.word	0xffffffff


	//   ....[43]....
        /*0618*/ 	.word	0xffffffff


	//   ....[44]....
        /*061c*/ 	.word	0xffffffff


	//   ....[45]....
        /*0620*/ 	.word	0xffffffff


	//   ....[46]....
        /*0624*/ 	.word	0xffffffff


	//   ....[47]....
        /*0628*/ 	.word	0xffffffff


	//   ....[48]....
        /*062c*/ 	.word	0xffffffff


	//   ....[49]....
        /*0630*/ 	.word	0xffffffff


	//   ....[50]....
        /*0634*/ 	.word	0xffffffff


	//   ....[51]....
        /*0638*/ 	.word	0xffffffff


	//   ....[52]....
        /*063c*/ 	.word	0xffffffff


	//   ....[53]....
        /*0640*/ 	.word	0xffffffff


	//   ....[54]....
        /*0644*/ 	.word	0xffffffff


	//   ....[55]....
        /*0648*/ 	.word	0xffffffff


	//   ....[56]....
        /*064c*/ 	.word	0xffffffff


	//   ....[57]....
        /*0650*/ 	.word	0xffffffff


	//   ....[58]....
        /*0654*/ 	.word	0xffffffff


	//   ....[59]....
        /*0658*/ 	.word	0xffffffff


	//   ....[60]....
        /*065c*/ 	.word	0xffffffff


	//   ....[61]....
        /*0660*/ 	.word	0xffffffff


	//   ....[62]....
        /*0664*/ 	.word	0xffffffff


	//   ....[63]....
        /*0668*/ 	.word	0xffffffff


	//   ....[64]....
        /*066c*/ 	.word	0xffffffff


	//   ....[65]....
        /*0670*/ 	.word	0xffffffff


	//   ....[66]....
        /*0674*/ 	.word	0xffffffff


	//   ....[67]....
        /*0678*/ 	.word	0xffffffff


	//   ....[68]....
        /*067c*/ 	.word	0xffffffff


	//   ....[69]....
        /*0680*/ 	.word	0xffffffff


	//   ....[70]....
        /*0684*/ 	.word	0xffffffff


	//   ....[71]....
        /*0688*/ 	.word	0xffffffff


	//   ....[72]....
        /*068c*/ 	.word	0xffffffff


	//   ....[73]....
        /*0690*/ 	.word	0xffffffff


	//   ....[74]....
        /*0694*/ 	.word	0xffffffff


	//   ....[75]....
        /*0698*/ 	.word	0xffffffff


	//   ....[76]....
        /*069c*/ 	.word	0xffffffff


	//   ....[77]....
        /*06a0*/ 	.word	0xffffffff


	//   ....[78]....
        /*06a4*/ 	.word	0xffffffff


	//   ....[79]....
        /*06a8*/ 	.word	0xffffffff


	//   ....[80]....
        /*06ac*/ 	.word	0xffffffff


	//   ....[81]....
        /*06b0*/ 	.word	0xffffffff


	//   ....[82]....
        /*06b4*/ 	.word	0xffffffff


	//   ....[83]....
        /*06b8*/ 	.word	0xffffffff


	//   ....[84]....
        /*06bc*/ 	.word	0xffffffff


	//   ....[85]....
        /*06c0*/ 	.word	0xffffffff


	//   ....[86]....
        /*06c4*/ 	.word	0xffffffff


	//   ....[87]....
        /*06c8*/ 	.word	0xffffffff


	//   ....[88]....
        /*06cc*/ 	.word	0xffffffff


	//   ....[89]....
        /*06d0*/ 	.word	0xffffffff


	//   ....[90]....
        /*06d4*/ 	.word	0xffffffff


	//   ....[91]....
        /*06d8*/ 	.word	0xffffffff


	//   ....[92]....
        /*06dc*/ 	.word	0xffffffff


	//   ....[93]....
        /*06e0*/ 	.word	0xffffffff


	//   ....[94]....
        /*06e4*/ 	.word	0xffffffff


	//   ....[95]....
        /*06e8*/ 	.word	0xffffffff


	//   ....[96]....
        /*06ec*/ 	.word	0xffffffff


	//   ....[97]....
        /*06f0*/ 	.word	0xffffffff


	//   ....[98]....
        /*06f4*/ 	.word	0xffffffff


	//   ....[99]....
        /*06f8*/ 	.word	0xffffffff


	//   ....[100]....
        /*06fc*/ 	.word	0xffffffff


	//   ....[101]....
        /*0700*/ 	.word	0xffffffff


	//   ....[102]....
        /*0704*/ 	.word	0xffffffff


	//   ....[103]....
        /*0708*/ 	.word	0xffffffff


	//   ....[104]....
        /*070c*/ 	.word	0xffffffff


	//   ....[105]....
        /*0710*/ 	.word	0xffffffff


	//   ....[106]....
        /*0714*/ 	.word	0x0500000f


	//   ....[107]....
        /*0718*/ 	.word	0x0500000f


	//   ....[108]....
        /*071c*/ 	.word	0x0500000f


	//   ....[109]....
        /*0720*/ 	.word	0x0500000f


	//   ....[110]....
        /*0724*/ 	.word	0x0500000f


	//   ....[111]....
        /*0728*/ 	.word	0x0500000f


	//   ....[112]....
        /*072c*/ 	.word	0x0500000f


	//   ....[113]....
        /*0730*/ 	.word	0x0500000f


	//   ....[114]....
        /*0734*/ 	.word	0x0500000f


	//   ....[115]....
        /*0738*/ 	.word	0x0500000f


	//   ....[116]....
        /*073c*/ 	.word	0x0500000f


	//   ....[117]....
        /*0740*/ 	.word	0x0500000f


	//   ....[118]....
        /*0744*/ 	.word	0x0500000f


	//   ....[119]....
        /*0748*/ 	.word	0x0500000f


	//   ....[120]....
        /*074c*/ 	.word	0x0500000f


	//   ....[121]....
        /*0750*/ 	.word	0x0500000f


	//   ....[122]....
        /*0754*/ 	.word	0x0500000f


	//   ....[123]....
        /*0758*/ 	.word	0x0500000f


	//   ....[124]....
        /*075c*/ 	.word	0x0500000f


	//   ....[125]....
        /*0760*/ 	.word	0x0500000f


	//   ....[126]....
        /*0764*/ 	.word	0x0500000f


	//   ....[127]....
        /*0768*/ 	.word	0x0500000f


	//   ....[128]....
        /*076c*/ 	.word	0x0500000f


	//   ....[129]....
        /*0770*/ 	.word	0x0500000f


	//   ....[130]....
        /*0774*/ 	.word	0x0500000f


	//   ....[131]....
        /*0778*/ 	.word	0x0500000f


	//   ....[132]....
        /*077c*/ 	.word	0x0500000f


	//   ....[133]....
        /*0780*/ 	.word	0x0500000f


	//   ....[134]....
        /*0784*/ 	.word	0x0500000f


	//   ....[135]....
        /*0788*/ 	.word	0x0500000f


	//   ....[136]....
        /*078c*/ 	.word	0x0500000f


	//   ....[137]....
        /*0790*/ 	.word	0x0500000f


	//   ....[138]....
        /*0794*/ 	.word	0x0500000f


	//   ....[139]....
        /*0798*/ 	.word	0x0500000f


	//   ....[140]....
        /*079c*/ 	.word	0x0500000f


	//   ....[141]....
        /*07a0*/ 	.word	0x0500000f


	//   ....[142]....
        /*07a4*/ 	.word	0x0500000f


	//   ....[143]....
        /*07a8*/ 	.word	0x0500000f


	//   ....[144]....
        /*07ac*/ 	.word	0x0500000f


	//   ....[145]....
        /*07b0*/ 	.word	0x0500000f


	//   ....[146]....
        /*07b4*/ 	.word	0x0500000f


	//   ....[147]....
        /*07b8*/ 	.word	0x0500000f


	//   ....[148]....
        /*07bc*/ 	.word	0x0500000f


	//   ....[149]....
        /*07c0*/ 	.word	0x0500000f


	//   ....[150]....
        /*07c4*/ 	.word	0x0500000f


	//   ....[151]....
        /*07c8*/ 	.word	0x0500000f


	//   ....[152]....
        /*07cc*/ 	.word	0x0500000f


	//   ....[153]....
        /*07d0*/ 	.word	0x0500000f


	//   ....[154]....
        /*07d4*/ 	.word	0x0500000f


	//   ....[155]....
        /*07d8*/ 	.word	0x0500000f


	//   ....[156]....
        /*07dc*/ 	.word	0x0500000f


	//   ....[157]....
        /*07e0*/ 	.word	0x0500000f


	//   ....[158]....
        /*07e4*/ 	.word	0x0500000f


	//   ....[159]....
        /*07e8*/ 	.word	0x0500000f


	//   ....[160]....
        /*07ec*/ 	.word	0x0500000f


	//   ....[161]....
        /*07f0*/ 	.word	0x0500000f


	//   ....[162]....
        /*07f4*/ 	.word	0x0500000f


	//   ....[163]....
        /*07f8*/ 	.word	0x0500000f


	//   ....[164]....
        /*07fc*/ 	.word	0x0500000f


	//   ....[165]....
        /*0800*/ 	.word	0x0500000f


	//   ....[166]....
        /*0804*/ 	.word	0x0500000f


	//   ....[167]....
        /*0808*/ 	.word	0x0500000f


	//   ....[168]....
        /*080c*/ 	.word	0x0500000f


	//   ....[169]....
        /*0810*/ 	.word	0x0500000f


	//   ....[170]....
        /*0814*/ 	.word	0x0500000f


	//   ....[171]....
        /*0818*/ 	.word	0x0500000f


	//----- nvinfo : EIATTR_COOP_GROUP_INSTR_OFFSETS
	.align		4
.L_1203:
        /*081c*/ 	.byte	0x04, 0x28
        /*081e*/ 	.short	(.L_1205 - .L_1204)


	//   ....[0]....
.L_1204:
        /*0820*/ 	.word	0x00000070


	//   ....[1]....
        /*0824*/ 	.word	0x000001a0


	//   ....[2]....
        /*0828*/ 	.word	0x000001f0


	//   ....[3]....
        /*082c*/ 	.word	0x00000420


	//   ....[4]....
        /*0830*/ 	.word	0x00000580


	//   ....[5]....
        /*0834*/ 	.word	0x000006a0


	//   ....[6]....
        /*0838*/ 	.word	0x00000800


	//   ....[7]....
        /*083c*/ 	.word	0x00006360


	//   ....[8]....
        /*0840*/ 	.word	0x00006950


	//   ....[9]....
        /*0844*/ 	.word	0x00006960


	//   ....[10]....
        /*0848*/ 	.word	0x00006970


	//   ....[11]....
        /*084c*/ 	.word	0x00006980


	//   ....[12]....
        /*0850*/ 	.word	0x00007960


	//   ....[13]....
        /*0854*/ 	.word	0x00007970


	//   ....[14]....
        /*0858*/ 	.word	0x00007980


	//   ....[15]....
        /*085c*/ 	.word	0x00007990


	//   ....[16]....
        /*0860*/ 	.word	0x00009320


	//   ....[17]....
        /*0864*/ 	.word	0x000093c0


	//   ....[18]....
        /*0868*/ 	.word	0x00009660


	//   ....[19]....
        /*086c*/ 	.word	0x00009720


	//   ....[20]....
        /*0870*/ 	.word	0x0000a9f0


	//   ....[21]....
        /*0874*/ 	.word	0x0000aa10


	//   ....[22]....
        /*0878*/ 	.word	0x0000b240


	//   ....[23]....
        /*087c*/ 	.word	0x0000b2d0


	//   ....[24]....
        /*0880*/ 	.word	0x0000c3c0


	//   ....[25]....
        /*0884*/ 	.word	0x0000c460


	//   ....[26]....
        /*0888*/ 	.word	0x0000c4e0


	//   ....[27]....
        /*088c*/ 	.word	0x0000c6b0


	//   ....[28]....
        /*0890*/ 	.word	0x0000deb0


	//   ....[29]....
        /*0894*/ 	.word	0x0000dec0


	//   ....[30]....
        /*0898*/ 	.word	0x0000ded0


	//   ....[31]....
        /*089c*/ 	.word	0x0000dee0


	//   ....[32]....
        /*08a0*/ 	.word	0x0000e8e0


	//   ....[33]....
        /*08a4*/ 	.word	0x0000e8f0


	//   ....[34]....
        /*08a8*/ 	.word	0x0000eaf0


	//   ....[35]....
        /*08ac*/ 	.word	0x0000eb00


	//   ....[36]....
        /*08b0*/ 	.word	0x0000ecc0


	//   ....[37]....
        /*08b4*/ 	.word	0x0000ecd0


	//   ....[38]....
        /*08b8*/ 	.word	0x0000ee90


	//   ....[39]....
        /*08bc*/ 	.word	0x0000eea0


	//   ....[40]....
        /*08c0*/ 	.word	0x0000f300


	//   ....[41]....
        /*08c4*/ 	.word	0x0000f310


	//   ....[42]....
        /*08c8*/ 	.word	0x0000fff0


	//   ....[43]....
        /*08cc*/ 	.word	0x00010000


	//   ....[44]....
        /*08d0*/ 	.word	0x00011500


	//   ....[45]....
        /*08d4*/ 	.word	0x00011510


	//   ....[46]....
        /*08d8*/ 	.word	0x000116e0


	//   ....[47]....
        /*08dc*/ 	.word	0x000116f0


	//   ....[48]....
        /*08e0*/ 	.word	0x000118b0


	//   ....[49]....
        /*08e4*/ 	.word	0x000118c0


	//   ....[50]....
        /*08e8*/ 	.word	0x00011a80


	//   ....[51]....
        /*08ec*/ 	.word	0x00011a90


	//   ....[52]....
        /*08f0*/ 	.word	0x00011cb0


	//   ....[53]....
        /*08f4*/ 	.word	0x00011ee0


	//   ....[54]....
        /*08f8*/ 	.word	0x00011f10


	//   ....[55]....
        /*08fc*/ 	.word	0x00011f40


	//   ....[56]....
        /*0900*/ 	.word	0x00011f70


	//   ....[57]....
        /*0904*/ 	.word	0x00011fa0


	//   ....[58]....
        /*0908*/ 	.word	0x00011fd0


	//   ....[59]....
        /*090c*/ 	.word	0x00012170


	//   ....[60]....
        /*0910*/ 	.word	0x000121a0


	//   ....[61]....
        /*0914*/ 	.word	0x000121d0


	//   ....[62]....
        /*0918*/ 	.word	0x00012200


	//   ....[63]....
        /*091c*/ 	.word	0x00012230


	//   ....[64]....
        /*0920*/ 	.word	0x00012260


	//   ....[65]....
        /*0924*/ 	.word	0x000122f0


	//   ....[66]....
        /*0928*/ 	.word	0x00012320


	//   ....[67]....
        /*092c*/ 	.word	0x00012330


	//   ....[68]....
        /*0930*/ 	.word	0x000123e0


	//   ....[69]....
        /*0934*/ 	.word	0x000133f0


	//   ....[70]....
        /*0938*/ 	.word	0x00014fa0


	//   ....[71]....
        /*093c*/ 	.word	0x00015a90


	//   ....[72]....
        /*0940*/ 	.word	0x00015ad0


	//   ....[73]....
        /*0944*/ 	.word	0x00015b70


	//   ....[74]....
        /*0948*/ 	.word	0x00015b80


	//   ....[75]....
        /*094c*/ 	.word	0x00015c00


	//   ....[76]....
        /*0950*/ 	.word	0x00015c10


	//   ....[77]....
        /*0954*/ 	.word	0x00015c90


	//   ....[78]....
        /*0958*/ 	.word	0x00015ca0


	//   ....[79]....
        /*095c*/ 	.word	0x00015d20


	//   ....[80]....
        /*0960*/ 	.word	0x00015d30


	//   ....[81]....
        /*0964*/ 	.word	0x00015db0


	//   ....[82]....
        /*0968*/ 	.word	0x00015dc0


	//   ....[83]....
        /*096c*/ 	.word	0x00015e40


	//   ....[84]....
        /*0970*/ 	.word	0x00015e50


	//   ....[85]....
        /*0974*/ 	.word	0x00015ea0


	//   ....[86]....
        /*0978*/ 	.word	0x00015ec0


	//   ....[87]....
        /*097c*/ 	.word	0x000189a0


	//   ....[88]....
        /*0980*/ 	.word	0x00018a20


	//   ....[89]....
        /*0984*/ 	.word	0x00018a50


	//   ....[90]....
        /*0988*/ 	.word	0x00018a60


	//   ....[91]....
        /*098c*/ 	.word	0x00018a90


	//   ....[92]....
        /*0990*/ 	.word	0x00018ac0


	//   ....[93]....
        /*0994*/ 	.word	0x00018af0


	//   ....[94]....
        /*0998*/ 	.word	0x00018b20


	//   ....[95]....
        /*099c*/ 	.word	0x00018ce0


	//   ....[96]....
        /*09a0*/ 	.word	0x00018d10


	//   ....[97]....
        /*09a4*/ 	.word	0x00018d40


	//   ....[98]....
        /*09a8*/ 	.word	0x00018d70


	//   ....[99]....
        /*09ac*/ 	.word	0x00018da0


	//   ....[100]....
        /*09b0*/ 	.word	0x00018dd0


	//   ....[101]....
        /*09b4*/ 	.word	0x00018e90


	//   ....[102]....
        /*09b8*/ 	.word	0x00018eb0


	//   ....[103]....
        /*09bc*/ 	.word	0x00018ec0


	//   ....[104]....
        /*09c0*/ 	.word	0x00018f20


	//   ....[105]....
        /*09c4*/ 	.word	0x00019640


	//   ....[106]....
        /*09c8*/ 	.word	0x00019a50


	//   ....[107]....
        /*09cc*/ 	.word	0x00019af0


	//   ....[108]....
        /*09d0*/ 	.word	0x00019b80


	//   ....[109]....
        /*09d4*/ 	.word	0x00019bd0


	//   ....[110]....
        /*09d8*/ 	.word	0x00019c20


	//   ....[111]....
        /*09dc*/ 	.word	0x00019d00


	//   ....[112]....
        /*09e0*/ 	.word	0x00019d90


	//   ....[113]....
        /*09e4*/ 	.word	0x00019de0


	//   ....[114]....
        /*09e8*/ 	.word	0x00019e30


	//   ....[115]....
        /*09ec*/ 	.word	0x0001a040


	//   ....[116]....
        /*09f0*/ 	.word	0x0001a090


	//   ....[117]....
        /*09f4*/ 	.word	0x0001a120


	//   ....[118]....
        /*09f8*/ 	.word	0x0001a1b0


	//   ....[119]....
        /*09fc*/ 	.word	0x0001a240


	//   ....[120]....
        /*0a00*/ 	.word	0x0001a2d0


	//   ....[121]....
        /*0a04*/ 	.word	0x0001a360


	//   ....[122]....
        /*0a08*/ 	.word	0x0001a3f0


	//   ....[123]....
        /*0a0c*/ 	.word	0x0001a470


	//   ....[124]....
        /*0a10*/ 	.word	0x0001a4c0


	//   ....[125]....
        /*0a14*/ 	.word	0x0001a560


	//   ....[126]....
        /*0a18*/ 	.word	0x0001a5f0


	//   ....[127]....
        /*0a1c*/ 	.word	0x0001a670


	//   ....[128]....
        /*0a20*/ 	.word	0x0001a6c0


	//   ....[129]....
        /*0a24*/ 	.word	0x0001a750


	//   ....[130]....
        /*0a28*/ 	.word	0x0001a7e0


	//   ....[131]....
        /*0a2c*/ 	.word	0x0001a870


	//   ....[132]....
        /*0a30*/ 	.word	0x0001a900


	//   ....[133]....
        /*0a34*/ 	.word	0x0001a990


	//   ....[134]....
        /*0a38*/ 	.word	0x0001aa20


	//   ....[135]....
        /*0a3c*/ 	.word	0x0001aae0


	//   ....[136]....
        /*0a40*/ 	.word	0x0001adc0


	//   ....[137]....
        /*0a44*/ 	.word	0x0001afa0


	//   ....[138]....
        /*0a48*/ 	.word	0x0001aff0


	//   ....[139]....
        /*0a4c*/ 	.word	0x0001b050


	//   ....[140]....
        /*0a50*/ 	.word	0x0001b140


	//   ....[141]....
        /*0a54*/ 	.word	0x0001b1a0


	//   ....[142]....
        /*0a58*/ 	.word	0x0001b290


	//   ....[143]....
        /*0a5c*/ 	.word	0x0001b2f0


	//   ....[144]....
        /*0a60*/ 	.word	0x0001b3e0


	//   ....[145]....
        /*0a64*/ 	.word	0x0001b440


	//   ....[146]....
        /*0a68*/ 	.word	0x0001b530


	//   ....[147]....
        /*0a6c*/ 	.word	0x0001b590


	//   ....[148]....
        /*0a70*/ 	.word	0x0001b680


	//   ....[149]....
        /*0a74*/ 	.word	0x0001b6e0


	//   ....[150]....
        /*0a78*/ 	.word	0x0001b7b0


	//   ....[151]....
        /*0a7c*/ 	.word	0x0001b830


	//   ....[152]....
        /*0a80*/ 	.word	0x0001b900


	//   ....[153]....
        /*0a84*/ 	.word	0x0001bc30


	//   ....[154]....
        /*0a88*/ 	.word	0x0001bcd0


	//   ....[155]....
        /*0a8c*/ 	.word	0x0001be70


	//   ....[156]....
        /*0a90*/ 	.word	0x0001bef0


	//   ....[157]....
        /*0a94*/ 	.word	0x0001bf70


	//   ....[158]....
        /*0a98*/ 	.word	0x0001bff0


	//   ....[159]....
        /*0a9c*/ 	.word	0x0001c070


	//   ....[160]....
        /*0aa0*/ 	.word	0x0001c100


	//   ....[161]....
        /*0aa4*/ 	.word	0x0001c1a0


	//   ....[162]....
        /*0aa8*/ 	.word	0x0001c250


	//   ....[163]....
        /*0aac*/ 	.word	0x0001c2d0


	//   ....[164]....
        /*0ab0*/ 	.word	0x0001c350


	//   ....[165]....
        /*0ab4*/ 	.word	0x0001c3d0


	//   ....[166]....
        /*0ab8*/ 	.word	0x0001c460


	//   ....[167]....
        /*0abc*/ 	.word	0x0001c4e0


	//   ....[168]....
        /*0ac0*/ 	.word	0x0001c580


	//   ....[169]....
        /*0ac4*/ 	.word	0x0001c5d0


	//   ....[170]....
        /*0ac8*/ 	.word	0x0001c660


	//   ....[171]....
        /*0acc*/ 	.word	0x0001c790


	//----- nvinfo : EIATTR_REG_RECONFIG
	.align		4
.L_1205:
        /*0ad0*/ 	.byte	0x01, 0x54
	.zero		2


	//----- nvinfo : EIATTR_SYSCALL_OFFSETS
	.align		4
        /*0ad4*/ 	.byte	0x04, 0x46
        /*0ad6*/ 	.short	(.L_1207 - .L_1206)


	//   ....[0]....
.L_1206:
        /*0ad8*/ 	.word	0x00001dd0


	//   ....[1]....
        /*0adc*/ 	.word	0x00001f20


	//   ....[2]....
        /*0ae0*/ 	.word	0x00006500


	//   ....[3]....
        /*0ae4*/ 	.word	0x00006870


	//   ....[4]....
        /*0ae8*/ 	.word	0x00014bc0


	//   ....[5]....
        /*0aec*/ 	.word	0x00014d10


	//   ....[6]....
        /*0af0*/ 	.word	0x00014e10


	//   ....[7]....
        /*0af4*/ 	.word	0x000156d0


	//----- nvinfo : EIATTR_MBARRIER_INSTR_OFFSETS
	.align		4
.L_1207:
        /*0af8*/ 	.byte	0x04, 0x39
        /*0afa*/ 	.short	(.L_1209 - .L_1208)


	//   ....[0]....
.L_1208:
        /*0afc*/ 	.word	0x000002d0
        /*0b00*/ 	.word	0x000000ff
        /*0b04*/ 	.word	0x00022800
        /*0b08*/ 	.short	0x0100
        /*0b0a*/ 	.byte	0x08
	.zero		1


	//   ....[1]....
        /*0b0c*/ 	.word	0x000002e0
        /*0b10*/ 	.word	0x000000ff
        /*0b14*/ 	.word	0x00022820
        /*0b18*/ 	.short	0x0100
        /*0b1a*/ 	.byte	0x08
	.zero		1


	//   ....[2]....
        /*0b1c*/ 	.word	0x000003d0
        /*0b20*/ 	.word	0x000000ff
        /*0b24*/ 	.word	0x00022830
        /*0b28*/ 	.short	0x0100
        /*0b2a*/ 	.byte	0x08
	.zero		1


	//   ....[3]....
        /*0b2c*/ 	.word	0x000003e0
        /*0b30*/ 	.word	0x000000ff
        /*0b34*/ 	.word	0x00022840
        /*0b38*/ 	.short	0x0100
        /*0b3a*/ 	.byte	0x08
	.zero		1


	//   ....[4]....
        /*0b3c*/ 	.word	0x000003f0
        /*0b40*/ 	.word	0x000000ff
        /*0b44*/ 	.word	0x00022838
        /*0b48*/ 	.short	0x0100
        /*0b4a*/ 	.byte	0x08
	.zero		1


	//   ....[5]....
        /*0b4c*/ 	.word	0x00000400
        /*0b50*/ 	.word	0x000000ff
        /*0b54*/ 	.word	0x00022848
        /*0b58*/ 	.short	0x0100
        /*0b5a*/ 	.byte	0x08
	.zero		1


	//   ....[6]....
        /*0b5c*/ 	.word	0x00000530
        /*0b60*/ 	.word	0x000000ff
        /*0b64*/ 	.word	0x00022850
        /*0b68*/ 	.short	0x0100
        /*0b6a*/ 	.byte	0x08
	.zero		1


	//   ....[7]....
        /*0b6c*/ 	.word	0x00000540
        /*0b70*/ 	.word	0x000000ff
        /*0b74*/ 	.word	0x00022860
        /*0b78*/ 	.short	0x0100
        /*0b7a*/ 	.byte	0x08
	.zero		1


	//   ....[8]....
        /*0b7c*/ 	.word	0x00000550
        /*0b80*/ 	.word	0x000000ff
        /*0b84*/ 	.word	0x00022858
        /*0b88*/ 	.short	0x0100
        /*0b8a*/ 	.byte	0x08
	.zero		1


	//   ....[9]....
        /*0b8c*/ 	.word	0x00000560
        /*0b90*/ 	.word	0x000000ff
        /*0b94*/ 	.word	0x00022868
        /*0b98*/ 	.short	0x0100
        /*0b9a*/ 	.byte	0x08
	.zero		1


	//   ....[10]....
        /*0b9c*/ 	.word	0x00000650
        /*0ba0*/ 	.word	0x000000ff
        /*0ba4*/ 	.word	0x00022870
        /*0ba8*/ 	.short	0x0100
        /*0baa*/ 	.byte	0x06
	.zero		1


	//   ....[11]....
        /*0bac*/ 	.word	0x00000660
        /*0bb0*/ 	.word	0x000000ff
        /*0bb4*/ 	.word	0x00022880
        /*0bb8*/ 	.short	0x0100
        /*0bba*/ 	.byte	0x06
	.zero		1


	//   ....[12]....
        /*0bbc*/ 	.word	0x00000670
        /*0bc0*/ 	.word	0x000000ff
        /*0bc4*/ 	.word	0x00022878
        /*0bc8*/ 	.short	0x0100
        /*0bca*/ 	.byte	0x06
	.zero		1


	//   ....[13]....
        /*0bcc*/ 	.word	0x00000680
        /*0bd0*/ 	.word	0x000000ff
        /*0bd4*/ 	.word	0x00022888
        /*0bd8*/ 	.short	0x0100
        /*0bda*/ 	.byte	0x06
	.zero		1


	//   ....[14]....
        /*0bdc*/ 	.word	0x000007b0
        /*0be0*/ 	.word	0x000000ff
        /*0be4*/ 	.word	0x00022890
        /*0be8*/ 	.short	0x0100
        /*0bea*/ 	.byte	0x08
	.zero		1


	//   ....[15]....
        /*0bec*/ 	.word	0x000007c0
        /*0bf0*/ 	.word	0x000000ff
        /*0bf4*/ 	.word	0x000228a0
        /*0bf8*/ 	.short	0x0100
        /*0bfa*/ 	.byte	0x08
	.zero		1


	//   ....[16]....
        /*0bfc*/ 	.word	0x000007d0
        /*0c00*/ 	.word	0x000000ff
        /*0c04*/ 	.word	0x00022898
        /*0c08*/ 	.short	0x0100
        /*0c0a*/ 	.byte	0x08
	.zero		1


	//   ....[17]....
        /*0c0c*/ 	.word	0x000007e0
        /*0c10*/ 	.word	0x000000ff
        /*0c14*/ 	.word	0x000228a8
        /*0c18*/ 	.short	0x0100
        /*0c1a*/ 	.byte	0x08
	.zero		1


	//   ....[18]....
        /*0c1c*/ 	.word	0x00000910
        /*0c20*/ 	.word	0x000000ff
        /*0c24*/ 	.word	0x000228b0
        /*0c28*/ 	.short	0x0100
        /*0c2a*/ 	.byte	0x08
	.zero		1


	//   ....[19]....
        /*0c2c*/ 	.word	0x00000920
        /*0c30*/ 	.word	0x000000ff
        /*0c34*/ 	.word	0x000228c0
        /*0c38*/ 	.short	0x0100
        /*0c3a*/ 	.byte	0x08
	.zero		1


	//   ....[20]....
        /*0c3c*/ 	.word	0x00000930
        /*0c40*/ 	.word	0x000000ff
        /*0c44*/ 	.word	0x000228b8
        /*0c48*/ 	.short	0x0100
        /*0c4a*/ 	.byte	0x08
	.zero		1


	//   ....[21]....
        /*0c4c*/ 	.word	0x00000940
        /*0c50*/ 	.word	0x000000ff
        /*0c54*/ 	.word	0x000228c8
        /*0c58*/ 	.short	0x0100
        /*0c5a*/ 	.byte	0x08
	.zero		1


	//   ....[22]....
        /*0c5c*/ 	.word	0x00003160
        /*0c60*/ 	.word	0x0000005f
        /*0c64*/ 	.word	0x00022890
        /*0c68*/ 	.short	0x010a
        /*0c6a*/ 	.byte	0x3f
	.zero		1


	//   ....[23]....
        /*0c6c*/ 	.word	0x000042e0
        /*0c70*/ 	.word	0x0000005f
        /*0c74*/ 	.word	0x00022890
        /*0c78*/ 	.short	0x010a
        /*0c7a*/ 	.byte	0x3f
	.zero		1


	//   ....[24]....
        /*0c7c*/ 	.word	0x00005310
        /*0c80*/ 	.word	0x0000005f
        /*0c84*/ 	.word	0x00022890
        /*0c88*/ 	.short	0x010a
        /*0c8a*/ 	.byte	0x3f
	.zero		1


	//   ....[25]....
        /*0c8c*/ 	.word	0x00005520
        /*0c90*/ 	.word	0x00000020
        /*0c94*/ 	.word	0x00000000
        /*0c98*/ 	.short	0x0101
        /*0c9a*/ 	.byte	0x3f
	.zero		1


	//   ....[26]....
        /*0c9c*/ 	.word	0x00005560
        /*0ca0*/ 	.word	0x0000005f
        /*0ca4*/ 	.word	0x000228b0
        /*0ca8*/ 	.short	0x010a
        /*0caa*/ 	.byte	0x3f
	.zero		1


	//   ....[27]....
        /*0cac*/ 	.word	0x00005bb0
        /*0cb0*/ 	.word	0x0000005f
        /*0cb4*/ 	.word	0x00000000
        /*0cb8*/ 	.short	0x0101
        /*0cba*/ 	.byte	0x3f
	.zero		1


	//   ....[28]....
        /*0cbc*/ 	.word	0x00006590
        /*0cc0*/ 	.word	0x00000013
        /*0cc4*/ 	.word	0x00022800
        /*0cc8*/ 	.short	0x010a
        /*0cca*/ 	.byte	0x3f
	.zero		1


	//   ....[29]....
        /*0ccc*/ 	.word	0x000065e0
        /*0cd0*/ 	.word	0x00000013
        /*0cd4*/ 	.word	0x00022800
        /*0cd8*/ 	.short	0x010a
        /*0cda*/ 	.byte	0x3f
	.zero		1


	//   ....[30]....
        /*0cdc*/ 	.word	0x00006c50
        /*0ce0*/ 	.word	0x00000013
        /*0ce4*/ 	.word	0x00022800
        /*0ce8*/ 	.short	0x010a
        /*0cea*/ 	.byte	0x3f
	.zero		1


	//   ....[31]....
        /*0cec*/ 	.word	0x00007b60
        /*0cf0*/ 	.word	0x00000013
        /*0cf4*/ 	.word	0x00022800
        /*0cf8*/ 	.short	0x010a
        /*0cfa*/ 	.byte	0x3f
	.zero		1


	//   ....[32]....
        /*0cfc*/ 	.word	0x00008980
        /*0d00*/ 	.word	0x0000000f
        /*0d04*/ 	.word	0x00022830
        /*0d08*/ 	.short	0x010a
        /*0d0a*/ 	.byte	0x3f
	.zero		1


	//   ....[33]....
        /*0d0c*/ 	.word	0x00008a20
        /*0d10*/ 	.word	0x0000000f
        /*0d14*/ 	.word	0x00022830
        /*0d18*/ 	.short	0x010a
        /*0d1a*/ 	.byte	0x3f
	.zero		1


	//   ....[34]....
        /*0d1c*/ 	.word	0x00009b50
        /*0d20*/ 	.word	0x0000001b
        /*0d24*/ 	.word	0x00000000
        /*0d28*/ 	.short	0x0101
        /*0d2a*/ 	.byte	0x3f
	.zero		1


	//   ....[35]....
        /*0d2c*/ 	.word	0x0000a090
        /*0d30*/ 	.word	0x0000000f
        /*0d34*/ 	.word	0x00022850
        /*0d38*/ 	.short	0x010a
        /*0d3a*/ 	.byte	0x3f
	.zero		1


	//   ....[36]....
        /*0d3c*/ 	.word	0x0000a0e0
        /*0d40*/ 	.word	0x0000000f
        /*0d44*/ 	.word	0x00022850
        /*0d48*/ 	.short	0x010a
        /*0d4a*/ 	.byte	0x3f
	.zero		1


	//   ....[37]....
        /*0d4c*/ 	.word	0x0000a490
        /*0d50*/ 	.word	0x0000000f
        /*0d54*/ 	.word	0x00000000
        /*0d58*/ 	.short	0x0101
        /*0d5a*/ 	.byte	0x3f
	.zero		1


	//   ....[38]....
        /*0d5c*/ 	.word	0x0000a5c0
        /*0d60*/ 	.word	0x00000014
        /*0d64*/ 	.word	0x00022830
        /*0d68*/ 	.short	0x010a
        /*0d6a*/ 	.byte	0x3f
	.zero		1


	//   ....[39]....
        /*0d6c*/ 	.word	0x0000a620
        /*0d70*/ 	.word	0x00000014
        /*0d74*/ 	.word	0x00022830
        /*0d78*/ 	.short	0x010a
        /*0d7a*/ 	.byte	0x3f
	.zero		1


	//   ....[40]....
        /*0d7c*/ 	.word	0x0000ba20
        /*0d80*/ 	.word	0x0000009a
        /*0d84*/ 	.word	0x00000000
        /*0d88*/ 	.short	0x0101
        /*0d8a*/ 	.byte	0x3f
	.zero		1


	//   ....[41]....
        /*0d8c*/ 	.word	0x0000bf90
        /*0d90*/ 	.word	0x00000014
        /*0d94*/ 	.word	0x00022850
        /*0d98*/ 	.short	0x010a
        /*0d9a*/ 	.byte	0x3f
	.zero		1


	//   ....[42]....
        /*0d9c*/ 	.word	0x0000bfe0
        /*0da0*/ 	.word	0x00000014
        /*0da4*/ 	.word	0x00022850
        /*0da8*/ 	.short	0x010a
        /*0daa*/ 	.byte	0x3f
	.zero		1


	//   ....[43]....
        /*0dac*/ 	.word	0x0000c390
        /*0db0*/ 	.word	0x00000014
        /*0db4*/ 	.word	0x00000000
        /*0db8*/ 	.short	0x0101
        /*0dba*/ 	.byte	0x3f
	.zero		1


	//   ....[44]....
        /*0dbc*/ 	.word	0x0000e880
        /*0dc0*/ 	.word	0x00000003
        /*0dc4*/ 	.word	0x00000000
        /*0dc8*/ 	.short	0x0101
        /*0dca*/ 	.byte	0x3f
	.zero		1


	//   ....[45]....
        /*0dcc*/ 	.word	0x0000f260
        /*0dd0*/ 	.word	0x00000003
        /*0dd4*/ 	.word	0x00000000
        /*0dd8*/ 	.short	0x0101
        /*0dda*/ 	.byte	0x3f
	.zero		1


	//   ....[46]....
        /*0ddc*/ 	.word	0x000134d0
        /*0de0*/ 	.word	0x00000012
        /*0de4*/ 	.word	0x00022820
        /*0de8*/ 	.short	0x010a
        /*0dea*/ 	.byte	0x3f
	.zero		1


	//   ....[47]....
        /*0dec*/ 	.word	0x000135a0
        /*0df0*/ 	.word	0x00000004
        /*0df4*/ 	.word	0x000228a0
        /*0df8*/ 	.short	0x010a
        /*0dfa*/ 	.byte	0x3f
	.zero		1


	//   ....[48]....
        /*0dfc*/ 	.word	0x000137e0
        /*0e00*/ 	.word	0x00000004
        /*0e04*/ 	.word	0x000228c0
        /*0e08*/ 	.short	0x010a
        /*0e0a*/ 	.byte	0x3f
	.zero		1


	//   ....[49]....
        /*0e0c*/ 	.word	0x00013e80
        /*0e10*/ 	.word	0x00000005
        /*0e14*/ 	.word	0x000228a0
        /*0e18*/ 	.short	0x010a
        /*0e1a*/ 	.byte	0x3f
	.zero		1


	//   ....[50]....
        /*0e1c*/ 	.word	0x000140b0
        /*0e20*/ 	.word	0x00000005
        /*0e24*/ 	.word	0x000228c0
        /*0e28*/ 	.short	0x010a
        /*0e2a*/ 	.byte	0x3f
	.zero		1


	//   ....[51]....
        /*0e2c*/ 	.word	0x00015210
        /*0e30*/ 	.word	0x00000000
        /*0e34*/ 	.word	0x00022840
        /*0e38*/ 	.short	0x010a
        /*0e3a*/ 	.byte	0x3f
	.zero		1


	//   ....[52]....
        /*0e3c*/ 	.word	0x00015f60
        /*0e40*/ 	.word	0x00000012
        /*0e44*/ 	.word	0x00022800
        /*0e48*/ 	.short	0x0107
        /*0e4a*/ 	.byte	0x3f
	.zero		1


	//   ....[53]....
        /*0e4c*/ 	.word	0x00016050
        /*0e50*/ 	.word	0x00000012
        /*0e54*/ 	.word	0x00022800
        /*0e58*/ 	.short	0x0101
        /*0e5a*/ 	.byte	0x3f
	.zero		1


	//   ....[54]....
        /*0e5c*/ 	.word	0x00016070
        /*0e60*/ 	.word	0x00000012
        /*0e64*/ 	.word	0x00022820
        /*0e68*/ 	.short	0x010a
        /*0e6a*/ 	.byte	0x3f
	.zero		1


	//   ....[55]....
        /*0e6c*/ 	.word	0x00016150
        /*0e70*/ 	.word	0x00000002
        /*0e74*/ 	.word	0x00022860
        /*0e78*/ 	.short	0x010a
        /*0e7a*/ 	.byte	0x3f
	.zero		1


	//   ....[56]....
        /*0e7c*/ 	.word	0x00016a00
        /*0e80*/ 	.word	0x00000002
        /*0e84*/ 	.word	0x00022840
        /*0e88*/ 	.short	0x010a
        /*0e8a*/ 	.byte	0x3f
	.zero		1


	//   ....[57]....
        /*0e8c*/ 	.word	0x00016c50
        /*0e90*/ 	.word	0x00000002
        /*0e94*/ 	.word	0x00022860
        /*0e98*/ 	.short	0x010a
        /*0e9a*/ 	.byte	0x3f
	.zero		1


	//   ....[58]....
        /*0e9c*/ 	.word	0x00017440
        /*0ea0*/ 	.word	0x00000003
        /*0ea4*/ 	.word	0x00022840
        /*0ea8*/ 	.short	0x010a
        /*0eaa*/ 	.byte	0x3f
	.zero		1


	//   ....[59]....
        /*0eac*/ 	.word	0x00017690
        /*0eb0*/ 	.word	0x00000003
        /*0eb4*/ 	.word	0x00022860
        /*0eb8*/ 	.short	0x010a
        /*0eba*/ 	.byte	0x3f
	.zero		1


	//   ....[60]....
        /*0ebc*/ 	.word	0x00017e10
        /*0ec0*/ 	.word	0x00000003
        /*0ec4*/ 	.word	0x00022840
        /*0ec8*/ 	.short	0x010a
        /*0eca*/ 	.byte	0x3f
	.zero		1


	//   ....[61]....
        /*0ecc*/ 	.word	0x00018060
        /*0ed0*/ 	.word	0x00000003
        /*0ed4*/ 	.word	0x00022860
        /*0ed8*/ 	.short	0x010a
        /*0eda*/ 	.byte	0x3f
	.zero		1


	//   ....[62]....
        /*0edc*/ 	.word	0x000195c0
        /*0ee0*/ 	.word	0x00000000
        /*0ee4*/ 	.word	0x00022820
        /*0ee8*/ 	.short	0x010a
        /*0eea*/ 	.byte	0x3f
	.zero		1


	//   ....[63]....
        /*0eec*/ 	.word	0x000197a0
        /*0ef0*/ 	.word	0x00000006
        /*0ef4*/ 	.word	0x00000000
        /*0ef8*/ 	.short	0x010a
        /*0efa*/ 	.byte	0x3f
	.zero		1


	//   ....[64]....
        /*0efc*/ 	.word	0x000197d0
        /*0f00*/ 	.word	0x00000007
        /*0f04*/ 	.word	0x00000000
        /*0f08*/ 	.short	0x010a
        /*0f0a*/ 	.byte	0x3f
	.zero		1


	//   ....[65]....
        /*0f0c*/ 	.word	0x00019830
        /*0f10*/ 	.word	0x00000004
        /*0f14*/ 	.word	0x00000000
        /*0f18*/ 	.short	0x010a
        /*0f1a*/ 	.byte	0x3f
	.zero		1


	//   ....[66]....
        /*0f1c*/ 	.word	0x00019860
        /*0f20*/ 	.word	0x00000003
        /*0f24*/ 	.word	0x00000000
        /*0f28*/ 	.short	0x010a
        /*0f2a*/ 	.byte	0x3f
	.zero		1


	//   ....[67]....
        /*0f2c*/ 	.word	0x000198c0
        /*0f30*/ 	.word	0x0000005f
        /*0f34*/ 	.word	0x00022890
        /*0f38*/ 	.short	0x010a
        /*0f3a*/ 	.byte	0x3f
	.zero		1


	//   ....[68]....
        /*0f3c*/ 	.word	0x00019910
        /*0f40*/ 	.word	0x0000005f
        /*0f44*/ 	.word	0x00022890
        /*0f48*/ 	.short	0x010a
        /*0f4a*/ 	.byte	0x3f
	.zero		1


	//   ....[69]....
        /*0f4c*/ 	.word	0x00019960
        /*0f50*/ 	.word	0x0000005f
        /*0f54*/ 	.word	0x00022890
        /*0f58*/ 	.short	0x010a
        /*0f5a*/ 	.byte	0x3f
	.zero		1


	//   ....[70]....
        /*0f5c*/ 	.word	0x000199b0
        /*0f60*/ 	.word	0x0000005f
        /*0f64*/ 	.word	0x000228b0
        /*0f68*/ 	.short	0x010a
        /*0f6a*/ 	.byte	0x3f
	.zero		1


	//   ....[71]....
        /*0f6c*/ 	.word	0x00019c50
        /*0f70*/ 	.word	0x00000013
        /*0f74*/ 	.word	0x00022800
        /*0f78*/ 	.short	0x010a
        /*0f7a*/ 	.byte	0x3f
	.zero		1


	//   ....[72]....
        /*0f7c*/ 	.word	0x00019e60
        /*0f80*/ 	.word	0x00000013
        /*0f84*/ 	.word	0x00022800
        /*0f88*/ 	.short	0x010a
        /*0f8a*/ 	.byte	0x3f
	.zero		1


	//   ....[73]....
        /*0f8c*/ 	.word	0x00019eb0
        /*0f90*/ 	.word	0x0000000f
        /*0f94*/ 	.word	0x00022830
        /*0f98*/ 	.short	0x010a
        /*0f9a*/ 	.byte	0x3f
	.zero		1


	//   ....[74]....
        /*0f9c*/ 	.word	0x00019f00
        /*0fa0*/ 	.word	0x0000000f
        /*0fa4*/ 	.word	0x00022850
        /*0fa8*/ 	.short	0x010a
        /*0faa*/ 	.byte	0x3f
	.zero		1


	//   ....[75]....
        /*0fac*/ 	.word	0x00019f50
        /*0fb0*/ 	.word	0x00000014
        /*0fb4*/ 	.word	0x00022830
        /*0fb8*/ 	.short	0x010a
        /*0fba*/ 	.byte	0x3f
	.zero		1


	//   ....[76]....
        /*0fbc*/ 	.word	0x00019fa0
        /*0fc0*/ 	.word	0x00000014
        /*0fc4*/ 	.word	0x00022850
        /*0fc8*/ 	.short	0x010a
        /*0fca*/ 	.byte	0x3f
	.zero		1


	//   ....[77]....
        /*0fcc*/ 	.word	0x0001aba0
        /*0fd0*/ 	.word	0x00000012
        /*0fd4*/ 	.word	0x00022820
        /*0fd8*/ 	.short	0x010a
        /*0fda*/ 	.byte	0x3f
	.zero		1


	//   ....[78]....
        /*0fdc*/ 	.word	0x0001abf0
        /*0fe0*/ 	.word	0x00000004
        /*0fe4*/ 	.word	0x000228a0
        /*0fe8*/ 	.short	0x010a
        /*0fea*/ 	.byte	0x3f
	.zero		1


	//   ....[79]....
        /*0fec*/ 	.word	0x0001ac40
        /*0ff0*/ 	.word	0x00000004
        /*0ff4*/ 	.word	0x000228c0
        /*0ff8*/ 	.short	0x010a
        /*0ffa*/ 	.byte	0x3f
	.zero		1


	//   ....[80]....
        /*0ffc*/ 	.word	0x0001ac90
        /*1000*/ 	.word	0x00000005
        /*1004*/ 	.word	0x000228a0
        /*1008*/ 	.short	0x010a
        /*100a*/ 	.byte	0x3f
	.zero		1


	//   ....[81]....
        /*100c*/ 	.word	0x0001ace0
        /*1010*/ 	.word	0x00000005
        /*1014*/ 	.word	0x000228c0
        /*1018*/ 	.short	0x010a
        /*101a*/ 	.byte	0x3f
	.zero		1


	//   ....[82]....
        /*101c*/ 	.word	0x0001ae80
        /*1020*/ 	.word	0x00000000
        /*1024*/ 	.word	0x00022840
        /*1028*/ 	.short	0x010a
        /*102a*/ 	.byte	0x3f
	.zero		1


	//   ....[83]....
        /*102c*/ 	.word	0x0001b940
        /*1030*/ 	.word	0x00000012
        /*1034*/ 	.word	0x00022820
        /*1038*/ 	.short	0x010a
        /*103a*/ 	.byte	0x3f
	.zero		1


	//   ....[84]....
        /*103c*/ 	.word	0x0001b990
        /*1040*/ 	.word	0x00000002
        /*1044*/ 	.word	0x00022860
        /*1048*/ 	.short	0x010a
        /*104a*/ 	.byte	0x3f
	.zero		1


	//   ....[85]....
        /*104c*/ 	.word	0x0001b9e0
        /*1050*/ 	.word	0x00000002
        /*1054*/ 	.word	0x00022840
        /*1058*/ 	.short	0x010a
        /*105a*/ 	.byte	0x3f
	.zero		1


	//   ....[86]....
        /*105c*/ 	.word	0x0001ba30
        /*1060*/ 	.word	0x00000002
        /*1064*/ 	.word	0x00022860
        /*1068*/ 	.short	0x010a
        /*106a*/ 	.byte	0x3f
	.zero		1


	//   ....[87]....
        /*106c*/ 	.word	0x0001ba80
        /*1070*/ 	.word	0x00000003
        /*1074*/ 	.word	0x00022840
        /*1078*/ 	.short	0x010a
        /*107a*/ 	.byte	0x3f
	.zero		1


	//   ....[88]....
        /*107c*/ 	.word	0x0001bad0
        /*1080*/ 	.word	0x00000003
        /*1084*/ 	.word	0x00022860
        /*1088*/ 	.short	0x010a
        /*108a*/ 	.byte	0x3f
	.zero		1


	//   ....[89]....
        /*108c*/ 	.word	0x0001bb20
        /*1090*/ 	.word	0x00000003
        /*1094*/ 	.word	0x00022840
        /*1098*/ 	.short	0x010a
        /*109a*/ 	.byte	0x3f
	.zero		1


	//   ....[90]....
        /*109c*/ 	.word	0x0001bb70
        /*10a0*/ 	.word	0x00000003
        /*10a4*/ 	.word	0x00022860
        /*10a8*/ 	.short	0x010a
        /*10aa*/ 	.byte	0x3f
	.zero		1


	//   ....[91]....
        /*10ac*/ 	.word	0x0001c6b0
        /*10b0*/ 	.word	0x00000000
        /*10b4*/ 	.word	0x00022820
        /*10b8*/ 	.short	0x010a
        /*10ba*/ 	.byte	0x3f
	.zero		1


	//   ....[92]....
        /*10bc*/ 	.word	0x0001c850
        /*10c0*/ 	.word	0x00000006
        /*10c4*/ 	.word	0x00000000
        /*10c8*/ 	.short	0x010a
        /*10ca*/ 	.byte	0x3f
	.zero		1


	//   ....[93]....
        /*10cc*/ 	.word	0x0001c8a0
        /*10d0*/ 	.word	0x00000007
        /*10d4*/ 	.word	0x00000000
        /*10d8*/ 	.short	0x010a
        /*10da*/ 	.byte	0x3f
	.zero		1


	//   ....[94]....
        /*10dc*/ 	.word	0x0001c8f0
        /*10e0*/ 	.word	0x00000004
        /*10e4*/ 	.word	0x00000000
        /*10e8*/ 	.short	0x010a
        /*10ea*/ 	.byte	0x3f
	.zero		1


	//----- nvinfo : EIATTR_NUM_MBARRIERS
	.align		4
.L_1209:
        /*10ec*/ 	.byte	0x03, 0x38
        /*10ee*/ 	.short	0x0016


	//----- nvinfo : EIATTR_EXIT_INSTR_OFFSETS
	.align		4
        /*10f0*/ 	.byte	0x04, 0x1c
        /*10f2*/ 	.short	(.L_1211 - .L_1210)


	//   ....[0]....
.L_1210:
        /*10f4*/ 	.word	0x000198b0


	//----- nvinfo : EIATTR_MAX_THREADS
	.align		4
.L_1211:
        /*10f8*/ 	.byte	0x04, 0x05
        /*10fa*/ 	.short	(.L_1213 - .L_1212)
.L_1212:
        /*10fc*/ 	.word	0x00000180
        /*1100*/ 	.word	0x00000001
        /*1104*/ 	.word	0x00000001


	//----- nvinfo : EIATTR_CRS_STACK_SIZE
	.align		4
.L_1213:
        /*1108*/ 	.byte	0x04, 0x1e
        /*110a*/ 	.short	(.L_1215 - .L_1214)
.L_1214:
        /*110c*/ 	.word	0x00000000


	//----- nvinfo : EIATTR_CBANK_PARAM_SIZE
	.align		4
.L_1215:
        /*1110*/ 	.byte	0x03, 0x19
        /*1112*/ 	.short	0x0af0


	//----- nvinfo : EIATTR_PARAM_CBANK
	.align		4
        /*1114*/ 	.byte	0x04, 0x0a
        /*1116*/ 	.short	(.L_1217 - .L_1216)
	.align		4
.L_1216:
        /*1118*/ 	.word	index@(.nv.constant0._ZN7cutlass13device_kernelIN5flash11enable_sm90INS1_16FlashAttnFwdSm90INS1_25CollectiveMainloopFwdSm90ILi2EN4cute5tupleIJNS5_1CILi1EEES8_S8_EEENS6_IJNS7_ILi128EEENS7_ILi96EEENS7_ILi64EEEEEELi256ENS_6half_tEfNS_4arch4Sm90ELb0ELb0ELb0ELb1ELb0ELb1ELb0ELb1ELb0ELb1ELb1ELb0EEENS1_21CollectiveEpilogueFwdINS6_IJSA_NS7_ILi256EEESB_EEES9_SE_SG_Li256ELb1ELb1ELb1ELb0EEENS1_36VarlenDynamicPersistentTileSchedulerILi128ELi96ELi256ELi128ELb1ELb1ELb1ELb0ELb1ELb1EEEEEEEEEvNT_6ParamsE)
        /*111c*/ 	.short	0x0210
        /*111e*/ 	.short	0x0af0


	//----- nvinfo : EIATTR_SW_WAR
	.align		4
.L_1217:
        /*1120*/ 	.byte	0x04, 0x36
        /*1122*/ 	.short	(.L_1219 - .L_1218)
.L_1218:
        /*1124*/ 	.word	0x00000008
.L_1219:


//--------------------- .nv.info._ZN7cutlass13device_kernelIN5flash11enable_sm90INS1_16FlashAttnFwdSm90INS1_25CollectiveMainloopFwdSm90ILi2EN4cute5tupleIJNS5_1CILi1EEES8_S8_EEENS6_IJNS7_ILi128EEENS7_ILi96EEENS7_ILi64EEEEEELi256ENS_6half_tEfNS_4arch4Sm90ELb0ELb0ELb0ELb1ELb0ELb0ELb1ELb1ELb0ELb1ELb1ELb0EEENS1_21CollectiveEpilogueFwdINS6_IJSA_NS7_ILi256EEESB_EEES9_SE_SG_Li256ELb1ELb1ELb1ELb0EEENS1_36VarlenDynamicPersistentTileSchedulerILi128ELi96ELi256ELi128ELb1ELb1ELb1ELb0ELb1ELb1EEEEEEEEEvNT_6ParamsE --------------------------
	.section	.nv.info._ZN7cutlass13device_kernelIN5flash11enable_sm90INS1_16FlashAttnFwdSm90INS1_25CollectiveMainloopFwdSm90ILi2EN4cute5tupleIJNS5_1CILi1EEES8_S8_EEENS6_IJNS7_ILi128EEENS7_ILi96EEENS7_ILi64EEEEEELi256ENS_6half_tEfNS_4arch4Sm90ELb0ELb0ELb0ELb1ELb0ELb0ELb1ELb1ELb0ELb1ELb1ELb0EEENS1_21CollectiveEpilogueFwdINS6_IJSA_NS7_ILi256EEESB_EEES9_SE_SG_Li256ELb1ELb1ELb1ELb0EEENS1_36VarlenDynamicPersistentTileSchedulerILi128ELi96ELi256ELi128ELb1ELb1ELb1ELb0ELb1ELb1EEEEEEEEEvNT_6ParamsE,"",@"SHT_CUDA_INFO"
	.sectionflags	@""
	.align	4


	//----- nvinfo : EIATTR_CUDA_API_VERSION
	.align		4
        /*0000*/ 	.byte	0x04, 0x37
        /*0002*/ 	.short	(.L_1221 - .L_1220)
.L_1220:
        /*0004*/ 	.word	0x00000082


	//----- nvinfo : EIATTR_KPARAM_INFO
	.align		4
.L_1221:
        /*0008*/ 	.byte	0x04, 0x17
        /*000a*/ 	.short	(.L_1223 - .L_1222)
.L_1222:
        /*000c*/ 	.word	0x00000000
        /*0010*/ 	.short	0x0000
        /*0012*/ 	.short	0x0070
        /*0014*/ 	.byte	0x00, 0xf0, 0x01, 0x2e


	//----- nvinfo : EIATTR_SPARSE_MMA_MASK
	.align		4
.L_1223:
        /*0018*/ 	.byte	0x03, 0x50
        /*001a*/ 	.short	0x0000


	//----- nvinfo : EIATTR_MAXREG_COUNT
	.align		4
        /*001c*/ 	.byte	0x03, 0x1b
        /*001e*/ 	.short	0x00a8


	//----- nvinfo : EIATTR_NUM_BARRIERS
	.align		4
        /*0020*/ 	.byte	0x02, 0x4c
        /*0022*/ 	.byte	0x10
	.zero		1


	//----- nvinfo : EIATTR_EXTERNS
	.align		4
        /*0024*/ 	.byte	0x04, 0x0f
        /*0026*/ 	.short	(.L_1225 - .L_1224)


	//   ....[0]....
	.align		4
.L_1224:
        /*0028*/ 	.word	index@(__assertfail)


	//----- nvinfo : EIATTR_ANNOTATIONS
	.align		4
.L_1225:
        /*002c*/ 	.byte	0x04, 0x55
        /*002e*/ 	.short	(.L_1227 - .L_1226)


	//   ....[0]....
.L_1226:
        /* <DEDUP_REMOVED lines=96> */


	//----- nvinfo : EIATTR_MERCURY_ISA_VERSION
	.align		4
.L_1227:
        /*0620*/ 	.byte	0x03, 0x5f
        /*0622*/ 	.short	0x0101


	//----- nvinfo : EIATTR_UNUSED_LOAD_BYTE_OFFSET
	.align		4
        /*0624*/ 	.byte	0x04, 0x44
        /*0626*/ 	.short	(.L_1229 - .L_1228)


	//   ....[0]....
.L_1228:
        /*0628*/ 	.word	0x00000a50
        /*062c*/ 	.word	0x0000fff0


	//   ....[1]....
        /*0630*/ 	.word	0x00006ec0
        /*0634*/ 	.word	0x0000fff0


	//----- nvinfo : EIATTR_INT_WARP_WIDE_INSTR_OFFSETS
	.align		4
.L_1229:
        /*0638*/ 	.byte	0x04, 0x31
        /*063a*/ 	.short	(.L_1231 - .L_1230)


	//   ....[0]....
.L_1230:
        /*063c*/ 	.word	0x00000120


	//   ....[1]....
        /*0640*/ 	.word	0x00000160


	//   ....[2]....
        /*0644*/ 	.word	0x000001d0


	//   ....[3]....
        /*0648*/ 	.word	0x00000240


	//   ....[4]....
        /*064c*/ 	.word	0x0000cbe0


	//   ....[5]....
        /*0650*/ 	.word	0x0000cc70


	//   ....[6]....
        /*0654*/ 	.word	0x00011510


	//   ....[7]....
        /*0658*/ 	.word	0x000115a0


	//----- nvinfo : EIATTR_COOP_GROUP_MASK_REGIDS
	.align		4
.L_1231:
        /*065c*/ 	.byte	0x04, 0x29
        /*065e*/ 	.short	(.L_1233 - .L_1232)


	//   ....[0]....
.L_1232:
        /*0660*/ 	.word	0xffffffff


	//   ....[1]....
        /*0664*/ 	.word	0xffffffff


	//   ....[2]....
        /*0668*/ 	.word	0xffffffff


	//   ....[3]....
        /*066c*/ 	.word	0xffffffff


	//   ....[4]....
        /*0670*/ 	.word	0xffffffff


	//   ....[5]....
        /*0674*/ 	.word	0xffffffff


	//   ....[6]....
        /*0678*/ 	.word	0xffffffff


	//   ....[7]....
        /*067c*/ 	.word	0xffffffff


	//   ....[8]....
        /*0680*/ 	.word	0xffffffff


	//   ....[9]....
        /*0684*/ 	.word	0xffffffff


	//   ....[10]....
        /*0688*/ 	.word	0xffffffff


	//   ....[11]....
        /*068c*/ 	.word	0xffffffff


	//   ....[12]....
        /*0690*/ 	.word	0xffffffff


	//   ....[13]....
        /*0694*/ 	.word	0xffffffff


	//   ....[14]....
        /*0698*/ 	.word	0xffffffff


	//   ....[15]....
        /*069c*/ 	.word	0xffffffff


	//   ....[16]....
        /*06a0*/ 	.word	0xffffffff


	//   ....[17]....
        /*06a4*/ 	.word	0xffffffff


	//   ....[18]....
        /*06a8*/ 	.word	0xffffffff


	//   ....[19]....
        /*06ac*/ 	.word	0xffffffff


	//   ....[20]....
        /*06b0*/ 	.word	0xffffffff


	//   ....[21]....
        /*06b4*/ 	.word	0xffffffff


	//   ....[22]....
        /*06b8*/ 	.word	0xffffffff


	//   ....[23]....
        /*06bc*/ 	.word	0xffffffff


	//   ....[24]....
        /*06c0*/ 	.word	0xffffffff


	//   ....[25]....
        /*06c4*/ 	.word	0xffffffff


	//   ....[26]....
        /*06c8*/ 	.word	0xffffffff


	//   ....[27]....
        /*06cc*/ 	.word	0xffffffff


	//   ....[28]....
        /*06d0*/ 	.word	0xffffffff


	//   ....[29]....
        /*06d4*/ 	.word	0xffffffff


	//   ....[30]....
        /*06d8*/ 	.word	0xffffffff


	//   ....[31]....
        /*06dc*/ 	.word	0xffffffff


	//   ....[32]....
        /*06e0*/ 	.word	0xffffffff


	//   ....[33]....
        /*06e4*/ 	.word	0xffffffff


	//   ....[34]....
        /*06e8*/ 	.word	0xffffffff


	//   ....[35]....
        /*06ec*/ 	.word	0xffffffff


	//   ....[36]....
        /*06f0*/ 	.word	0xffffffff


	//   ....[37]....
        /*06f4*/ 	.word	0xffffffff


	//   ....[38]....
        /*06f8*/ 	.word	0xffffffff


	//   ....[39]....
        /*06fc*/ 	.word	0xffffffff


	//   ....[40]....
        /*0700*/ 	.word	0xffffffff


	//   ....[41]....
        /*0704*/ 	.word	0xffffffff


	//   ....[42]....
        /*0708*/ 	.word	0xffffffff


	//   ....[43]....
        /*070c*/ 	.word	0xffffffff


	//   ....[44]....
        /*0710*/ 	.word	0xffffffff


	//   ....[45]....
        /*0714*/ 	.word	0xffffffff


	//   ....[46]....
        /*0718*/ 	.word	0xffffffff


	//   ....[47]....
        /*071c*/ 	.word	0xffffffff


	//   ....[48]....
        /*0720*/ 	.word	0xffffffff


	//   ....[49]....
        /*0724*/ 	.word	0xffffffff


	//   ....[50]....
        /*0728*/ 	.word	0xffffffff


	//   ....[51]....
        /*072c*/ 	.word	0xffffffff


	//   ....[52]....
        /*0730*/ 	.word	0xffffffff


	//   ....[53]....
        /*0734*/ 	.word	0xffffffff


	//   ....[54]....
        /*0738*/ 	.word	0xffffffff


	//   ....[55]....
        /*073c*/ 	.word	0xffffffff


	//   ....[56]....
        /*0740*/ 	.word	0xffffffff


	//   ....[57]....
        /*0744*/ 	.word	0xffffffff


	//   ....[58]....
        /*0748*/ 	.word	0xffffffff


	//   ....[59]....
        /*074c*/ 	.word	0xffffffff


	//   ....[60]....
        /*0750*/ 	.word	0xffffffff


	//   ....[61]....
        /*0754*/ 	.word	0xffffffff


	//   ....[62]....
        /*0758*/ 	.word	0xffffffff


	//   ....[63]....
        /*075c*/ 	.word	0xffffffff


	//   ....[64]....
        /*0760*/ 	.word	0xffffffff


	//   ....[65]....
        /*0764*/ 	.word	0xffffffff


	//   ....[66]....
        /*0768*/ 	.word	0xffffffff


	//   ....[67]....
        /*076c*/ 	.word	0xffffffff


	//   ....[68]....
        /*0770*/ 	.word	0xffffffff


	//   ....[69]....
        /*0774*/ 	.word	0xffffffff


	//   ....[70]....
        /*0778*/ 	.word	0xffffffff


	//   ....[71]....
        /*077c*/ 	.word	0xffffffff


	//   ....[72]....
        /*0780*/ 	.word	0xffffffff


	//   ....[73]....
        /*0784*/ 	.word	0xffffffff


	//   ....[74]....
        /*0788*/ 	.word	0xffffffff


	//   ....[75]....
        /*078c*/ 	.word	0xffffffff


	//   ....[76]....
        /*0790*/ 	.word	0xffffffff


	//   ....[77]....
        /*0794*/ 	.word	0xffffffff


	//   ....[78]....
        /*0798*/ 	.word	0xffffffff


	//   ....[79]....
        /*079c*/ 	.word	0xffffffff


	//   ....[80]....
        /*07a0*/ 	.word	0xffffffff


	//   ....[81]....
        /*07a4*/ 	.word	0xffffffff


	//   ....[82]....
        /*07a8*/ 	.word	0xffffffff


	//   ....[83]....
        /*07ac*/ 	.word	0xffffffff


	//   ....[84]....
        /*07b0*/ 	.word	0xffffffff


	//   ....[85]....
        /*07b4*/ 	.word	0xffffffff


	//   ....[86]....
        /*07b8*/ 	.word	0xffffffff


	//   ....[87]....
        /*07bc*/ 	.word	0xffffffff


	//   ....[88]....
        /*07c0*/ 	.word	0xffffffff


	//   ....[89]....
        /*07c4*/ 	.word	0xffffffff


	//   ....[90]....
        /*07c8*/ 	.word	0xffffffff


	//   ....[91]....
        /*07cc*/ 	.word	0xffffffff


	//   ....[92]....
        /*07d0*/ 	.word	0xffffffff


	//   ....[93]....
        /*07d4*/ 	.word	0xffffffff


	//   ....[94]....
        /*07d8*/ 	.word	0xffffffff


	//   ....[95]....
        /*07dc*/ 	.word	0xffffffff


	//   ....[96]....
        /*07e0*/ 	.word	0xffffffff


	//   ....[97]....
        /*07e4*/ 	.word	0xffffffff


	//   ....[98]....
        /*07e8*/ 	.word	0xffffffff


	//   ....[99]....
        /*07ec*/ 	.word	0xffffffff


	//   ....[100]....
        /*07f0*/ 	.word	0xffffffff


	//   ....[101]....
        /*07f4*/ 	.word	0xffffffff


	//   ....[102]....
        /*07f8*/ 	.word	0xffffffff


	//   ....[103]....
        /*07fc*/ 	.word	0xffffffff


	//   ....[104]....
        /*0800*/ 	.word	0xffffffff


	//   ....[105]....
        /*0804*/ 	.word	0xffffffff


	//   ....[106]....
        /*0808*/ 	.word	0xffffffff


	//   ....[107]....
        /*080c*/ 	.word	0xffffffff


	//   ....[108]....
        /*0810*/ 	.word	0xffffffff


	//   ....[109]....
        /*0814*/ 	.word	0xffffffff


	//   ....[110]....
        /*0818*/ 	.word	0xffffffff


	//   ....[111]....
        /*081c*/ 	.word	0xffffffff


	//   ....[112]....
        /*0820*/ 	.word	0xffffffff


	//   ....[113]....
        /*0824*/ 	.word	0x0500000f


	//   ....[114]....
        /*0828*/ 	.word	0x0500000f


	//   ....[115]....
        /*082c*/ 	.word	0x0500000f


	//   ....[116]....
        /*0830*/ 	.word	0x0500000f


	//   ....[117]....
        /*0834*/ 	.word	0x0500000f


	//   ....[118]....
        /*0838*/ 	.word	0x0500000f


	//   ....[119]....
        /*083c*/ 	.word	0x0500000f


	//   ....[120]....
        /*0840*/ 	.word	0x0500000f


	//   ....[121]....
        /*0844*/ 	.word	0x0500000f


	//   ....[122]....
        /*0848*/ 	.word	0x0500000f


	//   ....[123]....
        /*084c*/ 	.word	0x0500000f


	//   ....[124]....
        /*0850*/ 	.word	0x0500000f


	//   ....[125]....
        /*0854*/ 	.word	0x0500000f


	//   ....[126]....
        /*0858*/ 	.word	0x0500000f


	//   ....[127]....
        /*085c*/ 	.word	0x0500000f


	//   ....[128]....
        /*0860*/ 	.word	0x0500000f


	//   ....[129]....
        /*0864*/ 	.word	0x0500000f


	//   ....[130]....
        /*0868*/ 	.word	0x0500000f


	//   ....[131]....
        /*086c*/ 	.word	0x0500000f


	//   ....[132]....
        /*0870*/ 	.word	0x0500000f


	//   ....[133]....
        /*0874*/ 	.word	0x0500000f


	//   ....[134]....
        /*0878*/ 	.word	0x0500000f


	//   ....[135]....
        /*087c*/ 	.word	0x0500000f


	//   ....[136]....
        /*0880*/ 	.word	0x0500000f


	//   ....[137]....
        /*0884*/ 	.word	0x0500000f


	//   ....[138]....
        /*0888*/ 	.word	0x0500000f


	//   ....[139]....
        /*088c*/ 	.word	0x0500000f


	//   ....[140]....
        /*0890*/ 	.word	0x0500000f


	//   ....[141]....
        /*0894*/ 	.word	0x0500000f


	//   ....[142]....
        /*0898*/ 	.word	0x0500000f


	//   ....[143]....
        /*089c*/ 	.word	0x0500000f


	//   ....[144]....
        /*08a0*/ 	.word	0x0500000f


	//   ....[145]....
        /*08a4*/ 	.word	0x0500000f


	//   ....[146]....
        /*08a8*/ 	.word	0x0500000f


	//   ....[147]....
        /*08ac*/ 	.word	0x0500000f


	//   ....[148]....
        /*08b0*/ 	.word	0x0500000f


	//   ....[149]....
        /*08b4*/ 	.word	0x0500000f


	//   ....[150]....
        /*08b8*/ 	.word	0x0500000f


	//   ....[151]....
        /*08bc*/ 	.word	0x0500000f


	//   ....[152]....
        /*08c0*/ 	.word	0x0500000f


	//   ....[153]....
        /*08c4*/ 	.word	0x0500000f


	//   ....[154]....
        /*08c8*/ 	.word	0x0500000f


	//   ....[155]....
        /*08cc*/ 	.word	0x0500000f


	//   ....[156]....
        /*08d0*/ 	.word	0x0500000f


	//   ....[157]....
        /*08d4*/ 	.word	0x0500000f


	//   ....[158]....
        /*08d8*/ 	.word	0x0500000f


	//   ....[159]....
        /*08dc*/ 	.word	0x0500000f


	//   ....[160]....
        /*08e0*/ 	.word	0x0500000f


	//   ....[161]....
        /*08e4*/ 	.word	0x0500000f


	//   ....[162]....
        /*08e8*/ 	.word	0x0500000f


	//   ....[163]....
        /*08ec*/ 	.word	0x0500000f


	//   ....[164]....
        /*08f0*/ 	.word	0x0500000f


	//----- nvinfo : EIATTR_COOP_GROUP_INSTR_OFFSETS
	.align		4
.L_1233:
        /*08f4*/ 	.byte	0x04, 0x28
        /*08f6*/ 	.short	(.L_1235 - .L_1234)


	//   ....[0]....
.L_1234:
        /*08f8*/ 	.word	0x00000060


	//   ....[1]....
        /*08fc*/ 	.word	0x00000130


	//   ....[2]....
        /*0900*/ 	.word	0x000001f0


	//   ....[3]....
        /*0904*/ 	.word	0x000003c0


	//   ....[4]....
        /*0908*/ 	.word	0x00000520


	//   ....[5]....
        /*090c*/ 	.word	0x00000640


	//   ....[6]....
        /*0910*/ 	.word	0x000007a0


	//   ....[7]....
        /*0914*/ 	.word	0x00001b90


	//   ....[8]....
        /*0918*/ 	.word	0x00003210


	//   ....[9]....
        /*091c*/ 	.word	0x000032f0


	//   ....[10]....
        /*0920*/ 	.word	0x000033a0


	//   ....[11]....
        /*0924*/ 	.word	0x000034f0


	//   ....[12]....
        /*0928*/ 	.word	0x00004c80


	//   ....[13]....
        /*092c*/ 	.word	0x00004ca0


	//   ....[14]....
        /*0930*/ 	.word	0x00005500


	//   ....[15]....
        /*0934*/ 	.word	0x00005560


	//   ....[16]....
        /*0938*/ 	.word	0x000064c0


	//   ....[17]....
        /*093c*/ 	.word	0x000064f0


	//   ....[18]....
        /*0940*/ 	.word	0x00006520


	//   ....[19]....
        /*0944*/ 	.word	0x00006530


	//   ....[20]....
        /*0948*/ 	.word	0x00007f20


	//   ....[21]....
        /*094c*/ 	.word	0x00007f30


	//   ....[22]....
        /*0950*/ 	.word	0x00007f40


	//   ....[23]....
        /*0954*/ 	.word	0x00007f90


	//   ....[24]....
        /*0958*/ 	.word	0x00008a30


	//   ....[25]....
        /*095c*/ 	.word	0x00008a60


	//   ....[26]....
        /*0960*/ 	.word	0x00008be0


	//   ....[27]....
        /*0964*/ 	.word	0x00008c00


	//   ....[28]....
        /*0968*/ 	.word	0x00008d40


	//   ....[29]....
        /*096c*/ 	.word	0x00008d60


	//   ....[30]....
        /*0970*/ 	.word	0x00008eb0


	//   ....[31]....
        /*0974*/ 	.word	0x00008ed0


	//   ....[32]....
        /*0978*/ 	.word	0x000094f0


	//   ....[33]....
        /*097c*/ 	.word	0x00009520


	//   ....[34]....
        /*0980*/ 	.word	0x00009dd0


	//   ....[35]....
        /*0984*/ 	.word	0x00009de0


	//   ....[36]....
        /*0988*/ 	.word	0x0000af30


	//   ....[37]....
        /*098c*/ 	.word	0x0000af60


	//   ....[38]....
        /*0990*/ 	.word	0x0000b0d0


	//   ....[39]....
        /*0994*/ 	.word	0x0000b0f0


	//   ....[40]....
        /*0998*/ 	.word	0x0000b230


	//   ....[41]....
        /*099c*/ 	.word	0x0000b250


	//   ....[42]....
        /*09a0*/ 	.word	0x0000b3a0


	//   ....[43]....
        /*09a4*/ 	.word	0x0000b3c0


	//   ....[44]....
        /*09a8*/ 	.word	0x0000b590


	//   ....[45]....
        /*09ac*/ 	.word	0x0000b7d0


	//   ....[46]....
        /*09b0*/ 	.word	0x0000b800


	//   ....[47]....
        /*09b4*/ 	.word	0x0000b830


	//   ....[48]....
        /*09b8*/ 	.word	0x0000b860


	//   ....[49]....
        /*09bc*/ 	.word	0x0000b890


	//   ....[50]....
        /*09c0*/ 	.word	0x0000b8c0


	//   ....[51]....
        /*09c4*/ 	.word	0x0000ba60


	//   ....[52]....
        /*09c8*/ 	.word	0x0000ba90


	//   ....[53]....
        /*09cc*/ 	.word	0x0000bac0


	//   ....[54]....
        /*09d0*/ 	.word	0x0000baf0


	//   ....[55]....
        /*09d4*/ 	.word	0x0000bb20


	//   ....[56]....
        /*09d8*/ 	.word	0x0000bb50


	//   ....[57]....
        /*09dc*/ 	.word	0x0000bbe0


	//   ....[58]....
        /*09e0*/ 	.word	0x0000bc10


	//   ....[59]....
        /*09e4*/ 	.word	0x0000bc20


	//   ....[60]....
        /*09e8*/ 	.word	0x0000bcd0


	//   ....[61]....
        /*09ec*/ 	.word	0x0000d1c0


	//   ....[62]....
        /*09f0*/ 	.word	0x0000dca0


	//   ....[63]....
        /*09f4*/ 	.word	0x0000dcc0


	//   ....[64]....
        /*09f8*/ 	.word	0x0000dcd0


	//   ....[65]....
        /*09fc*/ 	.word	0x0000dd00


	//   ....[66]....
        /*0a00*/ 	.word	0x0000dde0


	//   ....[67]....
        /*0a04*/ 	.word	0x0000de70


	//   ....[68]....
        /*0a08*/ 	.word	0x0000dea0


	//   ....[69]....
        /*0a0c*/ 	.word	0x0000df20


	//   ....[70]....
        /*0a10*/ 	.word	0x0000df50


	//   ....[71]....
        /*0a14*/ 	.word	0x0000dfd0


	//   ....[72]....
        /*0a18*/ 	.word	0x0000e000


	//   ....[73]....
        /*0a1c*/ 	.word	0x0000e080


	//   ....[74]....
        /*0a20*/ 	.word	0x0000e0b0


	//   ....[75]....
        /*0a24*/ 	.word	0x0000e0d0


	//   ....[76]....
        /*0a28*/ 	.word	0x0000e120


	//   ....[77]....
        /*0a2c*/ 	.word	0x0000e130


	//   ....[78]....
        /*0a30*/ 	.word	0x0000e860


	//   ....[79]....
        /*0a34*/ 	.word	0x0000e8c0


	//   ....[80]....
        /*0a38*/ 	.word	0x0000e8d0


	//   ....[81]....
        /*0a3c*/ 	.word	0x0000e970


	//   ....[82]....
        /*0a40*/ 	.word	0x0000ea00


	//   ....[83]....
        /*0a44*/ 	.word	0x0000ea10


	//   ....[84]....
        /*0a48*/ 	.word	0x0000eaa0


	//   ....[85]....
        /*0a4c*/ 	.word	0x0000eab0


	//   ....[86]....
        /*0a50*/ 	.word	0x0000eb20


	//   ....[87]....
        /*0a54*/ 	.word	0x0000eb30


	//   ....[88]....
        /*0a58*/ 	.word	0x0000ebb0


	//   ....[89]....
        /*0a5c*/ 	.word	0x0000ebc0


	//   ....[90]....
        /*0a60*/ 	.word	0x0000ec40


	//   ....[91]....
        /*0a64*/ 	.word	0x0000ec50


	//   ....[92]....
        /*0a68*/ 	.word	0x0000ec60


	//   ....[93]....
        /*0a6c*/ 	.word	0x0000eca0


	//   ....[94]....
        /*0a70*/ 	.word	0x00011830


	//   ....[95]....
        /*0a74*/ 	.word	0x00011860


	//   ....[96]....
        /*0a78*/ 	.word	0x000118c0


	//   ....[97]....
        /*0a7c*/ 	.word	0x000118f0


	//   ....[98]....
        /*0a80*/ 	.word	0x00011920


	//   ....[99]....
        /*0a84*/ 	.word	0x00011950


	//   ....[100]....
        /*0a88*/ 	.word	0x00011980


	//   ....[101]....
        /*0a8c*/ 	.word	0x000119b0


	//   ....[102]....
        /*0a90*/ 	.word	0x00011b70


	//   ....[103]....
        /*0a94*/ 	.word	0x00011ba0


	//   ....[104]....
        /*0a98*/ 	.word	0x00011bd0


	//   ....[105]....
        /*0a9c*/ 	.word	0x00011c00


	//   ....[106]....
        /*0aa0*/ 	.word	0x00011c30


	//   ....[107]....
        /*0aa4*/ 	.word	0x00011c60


	//   ....[108]....
        /*0aa8*/ 	.word	0x00011d20


	//   ....[109]....
        /*0aac*/ 	.word	0x00011d40


	//   ....[110]....
        /*0ab0*/ 	.word	0x00011d50


	//   ....[111]....
        /*0ab4*/ 	.word	0x00011db0


	//   ....[112]....
        /*0ab8*/ 	.word	0x000124d0


	//   ....[113]....
        /*0abc*/ 	.word	0x000129f0


	//   ....[114]....
        /*0ac0*/ 	.word	0x00012b70


	//   ....[115]....
        /*0ac4*/ 	.word	0x00012bd0


	//   ....[116]....
        /*0ac8*/ 	.word	0x00012c40


	//   ....[117]....
        /*0acc*/ 	.word	0x00012cb0


	//   ....[118]....
        /*0ad0*/ 	.word	0x00012d60


	//   ....[119]....
        /*0ad4*/ 	.word	0x00012e50


	//   ....[120]....
        /*0ad8*/ 	.word	0x00012f80


	//   ....[121]....
        /*0adc*/ 	.word	0x00013020


	//   ....[122]....
        /*0ae0*/ 	.word	0x000130f0


	//   ....[123]....
        /*0ae4*/ 	.word	0x00013190


	//   ....[124]....
        /*0ae8*/ 	.word	0x00013260


	//   ....[125]....
        /*0aec*/ 	.word	0x00013300


	//   ....[126]....
        /*0af0*/ 	.word	0x000133d0


	//   ....[127]....
        /*0af4*/ 	.word	0x00013470


	//   ....[128]....
        /*0af8*/ 	.word	0x00013520


	//   ....[129]....
        /*0afc*/ 	.word	0x000135c0


	//   ....[130]....
        /*0b00*/ 	.word	0x00013860


	//   ....[131]....
        /*0b04*/ 	.word	0x00013910


	//   ....[132]....
        /*0b08*/ 	.word	0x00013a10


	//   ....[133]....
        /*0b0c*/ 	.word	0x00013b00


	//   ....[134]....
        /*0b10*/ 	.word	0x00013bc0


	//   ....[135]....
        /*0b14*/ 	.word	0x00013c80


	//   ....[136]....
        /*0b18*/ 	.word	0x00013d40


	//   ....[137]....
        /*0b1c*/ 	.word	0x00013e00


	//   ....[138]....
        /*0b20*/ 	.word	0x00013ec0


	//   ....[139]....
        /*0b24*/ 	.word	0x00013f80


	//   ....[140]....
        /*0b28*/ 	.word	0x00014040


	//   ....[141]....
        /*0b2c*/ 	.word	0x000140f0


	//   ....[142]....
        /*0b30*/ 	.word	0x000141f0


	//   ....[143]....
        /*0b34*/ 	.word	0x00014240


	//   ....[144]....
        /*0b38*/ 	.word	0x000142a0


	//   ....[145]....
        /*0b3c*/ 	.word	0x00014380


	//   ....[146]....
        /*0b40*/ 	.word	0x000146b0


	//   ....[147]....
        /*0b44*/ 	.word	0x00014750


	//   ....[148]....
        /*0b48*/ 	.word	0x000148f0


	//   ....[149]....
        /*0b4c*/ 	.word	0x00014970


	//   ....[150]....
        /*0b50*/ 	.word	0x000149f0


	//   ....[151]....
        /*0b54*/ 	.word	0x00014a70


	//   ....[152]....
        /*0b58*/ 	.word	0x00014af0


	//   ....[153]....
        /*0b5c*/ 	.word	0x00014b80


	//   ....[154]....
        /*0b60*/ 	.word	0x00014c20


	//   ....[155]....
        /*0b64*/ 	.word	0x00014cd0


	//   ....[156]....
        /*0b68*/ 	.word	0x00014d50


	//   ....[157]....
        /*0b6c*/ 	.word	0x00014dd0


	//   ....[158]....
        /*0b70*/ 	.word	0x00014e50


	//   ....[159]....
        /*0b74*/ 	.word	0x00014ee0


	//   ....[160]....
        /*0b78*/ 	.word	0x00014f60


	//   ....[161]....
        /*0b7c*/ 	.word	0x00015000


	//   ....[162]....
        /*0b80*/ 	.word	0x00015050


	//   ....[163]....
        /*0b84*/ 	.word	0x000150e0


	//   ....[164]....
        /*0b88*/ 	.word	0x00015210


	//----- nvinfo : EIATTR_REG_RECONFIG
	.align		4
.L_1235:
        /*0b8c*/ 	.byte	0x01, 0x54
	.zero		2


	//----- nvinfo : EIATTR_SYSCALL_OFFSETS
	.align		4
        /*0b90*/ 	.byte	0x04, 0x46
        /*0b92*/ 	.short	(.L_1237 - .L_1236)


	//   ....[0]....
.L_1236:
        /*0b94*/ 	.word	0x00001d10


	//   ....[1]....
        /*0b98*/ 	.word	0x0000cde0


	//   ....[2]....
        /*0b9c*/ 	.word	0x0000cf30


	//   ....[3]....
        /*0ba0*/ 	.word	0x0000d030


	//   ....[4]....
        /*0ba4*/ 	.word	0x0000d890


	//   ....[5]....
        /*0ba8*/ 	.word	0x0000e4a0


	//----- nvinfo : EIATTR_MBARRIER_INSTR_OFFSETS
	.align		4
.L_1237:
        /*0bac*/ 	.byte	0x04, 0x39
        /*0bae*/ 	.short	(.L_1239 - .L_1238)


	//   ....[0]....
.L_1238:
        /*0bb0*/ 	.word	0x00000260
        /*0bb4*/ 	.word	0x000000ff
        /*0bb8*/ 	.word	0x00032400
        /*0bbc*/ 	.short	0x0100
        /*0bbe*/ 	.byte	0x08
	.zero		1


	//   ....[1]....
        /*0bc0*/ 	.word	0x00000270
        /*0bc4*/ 	.word	0x000000ff
        /*0bc8*/ 	.word	0x00032410
        /*0bcc*/ 	.short	0x0100
        /*0bce*/ 	.byte	0x08
	.zero		1


	//   ....[2]....
        /*0bd0*/ 	.word	0x00000280
        /*0bd4*/ 	.word	0x000000ff
        /*0bd8*/ 	.word	0x00032420
        /*0bdc*/ 	.short	0x0100
        /*0bde*/ 	.byte	0x08
	.zero		1


	//   ....[3]....
        /*0be0*/ 	.word	0x00000370
        /*0be4*/ 	.word	0x000000ff
        /*0be8*/ 	.word	0x00032430
        /*0bec*/ 	.short	0x0100
        /*0bee*/ 	.byte	0x08
	.zero		1


	//   ....[4]....
        /*0bf0*/ 	.word	0x00000380
        /*0bf4*/ 	.word	0x000000ff
        /*0bf8*/ 	.word	0x00032440
        /*0bfc*/ 	.short	0x0100
        /*0bfe*/ 	.byte	0x08
	.zero		1


	//   ....[5]....
        /*0c00*/ 	.word	0x00000390
        /*0c04*/ 	.word	0x000000ff
        /*0c08*/ 	.word	0x00032438
        /*0c0c*/ 	.short	0x0100
        /*0c0e*/ 	.byte	0x08
	.zero		1


	//   ....[6]....
        /*0c10*/ 	.word	0x000003a0
        /*0c14*/ 	.word	0x000000ff
        /*0c18*/ 	.word	0x00032448
        /*0c1c*/ 	.short	0x0100
        /*0c1e*/ 	.byte	0x08
	.zero		1


	//   ....[7]....
        /*0c20*/ 	.word	0x000004d0
        /*0c24*/ 	.word	0x000000ff
        /*0c28*/ 	.word	0x00032450
        /*0c2c*/ 	.short	0x0100
        /*0c2e*/ 	.byte	0x08
	.zero		1


	//   ....[8]....
        /*0c30*/ 	.word	0x000004e0
        /*0c34*/ 	.word	0x000000ff
        /*0c38*/ 	.word	0x00032460
        /*0c3c*/ 	.short	0x0100
        /*0c3e*/ 	.byte	0x08
	.zero		1


	//   ....[9]....
        /*0c40*/ 	.word	0x000004f0
        /*0c44*/ 	.word	0x000000ff
        /*0c48*/ 	.word	0x00032458
        /*0c4c*/ 	.short	0x0100
        /*0c4e*/ 	.byte	0x08
	.zero		1


	//   ....[10]....
        /*0c50*/ 	.word	0x00000500
        /*0c54*/ 	.word	0x000000ff
        /*0c58*/ 	.word	0x00032468
        /*0c5c*/ 	.short	0x0100
        /*0c5e*/ 	.byte	0x08
	.zero		1


	//   ....[11]....
        /*0c60*/ 	.word	0x000005f0
        /*0c64*/ 	.word	0x000000ff
        /*0c68*/ 	.word	0x00032470
        /*0c6c*/ 	.short	0x0100
        /*0c6e*/ 	.byte	0x06
	.zero		1


	//   ....[12]....
        /*0c70*/ 	.word	0x00000600
        /*0c74*/ 	.word	0x000000ff
        /*0c78*/ 	.word	0x00032480
        /*0c7c*/ 	.short	0x0100
        /*0c7e*/ 	.byte	0x06
	.zero		1


	//   ....[13]....
        /*0c80*/ 	.word	0x00000610
        /*0c84*/ 	.word	0x000000ff
        /*0c88*/ 	.word	0x00032478
        /*0c8c*/ 	.short	0x0100
        /*0c8e*/ 	.byte	0x06
	.zero		1


	//   ....[14]....
        /*0c90*/ 	.word	0x00000620
        /*0c94*/ 	.word	0x000000ff
        /*0c98*/ 	.word	0x00032488
        /*0c9c*/ 	.short	0x0100
        /*0c9e*/ 	.byte	0x06
	.zero		1


	//   ....[15]....
        /*0ca0*/ 	.word	0x00000750
        /*0ca4*/ 	.word	0x000000ff
        /*0ca8*/ 	.word	0x00032490
        /*0cac*/ 	.short	0x0100
        /*0cae*/ 	.byte	0x08
	.zero		1


	//   ....[16]....
        /*0cb0*/ 	.word	0x00000760
        /*0cb4*/ 	.word	0x000000ff
        /*0cb8*/ 	.word	0x000324a0
        /*0cbc*/ 	.short	0x0100
        /*0cbe*/ 	.byte	0x08
	.zero		1


	//   ....[17]....
        /*0cc0*/ 	.word	0x00000770
        /*0cc4*/ 	.word	0x000000ff
        /*0cc8*/ 	.word	0x00032498
        /*0ccc*/ 	.short	0x0100
        /*0cce*/ 	.byte	0x08
	.zero		1


	//   ....[18]....
        /*0cd0*/ 	.word	0x00000780
        /*0cd4*/ 	.word	0x000000ff
        /*0cd8*/ 	.word	0x000324a8
        /*0cdc*/ 	.short	0x0100
        /*0cde*/ 	.byte	0x08
	.zero		1


	//   ....[19]....
        /*0ce0*/ 	.word	0x000008b0
        /*0ce4*/ 	.word	0x000000ff
        /*0ce8*/ 	.word	0x000324b0
        /*0cec*/ 	.short	0x0100
        /*0cee*/ 	.byte	0x08
	.zero		1


	//   ....[20]....
        /*0cf0*/ 	.word	0x000008c0
        /*0cf4*/ 	.word	0x000000ff
        /*0cf8*/ 	.word	0x000324c0
        /*0cfc*/ 	.short	0x0100
        /*0cfe*/ 	.byte	0x08
	.zero		1


	//   ....[21]....
        /*0d00*/ 	.word	0x000008d0
        /*0d04*/ 	.word	0x000000ff
        /*0d08*/ 	.word	0x000324b8
        /*0d0c*/ 	.short	0x0100
        /*0d0e*/ 	.byte	0x08
	.zero		1


	//   ....[22]....
        /*0d10*/ 	.word	0x000008e0
        /*0d14*/ 	.word	0x000000ff
        /*0d18*/ 	.word	0x000324c8
        /*0d1c*/ 	.short	0x0100
        /*0d1e*/ 	.byte	0x08
	.zero		1


	//   ....[23]....
        /*0d20*/ 	.word	0x00001dd0
        /*0d24*/ 	.word	0x00000005
        /*0d28*/ 	.word	0x00032400
        /*0d2c*/ 	.short	0x010a
        /*0d2e*/ 	.byte	0x3f
	.zero		1


	//   ....[24]....
        /*0d30*/ 	.word	0x00001e80
        /*0d34*/ 	.word	0x00000015
        /*0d38*/ 	.word	0x00032430
        /*0d3c*/ 	.short	0x010a
        /*0d3e*/ 	.byte	0x3f
	.zero		1


	//   ....[25]....
        /*0d40*/ 	.word	0x00001ec0
        /*0d44*/ 	.word	0x00000015
        /*0d48*/ 	.word	0x00032430
        /*0d4c*/ 	.short	0x010a
        /*0d4e*/ 	.byte	0x3f
	.zero		1


	//   ....[26]....
        /*0d50*/ 	.word	0x000021f0
        /*0d54*/ 	.word	0x00000005
        /*0d58*/ 	.word	0x00032410
        /*0d5c*/ 	.short	0x010a
        /*0d5e*/ 	.byte	0x3f
	.zero		1


	//   ....[27]....
        /*0d60*/ 	.word	0x00002230
        /*0d64*/ 	.word	0x00000015
        /*0d68*/ 	.word	0x00032450
        /*0d6c*/ 	.short	0x010a
        /*0d6e*/ 	.byte	0x3f
	.zero		1


	//   ....[28]....
        /*0d70*/ 	.word	0x00002270
        /*0d74*/ 	.word	0x00000015
        /*0d78*/ 	.word	0x00032450
        /*0d7c*/ 	.short	0x010a
        /*0d7e*/ 	.byte	0x3f
	.zero		1


	//   ....[29]....
        /*0d80*/ 	.word	0x000037a0
        /*0d84*/ 	.word	0x00000018
        /*0d88*/ 	.word	0x00000000
        /*0d8c*/ 	.short	0x0101
        /*0d8e*/ 	.byte	0x3f
	.zero		1


	//   ....[30]....
        /*0d90*/ 	.word	0x00004110
        /*0d94*/ 	.word	0x00000015
        /*0d98*/ 	.word	0x00000000
        /*0d9c*/ 	.short	0x0101
        /*0d9e*/ 	.byte	0x3f
	.zero		1


	//   ....[31]....
        /*0da0*/ 	.word	0x00004260
        /*0da4*/ 	.word	0x000000ff
        /*0da8*/ 	.word	0x00032430
        /*0dac*/ 	.short	0x010a
        /*0dae*/ 	.byte	0x04
	.zero		1


	//   ....[32]....
        /*0db0*/ 	.word	0x000042a0
        /*0db4*/ 	.word	0x000000ff
        /*0db8*/ 	.word	0x00032430
        /*0dbc*/ 	.short	0x010a
        /*0dbe*/ 	.byte	0x04
	.zero		1


	//   ....[33]....
        /*0dc0*/ 	.word	0x000044b0
        /*0dc4*/ 	.word	0x000000ff
        /*0dc8*/ 	.word	0x00032450
        /*0dcc*/ 	.short	0x010a
        /*0dce*/ 	.byte	0x04
	.zero		1


	//   ....[34]....
        /*0dd0*/ 	.word	0x000044f0
        /*0dd4*/ 	.word	0x000000ff
        /*0dd8*/ 	.word	0x00032450
        /*0ddc*/ 	.short	0x010a
        /*0dde*/ 	.byte	0x04
	.zero		1


	//   ....[35]....
        /*0de0*/ 	.word	0x00005620
        /*0de4*/ 	.word	0x0000009c
        /*0de8*/ 	.word	0x00000000
        /*0dec*/ 	.short	0x0101
        /*0dee*/ 	.byte	0x3f
	.zero		1


	//   ....[36]....
        /*0df0*/ 	.word	0x00006430
        /*0df4*/ 	.word	0x000000dc
        /*0df8*/ 	.word	0x00000000
        /*0dfc*/ 	.short	0x0101
        /*0dfe*/ 	.byte	0x3f
	.zero		1


	//   ....[37]....
        /*0e00*/ 	.word	0x00008a10
        /*0e04*/ 	.word	0x00000000
        /*0e08*/ 	.word	0x00000000
        /*0e0c*/ 	.short	0x0101
        /*0e0e*/ 	.byte	0x3f
	.zero		1


	//   ....[38]....
        /*0e10*/ 	.word	0x000094c0
        /*0e14*/ 	.word	0x00000002
        /*0e18*/ 	.word	0x00000000
        /*0e1c*/ 	.short	0x0101
        /*0e1e*/ 	.byte	0x3f
	.zero		1


	//   ....[39]....
        /*0e20*/ 	.word	0x0000d430
        /*0e24*/ 	.word	0x00000000
        /*0e28*/ 	.word	0x00032440
        /*0e2c*/ 	.short	0x010a
        /*0e2e*/ 	.byte	0x3f
	.zero		1


	//   ....[40]....
        /*0e30*/ 	.word	0x0000e250
        /*0e34*/ 	.word	0x00000012
        /*0e38*/ 	.word	0x00032400
        /*0e3c*/ 	.short	0x0107
        /*0e3e*/ 	.byte	0x3f
	.zero		1


	//   ....[41]....
        /*0e40*/ 	.word	0x0000e2f0
        /*0e44*/ 	.word	0x00000012
        /*0e48*/ 	.word	0x00032400
        /*0e4c*/ 	.short	0x0101
        /*0e4e*/ 	.byte	0x3f
	.zero		1


	//   ....[42]....
        /*0e50*/ 	.word	0x0000ede0
        /*0e54*/ 	.word	0x00000012
        /*0e58*/ 	.word	0x00032410
        /*0e5c*/ 	.short	0x0107
        /*0e5e*/ 	.byte	0x3f
	.zero		1


	//   ....[43]....
        /*0e60*/ 	.word	0x0000eee0
        /*0e64*/ 	.word	0x00000012
        /*0e68*/ 	.word	0x00032410
        /*0e6c*/ 	.short	0x0101
        /*0e6e*/ 	.byte	0x3f
	.zero		1


	//   ....[44]....
        /*0e70*/ 	.word	0x0000ef00
        /*0e74*/ 	.word	0x00000012
        /*0e78*/ 	.word	0x00032420
        /*0e7c*/ 	.short	0x010a
        /*0e7e*/ 	.byte	0x3f
	.zero		1


	//   ....[45]....
        /*0e80*/ 	.word	0x0000efe0
        /*0e84*/ 	.word	0x00000002
        /*0e88*/ 	.word	0x00032460
        /*0e8c*/ 	.short	0x010a
        /*0e8e*/ 	.byte	0x3f
	.zero		1


	//   ....[46]....
        /*0e90*/ 	.word	0x0000f8b0
        /*0e94*/ 	.word	0x00000002
        /*0e98*/ 	.word	0x00032440
        /*0e9c*/ 	.short	0x010a
        /*0e9e*/ 	.byte	0x3f
	.zero		1


	//   ....[47]....
        /*0ea0*/ 	.word	0x0000fae0
        /*0ea4*/ 	.word	0x00000002
        /*0ea8*/ 	.word	0x00032460
        /*0eac*/ 	.short	0x010a
        /*0eae*/ 	.byte	0x3f
	.zero		1


	//   ....[48]....
        /*0eb0*/ 	.word	0x000102f0
        /*0eb4*/ 	.word	0x00000002
        /*0eb8*/ 	.word	0x00032440
        /*0ebc*/ 	.short	0x010a
        /*0ebe*/ 	.byte	0x3f
	.zero		1


	//   ....[49]....
        /*0ec0*/ 	.word	0x00010520
        /*0ec4*/ 	.word	0x00000002
        /*0ec8*/ 	.word	0x00032460
        /*0ecc*/ 	.short	0x010a
        /*0ece*/ 	.byte	0x3f
	.zero		1


	//   ....[50]....
        /*0ed0*/ 	.word	0x00010cc0
        /*0ed4*/ 	.word	0x00000003
        /*0ed8*/ 	.word	0x00032440
        /*0edc*/ 	.short	0x010a
        /*0ede*/ 	.byte	0x3f
	.zero		1


	//   ....[51]....
        /*0ee0*/ 	.word	0x00010ef0
        /*0ee4*/ 	.word	0x00000003
        /*0ee8*/ 	.word	0x00032460
        /*0eec*/ 	.short	0x010a
        /*0eee*/ 	.byte	0x3f
	.zero		1


	//   ....[52]....
        /*0ef0*/ 	.word	0x00012450
        /*0ef4*/ 	.word	0x00000000
        /*0ef8*/ 	.word	0x00032420
        /*0efc*/ 	.short	0x010a
        /*0efe*/ 	.byte	0x3f
	.zero		1


	//   ....[53]....
        /*0f00*/ 	.word	0x00012640
        /*0f04*/ 	.word	0x00000006
        /*0f08*/ 	.word	0x00000000
        /*0f0c*/ 	.short	0x010a
        /*0f0e*/ 	.byte	0x3f
	.zero		1


	//   ....[54]....
        /*0f10*/ 	.word	0x00012670
        /*0f14*/ 	.word	0x00000007
        /*0f18*/ 	.word	0x00000000
        /*0f1c*/ 	.short	0x010a
        /*0f1e*/ 	.byte	0x3f
	.zero		1


	//   ....[55]....
        /*0f20*/ 	.word	0x000126d0
        /*0f24*/ 	.word	0x00000004
        /*0f28*/ 	.word	0x00000000
        /*0f2c*/ 	.short	0x010a
        /*0f2e*/ 	.byte	0x3f
	.zero		1


	//   ....[56]....
        /*0f30*/ 	.word	0x00012700
        /*0f34*/ 	.word	0x00000003
        /*0f38*/ 	.word	0x00000000
        /*0f3c*/ 	.short	0x010a
        /*0f3e*/ 	.byte	0x3f
	.zero		1


	//   ....[57]....
        /*0f40*/ 	.word	0x00012760
        /*0f44*/ 	.word	0x00000005
        /*0f48*/ 	.word	0x00032400
        /*0f4c*/ 	.short	0x010a
        /*0f4e*/ 	.byte	0x3f
	.zero		1


	//   ....[58]....
        /*0f50*/ 	.word	0x000127b0
        /*0f54*/ 	.word	0x00000015
        /*0f58*/ 	.word	0x00032430
        /*0f5c*/ 	.short	0x010a
        /*0f5e*/ 	.byte	0x3f
	.zero		1


	//   ....[59]....
        /*0f60*/ 	.word	0x00012800
        /*0f64*/ 	.word	0x00000005
        /*0f68*/ 	.word	0x00032410
        /*0f6c*/ 	.short	0x010a
        /*0f6e*/ 	.byte	0x3f
	.zero		1


	//   ....[60]....
        /*0f70*/ 	.word	0x00012850
        /*0f74*/ 	.word	0x00000015
        /*0f78*/ 	.word	0x00032450
        /*0f7c*/ 	.short	0x010a
        /*0f7e*/ 	.byte	0x3f
	.zero		1


	//   ....[61]....
        /*0f80*/ 	.word	0x000128b0
        /*0f84*/ 	.word	0x00000099
        /*0f88*/ 	.word	0x00032430
        /*0f8c*/ 	.short	0x010a
        /*0f8e*/ 	.byte	0x3f
	.zero		1


	//   ....[62]....
        /*0f90*/ 	.word	0x00012910
        /*0f94*/ 	.word	0x00000014
        /*0f98*/ 	.word	0x00032450
        /*0f9c*/ 	.short	0x010a
        /*0f9e*/ 	.byte	0x3f
	.zero		1


	//   ....[63]....
        /*0fa0*/ 	.word	0x00012ab0
        /*0fa4*/ 	.word	0x00000000
        /*0fa8*/ 	.word	0x00032440
        /*0fac*/ 	.short	0x010a
        /*0fae*/ 	.byte	0x3f
	.zero		1


	//   ....[64]....
        /*0fb0*/ 	.word	0x000143c0
        /*0fb4*/ 	.word	0x00000012
        /*0fb8*/ 	.word	0x00032420
        /*0fbc*/ 	.short	0x010a
        /*0fbe*/ 	.byte	0x3f
	.zero		1


	//   ....[65]....
        /*0fc0*/ 	.word	0x00014410
        /*0fc4*/ 	.word	0x00000002
        /*0fc8*/ 	.word	0x00032460
        /*0fcc*/ 	.short	0x010a
        /*0fce*/ 	.byte	0x3f
	.zero		1


	//   ....[66]....
        /*0fd0*/ 	.word	0x00014460
        /*0fd4*/ 	.word	0x00000002
        /*0fd8*/ 	.word	0x00032440
        /*0fdc*/ 	.short	0x010a
        /*0fde*/ 	.byte	0x3f
	.zero		1


	//   ....[67]....
        /*0fe0*/ 	.word	0x000144b0
        /*0fe4*/ 	.word	0x00000002
        /*0fe8*/ 	.word	0x00032460
        /*0fec*/ 	.short	0x010a
        /*0fee*/ 	.byte	0x3f
	.zero		1


	//   ....[68]....
        /*0ff0*/ 	.word	0x00014500
        /*0ff4*/ 	.word	0x00000002
        /*0ff8*/ 	.word	0x00032440
        /*0ffc*/ 	.short	0x010a
        /*0ffe*/ 	.byte	0x3f
	.zero		1


	//   ....[69]....
        /*1000*/ 	.word	0x00014550
        /*1004*/ 	.word	0x00000002
        /*1008*/ 	.word	0x00032460
        /*100c*/ 	.short	0x010a
        /*100e*/ 	.byte	0x3f
	.zero		1


	//   ....[70]....
        /*1010*/ 	.word	0x000145a0
        /*1014*/ 	.word	0x00000003
        /*1018*/ 	.word	0x00032440
        /*101c*/ 	.short	0x010a
        /*101e*/ 	.byte	0x3f
	.zero		1


	//   ....[71]....
        /*1020*/ 	.word	0x000145f0
        /*1024*/ 	.word	0x00000003
        /*1028*/ 	.word	0x00032460
        /*102c*/ 	.short	0x010a
        /*102e*/ 	.byte	0x3f
	.zero		1


	//   ....[72]....
        /*1030*/ 	.word	0x00015130
        /*1034*/ 	.word	0x00000000
        /*1038*/ 	.word	0x00032420
        /*103c*/ 	.short	0x010a
        /*103e*/ 	.byte	0x3f
	.zero		1


	//   ....[73]....
        /*1040*/ 	.word	0x000152d0
        /*1044*/ 	.word	0x00000006
        /*1048*/ 	.word	0x00000000
        /*104c*/ 	.short	0x010a
        /*104e*/ 	.byte	0x3f
	.zero		1


	//   ....[74]....
        /*1050*/ 	.word	0x00015320
        /*1054*/ 	.word	0x00000007
        /*1058*/ 	.word	0x00000000
        /*105c*/ 	.short	0x010a
        /*105e*/ 	.byte	0x3f
	.zero		1


	//   ....[75]....
        /*1060*/ 	.word	0x00015370
        /*1064*/ 	.word	0x00000004
        /*1068*/ 	.word	0x00000000
        /*106c*/ 	.short	0x010a
        /*106e*/ 	.byte	0x3f
	.zero		1


	//----- nvinfo : EIATTR_NUM_MBARRIERS
	.align		4
.L_1239:
        /*1070*/ 	.byte	0x03, 0x38
        /*1072*/ 	.short	0x0017


	//----- nvinfo : EIATTR_EXIT_INSTR_OFFSETS
	.align		4
        /*1074*/ 	.byte	0x04, 0x1c
        /*1076*/ 	.short	(.L_1241 - .L_1240)


	//   ....[0]....
.L_1240:
        /*1078*/ 	.word	0x00000a90


	//   ....[1]....
        /*107c*/ 	.word	0x0000b530


	//   ....[2]....
        /*1080*/ 	.word	0x00012750


	//----- nvinfo : EIATTR_MAX_THREADS
	.align		4
.L_1241:
        /*1084*/ 	.byte	0x04, 0x05
        /*1086*/ 	.short	(.L_1243 - .L_1242)
.L_1242:
        /*1088*/ 	.word	0x00000180
        /*108c*/ 	.word	0x00000001
        /*1090*/ 	.word	0x00000001


	//----- nvinfo : EIATTR_CRS_STACK_SIZE
	.align		4
.L_1243:
        /*1094*/ 	.byte	0x04, 0x1e
        /*1096*/ 	.short	(.L_1245 - .L_1244)
.L_1244:
        /*1098*/ 	.word	0x00000000


	//----- nvinfo : EIATTR_CBANK_PARAM_SIZE
	.align		4
.L_1245:
        /*109c*/ 	.byte	0x03, 0x19
        /*109e*/ 	.short	0x0bf0


	//----- nvinfo : EIATTR_PARAM_CBANK
	.align		4
        /*10a0*/ 	.byte	0x04, 0x0a
        /*10a2*/ 	.short	(.L_1247 - .L_1246)
	.align		4
.L_1246:
        /*10a4*/ 	.word	index@(.nv.constant0._ZN7cutlass13device_kernelIN5flash11enable_sm90INS1_16FlashAttnFwdSm90INS1_25CollectiveMainloopFwdSm90ILi2EN4cute5tupleIJNS5_1CILi1EEES8_S8_EEENS6_IJNS7_ILi128EEENS7_ILi96EEENS7_ILi64EEEEEELi256ENS_6half_tEfNS_4arch4Sm90ELb0ELb0ELb0ELb1ELb0ELb0ELb1ELb1ELb0ELb1ELb1ELb0EEENS1_21CollectiveEpilogueFwdINS6_IJSA_NS7_ILi256EEESB_EEES9_SE_SG_Li256ELb1ELb1ELb1ELb0EEENS1_36VarlenDynamicPersistentTileSchedulerILi128ELi96ELi256ELi128ELb1ELb1ELb1ELb0ELb1ELb1EEEEEEEEEvNT_6ParamsE)
        /*10a8*/ 	.short	0x0210
        /*10aa*/ 	.short	0x0bf0


	//----- nvinfo : EIATTR_SW_WAR
	.align		4
.L_1247:
        /*10ac*/ 	.byte	0x04, 0x36
        /*10ae*/ 	.short	(.L_1249 - .L_1248)
.L_1248:
        /*10b0*/ 	.word	0x00000008
.L_1249:


//--------------------- .nv.info._ZN7cutlass13device_kernelIN5flash11enable_sm90INS1_16FlashAttnFwdSm90INS1_25CollectiveMainloopFwdSm90ILi2EN4cute5tupleIJNS5_1CILi1EEES8_S8_EEENS6_IJNS7_ILi128EEENS7_ILi96EEENS7_ILi64EEEEEELi256ENS_6half_tEfNS_4arch4Sm90ELb0ELb0ELb0ELb1ELb0ELb1ELb1ELb1ELb0ELb1ELb1ELb0EEENS1_21CollectiveEpilogueFwdINS6_IJSA_NS7_ILi256EEESB_EEES9_SE_SG_Li256ELb1ELb1ELb1ELb0EEENS1_36VarlenDynamicPersistentTileSchedulerILi128ELi96ELi256ELi128ELb1ELb1ELb1ELb0ELb1ELb1EEEEEEEEEvNT_6ParamsE --------------------------
	.section	.nv.info._ZN7cutlass13device_kernelIN5flash11enable_sm90INS1_16FlashAttnFwdSm90INS1_25CollectiveMainloopFwdSm90ILi2EN4cute5tupleIJNS5_1CILi1EEES8_S8_EEENS6_IJNS7_ILi128EEENS7_ILi96EEENS7_ILi64EEEEEELi256ENS_6half_tEfNS_4arch4Sm90ELb0ELb0ELb0ELb1ELb0ELb1ELb1ELb1ELb0ELb1ELb1ELb0EEENS1_21CollectiveEpilogueFwdINS6_IJSA_NS7_ILi256EEESB_EEES9_SE_SG_Li256ELb1ELb1ELb1ELb0EEENS1_36VarlenDynamicPersistentTileSchedulerILi128ELi96ELi256ELi128ELb1ELb1ELb1ELb0ELb1ELb1EEEEEEEEEvNT_6ParamsE,"",@"SHT_CUDA_INFO"
	.sectionflags	@""
	.align	4


	//----- nvinfo : EIATTR_CUDA_API_VERSION
	.align		4
        /*0000*/ 	.byte	0x04, 0x37
        /*0002*/ 	.short	(.L_1251 - .L_1250)
.L_1250:
        /*0004*/ 	.word	0x00000082


	//----- nvinfo : EIATTR_KPARAM_INFO
	.align		4
.L_1251:
        /*0008*/ 	.byte	0x04, 0x17
        /*000a*/ 	.short	(.L_1253 - .L_1252)
.L_1252:
        /*000c*/ 	.word	0x00000000
        /*0010*/ 	.short	0x0000
        /*0012*/ 	.short	0x0070
        /*0014*/ 	.byte	0x00, 0xf0, 0x01, 0x2e


	//----- nvinfo : EIATTR_SPARSE_MMA_MASK
	.align		4
.L_1253:
        /*0018*/ 	.byte	0x03, 0x50
        /*001a*/ 	.short	0x0000


	//----- nvinfo : EIATTR_MAXREG_COUNT
	.align		4
        /*001c*/ 	.byte	0x03, 0x1b
        /*001e*/ 	.short	0x00a8


	//----- nvinfo : EIATTR_NUM_BARRIERS
	.align		4
        /*0020*/ 	.byte	0x02, 0x4c
        /*0022*/ 	.byte	0x10
	.zero		1


	//----- nvinfo : EIATTR_EXTERNS
	.align		4
        /*0024*/ 	.byte	0x04, 0x0f
        /*0026*/ 	.short	(.L_1255 - .L_1254)


	//   ....[0]....
	.align		4
.L_1254:
        /*0028*/ 	.word	index@(__assertfail)


	//----- nvinfo : EIATTR_ANNOTATIONS
	.align		4
.L_1255:
        /*002c*/ 	.byte	0x04, 0x55
        /*002e*/ 	.short	(.L_1257 - .L_1256)


	//   ....[0]....
.L_1256:
        /* <DEDUP_REMOVED lines=123> */


	//----- nvinfo : EIATTR_MERCURY_ISA_VERSION
	.align		4
.L_1257:
        /*07c8*/ 	.byte	0x03, 0x5f
        /*07ca*/ 	.short	0x0101


	//----- nvinfo : EIATTR_UNUSED_LOAD_BYTE_OFFSET
	.align		4
        /*07cc*/ 	.byte	0x04, 0x44
        /*07ce*/ 	.short	(.L_1259 - .L_1258)


	//   ....[0]....
.L_1258:
        /*07d0*/ 	.word	0x00000b00
        /*07d4*/ 	.word	0x0000fff0


	//   ....[1]....
        /*07d8*/ 	.word	0x0000e600
        /*07dc*/ 	.word	0x0000fff0


	//----- nvinfo : EIATTR_INT_WARP_WIDE_INSTR_OFFSETS
	.align		4
.L_1259:
        /*07e0*/ 	.byte	0x04, 0x31
        /*07e2*/ 	.short	(.L_1261 - .L_1260)


	//   ....[0]....
.L_1260:
        /*07e4*/ 	.word	0x00000190


	//   ....[1]....
        /*07e8*/ 	.word	0x000001d0


	//   ....[2]....
        /*07ec*/ 	.word	0x00000240


	//   ....[3]....
        /*07f0*/ 	.word	0x00000250


	//   ....[4]....
        /*07f4*/ 	.word	0x000163a0


	//   ....[5]....
        /*07f8*/ 	.word	0x00016430


	//   ....[6]....
        /*07fc*/ 	.word	0x0001ae10


	//   ....[7]....
        /*0800*/ 	.word	0x0001aea0


	//----- nvinfo : EIATTR_COOP_GROUP_MASK_REGIDS
	.align		4
.L_1261:
        /*0804*/ 	.byte	0x04, 0x29
        /*0806*/ 	.short	(.L_1263 - .L_1262)


	//   ....[0]....
.L_1262:
        /*0808*/ 	.word	0xffffffff


	//   ....[1]....
        /*080c*/ 	.word	0xffffffff


	//   ....[2]....
        /*0810*/ 	.word	0xffffffff


	//   ....[3]....
        /*0814*/ 	.word	0xffffffff


	//   ....[4]....
        /*0818*/ 	.word	0xffffffff


	//   ....[5]....
        /*081c*/ 	.word	0xffffffff


	//   ....[6]....
        /*0820*/ 	.word	0xffffffff


	//   ....[7]....
        /*0824*/ 	.word	0xffffffff


	//   ....[8]....
        /*0828*/ 	.word	0xffffffff


	//   ....[9]....
        /*082c*/ 	.word	0xffffffff


	//   ....[10]....
        /*0830*/ 	.word	0xffffffff


	//   ....[11]....
        /*0834*/ 	.word	0xffffffff


	//   ....[12]....
        /*0838*/ 	.word	0xffffffff


	//   ....[13]....
        /*083c*/ 	.word	0xffffffff


	//   ....[14]....
        /*0840*/ 	.word	0xffffffff


	//   ....[15]....
        /*0844*/ 	.word	0xffffffff


	//   ....[16]....
        /*0848*/ 	.word	0xffffffff


	//   ....[17]....
        /*084c*/ 	.word	0xffffffff


	//   ....[18]....
        /*0850*/ 	.word	0xffffffff


	//   ....[19]....
        /*0854*/ 	.word	0xffffffff


	//   ....[20]....
        /*0858*/ 	.word	0xffffffff


	//   ....[21]....
        /*085c*/ 	.word	0xffffffff


	//   ....[22]....
        /*0860*/ 	.word	0xffffffff


	//   ....[23]....
        /*0864*/ 	.word	0xffffffff


	//   ....[24]....
        /*0868*/ 	.word	0xffffffff


	//   ....[25]....
        /*086c*/ 	.word	0xffffffff


	//   ....[26]....
        /*0870*/ 	.word	0xffffffff


	//   ....[27]....
        /*0874*/ 	.word	0xffffffff


	//   ....[28]....
        /*0878*/ 	.word	0xffffffff


	//   ....[29]....
        /*087c*/ 	.word	0xffffffff


	//   ....[30]....
        /*0880*/ 	.word	0xffffffff


	//   ....[31]....
        /*0884*/ 	.word	0xffffffff


	//   ....[32]....
        /*0888*/ 	.word	0xffffffff


	//   ....[33]....
        /*088c*/ 	.word	0xffffffff


	//   ....[34]....
        /*0890*/ 	.word	0xffffffff


	//   ....[35]....
        /*0894*/ 	.word	0xffffffff


	//   ....[36]....
        /*0898*/ 	.word	0xffffffff


	//   ....[37]....
        /*089c*/ 	.word	0xffffffff


	//   ....[38]....
        /*08a0*/ 	.word	0xffffffff


	//   ....[39]....
        /*08a4*/ 	.word	0xffffffff


	//   ....[40]....
        /*08a8*/ 	.word	0xffffffff


	//   ....[41]....
        /*08ac*/ 	.word	0xffffffff


	//   ....[42]....
        /*08b0*/ 	.word	0xffffffff


	//   ....[43]....
        /*08b4*/ 	.word	0xffffffff


	//   ....[44]....
        /*08b8*/ 	.word	0xffffffff


	//   ....[45]....
        /*08bc*/ 	.word	0xffffffff


	//   ....[46]....
        /*08c0*/ 	.word	0xffffffff


	//   ....[47]....
        /*08c4*/ 	.word	0xffffffff


	//   ....[48]....
        /*08c8*/ 	.word	0xffffffff


	//   ....[49]....
        /*08cc*/ 	.word	0xffffffff


	//   ....[50]....
        /*08d0*/ 	.word	0xffffffff


	//   ....[51]....
        /*08d4*/ 	.word	0xffffffff


	//   ....[52]....
        /*08d8*/ 	.word	0xffffffff


	//   ....[53]....
        /*08dc*/ 	.word	0xffffffff


	//   ....[54]....
        /*08e0*/ 	.word	0xffffffff


	//   ....[55]....
        /*08e4*/ 	.word	0xffffffff


	//   ....[56]....
        /*08e8*/ 	.word	0xffffffff


	//   ....[57]....
        /*08ec*/ 	.word	0xffffffff


	//   ....[58]....
        /*08f0*/ 	.word	0xffffffff


	//   ....[59]....
        /*08f4*/ 	.word	0xffffffff


	//   ....[60]....
        /*08f8*/ 	.word	0xffffffff


	//   ....[61]....
        /*08fc*/ 	.word	0xffffffff


	//   ....[62]....
        /*0900*/ 	.word	0xffffffff


	//   ....[63]....
        /*0904*/ 	.word	0xffffffff


	//   ....[64]....
        /*0908*/ 	.word	0xffffffff


	//   ....[65]....
        /*090c*/ 	.word	0xffffffff


	//   ....[66]....
        /*0910*/ 	.word	0xffffffff


	//   ....[67]....
        /*0914*/ 	.word	0xffffffff


	//   ....[68]....
        /*0918*/ 	.word	0xffffffff


	//   ....[69]....
        /*091c*/ 	.word	0xffffffff


	//   ....[70]....
        /*0920*/ 	.word	0xffffffff


	//   ....[71]....
        /*0924*/ 	.word	0xffffffff


	//   ....[72]....
        /*0928*/ 	.word	0xffffffff


	//   ....[73]....
        /*092c*/ 	.word	0xffffffff


	//   ....[74]....
        /*0930*/ 	.word	0xffffffff


	//   ....[75]....
        /*0934*/ 	.word	0xffffffff


	//   ....[76]....
        /*0938*/ 	.word	0xffffffff


	//   ....[77]....
        /*093c*/ 	.word	0xffffffff


	//   ....[78]....
        /*0940*/ 	.word	0xffffffff


	//   ....[79]....
        /*0944*/ 	.word	0xffffffff


	//   ....[80]....
        /*0948*/ 	.word	0xffffffff


	//   ....[81]....
        /*094c*/ 	.word	0xffffffff


	//   ....[82]....
        /*0950*/ 	.word	0xffffffff


	//   ....[83]....
        /*0954*/ 	.word	0xffffffff


	//   ....[84]....
        /*0958*/ 	.word	0xffffffff


	//   ....[85]....
        /*095c*/ 	.word	0xffffffff


	//   ....[86]....
        /*0960*/ 	.word	0xffffffff


	//   ....[87]....
        /*0964*/ 	.word	0xffffffff


	//   ....[88]....
        /*0968*/ 	.word	0xffffffff


	//   ....[89]....
        /*096c*/ 	.word	0xffffffff


	//   ....[90]....
        /*0970*/ 	.word	0xffffffff


	//   ....[91]....
        /*0974*/ 	.word	0xffffffff


	//   ....[92]....
        /*0978*/ 	.word	0xffffffff


	//   ....[93]....
        /*097c*/ 	.word	0xffffffff


	//   ....[94]....
        /*0980*/ 	.word	0xffffffff


	//   ....[95]....
        /*0984*/ 	.word	0xffffffff


	//   ....[96]....
        /*0988*/ 	.word	0xffffffff


	//   ....[97]....
        /*098c*/ 	.word	0xffffffff


	//   ....[98]....
        /*0990*/ 	.word	0xffffffff


	//   ....[99]....
        /*0994*/ 	.word	0xffffffff


	//   ....[100]....
        /*0998*/ 	.word	0xffffffff


	//   ....[101]....
        /*099c*/ 	.word	0xffffffff


	//   ....[102]....
        /*09a0*/ 	.word	0xffffffff


	//   ....[103]....
        /*09a4*/ 	.word	0xffffffff


	//   ....[104]....
        /*09a8*/ 	.word	0xffffffff


	//   ....[105]....
        /*09ac*/ 	.word	0xffffffff


	//   ....[106]....
        /*09b0*/ 	.word	0xffffffff


	//   ....[107]....
        /*09b4*/ 	.word	0xffffffff


	//   ....[108]....
        /*09b8*/ 	.word	0xffffffff


	//   ....[109]....
        /*09bc*/ 	.word	0xffffffff


	//   ....[110]....
        /*09c0*/ 	.word	0xffffffff


	//   ....[111]....
        /*09c4*/ 	.word	0xffffffff


	//   ....[112]....
        /*09c8*/ 	.word	0xffffffff


	//   ....[113]....
        /*09cc*/ 	.word	0xffffffff


	//   ....[114]....
        /*09d0*/ 	.word	0xffffffff


	//   ....[115]....
        /*09d4*/ 	.word	0xffffffff


	//   ....[116]....
        /*09d8*/ 	.word	0xffffffff


	//   ....[117]....
        /*09dc*/ 	.word	0xffffffff


	//   ....[118]....
        /*09e0*/ 	.word	0xffffffff


	//   ....[119]....
        /*09e4*/ 	.word	0xffffffff


	//   ....[120]....
        /*09e8*/ 	.word	0xffffffff


	//   ....[121]....
        /*09ec*/ 	.word	0xffffffff


	//   ....[122]....
        /*09f0*/ 	.word	0x0500000f


	//   ....[123]....
        /*09f4*/ 	.word	0x0500000f


	//   ....[124]....
        /*09f8*/ 	.word	0x0500000f


	//   ....[125]....
        /*09fc*/ 	.word	0x0500000f


	//   ....[126]....
        /*0a00*/ 	.word	0x0500000f


	//   ....[127]....
        /*0a04*/ 	.word	0x0500000f


	//   ....[128]....
        /*0a08*/ 	.word	0x0500000f


	//   ....[129]....
        /*0a0c*/ 	.word	0x0500000f


	//   ....[130]....
        /*0a10*/ 	.word	0x0500000f


	//   ....[131]....
        /*0a14*/ 	.word	0x0500000f


	//   ....[132]....
        /*0a18*/ 	.word	0x0500000f


	//   ....[133]....
        /*0a1c*/ 	.word	0x0500000f


	//   ....[134]....
        /*0a20*/ 	.word	0x0500000f


	//   ....[135]....
        /*0a24*/ 	.word	0x0500000f


	//   ....[136]....
        /*0a28*/ 	.word	0x0500000f


	//   ....[137]....
        /*0a2c*/ 	.word	0x0500000f


	//   ....[138]....
        /*0a30*/ 	.word	0x0500000f


	//   ....[139]....
        /*0a34*/ 	.word	0x0500000f


	//   ....[140]....
        /*0a38*/ 	.word	0x0500000f


	//   ....[141]....
        /*0a3c*/ 	.word	0x0500000f


	//   ....[142]....
        /*0a40*/ 	.word	0x0500000f


	//   ....[143]....
        /*0a44*/ 	.word	0x0500000f


	//   ....[144]....
        /*0a48*/ 	.word	0x0500000f


	//   ....[145]....
        /*0a4c*/ 	.word	0x0500000f


	//   ....[146]....
        /*0a50*/ 	.word	0x0500000f


	//   ....[147]....
        /*0a54*/ 	.word	0x0500000f


	//   ....[148]....
        /*0a58*/ 	.word	0x0500000f


	//   ....[149]....
        /*0a5c*/ 	.word	0x0500000f


	//   ....[150]....
        /*0a60*/ 	.word	0x0500000f


	//   ....[151]....
        /*0a64*/ 	.word	0x0500000f


	//   ....[152]....
        /*0a68*/ 	.word	0x0500000f


	//   ....[153]....
        /*0a6c*/ 	.word	0x0500000f


	//   ....[154]....
        /*0a70*/ 	.word	0x0500000f


	//   ....[155]....
        /*0a74*/ 	.word	0x0500000f


	//   ....[156]....
        /*0a78*/ 	.word	0x0500000f


	//   ....[157]....
        /*0a7c*/ 	.word	0x0500000f


	//   ....[158]....
        /*0a80*/ 	.word	0x0500000f


	//   ....[159]....
        /*0a84*/ 	.word	0x0500000f


	//   ....[160]....
        /*0a88*/ 	.word	0x0500000f


	//   ....[161]....
        /*0a8c*/ 	.word	0x0500000f


	//   ....[162]....
        /*0a90*/ 	.word	0x0500000f


	//   ....[163]....
        /*0a94*/ 	.word	0x0500000f


	//   ....[164]....
        /*0a98*/ 	.word	0x0500000f


	//   ....[165]....
        /*0a9c*/ 	.word	0x0500000f


	//   ....[166]....
        /*0aa0*/ 	.word	0x0500000f


	//   ....[167]....
        /*0aa4*/ 	.word	0x0500000f


	//   ....[168]....
        /*0aa8*/ 	.word	0x0500000f


	//   ....[169]....
        /*0aac*/ 	.word	0x0500000f


	//   ....[170]....
        /*0ab0*/ 	.word	0x0500000f


	//   ....[171]....
        /*0ab4*/ 	.word	0x0500000f


	//   ....[172]....
        /*0ab8*/ 	.word	0x0500000f


	//   ....[173]....
        /*0abc*/ 	.word	0x0500000f


	//   ....[174]....
        /*0ac0*/ 	.word	0x0500000f


	//   ....[175]....
        /*0ac4*/ 	.word	0x0500000f


	//   ....[176]....
        /*0ac8*/ 	.word	0x0500000f


	//   ....[177]....
        /*0acc*/ 	.word	0x0500000f


	//   ....[178]....
        /*0ad0*/ 	.word	0x0500000f


	//   ....[179]....
        /*0ad4*/ 	.word	0x0500000f


	//   ....[180]....
        /*0ad8*/ 	.word	0x0500000f


	//   ....[181]....
        /*0adc*/ 	.word	0x0500000f


	//   ....[182]....
        /*0ae0*/ 	.word	0x0500000f


	//   ....[183]....
        /*0ae4*/ 	.word	0x0500000f


	//   ....[184]....
        /*0ae8*/ 	.word	0x0500000f


	//   ....[185]....
        /*0aec*/ 	.word	0x0500000f


	//   ....[186]....
        /*0af0*/ 	.word	0x0500000f


	//   ....[187]....
        /*0af4*/ 	.word	0x0500000f


	//   ....[188]....
        /*0af8*/ 	.word	0x0500000f


	//   ....[189]....
        /*0afc*/ 	.word	0x0500000f


	//   ....[190]....
        /*0b00*/ 	.word	0x0500000f


	//   ....[191]....
        /*0b04*/ 	.word	0x0500000f


	//   ....[192]....
        /*0b08*/ 	.word	0x0500000f


	//   ....[193]....
        /*0b0c*/ 	.word	0x0500000f


	//   ....[194]....
        /*0b10*/ 	.word	0x0500000f


	//   ....[195]....
        /*0b14*/ 	.word	0x0500000f


	//   ....[196]....
        /*0b18*/ 	.word	0x0500000f


	//   ....[197]....
        /*0b1c*/ 	.word	0x0500000f


	//   ....[198]....
        /*0b20*/ 	.word	0x0500000f


	//   ....[199]....
        /*0b24*/ 	.word	0x0500000f


	//   ....[200]....
        /*0b28*/ 	.word	0x0500000f


	//   ....[201]....
        /*0b2c*/ 	.word	0x0500000f


	//   ....[202]....
        /*0b30*/ 	.word	0x0500000f


	//   ....[203]....
        /*0b34*/ 	.word	0x0500000f


	//----- nvinfo : EIATTR_COOP_GROUP_INSTR_OFFSETS
	.align		4
.L_1263:
        /*0b38*/ 	.byte	0x04, 0x28
        /*0b3a*/ 	.short	(.L_1265 - .L_1264)


	//   ....[0]....
.L_1264:
        /*0b3c*/ 	.word	0x00000070


	//   ....[1]....
        /*0b40*/ 	.word	0x000001a0


	//   ....[2]....
        /*0b44*/ 	.word	0x000001f0


	//   ....[3]....
        /*0b48*/ 	.word	0x00000440


	//   ....[4]....
        /*0b4c*/ 	.word	0x000005a0


	//   ....[5]....
        /*0b50*/ 	.word	0x000006c0


	//   ....[6]....
        /*0b54*/ 	.word	0x00000820


	//   ....[7]....
        /*0b58*/ 	.word	0x00006480


	//   ....[8]....
        /*0b5c*/ 	.word	0x00006a70


	//   ....[9]....
        /*0b60*/ 	.word	0x00006a80


	//   ....[10]....
        /*0b64*/ 	.word	0x00006a90


	//   ....[11]....
        /*0b68*/ 	.word	0x00006aa0


	//   ....[12]....
        /*0b6c*/ 	.word	0x00007a90


	//   ....[13]....
        /*0b70*/ 	.word	0x00007aa0


	//   ....[14]....
        /*0b74*/ 	.word	0x00007ab0


	//   ....[15]....
        /*0b78*/ 	.word	0x00007ac0


	//   ....[16]....
        /*0b7c*/ 	.word	0x0000a2f0


	//   ....[17]....
        /*0b80*/ 	.word	0x0000a3a0


	//   ....[18]....
        /*0b84*/ 	.word	0x0000a400


	//   ....[19]....
        /*0b88*/ 	.word	0x0000a510


	//   ....[20]....
        /*0b8c*/ 	.word	0x0000c2b0


	//   ....[21]....
        /*0b90*/ 	.word	0x0000c2d0


	//   ....[22]....
        /*0b94*/ 	.word	0x0000c6b0


	//   ....[23]....
        /*0b98*/ 	.word	0x0000c6e0


	//   ....[24]....
        /*0b9c*/ 	.word	0x0000db60


	//   ....[25]....
        /*0ba0*/ 	.word	0x0000dc00


	//   ....[26]....
        /*0ba4*/ 	.word	0x0000dcb0


	//   ....[27]....
        /*0ba8*/ 	.word	0x0000de80


	//   ....[28]....
        /*0bac*/ 	.word	0x0000f660


	//   ....[29]....
        /*0bb0*/ 	.word	0x0000f680


	//   ....[30]....
        /*0bb4*/ 	.word	0x0000f690


	//   ....[31]....
        /*0bb8*/ 	.word	0x0000f6a0


	//   ....[32]....
        /*0bbc*/ 	.word	0x000100b0


	//   ....[33]....
        /*0bc0*/ 	.word	0x000100c0


	//   ....[34]....
        /*0bc4*/ 	.word	0x000102c0


	//   ....[35]....
        /*0bc8*/ 	.word	0x000102d0


	//   ....[36]....
        /*0bcc*/ 	.word	0x00010490


	//   ....[37]....
        /*0bd0*/ 	.word	0x000104a0


	//   ....[38]....
        /*0bd4*/ 	.word	0x00010660


	//   ....[39]....
        /*0bd8*/ 	.word	0x00010670


	//   ....[40]....
        /*0bdc*/ 	.word	0x00010ad0


	//   ....[41]....
        /*0be0*/ 	.word	0x00010ae0


	//   ....[42]....
        /*0be4*/ 	.word	0x000118a0


	//   ....[43]....
        /*0be8*/ 	.word	0x000118b0


	//   ....[44]....
        /*0bec*/ 	.word	0x00012e90


	//   ....[45]....
        /*0bf0*/ 	.word	0x00012ea0


	//   ....[46]....
        /*0bf4*/ 	.word	0x00013070


	//   ....[47]....
        /*0bf8*/ 	.word	0x00013080


	//   ....[48]....
        /*0bfc*/ 	.word	0x00013240


	//   ....[49]....
        /*0c00*/ 	.word	0x00013250


	//   ....[50]....
        /*0c04*/ 	.word	0x00013410


	//   ....[51]....
        /*0c08*/ 	.word	0x00013420


	//   ....[52]....
        /*0c0c*/ 	.word	0x00013640


	//   ....[53]....
        /*0c10*/ 	.word	0x00013870


	//   ....[54]....
        /*0c14*/ 	.word	0x000138a0


	//   ....[55]....
        /*0c18*/ 	.word	0x000138d0


	//   ....[56]....
        /*0c1c*/ 	.word	0x00013900


	//   ....[57]....
        /*0c20*/ 	.word	0x00013930


	//   ....[58]....
        /*0c24*/ 	.word	0x00013960


	//   ....[59]....
        /*0c28*/ 	.word	0x00013b00


	//   ....[60]....
        /*0c2c*/ 	.word	0x00013b30


	//   ....[61]....
        /*0c30*/ 	.word	0x00013b60


	//   ....[62]....
        /*0c34*/ 	.word	0x00013b90


	//   ....[63]....
        /*0c38*/ 	.word	0x00013bc0


	//   ....[64]....
        /*0c3c*/ 	.word	0x00013bf0


	//   ....[65]....
        /*0c40*/ 	.word	0x00013c80


	//   ....[66]....
        /*0c44*/ 	.word	0x00013cb0


	//   ....[67]....
        /*0c48*/ 	.word	0x00013cc0


	//   ....[68]....
        /*0c4c*/ 	.word	0x00013d70


	//   ....[69]....
        /*0c50*/ 	.word	0x00014dd0


	//   ....[70]....
        /*0c54*/ 	.word	0x00016980


	//   ....[71]....
        /*0c58*/ 	.word	0x00017440


	//   ....[72]....
        /*0c5c*/ 	.word	0x00017470


	//   ....[73]....
        /*0c60*/ 	.word	0x000174b0


	//   ....[74]....
        /*0c64*/ 	.word	0x000174d0


	//   ....[75]....
        /*0c68*/ 	.word	0x000175c0


	//   ....[76]....
        /*0c6c*/ 	.word	0x000175e0


	//   ....[77]....
        /*0c70*/ 	.word	0x00017680


	//   ....[78]....
        /*0c74*/ 	.word	0x00017690


	//   ....[79]....
        /*0c78*/ 	.word	0x00017720


	//   ....[80]....
        /*0c7c*/ 	.word	0x00017740


	//   ....[81]....
        /*0c80*/ 	.word	0x000177e0


	//   ....[82]....
        /*0c84*/ 	.word	0x00017800


	//   ....[83]....
        /*0c88*/ 	.word	0x00017890


	//   ....[84]....
        /*0c8c*/ 	.word	0x000178b0


	//   ....[85]....
        /*0c90*/ 	.word	0x00017940


	//   ....[86]....
        /*0c94*/ 	.word	0x00017950


	//   ....[87]....
        /*0c98*/ 	.word	0x00018080


	//   ....[88]....
        /*0c9c*/ 	.word	0x00018090


	//   ....[89]....
        /*0ca0*/ 	.word	0x00018140


	//   ....[90]....
        /*0ca4*/ 	.word	0x00018150


	//   ....[91]....
        /*0ca8*/ 	.word	0x00018210


	//   ....[92]....
        /*0cac*/ 	.word	0x00018220


	//   ....[93]....
        /*0cb0*/ 	.word	0x000182e0


	//   ....[94]....
        /*0cb4*/ 	.word	0x000182f0


	//   ....[95]....
        /*0cb8*/ 	.word	0x00018390


	//   ....[96]....
        /*0cbc*/ 	.word	0x000183a0


	//   ....[97]....
        /*0cc0*/ 	.word	0x00018450


	//   ....[98]....
        /*0cc4*/ 	.word	0x00018460


	//   ....[99]....
        /*0cc8*/ 	.word	0x00018510


	//   ....[100]....
        /*0ccc*/ 	.word	0x00018520


	//   ....[101]....
        /*0cd0*/ 	.word	0x00018530


	//   ....[102]....
        /*0cd4*/ 	.word	0x000185a0


	//   ....[103]....
        /*0cd8*/ 	.word	0x0001b130


	//   ....[104]....
        /*0cdc*/ 	.word	0x0001b160


	//   ....[105]....
        /*0ce0*/ 	.word	0x0001b1c0


	//   ....[106]....
        /*0ce4*/ 	.word	0x0001b1f0


	//   ....[107]....
        /*0ce8*/ 	.word	0x0001b220


	//   ....[108]....
        /*0cec*/ 	.word	0x0001b250


	//   ....[109]....
        /*0cf0*/ 	.word	0x0001b280


	//   ....[110]....
        /*0cf4*/ 	.word	0x0001b2b0


	//   ....[111]....
        /*0cf8*/ 	.word	0x0001b470


	//   ....[112]....
        /*0cfc*/ 	.word	0x0001b4a0


	//   ....[113]....
        /*0d00*/ 	.word	0x0001b4d0


	//   ....[114]....
        /*0d04*/ 	.word	0x0001b500


	//   ....[115]....
        /*0d08*/ 	.word	0x0001b530


	//   ....[116]....
        /*0d0c*/ 	.word	0x0001b560


	//   ....[117]....
        /*0d10*/ 	.word	0x0001b620


	//   ....[118]....
        /*0d14*/ 	.word	0x0001b640


	//   ....[119]....
        /*0d18*/ 	.word	0x0001b650


	//   ....[120]....
        /*0d1c*/ 	.word	0x0001b6b0


	//   ....[121]....
        /*0d20*/ 	.word	0x0001bde0


	//   ....[122]....
        /*0d24*/ 	.word	0x0001c210


	//   ....[123]....
        /*0d28*/ 	.word	0x0001c2b0


	//   ....[124]....
        /*0d2c*/ 	.word	0x0001c340


	//   ....[125]....
        /*0d30*/ 	.word	0x0001c390


	//   ....[126]....
        /*0d34*/ 	.word	0x0001c3e0


	//   ....[127]....
        /*0d38*/ 	.word	0x0001c4d0


	//   ....[128]....
        /*0d3c*/ 	.word	0x0001c560


	//   ....[129]....
        /*0d40*/ 	.word	0x0001c5b0


	//   ....[130]....
        /*0d44*/ 	.word	0x0001c600


	//   ....[131]....
        /*0d48*/ 	.word	0x0001c860


	//   ....[132]....
        /*0d4c*/ 	.word	0x0001c8b0


	//   ....[133]....
        /*0d50*/ 	.word	0x0001c940


	//   ....[134]....
        /*0d54*/ 	.word	0x0001c9d0


	//   ....[135]....
        /*0d58*/ 	.word	0x0001ca60


	//   ....[136]....
        /*0d5c*/ 	.word	0x0001caf0


	//   ....[137]....
        /*0d60*/ 	.word	0x0001cb80


	//   ....[138]....
        /*0d64*/ 	.word	0x0001cc10


	//   ....[139]....
        /*0d68*/ 	.word	0x0001cc90


	//   ....[140]....
        /*0d6c*/ 	.word	0x0001cce0


	//   ....[141]....
        /*0d70*/ 	.word	0x0001cd80


	//   ....[142]....
        /*0d74*/ 	.word	0x0001ce10


	//   ....[143]....
        /*0d78*/ 	.word	0x0001cea0


	//   ....[144]....
        /*0d7c*/ 	.word	0x0001cef0


	//   ....[145]....
        /*0d80*/ 	.word	0x0001cf80


	//   ....[146]....
        /*0d84*/ 	.word	0x0001d010


	//   ....[147]....
        /*0d88*/ 	.word	0x0001d0a0


	//   ....[148]....
        /*0d8c*/ 	.word	0x0001d130


	//   ....[149]....
        /*0d90*/ 	.word	0x0001d1c0


	//   ....[150]....
        /*0d94*/ 	.word	0x0001d250


	//   ....[151]....
        /*0d98*/ 	.word	0x0001d310


	//   ....[152]....
        /*0d9c*/ 	.word	0x0001d5f0


	//   ....[153]....
        /*0da0*/ 	.word	0x0001d770


	//   ....[154]....
        /*0da4*/ 	.word	0x0001d7d0


	//   ....[155]....
        /*0da8*/ 	.word	0x0001d840


	//   ....[156]....
        /*0dac*/ 	.word	0x0001d8b0


	//   ....[157]....
        /*0db0*/ 	.word	0x0001d960


	//   ....[158]....
        /*0db4*/ 	.word	0x0001da50


	//   ....[159]....
        /*0db8*/ 	.word	0x0001db80


	//   ....[160]....
        /*0dbc*/ 	.word	0x0001dc20


	//   ....[161]....
        /*0dc0*/ 	.word	0x0001dcf0


	//   ....[162]....
        /*0dc4*/ 	.word	0x0001dd90


	//   ....[163]....
        /*0dc8*/ 	.word	0x0001de60


	//   ....[164]....
        /*0dcc*/ 	.word	0x0001df00


	//   ....[165]....
        /*0dd0*/ 	.word	0x0001dfd0


	//   ....[166]....
        /*0dd4*/ 	.word	0x0001e070


	//   ....[167]....
        /*0dd8*/ 	.word	0x0001e120


	//   ....[168]....
        /*0ddc*/ 	.word	0x0001e200


	//   ....[169]....
        /*0de0*/ 	.word	0x0001e460


	//   ....[170]....
        /*0de4*/ 	.word	0x0001e510


	//   ....[171]....
        /*0de8*/ 	.word	0x0001e610


	//   ....[172]....
        /*0dec*/ 	.word	0x0001e700


	//   ....[173]....
        /*0df0*/ 	.word	0x0001e790


	//   ....[174]....
        /*0df4*/ 	.word	0x0001e880


	//   ....[175]....
        /*0df8*/ 	.word	0x0001e910


	//   ....[176]....
        /*0dfc*/ 	.word	0x0001ea00


	//   ....[177]....
        /*0e00*/ 	.word	0x0001ea90


	//   ....[178]....
        /*0e04*/ 	.word	0x0001eb80


	//   ....[179]....
        /*0e08*/ 	.word	0x0001ec10


	//   ....[180]....
        /*0e0c*/ 	.word	0x0001ecf0


	//   ....[181]....
        /*0e10*/ 	.word	0x0001ee20


	//   ....[182]....
        /*0e14*/ 	.word	0x0001ee70


	//   ....[183]....
        /*0e18*/ 	.word	0x0001eed0


	//   ....[184]....
        /*0e1c*/ 	.word	0x0001ef70


	//   ....[185]....
        /*0e20*/ 	.word	0x0001f310


	//   ....[186]....
        /*0e24*/ 	.word	0x0001f3b0


	//   ....[187]....
        /*0e28*/ 	.word	0x0001f550


	//   ....[188]....
        /*0e2c*/ 	.word	0x0001f5d0


	//   ....[189]....
        /*0e30*/ 	.word	0x0001f650


	//   ....[190]....
        /*0e34*/ 	.word	0x0001f6d0


	//   ....[191]....
        /*0e38*/ 	.word	0x0001f750


	//   ....[192]....
        /*0e3c*/ 	.word	0x0001f7e0


	//   ....[193]....
        /*0e40*/ 	.word	0x0001f880


	//   ....[194]....
        /*0e44*/ 	.word	0x0001f930


	//   ....[195]....
        /*0e48*/ 	.word	0x0001f9b0


	//   ....[196]....
        /*0e4c*/ 	.word	0x0001fa30


	//   ....[197]....
        /*0e50*/ 	.word	0x0001fab0


	//   ....[198]....
        /*0e54*/ 	.word	0x0001fb40


	//   ....[199]....
        /*0e58*/ 	.word	0x0001fbc0


	//   ....[200]....
        /*0e5c*/ 	.word	0x0001fc60


	//   ....[201]....
        /*0e60*/ 	.word	0x0001fcb0


	//   ....[202]....
        /*0e64*/ 	.word	0x0001fd40


	//   ....[203]....
        /*0e68*/ 	.word	0x0001fe70


	//----- nvinfo : EIATTR_REG_RECONFIG
	.align		4
.L_1265:
        /*0e6c*/ 	.byte	0x01, 0x54
	.zero		2


	//----- nvinfo : EIATTR_SYSCALL_OFFSETS
	.align		4
        /*0e70*/ 	.byte	0x04, 0x46
        /*0e72*/ 	.short	(.L_1267 - .L_1266)


	//   ....[0]....
.L_1266:
        /*0e74*/ 	.word	0x00001e50


	//   ....[1]....
        /*0e78*/ 	.word	0x00001fa0


	//   ....[2]....
        /*0e7c*/ 	.word	0x00006620


	//   ....[3]....
        /*0e80*/ 	.word	0x00006990


	//   ....[4]....
        /*0e84*/ 	.word	0x000165a0


	//   ....[5]....
        /*0e88*/ 	.word	0x000166f0


	//   ....[6]....
        /*0e8c*/ 	.word	0x000167f0


	//   ....[7]....
        /*0e90*/ 	.word	0x00017050


	//   ....[8]....
        /*0e94*/ 	.word	0x00017c60


	//----- nvinfo : EIATTR_MBARRIER_INSTR_OFFSETS
	.align		4
.L_1267:
        /*0e98*/ 	.byte	0x04, 0x39
        /*0e9a*/ 	.short	(.L_1269 - .L_1268)


	//   ....[0]....
.L_1268:
        /*0e9c*/ 	.word	0x000002e0
        /*0ea0*/ 	.word	0x000000ff
        /*0ea4*/ 	.word	0x00032400
        /*0ea8*/ 	.short	0x0100
        /*0eaa*/ 	.byte	0x08
	.zero		1


	//   ....[1]....
        /*0eac*/ 	.word	0x000002f0
        /*0eb0*/ 	.word	0x000000ff
        /*0eb4*/ 	.word	0x00032410
        /*0eb8*/ 	.short	0x0100
        /*0eba*/ 	.byte	0x08
	.zero		1


	//   ....[2]....
        /*0ebc*/ 	.word	0x00000300
        /*0ec0*/ 	.word	0x000000ff
        /*0ec4*/ 	.word	0x00032420
        /*0ec8*/ 	.short	0x0100
        /*0eca*/ 	.byte	0x08
	.zero		1


	//   ....[3]....
        /*0ecc*/ 	.word	0x000003f0
        /*0ed0*/ 	.word	0x000000ff
        /*0ed4*/ 	.word	0x00032430
        /*0ed8*/ 	.short	0x0100
        /*0eda*/ 	.byte	0x08
	.zero		1


	//   ....[4]....
        /*0edc*/ 	.word	0x00000400
        /*0ee0*/ 	.word	0x000000ff
        /*0ee4*/ 	.word	0x00032440
        /*0ee8*/ 	.short	0x0100
        /*0eea*/ 	.byte	0x08
	.zero		1


	//   ....[5]....
        /*0eec*/ 	.word	0x00000410
        /*0ef0*/ 	.word	0x000000ff
        /*0ef4*/ 	.word	0x00032438
        /*0ef8*/ 	.short	0x0100
        /*0efa*/ 	.byte	0x08
	.zero		1


	//   ....[6]....
        /*0efc*/ 	.word	0x00000420
        /*0f00*/ 	.word	0x000000ff
        /*0f04*/ 	.word	0x00032448
        /*0f08*/ 	.short	0x0100
        /*0f0a*/ 	.byte	0x08
	.zero		1


	//   ....[7]....
        /*0f0c*/ 	.word	0x00000550
        /*0f10*/ 	.word	0x000000ff
        /*0f14*/ 	.word	0x00032450
        /*0f18*/ 	.short	0x0100
        /*0f1a*/ 	.byte	0x08
	.zero		1


	//   ....[8]....
        /*0f1c*/ 	.word	0x00000560
        /*0f20*/ 	.word	0x000000ff
        /*0f24*/ 	.word	0x00032460
        /*0f28*/ 	.short	0x0100
        /*0f2a*/ 	.byte	0x08
	.zero		1


	//   ....[9]....
        /*0f2c*/ 	.word	0x00000570
        /*0f30*/ 	.word	0x000000ff
        /*0f34*/ 	.word	0x00032458
        /*0f38*/ 	.short	0x0100
        /*0f3a*/ 	.byte	0x08
	.zero		1


	//   ....[10]....
        /*0f3c*/ 	.word	0x00000580
        /*0f40*/ 	.word	0x000000ff
        /*0f44*/ 	.word	0x00032468
        /*0f48*/ 	.short	0x0100
        /*0f4a*/ 	.byte	0x08
	.zero		1


	//   ....[11]....
        /*0f4c*/ 	.word	0x00000670
        /*0f50*/ 	.word	0x000000ff
        /*0f54*/ 	.word	0x00032470
        /*0f58*/ 	.short	0x0100
        /*0f5a*/ 	.byte	0x06
	.zero		1


	//   ....[12]....
        /*0f5c*/ 	.word	0x00000680
        /*0f60*/ 	.word	0x000000ff
        /*0f64*/ 	.word	0x00032480
        /*0f68*/ 	.short	0x0100
        /*0f6a*/ 	.byte	0x06
	.zero		1


	//   ....[13]....
        /*0f6c*/ 	.word	0x00000690
        /*0f70*/ 	.word	0x000000ff
        /*0f74*/ 	.word	0x00032478
        /*0f78*/ 	.short	0x0100
        /*0f7a*/ 	.byte	0x06
	.zero		1


	//   ....[14]....
        /*0f7c*/ 	.word	0x000006a0
        /*0f80*/ 	.word	0x000000ff
        /*0f84*/ 	.word	0x00032488
        /*0f88*/ 	.short	0x0100
        /*0f8a*/ 	.byte	0x06
	.zero		1


	//   ....[15]....
        /*0f8c*/ 	.word	0x000007d0
        /*0f90*/ 	.word	0x000000ff
        /*0f94*/ 	.word	0x00032490
        /*0f98*/ 	.short	0x0100
        /*0f9a*/ 	.byte	0x08
	.zero		1


	//   ....[16]....
        /*0f9c*/ 	.word	0x000007e0
        /*0fa0*/ 	.word	0x000000ff
        /*0fa4*/ 	.word	0x000324a0
        /*0fa8*/ 	.short	0x0100
        /*0faa*/ 	.byte	0x08
	.zero		1


	//   ....[17]....
        /*0fac*/ 	.word	0x000007f0
        /*0fb0*/ 	.word	0x000000ff
        /*0fb4*/ 	.word	0x00032498
        /*0fb8*/ 	.short	0x0100
        /*0fba*/ 	.byte	0x08
	.zero		1


	//   ....[18]....
        /*0fbc*/ 	.word	0x00000800
        /*0fc0*/ 	.word	0x000000ff
        /*0fc4*/ 	.word	0x000324a8
        /*0fc8*/ 	.short	0x0100
        /*0fca*/ 	.byte	0x08
	.zero		1


	//   ....[19]....
        /*0fcc*/ 	.word	0x00000930
        /*0fd0*/ 	.word	0x000000ff
        /*0fd4*/ 	.word	0x000324b0
        /*0fd8*/ 	.short	0x0100
        /*0fda*/ 	.byte	0x08
	.zero		1


	//   ....[20]....
        /*0fdc*/ 	.word	0x00000940
        /*0fe0*/ 	.word	0x000000ff
        /*0fe4*/ 	.word	0x000324c0
        /*0fe8*/ 	.short	0x0100
        /*0fea*/ 	.byte	0x08
	.zero		1


	//   ....[21]....
        /*0fec*/ 	.word	0x00000950
        /*0ff0*/ 	.word	0x000000ff
        /*0ff4*/ 	.word	0x000324b8
        /*0ff8*/ 	.short	0x0100
        /*0ffa*/ 	.byte	0x08
	.zero		1


	//   ....[22]....
        /*0ffc*/ 	.word	0x00000960
        /*1000*/ 	.word	0x000000ff
        /*1004*/ 	.word	0x000324c8
        /*1008*/ 	.short	0x0100
        /*100a*/ 	.byte	0x08
	.zero		1


	//   ....[23]....
        /*100c*/ 	.word	0x00003210
        /*1010*/ 	.word	0x00000060
        /*1014*/ 	.word	0x00032490
        /*1018*/ 	.short	0x010a
        /*101a*/ 	.byte	0x3f
	.zero		1


	//   ....[24]....
        /*101c*/ 	.word	0x000043b0
        /*1020*/ 	.word	0x00000060
        /*1024*/ 	.word	0x00032490
        /*1028*/ 	.short	0x010a
        /*102a*/ 	.byte	0x3f
	.zero		1


	//   ....[25]....
        /*102c*/ 	.word	0x00005420
        /*1030*/ 	.word	0x00000060
        /*1034*/ 	.word	0x00032490
        /*1038*/ 	.short	0x010a
        /*103a*/ 	.byte	0x3f
	.zero		1


	//   ....[26]....
        /*103c*/ 	.word	0x00005630
        /*1040*/ 	.word	0x00000024
        /*1044*/ 	.word	0x00000000
        /*1048*/ 	.short	0x0101
        /*104a*/ 	.byte	0x3f
	.zero		1


	//   ....[27]....
        /*104c*/ 	.word	0x00005670
        /*1050*/ 	.word	0x00000060
        /*1054*/ 	.word	0x000324b0
        /*1058*/ 	.short	0x010a
        /*105a*/ 	.byte	0x3f
	.zero		1


	//   ....[28]....
        /*105c*/ 	.word	0x00005cd0
        /*1060*/ 	.word	0x00000060
        /*1064*/ 	.word	0x00000000
        /*1068*/ 	.short	0x0101
        /*106a*/ 	.byte	0x3f
	.zero		1


	//   ....[29]....
        /*106c*/ 	.word	0x000066b0
        /*1070*/ 	.word	0x00000012
        /*1074*/ 	.word	0x00032400
        /*1078*/ 	.short	0x010a
        /*107a*/ 	.byte	0x3f
	.zero		1


	//   ....[30]....
        /*107c*/ 	.word	0x00006700
        /*1080*/ 	.word	0x00000012
        /*1084*/ 	.word	0x00032400
        /*1088*/ 	.short	0x010a
        /*108a*/ 	.byte	0x3f
	.zero		1


	//   ....[31]....
        /*108c*/ 	.word	0x00006d80
        /*1090*/ 	.word	0x00000012
        /*1094*/ 	.word	0x00032400
        /*1098*/ 	.short	0x010a
        /*109a*/ 	.byte	0x3f
	.zero		1


	//   ....[32]....
        /*109c*/ 	.word	0x00007c90
        /*10a0*/ 	.word	0x00000012
        /*10a4*/ 	.word	0x00032400
        /*10a8*/ 	.short	0x010a
        /*10aa*/ 	.byte	0x3f
	.zero		1


	//   ....[33]....
        /*10ac*/ 	.word	0x00008ad0
        /*10b0*/ 	.word	0x00000003
        /*10b4*/ 	.word	0x00032430
        /*10b8*/ 	.short	0x010a
        /*10ba*/ 	.byte	0x3f
	.zero		1


	//   ....[34]....
        /*10bc*/ 	.word	0x00008b70
        /*10c0*/ 	.word	0x00000003
        /*10c4*/ 	.word	0x00032430
        /*10c8*/ 	.short	0x010a
        /*10ca*/ 	.byte	0x3f
	.zero		1


	//   ....[35]....
        /*10cc*/ 	.word	0x00008e60
        /*10d0*/ 	.word	0x00000012
        /*10d4*/ 	.word	0x00032410
        /*10d8*/ 	.short	0x010a
        /*10da*/ 	.byte	0x3f
	.zero		1


	//   ....[36]....
        /*10dc*/ 	.word	0x00008eb0
        /*10e0*/ 	.word	0x00000003
        /*10e4*/ 	.word	0x00032450
        /*10e8*/ 	.short	0x010a
        /*10ea*/ 	.byte	0x3f
	.zero		1


	//   ....[37]....
        /*10ec*/ 	.word	0x00008f30
        /*10f0*/ 	.word	0x00000003
        /*10f4*/ 	.word	0x00032450
        /*10f8*/ 	.short	0x010a
        /*10fa*/ 	.byte	0x3f
	.zero		1


	//   ....[38]....
        /*10fc*/ 	.word	0x0000a6e0
        /*1100*/ 	.word	0x00000004
        /*1104*/ 	.word	0x00000000
        /*1108*/ 	.short	0x0101
        /*110a*/ 	.byte	0x3f
	.zero		1


	//   ....[39]....
        /*110c*/ 	.word	0x0000b290
        /*1110*/ 	.word	0x00000003
        /*1114*/ 	.word	0x00000000
        /*1118*/ 	.short	0x0101
        /*111a*/ 	.byte	0x3f
	.zero		1


	//   ....[40]....
        /*111c*/ 	.word	0x0000b3c0
        /*1120*/ 	.word	0x00000004
        /*1124*/ 	.word	0x00032430
        /*1128*/ 	.short	0x010a
        /*112a*/ 	.byte	0x3f
	.zero		1


	//   ....[41]....
        /*112c*/ 	.word	0x0000b420
        /*1130*/ 	.word	0x00000004
        /*1134*/ 	.word	0x00032430
        /*1138*/ 	.short	0x010a
        /*113a*/ 	.byte	0x3f
	.zero		1


	//   ....[42]....
        /*113c*/ 	.word	0x0000b690
        /*1140*/ 	.word	0x00000004
        /*1144*/ 	.word	0x00032450
        /*1148*/ 	.short	0x010a
        /*114a*/ 	.byte	0x3f
	.zero		1


	//   ....[43]....
        /*114c*/ 	.word	0x0000b6e0
        /*1150*/ 	.word	0x00000004
        /*1154*/ 	.word	0x00032450
        /*1158*/ 	.short	0x010a
        /*115a*/ 	.byte	0x3f
	.zero		1


	//   ....[44]....
        /*115c*/ 	.word	0x0000cbb0
        /*1160*/ 	.word	0x00000007
        /*1164*/ 	.word	0x00000000
        /*1168*/ 	.short	0x0101
        /*116a*/ 	.byte	0x3f
	.zero		1


	//   ....[45]....
        /*116c*/ 	.word	0x0000db30
        /*1170*/ 	.word	0x00000004
        /*1174*/ 	.word	0x00000000
        /*1178*/ 	.short	0x0101
        /*117a*/ 	.byte	0x3f
	.zero		1


	//   ....[46]....
        /*117c*/ 	.word	0x00010050
        /*1180*/ 	.word	0x00000003
        /*1184*/ 	.word	0x00000000
        /*1188*/ 	.short	0x0101
        /*118a*/ 	.byte	0x3f
	.zero		1


	//   ....[47]....
        /*118c*/ 	.word	0x00010a40
        /*1190*/ 	.word	0x0000000a
        /*1194*/ 	.word	0x00000000
        /*1198*/ 	.short	0x0101
        /*119a*/ 	.byte	0x3f
	.zero		1


	//   ....[48]....
        /*119c*/ 	.word	0x00014eb0
        /*11a0*/ 	.word	0x00000012
        /*11a4*/ 	.word	0x00032420
        /*11a8*/ 	.short	0x010a
        /*11aa*/ 	.byte	0x3f
	.zero		1


	//   ....[49]....
        /*11ac*/ 	.word	0x00014f80
        /*11b0*/ 	.word	0x00000003
        /*11b4*/ 	.word	0x000324a0
        /*11b8*/ 	.short	0x010a
        /*11ba*/ 	.byte	0x3f
	.zero		1


	//   ....[50]....
        /*11bc*/ 	.word	0x000151c0
        /*11c0*/ 	.word	0x00000003
        /*11c4*/ 	.word	0x000324c0
        /*11c8*/ 	.short	0x010a
        /*11ca*/ 	.byte	0x3f
	.zero		1


	//   ....[51]....
        /*11cc*/ 	.word	0x00015860
        /*11d0*/ 	.word	0x00000004
        /*11d4*/ 	.word	0x000324a0
        /*11d8*/ 	.short	0x010a
        /*11da*/ 	.byte	0x3f
	.zero		1


	//   ....[52]....
        /*11dc*/ 	.word	0x00015a90
        /*11e0*/ 	.word	0x00000004
        /*11e4*/ 	.word	0x000324c0
        /*11e8*/ 	.short	0x010a
        /*11ea*/ 	.byte	0x3f
	.zero		1


	//   ....[53]....
        /*11ec*/ 	.word	0x00016bf0
        /*11f0*/ 	.word	0x00000000
        /*11f4*/ 	.word	0x00032440
        /*11f8*/ 	.short	0x010a
        /*11fa*/ 	.byte	0x3f
	.zero		1


	//   ....[54]....
        /*11fc*/ 	.word	0x00017a10
        /*1200*/ 	.word	0x00000012
        /*1204*/ 	.word	0x00032400
        /*1208*/ 	.short	0x0107
        /*120a*/ 	.byte	0x3f
	.zero		1


	//   ....[55]....
        /*120c*/ 	.word	0x00017ab0
        /*1210*/ 	.word	0x00000012
        /*1214*/ 	.word	0x00032400
        /*1218*/ 	.short	0x0101
        /*121a*/ 	.byte	0x3f
	.zero		1


	//   ....[56]....
        /*121c*/ 	.word	0x000186e0
        /*1220*/ 	.word	0x00000012
        /*1224*/ 	.word	0x00032410
        /*1228*/ 	.short	0x0107
        /*122a*/ 	.byte	0x3f
	.zero		1


	//   ....[57]....
        /*122c*/ 	.word	0x000187e0
        /*1230*/ 	.word	0x00000012
        /*1234*/ 	.word	0x00032410
        /*1238*/ 	.short	0x0101
        /*123a*/ 	.byte	0x3f
	.zero		1


	//   ....[58]....
        /*123c*/ 	.word	0x00018800
        /*1240*/ 	.word	0x00000012
        /*1244*/ 	.word	0x00032420
        /*1248*/ 	.short	0x010a
        /*124a*/ 	.byte	0x3f
	.zero		1


	//   ....[59]....
        /*124c*/ 	.word	0x000188e0
        /*1250*/ 	.word	0x00000002
        /*1254*/ 	.word	0x00032460
        /*1258*/ 	.short	0x010a
        /*125a*/ 	.byte	0x3f
	.zero		1


	//   ....[60]....
        /*125c*/ 	.word	0x00019190
        /*1260*/ 	.word	0x00000002
        /*1264*/ 	.word	0x00032440
        /*1268*/ 	.short	0x010a
        /*126a*/ 	.byte	0x3f
	.zero		1


	//   ....[61]....
        /*126c*/ 	.word	0x000193e0
        /*1270*/ 	.word	0x00000002
        /*1274*/ 	.word	0x00032460
        /*1278*/ 	.short	0x010a
        /*127a*/ 	.byte	0x3f
	.zero		1


	//   ....[62]....
        /*127c*/ 	.word	0x00019bd0
        /*1280*/ 	.word	0x00000003
        /*1284*/ 	.word	0x00032440
        /*1288*/ 	.short	0x010a
        /*128a*/ 	.byte	0x3f
	.zero		1


	//   ....[63]....
        /*128c*/ 	.word	0x00019e20
        /*1290*/ 	.word	0x00000003
        /*1294*/ 	.word	0x00032460
        /*1298*/ 	.short	0x010a
        /*129a*/ 	.byte	0x3f
	.zero		1


	//   ....[64]....
        /*129c*/ 	.word	0x0001a5a0
        /*12a0*/ 	.word	0x00000003
        /*12a4*/ 	.word	0x00032440
        /*12a8*/ 	.short	0x010a
        /*12aa*/ 	.byte	0x3f
	.zero		1


	//   ....[65]....
        /*12ac*/ 	.word	0x0001a7f0
        /*12b0*/ 	.word	0x00000003
        /*12b4*/ 	.word	0x00032460
        /*12b8*/ 	.short	0x010a
        /*12ba*/ 	.byte	0x3f
	.zero		1


	//   ....[66]....
        /*12bc*/ 	.word	0x0001bd60
        /*12c0*/ 	.word	0x00000000
        /*12c4*/ 	.word	0x00032420
        /*12c8*/ 	.short	0x010a
        /*12ca*/ 	.byte	0x3f
	.zero		1


	//   ....[67]....
        /*12cc*/ 	.word	0x0001bf60
        /*12d0*/ 	.word	0x00000006
        /*12d4*/ 	.word	0x00000000
        /*12d8*/ 	.short	0x010a
        /*12da*/ 	.byte	0x3f
	.zero		1


	//   ....[68]....
        /*12dc*/ 	.word	0x0001bf90
        /*12e0*/ 	.word	0x00000007
        /*12e4*/ 	.word	0x00000000
        /*12e8*/ 	.short	0x010a
        /*12ea*/ 	.byte	0x3f
	.zero		1


	//   ....[69]....
        /*12ec*/ 	.word	0x0001bff0
        /*12f0*/ 	.word	0x00000004
        /*12f4*/ 	.word	0x00000000
        /*12f8*/ 	.short	0x010a
        /*12fa*/ 	.byte	0x3f
	.zero		1


	//   ....[70]....
        /*12fc*/ 	.word	0x0001c020
        /*1300*/ 	.word	0x00000003
        /*1304*/ 	.word	0x00000000
        /*1308*/ 	.short	0x010a
        /*130a*/ 	.byte	0x3f
	.zero		1


	//   ....[71]....
        /*130c*/ 	.word	0x0001c080
        /*1310*/ 	.word	0x00000060
        /*1314*/ 	.word	0x00032490
        /*1318*/ 	.short	0x010a
        /*131a*/ 	.byte	0x3f
	.zero		1


	//   ....[72]....
        /*131c*/ 	.word	0x0001c0d0
        /*1320*/ 	.word	0x00000060
        /*1324*/ 	.word	0x00032490
        /*1328*/ 	.short	0x010a
        /*132a*/ 	.byte	0x3f
	.zero		1


	//   ....[73]....
        /*132c*/ 	.word	0x0001c120
        /*1330*/ 	.word	0x00000060
        /*1334*/ 	.word	0x00032490
        /*1338*/ 	.short	0x010a
        /*133a*/ 	.byte	0x3f
	.zero		1


	//   ....[74]....
        /*133c*/ 	.word	0x0001c170
        /*1340*/ 	.word	0x00000060
        /*1344*/ 	.word	0x000324b0
        /*1348*/ 	.short	0x010a
        /*134a*/ 	.byte	0x3f
	.zero		1


	//   ....[75]....
        /*134c*/ 	.word	0x0001c420
        /*1350*/ 	.word	0x00000012
        /*1354*/ 	.word	0x00032400
        /*1358*/ 	.short	0x010a
        /*135a*/ 	.byte	0x3f
	.zero		1


	//   ....[76]....
        /*135c*/ 	.word	0x0001c630
        /*1360*/ 	.word	0x00000012
        /*1364*/ 	.word	0x00032400
        /*1368*/ 	.short	0x010a
        /*136a*/ 	.byte	0x3f
	.zero		1


	//   ....[77]....
        /*136c*/ 	.word	0x0001c680
        /*1370*/ 	.word	0x00000003
        /*1374*/ 	.word	0x00032430
        /*1378*/ 	.short	0x010a
        /*137a*/ 	.byte	0x3f
	.zero		1


	//   ....[78]....
        /*137c*/ 	.word	0x0001c6d0
        /*1380*/ 	.word	0x00000012
        /*1384*/ 	.word	0x00032410
        /*1388*/ 	.short	0x010a
        /*138a*/ 	.byte	0x3f
	.zero		1


	//   ....[79]....
        /*138c*/ 	.word	0x0001c720
        /*1390*/ 	.word	0x00000003
        /*1394*/ 	.word	0x00032450
        /*1398*/ 	.short	0x010a
        /*139a*/ 	.byte	0x3f
	.zero		1


	//   ....[80]....
        /*139c*/ 	.word	0x0001c770
        /*13a0*/ 	.word	0x00000004
        /*13a4*/ 	.word	0x00032430
        /*13a8*/ 	.short	0x010a
        /*13aa*/ 	.byte	0x3f
	.zero		1


	//   ....[81]....
        /*13ac*/ 	.word	0x0001c7c0
        /*13b0*/ 	.word	0x00000004
        /*13b4*/ 	.word	0x00032450
        /*13b8*/ 	.short	0x010a
        /*13ba*/ 	.byte	0x3f
	.zero		1


	//   ....[82]....
        /*13bc*/ 	.word	0x0001d3d0
        /*13c0*/ 	.word	0x00000012
        /*13c4*/ 	.word	0x00032420
        /*13c8*/ 	.short	0x010a
        /*13ca*/ 	.byte	0x3f
	.zero		1


	//   ....[83]....
        /*13cc*/ 	.word	0x0001d420
        /*13d0*/ 	.word	0x00000003
        /*13d4*/ 	.word	0x000324a0
        /*13d8*/ 	.short	0x010a
        /*13da*/ 	.byte	0x3f
	.zero		1


	//   ....[84]....
        /*13dc*/ 	.word	0x0001d470
        /*13e0*/ 	.word	0x00000003
        /*13e4*/ 	.word	0x000324c0
        /*13e8*/ 	.short	0x010a
        /*13ea*/ 	.byte	0x3f
	.zero		1


	//   ....[85]....
        /*13ec*/ 	.word	0x0001d4c0
        /*13f0*/ 	.word	0x00000004
        /*13f4*/ 	.word	0x000324a0
        /*13f8*/ 	.short	0x010a
        /*13fa*/ 	.byte	0x3f
	.zero		1


	//   ....[86]....
        /*13fc*/ 	.word	0x0001d510
        /*1400*/ 	.word	0x00000004
        /*1404*/ 	.word	0x000324c0
        /*1408*/ 	.short	0x010a
        /*140a*/ 	.byte	0x3f
	.zero		1


	//   ....[87]....
        /*140c*/ 	.word	0x0001d6b0
        /*1410*/ 	.word	0x00000000
        /*1414*/ 	.word	0x00032440
        /*1418*/ 	.short	0x010a
        /*141a*/ 	.byte	0x3f
	.zero		1


	//   ....[88]....
        /*141c*/ 	.word	0x0001f020
        /*1420*/ 	.word	0x00000012
        /*1424*/ 	.word	0x00032420
        /*1428*/ 	.short	0x010a
        /*142a*/ 	.byte	0x3f
	.zero		1


	//   ....[89]....
        /*142c*/ 	.word	0x0001f070
        /*1430*/ 	.word	0x00000002
        /*1434*/ 	.word	0x00032460
        /*1438*/ 	.short	0x010a
        /*143a*/ 	.byte	0x3f
	.zero		1


	//   ....[90]....
        /*143c*/ 	.word	0x0001f0c0
        /*1440*/ 	.word	0x00000002
        /*1444*/ 	.word	0x00032440
        /*1448*/ 	.short	0x010a
        /*144a*/ 	.byte	0x3f
	.zero		1


	//   ....[91]....
        /*144c*/ 	.word	0x0001f110
        /*1450*/ 	.word	0x00000002
        /*1454*/ 	.word	0x00032460
        /*1458*/ 	.short	0x010a
        /*145a*/ 	.byte	0x3f
	.zero		1


	//   ....[92]....
        /*145c*/ 	.word	0x0001f160
        /*1460*/ 	.word	0x00000003
        /*1464*/ 	.word	0x00032440
        /*1468*/ 	.short	0x010a
        /*146a*/ 	.byte	0x3f
	.zero		1


	//   ....[93]....
        /*146c*/ 	.word	0x0001f1b0
        /*1470*/ 	.word	0x00000003
        /*1474*/ 	.word	0x00032460
        /*1478*/ 	.short	0x010a
        /*147a*/ 	.byte	0x3f
	.zero		1


	//   ....[94]....
        /*147c*/ 	.word	0x0001f200
        /*1480*/ 	.word	0x00000003
        /*1484*/ 	.word	0x00032440
        /*1488*/ 	.short	0x010a
        /*148a*/ 	.byte	0x3f
	.zero		1


	//   ....[95]....
        /*148c*/ 	.word	0x0001f250
        /*1490*/ 	.word	0x00000003
        /*1494*/ 	.word	0x00032460
        /*1498*/ 	.short	0x010a
        /*149a*/ 	.byte	0x3f
	.zero		1


	//   ....[96]....
        /*149c*/ 	.word	0x0001fd90
        /*14a0*/ 	.word	0x00000000
        /*14a4*/ 	.word	0x00032420
        /*14a8*/ 	.short	0x010a
        /*14aa*/ 	.byte	0x3f
	.zero		1


	//   ....[97]....
        /*14ac*/ 	.word	0x0001ff30
        /*14b0*/ 	.word	0x00000006
        /*14b4*/ 	.word	0x00000000
        /*14b8*/ 	.short	0x010a
        /*14ba*/ 	.byte	0x3f
	.zero		1


	//   ....[98]....
        /*14bc*/ 	.word	0x0001ff80
        /*14c0*/ 	.word	0x00000007
        /*14c4*/ 	.word	0x00000000
        /*14c8*/ 	.short	0x010a
        /*14ca*/ 	.byte	0x3f
	.zero		1


	//   ....[99]....
        /*14cc*/ 	.word	0x0001ffd0
        /*14d0*/ 	.word	0x00000004
        /*14d4*/ 	.word	0x00000000
        /*14d8*/ 	.short	0x010a
        /*14da*/ 	.byte	0x3f
	.zero		1


	//----- nvinfo : EIATTR_NUM_MBARRIERS
	.align		4
.L_1269:
        /*14dc*/ 	.byte	0x03, 0x38
        /*14de*/ 	.short	0x0017


	//----- nvinfo : EIATTR_EXIT_INSTR_OFFSETS
	.align		4
        /*14e0*/ 	.byte	0x04, 0x1c
        /*14e2*/ 	.short	(.L_1271 - .L_1270)


	//   ....[0]....
.L_1270:
        /*14e4*/ 	.word	0x0001c070


	//----- nvinfo : EIATTR_MAX_THREADS
	.align		4
.L_1271:
        /*14e8*/ 	.byte	0x04, 0x05
        /*14ea*/ 	.short	(.L_1273 - .L_1272)
.L_1272:
        /*14ec*/ 	.word	0x00000180
        /*14f0*/ 	.word	0x00000001
        /*14f4*/ 	.word	0x00000001


	//----- nvinfo : EIATTR_CRS_STACK_SIZE
	.align		4
.L_1273:
        /*14f8*/ 	.byte	0x04, 0x1e
        /*14fa*/ 	.short	(.L_1275 - .L_1274)
.L_1274:
        /*14fc*/ 	.word	0x00000000


	//----- nvinfo : EIATTR_CBANK_PARAM_SIZE
	.align		4
.L_1275:
        /*1500*/ 	.byte	0x03, 0x19
        /*1502*/ 	.short	0x0bf0


	//----- nvinfo : EIATTR_PARAM_CBANK
	.align		4
        /*1504*/ 	.byte	0x04, 0x0a
        /*1506*/ 	.short	(.L_1277 - .L_1276)
	.align		4
.L_1276:
        /*1508*/ 	.word	index@(.nv.constant0._ZN7cutlass13device_kernelIN5flash11enable_sm90INS1_16FlashAttnFwdSm90INS1_25CollectiveMainloopFwdSm90ILi2EN4cute5tupleIJNS5_1CILi1EEES8_S8_EEENS6_IJNS7_ILi128EEENS7_ILi96EEENS7_ILi64EEEEEELi256ENS_6half_tEfNS_4arch4Sm90ELb0ELb0ELb0ELb1ELb0ELb1ELb1ELb1ELb0ELb1ELb1ELb0EEENS1_21CollectiveEpilogueFwdINS6_IJSA_NS7_ILi256EEESB_EEES9_SE_SG_Li256ELb1ELb1ELb1ELb0EEENS1_36VarlenDynamicPersistentTileSchedulerILi128ELi96ELi256ELi128ELb1ELb1ELb1ELb0ELb1ELb1EEEEEEEEEvNT_6ParamsE)
        /*150c*/ 	.short	0x0210
        /*150e*/ 	.short	0x0bf0


	//----- nvinfo : EIATTR_SW_WAR
	.align		4
.L_1277:
        /*1510*/ 	.byte	0x04, 0x36
        /*1512*/ 	.short	(.L_1279 - .L_1278)
.L_1278:
        /*1514*/ 	.word	0x00000008
.L_1279:


//--------------------- .nv.info._ZN7cutlass13device_kernelIN5flash11enable_sm90INS1_16FlashAttnFwdSm90INS1_25CollectiveMainloopFwdSm90ILi2EN4cute5tupleIJNS5_1CILi1EEES8_S8_EEENS6_IJNS7_ILi128EEENS7_ILi96EEENS7_ILi64EEEEEELi256ENS_6half_tEfNS_4arch4Sm90ELb0ELb1ELb0ELb0ELb0ELb0ELb0ELb1ELb0ELb1ELb1ELb0EEENS1_21CollectiveEpilogueFwdINS6_IJSA_NS7_ILi256EEESB_EEES9_SE_SG_Li256ELb0ELb1ELb1ELb0EEENS1_19SingleTileSchedulerILb0ELb1ELb1ELi128EEEEEEEEEvNT_6ParamsE --------------------------
	.section	.nv.info._ZN7cutlass13device_kernelIN5flash11enable_sm90INS1_16FlashAttnFwdSm90INS1_25CollectiveMainloopFwdSm90ILi2EN4cute5tupleIJNS5_1CILi1EEES8_S8_EEENS6_IJNS7_ILi128EEENS7_ILi96EEENS7_ILi64EEEEEELi256ENS_6half_tEfNS_4arch4Sm90ELb0ELb1ELb0ELb0ELb0ELb0ELb0ELb1ELb0ELb1ELb1ELb0EEENS1_21CollectiveEpilogueFwdINS6_IJSA_NS7_ILi256EEESB_EEES9_SE_SG_Li256ELb0ELb1ELb1ELb0EEENS1_19SingleTileSchedulerILb0ELb1ELb1ELi128EEEEEEEEEvNT_6ParamsE,"",@"SHT_CUDA_INFO"
	.sectionflags	@""
	.align	4


	//----- nvinfo : EIATTR_CUDA_API_VERSION
	.align		4
        /*0000*/ 	.byte	0x04, 0x37
        /*0002*/ 	.short	(.L_1281 - .L_1280)
.L_1280:
        /*0004*/ 	.word	0x00000082


	//----- nvinfo : EIATTR_KPARAM_INFO
	.align		4
.L_1281:
        /*0008*/ 	.byte	0x04, 0x17
        /*000a*/ 	.short	(.L_1283 - .L_1282)
.L_1282:
        /*000c*/ 	.word	0x00000000
        /*0010*/ 	.short	0x0000
        /*0012*/ 	.short	0x0070
        /*0014*/ 	.byte	0x00, 0xf0, 0x01, 0x28


	//----- nvinfo : EIATTR_SPARSE_MMA_MASK
	.align		4
.L_1283:
        /*0018*/ 	.byte	0x03, 0x50
        /*001a*/ 	.short	0x0000


	//----- nvinfo : EIATTR_MAXREG_COUNT
	.align		4
        /*001c*/ 	.byte	0x03, 0x1b
        /*001e*/ 	.short	0x00a8


	//----- nvinfo : EIATTR_NUM_BARRIERS
	.align		4
        /*0020*/ 	.byte	0x02, 0x4c
        /*0022*/ 	.byte	0x10
	.zero		1


	//----- nvinfo : EIATTR_EXTERNS
	.align		4
        /*0024*/ 	.byte	0x04, 0x0f
        /*0026*/ 	.short	(.L_1285 - .L_1284)


	//   ....[0]....
	.align		4
.L_1284:
        /*0028*/ 	.word	index@(__assertfail)


	//----- nvinfo : EIATTR_ANNOTATIONS
	.align		4
.L_1285:
        /*002c*/ 	.byte	0x04, 0x55
        /*002e*/ 	.short	(.L_1287 - .L_1286)


	//   ....[0]....
.L_1286:
        /*0030*/ 	.word	0x00000001
        /*0034*/ 	.byte	0x70, 0xfd, 0x00, 0x00, 0x01, 0x00, 0x00, 0x00, 0x70, 0x02, 0x01, 0x00, 0x01, 0x00, 0x00, 0x00
        /*0044*/ 	.byte	0x60, 0x04, 0x01, 0x00, 0x01, 0x00, 0x00, 0x00, 0x50, 0x05, 0x01, 0x00, 0x01, 0x00, 0x00, 0x00
        /*0054*/ 	.byte	0x30, 0x11, 0x01, 0x00, 0x01, 0x00, 0x00, 0x00, 0xe0, 0x14, 0x01, 0x00


	//----- nvinfo : EIATTR_MERCURY_ISA_VERSION
	.align		4
.L_1287:
        /*0060*/ 	.byte	0x03, 0x5f
        /*0062*/ 	.short	0x0101


	//----- nvinfo : EIATTR_INT_WARP_WIDE_INSTR_OFFSETS
	.align		4
        /*0064*/ 	.byte	0x04, 0x31
        /*0066*/ 	.short	(.L_1289 - .L_1288)


	//   ....[0]....
.L_1288:
        /*0068*/ 	.word	0x00000130


	//   ....[1]....
        /*006c*/ 	.word	0x00000170


	//   ....[2]....
        /*0070*/ 	.word	0x000001e0


	//----- nvinfo : EIATTR_COOP_GROUP_MASK_REGIDS
	.align		4
.L_1289:
        /*0074*/ 	.byte	0x04, 0x29
        /*0076*/ 	.short	(.L_1291 - .L_1290)


	//   ....[0]....
.L_1290:
        /*0078*/ 	.word	0xffffffff


	//   ....[1]....
        /*007c*/ 	.word	0xffffffff


	//   ....[2]....
        /*0080*/ 	.word	0xffffffff


	//   ....[3]....
        /*0084*/ 	.word	0xffffffff


	//   ....[4]....
        /*0088*/ 	.word	0xffffffff


	//   ....[5]....
        /*008c*/ 	.word	0xffffffff


	//   ....[6]....
        /*0090*/ 	.word	0xffffffff


	//   ....[7]....
        /*0094*/ 	.word	0xffffffff


	//   ....[8]....
        /*0098*/ 	.word	0xffffffff


	//   ....[9]....
        /*009c*/ 	.word	0xffffffff


	//   ....[10]....
        /*00a0*/ 	.word	0xffffffff


	//   ....[11]....
        /*00a4*/ 	.word	0xffffffff


	//   ....[12]....
        /*00a8*/ 	.word	0xffffffff


	//   ....[13]....
        /*00ac*/ 	.word	0xffffffff


	//   ....[14]....
        /*00b0*/ 	.word	0xffffffff


	//   ....[15]....
        /*00b4*/ 	.word	0xffffffff


	//   ....[16]....
        /*00b8*/ 	.word	0xffffffff


	//   ....[17]....
        /*00bc*/ 	.word	0xffffffff


	//   ....[18]....
        /*00c0*/ 	.word	0xffffffff


	//   ....[19]....
        /*00c4*/ 	.word	0xffffffff


	//   ....[20]....
        /*00c8*/ 	.word	0xffffffff


	//   ....[21]....
        /*00cc*/ 	.word	0xffffffff


	//   ....[22]....
        /*00d0*/ 	.word	0xffffffff


	//   ....[23]....
        /*00d4*/ 	.word	0xffffffff


	//   ....[24]....
        /*00d8*/ 	.word	0xffffffff


	//   ....[25]....
        /*00dc*/ 	.word	0xffffffff


	//   ....[26]....
        /*00e0*/ 	.word	0xffffffff


	//   ....[27]....
        /*00e4*/ 	.word	0xffffffff


	//   ....[28]....
        /*00e8*/ 	.word	0xffffffff


	//   ....[29]....
        /*00ec*/ 	.word	0xffffffff


	//   ....[30]....
        /*00f0*/ 	.word	0xffffffff


	//   ....[31]....
        /*00f4*/ 	.word	0xffffffff


	//   ....[32]....
        /*00f8*/ 	.word	0xffffffff


	//   ....[33]....
        /*00fc*/ 	.word	0xffffffff


	//   ....[34]....
        /*0100*/ 	.word	0xffffffff


	//   ....[35]....
        /*0104*/ 	.word	0xffffffff


	//   ....[36]....
        /*0108*/ 	.word	0xffffffff


	//   ....[37]....
        /*010c*/ 	.word	0xffffffff


	//   ....[38]....
        /*0110*/ 	.word	0xffffffff


	//   ....[39]....
        /*0114*/ 	.word	0xffffffff


	//   ....[40]....
        /*0118*/ 	.word	0xffffffff


	//   ....[41]....
        /*011c*/ 	.word	0xffffffff


	//   ....[42]....
        /*0120*/ 	.word	0xffffffff


	//   ....[43]....
        /*0124*/ 	.word	0xffffffff


	//   ....[44]....
        /*0128*/ 	.word	0xffffffff


	//   ....[45]....
        /*012c*/ 	.word	0xffffffff


	//   ....[46]....
        /*0130*/ 	.word	0xffffffff


	//   ....[47]....
        /*0134*/ 	.word	0xffffffff


	//   ....[48]....
        /*0138*/ 	.word	0xffffffff


	//   ....[49]....
        /*013c*/ 	.word	0xffffffff


	//   ....[50]....
        /*0140*/ 	.word	0xffffffff


	//   ....[51]....
        /*0144*/ 	.word	0xffffffff


	//   ....[52]....
        /*0148*/ 	.word	0xffffffff


	//   ....[53]....
        /*014c*/ 	.word	0xffffffff


	//   ....[54]....
        /*0150*/ 	.word	0xffffffff


	//   ....[55]....
        /*0154*/ 	.word	0xffffffff


	//   ....[56]....
        /*0158*/ 	.word	0xffffffff


	//   ....[57]....
        /*015c*/ 	.word	0xffffffff


	//   ....[58]....
        /*0160*/ 	.word	0xffffffff


	//   ....[59]....
        /*0164*/ 	.word	0xffffffff


	//   ....[60]....
        /*0168*/ 	.word	0xffffffff


	//   ....[61]....
        /*016c*/ 	.word	0x0500000f


	//   ....[62]....
        /*0170*/ 	.word	0x0500000f


	//   ....[63]....
        /*0174*/ 	.word	0x0500000f


	//   ....[64]....
        /*0178*/ 	.word	0x0500000f


	//   ....[65]....
        /*017c*/ 	.word	0x0500000f


	//   ....[66]....
        /*0180*/ 	.word	0x0500000f


	//   ....[67]....
        /*0184*/ 	.word	0x0500000f


	//   ....[68]....
        /*0188*/ 	.word	0x0500000f


	//   ....[69]....
        /*018c*/ 	.word	0x0500000f


	//   ....[70]....
        /*0190*/ 	.word	0x0500000f


	//   ....[71]....
        /*0194*/ 	.word	0x0500000f


	//   ....[72]....
        /*0198*/ 	.word	0x0500000f


	//   ....[73]....
        /*019c*/ 	.word	0x0500000f


	//   ....[74]....
        /*01a0*/ 	.word	0x0500000f


	//   ....[75]....
        /*01a4*/ 	.word	0x0500000f


	//   ....[76]....
        /*01a8*/ 	.word	0x0500000f


	//   ....[77]....
        /*01ac*/ 	.word	0x0500000f


	//   ....[78]....
        /*01b0*/ 	.word	0x0500000f


	//----- nvinfo : EIATTR_COOP_GROUP_INSTR_OFFSETS
	.align		4
.L_1291:
        /*01b4*/ 	.byte	0x04, 0x28
        /*01b6*/ 	.short	(.L_1293 - .L_1292)


	//   ....[0]....
.L_1292:
        /*01b8*/ 	.word	0x00000070


	//   ....[1]....
        /*01bc*/ 	.word	0x00000140


	//   ....[2]....
        /*01c0*/ 	.word	0x00000190


	//   ....[3]....
        /*01c4*/ 	.word	0x000003c0


	//   ....[4]....
        /*01c8*/ 	.word	0x00000520


	//   ....[5]....
        /*01cc*/ 	.word	0x00000640


	//   ....[6]....
        /*01d0*/ 	.word	0x000007a0


	//   ....[7]....
        /*01d4*/ 	.word	0x000017a0


	//   ....[8]....
        /*01d8*/ 	.word	0x00001ee0


	//   ....[9]....
        /*01dc*/ 	.word	0x00002200


	//   ....[10]....
        /*01e0*/ 	.word	0x00002f30


	//   ....[11]....
        /*01e4*/ 	.word	0x00003040


	//   ....[12]....
        /*01e8*/ 	.word	0x00003620


	//   ....[13]....
        /*01ec*/ 	.word	0x00003690


	//   ....[14]....
        /*01f0*/ 	.word	0x000047a0


	//   ....[15]....
        /*01f4*/ 	.word	0x000052b0


	//   ....[16]....
        /*01f8*/ 	.word	0x00005850


	//   ....[17]....
        /*01fc*/ 	.word	0x00005970


	//   ....[18]....
        /*0200*/ 	.word	0x00005fc0


	//   ....[19]....
        /*0204*/ 	.word	0x00006040


	//   ....[20]....
        /*0208*/ 	.word	0x00007be0


	//   ....[21]....
        /*020c*/ 	.word	0x00007c10


	//   ....[22]....
        /*0210*/ 	.word	0x000080d0


	//   ....[23]....
        /*0214*/ 	.word	0x000082a0


	//   ....[24]....
        /*0218*/ 	.word	0x000097c0


	//   ....[25]....
        /*021c*/ 	.word	0x0000a280


	//   ....[26]....
        /*0220*/ 	.word	0x0000a8c0


	//   ....[27]....
        /*0224*/ 	.word	0x0000a9d0


	//   ....[28]....
        /*0228*/ 	.word	0x0000af90


	//   ....[29]....
        /*022c*/ 	.word	0x0000b010


	//   ....[30]....
        /*0230*/ 	.word	0x0000c460


	//   ....[31]....
        /*0234*/ 	.word	0x0000c4b0


	//   ....[32]....
        /*0238*/ 	.word	0x0000c4e0


	//   ....[33]....
        /*023c*/ 	.word	0x0000c510


	//   ....[34]....
        /*0240*/ 	.word	0x0000d5c0


	//   ....[35]....
        /*0244*/ 	.word	0x0000d620


	//   ....[36]....
        /*0248*/ 	.word	0x0000d660


	//   ....[37]....
        /*024c*/ 	.word	0x0000d690


	//   ....[38]....
        /*0250*/ 	.word	0x0000d6c0


	//   ....[39]....
        /*0254*/ 	.word	0x0000d6e0


	//   ....[40]....
        /*0258*/ 	.word	0x0000e350


	//   ....[41]....
        /*025c*/ 	.word	0x0000e360


	//   ....[42]....
        /*0260*/ 	.word	0x0000f390


	//   ....[43]....
        /*0264*/ 	.word	0x00010260


	//   ....[44]....
        /*0268*/ 	.word	0x00010b20


	//   ....[45]....
        /*026c*/ 	.word	0x00010b50


	//   ....[46]....
        /*0270*/ 	.word	0x00010b80


	//   ....[47]....
        /*0274*/ 	.word	0x00010bf0


	//   ....[48]....
        /*0278*/ 	.word	0x00010c40


	//   ....[49]....
        /*027c*/ 	.word	0x00010c60


	//   ....[50]....
        /*0280*/ 	.word	0x00010cd0


	//   ....[51]....
        /*0284*/ 	.word	0x00010cf0


	//   ....[52]....
        /*0288*/ 	.word	0x00010d40


	//   ....[53]....
        /*028c*/ 	.word	0x00010d60


	//   ....[54]....
        /*0290*/ 	.word	0x00010dd0


	//   ....[55]....
        /*0294*/ 	.word	0x00010df0


	//   ....[56]....
        /*0298*/ 	.word	0x00010e40


	//   ....[57]....
        /*029c*/ 	.word	0x00010e60


	//   ....[58]....
        /*02a0*/ 	.word	0x00010e90


	//   ....[59]....
        /*02a4*/ 	.word	0x00010eb0


	//   ....[60]....
        /*02a8*/ 	.word	0x00013080


	//   ....[61]....
        /*02ac*/ 	.word	0x00013660


	//   ....[62]....
        /*02b0*/ 	.word	0x000137d0


	//   ....[63]....
        /*02b4*/ 	.word	0x00013830


	//   ....[64]....
        /*02b8*/ 	.word	0x000138f0


	//   ....[65]....
        /*02bc*/ 	.word	0x000139a0


	//   ....[66]....
        /*02c0*/ 	.word	0x00013a70


	//   ....[67]....
        /*02c4*/ 	.word	0x00013ae0


	//   ....[68]....
        /*02c8*/ 	.word	0x00013b40


	//   ....[69]....
        /*02cc*/ 	.word	0x00013c00


	//   ....[70]....
        /*02d0*/ 	.word	0x00013cd0


	//   ....[71]....
        /*02d4*/ 	.word	0x00013d40


	//   ....[72]....
        /*02d8*/ 	.word	0x00013da0


	//   ....[73]....
        /*02dc*/ 	.word	0x00013e60


	//   ....[74]....
        /*02e0*/ 	.word	0x00013ec0


	//   ....[75]....
        /*02e4*/ 	.word	0x00013f80


	//   ....[76]....
        /*02e8*/ 	.word	0x00013fe0


	//   ....[77]....
        /*02ec*/ 	.word	0x00014090


	//   ....[78]....
        /*02f0*/ 	.word	0x000144a0


	//----- nvinfo : EIATTR_REG_RECONFIG
	.align		4
.L_1293:
        /*02f4*/ 	.byte	0x01, 0x54
	.zero		2


	//----- nvinfo : EIATTR_SYSCALL_OFFSETS
	.align		4
        /*02f8*/ 	.byte	0x04, 0x46
        /*02fa*/ 	.short	(.L_1295 - .L_1294)


	//   ....[0]....
.L_1294:
        /*02fc*/ 	.word	0x00001960


	//   ....[1]....
        /*0300*/ 	.word	0x0000fef0


	//   ....[2]....
        /*0304*/ 	.word	0x00010030


	//   ....[3]....
        /*0308*/ 	.word	0x00010120


	//   ....[4]....
        /*030c*/ 	.word	0x000107c0


	//----- nvinfo : EIATTR_MBARRIER_INSTR_OFFSETS
	.align		4
.L_1295:
        /*0310*/ 	.byte	0x04, 0x39
        /*0312*/ 	.short	(.L_1297 - .L_1296)


	//   ....[0]....
.L_1296:
        /*0314*/ 	.word	0x00000270
        /*0318*/ 	.word	0x000000ff
        /*031c*/ 	.word	0x00022800
        /*0320*/ 	.short	0x0100
        /*0322*/ 	.byte	0x08
	.zero		1


	//   ....[1]....
        /*0324*/ 	.word	0x00000280
        /*0328*/ 	.word	0x000000ff
        /*032c*/ 	.word	0x00022820
        /*0330*/ 	.short	0x0100
        /*0332*/ 	.byte	0x08
	.zero		1


	//   ....[2]....
        /*0334*/ 	.word	0x00000370
        /*0338*/ 	.word	0x000000ff
        /*033c*/ 	.word	0x00022830
        /*0340*/ 	.short	0x0100
        /*0342*/ 	.byte	0x08
	.zero		1


	//   ....[3]....
        /*0344*/ 	.word	0x00000380
        /*0348*/ 	.word	0x000000ff
        /*034c*/ 	.word	0x00022840
        /*0350*/ 	.short	0x0100
        /*0352*/ 	.byte	0x08
	.zero		1


	//   ....[4]....
        /*0354*/ 	.word	0x00000390
        /*0358*/ 	.word	0x000000ff
        /*035c*/ 	.word	0x00022838
        /*0360*/ 	.short	0x0100
        /*0362*/ 	.byte	0x08
	.zero		1


	//   ....[5]....
        /*0364*/ 	.word	0x000003a0
        /*0368*/ 	.word	0x000000ff
        /*036c*/ 	.word	0x00022848
        /*0370*/ 	.short	0x0100
        /*0372*/ 	.byte	0x08
	.zero		1


	//   ....[6]....
        /*0374*/ 	.word	0x000004d0
        /*0378*/ 	.word	0x000000ff
        /*037c*/ 	.word	0x00022850
        /*0380*/ 	.short	0x0100
        /*0382*/ 	.byte	0x08
	.zero		1


	//   ....[7]....
        /*0384*/ 	.word	0x000004e0
        /*0388*/ 	.word	0x000000ff
        /*038c*/ 	.word	0x00022860
        /*0390*/ 	.short	0x0100
        /*0392*/ 	.byte	0x08
	.zero		1


	//   ....[8]....
        /*0394*/ 	.word	0x000004f0
        /*0398*/ 	.word	0x000000ff
        /*039c*/ 	.word	0x00022858
        /*03a0*/ 	.short	0x0100
        /*03a2*/ 	.byte	0x08
	.zero		1


	//   ....[9]....
        /*03a4*/ 	.word	0x00000500
        /*03a8*/ 	.word	0x000000ff
        /*03ac*/ 	.word	0x00022868
        /*03b0*/ 	.short	0x0100
        /*03b2*/ 	.byte	0x08
	.zero		1


	//   ....[10]....
        /*03b4*/ 	.word	0x000005f0
        /*03b8*/ 	.word	0x000000ff
        /*03bc*/ 	.word	0x00022870
        /*03c0*/ 	.short	0x0100
        /*03c2*/ 	.byte	0x06
	.zero		1


	//   ....[11]....
        /*03c4*/ 	.word	0x00000600
        /*03c8*/ 	.word	0x000000ff
        /*03cc*/ 	.word	0x00022880
        /*03d0*/ 	.short	0x0100
        /*03d2*/ 	.byte	0x06
	.zero		1


	//   ....[12]....
        /*03d4*/ 	.word	0x00000610
        /*03d8*/ 	.word	0x000000ff
        /*03dc*/ 	.word	0x00022878
        /*03e0*/ 	.short	0x0100
        /*03e2*/ 	.byte	0x06
	.zero		1


	//   ....[13]....
        /*03e4*/ 	.word	0x00000620
        /*03e8*/ 	.word	0x000000ff
        /*03ec*/ 	.word	0x00022888
        /*03f0*/ 	.short	0x0100
        /*03f2*/ 	.byte	0x06
	.zero		1


	//   ....[14]....
        /*03f4*/ 	.word	0x00000750
        /*03f8*/ 	.word	0x000000ff
        /*03fc*/ 	.word	0x00022890
        /*0400*/ 	.short	0x0100
        /*0402*/ 	.byte	0x08
	.zero		1


	//   ....[15]....
        /*0404*/ 	.word	0x00000760
        /*0408*/ 	.word	0x000000ff
        /*040c*/ 	.word	0x000228a0
        /*0410*/ 	.short	0x0100
        /*0412*/ 	.byte	0x08
	.zero		1


	//   ....[16]....
        /*0414*/ 	.word	0x00000770
        /*0418*/ 	.word	0x000000ff
        /*041c*/ 	.word	0x00022898
        /*0420*/ 	.short	0x0100
        /*0422*/ 	.byte	0x08
	.zero		1


	//   ....[17]....
        /*0424*/ 	.word	0x00000780
        /*0428*/ 	.word	0x000000ff
        /*042c*/ 	.word	0x000228a8
        /*0430*/ 	.short	0x0100
        /*0432*/ 	.byte	0x08
	.zero		1


	//   ....[18]....
        /*0434*/ 	.word	0x000008b0
        /*0438*/ 	.word	0x000000ff
        /*043c*/ 	.word	0x000228b0
        /*0440*/ 	.short	0x0100
        /*0442*/ 	.byte	0x08
	.zero		1


	//   ....[19]....
        /*0444*/ 	.word	0x000008c0
        /*0448*/ 	.word	0x000000ff
        /*044c*/ 	.word	0x000228c0
        /*0450*/ 	.short	0x0100
        /*0452*/ 	.byte	0x08
	.zero		1


	//   ....[20]....
        /*0454*/ 	.word	0x000008d0
        /*0458*/ 	.word	0x000000ff
        /*045c*/ 	.word	0x000228b8
        /*0460*/ 	.short	0x0100
        /*0462*/ 	.byte	0x08
	.zero		1


	//   ....[21]....
        /*0464*/ 	.word	0x000008e0
        /*0468*/ 	.word	0x000000ff
        /*046c*/ 	.word	0x000228c8
        /*0470*/ 	.short	0x0100
        /*0472*/ 	.byte	0x08
	.zero		1


	//   ....[22]....
        /*0474*/ 	.word	0x00001990
        /*0478*/ 	.word	0x000000ff
        /*047c*/ 	.word	0x00022800
        /*0480*/ 	.short	0x010a
        /*0482*/ 	.byte	0x26
	.zero		1


	//   ....[23]....
        /*0484*/ 	.word	0x00001a30
        /*0488*/ 	.word	0x000000ff
        /*048c*/ 	.word	0x00022830
        /*0490*/ 	.short	0x010a
        /*0492*/ 	.byte	0x26
	.zero		1


	//   ....[24]....
        /*0494*/ 	.word	0x00001a70
        /*0498*/ 	.word	0x000000ff
        /*049c*/ 	.word	0x00022830
        /*04a0*/ 	.short	0x010a
        /*04a2*/ 	.byte	0x26
	.zero		1


	//   ....[25]....
        /*04a4*/ 	.word	0x00002040
        /*04a8*/ 	.word	0x00000000
        /*04ac*/ 	.word	0x00000000
        /*04b0*/ 	.short	0x0101
        /*04b2*/ 	.byte	0x3f
	.zero		1


	//   ....[26]....
        /*04b4*/ 	.word	0x00003f00
        /*04b8*/ 	.word	0x000000ff
        /*04bc*/ 	.word	0x00022850
        /*04c0*/ 	.short	0x010a
        /*04c2*/ 	.byte	0x26
	.zero		1


	//   ....[27]....
        /*04c4*/ 	.word	0x00003f40
        /*04c8*/ 	.word	0x000000ff
        /*04cc*/ 	.word	0x00022850
        /*04d0*/ 	.short	0x010a
        /*04d2*/ 	.byte	0x26
	.zero		1


	//   ....[28]....
        /*04d4*/ 	.word	0x000042b0
        /*04d8*/ 	.word	0x00000009
        /*04dc*/ 	.word	0x00000000
        /*04e0*/ 	.short	0x0101
        /*04e2*/ 	.byte	0x3f
	.zero		1


	//   ....[29]....
        /*04e4*/ 	.word	0x000045c0
        /*04e8*/ 	.word	0x000000ff
        /*04ec*/ 	.word	0x00022830
        /*04f0*/ 	.short	0x010a
        /*04f2*/ 	.byte	0x1f
	.zero		1


	//   ....[30]....
        /*04f4*/ 	.word	0x00004600
        /*04f8*/ 	.word	0x000000ff
        /*04fc*/ 	.word	0x00022830
        /*0500*/ 	.short	0x010a
        /*0502*/ 	.byte	0x1f
	.zero		1


	//   ....[31]....
        /*0504*/ 	.word	0x000048d0
        /*0508*/ 	.word	0x0000000f
        /*050c*/ 	.word	0x00000000
        /*0510*/ 	.short	0x0101
        /*0512*/ 	.byte	0x3f
	.zero		1


	//   ....[32]....
        /*0514*/ 	.word	0x00007160
        /*0518*/ 	.word	0x000000ff
        /*051c*/ 	.word	0x00022850
        /*0520*/ 	.short	0x010a
        /*0522*/ 	.byte	0x1f
	.zero		1


	//   ....[33]....
        /*0524*/ 	.word	0x000071a0
        /*0528*/ 	.word	0x000000ff
        /*052c*/ 	.word	0x00022850
        /*0530*/ 	.short	0x010a
        /*0532*/ 	.byte	0x1f
	.zero		1


	//   ....[34]....
        /*0534*/ 	.word	0x00007470
        /*0538*/ 	.word	0x0000000c
        /*053c*/ 	.word	0x00000000
        /*0540*/ 	.short	0x0101
        /*0542*/ 	.byte	0x3f
	.zero		1


	//   ....[35]....
        /*0544*/ 	.word	0x00007890
        /*0548*/ 	.word	0x000000ff
        /*054c*/ 	.word	0x00022830
        /*0550*/ 	.short	0x010a
        /*0552*/ 	.byte	0x1b
	.zero		1


	//   ....[36]....
        /*0554*/ 	.word	0x000078d0
        /*0558*/ 	.word	0x000000ff
        /*055c*/ 	.word	0x00022830
        /*0560*/ 	.short	0x010a
        /*0562*/ 	.byte	0x1b
	.zero		1


	//   ....[37]....
        /*0564*/ 	.word	0x00008670
        /*0568*/ 	.word	0x0000009a
        /*056c*/ 	.word	0x00000000
        /*0570*/ 	.short	0x0101
        /*0572*/ 	.byte	0x3f
	.zero		1


	//   ....[38]....
        /*0574*/ 	.word	0x00009160
        /*0578*/ 	.word	0x000000ff
        /*057c*/ 	.word	0x00022850
        /*0580*/ 	.short	0x010a
        /*0582*/ 	.byte	0x1b
	.zero		1


	//   ....[39]....
        /*0584*/ 	.word	0x000091a0
        /*0588*/ 	.word	0x000000ff
        /*058c*/ 	.word	0x00022850
        /*0590*/ 	.short	0x010a
        /*0592*/ 	.byte	0x1b
	.zero		1


	//   ....[40]....
        /*0594*/ 	.word	0x00009450
        /*0598*/ 	.word	0x000000b3
        /*059c*/ 	.word	0x00000000
        /*05a0*/ 	.short	0x0101
        /*05a2*/ 	.byte	0x3f
	.zero		1


	//   ....[41]....
        /*05a4*/ 	.word	0x000095c0
        /*05a8*/ 	.word	0x000000ff
        /*05ac*/ 	.word	0x00022830
        /*05b0*/ 	.short	0x010a
        /*05b2*/ 	.byte	0x1e
	.zero		1


	//   ....[42]....
        /*05b4*/ 	.word	0x00009600
        /*05b8*/ 	.word	0x000000ff
        /*05bc*/ 	.word	0x00022830
        /*05c0*/ 	.short	0x010a
        /*05c2*/ 	.byte	0x1e
	.zero		1


	//   ....[43]....
        /*05c4*/ 	.word	0x00009860
        /*05c8*/ 	.word	0x00000000
        /*05cc*/ 	.word	0x00000000
        /*05d0*/ 	.short	0x0101
        /*05d2*/ 	.byte	0x3f
	.zero		1


	//   ....[44]....
        /*05d4*/ 	.word	0x0000c130
        /*05d8*/ 	.word	0x000000ff
        /*05dc*/ 	.word	0x00022850
        /*05e0*/ 	.short	0x010a
        /*05e2*/ 	.byte	0x1e
	.zero		1


	//   ....[45]....
        /*05e4*/ 	.word	0x0000c170
        /*05e8*/ 	.word	0x000000ff
        /*05ec*/ 	.word	0x00022850
        /*05f0*/ 	.short	0x010a
        /*05f2*/ 	.byte	0x1e
	.zero		1


	//   ....[46]....
        /*05f4*/ 	.word	0x0000c440
        /*05f8*/ 	.word	0x00000008
        /*05fc*/ 	.word	0x00000000
        /*0600*/ 	.short	0x0101
        /*0602*/ 	.byte	0x3f
	.zero		1


	//   ....[47]....
        /*0604*/ 	.word	0x0000d6f0
        /*0608*/ 	.word	0x000000ff
        /*060c*/ 	.word	0x00000000
        /*0610*/ 	.short	0x0101
        /*0612*/ 	.byte	0x04
	.zero		1


	//   ....[48]....
        /*0614*/ 	.word	0x000104a0
        /*0618*/ 	.word	0x000000ff
        /*061c*/ 	.word	0x00022840
        /*0620*/ 	.short	0x010a
        /*0622*/ 	.byte	0x26
	.zero		1


	//   ....[49]....
        /*0624*/ 	.word	0x00010fa0
        /*0628*/ 	.word	0x000000ff
        /*062c*/ 	.word	0x00022800
        /*0630*/ 	.short	0x0107
        /*0632*/ 	.byte	0x26
	.zero		1


	//   ....[50]....
        /*0634*/ 	.word	0x00010fe0
        /*0638*/ 	.word	0x000000ff
        /*063c*/ 	.word	0x00022800
        /*0640*/ 	.short	0x0101
        /*0642*/ 	.byte	0x26
	.zero		1


	//   ....[51]....
        /*0644*/ 	.word	0x00010ff0
        /*0648*/ 	.word	0x000000ff
        /*064c*/ 	.word	0x00022820
        /*0650*/ 	.short	0x010a
        /*0652*/ 	.byte	0x26
	.zero		1


	//   ....[52]....
        /*0654*/ 	.word	0x00011050
        /*0658*/ 	.word	0x000000ff
        /*065c*/ 	.word	0x00022860
        /*0660*/ 	.short	0x010a
        /*0662*/ 	.byte	0x26
	.zero		1


	//   ....[53]....
        /*0664*/ 	.word	0x000118c0
        /*0668*/ 	.word	0x000000ff
        /*066c*/ 	.word	0x00022848
        /*0670*/ 	.short	0x010a
        /*0672*/ 	.byte	0x26
	.zero		1


	//   ....[54]....
        /*0674*/ 	.word	0x00011a90
        /*0678*/ 	.word	0x000000ff
        /*067c*/ 	.word	0x00022868
        /*0680*/ 	.short	0x010a
        /*0682*/ 	.byte	0x26
	.zero		1


	//   ....[55]....
        /*0684*/ 	.word	0x000120f0
        /*0688*/ 	.word	0x000000ff
        /*068c*/ 	.word	0x00022840
        /*0690*/ 	.short	0x010a
        /*0692*/ 	.byte	0x26
	.zero		1


	//   ....[56]....
        /*0694*/ 	.word	0x000122d0
        /*0698*/ 	.word	0x000000ff
        /*069c*/ 	.word	0x00022860
        /*06a0*/ 	.short	0x010a
        /*06a2*/ 	.byte	0x26
	.zero		1


	//   ....[57]....
        /*06a4*/ 	.word	0x00012950
        /*06a8*/ 	.word	0x000000ff
        /*06ac*/ 	.word	0x00022848
        /*06b0*/ 	.short	0x010a
        /*06b2*/ 	.byte	0x26
	.zero		1


	//   ....[58]....
        /*06b4*/ 	.word	0x00012b30
        /*06b8*/ 	.word	0x000000ff
        /*06bc*/ 	.word	0x00022868
        /*06c0*/ 	.short	0x010a
        /*06c2*/ 	.byte	0x26
	.zero		1


	//   ....[59]....
        /*06c4*/ 	.word	0x00013010
        /*06c8*/ 	.word	0x00000002
        /*06cc*/ 	.word	0x00022820
        /*06d0*/ 	.short	0x010a
        /*06d2*/ 	.byte	0x3f
	.zero		1


	//   ....[60]....
        /*06d4*/ 	.word	0x00013190
        /*06d8*/ 	.word	0x00000007
        /*06dc*/ 	.word	0x00000000
        /*06e0*/ 	.short	0x010a
        /*06e2*/ 	.byte	0x3f
	.zero		1


	//   ....[61]....
        /*06e4*/ 	.word	0x00013200
        /*06e8*/ 	.word	0x00000005
        /*06ec*/ 	.word	0x00000000
        /*06f0*/ 	.short	0x010a
        /*06f2*/ 	.byte	0x3f
	.zero		1


	//   ....[62]....
        /*06f4*/ 	.word	0x00013260
        /*06f8*/ 	.word	0x00000005
        /*06fc*/ 	.word	0x00000000
        /*0700*/ 	.short	0x010a
        /*0702*/ 	.byte	0x3f
	.zero		1


	//   ....[63]....
        /*0704*/ 	.word	0x00013290
        /*0708*/ 	.word	0x00000003
        /*070c*/ 	.word	0x00000000
        /*0710*/ 	.short	0x010a
        /*0712*/ 	.byte	0x3f
	.zero		1


	//   ....[64]....
        /*0714*/ 	.word	0x00013300
        /*0718*/ 	.word	0x00000003
        /*071c*/ 	.word	0x00022800
        /*0720*/ 	.short	0x010a
        /*0722*/ 	.byte	0x3f
	.zero		1


	//   ....[65]....
        /*0724*/ 	.word	0x00013360
        /*0728*/ 	.word	0x00000003
        /*072c*/ 	.word	0x00022830
        /*0730*/ 	.short	0x010a
        /*0732*/ 	.byte	0x3f
	.zero		1


	//   ....[66]....
        /*0734*/ 	.word	0x000133b0
        /*0738*/ 	.word	0x00000009
        /*073c*/ 	.word	0x00022850
        /*0740*/ 	.short	0x010a
        /*0742*/ 	.byte	0x3f
	.zero		1


	//   ....[67]....
        /*0744*/ 	.word	0x00013410
        /*0748*/ 	.word	0x00000004
        /*074c*/ 	.word	0x00022830
        /*0750*/ 	.short	0x010a
        /*0752*/ 	.byte	0x3f
	.zero		1


	//   ....[68]....
        /*0754*/ 	.word	0x00013460
        /*0758*/ 	.word	0x0000000c
        /*075c*/ 	.word	0x00022850
        /*0760*/ 	.short	0x010a
        /*0762*/ 	.byte	0x3f
	.zero		1


	//   ....[69]....
        /*0764*/ 	.word	0x000134c0
        /*0768*/ 	.word	0x0000000d
        /*076c*/ 	.word	0x00022830
        /*0770*/ 	.short	0x010a
        /*0772*/ 	.byte	0x3f
	.zero		1


	//   ....[70]....
        /*0774*/ 	.word	0x00013510
        /*0778*/ 	.word	0x000000b3
        /*077c*/ 	.word	0x00022850
        /*0780*/ 	.short	0x010a
        /*0782*/ 	.byte	0x3f
	.zero		1


	//   ....[71]....
        /*0784*/ 	.word	0x00013570
        /*0788*/ 	.word	0x00000000
        /*078c*/ 	.word	0x00022830
        /*0790*/ 	.short	0x010a
        /*0792*/ 	.byte	0x3f
	.zero		1


	//   ....[72]....
        /*0794*/ 	.word	0x000135c0
        /*0798*/ 	.word	0x00000008
        /*079c*/ 	.word	0x00022850
        /*07a0*/ 	.short	0x010a
        /*07a2*/ 	.byte	0x3f
	.zero		1


	//   ....[73]....
        /*07a4*/ 	.word	0x00013720
        /*07a8*/ 	.word	0x00000003
        /*07ac*/ 	.word	0x00022840
        /*07b0*/ 	.short	0x010a
        /*07b2*/ 	.byte	0x3f
	.zero		1


	//   ....[74]....
        /*07b4*/ 	.word	0x000140d0
        /*07b8*/ 	.word	0x00000003
        /*07bc*/ 	.word	0x00022820
        /*07c0*/ 	.short	0x010a
        /*07c2*/ 	.byte	0x3f
	.zero		1


	//   ....[75]....
        /*07c4*/ 	.word	0x00014130
        /*07c8*/ 	.word	0x00000003
        /*07cc*/ 	.word	0x00022860
        /*07d0*/ 	.short	0x010a
        /*07d2*/ 	.byte	0x3f
	.zero		1


	//   ....[76]....
        /*07d4*/ 	.word	0x00014190
        /*07d8*/ 	.word	0x00000003
        /*07dc*/ 	.word	0x00022848
        /*07e0*/ 	.short	0x010a
        /*07e2*/ 	.byte	0x3f
	.zero		1


	//   ....[77]....
        /*07e4*/ 	.word	0x000141f0
        /*07e8*/ 	.word	0x00000003
        /*07ec*/ 	.word	0x00022868
        /*07f0*/ 	.short	0x010a
        /*07f2*/ 	.byte	0x3f
	.zero		1


	//   ....[78]....
        /*07f4*/ 	.word	0x00014250
        /*07f8*/ 	.word	0x00000003
        /*07fc*/ 	.word	0x00022840
        /*0800*/ 	.short	0x010a
        /*0802*/ 	.byte	0x3f
	.zero		1


	//   ....[79]....
        /*0804*/ 	.word	0x000142b0
        /*0808*/ 	.word	0x00000003
        /*080c*/ 	.word	0x00022860
        /*0810*/ 	.short	0x010a
        /*0812*/ 	.byte	0x3f
	.zero		1


	//   ....[80]....
        /*0814*/ 	.word	0x00014310
        /*0818*/ 	.word	0x00000003
        /*081c*/ 	.word	0x00022848
        /*0820*/ 	.short	0x010a
        /*0822*/ 	.byte	0x3f
	.zero		1


	//   ....[81]....
        /*0824*/ 	.word	0x00014370
        /*0828*/ 	.word	0x00000003
        /*082c*/ 	.word	0x00022868
        /*0830*/ 	.short	0x010a
        /*0832*/ 	.byte	0x3f
	.zero		1


	//   ....[82]....
        /*0834*/ 	.word	0x000143c0
        /*0838*/ 	.word	0x00000002
        /*083c*/ 	.word	0x00022820
        /*0840*/ 	.short	0x010a
        /*0842*/ 	.byte	0x3f
	.zero		1


	//   ....[83]....
        /*0844*/ 	.word	0x00014560
        /*0848*/ 	.word	0x00000007
        /*084c*/ 	.word	0x00000000
        /*0850*/ 	.short	0x010a
        /*0852*/ 	.byte	0x3f
	.zero		1


	//   ....[84]....
        /*0854*/ 	.word	0x000145b0
        /*0858*/ 	.word	0x00000005
        /*085c*/ 	.word	0x00000000
        /*0860*/ 	.short	0x010a
        /*0862*/ 	.byte	0x3f
	.zero		1


	//   ....[85]....
        /*0864*/ 	.word	0x00014600
        /*0868*/ 	.word	0x00000005
        /*086c*/ 	.word	0x00000000
        /*0870*/ 	.short	0x010a
        /*0872*/ 	.byte	0x3f
	.zero		1


	//----- nvinfo : EIATTR_NUM_MBARRIERS
	.align		4
.L_1297:
        /*0874*/ 	.byte	0x03, 0x38
        /*0876*/ 	.short	0x0016


	//----- nvinfo : EIATTR_EXIT_INSTR_OFFSETS
	.align		4
        /*0878*/ 	.byte	0x04, 0x1c
        /*087a*/ 	.short	(.L_1299 - .L_1298)


	//   ....[0]....
.L_1298:
        /*087c*/ 	.word	0x000132e0


	//----- nvinfo : EIATTR_MAX_THREADS
	.align		4
.L_1299:
        /*0880*/ 	.byte	0x04, 0x05
        /*0882*/ 	.short	(.L_1301 - .L_1300)
.L_1300:
        /*0884*/ 	.word	0x00000180
        /*0888*/ 	.word	0x00000001
        /*088c*/ 	.word	0x00000001


	//----- nvinfo : EIATTR_CRS_STACK_SIZE
	.align		4
.L_1301:
        /*0890*/ 	.byte	0x04, 0x1e
        /*0892*/ 	.short	(.L_1303 - .L_1302)
.L_1302:
        /*0894*/ 	.word	0x00000000


	//----- nvinfo : EIATTR_CBANK_PARAM_SIZE
	.align		4
.L_1303:
        /*0898*/ 	.byte	0x03, 0x19
        /*089a*/ 	.short	0x0a70


	//----- nvinfo : EIATTR_PARAM_CBANK
	.align		4
        /*089c*/ 	.byte	0x04, 0x0a
        /*089e*/ 	.short	(.L_1305 - .L_1304)
	.align		4
.L_1304:
        /*08a0*/ 	.word	index@(.nv.constant0._ZN7cutlass13device_kernelIN5flash11enable_sm90INS1_16FlashAttnFwdSm90INS1_25CollectiveMainloopFwdSm90ILi2EN4cute5tupleIJNS5_1CILi1EEES8_S8_EEENS6_IJNS7_ILi128EEENS7_ILi96EEENS7_ILi64EEEEEELi256ENS_6half_tEfNS_4arch4Sm90ELb0ELb1ELb0ELb0ELb0ELb0ELb0ELb1ELb0ELb1ELb1ELb0EEENS1_21CollectiveEpilogueFwdINS6_IJSA_NS7_ILi256EEESB_EEES9_SE_SG_Li256ELb0ELb1ELb1ELb0EEENS1_19SingleTileSchedulerILb0ELb1ELb1ELi128EEEEEEEEEvNT_6ParamsE)
        /*08a4*/ 	.short	0x0210
        /*08a6*/ 	.short	0x0a70


	//----- nvinfo : EIATTR_SW_WAR
	.align		4
.L_1305:
        /*08a8*/ 	.byte	0x04, 0x36
        /*08aa*/ 	.short	(.L_1307 - .L_1306)
.L_1306:
        /*08ac*/ 	.word	0x00000008
.L_1307:


//--------------------- .nv.info._ZN7cutlass13device_kernelIN5flash11enable_sm90INS1_16FlashAttnFwdSm90INS1_25CollectiveMainloopFwdSm90ILi2EN4cute5tupleIJNS5_1CILi1EEES8_S8_EEENS6_IJNS7_ILi128EEENS7_ILi96EEENS7_ILi64EEEEEELi256ENS_6half_tEfNS_4arch4Sm90ELb0ELb1ELb0ELb0ELb0ELb0ELb1ELb1ELb0ELb1ELb1ELb0EEENS1_21CollectiveEpilogueFwdINS6_IJSA_NS7_ILi256EEESB_EEES9_SE_SG_Li256ELb0ELb1ELb1ELb0EEENS1_19SingleTileSchedulerILb0ELb1ELb1ELi128EEEEEEEEEvNT_6ParamsE --------------------------
	.section	.nv.info._ZN7cutlass13device_kernelIN5flash11enable_sm90INS1_16FlashAttnFwdSm90INS1_25CollectiveMainloopFwdSm90ILi2EN4cute5tupleIJNS5_1CILi1EEES8_S8_EEENS6_IJNS7_ILi128EEENS7_ILi96EEENS7_ILi64EEEEEELi256ENS_6half_tEfNS_4arch4Sm90ELb0ELb1ELb0ELb0ELb0ELb0ELb1ELb1ELb0ELb1ELb1ELb0EEENS1_21CollectiveEpilogueFwdINS6_IJSA_NS7_ILi256EEESB_EEES9_SE_SG_Li256ELb0ELb1ELb1ELb0EEENS1_19SingleTileSchedulerILb0ELb1ELb1ELi128EEEEEEEEEvNT_6ParamsE,"",@"SHT_CUDA_INFO"
	.sectionflags	@""
	.align	4


	//----- nvinfo : EIATTR_CUDA_API_VERSION
	.align		4
        /*0000*/ 	.byte	0x04, 0x37
        /*0002*/ 	.short	(.L_1309 - .L_1308)
.L_1308:
        /*0004*/ 	.word	0x00000082


	//----- nvinfo : EIATTR_KPARAM_INFO
	.align		4
.L_1309:
        /*0008*/ 	.byte	0x04, 0x17
        /*000a*/ 	.short	(.L_1311 - .L_1310)
.L_1310:
        /*000c*/ 	.word	0x00000000
        /*0010*/ 	.short	0x0000
        /*0012*/ 	.short	0x0070
        /*0014*/ 	.byte	0x00, 0xf0, 0x01, 0x2c


	//----- nvinfo : EIATTR_SPARSE_MMA_MASK
	.align		4
.L_1311:
        /*0018*/ 	.byte	0x03, 0x50
        /*001a*/ 	.short	0x0000


	//----- nvinfo : EIATTR_MAXREG_COUNT
	.align		4
        /*001c*/ 	.byte	0x03, 0x1b
        /*001e*/ 	.short	0x00a8


	//----- nvinfo : EIATTR_NUM_BARRIERS
	.align		4
        /*0020*/ 	.byte	0x02, 0x4c
        /*0022*/ 	.byte	0x10
	.zero		1


	//----- nvinfo : EIATTR_EXTERNS
	.align		4
        /*0024*/ 	.byte	0x04, 0x0f
        /*0026*/ 	.short	(.L_1313 - .L_1312)


	//   ....[0]....
	.align		4
.L_1312:
        /*0028*/ 	.word	index@(__assertfail)


	//----- nvinfo : EIATTR_ANNOTATIONS
	.align		4
.L_1313:
        /*002c*/ 	.byte	0x04, 0x55
        /*002e*/ 	.short	(.L_1315 - .L_1314)


	//   ....[0]....
.L_1314:
        /* <DEDUP_REMOVED lines=1275> */


	//----- nvinfo : EIATTR_MERCURY_ISA_VERSION
	.align		4
.L_1315:
        /*4fc8*/ 	.byte	0x03, 0x5f
        /*4fca*/ 	.short	0x0101


	//----- nvinfo : EIATTR_INT_WARP_WIDE_INSTR_OFFSETS
	.align		4
        /*4fcc*/ 	.byte	0x04, 0x31
        /*4fce*/ 	.short	(.L_1317 - .L_1316)


	//   ....[0]....
.L_1316:
        /*4fd0*/ 	.word	0x00000160


	//   ....[1]....
        /*4fd4*/ 	.word	0x000001a0


	//   ....[2]....
        /*4fd8*/ 	.word	0x00000210


	//   ....[3]....
        /*4fdc*/ 	.word	0x00000280


	//----- nvinfo : EIATTR_COOP_GROUP_MASK_REGIDS
	.align		4
.L_1317:
        /*4fe0*/ 	.byte	0x04, 0x29
        /*4fe2*/ 	.short	(.L_1319 - .L_1318)


	//   ....[0]....
.L_1318:
        /*4fe4*/ 	.word	0xffffffff


	//   ....[1]....
        /*4fe8*/ 	.word	0xffffffff


	//   ....[2]....
        /*4fec*/ 	.word	0xffffffff


	//   ....[3]....
        /*4ff0*/ 	.word	0xffffffff


	//   ....[4]....
        /*4ff4*/ 	.word	0xffffffff


	//   ....[5]....
        /*4ff8*/ 	.word	0xffffffff


	//   ....[6]....
        /*4ffc*/ 	.word	0xffffffff


	//   ....[7]....
        /*5000*/ 	.word	0xffffffff


	//   ....[8]....
        /*5004*/ 	.word	0xffffffff


	//   ....[9]....
        /*5008*/ 	.word	0xffffffff


	//   ....[10]....
        /*500c*/ 	.word	0xffffffff


	//   ....[11]....
        /*5010*/ 	.word	0xffffffff


	//   ....[12]....
        /*5014*/ 	.word	0xffffffff


	//   ....[13]....
        /*5018*/ 	.word	0xffffffff


	//   ....[14]....
        /*501c*/ 	.word	0xffffffff


	//   ....[15]....
        /*5020*/ 	.word	0xffffffff


	//   ....[16]....
        /*5024*/ 	.word	0xffffffff


	//   ....[17]....
        /*5028*/ 	.word	0xffffffff


	//   ....[18]....
        /*502c*/ 	.word	0xffffffff


	//   ....[19]....
        /*5030*/ 	.word	0xffffffff


	//   ....[20]....
        /*5034*/ 	.word	0xffffffff


	//   ....[21]....
        /*5038*/ 	.word	0xffffffff


	//   ....[22]....
        /*503c*/ 	.word	0xffffffff


	//   ....[23]....
        /*5040*/ 	.word	0xffffffff


	//   ....[24]....
        /*5044*/ 	.word	0xffffffff


	//   ....[25]....
        /*5048*/ 	.word	0xffffffff


	//   ....[26]....
        /*504c*/ 	.word	0xffffffff


	//   ....[27]....
        /*5050*/ 	.word	0xffffffff


	//   ....[28]....
        /*5054*/ 	.word	0xffffffff


	//   ....[29]....
        /*5058*/ 	.word	0xffffffff


	//   ....[30]....
        /*505c*/ 	.word	0xffffffff


	//   ....[31]....
        /*5060*/ 	.word	0xffffffff


	//   ....[32]....
        /*5064*/ 	.word	0xffffffff


	//   ....[33]....
        /*5068*/ 	.word	0xffffffff


	//   ....[34]....
        /*506c*/ 	.word	0xffffffff


	//   ....[35]....
        /*5070*/ 	.word	0xffffffff


	//   ....[36]....
        /*5074*/ 	.word	0xffffffff


	//   ....[37]....
        /*5078*/ 	.word	0xffffffff


	//   ....[38]....
        /*507c*/ 	.word	0xffffffff


	//   ....[39]....
        /*5080*/ 	.word	0xffffffff


	//   ....[40]....
        /*5084*/ 	.word	0xffffffff


	//   ....[41]....
        /*5088*/ 	.word	0xffffffff


	//   ....[42]....
        /*508c*/ 	.word	0xffffffff


	//   ....[43]....
        /*5090*/ 	.word	0xffffffff


	//   ....[44]....
        /*5094*/ 	.word	0xffffffff


	//   ....[45]....
        /*5098*/ 	.word	0xffffffff


	//   ....[46]....
        /*509c*/ 	.word	0xffffffff


	//   ....[47]....
        /*50a0*/ 	.word	0xffffffff


	//   ....[48]....
        /*50a4*/ 	.word	0xffffffff


	//   ....[49]....
        /*50a8*/ 	.word	0xffffffff


	//   ....[50]....
        /*50ac*/ 	.word	0xffffffff


	//   ....[51]....
        /*50b0*/ 	.word	0xffffffff


	//   ....[52]....
        /*50b4*/ 	.word	0xffffffff


	//   ....[53]....
        /*50b8*/ 	.word	0xffffffff


	//   ....[54]....
        /*50bc*/ 	.word	0xffffffff


	//   ....[55]....
        /*50c0*/ 	.word	0xffffffff


	//   ....[56]....
        /*50c4*/ 	.word	0xffffffff


	//   ....[57]....
        /*50c8*/ 	.word	0xffffffff


	//   ....[58]....
        /*50cc*/ 	.word	0xffffffff


	//   ....[59]....
        /*50d0*/ 	.word	0xffffffff


	//   ....[60]....
        /*50d4*/ 	.word	0xffffffff


	//   ....[61]....
        /*50d8*/ 	.word	0xffffffff


	//   ....[62]....
        /*50dc*/ 	.word	0xffffffff


	//   ....[63]....
        /*50e0*/ 	.word	0xffffffff


	//   ....[64]....
        /*50e4*/ 	.word	0xffffffff


	//   ....[65]....
        /*50e8*/ 	.word	0xffffffff


	//   ....[66]....
        /*50ec*/ 	.word	0xffffffff


	//   ....[67]....
        /*50f0*/ 	.word	0xffffffff


	//   ....[68]....
        /*50f4*/ 	.word	0xffffffff


	//   ....[69]....
        /*50f8*/ 	.word	0xffffffff


	//   ....[70]....
        /*50fc*/ 	.word	0xffffffff


	//   ....[71]....
        /*5100*/ 	.word	0x0500000f


	//   ....[72]....
        /*5104*/ 	.word	0x0500000f


	//   ....[73]....
        /*5108*/ 	.word	0x0500000f


	//   ....[74]....
        /*510c*/ 	.word	0x0500000f


	//   ....[75]....
        /*5110*/ 	.word	0x0500000f


	//   ....[76]....
        /*5114*/ 	.word	0x0500000f


	//   ....[77]....
        /*5118*/ 	.word	0x0500000f


	//   ....[78]....
        /*511c*/ 	.word	0x0500000f


	//   ....[79]....
        /*5120*/ 	.word	0x0500000f


	//   ....[80]....
        /*5124*/ 	.word	0x0500000f


	//   ....[81]....
        /*5128*/ 	.word	0x0500000f


	//   ....[82]....
        /*512c*/ 	.word	0x0500000f


	//   ....[83]....
        /*5130*/ 	.word	0x0500000f


	//   ....[84]....
        /*5134*/ 	.word	0x0500000f


	//   ....[85]....
        /*5138*/ 	.word	0x0500000f


	//   ....[86]....
        /*513c*/ 	.word	0x0500000f


	//   ....[87]....
        /*5140*/ 	.word	0x0500000f


	//   ....[88]....
        /*5144*/ 	.word	0x0500000f


	//   ....[89]....
        /*5148*/ 	.word	0x0500000f


	//   ....[90]....
        /*514c*/ 	.word	0x0500000f


	//   ....[91]....
        /*5150*/ 	.word	0x0500000f


	//   ....[92]....
        /*5154*/ 	.word	0x0500000f


	//   ....[93]....
        /*5158*/ 	.word	0x0500000f


	//   ....[94]....
        /*515c*/ 	.word	0x0500000f


	//   ....[95]....
        /*5160*/ 	.word	0x0500000f


	//   ....[96]....
        /*5164*/ 	.word	0x0500000f


	//   ....[97]....
        /*5168*/ 	.word	0x0500000f


	//   ....[98]....
        /*516c*/ 	.word	0x0500000f


	//   ....[99]....
        /*5170*/ 	.word	0x0500000f


	//   ....[100]....
        /*5174*/ 	.word	0x0500000f


	//   ....[101]....
        /*5178*/ 	.word	0x0500000f


	//   ....[102]....
        /*517c*/ 	.word	0x0500000f


	//   ....[103]....
        /*5180*/ 	.word	0x0500000f


	//   ....[104]....
        /*5184*/ 	.word	0x0500000f


	//   ....[105]....
        /*5188*/ 	.word	0xffffffff


	//   ....[106]....
        /*518c*/ 	.word	0xffffffff


	//   ....[107]....
        /*5190*/ 	.word	0xffffffff


	//   ....[108]....
        /*5194*/ 	.word	0xffffffff


	//   ....[109]....
        /*5198*/ 	.word	0xffffffff


	//   ....[110]....
        /*519c*/ 	.word	0xffffffff


	//----- nvinfo : EIATTR_COOP_GROUP_INSTR_OFFSETS
	.align		4
.L_1319:
        /*51a0*/ 	.byte	0x04, 0x28
        /*51a2*/ 	.short	(.L_1321 - .L_1320)


	//   ....[0]....
.L_1320:
        /*51a4*/ 	.word	0x000000a0


	//   ....[1]....
        /*51a8*/ 	.word	0x00000170


	//   ....[2]....
        /*51ac*/ 	.word	0x00000230


	//   ....[3]....
        /*51b0*/ 	.word	0x00000400


	//   ....[4]....
        /*51b4*/ 	.word	0x00000560


	//   ....[5]....
        /*51b8*/ 	.word	0x00000680


	//   ....[6]....
        /*51bc*/ 	.word	0x000007e0


	//   ....[7]....
        /*51c0*/ 	.word	0x00001b80


	//   ....[8]....
        /*51c4*/ 	.word	0x00003af0


	//   ....[9]....
        /*51c8*/ 	.word	0x00003d40


	//   ....[10]....
        /*51cc*/ 	.word	0x00005340


	//   ....[11]....
        /*51d0*/ 	.word	0x000053d0


	//   ....[12]....
        /*51d4*/ 	.word	0x00005740


	//   ....[13]....
        /*51d8*/ 	.word	0x00005760


	//   ....[14]....
        /*51dc*/ 	.word	0x0000aa50


	//   ....[15]....
        /*51e0*/ 	.word	0x0000aae0


	//   ....[16]....
        /*51e4*/ 	.word	0x0000ab60


	//   ....[17]....
        /*51e8*/ 	.word	0x0000ab80


	//   ....[18]....
        /*51ec*/ 	.word	0x00020d40


	//   ....[19]....
        /*51f0*/ 	.word	0x00020f50


	//   ....[20]....
        /*51f4*/ 	.word	0x00021f10


	//   ....[21]....
        /*51f8*/ 	.word	0x00021fd0


	//   ....[22]....
        /*51fc*/ 	.word	0x000221b0


	//   ....[23]....
        /*5200*/ 	.word	0x000221d0


	//   ....[24]....
        /*5204*/ 	.word	0x0002a590


	//   ....[25]....
        /*5208*/ 	.word	0x0002a5b0


	//   ....[26]....
        /*520c*/ 	.word	0x0002a610


	//   ....[27]....
        /*5210*/ 	.word	0x0002a650


	//   ....[28]....
        /*5214*/ 	.word	0x0002ba00


	//   ....[29]....
        /*5218*/ 	.word	0x0002ba30


	//   ....[30]....
        /*521c*/ 	.word	0x0002bc80


	//   ....[31]....
        /*5220*/ 	.word	0x0002bcd0


	//   ....[32]....
        /*5224*/ 	.word	0x0002bd00


	//   ....[33]....
        /*5228*/ 	.word	0x0002bd10


	//   ....[34]....
        /*522c*/ 	.word	0x0002cb40


	//   ....[35]....
        /*5230*/ 	.word	0x0002cb50


	//   ....[36]....
        /*5234*/ 	.word	0x0002dd10


	//   ....[37]....
        /*5238*/ 	.word	0x0002eba0


	//   ....[38]....
        /*523c*/ 	.word	0x0002f460


	//   ....[39]....
        /*5240*/ 	.word	0x0002f490


	//   ....[40]....
        /*5244*/ 	.word	0x0002f4c0


	//   ....[41]....
        /*5248*/ 	.word	0x0002f4e0


	//   ....[42]....
        /*524c*/ 	.word	0x0002f620


	//   ....[43]....
        /*5250*/ 	.word	0x0002f640


	//   ....[44]....
        /*5254*/ 	.word	0x0002f6e0


	//   ....[45]....
        /*5258*/ 	.word	0x0002f700


	//   ....[46]....
        /*525c*/ 	.word	0x0002f7a0


	//   ....[47]....
        /*5260*/ 	.word	0x0002f7b0


	//   ....[48]....
        /*5264*/ 	.word	0x0002f860


	//   ....[49]....
        /*5268*/ 	.word	0x0002f870


	//   ....[50]....
        /*526c*/ 	.word	0x0002f900


	//   ....[51]....
        /*5270*/ 	.word	0x0002f910


	//   ....[52]....
        /*5274*/ 	.word	0x0002f920


	//   ....[53]....
        /*5278*/ 	.word	0x0002f930


	//   ....[54]....
        /*527c*/ 	.word	0x00030070


	//   ....[55]....
        /*5280*/ 	.word	0x00030090


	//   ....[56]....
        /*5284*/ 	.word	0x000300c0


	//   ....[57]....
        /*5288*/ 	.word	0x00030190


	//   ....[58]....
        /*528c*/ 	.word	0x00030230


	//   ....[59]....
        /*5290*/ 	.word	0x00030240


	//   ....[60]....
        /*5294*/ 	.word	0x000302e0


	//   ....[61]....
        /*5298*/ 	.word	0x000302f0


	//   ....[62]....
        /*529c*/ 	.word	0x00030370


	//   ....[63]....
        /*52a0*/ 	.word	0x00030380


	//   ....[64]....
        /*52a4*/ 	.word	0x00030410


	//   ....[65]....
        /*52a8*/ 	.word	0x00030420


	//   ....[66]....
        /*52ac*/ 	.word	0x00030430


	//   ....[67]....
        /*52b0*/ 	.word	0x000304c0


	//   ....[68]....
        /*52b4*/ 	.word	0x000304d0


	//   ....[69]....
        /*52b8*/ 	.word	0x00030520


	//   ....[70]....
        /*52bc*/ 	.word	0x000327c0


	//   ....[71]....
        /*52c0*/ 	.word	0x00032d00


	//   ....[72]....
        /*52c4*/ 	.word	0x00032e70


	//   ....[73]....
        /*52c8*/ 	.word	0x00032ee0


	//   ....[74]....
        /*52cc*/ 	.word	0x00032f80


	//   ....[75]....
        /*52d0*/ 	.word	0x00033020


	//   ....[76]....
        /*52d4*/ 	.word	0x00033100


	//   ....[77]....
        /*52d8*/ 	.word	0x00033210


	//   ....[78]....
        /*52dc*/ 	.word	0x00033270


	//   ....[79]....
        /*52e0*/ 	.word	0x00033380


	//   ....[80]....
        /*52e4*/ 	.word	0x000333f0


	//   ....[81]....
        /*52e8*/ 	.word	0x00033500


	//   ....[82]....
        /*52ec*/ 	.word	0x00033560


	//   ....[83]....
        /*52f0*/ 	.word	0x00033680


	//   ....[84]....
        /*52f4*/ 	.word	0x000336e0


	//   ....[85]....
        /*52f8*/ 	.word	0x000337d0


	//   ....[86]....
        /*52fc*/ 	.word	0x00033840


	//   ....[87]....
        /*5300*/ 	.word	0x000338f0


	//   ....[88]....
        /*5304*/ 	.word	0x000339e0


	//   ....[89]....
        /*5308*/ 	.word	0x00033a90


	//   ....[90]....
        /*530c*/ 	.word	0x00033d30


	//   ....[91]....
        /*5310*/ 	.word	0x00033db0


	//   ....[92]....
        /*5314*/ 	.word	0x00033ee0


	//   ....[93]....
        /*5318*/ 	.word	0x00033f30


	//   ....[94]....
        /*531c*/ 	.word	0x00034050


	//   ....[95]....
        /*5320*/ 	.word	0x000340a0


	//   ....[96]....
        /*5324*/ 	.word	0x000341c0


	//   ....[97]....
        /*5328*/ 	.word	0x00034210


	//   ....[98]....
        /*532c*/ 	.word	0x000343a0


	//   ....[99]....
        /*5330*/ 	.word	0x000343f0


	//   ....[100]....
        /*5334*/ 	.word	0x00034480


	//   ....[101]....
        /*5338*/ 	.word	0x000344d0


	//   ....[102]....
        /*533c*/ 	.word	0x000345f0


	//   ....[103]....
        /*5340*/ 	.word	0x000346c0


	//   ....[104]....
        /*5344*/ 	.word	0x00034ad0


	//   ....[105]....
        /*5348*/ 	.word	0x00036e80


	//   ....[106]....
        /*534c*/ 	.word	0x00037170


	//   ....[107]....
        /*5350*/ 	.word	0x00038440


	//   ....[108]....
        /*5354*/ 	.word	0x00038480


	//   ....[109]....
        /*5358*/ 	.word	0x000384f0


	//   ....[110]....
        /*535c*/ 	.word	0x00038510


	//----- nvinfo : EIATTR_REG_RECONFIG
	.align		4
.L_1321:
        /*5360*/ 	.byte	0x01, 0x54
	.zero		2


	//----- nvinfo : EIATTR_SYSCALL_OFFSETS
	.align		4
        /*5364*/ 	.byte	0x04, 0x46
        /*5366*/ 	.short	(.L_1323 - .L_1322)


	//   ....[0]....
.L_1322:
        /*5368*/ 	.word	0x00001ec0


	//   ....[1]....
        /*536c*/ 	.word	0x0002e830


	//   ....[2]....
        /*5370*/ 	.word	0x0002e970


	//   ....[3]....
        /*5374*/ 	.word	0x0002ea60


	//   ....[4]....
        /*5378*/ 	.word	0x0002f100


	//   ....[5]....
        /*537c*/ 	.word	0x0002fc50


	//----- nvinfo : EIATTR_MBARRIER_INSTR_OFFSETS
	.align		4
.L_1323:
        /*5380*/ 	.byte	0x04, 0x39
        /*5382*/ 	.short	(.L_1325 - .L_1324)


	//   ....[0]....
.L_1324:
        /*5384*/ 	.word	0x000002a0
        /*5388*/ 	.word	0x000000ff
        /*538c*/ 	.word	0x00032400
        /*5390*/ 	.short	0x0100
        /*5392*/ 	.byte	0x08
	.zero		1


	//   ....[1]....
        /*5394*/ 	.word	0x000002b0
        /*5398*/ 	.word	0x000000ff
        /*539c*/ 	.word	0x00032410
        /*53a0*/ 	.short	0x0100
        /*53a2*/ 	.byte	0x08
	.zero		1


	//   ....[2]....
        /*53a4*/ 	.word	0x000002c0
        /*53a8*/ 	.word	0x000000ff
        /*53ac*/ 	.word	0x00032420
        /*53b0*/ 	.short	0x0100
        /*53b2*/ 	.byte	0x08
	.zero		1


	//   ....[3]....
        /*53b4*/ 	.word	0x000003b0
        /*53b8*/ 	.word	0x000000ff
        /*53bc*/ 	.word	0x00032430
        /*53c0*/ 	.short	0x0100
        /*53c2*/ 	.byte	0x08
	.zero		1


	//   ....[4]....
        /*53c4*/ 	.word	0x000003c0
        /*53c8*/ 	.word	0x000000ff
        /*53cc*/ 	.word	0x00032440
        /*53d0*/ 	.short	0x0100
        /*53d2*/ 	.byte	0x08
	.zero		1


	//   ....[5]....
        /*53d4*/ 	.word	0x000003d0
        /*53d8*/ 	.word	0x000000ff
        /*53dc*/ 	.word	0x00032438
        /*53e0*/ 	.short	0x0100
        /*53e2*/ 	.byte	0x08
	.zero		1


	//   ....[6]....
        /*53e4*/ 	.word	0x000003e0
        /*53e8*/ 	.word	0x000000ff
        /*53ec*/ 	.word	0x00032448
        /*53f0*/ 	.short	0x0100
        /*53f2*/ 	.byte	0x08
	.zero		1


	//   ....[7]....
        /*53f4*/ 	.word	0x00000510
        /*53f8*/ 	.word	0x000000ff
        /*53fc*/ 	.word	0x00032450
        /*5400*/ 	.short	0x0100
        /*5402*/ 	.byte	0x08
	.zero		1


	//   ....[8]....
        /*5404*/ 	.word	0x00000520
        /*5408*/ 	.word	0x000000ff
        /*540c*/ 	.word	0x00032460
        /*5410*/ 	.short	0x0100
        /*5412*/ 	.byte	0x08
	.zero		1


	//   ....[9]....
        /*5414*/ 	.word	0x00000530
        /*5418*/ 	.word	0x000000ff
        /*541c*/ 	.word	0x00032458
        /*5420*/ 	.short	0x0100
        /*5422*/ 	.byte	0x08
	.zero		1


	//   ....[10]....
        /*5424*/ 	.word	0x00000540
        /*5428*/ 	.word	0x000000ff
        /*542c*/ 	.word	0x00032468
        /*5430*/ 	.short	0x0100
        /*5432*/ 	.byte	0x08
	.zero		1


	//   ....[11]....
        /*5434*/ 	.word	0x00000630
        /*5438*/ 	.word	0x000000ff
        /*543c*/ 	.word	0x00032470
        /*5440*/ 	.short	0x0100
        /*5442*/ 	.byte	0x06
	.zero		1


	//   ....[12]....
        /*5444*/ 	.word	0x00000640
        /*5448*/ 	.word	0x000000ff
        /*544c*/ 	.word	0x00032480
        /*5450*/ 	.short	0x0100
        /*5452*/ 	.byte	0x06
	.zero		1


	//   ....[13]....
        /*5454*/ 	.word	0x00000650
        /*5458*/ 	.word	0x000000ff
        /*545c*/ 	.word	0x00032478
        /*5460*/ 	.short	0x0100
        /*5462*/ 	.byte	0x06
	.zero		1


	//   ....[14]....
        /*5464*/ 	.word	0x00000660
        /*5468*/ 	.word	0x000000ff
        /*546c*/ 	.word	0x00032488
        /*5470*/ 	.short	0x0100
        /*5472*/ 	.byte	0x06
	.zero		1


	//   ....[15]....
        /*5474*/ 	.word	0x00000790
        /*5478*/ 	.word	0x000000ff
        /*547c*/ 	.word	0x00032490
        /*5480*/ 	.short	0x0100
        /*5482*/ 	.byte	0x08
	.zero		1


	//   ....[16]....
        /*5484*/ 	.word	0x000007a0
        /*5488*/ 	.word	0x000000ff
        /*548c*/ 	.word	0x000324a0
        /*5490*/ 	.short	0x0100
        /*5492*/ 	.byte	0x08
	.zero		1


	//   ....[17]....
        /*5494*/ 	.word	0x000007b0
        /*5498*/ 	.word	0x000000ff
        /*549c*/ 	.word	0x00032498
        /*54a0*/ 	.short	0x0100
        /*54a2*/ 	.byte	0x08
	.zero		1


	//   ....[18]....
        /*54a4*/ 	.word	0x000007c0
        /*54a8*/ 	.word	0x000000ff
        /*54ac*/ 	.word	0x000324a8
        /*54b0*/ 	.short	0x0100
        /*54b2*/ 	.byte	0x08
	.zero		1


	//   ....[19]....
        /*54b4*/ 	.word	0x000008f0
        /*54b8*/ 	.word	0x000000ff
        /*54bc*/ 	.word	0x000324b0
        /*54c0*/ 	.short	0x0100
        /*54c2*/ 	.byte	0x08
	.zero		1


	//   ....[20]....
        /*54c4*/ 	.word	0x00000900
        /*54c8*/ 	.word	0x000000ff
        /*54cc*/ 	.word	0x000324c0
        /*54d0*/ 	.short	0x0100
        /*54d2*/ 	.byte	0x08
	.zero		1


	//   ....[21]....
        /*54d4*/ 	.word	0x00000910
        /*54d8*/ 	.word	0x000000ff
        /*54dc*/ 	.word	0x000324b8
        /*54e0*/ 	.short	0x0100
        /*54e2*/ 	.byte	0x08
	.zero		1


	//   ....[22]....
        /*54e4*/ 	.word	0x00000920
        /*54e8*/ 	.word	0x000000ff
        /*54ec*/ 	.word	0x000324c8
        /*54f0*/ 	.short	0x0100
        /*54f2*/ 	.byte	0x08
	.zero		1


	//   ....[23]....
        /*54f4*/ 	.word	0x000021c0
        /*54f8*/ 	.word	0x00000048
        /*54fc*/ 	.word	0x00032400
        /*5500*/ 	.short	0x010a
        /*5502*/ 	.byte	0x3f
	.zero		1


	//   ....[24]....
        /*5504*/ 	.word	0x00002600
        /*5508*/ 	.word	0x00000008
        /*550c*/ 	.word	0x00000000
        /*5510*/ 	.short	0x010a
        /*5512*/ 	.byte	0x3f
	.zero		1


	//   ....[25]....
        /*5514*/ 	.word	0x00002660
        /*5518*/ 	.word	0x00000008
        /*551c*/ 	.word	0x00000000
        /*5520*/ 	.short	0x010a
        /*5522*/ 	.byte	0x3f
	.zero		1


	//   ....[26]....
        /*5524*/ 	.word	0x00002a10
        /*5528*/ 	.word	0x00000048
        /*552c*/ 	.word	0x00032410
        /*5530*/ 	.short	0x010a
        /*5532*/ 	.byte	0x3f
	.zero		1


	//   ....[27]....
        /*5534*/ 	.word	0x00002b10
        /*5538*/ 	.word	0x00000008
        /*553c*/ 	.word	0x00000000
        /*5540*/ 	.short	0x010a
        /*5542*/ 	.byte	0x3f
	.zero		1


	//   ....[28]....
        /*5544*/ 	.word	0x00002b70
        /*5548*/ 	.word	0x00000008
        /*554c*/ 	.word	0x00000000
        /*5550*/ 	.short	0x010a
        /*5552*/ 	.byte	0x3f
	.zero		1


	//   ....[29]....
        /*5554*/ 	.word	0x00003870
        /*5558*/ 	.word	0x00000000
        /*555c*/ 	.word	0x00000000
        /*5560*/ 	.short	0x0101
        /*5562*/ 	.byte	0x3f
	.zero		1


	//   ....[30]....
        /*5564*/ 	.word	0x000089a0
        /*5568*/ 	.word	0x00000015
        /*556c*/ 	.word	0x00000000
        /*5570*/ 	.short	0x0101
        /*5572*/ 	.byte	0x3f
	.zero		1


	//   ....[31]....
        /*5574*/ 	.word	0x000090c0
        /*5578*/ 	.word	0x00000005
        /*557c*/ 	.word	0x00000000
        /*5580*/ 	.short	0x010a
        /*5582*/ 	.byte	0x3f
	.zero		1


	//   ....[32]....
        /*5584*/ 	.word	0x00009170
        /*5588*/ 	.word	0x00000000
        /*558c*/ 	.word	0x00000000
        /*5590*/ 	.short	0x010a
        /*5592*/ 	.byte	0x3f
	.zero		1


	//   ....[33]....
        /*5594*/ 	.word	0x000095a0
        /*5598*/ 	.word	0x00000000
        /*559c*/ 	.word	0x00000000
        /*55a0*/ 	.short	0x010a
        /*55a2*/ 	.byte	0x3f
	.zero		1


	//   ....[34]....
        /*55a4*/ 	.word	0x00009650
        /*55a8*/ 	.word	0x00000004
        /*55ac*/ 	.word	0x00000000
        /*55b0*/ 	.short	0x010a
        /*55b2*/ 	.byte	0x3f
	.zero		1


	//   ....[35]....
        /*55b4*/ 	.word	0x0000a3b0
        /*55b8*/ 	.word	0x00000000
        /*55bc*/ 	.word	0x00000000
        /*55c0*/ 	.short	0x0101
        /*55c2*/ 	.byte	0x3f
	.zero		1


	//   ....[36]....
        /*55c4*/ 	.word	0x0001f600
        /*55c8*/ 	.word	0x00000000
        /*55cc*/ 	.word	0x00000000
        /*55d0*/ 	.short	0x0101
        /*55d2*/ 	.byte	0x3f
	.zero		1


	//   ....[37]....
        /*55d4*/ 	.word	0x0001f810
        /*55d8*/ 	.word	0x00000002
        /*55dc*/ 	.word	0x00000000
        /*55e0*/ 	.short	0x010a
        /*55e2*/ 	.byte	0x3f
	.zero		1


	//   ....[38]....
        /*55e4*/ 	.word	0x0001f910
        /*55e8*/ 	.word	0x00000004
        /*55ec*/ 	.word	0x00000000
        /*55f0*/ 	.short	0x010a
        /*55f2*/ 	.byte	0x3f
	.zero		1


	//   ....[39]....
        /*55f4*/ 	.word	0x0001fd40
        /*55f8*/ 	.word	0x00000003
        /*55fc*/ 	.word	0x00000000
        /*5600*/ 	.short	0x010a
        /*5602*/ 	.byte	0x3f
	.zero		1


	//   ....[40]....
        /*5604*/ 	.word	0x0001fdf0
        /*5608*/ 	.word	0x00000004
        /*560c*/ 	.word	0x00000000
        /*5610*/ 	.short	0x010a
        /*5612*/ 	.byte	0x3f
	.zero		1


	//   ....[41]....
        /*5614*/ 	.word	0x00020ac0
        /*5618*/ 	.word	0x00000003
        /*561c*/ 	.word	0x00000000
        /*5620*/ 	.short	0x0101
        /*5622*/ 	.byte	0x3f
	.zero		1


	//   ....[42]....
        /*5624*/ 	.word	0x0002a120
        /*5628*/ 	.word	0x00000002
        /*562c*/ 	.word	0x00000000
        /*5630*/ 	.short	0x0101
        /*5632*/ 	.byte	0x3f
	.zero		1


	//   ....[43]....
        /*5634*/ 	.word	0x0002b5f0
        /*5638*/ 	.word	0x000000ff
        /*563c*/ 	.word	0x00000000
        /*5640*/ 	.short	0x0101
        /*5642*/ 	.byte	0x04
	.zero		1


	//   ....[44]....
        /*5644*/ 	.word	0x0002edd0
        /*5648*/ 	.word	0x000000ff
        /*564c*/ 	.word	0x00032440
        /*5650*/ 	.short	0x010a
        /*5652*/ 	.byte	0x26
	.zero		1


	//   ....[45]....
        /*5654*/ 	.word	0x0002fa60
        /*5658*/ 	.word	0x000000ff
        /*565c*/ 	.word	0x00032400
        /*5660*/ 	.short	0x0107
        /*5662*/ 	.byte	0x26
	.zero		1


	//   ....[46]....
        /*5664*/ 	.word	0x0002fae0
        /*5668*/ 	.word	0x000000ff
        /*566c*/ 	.word	0x00032400
        /*5670*/ 	.short	0x0101
        /*5672*/ 	.byte	0x26
	.zero		1


	//   ....[47]....
        /*5674*/ 	.word	0x000306d0
        /*5678*/ 	.word	0x000000ff
        /*567c*/ 	.word	0x00032410
        /*5680*/ 	.short	0x0107
        /*5682*/ 	.byte	0x26
	.zero		1


	//   ....[48]....
        /*5684*/ 	.word	0x00030730
        /*5688*/ 	.word	0x000000ff
        /*568c*/ 	.word	0x00032410
        /*5690*/ 	.short	0x0101
        /*5692*/ 	.byte	0x26
	.zero		1


	//   ....[49]....
        /*5694*/ 	.word	0x00030740
        /*5698*/ 	.word	0x000000ff
        /*569c*/ 	.word	0x00032420
        /*56a0*/ 	.short	0x010a
        /*56a2*/ 	.byte	0x26
	.zero		1


	//   ....[50]....
        /*56a4*/ 	.word	0x000307a0
        /*56a8*/ 	.word	0x000000ff
        /*56ac*/ 	.word	0x00032460
        /*56b0*/ 	.short	0x010a
        /*56b2*/ 	.byte	0x26
	.zero		1


	//   ....[51]....
        /*56b4*/ 	.word	0x00031020
        /*56b8*/ 	.word	0x000000ff
        /*56bc*/ 	.word	0x00032448
        /*56c0*/ 	.short	0x010a
        /*56c2*/ 	.byte	0x26
	.zero		1


	//   ....[52]....
        /*56c4*/ 	.word	0x000311f0
        /*56c8*/ 	.word	0x000000ff
        /*56cc*/ 	.word	0x00032468
        /*56d0*/ 	.short	0x010a
        /*56d2*/ 	.byte	0x26
	.zero		1


	//   ....[53]....
        /*56d4*/ 	.word	0x00031840
        /*56d8*/ 	.word	0x000000ff
        /*56dc*/ 	.word	0x00032440
        /*56e0*/ 	.short	0x010a
        /*56e2*/ 	.byte	0x26
	.zero		1


	//   ....[54]....
        /*56e4*/ 	.word	0x00031a20
        /*56e8*/ 	.word	0x000000ff
        /*56ec*/ 	.word	0x00032460
        /*56f0*/ 	.short	0x010a
        /*56f2*/ 	.byte	0x26
	.zero		1


	//   ....[55]....
        /*56f4*/ 	.word	0x000320a0
        /*56f8*/ 	.word	0x000000ff
        /*56fc*/ 	.word	0x00032448
        /*5700*/ 	.short	0x010a
        /*5702*/ 	.byte	0x26
	.zero		1


	//   ....[56]....
        /*5704*/ 	.word	0x00032280
        /*5708*/ 	.word	0x000000ff
        /*570c*/ 	.word	0x00032468
        /*5710*/ 	.short	0x010a
        /*5712*/ 	.byte	0x26
	.zero		1


	//   ....[57]....
        /*5714*/ 	.word	0x00032750
        /*5718*/ 	.word	0x00000002
        /*571c*/ 	.word	0x00032420
        /*5720*/ 	.short	0x010a
        /*5722*/ 	.byte	0x3f
	.zero		1


	//   ....[58]....
        /*5724*/ 	.word	0x000328d0
        /*5728*/ 	.word	0x00000008
        /*572c*/ 	.word	0x00000000
        /*5730*/ 	.short	0x010a
        /*5732*/ 	.byte	0x3f
	.zero		1


	//   ....[59]....
        /*5734*/ 	.word	0x00032940
        /*5738*/ 	.word	0x00000003
        /*573c*/ 	.word	0x00000000
        /*5740*/ 	.short	0x010a
        /*5742*/ 	.byte	0x3f
	.zero		1


	//   ....[60]....
        /*5744*/ 	.word	0x000329a0
        /*5748*/ 	.word	0x00000006
        /*574c*/ 	.word	0x00000000
        /*5750*/ 	.short	0x010a
        /*5752*/ 	.byte	0x3f
	.zero		1


	//   ....[61]....
        /*5754*/ 	.word	0x000329d0
        /*5758*/ 	.word	0x00000003
        /*575c*/ 	.word	0x00000000
        /*5760*/ 	.short	0x010a
        /*5762*/ 	.byte	0x3f
	.zero		1


	//   ....[62]....
        /*5764*/ 	.word	0x00032a30
        /*5768*/ 	.word	0x00000048
        /*576c*/ 	.word	0x00032400
        /*5770*/ 	.short	0x010a
        /*5772*/ 	.byte	0x3f
	.zero		1


	//   ....[63]....
        /*5774*/ 	.word	0x00032a80
        /*5778*/ 	.word	0x00000008
        /*577c*/ 	.word	0x00000000
        /*5780*/ 	.short	0x010a
        /*5782*/ 	.byte	0x3f
	.zero		1


	//   ....[64]....
        /*5784*/ 	.word	0x00032ad0
        /*5788*/ 	.word	0x00000048
        /*578c*/ 	.word	0x00032410
        /*5790*/ 	.short	0x010a
        /*5792*/ 	.byte	0x3f
	.zero		1


	//   ....[65]....
        /*5794*/ 	.word	0x00032b20
        /*5798*/ 	.word	0x00000008
        /*579c*/ 	.word	0x00000000
        /*57a0*/ 	.short	0x010a
        /*57a2*/ 	.byte	0x3f
	.zero		1


	//   ....[66]....
        /*57a4*/ 	.word	0x00032b70
        /*57a8*/ 	.word	0x00000000
        /*57ac*/ 	.word	0x00000000
        /*57b0*/ 	.short	0x010a
        /*57b2*/ 	.byte	0x3f
	.zero		1


	//   ....[67]....
        /*57b4*/ 	.word	0x00032bc0
        /*57b8*/ 	.word	0x00000004
        /*57bc*/ 	.word	0x00000000
        /*57c0*/ 	.short	0x010a
        /*57c2*/ 	.byte	0x3f
	.zero		1


	//   ....[68]....
        /*57c4*/ 	.word	0x00032c10
        /*57c8*/ 	.word	0x00000004
        /*57cc*/ 	.word	0x00000000
        /*57d0*/ 	.short	0x010a
        /*57d2*/ 	.byte	0x3f
	.zero		1


	//   ....[69]....
        /*57d4*/ 	.word	0x00032c60
        /*57d8*/ 	.word	0x00000004
        /*57dc*/ 	.word	0x00000000
        /*57e0*/ 	.short	0x010a
        /*57e2*/ 	.byte	0x3f
	.zero		1


	//   ....[70]....
        /*57e4*/ 	.word	0x00032dc0
        /*57e8*/ 	.word	0x00000003
        /*57ec*/ 	.word	0x00032440
        /*57f0*/ 	.short	0x010a
        /*57f2*/ 	.byte	0x3f
	.zero		1


	//   ....[71]....
        /*57f4*/ 	.word	0x00034700
        /*57f8*/ 	.word	0x00000003
        /*57fc*/ 	.word	0x00032420
        /*5800*/ 	.short	0x010a
        /*5802*/ 	.byte	0x3f
	.zero		1


	//   ....[72]....
        /*5804*/ 	.word	0x00034760
        /*5808*/ 	.word	0x00000003
        /*580c*/ 	.word	0x00032460
        /*5810*/ 	.short	0x010a
        /*5812*/ 	.byte	0x3f
	.zero		1


	//   ....[73]....
        /*5814*/ 	.word	0x000347c0
        /*5818*/ 	.word	0x00000003
        /*581c*/ 	.word	0x00032448
        /*5820*/ 	.short	0x010a
        /*5822*/ 	.byte	0x3f
	.zero		1


	//   ....[74]....
        /*5824*/ 	.word	0x00034820
        /*5828*/ 	.word	0x00000003
        /*582c*/ 	.word	0x00032468
        /*5830*/ 	.short	0x010a
        /*5832*/ 	.byte	0x3f
	.zero		1


	//   ....[75]....
        /*5834*/ 	.word	0x00034880
        /*5838*/ 	.word	0x00000003
        /*583c*/ 	.word	0x00032440
        /*5840*/ 	.short	0x010a
        /*5842*/ 	.byte	0x3f
	.zero		1


	//   ....[76]....
        /*5844*/ 	.word	0x000348e0
        /*5848*/ 	.word	0x00000003
        /*584c*/ 	.word	0x00032460
        /*5850*/ 	.short	0x010a
        /*5852*/ 	.byte	0x3f
	.zero		1


	//   ....[77]....
        /*5854*/ 	.word	0x00034940
        /*5858*/ 	.word	0x00000003
        /*585c*/ 	.word	0x00032448
        /*5860*/ 	.short	0x010a
        /*5862*/ 	.byte	0x3f
	.zero		1


	//   ....[78]....
        /*5864*/ 	.word	0x000349a0
        /*5868*/ 	.word	0x00000003
        /*586c*/ 	.word	0x00032468
        /*5870*/ 	.short	0x010a
        /*5872*/ 	.byte	0x3f
	.zero		1


	//   ....[79]....
        /*5874*/ 	.word	0x000349f0
        /*5878*/ 	.word	0x00000002
        /*587c*/ 	.word	0x00032420
        /*5880*/ 	.short	0x010a
        /*5882*/ 	.byte	0x3f
	.zero		1


	//   ....[80]....
        /*5884*/ 	.word	0x00034b90
        /*5888*/ 	.word	0x00000008
        /*588c*/ 	.word	0x00000000
        /*5890*/ 	.short	0x010a
        /*5892*/ 	.byte	0x3f
	.zero		1


	//   ....[81]....
        /*5894*/ 	.word	0x00034be0
        /*5898*/ 	.word	0x00000003
        /*589c*/ 	.word	0x00000000
        /*58a0*/ 	.short	0x010a
        /*58a2*/ 	.byte	0x3f
	.zero		1


	//   ....[82]....
        /*58a4*/ 	.word	0x00034c30
        /*58a8*/ 	.word	0x00000006
        /*58ac*/ 	.word	0x00000000
        /*58b0*/ 	.short	0x010a
        /*58b2*/ 	.byte	0x3f
	.zero		1


	//   ....[83]....
        /*58b4*/ 	.word	0x00034ff0
        /*58b8*/ 	.word	0x0000000c
        /*58bc*/ 	.word	0x00000000
        /*58c0*/ 	.short	0x010a
        /*58c2*/ 	.byte	0x3f
	.zero		1


	//   ....[84]....
        /*58c4*/ 	.word	0x00035130
        /*58c8*/ 	.word	0x0000000a
        /*58cc*/ 	.word	0x00000000
        /*58d0*/ 	.short	0x010a
        /*58d2*/ 	.byte	0x3f
	.zero		1


	//   ....[85]....
        /*58d4*/ 	.word	0x00035790
        /*58d8*/ 	.word	0x0000000e
        /*58dc*/ 	.word	0x00000000
        /*58e0*/ 	.short	0x010a
        /*58e2*/ 	.byte	0x3f
	.zero		1


	//   ....[86]....
        /*58e4*/ 	.word	0x000358d0
        /*58e8*/ 	.word	0x0000000a
        /*58ec*/ 	.word	0x00000000
        /*58f0*/ 	.short	0x010a
        /*58f2*/ 	.byte	0x3f
	.zero		1


	//   ....[87]....
        /*58f4*/ 	.word	0x00036a30
        /*58f8*/ 	.word	0x00000006
        /*58fc*/ 	.word	0x00000000
        /*5900*/ 	.short	0x0101
        /*5902*/ 	.byte	0x3f
	.zero		1


	//   ....[88]....
        /*5904*/ 	.word	0x000501b0
        /*5908*/ 	.word	0x00000004
        /*590c*/ 	.word	0x00000000
        /*5910*/ 	.short	0x0101
        /*5912*/ 	.byte	0x3f
	.zero		1


	//   ....[89]....
        /*5914*/ 	.word	0x000501e0
        /*5918*/ 	.word	0x0000000a
        /*591c*/ 	.word	0x00000000
        /*5920*/ 	.short	0x010a
        /*5922*/ 	.byte	0x3f
	.zero		1


	//   ....[90]....
        /*5924*/ 	.word	0x00050230
        /*5928*/ 	.word	0x0000000a
        /*592c*/ 	.word	0x00000000
        /*5930*/ 	.short	0x010a
        /*5932*/ 	.byte	0x3f
	.zero		1


	//----- nvinfo : EIATTR_NUM_MBARRIERS
	.align		4
.L_1325:
        /*5934*/ 	.byte	0x03, 0x38
        /*5936*/ 	.short	0x0017


	//----- nvinfo : EIATTR_EXIT_INSTR_OFFSETS
	.align		4
        /*5938*/ 	.byte	0x04, 0x1c
        /*593a*/ 	.short	(.L_1327 - .L_1326)


	//   ....[0]....
.L_1326:
        /*593c*/ 	.word	0x00032a20


	//----- nvinfo : EIATTR_MAX_THREADS
	.align		4
.L_1327:
        /*5940*/ 	.byte	0x04, 0x05
        /*5942*/ 	.short	(.L_1329 - .L_1328)
.L_1328:
        /*5944*/ 	.word	0x00000180
        /*5948*/ 	.word	0x00000001
        /*594c*/ 	.word	0x00000001


	//----- nvinfo : EIATTR_CRS_STACK_SIZE
	.align		4
.L_1329:
        /*5950*/ 	.byte	0x04, 0x1e
        /*5952*/ 	.short	(.L_1331 - .L_1330)
.L_1330:
        /*5954*/ 	.word	0x00000000


	//----- nvinfo : EIATTR_CBANK_PARAM_SIZE
	.align		4
.L_1331:
        /*5958*/ 	.byte	0x03, 0x19
        /*595a*/ 	.short	0x0b70


	//----- nvinfo : EIATTR_PARAM_CBANK
	.align		4
        /*595c*/ 	.byte	0x04, 0x0a
        /*595e*/ 	.short	(.L_1333 - .L_1332)
	.align		4
.L_1332:
        /*5960*/ 	.word	index@(.nv.constant0._ZN7cutlass13device_kernelIN5flash11enable_sm90INS1_16FlashAttnFwdSm90INS1_25CollectiveMainloopFwdSm90ILi2EN4cute5tupleIJNS5_1CILi1EEES8_S8_EEENS6_IJNS7_ILi128EEENS7_ILi96EEENS7_ILi64EEEEEELi256ENS_6half_tEfNS_4arch4Sm90ELb0ELb1ELb0ELb0ELb0ELb0ELb1ELb1ELb0ELb1ELb1ELb0EEENS1_21CollectiveEpilogueFwdINS6_IJSA_NS7_ILi256EEESB_EEES9_SE_SG_Li256ELb0ELb1ELb1ELb0EEENS1_19SingleTileSchedulerILb0ELb1ELb1ELi128EEEEEEEEEvNT_6ParamsE)
        /*5964*/ 	.short	0x0210
        /*5966*/ 	.short	0x0b70


	//----- nvinfo : EIATTR_SW_WAR
	.align		4
.L_1333:
        /*5968*/ 	.byte	0x04, 0x36
        /*596a*/ 	.short	(.L_1335 - .L_1334)
.L_1334:
        /*596c*/ 	.word	0x00000008
.L_1335:


//--------------------- .nv.info._ZN7cutlass13device_kernelIN5flash11enable_sm90INS1_16FlashAttnFwdSm90INS1_25CollectiveMainloopFwdSm90ILi2EN4cute5tupleIJNS5_1CILi1EEES8_S8_EEENS6_IJNS7_ILi128EEENS7_ILi96EEENS7_ILi64EEEEEELi256ENS_6half_tEfNS_4arch4Sm90ELb0ELb1ELb0ELb1ELb0ELb0ELb0ELb1ELb0ELb1ELb1ELb0EEENS1_21CollectiveEpilogueFwdINS6_IJSA_NS7_ILi256EEESB_EEES9_SE_SG_Li256ELb1ELb1ELb1ELb0EEENS1_36VarlenDynamicPersistentTileSchedulerILi128ELi96ELi256ELi128ELb1ELb1ELb1ELb1ELb0ELb1EEEEEEEEEvNT_6ParamsE --------------------------
	.section	.nv.info._ZN7cutlass13device_kernelIN5flash11enable_sm90INS1_16FlashAttnFwdSm90INS1_25CollectiveMainloopFwdSm90ILi2EN4cute5tupleIJNS5_1CILi1EEES8_S8_EEENS6_IJNS7_ILi128EEENS7_ILi96EEENS7_ILi64EEEEEELi256ENS_6half_tEfNS_4arch4Sm90ELb0ELb1ELb0ELb1ELb0ELb0ELb0ELb1ELb0ELb1ELb1ELb0EEENS1_21CollectiveEpilogueFwdINS6_IJSA_NS7_ILi256EEESB_EEES9_SE_SG_Li256ELb1ELb1ELb1ELb0EEENS1_36VarlenDynamicPersistentTileSchedulerILi128ELi96ELi256ELi128ELb1ELb1ELb1ELb1ELb0ELb1EEEEEEEEEvNT_6ParamsE,"",@"SHT_CUDA_INFO"
	.sectionflags	@""
	.align	4


	//----- nvinfo : EIATTR_CUDA_API_VERSION
	.align		4
        /*0000*/ 	.byte	0x04, 0x37
        /*0002*/ 	.short	(.L_1337 - .L_1336)
.L_1336:
        /*0004*/ 	.word	0x00000082


	//----- nvinfo : EIATTR_KPARAM_INFO
	.align		4
.L_1337:
        /*0008*/ 	.byte	0x04, 0x17
        /*000a*/ 	.short	(.L_1339 - .L_1338)
.L_1338:
        /*000c*/ 	.word	0x00000000
        /*0010*/ 	.short	0x0000
        /*0012*/ 	.short	0x0070
        /*0014*/ 	.byte	0x00, 0xf0, 0x01, 0x2a


	//----- nvinfo : EIATTR_SPARSE_MMA_MASK
	.align		4
.L_1339:
        /*0018*/ 	.byte	0x03, 0x50
        /*001a*/ 	.short	0x0000


	//----- nvinfo : EIATTR_MAXREG_COUNT
	.align		4
        /*001c*/ 	.byte	0x03, 0x1b
        /*001e*/ 	.short	0x00a8


	//----- nvinfo : EIATTR_NUM_BARRIERS
	.align		4
        /*0020*/ 	.byte	0x02, 0x4c
        /*0022*/ 	.byte	0x10
	.zero		1


	//----- nvinfo : EIATTR_EXTERNS
	.align		4
        /*0024*/ 	.byte	0x04, 0x0f
        /*0026*/ 	.short	(.L_1341 - .L_1340)


	//   ....[0]....
	.align		4
.L_1340:
        /*0028*/ 	.word	index@(__assertfail)


	//----- nvinfo : EIATTR_ANNOTATIONS
	.align		4
.L_1341:
        /*002c*/ 	.byte	0x04, 0x55
        /*002e*/ 	.short	(.L_1343 - .L_1342)


	//   ....[0]....
.L_1342:
        /* <DEDUP_REMOVED lines=70> */


	//----- nvinfo : EIATTR_MERCURY_ISA_VERSION
	.align		4
.L_1343:
        /*0480*/ 	.byte	0x03, 0x5f
        /*0482*/ 	.short	0x0101


	//----- nvinfo : EIATTR_UNUSED_LOAD_BYTE_OFFSET
	.align		4
        /*0484*/ 	.byte	0x04, 0x44
        /*0486*/ 	.short	(.L_1345 - .L_1344)


	//   ....[0]....
.L_1344:
        /*0488*/ 	.word	0x00000a30
        /*048c*/ 	.word	0x0000fff0


	//   ....[1]....
        /*0490*/ 	.word	0x0000d880
        /*0494*/ 	.word	0x0000fff0


	//----- nvinfo : EIATTR_INT_WARP_WIDE_INSTR_OFFSETS
	.align		4
.L_1345:
        /*0498*/ 	.byte	0x04, 0x31
        /*049a*/ 	.short	(.L_1347 - .L_1346)


	//   ....[0]....
.L_1346:
        /*049c*/ 	.word	0x00000130


	//   ....[1]....
        /*04a0*/ 	.word	0x00000170


	//   ....[2]....
        /*04a4*/ 	.word	0x000001e0


	//   ....[3]....
        /*04a8*/ 	.word	0x00004890


	//   ....[4]....
        /*04ac*/ 	.word	0x00013c80


	//   ....[5]....
        /*04b0*/ 	.word	0x00013d10


	//   ....[6]....
        /*04b4*/ 	.word	0x00017990


	//   ....[7]....
        /*04b8*/ 	.word	0x00017a20


	//----- nvinfo : EIATTR_COOP_GROUP_MASK_REGIDS
	.align		4
.L_1347:
        /*04bc*/ 	.byte	0x04, 0x29
        /*04be*/ 	.short	(.L_1349 - .L_1348)


	//   ....[0]....
.L_1348:
        /*04c0*/ 	.word	0xffffffff


	//   ....[1]....
        /*04c4*/ 	.word	0xffffffff


	//   ....[2]....
        /*04c8*/ 	.word	0xffffffff


	//   ....[3]....
        /*04cc*/ 	.word	0xffffffff


	//   ....[4]....
        /*04d0*/ 	.word	0xffffffff


	//   ....[5]....
        /*04d4*/ 	.word	0xffffffff


	//   ....[6]....
        /*04d8*/ 	.word	0xffffffff


	//   ....[7]....
        /*04dc*/ 	.word	0xffffffff


	//   ....[8]....
        /*04e0*/ 	.word	0xffffffff


	//   ....[9]....
        /*04e4*/ 	.word	0xffffffff


	//   ....[10]....
        /*04e8*/ 	.word	0xffffffff


	//   ....[11]....
        /*04ec*/ 	.word	0xffffffff


	//   ....[12]....
        /*04f0*/ 	.word	0xffffffff


	//   ....[13]....
        /*04f4*/ 	.word	0xffffffff


	//   ....[14]....
        /*04f8*/ 	.word	0xffffffff


	//   ....[15]....
        /*04fc*/ 	.word	0xffffffff


	//   ....[16]....
        /*0500*/ 	.word	0xffffffff


	//   ....[17]....
        /*0504*/ 	.word	0xffffffff


	//   ....[18]....
        /*0508*/ 	.word	0xffffffff


	//   ....[19]....
        /*050c*/ 	.word	0xffffffff


	//   ....[20]....
        /*0510*/ 	.word	0xffffffff


	//   ....[21]....
        /*0514*/ 	.word	0xffffffff


	//   ....[22]....
        /*0518*/ 	.word	0xffffffff


	//   ....[23]....
        /*051c*/ 	.word	0xffffffff


	//   ....[24]....
        /*0520*/ 	.word	0xffffffff


	//   ....[25]....
        /*0524*/ 	.word	0xffffffff


	//   ....[26]....
        /*0528*/ 	.word	0xffffffff


	//   ....[27]....
        /*052c*/ 	.word	0xffffffff


	//   ....[28]....
        /*0530*/ 	.word	0xffffffff


	//   ....[29]....
        /*0534*/ 	.word	0xffffffff


	//   ....[30]....
        /*0538*/ 	.word	0xffffffff


	//   ....[31]....
        /*053c*/ 	.word	0xffffffff


	//   ....[32]....
        /*0540*/ 	.word	0xffffffff


	//   ....[33]....
        /*0544*/ 	.word	0xffffffff


	//   ....[34]....
        /*0548*/ 	.word	0xffffffff


	//   ....[35]....
        /*054c*/ 	.word	0xffffffff


	//   ....[36]....
        /*0550*/ 	.word	0xffffffff


	//   ....[37]....
        /*0554*/ 	.word	0xffffffff


	//   ....[38]....
        /*0558*/ 	.word	0xffffffff


	//   ....[39]....
        /*055c*/ 	.word	0xffffffff


	//   ....[40]....
        /*0560*/ 	.word	0xffffffff


	//   ....[41]....
        /*0564*/ 	.word	0xffffffff


	//   ....[42]....
        /*0568*/ 	.word	0xffffffff


	//   ....[43]....
        /*056c*/ 	.word	0xffffffff


	//   ....[44]....
        /*0570*/ 	.word	0xffffffff


	//   ....[45]....
        /*0574*/ 	.word	0xffffffff


	//   ....[46]....
        /*0578*/ 	.word	0xffffffff


	//   ....[47]....
        /*057c*/ 	.word	0xffffffff


	//   ....[48]....
        /*0580*/ 	.word	0xffffffff


	//   ....[49]....
        /*0584*/ 	.word	0xffffffff


	//   ....[50]....
        /*0588*/ 	.word	0xffffffff


	//   ....[51]....
        /*058c*/ 	.word	0xffffffff


	//   ....[52]....
        /*0590*/ 	.word	0xffffffff


	//   ....[53]....
        /*0594*/ 	.word	0xffffffff


	//   ....[54]....
        /*0598*/ 	.word	0xffffffff


	//   ....[55]....
        /*059c*/ 	.word	0xffffffff


	//   ....[56]....
        /*05a0*/ 	.word	0xffffffff


	//   ....[57]....
        /*05a4*/ 	.word	0xffffffff


	//   ....[58]....
        /*05a8*/ 	.word	0xffffffff


	//   ....[59]....
        /*05ac*/ 	.word	0xffffffff


	//   ....[60]....
        /*05b0*/ 	.word	0xffffffff


	//   ....[61]....
        /*05b4*/ 	.word	0xffffffff


	//   ....[62]....
        /*05b8*/ 	.word	0xffffffff


	//   ....[63]....
        /*05bc*/ 	.word	0xffffffff


	//   ....[64]....
        /*05c0*/ 	.word	0xffffffff


	//   ....[65]....
        /*05c4*/ 	.word	0xffffffff


	//   ....[66]....
        /*05c8*/ 	.word	0xffffffff


	//   ....[67]....
        /*05cc*/ 	.word	0xffffffff


	//   ....[68]....
        /*05d0*/ 	.word	0xffffffff


	//   ....[69]....
        /*05d4*/ 	.word	0xffffffff


	//   ....[70]....
        /*05d8*/ 	.word	0xffffffff


	//   ....[71]....
        /*05dc*/ 	.word	0xffffffff


	//   ....[72]....
        /*05e0*/ 	.word	0xffffffff


	//   ....[73]....
        /*05e4*/ 	.word	0xffffffff


	//   ....[74]....
        /*05e8*/ 	.word	0xffffffff


	//   ....[75]....
        /*05ec*/ 	.word	0xffffffff


	//   ....[76]....
        /*05f0*/ 	.word	0xffffffff


	//   ....[77]....
        /*05f4*/ 	.word	0xffffffff


	//   ....[78]....
        /*05f8*/ 	.word	0xffffffff


	//   ....[79]....
        /*05fc*/ 	.word	0xffffffff


	//   ....[80]....
        /*0600*/ 	.word	0xffffffff


	//   ....[81]....
        /*0604*/ 	.word	0xffffffff


	//   ....[82]....
        /*0608*/ 	.word	0xffffffff


	//   ....[83]....
        /*060c*/ 	.word	0xffffffff


	//   ....[84]....
        /*0610*/ 	.word	0xffffffff


	//   ....[85]....
        /*0614*/ 	.word	0xffffffff


	//   ....[86]....
        /*0618*/ 	.word	0xffffffff


	//   ....[87]....
        /*061c*/ 	.word	0xffffffff


	//   ....[88]....
        /*0620*/ 	.word	0xffffffff


	//   ....[89]....
        /*0624*/ 	.word	0xffffffff


	//   ....[90]....
        /*0628*/ 	.word	0xffffffff


	//   ....[91]....
        /*062c*/ 	.word	0xffffffff


	//   ....[92]....
        /*0630*/ 	.word	0xffffffff


	//   ....[93]....
        /*0634*/ 	.word	0xffffffff


	//   ....[94]....
        /*0638*/ 	.word	0xffffffff


	//   ....[95]....
        /*063c*/ 	.word	0xffffffff


	//   ....[96]....
        /*0640*/ 	.word	0xffffffff


	//   ....[97]....
        /*0644*/ 	.word	0xffffffff


	//   ....[98]....
        /*0648*/ 	.word	0xffffffff


	//   ....[99]....
        /*064c*/ 	.word	0xffffffff


	//   ....[100]....
        /*0650*/ 	.word	0xffffffff


	//   ....[101]....
        /*0654*/ 	.word	0xffffffff


	//   ....[102]....
        /*0658*/ 	.word	0xffffffff


	//   ....[103]....
        /*065c*/ 	.word	0xffffffff


	//   ....[104]....
        /*0660*/ 	.word	0xffffffff


	//   ....[105]....
        /*0664*/ 	.word	0xffffffff


	//   ....[106]....
        /*0668*/ 	.word	0xffffffff


	//   ....[107]....
        /*066c*/ 	.word	0xffffffff


	//   ....[108]....
        /*0670*/ 	.word	0xffffffff


	//   ....[109]....
        /*0674*/ 	.word	0xffffffff


	//   ....[110]....
        /*0678*/ 	.word	0xffffffff


	//   ....[111]....
        /*067c*/ 	.word	0x0500000f


	//   ....[112]....
        /*0680*/ 	.word	0x0500000f


	//   ....[113]....
        /*0684*/ 	.word	0x0500000f


	//   ....[114]....
        /*0688*/ 	.word	0x0500000f


	//   ....[115]....
        /*068c*/ 	.word	0x0500000f


	//   ....[116]....
        /*0690*/ 	.word	0x0500000f


	//   ....[117]....
        /*0694*/ 	.word	0x0500000f


	//   ....[118]....
        /*0698*/ 	.word	0x0500000f


	//   ....[119]....
        /*069c*/ 	.word	0x0500000f


	//   ....[120]....
        /*06a0*/ 	.word	0x0500000f


	//   ....[121]....
        /*06a4*/ 	.word	0x0500000f


	//   ....[122]....
        /*06a8*/ 	.word	0x0500000f


	//   ....[123]....
        /*06ac*/ 	.word	0x0500000f


	//   ....[124]....
        /*06b0*/ 	.word	0x0500000f


	//   ....[125]....
        /*06b4*/ 	.word	0x0500000f


	//   ....[126]....
        /*06b8*/ 	.word	0x0500000f


	//   ....[127]....
        /*06bc*/ 	.word	0x0500000f


	//   ....[128]....
        /*06c0*/ 	.word	0x0500000f


	//   ....[129]....
        /*06c4*/ 	.word	0x0500000f


	//   ....[130]....
        /*06c8*/ 	.word	0x0500000f


	//   ....[131]....
        /*06cc*/ 	.word	0x0500000f


	//   ....[132]....
        /*06d0*/ 	.word	0x0500000f


	//   ....[133]....
        /*06d4*/ 	.word	0x0500000f


	//   ....[134]....
        /*06d8*/ 	.word	0x0500000f


	//   ....[135]....
        /*06dc*/ 	.word	0x0500000f


	//   ....[136]....
        /*06e0*/ 	.word	0x0500000f


	//   ....[137]....
        /*06e4*/ 	.word	0x0500000f


	//   ....[138]....
        /*06e8*/ 	.word	0x0500000f


	//   ....[139]....
        /*06ec*/ 	.word	0x0500000f


	//   ....[140]....
        /*06f0*/ 	.word	0x0500000f


	//   ....[141]....
        /*06f4*/ 	.word	0x0500000f


	//   ....[142]....
        /*06f8*/ 	.word	0x0500000f


	//   ....[143]....
        /*06fc*/ 	.word	0x0500000f


	//   ....[144]....
        /*0700*/ 	.word	0x0500000f


	//   ....[145]....
        /*0704*/ 	.word	0x0500000f


	//   ....[146]....
        /*0708*/ 	.word	0x0500000f


	//----- nvinfo : EIATTR_COOP_GROUP_INSTR_OFFSETS
	.align		4
.L_1349:
        /*070c*/ 	.byte	0x04, 0x28
        /*070e*/ 	.short	(.L_1351 - .L_1350)


	//   ....[0]....
.L_1350:
        /*0710*/ 	.word	0x00000070


	//   ....[1]....
        /*0714*/ 	.word	0x00000140


	//   ....[2]....
        /*0718*/ 	.word	0x00000190


	//   ....[3]....
        /*071c*/ 	.word	0x000003c0


	//   ....[4]....
        /*0720*/ 	.word	0x00000520


	//   ....[5]....
        /*0724*/ 	.word	0x00000640


	//   ....[6]....
        /*0728*/ 	.word	0x000007a0


	//   ....[7]....
        /*072c*/ 	.word	0x000021b0


	//   ....[8]....
        /*0730*/ 	.word	0x000027e0


	//   ....[9]....
        /*0734*/ 	.word	0x00002af0


	//   ....[10]....
        /*0738*/ 	.word	0x00003790


	//   ....[11]....
        /*073c*/ 	.word	0x000038a0


	//   ....[12]....
        /*0740*/ 	.word	0x00003fa0


	//   ....[13]....
        /*0744*/ 	.word	0x00004000


	//   ....[14]....
        /*0748*/ 	.word	0x000050a0


	//   ....[15]....
        /*074c*/ 	.word	0x00005ba0


	//   ....[16]....
        /*0750*/ 	.word	0x00006140


	//   ....[17]....
        /*0754*/ 	.word	0x00006260


	//   ....[18]....
        /*0758*/ 	.word	0x00006c10


	//   ....[19]....
        /*075c*/ 	.word	0x00006de0


	//   ....[20]....
        /*0760*/ 	.word	0x000084e0


	//   ....[21]....
        /*0764*/ 	.word	0x00008500


	//   ....[22]....
        /*0768*/ 	.word	0x00008e60


	//   ....[23]....
        /*076c*/ 	.word	0x00008f10


	//   ....[24]....
        /*0770*/ 	.word	0x0000a1a0


	//   ....[25]....
        /*0774*/ 	.word	0x0000ac20


	//   ....[26]....
        /*0778*/ 	.word	0x0000b240


	//   ....[27]....
        /*077c*/ 	.word	0x0000b350


	//   ....[28]....
        /*0780*/ 	.word	0x0000bc30


	//   ....[29]....
        /*0784*/ 	.word	0x0000be00


	//   ....[30]....
        /*0788*/ 	.word	0x0000ce00


	//   ....[31]....
        /*078c*/ 	.word	0x0000ce70


	//   ....[32]....
        /*0790*/ 	.word	0x0000ced0


	//   ....[33]....
        /*0794*/ 	.word	0x0000cf10


	//   ....[34]....
        /*0798*/ 	.word	0x0000e920


	//   ....[35]....
        /*079c*/ 	.word	0x0000e930


	//   ....[36]....
        /*07a0*/ 	.word	0x0000e940


	//   ....[37]....
        /*07a4*/ 	.word	0x0000e950


	//   ....[38]....
        /*07a8*/ 	.word	0x0000f3c0


	//   ....[39]....
        /*07ac*/ 	.word	0x0000f3e0


	//   ....[40]....
        /*07b0*/ 	.word	0x0000f580


	//   ....[41]....
        /*07b4*/ 	.word	0x0000f5a0


	//   ....[42]....
        /*07b8*/ 	.word	0x0000f6e0


	//   ....[43]....
        /*07bc*/ 	.word	0x0000f700


	//   ....[44]....
        /*07c0*/ 	.word	0x0000f850


	//   ....[45]....
        /*07c4*/ 	.word	0x0000f870


	//   ....[46]....
        /*07c8*/ 	.word	0x0000fdb0


	//   ....[47]....
        /*07cc*/ 	.word	0x0000fde0


	//   ....[48]....
        /*07d0*/ 	.word	0x000106d0


	//   ....[49]....
        /*07d4*/ 	.word	0x000106e0


	//   ....[50]....
        /*07d8*/ 	.word	0x00011840


	//   ....[51]....
        /*07dc*/ 	.word	0x00011870


	//   ....[52]....
        /*07e0*/ 	.word	0x000119e0


	//   ....[53]....
        /*07e4*/ 	.word	0x00011a00


	//   ....[54]....
        /*07e8*/ 	.word	0x00011b40


	//   ....[55]....
        /*07ec*/ 	.word	0x00011b60


	//   ....[56]....
        /*07f0*/ 	.word	0x00011cb0


	//   ....[57]....
        /*07f4*/ 	.word	0x00011cd0


	//   ....[58]....
        /*07f8*/ 	.word	0x00011eb0


	//   ....[59]....
        /*07fc*/ 	.word	0x000120c0


	//   ....[60]....
        /*0800*/ 	.word	0x000120f0


	//   ....[61]....
        /*0804*/ 	.word	0x00012120


	//   ....[62]....
        /*0808*/ 	.word	0x00012150


	//   ....[63]....
        /*080c*/ 	.word	0x00012180


	//   ....[64]....
        /*0810*/ 	.word	0x000121b0


	//   ....[65]....
        /*0814*/ 	.word	0x00012350


	//   ....[66]....
        /*0818*/ 	.word	0x00012380


	//   ....[67]....
        /*081c*/ 	.word	0x000123b0


	//   ....[68]....
        /*0820*/ 	.word	0x000123e0


	//   ....[69]....
        /*0824*/ 	.word	0x00012410


	//   ....[70]....
        /*0828*/ 	.word	0x00012440


	//   ....[71]....
        /*082c*/ 	.word	0x000124e0


	//   ....[72]....
        /*0830*/ 	.word	0x00012510


	//   ....[73]....
        /*0834*/ 	.word	0x00012520


	//   ....[74]....
        /*0838*/ 	.word	0x00012550


	//   ....[75]....
        /*083c*/ 	.word	0x00014250


	//   ....[76]....
        /*0840*/ 	.word	0x00014cf0


	//   ....[77]....
        /*0844*/ 	.word	0x00014d10


	//   ....[78]....
        /*0848*/ 	.word	0x00014dc0


	//   ....[79]....
        /*084c*/ 	.word	0x00014dd0


	//   ....[80]....
        /*0850*/ 	.word	0x00014e50


	//   ....[81]....
        /*0854*/ 	.word	0x00014e60


	//   ....[82]....
        /*0858*/ 	.word	0x00014ee0


	//   ....[83]....
        /*085c*/ 	.word	0x00014ef0


	//   ....[84]....
        /*0860*/ 	.word	0x00014f70


	//   ....[85]....
        /*0864*/ 	.word	0x00014f80


	//   ....[86]....
        /*0868*/ 	.word	0x00015000


	//   ....[87]....
        /*086c*/ 	.word	0x00015010


	//   ....[88]....
        /*0870*/ 	.word	0x00015090


	//   ....[89]....
        /*0874*/ 	.word	0x000150a0


	//   ....[90]....
        /*0878*/ 	.word	0x000150b0


	//   ....[91]....
        /*087c*/ 	.word	0x00015100


	//   ....[92]....
        /*0880*/ 	.word	0x00017cb0


	//   ....[93]....
        /*0884*/ 	.word	0x00017ce0


	//   ....[94]....
        /*0888*/ 	.word	0x00017d40


	//   ....[95]....
        /*088c*/ 	.word	0x00017d70


	//   ....[96]....
        /*0890*/ 	.word	0x00017da0


	//   ....[97]....
        /*0894*/ 	.word	0x00017dd0


	//   ....[98]....
        /*0898*/ 	.word	0x00017e00


	//   ....[99]....
        /*089c*/ 	.word	0x00017e30


	//   ....[100]....
        /*08a0*/ 	.word	0x00017ff0


	//   ....[101]....
        /*08a4*/ 	.word	0x00018020


	//   ....[102]....
        /*08a8*/ 	.word	0x00018050


	//   ....[103]....
        /*08ac*/ 	.word	0x00018080


	//   ....[104]....
        /*08b0*/ 	.word	0x000180b0


	//   ....[105]....
        /*08b4*/ 	.word	0x000180e0


	//   ....[106]....
        /*08b8*/ 	.word	0x000181b0


	//   ....[107]....
        /*08bc*/ 	.word	0x000181d0


	//   ....[108]....
        /*08c0*/ 	.word	0x000181e0


	//   ....[109]....
        /*08c4*/ 	.word	0x00018260


	//   ....[110]....
        /*08c8*/ 	.word	0x00018d90


	//   ....[111]....
        /*08cc*/ 	.word	0x000193f0


	//   ....[112]....
        /*08d0*/ 	.word	0x000195b0


	//   ....[113]....
        /*08d4*/ 	.word	0x00019600


	//   ....[114]....
        /*08d8*/ 	.word	0x00019660


	//   ....[115]....
        /*08dc*/ 	.word	0x00019750


	//   ....[116]....
        /*08e0*/ 	.word	0x000197b0


	//   ....[117]....
        /*08e4*/ 	.word	0x000198a0


	//   ....[118]....
        /*08e8*/ 	.word	0x00019900


	//   ....[119]....
        /*08ec*/ 	.word	0x000199f0


	//   ....[120]....
        /*08f0*/ 	.word	0x00019a50


	//   ....[121]....
        /*08f4*/ 	.word	0x00019b40


	//   ....[122]....
        /*08f8*/ 	.word	0x00019ba0


	//   ....[123]....
        /*08fc*/ 	.word	0x00019c90


	//   ....[124]....
        /*0900*/ 	.word	0x00019cf0


	//   ....[125]....
        /*0904*/ 	.word	0x00019dc0


	//   ....[126]....
        /*0908*/ 	.word	0x00019e40


	//   ....[127]....
        /*090c*/ 	.word	0x00019f10


	//   ....[128]....
        /*0910*/ 	.word	0x0001a240


	//   ....[129]....
        /*0914*/ 	.word	0x0001a2e0


	//   ....[130]....
        /*0918*/ 	.word	0x0001a480


	//   ....[131]....
        /*091c*/ 	.word	0x0001a4f0


	//   ....[132]....
        /*0920*/ 	.word	0x0001a560


	//   ....[133]....
        /*0924*/ 	.word	0x0001a5d0


	//   ....[134]....
        /*0928*/ 	.word	0x0001a640


	//   ....[135]....
        /*092c*/ 	.word	0x0001a6c0


	//   ....[136]....
        /*0930*/ 	.word	0x0001a750


	//   ....[137]....
        /*0934*/ 	.word	0x0001a7f0


	//   ....[138]....
        /*0938*/ 	.word	0x0001a860


	//   ....[139]....
        /*093c*/ 	.word	0x0001a8d0


	//   ....[140]....
        /*0940*/ 	.word	0x0001a940


	//   ....[141]....
        /*0944*/ 	.word	0x0001a9c0


	//   ....[142]....
        /*0948*/ 	.word	0x0001aa30


	//   ....[143]....
        /*094c*/ 	.word	0x0001aae0


	//   ....[144]....
        /*0950*/ 	.word	0x0001ab30


	//   ....[145]....
        /*0954*/ 	.word	0x0001abe0


	//   ....[146]....
        /*0958*/ 	.word	0x0001ad10


	//----- nvinfo : EIATTR_REG_RECONFIG
	.align		4
.L_1351:
        /*095c*/ 	.byte	0x01, 0x54
	.zero		2


	//----- nvinfo : EIATTR_SYSCALL_OFFSETS
	.align		4
        /*0960*/ 	.byte	0x04, 0x46
        /*0962*/ 	.short	(.L_1353 - .L_1352)


	//   ....[0]....
.L_1352:
        /*0964*/ 	.word	0x00002330


	//   ....[1]....
        /*0968*/ 	.word	0x00013e80


	//   ....[2]....
        /*096c*/ 	.word	0x00013fd0


	//   ....[3]....
        /*0970*/ 	.word	0x000140c0


	//   ....[4]....
        /*0974*/ 	.word	0x000148d0


	//----- nvinfo : EIATTR_MBARRIER_INSTR_OFFSETS
	.align		4
.L_1353:
        /*0978*/ 	.byte	0x04, 0x39
        /*097a*/ 	.short	(.L_1355 - .L_1354)


	//   ....[0]....
.L_1354:
        /*097c*/ 	.word	0x00000270
        /*0980*/ 	.word	0x000000ff
        /*0984*/ 	.word	0x00022800
        /*0988*/ 	.short	0x0100
        /*098a*/ 	.byte	0x08
	.zero		1


	//   ....[1]....
        /*098c*/ 	.word	0x00000280
        /*0990*/ 	.word	0x000000ff
        /*0994*/ 	.word	0x00022820
        /*0998*/ 	.short	0x0100
        /*099a*/ 	.byte	0x08
	.zero		1


	//   ....[2]....
        /*099c*/ 	.word	0x00000370
        /*09a0*/ 	.word	0x000000ff
        /*09a4*/ 	.word	0x00022830
        /*09a8*/ 	.short	0x0100
        /*09aa*/ 	.byte	0x08
	.zero		1


	//   ....[3]....
        /*09ac*/ 	.word	0x00000380
        /*09b0*/ 	.word	0x000000ff
        /*09b4*/ 	.word	0x00022840
        /*09b8*/ 	.short	0x0100
        /*09ba*/ 	.byte	0x08
	.zero		1


	//   ....[4]....
        /*09bc*/ 	.word	0x00000390
        /*09c0*/ 	.word	0x000000ff
        /*09c4*/ 	.word	0x00022838
        /*09c8*/ 	.short	0x0100
        /*09ca*/ 	.byte	0x08
	.zero		1


	//   ....[5]....
        /*09cc*/ 	.word	0x000003a0
        /*09d0*/ 	.word	0x000000ff
        /*09d4*/ 	.word	0x00022848
        /*09d8*/ 	.short	0x0100
        /*09da*/ 	.byte	0x08
	.zero		1


	//   ....[6]....
        /*09dc*/ 	.word	0x000004d0
        /*09e0*/ 	.word	0x000000ff
        /*09e4*/ 	.word	0x00022850
        /*09e8*/ 	.short	0x0100
        /*09ea*/ 	.byte	0x08
	.zero		1


	//   ....[7]....
        /*09ec*/ 	.word	0x000004e0
        /*09f0*/ 	.word	0x000000ff
        /*09f4*/ 	.word	0x00022860
        /*09f8*/ 	.short	0x0100
        /*09fa*/ 	.byte	0x08
	.zero		1


	//   ....[8]....
        /*09fc*/ 	.word	0x000004f0
        /*0a00*/ 	.word	0x000000ff
        /*0a04*/ 	.word	0x00022858
        /*0a08*/ 	.short	0x0100
        /*0a0a*/ 	.byte	0x08
	.zero		1


	//   ....[9]....
        /*0a0c*/ 	.word	0x00000500
        /*0a10*/ 	.word	0x000000ff
        /*0a14*/ 	.word	0x00022868
        /*0a18*/ 	.short	0x0100
        /*0a1a*/ 	.byte	0x08
	.zero		1


	//   ....[10]....
        /*0a1c*/ 	.word	0x000005f0
        /*0a20*/ 	.word	0x000000ff
        /*0a24*/ 	.word	0x00022870
        /*0a28*/ 	.short	0x0100
        /*0a2a*/ 	.byte	0x06
	.zero		1


	//   ....[11]....
        /*0a2c*/ 	.word	0x00000600
        /*0a30*/ 	.word	0x000000ff
        /*0a34*/ 	.word	0x00022880
        /*0a38*/ 	.short	0x0100
        /*0a3a*/ 	.byte	0x06
	.zero		1


	//   ....[12]....
        /*0a3c*/ 	.word	0x00000610
        /*0a40*/ 	.word	0x000000ff
        /*0a44*/ 	.word	0x00022878
        /*0a48*/ 	.short	0x0100
        /*0a4a*/ 	.byte	0x06
	.zero		1


	//   ....[13]....
        /*0a4c*/ 	.word	0x00000620
        /*0a50*/ 	.word	0x000000ff
        /*0a54*/ 	.word	0x00022888
        /*0a58*/ 	.short	0x0100
        /*0a5a*/ 	.byte	0x06
	.zero		1


	//   ....[14]....
        /*0a5c*/ 	.word	0x00000750
        /*0a60*/ 	.word	0x000000ff
        /*0a64*/ 	.word	0x00022890
        /*0a68*/ 	.short	0x0100
        /*0a6a*/ 	.byte	0x08
	.zero		1


	//   ....[15]....
        /*0a6c*/ 	.word	0x00000760
        /*0a70*/ 	.word	0x000000ff
        /*0a74*/ 	.word	0x000228a0
        /*0a78*/ 	.short	0x0100
        /*0a7a*/ 	.byte	0x08
	.zero		1


	//   ....[16]....
        /*0a7c*/ 	.word	0x00000770
        /*0a80*/ 	.word	0x000000ff
        /*0a84*/ 	.word	0x00022898
        /*0a88*/ 	.short	0x0100
        /*0a8a*/ 	.byte	0x08
	.zero		1


	//   ....[17]....
        /*0a8c*/ 	.word	0x00000780
        /*0a90*/ 	.word	0x000000ff
        /*0a94*/ 	.word	0x000228a8
        /*0a98*/ 	.short	0x0100
        /*0a9a*/ 	.byte	0x08
	.zero		1


	//   ....[18]....
        /*0a9c*/ 	.word	0x000008b0
        /*0aa0*/ 	.word	0x000000ff
        /*0aa4*/ 	.word	0x000228b0
        /*0aa8*/ 	.short	0x0100
        /*0aaa*/ 	.byte	0x08
	.zero		1


	//   ....[19]....
        /*0aac*/ 	.word	0x000008c0
        /*0ab0*/ 	.word	0x000000ff
        /*0ab4*/ 	.word	0x000228c0
        /*0ab8*/ 	.short	0x0100
        /*0aba*/ 	.byte	0x08
	.zero		1


	//   ....[20]....
        /*0abc*/ 	.word	0x000008d0
        /*0ac0*/ 	.word	0x000000ff
        /*0ac4*/ 	.word	0x000228b8
        /*0ac8*/ 	.short	0x0100
        /*0aca*/ 	.byte	0x08
	.zero		1


	//   ....[21]....
        /*0acc*/ 	.word	0x000008e0
        /*0ad0*/ 	.word	0x000000ff
        /*0ad4*/ 	.word	0x000228c8
        /*0ad8*/ 	.short	0x0100
        /*0ada*/ 	.byte	0x08
	.zero		1


	//   ....[22]....
        /*0adc*/ 	.word	0x000023e0
        /*0ae0*/ 	.word	0x00000005
        /*0ae4*/ 	.word	0x00022800
        /*0ae8*/ 	.short	0x010a
        /*0aea*/ 	.byte	0x3f
	.zero		1


	//   ....[23]....
        /*0aec*/ 	.word	0x000024b0
        /*0af0*/ 	.word	0x000000ff
        /*0af4*/ 	.word	0x00022830
        /*0af8*/ 	.short	0x010a
        /*0afa*/ 	.byte	0x15
	.zero		1


	//   ....[24]....
        /*0afc*/ 	.word	0x000024f0
        /*0b00*/ 	.word	0x000000ff
        /*0b04*/ 	.word	0x00022830
        /*0b08*/ 	.short	0x010a
        /*0b0a*/ 	.byte	0x15
	.zero		1


	//   ....[25]....
        /*0b0c*/ 	.word	0x00002960
        /*0b10*/ 	.word	0x00000000
        /*0b14*/ 	.word	0x00000000
        /*0b18*/ 	.short	0x0101
        /*0b1a*/ 	.byte	0x3f
	.zero		1


	//   ....[26]....
        /*0b1c*/ 	.word	0x000047f0
        /*0b20*/ 	.word	0x000000ff
        /*0b24*/ 	.word	0x00022850
        /*0b28*/ 	.short	0x010a
        /*0b2a*/ 	.byte	0x15
	.zero		1


	//   ....[27]....
        /*0b2c*/ 	.word	0x00004830
        /*0b30*/ 	.word	0x000000ff
        /*0b34*/ 	.word	0x00022850
        /*0b38*/ 	.short	0x010a
        /*0b3a*/ 	.byte	0x15
	.zero		1


	//   ....[28]....
        /*0b3c*/ 	.word	0x00004bc0
        /*0b40*/ 	.word	0x000000ff
        /*0b44*/ 	.word	0x00000000
        /*0b48*/ 	.short	0x0101
        /*0b4a*/ 	.byte	0x15
	.zero		1


	//   ....[29]....
        /*0b4c*/ 	.word	0x00004e80
        /*0b50*/ 	.word	0x000000ff
        /*0b54*/ 	.word	0x00022830
        /*0b58*/ 	.short	0x010a
        /*0b5a*/ 	.byte	0x1e
	.zero		1


	//   ....[30]....
        /*0b5c*/ 	.word	0x00004ec0
        /*0b60*/ 	.word	0x000000ff
        /*0b64*/ 	.word	0x00022830
        /*0b68*/ 	.short	0x010a
        /*0b6a*/ 	.byte	0x1e
	.zero		1


	//   ....[31]....
        /*0b6c*/ 	.word	0x000051c0
        /*0b70*/ 	.word	0x00000008
        /*0b74*/ 	.word	0x00000000
        /*0b78*/ 	.short	0x0101
        /*0b7a*/ 	.byte	0x3f
	.zero		1


	//   ....[32]....
        /*0b7c*/ 	.word	0x00007a40
        /*0b80*/ 	.word	0x000000ff
        /*0b84*/ 	.word	0x00022850
        /*0b88*/ 	.short	0x010a
        /*0b8a*/ 	.byte	0x1e
	.zero		1


	//   ....[33]....
        /*0b8c*/ 	.word	0x00007a80
        /*0b90*/ 	.word	0x000000ff
        /*0b94*/ 	.word	0x00022850
        /*0b98*/ 	.short	0x010a
        /*0b9a*/ 	.byte	0x1e
	.zero		1


	//   ....[34]....
        /*0b9c*/ 	.word	0x00007d80
        /*0ba0*/ 	.word	0x0000000a
        /*0ba4*/ 	.word	0x00000000
        /*0ba8*/ 	.short	0x0101
        /*0baa*/ 	.byte	0x3f
	.zero		1


	//   ....[35]....
        /*0bac*/ 	.word	0x00008180
        /*0bb0*/ 	.word	0x000000ff
        /*0bb4*/ 	.word	0x00022830
        /*0bb8*/ 	.short	0x010a
        /*0bba*/ 	.byte	0x16
	.zero		1


	//   ....[36]....
        /*0bbc*/ 	.word	0x000081c0
        /*0bc0*/ 	.word	0x000000ff
        /*0bc4*/ 	.word	0x00022830
        /*0bc8*/ 	.short	0x010a
        /*0bca*/ 	.byte	0x16
	.zero		1


	//   ....[37]....
        /*0bcc*/ 	.word	0x000099f0
        /*0bd0*/ 	.word	0x0000000c
        /*0bd4*/ 	.word	0x00000000
        /*0bd8*/ 	.short	0x0101
        /*0bda*/ 	.byte	0x3f
	.zero		1


	//   ....[38]....
        /*0bdc*/ 	.word	0x00009a60
        /*0be0*/ 	.word	0x000000ff
        /*0be4*/ 	.word	0x00022850
        /*0be8*/ 	.short	0x010a
        /*0bea*/ 	.byte	0x16
	.zero		1


	//   ....[39]....
        /*0bec*/ 	.word	0x00009aa0
        /*0bf0*/ 	.word	0x000000ff
        /*0bf4*/ 	.word	0x00022850
        /*0bf8*/ 	.short	0x010a
        /*0bfa*/ 	.byte	0x16
	.zero		1


	//   ....[40]....
        /*0bfc*/ 	.word	0x00009d80
        /*0c00*/ 	.word	0x0000000a
        /*0c04*/ 	.word	0x00000000
        /*0c08*/ 	.short	0x0101
        /*0c0a*/ 	.byte	0x3f
	.zero		1


	//   ....[41]....
        /*0c0c*/ 	.word	0x00009f00
        /*0c10*/ 	.word	0x000000ff
        /*0c14*/ 	.word	0x00022830
        /*0c18*/ 	.short	0x010a
        /*0c1a*/ 	.byte	0x15
	.zero		1


	//   ....[42]....
        /*0c1c*/ 	.word	0x00009f40
        /*0c20*/ 	.word	0x000000ff
        /*0c24*/ 	.word	0x00022830
        /*0c28*/ 	.short	0x010a
        /*0c2a*/ 	.byte	0x15
	.zero		1


	//   ....[43]....
        /*0c2c*/ 	.word	0x0000a240
        /*0c30*/ 	.word	0x00000000
        /*0c34*/ 	.word	0x00000000
        /*0c38*/ 	.short	0x0101
        /*0c3a*/ 	.byte	0x3f
	.zero		1


	//   ....[44]....
        /*0c3c*/ 	.word	0x0000caa0
        /*0c40*/ 	.word	0x000000ff
        /*0c44*/ 	.word	0x00022850
        /*0c48*/ 	.short	0x010a
        /*0c4a*/ 	.byte	0x15
	.zero		1


	//   ....[45]....
        /*0c4c*/ 	.word	0x0000cae0
        /*0c50*/ 	.word	0x000000ff
        /*0c54*/ 	.word	0x00022850
        /*0c58*/ 	.short	0x010a
        /*0c5a*/ 	.byte	0x15
	.zero		1


	//   ....[46]....
        /*0c5c*/ 	.word	0x0000cde0
        /*0c60*/ 	.word	0x00000009
        /*0c64*/ 	.word	0x00000000
        /*0c68*/ 	.short	0x0101
        /*0c6a*/ 	.byte	0x3f
	.zero		1


	//   ....[47]....
        /*0c6c*/ 	.word	0x0000f3b0
        /*0c70*/ 	.word	0x000000ff
        /*0c74*/ 	.word	0x00000000
        /*0c78*/ 	.short	0x0101
        /*0c7a*/ 	.byte	0x06
	.zero		1


	//   ....[48]....
        /*0c7c*/ 	.word	0x0000fad0
        /*0c80*/ 	.word	0x000000ff
        /*0c84*/ 	.word	0x00000000
        /*0c88*/ 	.short	0x0101
        /*0c8a*/ 	.byte	0x09
	.zero		1


	//   ....[49]....
        /*0c8c*/ 	.word	0x000144b0
        /*0c90*/ 	.word	0x00000000
        /*0c94*/ 	.word	0x00022840
        /*0c98*/ 	.short	0x010a
        /*0c9a*/ 	.byte	0x3f
	.zero		1


	//   ....[50]....
        /*0c9c*/ 	.word	0x000151b0
        /*0ca0*/ 	.word	0x00000013
        /*0ca4*/ 	.word	0x00022800
        /*0ca8*/ 	.short	0x0107
        /*0caa*/ 	.byte	0x3f
	.zero		1


	//   ....[51]....
        /*0cac*/ 	.word	0x000152a0
        /*0cb0*/ 	.word	0x00000013
        /*0cb4*/ 	.word	0x00022800
        /*0cb8*/ 	.short	0x0101
        /*0cba*/ 	.byte	0x3f
	.zero		1


	//   ....[52]....
        /*0cbc*/ 	.word	0x000152c0
        /*0cc0*/ 	.word	0x00000013
        /*0cc4*/ 	.word	0x00022820
        /*0cc8*/ 	.short	0x010a
        /*0cca*/ 	.byte	0x3f
	.zero		1


	//   ....[53]....
        /*0ccc*/ 	.word	0x000153a0
        /*0cd0*/ 	.word	0x00000002
        /*0cd4*/ 	.word	0x00022860
        /*0cd8*/ 	.short	0x010a
        /*0cda*/ 	.byte	0x3f
	.zero		1


	//   ....[54]....
        /*0cdc*/ 	.word	0x00015cd0
        /*0ce0*/ 	.word	0x00000003
        /*0ce4*/ 	.word	0x00022840
        /*0ce8*/ 	.short	0x010a
        /*0cea*/ 	.byte	0x3f
	.zero		1


	//   ....[55]....
        /*0cec*/ 	.word	0x00015f30
        /*0cf0*/ 	.word	0x00000003
        /*0cf4*/ 	.word	0x00022860
        /*0cf8*/ 	.short	0x010a
        /*0cfa*/ 	.byte	0x3f
	.zero		1


	//   ....[56]....
        /*0cfc*/ 	.word	0x00016720
        /*0d00*/ 	.word	0x00000004
        /*0d04*/ 	.word	0x00022840
        /*0d08*/ 	.short	0x010a
        /*0d0a*/ 	.byte	0x3f
	.zero		1


	//   ....[57]....
        /*0d0c*/ 	.word	0x00016970
        /*0d10*/ 	.word	0x00000004
        /*0d14*/ 	.word	0x00022860
        /*0d18*/ 	.short	0x010a
        /*0d1a*/ 	.byte	0x3f
	.zero		1


	//   ....[58]....
        /*0d1c*/ 	.word	0x000170f0
        /*0d20*/ 	.word	0x00000002
        /*0d24*/ 	.word	0x00022840
        /*0d28*/ 	.short	0x010a
        /*0d2a*/ 	.byte	0x3f
	.zero		1


	//   ....[59]....
        /*0d2c*/ 	.word	0x00017350
        /*0d30*/ 	.word	0x00000002
        /*0d34*/ 	.word	0x00022860
        /*0d38*/ 	.short	0x010a
        /*0d3a*/ 	.byte	0x3f
	.zero		1


	//   ....[60]....
        /*0d3c*/ 	.word	0x00018d10
        /*0d40*/ 	.word	0x00000000
        /*0d44*/ 	.word	0x00022820
        /*0d48*/ 	.short	0x010a
        /*0d4a*/ 	.byte	0x3f
	.zero		1


	//   ....[61]....
        /*0d4c*/ 	.word	0x00018ed0
        /*0d50*/ 	.word	0x00000006
        /*0d54*/ 	.word	0x00000000
        /*0d58*/ 	.short	0x010a
        /*0d5a*/ 	.byte	0x3f
	.zero		1


	//   ....[62]....
        /*0d5c*/ 	.word	0x00018f40
        /*0d60*/ 	.word	0x00000007
        /*0d64*/ 	.word	0x00000000
        /*0d68*/ 	.short	0x010a
        /*0d6a*/ 	.byte	0x3f
	.zero		1


	//   ....[63]....
        /*0d6c*/ 	.word	0x00018fb0
        /*0d70*/ 	.word	0x00000004
        /*0d74*/ 	.word	0x00000000
        /*0d78*/ 	.short	0x010a
        /*0d7a*/ 	.byte	0x3f
	.zero		1


	//   ....[64]....
        /*0d7c*/ 	.word	0x00018fe0
        /*0d80*/ 	.word	0x00000003
        /*0d84*/ 	.word	0x00000000
        /*0d88*/ 	.short	0x010a
        /*0d8a*/ 	.byte	0x3f
	.zero		1


	//   ....[65]....
        /*0d8c*/ 	.word	0x00019040
        /*0d90*/ 	.word	0x00000005
        /*0d94*/ 	.word	0x00022800
        /*0d98*/ 	.short	0x010a
        /*0d9a*/ 	.byte	0x3f
	.zero		1


	//   ....[66]....
        /*0d9c*/ 	.word	0x000190a0
        /*0da0*/ 	.word	0x00000003
        /*0da4*/ 	.word	0x00022830
        /*0da8*/ 	.short	0x010a
        /*0daa*/ 	.byte	0x3f
	.zero		1


	//   ....[67]....
        /*0dac*/ 	.word	0x00019100
        /*0db0*/ 	.word	0x00000009
        /*0db4*/ 	.word	0x00022850
        /*0db8*/ 	.short	0x010a
        /*0dba*/ 	.byte	0x3f
	.zero		1


	//   ....[68]....
        /*0dbc*/ 	.word	0x00019160
        /*0dc0*/ 	.word	0x00000004
        /*0dc4*/ 	.word	0x00022830
        /*0dc8*/ 	.short	0x010a
        /*0dca*/ 	.byte	0x3f
	.zero		1


	//   ....[69]....
        /*0dcc*/ 	.word	0x000191b0
        /*0dd0*/ 	.word	0x0000000a
        /*0dd4*/ 	.word	0x00022850
        /*0dd8*/ 	.short	0x010a
        /*0dda*/ 	.byte	0x3f
	.zero		1


	//   ....[70]....
        /*0ddc*/ 	.word	0x00019210
        /*0de0*/ 	.word	0x00000000
        /*0de4*/ 	.word	0x00022830
        /*0de8*/ 	.short	0x010a
        /*0dea*/ 	.byte	0x3f
	.zero		1


	//   ....[71]....
        /*0dec*/ 	.word	0x00019260
        /*0df0*/ 	.word	0x0000000a
        /*0df4*/ 	.word	0x00022850
        /*0df8*/ 	.short	0x010a
        /*0dfa*/ 	.byte	0x3f
	.zero		1


	//   ....[72]....
        /*0dfc*/ 	.word	0x000192c0
        /*0e00*/ 	.word	0x00000007
        /*0e04*/ 	.word	0x00022830
        /*0e08*/ 	.short	0x010a
        /*0e0a*/ 	.byte	0x3f
	.zero		1


	//   ....[73]....
        /*0e0c*/ 	.word	0x00019310
        /*0e10*/ 	.word	0x00000009
        /*0e14*/ 	.word	0x00022850
        /*0e18*/ 	.short	0x010a
        /*0e1a*/ 	.byte	0x3f
	.zero		1


	//   ....[74]....
        /*0e1c*/ 	.word	0x000194b0
        /*0e20*/ 	.word	0x00000000
        /*0e24*/ 	.word	0x00022840
        /*0e28*/ 	.short	0x010a
        /*0e2a*/ 	.byte	0x3f
	.zero		1


	//   ....[75]....
        /*0e2c*/ 	.word	0x00019f50
        /*0e30*/ 	.word	0x00000013
        /*0e34*/ 	.word	0x00022820
        /*0e38*/ 	.short	0x010a
        /*0e3a*/ 	.byte	0x3f
	.zero		1


	//   ....[76]....
        /*0e3c*/ 	.word	0x00019fa0
        /*0e40*/ 	.word	0x00000002
        /*0e44*/ 	.word	0x00022860
        /*0e48*/ 	.short	0x010a
        /*0e4a*/ 	.byte	0x3f
	.zero		1


	//   ....[77]....
        /*0e4c*/ 	.word	0x00019ff0
        /*0e50*/ 	.word	0x00000003
        /*0e54*/ 	.word	0x00022840
        /*0e58*/ 	.short	0x010a
        /*0e5a*/ 	.byte	0x3f
	.zero		1


	//   ....[78]....
        /*0e5c*/ 	.word	0x0001a040
        /*0e60*/ 	.word	0x00000003
        /*0e64*/ 	.word	0x00022860
        /*0e68*/ 	.short	0x010a
        /*0e6a*/ 	.byte	0x3f
	.zero		1


	//   ....[79]....
        /*0e6c*/ 	.word	0x0001a090
        /*0e70*/ 	.word	0x00000004
        /*0e74*/ 	.word	0x00022840
        /*0e78*/ 	.short	0x010a
        /*0e7a*/ 	.byte	0x3f
	.zero		1


	//   ....[80]....
        /*0e7c*/ 	.word	0x0001a0e0
        /*0e80*/ 	.word	0x00000004
        /*0e84*/ 	.word	0x00022860
        /*0e88*/ 	.short	0x010a
        /*0e8a*/ 	.byte	0x3f
	.zero		1


	//   ....[81]....
        /*0e8c*/ 	.word	0x0001a130
        /*0e90*/ 	.word	0x00000002
        /*0e94*/ 	.word	0x00022840
        /*0e98*/ 	.short	0x010a
        /*0e9a*/ 	.byte	0x3f
	.zero		1


	//   ....[82]....
        /*0e9c*/ 	.word	0x0001a180
        /*0ea0*/ 	.word	0x00000002
        /*0ea4*/ 	.word	0x00022860
        /*0ea8*/ 	.short	0x010a
        /*0eaa*/ 	.byte	0x3f
	.zero		1


	//   ....[83]....
        /*0eac*/ 	.word	0x0001ac30
        /*0eb0*/ 	.word	0x00000000
        /*0eb4*/ 	.word	0x00022820
        /*0eb8*/ 	.short	0x010a
        /*0eba*/ 	.byte	0x3f
	.zero		1


	//   ....[84]....
        /*0ebc*/ 	.word	0x0001add0
        /*0ec0*/ 	.word	0x00000006
        /*0ec4*/ 	.word	0x00000000
        /*0ec8*/ 	.short	0x010a
        /*0eca*/ 	.byte	0x3f
	.zero		1


	//   ....[85]....
        /*0ecc*/ 	.word	0x0001ae20
        /*0ed0*/ 	.word	0x00000007
        /*0ed4*/ 	.word	0x00000000
        /*0ed8*/ 	.short	0x010a
        /*0eda*/ 	.byte	0x3f
	.zero		1


	//   ....[86]....
        /*0edc*/ 	.word	0x0001ae70
        /*0ee0*/ 	.word	0x00000004
        /*0ee4*/ 	.word	0x00000000
        /*0ee8*/ 	.short	0x010a
        /*0eea*/ 	.byte	0x3f
	.zero		1


	//----- nvinfo : EIATTR_NUM_MBARRIERS
	.align		4
.L_1355:
        /*0eec*/ 	.byte	0x03, 0x38
        /*0eee*/ 	.short	0x0016


	//----- nvinfo : EIATTR_EXIT_INSTR_OFFSETS
	.align		4
        /*0ef0*/ 	.byte	0x04, 0x1c
        /*0ef2*/ 	.short	(.L_1357 - .L_1356)


	//   ....[0]....
.L_1356:
        /*0ef4*/ 	.word	0x00000a70


	//   ....[1]....
        /*0ef8*/ 	.word	0x00011e50


	//   ....[2]....
        /*0efc*/ 	.word	0x00019030


	//----- nvinfo : EIATTR_MAX_THREADS
	.align		4
.L_1357:
        /*0f00*/ 	.byte	0x04, 0x05
        /*0f02*/ 	.short	(.L_1359 - .L_1358)
.L_1358:
        /*0f04*/ 	.word	0x00000180
        /*0f08*/ 	.word	0x00000001
        /*0f0c*/ 	.word	0x00000001


	//----- nvinfo : EIATTR_CRS_STACK_SIZE
	.align		4
.L_1359:
        /*0f10*/ 	.byte	0x04, 0x1e
        /*0f12*/ 	.short	(.L_1361 - .L_1360)
.L_1360:
        /*0f14*/ 	.word	0x00000000


	//----- nvinfo : EIATTR_CBANK_PARAM_SIZE
	.align		4
.L_1361:
        /*0f18*/ 	.byte	0x03, 0x19
        /*0f1a*/ 	.short	0x0af0


	//----- nvinfo : EIATTR_PARAM_CBANK
	.align		4
        /*0f1c*/ 	.byte	0x04, 0x0a
        /*0f1e*/ 	.short	(.L_1363 - .L_1362)
	.align		4
.L_1362:
        /*0f20*/ 	.word	index@(.nv.constant0._ZN7cutlass13device_kernelIN5flash11enable_sm90INS1_16FlashAttnFwdSm90INS1_25CollectiveMainloopFwdSm90ILi2EN4cute5tupleIJNS5_1CILi1EEES8_S8_EEENS6_IJNS7_ILi128EEENS7_ILi96EEENS7_ILi64EEEEEELi256ENS_6half_tEfNS_4arch4Sm90ELb0ELb1ELb0ELb1ELb0ELb0ELb0ELb1ELb0ELb1ELb1ELb0EEENS1_21CollectiveEpilogueFwdINS6_IJSA_NS7_ILi256EEESB_EEES9_SE_SG_Li256ELb1ELb1ELb1ELb0EEENS1_36VarlenDynamicPersistentTileSchedulerILi128ELi96ELi256ELi128ELb1ELb1ELb1ELb1ELb0ELb1EEEEEEEEEvNT_6ParamsE)
        /*0f24*/ 	.short	0x0210
        /*0f26*/ 	.short	0x0af0


	//----- nvinfo : EIATTR_SW_WAR
	.align		4
.L_1363:
        /*0f28*/ 	.byte	0x04, 0x36
        /*0f2a*/ 	.short	(.L_1365 - .L_1364)
.L_1364:
        /*0f2c*/ 	.word	0x00000008
.L_1365:


//--------------------- .nv.info._ZN7cutlass13device_kernelIN5flash11enable_sm90INS1_16FlashAttnFwdSm90INS1_25CollectiveMainloopFwdSm90ILi2EN4cute5tupleIJNS5_1CILi1EEES8_S8_EEENS6_IJNS7_ILi128EEENS7_ILi96EEENS7_ILi64EEEEEELi256ENS_6half_tEfNS_4arch4Sm90ELb0ELb1ELb0ELb1ELb0ELb1ELb0ELb1ELb0ELb1ELb1ELb0EEENS1_21CollectiveEpilogueFwdINS6_IJSA_NS7_ILi256EEESB_EEES9_SE_SG_Li256ELb1ELb1ELb1ELb0EEENS1_36VarlenDynamicPersistentTileSchedulerILi128ELi96ELi256ELi128ELb1ELb1ELb1ELb1ELb0ELb1EEEEEEEEEvNT_6ParamsE --------------------------
	.section	.nv.info._ZN7cutlass13device_kernelIN5flash11enable_sm90INS1_16FlashAttnFwdSm90INS1_25CollectiveMainloopFwdSm90ILi2EN4cute5tupleIJNS5_1CILi1EEES8_S8_EEENS6_IJNS7_ILi128EEENS7_ILi96EEENS7_ILi64EEEEEELi256ENS_6half_tEfNS_4arch4Sm90ELb0ELb1ELb0ELb1ELb0ELb1ELb0ELb1ELb0ELb1ELb1ELb0EEENS1_21CollectiveEpilogueFwdINS6_IJSA_NS7_ILi256EEESB_EEES9_SE_SG_Li256ELb1ELb1ELb1ELb0EEENS1_36VarlenDynamicPersistentTileSchedulerILi128ELi96ELi256ELi128ELb1ELb1ELb1ELb1ELb0ELb1EEEEEEEEEvNT_6ParamsE,"",@"SHT_CUDA_INFO"
	.sectionflags	@""
	.align	4


	//----- nvinfo : EIATTR_CUDA_API_VERSION
	.align		4
        /*0000*/ 	.byte	0x04, 0x37
        /*0002*/ 	.short	(.L_1367 - .L_1366)
.L_1366:
        /*0004*/ 	.word	0x00000082


	//----- nvinfo : EIATTR_KPARAM_INFO
	.align		4
.L_1367:
        /*0008*/ 	.byte	0x04, 0x17
        /*000a*/ 	.short	(.L_1369 - .L_1368)
.L_1368:
        /*000c*/ 	.word	0x00000000
        /*0010*/ 	.short	0x0000
        /*0012*/ 	.short	0x0070
        /*0014*/ 	.byte	0x00, 0xf0, 0x01, 0x2a


	//----- nvinfo : EIATTR_SPARSE_MMA_MASK
	.align		4
.L_1369:
        /*0018*/ 	.byte	0x03, 0x50
        /*001a*/ 	.short	0x0000


	//----- nvinfo : EIATTR_MAXREG_COUNT
	.align		4
        /*001c*/ 	.byte	0x03, 0x1b
        /*001e*/ 	.short	0x00a8


	//----- nvinfo : EIATTR_NUM_BARRIERS
	.align		4
        /*0020*/ 	.byte	0x02, 0x4c
        /*0022*/ 	.byte	0x10
	.zero		1


	//----- nvinfo : EIATTR_EXTERNS
	.align		4
        /*0024*/ 	.byte	0x04, 0x0f
        /*0026*/ 	.short	(.L_1371 - .L_1370)


	//   ....[0]....
	.align		4
.L_1370:
        /*0028*/ 	.word	index@(__assertfail)


	//----- nvinfo : EIATTR_ANNOTATIONS
	.align		4
.L_1371:
        /*002c*/ 	.byte	0x04, 0x55
        /*002e*/ 	.short	(.L_1373 - .L_1372)


	//   ....[0]....
.L_1372:
        /* <DEDUP_REMOVED lines=84> */


	//----- nvinfo : EIATTR_MERCURY_ISA_VERSION
	.align		4
.L_1373:
        /*0560*/ 	.byte	0x03, 0x5f
        /*0562*/ 	.short	0x0101


	//----- nvinfo : EIATTR_UNUSED_LOAD_BYTE_OFFSET
	.align		4
        /*0564*/ 	.byte	0x04, 0x44
        /*0566*/ 	.short	(.L_1375 - .L_1374)


	//   ....[0]....
.L_1374:
        /*0568*/ 	.word	0x00000ae0
        /*056c*/ 	.word	0x0000fff0


	//   ....[1]....
        /*0570*/ 	.word	0x000156a0
        /*0574*/ 	.word	0x0000fff0


	//----- nvinfo : EIATTR_INT_WARP_WIDE_INSTR_OFFSETS
	.align		4
.L_1375:
        /*0578*/ 	.byte	0x04, 0x31
        /*057a*/ 	.short	(.L_1377 - .L_1376)


	//   ....[0]....
.L_1376:
        /*057c*/ 	.word	0x00000190


	//   ....[1]....
        /*0580*/ 	.word	0x000001d0


	//   ....[2]....
        /*0584*/ 	.word	0x00000240


	//   ....[3]....
        /*0588*/ 	.word	0x0001e120


	//   ....[4]....
        /*058c*/ 	.word	0x0001e1b0


	//   ....[5]....
        /*0590*/ 	.word	0x00021e30


	//   ....[6]....
        /*0594*/ 	.word	0x00021ec0


	//----- nvinfo : EIATTR_COOP_GROUP_MASK_REGIDS
	.align		4
.L_1377:
        /*0598*/ 	.byte	0x04, 0x29
        /*059a*/ 	.short	(.L_1379 - .L_1378)


	//   ....[0]....
.L_1378:
        /*059c*/ 	.word	0xffffffff


	//   ....[1]....
        /*05a0*/ 	.word	0xffffffff


	//   ....[2]....
        /*05a4*/ 	.word	0xffffffff


	//   ....[3]....
        /*05a8*/ 	.word	0xffffffff


	//   ....[4]....
        /*05ac*/ 	.word	0xffffffff


	//   ....[5]....
        /*05b0*/ 	.word	0xffffffff


	//   ....[6]....
        /*05b4*/ 	.word	0xffffffff


	//   ....[7]....
        /*05b8*/ 	.word	0xffffffff


	//   ....[8]....
        /*05bc*/ 	.word	0xffffffff


	//   ....[9]....
        /*05c0*/ 	.word	0xffffffff


	//   ....[10]....
        /*05c4*/ 	.word	0xffffffff


	//   ....[11]....
        /*05c8*/ 	.word	0xffffffff


	//   ....[12]....
        /*05cc*/ 	.word	0xffffffff


	//   ....[13]....
        /*05d0*/ 	.word	0xffffffff


	//   ....[14]....
        /*05d4*/ 	.word	0xffffffff


	//   ....[15]....
        /*05d8*/ 	.word	0xffffffff


	//   ....[16]....
        /*05dc*/ 	.word	0xffffffff


	//   ....[17]....
        /*05e0*/ 	.word	0xffffffff


	//   ....[18]....
        /*05e4*/ 	.word	0xffffffff


	//   ....[19]....
        /*05e8*/ 	.word	0xffffffff


	//   ....[20]....
        /*05ec*/ 	.word	0xffffffff


	//   ....[21]....
        /*05f0*/ 	.word	0xffffffff


	//   ....[22]....
        /*05f4*/ 	.word	0xffffffff


	//   ....[23]....
        /*05f8*/ 	.word	0xffffffff


	//   ....[24]....
        /*05fc*/ 	.word	0xffffffff


	//   ....[25]....
        /*0600*/ 	.word	0xffffffff


	//   ....[26]....
        /*0604*/ 	.word	0xffffffff


	//   ....[27]....
        /*0608*/ 	.word	0xffffffff


	//   ....[28]....
        /*060c*/ 	.word	0xffffffff


	//   ....[29]....
        /*0610*/ 	.word	0xffffffff


	//   ....[30]....
        /*0614*/ 	.word	0xffffffff


	//   ....[31]....
        /*0618*/ 	.word	0xffffffff


	//   ....[32]....
        /*061c*/ 	.word	0xffffffff


	//   ....[33]....
        /*0620*/ 	.word	0xffffffff


	//   ....[34]....
        /*0624*/ 	.word	0xffffffff


	//   ....[35]....
        /*0628*/ 	.word	0xffffffff


	//   ....[36]....
        /*062c*/ 	.word	0xffffffff


	//   ....[37]....
        /*0630*/ 	.word	0xffffffff


	//   ....[38]....
        /*0634*/ 	.word	0xffffffff


	//   ....[39]....
        /*0638*/ 	.word	0xffffffff


	//   ....[40]....
        /*063c*/ 	.word	0xffffffff


	//   ....[41]....
        /*0640*/ 	.word	0xffffffff


	//   ....[42]....
        /*0644*/ 	.word	0xffffffff


	//   ....[43]....
        /*0648*/ 	.word	0xffffffff


	//   ....[44]....
        /*064c*/ 	.word	0xffffffff


	//   ....[45]....
        /*0650*/ 	.word	0xffffffff


	//   ....[46]....
        /*0654*/ 	.word	0xffffffff


	//   ....[47]....
        /*0658*/ 	.word	0xffffffff


	//   ....[48]....
        /*065c*/ 	.word	0xffffffff


	//   ....[49]....
        /*0660*/ 	.word	0xffffffff


	//   ....[50]....
        /*0664*/ 	.word	0xffffffff


	//   ....[51]....
        /*0668*/ 	.word	0xffffffff


	//   ....[52]....
        /*066c*/ 	.word	0xffffffff


	//   ....[53]....
        /*0670*/ 	.word	0xffffffff


	//   ....[54]....
        /*0674*/ 	.word	0xffffffff


	//   ....[55]....
        /*0678*/ 	.word	0xffffffff


	//   ....[56]....
        /*067c*/ 	.word	0xffffffff


	//   ....[57]....
        /*0680*/ 	.word	0xffffffff


	//   ....[58]....
        /*0684*/ 	.word	0xffffffff


	//   ....[59]....
        /*0688*/ 	.word	0xffffffff


	//   ....[60]....
        /*068c*/ 	.word	0xffffffff


	//   ....[61]....
        /*0690*/ 	.word	0xffffffff


	//   ....[62]....
        /*0694*/ 	.word	0xffffffff


	//   ....[63]....
        /*0698*/ 	.word	0xffffffff


	//   ....[64]....
        /*069c*/ 	.word	0xffffffff


	//   ....[65]....
        /*06a0*/ 	.word	0xffffffff


	//   ....[66]....
        /*06a4*/ 	.word	0xffffffff


	//   ....[67]....
        /*06a8*/ 	.word	0xffffffff


	//   ....[68]....
        /*06ac*/ 	.word	0xffffffff


	//   ....[69]....
        /*06b0*/ 	.word	0xffffffff


	//   ....[70]....
        /*06b4*/ 	.word	0xffffffff


	//   ....[71]....
        /*06b8*/ 	.word	0xffffffff


	//   ....[72]....
        /*06bc*/ 	.word	0xffffffff


	//   ....[73]....
        /*06c0*/ 	.word	0xffffffff


	//   ....[74]....
        /*06c4*/ 	.word	0xffffffff


	//   ....[75]....
        /*06c8*/ 	.word	0xffffffff


	//   ....[76]....
        /*06cc*/ 	.word	0xffffffff


	//   ....[77]....
        /*06d0*/ 	.word	0xffffffff


	//   ....[78]....
        /*06d4*/ 	.word	0xffffffff


	//   ....[79]....
        /*06d8*/ 	.word	0xffffffff


	//   ....[80]....
        /*06dc*/ 	.word	0xffffffff


	//   ....[81]....
        /*06e0*/ 	.word	0xffffffff


	//   ....[82]....
        /*06e4*/ 	.word	0xffffffff


	//   ....[83]....
        /*06e8*/ 	.word	0xffffffff


	//   ....[84]....
        /*06ec*/ 	.word	0xffffffff


	//   ....[85]....
        /*06f0*/ 	.word	0xffffffff


	//   ....[86]....
        /*06f4*/ 	.word	0xffffffff


	//   ....[87]....
        /*06f8*/ 	.word	0xffffffff


	//   ....[88]....
        /*06fc*/ 	.word	0xffffffff


	//   ....[89]....
        /*0700*/ 	.word	0xffffffff


	//   ....[90]....
        /*0704*/ 	.word	0xffffffff


	//   ....[91]....
        /*0708*/ 	.word	0xffffffff


	//   ....[92]....
        /*070c*/ 	.word	0xffffffff


	//   ....[93]....
        /*0710*/ 	.word	0xffffffff


	//   ....[94]....
        /*0714*/ 	.word	0xffffffff


	//   ....[95]....
        /*0718*/ 	.word	0xffffffff


	//   ....[96]....
        /*071c*/ 	.word	0xffffffff


	//   ....[97]....
        /*0720*/ 	.word	0xffffffff


	//   ....[98]....
        /*0724*/ 	.word	0xffffffff


	//   ....[99]....
        /*0728*/ 	.word	0xffffffff


	//   ....[100]....
        /*072c*/ 	.word	0xffffffff


	//   ....[101]....
        /*0730*/ 	.word	0xffffffff


	//   ....[102]....
        /*0734*/ 	.word	0xffffffff


	//   ....[103]....
        /*0738*/ 	.word	0xffffffff


	//   ....[104]....
        /*073c*/ 	.word	0xffffffff


	//   ....[105]....
        /*0740*/ 	.word	0xffffffff


	//   ....[106]....
        /*0744*/ 	.word	0xffffffff


	//   ....[107]....
        /*0748*/ 	.word	0xffffffff


	//   ....[108]....
        /*074c*/ 	.word	0xffffffff


	//   ....[109]....
        /*0750*/ 	.word	0xffffffff


	//   ....[110]....
        /*0754*/ 	.word	0xffffffff


	//   ....[111]....
        /*0758*/ 	.word	0xffffffff


	//   ....[112]....
        /*075c*/ 	.word	0xffffffff


	//   ....[113]....
        /*0760*/ 	.word	0xffffffff


	//   ....[114]....
        /*0764*/ 	.word	0xffffffff


	//   ....[115]....
        /*0768*/ 	.word	0xffffffff


	//   ....[116]....
        /*076c*/ 	.word	0xffffffff


	//   ....[117]....
        /*0770*/ 	.word	0xffffffff


	//   ....[118]....
        /*0774*/ 	.word	0xffffffff


	//   ....[119]....
        /*0778*/ 	.word	0xffffffff


	//   ....[120]....
        /*077c*/ 	.word	0xffffffff


	//   ....[121]....
        /*0780*/ 	.word	0xffffffff


	//   ....[122]....
        /*0784*/ 	.word	0xffffffff


	//   ....[123]....
        /*0788*/ 	.word	0xffffffff


	//   ....[124]....
        /*078c*/ 	.word	0xffffffff


	//   ....[125]....
        /*0790*/ 	.word	0xffffffff


	//   ....[126]....
        /*0794*/ 	.word	0xffffffff


	//   ....[127]....
        /*0798*/ 	.word	0xffffffff


	//   ....[128]....
        /*079c*/ 	.word	0x0500000f


	//   ....[129]....
        /*07a0*/ 	.word	0x0500000f


	//   ....[130]....
        /*07a4*/ 	.word	0x0500000f


	//   ....[131]....
        /*07a8*/ 	.word	0x0500000f


	//   ....[132]....
        /*07ac*/ 	.word	0x0500000f


	//   ....[133]....
        /*07b0*/ 	.word	0x0500000f


	//   ....[134]....
        /*07b4*/ 	.word	0x0500000f


	//   ....[135]....
        /*07b8*/ 	.word	0x0500000f


	//   ....[136]....
        /*07bc*/ 	.word	0x0500000f


	//   ....[137]....
        /*07c0*/ 	.word	0x0500000f


	//   ....[138]....
        /*07c4*/ 	.word	0x0500000f


	//   ....[139]....
        /*07c8*/ 	.word	0x0500000f


	//   ....[140]....
        /*07cc*/ 	.word	0x0500000f


	//   ....[141]....
        /*07d0*/ 	.word	0x0500000f


	//   ....[142]....
        /*07d4*/ 	.word	0x0500000f


	//   ....[143]....
        /*07d8*/ 	.word	0x0500000f


	//   ....[144]....
        /*07dc*/ 	.word	0x0500000f


	//   ....[145]....
        /*07e0*/ 	.word	0x0500000f


	//   ....[146]....
        /*07e4*/ 	.word	0x0500000f


	//   ....[147]....
        /*07e8*/ 	.word	0x0500000f


	//   ....[148]....
        /*07ec*/ 	.word	0x0500000f


	//   ....[149]....
        /*07f0*/ 	.word	0x0500000f


	//   ....[150]....
        /*07f4*/ 	.word	0x0500000f


	//   ....[151]....
        /*07f8*/ 	.word	0x0500000f


	//   ....[152]....
        /*07fc*/ 	.word	0x0500000f


	//   ....[153]....
        /*0800*/ 	.word	0x0500000f


	//   ....[154]....
        /*0804*/ 	.word	0x0500000f


	//   ....[155]....
        /*0808*/ 	.word	0x0500000f


	//   ....[156]....
        /*080c*/ 	.word	0x0500000f


	//   ....[157]....
        /*0810*/ 	.word	0x0500000f


	//   ....[158]....
        /*0814*/ 	.word	0x0500000f


	//   ....[159]....
        /*0818*/ 	.word	0x0500000f


	//   ....[160]....
        /*081c*/ 	.word	0x0500000f


	//   ....[161]....
        /*0820*/ 	.word	0x0500000f


	//   ....[162]....
        /*0824*/ 	.word	0x0500000f


	//   ....[163]....
        /*0828*/ 	.word	0x0500000f


	//   ....[164]....
        /*082c*/ 	.word	0x0500000f


	//   ....[165]....
        /*0830*/ 	.word	0x0500000f


	//   ....[166]....
        /*0834*/ 	.word	0x0500000f


	//   ....[167]....
        /*0838*/ 	.word	0x0500000f


	//   ....[168]....
        /*083c*/ 	.word	0x0500000f


	//   ....[169]....
        /*0840*/ 	.word	0x0500000f


	//   ....[170]....
        /*0844*/ 	.word	0x0500000f


	//   ....[171]....
        /*0848*/ 	.word	0x0500000f


	//   ....[172]....
        /*084c*/ 	.word	0x0500000f


	//   ....[173]....
        /*0850*/ 	.word	0x0500000f


	//   ....[174]....
        /*0854*/ 	.word	0x0500000f


	//   ....[175]....
        /*0858*/ 	.word	0x0500000f


	//   ....[176]....
        /*085c*/ 	.word	0x0500000f


	//   ....[177]....
        /*0860*/ 	.word	0x0500000f


	//   ....[178]....
        /*0864*/ 	.word	0x0500000f


	//   ....[179]....
        /*0868*/ 	.word	0x0500000f


	//   ....[180]....
        /*086c*/ 	.word	0x0500000f


	//   ....[181]....
        /*0870*/ 	.word	0x0500000f


	//   ....[182]....
        /*0874*/ 	.word	0x0500000f


	//   ....[183]....
        /*0878*/ 	.word	0x0500000f


	//   ....[184]....
        /*087c*/ 	.word	0x0500000f


	//   ....[185]....
        /*0880*/ 	.word	0x0500000f


	//   ....[186]....
        /*0884*/ 	.word	0x0500000f


	//   ....[187]....
        /*0888*/ 	.word	0x0500000f


	//   ....[188]....
        /*088c*/ 	.word	0x0500000f


	//   ....[189]....
        /*0890*/ 	.word	0x0500000f


	//   ....[190]....
        /*0894*/ 	.word	0x0500000f


	//   ....[191]....
        /*0898*/ 	.word	0x0500000f


	//   ....[192]....
        /*089c*/ 	.word	0x0500000f


	//   ....[193]....
        /*08a0*/ 	.word	0x0500000f


	//   ....[194]....
        /*08a4*/ 	.word	0x0500000f


	//   ....[195]....
        /*08a8*/ 	.word	0x0500000f


	//   ....[196]....
        /*08ac*/ 	.word	0x0500000f


	//   ....[197]....
        /*08b0*/ 	.word	0x0500000f


	//   ....[198]....
        /*08b4*/ 	.word	0x0500000f


	//   ....[199]....
        /*08b8*/ 	.word	0x0500000f


	//   ....[200]....
        /*08bc*/ 	.word	0x0500000f


	//   ....[201]....
        /*08c0*/ 	.word	0x0500000f


	//----- nvinfo : EIATTR_COOP_GROUP_INSTR_OFFSETS
	.align		4
.L_1379:
        /*08c4*/ 	.byte	0x04, 0x28
        /*08c6*/ 	.short	(.L_1381 - .L_1380)


	//   ....[0]....
.L_1380:
        /*08c8*/ 	.word	0x00000070


	//   ....[1]....
        /*08cc*/ 	.word	0x000001a0


	//   ....[2]....
        /*08d0*/ 	.word	0x000001f0


	//   ....[3]....
        /*08d4*/ 	.word	0x00000420


	//   ....[4]....
        /*08d8*/ 	.word	0x00000580


	//   ....[5]....
        /*08dc*/ 	.word	0x000006a0


	//   ....[6]....
        /*08e0*/ 	.word	0x00000800


	//   ....[7]....
        /*08e4*/ 	.word	0x00006b90


	//   ....[8]....
        /*08e8*/ 	.word	0x00007310


	//   ....[9]....
        /*08ec*/ 	.word	0x00007320


	//   ....[10]....
        /*08f0*/ 	.word	0x00007330


	//   ....[11]....
        /*08f4*/ 	.word	0x00007340


	//   ....[12]....
        /*08f8*/ 	.word	0x00007650


	//   ....[13]....
        /*08fc*/ 	.word	0x00007660


	//   ....[14]....
        /*0900*/ 	.word	0x00007670


	//   ....[15]....
        /*0904*/ 	.word	0x00007680


	//   ....[16]....
        /*0908*/ 	.word	0x00008850


	//   ....[17]....
        /*090c*/ 	.word	0x00008870


	//   ....[18]....
        /*0910*/ 	.word	0x00008880


	//   ....[19]....
        /*0914*/ 	.word	0x00008890


	//   ....[20]....
        /*0918*/ 	.word	0x00008980


	//   ....[21]....
        /*091c*/ 	.word	0x000089a0


	//   ....[22]....
        /*0920*/ 	.word	0x00008a30


	//   ....[23]....
        /*0924*/ 	.word	0x00008a60


	//   ....[24]....
        /*0928*/ 	.word	0x00009ff0


	//   ....[25]....
        /*092c*/ 	.word	0x0000a990


	//   ....[26]....
        /*0930*/ 	.word	0x0000afd0


	//   ....[27]....
        /*0934*/ 	.word	0x0000b0e0


	//   ....[28]....
        /*0938*/ 	.word	0x0000b670


	//   ....[29]....
        /*093c*/ 	.word	0x0000b6f0


	//   ....[30]....
        /*0940*/ 	.word	0x0000cac0


	//   ....[31]....
        /*0944*/ 	.word	0x0000d570


	//   ....[32]....
        /*0948*/ 	.word	0x0000db00


	//   ....[33]....
        /*094c*/ 	.word	0x0000dc70


	//   ....[34]....
        /*0950*/ 	.word	0x0000e7a0


	//   ....[35]....
        /*0954*/ 	.word	0x0000e8b0


	//   ....[36]....
        /*0958*/ 	.word	0x00010090


	//   ....[37]....
        /*095c*/ 	.word	0x000100b0


	//   ....[38]....
        /*0960*/ 	.word	0x00010860


	//   ....[39]....
        /*0964*/ 	.word	0x00010910


	//   ....[40]....
        /*0968*/ 	.word	0x00011ec0


	//   ....[41]....
        /*096c*/ 	.word	0x00012930


	//   ....[42]....
        /*0970*/ 	.word	0x00012f70


	//   ....[43]....
        /*0974*/ 	.word	0x00013080


	//   ....[44]....
        /*0978*/ 	.word	0x000139a0


	//   ....[45]....
        /*097c*/ 	.word	0x00013b70


	//   ....[46]....
        /*0980*/ 	.word	0x00014c20


	//   ....[47]....
        /*0984*/ 	.word	0x00014c50


	//   ....[48]....
        /*0988*/ 	.word	0x00014cb0


	//   ....[49]....
        /*098c*/ 	.word	0x00014cc0


	//   ....[50]....
        /*0990*/ 	.word	0x000166e0


	//   ....[51]....
        /*0994*/ 	.word	0x00016700


	//   ....[52]....
        /*0998*/ 	.word	0x00016710


	//   ....[53]....
        /*099c*/ 	.word	0x00016720


	//   ....[54]....
        /*09a0*/ 	.word	0x00017130


	//   ....[55]....
        /*09a4*/ 	.word	0x00017140


	//   ....[56]....
        /*09a8*/ 	.word	0x00017340


	//   ....[57]....
        /*09ac*/ 	.word	0x00017350


	//   ....[58]....
        /*09b0*/ 	.word	0x00017510


	//   ....[59]....
        /*09b4*/ 	.word	0x00017520


	//   ....[60]....
        /*09b8*/ 	.word	0x000176e0


	//   ....[61]....
        /*09bc*/ 	.word	0x000176f0


	//   ....[62]....
        /*09c0*/ 	.word	0x00017b50


	//   ....[63]....
        /*09c4*/ 	.word	0x00017b60


	//   ....[64]....
        /*09c8*/ 	.word	0x000189a0


	//   ....[65]....
        /*09cc*/ 	.word	0x000189b0


	//   ....[66]....
        /*09d0*/ 	.word	0x0001a010


	//   ....[67]....
        /*09d4*/ 	.word	0x0001a020


	//   ....[68]....
        /*09d8*/ 	.word	0x0001a1f0


	//   ....[69]....
        /*09dc*/ 	.word	0x0001a200


	//   ....[70]....
        /*09e0*/ 	.word	0x0001a3c0


	//   ....[71]....
        /*09e4*/ 	.word	0x0001a3d0


	//   ....[72]....
        /*09e8*/ 	.word	0x0001a590


	//   ....[73]....
        /*09ec*/ 	.word	0x0001a5a0


	//   ....[74]....
        /*09f0*/ 	.word	0x0001a7c0


	//   ....[75]....
        /*09f4*/ 	.word	0x0001a9d0


	//   ....[76]....
        /*09f8*/ 	.word	0x0001aa00


	//   ....[77]....
        /*09fc*/ 	.word	0x0001aa30


	//   ....[78]....
        /*0a00*/ 	.word	0x0001aa60


	//   ....[79]....
        /*0a04*/ 	.word	0x0001aa90


	//   ....[80]....
        /*0a08*/ 	.word	0x0001aac0


	//   ....[81]....
        /*0a0c*/ 	.word	0x0001ac60


	//   ....[82]....
        /*0a10*/ 	.word	0x0001ac90


	//   ....[83]....
        /*0a14*/ 	.word	0x0001acc0


	//   ....[84]....
        /*0a18*/ 	.word	0x0001acf0


	//   ....[85]....
        /*0a1c*/ 	.word	0x0001ad20


	//   ....[86]....
        /*0a20*/ 	.word	0x0001ad50


	//   ....[87]....
        /*0a24*/ 	.word	0x0001adf0


	//   ....[88]....
        /*0a28*/ 	.word	0x0001ae20


	//   ....[89]....
        /*0a2c*/ 	.word	0x0001ae30


	//   ....[90]....
        /*0a30*/ 	.word	0x0001ae60


	//   ....[91]....
        /*0a34*/ 	.word	0x0001c6f0


	//   ....[92]....
        /*0a38*/ 	.word	0x0001e6f0


	//   ....[93]....
        /*0a3c*/ 	.word	0x0001f190


	//   ....[94]....
        /*0a40*/ 	.word	0x0001f1b0


	//   ....[95]....
        /*0a44*/ 	.word	0x0001f260


	//   ....[96]....
        /*0a48*/ 	.word	0x0001f270


	//   ....[97]....
        /*0a4c*/ 	.word	0x0001f2f0


	//   ....[98]....
        /*0a50*/ 	.word	0x0001f300


	//   ....[99]....
        /*0a54*/ 	.word	0x0001f380


	//   ....[100]....
        /*0a58*/ 	.word	0x0001f390


	//   ....[101]....
        /*0a5c*/ 	.word	0x0001f410


	//   ....[102]....
        /*0a60*/ 	.word	0x0001f420


	//   ....[103]....
        /*0a64*/ 	.word	0x0001f4a0


	//   ....[104]....
        /*0a68*/ 	.word	0x0001f4b0


	//   ....[105]....
        /*0a6c*/ 	.word	0x0001f530


	//   ....[106]....
        /*0a70*/ 	.word	0x0001f540


	//   ....[107]....
        /*0a74*/ 	.word	0x0001f590


	//   ....[108]....
        /*0a78*/ 	.word	0x0001f5b0


	//   ....[109]....
        /*0a7c*/ 	.word	0x00022150


	//   ....[110]....
        /*0a80*/ 	.word	0x000221d0


	//   ....[111]....
        /*0a84*/ 	.word	0x00022200


	//   ....[112]....
        /*0a88*/ 	.word	0x00022210


	//   ....[113]....
        /*0a8c*/ 	.word	0x00022240


	//   ....[114]....
        /*0a90*/ 	.word	0x00022270


	//   ....[115]....
        /*0a94*/ 	.word	0x000222a0


	//   ....[116]....
        /*0a98*/ 	.word	0x000222d0


	//   ....[117]....
        /*0a9c*/ 	.word	0x00022490


	//   ....[118]....
        /*0aa0*/ 	.word	0x000224c0


	//   ....[119]....
        /*0aa4*/ 	.word	0x000224f0


	//   ....[120]....
        /*0aa8*/ 	.word	0x00022520


	//   ....[121]....
        /*0aac*/ 	.word	0x00022550


	//   ....[122]....
        /*0ab0*/ 	.word	0x00022580


	//   ....[123]....
        /*0ab4*/ 	.word	0x00022650


	//   ....[124]....
        /*0ab8*/ 	.word	0x00022670


	//   ....[125]....
        /*0abc*/ 	.word	0x00022680


	//   ....[126]....
        /*0ac0*/ 	.word	0x00022700


	//   ....[127]....
        /*0ac4*/ 	.word	0x00023230


	//   ....[128]....
        /*0ac8*/ 	.word	0x00023660


	//   ....[129]....
        /*0acc*/ 	.word	0x00023700


	//   ....[130]....
        /*0ad0*/ 	.word	0x00023790


	//   ....[131]....
        /*0ad4*/ 	.word	0x000237e0


	//   ....[132]....
        /*0ad8*/ 	.word	0x00023830


	//   ....[133]....
        /*0adc*/ 	.word	0x000238c0


	//   ....[134]....
        /*0ae0*/ 	.word	0x00023950


	//   ....[135]....
        /*0ae4*/ 	.word	0x000239a0


	//   ....[136]....
        /*0ae8*/ 	.word	0x000239f0


	//   ....[137]....
        /*0aec*/ 	.word	0x00023af0


	//   ....[138]....
        /*0af0*/ 	.word	0x00023ba0


	//   ....[139]....
        /*0af4*/ 	.word	0x00023c20


	//   ....[140]....
        /*0af8*/ 	.word	0x00023c90


	//   ....[141]....
        /*0afc*/ 	.word	0x00023dc0


	//   ....[142]....
        /*0b00*/ 	.word	0x00023ed0


	//   ....[143]....
        /*0b04*/ 	.word	0x00023fa0


	//   ....[144]....
        /*0b08*/ 	.word	0x00023ff0


	//   ....[145]....
        /*0b0c*/ 	.word	0x00024340


	//   ....[146]....
        /*0b10*/ 	.word	0x00024390


	//   ....[147]....
        /*0b14*/ 	.word	0x00024420


	//   ....[148]....
        /*0b18*/ 	.word	0x000244b0


	//   ....[149]....
        /*0b1c*/ 	.word	0x00024540


	//   ....[150]....
        /*0b20*/ 	.word	0x000245d0


	//   ....[151]....
        /*0b24*/ 	.word	0x00024660


	//   ....[152]....
        /*0b28*/ 	.word	0x000246f0


	//   ....[153]....
        /*0b2c*/ 	.word	0x00024770


	//   ....[154]....
        /*0b30*/ 	.word	0x000247c0


	//   ....[155]....
        /*0b34*/ 	.word	0x00024860


	//   ....[156]....
        /*0b38*/ 	.word	0x000248f0


	//   ....[157]....
        /*0b3c*/ 	.word	0x00024970


	//   ....[158]....
        /*0b40*/ 	.word	0x000249c0


	//   ....[159]....
        /*0b44*/ 	.word	0x00024a50


	//   ....[160]....
        /*0b48*/ 	.word	0x00024ae0


	//   ....[161]....
        /*0b4c*/ 	.word	0x00024b70


	//   ....[162]....
        /*0b50*/ 	.word	0x00024c00


	//   ....[163]....
        /*0b54*/ 	.word	0x00024c90


	//   ....[164]....
        /*0b58*/ 	.word	0x00024d20


	//   ....[165]....
        /*0b5c*/ 	.word	0x00024de0


	//   ....[166]....
        /*0b60*/ 	.word	0x000250c0


	//   ....[167]....
        /*0b64*/ 	.word	0x00025280


	//   ....[168]....
        /*0b68*/ 	.word	0x000252d0


	//   ....[169]....
        /*0b6c*/ 	.word	0x00025330


	//   ....[170]....
        /*0b70*/ 	.word	0x00025420


	//   ....[171]....
        /*0b74*/ 	.word	0x00025480


	//   ....[172]....
        /*0b78*/ 	.word	0x00025570


	//   ....[173]....
        /*0b7c*/ 	.word	0x000255d0


	//   ....[174]....
        /*0b80*/ 	.word	0x000256c0


	//   ....[175]....
        /*0b84*/ 	.word	0x00025720


	//   ....[176]....
        /*0b88*/ 	.word	0x00025810


	//   ....[177]....
        /*0b8c*/ 	.word	0x00025870


	//   ....[178]....
        /*0b90*/ 	.word	0x00025960


	//   ....[179]....
        /*0b94*/ 	.word	0x000259c0


	//   ....[180]....
        /*0b98*/ 	.word	0x00025a90


	//   ....[181]....
        /*0b9c*/ 	.word	0x00025b10


	//   ....[182]....
        /*0ba0*/ 	.word	0x00025be0


	//   ....[183]....
        /*0ba4*/ 	.word	0x00025f10


	//   ....[184]....
        /*0ba8*/ 	.word	0x00025fb0


	//   ....[185]....
        /*0bac*/ 	.word	0x00026150


	//   ....[186]....
        /*0bb0*/ 	.word	0x000261d0


	//   ....[187]....
        /*0bb4*/ 	.word	0x00026250


	//   ....[188]....
        /*0bb8*/ 	.word	0x000262d0


	//   ....[189]....
        /*0bbc*/ 	.word	0x00026350


	//   ....[190]....
        /*0bc0*/ 	.word	0x000263e0


	//   ....[191]....
        /*0bc4*/ 	.word	0x00026480


	//   ....[192]....
        /*0bc8*/ 	.word	0x00026530


	//   ....[193]....
        /*0bcc*/ 	.word	0x000265b0


	//   ....[194]....
        /*0bd0*/ 	.word	0x00026630


	//   ....[195]....
        /*0bd4*/ 	.word	0x000266b0


	//   ....[196]....
        /*0bd8*/ 	.word	0x00026740


	//   ....[197]....
        /*0bdc*/ 	.word	0x000267c0


	//   ....[198]....
        /*0be0*/ 	.word	0x00026870


	//   ....[199]....
        /*0be4*/ 	.word	0x000268c0


	//   ....[200]....
        /*0be8*/ 	.word	0x00026980


	//   ....[201]....
        /*0bec*/ 	.word	0x00026ab0


	//----- nvinfo : EIATTR_REG_RECONFIG
	.align		4
.L_1381:
        /*0bf0*/ 	.byte	0x01, 0x54
	.zero		2


	//----- nvinfo : EIATTR_SYSCALL_OFFSETS
	.align		4
        /*0bf4*/ 	.byte	0x04, 0x46
        /*0bf6*/ 	.short	(.L_1383 - .L_1382)


	//   ....[0]....
.L_1382:
        /*0bf8*/ 	.word	0x000021c0


	//   ....[1]....
        /*0bfc*/ 	.word	0x00002310


	//   ....[2]....
        /*0c00*/ 	.word	0x00006d30


	//   ....[3]....
        /*0c04*/ 	.word	0x00007040


	//   ....[4]....
        /*0c08*/ 	.word	0x0001e320


	//   ....[5]....
        /*0c0c*/ 	.word	0x0001e470


	//   ....[6]....
        /*0c10*/ 	.word	0x0001e560


	//   ....[7]....
        /*0c14*/ 	.word	0x0001ed70


	//----- nvinfo : EIATTR_MBARRIER_INSTR_OFFSETS
	.align		4
.L_1383:
        /*0c18*/ 	.byte	0x04, 0x39
        /*0c1a*/ 	.short	(.L_1385 - .L_1384)


	//   ....[0]....
.L_1384:
        /*0c1c*/ 	.word	0x000002d0
        /*0c20*/ 	.word	0x000000ff
        /*0c24*/ 	.word	0x00022800
        /*0c28*/ 	.short	0x0100
        /*0c2a*/ 	.byte	0x08
	.zero		1


	//   ....[1]....
        /*0c2c*/ 	.word	0x000002e0
        /*0c30*/ 	.word	0x000000ff
        /*0c34*/ 	.word	0x00022820
        /*0c38*/ 	.short	0x0100
        /*0c3a*/ 	.byte	0x08
	.zero		1


	//   ....[2]....
        /*0c3c*/ 	.word	0x000003d0
        /*0c40*/ 	.word	0x000000ff
        /*0c44*/ 	.word	0x00022830
        /*0c48*/ 	.short	0x0100
        /*0c4a*/ 	.byte	0x08
	.zero		1


	//   ....[3]....
        /*0c4c*/ 	.word	0x000003e0
        /*0c50*/ 	.word	0x000000ff
        /*0c54*/ 	.word	0x00022840
        /*0c58*/ 	.short	0x0100
        /*0c5a*/ 	.byte	0x08
	.zero		1


	//   ....[4]....
        /*0c5c*/ 	.word	0x000003f0
        /*0c60*/ 	.word	0x000000ff
        /*0c64*/ 	.word	0x00022838
        /*0c68*/ 	.short	0x0100
        /*0c6a*/ 	.byte	0x08
	.zero		1


	//   ....[5]....
        /*0c6c*/ 	.word	0x00000400
        /*0c70*/ 	.word	0x000000ff
        /*0c74*/ 	.word	0x00022848
        /*0c78*/ 	.short	0x0100
        /*0c7a*/ 	.byte	0x08
	.zero		1


	//   ....[6]....
        /*0c7c*/ 	.word	0x00000530
        /*0c80*/ 	.word	0x000000ff
        /*0c84*/ 	.word	0x00022850
        /*0c88*/ 	.short	0x0100
        /*0c8a*/ 	.byte	0x08
	.zero		1


	//   ....[7]....
        /*0c8c*/ 	.word	0x00000540
        /*0c90*/ 	.word	0x000000ff
        /*0c94*/ 	.word	0x00022860
        /*0c98*/ 	.short	0x0100
        /*0c9a*/ 	.byte	0x08
	.zero		1


	//   ....[8]....
        /*0c9c*/ 	.word	0x00000550
        /*0ca0*/ 	.word	0x000000ff
        /*0ca4*/ 	.word	0x00022858
        /*0ca8*/ 	.short	0x0100
        /*0caa*/ 	.byte	0x08
	.zero		1


	//   ....[9]....
        /*0cac*/ 	.word	0x00000560
        /*0cb0*/ 	.word	0x000000ff
        /*0cb4*/ 	.word	0x00022868
        /*0cb8*/ 	.short	0x0100
        /*0cba*/ 	.byte	0x08
	.zero		1


	//   ....[10]....
        /*0cbc*/ 	.word	0x00000650
        /*0cc0*/ 	.word	0x000000ff
        /*0cc4*/ 	.word	0x00022870
        /*0cc8*/ 	.short	0x0100
        /*0cca*/ 	.byte	0x06
	.zero		1


	//   ....[11]....
        /*0ccc*/ 	.word	0x00000660
        /*0cd0*/ 	.word	0x000000ff
        /*0cd4*/ 	.word	0x00022880
        /*0cd8*/ 	.short	0x0100
        /*0cda*/ 	.byte	0x06
	.zero		1


	//   ....[12]....
        /*0cdc*/ 	.word	0x00000670
        /*0ce0*/ 	.word	0x000000ff
        /*0ce4*/ 	.word	0x00022878
        /*0ce8*/ 	.short	0x0100
        /*0cea*/ 	.byte	0x06
	.zero		1


	//   ....[13]....
        /*0cec*/ 	.word	0x00000680
        /*0cf0*/ 	.word	0x000000ff
        /*0cf4*/ 	.word	0x00022888
        /*0cf8*/ 	.short	0x0100
        /*0cfa*/ 	.byte	0x06
	.zero		1


	//   ....[14]....
        /*0cfc*/ 	.word	0x000007b0
        /*0d00*/ 	.word	0x000000ff
        /*0d04*/ 	.word	0x00022890
        /*0d08*/ 	.short	0x0100
        /*0d0a*/ 	.byte	0x08
	.zero		1


	//   ....[15]....
        /*0d0c*/ 	.word	0x000007c0
        /*0d10*/ 	.word	0x000000ff
        /*0d14*/ 	.word	0x000228a0
        /*0d18*/ 	.short	0x0100
        /*0d1a*/ 	.byte	0x08
	.zero		1


	//   ....[16]....
        /*0d1c*/ 	.word	0x000007d0
        /*0d20*/ 	.word	0x000000ff
        /*0d24*/ 	.word	0x00022898
        /*0d28*/ 	.short	0x0100
        /*0d2a*/ 	.byte	0x08
	.zero		1


	//   ....[17]....
        /*0d2c*/ 	.word	0x000007e0
        /*0d30*/ 	.word	0x000000ff
        /*0d34*/ 	.word	0x000228a8
        /*0d38*/ 	.short	0x0100
        /*0d3a*/ 	.byte	0x08
	.zero		1


	//   ....[18]....
        /*0d3c*/ 	.word	0x00000910
        /*0d40*/ 	.word	0x000000ff
        /*0d44*/ 	.word	0x000228b0
        /*0d48*/ 	.short	0x0100
        /*0d4a*/ 	.byte	0x08
	.zero		1


	//   ....[19]....
        /*0d4c*/ 	.word	0x00000920
        /*0d50*/ 	.word	0x000000ff
        /*0d54*/ 	.word	0x000228c0
        /*0d58*/ 	.short	0x0100
        /*0d5a*/ 	.byte	0x08
	.zero		1


	//   ....[20]....
        /*0d5c*/ 	.word	0x00000930
        /*0d60*/ 	.word	0x000000ff
        /*0d64*/ 	.word	0x000228b8
        /*0d68*/ 	.short	0x0100
        /*0d6a*/ 	.byte	0x08
	.zero		1


	//   ....[21]....
        /*0d6c*/ 	.word	0x00000940
        /*0d70*/ 	.word	0x000000ff
        /*0d74*/ 	.word	0x000228c8
        /*0d78*/ 	.short	0x0100
        /*0d7a*/ 	.byte	0x08
	.zero		1


	//   ....[22]....
        /*0d7c*/ 	.word	0x00003560
        /*0d80*/ 	.word	0x0000005f
        /*0d84*/ 	.word	0x00022890
        /*0d88*/ 	.short	0x010a
        /*0d8a*/ 	.byte	0x3f
	.zero		1


	//   ....[23]....
        /*0d8c*/ 	.word	0x000046c0
        /*0d90*/ 	.word	0x0000005f
        /*0d94*/ 	.word	0x00022890
        /*0d98*/ 	.short	0x010a
        /*0d9a*/ 	.byte	0x3f
	.zero		1


	//   ....[24]....
        /*0d9c*/ 	.word	0x00005700
        /*0da0*/ 	.word	0x0000005f
        /*0da4*/ 	.word	0x00022890
        /*0da8*/ 	.short	0x010a
        /*0daa*/ 	.byte	0x3f
	.zero		1


	//   ....[25]....
        /*0dac*/ 	.word	0x00005910
        /*0db0*/ 	.word	0x00000020
        /*0db4*/ 	.word	0x00000000
        /*0db8*/ 	.short	0x0101
        /*0dba*/ 	.byte	0x3f
	.zero		1


	//   ....[26]....
        /*0dbc*/ 	.word	0x00005950
        /*0dc0*/ 	.word	0x0000005f
        /*0dc4*/ 	.word	0x000228b0
        /*0dc8*/ 	.short	0x010a
        /*0dca*/ 	.byte	0x3f
	.zero		1


	//   ....[27]....
        /*0dcc*/ 	.word	0x00005fa0
        /*0dd0*/ 	.word	0x0000005f
        /*0dd4*/ 	.word	0x00000000
        /*0dd8*/ 	.short	0x0101
        /*0dda*/ 	.byte	0x3f
	.zero		1


	//   ....[28]....
        /*0ddc*/ 	.word	0x00006dc0
        /*0de0*/ 	.word	0x00000013
        /*0de4*/ 	.word	0x00022800
        /*0de8*/ 	.short	0x010a
        /*0dea*/ 	.byte	0x3f
	.zero		1


	//   ....[29]....
        /*0dec*/ 	.word	0x00006e10
        /*0df0*/ 	.word	0x00000013
        /*0df4*/ 	.word	0x00022800
        /*0df8*/ 	.short	0x010a
        /*0dfa*/ 	.byte	0x3f
	.zero		1


	//   ....[30]....
        /*0dfc*/ 	.word	0x000078a0
        /*0e00*/ 	.word	0x00000013
        /*0e04*/ 	.word	0x00022800
        /*0e08*/ 	.short	0x010a
        /*0e0a*/ 	.byte	0x3f
	.zero		1


	//   ....[31]....
        /*0e0c*/ 	.word	0x00008cc0
        /*0e10*/ 	.word	0x00000013
        /*0e14*/ 	.word	0x00022800
        /*0e18*/ 	.short	0x010a
        /*0e1a*/ 	.byte	0x3f
	.zero		1


	//   ....[32]....
        /*0e1c*/ 	.word	0x00009b20
        /*0e20*/ 	.word	0x00000004
        /*0e24*/ 	.word	0x00022830
        /*0e28*/ 	.short	0x010a
        /*0e2a*/ 	.byte	0x3f
	.zero		1


	//   ....[33]....
        /*0e2c*/ 	.word	0x00009bc0
        /*0e30*/ 	.word	0x00000004
        /*0e34*/ 	.word	0x00022830
        /*0e38*/ 	.short	0x010a
        /*0e3a*/ 	.byte	0x3f
	.zero		1


	//   ....[34]....
        /*0e3c*/ 	.word	0x0000a090
        /*0e40*/ 	.word	0x00000000
        /*0e44*/ 	.word	0x00000000
        /*0e48*/ 	.short	0x0101
        /*0e4a*/ 	.byte	0x3f
	.zero		1


	//   ....[35]....
        /*0e4c*/ 	.word	0x0000bf90
        /*0e50*/ 	.word	0x00000004
        /*0e54*/ 	.word	0x00022850
        /*0e58*/ 	.short	0x010a
        /*0e5a*/ 	.byte	0x3f
	.zero		1


	//   ....[36]....
        /*0e5c*/ 	.word	0x0000bfe0
        /*0e60*/ 	.word	0x00000004
        /*0e64*/ 	.word	0x00022850
        /*0e68*/ 	.short	0x010a
        /*0e6a*/ 	.byte	0x3f
	.zero		1


	//   ....[37]....
        /*0e6c*/ 	.word	0x0000c430
        /*0e70*/ 	.word	0x00000004
        /*0e74*/ 	.word	0x00000000
        /*0e78*/ 	.short	0x0101
        /*0e7a*/ 	.byte	0x3f
	.zero		1


	//   ....[38]....
        /*0e7c*/ 	.word	0x0000c760
        /*0e80*/ 	.word	0x000000c8
        /*0e84*/ 	.word	0x00022830
        /*0e88*/ 	.short	0x010a
        /*0e8a*/ 	.byte	0x3f
	.zero		1


	//   ....[39]....
        /*0e8c*/ 	.word	0x0000c7c0
        /*0e90*/ 	.word	0x000000c8
        /*0e94*/ 	.word	0x00022830
        /*0e98*/ 	.short	0x010a
        /*0e9a*/ 	.byte	0x3f
	.zero		1


	//   ....[40]....
        /*0e9c*/ 	.word	0x0000cb30
        /*0ea0*/ 	.word	0x00000009
        /*0ea4*/ 	.word	0x00000000
        /*0ea8*/ 	.short	0x0101
        /*0eaa*/ 	.byte	0x3f
	.zero		1


	//   ....[41]....
        /*0eac*/ 	.word	0x0000f420
        /*0eb0*/ 	.word	0x000000c8
        /*0eb4*/ 	.word	0x00022850
        /*0eb8*/ 	.short	0x010a
        /*0eba*/ 	.byte	0x3f
	.zero		1


	//   ....[42]....
        /*0ebc*/ 	.word	0x0000f470
        /*0ec0*/ 	.word	0x000000c8
        /*0ec4*/ 	.word	0x00022850
        /*0ec8*/ 	.short	0x010a
        /*0eca*/ 	.byte	0x3f
	.zero		1


	//   ....[43]....
        /*0ecc*/ 	.word	0x0000f840
        /*0ed0*/ 	.word	0x000000c8
        /*0ed4*/ 	.word	0x00000000
        /*0ed8*/ 	.short	0x0101
        /*0eda*/ 	.byte	0x3f
	.zero		1


	//   ....[44]....
        /*0edc*/ 	.word	0x0000fc30
        /*0ee0*/ 	.word	0x00000004
        /*0ee4*/ 	.word	0x00022830
        /*0ee8*/ 	.short	0x010a
        /*0eea*/ 	.byte	0x3f
	.zero		1


	//   ....[45]....
        /*0eec*/ 	.word	0x0000fc90
        /*0ef0*/ 	.word	0x00000004
        /*0ef4*/ 	.word	0x00022830
        /*0ef8*/ 	.short	0x010a
        /*0efa*/ 	.byte	0x3f
	.zero		1


	//   ....[46]....
        /*0efc*/ 	.word	0x00010c70
        /*0f00*/ 	.word	0x0000009a
        /*0f04*/ 	.word	0x00000000
        /*0f08*/ 	.short	0x0101
        /*0f0a*/ 	.byte	0x3f
	.zero		1


	//   ....[47]....
        /*0f0c*/ 	.word	0x00011620
        /*0f10*/ 	.word	0x00000004
        /*0f14*/ 	.word	0x00022850
        /*0f18*/ 	.short	0x010a
        /*0f1a*/ 	.byte	0x3f
	.zero		1


	//   ....[48]....
        /*0f1c*/ 	.word	0x00011670
        /*0f20*/ 	.word	0x00000004
        /*0f24*/ 	.word	0x00022850
        /*0f28*/ 	.short	0x010a
        /*0f2a*/ 	.byte	0x3f
	.zero		1


	//   ....[49]....
        /*0f2c*/ 	.word	0x00011a20
        /*0f30*/ 	.word	0x00000004
        /*0f34*/ 	.word	0x00000000
        /*0f38*/ 	.short	0x0101
        /*0f3a*/ 	.byte	0x3f
	.zero		1


	//   ....[50]....
        /*0f3c*/ 	.word	0x00011b50
        /*0f40*/ 	.word	0x0000000b
        /*0f44*/ 	.word	0x00022830
        /*0f48*/ 	.short	0x010a
        /*0f4a*/ 	.byte	0x3f
	.zero		1


	//   ....[51]....
        /*0f4c*/ 	.word	0x00011bb0
        /*0f50*/ 	.word	0x0000000b
        /*0f54*/ 	.word	0x00022830
        /*0f58*/ 	.short	0x010a
        /*0f5a*/ 	.byte	0x3f
	.zero		1


	//   ....[52]....
        /*0f5c*/ 	.word	0x00011f70
        /*0f60*/ 	.word	0x00000000
        /*0f64*/ 	.word	0x00000000
        /*0f68*/ 	.short	0x0101
        /*0f6a*/ 	.byte	0x3f
	.zero		1


	//   ....[53]....
        /*0f6c*/ 	.word	0x000147d0
        /*0f70*/ 	.word	0x0000000b
        /*0f74*/ 	.word	0x00022850
        /*0f78*/ 	.short	0x010a
        /*0f7a*/ 	.byte	0x3f
	.zero		1


	//   ....[54]....
        /*0f7c*/ 	.word	0x00014820
        /*0f80*/ 	.word	0x0000000b
        /*0f84*/ 	.word	0x00022850
        /*0f88*/ 	.short	0x010a
        /*0f8a*/ 	.byte	0x3f
	.zero		1


	//   ....[55]....
        /*0f8c*/ 	.word	0x00014bf0
        /*0f90*/ 	.word	0x0000000b
        /*0f94*/ 	.word	0x00000000
        /*0f98*/ 	.short	0x0101
        /*0f9a*/ 	.byte	0x3f
	.zero		1


	//   ....[56]....
        /*0f9c*/ 	.word	0x00017100
        /*0fa0*/ 	.word	0x00000003
        /*0fa4*/ 	.word	0x00000000
        /*0fa8*/ 	.short	0x0101
        /*0faa*/ 	.byte	0x3f
	.zero		1


	//   ....[57]....
        /*0fac*/ 	.word	0x00017ab0
        /*0fb0*/ 	.word	0x00000003
        /*0fb4*/ 	.word	0x00000000
        /*0fb8*/ 	.short	0x0101
        /*0fba*/ 	.byte	0x3f
	.zero		1


	//   ....[58]....
        /*0fbc*/ 	.word	0x0001c7d0
        /*0fc0*/ 	.word	0x00000013
        /*0fc4*/ 	.word	0x00022820
        /*0fc8*/ 	.short	0x010a
        /*0fca*/ 	.byte	0x3f
	.zero		1


	//   ....[59]....
        /*0fcc*/ 	.word	0x0001c8a0
        /*0fd0*/ 	.word	0x00000007
        /*0fd4*/ 	.word	0x000228a0
        /*0fd8*/ 	.short	0x010a
        /*0fda*/ 	.byte	0x3f
	.zero		1


	//   ....[60]....
        /*0fdc*/ 	.word	0x0001cae0
        /*0fe0*/ 	.word	0x00000007
        /*0fe4*/ 	.word	0x000228c0
        /*0fe8*/ 	.short	0x010a
        /*0fea*/ 	.byte	0x3f
	.zero		1


	//   ....[61]....
        /*0fec*/ 	.word	0x0001d180
        /*0ff0*/ 	.word	0x00000006
        /*0ff4*/ 	.word	0x000228a0
        /*0ff8*/ 	.short	0x010a
        /*0ffa*/ 	.byte	0x3f
	.zero		1


	//   ....[62]....
        /*0ffc*/ 	.word	0x0001d3b0
        /*1000*/ 	.word	0x00000006
        /*1004*/ 	.word	0x000228c0
        /*1008*/ 	.short	0x010a
        /*100a*/ 	.byte	0x3f
	.zero		1


	//   ....[63]....
        /*100c*/ 	.word	0x0001e950
        /*1010*/ 	.word	0x00000000
        /*1014*/ 	.word	0x00022840
        /*1018*/ 	.short	0x010a
        /*101a*/ 	.byte	0x3f
	.zero		1


	//   ....[64]....
        /*101c*/ 	.word	0x0001f650
        /*1020*/ 	.word	0x00000013
        /*1024*/ 	.word	0x00022800
        /*1028*/ 	.short	0x0107
        /*102a*/ 	.byte	0x3f
	.zero		1


	//   ....[65]....
        /*102c*/ 	.word	0x0001f740
        /*1030*/ 	.word	0x00000013
        /*1034*/ 	.word	0x00022800
        /*1038*/ 	.short	0x0101
        /*103a*/ 	.byte	0x3f
	.zero		1


	//   ....[66]....
        /*103c*/ 	.word	0x0001f760
        /*1040*/ 	.word	0x00000013
        /*1044*/ 	.word	0x00022820
        /*1048*/ 	.short	0x010a
        /*104a*/ 	.byte	0x3f
	.zero		1


	//   ....[67]....
        /*104c*/ 	.word	0x0001f840
        /*1050*/ 	.word	0x00000002
        /*1054*/ 	.word	0x00022860
        /*1058*/ 	.short	0x010a
        /*105a*/ 	.byte	0x3f
	.zero		1


	//   ....[68]....
        /*105c*/ 	.word	0x00020170
        /*1060*/ 	.word	0x00000002
        /*1064*/ 	.word	0x00022840
        /*1068*/ 	.short	0x010a
        /*106a*/ 	.byte	0x3f
	.zero		1


	//   ....[69]....
        /*106c*/ 	.word	0x000203d0
        /*1070*/ 	.word	0x00000002
        /*1074*/ 	.word	0x00022860
        /*1078*/ 	.short	0x010a
        /*107a*/ 	.byte	0x3f
	.zero		1


	//   ....[70]....
        /*107c*/ 	.word	0x00020bc0
        /*1080*/ 	.word	0x00000003
        /*1084*/ 	.word	0x00022840
        /*1088*/ 	.short	0x010a
        /*108a*/ 	.byte	0x3f
	.zero		1


	//   ....[71]....
        /*108c*/ 	.word	0x00020e10
        /*1090*/ 	.word	0x00000003
        /*1094*/ 	.word	0x00022860
        /*1098*/ 	.short	0x010a
        /*109a*/ 	.byte	0x3f
	.zero		1


	//   ....[72]....
        /*109c*/ 	.word	0x00021590
        /*10a0*/ 	.word	0x00000003
        /*10a4*/ 	.word	0x00022840
        /*10a8*/ 	.short	0x010a
        /*10aa*/ 	.byte	0x3f
	.zero		1


	//   ....[73]....
        /*10ac*/ 	.word	0x000217f0
        /*10b0*/ 	.word	0x00000003
        /*10b4*/ 	.word	0x00022860
        /*10b8*/ 	.short	0x010a
        /*10ba*/ 	.byte	0x3f
	.zero		1


	//   ....[74]....
        /*10bc*/ 	.word	0x000231b0
        /*10c0*/ 	.word	0x00000000
        /*10c4*/ 	.word	0x00022820
        /*10c8*/ 	.short	0x010a
        /*10ca*/ 	.byte	0x3f
	.zero		1


	//   ....[75]....
        /*10cc*/ 	.word	0x00023360
        /*10d0*/ 	.word	0x00000006
        /*10d4*/ 	.word	0x00000000
        /*10d8*/ 	.short	0x010a
        /*10da*/ 	.byte	0x3f
	.zero		1


	//   ....[76]....
        /*10dc*/ 	.word	0x000233d0
        /*10e0*/ 	.word	0x00000007
        /*10e4*/ 	.word	0x00000000
        /*10e8*/ 	.short	0x010a
        /*10ea*/ 	.byte	0x3f
	.zero		1


	//   ....[77]....
        /*10ec*/ 	.word	0x00023440
        /*10f0*/ 	.word	0x00000004
        /*10f4*/ 	.word	0x00000000
        /*10f8*/ 	.short	0x010a
        /*10fa*/ 	.byte	0x3f
	.zero		1


	//   ....[78]....
        /*10fc*/ 	.word	0x00023470
        /*1100*/ 	.word	0x00000003
        /*1104*/ 	.word	0x00000000
        /*1108*/ 	.short	0x010a
        /*110a*/ 	.byte	0x3f
	.zero		1


	//   ....[79]....
        /*110c*/ 	.word	0x000234d0
        /*1110*/ 	.word	0x0000005f
        /*1114*/ 	.word	0x00022890
        /*1118*/ 	.short	0x010a
        /*111a*/ 	.byte	0x3f
	.zero		1


	//   ....[80]....
        /*111c*/ 	.word	0x00023520
        /*1120*/ 	.word	0x0000005f
        /*1124*/ 	.word	0x00022890
        /*1128*/ 	.short	0x010a
        /*112a*/ 	.byte	0x3f
	.zero		1


	//   ....[81]....
        /*112c*/ 	.word	0x00023570
        /*1130*/ 	.word	0x0000005f
        /*1134*/ 	.word	0x00022890
        /*1138*/ 	.short	0x010a
        /*113a*/ 	.byte	0x3f
	.zero		1


	//   ....[82]....
        /*113c*/ 	.word	0x000235c0
        /*1140*/ 	.word	0x0000005f
        /*1144*/ 	.word	0x000228b0
        /*1148*/ 	.short	0x010a
        /*114a*/ 	.byte	0x3f
	.zero		1


	//   ....[83]....
        /*114c*/ 	.word	0x00023a30
        /*1150*/ 	.word	0x00000013
        /*1154*/ 	.word	0x00022800
        /*1158*/ 	.short	0x010a
        /*115a*/ 	.byte	0x3f
	.zero		1


	//   ....[84]....
        /*115c*/ 	.word	0x00024020
        /*1160*/ 	.word	0x00000013
        /*1164*/ 	.word	0x00022800
        /*1168*/ 	.short	0x010a
        /*116a*/ 	.byte	0x3f
	.zero		1


	//   ....[85]....
        /*116c*/ 	.word	0x00024070
        /*1170*/ 	.word	0x00000004
        /*1174*/ 	.word	0x00022830
        /*1178*/ 	.short	0x010a
        /*117a*/ 	.byte	0x3f
	.zero		1


	//   ....[86]....
        /*117c*/ 	.word	0x000240c0
        /*1180*/ 	.word	0x00000004
        /*1184*/ 	.word	0x00022850
        /*1188*/ 	.short	0x010a
        /*118a*/ 	.byte	0x3f
	.zero		1


	//   ....[87]....
        /*118c*/ 	.word	0x00024110
        /*1190*/ 	.word	0x000000c8
        /*1194*/ 	.word	0x00022830
        /*1198*/ 	.short	0x010a
        /*119a*/ 	.byte	0x3f
	.zero		1


	//   ....[88]....
        /*119c*/ 	.word	0x00024160
        /*11a0*/ 	.word	0x000000c8
        /*11a4*/ 	.word	0x00022850
        /*11a8*/ 	.short	0x010a
        /*11aa*/ 	.byte	0x3f
	.zero		1


	//   ....[89]....
        /*11ac*/ 	.word	0x000241b0
        /*11b0*/ 	.word	0x00000004
        /*11b4*/ 	.word	0x00022830
        /*11b8*/ 	.short	0x010a
        /*11ba*/ 	.byte	0x3f
	.zero		1


	//   ....[90]....
        /*11bc*/ 	.word	0x00024200
        /*11c0*/ 	.word	0x00000004
        /*11c4*/ 	.word	0x00022850
        /*11c8*/ 	.short	0x010a
        /*11ca*/ 	.byte	0x3f
	.zero		1


	//   ....[91]....
        /*11cc*/ 	.word	0x00024250
        /*11d0*/ 	.word	0x0000000b
        /*11d4*/ 	.word	0x00022830
        /*11d8*/ 	.short	0x010a
        /*11da*/ 	.byte	0x3f
	.zero		1


	//   ....[92]....
        /*11dc*/ 	.word	0x000242a0
        /*11e0*/ 	.word	0x0000000b
        /*11e4*/ 	.word	0x00022850
        /*11e8*/ 	.short	0x010a
        /*11ea*/ 	.byte	0x3f
	.zero		1


	//   ....[93]....
        /*11ec*/ 	.word	0x00024ea0
        /*11f0*/ 	.word	0x00000013
        /*11f4*/ 	.word	0x00022820
        /*11f8*/ 	.short	0x010a
        /*11fa*/ 	.byte	0x3f
	.zero		1


	//   ....[94]....
        /*11fc*/ 	.word	0x00024ef0
        /*1200*/ 	.word	0x00000007
        /*1204*/ 	.word	0x000228a0
        /*1208*/ 	.short	0x010a
        /*120a*/ 	.byte	0x3f
	.zero		1


	//   ....[95]....
        /*120c*/ 	.word	0x00024f40
        /*1210*/ 	.word	0x00000007
        /*1214*/ 	.word	0x000228c0
        /*1218*/ 	.short	0x010a
        /*121a*/ 	.byte	0x3f
	.zero		1


	//   ....[96]....
        /*121c*/ 	.word	0x00024f90
        /*1220*/ 	.word	0x00000006
        /*1224*/ 	.word	0x000228a0
        /*1228*/ 	.short	0x010a
        /*122a*/ 	.byte	0x3f
	.zero		1


	//   ....[97]....
        /*122c*/ 	.word	0x00024fe0
        /*1230*/ 	.word	0x00000006
        /*1234*/ 	.word	0x000228c0
        /*1238*/ 	.short	0x010a
        /*123a*/ 	.byte	0x3f
	.zero		1


	//   ....[98]....
        /*123c*/ 	.word	0x00025180
        /*1240*/ 	.word	0x00000000
        /*1244*/ 	.word	0x00022840
        /*1248*/ 	.short	0x010a
        /*124a*/ 	.byte	0x3f
	.zero		1


	//   ....[99]....
        /*124c*/ 	.word	0x00025c20
        /*1250*/ 	.word	0x00000013
        /*1254*/ 	.word	0x00022820
        /*1258*/ 	.short	0x010a
        /*125a*/ 	.byte	0x3f
	.zero		1


	//   ....[100]....
        /*125c*/ 	.word	0x00025c70
        /*1260*/ 	.word	0x00000002
        /*1264*/ 	.word	0x00022860
        /*1268*/ 	.short	0x010a
        /*126a*/ 	.byte	0x3f
	.zero		1


	//   ....[101]....
        /*126c*/ 	.word	0x00025cc0
        /*1270*/ 	.word	0x00000002
        /*1274*/ 	.word	0x00022840
        /*1278*/ 	.short	0x010a
        /*127a*/ 	.byte	0x3f
	.zero		1


	//   ....[102]....
        /*127c*/ 	.word	0x00025d10
        /*1280*/ 	.word	0x00000002
        /*1284*/ 	.word	0x00022860
        /*1288*/ 	.short	0x010a
        /*128a*/ 	.byte	0x3f
	.zero		1


	//   ....[103]....
        /*128c*/ 	.word	0x00025d60
        /*1290*/ 	.word	0x00000003
        /*1294*/ 	.word	0x00022840
        /*1298*/ 	.short	0x010a
        /*129a*/ 	.byte	0x3f
	.zero		1


	//   ....[104]....
        /*129c*/ 	.word	0x00025db0
        /*12a0*/ 	.word	0x00000003
        /*12a4*/ 	.word	0x00022860
        /*12a8*/ 	.short	0x010a
        /*12aa*/ 	.byte	0x3f
	.zero		1


	//   ....[105]....
        /*12ac*/ 	.word	0x00025e00
        /*12b0*/ 	.word	0x00000003
        /*12b4*/ 	.word	0x00022840
        /*12b8*/ 	.short	0x010a
        /*12ba*/ 	.byte	0x3f
	.zero		1


	//   ....[106]....
        /*12bc*/ 	.word	0x00025e50
        /*12c0*/ 	.word	0x00000003
        /*12c4*/ 	.word	0x00022860
        /*12c8*/ 	.short	0x010a
        /*12ca*/ 	.byte	0x3f
	.zero		1


	//   ....[107]....
        /*12cc*/ 	.word	0x000269d0
        /*12d0*/ 	.word	0x00000000
        /*12d4*/ 	.word	0x00022820
        /*12d8*/ 	.short	0x010a
        /*12da*/ 	.byte	0x3f
	.zero		1


	//   ....[108]....
        /*12dc*/ 	.word	0x00026b70
        /*12e0*/ 	.word	0x00000006
        /*12e4*/ 	.word	0x00000000
        /*12e8*/ 	.short	0x010a
        /*12ea*/ 	.byte	0x3f
	.zero		1


	//   ....[109]....
        /*12ec*/ 	.word	0x00026bc0
        /*12f0*/ 	.word	0x00000007
        /*12f4*/ 	.word	0x00000000
        /*12f8*/ 	.short	0x010a
        /*12fa*/ 	.byte	0x3f
	.zero		1


	//   ....[110]....
        /*12fc*/ 	.word	0x00026c10
        /*1300*/ 	.word	0x00000004
        /*1304*/ 	.word	0x00000000
        /*1308*/ 	.short	0x010a
        /*130a*/ 	.byte	0x3f
	.zero		1


	//----- nvinfo : EIATTR_NUM_MBARRIERS
	.align		4
.L_1385:
        /*130c*/ 	.byte	0x03, 0x38
        /*130e*/ 	.short	0x0016


	//----- nvinfo : EIATTR_EXIT_INSTR_OFFSETS
	.align		4
        /*1310*/ 	.byte	0x04, 0x1c
        /*1312*/ 	.short	(.L_1387 - .L_1386)


	//   ....[0]....
.L_1386:
        /*1314*/ 	.word	0x000234c0


	//----- nvinfo : EIATTR_MAX_THREADS
	.align		4
.L_1387:
        /*1318*/ 	.byte	0x04, 0x05
        /*131a*/ 	.short	(.L_1389 - .L_1388)
.L_1388:
        /*131c*/ 	.word	0x00000180
        /*1320*/ 	.word	0x00000001
        /*1324*/ 	.word	0x00000001


	//----- nvinfo : EIATTR_CRS_STACK_SIZE
	.align		4
.L_1389:
        /*1328*/ 	.byte	0x04, 0x1e
        /*132a*/ 	.short	(.L_1391 - .L_1390)
.L_1390:
        /*132c*/ 	.word	0x00000000


	//----- nvinfo : EIATTR_CBANK_PARAM_SIZE
	.align		4
.L_1391:
        /*1330*/ 	.byte	0x03, 0x19
        /*1332*/ 	.short	0x0af0


	//----- nvinfo : EIATTR_PARAM_CBANK
	.align		4
        /*1334*/ 	.byte	0x04, 0x0a
        /*1336*/ 	.short	(.L_1393 - .L_1392)
	.align		4
.L_1392:
        /*1338*/ 	.word	index@(.nv.constant0._ZN7cutlass13device_kernelIN5flash11enable_sm90INS1_16FlashAttnFwdSm90INS1_25CollectiveMainloopFwdSm90ILi2EN4cute5tupleIJNS5_1CILi1EEES8_S8_EEENS6_IJNS7_ILi128EEENS7_ILi96EEENS7_ILi64EEEEEELi256ENS_6half_tEfNS_4arch4Sm90ELb0ELb1ELb0ELb1ELb0ELb1ELb0ELb1ELb0ELb1ELb1ELb0EEENS1_21CollectiveEpilogueFwdINS6_IJSA_NS7_ILi256EEESB_EEES9_SE_SG_Li256ELb1ELb1ELb1ELb0EEENS1_36VarlenDynamicPersistentTileSchedulerILi128ELi96ELi256ELi128ELb1ELb1ELb1ELb1ELb0ELb1EEEEEEEEEvNT_6ParamsE)
        /*133c*/ 	.short	0x0210
        /*133e*/ 	.short	0x0af0


	//----- nvinfo : EIATTR_SW_WAR
	.align		4
.L_1393:
        /*1340*/ 	.byte	0x04, 0x36
        /*1342*/ 	.short	(.L_1395 - .L_1394)
.L_1394:
        /*1344*/ 	.word	0x00000008
.L_1395:


//--------------------- .nv.info._ZN7cutlass13device_kernelIN5flash11enable_sm90INS1_16FlashAttnFwdSm90INS1_25CollectiveMainloopFwdSm90ILi2EN4cute5tupleIJNS5_1CILi1EEES8_S8_EEENS6_IJNS7_ILi128EEENS7_ILi96EEENS7_ILi64EEEEEELi256ENS_6half_tEfNS_4arch4Sm90ELb0ELb1ELb0ELb1ELb0ELb0ELb1ELb1ELb0ELb1ELb1ELb0EEENS1_21CollectiveEpilogueFwdINS6_IJSA_NS7_ILi256EEESB_EEES9_SE_SG_Li256ELb1ELb1ELb1ELb0EEENS1_36VarlenDynamicPersistentTileSchedulerILi128ELi96ELi256ELi128ELb1ELb1ELb1ELb1ELb0ELb1EEEEEEEEEvNT_6ParamsE --------------------------
	.section	.nv.info._ZN7cutlass13device_kernelIN5flash11enable_sm90INS1_16FlashAttnFwdSm90INS1_25CollectiveMainloopFwdSm90ILi2EN4cute5tupleIJNS5_1CILi1EEES8_S8_EEENS6_IJNS7_ILi128EEENS7_ILi96EEENS7_ILi64EEEEEELi256ENS_6half_tEfNS_4arch4Sm90ELb0ELb1ELb0ELb1ELb0ELb0ELb1ELb1ELb0ELb1ELb1ELb0EEENS1_21CollectiveEpilogueFwdINS6_IJSA_NS7_ILi256EEESB_EEES9_SE_SG_Li256ELb1ELb1ELb1ELb0EEENS1_36VarlenDynamicPersistentTileSchedulerILi128ELi96ELi256ELi128ELb1ELb1ELb1ELb1ELb0ELb1EEEEEEEEEvNT_6ParamsE,"",@"SHT_CUDA_INFO"
	.sectionflags	@""
	.align	4


	//----- nvinfo : EIATTR_CUDA_API_VERSION
	.align		4
        /*0000*/ 	.byte	0x04, 0x37
        /*0002*/ 	.short	(.L_1397 - .L_1396)
.L_1396:
        /*0004*/ 	.word	0x00000082


	//----- nvinfo : EIATTR_KPARAM_INFO
	.align		4
.L_1397:
        /*0008*/ 	.byte	0x04, 0x17
        /*000a*/ 	.short	(.L_1399 - .L_1398)
.L_1398:
        /*000c*/ 	.word	0x00000000
        /*0010*/ 	.short	0x0000
        /*0012*/ 	.short	0x0070
        /*0014*/ 	.byte	0x00, 0xf0, 0x01, 0x2e


	//----- nvinfo : EIATTR_SPARSE_MMA_MASK
	.align		4
.L_1399:
        /*0018*/ 	.byte	0x03, 0x50
        /*001a*/ 	.short	0x0000


	//----- nvinfo : EIATTR_MAXREG_COUNT
	.align		4
        /*001c*/ 	.byte	0x03, 0x1b
        /*001e*/ 	.short	0x00a8


	//----- nvinfo : EIATTR_NUM_BARRIERS
	.align		4
        /*0020*/ 	.byte	0x02, 0x4c
        /*0022*/ 	.byte	0x10
	.zero		1


	//----- nvinfo : EIATTR_EXTERNS
	.align		4
        /*0024*/ 	.byte	0x04, 0x0f
        /*0026*/ 	.short	(.L_1401 - .L_1400)


	//   ....[0]....
	.align		4
.L_1400:
        /*0028*/ 	.word	index@(__assertfail)


	//----- nvinfo : EIATTR_ANNOTATIONS
	.align		4
.L_1401:
        /*002c*/ 	.byte	0x04, 0x55
        /*002e*/ 	.short	(.L_1403 - .L_1402)


	//   ....[0]....
.L_1402:
        /* <DEDUP_REMOVED lines=119> */


	//----- nvinfo : EIATTR_MERCURY_ISA_VERSION
	.align		4
.L_1403:
        /*0790*/ 	.byte	0x03, 0x5f
        /*0792*/ 	.short	0x0101


	//----- nvinfo : EIATTR_UNUSED_LOAD_BYTE_OFFSET
	.align		4
        /*0794*/ 	.byte	0x04, 0x44
        /*0796*/ 	.short	(.L_1405 - .L_1404)


	//   ....[0]....
.L_1404:
        /*0798*/ 	.word	0x00000b70
        /*079c*/ 	.word	0x0000fff0


	//   ....[1]....
        /*07a0*/ 	.word	0x0001f3b0
        /*07a4*/ 	.word	0x0000fff0


	//----- nvinfo : EIATTR_INT_WARP_WIDE_INSTR_OFFSETS
	.align		4
.L_1405:
        /*07a8*/ 	.byte	0x04, 0x31
        /*07aa*/ 	.short	(.L_1407 - .L_1406)


	//   ....[0]....
.L_1406:
        /*07ac*/ 	.word	0x00000170


	//   ....[1]....
        /*07b0*/ 	.word	0x000001b0


	//   ....[2]....
        /*07b4*/ 	.word	0x00000220


	//   ....[3]....
        /*07b8*/ 	.word	0x00000230


	//   ....[4]....
        /*07bc*/ 	.word	0x00025d10


	//   ....[5]....
        /*07c0*/ 	.word	0x00025da0


	//   ....[6]....
        /*07c4*/ 	.word	0x0002a670


	//   ....[7]....
        /*07c8*/ 	.word	0x0002a700


	//----- nvinfo : EIATTR_COOP_GROUP_MASK_REGIDS
	.align		4
.L_1407:
        /*07cc*/ 	.byte	0x04, 0x29
        /*07ce*/ 	.short	(.L_1409 - .L_1408)


	//   ....[0]....
.L_1408:
        /*07d0*/ 	.word	0xffffffff


	//   ....[1]....
        /*07d4*/ 	.word	0xffffffff


	//   ....[2]....
        /*07d8*/ 	.word	0xffffffff


	//   ....[3]....
        /*07dc*/ 	.word	0xffffffff


	//   ....[4]....
        /*07e0*/ 	.word	0xffffffff


	//   ....[5]....
        /*07e4*/ 	.word	0xffffffff


	//   ....[6]....
        /*07e8*/ 	.word	0xffffffff


	//   ....[7]....
        /*07ec*/ 	.word	0xffffffff


	//   ....[8]....
        /*07f0*/ 	.word	0xffffffff


	//   ....[9]....
        /*07f4*/ 	.word	0xffffffff


	//   ....[10]....
        /*07f8*/ 	.word	0xffffffff


	//   ....[11]....
        /*07fc*/ 	.word	0xffffffff


	//   ....[12]....
        /*0800*/ 	.word	0xffffffff


	//   ....[13]....
        /*0804*/ 	.word	0xffffffff


	//   ....[14]....
        /*0808*/ 	.word	0xffffffff


	//   ....[15]....
        /*080c*/ 	.word	0xffffffff


	//   ....[16]....
        /*0810*/ 	.word	0xffffffff


	//   ....[17]....
        /*0814*/ 	.word	0xffffffff


	//   ....[18]....
        /*0818*/ 	.word	0xffffffff


	//   ....[19]....
        /*081c*/ 	.word	0xffffffff


	//   ....[20]....
        /*0820*/ 	.word	0xffffffff


	//   ....[21]....
        /*0824*/ 	.word	0xffffffff


	//   ....[22]....
        /*0828*/ 	.word	0xffffffff


	//   ....[23]....
        /*082c*/ 	.word	0xffffffff


	//   ....[24]....
        /*0830*/ 	.word	0xffffffff


	//   ....[25]....
        /*0834*/ 	.word	0xffffffff


	//   ....[26]....
        /*0838*/ 	.word	0xffffffff


	//   ....[27]....
        /*083c*/ 	.word	0xffffffff


	//   ....[28]....
        /*0840*/ 	.word	0xffffffff


	//   ....[29]....
        /*0844*/ 	.word	0xffffffff


	//   ....[30]....
        /*0848*/ 	.word	0xffffffff


	//   ....[31]....
        /*084c*/ 	.word	0xffffffff


	//   ....[32]....
        /*0850*/ 	.word	0xffffffff


	//   ....[33]....
        /*0854*/ 	.word	0xffffffff


	//   ....[34]....
        /*0858*/ 	.word	0xffffffff


	//   ....[35]....
        /*085c*/ 	.word	0xffffffff


	//   ....[36]....
        /*0860*/ 	.word	0xffffffff


	//   ....[37]....
        /*0864*/ 	.word	0xffffffff


	//   ....[38]....
        /*0868*/ 	.word	0xffffffff


	//   ....[39]....
        /*086c*/ 	.word	0xffffffff


	//   ....[40]....
        /*0870*/ 	.word	0xffffffff


	//   ....[41]....
        /*0874*/ 	.word	0xffffffff


	//   ....[42]....
        /*0878*/ 	.word	0xffffffff


	//   ....[43]....
        /*087c*/ 	.word	0xffffffff


	//   ....[44]....
        /*0880*/ 	.word	0xffffffff


	//   ....[45]....
        /*0884*/ 	.word	0xffffffff


	//   ....[46]....
        /*0888*/ 	.word	0xffffffff


	//   ....[47]....
        /*088c*/ 	.word	0xffffffff


	//   ....[48]....
        /*0890*/ 	.word	0xffffffff


	//   ....[49]....
        /*0894*/ 	.word	0xffffffff


	//   ....[50]....
        /*0898*/ 	.word	0xffffffff


	//   ....[51]....
        /*089c*/ 	.word	0xffffffff


	//   ....[52]....
        /*08a0*/ 	.word	0xffffffff


	//   ....[53]....
        /*08a4*/ 	.word	0xffffffff


	//   ....[54]....
        /*08a8*/ 	.word	0xffffffff


	//   ....[55]....
        /*08ac*/ 	.word	0xffffffff


	//   ....[56]....
        /*08b0*/ 	.word	0xffffffff


	//   ....[57]....
        /*08b4*/ 	.word	0xffffffff


	//   ....[58]....
        /*08b8*/ 	.word	0xffffffff


	//   ....[59]....
        /*08bc*/ 	.word	0xffffffff


	//   ....[60]....
        /*08c0*/ 	.word	0xffffffff


	//   ....[61]....
        /*08c4*/ 	.word	0xffffffff


	//   ....[62]....
        /*08c8*/ 	.word	0xffffffff


	//   ....[63]....
        /*08cc*/ 	.word	0xffffffff


	//   ....[64]....
        /*08d0*/ 	.word	0xffffffff


	//   ....[65]....
        /*08d4*/ 	.word	0xffffffff


	//   ....[66]....
        /*08d8*/ 	.word	0xffffffff


	//   ....[67]....
        /*08dc*/ 	.word	0xffffffff


	//   ....[68]....
        /*08e0*/ 	.word	0xffffffff


	//   ....[69]....
        /*08e4*/ 	.word	0xffffffff


	//   ....[70]....
        /*08e8*/ 	.word	0xffffffff


	//   ....[71]....
        /*08ec*/ 	.word	0xffffffff


	//   ....[72]....
        /*08f0*/ 	.word	0xffffffff


	//   ....[73]....
        /*08f4*/ 	.word	0xffffffff


	//   ....[74]....
        /*08f8*/ 	.word	0xffffffff


	//   ....[75]....
        /*08fc*/ 	.word	0xffffffff


	//   ....[76]....
        /*0900*/ 	.word	0xffffffff


	//   ....[77]....
        /*0904*/ 	.word	0xffffffff


	//   ....[78]....
        /*0908*/ 	.word	0xffffffff


	//   ....[79]....
        /*090c*/ 	.word	0xffffffff


	//   ....[80]....
        /*0910*/ 	.word	0xffffffff


	//   ....[81]....
        /*0914*/ 	.word	0xffffffff


	//   ....[82]....
        /*0918*/ 	.word	0xffffffff


	//   ....[83]....
        /*091c*/ 	.word	0xffffffff


	//   ....[84]....
        /*0920*/ 	.word	0xffffffff


	//   ....[85]....
        /*0924*/ 	.word	0xffffffff


	//   ....[86]....
        /*0928*/ 	.word	0xffffffff


	//   ....[87]....
        /*092c*/ 	.word	0xffffffff


	//   ....[88]....
        /*0930*/ 	.word	0xffffffff


	//   ....[89]....
        /*0934*/ 	.word	0xffffffff


	//   ....[90]....
        /*0938*/ 	.word	0xffffffff


	//   ....[91]....
        /*093c*/ 	.word	0xffffffff


	//   ....[92]....
        /*0940*/ 	.word	0xffffffff


	//   ....[93]....
        /*0944*/ 	.word	0xffffffff


	//   ....[94]....
        /*0948*/ 	.word	0xffffffff


	//   ....[95]....
        /*094c*/ 	.word	0xffffffff


	//   ....[96]....
        /*0950*/ 	.word	0xffffffff


	//   ....[97]....
        /*0954*/ 	.word	0xffffffff


	//   ....[98]....
        /*0958*/ 	.word	0xffffffff


	//   ....[99]....
        /*095c*/ 	.word	0xffffffff


	//   ....[100]....
        /*0960*/ 	.word	0xffffffff


	//   ....[101]....
        /*0964*/ 	.word	0xffffffff


	//   ....[102]....
        /*0968*/ 	.word	0xffffffff


	//   ....[103]....
        /*096c*/ 	.word	0xffffffff


	//   ....[104]....
        /*0970*/ 	.word	0xffffffff


	//   ....[105]....
        /*0974*/ 	.word	0xffffffff


	//   ....[106]....
        /*0978*/ 	.word	0xffffffff


	//   ....[107]....
        /*097c*/ 	.word	0xffffffff


	//   ....[108]....
        /*0980*/ 	.word	0xffffffff


	//   ....[109]....
        /*0984*/ 	.word	0xffffffff


	//   ....[110]....
        /*0988*/ 	.word	0xffffffff


	//   ....[111]....
        /*098c*/ 	.word	0xffffffff


	//   ....[112]....
        /*0990*/ 	.word	0xffffffff


	//   ....[113]....
        /*0994*/ 	.word	0xffffffff


	//   ....[114]....
        /*0998*/ 	.word	0xffffffff


	//   ....[115]....
        /*099c*/ 	.word	0xffffffff


	//   ....[116]....
        /*09a0*/ 	.word	0xffffffff


	//   ....[117]....
        /*09a4*/ 	.word	0xffffffff


	//   ....[118]....
        /*09a8*/ 	.word	0xffffffff


	//   ....[119]....
        /*09ac*/ 	.word	0xffffffff


	//   ....[120]....
        /*09b0*/ 	.word	0xffffffff


	//   ....[121]....
        /*09b4*/ 	.word	0x0500000f


	//   ....[122]....
        /*09b8*/ 	.word	0x0500000f


	//   ....[123]....
        /*09bc*/ 	.word	0x0500000f


	//   ....[124]....
        /*09c0*/ 	.word	0x0500000f


	//   ....[125]....
        /*09c4*/ 	.word	0x0500000f


	//   ....[126]....
        /*09c8*/ 	.word	0x0500000f


	//   ....[127]....
        /*09cc*/ 	.word	0x0500000f


	//   ....[128]....
        /*09d0*/ 	.word	0x0500000f


	//   ....[129]....
        /*09d4*/ 	.word	0x0500000f


	//   ....[130]....
        /*09d8*/ 	.word	0x0500000f


	//   ....[131]....
        /*09dc*/ 	.word	0x0500000f


	//   ....[132]....
        /*09e0*/ 	.word	0x0500000f


	//   ....[133]....
        /*09e4*/ 	.word	0x0500000f


	//   ....[134]....
        /*09e8*/ 	.word	0x0500000f


	//   ....[135]....
        /*09ec*/ 	.word	0x0500000f


	//   ....[136]....
        /*09f0*/ 	.word	0x0500000f


	//   ....[137]....
        /*09f4*/ 	.word	0x0500000f


	//   ....[138]....
        /*09f8*/ 	.word	0x0500000f


	//   ....[139]....
        /*09fc*/ 	.word	0x0500000f


	//   ....[140]....
        /*0a00*/ 	.word	0x0500000f


	//   ....[141]....
        /*0a04*/ 	.word	0x0500000f


	//   ....[142]....
        /*0a08*/ 	.word	0x0500000f


	//   ....[143]....
        /*0a0c*/ 	.word	0x0500000f


	//   ....[144]....
        /*0a10*/ 	.word	0x0500000f


	//   ....[145]....
        /*0a14*/ 	.word	0x0500000f


	//   ....[146]....
        /*0a18*/ 	.word	0x0500000f


	//   ....[147]....
        /*0a1c*/ 	.word	0x0500000f


	//   ....[148]....
        /*0a20*/ 	.word	0x0500000f


	//   ....[149]....
        /*0a24*/ 	.word	0x0500000f


	//   ....[150]....
        /*0a28*/ 	.word	0x0500000f


	//   ....[151]....
        /*0a2c*/ 	.word	0x0500000f


	//   ....[152]....
        /*0a30*/ 	.word	0x0500000f


	//   ....[153]....
        /*0a34*/ 	.word	0x0500000f


	//   ....[154]....
        /*0a38*/ 	.word	0x0500000f


	//   ....[155]....
        /*0a3c*/ 	.word	0x0500000f


	//   ....[156]....
        /*0a40*/ 	.word	0x0500000f


	//   ....[157]....
        /*0a44*/ 	.word	0x0500000f


	//   ....[158]....
        /*0a48*/ 	.word	0x0500000f


	//   ....[159]....
        /*0a4c*/ 	.word	0x0500000f


	//   ....[160]....
        /*0a50*/ 	.word	0x0500000f


	//   ....[161]....
        /*0a54*/ 	.word	0x0500000f


	//   ....[162]....
        /*0a58*/ 	.word	0x0500000f


	//   ....[163]....
        /*0a5c*/ 	.word	0x0500000f


	//   ....[164]....
        /*0a60*/ 	.word	0x0500000f


	//   ....[165]....
        /*0a64*/ 	.word	0x0500000f


	//   ....[166]....
        /*0a68*/ 	.word	0x0500000f


	//   ....[167]....
        /*0a6c*/ 	.word	0x0500000f


	//   ....[168]....
        /*0a70*/ 	.word	0x0500000f


	//   ....[169]....
        /*0a74*/ 	.word	0x0500000f


	//   ....[170]....
        /*0a78*/ 	.word	0x0500000f


	//   ....[171]....
        /*0a7c*/ 	.word	0x0500000f


	//   ....[172]....
        /*0a80*/ 	.word	0x0500000f


	//   ....[173]....
        /*0a84*/ 	.word	0xffffffff


	//   ....[174]....
        /*0a88*/ 	.word	0xffffffff


	//   ....[175]....
        /*0a8c*/ 	.word	0xffffffff


	//   ....[176]....
        /*0a90*/ 	.word	0xffffffff


	//   ....[177]....
        /*0a94*/ 	.word	0xffffffff


	//   ....[178]....
        /*0a98*/ 	.word	0xffffffff


	//----- nvinfo : EIATTR_COOP_GROUP_INSTR_OFFSETS
	.align		4
.L_1409:
        /*0a9c*/ 	.byte	0x04, 0x28
        /*0a9e*/ 	.short	(.L_1411 - .L_1410)


	//   ....[0]....
.L_1410:
        /*0aa0*/ 	.word	0x000000b0


	//   ....[1]....
        /*0aa4*/ 	.word	0x00000180


	//   ....[2]....
        /*0aa8*/ 	.word	0x000001d0


	//   ....[3]....
        /*0aac*/ 	.word	0x00000420


	//   ....[4]....
        /*0ab0*/ 	.word	0x00000580


	//   ....[5]....
        /*0ab4*/ 	.word	0x000006a0


	//   ....[6]....
        /*0ab8*/ 	.word	0x00000800


	//   ....[7]....
        /*0abc*/ 	.word	0x00002950


	//   ....[8]....
        /*0ac0*/ 	.word	0x000047d0


	//   ....[9]....
        /*0ac4*/ 	.word	0x00004a90


	//   ....[10]....
        /*0ac8*/ 	.word	0x00005dc0


	//   ....[11]....
        /*0acc*/ 	.word	0x00006050


	//   ....[12]....
        /*0ad0*/ 	.word	0x000063a0


	//   ....[13]....
        /*0ad4*/ 	.word	0x000063c0


	//   ....[14]....
        /*0ad8*/ 	.word	0x0000b300


	//   ....[15]....
        /*0adc*/ 	.word	0x0000b390


	//   ....[16]....
        /*0ae0*/ 	.word	0x0000b480


	//   ....[17]....
        /*0ae4*/ 	.word	0x0000b4a0


	//   ....[18]....
        /*0ae8*/ 	.word	0x00014b70


	//   ....[19]....
        /*0aec*/ 	.word	0x00014d80


	//   ....[20]....
        /*0af0*/ 	.word	0x00015e90


	//   ....[21]....
        /*0af4*/ 	.word	0x00015f40


	//   ....[22]....
        /*0af8*/ 	.word	0x00015f80


	//   ....[23]....
        /*0afc*/ 	.word	0x00015fa0


	//   ....[24]....
        /*0b00*/ 	.word	0x0001e440


	//   ....[25]....
        /*0b04*/ 	.word	0x0001e460


	//   ....[26]....
        /*0b08*/ 	.word	0x0001e4a0


	//   ....[27]....
        /*0b0c*/ 	.word	0x0001e4e0


	//   ....[28]....
        /*0b10*/ 	.word	0x00020710


	//   ....[29]....
        /*0b14*/ 	.word	0x00020720


	//   ....[30]....
        /*0b18*/ 	.word	0x00020750


	//   ....[31]....
        /*0b1c*/ 	.word	0x00020760


	//   ....[32]....
        /*0b20*/ 	.word	0x00021110


	//   ....[33]....
        /*0b24*/ 	.word	0x00021140


	//   ....[34]....
        /*0b28*/ 	.word	0x00021280


	//   ....[35]....
        /*0b2c*/ 	.word	0x000212a0


	//   ....[36]....
        /*0b30*/ 	.word	0x000213e0


	//   ....[37]....
        /*0b34*/ 	.word	0x00021400


	//   ....[38]....
        /*0b38*/ 	.word	0x00021550


	//   ....[39]....
        /*0b3c*/ 	.word	0x00021570


	//   ....[40]....
        /*0b40*/ 	.word	0x00021ad0


	//   ....[41]....
        /*0b44*/ 	.word	0x00021b00


	//   ....[42]....
        /*0b48*/ 	.word	0x00022540


	//   ....[43]....
        /*0b4c*/ 	.word	0x00022550


	//   ....[44]....
        /*0b50*/ 	.word	0x000238a0


	//   ....[45]....
        /*0b54*/ 	.word	0x000238c0


	//   ....[46]....
        /*0b58*/ 	.word	0x00023a00


	//   ....[47]....
        /*0b5c*/ 	.word	0x00023a20


	//   ....[48]....
        /*0b60*/ 	.word	0x00023b60


	//   ....[49]....
        /*0b64*/ 	.word	0x00023b80


	//   ....[50]....
        /*0b68*/ 	.word	0x00023cd0


	//   ....[51]....
        /*0b6c*/ 	.word	0x00023cf0


	//   ....[52]....
        /*0b70*/ 	.word	0x00023ed0


	//   ....[53]....
        /*0b74*/ 	.word	0x00024100


	//   ....[54]....
        /*0b78*/ 	.word	0x00024130


	//   ....[55]....
        /*0b7c*/ 	.word	0x00024160


	//   ....[56]....
        /*0b80*/ 	.word	0x00024190


	//   ....[57]....
        /*0b84*/ 	.word	0x000241c0


	//   ....[58]....
        /*0b88*/ 	.word	0x000241f0


	//   ....[59]....
        /*0b8c*/ 	.word	0x00024390


	//   ....[60]....
        /*0b90*/ 	.word	0x000243c0


	//   ....[61]....
        /*0b94*/ 	.word	0x000243f0


	//   ....[62]....
        /*0b98*/ 	.word	0x00024420


	//   ....[63]....
        /*0b9c*/ 	.word	0x00024450


	//   ....[64]....
        /*0ba0*/ 	.word	0x00024480


	//   ....[65]....
        /*0ba4*/ 	.word	0x00024520


	//   ....[66]....
        /*0ba8*/ 	.word	0x00024550


	//   ....[67]....
        /*0bac*/ 	.word	0x00024560


	//   ....[68]....
        /*0bb0*/ 	.word	0x00024590


	//   ....[69]....
        /*0bb4*/ 	.word	0x000262e0


	//   ....[70]....
        /*0bb8*/ 	.word	0x00026db0


	//   ....[71]....
        /*0bbc*/ 	.word	0x00026dd0


	//   ....[72]....
        /*0bc0*/ 	.word	0x00026df0


	//   ....[73]....
        /*0bc4*/ 	.word	0x00026e20


	//   ....[74]....
        /*0bc8*/ 	.word	0x00026ef0


	//   ....[75]....
        /*0bcc*/ 	.word	0x00026f80


	//   ....[76]....
        /*0bd0*/ 	.word	0x00026fb0


	//   ....[77]....
        /*0bd4*/ 	.word	0x00027030


	//   ....[78]....
        /*0bd8*/ 	.word	0x00027060


	//   ....[79]....
        /*0bdc*/ 	.word	0x000270e0


	//   ....[80]....
        /*0be0*/ 	.word	0x00027110


	//   ....[81]....
        /*0be4*/ 	.word	0x00027190


	//   ....[82]....
        /*0be8*/ 	.word	0x000271c0


	//   ....[83]....
        /*0bec*/ 	.word	0x000271e0


	//   ....[84]....
        /*0bf0*/ 	.word	0x00027230


	//   ....[85]....
        /*0bf4*/ 	.word	0x00027240


	//   ....[86]....
        /*0bf8*/ 	.word	0x00027980


	//   ....[87]....
        /*0bfc*/ 	.word	0x000279c0


	//   ....[88]....
        /*0c00*/ 	.word	0x000279e0


	//   ....[89]....
        /*0c04*/ 	.word	0x00027a80


	//   ....[90]....
        /*0c08*/ 	.word	0x00027b10


	//   ....[91]....
        /*0c0c*/ 	.word	0x00027b20


	//   ....[92]....
        /*0c10*/ 	.word	0x00027bb0


	//   ....[93]....
        /*0c14*/ 	.word	0x00027bc0


	//   ....[94]....
        /*0c18*/ 	.word	0x00027c30


	//   ....[95]....
        /*0c1c*/ 	.word	0x00027c40


	//   ....[96]....
        /*0c20*/ 	.word	0x00027cc0


	//   ....[97]....
        /*0c24*/ 	.word	0x00027cd0


	//   ....[98]....
        /*0c28*/ 	.word	0x00027d50


	//   ....[99]....
        /*0c2c*/ 	.word	0x00027d60


	//   ....[100]....
        /*0c30*/ 	.word	0x00027d70


	//   ....[101]....
        /*0c34*/ 	.word	0x00027db0


	//   ....[102]....
        /*0c38*/ 	.word	0x0002a990


	//   ....[103]....
        /*0c3c*/ 	.word	0x0002a9a0


	//   ....[104]....
        /*0c40*/ 	.word	0x0002aa00


	//   ....[105]....
        /*0c44*/ 	.word	0x0002aa40


	//   ....[106]....
        /*0c48*/ 	.word	0x0002aa70


	//   ....[107]....
        /*0c4c*/ 	.word	0x0002aaa0


	//   ....[108]....
        /*0c50*/ 	.word	0x0002aad0


	//   ....[109]....
        /*0c54*/ 	.word	0x0002ab00


	//   ....[110]....
        /*0c58*/ 	.word	0x0002acc0


	//   ....[111]....
        /*0c5c*/ 	.word	0x0002acf0


	//   ....[112]....
        /*0c60*/ 	.word	0x0002ad20


	//   ....[113]....
        /*0c64*/ 	.word	0x0002ad50


	//   ....[114]....
        /*0c68*/ 	.word	0x0002ad80


	//   ....[115]....
        /*0c6c*/ 	.word	0x0002adb0


	//   ....[116]....
        /*0c70*/ 	.word	0x0002ae80


	//   ....[117]....
        /*0c74*/ 	.word	0x0002aea0


	//   ....[118]....
        /*0c78*/ 	.word	0x0002aeb0


	//   ....[119]....
        /*0c7c*/ 	.word	0x0002af30


	//   ....[120]....
        /*0c80*/ 	.word	0x0002ba70


	//   ....[121]....
        /*0c84*/ 	.word	0x0002c010


	//   ....[122]....
        /*0c88*/ 	.word	0x0002c1a0


	//   ....[123]....
        /*0c8c*/ 	.word	0x0002c200


	//   ....[124]....
        /*0c90*/ 	.word	0x0002c260


	//   ....[125]....
        /*0c94*/ 	.word	0x0002c2c0


	//   ....[126]....
        /*0c98*/ 	.word	0x0002c360


	//   ....[127]....
        /*0c9c*/ 	.word	0x0002c450


	//   ....[128]....
        /*0ca0*/ 	.word	0x0002c580


	//   ....[129]....
        /*0ca4*/ 	.word	0x0002c620


	//   ....[130]....
        /*0ca8*/ 	.word	0x0002c6f0


	//   ....[131]....
        /*0cac*/ 	.word	0x0002c790


	//   ....[132]....
        /*0cb0*/ 	.word	0x0002c860


	//   ....[133]....
        /*0cb4*/ 	.word	0x0002c900


	//   ....[134]....
        /*0cb8*/ 	.word	0x0002c9d0


	//   ....[135]....
        /*0cbc*/ 	.word	0x0002ca70


	//   ....[136]....
        /*0cc0*/ 	.word	0x0002cb20


	//   ....[137]....
        /*0cc4*/ 	.word	0x0002cbc0


	//   ....[138]....
        /*0cc8*/ 	.word	0x0002ce60


	//   ....[139]....
        /*0ccc*/ 	.word	0x0002cf10


	//   ....[140]....
        /*0cd0*/ 	.word	0x0002d010


	//   ....[141]....
        /*0cd4*/ 	.word	0x0002d100


	//   ....[142]....
        /*0cd8*/ 	.word	0x0002d1c0


	//   ....[143]....
        /*0cdc*/ 	.word	0x0002d280


	//   ....[144]....
        /*0ce0*/ 	.word	0x0002d340


	//   ....[145]....
        /*0ce4*/ 	.word	0x0002d400


	//   ....[146]....
        /*0ce8*/ 	.word	0x0002d4c0


	//   ....[147]....
        /*0cec*/ 	.word	0x0002d580


	//   ....[148]....
        /*0cf0*/ 	.word	0x0002d640


	//   ....[149]....
        /*0cf4*/ 	.word	0x0002d6f0


	//   ....[150]....
        /*0cf8*/ 	.word	0x0002d7f0


	//   ....[151]....
        /*0cfc*/ 	.word	0x0002d840


	//   ....[152]....
        /*0d00*/ 	.word	0x0002d8a0


	//   ....[153]....
        /*0d04*/ 	.word	0x0002d980


	//   ....[154]....
        /*0d08*/ 	.word	0x0002dcb0


	//   ....[155]....
        /*0d0c*/ 	.word	0x0002dd50


	//   ....[156]....
        /*0d10*/ 	.word	0x0002def0


	//   ....[157]....
        /*0d14*/ 	.word	0x0002df70


	//   ....[158]....
        /*0d18*/ 	.word	0x0002dff0


	//   ....[159]....
        /*0d1c*/ 	.word	0x0002e070


	//   ....[160]....
        /*0d20*/ 	.word	0x0002e0f0


	//   ....[161]....
        /*0d24*/ 	.word	0x0002e180


	//   ....[162]....
        /*0d28*/ 	.word	0x0002e220


	//   ....[163]....
        /*0d2c*/ 	.word	0x0002e2d0


	//   ....[164]....
        /*0d30*/ 	.word	0x0002e350


	//   ....[165]....
        /*0d34*/ 	.word	0x0002e3d0


	//   ....[166]....
        /*0d38*/ 	.word	0x0002e450


	//   ....[167]....
        /*0d3c*/ 	.word	0x0002e4e0


	//   ....[168]....
        /*0d40*/ 	.word	0x0002e560


	//   ....[169]....
        /*0d44*/ 	.word	0x0002e610


	//   ....[170]....
        /*0d48*/ 	.word	0x0002e660


	//   ....[171]....
        /*0d4c*/ 	.word	0x0002e720


	//   ....[172]....
        /*0d50*/ 	.word	0x0002e850


	//   ....[173]....
        /*0d54*/ 	.word	0x00030d30


	//   ....[174]....
        /*0d58*/ 	.word	0x00030fd0


	//   ....[175]....
        /*0d5c*/ 	.word	0x000322a0


	//   ....[176]....
        /*0d60*/ 	.word	0x000322e0


	//   ....[177]....
        /*0d64*/ 	.word	0x00032350


	//   ....[178]....
        /*0d68*/ 	.word	0x00032370


	//----- nvinfo : EIATTR_REG_RECONFIG
	.align		4
.L_1411:
        /*0d6c*/ 	.byte	0x01, 0x54
	.zero		2


	//----- nvinfo : EIATTR_SYSCALL_OFFSETS
	.align		4
        /*0d70*/ 	.byte	0x04, 0x46
        /*0d72*/ 	.short	(.L_1413 - .L_1412)


	//   ....[0]....
.L_1412:
        /*0d74*/ 	.word	0x00002bd0


	//   ....[1]....
        /*0d78*/ 	.word	0x00025f10


	//   ....[2]....
        /*0d7c*/ 	.word	0x00026060


	//   ....[3]....
        /*0d80*/ 	.word	0x00026150


	//   ....[4]....
        /*0d84*/ 	.word	0x000269b0


	//   ....[5]....
        /*0d88*/ 	.word	0x000275b0


	//----- nvinfo : EIATTR_MBARRIER_INSTR_OFFSETS
	.align		4
.L_1413:
        /*0d8c*/ 	.byte	0x04, 0x39
        /*0d8e*/ 	.short	(.L_1415 - .L_1414)


	//   ....[0]....
.L_1414:
        /*0d90*/ 	.word	0x000002c0
        /*0d94*/ 	.word	0x000000ff
        /*0d98*/ 	.word	0x00032400
        /*0d9c*/ 	.short	0x0100
        /*0d9e*/ 	.byte	0x08
	.zero		1


	//   ....[1]....
        /*0da0*/ 	.word	0x000002d0
        /*0da4*/ 	.word	0x000000ff
        /*0da8*/ 	.word	0x00032410
        /*0dac*/ 	.short	0x0100
        /*0dae*/ 	.byte	0x08
	.zero		1


	//   ....[2]....
        /*0db0*/ 	.word	0x000002e0
        /*0db4*/ 	.word	0x000000ff
        /*0db8*/ 	.word	0x00032420
        /*0dbc*/ 	.short	0x0100
        /*0dbe*/ 	.byte	0x08
	.zero		1


	//   ....[3]....
        /*0dc0*/ 	.word	0x000003d0
        /*0dc4*/ 	.word	0x000000ff
        /*0dc8*/ 	.word	0x00032430
        /*0dcc*/ 	.short	0x0100
        /*0dce*/ 	.byte	0x08
	.zero		1


	//   ....[4]....
        /*0dd0*/ 	.word	0x000003e0
        /*0dd4*/ 	.word	0x000000ff
        /*0dd8*/ 	.word	0x00032440
        /*0ddc*/ 	.short	0x0100
        /*0dde*/ 	.byte	0x08
	.zero		1


	//   ....[5]....
        /*0de0*/ 	.word	0x000003f0
        /*0de4*/ 	.word	0x000000ff
        /*0de8*/ 	.word	0x00032438
        /*0dec*/ 	.short	0x0100
        /*0dee*/ 	.byte	0x08
	.zero		1


	//   ....[6]....
        /*0df0*/ 	.word	0x00000400
        /*0df4*/ 	.word	0x000000ff
        /*0df8*/ 	.word	0x00032448
        /*0dfc*/ 	.short	0x0100
        /*0dfe*/ 	.byte	0x08
	.zero		1


	//   ....[7]....
        /*0e00*/ 	.word	0x00000530
        /*0e04*/ 	.word	0x000000ff
        /*0e08*/ 	.word	0x00032450
        /*0e0c*/ 	.short	0x0100
        /*0e0e*/ 	.byte	0x08
	.zero		1


	//   ....[8]....
        /*0e10*/ 	.word	0x00000540
        /*0e14*/ 	.word	0x000000ff
        /*0e18*/ 	.word	0x00032460
        /*0e1c*/ 	.short	0x0100
        /*0e1e*/ 	.byte	0x08
	.zero		1


	//   ....[9]....
        /*0e20*/ 	.word	0x00000550
        /*0e24*/ 	.word	0x000000ff
        /*0e28*/ 	.word	0x00032458
        /*0e2c*/ 	.short	0x0100
        /*0e2e*/ 	.byte	0x08
	.zero		1


	//   ....[10]....
        /*0e30*/ 	.word	0x00000560
        /*0e34*/ 	.word	0x000000ff
        /*0e38*/ 	.word	0x00032468
        /*0e3c*/ 	.short	0x0100
        /*0e3e*/ 	.byte	0x08
	.zero		1


	//   ....[11]....
        /*0e40*/ 	.word	0x00000650
        /*0e44*/ 	.word	0x000000ff
        /*0e48*/ 	.word	0x00032470
        /*0e4c*/ 	.short	0x0100
        /*0e4e*/ 	.byte	0x06
	.zero		1


	//   ....[12]....
        /*0e50*/ 	.word	0x00000660
        /*0e54*/ 	.word	0x000000ff
        /*0e58*/ 	.word	0x00032480
        /*0e5c*/ 	.short	0x0100
        /*0e5e*/ 	.byte	0x06
	.zero		1


	//   ....[13]....
        /*0e60*/ 	.word	0x00000670
        /*0e64*/ 	.word	0x000000ff
        /*0e68*/ 	.word	0x00032478
        /*0e6c*/ 	.short	0x0100
        /*0e6e*/ 	.byte	0x06
	.zero		1


	//   ....[14]....
        /*0e70*/ 	.word	0x00000680
        /*0e74*/ 	.word	0x000000ff
        /*0e78*/ 	.word	0x00032488
        /*0e7c*/ 	.short	0x0100
        /*0e7e*/ 	.byte	0x06
	.zero		1


	//   ....[15]....
        /*0e80*/ 	.word	0x000007b0
        /*0e84*/ 	.word	0x000000ff
        /*0e88*/ 	.word	0x00032490
        /*0e8c*/ 	.short	0x0100
        /*0e8e*/ 	.byte	0x08
	.zero		1


	//   ....[16]....
        /*0e90*/ 	.word	0x000007c0
        /*0e94*/ 	.word	0x000000ff
        /*0e98*/ 	.word	0x000324a0
        /*0e9c*/ 	.short	0x0100
        /*0e9e*/ 	.byte	0x08
	.zero		1


	//   ....[17]....
        /*0ea0*/ 	.word	0x000007d0
        /*0ea4*/ 	.word	0x000000ff
        /*0ea8*/ 	.word	0x00032498
        /*0eac*/ 	.short	0x0100
        /*0eae*/ 	.byte	0x08
	.zero		1


	//   ....[18]....
        /*0eb0*/ 	.word	0x000007e0
        /*0eb4*/ 	.word	0x000000ff
        /*0eb8*/ 	.word	0x000324a8
        /*0ebc*/ 	.short	0x0100
        /*0ebe*/ 	.byte	0x08
	.zero		1


	//   ....[19]....
        /*0ec0*/ 	.word	0x00000910
        /*0ec4*/ 	.word	0x000000ff
        /*0ec8*/ 	.word	0x000324b0
        /*0ecc*/ 	.short	0x0100
        /*0ece*/ 	.byte	0x08
	.zero		1


	//   ....[20]....
        /*0ed0*/ 	.word	0x00000920
        /*0ed4*/ 	.word	0x000000ff
        /*0ed8*/ 	.word	0x000324c0
        /*0edc*/ 	.short	0x0100
        /*0ede*/ 	.byte	0x08
	.zero		1


	//   ....[21]....
        /*0ee0*/ 	.word	0x00000930
        /*0ee4*/ 	.word	0x000000ff
        /*0ee8*/ 	.word	0x000324b8
        /*0eec*/ 	.short	0x0100
        /*0eee*/ 	.byte	0x08
	.zero		1


	//   ....[22]....
        /*0ef0*/ 	.word	0x00000940
        /*0ef4*/ 	.word	0x000000ff
        /*0ef8*/ 	.word	0x000324c8
        /*0efc*/ 	.short	0x0100
        /*0efe*/ 	.byte	0x08
	.zero		1


	//   ....[23]....
        /*0f00*/ 	.word	0x00002de0
        /*0f04*/ 	.word	0x00000048
        /*0f08*/ 	.word	0x00032400
        /*0f0c*/ 	.short	0x010a
        /*0f0e*/ 	.byte	0x3f
	.zero		1


	//   ....[24]....
        /*0f10*/ 	.word	0x00003290
        /*0f14*/ 	.word	0x0000000c
        /*0f18*/ 	.word	0x00000000
        /*0f1c*/ 	.short	0x010a
        /*0f1e*/ 	.byte	0x3f
	.zero		1


	//   ....[25]....
        /*0f20*/ 	.word	0x000032f0
        /*0f24*/ 	.word	0x0000000c
        /*0f28*/ 	.word	0x00000000
        /*0f2c*/ 	.short	0x010a
        /*0f2e*/ 	.byte	0x3f
	.zero		1


	//   ....[26]....
        /*0f30*/ 	.word	0x000036a0
        /*0f34*/ 	.word	0x00000048
        /*0f38*/ 	.word	0x00032410
        /*0f3c*/ 	.short	0x010a
        /*0f3e*/ 	.byte	0x3f
	.zero		1


	//   ....[27]....
        /*0f40*/ 	.word	0x000037a0
        /*0f44*/ 	.word	0x00000008
        /*0f48*/ 	.word	0x00000000
        /*0f4c*/ 	.short	0x010a
        /*0f4e*/ 	.byte	0x3f
	.zero		1


	//   ....[28]....
        /*0f50*/ 	.word	0x00003800
        /*0f54*/ 	.word	0x00000008
        /*0f58*/ 	.word	0x00000000
        /*0f5c*/ 	.short	0x010a
        /*0f5e*/ 	.byte	0x3f
	.zero		1


	//   ....[29]....
        /*0f60*/ 	.word	0x00004520
        /*0f64*/ 	.word	0x00000008
        /*0f68*/ 	.word	0x00000000
        /*0f6c*/ 	.short	0x0101
        /*0f6e*/ 	.byte	0x3f
	.zero		1


	//   ....[30]....
        /*0f70*/ 	.word	0x00009670
        /*0f74*/ 	.word	0x00000090
        /*0f78*/ 	.word	0x00000000
        /*0f7c*/ 	.short	0x0101
        /*0f7e*/ 	.byte	0x3f
	.zero		1


	//   ....[31]....
        /*0f80*/ 	.word	0x00009de0
        /*0f84*/ 	.word	0x00000003
        /*0f88*/ 	.word	0x00000000
        /*0f8c*/ 	.short	0x010a
        /*0f8e*/ 	.byte	0x3f
	.zero		1


	//   ....[32]....
        /*0f90*/ 	.word	0x00009ee0
        /*0f94*/ 	.word	0x00000000
        /*0f98*/ 	.word	0x00000000
        /*0f9c*/ 	.short	0x010a
        /*0f9e*/ 	.byte	0x3f
	.zero		1


	//   ....[33]....
        /*0fa0*/ 	.word	0x0000a310
        /*0fa4*/ 	.word	0x00000003
        /*0fa8*/ 	.word	0x00000000
        /*0fac*/ 	.short	0x010a
        /*0fae*/ 	.byte	0x3f
	.zero		1


	//   ....[34]....
        /*0fb0*/ 	.word	0x0000a3c0
        /*0fb4*/ 	.word	0x00000004
        /*0fb8*/ 	.word	0x00000000
        /*0fbc*/ 	.short	0x010a
        /*0fbe*/ 	.byte	0x3f
	.zero		1


	//   ....[35]....
        /*0fc0*/ 	.word	0x0000b0b0
        /*0fc4*/ 	.word	0x00000003
        /*0fc8*/ 	.word	0x00000000
        /*0fcc*/ 	.short	0x0101
        /*0fce*/ 	.byte	0x3f
	.zero		1


	//   ....[36]....
        /*0fd0*/ 	.word	0x00013420
        /*0fd4*/ 	.word	0x00000000
        /*0fd8*/ 	.word	0x00000000
        /*0fdc*/ 	.short	0x0101
        /*0fde*/ 	.byte	0x3f
	.zero		1


	//   ....[37]....
        /*0fe0*/ 	.word	0x00013620
        /*0fe4*/ 	.word	0x00000005
        /*0fe8*/ 	.word	0x00000000
        /*0fec*/ 	.short	0x010a
        /*0fee*/ 	.byte	0x3f
	.zero		1


	//   ....[38]....
        /*0ff0*/ 	.word	0x00013720
        /*0ff4*/ 	.word	0x00000000
        /*0ff8*/ 	.word	0x00000000
        /*0ffc*/ 	.short	0x010a
        /*0ffe*/ 	.byte	0x3f
	.zero		1


	//   ....[39]....
        /*1000*/ 	.word	0x00013b50
        /*1004*/ 	.word	0x0000000b
        /*1008*/ 	.word	0x00000000
        /*100c*/ 	.short	0x010a
        /*100e*/ 	.byte	0x3f
	.zero		1


	//   ....[40]....
        /*1010*/ 	.word	0x00013c00
        /*1014*/ 	.word	0x00000004
        /*1018*/ 	.word	0x00000000
        /*101c*/ 	.short	0x010a
        /*101e*/ 	.byte	0x3f
	.zero		1


	//   ....[41]....
        /*1020*/ 	.word	0x000148f0
        /*1024*/ 	.word	0x00000004
        /*1028*/ 	.word	0x00000000
        /*102c*/ 	.short	0x0101
        /*102e*/ 	.byte	0x3f
	.zero		1


	//   ....[42]....
        /*1030*/ 	.word	0x0001df90
        /*1034*/ 	.word	0x00000000
        /*1038*/ 	.word	0x00000000
        /*103c*/ 	.short	0x0101
        /*103e*/ 	.byte	0x3f
	.zero		1


	//   ....[43]....
        /*1040*/ 	.word	0x00021100
        /*1044*/ 	.word	0x00000000
        /*1048*/ 	.word	0x00000000
        /*104c*/ 	.short	0x0101
        /*104e*/ 	.byte	0x3f
	.zero		1


	//   ....[44]....
        /*1050*/ 	.word	0x00021af0
        /*1054*/ 	.word	0x00000004
        /*1058*/ 	.word	0x00000000
        /*105c*/ 	.short	0x0101
        /*105e*/ 	.byte	0x3f
	.zero		1


	//   ....[45]....
        /*1060*/ 	.word	0x00026550
        /*1064*/ 	.word	0x00000000
        /*1068*/ 	.word	0x00032440
        /*106c*/ 	.short	0x010a
        /*106e*/ 	.byte	0x3f
	.zero		1


	//   ....[46]....
        /*1070*/ 	.word	0x00027360
        /*1074*/ 	.word	0x00000012
        /*1078*/ 	.word	0x00032400
        /*107c*/ 	.short	0x0107
        /*107e*/ 	.byte	0x3f
	.zero		1


	//   ....[47]....
        /*1080*/ 	.word	0x00027420
        /*1084*/ 	.word	0x00000012
        /*1088*/ 	.word	0x00032400
        /*108c*/ 	.short	0x0101
        /*108e*/ 	.byte	0x3f
	.zero		1


	//   ....[48]....
        /*1090*/ 	.word	0x00027ef0
        /*1094*/ 	.word	0x00000012
        /*1098*/ 	.word	0x00032410
        /*109c*/ 	.short	0x0107
        /*109e*/ 	.byte	0x3f
	.zero		1


	//   ....[49]....
        /*10a0*/ 	.word	0x00027ff0
        /*10a4*/ 	.word	0x00000012
        /*10a8*/ 	.word	0x00032410
        /*10ac*/ 	.short	0x0101
        /*10ae*/ 	.byte	0x3f
	.zero		1


	//   ....[50]....
        /*10b0*/ 	.word	0x00028010
        /*10b4*/ 	.word	0x00000012
        /*10b8*/ 	.word	0x00032420
        /*10bc*/ 	.short	0x010a
        /*10be*/ 	.byte	0x3f
	.zero		1


	//   ....[51]....
        /*10c0*/ 	.word	0x000280f0
        /*10c4*/ 	.word	0x00000002
        /*10c8*/ 	.word	0x00032460
        /*10cc*/ 	.short	0x010a
        /*10ce*/ 	.byte	0x3f
	.zero		1


	//   ....[52]....
        /*10d0*/ 	.word	0x00028a20
        /*10d4*/ 	.word	0x00000002
        /*10d8*/ 	.word	0x00032440
        /*10dc*/ 	.short	0x010a
        /*10de*/ 	.byte	0x3f
	.zero		1


	//   ....[53]....
        /*10e0*/ 	.word	0x00028c50
        /*10e4*/ 	.word	0x00000002
        /*10e8*/ 	.word	0x00032460
        /*10ec*/ 	.short	0x010a
        /*10ee*/ 	.byte	0x3f
	.zero		1


	//   ....[54]....
        /*10f0*/ 	.word	0x00029450
        /*10f4*/ 	.word	0x00000002
        /*10f8*/ 	.word	0x00032440
        /*10fc*/ 	.short	0x010a
        /*10fe*/ 	.byte	0x3f
	.zero		1


	//   ....[55]....
        /*1100*/ 	.word	0x00029680
        /*1104*/ 	.word	0x00000002
        /*1108*/ 	.word	0x00032460
        /*110c*/ 	.short	0x010a
        /*110e*/ 	.byte	0x3f
	.zero		1


	//   ....[56]....
        /*1110*/ 	.word	0x00029e20
        /*1114*/ 	.word	0x00000003
        /*1118*/ 	.word	0x00032440
        /*111c*/ 	.short	0x010a
        /*111e*/ 	.byte	0x3f
	.zero		1


	//   ....[57]....
        /*1120*/ 	.word	0x0002a050
        /*1124*/ 	.word	0x00000003
        /*1128*/ 	.word	0x00032460
        /*112c*/ 	.short	0x010a
        /*112e*/ 	.byte	0x3f
	.zero		1


	//   ....[58]....
        /*1130*/ 	.word	0x0002b9f0
        /*1134*/ 	.word	0x00000000
        /*1138*/ 	.word	0x00032420
        /*113c*/ 	.short	0x010a
        /*113e*/ 	.byte	0x3f
	.zero		1


	//   ....[59]....
        /*1140*/ 	.word	0x0002bbe0
        /*1144*/ 	.word	0x00000006
        /*1148*/ 	.word	0x00000000
        /*114c*/ 	.short	0x010a
        /*114e*/ 	.byte	0x3f
	.zero		1


	//   ....[60]....
        /*1150*/ 	.word	0x0002bc10
        /*1154*/ 	.word	0x00000007
        /*1158*/ 	.word	0x00000000
        /*115c*/ 	.short	0x010a
        /*115e*/ 	.byte	0x3f
	.zero		1


	//   ....[61]....
        /*1160*/ 	.word	0x0002bc70
        /*1164*/ 	.word	0x00000004
        /*1168*/ 	.word	0x00000000
        /*116c*/ 	.short	0x010a
        /*116e*/ 	.byte	0x3f
	.zero		1


	//   ....[62]....
        /*1170*/ 	.word	0x0002bca0
        /*1174*/ 	.word	0x00000003
        /*1178*/ 	.word	0x00000000
        /*117c*/ 	.short	0x010a
        /*117e*/ 	.byte	0x3f
	.zero		1


	//   ....[63]....
        /*1180*/ 	.word	0x0002bd00
        /*1184*/ 	.word	0x00000048
        /*1188*/ 	.word	0x00032400
        /*118c*/ 	.short	0x010a
        /*118e*/ 	.byte	0x3f
	.zero		1


	//   ....[64]....
        /*1190*/ 	.word	0x0002bd50
        /*1194*/ 	.word	0x0000000c
        /*1198*/ 	.word	0x00000000
        /*119c*/ 	.short	0x010a
        /*119e*/ 	.byte	0x3f
	.zero		1


	//   ....[65]....
        /*11a0*/ 	.word	0x0002bda0
        /*11a4*/ 	.word	0x00000048
        /*11a8*/ 	.word	0x00032410
        /*11ac*/ 	.short	0x010a
        /*11ae*/ 	.byte	0x3f
	.zero		1


	//   ....[66]....
        /*11b0*/ 	.word	0x0002bdf0
        /*11b4*/ 	.word	0x00000008
        /*11b8*/ 	.word	0x00000000
        /*11bc*/ 	.short	0x010a
        /*11be*/ 	.byte	0x3f
	.zero		1


	//   ....[67]....
        /*11c0*/ 	.word	0x0002be40
        /*11c4*/ 	.word	0x00000000
        /*11c8*/ 	.word	0x00000000
        /*11cc*/ 	.short	0x010a
        /*11ce*/ 	.byte	0x3f
	.zero		1


	//   ....[68]....
        /*11d0*/ 	.word	0x0002be90
        /*11d4*/ 	.word	0x00000004
        /*11d8*/ 	.word	0x00000000
        /*11dc*/ 	.short	0x010a
        /*11de*/ 	.byte	0x3f
	.zero		1


	//   ....[69]....
        /*11e0*/ 	.word	0x0002bee0
        /*11e4*/ 	.word	0x00000000
        /*11e8*/ 	.word	0x00000000
        /*11ec*/ 	.short	0x010a
        /*11ee*/ 	.byte	0x3f
	.zero		1


	//   ....[70]....
        /*11f0*/ 	.word	0x0002bf30
        /*11f4*/ 	.word	0x00000004
        /*11f8*/ 	.word	0x00000000
        /*11fc*/ 	.short	0x010a
        /*11fe*/ 	.byte	0x3f
	.zero		1


	//   ....[71]....
        /*1200*/ 	.word	0x0002c0d0
        /*1204*/ 	.word	0x00000000
        /*1208*/ 	.word	0x00032440
        /*120c*/ 	.short	0x010a
        /*120e*/ 	.byte	0x3f
	.zero		1


	//   ....[72]....
        /*1210*/ 	.word	0x0002d9c0
        /*1214*/ 	.word	0x00000012
        /*1218*/ 	.word	0x00032420
        /*121c*/ 	.short	0x010a
        /*121e*/ 	.byte	0x3f
	.zero		1


	//   ....[73]....
        /*1220*/ 	.word	0x0002da10
        /*1224*/ 	.word	0x00000002
        /*1228*/ 	.word	0x00032460
        /*122c*/ 	.short	0x010a
        /*122e*/ 	.byte	0x3f
	.zero		1


	//   ....[74]....
        /*1230*/ 	.word	0x0002da60
        /*1234*/ 	.word	0x00000002
        /*1238*/ 	.word	0x00032440
        /*123c*/ 	.short	0x010a
        /*123e*/ 	.byte	0x3f
	.zero		1


	//   ....[75]....
        /*1240*/ 	.word	0x0002dab0
        /*1244*/ 	.word	0x00000002
        /*1248*/ 	.word	0x00032460
        /*124c*/ 	.short	0x010a
        /*124e*/ 	.byte	0x3f
	.zero		1


	//   ....[76]....
        /*1250*/ 	.word	0x0002db00
        /*1254*/ 	.word	0x00000002
        /*1258*/ 	.word	0x00032440
        /*125c*/ 	.short	0x010a
        /*125e*/ 	.byte	0x3f
	.zero		1


	//   ....[77]....
        /*1260*/ 	.word	0x0002db50
        /*1264*/ 	.word	0x00000002
        /*1268*/ 	.word	0x00032460
        /*126c*/ 	.short	0x010a
        /*126e*/ 	.byte	0x3f
	.zero		1


	//   ....[78]....
        /*1270*/ 	.word	0x0002dba0
        /*1274*/ 	.word	0x00000003
        /*1278*/ 	.word	0x00032440
        /*127c*/ 	.short	0x010a
        /*127e*/ 	.byte	0x3f
	.zero		1


	//   ....[79]....
        /*1280*/ 	.word	0x0002dbf0
        /*1284*/ 	.word	0x00000003
        /*1288*/ 	.word	0x00032460
        /*128c*/ 	.short	0x010a
        /*128e*/ 	.byte	0x3f
	.zero		1


	//   ....[80]....
        /*1290*/ 	.word	0x0002e770
        /*1294*/ 	.word	0x00000000
        /*1298*/ 	.word	0x00032420
        /*129c*/ 	.short	0x010a
        /*129e*/ 	.byte	0x3f
	.zero		1


	//   ....[81]....
        /*12a0*/ 	.word	0x0002e910
        /*12a4*/ 	.word	0x00000006
        /*12a8*/ 	.word	0x00000000
        /*12ac*/ 	.short	0x010a
        /*12ae*/ 	.byte	0x3f
	.zero		1


	//   ....[82]....
        /*12b0*/ 	.word	0x0002e960
        /*12b4*/ 	.word	0x00000007
        /*12b8*/ 	.word	0x00000000
        /*12bc*/ 	.short	0x010a
        /*12be*/ 	.byte	0x3f
	.zero		1


	//   ....[83]....
        /*12c0*/ 	.word	0x0002e9b0
        /*12c4*/ 	.word	0x00000004
        /*12c8*/ 	.word	0x00000000
        /*12cc*/ 	.short	0x010a
        /*12ce*/ 	.byte	0x3f
	.zero		1


	//   ....[84]....
        /*12d0*/ 	.word	0x0002ed70
        /*12d4*/ 	.word	0x00000014
        /*12d8*/ 	.word	0x00000000
        /*12dc*/ 	.short	0x010a
        /*12de*/ 	.byte	0x3f
	.zero		1


	//   ....[85]....
        /*12e0*/ 	.word	0x0002eeb0
        /*12e4*/ 	.word	0x0000000e
        /*12e8*/ 	.word	0x00000000
        /*12ec*/ 	.short	0x010a
        /*12ee*/ 	.byte	0x3f
	.zero		1


	//   ....[86]....
        /*12f0*/ 	.word	0x0002f510
        /*12f4*/ 	.word	0x0000000d
        /*12f8*/ 	.word	0x00000000
        /*12fc*/ 	.short	0x010a
        /*12fe*/ 	.byte	0x3f
	.zero		1


	//   ....[87]....
        /*1300*/ 	.word	0x0002f650
        /*1304*/ 	.word	0x00000014
        /*1308*/ 	.word	0x00000000
        /*130c*/ 	.short	0x010a
        /*130e*/ 	.byte	0x3f
	.zero		1


	//   ....[88]....
        /*1310*/ 	.word	0x00030880
        /*1314*/ 	.word	0x00000015
        /*1318*/ 	.word	0x00000000
        /*131c*/ 	.short	0x0101
        /*131e*/ 	.byte	0x3f
	.zero		1


	//   ....[89]....
        /*1320*/ 	.word	0x00049fb0
        /*1324*/ 	.word	0x00000004
        /*1328*/ 	.word	0x00000000
        /*132c*/ 	.short	0x0101
        /*132e*/ 	.byte	0x3f
	.zero		1


	//   ....[90]....
        /*1330*/ 	.word	0x00049ff0
        /*1334*/ 	.word	0x0000000e
        /*1338*/ 	.word	0x00000000
        /*133c*/ 	.short	0x010a
        /*133e*/ 	.byte	0x3f
	.zero		1


	//   ....[91]....
        /*1340*/ 	.word	0x0004a040
        /*1344*/ 	.word	0x00000014
        /*1348*/ 	.word	0x00000000
        /*134c*/ 	.short	0x010a
        /*134e*/ 	.byte	0x3f
	.zero		1


	//----- nvinfo : EIATTR_NUM_MBARRIERS
	.align		4
.L_1415:
        /*1350*/ 	.byte	0x03, 0x38
        /*1352*/ 	.short	0x0017


	//----- nvinfo : EIATTR_EXIT_INSTR_OFFSETS
	.align		4
        /*1354*/ 	.byte	0x04, 0x1c
        /*1356*/ 	.short	(.L_1417 - .L_1416)


	//   ....[0]....
.L_1416:
        /*1358*/ 	.word	0x00000bb0


	//   ....[1]....
        /*135c*/ 	.word	0x00023e70


	//   ....[2]....
        /*1360*/ 	.word	0x0002bcf0


	//----- nvinfo : EIATTR_MAX_THREADS
	.align		4
.L_1417:
        /*1364*/ 	.byte	0x04, 0x05
        /*1366*/ 	.short	(.L_1419 - .L_1418)
.L_1418:
        /*1368*/ 	.word	0x00000180
        /*136c*/ 	.word	0x00000001
        /*1370*/ 	.word	0x00000001


	//----- nvinfo : EIATTR_CRS_STACK_SIZE
	.align		4
.L_1419:
        /*1374*/ 	.byte	0x04, 0x1e
        /*1376*/ 	.short	(.L_1421 - .L_1420)
.L_1420:
        /*1378*/ 	.word	0x00000000


	//----- nvinfo : EIATTR_CBANK_PARAM_SIZE
	.align		4
.L_1421:
        /*137c*/ 	.byte	0x03, 0x19
        /*137e*/ 	.short	0x0bf0


	//----- nvinfo : EIATTR_PARAM_CBANK
	.align		4
        /*1380*/ 	.byte	0x04, 0x0a
        /*1382*/ 	.short	(.L_1423 - .L_1422)
	.align		4
.L_1422:
        /*1384*/ 	.word	index@(.nv.constant0._ZN7cutlass13device_kernelIN5flash11enable_sm90INS1_16FlashAttnFwdSm90INS1_25CollectiveMainloopFwdSm90ILi2EN4cute5tupleIJNS5_1CILi1EEES8_S8_EEENS6_IJNS7_ILi128EEENS7_ILi96EEENS7_ILi64EEEEEELi256ENS_6half_tEfNS_4arch4Sm90ELb0ELb1ELb0ELb1ELb0ELb0ELb1ELb1ELb0ELb1ELb1ELb0EEENS1_21CollectiveEpilogueFwdINS6_IJSA_NS7_ILi256EEESB_EEES9_SE_SG_Li256ELb1ELb1ELb1ELb0EEENS1_36VarlenDynamicPersistentTileSchedulerILi128ELi96ELi256ELi128ELb1ELb1ELb1ELb1ELb0ELb1EEEEEEEEEvNT_6ParamsE)
        /*1388*/ 	.short	0x0210
        /*138a*/ 	.short	0x0bf0


	//----- nvinfo : EIATTR_SW_WAR
	.align		4
.L_1423:
        /*138c*/ 	.byte	0x04, 0x36
        /*138e*/ 	.short	(.L_1425 - .L_1424)
.L_1424:
        /*1390*/ 	.word	0x00000008
.L_1425:


//--------------------- .nv.info._ZN7cutlass13device_kernelIN5flash11enable_sm90INS1_16FlashAttnFwdSm90INS1_25CollectiveMainloopFwdSm90ILi2EN4cute5tupleIJNS5_1CILi1EEES8_S8_EEENS6_IJNS7_ILi128EEENS7_ILi96EEENS7_ILi64EEEEEELi256ENS_6half_tEfNS_4arch4Sm90ELb0ELb1ELb0ELb1ELb0ELb1ELb1ELb1ELb0ELb1ELb1ELb0EEENS1_21CollectiveEpilogueFwdINS6_IJSA_NS7_ILi256EEESB_EEES9_SE_SG_Li256ELb1ELb1ELb1ELb0EEENS1_36VarlenDynamicPersistentTileSchedulerILi128ELi96ELi256ELi128ELb1ELb1ELb1ELb1ELb0ELb1EEEEEEEEEvNT_6ParamsE --------------------------
	.section	.nv.info._ZN7cutlass13device_kernelIN5flash11enable_sm90INS1_16FlashAttnFwdSm90INS1_25CollectiveMainloopFwdSm90ILi2EN4cute5tupleIJNS5_1CILi1EEES8_S8_EEENS6_IJNS7_ILi128EEENS7_ILi96EEENS7_ILi64EEEEEELi256ENS_6half_tEfNS_4arch4Sm90ELb0ELb1ELb0ELb1ELb0ELb1ELb1ELb1ELb0ELb1ELb1ELb0EEENS1_21CollectiveEpilogueFwdINS6_IJSA_NS7_ILi256EEESB_EEES9_SE_SG_Li256ELb1ELb1ELb1ELb0EEENS1_36VarlenDynamicPersistentTileSchedulerILi128ELi96ELi256ELi128ELb1ELb1ELb1ELb1ELb0ELb1EEEEEEEEEvNT_6ParamsE,"",@"SHT_CUDA_INFO"
	.sectionflags	@""
	.align	4


	//----- nvinfo : EIATTR_CUDA_API_VERSION
	.align		4
        /*0000*/ 	.byte	0x04, 0x37
        /*0002*/ 	.short	(.L_1427 - .L_1426)
.L_1426:
        /*0004*/ 	.word	0x00000082


	//----- nvinfo : EIATTR_KPARAM_INFO
	.align		4
.L_1427:
        /*0008*/ 	.byte	0x04, 0x17
        /*000a*/ 	.short	(.L_1429 - .L_1428)
.L_1428:
        /*000c*/ 	.word	0x00000000
        /*0010*/ 	.short	0x0000
        /*0012*/ 	.short	0x0070
        /*0014*/ 	.byte	0x00, 0xf0, 0x01, 0x2e


	//----- nvinfo : EIATTR_SPARSE_MMA_MASK
	.align		4
.L_1429:
        /*0018*/ 	.byte	0x03, 0x50
        /*001a*/ 	.short	0x0000


	//----- nvinfo : EIATTR_MAXREG_COUNT
	.align		4
        /*001c*/ 	.byte	0x03, 0x1b
        /*001e*/ 	.short	0x00a8


	//----- nvinfo : EIATTR_NUM_BARRIERS
	.align		4
        /*0020*/ 	.byte	0x02, 0x4c
        /*0022*/ 	.byte	0x10
	.zero		1


	//----- nvinfo : EIATTR_EXTERNS
	.align		4
        /*0024*/ 	.byte	0x04, 0x0f
        /*0026*/ 	.short	(.L_1431 - .L_1430)


	//   ....[0]....
	.align		4
.L_1430:
        /*0028*/ 	.word	index@(__assertfail)


	//----- nvinfo : EIATTR_ANNOTATIONS
	.align		4
.L_1431:
        /*002c*/ 	.byte	0x04, 0x55
        /*002e*/ 	.short	(.L_1433 - .L_1432)


	//   ....[0]....
.L_1432:
        /* <DEDUP_REMOVED lines=172> */


	//----- nvinfo : EIATTR_MERCURY_ISA_VERSION
	.align		4
.L_1433:
        /*0ad8*/ 	.byte	0x03, 0x5f
        /*0ada*/ 	.short	0x0101


	//----- nvinfo : EIATTR_UNUSED_LOAD_BYTE_OFFSET
	.align		4
        /*0adc*/ 	.byte	0x04, 0x44
        /*0ade*/ 	.short	(.L_1435 - .L_1434)


	//   ....[0]....
.L_1434:
        /*0ae0*/ 	.word	0x00000be0
        /*0ae4*/ 	.word	0x0000fff0


	//   ....[1]....
        /*0ae8*/ 	.word	0x0002b690
        /*0aec*/ 	.word	0x0000fff0


	//----- nvinfo : EIATTR_INT_WARP_WIDE_INSTR_OFFSETS
	.align		4
.L_1435:
        /*0af0*/ 	.byte	0x04, 0x31
        /*0af2*/ 	.short	(.L_1437 - .L_1436)


	//   ....[0]....
.L_1436:
        /*0af4*/ 	.word	0x000001e0


	//   ....[1]....
        /*0af8*/ 	.word	0x00000220


	//   ....[2]....
        /*0afc*/ 	.word	0x00000290


	//   ....[3]....
        /*0b00*/ 	.word	0x000002a0


	//   ....[4]....
        /*0b04*/ 	.word	0x00033f10


	//   ....[5]....
        /*0b08*/ 	.word	0x00033fa0


	//   ....[6]....
        /*0b0c*/ 	.word	0x00038990


	//   ....[7]....
        /*0b10*/ 	.word	0x00038a20


	//----- nvinfo : EIATTR_COOP_GROUP_MASK_REGIDS
	.align		4
.L_1437:
        /*0b14*/ 	.byte	0x04, 0x29
        /*0b16*/ 	.short	(.L_1439 - .L_1438)


	//   ....[0]....
.L_1438:
        /*0b18*/ 	.word	0xffffffff


	//   ....[1]....
        /*0b1c*/ 	.word	0xffffffff


	//   ....[2]....
        /*0b20*/ 	.word	0xffffffff


	//   ....[3]....
        /*0b24*/ 	.word	0xffffffff


	//   ....[4]....
        /*0b28*/ 	.word	0xffffffff


	//   ....[5]....
        /*0b2c*/ 	.word	0xffffffff


	//   ....[6]....
        /*0b30*/ 	.word	0xffffffff


	//   ....[7]....
        /*0b34*/ 	.word	0xffffffff


	//   ....[8]....
        /*0b38*/ 	.word	0xffffffff


	//   ....[9]....
        /*0b3c*/ 	.word	0xffffffff


	//   ....[10]....
        /*0b40*/ 	.word	0xffffffff


	//   ....[11]....
        /*0b44*/ 	.word	0xffffffff


	//   ....[12]....
        /*0b48*/ 	.word	0xffffffff


	//   ....[13]....
        /*0b4c*/ 	.word	0xffffffff


	//   ....[14]....
        /*0b50*/ 	.word	0xffffffff


	//   ....[15]....
        /*0b54*/ 	.word	0xffffffff


	//   ....[16]....
        /*0b58*/ 	.word	0xffffffff


	//   ....[17]....
        /*0b5c*/ 	.word	0xffffffff


	//   ....[18]....
        /*0b60*/ 	.word	0xffffffff


	//   ....[19]....
        /*0b64*/ 	.word	0xffffffff


	//   ....[20]....
        /*0b68*/ 	.word	0xffffffff


	//   ....[21]....
        /*0b6c*/ 	.word	0xffffffff


	//   ....[22]....
        /*0b70*/ 	.word	0xffffffff


	//   ....[23]....
        /*0b74*/ 	.word	0xffffffff


	//   ....[24]....
        /*0b78*/ 	.word	0xffffffff


	//   ....[25]....
        /*0b7c*/ 	.word	0xffffffff


	//   ....[26]....
        /*0b80*/ 	.word	0xffffffff


	//   ....[27]....
        /*0b84*/ 	.word	0xffffffff


	//   ....[28]....
        /*0b88*/ 	.word	0xffffffff


	//   ....[29]....
        /*0b8c*/ 	.word	0xffffffff


	//   ....[30]....
        /*0b90*/ 	.word	0xffffffff


	//   ....[31]....
        /*0b94*/ 	.word	0xffffffff


	//   ....[32]....
        /*0b98*/ 	.word	0xffffffff


	//   ....[33]....
        /*0b9c*/ 	.word	0xffffffff


	//   ....[34]....
        /*0ba0*/ 	.word	0xffffffff


	//   ....[35]....
        /*0ba4*/ 	.word	0xffffffff


	//   ....[36]....
        /*0ba8*/ 	.word	0xffffffff


	//   ....[37]....
        /*0bac*/ 	.word	0xffffffff


	//   ....[38]....
        /*0bb0*/ 	.word	0xffffffff


	//   ....[39]....
        /*0bb4*/ 	.word	0xffffffff


	//   ....[40]....
        /*0bb8*/ 	.word	0xffffffff


	//   ....[41]....
        /*0bbc*/ 	.word	0xffffffff


	//   ....[42]....
        /*0bc0*/ 	.word	0xffffffff


	//   ....[43]....
        /*0bc4*/ 	.word	0xffffffff


	//   ....[44]....
        /*0bc8*/ 	.word	0xffffffff


	//   ....[45]....
        /*0bcc*/ 	.word	0xffffffff


	//   ....[46]....
        /*0bd0*/ 	.word	0xffffffff


	//   ....[47]....
        /*0bd4*/ 	.word	0xffffffff


	//   ....[48]....
        /*0bd8*/ 	.word	0xffffffff


	//   ....[49]....
        /*0bdc*/ 	.word	0xffffffff


	//   ....[50]....
        /*0be0*/ 	.word	0xffffffff


	//   ....[51]....
        /*0be4*/ 	.word	0xffffffff


	//   ....[52]....
        /*0be8*/ 	.word	0xffffffff


	//   ....[53]....
        /*0bec*/ 	.word	0xffffffff


	//   ....[54]....
        /*0bf0*/ 	.word	0xffffffff


	//   ....[55]....
        /*0bf4*/ 	.word	0xffffffff


	//   ....[56]....
        /*0bf8*/ 	.word	0xffffffff


	//   ....[57]....
        /*0bfc*/ 	.word	0xffffffff


	//   ....[58]....
        /*0c00*/ 	.word	0xffffffff


	//   ....[59]....
        /*0c04*/ 	.word	0xffffffff


	//   ....[60]....
        /*0c08*/ 	.word	0xffffffff


	//   ....[61]....
        /*0c0c*/ 	.word	0xffffffff


	//   ....[62]....
        /*0c10*/ 	.word	0xffffffff


	//   ....[63]....
        /*0c14*/ 	.word	0xffffffff


	//   ....[64]....
        /*0c18*/ 	.word	0xffffffff


	//   ....[65]....
        /*0c1c*/ 	.word	0xffffffff


	//   ....[66]....
        /*0c20*/ 	.word	0xffffffff


	//   ....[67]....
        /*0c24*/ 	.word	0xffffffff


	//   ....[68]....
        /*0c28*/ 	.word	0xffffffff


	//   ....[69]....
        /*0c2c*/ 	.word	0xffffffff


	//   ....[70]....
        /*0c30*/ 	.word	0xffffffff


	//   ....[71]....
        /*0c34*/ 	.word	0xffffffff


	//   ....[72]....
        /*0c38*/ 	.word	0xffffffff


	//   ....[73]....
        /*0c3c*/ 	.word	0xffffffff


	//   ....[74]....
        /*0c40*/ 	.word	0xffffffff


	//   ....[75]....
        /*0c44*/ 	.word	0xffffffff


	//   ....[76]....
        /*0c48*/ 	.word	0xffffffff


	//   ....[77]....
        /*0c4c*/ 	.word	0xffffffff


	//   ....[78]....
        /*0c50*/ 	.word	0xffffffff


	//   ....[79]....
        /*0c54*/ 	.word	0xffffffff


	//   ....[80]....
        /*0c58*/ 	.word	0xffffffff


	//   ....[81]....
        /*0c5c*/ 	.word	0xffffffff


	//   ....[82]....
        /*0c60*/ 	.word	0xffffffff


	//   ....[83]....
        /*0c64*/ 	.word	0xffffffff


	//   ....[84]....
        /*0c68*/ 	.word	0xffffffff


	//   ....[85]....
        /*0c6c*/ 	.word	0xffffffff


	//   ....[86]....
        /*0c70*/ 	.word	0xffffffff


	//   ....[87]....
        /*0c74*/ 	.word	0xffffffff


	//   ....[88]....
        /*0c78*/ 	.word	0xffffffff


	//   ....[89]....
        /*0c7c*/ 	.word	0xffffffff


	//   ....[90]....
        /*0c80*/ 	.word	0xffffffff


	//   ....[91]....
        /*0c84*/ 	.word	0xffffffff


	//   ....[92]....
        /*0c88*/ 	.word	0xffffffff


	//   ....[93]....
        /*0c8c*/ 	.word	0xffffffff


	//   ....[94]....
        /*0c90*/ 	.word	0xffffffff


	//   ....[95]....
        /*0c94*/ 	.word	0xffffffff


	//   ....[96]....
        /*0c98*/ 	.word	0xffffffff


	//   ....[97]....
        /*0c9c*/ 	.word	0xffffffff


	//   ....[98]....
        /*0ca0*/ 	.word	0xffffffff


	//   ....[99]....
        /*0ca4*/ 	.word	0xffffffff


	//   ....[100]....
        /*0ca8*/ 	.word	0xffffffff


	//   ....[101]....
        /*0cac*/ 	.word	0xffffffff


	//   ....[102]....
        /*0cb0*/ 	.word	0xffffffff


	//   ....[103]....
        /*0cb4*/ 	.word	0xffffffff


	//   ....[104]....
        /*0cb8*/ 	.word	0xffffffff


	//   ....[105]....
        /*0cbc*/ 	.word	0xffffffff


	//   ....[106]....
        /*0cc0*/ 	.word	0xffffffff


	//   ....[107]....
        /*0cc4*/ 	.word	0xffffffff


	//   ....[108]....
        /*0cc8*/ 	.word	0xffffffff


	//   ....[109]....
        /*0ccc*/ 	.word	0xffffffff


	//   ....[110]....
        /*0cd0*/ 	.word	0xffffffff


	//   ....[111]....
        /*0cd4*/ 	.word	0xffffffff


	//   ....[112]....
        /*0cd8*/ 	.word	0xffffffff


	//   ....[113]....
        /*0cdc*/ 	.word	0xffffffff


	//   ....[114]....
        /*0ce0*/ 	.word	0xffffffff


	//   ....[115]....
        /*0ce4*/ 	.word	0xffffffff


	//   ....[116]....
        /*0ce8*/ 	.word	0xffffffff


	//   ....[117]....
        /*0cec*/ 	.word	0xffffffff


	//   ....[118]....
        /*0cf0*/ 	.word	0xffffffff


	//   ....[119]....
        /*0cf4*/ 	.word	0xffffffff


	//   ....[120]....
        /*0cf8*/ 	.word	0xffffffff


	//   ....[121]....
        /*0cfc*/ 	.word	0xffffffff


	//   ....[122]....
        /*0d00*/ 	.word	0xffffffff


	//   ....[123]....
        /*0d04*/ 	.word	0xffffffff


	//   ....[124]....
        /*0d08*/ 	.word	0xffffffff


	//   ....[125]....
        /*0d0c*/ 	.word	0xffffffff


	//   ....[126]....
        /*0d10*/ 	.word	0xffffffff


	//   ....[127]....
        /*0d14*/ 	.word	0xffffffff


	//   ....[128]....
        /*0d18*/ 	.word	0xffffffff


	//   ....[129]....
        /*0d1c*/ 	.word	0xffffffff


	//   ....[130]....
        /*0d20*/ 	.word	0xffffffff


	//   ....[131]....
        /*0d24*/ 	.word	0xffffffff


	//   ....[132]....
        /*0d28*/ 	.word	0xffffffff


	//   ....[133]....
        /*0d2c*/ 	.word	0xffffffff


	//   ....[134]....
        /*0d30*/ 	.word	0xffffffff


	//   ....[135]....
        /*0d34*/ 	.word	0xffffffff


	//   ....[136]....
        /*0d38*/ 	.word	0xffffffff


	//   ....[137]....
        /*0d3c*/ 	.word	0xffffffff


	//   ....[138]....
        /*0d40*/ 	.word	0x0500000f


	//   ....[139]....
        /*0d44*/ 	.word	0x0500000f


	//   ....[140]....
        /*0d48*/ 	.word	0x0500000f


	//   ....[141]....
        /*0d4c*/ 	.word	0x0500000f


	//   ....[142]....
        /*0d50*/ 	.word	0x0500000f


	//   ....[143]....
        /*0d54*/ 	.word	0x0500000f


	//   ....[144]....
        /*0d58*/ 	.word	0x0500000f


	//   ....[145]....
        /*0d5c*/ 	.word	0x0500000f


	//   ....[146]....
        /*0d60*/ 	.word	0x0500000f


	//   ....[147]....
        /*0d64*/ 	.word	0x0500000f


	//   ....[148]....
        /*0d68*/ 	.word	0x0500000f


	//   ....[149]....
        /*0d6c*/ 	.word	0x0500000f


	//   ....[150]....
        /*0d70*/ 	.word	0x0500000f


	//   ....[151]....
        /*0d74*/ 	.word	0x0500000f


	//   ....[152]....
        /*0d78*/ 	.word	0x0500000f


	//   ....[153]....
        /*0d7c*/ 	.word	0x0500000f


	//   ....[154]....
        /*0d80*/ 	.word	0x0500000f


	//   ....[155]....
        /*0d84*/ 	.word	0x0500000f


	//   ....[156]....
        /*0d88*/ 	.word	0x0500000f


	//   ....[157]....
        /*0d8c*/ 	.word	0x0500000f


	//   ....[158]....
        /*0d90*/ 	.word	0x0500000f


	//   ....[159]....
        /*0d94*/ 	.word	0x0500000f


	//   ....[160]....
        /*0d98*/ 	.word	0x0500000f


	//   ....[161]....
        /*0d9c*/ 	.word	0x0500000f


	//   ....[162]....
        /*0da0*/ 	.word	0x0500000f


	//   ....[163]....
        /*0da4*/ 	.word	0x0500000f


	//   ....[164]....
        /*0da8*/ 	.word	0x0500000f


	//   ....[165]....
        /*0dac*/ 	.word	0x0500000f


	//   ....[166]....
        /*0db0*/ 	.word	0x0500000f


	//   ....[167]....
        /*0db4*/ 	.word	0x0500000f


	//   ....[168]....
        /*0db8*/ 	.word	0x0500000f


	//   ....[169]....
        /*0dbc*/ 	.word	0x0500000f


	//   ....[170]....
        /*0dc0*/ 	.word	0x0500000f


	//   ....[171]....
        /*0dc4*/ 	.word	0x0500000f


	//   ....[172]....
        /*0dc8*/ 	.word	0x0500000f


	//   ....[173]....
        /*0dcc*/ 	.word	0x0500000f


	//   ....[174]....
        /*0dd0*/ 	.word	0x0500000f


	//   ....[175]....
        /*0dd4*/ 	.word	0x0500000f


	//   ....[176]....
        /*0dd8*/ 	.word	0x0500000f


	//   ....[177]....
        /*0ddc*/ 	.word	0x0500000f


	//   ....[178]....
        /*0de0*/ 	.word	0x0500000f


	//   ....[179]....
        /*0de4*/ 	.word	0x0500000f


	//   ....[180]....
        /*0de8*/ 	.word	0x0500000f


	//   ....[181]....
        /*0dec*/ 	.word	0x0500000f


	//   ....[182]....
        /*0df0*/ 	.word	0x0500000f


	//   ....[183]....
        /*0df4*/ 	.word	0x0500000f


	//   ....[184]....
        /*0df8*/ 	.word	0x0500000f


	//   ....[185]....
        /*0dfc*/ 	.word	0x0500000f


	//   ....[186]....
        /*0e00*/ 	.word	0x0500000f


	//   ....[187]....
        /*0e04*/ 	.word	0x0500000f


	//   ....[188]....
        /*0e08*/ 	.word	0x0500000f


	//   ....[189]....
        /*0e0c*/ 	.word	0x0500000f


	//   ....[190]....
        /*0e10*/ 	.word	0x0500000f


	//   ....[191]....
        /*0e14*/ 	.word	0x0500000f


	//   ....[192]....
        /*0e18*/ 	.word	0x0500000f


	//   ....[193]....
        /*0e1c*/ 	.word	0x0500000f


	//   ....[194]....
        /*0e20*/ 	.word	0x0500000f


	//   ....[195]....
        /*0e24*/ 	.word	0x0500000f


	//   ....[196]....
        /*0e28*/ 	.word	0x0500000f


	//   ....[197]....
        /*0e2c*/ 	.word	0x0500000f


	//   ....[198]....
        /*0e30*/ 	.word	0x0500000f


	//   ....[199]....
        /*0e34*/ 	.word	0x0500000f


	//   ....[200]....
        /*0e38*/ 	.word	0x0500000f


	//   ....[201]....
        /*0e3c*/ 	.word	0x0500000f


	//   ....[202]....
        /*0e40*/ 	.word	0x0500000f


	//   ....[203]....
        /*0e44*/ 	.word	0x0500000f


	//   ....[204]....
        /*0e48*/ 	.word	0x0500000f


	//   ....[205]....
        /*0e4c*/ 	.word	0x0500000f


	//   ....[206]....
        /*0e50*/ 	.word	0x0500000f


	//   ....[207]....
        /*0e54*/ 	.word	0x0500000f


	//   ....[208]....
        /*0e58*/ 	.word	0x0500000f


	//   ....[209]....
        /*0e5c*/ 	.word	0x0500000f


	//   ....[210]....
        /*0e60*/ 	.word	0x0500000f


	//   ....[211]....
        /*0e64*/ 	.word	0x0500000f


	//   ....[212]....
        /*0e68*/ 	.word	0x0500000f


	//   ....[213]....
        /*0e6c*/ 	.word	0x0500000f


	//   ....[214]....
        /*0e70*/ 	.word	0x0500000f


	//   ....[215]....
        /*0e74*/ 	.word	0x0500000f


	//   ....[216]....
        /*0e78*/ 	.word	0x0500000f


	//   ....[217]....
        /*0e7c*/ 	.word	0x0500000f


	//   ....[218]....
        /*0e80*/ 	.word	0x0500000f


	//   ....[219]....
        /*0e84*/ 	.word	0x0500000f


	//   ....[220]....
        /*0e88*/ 	.word	0x0500000f


	//   ....[221]....
        /*0e8c*/ 	.word	0x0500000f


	//   ....[222]....
        /*0e90*/ 	.word	0x0500000f


	//   ....[223]....
        /*0e94*/ 	.word	0x0500000f


	//   ....[224]....
        /*0e98*/ 	.word	0x0500000f


	//   ....[225]....
        /*0e9c*/ 	.word	0x0500000f


	//   ....[226]....
        /*0ea0*/ 	.word	0x0500000f


	//   ....[227]....
        /*0ea4*/ 	.word	0x0500000f


	//   ....[228]....
        /*0ea8*/ 	.word	0xffffffff


	//   ....[229]....
        /*0eac*/ 	.word	0xffffffff


	//   ....[230]....
        /*0eb0*/ 	.word	0xffffffff


	//   ....[231]....
        /*0eb4*/ 	.word	0xffffffff


	//   ....[232]....
        /*0eb8*/ 	.word	0xffffffff


	//   ....[233]....
        /*0ebc*/ 	.word	0xffffffff


	//----- nvinfo : EIATTR_COOP_GROUP_INSTR_OFFSETS
	.align		4
.L_1439:
        /*0ec0*/ 	.byte	0x04, 0x28
        /*0ec2*/ 	.short	(.L_1441 - .L_1440)


	//   ....[0]....
.L_1440:
        /*0ec4*/ 	.word	0x000000c0


	//   ....[1]....
        /*0ec8*/ 	.word	0x000001f0


	//   ....[2]....
        /*0ecc*/ 	.word	0x00000240


	//   ....[3]....
        /*0ed0*/ 	.word	0x00000490


	//   ....[4]....
        /*0ed4*/ 	.word	0x000005f0


	//   ....[5]....
        /*0ed8*/ 	.word	0x00000710


	//   ....[6]....
        /*0edc*/ 	.word	0x00000870


	//   ....[7]....
        /*0ee0*/ 	.word	0x00007430


	//   ....[8]....
        /*0ee4*/ 	.word	0x00008150


	//   ....[9]....
        /*0ee8*/ 	.word	0x00008160


	//   ....[10]....
        /*0eec*/ 	.word	0x00008170


	//   ....[11]....
        /*0ef0*/ 	.word	0x00008180


	//   ....[12]....
        /*0ef4*/ 	.word	0x000084c0


	//   ....[13]....
        /*0ef8*/ 	.word	0x000084d0


	//   ....[14]....
        /*0efc*/ 	.word	0x000084e0


	//   ....[15]....
        /*0f00*/ 	.word	0x000084f0


	//   ....[16]....
        /*0f04*/ 	.word	0x00009720


	//   ....[17]....
        /*0f08*/ 	.word	0x00009740


	//   ....[18]....
        /*0f0c*/ 	.word	0x00009750


	//   ....[19]....
        /*0f10*/ 	.word	0x00009760


	//   ....[20]....
        /*0f14*/ 	.word	0x00009840


	//   ....[21]....
        /*0f18*/ 	.word	0x00009860


	//   ....[22]....
        /*0f1c*/ 	.word	0x00009870


	//   ....[23]....
        /*0f20*/ 	.word	0x00009880


	//   ....[24]....
        /*0f24*/ 	.word	0x0000c6c0


	//   ....[25]....
        /*0f28*/ 	.word	0x0000c8d0


	//   ....[26]....
        /*0f2c*/ 	.word	0x0000d920


	//   ....[27]....
        /*0f30*/ 	.word	0x0000da90


	//   ....[28]....
        /*0f34*/ 	.word	0x0000dad0


	//   ....[29]....
        /*0f38*/ 	.word	0x0000daf0


	//   ....[30]....
        /*0f3c*/ 	.word	0x00017560


	//   ....[31]....
        /*0f40*/ 	.word	0x00017600


	//   ....[32]....
        /*0f44*/ 	.word	0x00017680


	//   ....[33]....
        /*0f48*/ 	.word	0x000176b0


	//   ....[34]....
        /*0f4c*/ 	.word	0x00020df0


	//   ....[35]....
        /*0f50*/ 	.word	0x00021000


	//   ....[36]....
        /*0f54*/ 	.word	0x00021fc0


	//   ....[37]....
        /*0f58*/ 	.word	0x00022070


	//   ....[38]....
        /*0f5c*/ 	.word	0x00022200


	//   ....[39]....
        /*0f60*/ 	.word	0x00022220


	//   ....[40]....
        /*0f64*/ 	.word	0x0002a670


	//   ....[41]....
        /*0f68*/ 	.word	0x0002a690


	//   ....[42]....
        /*0f6c*/ 	.word	0x0002a6d0


	//   ....[43]....
        /*0f70*/ 	.word	0x0002a700


	//   ....[44]....
        /*0f74*/ 	.word	0x0002c930


	//   ....[45]....
        /*0f78*/ 	.word	0x0002c950


	//   ....[46]....
        /*0f7c*/ 	.word	0x0002c980


	//   ....[47]....
        /*0f80*/ 	.word	0x0002c990


	//   ....[48]....
        /*0f84*/ 	.word	0x0002d300


	//   ....[49]....
        /*0f88*/ 	.word	0x0002d310


	//   ....[50]....
        /*0f8c*/ 	.word	0x0002d4a0


	//   ....[51]....
        /*0f90*/ 	.word	0x0002d4b0


	//   ....[52]....
        /*0f94*/ 	.word	0x0002d640


	//   ....[53]....
        /*0f98*/ 	.word	0x0002d650


	//   ....[54]....
        /*0f9c*/ 	.word	0x0002d7e0


	//   ....[55]....
        /*0fa0*/ 	.word	0x0002d7f0


	//   ....[56]....
        /*0fa4*/ 	.word	0x0002dc20


	//   ....[57]....
        /*0fa8*/ 	.word	0x0002dc30


	//   ....[58]....
        /*0fac*/ 	.word	0x0002e8e0


	//   ....[59]....
        /*0fb0*/ 	.word	0x0002e8f0


	//   ....[60]....
        /*0fb4*/ 	.word	0x0002fe40


	//   ....[61]....
        /*0fb8*/ 	.word	0x0002fe50


	//   ....[62]....
        /*0fbc*/ 	.word	0x0002fff0


	//   ....[63]....
        /*0fc0*/ 	.word	0x00030000


	//   ....[64]....
        /*0fc4*/ 	.word	0x00030190


	//   ....[65]....
        /*0fc8*/ 	.word	0x000301a0


	//   ....[66]....
        /*0fcc*/ 	.word	0x00030330


	//   ....[67]....
        /*0fd0*/ 	.word	0x00030340


	//   ....[68]....
        /*0fd4*/ 	.word	0x00030530


	//   ....[69]....
        /*0fd8*/ 	.word	0x00030760


	//   ....[70]....
        /*0fdc*/ 	.word	0x00030790


	//   ....[71]....
        /*0fe0*/ 	.word	0x000307c0


	//   ....[72]....
        /*0fe4*/ 	.word	0x000307f0


	//   ....[73]....
        /*0fe8*/ 	.word	0x00030820


	//   ....[74]....
        /*0fec*/ 	.word	0x00030850


	//   ....[75]....
        /*0ff0*/ 	.word	0x000309f0


	//   ....[76]....
        /*0ff4*/ 	.word	0x00030a20


	//   ....[77]....
        /*0ff8*/ 	.word	0x00030a50


	//   ....[78]....
        /*0ffc*/ 	.word	0x00030a80


	//   ....[79]....
        /*1000*/ 	.word	0x00030ab0


	//   ....[80]....
        /*1004*/ 	.word	0x00030ae0


	//   ....[81]....
        /*1008*/ 	.word	0x00030b80


	//   ....[82]....
        /*100c*/ 	.word	0x00030bb0


	//   ....[83]....
        /*1010*/ 	.word	0x00030bc0


	//   ....[84]....
        /*1014*/ 	.word	0x00030bf0


	//   ....[85]....
        /*1018*/ 	.word	0x000324e0


	//   ....[86]....
        /*101c*/ 	.word	0x000344e0


	//   ....[87]....
        /*1020*/ 	.word	0x00034fb0


	//   ....[88]....
        /*1024*/ 	.word	0x00034fc0


	//   ....[89]....
        /*1028*/ 	.word	0x00034fe0


	//   ....[90]....
        /*102c*/ 	.word	0x00035000


	//   ....[91]....
        /*1030*/ 	.word	0x000350f0


	//   ....[92]....
        /*1034*/ 	.word	0x00035180


	//   ....[93]....
        /*1038*/ 	.word	0x000351b0


	//   ....[94]....
        /*103c*/ 	.word	0x00035230


	//   ....[95]....
        /*1040*/ 	.word	0x00035260


	//   ....[96]....
        /*1044*/ 	.word	0x000352e0


	//   ....[97]....
        /*1048*/ 	.word	0x00035310


	//   ....[98]....
        /*104c*/ 	.word	0x00035390


	//   ....[99]....
        /*1050*/ 	.word	0x000353c0


	//   ....[100]....
        /*1054*/ 	.word	0x00035420


	//   ....[101]....
        /*1058*/ 	.word	0x00035430


	//   ....[102]....
        /*105c*/ 	.word	0x000354a0


	//   ....[103]....
        /*1060*/ 	.word	0x00035b80


	//   ....[104]....
        /*1064*/ 	.word	0x00035bc0


	//   ....[105]....
        /*1068*/ 	.word	0x00035be0


	//   ....[106]....
        /*106c*/ 	.word	0x00035c80


	//   ....[107]....
        /*1070*/ 	.word	0x00035d40


	//   ....[108]....
        /*1074*/ 	.word	0x00035d50


	//   ....[109]....
        /*1078*/ 	.word	0x00035e10


	//   ....[110]....
        /*107c*/ 	.word	0x00035e20


	//   ....[111]....
        /*1080*/ 	.word	0x00035ec0


	//   ....[112]....
        /*1084*/ 	.word	0x00035ed0


	//   ....[113]....
        /*1088*/ 	.word	0x00035f80


	//   ....[114]....
        /*108c*/ 	.word	0x00035f90


	//   ....[115]....
        /*1090*/ 	.word	0x00036040


	//   ....[116]....
        /*1094*/ 	.word	0x00036050


	//   ....[117]....
        /*1098*/ 	.word	0x00036060


	//   ....[118]....
        /*109c*/ 	.word	0x000360d0


	//   ....[119]....
        /*10a0*/ 	.word	0x00038cc0


	//   ....[120]....
        /*10a4*/ 	.word	0x00038cd0


	//   ....[121]....
        /*10a8*/ 	.word	0x00038d10


	//   ....[122]....
        /*10ac*/ 	.word	0x00038d50


	//   ....[123]....
        /*10b0*/ 	.word	0x00038d80


	//   ....[124]....
        /*10b4*/ 	.word	0x00038db0


	//   ....[125]....
        /*10b8*/ 	.word	0x00038de0


	//   ....[126]....
        /*10bc*/ 	.word	0x00038e10


	//   ....[127]....
        /*10c0*/ 	.word	0x00038fe0


	//   ....[128]....
        /*10c4*/ 	.word	0x00039010


	//   ....[129]....
        /*10c8*/ 	.word	0x00039040


	//   ....[130]....
        /*10cc*/ 	.word	0x00039070


	//   ....[131]....
        /*10d0*/ 	.word	0x000390a0


	//   ....[132]....
        /*10d4*/ 	.word	0x000390d0


	//   ....[133]....
        /*10d8*/ 	.word	0x000391a0


	//   ....[134]....
        /*10dc*/ 	.word	0x000391c0


	//   ....[135]....
        /*10e0*/ 	.word	0x000391d0


	//   ....[136]....
        /*10e4*/ 	.word	0x00039250


	//   ....[137]....
        /*10e8*/ 	.word	0x00039d90


	//   ....[138]....
        /*10ec*/ 	.word	0x0003a1b0


	//   ....[139]....
        /*10f0*/ 	.word	0x0003a250


	//   ....[140]....
        /*10f4*/ 	.word	0x0003a2e0


	//   ....[141]....
        /*10f8*/ 	.word	0x0003a330


	//   ....[142]....
        /*10fc*/ 	.word	0x0003a380


	//   ....[143]....
        /*1100*/ 	.word	0x0003a420


	//   ....[144]....
        /*1104*/ 	.word	0x0003a4b0


	//   ....[145]....
        /*1108*/ 	.word	0x0003a500


	//   ....[146]....
        /*110c*/ 	.word	0x0003a550


	//   ....[147]....
        /*1110*/ 	.word	0x0003a640


	//   ....[148]....
        /*1114*/ 	.word	0x0003a6f0


	//   ....[149]....
        /*1118*/ 	.word	0x0003a770


	//   ....[150]....
        /*111c*/ 	.word	0x0003a7e0


	//   ....[151]....
        /*1120*/ 	.word	0x0003a950


	//   ....[152]....
        /*1124*/ 	.word	0x0003aa60


	//   ....[153]....
        /*1128*/ 	.word	0x0003aac0


	//   ....[154]....
        /*112c*/ 	.word	0x0003ab10


	//   ....[155]....
        /*1130*/ 	.word	0x0003adc0


	//   ....[156]....
        /*1134*/ 	.word	0x0003ae10


	//   ....[157]....
        /*1138*/ 	.word	0x0003aea0


	//   ....[158]....
        /*113c*/ 	.word	0x0003af30


	//   ....[159]....
        /*1140*/ 	.word	0x0003afc0


	//   ....[160]....
        /*1144*/ 	.word	0x0003b050


	//   ....[161]....
        /*1148*/ 	.word	0x0003b0e0


	//   ....[162]....
        /*114c*/ 	.word	0x0003b170


	//   ....[163]....
        /*1150*/ 	.word	0x0003b1f0


	//   ....[164]....
        /*1154*/ 	.word	0x0003b240


	//   ....[165]....
        /*1158*/ 	.word	0x0003b2d0


	//   ....[166]....
        /*115c*/ 	.word	0x0003b360


	//   ....[167]....
        /*1160*/ 	.word	0x0003b3e0


	//   ....[168]....
        /*1164*/ 	.word	0x0003b430


	//   ....[169]....
        /*1168*/ 	.word	0x0003b4c0


	//   ....[170]....
        /*116c*/ 	.word	0x0003b550


	//   ....[171]....
        /*1170*/ 	.word	0x0003b5e0


	//   ....[172]....
        /*1174*/ 	.word	0x0003b670


	//   ....[173]....
        /*1178*/ 	.word	0x0003b700


	//   ....[174]....
        /*117c*/ 	.word	0x0003b790


	//   ....[175]....
        /*1180*/ 	.word	0x0003b850


	//   ....[176]....
        /*1184*/ 	.word	0x0003bb30


	//   ....[177]....
        /*1188*/ 	.word	0x0003bcc0


	//   ....[178]....
        /*118c*/ 	.word	0x0003bd20


	//   ....[179]....
        /*1190*/ 	.word	0x0003bd80


	//   ....[180]....
        /*1194*/ 	.word	0x0003bde0


	//   ....[181]....
        /*1198*/ 	.word	0x0003be80


	//   ....[182]....
        /*119c*/ 	.word	0x0003bf70


	//   ....[183]....
        /*11a0*/ 	.word	0x0003c0a0


	//   ....[184]....
        /*11a4*/ 	.word	0x0003c140


	//   ....[185]....
        /*11a8*/ 	.word	0x0003c210


	//   ....[186]....
        /*11ac*/ 	.word	0x0003c2b0


	//   ....[187]....
        /*11b0*/ 	.word	0x0003c380


	//   ....[188]....
        /*11b4*/ 	.word	0x0003c420


	//   ....[189]....
        /*11b8*/ 	.word	0x0003c4f0


	//   ....[190]....
        /*11bc*/ 	.word	0x0003c590


	//   ....[191]....
        /*11c0*/ 	.word	0x0003c640


	//   ....[192]....
        /*11c4*/ 	.word	0x0003c720


	//   ....[193]....
        /*11c8*/ 	.word	0x0003c980


	//   ....[194]....
        /*11cc*/ 	.word	0x0003ca30


	//   ....[195]....
        /*11d0*/ 	.word	0x0003cb30


	//   ....[196]....
        /*11d4*/ 	.word	0x0003cc20


	//   ....[197]....
        /*11d8*/ 	.word	0x0003ccb0


	//   ....[198]....
        /*11dc*/ 	.word	0x0003cda0


	//   ....[199]....
        /*11e0*/ 	.word	0x0003ce30


	//   ....[200]....
        /*11e4*/ 	.word	0x0003cf20


	//   ....[201]....
        /*11e8*/ 	.word	0x0003cfb0


	//   ....[202]....
        /*11ec*/ 	.word	0x0003d0a0


	//   ....[203]....
        /*11f0*/ 	.word	0x0003d130


	//   ....[204]....
        /*11f4*/ 	.word	0x0003d210


	//   ....[205]....
        /*11f8*/ 	.word	0x0003d340


	//   ....[206]....
        /*11fc*/ 	.word	0x0003d390


	//   ....[207]....
        /*1200*/ 	.word	0x0003d3f0


	//   ....[208]....
        /*1204*/ 	.word	0x0003d490


	//   ....[209]....
        /*1208*/ 	.word	0x0003d830


	//   ....[210]....
        /*120c*/ 	.word	0x0003d8d0


	//   ....[211]....
        /*1210*/ 	.word	0x0003da70


	//   ....[212]....
        /*1214*/ 	.word	0x0003daf0


	//   ....[213]....
        /*1218*/ 	.word	0x0003db70


	//   ....[214]....
        /*121c*/ 	.word	0x0003dbf0


	//   ....[215]....
        /*1220*/ 	.word	0x0003dc70


	//   ....[216]....
        /*1224*/ 	.word	0x0003dd00


	//   ....[217]....
        /*1228*/ 	.word	0x0003dda0


	//   ....[218]....
        /*122c*/ 	.word	0x0003de50


	//   ....[219]....
        /*1230*/ 	.word	0x0003ded0


	//   ....[220]....
        /*1234*/ 	.word	0x0003df50


	//   ....[221]....
        /*1238*/ 	.word	0x0003dfd0


	//   ....[222]....
        /*123c*/ 	.word	0x0003e060


	//   ....[223]....
        /*1240*/ 	.word	0x0003e0e0


	//   ....[224]....
        /*1244*/ 	.word	0x0003e190


	//   ....[225]....
        /*1248*/ 	.word	0x0003e1e0


	//   ....[226]....
        /*124c*/ 	.word	0x0003e2a0


	//   ....[227]....
        /*1250*/ 	.word	0x0003e3d0


	//   ....[228]....
        /*1254*/ 	.word	0x0003ff30


	//   ....[229]....
        /*1258*/ 	.word	0x00040120


	//   ....[230]....
        /*125c*/ 	.word	0x000412e0


	//   ....[231]....
        /*1260*/ 	.word	0x00041310


	//   ....[232]....
        /*1264*/ 	.word	0x00041330


	//   ....[233]....
        /*1268*/ 	.word	0x00041340


	//----- nvinfo : EIATTR_REG_RECONFIG
	.align		4
.L_1441:
        /*126c*/ 	.byte	0x01, 0x54
	.zero		2


	//----- nvinfo : EIATTR_SYSCALL_OFFSETS
	.align		4
        /*1270*/ 	.byte	0x04, 0x46
        /*1272*/ 	.short	(.L_1443 - .L_1442)


	//   ....[0]....
.L_1442:
        /*1274*/ 	.word	0x00002600


	//   ....[1]....
        /*1278*/ 	.word	0x00002750


	//   ....[2]....
        /*127c*/ 	.word	0x00007970


	//   ....[3]....
        /*1280*/ 	.word	0x00007f00


	//   ....[4]....
        /*1284*/ 	.word	0x00034110


	//   ....[5]....
        /*1288*/ 	.word	0x00034260


	//   ....[6]....
        /*128c*/ 	.word	0x00034350


	//   ....[7]....
        /*1290*/ 	.word	0x00034bb0


	//   ....[8]....
        /*1294*/ 	.word	0x000357b0


	//----- nvinfo : EIATTR_MBARRIER_INSTR_OFFSETS
	.align		4
.L_1443:
        /*1298*/ 	.byte	0x04, 0x39
        /*129a*/ 	.short	(.L_1445 - .L_1444)


	//   ....[0]....
.L_1444:
        /*129c*/ 	.word	0x00000330
        /*12a0*/ 	.word	0x000000ff
        /*12a4*/ 	.word	0x00032400
        /*12a8*/ 	.short	0x0100
        /*12aa*/ 	.byte	0x08
	.zero		1


	//   ....[1]....
        /*12ac*/ 	.word	0x00000340
        /*12b0*/ 	.word	0x000000ff
        /*12b4*/ 	.word	0x00032410
        /*12b8*/ 	.short	0x0100
        /*12ba*/ 	.byte	0x08
	.zero		1


	//   ....[2]....
        /*12bc*/ 	.word	0x00000350
        /*12c0*/ 	.word	0x000000ff
        /*12c4*/ 	.word	0x00032420
        /*12c8*/ 	.short	0x0100
        /*12ca*/ 	.byte	0x08
	.zero		1


	//   ....[3]....
        /*12cc*/ 	.word	0x00000440
        /*12d0*/ 	.word	0x000000ff
        /*12d4*/ 	.word	0x00032430
        /*12d8*/ 	.short	0x0100
        /*12da*/ 	.byte	0x08
	.zero		1


	//   ....[4]....
        /*12dc*/ 	.word	0x00000450
        /*12e0*/ 	.word	0x000000ff
        /*12e4*/ 	.word	0x00032440
        /*12e8*/ 	.short	0x0100
        /*12ea*/ 	.byte	0x08
	.zero		1


	//   ....[5]....
        /*12ec*/ 	.word	0x00000460
        /*12f0*/ 	.word	0x000000ff
        /*12f4*/ 	.word	0x00032438
        /*12f8*/ 	.short	0x0100
        /*12fa*/ 	.byte	0x08
	.zero		1


	//   ....[6]....
        /*12fc*/ 	.word	0x00000470
        /*1300*/ 	.word	0x000000ff
        /*1304*/ 	.word	0x00032448
        /*1308*/ 	.short	0x0100
        /*130a*/ 	.byte	0x08
	.zero		1


	//   ....[7]....
        /*130c*/ 	.word	0x000005a0
        /*1310*/ 	.word	0x000000ff
        /*1314*/ 	.word	0x00032450
        /*1318*/ 	.short	0x0100
        /*131a*/ 	.byte	0x08
	.zero		1


	//   ....[8]....
        /*131c*/ 	.word	0x000005b0
        /*1320*/ 	.word	0x000000ff
        /*1324*/ 	.word	0x00032460
        /*1328*/ 	.short	0x0100
        /*132a*/ 	.byte	0x08
	.zero		1


	//   ....[9]....
        /*132c*/ 	.word	0x000005c0
        /*1330*/ 	.word	0x000000ff
        /*1334*/ 	.word	0x00032458
        /*1338*/ 	.short	0x0100
        /*133a*/ 	.byte	0x08
	.zero		1


	//   ....[10]....
        /*133c*/ 	.word	0x000005d0
        /*1340*/ 	.word	0x000000ff
        /*1344*/ 	.word	0x00032468
        /*1348*/ 	.short	0x0100
        /*134a*/ 	.byte	0x08
	.zero		1


	//   ....[11]....
        /*134c*/ 	.word	0x000006c0
        /*1350*/ 	.word	0x000000ff
        /*1354*/ 	.word	0x00032470
        /*1358*/ 	.short	0x0100
        /*135a*/ 	.byte	0x06
	.zero		1


	//   ....[12]....
        /*135c*/ 	.word	0x000006d0
        /*1360*/ 	.word	0x000000ff
        /*1364*/ 	.word	0x00032480
        /*1368*/ 	.short	0x0100
        /*136a*/ 	.byte	0x06
	.zero		1


	//   ....[13]....
        /*136c*/ 	.word	0x000006e0
        /*1370*/ 	.word	0x000000ff
        /*1374*/ 	.word	0x00032478
        /*1378*/ 	.short	0x0100
        /*137a*/ 	.byte	0x06
	.zero		1


	//   ....[14]....
        /*137c*/ 	.word	0x000006f0
        /*1380*/ 	.word	0x000000ff
        /*1384*/ 	.word	0x00032488
        /*1388*/ 	.short	0x0100
        /*138a*/ 	.byte	0x06
	.zero		1


	//   ....[15]....
        /*138c*/ 	.word	0x00000820
        /*1390*/ 	.word	0x000000ff
        /*1394*/ 	.word	0x00032490
        /*1398*/ 	.short	0x0100
        /*139a*/ 	.byte	0x08
	.zero		1


	//   ....[16]....
        /*139c*/ 	.word	0x00000830
        /*13a0*/ 	.word	0x000000ff
        /*13a4*/ 	.word	0x000324a0
        /*13a8*/ 	.short	0x0100
        /*13aa*/ 	.byte	0x08
	.zero		1


	//   ....[17]....
        /*13ac*/ 	.word	0x00000840
        /*13b0*/ 	.word	0x000000ff
        /*13b4*/ 	.word	0x00032498
        /*13b8*/ 	.short	0x0100
        /*13ba*/ 	.byte	0x08
	.zero		1


	//   ....[18]....
        /*13bc*/ 	.word	0x00000850
        /*13c0*/ 	.word	0x000000ff
        /*13c4*/ 	.word	0x000324a8
        /*13c8*/ 	.short	0x0100
        /*13ca*/ 	.byte	0x08
	.zero		1


	//   ....[19]....
        /*13cc*/ 	.word	0x00000980
        /*13d0*/ 	.word	0x000000ff
        /*13d4*/ 	.word	0x000324b0
        /*13d8*/ 	.short	0x0100
        /*13da*/ 	.byte	0x08
	.zero		1


	//   ....[20]....
        /*13dc*/ 	.word	0x00000990
        /*13e0*/ 	.word	0x000000ff
        /*13e4*/ 	.word	0x000324c0
        /*13e8*/ 	.short	0x0100
        /*13ea*/ 	.byte	0x08
	.zero		1


	//   ....[21]....
        /*13ec*/ 	.word	0x000009a0
        /*13f0*/ 	.word	0x000000ff
        /*13f4*/ 	.word	0x000324b8
        /*13f8*/ 	.short	0x0100
        /*13fa*/ 	.byte	0x08
	.zero		1


	//   ....[22]....
        /*13fc*/ 	.word	0x000009b0
        /*1400*/ 	.word	0x000000ff
        /*1404*/ 	.word	0x000324c8
        /*1408*/ 	.short	0x0100
        /*140a*/ 	.byte	0x08
	.zero		1


	//   ....[23]....
        /*140c*/ 	.word	0x000038a0
        /*1410*/ 	.word	0x00000044
        /*1414*/ 	.word	0x00032490
        /*1418*/ 	.short	0x010a
        /*141a*/ 	.byte	0x3f
	.zero		1


	//   ....[24]....
        /*141c*/ 	.word	0x00004d20
        /*1420*/ 	.word	0x00000044
        /*1424*/ 	.word	0x00032490
        /*1428*/ 	.short	0x010a
        /*142a*/ 	.byte	0x3f
	.zero		1


	//   ....[25]....
        /*142c*/ 	.word	0x00005dd0
        /*1430*/ 	.word	0x00000044
        /*1434*/ 	.word	0x00032490
        /*1438*/ 	.short	0x010a
        /*143a*/ 	.byte	0x3f
	.zero		1


	//   ....[26]....
        /*143c*/ 	.word	0x00006000
        /*1440*/ 	.word	0x00000004
        /*1444*/ 	.word	0x00000000
        /*1448*/ 	.short	0x0101
        /*144a*/ 	.byte	0x3f
	.zero		1


	//   ....[27]....
        /*144c*/ 	.word	0x00006040
        /*1450*/ 	.word	0x00000044
        /*1454*/ 	.word	0x000324b0
        /*1458*/ 	.short	0x010a
        /*145a*/ 	.byte	0x3f
	.zero		1


	//   ....[28]....
        /*145c*/ 	.word	0x00006690
        /*1460*/ 	.word	0x00000044
        /*1464*/ 	.word	0x00000000
        /*1468*/ 	.short	0x0101
        /*146a*/ 	.byte	0x3f
	.zero		1


	//   ....[29]....
        /*146c*/ 	.word	0x00007c80
        /*1470*/ 	.word	0x00000002
        /*1474*/ 	.word	0x00032400
        /*1478*/ 	.short	0x010a
        /*147a*/ 	.byte	0x3f
	.zero		1


	//   ....[30]....
        /*147c*/ 	.word	0x00007cd0
        /*1480*/ 	.word	0x00000002
        /*1484*/ 	.word	0x00032400
        /*1488*/ 	.short	0x010a
        /*148a*/ 	.byte	0x3f
	.zero		1


	//   ....[31]....
        /*148c*/ 	.word	0x00008750
        /*1490*/ 	.word	0x00000002
        /*1494*/ 	.word	0x00032400
        /*1498*/ 	.short	0x010a
        /*149a*/ 	.byte	0x3f
	.zero		1


	//   ....[32]....
        /*149c*/ 	.word	0x00009b80
        /*14a0*/ 	.word	0x00000002
        /*14a4*/ 	.word	0x00032400
        /*14a8*/ 	.short	0x010a
        /*14aa*/ 	.byte	0x3f
	.zero		1


	//   ....[33]....
        /*14ac*/ 	.word	0x0000b150
        /*14b0*/ 	.word	0x00000005
        /*14b4*/ 	.word	0x00000000
        /*14b8*/ 	.short	0x010a
        /*14ba*/ 	.byte	0x3f
	.zero		1


	//   ....[34]....
        /*14bc*/ 	.word	0x0000b250
        /*14c0*/ 	.word	0x00000002
        /*14c4*/ 	.word	0x00000000
        /*14c8*/ 	.short	0x010a
        /*14ca*/ 	.byte	0x3f
	.zero		1


	//   ....[35]....
        /*14cc*/ 	.word	0x0000b680
        /*14d0*/ 	.word	0x00000010
        /*14d4*/ 	.word	0x00000000
        /*14d8*/ 	.short	0x010a
        /*14da*/ 	.byte	0x3f
	.zero		1


	//   ....[36]....
        /*14dc*/ 	.word	0x0000b730
        /*14e0*/ 	.word	0x00000004
        /*14e4*/ 	.word	0x00000000
        /*14e8*/ 	.short	0x010a
        /*14ea*/ 	.byte	0x3f
	.zero		1


	//   ....[37]....
        /*14ec*/ 	.word	0x0000c440
        /*14f0*/ 	.word	0x00000004
        /*14f4*/ 	.word	0x00000000
        /*14f8*/ 	.short	0x0101
        /*14fa*/ 	.byte	0x3f
	.zero		1


	//   ....[38]....
        /*14fc*/ 	.word	0x00015b20
        /*1500*/ 	.word	0x00000002
        /*1504*/ 	.word	0x00000000
        /*1508*/ 	.short	0x0101
        /*150a*/ 	.byte	0x3f
	.zero		1


	//   ....[39]....
        /*150c*/ 	.word	0x00015fd0
        /*1510*/ 	.word	0x00000007
        /*1514*/ 	.word	0x00000000
        /*1518*/ 	.short	0x010a
        /*151a*/ 	.byte	0x3f
	.zero		1


	//   ....[40]....
        /*151c*/ 	.word	0x000160d0
        /*1520*/ 	.word	0x00000000
        /*1524*/ 	.word	0x00000000
        /*1528*/ 	.short	0x010a
        /*152a*/ 	.byte	0x3f
	.zero		1


	//   ....[41]....
        /*152c*/ 	.word	0x00016500
        /*1530*/ 	.word	0x00000014
        /*1534*/ 	.word	0x00000000
        /*1538*/ 	.short	0x010a
        /*153a*/ 	.byte	0x3f
	.zero		1


	//   ....[42]....
        /*153c*/ 	.word	0x000165b0
        /*1540*/ 	.word	0x00000006
        /*1544*/ 	.word	0x00000000
        /*1548*/ 	.short	0x010a
        /*154a*/ 	.byte	0x3f
	.zero		1


	//   ....[43]....
        /*154c*/ 	.word	0x000172c0
        /*1550*/ 	.word	0x00000006
        /*1554*/ 	.word	0x00000000
        /*1558*/ 	.short	0x0101
        /*155a*/ 	.byte	0x3f
	.zero		1


	//   ....[44]....
        /*155c*/ 	.word	0x0001f670
        /*1560*/ 	.word	0x00000000
        /*1564*/ 	.word	0x00000000
        /*1568*/ 	.short	0x0101
        /*156a*/ 	.byte	0x3f
	.zero		1


	//   ....[45]....
        /*156c*/ 	.word	0x0001f880
        /*1570*/ 	.word	0x00000005
        /*1574*/ 	.word	0x00000000
        /*1578*/ 	.short	0x010a
        /*157a*/ 	.byte	0x3f
	.zero		1


	//   ....[46]....
        /*157c*/ 	.word	0x0001f980
        /*1580*/ 	.word	0x00000006
        /*1584*/ 	.word	0x00000000
        /*1588*/ 	.short	0x010a
        /*158a*/ 	.byte	0x3f
	.zero		1


	//   ....[47]....
        /*158c*/ 	.word	0x0001fdb0
        /*1590*/ 	.word	0x00000005
        /*1594*/ 	.word	0x00000000
        /*1598*/ 	.short	0x010a
        /*159a*/ 	.byte	0x3f
	.zero		1


	//   ....[48]....
        /*159c*/ 	.word	0x0001fe60
        /*15a0*/ 	.word	0x00000006
        /*15a4*/ 	.word	0x00000000
        /*15a8*/ 	.short	0x010a
        /*15aa*/ 	.byte	0x3f
	.zero		1


	//   ....[49]....
        /*15ac*/ 	.word	0x00020b70
        /*15b0*/ 	.word	0x00000005
        /*15b4*/ 	.word	0x00000000
        /*15b8*/ 	.short	0x0101
        /*15ba*/ 	.byte	0x3f
	.zero		1


	//   ....[50]....
        /*15bc*/ 	.word	0x0002a250
        /*15c0*/ 	.word	0x00000004
        /*15c4*/ 	.word	0x00000000
        /*15c8*/ 	.short	0x0101
        /*15ca*/ 	.byte	0x3f
	.zero		1


	//   ....[51]....
        /*15cc*/ 	.word	0x0002d220
        /*15d0*/ 	.word	0x00000003
        /*15d4*/ 	.word	0x00000000
        /*15d8*/ 	.short	0x0101
        /*15da*/ 	.byte	0x3f
	.zero		1


	//   ....[52]....
        /*15dc*/ 	.word	0x0002db20
        /*15e0*/ 	.word	0x00000008
        /*15e4*/ 	.word	0x00000000
        /*15e8*/ 	.short	0x0101
        /*15ea*/ 	.byte	0x3f
	.zero		1


	//   ....[53]....
        /*15ec*/ 	.word	0x000325c0
        /*15f0*/ 	.word	0x00000012
        /*15f4*/ 	.word	0x00032420
        /*15f8*/ 	.short	0x010a
        /*15fa*/ 	.byte	0x3f
	.zero		1


	//   ....[54]....
        /*15fc*/ 	.word	0x00032690
        /*1600*/ 	.word	0x00000005
        /*1604*/ 	.word	0x000324a0
        /*1608*/ 	.short	0x010a
        /*160a*/ 	.byte	0x3f
	.zero		1


	//   ....[55]....
        /*160c*/ 	.word	0x000328d0
        /*1610*/ 	.word	0x00000005
        /*1614*/ 	.word	0x000324c0
        /*1618*/ 	.short	0x010a
        /*161a*/ 	.byte	0x3f
	.zero		1


	//   ....[56]....
        /*161c*/ 	.word	0x00032f70
        /*1620*/ 	.word	0x00000006
        /*1624*/ 	.word	0x000324a0
        /*1628*/ 	.short	0x010a
        /*162a*/ 	.byte	0x3f
	.zero		1


	//   ....[57]....
        /*162c*/ 	.word	0x000331a0
        /*1630*/ 	.word	0x00000006
        /*1634*/ 	.word	0x000324c0
        /*1638*/ 	.short	0x010a
        /*163a*/ 	.byte	0x3f
	.zero		1


	//   ....[58]....
        /*163c*/ 	.word	0x00034750
        /*1640*/ 	.word	0x00000000
        /*1644*/ 	.word	0x00032440
        /*1648*/ 	.short	0x010a
        /*164a*/ 	.byte	0x3f
	.zero		1


	//   ....[59]....
        /*164c*/ 	.word	0x00035560
        /*1650*/ 	.word	0x00000012
        /*1654*/ 	.word	0x00032400
        /*1658*/ 	.short	0x0107
        /*165a*/ 	.byte	0x3f
	.zero		1


	//   ....[60]....
        /*165c*/ 	.word	0x00035620
        /*1660*/ 	.word	0x00000012
        /*1664*/ 	.word	0x00032400
        /*1668*/ 	.short	0x0101
        /*166a*/ 	.byte	0x3f
	.zero		1


	//   ....[61]....
        /*166c*/ 	.word	0x00036210
        /*1670*/ 	.word	0x00000012
        /*1674*/ 	.word	0x00032410
        /*1678*/ 	.short	0x0107
        /*167a*/ 	.byte	0x3f
	.zero		1


	//   ....[62]....
        /*167c*/ 	.word	0x00036310
        /*1680*/ 	.word	0x00000012
        /*1684*/ 	.word	0x00032410
        /*1688*/ 	.short	0x0101
        /*168a*/ 	.byte	0x3f
	.zero		1


	//   ....[63]....
        /*168c*/ 	.word	0x00036330
        /*1690*/ 	.word	0x00000012
        /*1694*/ 	.word	0x00032420
        /*1698*/ 	.short	0x010a
        /*169a*/ 	.byte	0x3f
	.zero		1


	//   ....[64]....
        /*169c*/ 	.word	0x00036410
        /*16a0*/ 	.word	0x00000002
        /*16a4*/ 	.word	0x00032460
        /*16a8*/ 	.short	0x010a
        /*16aa*/ 	.byte	0x3f
	.zero		1


	//   ....[65]....
        /*16ac*/ 	.word	0x00036d40
        /*16b0*/ 	.word	0x00000002
        /*16b4*/ 	.word	0x00032440
        /*16b8*/ 	.short	0x010a
        /*16ba*/ 	.byte	0x3f
	.zero		1


	//   ....[66]....
        /*16bc*/ 	.word	0x00036f70
        /*16c0*/ 	.word	0x00000002
        /*16c4*/ 	.word	0x00032460
        /*16c8*/ 	.short	0x010a
        /*16ca*/ 	.byte	0x3f
	.zero		1


	//   ....[67]....
        /*16cc*/ 	.word	0x00037770
        /*16d0*/ 	.word	0x00000003
        /*16d4*/ 	.word	0x00032440
        /*16d8*/ 	.short	0x010a
        /*16da*/ 	.byte	0x3f
	.zero		1


	//   ....[68]....
        /*16dc*/ 	.word	0x000379a0
        /*16e0*/ 	.word	0x00000003
        /*16e4*/ 	.word	0x00032460
        /*16e8*/ 	.short	0x010a
        /*16ea*/ 	.byte	0x3f
	.zero		1


	//   ....[69]....
        /*16ec*/ 	.word	0x00038140
        /*16f0*/ 	.word	0x00000003
        /*16f4*/ 	.word	0x00032440
        /*16f8*/ 	.short	0x010a
        /*16fa*/ 	.byte	0x3f
	.zero		1


	//   ....[70]....
        /*16fc*/ 	.word	0x00038370
        /*1700*/ 	.word	0x00000003
        /*1704*/ 	.word	0x00032460
        /*1708*/ 	.short	0x010a
        /*170a*/ 	.byte	0x3f
	.zero		1


	//   ....[71]....
        /*170c*/ 	.word	0x00039d10
        /*1710*/ 	.word	0x00000000
        /*1714*/ 	.word	0x00032420
        /*1718*/ 	.short	0x010a
        /*171a*/ 	.byte	0x3f
	.zero		1


	//   ....[72]....
        /*171c*/ 	.word	0x00039ef0
        /*1720*/ 	.word	0x00000006
        /*1724*/ 	.word	0x00000000
        /*1728*/ 	.short	0x010a
        /*172a*/ 	.byte	0x3f
	.zero		1


	//   ....[73]....
        /*172c*/ 	.word	0x00039f20
        /*1730*/ 	.word	0x00000007
        /*1734*/ 	.word	0x00000000
        /*1738*/ 	.short	0x010a
        /*173a*/ 	.byte	0x3f
	.zero		1


	//   ....[74]....
        /*173c*/ 	.word	0x00039f80
        /*1740*/ 	.word	0x00000004
        /*1744*/ 	.word	0x00000000
        /*1748*/ 	.short	0x010a
        /*174a*/ 	.byte	0x3f
	.zero		1


	//   ....[75]....
        /*174c*/ 	.word	0x00039fb0
        /*1750*/ 	.word	0x00000003
        /*1754*/ 	.word	0x00000000
        /*1758*/ 	.short	0x010a
        /*175a*/ 	.byte	0x3f
	.zero		1


	//   ....[76]....
        /*175c*/ 	.word	0x0003a010
        /*1760*/ 	.word	0x00000044
        /*1764*/ 	.word	0x00032490
        /*1768*/ 	.short	0x010a
        /*176a*/ 	.byte	0x3f
	.zero		1


	//   ....[77]....
        /*176c*/ 	.word	0x0003a060
        /*1770*/ 	.word	0x00000044
        /*1774*/ 	.word	0x00032490
        /*1778*/ 	.short	0x010a
        /*177a*/ 	.byte	0x3f
	.zero		1


	//   ....[78]....
        /*177c*/ 	.word	0x0003a0b0
        /*1780*/ 	.word	0x00000044
        /*1784*/ 	.word	0x00032490
        /*1788*/ 	.short	0x010a
        /*178a*/ 	.byte	0x3f
	.zero		1


	//   ....[79]....
        /*178c*/ 	.word	0x0003a100
        /*1790*/ 	.word	0x00000044
        /*1794*/ 	.word	0x000324b0
        /*1798*/ 	.short	0x010a
        /*179a*/ 	.byte	0x3f
	.zero		1


	//   ....[80]....
        /*179c*/ 	.word	0x0003a580
        /*17a0*/ 	.word	0x00000002
        /*17a4*/ 	.word	0x00032400
        /*17a8*/ 	.short	0x010a
        /*17aa*/ 	.byte	0x3f
	.zero		1


	//   ....[81]....
        /*17ac*/ 	.word	0x0003ab40
        /*17b0*/ 	.word	0x00000002
        /*17b4*/ 	.word	0x00032400
        /*17b8*/ 	.short	0x010a
        /*17ba*/ 	.byte	0x3f
	.zero		1


	//   ....[82]....
        /*17bc*/ 	.word	0x0003ab90
        /*17c0*/ 	.word	0x00000002
        /*17c4*/ 	.word	0x00000000
        /*17c8*/ 	.short	0x010a
        /*17ca*/ 	.byte	0x3f
	.zero		1


	//   ....[83]....
        /*17cc*/ 	.word	0x0003abe0
        /*17d0*/ 	.word	0x00000004
        /*17d4*/ 	.word	0x00000000
        /*17d8*/ 	.short	0x010a
        /*17da*/ 	.byte	0x3f
	.zero		1


	//   ....[84]....
        /*17dc*/ 	.word	0x0003ac30
        /*17e0*/ 	.word	0x00000000
        /*17e4*/ 	.word	0x00000000
        /*17e8*/ 	.short	0x010a
        /*17ea*/ 	.byte	0x3f
	.zero		1


	//   ....[85]....
        /*17ec*/ 	.word	0x0003ac80
        /*17f0*/ 	.word	0x00000006
        /*17f4*/ 	.word	0x00000000
        /*17f8*/ 	.short	0x010a
        /*17fa*/ 	.byte	0x3f
	.zero		1


	//   ....[86]....
        /*17fc*/ 	.word	0x0003acd0
        /*1800*/ 	.word	0x00000006
        /*1804*/ 	.word	0x00000000
        /*1808*/ 	.short	0x010a
        /*180a*/ 	.byte	0x3f
	.zero		1


	//   ....[87]....
        /*180c*/ 	.word	0x0003ad20
        /*1810*/ 	.word	0x00000006
        /*1814*/ 	.word	0x00000000
        /*1818*/ 	.short	0x010a
        /*181a*/ 	.byte	0x3f
	.zero		1


	//   ....[88]....
        /*181c*/ 	.word	0x0003b910
        /*1820*/ 	.word	0x00000012
        /*1824*/ 	.word	0x00032420
        /*1828*/ 	.short	0x010a
        /*182a*/ 	.byte	0x3f
	.zero		1


	//   ....[89]....
        /*182c*/ 	.word	0x0003b960
        /*1830*/ 	.word	0x00000005
        /*1834*/ 	.word	0x000324a0
        /*1838*/ 	.short	0x010a
        /*183a*/ 	.byte	0x3f
	.zero		1


	//   ....[90]....
        /*183c*/ 	.word	0x0003b9b0
        /*1840*/ 	.word	0x00000005
        /*1844*/ 	.word	0x000324c0
        /*1848*/ 	.short	0x010a
        /*184a*/ 	.byte	0x3f
	.zero		1


	//   ....[91]....
        /*184c*/ 	.word	0x0003ba00
        /*1850*/ 	.word	0x00000006
        /*1854*/ 	.word	0x000324a0
        /*1858*/ 	.short	0x010a
        /*185a*/ 	.byte	0x3f
	.zero		1


	//   ....[92]....
        /*185c*/ 	.word	0x0003ba50
        /*1860*/ 	.word	0x00000006
        /*1864*/ 	.word	0x000324c0
        /*1868*/ 	.short	0x010a
        /*186a*/ 	.byte	0x3f
	.zero		1


	//   ....[93]....
        /*186c*/ 	.word	0x0003bbf0
        /*1870*/ 	.word	0x00000000
        /*1874*/ 	.word	0x00032440
        /*1878*/ 	.short	0x010a
        /*187a*/ 	.byte	0x3f
	.zero		1


	//   ....[94]....
        /*187c*/ 	.word	0x0003d540
        /*1880*/ 	.word	0x00000012
        /*1884*/ 	.word	0x00032420
        /*1888*/ 	.short	0x010a
        /*188a*/ 	.byte	0x3f
	.zero		1


	//   ....[95]....
        /*188c*/ 	.word	0x0003d590
        /*1890*/ 	.word	0x00000002
        /*1894*/ 	.word	0x00032460
        /*1898*/ 	.short	0x010a
        /*189a*/ 	.byte	0x3f
	.zero		1


	//   ....[96]....
        /*189c*/ 	.word	0x0003d5e0
        /*18a0*/ 	.word	0x00000002
        /*18a4*/ 	.word	0x00032440
        /*18a8*/ 	.short	0x010a
        /*18aa*/ 	.byte	0x3f
	.zero		1


	//   ....[97]....
        /*18ac*/ 	.word	0x0003d630
        /*18b0*/ 	.word	0x00000002
        /*18b4*/ 	.word	0x00032460
        /*18b8*/ 	.short	0x010a
        /*18ba*/ 	.byte	0x3f
	.zero		1


	//   ....[98]....
        /*18bc*/ 	.word	0x0003d680
        /*18c0*/ 	.word	0x00000003
        /*18c4*/ 	.word	0x00032440
        /*18c8*/ 	.short	0x010a
        /*18ca*/ 	.byte	0x3f
	.zero		1


	//   ....[99]....
        /*18cc*/ 	.word	0x0003d6d0
        /*18d0*/ 	.word	0x00000003
        /*18d4*/ 	.word	0x00032460
        /*18d8*/ 	.short	0x010a
        /*18da*/ 	.byte	0x3f
	.zero		1


	//   ....[100]....
        /*18dc*/ 	.word	0x0003d720
        /*18e0*/ 	.word	0x00000003
        /*18e4*/ 	.word	0x00032440
        /*18e8*/ 	.short	0x010a
        /*18ea*/ 	.byte	0x3f
	.zero		1


	//   ....[101]....
        /*18ec*/ 	.word	0x0003d770
        /*18f0*/ 	.word	0x00000003
        /*18f4*/ 	.word	0x00032460
        /*18f8*/ 	.short	0x010a
        /*18fa*/ 	.byte	0x3f
	.zero		1


	//   ....[102]....
        /*18fc*/ 	.word	0x0003e2f0
        /*1900*/ 	.word	0x00000000
        /*1904*/ 	.word	0x00032420
        /*1908*/ 	.short	0x010a
        /*190a*/ 	.byte	0x3f
	.zero		1


	//   ....[103]....
        /*190c*/ 	.word	0x0003e490
        /*1910*/ 	.word	0x00000006
        /*1914*/ 	.word	0x00000000
        /*1918*/ 	.short	0x010a
        /*191a*/ 	.byte	0x3f
	.zero		1


	//   ....[104]....
        /*191c*/ 	.word	0x0003e4e0
        /*1920*/ 	.word	0x00000007
        /*1924*/ 	.word	0x00000000
        /*1928*/ 	.short	0x010a
        /*192a*/ 	.byte	0x3f
	.zero		1


	//   ....[105]....
        /*192c*/ 	.word	0x0003e530
        /*1930*/ 	.word	0x00000004
        /*1934*/ 	.word	0x00000000
        /*1938*/ 	.short	0x010a
        /*193a*/ 	.byte	0x3f
	.zero		1


	//   ....[106]....
        /*193c*/ 	.word	0x0003e6c0
        /*1940*/ 	.word	0x00000000
        /*1944*/ 	.word	0x00000000
        /*1948*/ 	.short	0x010a
        /*194a*/ 	.byte	0x3f
	.zero		1


	//   ....[107]....
        /*194c*/ 	.word	0x0003e7c0
        /*1950*/ 	.word	0x00000003
        /*1954*/ 	.word	0x00000000
        /*1958*/ 	.short	0x010a
        /*195a*/ 	.byte	0x3f
	.zero		1


	//   ....[108]....
        /*195c*/ 	.word	0x0003ebe0
        /*1960*/ 	.word	0x00000003
        /*1964*/ 	.word	0x00032410
        /*1968*/ 	.short	0x010a
        /*196a*/ 	.byte	0x3f
	.zero		1


	//   ....[109]....
        /*196c*/ 	.word	0x0003ed00
        /*1970*/ 	.word	0x00000003
        /*1974*/ 	.word	0x00000000
        /*1978*/ 	.short	0x010a
        /*197a*/ 	.byte	0x3f
	.zero		1


	//   ....[110]....
        /*197c*/ 	.word	0x0003ee00
        /*1980*/ 	.word	0x0000000a
        /*1984*/ 	.word	0x00000000
        /*1988*/ 	.short	0x010a
        /*198a*/ 	.byte	0x3f
	.zero		1


	//   ....[111]....
        /*198c*/ 	.word	0x0003fb70
        /*1990*/ 	.word	0x0000000a
        /*1994*/ 	.word	0x00000000
        /*1998*/ 	.short	0x0101
        /*199a*/ 	.byte	0x3f
	.zero		1


	//   ....[112]....
        /*199c*/ 	.word	0x00049ab0
        /*19a0*/ 	.word	0x00000000
        /*19a4*/ 	.word	0x00000000
        /*19a8*/ 	.short	0x0101
        /*19aa*/ 	.byte	0x3f
	.zero		1


	//   ....[113]....
        /*19ac*/ 	.word	0x00049af0
        /*19b0*/ 	.word	0x00000003
        /*19b4*/ 	.word	0x00000000
        /*19b8*/ 	.short	0x010a
        /*19ba*/ 	.byte	0x3f
	.zero		1


	//   ....[114]....
        /*19bc*/ 	.word	0x00049b40
        /*19c0*/ 	.word	0x00000003
        /*19c4*/ 	.word	0x00032410
        /*19c8*/ 	.short	0x010a
        /*19ca*/ 	.byte	0x3f
	.zero		1


	//   ....[115]....
        /*19cc*/ 	.word	0x00049b90
        /*19d0*/ 	.word	0x0000000a
        /*19d4*/ 	.word	0x00000000
        /*19d8*/ 	.short	0x010a
        /*19da*/ 	.byte	0x3f
	.zero		1


	//----- nvinfo : EIATTR_NUM_MBARRIERS
	.align		4
.L_1445:
        /*19dc*/ 	.byte	0x03, 0x38
        /*19de*/ 	.short	0x0017


	//----- nvinfo : EIATTR_EXIT_INSTR_OFFSETS
	.align		4
        /*19e0*/ 	.byte	0x04, 0x1c
        /*19e2*/ 	.short	(.L_1447 - .L_1446)


	//   ....[0]....
.L_1446:
        /*19e4*/ 	.word	0x0003a000


	//----- nvinfo : EIATTR_MAX_THREADS
	.align		4
.L_1447:
        /*19e8*/ 	.byte	0x04, 0x05
        /*19ea*/ 	.short	(.L_1449 - .L_1448)
.L_1448:
        /*19ec*/ 	.word	0x00000180
        /*19f0*/ 	.word	0x00000001
        /*19f4*/ 	.word	0x00000001


	//----- nvinfo : EIATTR_CRS_STACK_SIZE
	.align		4
.L_1449:
        /*19f8*/ 	.byte	0x04, 0x1e
        /*19fa*/ 	.short	(.L_1451 - .L_1450)
.L_1450:
        /*19fc*/ 	.word	0x00000000


	//----- nvinfo : EIATTR_CBANK_PARAM_SIZE
	.align		4
.L_1451:
        /*1a00*/ 	.byte	0x03, 0x19
        /*1a02*/ 	.short	0x0bf0


	//----- nvinfo : EIATTR_PARAM_CBANK
	.align		4
        /*1a04*/ 	.byte	0x04, 0x0a
        /*1a06*/ 	.short	(.L_1453 - .L_1452)
	.align		4
.L_1452:
        /*1a08*/ 	.word	index@(.nv.constant0._ZN7cutlass13device_kernelIN5flash11enable_sm90INS1_16FlashAttnFwdSm90INS1_25CollectiveMainloopFwdSm90ILi2EN4cute5tupleIJNS5_1CILi1EEES8_S8_EEENS6_IJNS7_ILi128EEENS7_ILi96EEENS7_ILi64EEEEEELi256ENS_6half_tEfNS_4arch4Sm90ELb0ELb1ELb0ELb1ELb0ELb1ELb1ELb1ELb0ELb1ELb1ELb0EEENS1_21CollectiveEpilogueFwdINS6_IJSA_NS7_ILi256EEESB_EEES9_SE_SG_Li256ELb1ELb1ELb1ELb0EEENS1_36VarlenDynamicPersistentTileSchedulerILi128ELi96ELi256ELi128ELb1ELb1ELb1ELb1ELb0ELb1EEEEEEEEEvNT_6ParamsE)
        /*1a0c*/ 	.short	0x0210
        /*1a0e*/ 	.short	0x0bf0


	//----- nvinfo : EIATTR_SW_WAR
	.align		4
.L_1453:
        /*1a10*/ 	.byte	0x04, 0x36
        /*1a12*/ 	.short	(.L_1455 - .L_1454)
.L_1454:
        /*1a14*/ 	.word	0x00000008
.L_1455:


//--------------------- .nv.info._ZN7cutlass13device_kernelIN5flash11enable_sm90INS1_16FlashAttnFwdSm90INS1_25CollectiveMainloopFwdSm90ILi2EN4cute5tupleIJNS5_1CILi1EEES8_S8_EEENS6_IJNS7_ILi128EEENS7_ILi96EEENS7_ILi64EEEEEELi256ENS_6half_tEfNS_4arch4Sm90ELb1ELb0ELb0ELb0ELb0ELb0ELb0ELb1ELb0ELb1ELb1ELb0EEENS1_21CollectiveEpilogueFwdINS6_IJSA_NS7_ILi256EEESB_EEES9_SE_SG_Li256ELb0ELb1ELb1ELb0EEENS1_19SingleTileSchedulerILb0ELb1ELb1ELi128EEEEEEEEEvNT_6ParamsE --------------------------
	.section	.nv.info._ZN7cutlass13device_kernelIN5flash11enable_sm90INS1_16FlashAttnFwdSm90INS1_25CollectiveMainloopFwdSm90ILi2EN4cute5tupleIJNS5_1CILi1EEES8_S8_EEENS6_IJNS7_ILi128EEENS7_ILi96EEENS7_ILi64EEEEEELi256ENS_6half_tEfNS_4arch4Sm90ELb1ELb0ELb0ELb0ELb0ELb0ELb0ELb1ELb0ELb1ELb1ELb0EEENS1_21CollectiveEpilogueFwdINS6_IJSA_NS7_ILi256EEESB_EEES9_SE_SG_Li256ELb0ELb1ELb1ELb0EEENS1_19SingleTileSchedulerILb0ELb1ELb1ELi128EEEEEEEEEvNT_6ParamsE,"",@"SHT_CUDA_INFO"
	.sectionflags	@""
	.align	4


	//----- nvinfo : EIATTR_CUDA_API_VERSION
	.align		4
        /*0000*/ 	.byte	0x04, 0x37
        /*0002*/ 	.short	(.L_1457 - .L_1456)
.L_1456:
        /*0004*/ 	.word	0x00000082


	//----- nvinfo : EIATTR_KPARAM_INFO
	.align		4
.L_1457:
        /*0008*/ 	.byte	0x04, 0x17
        /*000a*/ 	.short	(.L_1459 - .L_1458)
.L_1458:
        /*000c*/ 	.word	0x00000000
        /*0010*/ 	.short	0x0000
        /*0012*/ 	.short	0x0070
        /*0014*/ 	.byte	0x00, 0xf0, 0x01, 0x28


	//----- nvinfo : EIATTR_SPARSE_MMA_MASK
	.align		4
.L_1459:
        /*0018*/ 	.byte	0x03, 0x50
        /*001a*/ 	.short	0x0000


	//----- nvinfo : EIATTR_MAXREG_COUNT
	.align		4
        /*001c*/ 	.byte	0x03, 0x1b
        /*001e*/ 	.short	0x00a8


	//----- nvinfo : EIATTR_NUM_BARRIERS
	.align		4
        /*0020*/ 	.byte	0x02, 0x4c
        /*0022*/ 	.byte	0x10
	.zero		1


	//----- nvinfo : EIATTR_EXTERNS
	.align		4
        /*0024*/ 	.byte	0x04, 0x0f
        /*0026*/ 	.short	(.L_1461 - .L_1460)


	//   ....[0]....
	.align		4
.L_1460:
        /*0028*/ 	.word	index@(__assertfail)


	//----- nvinfo : EIATTR_ANNOTATIONS
	.align		4
.L_1461:
        /*002c*/ 	.byte	0x04, 0x55
        /*002e*/ 	.short	(.L_1463 - .L_1462)


	//   ....[0]....
.L_1462:
        /*0030*/ 	.word	0x00000001
        /*0034*/ 	.byte	0xc0, 0xab, 0x00, 0x00, 0x01, 0x00, 0x00, 0x00, 0x40, 0xb0, 0x00, 0x00, 0x01, 0x00, 0x00, 0x00
        /*0044*/ 	.byte	0x90, 0xb0, 0x00, 0x00, 0x01, 0x00, 0x00, 0x00, 0x70, 0xb2, 0x00, 0x00, 0x01, 0x00, 0x00, 0x00
        /*0054*/ 	.byte	0x60, 0xb3, 0x00, 0x00, 0x01, 0x00, 0x00, 0x00, 0xa0, 0xbf, 0x00, 0x00, 0x01, 0x00, 0x00, 0x00
        /*0064*/ 	.byte	0x50, 0xc3, 0x00, 0x00, 0x01, 0x00, 0x00, 0x00, 0x80, 0xc5, 0x00, 0x00, 0x01, 0x00, 0x00, 0x00
        /*0074*/ 	.byte	0xc0, 0xcd, 0x00, 0x00, 0x01, 0x00, 0x00, 0x00, 0x50, 0xd6, 0x00, 0x00


	//----- nvinfo : EIATTR_MERCURY_ISA_VERSION
	.align		4
.L_1463:
        /*0080*/ 	.byte	0x03, 0x5f
        /*0082*/ 	.short	0x0101


	//----- nvinfo : EIATTR_INT_WARP_WIDE_INSTR_OFFSETS
	.align		4
        /*0084*/ 	.byte	0x04, 0x31
        /*0086*/ 	.short	(.L_1465 - .L_1464)


	//   ....[0]....
.L_1464:
        /*0088*/ 	.word	0x00000130


	//   ....[1]....
        /*008c*/ 	.word	0x00000170


	//   ....[2]....
        /*0090*/ 	.word	0x000001e0


	//----- nvinfo : EIATTR_COOP_GROUP_MASK_REGIDS
	.align		4
.L_1465:
        /*0094*/ 	.byte	0x04, 0x29
        /*0096*/ 	.short	(.L_1467 - .L_1466)


	//   ....[0]....
.L_1466:
        /*0098*/ 	.word	0xffffffff


	//   ....[1]....
        /*009c*/ 	.word	0xffffffff


	//   ....[2]....
        /*00a0*/ 	.word	0xffffffff


	//   ....[3]....
        /*00a4*/ 	.word	0xffffffff


	//   ....[4]....
        /*00a8*/ 	.word	0xffffffff


	//   ....[5]....
        /*00ac*/ 	.word	0xffffffff


	//   ....[6]....
        /*00b0*/ 	.word	0xffffffff


	//   ....[7]....
        /*00b4*/ 	.word	0xffffffff


	//   ....[8]....
        /*00b8*/ 	.word	0xffffffff


	//   ....[9]....
        /*00bc*/ 	.word	0xffffffff


	//   ....[10]....
        /*00c0*/ 	.word	0xffffffff


	//   ....[11]....
        /*00c4*/ 	.word	0xffffffff


	//   ....[12]....
        /*00c8*/ 	.word	0xffffffff


	//   ....[13]....
        /*00cc*/ 	.word	0xffffffff


	//   ....[14]....
        /*00d0*/ 	.word	0xffffffff


	//   ....[15]....
        /*00d4*/ 	.word	0xffffffff


	//   ....[16]....
        /*00d8*/ 	.word	0xffffffff


	//   ....[17]....
        /*00dc*/ 	.word	0xffffffff


	//   ....[18]....
        /*00e0*/ 	.word	0xffffffff


	//   ....[19]....
        /*00e4*/ 	.word	0xffffffff


	//   ....[20]....
        /*00e8*/ 	.word	0xffffffff


	//   ....[21]....
        /*00ec*/ 	.word	0xffffffff


	//   ....[22]....
        /*00f0*/ 	.word	0xffffffff


	//   ....[23]....
        /*00f4*/ 	.word	0xffffffff


	//   ....[24]....
        /*00f8*/ 	.word	0xffffffff


	//   ....[25]....
        /*00fc*/ 	.word	0xffffffff


	//   ....[26]....
        /*0100*/ 	.word	0xffffffff


	//   ....[27]....
        /*0104*/ 	.word	0xffffffff


	//   ....[28]....
        /*0108*/ 	.word	0xffffffff


	//   ....[29]....
        /*010c*/ 	.word	0xffffffff


	//   ....[30]....
        /*0110*/ 	.word	0xffffffff


	//   ....[31]....
        /*0114*/ 	.word	0xffffffff


	//   ....[32]....
        /*0118*/ 	.word	0xffffffff


	//   ....[33]....
        /*011c*/ 	.word	0xffffffff


	//   ....[34]....
        /*0120*/ 	.word	0xffffffff


	//   ....[35]....
        /*0124*/ 	.word	0xffffffff


	//   ....[36]....
        /*0128*/ 	.word	0xffffffff


	//   ....[37]....
        /*012c*/ 	.word	0xffffffff


	//   ....[38]....
        /*0130*/ 	.word	0xffffffff


	//   ....[39]....
        /*0134*/ 	.word	0xffffffff


	//   ....[40]....
        /*0138*/ 	.word	0xffffffff


	//   ....[41]....
        /*013c*/ 	.word	0xffffffff


	//   ....[42]....
        /*0140*/ 	.word	0xffffffff


	//   ....[43]....
        /*0144*/ 	.word	0xffffffff


	//   ....[44]....
        /*0148*/ 	.word	0xffffffff


	//   ....[45]....
        /*014c*/ 	.word	0xffffffff


	//   ....[46]....
        /*0150*/ 	.word	0xffffffff


	//   ....[47]....
        /*0154*/ 	.word	0xffffffff


	//   ....[48]....
        /*0158*/ 	.word	0xffffffff


	//   ....[49]....
        /*015c*/ 	.word	0xffffffff


	//   ....[50]....
        /*0160*/ 	.word	0xffffffff


	//   ....[51]....
        /*0164*/ 	.word	0xffffffff


	//   ....[52]....
        /*0168*/ 	.word	0xffffffff


	//   ....[53]....
        /*016c*/ 	.word	0xffffffff


	//   ....[54]....
        /*0170*/ 	.word	0xffffffff


	//   ....[55]....
        /*0174*/ 	.word	0x0500000f


	//   ....[56]....
        /*0178*/ 	.word	0x0500000f


	//   ....[57]....
        /*017c*/ 	.word	0x0500000f


	//   ....[58]....
        /*0180*/ 	.word	0x0500000f


	//   ....[59]....
        /*0184*/ 	.word	0x0500000f


	//   ....[60]....
        /*0188*/ 	.word	0x0500000f


	//   ....[61]....
        /*018c*/ 	.word	0x0500000f


	//   ....[62]....
        /*0190*/ 	.word	0x0500000f


	//   ....[63]....
        /*0194*/ 	.word	0x0500000f


	//   ....[64]....
        /*0198*/ 	.word	0x0500000f


	//   ....[65]....
        /*019c*/ 	.word	0x0500000f


	//   ....[66]....
        /*01a0*/ 	.word	0x0500000f


	//   ....[67]....
        /*01a4*/ 	.word	0x0500000f


	//   ....[68]....
        /*01a8*/ 	.word	0x0500000f


	//   ....[69]....
        /*01ac*/ 	.word	0x0500000f


	//   ....[70]....
        /*01b0*/ 	.word	0x0500000f


	//   ....[71]....
        /*01b4*/ 	.word	0x0500000f


	//   ....[72]....
        /*01b8*/ 	.word	0x0500000f


	//----- nvinfo : EIATTR_COOP_GROUP_INSTR_OFFSETS
	.align		4
.L_1467:
        /*01bc*/ 	.byte	0x04, 0x28
        /*01be*/ 	.short	(.L_1469 - .L_1468)


	//   ....[0]....
.L_1468:
        /*01c0*/ 	.word	0x00000060


	//   ....[1]....
        /*01c4*/ 	.word	0x00000140


	//   ....[2]....
        /*01c8*/ 	.word	0x00000190


	//   ....[3]....
        /*01cc*/ 	.word	0x000003c0


	//   ....[4]....
        /*01d0*/ 	.word	0x00000520


	//   ....[5]....
        /*01d4*/ 	.word	0x00000640


	//   ....[6]....
        /*01d8*/ 	.word	0x000007a0


	//   ....[7]....
        /*01dc*/ 	.word	0x00001430


	//   ....[8]....
        /*01e0*/ 	.word	0x00001ac0


	//   ....[9]....
        /*01e4*/ 	.word	0x00001b00


	//   ....[10]....
        /*01e8*/ 	.word	0x000020c0


	//   ....[11]....
        /*01ec*/ 	.word	0x000021c0


	//   ....[12]....
        /*01f0*/ 	.word	0x000027b0


	//   ....[13]....
        /*01f4*/ 	.word	0x00002810


	//   ....[14]....
        /*01f8*/ 	.word	0x000037d0


	//   ....[15]....
        /*01fc*/ 	.word	0x00003d20


	//   ....[16]....
        /*0200*/ 	.word	0x00003d40


	//   ....[17]....
        /*0204*/ 	.word	0x00003db0


	//   ....[18]....
        /*0208*/ 	.word	0x00004450


	//   ....[19]....
        /*020c*/ 	.word	0x000044e0


	//   ....[20]....
        /*0210*/ 	.word	0x00005d90


	//   ....[21]....
        /*0214*/ 	.word	0x00005db0


	//   ....[22]....
        /*0218*/ 	.word	0x00006410


	//   ....[23]....
        /*021c*/ 	.word	0x000065e0


	//   ....[24]....
        /*0220*/ 	.word	0x00007630


	//   ....[25]....
        /*0224*/ 	.word	0x00007650


	//   ....[26]....
        /*0228*/ 	.word	0x00007680


	//   ....[27]....
        /*022c*/ 	.word	0x000076a0


	//   ....[28]....
        /*0230*/ 	.word	0x00008790


	//   ....[29]....
        /*0234*/ 	.word	0x000087f0


	//   ....[30]....
        /*0238*/ 	.word	0x00008830


	//   ....[31]....
        /*023c*/ 	.word	0x00008860


	//   ....[32]....
        /*0240*/ 	.word	0x00008890


	//   ....[33]....
        /*0244*/ 	.word	0x000088b0


	//   ....[34]....
        /*0248*/ 	.word	0x00009520


	//   ....[35]....
        /*024c*/ 	.word	0x00009530


	//   ....[36]....
        /*0250*/ 	.word	0x0000a560


	//   ....[37]....
        /*0254*/ 	.word	0x0000b080


	//   ....[38]....
        /*0258*/ 	.word	0x0000b930


	//   ....[39]....
        /*025c*/ 	.word	0x0000b960


	//   ....[40]....
        /*0260*/ 	.word	0x0000b9e0


	//   ....[41]....
        /*0264*/ 	.word	0x0000ba20


	//   ....[42]....
        /*0268*/ 	.word	0x0000ba80


	//   ....[43]....
        /*026c*/ 	.word	0x0000bab0


	//   ....[44]....
        /*0270*/ 	.word	0x0000bb00


	//   ....[45]....
        /*0274*/ 	.word	0x0000bb40


	//   ....[46]....
        /*0278*/ 	.word	0x0000bba0


	//   ....[47]....
        /*027c*/ 	.word	0x0000bbd0


	//   ....[48]....
        /*0280*/ 	.word	0x0000bc20


	//   ....[49]....
        /*0284*/ 	.word	0x0000bc50


	//   ....[50]....
        /*0288*/ 	.word	0x0000bcb0


	//   ....[51]....
        /*028c*/ 	.word	0x0000bce0


	//   ....[52]....
        /*0290*/ 	.word	0x0000bd00


	//   ....[53]....
        /*0294*/ 	.word	0x0000bd40


	//   ....[54]....
        /*0298*/ 	.word	0x0000df30


	//   ....[55]....
        /*029c*/ 	.word	0x0000e460


	//   ....[56]....
        /*02a0*/ 	.word	0x0000e5d0


	//   ....[57]....
        /*02a4*/ 	.word	0x0000e630


	//   ....[58]....
        /*02a8*/ 	.word	0x0000e6f0


	//   ....[59]....
        /*02ac*/ 	.word	0x0000e7b0


	//   ....[60]....
        /*02b0*/ 	.word	0x0000e830


	//   ....[61]....
        /*02b4*/ 	.word	0x0000e8f0


	//   ....[62]....
        /*02b8*/ 	.word	0x0000e970


	//   ....[63]....
        /*02bc*/ 	.word	0x0000ea30


	//   ....[64]....
        /*02c0*/ 	.word	0x0000eab0


	//   ....[65]....
        /*02c4*/ 	.word	0x0000eb70


	//   ....[66]....
        /*02c8*/ 	.word	0x0000ebf0


	//   ....[67]....
        /*02cc*/ 	.word	0x0000eca0


	//   ....[68]....
        /*02d0*/ 	.word	0x0000ed20


	//   ....[69]....
        /*02d4*/ 	.word	0x0000edd0


	//   ....[70]....
        /*02d8*/ 	.word	0x0000ee60


	//   ....[71]....
        /*02dc*/ 	.word	0x0000eef0


	//   ....[72]....
        /*02e0*/ 	.word	0x0000f300


	//----- nvinfo : EIATTR_REG_RECONFIG
	.align		4
.L_1469:
        /*02e4*/ 	.byte	0x01, 0x54
	.zero		2


	//----- nvinfo : EIATTR_SYSCALL_OFFSETS
	.align		4
        /*02e8*/ 	.byte	0x04, 0x46
        /*02ea*/ 	.short	(.L_1471 - .L_1470)


	//   ....[0]....
.L_1470:
        /*02ec*/ 	.word	0x000015f0


	//   ....[1]....
        /*02f0*/ 	.word	0x0000ad40


	//   ....[2]....
        /*02f4*/ 	.word	0x0000ae80


	//   ....[3]....
        /*02f8*/ 	.word	0x0000af70


	//   ....[4]....
        /*02fc*/ 	.word	0x0000b5c0


	//----- nvinfo : EIATTR_MBARRIER_INSTR_OFFSETS
	.align		4
.L_1471:
        /*0300*/ 	.byte	0x04, 0x39
        /*0302*/ 	.short	(.L_1473 - .L_1472)


	//   ....[0]....
.L_1472:
        /*0304*/ 	.word	0x00000270
        /*0308*/ 	.word	0x000000ff
        /*030c*/ 	.word	0x00022800
        /*0310*/ 	.short	0x0100
        /*0312*/ 	.byte	0x08
	.zero		1


	//   ....[1]....
        /*0314*/ 	.word	0x00000280
        /*0318*/ 	.word	0x000000ff
        /*031c*/ 	.word	0x00022820
        /*0320*/ 	.short	0x0100
        /*0322*/ 	.byte	0x08
	.zero		1


	//   ....[2]....
        /*0324*/ 	.word	0x00000370
        /*0328*/ 	.word	0x000000ff
        /*032c*/ 	.word	0x00022830
        /*0330*/ 	.short	0x0100
        /*0332*/ 	.byte	0x08
	.zero		1


	//   ....[3]....
        /*0334*/ 	.word	0x00000380
        /*0338*/ 	.word	0x000000ff
        /*033c*/ 	.word	0x00022840
        /*0340*/ 	.short	0x0100
        /*0342*/ 	.byte	0x08
	.zero		1


	//   ....[4]....
        /*0344*/ 	.word	0x00000390
        /*0348*/ 	.word	0x000000ff
        /*034c*/ 	.word	0x00022838
        /*0350*/ 	.short	0x0100
        /*0352*/ 	.byte	0x08
	.zero		1


	//   ....[5]....
        /*0354*/ 	.word	0x000003a0
        /*0358*/ 	.word	0x000000ff
        /*035c*/ 	.word	0x00022848
        /*0360*/ 	.short	0x0100
        /*0362*/ 	.byte	0x08
	.zero		1


	//   ....[6]....
        /*0364*/ 	.word	0x000004d0
        /*0368*/ 	.word	0x000000ff
        /*036c*/ 	.word	0x00022850
        /*0370*/ 	.short	0x0100
        /*0372*/ 	.byte	0x08
	.zero		1


	//   ....[7]....
        /*0374*/ 	.word	0x000004e0
        /*0378*/ 	.word	0x000000ff
        /*037c*/ 	.word	0x00022860
        /*0380*/ 	.short	0x0100
        /*0382*/ 	.byte	0x08
	.zero		1


	//   ....[8]....
        /*0384*/ 	.word	0x000004f0
        /*0388*/ 	.word	0x000000ff
        /*038c*/ 	.word	0x00022858
        /*0390*/ 	.short	0x0100
        /*0392*/ 	.byte	0x08
	.zero		1


	//   ....[9]....
        /*0394*/ 	.word	0x00000500
        /*0398*/ 	.word	0x000000ff
        /*039c*/ 	.word	0x00022868
        /*03a0*/ 	.short	0x0100
        /*03a2*/ 	.byte	0x08
	.zero		1


	//   ....[10]....
        /*03a4*/ 	.word	0x000005f0
        /*03a8*/ 	.word	0x000000ff
        /*03ac*/ 	.word	0x00022870
        /*03b0*/ 	.short	0x0100
        /*03b2*/ 	.byte	0x06
	.zero		1


	//   ....[11]....
        /*03b4*/ 	.word	0x00000600
        /*03b8*/ 	.word	0x000000ff
        /*03bc*/ 	.word	0x00022880
        /*03c0*/ 	.short	0x0100
        /*03c2*/ 	.byte	0x06
	.zero		1


	//   ....[12]....
        /*03c4*/ 	.word	0x00000610
        /*03c8*/ 	.word	0x000000ff
        /*03cc*/ 	.word	0x00022878
        /*03d0*/ 	.short	0x0100
        /*03d2*/ 	.byte	0x06
	.zero		1


	//   ....[13]....
        /*03d4*/ 	.word	0x00000620
        /*03d8*/ 	.word	0x000000ff
        /*03dc*/ 	.word	0x00022888
        /*03e0*/ 	.short	0x0100
        /*03e2*/ 	.byte	0x06
	.zero		1


	//   ....[14]....
        /*03e4*/ 	.word	0x00000750
        /*03e8*/ 	.word	0x000000ff
        /*03ec*/ 	.word	0x00022890
        /*03f0*/ 	.short	0x0100
        /*03f2*/ 	.byte	0x08
	.zero		1


	//   ....[15]....
        /*03f4*/ 	.word	0x00000760
        /*03f8*/ 	.word	0x000000ff
        /*03fc*/ 	.word	0x000228a0
        /*0400*/ 	.short	0x0100
        /*0402*/ 	.byte	0x08
	.zero		1


	//   ....[16]....
        /*0404*/ 	.word	0x00000770
        /*0408*/ 	.word	0x000000ff
        /*040c*/ 	.word	0x00022898
        /*0410*/ 	.short	0x0100
        /*0412*/ 	.byte	0x08
	.zero		1


	//   ....[17]....
        /*0414*/ 	.word	0x00000780
        /*0418*/ 	.word	0x000000ff
        /*041c*/ 	.word	0x000228a8
        /*0420*/ 	.short	0x0100
        /*0422*/ 	.byte	0x08
	.zero		1


	//   ....[18]....
        /*0424*/ 	.word	0x000008b0
        /*0428*/ 	.word	0x000000ff
        /*042c*/ 	.word	0x000228b0
        /*0430*/ 	.short	0x0100
        /*0432*/ 	.byte	0x08
	.zero		1


	//   ....[19]....
        /*0434*/ 	.word	0x000008c0
        /*0438*/ 	.word	0x000000ff
        /*043c*/ 	.word	0x000228c0
        /*0440*/ 	.short	0x0100
        /*0442*/ 	.byte	0x08
	.zero		1


	//   ....[20]....
        /*0444*/ 	.word	0x000008d0
        /*0448*/ 	.word	0x000000ff
        /*044c*/ 	.word	0x000228b8
        /*0450*/ 	.short	0x0100
        /*0452*/ 	.byte	0x08
	.zero		1


	//   ....[21]....
        /*0454*/ 	.word	0x000008e0
        /*0458*/ 	.word	0x000000ff
        /*045c*/ 	.word	0x000228c8
        /*0460*/ 	.short	0x0100
        /*0462*/ 	.byte	0x08
	.zero		1


	//   ....[22]....
        /*0464*/ 	.word	0x00001620
        /*0468*/ 	.word	0x000000ff
        /*046c*/ 	.word	0x00022800
        /*0470*/ 	.short	0x010a
        /*0472*/ 	.byte	0x27
	.zero		1


	//   ....[23]....
        /*0474*/ 	.word	0x000016b0
        /*0478*/ 	.word	0x000000ff
        /*047c*/ 	.word	0x00022830
        /*0480*/ 	.short	0x010a
        /*0482*/ 	.byte	0x27
	.zero		1


	//   ....[24]....
        /*0484*/ 	.word	0x000016f0
        /*0488*/ 	.word	0x000000ff
        /*048c*/ 	.word	0x00022830
        /*0490*/ 	.short	0x010a
        /*0492*/ 	.byte	0x27
	.zero		1


	//   ....[25]....
        /*0494*/ 	.word	0x00002c60
        /*0498*/ 	.word	0x00000006
        /*049c*/ 	.word	0x00000000
        /*04a0*/ 	.short	0x0101
        /*04a2*/ 	.byte	0x3f
	.zero		1


	//   ....[26]....
        /*04a4*/ 	.word	0x000030c0
        /*04a8*/ 	.word	0x000000ff
        /*04ac*/ 	.word	0x00022850
        /*04b0*/ 	.short	0x010a
        /*04b2*/ 	.byte	0x27
	.zero		1


	//   ....[27]....
        /*04b4*/ 	.word	0x00003100
        /*04b8*/ 	.word	0x000000ff
        /*04bc*/ 	.word	0x00022850
        /*04c0*/ 	.short	0x010a
        /*04c2*/ 	.byte	0x27
	.zero		1


	//   ....[28]....
        /*04c4*/ 	.word	0x00003510
        /*04c8*/ 	.word	0x0000000b
        /*04cc*/ 	.word	0x00000000
        /*04d0*/ 	.short	0x0101
        /*04d2*/ 	.byte	0x3f
	.zero		1


	//   ....[29]....
        /*04d4*/ 	.word	0x00003640
        /*04d8*/ 	.word	0x000000ff
        /*04dc*/ 	.word	0x00022830
        /*04e0*/ 	.short	0x010a
        /*04e2*/ 	.byte	0x1d
	.zero		1


	//   ....[30]....
        /*04e4*/ 	.word	0x00003680
        /*04e8*/ 	.word	0x000000ff
        /*04ec*/ 	.word	0x00022830
        /*04f0*/ 	.short	0x010a
        /*04f2*/ 	.byte	0x1d
	.zero		1


	//   ....[31]....
        /*04f4*/ 	.word	0x00004a60
        /*04f8*/ 	.word	0x00000007
        /*04fc*/ 	.word	0x00000000
        /*0500*/ 	.short	0x0101
        /*0502*/ 	.byte	0x3f
	.zero		1


	//   ....[32]....
        /*0504*/ 	.word	0x00005630
        /*0508*/ 	.word	0x000000ff
        /*050c*/ 	.word	0x00022850
        /*0510*/ 	.short	0x010a
        /*0512*/ 	.byte	0x1d
	.zero		1


	//   ....[33]....
        /*0514*/ 	.word	0x00005670
        /*0518*/ 	.word	0x000000ff
        /*051c*/ 	.word	0x00022850
        /*0520*/ 	.short	0x010a
        /*0522*/ 	.byte	0x1d
	.zero		1


	//   ....[34]....
        /*0524*/ 	.word	0x00005950
        /*0528*/ 	.word	0x000000b1
        /*052c*/ 	.word	0x00000000
        /*0530*/ 	.short	0x0101
        /*0532*/ 	.byte	0x3f
	.zero		1


	//   ....[35]....
        /*0534*/ 	.word	0x00005a70
        /*0538*/ 	.word	0x000000ff
        /*053c*/ 	.word	0x00022830
        /*0540*/ 	.short	0x010a
        /*0542*/ 	.byte	0x19
	.zero		1


	//   ....[36]....
        /*0544*/ 	.word	0x00005ab0
        /*0548*/ 	.word	0x000000ff
        /*054c*/ 	.word	0x00022830
        /*0550*/ 	.short	0x010a
        /*0552*/ 	.byte	0x19
	.zero		1


	//   ....[37]....
        /*0554*/ 	.word	0x00006a10
        /*0558*/ 	.word	0x0000009a
        /*055c*/ 	.word	0x00000000
        /*0560*/ 	.short	0x0101
        /*0562*/ 	.byte	0x3f
	.zero		1


	//   ....[38]....
        /*0564*/ 	.word	0x00007300
        /*0568*/ 	.word	0x000000ff
        /*056c*/ 	.word	0x00022850
        /*0570*/ 	.short	0x010a
        /*0572*/ 	.byte	0x19
	.zero		1


	//   ....[39]....
        /*0574*/ 	.word	0x00007340
        /*0578*/ 	.word	0x000000ff
        /*057c*/ 	.word	0x00022850
        /*0580*/ 	.short	0x010a
        /*0582*/ 	.byte	0x19
	.zero		1


	//   ....[40]....
        /*0584*/ 	.word	0x00007610
        /*0588*/ 	.word	0x000000ba
        /*058c*/ 	.word	0x00000000
        /*0590*/ 	.short	0x0101
        /*0592*/ 	.byte	0x3f
	.zero		1


	//   ....[41]....
        /*0594*/ 	.word	0x000088c0
        /*0598*/ 	.word	0x000000ff
        /*059c*/ 	.word	0x00000000
        /*05a0*/ 	.short	0x0101
        /*05a2*/ 	.byte	0x04
	.zero		1


	//   ....[42]....
        /*05a4*/ 	.word	0x0000b2b0
        /*05a8*/ 	.word	0x000000ff
        /*05ac*/ 	.word	0x00022840
        /*05b0*/ 	.short	0x010a
        /*05b2*/ 	.byte	0x26
	.zero		1


	//   ....[43]....
        /*05b4*/ 	.word	0x0000be10
        /*05b8*/ 	.word	0x000000ff
        /*05bc*/ 	.word	0x00022800
        /*05c0*/ 	.short	0x0107
        /*05c2*/ 	.byte	0x26
	.zero		1


	//   ....[44]....
        /*05c4*/ 	.word	0x0000be50
        /*05c8*/ 	.word	0x000000ff
        /*05cc*/ 	.word	0x00022800
        /*05d0*/ 	.short	0x0101
        /*05d2*/ 	.byte	0x26
	.zero		1


	//   ....[45]....
        /*05d4*/ 	.word	0x0000be60
        /*05d8*/ 	.word	0x000000ff
        /*05dc*/ 	.word	0x00022820
        /*05e0*/ 	.short	0x010a
        /*05e2*/ 	.byte	0x26
	.zero		1


	//   ....[46]....
        /*05e4*/ 	.word	0x0000bec0
        /*05e8*/ 	.word	0x000000ff
        /*05ec*/ 	.word	0x00022860
        /*05f0*/ 	.short	0x010a
        /*05f2*/ 	.byte	0x26
	.zero		1


	//   ....[47]....
        /*05f4*/ 	.word	0x0000c740
        /*05f8*/ 	.word	0x000000ff
        /*05fc*/ 	.word	0x00022848
        /*0600*/ 	.short	0x010a
        /*0602*/ 	.byte	0x26
	.zero		1


	//   ....[48]....
        /*0604*/ 	.word	0x0000c910
        /*0608*/ 	.word	0x000000ff
        /*060c*/ 	.word	0x00022868
        /*0610*/ 	.short	0x010a
        /*0612*/ 	.byte	0x26
	.zero		1


	//   ....[49]....
        /*0614*/ 	.word	0x0000cf80
        /*0618*/ 	.word	0x000000ff
        /*061c*/ 	.word	0x00022840
        /*0620*/ 	.short	0x010a
        /*0622*/ 	.byte	0x26
	.zero		1


	//   ....[50]....
        /*0624*/ 	.word	0x0000d160
        /*0628*/ 	.word	0x000000ff
        /*062c*/ 	.word	0x00022860
        /*0630*/ 	.short	0x010a
        /*0632*/ 	.byte	0x26
	.zero		1


	//   ....[51]....
        /*0634*/ 	.word	0x0000d800
        /*0638*/ 	.word	0x000000ff
        /*063c*/ 	.word	0x00022848
        /*0640*/ 	.short	0x010a
        /*0642*/ 	.byte	0x26
	.zero		1


	//   ....[52]....
        /*0644*/ 	.word	0x0000d9e0
        /*0648*/ 	.word	0x000000ff
        /*064c*/ 	.word	0x00022868
        /*0650*/ 	.short	0x010a
        /*0652*/ 	.byte	0x26
	.zero		1


	//   ....[53]....
        /*0654*/ 	.word	0x0000dec0
        /*0658*/ 	.word	0x00000002
        /*065c*/ 	.word	0x00022820
        /*0660*/ 	.short	0x010a
        /*0662*/ 	.byte	0x3f
	.zero		1


	//   ....[54]....
        /*0664*/ 	.word	0x0000e040
        /*0668*/ 	.word	0x00000007
        /*066c*/ 	.word	0x00000000
        /*0670*/ 	.short	0x010a
        /*0672*/ 	.byte	0x3f
	.zero		1


	//   ....[55]....
        /*0674*/ 	.word	0x0000e0b0
        /*0678*/ 	.word	0x00000005
        /*067c*/ 	.word	0x00000000
        /*0680*/ 	.short	0x010a
        /*0682*/ 	.byte	0x3f
	.zero		1


	//   ....[56]....
        /*0684*/ 	.word	0x0000e110
        /*0688*/ 	.word	0x00000005
        /*068c*/ 	.word	0x00000000
        /*0690*/ 	.short	0x010a
        /*0692*/ 	.byte	0x3f
	.zero		1


	//   ....[57]....
        /*0694*/ 	.word	0x0000e140
        /*0698*/ 	.word	0x00000003
        /*069c*/ 	.word	0x00000000
        /*06a0*/ 	.short	0x010a
        /*06a2*/ 	.byte	0x3f
	.zero		1


	//   ....[58]....
        /*06a4*/ 	.word	0x0000e1b0
        /*06a8*/ 	.word	0x00000003
        /*06ac*/ 	.word	0x00022800
        /*06b0*/ 	.short	0x010a
        /*06b2*/ 	.byte	0x3f
	.zero		1


	//   ....[59]....
        /*06b4*/ 	.word	0x0000e210
        /*06b8*/ 	.word	0x00000003
        /*06bc*/ 	.word	0x00022830
        /*06c0*/ 	.short	0x010a
        /*06c2*/ 	.byte	0x3f
	.zero		1


	//   ....[60]....
        /*06c4*/ 	.word	0x0000e260
        /*06c8*/ 	.word	0x0000000b
        /*06cc*/ 	.word	0x00022850
        /*06d0*/ 	.short	0x010a
        /*06d2*/ 	.byte	0x3f
	.zero		1


	//   ....[61]....
        /*06d4*/ 	.word	0x0000e2c0
        /*06d8*/ 	.word	0x00000005
        /*06dc*/ 	.word	0x00022830
        /*06e0*/ 	.short	0x010a
        /*06e2*/ 	.byte	0x3f
	.zero		1


	//   ....[62]....
        /*06e4*/ 	.word	0x0000e310
        /*06e8*/ 	.word	0x000000b1
        /*06ec*/ 	.word	0x00022850
        /*06f0*/ 	.short	0x010a
        /*06f2*/ 	.byte	0x3f
	.zero		1


	//   ....[63]....
        /*06f4*/ 	.word	0x0000e370
        /*06f8*/ 	.word	0x00000004
        /*06fc*/ 	.word	0x00022830
        /*0700*/ 	.short	0x010a
        /*0702*/ 	.byte	0x3f
	.zero		1


	//   ....[64]....
        /*0704*/ 	.word	0x0000e3c0
        /*0708*/ 	.word	0x000000ba
        /*070c*/ 	.word	0x00022850
        /*0710*/ 	.short	0x010a
        /*0712*/ 	.byte	0x3f
	.zero		1


	//   ....[65]....
        /*0714*/ 	.word	0x0000e520
        /*0718*/ 	.word	0x00000003
        /*071c*/ 	.word	0x00022840
        /*0720*/ 	.short	0x010a
        /*0722*/ 	.byte	0x3f
	.zero		1


	//   ....[66]....
        /*0724*/ 	.word	0x0000ef30
        /*0728*/ 	.word	0x00000003
        /*072c*/ 	.word	0x00022820
        /*0730*/ 	.short	0x010a
        /*0732*/ 	.byte	0x3f
	.zero		1


	//   ....[67]....
        /*0734*/ 	.word	0x0000ef90
        /*0738*/ 	.word	0x00000003
        /*073c*/ 	.word	0x00022860
        /*0740*/ 	.short	0x010a
        /*0742*/ 	.byte	0x3f
	.zero		1


	//   ....[68]....
        /*0744*/ 	.word	0x0000eff0
        /*0748*/ 	.word	0x00000003
        /*074c*/ 	.word	0x00022848
        /*0750*/ 	.short	0x010a
        /*0752*/ 	.byte	0x3f
	.zero		1


	//   ....[69]....
        /*0754*/ 	.word	0x0000f050
        /*0758*/ 	.word	0x00000003
        /*075c*/ 	.word	0x00022868
        /*0760*/ 	.short	0x010a
        /*0762*/ 	.byte	0x3f
	.zero		1


	//   ....[70]....
        /*0764*/ 	.word	0x0000f0b0
        /*0768*/ 	.word	0x00000003
        /*076c*/ 	.word	0x00022840
        /*0770*/ 	.short	0x010a
        /*0772*/ 	.byte	0x3f
	.zero		1


	//   ....[71]....
        /*0774*/ 	.word	0x0000f110
        /*0778*/ 	.word	0x00000003
        /*077c*/ 	.word	0x00022860
        /*0780*/ 	.short	0x010a
        /*0782*/ 	.byte	0x3f
	.zero		1


	//   ....[72]....
        /*0784*/ 	.word	0x0000f170
        /*0788*/ 	.word	0x00000003
        /*078c*/ 	.word	0x00022848
        /*0790*/ 	.short	0x010a
        /*0792*/ 	.byte	0x3f
	.zero		1


	//   ....[73]....
        /*0794*/ 	.word	0x0000f1d0
        /*0798*/ 	.word	0x00000003
        /*079c*/ 	.word	0x00022868
        /*07a0*/ 	.short	0x010a
        /*07a2*/ 	.byte	0x3f
	.zero		1


	//   ....[74]....
        /*07a4*/ 	.word	0x0000f220
        /*07a8*/ 	.word	0x00000002
        /*07ac*/ 	.word	0x00022820
        /*07b0*/ 	.short	0x010a
        /*07b2*/ 	.byte	0x3f
	.zero		1


	//   ....[75]....
        /*07b4*/ 	.word	0x0000f3c0
        /*07b8*/ 	.word	0x00000007
        /*07bc*/ 	.word	0x00000000
        /*07c0*/ 	.short	0x010a
        /*07c2*/ 	.byte	0x3f
	.zero		1


	//   ....[76]....
        /*07c4*/ 	.word	0x0000f410
        /*07c8*/ 	.word	0x00000005
        /*07cc*/ 	.word	0x00000000
        /*07d0*/ 	.short	0x010a
        /*07d2*/ 	.byte	0x3f
	.zero		1


	//   ....[77]....
        /*07d4*/ 	.word	0x0000f460
        /*07d8*/ 	.word	0x00000005
        /*07dc*/ 	.word	0x00000000
        /*07e0*/ 	.short	0x010a
        /*07e2*/ 	.byte	0x3f
	.zero		1


	//----- nvinfo : EIATTR_NUM_MBARRIERS
	.align		4
.L_1473:
        /*07e4*/ 	.byte	0x03, 0x38
        /*07e6*/ 	.short	0x0016


	//----- nvinfo : EIATTR_EXIT_INSTR_OFFSETS
	.align		4
        /*07e8*/ 	.byte	0x04, 0x1c
        /*07ea*/ 	.short	(.L_1475 - .L_1474)


	//   ....[0]....
.L_1474:
        /*07ec*/ 	.word	0x0000e190


	//----- nvinfo : EIATTR_MAX_THREADS
	.align		4
.L_1475:
        /*07f0*/ 	.byte	0x04, 0x05
        /*07f2*/ 	.short	(.L_1477 - .L_1476)
.L_1476:
        /*07f4*/ 	.word	0x00000180
        /*07f8*/ 	.word	0x00000001
        /*07fc*/ 	.word	0x00000001


	//----- nvinfo : EIATTR_CRS_STACK_SIZE
	.align		4
.L_1477:
        /*0800*/ 	.byte	0x04, 0x1e
        /*0802*/ 	.short	(.L_1479 - .L_1478)
.L_1478:
        /*0804*/ 	.word	0x00000000


	//----- nvinfo : EIATTR_CBANK_PARAM_SIZE
	.align		4
.L_1479:
        /*0808*/ 	.byte	0x03, 0x19
        /*080a*/ 	.short	0x0a70


	//----- nvinfo : EIATTR_PARAM_CBANK
	.align		4
        /*080c*/ 	.byte	0x04, 0x0a
        /*080e*/ 	.short	(.L_1481 - .L_1480)
	.align		4
.L_1480:
        /*0810*/ 	.word	index@(.nv.constant0._ZN7cutlass13device_kernelIN5flash11enable_sm90INS1_16FlashAttnFwdSm90INS1_25CollectiveMainloopFwdSm90ILi2EN4cute5tupleIJNS5_1CILi1EEES8_S8_EEENS6_IJNS7_ILi128EEENS7_ILi96EEENS7_ILi64EEEEEELi256ENS_6half_tEfNS_4arch4Sm90ELb1ELb0ELb0ELb0ELb0ELb0ELb0ELb1ELb0ELb1ELb1ELb0EEENS1_21CollectiveEpilogueFwdINS6_IJSA_NS7_ILi256EEESB_EEES9_SE_SG_Li256ELb0ELb1ELb1ELb0EEENS1_19SingleTileSchedulerILb0ELb1ELb1ELi128EEEEEEEEEvNT_6ParamsE)
        /*0814*/ 	.short	0x0210
        /*0816*/ 	.short	0x0a70


	//----- nvinfo : EIATTR_SW_WAR
	.align		4
.L_1481:
        /*0818*/ 	.byte	0x04, 0x36
        /*081a*/ 	.short	(.L_1483 - .L_1482)
.L_1482:
        /*081c*/ 	.word	0x00000008
.L_1483:


//--------------------- .nv.info._ZN7cutlass13device_kernelIN5flash11enable_sm90INS1_16FlashAttnFwdSm90INS1_25CollectiveMainloopFwdSm90ILi2EN4cute5tupleIJNS5_1CILi1EEES8_S8_EEENS6_IJNS7_ILi128EEENS7_ILi96EEENS7_ILi64EEEEEELi256ENS_6half_tEfNS_4arch4Sm90ELb1ELb0ELb0ELb0ELb0ELb0ELb1ELb1ELb0ELb1ELb1ELb0EEENS1_21CollectiveEpilogueFwdINS6_IJSA_NS7_ILi256EEESB_EEES9_SE_SG_Li256ELb0ELb1ELb1ELb0EEENS1_19SingleTileSchedulerILb0ELb1ELb1ELi128EEEEEEEEEvNT_6ParamsE --------------------------
	.section	.nv.info._ZN7cutlass13device_kernelIN5flash11enable_sm90INS1_16FlashAttnFwdSm90INS1_25CollectiveMainloopFwdSm90ILi2EN4cute5tupleIJNS5_1CILi1EEES8_S8_EEENS6_IJNS7_ILi128EEENS7_ILi96EEENS7_ILi64EEEEEELi256ENS_6half_tEfNS_4arch4Sm90ELb1ELb0ELb0ELb0ELb0ELb0ELb1ELb1ELb0ELb1ELb1ELb0EEENS1_21CollectiveEpilogueFwdINS6_IJSA_NS7_ILi256EEESB_EEES9_SE_SG_Li256ELb0ELb1ELb1ELb0EEENS1_19SingleTileSchedulerILb0ELb1ELb1ELi128EEEEEEEEEvNT_6ParamsE,"",@"SHT_CUDA_INFO"
	.sectionflags	@""
	.align	4


	//----- nvinfo : EIATTR_CUDA_API_VERSION
	.align		4
        /*0000*/ 	.byte	0x04, 0x37
        /*0002*/ 	.short	(.L_1485 - .L_1484)
.L_1484:
        /*0004*/ 	.word	0x00000082


	//----- nvinfo : EIATTR_KPARAM_INFO
	.align		4
.L_1485:
        /*0008*/ 	.byte	0x04, 0x17
        /*000a*/ 	.short	(.L_1487 - .L_1486)
.L_1486:
        /*000c*/ 	.word	0x00000000
        /*0010*/ 	.short	0x0000
        /*0012*/ 	.short	0x0070
        /*0014*/ 	.byte	0x00, 0xf0, 0x01, 0x2c


	//----- nvinfo : EIATTR_SPARSE_MMA_MASK
	.align		4
.L_1487:
        /*0018*/ 	.byte	0x03, 0x50
        /*001a*/ 	.short	0x0000


	//----- nvinfo : EIATTR_MAXREG_COUNT
	.align		4
        /*001c*/ 	.byte	0x03, 0x1b
        /*001e*/ 	.short	0x00a8


	//----- nvinfo : EIATTR_NUM_BARRIERS
	.align		4
        /*0020*/ 	.byte	0x02, 0x4c
        /*0022*/ 	.byte	0x10
	.zero		1


	//----- nvinfo : EIATTR_EXTERNS
	.align		4
        /*0024*/ 	.byte	0x04, 0x0f
        /*0026*/ 	.short	(.L_1489 - .L_1488)


	//   ....[0]....
	.align		4
.L_1488:
        /*0028*/ 	.word	index@(__assertfail)


	//----- nvinfo : EIATTR_ANNOTATIONS
	.align		4
.L_1489:
        /*002c*/ 	.byte	0x04, 0x55
        /*002e*/ 	.short	(.L_1491 - .L_1490)


	//   ....[0]....
.L_1490:
        /* <DEDUP_REMOVED lines=27> */


	//----- nvinfo : EIATTR_MERCURY_ISA_VERSION
	.align		4
.L_1491:
        /*01c8*/ 	.byte	0x03, 0x5f
        /*01ca*/ 	.short	0x0101


	//----- nvinfo : EIATTR_INT_WARP_WIDE_INSTR_OFFSETS
	.align		4
        /*01cc*/ 	.byte	0x04, 0x31
        /*01ce*/ 	.short	(.L_1493 - .L_1492)


	//   ....[0]....
.L_1492:
        /*01d0*/ 	.word	0x00000120


	//   ....[1]....
        /*01d4*/ 	.word	0x00000160


	//   ....[2]....
        /*01d8*/ 	.word	0x000001d0


	//   ....[3]....
        /*01dc*/ 	.word	0x00000240


	//----- nvinfo : EIATTR_COOP_GROUP_MASK_REGIDS
	.align		4
.L_1493:
        /*01e0*/ 	.byte	0x04, 0x29
        /*01e2*/ 	.short	(.L_1495 - .L_1494)


	//   ....[0]....
.L_1494:
        /*01e4*/ 	.word	0xffffffff


	//   ....[1]....
        /*01e8*/ 	.word	0xffffffff


	//   ....[2]....
        /*01ec*/ 	.word	0xffffffff


	//   ....[3]....
        /*01f0*/ 	.word	0xffffffff


	//   ....[4]....
        /*01f4*/ 	.word	0xffffffff


	//   ....[5]....
        /*01f8*/ 	.word	0xffffffff


	//   ....[6]....
        /*01fc*/ 	.word	0xffffffff


	//   ....[7]....
        /*0200*/ 	.word	0xffffffff


	//   ....[8]....
        /*0204*/ 	.word	0xffffffff


	//   ....[9]....
        /*0208*/ 	.word	0xffffffff


	//   ....[10]....
        /*020c*/ 	.word	0xffffffff


	//   ....[11]....
        /*0210*/ 	.word	0xffffffff


	//   ....[12]....
        /*0214*/ 	.word	0xffffffff


	//   ....[13]....
        /*0218*/ 	.word	0xffffffff


	//   ....[14]....
        /*021c*/ 	.word	0xffffffff


	//   ....[15]....
        /*0220*/ 	.word	0xffffffff


	//   ....[16]....
        /*0224*/ 	.word	0xffffffff


	//   ....[17]....
        /*0228*/ 	.word	0xffffffff


	//   ....[18]....
        /*022c*/ 	.word	0xffffffff


	//   ....[19]....
        /*0230*/ 	.word	0xffffffff


	//   ....[20]....
        /*0234*/ 	.word	0xffffffff


	//   ....[21]....
        /*0238*/ 	.word	0xffffffff


	//   ....[22]....
        /*023c*/ 	.word	0xffffffff


	//   ....[23]....
        /*0240*/ 	.word	0xffffffff


	//   ....[24]....
        /*0244*/ 	.word	0xffffffff


	//   ....[25]....
        /*0248*/ 	.word	0xffffffff


	//   ....[26]....
        /*024c*/ 	.word	0xffffffff


	//   ....[27]....
        /*0250*/ 	.word	0xffffffff


	//   ....[28]....
        /*0254*/ 	.word	0xffffffff


	//   ....[29]....
        /*0258*/ 	.word	0xffffffff


	//   ....[30]....
        /*025c*/ 	.word	0xffffffff


	//   ....[31]....
        /*0260*/ 	.word	0xffffffff


	//   ....[32]....
        /*0264*/ 	.word	0xffffffff


	//   ....[33]....
        /*0268*/ 	.word	0xffffffff


	//   ....[34]....
        /*026c*/ 	.word	0xffffffff


	//   ....[35]....
        /*0270*/ 	.word	0xffffffff


	//   ....[36]....
        /*0274*/ 	.word	0xffffffff


	//   ....[37]....
        /*0278*/ 	.word	0xffffffff


	//   ....[38]....
        /*027c*/ 	.word	0xffffffff


	//   ....[39]....
        /*0280*/ 	.word	0xffffffff


	//   ....[40]....
        /*0284*/ 	.word	0xffffffff


	//   ....[41]....
        /*0288*/ 	.word	0xffffffff


	//   ....[42]....
        /*028c*/ 	.word	0xffffffff


	//   ....[43]....
        /*0290*/ 	.word	0xffffffff


	//   ....[44]....
        /*0294*/ 	.word	0xffffffff


	//   ....[45]....
        /*0298*/ 	.word	0xffffffff


	//   ....[46]....
        /*029c*/ 	.word	0xffffffff


	//   ....[47]....
        /*02a0*/ 	.word	0xffffffff


	//   ....[48]....
        /*02a4*/ 	.word	0xffffffff


	//   ....[49]....
        /*02a8*/ 	.word	0xffffffff


	//   ....[50]....
        /*02ac*/ 	.word	0xffffffff


	//   ....[51]....
        /*02b0*/ 	.word	0xffffffff


	//   ....[52]....
        /*02b4*/ 	.word	0xffffffff


	//   ....[53]....
        /*02b8*/ 	.word	0xffffffff


	//   ....[54]....
        /*02bc*/ 	.word	0xffffffff


	//   ....[55]....
        /*02c0*/ 	.word	0xffffffff


	//   ....[56]....
        /*02c4*/ 	.word	0xffffffff


	//   ....[57]....
        /*02c8*/ 	.word	0xffffffff


	//   ....[58]....
        /*02cc*/ 	.word	0xffffffff


	//   ....[59]....
        /*02d0*/ 	.word	0xffffffff


	//   ....[60]....
        /*02d4*/ 	.word	0xffffffff


	//   ....[61]....
        /*02d8*/ 	.word	0xffffffff


	//   ....[62]....
        /*02dc*/ 	.word	0xffffffff


	//   ....[63]....
        /*02e0*/ 	.word	0xffffffff


	//   ....[64]....
        /*02e4*/ 	.word	0xffffffff


	//   ....[65]....
        /*02e8*/ 	.word	0xffffffff


	//   ....[66]....
        /*02ec*/ 	.word	0xffffffff


	//   ....[67]....
        /*02f0*/ 	.word	0xffffffff


	//   ....[68]....
        /*02f4*/ 	.word	0xffffffff


	//   ....[69]....
        /*02f8*/ 	.word	0xffffffff


	//   ....[70]....
        /*02fc*/ 	.word	0xffffffff


	//   ....[71]....
        /*0300*/ 	.word	0x0500000f


	//   ....[72]....
        /*0304*/ 	.word	0x0500000f


	//   ....[73]....
        /*0308*/ 	.word	0x0500000f


	//   ....[74]....
        /*030c*/ 	.word	0x0500000f


	//   ....[75]....
        /*0310*/ 	.word	0x0500000f


	//   ....[76]....
        /*0314*/ 	.word	0x0500000f


	//   ....[77]....
        /*0318*/ 	.word	0x0500000f


	//   ....[78]....
        /*031c*/ 	.word	0x0500000f


	//   ....[79]....
        /*0320*/ 	.word	0x0500000f


	//   ....[80]....
        /*0324*/ 	.word	0x0500000f


	//   ....[81]....
        /*0328*/ 	.word	0x0500000f


	//   ....[82]....
        /*032c*/ 	.word	0x0500000f


	//   ....[83]....
        /*0330*/ 	.word	0x0500000f


	//   ....[84]....
        /*0334*/ 	.word	0x0500000f


	//   ....[85]....
        /*0338*/ 	.word	0x0500000f


	//   ....[86]....
        /*033c*/ 	.word	0x0500000f


	//   ....[87]....
        /*0340*/ 	.word	0x0500000f


	//   ....[88]....
        /*0344*/ 	.word	0x0500000f


	//   ....[89]....
        /*0348*/ 	.word	0x0500000f


	//   ....[90]....
        /*034c*/ 	.word	0x0500000f


	//   ....[91]....
        /*0350*/ 	.word	0x0500000f


	//   ....[92]....
        /*0354*/ 	.word	0x0500000f


	//   ....[93]....
        /*0358*/ 	.word	0x0500000f


	//   ....[94]....
        /*035c*/ 	.word	0x0500000f


	//   ....[95]....
        /*0360*/ 	.word	0x0500000f


	//   ....[96]....
        /*0364*/ 	.word	0x0500000f


	//   ....[97]....
        /*0368*/ 	.word	0x0500000f


	//   ....[98]....
        /*036c*/ 	.word	0x0500000f


	//   ....[99]....
        /*0370*/ 	.word	0x0500000f


	//   ....[100]....
        /*0374*/ 	.word	0x0500000f


	//   ....[101]....
        /*0378*/ 	.word	0x0500000f


	//   ....[102]....
        /*037c*/ 	.word	0x0500000f


	//   ....[103]....
        /*0380*/ 	.word	0x0500000f


	//   ....[104]....
        /*0384*/ 	.word	0x0500000f


	//----- nvinfo : EIATTR_COOP_GROUP_INSTR_OFFSETS
	.align		4
.L_1495:
        /*0388*/ 	.byte	0x04, 0x28
        /*038a*/ 	.short	(.L_1497 - .L_1496)


	//   ....[0]....
.L_1496:
        /*038c*/ 	.word	0x00000060


	//   ....[1]....
        /*0390*/ 	.word	0x00000130


	//   ....[2]....
        /*0394*/ 	.word	0x000001f0


	//   ....[3]....
        /*0398*/ 	.word	0x000003c0


	//   ....[4]....
        /*039c*/ 	.word	0x00000520


	//   ....[5]....
        /*03a0*/ 	.word	0x00000640


	//   ....[6]....
        /*03a4*/ 	.word	0x000007a0


	//   ....[7]....
        /*03a8*/ 	.word	0x00001480


	//   ....[8]....
        /*03ac*/ 	.word	0x00002890


	//   ....[9]....
        /*03b0*/ 	.word	0x000028c0


	//   ....[10]....
        /*03b4*/ 	.word	0x00003210


	//   ....[11]....
        /*03b8*/ 	.word	0x00003230


	//   ....[12]....
        /*03bc*/ 	.word	0x00003250


	//   ....[13]....
        /*03c0*/ 	.word	0x00003270


	//   ....[14]....
        /*03c4*/ 	.word	0x00004a60


	//   ....[15]....
        /*03c8*/ 	.word	0x00004d60


	//   ....[16]....
        /*03cc*/ 	.word	0x00005680


	//   ....[17]....
        /*03d0*/ 	.word	0x00005700


	//   ....[18]....
        /*03d4*/ 	.word	0x00005720


	//   ....[19]....
        /*03d8*/ 	.word	0x00005740


	//   ....[20]....
        /*03dc*/ 	.word	0x00007a50


	//   ....[21]....
        /*03e0*/ 	.word	0x00007ac0


	//   ....[22]....
        /*03e4*/ 	.word	0x00007ad0


	//   ....[23]....
        /*03e8*/ 	.word	0x00007b00


	//   ....[24]....
        /*03ec*/ 	.word	0x000090a0


	//   ....[25]....
        /*03f0*/ 	.word	0x000090c0


	//   ....[26]....
        /*03f4*/ 	.word	0x00009110


	//   ....[27]....
        /*03f8*/ 	.word	0x00009120


	//   ....[28]....
        /*03fc*/ 	.word	0x0000a250


	//   ....[29]....
        /*0400*/ 	.word	0x0000a2b0


	//   ....[30]....
        /*0404*/ 	.word	0x0000a2f0


	//   ....[31]....
        /*0408*/ 	.word	0x0000a320


	//   ....[32]....
        /*040c*/ 	.word	0x0000a350


	//   ....[33]....
        /*0410*/ 	.word	0x0000a370


	//   ....[34]....
        /*0414*/ 	.word	0x0000aff0


	//   ....[35]....
        /*0418*/ 	.word	0x0000b000


	//   ....[36]....
        /*041c*/ 	.word	0x0000c070


	//   ....[37]....
        /*0420*/ 	.word	0x0000cc20


	//   ....[38]....
        /*0424*/ 	.word	0x0000d550


	//   ....[39]....
        /*0428*/ 	.word	0x0000d590


	//   ....[40]....
        /*042c*/ 	.word	0x0000d5c0


	//   ....[41]....
        /*0430*/ 	.word	0x0000d5e0


	//   ....[42]....
        /*0434*/ 	.word	0x0000d600


	//   ....[43]....
        /*0438*/ 	.word	0x0000d720


	//   ....[44]....
        /*043c*/ 	.word	0x0000d7e0


	//   ....[45]....
        /*0440*/ 	.word	0x0000d800


	//   ....[46]....
        /*0444*/ 	.word	0x0000d8a0


	//   ....[47]....
        /*0448*/ 	.word	0x0000d8c0


	//   ....[48]....
        /*044c*/ 	.word	0x0000d960


	//   ....[49]....
        /*0450*/ 	.word	0x0000d980


	//   ....[50]....
        /*0454*/ 	.word	0x0000da00


	//   ....[51]....
        /*0458*/ 	.word	0x0000da20


	//   ....[52]....
        /*045c*/ 	.word	0x0000da30


	//   ....[53]....
        /*0460*/ 	.word	0x0000da40


	//   ....[54]....
        /*0464*/ 	.word	0x0000e110


	//   ....[55]....
        /*0468*/ 	.word	0x0000e1c0


	//   ....[56]....
        /*046c*/ 	.word	0x0000e1e0


	//   ....[57]....
        /*0470*/ 	.word	0x0000e290


	//   ....[58]....
        /*0474*/ 	.word	0x0000e320


	//   ....[59]....
        /*0478*/ 	.word	0x0000e340


	//   ....[60]....
        /*047c*/ 	.word	0x0000e3e0


	//   ....[61]....
        /*0480*/ 	.word	0x0000e3f0


	//   ....[62]....
        /*0484*/ 	.word	0x0000e420


	//   ....[63]....
        /*0488*/ 	.word	0x0000e440


	//   ....[64]....
        /*048c*/ 	.word	0x0000e4b0


	//   ....[65]....
        /*0490*/ 	.word	0x0000e500


	//   ....[66]....
        /*0494*/ 	.word	0x0000e590


	//   ....[67]....
        /*0498*/ 	.word	0x0000e5c0


	//   ....[68]....
        /*049c*/ 	.word	0x0000e670


	//   ....[69]....
        /*04a0*/ 	.word	0x0000e6c0


	//   ....[70]....
        /*04a4*/ 	.word	0x00010990


	//   ....[71]....
        /*04a8*/ 	.word	0x00010f90


	//   ....[72]....
        /*04ac*/ 	.word	0x00011100


	//   ....[73]....
        /*04b0*/ 	.word	0x00011160


	//   ....[74]....
        /*04b4*/ 	.word	0x000112a0


	//   ....[75]....
        /*04b8*/ 	.word	0x00011330


	//   ....[76]....
        /*04bc*/ 	.word	0x00011430


	//   ....[77]....
        /*04c0*/ 	.word	0x000114c0


	//   ....[78]....
        /*04c4*/ 	.word	0x000115d0


	//   ....[79]....
        /*04c8*/ 	.word	0x00011640


	//   ....[80]....
        /*04cc*/ 	.word	0x00011760


	//   ....[81]....
        /*04d0*/ 	.word	0x000117d0


	//   ....[82]....
        /*04d4*/ 	.word	0x000118f0


	//   ....[83]....
        /*04d8*/ 	.word	0x00011960


	//   ....[84]....
        /*04dc*/ 	.word	0x00011a70


	//   ....[85]....
        /*04e0*/ 	.word	0x00011ad0


	//   ....[86]....
        /*04e4*/ 	.word	0x00011bd0


	//   ....[87]....
        /*04e8*/ 	.word	0x00011c20


	//   ....[88]....
        /*04ec*/ 	.word	0x00011cc0


	//   ....[89]....
        /*04f0*/ 	.word	0x00011d80


	//   ....[90]....
        /*04f4*/ 	.word	0x000120a0


	//   ....[91]....
        /*04f8*/ 	.word	0x00012110


	//   ....[92]....
        /*04fc*/ 	.word	0x00012220


	//   ....[93]....
        /*0500*/ 	.word	0x00012280


	//   ....[94]....
        /*0504*/ 	.word	0x00012390


	//   ....[95]....
        /*0508*/ 	.word	0x000123e0


	//   ....[96]....
        /*050c*/ 	.word	0x000124e0


	//   ....[97]....
        /*0510*/ 	.word	0x00012540


	//   ....[98]....
        /*0514*/ 	.word	0x000126b0


	//   ....[99]....
        /*0518*/ 	.word	0x00012700


	//   ....[100]....
        /*051c*/ 	.word	0x00012820


	//   ....[101]....
        /*0520*/ 	.word	0x00012870


	//   ....[102]....
        /*0524*/ 	.word	0x00012980


	//   ....[103]....
        /*0528*/ 	.word	0x000129d0


	//   ....[104]....
        /*052c*/ 	.word	0x00012de0


	//----- nvinfo : EIATTR_REG_RECONFIG
	.align		4
.L_1497:
        /*0530*/ 	.byte	0x01, 0x54
	.zero		2


	//----- nvinfo : EIATTR_SYSCALL_OFFSETS
	.align		4
        /*0534*/ 	.byte	0x04, 0x46
        /*0536*/ 	.short	(.L_1499 - .L_1498)


	//   ....[0]....
.L_1498:
        /*0538*/ 	.word	0x000016d0


	//   ....[1]....
        /*053c*/ 	.word	0x0000c860


	//   ....[2]....
        /*0540*/ 	.word	0x0000c9a0


	//   ....[3]....
        /*0544*/ 	.word	0x0000ca90


	//   ....[4]....
        /*0548*/ 	.word	0x0000d1b0


	//   ....[5]....
        /*054c*/ 	.word	0x0000dd60


	//----- nvinfo : EIATTR_MBARRIER_INSTR_OFFSETS
	.align		4
.L_1499:
        /*0550*/ 	.byte	0x04, 0x39
        /*0552*/ 	.short	(.L_1501 - .L_1500)


	//   ....[0]....
.L_1500:
        /*0554*/ 	.word	0x00000260
        /*0558*/ 	.word	0x000000ff
        /*055c*/ 	.word	0x00032400
        /*0560*/ 	.short	0x0100
        /*0562*/ 	.byte	0x08
	.zero		1


	//   ....[1]....
        /*0564*/ 	.word	0x00000270
        /*0568*/ 	.word	0x000000ff
        /*056c*/ 	.word	0x00032410
        /*0570*/ 	.short	0x0100
        /*0572*/ 	.byte	0x08
	.zero		1


	//   ....[2]....
        /*0574*/ 	.word	0x00000280
        /*0578*/ 	.word	0x000000ff
        /*057c*/ 	.word	0x00032420
        /*0580*/ 	.short	0x0100
        /*0582*/ 	.byte	0x08
	.zero		1


	//   ....[3]....
        /*0584*/ 	.word	0x00000370
        /*0588*/ 	.word	0x000000ff
        /*058c*/ 	.word	0x00032430
        /*0590*/ 	.short	0x0100
        /*0592*/ 	.byte	0x08
	.zero		1


	//   ....[4]....
        /*0594*/ 	.word	0x00000380
        /*0598*/ 	.word	0x000000ff
        /*059c*/ 	.word	0x00032440
        /*05a0*/ 	.short	0x0100
        /*05a2*/ 	.byte	0x08
	.zero		1


	//   ....[5]....
        /*05a4*/ 	.word	0x00000390
        /*05a8*/ 	.word	0x000000ff
        /*05ac*/ 	.word	0x00032438
        /*05b0*/ 	.short	0x0100
        /*05b2*/ 	.byte	0x08
	.zero		1


	//   ....[6]....
        /*05b4*/ 	.word	0x000003a0
        /*05b8*/ 	.word	0x000000ff
        /*05bc*/ 	.word	0x00032448
        /*05c0*/ 	.short	0x0100
        /*05c2*/ 	.byte	0x08
	.zero		1


	//   ....[7]....
        /*05c4*/ 	.word	0x000004d0
        /*05c8*/ 	.word	0x000000ff
        /*05cc*/ 	.word	0x00032450
        /*05d0*/ 	.short	0x0100
        /*05d2*/ 	.byte	0x08
	.zero		1


	//   ....[8]....
        /*05d4*/ 	.word	0x000004e0
        /*05d8*/ 	.word	0x000000ff
        /*05dc*/ 	.word	0x00032460
        /*05e0*/ 	.short	0x0100
        /*05e2*/ 	.byte	0x08
	.zero		1


	//   ....[9]....
        /*05e4*/ 	.word	0x000004f0
        /*05e8*/ 	.word	0x000000ff
        /*05ec*/ 	.word	0x00032458
        /*05f0*/ 	.short	0x0100
        /*05f2*/ 	.byte	0x08
	.zero		1


	//   ....[10]....
        /*05f4*/ 	.word	0x00000500
        /*05f8*/ 	.word	0x000000ff
        /*05fc*/ 	.word	0x00032468
        /*0600*/ 	.short	0x0100
        /*0602*/ 	.byte	0x08
	.zero		1


	//   ....[11]....
        /*0604*/ 	.word	0x000005f0
        /*0608*/ 	.word	0x000000ff
        /*060c*/ 	.word	0x00032470
        /*0610*/ 	.short	0x0100
        /*0612*/ 	.byte	0x06
	.zero		1


	//   ....[12]....
        /*0614*/ 	.word	0x00000600
        /*0618*/ 	.word	0x000000ff
        /*061c*/ 	.word	0x00032480
        /*0620*/ 	.short	0x0100
        /*0622*/ 	.byte	0x06
	.zero		1


	//   ....[13]....
        /*0624*/ 	.word	0x00000610
        /*0628*/ 	.word	0x000000ff
        /*062c*/ 	.word	0x00032478
        /*0630*/ 	.short	0x0100
        /*0632*/ 	.byte	0x06
	.zero		1


	//   ....[14]....
        /*0634*/ 	.word	0x00000620
        /*0638*/ 	.word	0x000000ff
        /*063c*/ 	.word	0x00032488
        /*0640*/ 	.short	0x0100
        /*0642*/ 	.byte	0x06
	.zero		1


	//   ....[15]....
        /*0644*/ 	.word	0x00000750
        /*0648*/ 	.word	0x000000ff
        /*064c*/ 	.word	0x00032490
        /*0650*/ 	.short	0x0100
        /*0652*/ 	.byte	0x08
	.zero		1


	//   ....[16]....
        /*0654*/ 	.word	0x00000760
        /*0658*/ 	.word	0x000000ff
        /*065c*/ 	.word	0x000324a0
        /*0660*/ 	.short	0x0100
        /*0662*/ 	.byte	0x08
	.zero		1


	//   ....[17]....
        /*0664*/ 	.word	0x00000770
        /*0668*/ 	.word	0x000000ff
        /*066c*/ 	.word	0x00032498
        /*0670*/ 	.short	0x0100
        /*0672*/ 	.byte	0x08
	.zero		1


	//   ....[18]....
        /*0674*/ 	.word	0x00000780
        /*0678*/ 	.word	0x000000ff
        /*067c*/ 	.word	0x000324a8
        /*0680*/ 	.short	0x0100
        /*0682*/ 	.byte	0x08
	.zero		1


	//   ....[19]....
        /*0684*/ 	.word	0x000008b0
        /*0688*/ 	.word	0x000000ff
        /*068c*/ 	.word	0x000324b0
        /*0690*/ 	.short	0x0100
        /*0692*/ 	.byte	0x08
	.zero		1


	//   ....[20]....
        /*0694*/ 	.word	0x000008c0
        /*0698*/ 	.word	0x000000ff
        /*069c*/ 	.word	0x000324c0
        /*06a0*/ 	.short	0x0100
        /*06a2*/ 	.byte	0x08
	.zero		1


	//   ....[21]....
        /*06a4*/ 	.word	0x000008d0
        /*06a8*/ 	.word	0x000000ff
        /*06ac*/ 	.word	0x000324b8
        /*06b0*/ 	.short	0x0100
        /*06b2*/ 	.byte	0x08
	.zero		1


	//   ....[22]....
        /*06b4*/ 	.word	0x000008e0
        /*06b8*/ 	.word	0x000000ff
        /*06bc*/ 	.word	0x000324c8
        /*06c0*/ 	.short	0x0100
        /*06c2*/ 	.byte	0x08
	.zero		1


	//   ....[23]....
        /*06c4*/ 	.word	0x00001710
        /*06c8*/ 	.word	0x000000ff
        /*06cc*/ 	.word	0x00032400
        /*06d0*/ 	.short	0x010a
        /*06d2*/ 	.byte	0x04
	.zero		1


	//   ....[24]....
        /*06d4*/ 	.word	0x000017b0
        /*06d8*/ 	.word	0x000000ff
        /*06dc*/ 	.word	0x00032430
        /*06e0*/ 	.short	0x010a
        /*06e2*/ 	.byte	0x04
	.zero		1


	//   ....[25]....
        /*06e4*/ 	.word	0x00001800
        /*06e8*/ 	.word	0x000000ff
        /*06ec*/ 	.word	0x00032430
        /*06f0*/ 	.short	0x010a
        /*06f2*/ 	.byte	0x04
	.zero		1


	//   ....[26]....
        /*06f4*/ 	.word	0x00001b10
        /*06f8*/ 	.word	0x000000ff
        /*06fc*/ 	.word	0x00032410
        /*0700*/ 	.short	0x010a
        /*0702*/ 	.byte	0x08
	.zero		1


	//   ....[27]....
        /*0704*/ 	.word	0x00001b60
        /*0708*/ 	.word	0x000000ff
        /*070c*/ 	.word	0x00032450
        /*0710*/ 	.short	0x010a
        /*0712*/ 	.byte	0x04
	.zero		1


	//   ....[28]....
        /*0714*/ 	.word	0x00001bb0
        /*0718*/ 	.word	0x000000ff
        /*071c*/ 	.word	0x00032450
        /*0720*/ 	.short	0x010a
        /*0722*/ 	.byte	0x04
	.zero		1


	//   ....[29]....
        /*0724*/ 	.word	0x00003600
        /*0728*/ 	.word	0x00000014
        /*072c*/ 	.word	0x00000000
        /*0730*/ 	.short	0x0101
        /*0732*/ 	.byte	0x3f
	.zero		1


	//   ....[30]....
        /*0734*/ 	.word	0x000040f0
        /*0738*/ 	.word	0x000000be
        /*073c*/ 	.word	0x00000000
        /*0740*/ 	.short	0x0101
        /*0742*/ 	.byte	0x3f
	.zero		1


	//   ....[31]....
        /*0744*/ 	.word	0x00004200
        /*0748*/ 	.word	0x000000ff
        /*074c*/ 	.word	0x00032430
        /*0750*/ 	.short	0x010a
        /*0752*/ 	.byte	0x05
	.zero		1


	//   ....[32]....
        /*0754*/ 	.word	0x00004240
        /*0758*/ 	.word	0x000000ff
        /*075c*/ 	.word	0x00032430
        /*0760*/ 	.short	0x010a
        /*0762*/ 	.byte	0x05
	.zero		1


	//   ....[33]....
        /*0764*/ 	.word	0x00004590
        /*0768*/ 	.word	0x000000ff
        /*076c*/ 	.word	0x00032450
        /*0770*/ 	.short	0x010a
        /*0772*/ 	.byte	0x05
	.zero		1


	//   ....[34]....
        /*0774*/ 	.word	0x000045d0
        /*0778*/ 	.word	0x000000ff
        /*077c*/ 	.word	0x00032450
        /*0780*/ 	.short	0x010a
        /*0782*/ 	.byte	0x05
	.zero		1


	//   ....[35]....
        /*0784*/ 	.word	0x000059e0
        /*0788*/ 	.word	0x00000098
        /*078c*/ 	.word	0x00000000
        /*0790*/ 	.short	0x0101
        /*0792*/ 	.byte	0x3f
	.zero		1


	//   ....[36]....
        /*0794*/ 	.word	0x00006d80
        /*0798*/ 	.word	0x0000009d
        /*079c*/ 	.word	0x00000000
        /*07a0*/ 	.short	0x0101
        /*07a2*/ 	.byte	0x3f
	.zero		1


	//   ....[37]....
        /*07a4*/ 	.word	0x00006eb0
        /*07a8*/ 	.word	0x000000ff
        /*07ac*/ 	.word	0x00032430
        /*07b0*/ 	.short	0x010a
        /*07b2*/ 	.byte	0x06
	.zero		1


	//   ....[38]....
        /*07b4*/ 	.word	0x00006ef0
        /*07b8*/ 	.word	0x000000ff
        /*07bc*/ 	.word	0x00032430
        /*07c0*/ 	.short	0x010a
        /*07c2*/ 	.byte	0x06
	.zero		1


	//   ....[39]....
        /*07c4*/ 	.word	0x00007110
        /*07c8*/ 	.word	0x000000ff
        /*07cc*/ 	.word	0x00032450
        /*07d0*/ 	.short	0x010a
        /*07d2*/ 	.byte	0x06
	.zero		1


	//   ....[40]....
        /*07d4*/ 	.word	0x00007150
        /*07d8*/ 	.word	0x000000ff
        /*07dc*/ 	.word	0x00032450
        /*07e0*/ 	.short	0x010a
        /*07e2*/ 	.byte	0x06
	.zero		1


	//   ....[41]....
        /*07e4*/ 	.word	0x00007d40
        /*07e8*/ 	.word	0x00000098
        /*07ec*/ 	.word	0x00000000
        /*07f0*/ 	.short	0x0101
        /*07f2*/ 	.byte	0x3f
	.zero		1


	//   ....[42]....
        /*07f4*/ 	.word	0x00009080
        /*07f8*/ 	.word	0x000000d2
        /*07fc*/ 	.word	0x00000000
        /*0800*/ 	.short	0x0101
        /*0802*/ 	.byte	0x3f
	.zero		1


	//   ....[43]....
        /*0804*/ 	.word	0x0000a380
        /*0808*/ 	.word	0x000000ff
        /*080c*/ 	.word	0x00000000
        /*0810*/ 	.short	0x0101
        /*0812*/ 	.byte	0x04
	.zero		1


	//   ....[44]....
        /*0814*/ 	.word	0x0000ce70
        /*0818*/ 	.word	0x000000ff
        /*081c*/ 	.word	0x00032440
        /*0820*/ 	.short	0x010a
        /*0822*/ 	.byte	0x26
	.zero		1


	//   ....[45]....
        /*0824*/ 	.word	0x0000db70
        /*0828*/ 	.word	0x000000ff
        /*082c*/ 	.word	0x00032400
        /*0830*/ 	.short	0x0107
        /*0832*/ 	.byte	0x26
	.zero		1


	//   ....[46]....
        /*0834*/ 	.word	0x0000dbf0
        /*0838*/ 	.word	0x000000ff
        /*083c*/ 	.word	0x00032400
        /*0840*/ 	.short	0x0101
        /*0842*/ 	.byte	0x26
	.zero		1


	//   ....[47]....
        /*0844*/ 	.word	0x0000e870
        /*0848*/ 	.word	0x000000ff
        /*084c*/ 	.word	0x00032410
        /*0850*/ 	.short	0x0107
        /*0852*/ 	.byte	0x26
	.zero		1


	//   ....[48]....
        /*0854*/ 	.word	0x0000e8d0
        /*0858*/ 	.word	0x000000ff
        /*085c*/ 	.word	0x00032410
        /*0860*/ 	.short	0x0101
        /*0862*/ 	.byte	0x26
	.zero		1


	//   ....[49]....
        /*0864*/ 	.word	0x0000e8e0
        /*0868*/ 	.word	0x000000ff
        /*086c*/ 	.word	0x00032420
        /*0870*/ 	.short	0x010a
        /*0872*/ 	.byte	0x26
	.zero		1


	//   ....[50]....
        /*0874*/ 	.word	0x0000e940
        /*0878*/ 	.word	0x000000ff
        /*087c*/ 	.word	0x00032460
        /*0880*/ 	.short	0x010a
        /*0882*/ 	.byte	0x26
	.zero		1


	//   ....[51]....
        /*0884*/ 	.word	0x0000f1c0
        /*0888*/ 	.word	0x000000ff
        /*088c*/ 	.word	0x00032448
        /*0890*/ 	.short	0x010a
        /*0892*/ 	.byte	0x26
	.zero		1


	//   ....[52]....
        /*0894*/ 	.word	0x0000f390
        /*0898*/ 	.word	0x000000ff
        /*089c*/ 	.word	0x00032468
        /*08a0*/ 	.short	0x010a
        /*08a2*/ 	.byte	0x26
	.zero		1


	//   ....[53]....
        /*08a4*/ 	.word	0x0000f9f0
        /*08a8*/ 	.word	0x000000ff
        /*08ac*/ 	.word	0x00032440
        /*08b0*/ 	.short	0x010a
        /*08b2*/ 	.byte	0x26
	.zero		1


	//   ....[54]....
        /*08b4*/ 	.word	0x0000fbd0
        /*08b8*/ 	.word	0x000000ff
        /*08bc*/ 	.word	0x00032460
        /*08c0*/ 	.short	0x010a
        /*08c2*/ 	.byte	0x26
	.zero		1


	//   ....[55]....
        /*08c4*/ 	.word	0x00010260
        /*08c8*/ 	.word	0x000000ff
        /*08cc*/ 	.word	0x00032448
        /*08d0*/ 	.short	0x010a
        /*08d2*/ 	.byte	0x26
	.zero		1


	//   ....[56]....
        /*08d4*/ 	.word	0x00010440
        /*08d8*/ 	.word	0x000000ff
        /*08dc*/ 	.word	0x00032468
        /*08e0*/ 	.short	0x010a
        /*08e2*/ 	.byte	0x26
	.zero		1


	//   ....[57]....
        /*08e4*/ 	.word	0x00010920
        /*08e8*/ 	.word	0x00000002
        /*08ec*/ 	.word	0x00032420
        /*08f0*/ 	.short	0x010a
        /*08f2*/ 	.byte	0x3f
	.zero		1


	//   ....[58]....
        /*08f4*/ 	.word	0x00010aa0
        /*08f8*/ 	.word	0x00000007
        /*08fc*/ 	.word	0x00000000
        /*0900*/ 	.short	0x010a
        /*0902*/ 	.byte	0x3f
	.zero		1


	//   ....[59]....
        /*0904*/ 	.word	0x00010b10
        /*0908*/ 	.word	0x00000005
        /*090c*/ 	.word	0x00000000
        /*0910*/ 	.short	0x010a
        /*0912*/ 	.byte	0x3f
	.zero		1


	//   ....[60]....
        /*0914*/ 	.word	0x00010b70
        /*0918*/ 	.word	0x00000005
        /*091c*/ 	.word	0x00000000
        /*0920*/ 	.short	0x010a
        /*0922*/ 	.byte	0x3f
	.zero		1


	//   ....[61]....
        /*0924*/ 	.word	0x00010ba0
        /*0928*/ 	.word	0x00000003
        /*092c*/ 	.word	0x00000000
        /*0930*/ 	.short	0x010a
        /*0932*/ 	.byte	0x3f
	.zero		1


	//   ....[62]....
        /*0934*/ 	.word	0x00010c20
        /*0938*/ 	.word	0x00000003
        /*093c*/ 	.word	0x00032400
        /*0940*/ 	.short	0x010a
        /*0942*/ 	.byte	0x3f
	.zero		1


	//   ....[63]....
        /*0944*/ 	.word	0x00010c90
        /*0948*/ 	.word	0x00000003
        /*094c*/ 	.word	0x00032430
        /*0950*/ 	.short	0x010a
        /*0952*/ 	.byte	0x3f
	.zero		1


	//   ....[64]....
        /*0954*/ 	.word	0x00010d00
        /*0958*/ 	.word	0x00000003
        /*095c*/ 	.word	0x00032410
        /*0960*/ 	.short	0x010a
        /*0962*/ 	.byte	0x3f
	.zero		1


	//   ....[65]....
        /*0964*/ 	.word	0x00010d70
        /*0968*/ 	.word	0x00000003
        /*096c*/ 	.word	0x00032450
        /*0970*/ 	.short	0x010a
        /*0972*/ 	.byte	0x3f
	.zero		1


	//   ....[66]....
        /*0974*/ 	.word	0x00010dd0
        /*0978*/ 	.word	0x00000098
        /*097c*/ 	.word	0x00032430
        /*0980*/ 	.short	0x010a
        /*0982*/ 	.byte	0x3f
	.zero		1


	//   ....[67]....
        /*0984*/ 	.word	0x00010e30
        /*0988*/ 	.word	0x000000ca
        /*098c*/ 	.word	0x00032450
        /*0990*/ 	.short	0x010a
        /*0992*/ 	.byte	0x3f
	.zero		1


	//   ....[68]....
        /*0994*/ 	.word	0x00010e90
        /*0998*/ 	.word	0x00000098
        /*099c*/ 	.word	0x00032430
        /*09a0*/ 	.short	0x010a
        /*09a2*/ 	.byte	0x3f
	.zero		1


	//   ....[69]....
        /*09a4*/ 	.word	0x00010ef0
        /*09a8*/ 	.word	0x000000cc
        /*09ac*/ 	.word	0x00032450
        /*09b0*/ 	.short	0x010a
        /*09b2*/ 	.byte	0x3f
	.zero		1


	//   ....[70]....
        /*09b4*/ 	.word	0x00011050
        /*09b8*/ 	.word	0x00000003
        /*09bc*/ 	.word	0x00032440
        /*09c0*/ 	.short	0x010a
        /*09c2*/ 	.byte	0x3f
	.zero		1


	//   ....[71]....
        /*09c4*/ 	.word	0x00012a10
        /*09c8*/ 	.word	0x00000003
        /*09cc*/ 	.word	0x00032420
        /*09d0*/ 	.short	0x010a
        /*09d2*/ 	.byte	0x3f
	.zero		1


	//   ....[72]....
        /*09d4*/ 	.word	0x00012a70
        /*09d8*/ 	.word	0x00000003
        /*09dc*/ 	.word	0x00032460
        /*09e0*/ 	.short	0x010a
        /*09e2*/ 	.byte	0x3f
	.zero		1


	//   ....[73]....
        /*09e4*/ 	.word	0x00012ad0
        /*09e8*/ 	.word	0x00000003
        /*09ec*/ 	.word	0x00032448
        /*09f0*/ 	.short	0x010a
        /*09f2*/ 	.byte	0x3f
	.zero		1


	//   ....[74]....
        /*09f4*/ 	.word	0x00012b30
        /*09f8*/ 	.word	0x00000003
        /*09fc*/ 	.word	0x00032468
        /*0a00*/ 	.short	0x010a
        /*0a02*/ 	.byte	0x3f
	.zero		1


	//   ....[75]....
        /*0a04*/ 	.word	0x00012b90
        /*0a08*/ 	.word	0x00000003
        /*0a0c*/ 	.word	0x00032440
        /*0a10*/ 	.short	0x010a
        /*0a12*/ 	.byte	0x3f
	.zero		1


	//   ....[76]....
        /*0a14*/ 	.word	0x00012bf0
        /*0a18*/ 	.word	0x00000003
        /*0a1c*/ 	.word	0x00032460
        /*0a20*/ 	.short	0x010a
        /*0a22*/ 	.byte	0x3f
	.zero		1


	//   ....[77]....
        /*0a24*/ 	.word	0x00012c50
        /*0a28*/ 	.word	0x00000003
        /*0a2c*/ 	.word	0x00032448
        /*0a30*/ 	.short	0x010a
        /*0a32*/ 	.byte	0x3f
	.zero		1


	//   ....[78]....
        /*0a34*/ 	.word	0x00012cb0
        /*0a38*/ 	.word	0x00000003
        /*0a3c*/ 	.word	0x00032468
        /*0a40*/ 	.short	0x010a
        /*0a42*/ 	.byte	0x3f
	.zero		1


	//   ....[79]....
        /*0a44*/ 	.word	0x00012d00
        /*0a48*/ 	.word	0x00000002
        /*0a4c*/ 	.word	0x00032420
        /*0a50*/ 	.short	0x010a
        /*0a52*/ 	.byte	0x3f
	.zero		1


	//   ....[80]....
        /*0a54*/ 	.word	0x00012ea0
        /*0a58*/ 	.word	0x00000007
        /*0a5c*/ 	.word	0x00000000
        /*0a60*/ 	.short	0x010a
        /*0a62*/ 	.byte	0x3f
	.zero		1


	//   ....[81]....
        /*0a64*/ 	.word	0x00012ef0
        /*0a68*/ 	.word	0x00000005
        /*0a6c*/ 	.word	0x00000000
        /*0a70*/ 	.short	0x010a
        /*0a72*/ 	.byte	0x3f
	.zero		1


	//   ....[82]....
        /*0a74*/ 	.word	0x00012f40
        /*0a78*/ 	.word	0x00000005
        /*0a7c*/ 	.word	0x00000000
        /*0a80*/ 	.short	0x010a
        /*0a82*/ 	.byte	0x3f
	.zero		1


	//----- nvinfo : EIATTR_NUM_MBARRIERS
	.align		4
.L_1501:
        /*0a84*/ 	.byte	0x03, 0x38
        /*0a86*/ 	.short	0x0017


	//----- nvinfo : EIATTR_EXIT_INSTR_OFFSETS
	.align		4
        /*0a88*/ 	.byte	0x04, 0x1c
        /*0a8a*/ 	.short	(.L_1503 - .L_1502)


	//   ....[0]....
.L_1502:
        /*0a8c*/ 	.word	0x00010bf0


	//----- nvinfo : EIATTR_MAX_THREADS
	.align		4
.L_1503:
        /*0a90*/ 	.byte	0x04, 0x05
        /*0a92*/ 	.short	(.L_1505 - .L_1504)
.L_1504:
        /*0a94*/ 	.word	0x00000180
        /*0a98*/ 	.word	0x00000001
        /*0a9c*/ 	.word	0x00000001


	//----- nvinfo : EIATTR_CRS_STACK_SIZE
	.align		4
.L_1505:
        /*0aa0*/ 	.byte	0x04, 0x1e
        /*0aa2*/ 	.short	(.L_1507 - .L_1506)
.L_1506:
        /*0aa4*/ 	.word	0x00000000


	//----- nvinfo : EIATTR_CBANK_PARAM_SIZE
	.align		4
.L_1507:
        /*0aa8*/ 	.byte	0x03, 0x19
        /*0aaa*/ 	.short	0x0b70


	//----- nvinfo : EIATTR_PARAM_CBANK
	.align		4
        /*0aac*/ 	.byte	0x04, 0x0a
        /*0aae*/ 	.short	(.L_1509 - .L_1508)
	.align		4
.L_1508:
        /*0ab0*/ 	.word	index@(.nv.constant0._ZN7cutlass13device_kernelIN5flash11enable_sm90INS1_16FlashAttnFwdSm90INS1_25CollectiveMainloopFwdSm90ILi2EN4cute5tupleIJNS5_1CILi1EEES8_S8_EEENS6_IJNS7_ILi128EEENS7_ILi96EEENS7_ILi64EEEEEELi256ENS_6half_tEfNS_4arch4Sm90ELb1ELb0ELb0ELb0ELb0ELb0ELb1ELb1ELb0ELb1ELb1ELb0EEENS1_21CollectiveEpilogueFwdINS6_IJSA_NS7_ILi256EEESB_EEES9_SE_SG_Li256ELb0ELb1ELb1ELb0EEENS1_19SingleTileSchedulerILb0ELb1ELb1ELi128EEEEEEEEEvNT_6ParamsE)
        /*0ab4*/ 	.short	0x0210
        /*0ab6*/ 	.short	0x0b70


	//----- nvinfo : EIATTR_SW_WAR
	.align		4
.L_1509:
        /*0ab8*/ 	.byte	0x04, 0x36
        /*0aba*/ 	.short	(.L_1511 - .L_1510)
.L_1510:
        /*0abc*/ 	.word	0x00000008
.L_1511:


//--------------------- .nv.info._ZN7cutlass13device_kernelIN5flash11enable_sm90INS1_16FlashAttnFwdSm90INS1_25CollectiveMainloopFwdSm90ILi2EN4cute5tupleIJNS5_1CILi1EEES8_S8_EEENS6_IJNS7_ILi128EEENS7_ILi96EEENS7_ILi64EEEEEELi256ENS_6half_tEfNS_4arch4Sm90ELb1ELb0ELb0ELb1ELb0ELb0ELb0ELb1ELb0ELb1ELb1ELb0EEENS1_21CollectiveEpilogueFwdINS6_IJSA_NS7_ILi256EEESB_EEES9_SE_SG_Li256ELb1ELb1ELb1ELb0EEENS1_36VarlenDynamicPersistentTileSchedulerILi128ELi96ELi256ELi128ELb1ELb1ELb1ELb1ELb1ELb1EEEEEEEEEvNT_6ParamsE --------------------------
	.section	.nv.info._ZN7cutlass13device_kernelIN5flash11enable_sm90INS1_16FlashAttnFwdSm90INS1_25CollectiveMainloopFwdSm90ILi2EN4cute5tupleIJNS5_1CILi1EEES8_S8_EEENS6_IJNS7_ILi128EEENS7_ILi96EEENS7_ILi64EEEEEELi256ENS_6half_tEfNS_4arch4Sm90ELb1ELb0ELb0ELb1ELb0ELb0ELb0ELb1ELb0ELb1ELb1ELb0EEENS1_21CollectiveEpilogueFwdINS6_IJSA_NS7_ILi256EEESB_EEES9_SE_SG_Li256ELb1ELb1ELb1ELb0EEENS1_36VarlenDynamicPersistentTileSchedulerILi128ELi96ELi256ELi128ELb1ELb1ELb1ELb1ELb1ELb1EEEEEEEEEvNT_6ParamsE,"",@"SHT_CUDA_INFO"
	.sectionflags	@""
	.align	4


	//----- nvinfo : EIATTR_CUDA_API_VERSION
	.align		4
        /*0000*/ 	.byte	0x04, 0x37
        /*0002*/ 	.short	(.L_1513 - .L_1512)
.L_1512:
        /*0004*/ 	.word	0x00000082


	//----- nvinfo : EIATTR_KPARAM_INFO
	.align		4
.L_1513:
        /*0008*/ 	.byte	0x04, 0x17
        /*000a*/ 	.short	(.L_1515 - .L_1514)
.L_1514:
        /*000c*/ 	.word	0x00000000
        /*0010*/ 	.short	0x0000
        /*0012*/ 	.short	0x0070
        /*0014*/ 	.byte	0x00, 0xf0, 0x01, 0x2a


	//----- nvinfo : EIATTR_SPARSE_MMA_MASK
	.align		4
.L_1515:
        /*0018*/ 	.byte	0x03, 0x50
        /*001a*/ 	.short	0x0000


	//----- nvinfo : EIATTR_MAXREG_COUNT
	.align		4
        /*001c*/ 	.byte	0x03, 0x1b
        /*001e*/ 	.short	0x00a8


	//----- nvinfo : EIATTR_NUM_BARRIERS
	.align		4
        /*0020*/ 	.byte	0x02, 0x4c
        /*0022*/ 	.byte	0x10
	.zero		1


	//----- nvinfo : EIATTR_EXTERNS
	.align		4
        /*0024*/ 	.byte	0x04, 0x0f
        /*0026*/ 	.short	(.L_1517 - .L_1516)


	//   ....[0]....
	.align		4
.L_1516:
        /*0028*/ 	.word	index@(__assertfail)


	//----- nvinfo : EIATTR_ANNOTATIONS
	.align		4
.L_1517:
        /*002c*/ 	.byte	0x04, 0x55
        /*002e*/ 	.short	(.L_1519 - .L_1518)


	//   ....[0]....
.L_1518:
        /* <DEDUP_REMOVED lines=69> */


	//----- nvinfo : EIATTR_MERCURY_ISA_VERSION
	.align		4
.L_1519:
        /*0470*/ 	.byte	0x03, 0x5f
        /*0472*/ 	.short	0x0101


	//----- nvinfo : EIATTR_UNUSED_LOAD_BYTE_OFFSET
	.align		4
        /*0474*/ 	.byte	0x04, 0x44
        /*0476*/ 	.short	(.L_1521 - .L_1520)


	//   ....[0]....
.L_1520:
        /*0478*/ 	.word	0x00000a30
        /*047c*/ 	.word	0x0000fff0


	//   ....[1]....
        /*0480*/ 	.word	0x00008cc0
        /*0484*/ 	.word	0x0000fff0


	//----- nvinfo : EIATTR_INT_WARP_WIDE_INSTR_OFFSETS
	.align		4
.L_1521:
        /*0488*/ 	.byte	0x04, 0x31
        /*048a*/ 	.short	(.L_1523 - .L_1522)


	//   ....[0]....
.L_1522:
        /*048c*/ 	.word	0x00000130


	//   ....[1]....
        /*0490*/ 	.word	0x00000170


	//   ....[2]....
        /*0494*/ 	.word	0x000001e0


	//   ....[3]....
        /*0498*/ 	.word	0x00003b80


	//   ....[4]....
        /*049c*/ 	.word	0x0000ef80


	//   ....[5]....
        /*04a0*/ 	.word	0x0000f010


	//   ....[6]....
        /*04a4*/ 	.word	0x00012c40


	//   ....[7]....
        /*04a8*/ 	.word	0x00012cd0


	//----- nvinfo : EIATTR_COOP_GROUP_MASK_REGIDS
	.align		4
.L_1523:
        /*04ac*/ 	.byte	0x04, 0x29
        /*04ae*/ 	.short	(.L_1525 - .L_1524)


	//   ....[0]....
.L_1524:
        /*04b0*/ 	.word	0xffffffff


	//   ....[1]....
        /*04b4*/ 	.word	0xffffffff


	//   ....[2]....
        /*04b8*/ 	.word	0xffffffff


	//   ....[3]....
        /*04bc*/ 	.word	0xffffffff


	//   ....[4]....
        /*04c0*/ 	.word	0xffffffff


	//   ....[5]....
        /*04c4*/ 	.word	0xffffffff


	//   ....[6]....
        /*04c8*/ 	.word	0xffffffff


	//   ....[7]....
        /*04cc*/ 	.word	0xffffffff


	//   ....[8]....
        /*04d0*/ 	.word	0xffffffff


	//   ....[9]....
        /*04d4*/ 	.word	0xffffffff


	//   ....[10]....
        /*04d8*/ 	.word	0xffffffff


	//   ....[11]....
        /*04dc*/ 	.word	0xffffffff


	//   ....[12]....
        /*04e0*/ 	.word	0xffffffff


	//   ....[13]....
        /*04e4*/ 	.word	0xffffffff


	//   ....[14]....
        /*04e8*/ 	.word	0xffffffff


	//   ....[15]....
        /*04ec*/ 	.word	0xffffffff


	//   ....[16]....
        /*04f0*/ 	.word	0xffffffff


	//   ....[17]....
        /*04f4*/ 	.word	0xffffffff


	//   ....[18]....
        /*04f8*/ 	.word	0xffffffff


	//   ....[19]....
        /*04fc*/ 	.word	0xffffffff


	//   ....[20]....
        /*0500*/ 	.word	0xffffffff


	//   ....[21]....
        /*0504*/ 	.word	0xffffffff


	//   ....[22]....
        /*0508*/ 	.word	0xffffffff


	//   ....[23]....
        /*050c*/ 	.word	0xffffffff


	//   ....[24]....
        /*0510*/ 	.word	0xffffffff


	//   ....[25]....
        /*0514*/ 	.word	0xffffffff


	//   ....[26]....
        /*0518*/ 	.word	0xffffffff


	//   ....[27]....
        /*051c*/ 	.word	0xffffffff


	//   ....[28]....
        /*0520*/ 	.word	0xffffffff


	//   ....[29]....
        /*0524*/ 	.word	0xffffffff


	//   ....[30]....
        /*0528*/ 	.word	0xffffffff


	//   ....[31]....
        /*052c*/ 	.word	0xffffffff


	//   ....[32]....
        /*0530*/ 	.word	0xffffffff


	//   ....[33]....
        /*0534*/ 	.word	0xffffffff


	//   ....[34]....
        /*0538*/ 	.word	0xffffffff


	//   ....[35]....
        /*053c*/ 	.word	0xffffffff


	//   ....[36]....
        /*0540*/ 	.word	0xffffffff


	//   ....[37]....
        /*0544*/ 	.word	0xffffffff


	//   ....[38]....
        /*0548*/ 	.word	0xffffffff


	//   ....[39]....
        /*054c*/ 	.word	0xffffffff


	//   ....[40]....
        /*0550*/ 	.word	0xffffffff


	//   ....[41]....
        /*0554*/ 	.word	0xffffffff


	//   ....[42]....
        /*0558*/ 	.word	0xffffffff


	//   ....[43]....
        /*055c*/ 	.word	0xffffffff


	//   ....[44]....
        /*0560*/ 	.word	0xffffffff


	//   ....[45]....
        /*0564*/ 	.word	0xffffffff


	//   ....[46]....
        /*0568*/ 	.word	0xffffffff


	//   ....[47]....
        /*056c*/ 	.word	0xffffffff


	//   ....[48]....
        /*0570*/ 	.word	0xffffffff


	//   ....[49]....
        /*0574*/ 	.word	0xffffffff


	//   ....[50]....
        /*0578*/ 	.word	0xffffffff


	//   ....[51]....
        /*057c*/ 	.word	0xffffffff


	//   ....[52]....
        /*0580*/ 	.word	0xffffffff


	//   ....[53]....
        /*0584*/ 	.word	0xffffffff


	//   ....[54]....
        /*0588*/ 	.word	0xffffffff


	//   ....[55]....
        /*058c*/ 	.word	0xffffffff


	//   ....[56]....
        /*0590*/ 	.word	0xffffffff


	//   ....[57]....
        /*0594*/ 	.word	0xffffffff


	//   ....[58]....
        /*0598*/ 	.word	0xffffffff


	//   ....[59]....
        /*059c*/ 	.word	0xffffffff


	//   ....[60]....
        /*05a0*/ 	.word	0xffffffff


	//   ....[61]....
        /*05a4*/ 	.word	0xffffffff


	//   ....[62]....
        /*05a8*/ 	.word	0xffffffff


	//   ....[63]....
        /*05ac*/ 	.word	0xffffffff


	//   ....[64]....
        /*05b0*/ 	.word	0xffffffff


	//   ....[65]....
        /*05b4*/ 	.word	0xffffffff


	//   ....[66]....
        /*05b8*/ 	.word	0xffffffff


	//   ....[67]....
        /*05bc*/ 	.word	0xffffffff


	//   ....[68]....
        /*05c0*/ 	.word	0xffffffff


	//   ....[69]....
        /*05c4*/ 	.word	0xffffffff


	//   ....[70]....
        /*05c8*/ 	.word	0xffffffff


	//   ....[71]....
        /*05cc*/ 	.word	0xffffffff


	//   ....[72]....
        /*05d0*/ 	.word	0xffffffff


	//   ....[73]....
        /*05d4*/ 	.word	0xffffffff


	//   ....[74]....
        /*05d8*/ 	.word	0xffffffff


	//   ....[75]....
        /*05dc*/ 	.word	0xffffffff


	//   ....[76]....
        /*05e0*/ 	.word	0xffffffff


	//   ....[77]....
        /*05e4*/ 	.word	0xffffffff


	//   ....[78]....
        /*05e8*/ 	.word	0xffffffff


	//   ....[79]....
        /*05ec*/ 	.word	0xffffffff


	//   ....[80]....
        /*05f0*/ 	.word	0xffffffff


	//   ....[81]....
        /*05f4*/ 	.word	0xffffffff


	//   ....[82]....
        /*05f8*/ 	.word	0xffffffff


	//   ....[83]....
        /*05fc*/ 	.word	0xffffffff


	//   ....[84]....
        /*0600*/ 	.word	0xffffffff


	//   ....[85]....
        /*0604*/ 	.word	0xffffffff


	//   ....[86]....
        /*0608*/ 	.word	0xffffffff


	//   ....[87]....
        /*060c*/ 	.word	0xffffffff


	//   ....[88]....
        /*0610*/ 	.word	0xffffffff


	//   ....[89]....
        /*0614*/ 	.word	0xffffffff


	//   ....[90]....
        /*0618*/ 	.word	0xffffffff


	//   ....[91]....
        /*061c*/ 	.word	0xffffffff


	//   ....[92]....
        /*0620*/ 	.word	0xffffffff


	//   ....[93]....
        /*0624*/ 	.word	0xffffffff


	//   ....[94]....
        /*0628*/ 	.word	0xffffffff


	//   ....[95]....
        /*062c*/ 	.word	0xffffffff


	//   ....[96]....
        /*0630*/ 	.word	0xffffffff


	//   ....[97]....
        /*0634*/ 	.word	0xffffffff


	//   ....[98]....
        /*0638*/ 	.word	0xffffffff


	//   ....[99]....
        /*063c*/ 	.word	0xffffffff


	//   ....[100]....
        /*0640*/ 	.word	0xffffffff


	//   ....[101]....
        /*0644*/ 	.word	0xffffffff


	//   ....[102]....
        /*0648*/ 	.word	0xffffffff


	//   ....[103]....
        /*064c*/ 	.word	0xffffffff


	//   ....[104]....
        /*0650*/ 	.word	0xffffffff


	//   ....[105]....
        /*0654*/ 	.word	0x0500000f


	//   ....[106]....
        /*0658*/ 	.word	0x0500000f


	//   ....[107]....
        /*065c*/ 	.word	0x0500000f


	//   ....[108]....
        /*0660*/ 	.word	0x0500000f


	//   ....[109]....
        /*0664*/ 	.word	0x0500000f


	//   ....[110]....
        /*0668*/ 	.word	0x0500000f


	//   ....[111]....
        /*066c*/ 	.word	0x0500000f


	//   ....[112]....
        /*0670*/ 	.word	0x0500000f


	//   ....[113]....
        /*0674*/ 	.word	0x0500000f


	//   ....[114]....
        /*0678*/ 	.word	0x0500000f


	//   ....[115]....
        /*067c*/ 	.word	0x0500000f


	//   ....[116]....
        /*0680*/ 	.word	0x0500000f


	//   ....[117]....
        /*0684*/ 	.word	0x0500000f


	//   ....[118]....
        /*0688*/ 	.word	0x0500000f


	//   ....[119]....
        /*068c*/ 	.word	0x0500000f


	//   ....[120]....
        /*0690*/ 	.word	0x0500000f


	//   ....[121]....
        /*0694*/ 	.word	0x0500000f


	//   ....[122]....
        /*0698*/ 	.word	0x0500000f


	//   ....[123]....
        /*069c*/ 	.word	0x0500000f


	//   ....[124]....
        /*06a0*/ 	.word	0x0500000f


	//   ....[125]....
        /*06a4*/ 	.word	0x0500000f


	//   ....[126]....
        /*06a8*/ 	.word	0x0500000f


	//   ....[127]....
        /*06ac*/ 	.word	0x0500000f


	//   ....[128]....
        /*06b0*/ 	.word	0x0500000f


	//   ....[129]....
        /*06b4*/ 	.word	0x0500000f


	//   ....[130]....
        /*06b8*/ 	.word	0x0500000f


	//   ....[131]....
        /*06bc*/ 	.word	0x0500000f


	//   ....[132]....
        /*06c0*/ 	.word	0x0500000f


	//   ....[133]....
        /*06c4*/ 	.word	0x0500000f


	//   ....[134]....
        /*06c8*/ 	.word	0x0500000f


	//   ....[135]....
        /*06cc*/ 	.word	0x0500000f


	//   ....[136]....
        /*06d0*/ 	.word	0x0500000f


	//   ....[137]....
        /*06d4*/ 	.word	0x0500000f


	//   ....[138]....
        /*06d8*/ 	.word	0x0500000f


	//   ....[139]....
        /*06dc*/ 	.word	0x0500000f


	//   ....[140]....
        /*06e0*/ 	.word	0x0500000f


	//----- nvinfo : EIATTR_COOP_GROUP_INSTR_OFFSETS
	.align		4
.L_1525:
        /*06e4*/ 	.byte	0x04, 0x28
        /*06e6*/ 	.short	(.L_1527 - .L_1526)


	//   ....[0]....
.L_1526:
        /*06e8*/ 	.word	0x00000070


	//   ....[1]....
        /*06ec*/ 	.word	0x00000140


	//   ....[2]....
        /*06f0*/ 	.word	0x00000190


	//   ....[3]....
        /*06f4*/ 	.word	0x000003c0


	//   ....[4]....
        /*06f8*/ 	.word	0x00000520


	//   ....[5]....
        /*06fc*/ 	.word	0x00000640


	//   ....[6]....
        /*0700*/ 	.word	0x000007a0


	//   ....[7]....
        /*0704*/ 	.word	0x00001f50


	//   ....[8]....
        /*0708*/ 	.word	0x00002530


	//   ....[9]....
        /*070c*/ 	.word	0x00002550


	//   ....[10]....
        /*0710*/ 	.word	0x00002ae0


	//   ....[11]....
        /*0714*/ 	.word	0x00002be0


	//   ....[12]....
        /*0718*/ 	.word	0x00003170


	//   ....[13]....
        /*071c*/ 	.word	0x000031c0


	//   ....[14]....
        /*0720*/ 	.word	0x00004160


	//   ....[15]....
        /*0724*/ 	.word	0x000041a0


	//   ....[16]....
        /*0728*/ 	.word	0x00004af0


	//   ....[17]....
        /*072c*/ 	.word	0x00004b80


	//   ....[18]....
        /*0730*/ 	.word	0x000052d0


	//   ....[19]....
        /*0734*/ 	.word	0x000054a0


	//   ....[20]....
        /*0738*/ 	.word	0x00006950


	//   ....[21]....
        /*073c*/ 	.word	0x00006970


	//   ....[22]....
        /*0740*/ 	.word	0x00007120


	//   ....[23]....
        /*0744*/ 	.word	0x000071d0


	//   ....[24]....
        /*0748*/ 	.word	0x00008240


	//   ....[25]....
        /*074c*/ 	.word	0x000082b0


	//   ....[26]....
        /*0750*/ 	.word	0x00008310


	//   ....[27]....
        /*0754*/ 	.word	0x00008340


	//   ....[28]....
        /*0758*/ 	.word	0x00009e20


	//   ....[29]....
        /*075c*/ 	.word	0x00009e30


	//   ....[30]....
        /*0760*/ 	.word	0x00009e40


	//   ....[31]....
        /*0764*/ 	.word	0x00009e50


	//   ....[32]....
        /*0768*/ 	.word	0x0000a8f0


	//   ....[33]....
        /*076c*/ 	.word	0x0000a910


	//   ....[34]....
        /*0770*/ 	.word	0x0000aac0


	//   ....[35]....
        /*0774*/ 	.word	0x0000aae0


	//   ....[36]....
        /*0778*/ 	.word	0x0000ac20


	//   ....[37]....
        /*077c*/ 	.word	0x0000ac40


	//   ....[38]....
        /*0780*/ 	.word	0x0000ad90


	//   ....[39]....
        /*0784*/ 	.word	0x0000adb0


	//   ....[40]....
        /*0788*/ 	.word	0x0000b300


	//   ....[41]....
        /*078c*/ 	.word	0x0000b310


	//   ....[42]....
        /*0790*/ 	.word	0x0000bbc0


	//   ....[43]....
        /*0794*/ 	.word	0x0000bbd0


	//   ....[44]....
        /*0798*/ 	.word	0x0000ce00


	//   ....[45]....
        /*079c*/ 	.word	0x0000ce30


	//   ....[46]....
        /*07a0*/ 	.word	0x0000cfa0


	//   ....[47]....
        /*07a4*/ 	.word	0x0000cfc0


	//   ....[48]....
        /*07a8*/ 	.word	0x0000d100


	//   ....[49]....
        /*07ac*/ 	.word	0x0000d120


	//   ....[50]....
        /*07b0*/ 	.word	0x0000d270


	//   ....[51]....
        /*07b4*/ 	.word	0x0000d290


	//   ....[52]....
        /*07b8*/ 	.word	0x0000d470


	//   ....[53]....
        /*07bc*/ 	.word	0x0000d6a0


	//   ....[54]....
        /*07c0*/ 	.word	0x0000d6d0


	//   ....[55]....
        /*07c4*/ 	.word	0x0000d700


	//   ....[56]....
        /*07c8*/ 	.word	0x0000d730


	//   ....[57]....
        /*07cc*/ 	.word	0x0000d760


	//   ....[58]....
        /*07d0*/ 	.word	0x0000d790


	//   ....[59]....
        /*07d4*/ 	.word	0x0000d930


	//   ....[60]....
        /*07d8*/ 	.word	0x0000d960


	//   ....[61]....
        /*07dc*/ 	.word	0x0000d990


	//   ....[62]....
        /*07e0*/ 	.word	0x0000d9c0


	//   ....[63]....
        /*07e4*/ 	.word	0x0000d9f0


	//   ....[64]....
        /*07e8*/ 	.word	0x0000da20


	//   ....[65]....
        /*07ec*/ 	.word	0x0000dac0


	//   ....[66]....
        /*07f0*/ 	.word	0x0000daf0


	//   ....[67]....
        /*07f4*/ 	.word	0x0000db00


	//   ....[68]....
        /*07f8*/ 	.word	0x0000db30


	//   ....[69]....
        /*07fc*/ 	.word	0x0000f560


	//   ....[70]....
        /*0800*/ 	.word	0x00010060


	//   ....[71]....
        /*0804*/ 	.word	0x00010080


	//   ....[72]....
        /*0808*/ 	.word	0x00010130


	//   ....[73]....
        /*080c*/ 	.word	0x00010140


	//   ....[74]....
        /*0810*/ 	.word	0x000101c0


	//   ....[75]....
        /*0814*/ 	.word	0x000101d0


	//   ....[76]....
        /*0818*/ 	.word	0x00010250


	//   ....[77]....
        /*081c*/ 	.word	0x00010260


	//   ....[78]....
        /*0820*/ 	.word	0x000102e0


	//   ....[79]....
        /*0824*/ 	.word	0x000102f0


	//   ....[80]....
        /*0828*/ 	.word	0x00010370


	//   ....[81]....
        /*082c*/ 	.word	0x00010380


	//   ....[82]....
        /*0830*/ 	.word	0x00010400


	//   ....[83]....
        /*0834*/ 	.word	0x00010410


	//   ....[84]....
        /*0838*/ 	.word	0x00010460


	//   ....[85]....
        /*083c*/ 	.word	0x00010480


	//   ....[86]....
        /*0840*/ 	.word	0x00012f60


	//   ....[87]....
        /*0844*/ 	.word	0x00012f90


	//   ....[88]....
        /*0848*/ 	.word	0x00012ff0


	//   ....[89]....
        /*084c*/ 	.word	0x00013020


	//   ....[90]....
        /*0850*/ 	.word	0x00013050


	//   ....[91]....
        /*0854*/ 	.word	0x00013080


	//   ....[92]....
        /*0858*/ 	.word	0x000130b0


	//   ....[93]....
        /*085c*/ 	.word	0x000130e0


	//   ....[94]....
        /*0860*/ 	.word	0x000132a0


	//   ....[95]....
        /*0864*/ 	.word	0x000132d0


	//   ....[96]....
        /*0868*/ 	.word	0x00013300


	//   ....[97]....
        /*086c*/ 	.word	0x00013330


	//   ....[98]....
        /*0870*/ 	.word	0x00013360


	//   ....[99]....
        /*0874*/ 	.word	0x00013390


	//   ....[100]....
        /*0878*/ 	.word	0x00013460


	//   ....[101]....
        /*087c*/ 	.word	0x00013480


	//   ....[102]....
        /*0880*/ 	.word	0x00013490


	//   ....[103]....
        /*0884*/ 	.word	0x00013510


	//   ....[104]....
        /*0888*/ 	.word	0x00014040


	//   ....[105]....
        /*088c*/ 	.word	0x000145d0


	//   ....[106]....
        /*0890*/ 	.word	0x000147c0


	//   ....[107]....
        /*0894*/ 	.word	0x00014810


	//   ....[108]....
        /*0898*/ 	.word	0x00014870


	//   ....[109]....
        /*089c*/ 	.word	0x00014960


	//   ....[110]....
        /*08a0*/ 	.word	0x000149c0


	//   ....[111]....
        /*08a4*/ 	.word	0x00014ab0


	//   ....[112]....
        /*08a8*/ 	.word	0x00014b10


	//   ....[113]....
        /*08ac*/ 	.word	0x00014c00


	//   ....[114]....
        /*08b0*/ 	.word	0x00014c60


	//   ....[115]....
        /*08b4*/ 	.word	0x00014d50


	//   ....[116]....
        /*08b8*/ 	.word	0x00014db0


	//   ....[117]....
        /*08bc*/ 	.word	0x00014ea0


	//   ....[118]....
        /*08c0*/ 	.word	0x00014f00


	//   ....[119]....
        /*08c4*/ 	.word	0x00014fe0


	//   ....[120]....
        /*08c8*/ 	.word	0x00015040


	//   ....[121]....
        /*08cc*/ 	.word	0x00015110


	//   ....[122]....
        /*08d0*/ 	.word	0x00015440


	//   ....[123]....
        /*08d4*/ 	.word	0x000154e0


	//   ....[124]....
        /*08d8*/ 	.word	0x00015680


	//   ....[125]....
        /*08dc*/ 	.word	0x000156f0


	//   ....[126]....
        /*08e0*/ 	.word	0x00015760


	//   ....[127]....
        /*08e4*/ 	.word	0x000157d0


	//   ....[128]....
        /*08e8*/ 	.word	0x00015840


	//   ....[129]....
        /*08ec*/ 	.word	0x000158c0


	//   ....[130]....
        /*08f0*/ 	.word	0x00015950


	//   ....[131]....
        /*08f4*/ 	.word	0x000159f0


	//   ....[132]....
        /*08f8*/ 	.word	0x00015a60


	//   ....[133]....
        /*08fc*/ 	.word	0x00015ad0


	//   ....[134]....
        /*0900*/ 	.word	0x00015b40


	//   ....[135]....
        /*0904*/ 	.word	0x00015bc0


	//   ....[136]....
        /*0908*/ 	.word	0x00015c30


	//   ....[137]....
        /*090c*/ 	.word	0x00015ce0


	//   ....[138]....
        /*0910*/ 	.word	0x00015d30


	//   ....[139]....
        /*0914*/ 	.word	0x00015de0


	//   ....[140]....
        /*0918*/ 	.word	0x00015f10


	//----- nvinfo : EIATTR_REG_RECONFIG
	.align		4
.L_1527:
        /*091c*/ 	.byte	0x01, 0x54
	.zero		2


	//----- nvinfo : EIATTR_SYSCALL_OFFSETS
	.align		4
        /*0920*/ 	.byte	0x04, 0x46
        /*0922*/ 	.short	(.L_1529 - .L_1528)


	//   ....[0]....
.L_1528:
        /*0924*/ 	.word	0x000020d0


	//   ....[1]....
        /*0928*/ 	.word	0x0000f180


	//   ....[2]....
        /*092c*/ 	.word	0x0000f2d0


	//   ....[3]....
        /*0930*/ 	.word	0x0000f3d0


	//   ....[4]....
        /*0934*/ 	.word	0x0000fc90


	//----- nvinfo : EIATTR_MBARRIER_INSTR_OFFSETS
	.align		4
.L_1529:
        /*0938*/ 	.byte	0x04, 0x39
        /*093a*/ 	.short	(.L_1531 - .L_1530)


	//   ....[0]....
.L_1530:
        /*093c*/ 	.word	0x00000270
        /*0940*/ 	.word	0x000000ff
        /*0944*/ 	.word	0x00022800
        /*0948*/ 	.short	0x0100
        /*094a*/ 	.byte	0x08
	.zero		1


	//   ....[1]....
        /*094c*/ 	.word	0x00000280
        /*0950*/ 	.word	0x000000ff
        /*0954*/ 	.word	0x00022820
        /*0958*/ 	.short	0x0100
        /*095a*/ 	.byte	0x08
	.zero		1


	//   ....[2]....
        /*095c*/ 	.word	0x00000370
        /*0960*/ 	.word	0x000000ff
        /*0964*/ 	.word	0x00022830
        /*0968*/ 	.short	0x0100
        /*096a*/ 	.byte	0x08
	.zero		1


	//   ....[3]....
        /*096c*/ 	.word	0x00000380
        /*0970*/ 	.word	0x000000ff
        /*0974*/ 	.word	0x00022840
        /*0978*/ 	.short	0x0100
        /*097a*/ 	.byte	0x08
	.zero		1


	//   ....[4]....
        /*097c*/ 	.word	0x00000390
        /*0980*/ 	.word	0x000000ff
        /*0984*/ 	.word	0x00022838
        /*0988*/ 	.short	0x0100
        /*098a*/ 	.byte	0x08
	.zero		1


	//   ....[5]....
        /*098c*/ 	.word	0x000003a0
        /*0990*/ 	.word	0x000000ff
        /*0994*/ 	.word	0x00022848
        /*0998*/ 	.short	0x0100
        /*099a*/ 	.byte	0x08
	.zero		1


	//   ....[6]....
        /*099c*/ 	.word	0x000004d0
        /*09a0*/ 	.word	0x000000ff
        /*09a4*/ 	.word	0x00022850
        /*09a8*/ 	.short	0x0100
        /*09aa*/ 	.byte	0x08
	.zero		1


	//   ....[7]....
        /*09ac*/ 	.word	0x000004e0
        /*09b0*/ 	.word	0x000000ff
        /*09b4*/ 	.word	0x00022860
        /*09b8*/ 	.short	0x0100
        /*09ba*/ 	.byte	0x08
	.zero		1


	//   ....[8]....
        /*09bc*/ 	.word	0x000004f0
        /*09c0*/ 	.word	0x000000ff
        /*09c4*/ 	.word	0x00022858
        /*09c8*/ 	.short	0x0100
        /*09ca*/ 	.byte	0x08
	.zero		1


	//   ....[9]....
        /*09cc*/ 	.word	0x00000500
        /*09d0*/ 	.word	0x000000ff
        /*09d4*/ 	.word	0x00022868
        /*09d8*/ 	.short	0x0100
        /*09da*/ 	.byte	0x08
	.zero		1


	//   ....[10]....
        /*09dc*/ 	.word	0x000005f0
        /*09e0*/ 	.word	0x000000ff
        /*09e4*/ 	.word	0x00022870
        /*09e8*/ 	.short	0x0100
        /*09ea*/ 	.byte	0x06
	.zero		1


	//   ....[11]....
        /*09ec*/ 	.word	0x00000600
        /*09f0*/ 	.word	0x000000ff
        /*09f4*/ 	.word	0x00022880
        /*09f8*/ 	.short	0x0100
        /*09fa*/ 	.byte	0x06
	.zero		1


	//   ....[12]....
        /*09fc*/ 	.word	0x00000610
        /*0a00*/ 	.word	0x000000ff
        /*0a04*/ 	.word	0x00022878
        /*0a08*/ 	.short	0x0100
        /*0a0a*/ 	.byte	0x06
	.zero		1


	//   ....[13]....
        /*0a0c*/ 	.word	0x00000620
        /*0a10*/ 	.word	0x000000ff
        /*0a14*/ 	.word	0x00022888
        /*0a18*/ 	.short	0x0100
        /*0a1a*/ 	.byte	0x06
	.zero		1


	//   ....[14]....
        /*0a1c*/ 	.word	0x00000750
        /*0a20*/ 	.word	0x000000ff
        /*0a24*/ 	.word	0x00022890
        /*0a28*/ 	.short	0x0100
        /*0a2a*/ 	.byte	0x08
	.zero		1


	//   ....[15]....
        /*0a2c*/ 	.word	0x00000760
        /*0a30*/ 	.word	0x000000ff
        /*0a34*/ 	.word	0x000228a0
        /*0a38*/ 	.short	0x0100
        /*0a3a*/ 	.byte	0x08
	.zero		1


	//   ....[16]....
        /*0a3c*/ 	.word	0x00000770
        /*0a40*/ 	.word	0x000000ff
        /*0a44*/ 	.word	0x00022898
        /*0a48*/ 	.short	0x0100
        /*0a4a*/ 	.byte	0x08
	.zero		1


	//   ....[17]....
        /*0a4c*/ 	.word	0x00000780
        /*0a50*/ 	.word	0x000000ff
        /*0a54*/ 	.word	0x000228a8
        /*0a58*/ 	.short	0x0100
        /*0a5a*/ 	.byte	0x08
	.zero		1


	//   ....[18]....
        /*0a5c*/ 	.word	0x000008b0
        /*0a60*/ 	.word	0x000000ff
        /*0a64*/ 	.word	0x000228b0
        /*0a68*/ 	.short	0x0100
        /*0a6a*/ 	.byte	0x08
	.zero		1


	//   ....[19]....
        /*0a6c*/ 	.word	0x000008c0
        /*0a70*/ 	.word	0x000000ff
        /*0a74*/ 	.word	0x000228c0
        /*0a78*/ 	.short	0x0100
        /*0a7a*/ 	.byte	0x08
	.zero		1


	//   ....[20]....
        /*0a7c*/ 	.word	0x000008d0
        /*0a80*/ 	.word	0x000000ff
        /*0a84*/ 	.word	0x000228b8
        /*0a88*/ 	.short	0x0100
        /*0a8a*/ 	.byte	0x08
	.zero		1


	//   ....[21]....
        /*0a8c*/ 	.word	0x000008e0
        /*0a90*/ 	.word	0x000000ff
        /*0a94*/ 	.word	0x000228c8
        /*0a98*/ 	.short	0x0100
        /*0a9a*/ 	.byte	0x08
	.zero		1


	//   ....[22]....
        /*0a9c*/ 	.word	0x00002180
        /*0aa0*/ 	.word	0x00000006
        /*0aa4*/ 	.word	0x00022800
        /*0aa8*/ 	.short	0x010a
        /*0aaa*/ 	.byte	0x3f
	.zero		1


	//   ....[23]....
        /*0aac*/ 	.word	0x00002250
        /*0ab0*/ 	.word	0x000000ff
        /*0ab4*/ 	.word	0x00022830
        /*0ab8*/ 	.short	0x010a
        /*0aba*/ 	.byte	0x16
	.zero		1


	//   ....[24]....
        /*0abc*/ 	.word	0x00002290
        /*0ac0*/ 	.word	0x000000ff
        /*0ac4*/ 	.word	0x00022830
        /*0ac8*/ 	.short	0x010a
        /*0aca*/ 	.byte	0x16
	.zero		1


	//   ....[25]....
        /*0acc*/ 	.word	0x00003600
        /*0ad0*/ 	.word	0x00000003
        /*0ad4*/ 	.word	0x00000000
        /*0ad8*/ 	.short	0x0101
        /*0ada*/ 	.byte	0x3f
	.zero		1


	//   ....[26]....
        /*0adc*/ 	.word	0x00003ad0
        /*0ae0*/ 	.word	0x000000ff
        /*0ae4*/ 	.word	0x00022850
        /*0ae8*/ 	.short	0x010a
        /*0aea*/ 	.byte	0x16
	.zero		1


	//   ....[27]....
        /*0aec*/ 	.word	0x00003b10
        /*0af0*/ 	.word	0x000000ff
        /*0af4*/ 	.word	0x00022850
        /*0af8*/ 	.short	0x010a
        /*0afa*/ 	.byte	0x16
	.zero		1


	//   ....[28]....
        /*0afc*/ 	.word	0x00003eb0
        /*0b00*/ 	.word	0x000000ff
        /*0b04*/ 	.word	0x00000000
        /*0b08*/ 	.short	0x0101
        /*0b0a*/ 	.byte	0x16
	.zero		1


	//   ....[29]....
        /*0b0c*/ 	.word	0x00004000
        /*0b10*/ 	.word	0x000000ff
        /*0b14*/ 	.word	0x00022830
        /*0b18*/ 	.short	0x010a
        /*0b1a*/ 	.byte	0x18
	.zero		1


	//   ....[30]....
        /*0b1c*/ 	.word	0x00004050
        /*0b20*/ 	.word	0x000000ff
        /*0b24*/ 	.word	0x00022830
        /*0b28*/ 	.short	0x010a
        /*0b2a*/ 	.byte	0x18
	.zero		1


	//   ....[31]....
        /*0b2c*/ 	.word	0x000057d0
        /*0b30*/ 	.word	0x00000015
        /*0b34*/ 	.word	0x00000000
        /*0b38*/ 	.short	0x0101
        /*0b3a*/ 	.byte	0x3f
	.zero		1


	//   ....[32]....
        /*0b3c*/ 	.word	0x00006160
        /*0b40*/ 	.word	0x000000ff
        /*0b44*/ 	.word	0x00022850
        /*0b48*/ 	.short	0x010a
        /*0b4a*/ 	.byte	0x18
	.zero		1


	//   ....[33]....
        /*0b4c*/ 	.word	0x000061a0
        /*0b50*/ 	.word	0x000000ff
        /*0b54*/ 	.word	0x00022850
        /*0b58*/ 	.short	0x010a
        /*0b5a*/ 	.byte	0x18
	.zero		1


	//   ....[34]....
        /*0b5c*/ 	.word	0x000064a0
        /*0b60*/ 	.word	0x00000007
        /*0b64*/ 	.word	0x00000000
        /*0b68*/ 	.short	0x0101
        /*0b6a*/ 	.byte	0x3f
	.zero		1


	//   ....[35]....
        /*0b6c*/ 	.word	0x00006600
        /*0b70*/ 	.word	0x000000ff
        /*0b74*/ 	.word	0x00022830
        /*0b78*/ 	.short	0x010a
        /*0b7a*/ 	.byte	0x17
	.zero		1


	//   ....[36]....
        /*0b7c*/ 	.word	0x00006640
        /*0b80*/ 	.word	0x000000ff
        /*0b84*/ 	.word	0x00022830
        /*0b88*/ 	.short	0x010a
        /*0b8a*/ 	.byte	0x17
	.zero		1


	//   ....[37]....
        /*0b8c*/ 	.word	0x000077c0
        /*0b90*/ 	.word	0x0000000b
        /*0b94*/ 	.word	0x00000000
        /*0b98*/ 	.short	0x0101
        /*0b9a*/ 	.byte	0x3f
	.zero		1


	//   ....[38]....
        /*0b9c*/ 	.word	0x00007ed0
        /*0ba0*/ 	.word	0x000000ff
        /*0ba4*/ 	.word	0x00022850
        /*0ba8*/ 	.short	0x010a
        /*0baa*/ 	.byte	0x17
	.zero		1


	//   ....[39]....
        /*0bac*/ 	.word	0x00007f10
        /*0bb0*/ 	.word	0x000000ff
        /*0bb4*/ 	.word	0x00022850
        /*0bb8*/ 	.short	0x010a
        /*0bba*/ 	.byte	0x17
	.zero		1


	//   ....[40]....
        /*0bbc*/ 	.word	0x00008210
        /*0bc0*/ 	.word	0x00000009
        /*0bc4*/ 	.word	0x00000000
        /*0bc8*/ 	.short	0x0101
        /*0bca*/ 	.byte	0x3f
	.zero		1


	//   ....[41]....
        /*0bcc*/ 	.word	0x0000a920
        /*0bd0*/ 	.word	0x000000ff
        /*0bd4*/ 	.word	0x00000000
        /*0bd8*/ 	.short	0x0101
        /*0bda*/ 	.byte	0x08
	.zero		1


	//   ....[42]....
        /*0bdc*/ 	.word	0x0000b130
        /*0be0*/ 	.word	0x000000ff
        /*0be4*/ 	.word	0x00000000
        /*0be8*/ 	.short	0x0101
        /*0bea*/ 	.byte	0x08
	.zero		1


	//   ....[43]....
        /*0bec*/ 	.word	0x0000f7d0
        /*0bf0*/ 	.word	0x00000000
        /*0bf4*/ 	.word	0x00022840
        /*0bf8*/ 	.short	0x010a
        /*0bfa*/ 	.byte	0x3f
	.zero		1


	//   ....[44]....
        /*0bfc*/ 	.word	0x00010520
        /*0c00*/ 	.word	0x00000012
        /*0c04*/ 	.word	0x00022800
        /*0c08*/ 	.short	0x0107
        /*0c0a*/ 	.byte	0x3f
	.zero		1


	//   ....[45]....
        /*0c0c*/ 	.word	0x00010610
        /*0c10*/ 	.word	0x00000012
        /*0c14*/ 	.word	0x00022800
        /*0c18*/ 	.short	0x0101
        /*0c1a*/ 	.byte	0x3f
	.zero		1


	//   ....[46]....
        /*0c1c*/ 	.word	0x00010630
        /*0c20*/ 	.word	0x00000012
        /*0c24*/ 	.word	0x00022820
        /*0c28*/ 	.short	0x010a
        /*0c2a*/ 	.byte	0x3f
	.zero		1


	//   ....[47]....
        /*0c2c*/ 	.word	0x00010710
        /*0c30*/ 	.word	0x00000002
        /*0c34*/ 	.word	0x00022860
        /*0c38*/ 	.short	0x010a
        /*0c3a*/ 	.byte	0x3f
	.zero		1


	//   ....[48]....
        /*0c3c*/ 	.word	0x00010fc0
        /*0c40*/ 	.word	0x00000003
        /*0c44*/ 	.word	0x00022840
        /*0c48*/ 	.short	0x010a
        /*0c4a*/ 	.byte	0x3f
	.zero		1


	//   ....[49]....
        /*0c4c*/ 	.word	0x00011210
        /*0c50*/ 	.word	0x00000003
        /*0c54*/ 	.word	0x00022860
        /*0c58*/ 	.short	0x010a
        /*0c5a*/ 	.byte	0x3f
	.zero		1


	//   ....[50]....
        /*0c5c*/ 	.word	0x00011a00
        /*0c60*/ 	.word	0x00000004
        /*0c64*/ 	.word	0x00022840
        /*0c68*/ 	.short	0x010a
        /*0c6a*/ 	.byte	0x3f
	.zero		1


	//   ....[51]....
        /*0c6c*/ 	.word	0x00011c50
        /*0c70*/ 	.word	0x00000004
        /*0c74*/ 	.word	0x00022860
        /*0c78*/ 	.short	0x010a
        /*0c7a*/ 	.byte	0x3f
	.zero		1


	//   ....[52]....
        /*0c7c*/ 	.word	0x000123d0
        /*0c80*/ 	.word	0x00000002
        /*0c84*/ 	.word	0x00022840
        /*0c88*/ 	.short	0x010a
        /*0c8a*/ 	.byte	0x3f
	.zero		1


	//   ....[53]....
        /*0c8c*/ 	.word	0x00012620
        /*0c90*/ 	.word	0x00000002
        /*0c94*/ 	.word	0x00022860
        /*0c98*/ 	.short	0x010a
        /*0c9a*/ 	.byte	0x3f
	.zero		1


	//   ....[54]....
        /*0c9c*/ 	.word	0x00013fc0
        /*0ca0*/ 	.word	0x00000000
        /*0ca4*/ 	.word	0x00022820
        /*0ca8*/ 	.short	0x010a
        /*0caa*/ 	.byte	0x3f
	.zero		1


	//   ....[55]....
        /*0cac*/ 	.word	0x000141b0
        /*0cb0*/ 	.word	0x00000006
        /*0cb4*/ 	.word	0x00000000
        /*0cb8*/ 	.short	0x010a
        /*0cba*/ 	.byte	0x3f
	.zero		1


	//   ....[56]....
        /*0cbc*/ 	.word	0x000141e0
        /*0cc0*/ 	.word	0x00000007
        /*0cc4*/ 	.word	0x00000000
        /*0cc8*/ 	.short	0x010a
        /*0cca*/ 	.byte	0x3f
	.zero		1


	//   ....[57]....
        /*0ccc*/ 	.word	0x00014240
        /*0cd0*/ 	.word	0x00000004
        /*0cd4*/ 	.word	0x00000000
        /*0cd8*/ 	.short	0x010a
        /*0cda*/ 	.byte	0x3f
	.zero		1


	//   ....[58]....
        /*0cdc*/ 	.word	0x00014270
        /*0ce0*/ 	.word	0x00000003
        /*0ce4*/ 	.word	0x00000000
        /*0ce8*/ 	.short	0x010a
        /*0cea*/ 	.byte	0x3f
	.zero		1


	//   ....[59]....
        /*0cec*/ 	.word	0x000142d0
        /*0cf0*/ 	.word	0x00000006
        /*0cf4*/ 	.word	0x00022800
        /*0cf8*/ 	.short	0x010a
        /*0cfa*/ 	.byte	0x3f
	.zero		1


	//   ....[60]....
        /*0cfc*/ 	.word	0x00014330
        /*0d00*/ 	.word	0x00000000
        /*0d04*/ 	.word	0x00022830
        /*0d08*/ 	.short	0x010a
        /*0d0a*/ 	.byte	0x3f
	.zero		1


	//   ....[61]....
        /*0d0c*/ 	.word	0x00014390
        /*0d10*/ 	.word	0x0000000a
        /*0d14*/ 	.word	0x00022850
        /*0d18*/ 	.short	0x010a
        /*0d1a*/ 	.byte	0x3f
	.zero		1


	//   ....[62]....
        /*0d1c*/ 	.word	0x000143f0
        /*0d20*/ 	.word	0x00000005
        /*0d24*/ 	.word	0x00022830
        /*0d28*/ 	.short	0x010a
        /*0d2a*/ 	.byte	0x3f
	.zero		1


	//   ....[63]....
        /*0d2c*/ 	.word	0x00014440
        /*0d30*/ 	.word	0x00000007
        /*0d34*/ 	.word	0x00022850
        /*0d38*/ 	.short	0x010a
        /*0d3a*/ 	.byte	0x3f
	.zero		1


	//   ....[64]....
        /*0d3c*/ 	.word	0x000144a0
        /*0d40*/ 	.word	0x00000005
        /*0d44*/ 	.word	0x00022830
        /*0d48*/ 	.short	0x010a
        /*0d4a*/ 	.byte	0x3f
	.zero		1


	//   ....[65]....
        /*0d4c*/ 	.word	0x000144f0
        /*0d50*/ 	.word	0x00000009
        /*0d54*/ 	.word	0x00022850
        /*0d58*/ 	.short	0x010a
        /*0d5a*/ 	.byte	0x3f
	.zero		1


	//   ....[66]....
        /*0d5c*/ 	.word	0x00014690
        /*0d60*/ 	.word	0x00000000
        /*0d64*/ 	.word	0x00022840
        /*0d68*/ 	.short	0x010a
        /*0d6a*/ 	.byte	0x3f
	.zero		1


	//   ....[67]....
        /*0d6c*/ 	.word	0x00015150
        /*0d70*/ 	.word	0x00000012
        /*0d74*/ 	.word	0x00022820
        /*0d78*/ 	.short	0x010a
        /*0d7a*/ 	.byte	0x3f
	.zero		1


	//   ....[68]....
        /*0d7c*/ 	.word	0x000151a0
        /*0d80*/ 	.word	0x00000002
        /*0d84*/ 	.word	0x00022860
        /*0d88*/ 	.short	0x010a
        /*0d8a*/ 	.byte	0x3f
	.zero		1


	//   ....[69]....
        /*0d8c*/ 	.word	0x000151f0
        /*0d90*/ 	.word	0x00000003
        /*0d94*/ 	.word	0x00022840
        /*0d98*/ 	.short	0x010a
        /*0d9a*/ 	.byte	0x3f
	.zero		1


	//   ....[70]....
        /*0d9c*/ 	.word	0x00015240
        /*0da0*/ 	.word	0x00000003
        /*0da4*/ 	.word	0x00022860
        /*0da8*/ 	.short	0x010a
        /*0daa*/ 	.byte	0x3f
	.zero		1


	//   ....[71]....
        /*0dac*/ 	.word	0x00015290
        /*0db0*/ 	.word	0x00000004
        /*0db4*/ 	.word	0x00022840
        /*0db8*/ 	.short	0x010a
        /*0dba*/ 	.byte	0x3f
	.zero		1


	//   ....[72]....
        /*0dbc*/ 	.word	0x000152e0
        /*0dc0*/ 	.word	0x00000004
        /*0dc4*/ 	.word	0x00022860
        /*0dc8*/ 	.short	0x010a
        /*0dca*/ 	.byte	0x3f
	.zero		1


	//   ....[73]....
        /*0dcc*/ 	.word	0x00015330
        /*0dd0*/ 	.word	0x00000002
        /*0dd4*/ 	.word	0x00022840
        /*0dd8*/ 	.short	0x010a
        /*0dda*/ 	.byte	0x3f
	.zero		1


	//   ....[74]....
        /*0ddc*/ 	.word	0x00015380
        /*0de0*/ 	.word	0x00000002
        /*0de4*/ 	.word	0x00022860
        /*0de8*/ 	.short	0x010a
        /*0dea*/ 	.byte	0x3f
	.zero		1


	//   ....[75]....
        /*0dec*/ 	.word	0x00015e30
        /*0df0*/ 	.word	0x00000000
        /*0df4*/ 	.word	0x00022820
        /*0df8*/ 	.short	0x010a
        /*0dfa*/ 	.byte	0x3f
	.zero		1


	//   ....[76]....
        /*0dfc*/ 	.word	0x00015fd0
        /*0e00*/ 	.word	0x00000006
        /*0e04*/ 	.word	0x00000000
        /*0e08*/ 	.short	0x010a
        /*0e0a*/ 	.byte	0x3f
	.zero		1


	//   ....[77]....
        /*0e0c*/ 	.word	0x00016020
        /*0e10*/ 	.word	0x00000007
        /*0e14*/ 	.word	0x00000000
        /*0e18*/ 	.short	0x010a
        /*0e1a*/ 	.byte	0x3f
	.zero		1


	//   ....[78]....
        /*0e1c*/ 	.word	0x00016070
        /*0e20*/ 	.word	0x00000004
        /*0e24*/ 	.word	0x00000000
        /*0e28*/ 	.short	0x010a
        /*0e2a*/ 	.byte	0x3f
	.zero		1


	//----- nvinfo : EIATTR_NUM_MBARRIERS
	.align		4
.L_1531:
        /*0e2c*/ 	.byte	0x03, 0x38
        /*0e2e*/ 	.short	0x0016


	//----- nvinfo : EIATTR_EXIT_INSTR_OFFSETS
	.align		4
        /*0e30*/ 	.byte	0x04, 0x1c
        /*0e32*/ 	.short	(.L_1533 - .L_1532)


	//   ....[0]....
.L_1532:
        /*0e34*/ 	.word	0x00000a70


	//   ....[1]....
        /*0e38*/ 	.word	0x0000d410


	//   ....[2]....
        /*0e3c*/ 	.word	0x000142c0


	//----- nvinfo : EIATTR_MAX_THREADS
	.align		4
.L_1533:
        /*0e40*/ 	.byte	0x04, 0x05
        /*0e42*/ 	.short	(.L_1535 - .L_1534)
.L_1534:
        /*0e44*/ 	.word	0x00000180
        /*0e48*/ 	.word	0x00000001
        /*0e4c*/ 	.word	0x00000001


	//----- nvinfo : EIATTR_CRS_STACK_SIZE
	.align		4
.L_1535:
        /*0e50*/ 	.byte	0x04, 0x1e
        /*0e52*/ 	.short	(.L_1537 - .L_1536)
.L_1536:
        /*0e54*/ 	.word	0x00000000


	//----- nvinfo : EIATTR_CBANK_PARAM_SIZE
	.align		4
.L_1537:
        /*0e58*/ 	.byte	0x03, 0x19
        /*0e5a*/ 	.short	0x0af0


	//----- nvinfo : EIATTR_PARAM_CBANK
	.align		4
        /*0e5c*/ 	.byte	0x04, 0x0a
        /*0e5e*/ 	.short	(.L_1539 - .L_1538)
	.align		4
.L_1538:
        /*0e60*/ 	.word	index@(.nv.constant0._ZN7cutlass13device_kernelIN5flash11enable_sm90INS1_16FlashAttnFwdSm90INS1_25CollectiveMainloopFwdSm90ILi2EN4cute5tupleIJNS5_1CILi1EEES8_S8_EEENS6_IJNS7_ILi128EEENS7_ILi96EEENS7_ILi64EEEEEELi256ENS_6half_tEfNS_4arch4Sm90ELb1ELb0ELb0ELb1ELb0ELb0ELb0ELb1ELb0ELb1ELb1ELb0EEENS1_21CollectiveEpilogueFwdINS6_IJSA_NS7_ILi256EEESB_EEES9_SE_SG_Li256ELb1ELb1ELb1ELb0EEENS1_36VarlenDynamicPersistentTileSchedulerILi128ELi96ELi256ELi128ELb1ELb1ELb1ELb1ELb1ELb1EEEEEEEEEvNT_6ParamsE)
        /*0e64*/ 	.short	0x0210
        /*0e66*/ 	.short	0x0af0


	//----- nvinfo : EIATTR_SW_WAR
	.align		4
.L_1539:
        /*0e68*/ 	.byte	0x04, 0x36
        /*0e6a*/ 	.short	(.L_1541 - .L_1540)
.L_1540:
        /*0e6c*/ 	.word	0x00000008
.L_1541:


//--------------------- .nv.info._ZN7cutlass13device_kernelIN5flash11enable_sm90INS1_16FlashAttnFwdSm90INS1_25CollectiveMainloopFwdSm90ILi2EN4cute5tupleIJNS5_1CILi1EEES8_S8_EEENS6_IJNS7_ILi128EEENS7_ILi96EEENS7_ILi64EEEEEELi256ENS_6half_tEfNS_4arch4Sm90ELb1ELb0ELb0ELb1ELb0ELb1ELb0ELb1ELb0ELb1ELb1ELb0EEENS1_21CollectiveEpilogueFwdINS6_IJSA_NS7_ILi256EEESB_EEES9_SE_SG_Li256ELb1ELb1ELb1ELb0EEENS1_36VarlenDynamicPersistentTileSchedulerILi128ELi96ELi256ELi128ELb1ELb1ELb1ELb1ELb1ELb1EEEEEEEEEvNT_6ParamsE --------------------------
	.section	.nv.info._ZN7cutlass13device_kernelIN5flash11enable_sm90INS1_16FlashAttnFwdSm90INS1_25CollectiveMainloopFwdSm90ILi2EN4cute5tupleIJNS5_1CILi1EEES8_S8_EEENS6_IJNS7_ILi128EEENS7_ILi96EEENS7_ILi64EEEEEELi256ENS_6half_tEfNS_4arch4Sm90ELb1ELb0ELb0ELb1ELb0ELb1ELb0ELb1ELb0ELb1ELb1ELb0EEENS1_21CollectiveEpilogueFwdINS6_IJSA_NS7_ILi256EEESB_EEES9_SE_SG_Li256ELb1ELb1ELb1ELb0EEENS1_36VarlenDynamicPersistentTileSchedulerILi128ELi96ELi256ELi128ELb1ELb1ELb1ELb1ELb1ELb1EEEEEEEEEvNT_6ParamsE,"",@"SHT_CUDA_INFO"
	.sectionflags	@""
	.align	4


	//----- nvinfo : EIATTR_CUDA_API_VERSION
	.align		4
        /*0000*/ 	.byte	0x04, 0x37
        /*0002*/ 	.short	(.L_1543 - .L_1542)
.L_1542:
        /*0004*/ 	.word	0x00000082


	//----- nvinfo : EIATTR_KPARAM_INFO
	.align		4
.L_1543:
        /*0008*/ 	.byte	0x04, 0x17
        /*000a*/ 	.short	(.L_1545 - .L_1544)
.L_1544:
        /*000c*/ 	.word	0x00000000
        /*0010*/ 	.short	0x0000
        /*0012*/ 	.short	0x0070
        /*0014*/ 	.byte	0x00, 0xf0, 0x01, 0x2a


	//----- nvinfo : EIATTR_SPARSE_MMA_MASK
	.align		4
.L_1545:
        /*0018*/ 	.byte	0x03, 0x50
        /*001a*/ 	.short	0x0000


	//----- nvinfo : EIATTR_MAXREG_COUNT
	.align		4
        /*001c*/ 	.byte	0x03, 0x1b
        /*001e*/ 	.short	0x00a8


	//----- nvinfo : EIATTR_NUM_BARRIERS
	.align		4
        /*0020*/ 	.byte	0x02, 0x4c
        /*0022*/ 	.byte	0x10
	.zero		1


	//----- nvinfo : EIATTR_EXTERNS
	.align		4
        /*0024*/ 	.byte	0x04, 0x0f
        /*0026*/ 	.short	(.L_1547 - .L_1546)


	//   ....[0]....
	.align		4
.L_1546:
        /*0028*/ 	.word	index@(__assertfail)


	//----- nvinfo : EIATTR_ANNOTATIONS
	.align		4
.L_1547:
        /*002c*/ 	.byte	0x04, 0x55
        /*002e*/ 	.short	(.L_1549 - .L_1548)


	//   ....[0]....
.L_1548:
        /* <DEDUP_REMOVED lines=87> */


	//----- nvinfo : EIATTR_MERCURY_ISA_VERSION
	.align		4
.L_1549:
        /*0590*/ 	.byte	0x03, 0x5f
        /*0592*/ 	.short	0x0101


	//----- nvinfo : EIATTR_UNUSED_LOAD_BYTE_OFFSET
	.align		4
        /*0594*/ 	.byte	0x04, 0x44
        /*0596*/ 	.short	(.L_1551 - .L_1550)


	//   ....[0]....
.L_1550:
        /*0598*/ 	.word	0x00000ae0
        /*059c*/ 	.word	0x0000fff0


	//   ....[1]....
        /*05a0*/ 	.word	0x000103a0
        /*05a4*/ 	.word	0x0000fff0


	//----- nvinfo : EIATTR_INT_WARP_WIDE_INSTR_OFFSETS
	.align		4
.L_1551:
        /*05a8*/ 	.byte	0x04, 0x31
        /*05aa*/ 	.short	(.L_1553 - .L_1552)


	//   ....[0]....
.L_1552:
        /*05ac*/ 	.word	0x00000190


	//   ....[1]....
        /*05b0*/ 	.word	0x000001d0


	//   ....[2]....
        /*05b4*/ 	.word	0x00000240


	//   ....[3]....
        /*05b8*/ 	.word	0x000186a0


	//   ....[4]....
        /*05bc*/ 	.word	0x00018730


	//   ....[5]....
        /*05c0*/ 	.word	0x0001c3a0


	//   ....[6]....
        /*05c4*/ 	.word	0x0001c430


	//----- nvinfo : EIATTR_COOP_GROUP_MASK_REGIDS
	.align		4
.L_1553:
        /*05c8*/ 	.byte	0x04, 0x29
        /*05ca*/ 	.short	(.L_1555 - .L_1554)


	//   ....[0]....
.L_1554:
        /*05cc*/ 	.word	0xffffffff


	//   ....[1]....
        /*05d0*/ 	.word	0xffffffff


	//   ....[2]....
        /*05d4*/ 	.word	0xffffffff


	//   ....[3]....
        /*05d8*/ 	.word	0xffffffff


	//   ....[4]....
        /*05dc*/ 	.word	0xffffffff


	//   ....[5]....
        /*05e0*/ 	.word	0xffffffff


	//   ....[6]....
        /*05e4*/ 	.word	0xffffffff


	//   ....[7]....
        /*05e8*/ 	.word	0xffffffff


	//   ....[8]....
        /*05ec*/ 	.word	0xffffffff


	//   ....[9]....
        /*05f0*/ 	.word	0xffffffff


	//   ....[10]....
        /*05f4*/ 	.word	0xffffffff


	//   ....[11]....
        /*05f8*/ 	.word	0xffffffff


	//   ....[12]....
        /*05fc*/ 	.word	0xffffffff


	//   ....[13]....
        /*0600*/ 	.word	0xffffffff


	//   ....[14]....
        /*0604*/ 	.word	0xffffffff


	//   ....[15]....
        /*0608*/ 	.word	0xffffffff


	//   ....[16]....
        /*060c*/ 	.word	0xffffffff


	//   ....[17]....
        /*0610*/ 	.word	0xffffffff


	//   ....[18]....
        /*0614*/ 	.word	0xffffffff


	//   ....[19]....
        /*0618*/ 	.word	0xffffffff


	//   ....[20]....
        /*061c*/ 	.word	0xffffffff


	//   ....[21]....
        /*0620*/ 	.word	0xffffffff


	//   ....[22]....
        /*0624*/ 	.word	0xffffffff


	//   ....[23]....
        /*0628*/ 	.word	0xffffffff


	//   ....[24]....
        /*062c*/ 	.word	0xffffffff


	//   ....[25]....
        /*0630*/ 	.word	0xffffffff


	//   ....[26]....
        /*0634*/ 	.word	0xffffffff


	//   ....[27]....
        /*0638*/ 	.word	0xffffffff


	//   ....[28]....
        /*063c*/ 	.word	0xffffffff


	//   ....[29]....
        /*0640*/ 	.word	0xffffffff


	//   ....[30]....
        /*0644*/ 	.word	0xffffffff


	//   ....[31]....
        /*0648*/ 	.word	0xffffffff


	//   ....[32]....
        /*064c*/ 	.word	0xffffffff


	//   ....[33]....
        /*0650*/ 	.word	0xffffffff


	//   ....[34]....
        /*0654*/ 	.word	0xffffffff


	//   ....[35]....
        /*0658*/ 	.word	0xffffffff


	//   ....[36]....
        /*065c*/ 	.word	0xffffffff


	//   ....[37]....
        /*0660*/ 	.word	0xffffffff


	//   ....[38]....
        /*0664*/ 	.word	0xffffffff


	//   ....[39]....
        /*0668*/ 	.word	0xffffffff


	//   ....[40]....
        /*066c*/ 	.word	0xffffffff


	//   ....[41]....
        /*0670*/ 	.word	0xffffffff


	//   ....[42]....
        /*0674*/ 	.word	0xffffffff


	//   ....[43]....
        /*0678*/ 	.word	0xffffffff


	//   ....[44]....
        /*067c*/ 	.word	0xffffffff


	//   ....[45]....
        /*0680*/ 	.word	0xffffffff


	//   ....[46]....
        /*0684*/ 	.word	0xffffffff


	//   ....[47]....
        /*0688*/ 	.word	0xffffffff


	//   ....[48]....
        /*068c*/ 	.word	0xffffffff


	//   ....[49]....
        /*0690*/ 	.word	0xffffffff


	//   ....[50]....
        /*0694*/ 	.word	0xffffffff


	//   ....[51]....
        /*0698*/ 	.word	0xffffffff


	//   ....[52]....
        /*069c*/ 	.word	0xffffffff


	//   ....[53]....
        /*06a0*/ 	.word	0xffffffff


	//   ....[54]....
        /*06a4*/ 	.word	0xffffffff


	//   ....[55]....
        /*06a8*/ 	.word	0xffffffff


	//   ....[56]....
        /*06ac*/ 	.word	0xffffffff


	//   ....[57]....
        /*06b0*/ 	.word	0xffffffff


	//   ....[58]....
        /*06b4*/ 	.word	0xffffffff


	//   ....[59]....
        /*06b8*/ 	.word	0xffffffff


	//   ....[60]....
        /*06bc*/ 	.word	0xffffffff


	//   ....[61]....
        /*06c0*/ 	.word	0xffffffff


	//   ....[62]....
        /*06c4*/ 	.word	0xffffffff


	//   ....[63]....
        /*06c8*/ 	.word	0xffffffff


	//   ....[64]....
        /*06cc*/ 	.word	0xffffffff


	//   ....[65]....
        /*06d0*/ 	.word	0xffffffff


	//   ....[66]....
        /*06d4*/ 	.word	0xffffffff


	//   ....[67]....
        /*06d8*/ 	.word	0xffffffff


	//   ....[68]....
        /*06dc*/ 	.word	0xffffffff


	//   ....[69]....
        /*06e0*/ 	.word	0xffffffff


	//   ....[70]....
        /*06e4*/ 	.word	0xffffffff


	//   ....[71]....
        /*06e8*/ 	.word	0xffffffff


	//   ....[72]....
        /*06ec*/ 	.word	0xffffffff


	//   ....[73]....
        /*06f0*/ 	.word	0xffffffff


	//   ....[74]....
        /*06f4*/ 	.word	0xffffffff


	//   ....[75]....
        /*06f8*/ 	.word	0xffffffff


	//   ....[76]....
        /*06fc*/ 	.word	0xffffffff


	//   ....[77]....
        /*0700*/ 	.word	0xffffffff


	//   ....[78]....
        /*0704*/ 	.word	0xffffffff


	//   ....[79]....
        /*0708*/ 	.word	0xffffffff


	//   ....[80]....
        /*070c*/ 	.word	0xffffffff


	//   ....[81]....
        /*0710*/ 	.word	0xffffffff


	//   ....[82]....
        /*0714*/ 	.word	0xffffffff


	//   ....[83]....
        /*0718*/ 	.word	0xffffffff


	//   ....[84]....
        /*071c*/ 	.word	0xffffffff


	//   ....[85]....
        /*0720*/ 	.word	0xffffffff


	//   ....[86]....
        /*0724*/ 	.word	0xffffffff


	//   ....[87]....
        /*0728*/ 	.word	0xffffffff


	//   ....[88]....
        /*072c*/ 	.word	0xffffffff


	//   ....[89]....
        /*0730*/ 	.word	0xffffffff


	//   ....[90]....
        /*0734*/ 	.word	0xffffffff


	//   ....[91]....
        /*0738*/ 	.word	0xffffffff


	//   ....[92]....
        /*073c*/ 	.word	0xffffffff


	//   ....[93]....
        /*0740*/ 	.word	0xffffffff


	//   ....[94]....
        /*0744*/ 	.word	0xffffffff


	//   ....[95]....
        /*0748*/ 	.word	0xffffffff


	//   ....[96]....
        /*074c*/ 	.word	0xffffffff


	//   ....[97]....
        /*0750*/ 	.word	0xffffffff


	//   ....[98]....
        /*0754*/ 	.word	0xffffffff


	//   ....[99]....
        /*0758*/ 	.word	0xffffffff


	//   ....[100]....
        /*075c*/ 	.word	0xffffffff


	//   ....[101]....
        /*0760*/ 	.word	0xffffffff


	//   ....[102]....
        /*0764*/ 	.word	0xffffffff


	//   ....[103]....
        /*0768*/ 	.word	0xffffffff


	//   ....[104]....
        /*076c*/ 	.word	0xffffffff


	//   ....[105]....
        /*0770*/ 	.word	0xffffffff


	//   ....[106]....
        /*0774*/ 	.word	0xffffffff


	//   ....[107]....
        /*0778*/ 	.word	0xffffffff


	//   ....[108]....
        /*077c*/ 	.word	0xffffffff


	//   ....[109]....
        /*0780*/ 	.word	0xffffffff


	//   ....[110]....
        /*0784*/ 	.word	0xffffffff


	//   ....[111]....
        /*0788*/ 	.word	0xffffffff


	//   ....[112]....
        /*078c*/ 	.word	0xffffffff


	//   ....[113]....
        /*0790*/ 	.word	0xffffffff


	//   ....[114]....
        /*0794*/ 	.word	0xffffffff


	//   ....[115]....
        /*0798*/ 	.word	0xffffffff


	//   ....[116]....
        /*079c*/ 	.word	0xffffffff


	//   ....[117]....
        /*07a0*/ 	.word	0xffffffff


	//   ....[118]....
        /*07a4*/ 	.word	0xffffffff


	//   ....[119]....
        /*07a8*/ 	.word	0xffffffff


	//   ....[120]....
        /*07ac*/ 	.word	0xffffffff


	//   ....[121]....
        /*07b0*/ 	.word	0xffffffff


	//   ....[122]....
        /*07b4*/ 	.word	0x0500000f


	//   ....[123]....
        /*07b8*/ 	.word	0x0500000f


	//   ....[124]....
        /*07bc*/ 	.word	0x0500000f


	//   ....[125]....
        /*07c0*/ 	.word	0x0500000f


	//   ....[126]....
        /*07c4*/ 	.word	0x0500000f


	//   ....[127]....
        /*07c8*/ 	.word	0x0500000f


	//   ....[128]....
        /*07cc*/ 	.word	0x0500000f


	//   ....[129]....
        /*07d0*/ 	.word	0x0500000f


	//   ....[130]....
        /*07d4*/ 	.word	0x0500000f


	//   ....[131]....
        /*07d8*/ 	.word	0x0500000f


	//   ....[132]....
        /*07dc*/ 	.word	0x0500000f


	//   ....[133]....
        /*07e0*/ 	.word	0x0500000f


	//   ....[134]....
        /*07e4*/ 	.word	0x0500000f


	//   ....[135]....
        /*07e8*/ 	.word	0x0500000f


	//   ....[136]....
        /*07ec*/ 	.word	0x0500000f


	//   ....[137]....
        /*07f0*/ 	.word	0x0500000f


	//   ....[138]....
        /*07f4*/ 	.word	0x0500000f


	//   ....[139]....
        /*07f8*/ 	.word	0x0500000f


	//   ....[140]....
        /*07fc*/ 	.word	0x0500000f


	//   ....[141]....
        /*0800*/ 	.word	0x0500000f


	//   ....[142]....
        /*0804*/ 	.word	0x0500000f


	//   ....[143]....
        /*0808*/ 	.word	0x0500000f


	//   ....[144]....
        /*080c*/ 	.word	0x0500000f


	//   ....[145]....
        /*0810*/ 	.word	0x0500000f


	//   ....[146]....
        /*0814*/ 	.word	0x0500000f


	//   ....[147]....
        /*0818*/ 	.word	0x0500000f


	//   ....[148]....
        /*081c*/ 	.word	0x0500000f


	//   ....[149]....
        /*0820*/ 	.word	0x0500000f


	//   ....[150]....
        /*0824*/ 	.word	0x0500000f


	//   ....[151]....
        /*0828*/ 	.word	0x0500000f


	//   ....[152]....
        /*082c*/ 	.word	0x0500000f


	//   ....[153]....
        /*0830*/ 	.word	0x0500000f


	//   ....[154]....
        /*0834*/ 	.word	0x0500000f


	//   ....[155]....
        /*0838*/ 	.word	0x0500000f


	//   ....[156]....
        /*083c*/ 	.word	0x0500000f


	//   ....[157]....
        /*0840*/ 	.word	0x0500000f


	//   ....[158]....
        /*0844*/ 	.word	0x0500000f


	//   ....[159]....
        /*0848*/ 	.word	0x0500000f


	//   ....[160]....
        /*084c*/ 	.word	0x0500000f


	//   ....[161]....
        /*0850*/ 	.word	0x0500000f


	//   ....[162]....
        /*0854*/ 	.word	0x0500000f


	//   ....[163]....
        /*0858*/ 	.word	0x0500000f


	//   ....[164]....
        /*085c*/ 	.word	0x0500000f


	//   ....[165]....
        /*0860*/ 	.word	0x0500000f


	//   ....[166]....
        /*0864*/ 	.word	0x0500000f


	//   ....[167]....
        /*0868*/ 	.word	0x0500000f


	//   ....[168]....
        /*086c*/ 	.word	0x0500000f


	//   ....[169]....
        /*0870*/ 	.word	0x0500000f


	//   ....[170]....
        /*0874*/ 	.word	0x0500000f


	//   ....[171]....
        /*0878*/ 	.word	0x0500000f


	//   ....[172]....
        /*087c*/ 	.word	0x0500000f


	//   ....[173]....
        /*0880*/ 	.word	0x0500000f


	//   ....[174]....
        /*0884*/ 	.word	0x0500000f


	//   ....[175]....
        /*0888*/ 	.word	0x0500000f


	//   ....[176]....
        /*088c*/ 	.word	0x0500000f


	//   ....[177]....
        /*0890*/ 	.word	0x0500000f


	//   ....[178]....
        /*0894*/ 	.word	0x0500000f


	//   ....[179]....
        /*0898*/ 	.word	0x0500000f


	//   ....[180]....
        /*089c*/ 	.word	0x0500000f


	//   ....[181]....
        /*08a0*/ 	.word	0x0500000f


	//   ....[182]....
        /*08a4*/ 	.word	0x0500000f


	//   ....[183]....
        /*08a8*/ 	.word	0x0500000f


	//   ....[184]....
        /*08ac*/ 	.word	0x0500000f


	//   ....[185]....
        /*08b0*/ 	.word	0x0500000f


	//   ....[186]....
        /*08b4*/ 	.word	0x0500000f


	//   ....[187]....
        /*08b8*/ 	.word	0x0500000f


	//   ....[188]....
        /*08bc*/ 	.word	0x0500000f


	//   ....[189]....
        /*08c0*/ 	.word	0x0500000f


	//   ....[190]....
        /*08c4*/ 	.word	0x0500000f


	//   ....[191]....
        /*08c8*/ 	.word	0x0500000f


	//   ....[192]....
        /*08cc*/ 	.word	0x0500000f


	//   ....[193]....
        /*08d0*/ 	.word	0x0500000f


	//   ....[194]....
        /*08d4*/ 	.word	0x0500000f


	//   ....[195]....
        /*08d8*/ 	.word	0x0500000f


	//----- nvinfo : EIATTR_COOP_GROUP_INSTR_OFFSETS
	.align		4
.L_1555:
        /*08dc*/ 	.byte	0x04, 0x28
        /*08de*/ 	.short	(.L_1557 - .L_1556)


	//   ....[0]....
.L_1556:
        /*08e0*/ 	.word	0x00000070


	//   ....[1]....
        /*08e4*/ 	.word	0x000001a0


	//   ....[2]....
        /*08e8*/ 	.word	0x000001f0


	//   ....[3]....
        /*08ec*/ 	.word	0x00000420


	//   ....[4]....
        /*08f0*/ 	.word	0x00000580


	//   ....[5]....
        /*08f4*/ 	.word	0x000006a0


	//   ....[6]....
        /*08f8*/ 	.word	0x00000800


	//   ....[7]....
        /*08fc*/ 	.word	0x00006500


	//   ....[8]....
        /*0900*/ 	.word	0x00006c80


	//   ....[9]....
        /*0904*/ 	.word	0x00006c90


	//   ....[10]....
        /*0908*/ 	.word	0x00006ca0


	//   ....[11]....
        /*090c*/ 	.word	0x00006cb0


	//   ....[12]....
        /*0910*/ 	.word	0x00006fc0


	//   ....[13]....
        /*0914*/ 	.word	0x00006fd0


	//   ....[14]....
        /*0918*/ 	.word	0x00006fe0


	//   ....[15]....
        /*091c*/ 	.word	0x00006ff0


	//   ....[16]....
        /*0920*/ 	.word	0x000081c0


	//   ....[17]....
        /*0924*/ 	.word	0x000081e0


	//   ....[18]....
        /*0928*/ 	.word	0x000081f0


	//   ....[19]....
        /*092c*/ 	.word	0x00008200


	//   ....[20]....
        /*0930*/ 	.word	0x000082f0


	//   ....[21]....
        /*0934*/ 	.word	0x00008310


	//   ....[22]....
        /*0938*/ 	.word	0x000083a0


	//   ....[23]....
        /*093c*/ 	.word	0x000083d0


	//   ....[24]....
        /*0940*/ 	.word	0x000098a0


	//   ....[25]....
        /*0944*/ 	.word	0x000098d0


	//   ....[26]....
        /*0948*/ 	.word	0x00009e10


	//   ....[27]....
        /*094c*/ 	.word	0x00009f00


	//   ....[28]....
        /*0950*/ 	.word	0x0000a4e0


	//   ....[29]....
        /*0954*/ 	.word	0x0000a550


	//   ....[30]....
        /*0958*/ 	.word	0x0000b570


	//   ....[31]....
        /*095c*/ 	.word	0x0000b5b0


	//   ....[32]....
        /*0960*/ 	.word	0x0000bd60


	//   ....[33]....
        /*0964*/ 	.word	0x0000be60


	//   ....[34]....
        /*0968*/ 	.word	0x0000c850


	//   ....[35]....
        /*096c*/ 	.word	0x0000c930


	//   ....[36]....
        /*0970*/ 	.word	0x0000df50


	//   ....[37]....
        /*0974*/ 	.word	0x0000df70


	//   ....[38]....
        /*0978*/ 	.word	0x0000e8e0


	//   ....[39]....
        /*097c*/ 	.word	0x0000e990


	//   ....[40]....
        /*0980*/ 	.word	0x0000f920


	//   ....[41]....
        /*0984*/ 	.word	0x0000f950


	//   ....[42]....
        /*0988*/ 	.word	0x0000f9e0


	//   ....[43]....
        /*098c*/ 	.word	0x0000fa70


	//   ....[44]....
        /*0990*/ 	.word	0x000113f0


	//   ....[45]....
        /*0994*/ 	.word	0x00011410


	//   ....[46]....
        /*0998*/ 	.word	0x00011420


	//   ....[47]....
        /*099c*/ 	.word	0x00011430


	//   ....[48]....
        /*09a0*/ 	.word	0x00011e30


	//   ....[49]....
        /*09a4*/ 	.word	0x00011e40


	//   ....[50]....
        /*09a8*/ 	.word	0x00012040


	//   ....[51]....
        /*09ac*/ 	.word	0x00012050


	//   ....[52]....
        /*09b0*/ 	.word	0x00012210


	//   ....[53]....
        /*09b4*/ 	.word	0x00012220


	//   ....[54]....
        /*09b8*/ 	.word	0x000123e0


	//   ....[55]....
        /*09bc*/ 	.word	0x000123f0


	//   ....[56]....
        /*09c0*/ 	.word	0x00012850


	//   ....[57]....
        /*09c4*/ 	.word	0x00012860


	//   ....[58]....
        /*09c8*/ 	.word	0x00013620


	//   ....[59]....
        /*09cc*/ 	.word	0x00013630


	//   ....[60]....
        /*09d0*/ 	.word	0x00014c00


	//   ....[61]....
        /*09d4*/ 	.word	0x00014c10


	//   ....[62]....
        /*09d8*/ 	.word	0x00014de0


	//   ....[63]....
        /*09dc*/ 	.word	0x00014df0


	//   ....[64]....
        /*09e0*/ 	.word	0x00014fb0


	//   ....[65]....
        /*09e4*/ 	.word	0x00014fc0


	//   ....[66]....
        /*09e8*/ 	.word	0x00015180


	//   ....[67]....
        /*09ec*/ 	.word	0x00015190


	//   ....[68]....
        /*09f0*/ 	.word	0x000153b0


	//   ....[69]....
        /*09f4*/ 	.word	0x000155c0


	//   ....[70]....
        /*09f8*/ 	.word	0x000155f0


	//   ....[71]....
        /*09fc*/ 	.word	0x00015620


	//   ....[72]....
        /*0a00*/ 	.word	0x00015650


	//   ....[73]....
        /*0a04*/ 	.word	0x00015680


	//   ....[74]....
        /*0a08*/ 	.word	0x000156b0


	//   ....[75]....
        /*0a0c*/ 	.word	0x00015850


	//   ....[76]....
        /*0a10*/ 	.word	0x00015880


	//   ....[77]....
        /*0a14*/ 	.word	0x000158b0


	//   ....[78]....
        /*0a18*/ 	.word	0x000158e0


	//   ....[79]....
        /*0a1c*/ 	.word	0x00015910


	//   ....[80]....
        /*0a20*/ 	.word	0x00015940


	//   ....[81]....
        /*0a24*/ 	.word	0x000159e0


	//   ....[82]....
        /*0a28*/ 	.word	0x00015a10


	//   ....[83]....
        /*0a2c*/ 	.word	0x00015a20


	//   ....[84]....
        /*0a30*/ 	.word	0x00015a50


	//   ....[85]....
        /*0a34*/ 	.word	0x00016ff0


	//   ....[86]....
        /*0a38*/ 	.word	0x00018c80


	//   ....[87]....
        /*0a3c*/ 	.word	0x00019770


	//   ....[88]....
        /*0a40*/ 	.word	0x00019780


	//   ....[89]....
        /*0a44*/ 	.word	0x00019820


	//   ....[90]....
        /*0a48*/ 	.word	0x00019830


	//   ....[91]....
        /*0a4c*/ 	.word	0x000198b0


	//   ....[92]....
        /*0a50*/ 	.word	0x000198c0


	//   ....[93]....
        /*0a54*/ 	.word	0x00019940


	//   ....[94]....
        /*0a58*/ 	.word	0x00019950


	//   ....[95]....
        /*0a5c*/ 	.word	0x000199d0


	//   ....[96]....
        /*0a60*/ 	.word	0x000199e0


	//   ....[97]....
        /*0a64*/ 	.word	0x00019a60


	//   ....[98]....
        /*0a68*/ 	.word	0x00019a70


	//   ....[99]....
        /*0a6c*/ 	.word	0x00019af0


	//   ....[100]....
        /*0a70*/ 	.word	0x00019b00


	//   ....[101]....
        /*0a74*/ 	.word	0x00019b50


	//   ....[102]....
        /*0a78*/ 	.word	0x00019b70


	//   ....[103]....
        /*0a7c*/ 	.word	0x0001c6c0


	//   ....[104]....
        /*0a80*/ 	.word	0x0001c740


	//   ....[105]....
        /*0a84*/ 	.word	0x0001c770


	//   ....[106]....
        /*0a88*/ 	.word	0x0001c780


	//   ....[107]....
        /*0a8c*/ 	.word	0x0001c7b0


	//   ....[108]....
        /*0a90*/ 	.word	0x0001c7e0


	//   ....[109]....
        /*0a94*/ 	.word	0x0001c810


	//   ....[110]....
        /*0a98*/ 	.word	0x0001c840


	//   ....[111]....
        /*0a9c*/ 	.word	0x0001ca00


	//   ....[112]....
        /*0aa0*/ 	.word	0x0001ca30


	//   ....[113]....
        /*0aa4*/ 	.word	0x0001ca60


	//   ....[114]....
        /*0aa8*/ 	.word	0x0001ca90


	//   ....[115]....
        /*0aac*/ 	.word	0x0001cac0


	//   ....[116]....
        /*0ab0*/ 	.word	0x0001caf0


	//   ....[117]....
        /*0ab4*/ 	.word	0x0001cbc0


	//   ....[118]....
        /*0ab8*/ 	.word	0x0001cbe0


	//   ....[119]....
        /*0abc*/ 	.word	0x0001cbf0


	//   ....[120]....
        /*0ac0*/ 	.word	0x0001cc70


	//   ....[121]....
        /*0ac4*/ 	.word	0x0001d7a0


	//   ....[122]....
        /*0ac8*/ 	.word	0x0001dbd0


	//   ....[123]....
        /*0acc*/ 	.word	0x0001dc70


	//   ....[124]....
        /*0ad0*/ 	.word	0x0001dd00


	//   ....[125]....
        /*0ad4*/ 	.word	0x0001dd50


	//   ....[126]....
        /*0ad8*/ 	.word	0x0001dda0


	//   ....[127]....
        /*0adc*/ 	.word	0x0001de30


	//   ....[128]....
        /*0ae0*/ 	.word	0x0001dec0


	//   ....[129]....
        /*0ae4*/ 	.word	0x0001df10


	//   ....[130]....
        /*0ae8*/ 	.word	0x0001df60


	//   ....[131]....
        /*0aec*/ 	.word	0x0001e060


	//   ....[132]....
        /*0af0*/ 	.word	0x0001e110


	//   ....[133]....
        /*0af4*/ 	.word	0x0001e190


	//   ....[134]....
        /*0af8*/ 	.word	0x0001e200


	//   ....[135]....
        /*0afc*/ 	.word	0x0001e340


	//   ....[136]....
        /*0b00*/ 	.word	0x0001e440


	//   ....[137]....
        /*0b04*/ 	.word	0x0001e510


	//   ....[138]....
        /*0b08*/ 	.word	0x0001e560


	//   ....[139]....
        /*0b0c*/ 	.word	0x0001e810


	//   ....[140]....
        /*0b10*/ 	.word	0x0001e860


	//   ....[141]....
        /*0b14*/ 	.word	0x0001e8f0


	//   ....[142]....
        /*0b18*/ 	.word	0x0001e980


	//   ....[143]....
        /*0b1c*/ 	.word	0x0001ea10


	//   ....[144]....
        /*0b20*/ 	.word	0x0001eaa0


	//   ....[145]....
        /*0b24*/ 	.word	0x0001eb30


	//   ....[146]....
        /*0b28*/ 	.word	0x0001ebc0


	//   ....[147]....
        /*0b2c*/ 	.word	0x0001ec40


	//   ....[148]....
        /*0b30*/ 	.word	0x0001ec90


	//   ....[149]....
        /*0b34*/ 	.word	0x0001ed30


	//   ....[150]....
        /*0b38*/ 	.word	0x0001edc0


	//   ....[151]....
        /*0b3c*/ 	.word	0x0001ee50


	//   ....[152]....
        /*0b40*/ 	.word	0x0001eea0


	//   ....[153]....
        /*0b44*/ 	.word	0x0001ef30


	//   ....[154]....
        /*0b48*/ 	.word	0x0001efc0


	//   ....[155]....
        /*0b4c*/ 	.word	0x0001f050


	//   ....[156]....
        /*0b50*/ 	.word	0x0001f0e0


	//   ....[157]....
        /*0b54*/ 	.word	0x0001f170


	//   ....[158]....
        /*0b58*/ 	.word	0x0001f200


	//   ....[159]....
        /*0b5c*/ 	.word	0x0001f2c0


	//   ....[160]....
        /*0b60*/ 	.word	0x0001f5a0


	//   ....[161]....
        /*0b64*/ 	.word	0x0001f780


	//   ....[162]....
        /*0b68*/ 	.word	0x0001f7d0


	//   ....[163]....
        /*0b6c*/ 	.word	0x0001f830


	//   ....[164]....
        /*0b70*/ 	.word	0x0001f920


	//   ....[165]....
        /*0b74*/ 	.word	0x0001f980


	//   ....[166]....
        /*0b78*/ 	.word	0x0001fa70


	//   ....[167]....
        /*0b7c*/ 	.word	0x0001fad0


	//   ....[168]....
        /*0b80*/ 	.word	0x0001fbc0


	//   ....[169]....
        /*0b84*/ 	.word	0x0001fc20


	//   ....[170]....
        /*0b88*/ 	.word	0x0001fd10


	//   ....[171]....
        /*0b8c*/ 	.word	0x0001fd70


	//   ....[172]....
        /*0b90*/ 	.word	0x0001fe60


	//   ....[173]....
        /*0b94*/ 	.word	0x0001fec0


	//   ....[174]....
        /*0b98*/ 	.word	0x0001ff90


	//   ....[175]....
        /*0b9c*/ 	.word	0x00020010


	//   ....[176]....
        /*0ba0*/ 	.word	0x000200e0


	//   ....[177]....
        /*0ba4*/ 	.word	0x00020410


	//   ....[178]....
        /*0ba8*/ 	.word	0x000204b0


	//   ....[179]....
        /*0bac*/ 	.word	0x00020650


	//   ....[180]....
        /*0bb0*/ 	.word	0x000206d0


	//   ....[181]....
        /*0bb4*/ 	.word	0x00020750


	//   ....[182]....
        /*0bb8*/ 	.word	0x000207d0


	//   ....[183]....
        /*0bbc*/ 	.word	0x00020850


	//   ....[184]....
        /*0bc0*/ 	.word	0x000208e0


	//   ....[185]....
        /*0bc4*/ 	.word	0x00020980


	//   ....[186]....
        /*0bc8*/ 	.word	0x00020a30


	//   ....[187]....
        /*0bcc*/ 	.word	0x00020ab0


	//   ....[188]....
        /*0bd0*/ 	.word	0x00020b30


	//   ....[189]....
        /*0bd4*/ 	.word	0x00020bb0


	//   ....[190]....
        /*0bd8*/ 	.word	0x00020c40


	//   ....[191]....
        /*0bdc*/ 	.word	0x00020cc0


	//   ....[192]....
        /*0be0*/ 	.word	0x00020d70


	//   ....[193]....
        /*0be4*/ 	.word	0x00020dc0


	//   ....[194]....
        /*0be8*/ 	.word	0x00020e80


	//   ....[195]....
        /*0bec*/ 	.word	0x00020fb0


	//----- nvinfo : EIATTR_REG_RECONFIG
	.align		4
.L_1557:
        /*0bf0*/ 	.byte	0x01, 0x54
	.zero		2


	//----- nvinfo : EIATTR_SYSCALL_OFFSETS
	.align		4
        /*0bf4*/ 	.byte	0x04, 0x46
        /*0bf6*/ 	.short	(.L_1559 - .L_1558)


	//   ....[0]....
.L_1558:
        /*0bf8*/ 	.word	0x00001ed0


	//   ....[1]....
        /*0bfc*/ 	.word	0x00002020


	//   ....[2]....
        /*0c00*/ 	.word	0x000066a0


	//   ....[3]....
        /*0c04*/ 	.word	0x000069b0


	//   ....[4]....
        /*0c08*/ 	.word	0x000188a0


	//   ....[5]....
        /*0c0c*/ 	.word	0x000189f0


	//   ....[6]....
        /*0c10*/ 	.word	0x00018af0


	//   ....[7]....
        /*0c14*/ 	.word	0x00019390


	//----- nvinfo : EIATTR_MBARRIER_INSTR_OFFSETS
	.align		4
.L_1559:
        /*0c18*/ 	.byte	0x04, 0x39
        /*0c1a*/ 	.short	(.L_1561 - .L_1560)


	//   ....[0]....
.L_1560:
        /*0c1c*/ 	.word	0x000002d0
        /*0c20*/ 	.word	0x000000ff
        /*0c24*/ 	.word	0x00022800
        /*0c28*/ 	.short	0x0100
        /*0c2a*/ 	.byte	0x08
	.zero		1


	//   ....[1]....
        /*0c2c*/ 	.word	0x000002e0
        /*0c30*/ 	.word	0x000000ff
        /*0c34*/ 	.word	0x00022820
        /*0c38*/ 	.short	0x0100
        /*0c3a*/ 	.byte	0x08
	.zero		1


	//   ....[2]....
        /*0c3c*/ 	.word	0x000003d0
        /*0c40*/ 	.word	0x000000ff
        /*0c44*/ 	.word	0x00022830
        /*0c48*/ 	.short	0x0100
        /*0c4a*/ 	.byte	0x08
	.zero		1


	//   ....[3]....
        /*0c4c*/ 	.word	0x000003e0
        /*0c50*/ 	.word	0x000000ff
        /*0c54*/ 	.word	0x00022840
        /*0c58*/ 	.short	0x0100
        /*0c5a*/ 	.byte	0x08
	.zero		1


	//   ....[4]....
        /*0c5c*/ 	.word	0x000003f0
        /*0c60*/ 	.word	0x000000ff
        /*0c64*/ 	.word	0x00022838
        /*0c68*/ 	.short	0x0100
        /*0c6a*/ 	.byte	0x08
	.zero		1


	//   ....[5]....
        /*0c6c*/ 	.word	0x00000400
        /*0c70*/ 	.word	0x000000ff
        /*0c74*/ 	.word	0x00022848
        /*0c78*/ 	.short	0x0100
        /*0c7a*/ 	.byte	0x08
	.zero		1


	//   ....[6]....
        /*0c7c*/ 	.word	0x00000530
        /*0c80*/ 	.word	0x000000ff
        /*0c84*/ 	.word	0x00022850
        /*0c88*/ 	.short	0x0100
        /*0c8a*/ 	.byte	0x08
	.zero		1


	//   ....[7]....
        /*0c8c*/ 	.word	0x00000540
        /*0c90*/ 	.word	0x000000ff
        /*0c94*/ 	.word	0x00022860
        /*0c98*/ 	.short	0x0100
        /*0c9a*/ 	.byte	0x08
	.zero		1


	//   ....[8]....
        /*0c9c*/ 	.word	0x00000550
        /*0ca0*/ 	.word	0x000000ff
        /*0ca4*/ 	.word	0x00022858
        /*0ca8*/ 	.short	0x0100
        /*0caa*/ 	.byte	0x08
	.zero		1


	//   ....[9]....
        /*0cac*/ 	.word	0x00000560
        /*0cb0*/ 	.word	0x000000ff
        /*0cb4*/ 	.word	0x00022868
        /*0cb8*/ 	.short	0x0100
        /*0cba*/ 	.byte	0x08
	.zero		1


	//   ....[10]....
        /*0cbc*/ 	.word	0x00000650
        /*0cc0*/ 	.word	0x000000ff
        /*0cc4*/ 	.word	0x00022870
        /*0cc8*/ 	.short	0x0100
        /*0cca*/ 	.byte	0x06
	.zero		1


	//   ....[11]....
        /*0ccc*/ 	.word	0x00000660
        /*0cd0*/ 	.word	0x000000ff
        /*0cd4*/ 	.word	0x00022880
        /*0cd8*/ 	.short	0x0100
        /*0cda*/ 	.byte	0x06
	.zero		1


	//   ....[12]....
        /*0cdc*/ 	.word	0x00000670
        /*0ce0*/ 	.word	0x000000ff
        /*0ce4*/ 	.word	0x00022878
        /*0ce8*/ 	.short	0x0100
        /*0cea*/ 	.byte	0x06
	.zero		1


	//   ....[13]....
        /*0cec*/ 	.word	0x00000680
        /*0cf0*/ 	.word	0x000000ff
        /*0cf4*/ 	.word	0x00022888
        /*0cf8*/ 	.short	0x0100
        /*0cfa*/ 	.byte	0x06
	.zero		1


	//   ....[14]....
        /*0cfc*/ 	.word	0x000007b0
        /*0d00*/ 	.word	0x000000ff
        /*0d04*/ 	.word	0x00022890
        /*0d08*/ 	.short	0x0100
        /*0d0a*/ 	.byte	0x08
	.zero		1


	//   ....[15]....
        /*0d0c*/ 	.word	0x000007c0
        /*0d10*/ 	.word	0x000000ff
        /*0d14*/ 	.word	0x000228a0
        /*0d18*/ 	.short	0x0100
        /*0d1a*/ 	.byte	0x08
	.zero		1


	//   ....[16]....
        /*0d1c*/ 	.word	0x000007d0
        /*0d20*/ 	.word	0x000000ff
        /*0d24*/ 	.word	0x00022898
        /*0d28*/ 	.short	0x0100
        /*0d2a*/ 	.byte	0x08
	.zero		1


	//   ....[17]....
        /*0d2c*/ 	.word	0x000007e0
        /*0d30*/ 	.word	0x000000ff
        /*0d34*/ 	.word	0x000228a8
        /*0d38*/ 	.short	0x0100
        /*0d3a*/ 	.byte	0x08
	.zero		1


	//   ....[18]....
        /*0d3c*/ 	.word	0x00000910
        /*0d40*/ 	.word	0x000000ff
        /*0d44*/ 	.word	0x000228b0
        /*0d48*/ 	.short	0x0100
        /*0d4a*/ 	.byte	0x08
	.zero		1


	//   ....[19]....
        /*0d4c*/ 	.word	0x00000920
        /*0d50*/ 	.word	0x000000ff
        /*0d54*/ 	.word	0x000228c0
        /*0d58*/ 	.short	0x0100
        /*0d5a*/ 	.byte	0x08
	.zero		1


	//   ....[20]....
        /*0d5c*/ 	.word	0x00000930
        /*0d60*/ 	.word	0x000000ff
        /*0d64*/ 	.word	0x000228b8
        /*0d68*/ 	.short	0x0100
        /*0d6a*/ 	.byte	0x08
	.zero		1


	//   ....[21]....
        /*0d6c*/ 	.word	0x00000940
        /*0d70*/ 	.word	0x000000ff
        /*0d74*/ 	.word	0x000228c8
        /*0d78*/ 	.short	0x0100
        /*0d7a*/ 	.byte	0x08
	.zero		1


	//   ....[22]....
        /*0d7c*/ 	.word	0x00003260
        /*0d80*/ 	.word	0x00000060
        /*0d84*/ 	.word	0x00022890
        /*0d88*/ 	.short	0x010a
        /*0d8a*/ 	.byte	0x3f
	.zero		1


	//   ....[23]....
        /*0d8c*/ 	.word	0x000043c0
        /*0d90*/ 	.word	0x00000060
        /*0d94*/ 	.word	0x00022890
        /*0d98*/ 	.short	0x010a
        /*0d9a*/ 	.byte	0x3f
	.zero		1


	//   ....[24]....
        /*0d9c*/ 	.word	0x000053f0
        /*0da0*/ 	.word	0x00000060
        /*0da4*/ 	.word	0x00022890
        /*0da8*/ 	.short	0x010a
        /*0daa*/ 	.byte	0x3f
	.zero		1


	//   ....[25]....
        /*0dac*/ 	.word	0x00005600
        /*0db0*/ 	.word	0x00000020
        /*0db4*/ 	.word	0x00000000
        /*0db8*/ 	.short	0x0101
        /*0dba*/ 	.byte	0x3f
	.zero		1


	//   ....[26]....
        /*0dbc*/ 	.word	0x00005640
        /*0dc0*/ 	.word	0x00000060
        /*0dc4*/ 	.word	0x000228b0
        /*0dc8*/ 	.short	0x010a
        /*0dca*/ 	.byte	0x3f
	.zero		1


	//   ....[27]....
        /*0dcc*/ 	.word	0x00005c90
        /*0dd0*/ 	.word	0x00000060
        /*0dd4*/ 	.word	0x00000000
        /*0dd8*/ 	.short	0x0101
        /*0dda*/ 	.byte	0x3f
	.zero		1


	//   ....[28]....
        /*0ddc*/ 	.word	0x00006730
        /*0de0*/ 	.word	0x00000013
        /*0de4*/ 	.word	0x00022800
        /*0de8*/ 	.short	0x010a
        /*0dea*/ 	.byte	0x3f
	.zero		1


	//   ....[29]....
        /*0dec*/ 	.word	0x00006780
        /*0df0*/ 	.word	0x00000013
        /*0df4*/ 	.word	0x00022800
        /*0df8*/ 	.short	0x010a
        /*0dfa*/ 	.byte	0x3f
	.zero		1


	//   ....[30]....
        /*0dfc*/ 	.word	0x00007220
        /*0e00*/ 	.word	0x00000013
        /*0e04*/ 	.word	0x00022800
        /*0e08*/ 	.short	0x010a
        /*0e0a*/ 	.byte	0x3f
	.zero		1


	//   ....[31]....
        /*0e0c*/ 	.word	0x00008630
        /*0e10*/ 	.word	0x00000013
        /*0e14*/ 	.word	0x00022800
        /*0e18*/ 	.short	0x010a
        /*0e1a*/ 	.byte	0x3f
	.zero		1


	//   ....[32]....
        /*0e1c*/ 	.word	0x00009470
        /*0e20*/ 	.word	0x00000014
        /*0e24*/ 	.word	0x00022830
        /*0e28*/ 	.short	0x010a
        /*0e2a*/ 	.byte	0x3f
	.zero		1


	//   ....[33]....
        /*0e2c*/ 	.word	0x00009510
        /*0e30*/ 	.word	0x00000014
        /*0e34*/ 	.word	0x00022830
        /*0e38*/ 	.short	0x010a
        /*0e3a*/ 	.byte	0x3f
	.zero		1


	//   ....[34]....
        /*0e3c*/ 	.word	0x0000a950
        /*0e40*/ 	.word	0x00000003
        /*0e44*/ 	.word	0x00000000
        /*0e48*/ 	.short	0x0101
        /*0e4a*/ 	.byte	0x3f
	.zero		1


	//   ....[35]....
        /*0e4c*/ 	.word	0x0000adf0
        /*0e50*/ 	.word	0x00000014
        /*0e54*/ 	.word	0x00022850
        /*0e58*/ 	.short	0x010a
        /*0e5a*/ 	.byte	0x3f
	.zero		1


	//   ....[36]....
        /*0e5c*/ 	.word	0x0000ae40
        /*0e60*/ 	.word	0x00000014
        /*0e64*/ 	.word	0x00022850
        /*0e68*/ 	.short	0x010a
        /*0e6a*/ 	.byte	0x3f
	.zero		1


	//   ....[37]....
        /*0e6c*/ 	.word	0x0000b290
        /*0e70*/ 	.word	0x00000014
        /*0e74*/ 	.word	0x00000000
        /*0e78*/ 	.short	0x0101
        /*0e7a*/ 	.byte	0x3f
	.zero		1


	//   ....[38]....
        /*0e7c*/ 	.word	0x0000b3c0
        /*0e80*/ 	.word	0x000000c8
        /*0e84*/ 	.word	0x00022830
        /*0e88*/ 	.short	0x010a
        /*0e8a*/ 	.byte	0x3f
	.zero		1


	//   ....[39]....
        /*0e8c*/ 	.word	0x0000b470
        /*0e90*/ 	.word	0x000000c8
        /*0e94*/ 	.word	0x00022830
        /*0e98*/ 	.short	0x010a
        /*0e9a*/ 	.byte	0x3f
	.zero		1


	//   ....[40]....
        /*0e9c*/ 	.word	0x0000cc40
        /*0ea0*/ 	.word	0x00000099
        /*0ea4*/ 	.word	0x00000000
        /*0ea8*/ 	.short	0x0101
        /*0eaa*/ 	.byte	0x3f
	.zero		1


	//   ....[41]....
        /*0eac*/ 	.word	0x0000d5e0
        /*0eb0*/ 	.word	0x000000c8
        /*0eb4*/ 	.word	0x00022850
        /*0eb8*/ 	.short	0x010a
        /*0eba*/ 	.byte	0x3f
	.zero		1


	//   ....[42]....
        /*0ebc*/ 	.word	0x0000d630
        /*0ec0*/ 	.word	0x000000c8
        /*0ec4*/ 	.word	0x00022850
        /*0ec8*/ 	.short	0x010a
        /*0eca*/ 	.byte	0x3f
	.zero		1


	//   ....[43]....
        /*0ecc*/ 	.word	0x0000da00
        /*0ed0*/ 	.word	0x000000c8
        /*0ed4*/ 	.word	0x00000000
        /*0ed8*/ 	.short	0x0101
        /*0eda*/ 	.byte	0x3f
	.zero		1


	//   ....[44]....
        /*0edc*/ 	.word	0x0000db00
        /*0ee0*/ 	.word	0x00000014
        /*0ee4*/ 	.word	0x00022830
        /*0ee8*/ 	.short	0x010a
        /*0eea*/ 	.byte	0x3f
	.zero		1


	//   ....[45]....
        /*0eec*/ 	.word	0x0000db60
        /*0ef0*/ 	.word	0x00000014
        /*0ef4*/ 	.word	0x00022830
        /*0ef8*/ 	.short	0x010a
        /*0efa*/ 	.byte	0x3f
	.zero		1


	//   ....[46]....
        /*0efc*/ 	.word	0x0000eca0
        /*0f00*/ 	.word	0x0000009a
        /*0f04*/ 	.word	0x00000000
        /*0f08*/ 	.short	0x0101
        /*0f0a*/ 	.byte	0x3f
	.zero		1


	//   ....[47]....
        /*0f0c*/ 	.word	0x0000f4d0
        /*0f10*/ 	.word	0x00000014
        /*0f14*/ 	.word	0x00022850
        /*0f18*/ 	.short	0x010a
        /*0f1a*/ 	.byte	0x3f
	.zero		1


	//   ....[48]....
        /*0f1c*/ 	.word	0x0000f520
        /*0f20*/ 	.word	0x00000014
        /*0f24*/ 	.word	0x00022850
        /*0f28*/ 	.short	0x010a
        /*0f2a*/ 	.byte	0x3f
	.zero		1


	//   ....[49]....
        /*0f2c*/ 	.word	0x0000f8f0
        /*0f30*/ 	.word	0x00000014
        /*0f34*/ 	.word	0x00000000
        /*0f38*/ 	.short	0x0101
        /*0f3a*/ 	.byte	0x3f
	.zero		1


	//   ....[50]....
        /*0f3c*/ 	.word	0x00011e00
        /*0f40*/ 	.word	0x00000000
        /*0f44*/ 	.word	0x00000000
        /*0f48*/ 	.short	0x0101
        /*0f4a*/ 	.byte	0x3f
	.zero		1


	//   ....[51]....
        /*0f4c*/ 	.word	0x000127b0
        /*0f50*/ 	.word	0x00000000
        /*0f54*/ 	.word	0x00000000
        /*0f58*/ 	.short	0x0101
        /*0f5a*/ 	.byte	0x3f
	.zero		1


	//   ....[52]....
        /*0f5c*/ 	.word	0x000170d0
        /*0f60*/ 	.word	0x00000013
        /*0f64*/ 	.word	0x00022820
        /*0f68*/ 	.short	0x010a
        /*0f6a*/ 	.byte	0x3f
	.zero		1


	//   ....[53]....
        /*0f6c*/ 	.word	0x000171a0
        /*0f70*/ 	.word	0x00000004
        /*0f74*/ 	.word	0x000228a0
        /*0f78*/ 	.short	0x010a
        /*0f7a*/ 	.byte	0x3f
	.zero		1


	//   ....[54]....
        /*0f7c*/ 	.word	0x000173e0
        /*0f80*/ 	.word	0x00000004
        /*0f84*/ 	.word	0x000228c0
        /*0f88*/ 	.short	0x010a
        /*0f8a*/ 	.byte	0x3f
	.zero		1


	//   ....[55]....
        /*0f8c*/ 	.word	0x00017a80
        /*0f90*/ 	.word	0x00000005
        /*0f94*/ 	.word	0x000228a0
        /*0f98*/ 	.short	0x010a
        /*0f9a*/ 	.byte	0x3f
	.zero		1


	//   ....[56]....
        /*0f9c*/ 	.word	0x00017cb0
        /*0fa0*/ 	.word	0x00000005
        /*0fa4*/ 	.word	0x000228c0
        /*0fa8*/ 	.short	0x010a
        /*0faa*/ 	.byte	0x3f
	.zero		1


	//   ....[57]....
        /*0fac*/ 	.word	0x00018ee0
        /*0fb0*/ 	.word	0x00000000
        /*0fb4*/ 	.word	0x00022840
        /*0fb8*/ 	.short	0x010a
        /*0fba*/ 	.byte	0x3f
	.zero		1


	//   ....[58]....
        /*0fbc*/ 	.word	0x00019c10
        /*0fc0*/ 	.word	0x00000013
        /*0fc4*/ 	.word	0x00022800
        /*0fc8*/ 	.short	0x0107
        /*0fca*/ 	.byte	0x3f
	.zero		1


	//   ....[59]....
        /*0fcc*/ 	.word	0x00019d00
        /*0fd0*/ 	.word	0x00000013
        /*0fd4*/ 	.word	0x00022800
        /*0fd8*/ 	.short	0x0101
        /*0fda*/ 	.byte	0x3f
	.zero		1


	//   ....[60]....
        /*0fdc*/ 	.word	0x00019d20
        /*0fe0*/ 	.word	0x00000013
        /*0fe4*/ 	.word	0x00022820
        /*0fe8*/ 	.short	0x010a
        /*0fea*/ 	.byte	0x3f
	.zero		1


	//   ....[61]....
        /*0fec*/ 	.word	0x00019e00
        /*0ff0*/ 	.word	0x00000002
        /*0ff4*/ 	.word	0x00022860
        /*0ff8*/ 	.short	0x010a
        /*0ffa*/ 	.byte	0x3f
	.zero		1


	//   ....[62]....
        /*0ffc*/ 	.word	0x0001a6d0
        /*1000*/ 	.word	0x00000002
        /*1004*/ 	.word	0x00022840
        /*1008*/ 	.short	0x010a
        /*100a*/ 	.byte	0x3f
	.zero		1


	//   ....[63]....
        /*100c*/ 	.word	0x0001a930
        /*1010*/ 	.word	0x00000002
        /*1014*/ 	.word	0x00022860
        /*1018*/ 	.short	0x010a
        /*101a*/ 	.byte	0x3f
	.zero		1


	//   ....[64]....
        /*101c*/ 	.word	0x0001b130
        /*1020*/ 	.word	0x00000003
        /*1024*/ 	.word	0x00022840
        /*1028*/ 	.short	0x010a
        /*102a*/ 	.byte	0x3f
	.zero		1


	//   ....[65]....
        /*102c*/ 	.word	0x0001b380
        /*1030*/ 	.word	0x00000003
        /*1034*/ 	.word	0x00022860
        /*1038*/ 	.short	0x010a
        /*103a*/ 	.byte	0x3f
	.zero		1


	//   ....[66]....
        /*103c*/ 	.word	0x0001bb00
        /*1040*/ 	.word	0x00000003
        /*1044*/ 	.word	0x00022840
        /*1048*/ 	.short	0x010a
        /*104a*/ 	.byte	0x3f
	.zero		1


	//   ....[67]....
        /*104c*/ 	.word	0x0001bd60
        /*1050*/ 	.word	0x00000003
        /*1054*/ 	.word	0x00022860
        /*1058*/ 	.short	0x010a
        /*105a*/ 	.byte	0x3f
	.zero		1


	//   ....[68]....
        /*105c*/ 	.word	0x0001d720
        /*1060*/ 	.word	0x00000000
        /*1064*/ 	.word	0x00022820
        /*1068*/ 	.short	0x010a
        /*106a*/ 	.byte	0x3f
	.zero		1


	//   ....[69]....
        /*106c*/ 	.word	0x0001d8d0
        /*1070*/ 	.word	0x00000006
        /*1074*/ 	.word	0x00000000
        /*1078*/ 	.short	0x010a
        /*107a*/ 	.byte	0x3f
	.zero		1


	//   ....[70]....
        /*107c*/ 	.word	0x0001d940
        /*1080*/ 	.word	0x00000007
        /*1084*/ 	.word	0x00000000
        /*1088*/ 	.short	0x010a
        /*108a*/ 	.byte	0x3f
	.zero		1


	//   ....[71]....
        /*108c*/ 	.word	0x0001d9b0
        /*1090*/ 	.word	0x00000004
        /*1094*/ 	.word	0x00000000
        /*1098*/ 	.short	0x010a
        /*109a*/ 	.byte	0x3f
	.zero		1


	//   ....[72]....
        /*109c*/ 	.word	0x0001d9e0
        /*10a0*/ 	.word	0x00000003
        /*10a4*/ 	.word	0x00000000
        /*10a8*/ 	.short	0x010a
        /*10aa*/ 	.byte	0x3f
	.zero		1


	//   ....[73]....
        /*10ac*/ 	.word	0x0001da40
        /*10b0*/ 	.word	0x00000060
        /*10b4*/ 	.word	0x00022890
        /*10b8*/ 	.short	0x010a
        /*10ba*/ 	.byte	0x3f
	.zero		1


	//   ....[74]....
        /*10bc*/ 	.word	0x0001da90
        /*10c0*/ 	.word	0x00000060
        /*10c4*/ 	.word	0x00022890
        /*10c8*/ 	.short	0x010a
        /*10ca*/ 	.byte	0x3f
	.zero		1


	//   ....[75]....
        /*10cc*/ 	.word	0x0001dae0
        /*10d0*/ 	.word	0x00000060
        /*10d4*/ 	.word	0x00022890
        /*10d8*/ 	.short	0x010a
        /*10da*/ 	.byte	0x3f
	.zero		1


	//   ....[76]....
        /*10dc*/ 	.word	0x0001db30
        /*10e0*/ 	.word	0x00000060
        /*10e4*/ 	.word	0x000228b0
        /*10e8*/ 	.short	0x010a
        /*10ea*/ 	.byte	0x3f
	.zero		1


	//   ....[77]....
        /*10ec*/ 	.word	0x0001dfa0
        /*10f0*/ 	.word	0x00000013
        /*10f4*/ 	.word	0x00022800
        /*10f8*/ 	.short	0x010a
        /*10fa*/ 	.byte	0x3f
	.zero		1


	//   ....[78]....
        /*10fc*/ 	.word	0x0001e590
        /*1100*/ 	.word	0x00000013
        /*1104*/ 	.word	0x00022800
        /*1108*/ 	.short	0x010a
        /*110a*/ 	.byte	0x3f
	.zero		1


	//   ....[79]....
        /*110c*/ 	.word	0x0001e5e0
        /*1110*/ 	.word	0x00000014
        /*1114*/ 	.word	0x00022830
        /*1118*/ 	.short	0x010a
        /*111a*/ 	.byte	0x3f
	.zero		1


	//   ....[80]....
        /*111c*/ 	.word	0x0001e630
        /*1120*/ 	.word	0x00000014
        /*1124*/ 	.word	0x00022850
        /*1128*/ 	.short	0x010a
        /*112a*/ 	.byte	0x3f
	.zero		1


	//   ....[81]....
        /*112c*/ 	.word	0x0001e680
        /*1130*/ 	.word	0x000000c8
        /*1134*/ 	.word	0x00022830
        /*1138*/ 	.short	0x010a
        /*113a*/ 	.byte	0x3f
	.zero		1


	//   ....[82]....
        /*113c*/ 	.word	0x0001e6d0
        /*1140*/ 	.word	0x000000c8
        /*1144*/ 	.word	0x00022850
        /*1148*/ 	.short	0x010a
        /*114a*/ 	.byte	0x3f
	.zero		1


	//   ....[83]....
        /*114c*/ 	.word	0x0001e720
        /*1150*/ 	.word	0x00000014
        /*1154*/ 	.word	0x00022830
        /*1158*/ 	.short	0x010a
        /*115a*/ 	.byte	0x3f
	.zero		1


	//   ....[84]....
        /*115c*/ 	.word	0x0001e770
        /*1160*/ 	.word	0x00000014
        /*1164*/ 	.word	0x00022850
        /*1168*/ 	.short	0x010a
        /*116a*/ 	.byte	0x3f
	.zero		1


	//   ....[85]....
        /*116c*/ 	.word	0x0001f380
        /*1170*/ 	.word	0x00000013
        /*1174*/ 	.word	0x00022820
        /*1178*/ 	.short	0x010a
        /*117a*/ 	.byte	0x3f
	.zero		1


	//   ....[86]....
        /*117c*/ 	.word	0x0001f3d0
        /*1180*/ 	.word	0x00000004
        /*1184*/ 	.word	0x000228a0
        /*1188*/ 	.short	0x010a
        /*118a*/ 	.byte	0x3f
	.zero		1


	//   ....[87]....
        /*118c*/ 	.word	0x0001f420
        /*1190*/ 	.word	0x00000004
        /*1194*/ 	.word	0x000228c0
        /*1198*/ 	.short	0x010a
        /*119a*/ 	.byte	0x3f
	.zero		1


	//   ....[88]....
        /*119c*/ 	.word	0x0001f470
        /*11a0*/ 	.word	0x00000005
        /*11a4*/ 	.word	0x000228a0
        /*11a8*/ 	.short	0x010a
        /*11aa*/ 	.byte	0x3f
	.zero		1


	//   ....[89]....
        /*11ac*/ 	.word	0x0001f4c0
        /*11b0*/ 	.word	0x00000005
        /*11b4*/ 	.word	0x000228c0
        /*11b8*/ 	.short	0x010a
        /*11ba*/ 	.byte	0x3f
	.zero		1


	//   ....[90]....
        /*11bc*/ 	.word	0x0001f660
        /*11c0*/ 	.word	0x00000000
        /*11c4*/ 	.word	0x00022840
        /*11c8*/ 	.short	0x010a
        /*11ca*/ 	.byte	0x3f
	.zero		1


	//   ....[91]....
        /*11cc*/ 	.word	0x00020120
        /*11d0*/ 	.word	0x00000013
        /*11d4*/ 	.word	0x00022820
        /*11d8*/ 	.short	0x010a
        /*11da*/ 	.byte	0x3f
	.zero		1


	//   ....[92]....
        /*11dc*/ 	.word	0x00020170
        /*11e0*/ 	.word	0x00000002
        /*11e4*/ 	.word	0x00022860
        /*11e8*/ 	.short	0x010a
        /*11ea*/ 	.byte	0x3f
	.zero		1


	//   ....[93]....
        /*11ec*/ 	.word	0x000201c0
        /*11f0*/ 	.word	0x00000002
        /*11f4*/ 	.word	0x00022840
        /*11f8*/ 	.short	0x010a
        /*11fa*/ 	.byte	0x3f
	.zero		1


	//   ....[94]....
        /*11fc*/ 	.word	0x00020210
        /*1200*/ 	.word	0x00000002
        /*1204*/ 	.word	0x00022860
        /*1208*/ 	.short	0x010a
        /*120a*/ 	.byte	0x3f
	.zero		1


	//   ....[95]....
        /*120c*/ 	.word	0x00020260
        /*1210*/ 	.word	0x00000003
        /*1214*/ 	.word	0x00022840
        /*1218*/ 	.short	0x010a
        /*121a*/ 	.byte	0x3f
	.zero		1


	//   ....[96]....
        /*121c*/ 	.word	0x000202b0
        /*1220*/ 	.word	0x00000003
        /*1224*/ 	.word	0x00022860
        /*1228*/ 	.short	0x010a
        /*122a*/ 	.byte	0x3f
	.zero		1


	//   ....[97]....
        /*122c*/ 	.word	0x00020300
        /*1230*/ 	.word	0x00000003
        /*1234*/ 	.word	0x00022840
        /*1238*/ 	.short	0x010a
        /*123a*/ 	.byte	0x3f
	.zero		1


	//   ....[98]....
        /*123c*/ 	.word	0x00020350
        /*1240*/ 	.word	0x00000003
        /*1244*/ 	.word	0x00022860
        /*1248*/ 	.short	0x010a
        /*124a*/ 	.byte	0x3f
	.zero		1


	//   ....[99]....
        /*124c*/ 	.word	0x00020ed0
        /*1250*/ 	.word	0x00000000
        /*1254*/ 	.word	0x00022820
        /*1258*/ 	.short	0x010a
        /*125a*/ 	.byte	0x3f
	.zero		1


	//   ....[100]....
        /*125c*/ 	.word	0x00021070
        /*1260*/ 	.word	0x00000006
        /*1264*/ 	.word	0x00000000
        /*1268*/ 	.short	0x010a
        /*126a*/ 	.byte	0x3f
	.zero		1


	//   ....[101]....
        /*126c*/ 	.word	0x000210c0
        /*1270*/ 	.word	0x00000007
        /*1274*/ 	.word	0x00000000
        /*1278*/ 	.short	0x010a
        /*127a*/ 	.byte	0x3f
	.zero		1


	//   ....[102]....
        /*127c*/ 	.word	0x00021110
        /*1280*/ 	.word	0x00000004
        /*1284*/ 	.word	0x00000000
        /*1288*/ 	.short	0x010a
        /*128a*/ 	.byte	0x3f
	.zero		1


	//----- nvinfo : EIATTR_NUM_MBARRIERS
	.align		4
.L_1561:
        /*128c*/ 	.byte	0x03, 0x38
        /*128e*/ 	.short	0x0016


	//----- nvinfo : EIATTR_EXIT_INSTR_OFFSETS
	.align		4
        /*1290*/ 	.byte	0x04, 0x1c
        /*1292*/ 	.short	(.L_1563 - .L_1562)


	//   ....[0]....
.L_1562:
        /*1294*/ 	.word	0x0001da30


	//----- nvinfo : EIATTR_MAX_THREADS
	.align		4
.L_1563:
        /*1298*/ 	.byte	0x04, 0x05
        /*129a*/ 	.short	(.L_1565 - .L_1564)
.L_1564:
        /*129c*/ 	.word	0x00000180
        /*12a0*/ 	.word	0x00000001
        /*12a4*/ 	.word	0x00000001


	//----- nvinfo : EIATTR_CRS_STACK_SIZE
	.align		4
.L_1565:
        /*12a8*/ 	.byte	0x04, 0x1e
        /*12aa*/ 	.short	(.L_1567 - .L_1566)
.L_1566:
        /*12ac*/ 	.word	0x00000000


	//----- nvinfo : EIATTR_CBANK_PARAM_SIZE
	.align		4
.L_1567:
        /*12b0*/ 	.byte	0x03, 0x19
        /*12b2*/ 	.short	0x0af0


	//----- nvinfo : EIATTR_PARAM_CBANK
	.align		4
        /*12b4*/ 	.byte	0x04, 0x0a
        /*12b6*/ 	.short	(.L_1569 - .L_1568)
	.align		4
.L_1568:
        /*12b8*/ 	.word	index@(.nv.constant0._ZN7cutlass13device_kernelIN5flash11enable_sm90INS1_16FlashAttnFwdSm90INS1_25CollectiveMainloopFwdSm90ILi2EN4cute5tupleIJNS5_1CILi1EEES8_S8_EEENS6_IJNS7_ILi128EEENS7_ILi96EEENS7_ILi64EEEEEELi256ENS_6half_tEfNS_4arch4Sm90ELb1ELb0ELb0ELb1ELb0ELb1ELb0ELb1ELb0ELb1ELb1ELb0EEENS1_21CollectiveEpilogueFwdINS6_IJSA_NS7_ILi256EEESB_EEES9_SE_SG_Li256ELb1ELb1ELb1ELb0EEENS1_36VarlenDynamicPersistentTileSchedulerILi128ELi96ELi256ELi128ELb1ELb1ELb1ELb1ELb1ELb1EEEEEEEEEvNT_6ParamsE)
        /*12bc*/ 	.short	0x0210
        /*12be*/ 	.short	0x0af0


	//----- nvinfo : EIATTR_SW_WAR
	.align		4
.L_1569:
        /*12c0*/ 	.byte	0x04, 0x36
        /*12c2*/ 	.short	(.L_1571 - .L_1570)
.L_1570:
        /*12c4*/ 	.word	0x00000008
.L_1571:


//--------------------- .nv.info._ZN7cutlass13device_kernelIN5flash11enable_sm90INS1_16FlashAttnFwdSm90INS1_25CollectiveMainloopFwdSm90ILi2EN4cute5tupleIJNS5_1CILi1EEES8_S8_EEENS6_IJNS7_ILi128EEENS7_ILi96EEENS7_ILi64EEEEEELi256ENS_6half_tEfNS_4arch4Sm90ELb1ELb0ELb0ELb1ELb0ELb0ELb1ELb1ELb0ELb1ELb1ELb0EEENS1_21CollectiveEpilogueFwdINS6_IJSA_NS7_ILi256EEESB_EEES9_SE_SG_Li256ELb1ELb1ELb1ELb0EEENS1_36VarlenDynamicPersistentTileSchedulerILi128ELi96ELi256ELi128ELb1ELb1ELb1ELb1ELb1ELb1EEEEEEEEEvNT_6ParamsE --------------------------
	.section	.nv.info._ZN7cutlass13device_kernelIN5flash11enable_sm90INS1_16FlashAttnFwdSm90INS1_25CollectiveMainloopFwdSm90ILi2EN4cute5tupleIJNS5_1CILi1EEES8_S8_EEENS6_IJNS7_ILi128EEENS7_ILi96EEENS7_ILi64EEEEEELi256ENS_6half_tEfNS_4arch4Sm90ELb1ELb0ELb0ELb1ELb0ELb0ELb1ELb1ELb0ELb1ELb1ELb0EEENS1_21CollectiveEpilogueFwdINS6_IJSA_NS7_ILi256EEESB_EEES9_SE_SG_Li256ELb1ELb1ELb1ELb0EEENS1_36VarlenDynamicPersistentTileSchedulerILi128ELi96ELi256ELi128ELb1ELb1ELb1ELb1ELb1ELb1EEEEEEEEEvNT_6ParamsE,"",@"SHT_CUDA_INFO"
	.sectionflags	@""
	.align	4


	//----- nvinfo : EIATTR_CUDA_API_VERSION
	.align		4
        /*0000*/ 	.byte	0x04, 0x37
        /*0002*/ 	.short	(.L_1573 - .L_1572)
.L_1572:
        /*0004*/ 	.word	0x00000082


	//----- nvinfo : EIATTR_KPARAM_INFO
	.align		4
.L_1573:
        /*0008*/ 	.byte	0x04, 0x17
        /*000a*/ 	.short	(.L_1575 - .L_1574)
.L_1574:
        /*000c*/ 	.word	0x00000000
        /*0010*/ 	.short	0x0000
        /*0012*/ 	.short	0x0070
        /*0014*/ 	.byte	0x00, 0xf0, 0x01, 0x2e


	//----- nvinfo : EIATTR_SPARSE_MMA_MASK
	.align		4
.L_1575:
        /*0018*/ 	.byte	0x03, 0x50
        /*001a*/ 	.short	0x0000


	//----- nvinfo : EIATTR_MAXREG_COUNT
	.align		4
        /*001c*/ 	.byte	0x03, 0x1b
        /*001e*/ 	.short	0x00a8


	//----- nvinfo : EIATTR_NUM_BARRIERS
	.align		4
        /*0020*/ 	.byte	0x02, 0x4c
        /*0022*/ 	.byte	0x10
	.zero		1


	//----- nvinfo : EIATTR_EXTERNS
	.align		4
        /*0024*/ 	.byte	0x04, 0x0f
        /*0026*/ 	.short	(.L_1577 - .L_1576)


	//   ....[0]....
	.align		4
.L_1576:
        /*0028*/ 	.word	index@(__assertfail)


	//----- nvinfo : EIATTR_ANNOTATIONS
	.align		4
.L_1577:
        /*002c*/ 	.byte	0x04, 0x55
        /*002e*/ 	.short	(.L_1579 - .L_1578)


	//   ....[0]....
.L_1578:
        /* <DEDUP_REMOVED lines=100> */


	//----- nvinfo : EIATTR_MERCURY_ISA_VERSION
	.align		4
.L_1579:
        /*0658*/ 	.byte	0x03, 0x5f
        /*065a*/ 	.short	0x0101


	//----- nvinfo : EIATTR_UNUSED_LOAD_BYTE_OFFSET
	.align		4
        /*065c*/ 	.byte	0x04, 0x44
        /*065e*/ 	.short	(.L_1581 - .L_1580)


	//   ....[0]....
.L_1580:
        /*0660*/ 	.word	0x00000a50
        /*0664*/ 	.word	0x0000fff0


	//   ....[1]....
        /*0668*/ 	.word	0x00009ec0
        /*066c*/ 	.word	0x0000fff0


	//----- nvinfo : EIATTR_INT_WARP_WIDE_INSTR_OFFSETS
	.align		4
.L_1581:
        /*0670*/ 	.byte	0x04, 0x31
        /*0672*/ 	.short	(.L_1583 - .L_1582)


	//   ....[0]....
.L_1582:
        /*0674*/ 	.word	0x00000120


	//   ....[1]....
        /*0678*/ 	.word	0x00000160


	//   ....[2]....
        /*067c*/ 	.word	0x000001d0


	//   ....[3]....
        /*0680*/ 	.word	0x00000240


	//   ....[4]....
        /*0684*/ 	.word	0x00010120


	//   ....[5]....
        /*0688*/ 	.word	0x000101b0


	//   ....[6]....
        /*068c*/ 	.word	0x00014a90


	//   ....[7]....
        /*0690*/ 	.word	0x00014b20


	//----- nvinfo : EIATTR_COOP_GROUP_MASK_REGIDS
	.align		4
.L_1583:
        /*0694*/ 	.byte	0x04, 0x29
        /*0696*/ 	.short	(.L_1585 - .L_1584)


	//   ....[0]....
.L_1584:
        /*0698*/ 	.word	0xffffffff


	//   ....[1]....
        /*069c*/ 	.word	0xffffffff


	//   ....[2]....
        /*06a0*/ 	.word	0xffffffff


	//   ....[3]....
        /*06a4*/ 	.word	0xffffffff


	//   ....[4]....
        /*06a8*/ 	.word	0xffffffff


	//   ....[5]....
        /*06ac*/ 	.word	0xffffffff


	//   ....[6]....
        /*06b0*/ 	.word	0xffffffff


	//   ....[7]....
        /*06b4*/ 	.word	0xffffffff


	//   ....[8]....
        /*06b8*/ 	.word	0xffffffff


	//   ....[9]....
        /*06bc*/ 	.word	0xffffffff


	//   ....[10]....
        /*06c0*/ 	.word	0xffffffff


	//   ....[11]....
        /*06c4*/ 	.word	0xffffffff


	//   ....[12]....
        /*06c8*/ 	.word	0xffffffff


	//   ....[13]....
        /*06cc*/ 	.word	0xffffffff


	//   ....[14]....
        /*06d0*/ 	.word	0xffffffff


	//   ....[15]....
        /*06d4*/ 	.word	0xffffffff


	//   ....[16]....
        /*06d8*/ 	.word	0xffffffff


	//   ....[17]....
        /*06dc*/ 	.word	0xffffffff


	//   ....[18]....
        /*06e0*/ 	.word	0xffffffff


	//   ....[19]....
        /*06e4*/ 	.word	0xffffffff


	//   ....[20]....
        /*06e8*/ 	.word	0xffffffff


	//   ....[21]....
        /*06ec*/ 	.word	0xffffffff


	//   ....[22]....
        /*06f0*/ 	.word	0xffffffff


	//   ....[23]....
        /*06f4*/ 	.word	0xffffffff


	//   ....[24]....
        /*06f8*/ 	.word	0xffffffff


	//   ....[25]....
        /*06fc*/ 	.word	0xffffffff


	//   ....[26]....
        /*0700*/ 	.word	0xffffffff


	//   ....[27]....
        /*0704*/ 	.word	0xffffffff


	//   ....[28]....
        /*0708*/ 	.word	0xffffffff


	//   ....[29]....
        /*070c*/ 	.word	0xffffffff


	//   ....[30]....
        /*0710*/ 	.word	0xffffffff


	//   ....[31]....
        /*0714*/ 	.word	0xffffffff


	//   ....[32]....
        /*0718*/ 	.word	0xffffffff


	//   ....[33]....
        /*071c*/ 	.word	0xffffffff


	//   ....[34]....
        /*0720*/ 	.word	0xffffffff


	//   ....[35]....
        /*0724*/ 	.word	0xffffffff


	//   ....[36]....
        /*0728*/ 	.word	0xffffffff


	//   ....[37]....
        /*072c*/ 	.word	0xffffffff


	//   ....[38]....
        /*0730*/ 	.word	0xffffffff


	//   ....[39]....
        /*0734*/ 	.word	0xffffffff


	//   ....[40]....
        /*0738*/ 	.word	0xffffffff


	//   ....[41]....
        /*073c*/ 	.word	0xffffffff


	//   ....[42]....
        /*0740*/ 	.word	0xffffffff


	//   ....[43]....
        /*0744*/ 	.word	0xffffffff


	//   ....[44]....
        /*0748*/ 	.word	0xffffffff


	//   ....[45]....
        /*074c*/ 	.word	0xffffffff


	//   ....[46]....
        /*0750*/ 	.word	0xffffffff


	//   ....[47]....
        /*0754*/ 	.word	0xffffffff


	//   ....[48]....
        /*0758*/ 	.word	0xffffffff


	//   ....[49]....
        /*075c*/ 	.word	0xffffffff


	//   ....[50]....
        /*0760*/ 	.word	0xffffffff


	//   ....[51]....
        /*0764*/ 	.word	0xffffffff


	//   ....[52]....
        /*0768*/ 	.word	0xffffffff


	//   ....[53]....
        /*076c*/ 	.word	0xffffffff


	//   ....[54]....
        /*0770*/ 	.word	0xffffffff


	//   ....[55]....
        /*0774*/ 	.word	0xffffffff


	//   ....[56]....
        /*0778*/ 	.word	0xffffffff


	//   ....[57]....
        /*077c*/ 	.word	0xffffffff


	//   ....[58]....
        /*0780*/ 	.word	0xffffffff


	//   ....[59]....
        /*0784*/ 	.word	0xffffffff


	//   ....[60]....
        /*0788*/ 	.word	0xffffffff


	//   ....[61]....
        /*078c*/ 	.word	0xffffffff


	//   ....[62]....
        /*0790*/ 	.word	0xffffffff


	//   ....[63]....
        /*0794*/ 	.word	0xffffffff


	//   ....[64]....
        /*0798*/ 	.word	0xffffffff


	//   ....[65]....
        /*079c*/ 	.word	0xffffffff


	//   ....[66]....
        /*07a0*/ 	.word	0xffffffff


	//   ....[67]....
        /*07a4*/ 	.word	0xffffffff


	//   ....[68]....
        /*07a8*/ 	.word	0xffffffff


	//   ....[69]....
        /*07ac*/ 	.word	0xffffffff


	//   ....[70]....
        /*07b0*/ 	.word	0xffffffff


	//   ....[71]....
        /*07b4*/ 	.word	0xffffffff


	//   ....[72]....
        /*07b8*/ 	.word	0xffffffff


	//   ....[73]....
        /*07bc*/ 	.word	0xffffffff


	//   ....[74]....
        /*07c0*/ 	.word	0xffffffff


	//   ....[75]....
        /*07c4*/ 	.word	0xffffffff


	//   ....[76]....
        /*07c8*/ 	.word	0xffffffff


	//   ....[77]....
        /*07cc*/ 	.word	0xffffffff


	//   ....[78]....
        /*07d0*/ 	.word	0xffffffff


	//   ....[79]....
        /*07d4*/ 	.word	0xffffffff


	//   ....[80]....
        /*07d8*/ 	.word	0xffffffff


	//   ....[81]....
        /*07dc*/ 	.word	0xffffffff


	//   ....[82]....
        /*07e0*/ 	.word	0xffffffff


	//   ....[83]....
        /*07e4*/ 	.word	0xffffffff


	//   ....[84]....
        /*07e8*/ 	.word	0xffffffff


	//   ....[85]....
        /*07ec*/ 	.word	0xffffffff


	//   ....[86]....
        /*07f0*/ 	.word	0xffffffff


	//   ....[87]....
        /*07f4*/ 	.word	0xffffffff


	//   ....[88]....
        /*07f8*/ 	.word	0xffffffff


	//   ....[89]....
        /*07fc*/ 	.word	0xffffffff


	//   ....[90]....
        /*0800*/ 	.word	0xffffffff


	//   ....[91]....
        /*0804*/ 	.word	0xffffffff


	//   ....[92]....
        /*0808*/ 	.word	0xffffffff


	//   ....[93]....
        /*080c*/ 	.word	0xffffffff


	//   ....[94]....
        /*0810*/ 	.word	0xffffffff


	//   ....[95]....
        /*0814*/ 	.word	0xffffffff


	//   ....[96]....
        /*0818*/ 	.word	0xffffffff


	//   ....[97]....
        /*081c*/ 	.word	0xffffffff


	//   ....[98]....
        /*0820*/ 	.word	0xffffffff


	//   ....[99]....
        /*0824*/ 	.word	0xffffffff


	//   ....[100]....
        /*0828*/ 	.word	0xffffffff


	//   ....[101]....
        /*082c*/ 	.word	0xffffffff


	//   ....[102]....
        /*0830*/ 	.word	0xffffffff


	//   ....[103]....
        /*0834*/ 	.word	0xffffffff


	//   ....[104]....
        /*0838*/ 	.word	0xffffffff


	//   ....[105]....
        /*083c*/ 	.word	0xffffffff


	//   ....[106]....
        /*0840*/ 	.word	0xffffffff


	//   ....[107]....
        /*0844*/ 	.word	0xffffffff


	//   ....[108]....
        /*0848*/ 	.word	0xffffffff


	//   ....[109]....
        /*084c*/ 	.word	0xffffffff


	//   ....[110]....
        /*0850*/ 	.word	0xffffffff


	//   ....[111]....
        /*0854*/ 	.word	0xffffffff


	//   ....[112]....
        /*0858*/ 	.word	0xffffffff


	//   ....[113]....
        /*085c*/ 	.word	0xffffffff


	//   ....[114]....
        /*0860*/ 	.word	0xffffffff


	//   ....[115]....
        /*0864*/ 	.word	0xffffffff


	//   ....[116]....
        /*0868*/ 	.word	0xffffffff


	//   ....[117]....
        /*086c*/ 	.word	0xffffffff


	//   ....[118]....
        /*0870*/ 	.word	0xffffffff


	//   ....[119]....
        /*0874*/ 	.word	0xffffffff


	//   ....[120]....
        /*0878*/ 	.word	0xffffffff


	//   ....[121]....
        /*087c*/ 	.word	0x0500000f


	//   ....[122]....
        /*0880*/ 	.word	0x0500000f


	//   ....[123]....
        /*0884*/ 	.word	0x0500000f


	//   ....[124]....
        /*0888*/ 	.word	0x0500000f


	//   ....[125]....
        /*088c*/ 	.word	0x0500000f


	//   ....[126]....
        /*0890*/ 	.word	0x0500000f


	//   ....[127]....
        /*0894*/ 	.word	0x0500000f


	//   ....[128]....
        /*0898*/ 	.word	0x0500000f


	//   ....[129]....
        /*089c*/ 	.word	0x0500000f


	//   ....[130]....
        /*08a0*/ 	.word	0x0500000f


	//   ....[131]....
        /*08a4*/ 	.word	0x0500000f


	//   ....[132]....
        /*08a8*/ 	.word	0x0500000f


	//   ....[133]....
        /*08ac*/ 	.word	0x0500000f


	//   ....[134]....
        /*08b0*/ 	.word	0x0500000f


	//   ....[135]....
        /*08b4*/ 	.word	0x0500000f


	//   ....[136]....
        /*08b8*/ 	.word	0x0500000f


	//   ....[137]....
        /*08bc*/ 	.word	0x0500000f


	//   ....[138]....
        /*08c0*/ 	.word	0x0500000f


	//   ....[139]....
        /*08c4*/ 	.word	0x0500000f


	//   ....[140]....
        /*08c8*/ 	.word	0x0500000f


	//   ....[141]....
        /*08cc*/ 	.word	0x0500000f


	//   ....[142]....
        /*08d0*/ 	.word	0x0500000f


	//   ....[143]....
        /*08d4*/ 	.word	0x0500000f


	//   ....[144]....
        /*08d8*/ 	.word	0x0500000f


	//   ....[145]....
        /*08dc*/ 	.word	0x0500000f


	//   ....[146]....
        /*08e0*/ 	.word	0x0500000f


	//   ....[147]....
        /*08e4*/ 	.word	0x0500000f


	//   ....[148]....
        /*08e8*/ 	.word	0x0500000f


	//   ....[149]....
        /*08ec*/ 	.word	0x0500000f


	//   ....[150]....
        /*08f0*/ 	.word	0x0500000f


	//   ....[151]....
        /*08f4*/ 	.word	0x0500000f


	//   ....[152]....
        /*08f8*/ 	.word	0x0500000f


	//   ....[153]....
        /*08fc*/ 	.word	0x0500000f


	//   ....[154]....
        /*0900*/ 	.word	0x0500000f


	//   ....[155]....
        /*0904*/ 	.word	0x0500000f


	//   ....[156]....
        /*0908*/ 	.word	0x0500000f


	//   ....[157]....
        /*090c*/ 	.word	0x0500000f


	//   ....[158]....
        /*0910*/ 	.word	0x0500000f


	//   ....[159]....
        /*0914*/ 	.word	0x0500000f


	//   ....[160]....
        /*0918*/ 	.word	0x0500000f


	//   ....[161]....
        /*091c*/ 	.word	0x0500000f


	//   ....[162]....
        /*0920*/ 	.word	0x0500000f


	//   ....[163]....
        /*0924*/ 	.word	0x0500000f


	//   ....[164]....
        /*0928*/ 	.word	0x0500000f


	//   ....[165]....
        /*092c*/ 	.word	0x0500000f


	//   ....[166]....
        /*0930*/ 	.word	0x0500000f


	//   ....[167]....
        /*0934*/ 	.word	0x0500000f


	//   ....[168]....
        /*0938*/ 	.word	0x0500000f


	//   ....[169]....
        /*093c*/ 	.word	0x0500000f


	//   ....[170]....
        /*0940*/ 	.word	0x0500000f


	//   ....[171]....
        /*0944*/ 	.word	0x0500000f


	//   ....[172]....
        /*0948*/ 	.word	0x0500000f


	//----- nvinfo : EIATTR_COOP_GROUP_INSTR_OFFSETS
	.align		4
.L_1585:
        /*094c*/ 	.byte	0x04, 0x28
        /*094e*/ 	.short	(.L_1587 - .L_1586)


	//   ....[0]....
.L_1586:
        /*0950*/ 	.word	0x00000060


	//   ....[1]....
        /*0954*/ 	.word	0x00000130


	//   ....[2]....
        /*0958*/ 	.word	0x000001f0


	//   ....[3]....
        /*095c*/ 	.word	0x000003c0


	//   ....[4]....
        /*0960*/ 	.word	0x00000520


	//   ....[5]....
        /*0964*/ 	.word	0x00000640


	//   ....[6]....
        /*0968*/ 	.word	0x000007a0


	//   ....[7]....
        /*096c*/ 	.word	0x00001d70


	//   ....[8]....
        /*0970*/ 	.word	0x00002970


	//   ....[9]....
        /*0974*/ 	.word	0x000029b0


	//   ....[10]....
        /*0978*/ 	.word	0x000034e0


	//   ....[11]....
        /*097c*/ 	.word	0x00003660


	//   ....[12]....
        /*0980*/ 	.word	0x00003890


	//   ....[13]....
        /*0984*/ 	.word	0x00003a60


	//   ....[14]....
        /*0988*/ 	.word	0x00004cd0


	//   ....[15]....
        /*098c*/ 	.word	0x00004cf0


	//   ....[16]....
        /*0990*/ 	.word	0x00005700


	//   ....[17]....
        /*0994*/ 	.word	0x00005800


	//   ....[18]....
        /*0998*/ 	.word	0x00006180


	//   ....[19]....
        /*099c*/ 	.word	0x000061d0


	//   ....[20]....
        /*09a0*/ 	.word	0x00007c70


	//   ....[21]....
        /*09a4*/ 	.word	0x00007c90


	//   ....[22]....
        /*09a8*/ 	.word	0x000084f0


	//   ....[23]....
        /*09ac*/ 	.word	0x00008550


	//   ....[24]....
        /*09b0*/ 	.word	0x000094b0


	//   ....[25]....
        /*09b4*/ 	.word	0x000094e0


	//   ....[26]....
        /*09b8*/ 	.word	0x00009510


	//   ....[27]....
        /*09bc*/ 	.word	0x00009530


	//   ....[28]....
        /*09c0*/ 	.word	0x0000aef0


	//   ....[29]....
        /*09c4*/ 	.word	0x0000af00


	//   ....[30]....
        /*09c8*/ 	.word	0x0000af10


	//   ....[31]....
        /*09cc*/ 	.word	0x0000af60


	//   ....[32]....
        /*09d0*/ 	.word	0x0000ba10


	//   ....[33]....
        /*09d4*/ 	.word	0x0000ba30


	//   ....[34]....
        /*09d8*/ 	.word	0x0000bbb0


	//   ....[35]....
        /*09dc*/ 	.word	0x0000bbd0


	//   ....[36]....
        /*09e0*/ 	.word	0x0000bd10


	//   ....[37]....
        /*09e4*/ 	.word	0x0000bd30


	//   ....[38]....
        /*09e8*/ 	.word	0x0000be80


	//   ....[39]....
        /*09ec*/ 	.word	0x0000bea0


	//   ....[40]....
        /*09f0*/ 	.word	0x0000c460


	//   ....[41]....
        /*09f4*/ 	.word	0x0000c4a0


	//   ....[42]....
        /*09f8*/ 	.word	0x0000ce20


	//   ....[43]....
        /*09fc*/ 	.word	0x0000ce30


	//   ....[44]....
        /*0a00*/ 	.word	0x0000df70


	//   ....[45]....
        /*0a04*/ 	.word	0x0000dfa0


	//   ....[46]....
        /*0a08*/ 	.word	0x0000e110


	//   ....[47]....
        /*0a0c*/ 	.word	0x0000e130


	//   ....[48]....
        /*0a10*/ 	.word	0x0000e270


	//   ....[49]....
        /*0a14*/ 	.word	0x0000e290


	//   ....[50]....
        /*0a18*/ 	.word	0x0000e3e0


	//   ....[51]....
        /*0a1c*/ 	.word	0x0000e400


	//   ....[52]....
        /*0a20*/ 	.word	0x0000e5d0


	//   ....[53]....
        /*0a24*/ 	.word	0x0000e7f0


	//   ....[54]....
        /*0a28*/ 	.word	0x0000e820


	//   ....[55]....
        /*0a2c*/ 	.word	0x0000e850


	//   ....[56]....
        /*0a30*/ 	.word	0x0000e880


	//   ....[57]....
        /*0a34*/ 	.word	0x0000e8b0


	//   ....[58]....
        /*0a38*/ 	.word	0x0000e8e0


	//   ....[59]....
        /*0a3c*/ 	.word	0x0000ea80


	//   ....[60]....
        /*0a40*/ 	.word	0x0000eab0


	//   ....[61]....
        /*0a44*/ 	.word	0x0000eae0


	//   ....[62]....
        /*0a48*/ 	.word	0x0000eb10


	//   ....[63]....
        /*0a4c*/ 	.word	0x0000eb40


	//   ....[64]....
        /*0a50*/ 	.word	0x0000eb70


	//   ....[65]....
        /*0a54*/ 	.word	0x0000ec10


	//   ....[66]....
        /*0a58*/ 	.word	0x0000ec40


	//   ....[67]....
        /*0a5c*/ 	.word	0x0000ec50


	//   ....[68]....
        /*0a60*/ 	.word	0x0000ec80


	//   ....[69]....
        /*0a64*/ 	.word	0x00010700


	//   ....[70]....
        /*0a68*/ 	.word	0x00011190


	//   ....[71]....
        /*0a6c*/ 	.word	0x000111c0


	//   ....[72]....
        /*0a70*/ 	.word	0x000111e0


	//   ....[73]....
        /*0a74*/ 	.word	0x00011220


	//   ....[74]....
        /*0a78*/ 	.word	0x00011320


	//   ....[75]....
        /*0a7c*/ 	.word	0x00011340


	//   ....[76]....
        /*0a80*/ 	.word	0x000113d0


	//   ....[77]....
        /*0a84*/ 	.word	0x000113e0


	//   ....[78]....
        /*0a88*/ 	.word	0x00011470


	//   ....[79]....
        /*0a8c*/ 	.word	0x00011490


	//   ....[80]....
        /*0a90*/ 	.word	0x00011530


	//   ....[81]....
        /*0a94*/ 	.word	0x00011550


	//   ....[82]....
        /*0a98*/ 	.word	0x000115e0


	//   ....[83]....
        /*0a9c*/ 	.word	0x00011600


	//   ....[84]....
        /*0aa0*/ 	.word	0x00011690


	//   ....[85]....
        /*0aa4*/ 	.word	0x000116a0


	//   ....[86]....
        /*0aa8*/ 	.word	0x00011d70


	//   ....[87]....
        /*0aac*/ 	.word	0x00011dd0


	//   ....[88]....
        /*0ab0*/ 	.word	0x00011de0


	//   ....[89]....
        /*0ab4*/ 	.word	0x00011e80


	//   ....[90]....
        /*0ab8*/ 	.word	0x00011f10


	//   ....[91]....
        /*0abc*/ 	.word	0x00011f20


	//   ....[92]....
        /*0ac0*/ 	.word	0x00011fb0


	//   ....[93]....
        /*0ac4*/ 	.word	0x00011fc0


	//   ....[94]....
        /*0ac8*/ 	.word	0x00012030


	//   ....[95]....
        /*0acc*/ 	.word	0x00012040


	//   ....[96]....
        /*0ad0*/ 	.word	0x000120c0


	//   ....[97]....
        /*0ad4*/ 	.word	0x000120d0


	//   ....[98]....
        /*0ad8*/ 	.word	0x00012150


	//   ....[99]....
        /*0adc*/ 	.word	0x00012160


	//   ....[100]....
        /*0ae0*/ 	.word	0x00012170


	//   ....[101]....
        /*0ae4*/ 	.word	0x000121b0


	//   ....[102]....
        /*0ae8*/ 	.word	0x00014db0


	//   ....[103]....
        /*0aec*/ 	.word	0x00014de0


	//   ....[104]....
        /*0af0*/ 	.word	0x00014e40


	//   ....[105]....
        /*0af4*/ 	.word	0x00014e70


	//   ....[106]....
        /*0af8*/ 	.word	0x00014ea0


	//   ....[107]....
        /*0afc*/ 	.word	0x00014ed0


	//   ....[108]....
        /*0b00*/ 	.word	0x00014f00


	//   ....[109]....
        /*0b04*/ 	.word	0x00014f30


	//   ....[110]....
        /*0b08*/ 	.word	0x000150f0


	//   ....[111]....
        /*0b0c*/ 	.word	0x00015120


	//   ....[112]....
        /*0b10*/ 	.word	0x00015150


	//   ....[113]....
        /*0b14*/ 	.word	0x00015180


	//   ....[114]....
        /*0b18*/ 	.word	0x000151b0


	//   ....[115]....
        /*0b1c*/ 	.word	0x000151e0


	//   ....[116]....
        /*0b20*/ 	.word	0x000152b0


	//   ....[117]....
        /*0b24*/ 	.word	0x000152d0


	//   ....[118]....
        /*0b28*/ 	.word	0x000152e0


	//   ....[119]....
        /*0b2c*/ 	.word	0x00015360


	//   ....[120]....
        /*0b30*/ 	.word	0x00015ea0


	//   ....[121]....
        /*0b34*/ 	.word	0x000164a0


	//   ....[122]....
        /*0b38*/ 	.word	0x00016620


	//   ....[123]....
        /*0b3c*/ 	.word	0x00016680


	//   ....[124]....
        /*0b40*/ 	.word	0x00016710


	//   ....[125]....
        /*0b44*/ 	.word	0x00016770


	//   ....[126]....
        /*0b48*/ 	.word	0x00016810


	//   ....[127]....
        /*0b4c*/ 	.word	0x00016900


	//   ....[128]....
        /*0b50*/ 	.word	0x00016a30


	//   ....[129]....
        /*0b54*/ 	.word	0x00016ad0


	//   ....[130]....
        /*0b58*/ 	.word	0x00016ba0


	//   ....[131]....
        /*0b5c*/ 	.word	0x00016c40


	//   ....[132]....
        /*0b60*/ 	.word	0x00016d10


	//   ....[133]....
        /*0b64*/ 	.word	0x00016db0


	//   ....[134]....
        /*0b68*/ 	.word	0x00016e80


	//   ....[135]....
        /*0b6c*/ 	.word	0x00016f20


	//   ....[136]....
        /*0b70*/ 	.word	0x00016fd0


	//   ....[137]....
        /*0b74*/ 	.word	0x000170b0


	//   ....[138]....
        /*0b78*/ 	.word	0x000172f0


	//   ....[139]....
        /*0b7c*/ 	.word	0x000173c0


	//   ....[140]....
        /*0b80*/ 	.word	0x00017480


	//   ....[141]....
        /*0b84*/ 	.word	0x000174f0


	//   ....[142]....
        /*0b88*/ 	.word	0x00017600


	//   ....[143]....
        /*0b8c*/ 	.word	0x000176c0


	//   ....[144]....
        /*0b90*/ 	.word	0x00017780


	//   ....[145]....
        /*0b94*/ 	.word	0x00017840


	//   ....[146]....
        /*0b98*/ 	.word	0x00017900


	//   ....[147]....
        /*0b9c*/ 	.word	0x000179c0


	//   ....[148]....
        /*0ba0*/ 	.word	0x00017a80


	//   ....[149]....
        /*0ba4*/ 	.word	0x00017b30


	//   ....[150]....
        /*0ba8*/ 	.word	0x00017c30


	//   ....[151]....
        /*0bac*/ 	.word	0x00017c80


	//   ....[152]....
        /*0bb0*/ 	.word	0x00017ce0


	//   ....[153]....
        /*0bb4*/ 	.word	0x00017dc0


	//   ....[154]....
        /*0bb8*/ 	.word	0x000180f0


	//   ....[155]....
        /*0bbc*/ 	.word	0x00018190


	//   ....[156]....
        /*0bc0*/ 	.word	0x00018330


	//   ....[157]....
        /*0bc4*/ 	.word	0x000183b0


	//   ....[158]....
        /*0bc8*/ 	.word	0x00018430


	//   ....[159]....
        /*0bcc*/ 	.word	0x000184b0


	//   ....[160]....
        /*0bd0*/ 	.word	0x00018530


	//   ....[161]....
        /*0bd4*/ 	.word	0x000185c0


	//   ....[162]....
        /*0bd8*/ 	.word	0x00018660


	//   ....[163]....
        /*0bdc*/ 	.word	0x00018710


	//   ....[164]....
        /*0be0*/ 	.word	0x00018790


	//   ....[165]....
        /*0be4*/ 	.word	0x00018810


	//   ....[166]....
        /*0be8*/ 	.word	0x00018890


	//   ....[167]....
        /*0bec*/ 	.word	0x00018920


	//   ....[168]....
        /*0bf0*/ 	.word	0x000189a0


	//   ....[169]....
        /*0bf4*/ 	.word	0x00018a50


	//   ....[170]....
        /*0bf8*/ 	.word	0x00018aa0


	//   ....[171]....
        /*0bfc*/ 	.word	0x00018b60


	//   ....[172]....
        /*0c00*/ 	.word	0x00018c90


	//----- nvinfo : EIATTR_REG_RECONFIG
	.align		4
.L_1587:
        /*0c04*/ 	.byte	0x01, 0x54
	.zero		2


	//----- nvinfo : EIATTR_SYSCALL_OFFSETS
	.align		4
        /*0c08*/ 	.byte	0x04, 0x46
        /*0c0a*/ 	.short	(.L_1589 - .L_1588)


	//   ....[0]....
.L_1588:
        /*0c0c*/ 	.word	0x00001f70


	//   ....[1]....
        /*0c10*/ 	.word	0x00010320


	//   ....[2]....
        /*0c14*/ 	.word	0x00010470


	//   ....[3]....
        /*0c18*/ 	.word	0x00010570


	//   ....[4]....
        /*0c1c*/ 	.word	0x00010db0


	//   ....[5]....
        /*0c20*/ 	.word	0x000119b0


	//----- nvinfo : EIATTR_MBARRIER_INSTR_OFFSETS
	.align		4
.L_1589:
        /*0c24*/ 	.byte	0x04, 0x39
        /*0c26*/ 	.short	(.L_1591 - .L_1590)


	//   ....[0]....
.L_1590:
        /*0c28*/ 	.word	0x00000260
        /*0c2c*/ 	.word	0x000000ff
        /*0c30*/ 	.word	0x00032400
        /*0c34*/ 	.short	0x0100
        /*0c36*/ 	.byte	0x08
	.zero		1


	//   ....[1]....
        /*0c38*/ 	.word	0x00000270
        /*0c3c*/ 	.word	0x000000ff
        /*0c40*/ 	.word	0x00032410
        /*0c44*/ 	.short	0x0100
        /*0c46*/ 	.byte	0x08
	.zero		1


	//   ....[2]....
        /*0c48*/ 	.word	0x00000280
        /*0c4c*/ 	.word	0x000000ff
        /*0c50*/ 	.word	0x00032420
        /*0c54*/ 	.short	0x0100
        /*0c56*/ 	.byte	0x08
	.zero		1


	//   ....[3]....
        /*0c58*/ 	.word	0x00000370
        /*0c5c*/ 	.word	0x000000ff
        /*0c60*/ 	.word	0x00032430
        /*0c64*/ 	.short	0x0100
        /*0c66*/ 	.byte	0x08
	.zero		1


	//   ....[4]....
        /*0c68*/ 	.word	0x00000380
        /*0c6c*/ 	.word	0x000000ff
        /*0c70*/ 	.word	0x00032440
        /*0c74*/ 	.short	0x0100
        /*0c76*/ 	.byte	0x08
	.zero		1


	//   ....[5]....
        /*0c78*/ 	.word	0x00000390
        /*0c7c*/ 	.word	0x000000ff
        /*0c80*/ 	.word	0x00032438
        /*0c84*/ 	.short	0x0100
        /*0c86*/ 	.byte	0x08
	.zero		1


	//   ....[6]....
        /*0c88*/ 	.word	0x000003a0
        /*0c8c*/ 	.word	0x000000ff
        /*0c90*/ 	.word	0x00032448
        /*0c94*/ 	.short	0x0100
        /*0c96*/ 	.byte	0x08
	.zero		1


	//   ....[7]....
        /*0c98*/ 	.word	0x000004d0
        /*0c9c*/ 	.word	0x000000ff
        /*0ca0*/ 	.word	0x00032450
        /*0ca4*/ 	.short	0x0100
        /*0ca6*/ 	.byte	0x08
	.zero		1


	//   ....[8]....
        /*0ca8*/ 	.word	0x000004e0
        /*0cac*/ 	.word	0x000000ff
        /*0cb0*/ 	.word	0x00032460
        /*0cb4*/ 	.short	0x0100
        /*0cb6*/ 	.byte	0x08
	.zero		1


	//   ....[9]....
        /*0cb8*/ 	.word	0x000004f0
        /*0cbc*/ 	.word	0x000000ff
        /*0cc0*/ 	.word	0x00032458
        /*0cc4*/ 	.short	0x0100
        /*0cc6*/ 	.byte	0x08
	.zero		1


	//   ....[10]....
        /*0cc8*/ 	.word	0x00000500
        /*0ccc*/ 	.word	0x000000ff
        /*0cd0*/ 	.word	0x00032468
        /*0cd4*/ 	.short	0x0100
        /*0cd6*/ 	.byte	0x08
	.zero		1


	//   ....[11]....
        /*0cd8*/ 	.word	0x000005f0
        /*0cdc*/ 	.word	0x000000ff
        /*0ce0*/ 	.word	0x00032470
        /*0ce4*/ 	.short	0x0100
        /*0ce6*/ 	.byte	0x06
	.zero		1


	//   ....[12]....
        /*0ce8*/ 	.word	0x00000600
        /*0cec*/ 	.word	0x000000ff
        /*0cf0*/ 	.word	0x00032480
        /*0cf4*/ 	.short	0x0100
        /*0cf6*/ 	.byte	0x06
	.zero		1


	//   ....[13]....
        /*0cf8*/ 	.word	0x00000610
        /*0cfc*/ 	.word	0x000000ff
        /*0d00*/ 	.word	0x00032478
        /*0d04*/ 	.short	0x0100
        /*0d06*/ 	.byte	0x06
	.zero		1


	//   ....[14]....
        /*0d08*/ 	.word	0x00000620
        /*0d0c*/ 	.word	0x000000ff
        /*0d10*/ 	.word	0x00032488
        /*0d14*/ 	.short	0x0100
        /*0d16*/ 	.byte	0x06
	.zero		1


	//   ....[15]....
        /*0d18*/ 	.word	0x00000750
        /*0d1c*/ 	.word	0x000000ff
        /*0d20*/ 	.word	0x00032490
        /*0d24*/ 	.short	0x0100
        /*0d26*/ 	.byte	0x08
	.zero		1


	//   ....[16]....
        /*0d28*/ 	.word	0x00000760
        /*0d2c*/ 	.word	0x000000ff
        /*0d30*/ 	.word	0x000324a0
        /*0d34*/ 	.short	0x0100
        /*0d36*/ 	.byte	0x08
	.zero		1


	//   ....[17]....
        /*0d38*/ 	.word	0x00000770
        /*0d3c*/ 	.word	0x000000ff
        /*0d40*/ 	.word	0x00032498
        /*0d44*/ 	.short	0x0100
        /*0d46*/ 	.byte	0x08
	.zero		1


	//   ....[18]....
        /*0d48*/ 	.word	0x00000780
        /*0d4c*/ 	.word	0x000000ff
        /*0d50*/ 	.word	0x000324a8
        /*0d54*/ 	.short	0x0100
        /*0d56*/ 	.byte	0x08
	.zero		1


	//   ....[19]....
        /*0d58*/ 	.word	0x000008b0
        /*0d5c*/ 	.word	0x000000ff
        /*0d60*/ 	.word	0x000324b0
        /*0d64*/ 	.short	0x0100
        /*0d66*/ 	.byte	0x08
	.zero		1


	//   ....[20]....
        /*0d68*/ 	.word	0x000008c0
        /*0d6c*/ 	.word	0x000000ff
        /*0d70*/ 	.word	0x000324c0
        /*0d74*/ 	.short	0x0100
        /*0d76*/ 	.byte	0x08
	.zero		1


	//   ....[21]....
        /*0d78*/ 	.word	0x000008d0
        /*0d7c*/ 	.word	0x000000ff
        /*0d80*/ 	.word	0x000324b8
        /*0d84*/ 	.short	0x0100
        /*0d86*/ 	.byte	0x08
	.zero		1


	//   ....[22]....
        /*0d88*/ 	.word	0x000008e0
        /*0d8c*/ 	.word	0x000000ff
        /*0d90*/ 	.word	0x000324c8
        /*0d94*/ 	.short	0x0100
        /*0d96*/ 	.byte	0x08
	.zero		1


	//   ....[23]....
        /*0d98*/ 	.word	0x00002030
        /*0d9c*/ 	.word	0x00000005
        /*0da0*/ 	.word	0x00032400
        /*0da4*/ 	.short	0x010a
        /*0da6*/ 	.byte	0x3f
	.zero		1


	//   ....[24]....
        /*0da8*/ 	.word	0x000020e0
        /*0dac*/ 	.word	0x00000000
        /*0db0*/ 	.word	0x00032430
        /*0db4*/ 	.short	0x010a
        /*0db6*/ 	.byte	0x3f
	.zero		1


	//   ....[25]....
        /*0db8*/ 	.word	0x00002120
        /*0dbc*/ 	.word	0x00000000
        /*0dc0*/ 	.word	0x00032430
        /*0dc4*/ 	.short	0x010a
        /*0dc6*/ 	.byte	0x3f
	.zero		1


	//   ....[26]....
        /*0dc8*/ 	.word	0x00002420
        /*0dcc*/ 	.word	0x00000005
        /*0dd0*/ 	.word	0x00032410
        /*0dd4*/ 	.short	0x010a
        /*0dd6*/ 	.byte	0x3f
	.zero		1


	//   ....[27]....
        /*0dd8*/ 	.word	0x00002460
        /*0ddc*/ 	.word	0x00000000
        /*0de0*/ 	.word	0x00032450
        /*0de4*/ 	.short	0x010a
        /*0de6*/ 	.byte	0x3f
	.zero		1


	//   ....[28]....
        /*0de8*/ 	.word	0x000024a0
        /*0dec*/ 	.word	0x00000000
        /*0df0*/ 	.word	0x00032450
        /*0df4*/ 	.short	0x010a
        /*0df6*/ 	.byte	0x3f
	.zero		1


	//   ....[29]....
        /*0df8*/ 	.word	0x00003c70
        /*0dfc*/ 	.word	0x00000018
        /*0e00*/ 	.word	0x00000000
        /*0e04*/ 	.short	0x0101
        /*0e06*/ 	.byte	0x3f
	.zero		1


	//   ....[30]....
        /*0e08*/ 	.word	0x000045e0
        /*0e0c*/ 	.word	0x00000000
        /*0e10*/ 	.word	0x00000000
        /*0e14*/ 	.short	0x0101
        /*0e16*/ 	.byte	0x3f
	.zero		1


	//   ....[31]....
        /*0e18*/ 	.word	0x00004740
        /*0e1c*/ 	.word	0x000000ff
        /*0e20*/ 	.word	0x00032430
        /*0e24*/ 	.short	0x010a
        /*0e26*/ 	.byte	0x04
	.zero		1


	//   ....[32]....
        /*0e28*/ 	.word	0x00004780
        /*0e2c*/ 	.word	0x000000ff
        /*0e30*/ 	.word	0x00032430
        /*0e34*/ 	.short	0x010a
        /*0e36*/ 	.byte	0x04
	.zero		1


	//   ....[33]....
        /*0e38*/ 	.word	0x00004990
        /*0e3c*/ 	.word	0x000000ff
        /*0e40*/ 	.word	0x00032450
        /*0e44*/ 	.short	0x010a
        /*0e46*/ 	.byte	0x04
	.zero		1


	//   ....[34]....
        /*0e48*/ 	.word	0x000049d0
        /*0e4c*/ 	.word	0x000000ff
        /*0e50*/ 	.word	0x00032450
        /*0e54*/ 	.short	0x010a
        /*0e56*/ 	.byte	0x04
	.zero		1


	//   ....[35]....
        /*0e58*/ 	.word	0x00006560
        /*0e5c*/ 	.word	0x000000ca
        /*0e60*/ 	.word	0x00000000
        /*0e64*/ 	.short	0x0101
        /*0e66*/ 	.byte	0x3f
	.zero		1


	//   ....[36]....
        /*0e68*/ 	.word	0x000070e0
        /*0e6c*/ 	.word	0x00000000
        /*0e70*/ 	.word	0x00000000
        /*0e74*/ 	.short	0x0101
        /*0e76*/ 	.byte	0x3f
	.zero		1


	//   ....[37]....
        /*0e78*/ 	.word	0x00007230
        /*0e7c*/ 	.word	0x000000ff
        /*0e80*/ 	.word	0x00032430
        /*0e84*/ 	.short	0x010a
        /*0e86*/ 	.byte	0x04
	.zero		1


	//   ....[38]....
        /*0e88*/ 	.word	0x00007270
        /*0e8c*/ 	.word	0x000000ff
        /*0e90*/ 	.word	0x00032430
        /*0e94*/ 	.short	0x010a
        /*0e96*/ 	.byte	0x04
	.zero		1


	//   ....[39]....
        /*0e98*/ 	.word	0x00007480
        /*0e9c*/ 	.word	0x000000ff
        /*0ea0*/ 	.word	0x00032450
        /*0ea4*/ 	.short	0x010a
        /*0ea6*/ 	.byte	0x04
	.zero		1


	//   ....[40]....
        /*0ea8*/ 	.word	0x000074c0
        /*0eac*/ 	.word	0x000000ff
        /*0eb0*/ 	.word	0x00032450
        /*0eb4*/ 	.short	0x010a
        /*0eb6*/ 	.byte	0x04
	.zero		1


	//   ....[41]....
        /*0eb8*/ 	.word	0x00008710
        /*0ebc*/ 	.word	0x0000009d
        /*0ec0*/ 	.word	0x00000000
        /*0ec4*/ 	.short	0x0101
        /*0ec6*/ 	.byte	0x3f
	.zero		1


	//   ....[42]....
        /*0ec8*/ 	.word	0x00009400
        /*0ecc*/ 	.word	0x0000000c
        /*0ed0*/ 	.word	0x00000000
        /*0ed4*/ 	.short	0x0101
        /*0ed6*/ 	.byte	0x3f
	.zero		1


	//   ....[43]....
        /*0ed8*/ 	.word	0x0000b9f0
        /*0edc*/ 	.word	0x00000000
        /*0ee0*/ 	.word	0x00000000
        /*0ee4*/ 	.short	0x0101
        /*0ee6*/ 	.byte	0x3f
	.zero		1


	//   ....[44]....
        /*0ee8*/ 	.word	0x0000c440
        /*0eec*/ 	.word	0x00000009
        /*0ef0*/ 	.word	0x00000000
        /*0ef4*/ 	.short	0x0101
        /*0ef6*/ 	.byte	0x3f
	.zero		1


	//   ....[45]....
        /*0ef8*/ 	.word	0x00010960
        /*0efc*/ 	.word	0x00000000
        /*0f00*/ 	.word	0x00032440
        /*0f04*/ 	.short	0x010a
        /*0f06*/ 	.byte	0x3f
	.zero		1


	//   ....[46]....
        /*0f08*/ 	.word	0x00011760
        /*0f0c*/ 	.word	0x00000012
        /*0f10*/ 	.word	0x00032400
        /*0f14*/ 	.short	0x0107
        /*0f16*/ 	.byte	0x3f
	.zero		1


	//   ....[47]....
        /*0f18*/ 	.word	0x00011800
        /*0f1c*/ 	.word	0x00000012
        /*0f20*/ 	.word	0x00032400
        /*0f24*/ 	.short	0x0101
        /*0f26*/ 	.byte	0x3f
	.zero		1


	//   ....[48]....
        /*0f28*/ 	.word	0x000122f0
        /*0f2c*/ 	.word	0x00000012
        /*0f30*/ 	.word	0x00032410
        /*0f34*/ 	.short	0x0107
        /*0f36*/ 	.byte	0x3f
	.zero		1


	//   ....[49]....
        /*0f38*/ 	.word	0x000123f0
        /*0f3c*/ 	.word	0x00000012
        /*0f40*/ 	.word	0x00032410
        /*0f44*/ 	.short	0x0101
        /*0f46*/ 	.byte	0x3f
	.zero		1


	//   ....[50]....
        /*0f48*/ 	.word	0x00012410
        /*0f4c*/ 	.word	0x00000012
        /*0f50*/ 	.word	0x00032420
        /*0f54*/ 	.short	0x010a
        /*0f56*/ 	.byte	0x3f
	.zero		1


	//   ....[51]....
        /*0f58*/ 	.word	0x000124f0
        /*0f5c*/ 	.word	0x00000002
        /*0f60*/ 	.word	0x00032460
        /*0f64*/ 	.short	0x010a
        /*0f66*/ 	.byte	0x3f
	.zero		1


	//   ....[52]....
        /*0f68*/ 	.word	0x00012de0
        /*0f6c*/ 	.word	0x00000002
        /*0f70*/ 	.word	0x00032440
        /*0f74*/ 	.short	0x010a
        /*0f76*/ 	.byte	0x3f
	.zero		1


	//   ....[53]....
        /*0f78*/ 	.word	0x00013020
        /*0f7c*/ 	.word	0x00000002
        /*0f80*/ 	.word	0x00032460
        /*0f84*/ 	.short	0x010a
        /*0f86*/ 	.byte	0x3f
	.zero		1


	//   ....[54]....
        /*0f88*/ 	.word	0x00013840
        /*0f8c*/ 	.word	0x00000002
        /*0f90*/ 	.word	0x00032440
        /*0f94*/ 	.short	0x010a
        /*0f96*/ 	.byte	0x3f
	.zero		1


	//   ....[55]....
        /*0f98*/ 	.word	0x00013a70
        /*0f9c*/ 	.word	0x00000002
        /*0fa0*/ 	.word	0x00032460
        /*0fa4*/ 	.short	0x010a
        /*0fa6*/ 	.byte	0x3f
	.zero		1


	//   ....[56]....
        /*0fa8*/ 	.word	0x00014210
        /*0fac*/ 	.word	0x00000003
        /*0fb0*/ 	.word	0x00032440
        /*0fb4*/ 	.short	0x010a
        /*0fb6*/ 	.byte	0x3f
	.zero		1


	//   ....[57]....
        /*0fb8*/ 	.word	0x00014450
        /*0fbc*/ 	.word	0x00000003
        /*0fc0*/ 	.word	0x00032460
        /*0fc4*/ 	.short	0x010a
        /*0fc6*/ 	.byte	0x3f
	.zero		1


	//   ....[58]....
        /*0fc8*/ 	.word	0x00015e20
        /*0fcc*/ 	.word	0x00000000
        /*0fd0*/ 	.word	0x00032420
        /*0fd4*/ 	.short	0x010a
        /*0fd6*/ 	.byte	0x3f
	.zero		1


	//   ....[59]....
        /*0fd8*/ 	.word	0x00015fe0
        /*0fdc*/ 	.word	0x00000006
        /*0fe0*/ 	.word	0x00000000
        /*0fe4*/ 	.short	0x010a
        /*0fe6*/ 	.byte	0x3f
	.zero		1


	//   ....[60]....
        /*0fe8*/ 	.word	0x00016050
        /*0fec*/ 	.word	0x00000007
        /*0ff0*/ 	.word	0x00000000
        /*0ff4*/ 	.short	0x010a
        /*0ff6*/ 	.byte	0x3f
	.zero		1


	//   ....[61]....
        /*0ff8*/ 	.word	0x000160c0
        /*0ffc*/ 	.word	0x00000004
        /*1000*/ 	.word	0x00000000
        /*1004*/ 	.short	0x010a
        /*1006*/ 	.byte	0x3f
	.zero		1


	//   ....[62]....
        /*1008*/ 	.word	0x000160f0
        /*100c*/ 	.word	0x00000003
        /*1010*/ 	.word	0x00000000
        /*1014*/ 	.short	0x010a
        /*1016*/ 	.byte	0x3f
	.zero		1


	//   ....[63]....
        /*1018*/ 	.word	0x00016150
        /*101c*/ 	.word	0x00000005
        /*1020*/ 	.word	0x00032400
        /*1024*/ 	.short	0x010a
        /*1026*/ 	.byte	0x3f
	.zero		1


	//   ....[64]....
        /*1028*/ 	.word	0x000161a0
        /*102c*/ 	.word	0x00000000
        /*1030*/ 	.word	0x00032430
        /*1034*/ 	.short	0x010a
        /*1036*/ 	.byte	0x3f
	.zero		1


	//   ....[65]....
        /*1038*/ 	.word	0x000161f0
        /*103c*/ 	.word	0x00000005
        /*1040*/ 	.word	0x00032410
        /*1044*/ 	.short	0x010a
        /*1046*/ 	.byte	0x3f
	.zero		1


	//   ....[66]....
        /*1048*/ 	.word	0x00016240
        /*104c*/ 	.word	0x00000000
        /*1050*/ 	.word	0x00032450
        /*1054*/ 	.short	0x010a
        /*1056*/ 	.byte	0x3f
	.zero		1


	//   ....[67]....
        /*1058*/ 	.word	0x000162a0
        /*105c*/ 	.word	0x00000098
        /*1060*/ 	.word	0x00032430
        /*1064*/ 	.short	0x010a
        /*1066*/ 	.byte	0x3f
	.zero		1


	//   ....[68]....
        /*1068*/ 	.word	0x00016300
        /*106c*/ 	.word	0x000000cb
        /*1070*/ 	.word	0x00032450
        /*1074*/ 	.short	0x010a
        /*1076*/ 	.byte	0x3f
	.zero		1


	//   ....[69]....
        /*1078*/ 	.word	0x00016360
        /*107c*/ 	.word	0x00000098
        /*1080*/ 	.word	0x00032430
        /*1084*/ 	.short	0x010a
        /*1086*/ 	.byte	0x3f
	.zero		1


	//   ....[70]....
        /*1088*/ 	.word	0x000163c0
        /*108c*/ 	.word	0x000000c8
        /*1090*/ 	.word	0x00032450
        /*1094*/ 	.short	0x010a
        /*1096*/ 	.byte	0x3f
	.zero		1


	//   ....[71]....
        /*1098*/ 	.word	0x00016560
        /*109c*/ 	.word	0x00000000
        /*10a0*/ 	.word	0x00032440
        /*10a4*/ 	.short	0x010a
        /*10a6*/ 	.byte	0x3f
	.zero		1


	//   ....[72]....
        /*10a8*/ 	.word	0x00017e00
        /*10ac*/ 	.word	0x00000012
        /*10b0*/ 	.word	0x00032420
        /*10b4*/ 	.short	0x010a
        /*10b6*/ 	.byte	0x3f
	.zero		1


	//   ....[73]....
        /*10b8*/ 	.word	0x00017e50
        /*10bc*/ 	.word	0x00000002
        /*10c0*/ 	.word	0x00032460
        /*10c4*/ 	.short	0x010a
        /*10c6*/ 	.byte	0x3f
	.zero		1


	//   ....[74]....
        /*10c8*/ 	.word	0x00017ea0
        /*10cc*/ 	.word	0x00000002
        /*10d0*/ 	.word	0x00032440
        /*10d4*/ 	.short	0x010a
        /*10d6*/ 	.byte	0x3f
	.zero		1


	//   ....[75]....
        /*10d8*/ 	.word	0x00017ef0
        /*10dc*/ 	.word	0x00000002
        /*10e0*/ 	.word	0x00032460
        /*10e4*/ 	.short	0x010a
        /*10e6*/ 	.byte	0x3f
	.zero		1


	//   ....[76]....
        /*10e8*/ 	.word	0x00017f40
        /*10ec*/ 	.word	0x00000002
        /*10f0*/ 	.word	0x00032440
        /*10f4*/ 	.short	0x010a
        /*10f6*/ 	.byte	0x3f
	.zero		1


	//   ....[77]....
        /*10f8*/ 	.word	0x00017f90
        /*10fc*/ 	.word	0x00000002
        /*1100*/ 	.word	0x00032460
        /*1104*/ 	.short	0x010a
        /*1106*/ 	.byte	0x3f
	.zero		1


	//   ....[78]....
        /*1108*/ 	.word	0x00017fe0
        /*110c*/ 	.word	0x00000003
        /*1110*/ 	.word	0x00032440
        /*1114*/ 	.short	0x010a
        /*1116*/ 	.byte	0x3f
	.zero		1


	//   ....[79]....
        /*1118*/ 	.word	0x00018030
        /*111c*/ 	.word	0x00000003
        /*1120*/ 	.word	0x00032460
        /*1124*/ 	.short	0x010a
        /*1126*/ 	.byte	0x3f
	.zero		1


	//   ....[80]....
        /*1128*/ 	.word	0x00018bb0
        /*112c*/ 	.word	0x00000000
        /*1130*/ 	.word	0x00032420
        /*1134*/ 	.short	0x010a
        /*1136*/ 	.byte	0x3f
	.zero		1


	//   ....[81]....
        /*1138*/ 	.word	0x00018d50
        /*113c*/ 	.word	0x00000006
        /*1140*/ 	.word	0x00000000
        /*1144*/ 	.short	0x010a
        /*1146*/ 	.byte	0x3f
	.zero		1


	//   ....[82]....
        /*1148*/ 	.word	0x00018da0
        /*114c*/ 	.word	0x00000007
        /*1150*/ 	.word	0x00000000
        /*1154*/ 	.short	0x010a
        /*1156*/ 	.byte	0x3f
	.zero		1


	//   ....[83]....
        /*1158*/ 	.word	0x00018df0
        /*115c*/ 	.word	0x00000004
        /*1160*/ 	.word	0x00000000
        /*1164*/ 	.short	0x010a
        /*1166*/ 	.byte	0x3f
	.zero		1


	//----- nvinfo : EIATTR_NUM_MBARRIERS
	.align		4
.L_1591:
        /*1168*/ 	.byte	0x03, 0x38
        /*116a*/ 	.short	0x0017


	//----- nvinfo : EIATTR_EXIT_INSTR_OFFSETS
	.align		4
        /*116c*/ 	.byte	0x04, 0x1c
        /*116e*/ 	.short	(.L_1593 - .L_1592)


	//   ....[0]....
.L_1592:
        /*1170*/ 	.word	0x00000a90


	//   ....[1]....
        /*1174*/ 	.word	0x0000e570


	//   ....[2]....
        /*1178*/ 	.word	0x00016140


	//----- nvinfo : EIATTR_MAX_THREADS
	.align		4
.L_1593:
        /*117c*/ 	.byte	0x04, 0x05
        /*117e*/ 	.short	(.L_1595 - .L_1594)
.L_1594:
        /*1180*/ 	.word	0x00000180
        /*1184*/ 	.word	0x00000001
        /*1188*/ 	.word	0x00000001


	//----- nvinfo : EIATTR_CRS_STACK_SIZE
	.align		4
.L_1595:
        /*118c*/ 	.byte	0x04, 0x1e
        /*118e*/ 	.short	(.L_1597 - .L_1596)
.L_1596:
        /*1190*/ 	.word	0x00000000


	//----- nvinfo : EIATTR_CBANK_PARAM_SIZE
	.align		4
.L_1597:
        /*1194*/ 	.byte	0x03, 0x19
        /*1196*/ 	.short	0x0bf0


	//----- nvinfo : EIATTR_PARAM_CBANK
	.align		4
        /*1198*/ 	.byte	0x04, 0x0a
        /*119a*/ 	.short	(.L_1599 - .L_1598)
	.align		4
.L_1598:
        /*119c*/ 	.word	index@(.nv.constant0._ZN7cutlass13device_kernelIN5flash11enable_sm90INS1_16FlashAttnFwdSm90INS1_25CollectiveMainloopFwdSm90ILi2EN4cute5tupleIJNS5_1CILi1EEES8_S8_EEENS6_IJNS7_ILi128EEENS7_ILi96EEENS7_ILi64EEEEEELi256ENS_6half_tEfNS_4arch4Sm90ELb1ELb0ELb0ELb1ELb0ELb0ELb1ELb1ELb0ELb1ELb1ELb0EEENS1_21CollectiveEpilogueFwdINS6_IJSA_NS7_ILi256EEESB_EEES9_SE_SG_Li256ELb1ELb1ELb1ELb0EEENS1_36VarlenDynamicPersistentTileSchedulerILi128ELi96ELi256ELi128ELb1ELb1ELb1ELb1ELb1ELb1EEEEEEEEEvNT_6ParamsE)
        /*11a0*/ 	.short	0x0210
        /*11a2*/ 	.short	0x0bf0


	//----- nvinfo : EIATTR_SW_WAR
	.align		4
.L_1599:
        /*11a4*/ 	.byte	0x04, 0x36
        /*11a6*/ 	.short	(.L_1601 - .L_1600)
.L_1600:
        /*11a8*/ 	.word	0x00000008
.L_1601:


//--------------------- .nv.info._ZN7cutlass13device_kernelIN5flash11enable_sm90INS1_16FlashAttnFwdSm90INS1_25CollectiveMainloopFwdSm90ILi2EN4cute5tupleIJNS5_1CILi1EEES8_S8_EEENS6_IJNS7_ILi128EEENS7_ILi96EEENS7_ILi64EEEEEELi256ENS_6half_tEfNS_4arch4Sm90ELb1ELb0ELb0ELb1ELb0ELb1ELb1ELb1ELb0ELb1ELb1ELb0EEENS1_21CollectiveEpilogueFwdINS6_IJSA_NS7_ILi256EEESB_EEES9_SE_SG_Li256ELb1ELb1ELb1ELb0EEENS1_36VarlenDynamicPersistentTileSchedulerILi128ELi96ELi256ELi128ELb1ELb1ELb1ELb1ELb1ELb1EEEEEEEEEvNT_6ParamsE --------------------------
	.section	.nv.info._ZN7cutlass13device_kernelIN5flash11enable_sm90INS1_16FlashAttnFwdSm90INS1_25CollectiveMainloopFwdSm90ILi2EN4cute5tupleIJNS5_1CILi1EEES8_S8_EEENS6_IJNS7_ILi128EEENS7_ILi96EEENS7_ILi64EEEEEELi256ENS_6half_tEfNS_4arch4Sm90ELb1ELb0ELb0ELb1ELb0ELb1ELb1ELb1ELb0ELb1ELb1ELb0EEENS1_21CollectiveEpilogueFwdINS6_IJSA_NS7_ILi256EEESB_EEES9_SE_SG_Li256ELb1ELb1ELb1ELb0EEENS1_36VarlenDynamicPersistentTileSchedulerILi128ELi96ELi256ELi128ELb1ELb1ELb1ELb1ELb1ELb1EEEEEEEEEvNT_6ParamsE,"",@"SHT_CUDA_INFO"
	.sectionflags	@""
	.align	4


	//----- nvinfo : EIATTR_CUDA_API_VERSION
	.align		4
        /*0000*/ 	.byte	0x04, 0x37
        /*0002*/ 	.short	(.L_1603 - .L_1602)
.L_1602:
        /*0004*/ 	.word	0x00000082


	//----- nvinfo : EIATTR_KPARAM_INFO
	.align		4
.L_1603:
        /*0008*/ 	.byte	0x04, 0x17
        /*000a*/ 	.short	(.L_1605 - .L_1604)
.L_1604:
        /*000c*/ 	.word	0x00000000
        /*0010*/ 	.short	0x0000
        /*0012*/ 	.short	0x0070
        /*0014*/ 	.byte	0x00, 0xf0, 0x01, 0x2e


	//----- nvinfo : EIATTR_SPARSE_MMA_MASK
	.align		4
.L_1605:
        /*0018*/ 	.byte	0x03, 0x50
        /*001a*/ 	.short	0x0000


	//----- nvinfo : EIATTR_MAXREG_COUNT
	.align		4
        /*001c*/ 	.byte	0x03, 0x1b
        /*001e*/ 	.short	0x00a8


	//----- nvinfo : EIATTR_NUM_BARRIERS
	.align		4
        /*0020*/ 	.byte	0x02, 0x4c
        /*0022*/ 	.byte	0x10
	.zero		1


	//----- nvinfo : EIATTR_EXTERNS
	.align		4
        /*0024*/ 	.byte	0x04, 0x0f
        /*0026*/ 	.short	(.L_1607 - .L_1606)


	//   ....[0]....
	.align		4
.L_1606:
        /*0028*/ 	.word	index@(__assertfail)


	//----- nvinfo : EIATTR_ANNOTATIONS
	.align		4
.L_1607:
        /*002c*/ 	.byte	0x04, 0x55
        /*002e*/ 	.short	(.L_1609 - .L_1608)


	//   ....[0]....
.L_1608:
        /* <DEDUP_REMOVED lines=246> */


	//----- nvinfo : EIATTR_MERCURY_ISA_VERSION
	.align		4
.L_1609:
        /*0f78*/ 	.byte	0x03, 0x5f
        /*0f7a*/ 	.short	0x0101


	//----- nvinfo : EIATTR_UNUSED_LOAD_BYTE_OFFSET
	.align		4
        /*0f7c*/ 	.byte	0x04, 0x44
        /*0f7e*/ 	.short	(.L_1611 - .L_1610)


	//   ....[0]....
.L_1610:
        /*0f80*/ 	.word	0x00000af0
        /*0f84*/ 	.word	0x0000fff0


	//   ....[1]....
        /*0f88*/ 	.word	0x00012a30
        /*0f8c*/ 	.word	0x0000fff0


	//----- nvinfo : EIATTR_INT_WARP_WIDE_INSTR_OFFSETS
	.align		4
.L_1611:
        /*0f90*/ 	.byte	0x04, 0x31
        /*0f92*/ 	.short	(.L_1613 - .L_1612)


	//   ....[0]....
.L_1612:
        /*0f94*/ 	.word	0x00000190


	//   ....[1]....
        /*0f98*/ 	.word	0x000001d0


	//   ....[2]....
        /*0f9c*/ 	.word	0x00000240


	//   ....[3]....
        /*0fa0*/ 	.word	0x00000250


	//   ....[4]....
        /*0fa4*/ 	.word	0x0001bb60


	//   ....[5]....
        /*0fa8*/ 	.word	0x0001bbf0


	//   ....[6]....
        /*0fac*/ 	.word	0x000205c0


	//   ....[7]....
        /*0fb0*/ 	.word	0x00020650


	//----- nvinfo : EIATTR_COOP_GROUP_MASK_REGIDS
	.align		4
.L_1613:
        /*0fb4*/ 	.byte	0x04, 0x29
        /*0fb6*/ 	.short	(.L_1615 - .L_1614)


	//   ....[0]....
.L_1614:
        /*0fb8*/ 	.word	0xffffffff


	//   ....[1]....
        /*0fbc*/ 	.word	0xffffffff


	//   ....[2]....
        /*0fc0*/ 	.word	0xffffffff


	//   ....[3]....
        /*0fc4*/ 	.word	0xffffffff


	//   ....[4]....
        /*0fc8*/ 	.word	0xffffffff


	//   ....[5]....
        /*0fcc*/ 	.word	0xffffffff


	//   ....[6]....
        /*0fd0*/ 	.word	0xffffffff


	//   ....[7]....
        /*0fd4*/ 	.word	0xffffffff


	//   ....[8]....
        /*0fd8*/ 	.word	0xffffffff


	//   ....[9]....
        /*0fdc*/ 	.word	0xffffffff


	//   ....[10]....
        /*0fe0*/ 	.word	0xffffffff


	//   ....[11]....
        /*0fe4*/ 	.word	0xffffffff


	//   ....[12]....
        /*0fe8*/ 	.word	0xffffffff


	//   ....[13]....
        /*0fec*/ 	.word	0xffffffff


	//   ....[14]....
        /*0ff0*/ 	.word	0xffffffff


	//   ....[15]....
        /*0ff4*/ 	.word	0xffffffff


	//   ....[16]....
        /*0ff8*/ 	.word	0xffffffff


	//   ....[17]....
        /*0ffc*/ 	.word	0xffffffff


	//   ....[18]....
        /*1000*/ 	.word	0xffffffff


	//   ....[19]....
        /*1004*/ 	.word	0xffffffff


	//   ....[20]....
        /*1008*/ 	.word	0xffffffff


	//   ....[21]....
        /*100c*/ 	.word	0xffffffff


	//   ....[22]....
        /*1010*/ 	.word	0xffffffff


	//   ....[23]....
        /*1014*/ 	.word	0xffffffff


	//   ....[24]....
        /*1018*/ 	.word	0xffffffff


	//   ....[25]....
        /*101c*/ 	.word	0xffffffff


	//   ....[26]....
        /*1020*/ 	.word	0xffffffff


	//   ....[27]....
        /*1024*/ 	.word	0xffffffff


	//   ....[28]....
        /*1028*/ 	.word	0xffffffff


	//   ....[29]....
        /*102c*/ 	.word	0xffffffff


	//   ....[30]....
        /*1030*/ 	.word	0xffffffff


	//   ....[31]....
        /*1034*/ 	.word	0xffffffff


	//   ....[32]....
        /*1038*/ 	.word	0xffffffff


	//   ....[33]....
        /*103c*/ 	.word	0xffffffff


	//   ....[34]....
        /*1040*/ 	.word	0xffffffff


	//   ....[35]....
        /*1044*/ 	.word	0xffffffff


	//   ....[36]....
        /*1048*/ 	.word	0xffffffff


	//   ....[37]....
        /*104c*/ 	.word	0xffffffff


	//   ....[38]....
        /*1050*/ 	.word	0xffffffff


	//   ....[39]....
        /*1054*/ 	.word	0xffffffff


	//   ....[40]....
        /*1058*/ 	.word	0xffffffff


	//   ....[41]....
        /*105c*/ 	.word	0xffffffff


	//   ....[42]....
        /*1060*/ 	.word	0xffffffff


	//   ....[43]....
        /*1064*/ 	.word	0xffffffff


	//   ....[44]....
        /*1068*/ 	.word	0xffffffff


	//   ....[45]....
        /*106c*/ 	.word	0xffffffff


	//   ....[46]....
        /*1070*/ 	.word	0xffffffff


	//   ....[47]....
        /*1074*/ 	.word	0xffffffff


	//   ....[48]....
        /*1078*/ 	.word	0xffffffff


	//   ....[49]....
        /*107c*/ 	.word	0xffffffff


	//   ....[50]....
        /*1080*/ 	.word	0xffffffff


	//   ....[51]....
        /*1084*/ 	.word	0xffffffff


	//   ....[52]....
        /*1088*/ 	.word	0xffffffff


	//   ....[53]....
        /*108c*/ 	.word	0xffffffff


	//   ....[54]....
        /*1090*/ 	.word	0xffffffff


	//   ....[55]....
        /*1094*/ 	.word	0xffffffff


	//   ....[56]....
        /*1098*/ 	.word	0xffffffff


	//   ....[57]....
        /*109c*/ 	.word	0xffffffff


	//   ....[58]....
        /*10a0*/ 	.word	0xffffffff


	//   ....[59]....
        /*10a4*/ 	.word	0xffffffff


	//   ....[60]....
        /*10a8*/ 	.word	0xffffffff


	//   ....[61]....
        /*10ac*/ 	.word	0xffffffff


	//   ....[62]....
        /*10b0*/ 	.word	0xffffffff


	//   ....[63]....
        /*10b4*/ 	.word	0xffffffff


	//   ....[64]....
        /*10b8*/ 	.word	0xffffffff


	//   ....[65]....
        /*10bc*/ 	.word	0xffffffff


	//   ....[66]....
        /*10c0*/ 	.word	0xffffffff


	//   ....[67]....
        /*10c4*/ 	.word	0xffffffff


	//   ....[68]....
        /*10c8*/ 	.word	0xffffffff


	//   ....[69]....
        /*10cc*/ 	.word	0xffffffff


	//   ....[70]....
        /*10d0*/ 	.word	0xffffffff


	//   ....[71]....
        /*10d4*/ 	.word	0xffffffff


	//   ....[72]....
        /*10d8*/ 	.word	0xffffffff


	//   ....[73]....
        /*10dc*/ 	.word	0xffffffff


	//   ....[74]....
        /*10e0*/ 	.word	0xffffffff


	//   ....[75]....
        /*10e4*/ 	.word	0xffffffff


	//   ....[76]....
        /*10e8*/ 	.word	0xffffffff


	//   ....[77]....
        /*10ec*/ 	.word	0xffffffff


	//   ....[78]....
        /*10f0*/ 	.word	0xffffffff


	//   ....[79]....
        /*10f4*/ 	.word	0xffffffff


	//   ....[80]....
        /*10f8*/ 	.word	0xffffffff


	//   ....[81]....
        /*10fc*/ 	.word	0xffffffff


	//   ....[82]....
        /*1100*/ 	.word	0xffffffff


	//   ....[83]....
        /*1104*/ 	.word	0xffffffff


	//   ....[84]....
        /*1108*/ 	.word	0xffffffff


	//   ....[85]....
        /*110c*/ 	.word	0xffffffff


	//   ....[86]....
        /*1110*/ 	.word	0xffffffff


	//   ....[87]....
        /*1114*/ 	.word	0xffffffff


	//   ....[88]....
        /*1118*/ 	.word	0xffffffff


	//   ....[89]....
        /*111c*/ 	.word	0xffffffff


	//   ....[90]....
        /*1120*/ 	.word	0xffffffff


	//   ....[91]....
        /*1124*/ 	.word	0xffffffff


	//   ....[92]....
        /*1128*/ 	.word	0xffffffff


	//   ....[93]....
        /*112c*/ 	.word	0xffffffff


	//   ....[94]....
        /*1130*/ 	.word	0xffffffff


	//   ....[95]....
        /*1134*/ 	.word	0xffffffff


	//   ....[96]....
        /*1138*/ 	.word	0xffffffff


	//   ....[97]....
        /*113c*/ 	.word	0xffffffff


	//   ....[98]....
        /*1140*/ 	.word	0xffffffff


	//   ....[99]....
        /*1144*/ 	.word	0xffffffff


	//   ....[100]....
        /*1148*/ 	.word	0xffffffff


	//   ....[101]....
        /*114c*/ 	.word	0xffffffff


	//   ....[102]....
        /*1150*/ 	.word	0xffffffff


	//   ....[103]....
        /*1154*/ 	.word	0xffffffff


	//   ....[104]....
        /*1158*/ 	.word	0xffffffff


	//   ....[105]....
        /*115c*/ 	.word	0xffffffff


	//   ....[106]....
        /*1160*/ 	.word	0xffffffff


	//   ....[107]....
        /*1164*/ 	.word	0xffffffff


	//   ....[108]....
        /*1168*/ 	.word	0xffffffff


	//   ....[109]....
        /*116c*/ 	.word	0xffffffff


	//   ....[110]....
        /*1170*/ 	.word	0xffffffff


	//   ....[111]....
        /*1174*/ 	.word	0xffffffff


	//   ....[112]....
        /*1178*/ 	.word	0xffffffff


	//   ....[113]....
        /*117c*/ 	.word	0xffffffff


	//   ....[114]....
        /*1180*/ 	.word	0xffffffff


	//   ....[115]....
        /*1184*/ 	.word	0xffffffff


	//   ....[116]....
        /*1188*/ 	.word	0xffffffff


	//   ....[117]....
        /*118c*/ 	.word	0xffffffff


	//   ....[118]....
        /*1190*/ 	.word	0xffffffff


	//   ....[119]....
        /*1194*/ 	.word	0xffffffff


	//   ....[120]....
        /*1198*/ 	.word	0xffffffff


	//   ....[121]....
        /*119c*/ 	.word	0xffffffff


	//   ....[122]....
        /*11a0*/ 	.word	0xffffffff


	//   ....[123]....
        /*11a4*/ 	.word	0xffffffff


	//   ....[124]....
        /*11a8*/ 	.word	0xffffffff


	//   ....[125]....
        /*11ac*/ 	.word	0xffffffff


	//   ....[126]....
        /*11b0*/ 	.word	0xffffffff


	//   ....[127]....
        /*11b4*/ 	.word	0xffffffff


	//   ....[128]....
        /*11b8*/ 	.word	0xffffffff


	//   ....[129]....
        /*11bc*/ 	.word	0xffffffff


	//   ....[130]....
        /*11c0*/ 	.word	0xffffffff


	//   ....[131]....
        /*11c4*/ 	.word	0xffffffff


	//   ....[132]....
        /*11c8*/ 	.word	0xffffffff


	//   ....[133]....
        /*11cc*/ 	.word	0xffffffff


	//   ....[134]....
        /*11d0*/ 	.word	0xffffffff


	//   ....[135]....
        /*11d4*/ 	.word	0xffffffff


	//   ....[136]....
        /*11d8*/ 	.word	0xffffffff


	//   ....[137]....
        /*11dc*/ 	.word	0xffffffff


	//   ....[138]....
        /*11e0*/ 	.word	0x0500000f


	//   ....[139]....
        /*11e4*/ 	.word	0x0500000f


	//   ....[140]....
        /*11e8*/ 	.word	0x0500000f


	//   ....[141]....
        /*11ec*/ 	.word	0x0500000f


	//   ....[142]....
        /*11f0*/ 	.word	0x0500000f


	//   ....[143]....
        /*11f4*/ 	.word	0x0500000f


	//   ....[144]....
        /*11f8*/ 	.word	0x0500000f


	//   ....[145]....
        /*11fc*/ 	.word	0x0500000f


	//   ....[146]....
        /*1200*/ 	.word	0x0500000f


	//   ....[147]....
        /*1204*/ 	.word	0x0500000f


	//   ....[148]....
        /*1208*/ 	.word	0x0500000f


	//   ....[149]....
        /*120c*/ 	.word	0x0500000f


	//   ....[150]....
        /*1210*/ 	.word	0x0500000f


	//   ....[151]....
        /*1214*/ 	.word	0x0500000f


	//   ....[152]....
        /*1218*/ 	.word	0x0500000f


	//   ....[153]....
        /*121c*/ 	.word	0x0500000f


	//   ....[154]....
        /*1220*/ 	.word	0x0500000f


	//   ....[155]....
        /*1224*/ 	.word	0x0500000f


	//   ....[156]....
        /*1228*/ 	.word	0x0500000f


	//   ....[157]....
        /*122c*/ 	.word	0x0500000f


	//   ....[158]....
        /*1230*/ 	.word	0x0500000f


	//   ....[159]....
        /*1234*/ 	.word	0x0500000f


	//   ....[160]....
        /*1238*/ 	.word	0x0500000f


	//   ....[161]....
        /*123c*/ 	.word	0x0500000f


	//   ....[162]....
        /*1240*/ 	.word	0x0500000f


	//   ....[163]....
        /*1244*/ 	.word	0x0500000f


	//   ....[164]....
        /*1248*/ 	.word	0x0500000f


	//   ....[165]....
        /*124c*/ 	.word	0x0500000f


	//   ....[166]....
        /*1250*/ 	.word	0x0500000f


	//   ....[167]....
        /*1254*/ 	.word	0x0500000f


	//   ....[168]....
        /*1258*/ 	.word	0x0500000f


	//   ....[169]....
        /*125c*/ 	.word	0x0500000f


	//   ....[170]....
        /*1260*/ 	.word	0x0500000f


	//   ....[171]....
        /*1264*/ 	.word	0x0500000f


	//   ....[172]....
        /*1268*/ 	.word	0x0500000f


	//   ....[173]....
        /*126c*/ 	.word	0x0500000f


	//   ....[174]....
        /*1270*/ 	.word	0x0500000f


	//   ....[175]....
        /*1274*/ 	.word	0x0500000f


	//   ....[176]....
        /*1278*/ 	.word	0x0500000f


	//   ....[177]....
        /*127c*/ 	.word	0x0500000f


	//   ....[178]....
        /*1280*/ 	.word	0x0500000f


	//   ....[179]....
        /*1284*/ 	.word	0x0500000f


	//   ....[180]....
        /*1288*/ 	.word	0x0500000f


	//   ....[181]....
        /*128c*/ 	.word	0x0500000f


	//   ....[182]....
        /*1290*/ 	.word	0x0500000f


	//   ....[183]....
        /*1294*/ 	.word	0x0500000f


	//   ....[184]....
        /*1298*/ 	.word	0x0500000f


	//   ....[185]....
        /*129c*/ 	.word	0x0500000f


	//   ....[186]....
        /*12a0*/ 	.word	0x0500000f


	//   ....[187]....
        /*12a4*/ 	.word	0x0500000f


	//   ....[188]....
        /*12a8*/ 	.word	0x0500000f


	//   ....[189]....
        /*12ac*/ 	.word	0x0500000f


	//   ....[190]....
        /*12b0*/ 	.word	0x0500000f


	//   ....[191]....
        /*12b4*/ 	.word	0x0500000f


	//   ....[192]....
        /*12b8*/ 	.word	0x0500000f


	//   ....[193]....
        /*12bc*/ 	.word	0x0500000f


	//   ....[194]....
        /*12c0*/ 	.word	0x0500000f


	//   ....[195]....
        /*12c4*/ 	.word	0x0500000f


	//   ....[196]....
        /*12c8*/ 	.word	0x0500000f


	//   ....[197]....
        /*12cc*/ 	.word	0x0500000f


	//   ....[198]....
        /*12d0*/ 	.word	0x0500000f


	//   ....[199]....
        /*12d4*/ 	.word	0x0500000f


	//   ....[200]....
        /*12d8*/ 	.word	0x0500000f


	//   ....[201]....
        /*12dc*/ 	.word	0x0500000f


	//   ....[202]....
        /*12e0*/ 	.word	0x0500000f


	//   ....[203]....
        /*12e4*/ 	.word	0x0500000f


	//   ....[204]....
        /*12e8*/ 	.word	0x0500000f


	//   ....[205]....
        /*12ec*/ 	.word	0x0500000f


	//   ....[206]....
        /*12f0*/ 	.word	0x0500000f


	//   ....[207]....
        /*12f4*/ 	.word	0x0500000f


	//   ....[208]....
        /*12f8*/ 	.word	0x0500000f


	//   ....[209]....
        /*12fc*/ 	.word	0x0500000f


	//   ....[210]....
        /*1300*/ 	.word	0x0500000f


	//   ....[211]....
        /*1304*/ 	.word	0x0500000f


	//   ....[212]....
        /*1308*/ 	.word	0x0500000f


	//   ....[213]....
        /*130c*/ 	.word	0x0500000f


	//   ....[214]....
        /*1310*/ 	.word	0x0500000f


	//   ....[215]....
        /*1314*/ 	.word	0x0500000f


	//   ....[216]....
        /*1318*/ 	.word	0x0500000f


	//   ....[217]....
        /*131c*/ 	.word	0x0500000f


	//   ....[218]....
        /*1320*/ 	.word	0x0500000f


	//   ....[219]....
        /*1324*/ 	.word	0x0500000f


	//   ....[220]....
        /*1328*/ 	.word	0x0500000f


	//   ....[221]....
        /*132c*/ 	.word	0x0500000f


	//   ....[222]....
        /*1330*/ 	.word	0x0500000f


	//   ....[223]....
        /*1334*/ 	.word	0x0500000f


	//   ....[224]....
        /*1338*/ 	.word	0x0500000f


	//   ....[225]....
        /*133c*/ 	.word	0x0500000f


	//   ....[226]....
        /*1340*/ 	.word	0x0500000f


	//   ....[227]....
        /*1344*/ 	.word	0x0500000f


	//----- nvinfo : EIATTR_COOP_GROUP_INSTR_OFFSETS
	.align		4
.L_1615:
        /*1348*/ 	.byte	0x04, 0x28
        /*134a*/ 	.short	(.L_1617 - .L_1616)


	//   ....[0]....
.L_1616:
        /*134c*/ 	.word	0x00000070


	//   ....[1]....
        /*1350*/ 	.word	0x000001a0


	//   ....[2]....
        /*1354*/ 	.word	0x000001f0


	//   ....[3]....
        /*1358*/ 	.word	0x00000440


	//   ....[4]....
        /*135c*/ 	.word	0x000005a0


	//   ....[5]....
        /*1360*/ 	.word	0x000006c0


	//   ....[6]....
        /*1364*/ 	.word	0x00000820


	//   ....[7]....
        /*1368*/ 	.word	0x00006c00


	//   ....[8]....
        /*136c*/ 	.word	0x000073f0


	//   ....[9]....
        /*1370*/ 	.word	0x00007400


	//   ....[10]....
        /*1374*/ 	.word	0x00007410


	//   ....[11]....
        /*1378*/ 	.word	0x00007420


	//   ....[12]....
        /*137c*/ 	.word	0x00007720


	//   ....[13]....
        /*1380*/ 	.word	0x00007730


	//   ....[14]....
        /*1384*/ 	.word	0x00007740


	//   ....[15]....
        /*1388*/ 	.word	0x00007750


	//   ....[16]....
        /*138c*/ 	.word	0x00008970


	//   ....[17]....
        /*1390*/ 	.word	0x00008980


	//   ....[18]....
        /*1394*/ 	.word	0x00008990


	//   ....[19]....
        /*1398*/ 	.word	0x000089c0


	//   ....[20]....
        /*139c*/ 	.word	0x00008aa0


	//   ....[21]....
        /*13a0*/ 	.word	0x00008ac0


	//   ....[22]....
        /*13a4*/ 	.word	0x00008ad0


	//   ....[23]....
        /*13a8*/ 	.word	0x00008b50


	//   ....[24]....
        /*13ac*/ 	.word	0x0000ae50


	//   ....[25]....
        /*13b0*/ 	.word	0x0000b320


	//   ....[26]....
        /*13b4*/ 	.word	0x0000b330


	//   ....[27]....
        /*13b8*/ 	.word	0x0000b350


	//   ....[28]....
        /*13bc*/ 	.word	0x0000b860


	//   ....[29]....
        /*13c0*/ 	.word	0x0000b890


	//   ....[30]....
        /*13c4*/ 	.word	0x0000d5c0


	//   ....[31]....
        /*13c8*/ 	.word	0x0000d5d0


	//   ....[32]....
        /*13cc*/ 	.word	0x0000dae0


	//   ....[33]....
        /*13d0*/ 	.word	0x0000db00


	//   ....[34]....
        /*13d4*/ 	.word	0x0000e0a0


	//   ....[35]....
        /*13d8*/ 	.word	0x0000e0c0


	//   ....[36]....
        /*13dc*/ 	.word	0x000106c0


	//   ....[37]....
        /*13e0*/ 	.word	0x000106e0


	//   ....[38]....
        /*13e4*/ 	.word	0x00010e00


	//   ....[39]....
        /*13e8*/ 	.word	0x00010f00


	//   ....[40]....
        /*13ec*/ 	.word	0x00011f80


	//   ....[41]....
        /*13f0*/ 	.word	0x00012020


	//   ....[42]....
        /*13f4*/ 	.word	0x000120b0


	//   ....[43]....
        /*13f8*/ 	.word	0x00012270


	//   ....[44]....
        /*13fc*/ 	.word	0x00013af0


	//   ....[45]....
        /*1400*/ 	.word	0x00013b10


	//   ....[46]....
        /*1404*/ 	.word	0x00013b20


	//   ....[47]....
        /*1408*/ 	.word	0x00013b30


	//   ....[48]....
        /*140c*/ 	.word	0x00014540


	//   ....[49]....
        /*1410*/ 	.word	0x00014550


	//   ....[50]....
        /*1414*/ 	.word	0x00014790


	//   ....[51]....
        /*1418*/ 	.word	0x000147a0


	//   ....[52]....
        /*141c*/ 	.word	0x000149a0


	//   ....[53]....
        /*1420*/ 	.word	0x000149b0


	//   ....[54]....
        /*1424*/ 	.word	0x00014bb0


	//   ....[55]....
        /*1428*/ 	.word	0x00014bc0


	//   ....[56]....
        /*142c*/ 	.word	0x00015060


	//   ....[57]....
        /*1430*/ 	.word	0x00015070


	//   ....[58]....
        /*1434*/ 	.word	0x00015cf0


	//   ....[59]....
        /*1438*/ 	.word	0x00015d00


	//   ....[60]....
        /*143c*/ 	.word	0x00017f50


	//   ....[61]....
        /*1440*/ 	.word	0x00017f60


	//   ....[62]....
        /*1444*/ 	.word	0x00018170


	//   ....[63]....
        /*1448*/ 	.word	0x00018180


	//   ....[64]....
        /*144c*/ 	.word	0x00018380


	//   ....[65]....
        /*1450*/ 	.word	0x00018390


	//   ....[66]....
        /*1454*/ 	.word	0x00018590


	//   ....[67]....
        /*1458*/ 	.word	0x000185a0


	//   ....[68]....
        /*145c*/ 	.word	0x00018800


	//   ....[69]....
        /*1460*/ 	.word	0x00018a30


	//   ....[70]....
        /*1464*/ 	.word	0x00018a60


	//   ....[71]....
        /*1468*/ 	.word	0x00018a90


	//   ....[72]....
        /*146c*/ 	.word	0x00018ac0


	//   ....[73]....
        /*1470*/ 	.word	0x00018af0


	//   ....[74]....
        /*1474*/ 	.word	0x00018b20


	//   ....[75]....
        /*1478*/ 	.word	0x00018cc0


	//   ....[76]....
        /*147c*/ 	.word	0x00018cf0


	//   ....[77]....
        /*1480*/ 	.word	0x00018d20


	//   ....[78]....
        /*1484*/ 	.word	0x00018d50


	//   ....[79]....
        /*1488*/ 	.word	0x00018d80


	//   ....[80]....
        /*148c*/ 	.word	0x00018db0


	//   ....[81]....
        /*1490*/ 	.word	0x00018e50


	//   ....[82]....
        /*1494*/ 	.word	0x00018e80


	//   ....[83]....
        /*1498*/ 	.word	0x00018e90


	//   ....[84]....
        /*149c*/ 	.word	0x00018ec0


	//   ....[85]....
        /*14a0*/ 	.word	0x0001a4b0


	//   ....[86]....
        /*14a4*/ 	.word	0x0001c140


	//   ....[87]....
        /*14a8*/ 	.word	0x0001cbf0


	//   ....[88]....
        /*14ac*/ 	.word	0x0001cc20


	//   ....[89]....
        /*14b0*/ 	.word	0x0001cc40


	//   ....[90]....
        /*14b4*/ 	.word	0x0001cc80


	//   ....[91]....
        /*14b8*/ 	.word	0x0001cd70


	//   ....[92]....
        /*14bc*/ 	.word	0x0001cd80


	//   ....[93]....
        /*14c0*/ 	.word	0x0001ce30


	//   ....[94]....
        /*14c4*/ 	.word	0x0001ce40


	//   ....[95]....
        /*14c8*/ 	.word	0x0001ced0


	//   ....[96]....
        /*14cc*/ 	.word	0x0001cef0


	//   ....[97]....
        /*14d0*/ 	.word	0x0001cf90


	//   ....[98]....
        /*14d4*/ 	.word	0x0001cfb0


	//   ....[99]....
        /*14d8*/ 	.word	0x0001d040


	//   ....[100]....
        /*14dc*/ 	.word	0x0001d060


	//   ....[101]....
        /*14e0*/ 	.word	0x0001d0f0


	//   ....[102]....
        /*14e4*/ 	.word	0x0001d100


	//   ....[103]....
        /*14e8*/ 	.word	0x0001d830


	//   ....[104]....
        /*14ec*/ 	.word	0x0001d840


	//   ....[105]....
        /*14f0*/ 	.word	0x0001d8f0


	//   ....[106]....
        /*14f4*/ 	.word	0x0001d900


	//   ....[107]....
        /*14f8*/ 	.word	0x0001d9c0


	//   ....[108]....
        /*14fc*/ 	.word	0x0001d9d0


	//   ....[109]....
        /*1500*/ 	.word	0x0001da90


	//   ....[110]....
        /*1504*/ 	.word	0x0001daa0


	//   ....[111]....
        /*1508*/ 	.word	0x0001db40


	//   ....[112]....
        /*150c*/ 	.word	0x0001db50


	//   ....[113]....
        /*1510*/ 	.word	0x0001dc00


	//   ....[114]....
        /*1514*/ 	.word	0x0001dc10


	//   ....[115]....
        /*1518*/ 	.word	0x0001dcc0


	//   ....[116]....
        /*151c*/ 	.word	0x0001dcd0


	//   ....[117]....
        /*1520*/ 	.word	0x0001dce0


	//   ....[118]....
        /*1524*/ 	.word	0x0001dd50


	//   ....[119]....
        /*1528*/ 	.word	0x000208e0


	//   ....[120]....
        /*152c*/ 	.word	0x00020910


	//   ....[121]....
        /*1530*/ 	.word	0x00020970


	//   ....[122]....
        /*1534*/ 	.word	0x000209a0


	//   ....[123]....
        /*1538*/ 	.word	0x000209d0


	//   ....[124]....
        /*153c*/ 	.word	0x00020a00


	//   ....[125]....
        /*1540*/ 	.word	0x00020a30


	//   ....[126]....
        /*1544*/ 	.word	0x00020a60


	//   ....[127]....
        /*1548*/ 	.word	0x00020c20


	//   ....[128]....
        /*154c*/ 	.word	0x00020c50


	//   ....[129]....
        /*1550*/ 	.word	0x00020c80


	//   ....[130]....
        /*1554*/ 	.word	0x00020cb0


	//   ....[131]....
        /*1558*/ 	.word	0x00020ce0


	//   ....[132]....
        /*155c*/ 	.word	0x00020d10


	//   ....[133]....
        /*1560*/ 	.word	0x00020de0


	//   ....[134]....
        /*1564*/ 	.word	0x00020e00


	//   ....[135]....
        /*1568*/ 	.word	0x00020e10


	//   ....[136]....
        /*156c*/ 	.word	0x00020e90


	//   ....[137]....
        /*1570*/ 	.word	0x000219d0


	//   ....[138]....
        /*1574*/ 	.word	0x00021de0


	//   ....[139]....
        /*1578*/ 	.word	0x00021e80


	//   ....[140]....
        /*157c*/ 	.word	0x00021f10


	//   ....[141]....
        /*1580*/ 	.word	0x00021f60


	//   ....[142]....
        /*1584*/ 	.word	0x00021fb0


	//   ....[143]....
        /*1588*/ 	.word	0x00022040


	//   ....[144]....
        /*158c*/ 	.word	0x000220d0


	//   ....[145]....
        /*1590*/ 	.word	0x00022120


	//   ....[146]....
        /*1594*/ 	.word	0x00022170


	//   ....[147]....
        /*1598*/ 	.word	0x00022270


	//   ....[148]....
        /*159c*/ 	.word	0x00022320


	//   ....[149]....
        /*15a0*/ 	.word	0x00022370


	//   ....[150]....
        /*15a4*/ 	.word	0x000223c0


	//   ....[151]....
        /*15a8*/ 	.word	0x00022540


	//   ....[152]....
        /*15ac*/ 	.word	0x000226a0


	//   ....[153]....
        /*15b0*/ 	.word	0x00022720


	//   ....[154]....
        /*15b4*/ 	.word	0x00022770


	//   ....[155]....
        /*15b8*/ 	.word	0x00022a70


	//   ....[156]....
        /*15bc*/ 	.word	0x00022ac0


	//   ....[157]....
        /*15c0*/ 	.word	0x00022b50


	//   ....[158]....
        /*15c4*/ 	.word	0x00022be0


	//   ....[159]....
        /*15c8*/ 	.word	0x00022c70


	//   ....[160]....
        /*15cc*/ 	.word	0x00022d00


	//   ....[161]....
        /*15d0*/ 	.word	0x00022d90


	//   ....[162]....
        /*15d4*/ 	.word	0x00022e20


	//   ....[163]....
        /*15d8*/ 	.word	0x00022ea0


	//   ....[164]....
        /*15dc*/ 	.word	0x00022ef0


	//   ....[165]....
        /*15e0*/ 	.word	0x00022f90


	//   ....[166]....
        /*15e4*/ 	.word	0x00023020


	//   ....[167]....
        /*15e8*/ 	.word	0x000230b0


	//   ....[168]....
        /*15ec*/ 	.word	0x00023100


	//   ....[169]....
        /*15f0*/ 	.word	0x00023190


	//   ....[170]....
        /*15f4*/ 	.word	0x00023220


	//   ....[171]....
        /*15f8*/ 	.word	0x000232b0


	//   ....[172]....
        /*15fc*/ 	.word	0x00023340


	//   ....[173]....
        /*1600*/ 	.word	0x000233d0


	//   ....[174]....
        /*1604*/ 	.word	0x00023460


	//   ....[175]....
        /*1608*/ 	.word	0x00023520


	//   ....[176]....
        /*160c*/ 	.word	0x00023800


	//   ....[177]....
        /*1610*/ 	.word	0x00023980


	//   ....[178]....
        /*1614*/ 	.word	0x000239e0


	//   ....[179]....
        /*1618*/ 	.word	0x00023a70


	//   ....[180]....
        /*161c*/ 	.word	0x00023ad0


	//   ....[181]....
        /*1620*/ 	.word	0x00023b70


	//   ....[182]....
        /*1624*/ 	.word	0x00023c60


	//   ....[183]....
        /*1628*/ 	.word	0x00023d90


	//   ....[184]....
        /*162c*/ 	.word	0x00023e30


	//   ....[185]....
        /*1630*/ 	.word	0x00023f00


	//   ....[186]....
        /*1634*/ 	.word	0x00023fa0


	//   ....[187]....
        /*1638*/ 	.word	0x00024070


	//   ....[188]....
        /*163c*/ 	.word	0x00024110


	//   ....[189]....
        /*1640*/ 	.word	0x000241e0


	//   ....[190]....
        /*1644*/ 	.word	0x00024280


	//   ....[191]....
        /*1648*/ 	.word	0x00024330


	//   ....[192]....
        /*164c*/ 	.word	0x00024410


	//   ....[193]....
        /*1650*/ 	.word	0x00024670


	//   ....[194]....
        /*1654*/ 	.word	0x00024720


	//   ....[195]....
        /*1658*/ 	.word	0x00024820


	//   ....[196]....
        /*165c*/ 	.word	0x00024910


	//   ....[197]....
        /*1660*/ 	.word	0x000249a0


	//   ....[198]....
        /*1664*/ 	.word	0x00024a90


	//   ....[199]....
        /*1668*/ 	.word	0x00024b20


	//   ....[200]....
        /*166c*/ 	.word	0x00024c10


	//   ....[201]....
        /*1670*/ 	.word	0x00024ca0


	//   ....[202]....
        /*1674*/ 	.word	0x00024d90


	//   ....[203]....
        /*1678*/ 	.word	0x00024e20


	//   ....[204]....
        /*167c*/ 	.word	0x00024f00


	//   ....[205]....
        /*1680*/ 	.word	0x00025030


	//   ....[206]....
        /*1684*/ 	.word	0x00025080


	//   ....[207]....
        /*1688*/ 	.word	0x000250e0


	//   ....[208]....
        /*168c*/ 	.word	0x00025180


	//   ....[209]....
        /*1690*/ 	.word	0x00025520


	//   ....[210]....
        /*1694*/ 	.word	0x000255c0


	//   ....[211]....
        /*1698*/ 	.word	0x00025760


	//   ....[212]....
        /*169c*/ 	.word	0x000257e0


	//   ....[213]....
        /*16a0*/ 	.word	0x00025860


	//   ....[214]....
        /*16a4*/ 	.word	0x000258e0


	//   ....[215]....
        /*16a8*/ 	.word	0x00025960


	//   ....[216]....
        /*16ac*/ 	.word	0x000259f0


	//   ....[217]....
        /*16b0*/ 	.word	0x00025a90


	//   ....[218]....
        /*16b4*/ 	.word	0x00025b40


	//   ....[219]....
        /*16b8*/ 	.word	0x00025bc0


	//   ....[220]....
        /*16bc*/ 	.word	0x00025c40


	//   ....[221]....
        /*16c0*/ 	.word	0x00025cc0


	//   ....[222]....
        /*16c4*/ 	.word	0x00025d50


	//   ....[223]....
        /*16c8*/ 	.word	0x00025dd0


	//   ....[224]....
        /*16cc*/ 	.word	0x00025e80


	//   ....[225]....
        /*16d0*/ 	.word	0x00025ed0


	//   ....[226]....
        /*16d4*/ 	.word	0x00025f90


	//   ....[227]....
        /*16d8*/ 	.word	0x000260c0


	//----- nvinfo : EIATTR_REG_RECONFIG
	.align		4
.L_1617:
        /*16dc*/ 	.byte	0x01, 0x54
	.zero		2


	//----- nvinfo : EIATTR_SYSCALL_OFFSETS
	.align		4
        /*16e0*/ 	.byte	0x04, 0x46
        /*16e2*/ 	.short	(.L_1619 - .L_1618)


	//   ....[0]....
.L_1618:
        /*16e4*/ 	.word	0x000023f0


	//   ....[1]....
        /*16e8*/ 	.word	0x00002540


	//   ....[2]....
        /*16ec*/ 	.word	0x00006df0


	//   ....[3]....
        /*16f0*/ 	.word	0x00007110


	//   ....[4]....
        /*16f4*/ 	.word	0x0001bd60


	//   ....[5]....
        /*16f8*/ 	.word	0x0001beb0


	//   ....[6]....
        /*16fc*/ 	.word	0x0001bfb0


	//   ....[7]....
        /*1700*/ 	.word	0x0001c810


	//   ....[8]....
        /*1704*/ 	.word	0x0001d410


	//----- nvinfo : EIATTR_MBARRIER_INSTR_OFFSETS
	.align		4
.L_1619:
        /*1708*/ 	.byte	0x04, 0x39
        /*170a*/ 	.short	(.L_1621 - .L_1620)


	//   ....[0]....
.L_1620:
        /*170c*/ 	.word	0x000002e0
        /*1710*/ 	.word	0x000000ff
        /*1714*/ 	.word	0x00032400
        /*1718*/ 	.short	0x0100
        /*171a*/ 	.byte	0x08
	.zero		1


	//   ....[1]....
        /*171c*/ 	.word	0x000002f0
        /*1720*/ 	.word	0x000000ff
        /*1724*/ 	.word	0x00032410
        /*1728*/ 	.short	0x0100
        /*172a*/ 	.byte	0x08
	.zero		1


	//   ....[2]....
        /*172c*/ 	.word	0x00000300
        /*1730*/ 	.word	0x000000ff
        /*1734*/ 	.word	0x00032420
        /*1738*/ 	.short	0x0100
        /*173a*/ 	.byte	0x08
	.zero		1


	//   ....[3]....
        /*173c*/ 	.word	0x000003f0
        /*1740*/ 	.word	0x000000ff
        /*1744*/ 	.word	0x00032430
        /*1748*/ 	.short	0x0100
        /*174a*/ 	.byte	0x08
	.zero		1


	//   ....[4]....
        /*174c*/ 	.word	0x00000400
        /*1750*/ 	.word	0x000000ff
        /*1754*/ 	.word	0x00032440
        /*1758*/ 	.short	0x0100
        /*175a*/ 	.byte	0x08
	.zero		1


	//   ....[5]....
        /*175c*/ 	.word	0x00000410
        /*1760*/ 	.word	0x000000ff
        /*1764*/ 	.word	0x00032438
        /*1768*/ 	.short	0x0100
        /*176a*/ 	.byte	0x08
	.zero		1


	//   ....[6]....
        /*176c*/ 	.word	0x00000420
        /*1770*/ 	.word	0x000000ff
        /*1774*/ 	.word	0x00032448
        /*1778*/ 	.short	0x0100
        /*177a*/ 	.byte	0x08
	.zero		1


	//   ....[7]....
        /*177c*/ 	.word	0x00000550
        /*1780*/ 	.word	0x000000ff
        /*1784*/ 	.word	0x00032450
        /*1788*/ 	.short	0x0100
        /*178a*/ 	.byte	0x08
	.zero		1


	//   ....[8]....
        /*178c*/ 	.word	0x00000560
        /*1790*/ 	.word	0x000000ff
        /*1794*/ 	.word	0x00032460
        /*1798*/ 	.short	0x0100
        /*179a*/ 	.byte	0x08
	.zero		1


	//   ....[9]....
        /*179c*/ 	.word	0x00000570
        /*17a0*/ 	.word	0x000000ff
        /*17a4*/ 	.word	0x00032458
        /*17a8*/ 	.short	0x0100
        /*17aa*/ 	.byte	0x08
	.zero		1


	//   ....[10]....
        /*17ac*/ 	.word	0x00000580
        /*17b0*/ 	.word	0x000000ff
        /*17b4*/ 	.word	0x00032468
        /*17b8*/ 	.short	0x0100
        /*17ba*/ 	.byte	0x08
	.zero		1


	//   ....[11]....
        /*17bc*/ 	.word	0x00000670
        /*17c0*/ 	.word	0x000000ff
        /*17c4*/ 	.word	0x00032470
        /*17c8*/ 	.short	0x0100
        /*17ca*/ 	.byte	0x06
	.zero		1


	//   ....[12]....
        /*17cc*/ 	.word	0x00000680
        /*17d0*/ 	.word	0x000000ff
        /*17d4*/ 	.word	0x00032480
        /*17d8*/ 	.short	0x0100
        /*17da*/ 	.byte	0x06
	.zero		1


	//   ....[13]....
        /*17dc*/ 	.word	0x00000690
        /*17e0*/ 	.word	0x000000ff
        /*17e4*/ 	.word	0x00032478
        /*17e8*/ 	.short	0x0100
        /*17ea*/ 	.byte	0x06
	.zero		1


	//   ....[14]....
        /*17ec*/ 	.word	0x000006a0
        /*17f0*/ 	.word	0x000000ff
        /*17f4*/ 	.word	0x00032488
        /*17f8*/ 	.short	0x0100
        /*17fa*/ 	.byte	0x06
	.zero		1


	//   ....[15]....
        /*17fc*/ 	.word	0x000007d0
        /*1800*/ 	.word	0x000000ff
        /*1804*/ 	.word	0x00032490
        /*1808*/ 	.short	0x0100
        /*180a*/ 	.byte	0x08
	.zero		1


	//   ....[16]....
        /*180c*/ 	.word	0x000007e0
        /*1810*/ 	.word	0x000000ff
        /*1814*/ 	.word	0x000324a0
        /*1818*/ 	.short	0x0100
        /*181a*/ 	.byte	0x08
	.zero		1


	//   ....[17]....
        /*181c*/ 	.word	0x000007f0
        /*1820*/ 	.word	0x000000ff
        /*1824*/ 	.word	0x00032498
        /*1828*/ 	.short	0x0100
        /*182a*/ 	.byte	0x08
	.zero		1


	//   ....[18]....
        /*182c*/ 	.word	0x00000800
        /*1830*/ 	.word	0x000000ff
        /*1834*/ 	.word	0x000324a8
        /*1838*/ 	.short	0x0100
        /*183a*/ 	.byte	0x08
	.zero		1


	//   ....[19]....
        /*183c*/ 	.word	0x00000930
        /*1840*/ 	.word	0x000000ff
        /*1844*/ 	.word	0x000324b0
        /*1848*/ 	.short	0x0100
        /*184a*/ 	.byte	0x08
	.zero		1


	//   ....[20]....
        /*184c*/ 	.word	0x00000940
        /*1850*/ 	.word	0x000000ff
        /*1854*/ 	.word	0x000324c0
        /*1858*/ 	.short	0x0100
        /*185a*/ 	.byte	0x08
	.zero		1


	//   ....[21]....
        /*185c*/ 	.word	0x00000950
        /*1860*/ 	.word	0x000000ff
        /*1864*/ 	.word	0x000324b8
        /*1868*/ 	.short	0x0100
        /*186a*/ 	.byte	0x08
	.zero		1


	//   ....[22]....
        /*186c*/ 	.word	0x00000960
        /*1870*/ 	.word	0x000000ff
        /*1874*/ 	.word	0x000324c8
        /*1878*/ 	.short	0x0100
        /*187a*/ 	.byte	0x08
	.zero		1


	//   ....[23]....
        /*187c*/ 	.word	0x00003850
        /*1880*/ 	.word	0x00000060
        /*1884*/ 	.word	0x00032490
        /*1888*/ 	.short	0x010a
        /*188a*/ 	.byte	0x3f
	.zero		1


	//   ....[24]....
        /*188c*/ 	.word	0x000049c0
        /*1890*/ 	.word	0x00000060
        /*1894*/ 	.word	0x00032490
        /*1898*/ 	.short	0x010a
        /*189a*/ 	.byte	0x3f
	.zero		1


	//   ....[25]....
        /*189c*/ 	.word	0x00005a90
        /*18a0*/ 	.word	0x00000060
        /*18a4*/ 	.word	0x00032490
        /*18a8*/ 	.short	0x010a
        /*18aa*/ 	.byte	0x3f
	.zero		1


	//   ....[26]....
        /*18ac*/ 	.word	0x00005cb0
        /*18b0*/ 	.word	0x00000020
        /*18b4*/ 	.word	0x00000000
        /*18b8*/ 	.short	0x0101
        /*18ba*/ 	.byte	0x3f
	.zero		1


	//   ....[27]....
        /*18bc*/ 	.word	0x00005cf0
        /*18c0*/ 	.word	0x00000060
        /*18c4*/ 	.word	0x000324b0
        /*18c8*/ 	.short	0x010a
        /*18ca*/ 	.byte	0x3f
	.zero		1


	//   ....[28]....
        /*18cc*/ 	.word	0x00006350
        /*18d0*/ 	.word	0x00000060
        /*18d4*/ 	.word	0x00000000
        /*18d8*/ 	.short	0x0101
        /*18da*/ 	.byte	0x3f
	.zero		1


	//   ....[29]....
        /*18dc*/ 	.word	0x00006e90
        /*18e0*/ 	.word	0x00000013
        /*18e4*/ 	.word	0x00032400
        /*18e8*/ 	.short	0x010a
        /*18ea*/ 	.byte	0x3f
	.zero		1


	//   ....[30]....
        /*18ec*/ 	.word	0x00006ee0
        /*18f0*/ 	.word	0x00000013
        /*18f4*/ 	.word	0x00032400
        /*18f8*/ 	.short	0x010a
        /*18fa*/ 	.byte	0x3f
	.zero		1


	//   ....[31]....
        /*18fc*/ 	.word	0x000079a0
        /*1900*/ 	.word	0x00000013
        /*1904*/ 	.word	0x00032400
        /*1908*/ 	.short	0x010a
        /*190a*/ 	.byte	0x3f
	.zero		1


	//   ....[32]....
        /*190c*/ 	.word	0x00008e00
        /*1910*/ 	.word	0x00000013
        /*1914*/ 	.word	0x00032400
        /*1918*/ 	.short	0x010a
        /*191a*/ 	.byte	0x3f
	.zero		1


	//   ....[33]....
        /*191c*/ 	.word	0x00009cd0
        /*1920*/ 	.word	0x000000ad
        /*1924*/ 	.word	0x00032430
        /*1928*/ 	.short	0x010a
        /*192a*/ 	.byte	0x3f
	.zero		1


	//   ....[34]....
        /*192c*/ 	.word	0x00009d60
        /*1930*/ 	.word	0x000000ad
        /*1934*/ 	.word	0x00032430
        /*1938*/ 	.short	0x010a
        /*193a*/ 	.byte	0x3f
	.zero		1


	//   ....[35]....
        /*193c*/ 	.word	0x0000a080
        /*1940*/ 	.word	0x00000013
        /*1944*/ 	.word	0x00032410
        /*1948*/ 	.short	0x010a
        /*194a*/ 	.byte	0x3f
	.zero		1


	//   ....[36]....
        /*194c*/ 	.word	0x0000a0d0
        /*1950*/ 	.word	0x000000ad
        /*1954*/ 	.word	0x00032450
        /*1958*/ 	.short	0x010a
        /*195a*/ 	.byte	0x3f
	.zero		1


	//   ....[37]....
        /*195c*/ 	.word	0x0000a150
        /*1960*/ 	.word	0x000000ad
        /*1964*/ 	.word	0x00032450
        /*1968*/ 	.short	0x010a
        /*196a*/ 	.byte	0x3f
	.zero		1


	//   ....[38]....
        /*196c*/ 	.word	0x0000bb50
        /*1970*/ 	.word	0x00000018
        /*1974*/ 	.word	0x00000000
        /*1978*/ 	.short	0x0101
        /*197a*/ 	.byte	0x3f
	.zero		1


	//   ....[39]....
        /*197c*/ 	.word	0x0000c740
        /*1980*/ 	.word	0x000000ad
        /*1984*/ 	.word	0x00000000
        /*1988*/ 	.short	0x0101
        /*198a*/ 	.byte	0x3f
	.zero		1


	//   ....[40]....
        /*198c*/ 	.word	0x0000c830
        /*1990*/ 	.word	0x000000cd
        /*1994*/ 	.word	0x00032430
        /*1998*/ 	.short	0x010a
        /*199a*/ 	.byte	0x3f
	.zero		1


	//   ....[41]....
        /*199c*/ 	.word	0x0000c8a0
        /*19a0*/ 	.word	0x000000cd
        /*19a4*/ 	.word	0x00032430
        /*19a8*/ 	.short	0x010a
        /*19aa*/ 	.byte	0x3f
	.zero		1


	//   ....[42]....
        /*19ac*/ 	.word	0x0000cb30
        /*19b0*/ 	.word	0x000000cd
        /*19b4*/ 	.word	0x00032450
        /*19b8*/ 	.short	0x010a
        /*19ba*/ 	.byte	0x3f
	.zero		1


	//   ....[43]....
        /*19bc*/ 	.word	0x0000cb80
        /*19c0*/ 	.word	0x000000cd
        /*19c4*/ 	.word	0x00032450
        /*19c8*/ 	.short	0x010a
        /*19ca*/ 	.byte	0x3f
	.zero		1


	//   ....[44]....
        /*19cc*/ 	.word	0x0000e2a0
        /*19d0*/ 	.word	0x00000003
        /*19d4*/ 	.word	0x00000000
        /*19d8*/ 	.short	0x0101
        /*19da*/ 	.byte	0x3f
	.zero		1


	//   ....[45]....
        /*19dc*/ 	.word	0x0000f740
        /*19e0*/ 	.word	0x000000cd
        /*19e4*/ 	.word	0x00000000
        /*19e8*/ 	.short	0x0101
        /*19ea*/ 	.byte	0x3f
	.zero		1


	//   ....[46]....
        /*19ec*/ 	.word	0x0000f860
        /*19f0*/ 	.word	0x000000d8
        /*19f4*/ 	.word	0x00032430
        /*19f8*/ 	.short	0x010a
        /*19fa*/ 	.byte	0x3f
	.zero		1


	//   ....[47]....
        /*19fc*/ 	.word	0x0000f8d0
        /*1a00*/ 	.word	0x000000d8
        /*1a04*/ 	.word	0x00032430
        /*1a08*/ 	.short	0x010a
        /*1a0a*/ 	.byte	0x3f
	.zero		1


	//   ....[48]....
        /*1a0c*/ 	.word	0x0000fb60
        /*1a10*/ 	.word	0x000000d8
        /*1a14*/ 	.word	0x00032450
        /*1a18*/ 	.short	0x010a
        /*1a1a*/ 	.byte	0x3f
	.zero		1


	//   ....[49]....
        /*1a1c*/ 	.word	0x0000fbb0
        /*1a20*/ 	.word	0x000000d8
        /*1a24*/ 	.word	0x00032450
        /*1a28*/ 	.short	0x010a
        /*1a2a*/ 	.byte	0x3f
	.zero		1


	//   ....[50]....
        /*1a2c*/ 	.word	0x00011490
        /*1a30*/ 	.word	0x0000009a
        /*1a34*/ 	.word	0x00000000
        /*1a38*/ 	.short	0x0101
        /*1a3a*/ 	.byte	0x3f
	.zero		1


	//   ....[51]....
        /*1a3c*/ 	.word	0x00011f40
        /*1a40*/ 	.word	0x000000d8
        /*1a44*/ 	.word	0x00000000
        /*1a48*/ 	.short	0x0101
        /*1a4a*/ 	.byte	0x3f
	.zero		1


	//   ....[52]....
        /*1a4c*/ 	.word	0x000144b0
        /*1a50*/ 	.word	0x00000003
        /*1a54*/ 	.word	0x00000000
        /*1a58*/ 	.short	0x0101
        /*1a5a*/ 	.byte	0x3f
	.zero		1


	//   ....[53]....
        /*1a5c*/ 	.word	0x00014fc0
        /*1a60*/ 	.word	0x00000003
        /*1a64*/ 	.word	0x00000000
        /*1a68*/ 	.short	0x0101
        /*1a6a*/ 	.byte	0x3f
	.zero		1


	//   ....[54]....
        /*1a6c*/ 	.word	0x0001a590
        /*1a70*/ 	.word	0x00000012
        /*1a74*/ 	.word	0x00032420
        /*1a78*/ 	.short	0x010a
        /*1a7a*/ 	.byte	0x3f
	.zero		1


	//   ....[55]....
        /*1a7c*/ 	.word	0x0001a660
        /*1a80*/ 	.word	0x00000003
        /*1a84*/ 	.word	0x000324a0
        /*1a88*/ 	.short	0x010a
        /*1a8a*/ 	.byte	0x3f
	.zero		1


	//   ....[56]....
        /*1a8c*/ 	.word	0x0001a8a0
        /*1a90*/ 	.word	0x00000003
        /*1a94*/ 	.word	0x000324c0
        /*1a98*/ 	.short	0x010a
        /*1a9a*/ 	.byte	0x3f
	.zero		1


	//   ....[57]....
        /*1a9c*/ 	.word	0x0001af40
        /*1aa0*/ 	.word	0x00000004
        /*1aa4*/ 	.word	0x000324a0
        /*1aa8*/ 	.short	0x010a
        /*1aaa*/ 	.byte	0x3f
	.zero		1


	//   ....[58]....
        /*1aac*/ 	.word	0x0001b170
        /*1ab0*/ 	.word	0x00000004
        /*1ab4*/ 	.word	0x000324c0
        /*1ab8*/ 	.short	0x010a
        /*1aba*/ 	.byte	0x3f
	.zero		1


	//   ....[59]....
        /*1abc*/ 	.word	0x0001c3b0
        /*1ac0*/ 	.word	0x00000000
        /*1ac4*/ 	.word	0x00032440
        /*1ac8*/ 	.short	0x010a
        /*1aca*/ 	.byte	0x3f
	.zero		1


	//   ....[60]....
        /*1acc*/ 	.word	0x0001d1c0
        /*1ad0*/ 	.word	0x00000012
        /*1ad4*/ 	.word	0x00032400
        /*1ad8*/ 	.short	0x0107
        /*1ada*/ 	.byte	0x3f
	.zero		1


	//   ....[61]....
        /*1adc*/ 	.word	0x0001d260
        /*1ae0*/ 	.word	0x00000012
        /*1ae4*/ 	.word	0x00032400
        /*1ae8*/ 	.short	0x0101
        /*1aea*/ 	.byte	0x3f
	.zero		1


	//   ....[62]....
        /*1aec*/ 	.word	0x0001de90
        /*1af0*/ 	.word	0x00000012
        /*1af4*/ 	.word	0x00032410
        /*1af8*/ 	.short	0x0107
        /*1afa*/ 	.byte	0x3f
	.zero		1


	//   ....[63]....
        /*1afc*/ 	.word	0x0001df90
        /*1b00*/ 	.word	0x00000012
        /*1b04*/ 	.word	0x00032410
        /*1b08*/ 	.short	0x0101
        /*1b0a*/ 	.byte	0x3f
	.zero		1


	//   ....[64]....
        /*1b0c*/ 	.word	0x0001dfb0
        /*1b10*/ 	.word	0x00000012
        /*1b14*/ 	.word	0x00032420
        /*1b18*/ 	.short	0x010a
        /*1b1a*/ 	.byte	0x3f
	.zero		1


	//   ....[65]....
        /*1b1c*/ 	.word	0x0001e090
        /*1b20*/ 	.word	0x00000002
        /*1b24*/ 	.word	0x00032460
        /*1b28*/ 	.short	0x010a
        /*1b2a*/ 	.byte	0x3f
	.zero		1


	//   ....[66]....
        /*1b2c*/ 	.word	0x0001e940
        /*1b30*/ 	.word	0x00000002
        /*1b34*/ 	.word	0x00032440
        /*1b38*/ 	.short	0x010a
        /*1b3a*/ 	.byte	0x3f
	.zero		1


	//   ....[67]....
        /*1b3c*/ 	.word	0x0001eb90
        /*1b40*/ 	.word	0x00000002
        /*1b44*/ 	.word	0x00032460
        /*1b48*/ 	.short	0x010a
        /*1b4a*/ 	.byte	0x3f
	.zero		1


	//   ....[68]....
        /*1b4c*/ 	.word	0x0001f380
        /*1b50*/ 	.word	0x00000003
        /*1b54*/ 	.word	0x00032440
        /*1b58*/ 	.short	0x010a
        /*1b5a*/ 	.byte	0x3f
	.zero		1


	//   ....[69]....
        /*1b5c*/ 	.word	0x0001f5d0
        /*1b60*/ 	.word	0x00000003
        /*1b64*/ 	.word	0x00032460
        /*1b68*/ 	.short	0x010a
        /*1b6a*/ 	.byte	0x3f
	.zero		1


	//   ....[70]....
        /*1b6c*/ 	.word	0x0001fd50
        /*1b70*/ 	.word	0x00000003
        /*1b74*/ 	.word	0x00032440
        /*1b78*/ 	.short	0x010a
        /*1b7a*/ 	.byte	0x3f
	.zero		1


	//   ....[71]....
        /*1b7c*/ 	.word	0x0001ffa0
        /*1b80*/ 	.word	0x00000003
        /*1b84*/ 	.word	0x00032460
        /*1b88*/ 	.short	0x010a
        /*1b8a*/ 	.byte	0x3f
	.zero		1


	//   ....[72]....
        /*1b8c*/ 	.word	0x00021950
        /*1b90*/ 	.word	0x00000000
        /*1b94*/ 	.word	0x00032420
        /*1b98*/ 	.short	0x010a
        /*1b9a*/ 	.byte	0x3f
	.zero		1


	//   ....[73]....
        /*1b9c*/ 	.word	0x00021b30
        /*1ba0*/ 	.word	0x00000006
        /*1ba4*/ 	.word	0x00000000
        /*1ba8*/ 	.short	0x010a
        /*1baa*/ 	.byte	0x3f
	.zero		1


	//   ....[74]....
        /*1bac*/ 	.word	0x00021b60
        /*1bb0*/ 	.word	0x00000007
        /*1bb4*/ 	.word	0x00000000
        /*1bb8*/ 	.short	0x010a
        /*1bba*/ 	.byte	0x3f
	.zero		1


	//   ....[75]....
        /*1bbc*/ 	.word	0x00021bc0
        /*1bc0*/ 	.word	0x00000004
        /*1bc4*/ 	.word	0x00000000
        /*1bc8*/ 	.short	0x010a
        /*1bca*/ 	.byte	0x3f
	.zero		1


	//   ....[76]....
        /*1bcc*/ 	.word	0x00021bf0
        /*1bd0*/ 	.word	0x00000003
        /*1bd4*/ 	.word	0x00000000
        /*1bd8*/ 	.short	0x010a
        /*1bda*/ 	.byte	0x3f
	.zero		1


	//   ....[77]....
        /*1bdc*/ 	.word	0x00021c50
        /*1be0*/ 	.word	0x00000060
        /*1be4*/ 	.word	0x00032490
        /*1be8*/ 	.short	0x010a
        /*1bea*/ 	.byte	0x3f
	.zero		1


	//   ....[78]....
        /*1bec*/ 	.word	0x00021ca0
        /*1bf0*/ 	.word	0x00000060
        /*1bf4*/ 	.word	0x00032490
        /*1bf8*/ 	.short	0x010a
        /*1bfa*/ 	.byte	0x3f
	.zero		1


	//   ....[79]....
        /*1bfc*/ 	.word	0x00021cf0
        /*1c00*/ 	.word	0x00000060
        /*1c04*/ 	.word	0x00032490
        /*1c08*/ 	.short	0x010a
        /*1c0a*/ 	.byte	0x3f
	.zero		1


	//   ....[80]....
        /*1c0c*/ 	.word	0x00021d40
        /*1c10*/ 	.word	0x00000060
        /*1c14*/ 	.word	0x000324b0
        /*1c18*/ 	.short	0x010a
        /*1c1a*/ 	.byte	0x3f
	.zero		1


	//   ....[81]....
        /*1c1c*/ 	.word	0x000221b0
        /*1c20*/ 	.word	0x00000013
        /*1c24*/ 	.word	0x00032400
        /*1c28*/ 	.short	0x010a
        /*1c2a*/ 	.byte	0x3f
	.zero		1


	//   ....[82]....
        /*1c2c*/ 	.word	0x000227a0
        /*1c30*/ 	.word	0x00000013
        /*1c34*/ 	.word	0x00032400
        /*1c38*/ 	.short	0x010a
        /*1c3a*/ 	.byte	0x3f
	.zero		1


	//   ....[83]....
        /*1c3c*/ 	.word	0x000227f0
        /*1c40*/ 	.word	0x000000ad
        /*1c44*/ 	.word	0x00032430
        /*1c48*/ 	.short	0x010a
        /*1c4a*/ 	.byte	0x3f
	.zero		1


	//   ....[84]....
        /*1c4c*/ 	.word	0x00022840
        /*1c50*/ 	.word	0x00000013
        /*1c54*/ 	.word	0x00032410
        /*1c58*/ 	.short	0x010a
        /*1c5a*/ 	.byte	0x3f
	.zero		1


	//   ....[85]....
        /*1c5c*/ 	.word	0x00022890
        /*1c60*/ 	.word	0x000000ad
        /*1c64*/ 	.word	0x00032450
        /*1c68*/ 	.short	0x010a
        /*1c6a*/ 	.byte	0x3f
	.zero		1


	//   ....[86]....
        /*1c6c*/ 	.word	0x000228e0
        /*1c70*/ 	.word	0x000000cd
        /*1c74*/ 	.word	0x00032430
        /*1c78*/ 	.short	0x010a
        /*1c7a*/ 	.byte	0x3f
	.zero		1


	//   ....[87]....
        /*1c7c*/ 	.word	0x00022930
        /*1c80*/ 	.word	0x000000cd
        /*1c84*/ 	.word	0x00032450
        /*1c88*/ 	.short	0x010a
        /*1c8a*/ 	.byte	0x3f
	.zero		1


	//   ....[88]....
        /*1c8c*/ 	.word	0x00022980
        /*1c90*/ 	.word	0x000000d8
        /*1c94*/ 	.word	0x00032430
        /*1c98*/ 	.short	0x010a
        /*1c9a*/ 	.byte	0x3f
	.zero		1


	//   ....[89]....
        /*1c9c*/ 	.word	0x000229d0
        /*1ca0*/ 	.word	0x000000d8
        /*1ca4*/ 	.word	0x00032450
        /*1ca8*/ 	.short	0x010a
        /*1caa*/ 	.byte	0x3f
	.zero		1


	//   ....[90]....
        /*1cac*/ 	.word	0x000235e0
        /*1cb0*/ 	.word	0x00000012
        /*1cb4*/ 	.word	0x00032420
        /*1cb8*/ 	.short	0x010a
        /*1cba*/ 	.byte	0x3f
	.zero		1


	//   ....[91]....
        /*1cbc*/ 	.word	0x00023630
        /*1cc0*/ 	.word	0x00000003
        /*1cc4*/ 	.word	0x000324a0
        /*1cc8*/ 	.short	0x010a
        /*1cca*/ 	.byte	0x3f
	.zero		1


	//   ....[92]....
        /*1ccc*/ 	.word	0x00023680
        /*1cd0*/ 	.word	0x00000003
        /*1cd4*/ 	.word	0x000324c0
        /*1cd8*/ 	.short	0x010a
        /*1cda*/ 	.byte	0x3f
	.zero		1


	//   ....[93]....
        /*1cdc*/ 	.word	0x000236d0
        /*1ce0*/ 	.word	0x00000004
        /*1ce4*/ 	.word	0x000324a0
        /*1ce8*/ 	.short	0x010a
        /*1cea*/ 	.byte	0x3f
	.zero		1


	//   ....[94]....
        /*1cec*/ 	.word	0x00023720
        /*1cf0*/ 	.word	0x00000004
        /*1cf4*/ 	.word	0x000324c0
        /*1cf8*/ 	.short	0x010a
        /*1cfa*/ 	.byte	0x3f
	.zero		1


	//   ....[95]....
        /*1cfc*/ 	.word	0x000238c0
        /*1d00*/ 	.word	0x00000000
        /*1d04*/ 	.word	0x00032440
        /*1d08*/ 	.short	0x010a
        /*1d0a*/ 	.byte	0x3f
	.zero		1


	//   ....[96]....
        /*1d0c*/ 	.word	0x00025230
        /*1d10*/ 	.word	0x00000012
        /*1d14*/ 	.word	0x00032420
        /*1d18*/ 	.short	0x010a
        /*1d1a*/ 	.byte	0x3f
	.zero		1


	//   ....[97]....
        /*1d1c*/ 	.word	0x00025280
        /*1d20*/ 	.word	0x00000002
        /*1d24*/ 	.word	0x00032460
        /*1d28*/ 	.short	0x010a
        /*1d2a*/ 	.byte	0x3f
	.zero		1


	//   ....[98]....
        /*1d2c*/ 	.word	0x000252d0
        /*1d30*/ 	.word	0x00000002
        /*1d34*/ 	.word	0x00032440
        /*1d38*/ 	.short	0x010a
        /*1d3a*/ 	.byte	0x3f
	.zero		1


	//   ....[99]....
        /*1d3c*/ 	.word	0x00025320
        /*1d40*/ 	.word	0x00000002
        /*1d44*/ 	.word	0x00032460
        /*1d48*/ 	.short	0x010a
        /*1d4a*/ 	.byte	0x3f
	.zero		1


	//   ....[100]....
        /*1d4c*/ 	.word	0x00025370
        /*1d50*/ 	.word	0x00000003
        /*1d54*/ 	.word	0x00032440
        /*1d58*/ 	.short	0x010a
        /*1d5a*/ 	.byte	0x3f
	.zero		1


	//   ....[101]....
        /*1d5c*/ 	.word	0x000253c0
        /*1d60*/ 	.word	0x00000003
        /*1d64*/ 	.word	0x00032460
        /*1d68*/ 	.short	0x010a
        /*1d6a*/ 	.byte	0x3f
	.zero		1


	//   ....[102]....
        /*1d6c*/ 	.word	0x00025410
        /*1d70*/ 	.word	0x00000003
        /*1d74*/ 	.word	0x00032440
        /*1d78*/ 	.short	0x010a
        /*1d7a*/ 	.byte	0x3f
	.zero		1


	//   ....[103]....
        /*1d7c*/ 	.word	0x00025460
        /*1d80*/ 	.word	0x00000003
        /*1d84*/ 	.word	0x00032460
        /*1d88*/ 	.short	0x010a
        /*1d8a*/ 	.byte	0x3f
	.zero		1


	//   ....[104]....
        /*1d8c*/ 	.word	0x00025fe0
        /*1d90*/ 	.word	0x00000000
        /*1d94*/ 	.word	0x00032420
        /*1d98*/ 	.short	0x010a
        /*1d9a*/ 	.byte	0x3f
	.zero		1


	//   ....[105]....
        /*1d9c*/ 	.word	0x00026180
        /*1da0*/ 	.word	0x00000006
        /*1da4*/ 	.word	0x00000000
        /*1da8*/ 	.short	0x010a
        /*1daa*/ 	.byte	0x3f
	.zero		1


	//   ....[106]....
        /*1dac*/ 	.word	0x000261d0
        /*1db0*/ 	.word	0x00000007
        /*1db4*/ 	.word	0x00000000
        /*1db8*/ 	.short	0x010a
        /*1dba*/ 	.byte	0x3f
	.zero		1


	//   ....[107]....
        /*1dbc*/ 	.word	0x00026220
        /*1dc0*/ 	.word	0x00000004
        /*1dc4*/ 	.word	0x00000000
        /*1dc8*/ 	.short	0x010a
        /*1dca*/ 	.byte	0x3f
	.zero		1


	//----- nvinfo : EIATTR_NUM_MBARRIERS
	.align		4
.L_1621:
        /*1dcc*/ 	.byte	0x03, 0x38
        /*1dce*/ 	.short	0x0017


	//----- nvinfo : EIATTR_EXIT_INSTR_OFFSETS
	.align		4
        /*1dd0*/ 	.byte	0x04, 0x1c
        /*1dd2*/ 	.short	(.L_1623 - .L_1622)


	//   ....[0]....
.L_1622:
        /*1dd4*/ 	.word	0x00021c40


	//----- nvinfo : EIATTR_MAX_THREADS
	.align		4
.L_1623:
        /*1dd8*/ 	.byte	0x04, 0x05
        /*1dda*/ 	.short	(.L_1625 - .L_1624)
.L_1624:
        /*1ddc*/ 	.word	0x00000180
        /*1de0*/ 	.word	0x00000001
        /*1de4*/ 	.word	0x00000001


	//----- nvinfo : EIATTR_CRS_STACK_SIZE
	.align		4
.L_1625:
        /*1de8*/ 	.byte	0x04, 0x1e
        /*1dea*/ 	.short	(.L_1627 - .L_1626)
.L_1626:
        /*1dec*/ 	.word	0x00000000


	//----- nvinfo : EIATTR_CBANK_PARAM_SIZE
	.align		4
.L_1627:
        /*1df0*/ 	.byte	0x03, 0x19
        /*1df2*/ 	.short	0x0bf0


	//----- nvinfo : EIATTR_PARAM_CBANK
	.align		4
        /*1df4*/ 	.byte	0x04, 0x0a
        /*1df6*/ 	.short	(.L_1629 - .L_1628)
	.align		4
.L_1628:
        /*1df8*/ 	.word	index@(.nv.constant0._ZN7cutlass13device_kernelIN5flash11enable_sm90INS1_16FlashAttnFwdSm90INS1_25CollectiveMainloopFwdSm90ILi2EN4cute5tupleIJNS5_1CILi1EEES8_S8_EEENS6_IJNS7_ILi128EEENS7_ILi96EEENS7_ILi64EEEEEELi256ENS_6half_tEfNS_4arch4Sm90ELb1ELb0ELb0ELb1ELb0ELb1ELb1ELb1ELb0ELb1ELb1ELb0EEENS1_21CollectiveEpilogueFwdINS6_IJSA_NS7_ILi256EEESB_EEES9_SE_SG_Li256ELb1ELb1ELb1ELb0EEENS1_36VarlenDynamicPersistentTileSchedulerILi128ELi96ELi256ELi128ELb1ELb1ELb1ELb1ELb1ELb1EEEEEEEEEvNT_6ParamsE)
        /*1dfc*/ 	.short	0x0210
        /*1dfe*/ 	.short	0x0bf0


	//----- nvinfo : EIATTR_SW_WAR
	.align		4
.L_1629:
        /*1e00*/ 	.byte	0x04, 0x36
        /*1e02*/ 	.short	(.L_1631 - .L_1630)
.L_1630:
        /*1e04*/ 	.word	0x00000008
.L_1631:


//--------------------- .nv.callgraph             --------------------------
	.section	.nv.callgraph,"",@"SHT_CUDA_CALLGRAPH"
	.align	4
	.sectionentsize	8
	.align		4
        /*0000*/ 	.word	0x00000000
	.align		4
        /*0004*/ 	.word	0xffffffff
	.align		4
        /*0008*/ 	.word	index@(_ZN7cutlass13device_kernelIN5flash11enable_sm90INS1_16FlashAttnFwdSm90INS1_25CollectiveMainloopFwdSm90ILi2EN4cute5tupleIJNS5_1CILi1EEES8_S8_EEENS6_IJNS7_ILi128EEESA_NS7_ILi192EEEEEELi128ENS_6half_tEfNS_4arch4Sm90ELb0ELb0ELb0ELb0ELb0ELb0ELb0ELb1ELb1ELb1ELb1ELb0EEENS1_21CollectiveEpilogueFwdINS6_IJSA_SA_SA_EEES9_SD_SF_Li256ELb0ELb1ELb1ELb0EEENS1_19SingleTileSchedulerILb0ELb1ELb1ELi128EEEEEEEEEvNT_6ParamsE)
	.align		4
        /*000c*/ 	.word	index@(__assertfail)
	.align		4
        /*0010*/ 	.word	index@(_ZN7cutlass13device_kernelIN5flash11enable_sm90INS1_16FlashAttnFwdSm90INS1_25CollectiveMainloopFwdSm90ILi2EN4cute5tupleIJNS5_1CILi1EEES8_S8_EEENS6_IJNS7_ILi128EEESA_NS7_ILi192EEEEEELi128ENS_6half_tEfNS_4arch4Sm90ELb0ELb0ELb0ELb1ELb0ELb0ELb0ELb1ELb1ELb1ELb1ELb0EEENS1_21CollectiveEpilogueFwdINS6_IJSA_SA_SA_EEES9_SD_SF_Li256ELb1ELb1ELb1ELb0EEENS1_36VarlenDynamicPersistentTileSchedulerILi128ELi128ELi256ELi128ELb1ELb1ELb1ELb0ELb1ELb1EEEEEEEEEvNT_6ParamsE)
	.align		4
        /*0014*/ 	.word	index@(__assertfail)
	.align		4
        /*0018*/ 	.word	index@(_ZN7cutlass13device_kernelIN5flash11enable_sm90INS1_16FlashAttnFwdSm90INS1_25CollectiveMainloopFwdSm90ILi2EN4cute5tupleIJNS5_1CILi1EEES8_S8_EEENS6_IJNS7_ILi128EEESA_NS7_ILi192EEEEEELi128ENS_6half_tEfNS_4arch4Sm90ELb0ELb0ELb0ELb1ELb0ELb1ELb0ELb1ELb1ELb1ELb1ELb0EEENS1_21CollectiveEpilogueFwdINS6_IJSA_SA_SA_EEES9_SD_SF_Li256ELb1ELb1ELb1ELb0EEENS1_36VarlenDynamicPersistentTileSchedulerILi128ELi128ELi256ELi128ELb1ELb1ELb1ELb0ELb1ELb1EEEEEEEEEvNT_6ParamsE)
	.align		4
        /*001c*/ 	.word	index@(__assertfail)
	.align		4
        /*0020*/ 	.word	index@(_ZN7cutlass13device_kernelIN5flash11enable_sm90INS1_16FlashAttnFwdSm90INS1_25CollectiveMainloopFwdSm90ILi2EN4cute5tupleIJNS5_1CILi1EEES8_S8_EEENS6_IJNS7_ILi128EEENS7_ILi96EEENS7_ILi192EEEEEELi128ENS_6half_tEfNS_4arch4Sm90ELb0ELb1ELb0ELb0ELb0ELb0ELb0ELb1ELb1ELb1ELb1ELb0EEENS1_21CollectiveEpilogueFwdINS6_IJSA_SA_SB_EEES9_SE_SG_Li256ELb0ELb1ELb1ELb0EEENS1_19SingleTileSchedulerILb0ELb1ELb1ELi128EEEEEEEEEvNT_6ParamsE)
	.align		4
        /*0024*/ 	.word	index@(__assertfail)
	.align		4
        /*0028*/ 	.word	index@(_ZN7cutlass13device_kernelIN5flash11enable_sm90INS1_16FlashAttnFwdSm90INS1_25CollectiveMainloopFwdSm90ILi2EN4cute5tupleIJNS5_1CILi1EEES8_S8_EEENS6_IJNS7_ILi128EEENS7_ILi96EEENS7_ILi192EEEEEELi128ENS_6half_tEfNS_4arch4Sm90ELb0ELb1ELb0ELb1ELb0ELb0ELb0ELb1ELb1ELb1ELb1ELb0EEENS1_21CollectiveEpilogueFwdINS6_IJSA_SA_SB_EEES9_SE_SG_Li256ELb1ELb1ELb1ELb0EEENS1_36VarlenDynamicPersistentTileSchedulerILi128ELi96ELi256ELi128ELb1ELb1ELb1ELb1ELb0ELb1EEEEEEEEEvNT_6ParamsE)
	.align		4
        /*002c*/ 	.word	index@(__assertfail)
	.align		4
        /*0030*/ 	.word	index@(_ZN7cutlass13device_kernelIN5flash11enable_sm90INS1_16FlashAttnFwdSm90INS1_25CollectiveMainloopFwdSm90ILi2EN4cute5tupleIJNS5_1CILi1EEES8_S8_EEENS6_IJNS7_ILi128EEENS7_ILi96EEENS7_ILi192EEEEEELi128ENS_6half_tEfNS_4arch4Sm90ELb0ELb1ELb0ELb1ELb0ELb1ELb0ELb1ELb1ELb1ELb1ELb0EEENS1_21CollectiveEpilogueFwdINS6_IJSA_SA_SB_EEES9_SE_SG_Li256ELb1ELb1ELb1ELb0EEENS1_36VarlenDynamicPersistentTileSchedulerILi128ELi96ELi256ELi128ELb1ELb1ELb1ELb1ELb0ELb1EEEEEEEEEvNT_6ParamsE)
	.align		4
        /*0034*/ 	.word	index@(__assertfail)
	.align		4
        /*0038*/ 	.word	index@(_ZN7cutlass13device_kernelIN5flash11enable_sm90INS1_16FlashAttnFwdSm90INS1_25CollectiveMainloopFwdSm90ILi2EN4cute5tupleIJNS5_1CILi1EEES8_S8_EEENS6_IJNS7_ILi128EEESA_NS7_ILi192EEEEEELi128ENS_6half_tEfNS_4arch4Sm90ELb1ELb0ELb0ELb0ELb0ELb0ELb0ELb1ELb1ELb1ELb1ELb0EEENS1_21CollectiveEpilogueFwdINS6_IJSA_SA_SA_EEES9_SD_SF_Li256ELb0ELb1ELb1ELb0EEENS1_19SingleTileSchedulerILb0ELb1ELb1ELi128EEEEEEEEEvNT_6ParamsE)
	.align		4
        /*003c*/ 	.word	index@(__assertfail)
	.align		4
        /*0040*/ 	.word	index@(_ZN7cutlass13device_kernelIN5flash11enable_sm90INS1_16FlashAttnFwdSm90INS1_25CollectiveMainloopFwdSm90ILi2EN4cute5tupleIJNS5_1CILi1EEES8_S8_EEENS6_IJNS7_ILi128EEESA_NS7_ILi192EEEEEELi128ENS_6half_tEfNS_4arch4Sm90ELb1ELb0ELb0ELb1ELb0ELb0ELb0ELb1ELb1ELb1ELb1ELb0EEENS1_21CollectiveEpilogueFwdINS6_IJSA_SA_SA_EEES9_SD_SF_Li256ELb1ELb1ELb1ELb0EEENS1_36VarlenDynamicPersistentTileSchedulerILi128ELi128ELi256ELi128ELb1ELb1ELb1ELb1ELb1ELb1EEEEEEEEEvNT_6ParamsE)
	.align		4
        /*0044*/ 	.word	index@(__assertfail)
	.align		4
        /*0048*/ 	.word	index@(_ZN7cutlass13device_kernelIN5flash11enable_sm90INS1_16FlashAttnFwdSm90INS1_25CollectiveMainloopFwdSm90ILi2EN4cute5tupleIJNS5_1CILi1EEES8_S8_EEENS6_IJNS7_ILi128EEESA_NS7_ILi192EEEEEELi128ENS_6half_tEfNS_4arch4Sm90ELb1ELb0ELb0ELb1ELb0ELb1ELb0ELb1ELb1ELb1ELb1ELb0EEENS1_21CollectiveEpilogueFwdINS6_IJSA_SA_SA_EEES9_SD_SF_Li256ELb1ELb1ELb1ELb0EEENS1_36VarlenDynamicPersistentTileSchedulerILi128ELi128ELi256ELi128ELb1ELb1ELb1ELb1ELb1ELb1EEEEEEEEEvNT_6ParamsE)
	.align		4
        /*004c*/ 	.word	index@(__assertfail)
	.align		4
        /*0050*/ 	.word	index@(_ZN7cutlass13device_kernelIN5flash11enable_sm90INS1_16FlashAttnFwdSm90INS1_25CollectiveMainloopFwdSm90ILi2EN4cute5tupleIJNS5_1CILi1EEES8_S8_EEENS6_IJNS7_ILi64EEESA_SA_EEELi512ENS_6half_tEfNS_4arch4Sm90ELb0ELb0ELb0ELb0ELb0ELb0ELb0ELb0ELb0ELb1ELb1ELb0EEENS1_21CollectiveEpilogueFwdINS6_IJSA_NS7_ILi512EEESA_EEES9_SC_SE_Li256ELb0ELb1ELb1ELb0EEENS1_19SingleTileSchedulerILb0ELb1ELb1ELi64EEEEEEEEEvNT_6ParamsE)
	.align		4
        /*0054*/ 	.word	index@(__assertfail)
	.align		4
        /*0058*/ 	.word	index@(_ZN7cutlass13device_kernelIN5flash11enable_sm90INS1_16FlashAttnFwdSm90INS1_25CollectiveMainloopFwdSm90ILi2EN4cute5tupleIJNS5_1CILi1EEES8_S8_EEENS6_IJNS7_ILi64EEESA_SA_EEELi512ENS_6half_tEfNS_4arch4Sm90ELb0ELb0ELb0ELb0ELb0ELb0ELb1ELb0ELb0ELb1ELb1ELb0EEENS1_21CollectiveEpilogueFwdINS6_IJSA_NS7_ILi512EEESA_EEES9_SC_SE_Li256ELb0ELb1ELb1ELb0EEENS1_19SingleTileSchedulerILb0ELb1ELb1ELi64EEEEEEEEEvNT_6ParamsE)
	.align		4
        /*005c*/ 	.word	index@(__assertfail)
	.align		4
        /*0060*/ 	.word	index@(_ZN7cutlass13device_kernelIN5flash11enable_sm90INS1_16FlashAttnFwdSm90INS1_25CollectiveMainloopFwdSm90ILi2EN4cute5tupleIJNS5_1CILi1EEES8_S8_EEENS6_IJNS7_ILi64EEESA_SA_EEELi512ENS_6half_tEfNS_4arch4Sm90ELb0ELb0ELb0ELb1ELb0ELb0ELb0ELb0ELb0ELb1ELb1ELb0EEENS1_21CollectiveEpilogueFwdINS6_IJSA_NS7_ILi512EEESA_EEES9_SC_SE_Li256ELb1ELb1ELb1ELb0EEENS1_36VarlenDynamicPersistentTileSchedulerILi64ELi64ELi256ELi128ELb1ELb1ELb1ELb0ELb1ELb1EEEEEEEEEvNT_6ParamsE)
	.align		4
        /*0064*/ 	.word	index@(__assertfail)
	.align		4
        /*0068*/ 	.word	index@(_ZN7cutlass13device_kernelIN5flash11enable_sm90INS1_16FlashAttnFwdSm90INS1_25CollectiveMainloopFwdSm90ILi2EN4cute5tupleIJNS5_1CILi1EEES8_S8_EEENS6_IJNS7_ILi64EEESA_SA_EEELi512ENS_6half_tEfNS_4arch4Sm90ELb0ELb0ELb0ELb1ELb0ELb1ELb0ELb0ELb0ELb1ELb1ELb0EEENS1_21CollectiveEpilogueFwdINS6_IJSA_NS7_ILi512EEESA_EEES9_SC_SE_Li256ELb1ELb1ELb1ELb0EEENS1_36VarlenDynamicPersistentTileSchedulerILi64ELi64ELi256ELi128ELb1ELb1ELb1ELb0ELb1ELb1EEEEEEEEEvNT_6ParamsE)
	.align		4
        /*006c*/ 	.word	index@(__assertfail)
	.align		4
        /*0070*/ 	.word	index@(_ZN7cutlass13device_kernelIN5flash11enable_sm90INS1_16FlashAttnFwdSm90INS1_25CollectiveMainloopFwdSm90ILi2EN4cute5tupleIJNS5_1CILi1EEES8_S8_EEENS6_IJNS7_ILi64EEESA_SA_EEELi512ENS_6half_tEfNS_4arch4Sm90ELb0ELb0ELb0ELb1ELb0ELb0ELb1ELb0ELb0ELb1ELb1ELb0EEENS1_21CollectiveEpilogueFwdINS6_IJSA_NS7_ILi512EEESA_EEES9_SC_SE_Li256ELb1ELb1ELb1ELb0EEENS1_36VarlenDynamicPersistentTileSchedulerILi64ELi64ELi256ELi128ELb1ELb1ELb1ELb0ELb1ELb1EEEEEEEEEvNT_6ParamsE)
	.align		4
        /*0074*/ 	.word	index@(__assertfail)
	.align		4
        /*0078*/ 	.word	index@(_ZN7cutlass13device_kernelIN5flash11enable_sm90INS1_16FlashAttnFwdSm90INS1_25CollectiveMainloopFwdSm90ILi2EN4cute5tupleIJNS5_1CILi1EEES8_S8_EEENS6_IJNS7_ILi64EEESA_SA_EEELi512ENS_6half_tEfNS_4arch4Sm90ELb0ELb0ELb0ELb1ELb0ELb1ELb1ELb0ELb0ELb1ELb1ELb0EEENS1_21CollectiveEpilogueFwdINS6_IJSA_NS7_ILi512EEESA_EEES9_SC_SE_Li256ELb1ELb1ELb1ELb0EEENS1_36VarlenDynamicPersistentTileSchedulerILi64ELi64ELi256ELi128ELb1ELb1ELb1ELb0ELb1ELb1EEEEEEEEEvNT_6ParamsE)
	.align		4
        /*007c*/ 	.word	index@(__assertfail)
	.align		4
        /*0080*/ 	.word	index@(_ZN7cutlass13device_kernelIN5flash11enable_sm90INS1_16FlashAttnFwdSm90INS1_25CollectiveMainloopFwdSm90ILi2EN4cute5tupleIJNS5_1CILi1EEES8_S8_EEENS6_IJNS7_ILi64EEESA_SA_EEELi512ENS_6half_tEfNS_4arch4Sm90ELb0ELb1ELb0ELb0ELb0ELb0ELb0ELb0ELb0ELb1ELb1ELb0EEENS1_21CollectiveEpilogueFwdINS6_IJSA_NS7_ILi512EEESA_EEES9_SC_SE_Li256ELb0ELb1ELb1ELb0EEENS1_19SingleTileSchedulerILb0ELb1ELb1ELi64EEEEEEEEEvNT_6ParamsE)
	.align		4
        /*0084*/ 	.word	index@(__assertfail)
	.align		4
        /*0088*/ 	.word	index@(_ZN7cutlass13device_kernelIN5flash11enable_sm90INS1_16FlashAttnFwdSm90INS1_25CollectiveMainloopFwdSm90ILi2EN4cute5tupleIJNS5_1CILi1EEES8_S8_EEENS6_IJNS7_ILi64EEESA_SA_EEELi512ENS_6half_tEfNS_4arch4Sm90ELb0ELb1ELb0ELb0ELb0ELb0ELb1ELb0ELb0ELb1ELb1ELb0EEENS1_21CollectiveEpilogueFwdINS6_IJSA_NS7_ILi512EEESA_EEES9_SC_SE_Li256ELb0ELb1ELb1ELb0EEENS1_19SingleTileSchedulerILb0ELb1ELb1ELi64EEEEEEEEEvNT_6ParamsE)
	.align		4
        /*008c*/ 	.word	index@(__assertfail)
	.align		4
        /*0090*/ 	.word	index@(_ZN7cutlass13device_kernelIN5flash11enable_sm90INS1_16FlashAttnFwdSm90INS1_25CollectiveMainloopFwdSm90ILi2EN4cute5tupleIJNS5_1CILi1EEES8_S8_EEENS6_IJNS7_ILi64EEESA_SA_EEELi512ENS_6half_tEfNS_4arch4Sm90ELb0ELb1ELb0ELb1ELb0ELb0ELb0ELb0ELb0ELb1ELb1ELb0EEENS1_21CollectiveEpilogueFwdINS6_IJSA_NS7_ILi512EEESA_EEES9_SC_SE_Li256ELb1ELb1ELb1ELb0EEENS1_36VarlenDynamicPersistentTileSchedulerILi64ELi64ELi256ELi128ELb1ELb1ELb1ELb1ELb0ELb1EEEEEEEEEvNT_6ParamsE)
	.align		4
        /*0094*/ 	.word	index@(__assertfail)
	.align		4
        /*0098*/ 	.word	index@(_ZN7cutlass13device_kernelIN5flash11enable_sm90INS1_16FlashAttnFwdSm90INS1_25CollectiveMainloopFwdSm90ILi2EN4cute5tupleIJNS5_1CILi1EEES8_S8_EEENS6_IJNS7_ILi64EEESA_SA_EEELi512ENS_6half_tEfNS_4arch4Sm90ELb0ELb1ELb0ELb1ELb0ELb1ELb0ELb0ELb0ELb1ELb1ELb0EEENS1_21CollectiveEpilogueFwdINS6_IJSA_NS7_ILi512EEESA_EEES9_SC_SE_Li256ELb1ELb1ELb1ELb0EEENS1_36VarlenDynamicPersistentTileSchedulerILi64ELi64ELi256ELi128ELb1ELb1ELb1ELb1ELb0ELb1EEEEEEEEEvNT_6ParamsE)
	.align		4
        /*009c*/ 	.word	index@(__assertfail)
	.align		4
        /*00a0*/ 	.word	index@(_ZN7cutlass13device_kernelIN5flash11enable_sm90INS1_16FlashAttnFwdSm90INS1_25CollectiveMainloopFwdSm90ILi2EN4cute5tupleIJNS5_1CILi1EEES8_S8_EEENS6_IJNS7_ILi64EEESA_SA_EEELi512ENS_6half_tEfNS_4arch4Sm90ELb0ELb1ELb0ELb1ELb0ELb0ELb1ELb0ELb0ELb1ELb1ELb0EEENS1_21CollectiveEpilogueFwdINS6_IJSA_NS7_ILi512EEESA_EEES9_SC_SE_Li256ELb1ELb1ELb1ELb0EEENS1_36VarlenDynamicPersistentTileSchedulerILi64ELi64ELi256ELi128ELb1ELb1ELb1ELb1ELb0ELb1EEEEEEEEEvNT_6ParamsE)
	.align		4
        /*00a4*/ 	.word	index@(__assertfail)
	.align		4
        /*00a8*/ 	.word	index@(_ZN7cutlass13device_kernelIN5flash11enable_sm90INS1_16FlashAttnFwdSm90INS1_25CollectiveMainloopFwdSm90ILi2EN4cute5tupleIJNS5_1CILi1EEES8_S8_EEENS6_IJNS7_ILi64EEESA_SA_EEELi512ENS_6half_tEfNS_4arch4Sm90ELb0ELb1ELb0ELb1ELb0ELb1ELb1ELb0ELb0ELb1ELb1ELb0EEENS1_21CollectiveEpilogueFwdINS6_IJSA_NS7_ILi512EEESA_EEES9_SC_SE_Li256ELb1ELb1ELb1ELb0EEENS1_36VarlenDynamicPersistentTileSchedulerILi64ELi64ELi256ELi128ELb1ELb1ELb1ELb1ELb0ELb1EEEEEEEEEvNT_6ParamsE)
	.align		4
        /*00ac*/ 	.word	index@(__assertfail)
	.align		4
        /*00b0*/ 	.word	index@(_ZN7cutlass13device_kernelIN5flash11enable_sm90INS1_16FlashAttnFwdSm90INS1_25CollectiveMainloopFwdSm90ILi2EN4cute5tupleIJNS5_1CILi1EEES8_S8_EEENS6_IJNS7_ILi64EEESA_SA_EEELi512ENS_6half_tEfNS_4arch4Sm90ELb1ELb0ELb0ELb0ELb0ELb0ELb0ELb0ELb0ELb1ELb1ELb0EEENS1_21CollectiveEpilogueFwdINS6_IJSA_NS7_ILi512EEESA_EEES9_SC_SE_Li256ELb0ELb1ELb1ELb0EEENS1_19SingleTileSchedulerILb0ELb1ELb1ELi64EEEEEEEEEvNT_6ParamsE)
	.align		4
        /*00b4*/ 	.word	index@(__assertfail)
	.align		4
        /*00b8*/ 	.word	index@(_ZN7cutlass13device_kernelIN5flash11enable_sm90INS1_16FlashAttnFwdSm90INS1_25CollectiveMainloopFwdSm90ILi2EN4cute5tupleIJNS5_1CILi1EEES8_S8_EEENS6_IJNS7_ILi64EEESA_SA_EEELi512ENS_6half_tEfNS_4arch4Sm90ELb1ELb0ELb0ELb0ELb0ELb0ELb1ELb0ELb0ELb1ELb1ELb0EEENS1_21CollectiveEpilogueFwdINS6_IJSA_NS7_ILi512EEESA_EEES9_SC_SE_Li256ELb0ELb1ELb1ELb0EEENS1_19SingleTileSchedulerILb0ELb1ELb1ELi64EEEEEEEEEvNT_6ParamsE)
	.align		4
        /*00bc*/ 	.word	index@(__assertfail)
	.align		4
        /*00c0*/ 	.word	index@(_ZN7cutlass13device_kernelIN5flash11enable_sm90INS1_16FlashAttnFwdSm90INS1_25CollectiveMainloopFwdSm90ILi2EN4cute5tupleIJNS5_1CILi1EEES8_S8_EEENS6_IJNS7_ILi64EEESA_SA_EEELi512ENS_6half_tEfNS_4arch4Sm90ELb1ELb0ELb0ELb1ELb0ELb0ELb0ELb0ELb0ELb1ELb1ELb0EEENS1_21CollectiveEpilogueFwdINS6_IJSA_NS7_ILi512EEESA_EEES9_SC_SE_Li256ELb1ELb1ELb1ELb0EEENS1_36VarlenDynamicPersistentTileSchedulerILi64ELi64ELi256ELi128ELb1ELb1ELb1ELb1ELb1ELb1EEEEEEEEEvNT_6ParamsE)
	.align		4
        /*00c4*/ 	.word	index@(__assertfail)
	.align		4
        /*00c8*/ 	.word	index@(_ZN7cutlass13device_kernelIN5flash11enable_sm90INS1_16FlashAttnFwdSm90INS1_25CollectiveMainloopFwdSm90ILi2EN4cute5tupleIJNS5_1CILi1EEES8_S8_EEENS6_IJNS7_ILi64EEESA_SA_EEELi512ENS_6half_tEfNS_4arch4Sm90ELb1ELb0ELb0ELb1ELb0ELb1ELb0ELb0ELb0ELb1ELb1ELb0EEENS1_21CollectiveEpilogueFwdINS6_IJSA_NS7_ILi512EEESA_EEES9_SC_SE_Li256ELb1ELb1ELb1ELb0EEENS1_36VarlenDynamicPersistentTileSchedulerILi64ELi64ELi256ELi128ELb1ELb1ELb1ELb1ELb1ELb1EEEEEEEEEvNT_6ParamsE)
	.align		4
        /*00cc*/ 	.word	index@(__assertfail)
	.align		4
        /*00d0*/ 	.word	index@(_ZN7cutlass13device_kernelIN5flash11enable_sm90INS1_16FlashAttnFwdSm90INS1_25CollectiveMainloopFwdSm90ILi2EN4cute5tupleIJNS5_1CILi1EEES8_S8_EEENS6_IJNS7_ILi64EEESA_SA_EEELi512ENS_6half_tEfNS_4arch4Sm90ELb1ELb0ELb0ELb1ELb0ELb0ELb1ELb0ELb0ELb1ELb1ELb0EEENS1_21CollectiveEpilogueFwdINS6_IJSA_NS7_ILi512EEESA_EEES9_SC_SE_Li256ELb1ELb1ELb1ELb0EEENS1_36VarlenDynamicPersistentTileSchedulerILi64ELi64ELi256ELi128ELb1ELb1ELb1ELb1ELb1ELb1EEEEEEEEEvNT_6ParamsE)
	.align		4
        /*00d4*/ 	.word	index@(__assertfail)
	.align		4
        /*00d8*/ 	.word	index@(_ZN7cutlass13device_kernelIN5flash11enable_sm90INS1_16FlashAttnFwdSm90INS1_25CollectiveMainloopFwdSm90ILi2EN4cute5tupleIJNS5_1CILi1EEES8_S8_EEENS6_IJNS7_ILi64EEESA_SA_EEELi512ENS_6half_tEfNS_4arch4Sm90ELb1ELb0ELb0ELb1ELb0ELb1ELb1ELb0ELb0ELb1ELb1ELb0EEENS1_21CollectiveEpilogueFwdINS6_IJSA_NS7_ILi512EEESA_EEES9_SC_SE_Li256ELb1ELb1ELb1ELb0EEENS1_36VarlenDynamicPersistentTileSchedulerILi64ELi64ELi256ELi128ELb1ELb1ELb1ELb1ELb1ELb1EEEEEEEEEvNT_6ParamsE)
	.align		4
        /*00dc*/ 	.word	index@(__assertfail)
	.align		4
        /*00e0*/ 	.word	index@(_ZN7cutlass13device_kernelIN5flash11enable_sm90INS1_16FlashAttnFwdSm90INS1_25CollectiveMainloopFwdSm90ILi2EN4cute5tupleIJNS5_1CILi1EEES8_S8_EEENS6_IJNS7_ILi128EEENS7_ILi96EEENS7_ILi64EEEEEELi256ENS_6half_tEfNS_4arch4Sm90ELb0ELb0ELb0ELb0ELb0ELb0ELb0ELb1ELb0ELb1ELb1ELb0EEENS1_21CollectiveEpilogueFwdINS6_IJSA_NS7_ILi256EEESB_EEES9_SE_SG_Li256ELb0ELb1ELb1ELb0EEENS1_19SingleTileSchedulerILb0ELb1ELb1ELi128EEEEEEEEEvNT_6ParamsE)
	.align		4
        /*00e4*/ 	.word	index@(__assertfail)
	.align		4
        /*00e8*/ 	.word	index@(_ZN7cutlass13device_kernelIN5flash11enable_sm90INS1_16FlashAttnFwdSm90INS1_25CollectiveMainloopFwdSm90ILi2EN4cute5tupleIJNS5_1CILi1EEES8_S8_EEENS6_IJNS7_ILi128EEENS7_ILi96EEENS7_ILi64EEEEEELi256ENS_6half_tEfNS_4arch4Sm90ELb0ELb0ELb0ELb0ELb0ELb0ELb1ELb1ELb0ELb1ELb1ELb0EEENS1_21CollectiveEpilogueFwdINS6_IJSA_NS7_ILi256EEESB_EEES9_SE_SG_Li256ELb0ELb1ELb1ELb0EEENS1_19SingleTileSchedulerILb0ELb1ELb1ELi128EEEEEEEEEvNT_6ParamsE)
	.align		4
        /*00ec*/ 	.word	index@(__assertfail)
	.align		4
        /*00f0*/ 	.word	index@(_ZN7cutlass13device_kernelIN5flash11enable_sm90INS1_16FlashAttnFwdSm90INS1_25CollectiveMainloopFwdSm90ILi2EN4cute5tupleIJNS5_1CILi1EEES8_S8_EEENS6_IJNS7_ILi128EEENS7_ILi96EEENS7_ILi64EEEEEELi256ENS_6half_tEfNS_4arch4Sm90ELb0ELb0ELb0ELb1ELb0ELb0ELb0ELb1ELb0ELb1ELb1ELb0EEENS1_21CollectiveEpilogueFwdINS6_IJSA_NS7_ILi256EEESB_EEES9_SE_SG_Li256ELb1ELb1ELb1ELb0EEENS1_36VarlenDynamicPersistentTileSchedulerILi128ELi96ELi256ELi128ELb1ELb1ELb1ELb0ELb1ELb1EEEEEEEEEvNT_6ParamsE)
	.align		4
        /*00f4*/ 	.word	index@(__assertfail)
	.align		4
        /*00f8*/ 	.word	index@(_ZN7cutlass13device_kernelIN5flash11enable_sm90INS1_16FlashAttnFwdSm90INS1_25CollectiveMainloopFwdSm90ILi2EN4cute5tupleIJNS5_1CILi1EEES8_S8_EEENS6_IJNS7_ILi128EEENS7_ILi96EEENS7_ILi64EEEEEELi256ENS_6half_tEfNS_4arch4Sm90ELb0ELb0ELb0ELb1ELb0ELb1ELb0ELb1ELb0ELb1ELb1ELb0EEENS1_21CollectiveEpilogueFwdINS6_IJSA_NS7_ILi256EEESB_EEES9_SE_SG_Li256ELb1ELb1ELb1ELb0EEENS1_36VarlenDynamicPersistentTileSchedulerILi128ELi96ELi256ELi128ELb1ELb1ELb1ELb0ELb1ELb1EEEEEEEEEvNT_6ParamsE)
	.align		4
        /*00fc*/ 	.word	index@(__assertfail)
	.align		4
        /*0100*/ 	.word	index@(_ZN7cutlass13device_kernelIN5flash11enable_sm90INS1_16FlashAttnFwdSm90INS1_25CollectiveMainloopFwdSm90ILi2EN4cute5tupleIJNS5_1CILi1EEES8_S8_EEENS6_IJNS7_ILi128EEENS7_ILi96EEENS7_ILi64EEEEEELi256ENS_6half_tEfNS_4arch4Sm90ELb0ELb0ELb0ELb1ELb0ELb0ELb1ELb1ELb0ELb1ELb1ELb0EEENS1_21CollectiveEpilogueFwdINS6_IJSA_NS7_ILi256EEESB_EEES9_SE_SG_Li256ELb1ELb1ELb1ELb0EEENS1_36VarlenDynamicPersistentTileSchedulerILi128ELi96ELi256ELi128ELb1ELb1ELb1ELb0ELb1ELb1EEEEEEEEEvNT_6ParamsE)
	.align		4
        /*0104*/ 	.word	index@(__assertfail)
	.align		4
        /*0108*/ 	.word	index@(_ZN7cutlass13device_kernelIN5flash11enable_sm90INS1_16FlashAttnFwdSm90INS1_25CollectiveMainloopFwdSm90ILi2EN4cute5tupleIJNS5_1CILi1EEES8_S8_EEENS6_IJNS7_ILi128EEENS7_ILi96EEENS7_ILi64EEEEEELi256ENS_6half_tEfNS_4arch4Sm90ELb0ELb0ELb0ELb1ELb0ELb1ELb1ELb1ELb0ELb1ELb1ELb0EEENS1_21CollectiveEpilogueFwdINS6_IJSA_NS7_ILi256EEESB_EEES9_SE_SG_Li256ELb1ELb1ELb1ELb0EEENS1_36VarlenDynamicPersistentTileSchedulerILi128ELi96ELi256ELi128ELb1ELb1ELb1ELb0ELb1ELb1EEEEEEEEEvNT_6ParamsE)
	.align		4
        /*010c*/ 	.word	index@(__assertfail)
	.align		4
        /*0110*/ 	.word	index@(_ZN7cutlass13device_kernelIN5flash11enable_sm90INS1_16FlashAttnFwdSm90INS1_25CollectiveMainloopFwdSm90ILi2EN4cute5tupleIJNS5_1CILi1EEES8_S8_EEENS6_IJNS7_ILi128EEENS7_ILi96EEENS7_ILi64EEEEEELi256ENS_6half_tEfNS_4arch4Sm90ELb0ELb1ELb0ELb0ELb0ELb0ELb0ELb1ELb0ELb1ELb1ELb0EEENS1_21CollectiveEpilogueFwdINS6_IJSA_NS7_ILi256EEESB_EEES9_SE_SG_Li256ELb0ELb1ELb1ELb0EEENS1_19SingleTileSchedulerILb0ELb1ELb1ELi128EEEEEEEEEvNT_6ParamsE)
	.align		4
        /*0114*/ 	.word	index@(__assertfail)
	.align		4
        /*0118*/ 	.word	index@(_ZN7cutlass13device_kernelIN5flash11enable_sm90INS1_16FlashAttnFwdSm90INS1_25CollectiveMainloopFwdSm90ILi2EN4cute5tupleIJNS5_1CILi1EEES8_S8_EEENS6_IJNS7_ILi128EEENS7_ILi96EEENS7_ILi64EEEEEELi256ENS_6half_tEfNS_4arch4Sm90ELb0ELb1ELb0ELb0ELb0ELb0ELb1ELb1ELb0ELb1ELb1ELb0EEENS1_21CollectiveEpilogueFwdINS6_IJSA_NS7_ILi256EEESB_EEES9_SE_SG_Li256ELb0ELb1ELb1ELb0EEENS1_19SingleTileSchedulerILb0ELb1ELb1ELi128EEEEEEEEEvNT_6ParamsE)
	.align		4
        /*011c*/ 	.word	index@(__assertfail)
	.align		4
        /*0120*/ 	.word	index@(_ZN7cutlass13device_kernelIN5flash11enable_sm90INS1_16FlashAttnFwdSm90INS1_25CollectiveMainloopFwdSm90ILi2EN4cute5tupleIJNS5_1CILi1EEES8_S8_EEENS6_IJNS7_ILi128EEENS7_ILi96EEENS7_ILi64EEEEEELi256ENS_6half_tEfNS_4arch4Sm90ELb0ELb1ELb0ELb1ELb0ELb0ELb0ELb1ELb0ELb1ELb1ELb0EEENS1_21CollectiveEpilogueFwdINS6_IJSA_NS7_ILi256EEESB_EEES9_SE_SG_Li256ELb1ELb1ELb1ELb0EEENS1_36VarlenDynamicPersistentTileSchedulerILi128ELi96ELi256ELi128ELb1ELb1ELb1ELb1ELb0ELb1EEEEEEEEEvNT_6ParamsE)
	.align		4
        /*0124*/ 	.word	index@(__assertfail)
	.align		4
        /*0128*/ 	.word	index@(_ZN7cutlass13device_kernelIN5flash11enable_sm90INS1_16FlashAttnFwdSm90INS1_25CollectiveMainloopFwdSm90ILi2EN4cute5tupleIJNS5_1CILi1EEES8_S8_EEENS6_IJNS7_ILi128EEENS7_ILi96EEENS7_ILi64EEEEEELi256ENS_6half_tEfNS_4arch4Sm90ELb0ELb1ELb0ELb1ELb0ELb1ELb0ELb1ELb0ELb1ELb1ELb0EEENS1_21CollectiveEpilogueFwdINS6_IJSA_NS7_ILi256EEESB_EEES9_SE_SG_Li256ELb1ELb1ELb1ELb0EEENS1_36VarlenDynamicPersistentTileSchedulerILi128ELi96ELi256ELi128ELb1ELb1ELb1ELb1ELb0ELb1EEEEEEEEEvNT_6ParamsE)
	.align		4
        /*012c*/ 	.word	index@(__assertfail)
	.align		4
        /*0130*/ 	.word	index@(_ZN7cutlass13device_kernelIN5flash11enable_sm90INS1_16FlashAttnFwdSm90INS1_25CollectiveMainloopFwdSm90ILi2EN4cute5tupleIJNS5_1CILi1EEES8_S8_EEENS6_IJNS7_ILi128EEENS7_ILi96EEENS7_ILi64EEEEEELi256ENS_6half_tEfNS_4arch4Sm90ELb0ELb1ELb0ELb1ELb0ELb0ELb1ELb1ELb0ELb1ELb1ELb0EEENS1_21CollectiveEpilogueFwdINS6_IJSA_NS7_ILi256EEESB_EEES9_SE_SG_Li256ELb1ELb1ELb1ELb0EEENS1_36VarlenDynamicPersistentTileSchedulerILi128ELi96ELi256ELi128ELb1ELb1ELb1ELb1ELb0ELb1EEEEEEEEEvNT_6ParamsE)
	.align		4
        /*0134*/ 	.word	index@(__assertfail)
	.align		4
        /*0138*/ 	.word	index@(_ZN7cutlass13device_kernelIN5flash11enable_sm90INS1_16FlashAttnFwdSm90INS1_25CollectiveMainloopFwdSm90ILi2EN4cute5tupleIJNS5_1CILi1EEES8_S8_EEENS6_IJNS7_ILi128EEENS7_ILi96EEENS7_ILi64EEEEEELi256ENS_6half_tEfNS_4arch4Sm90ELb0ELb1ELb0ELb1ELb0ELb1ELb1ELb1ELb0ELb1ELb1ELb0EEENS1_21CollectiveEpilogueFwdINS6_IJSA_NS7_ILi256EEESB_EEES9_SE_SG_Li256ELb1ELb1ELb1ELb0EEENS1_36VarlenDynamicPersistentTileSchedulerILi128ELi96ELi256ELi128ELb1ELb1ELb1ELb1ELb0ELb1EEEEEEEEEvNT_6ParamsE)
	.align		4
        /*013c*/ 	.word	index@(__assertfail)
	.align		4
        /*0140*/ 	.word	index@(_ZN7cutlass13device_kernelIN5flash11enable_sm90INS1_16FlashAttnFwdSm90INS1_25CollectiveMainloopFwdSm90ILi2EN4cute5tupleIJNS5_1CILi1EEES8_S8_EEENS6_IJNS7_ILi128EEENS7_ILi96EEENS7_ILi64EEEEEELi256ENS_6half_tEfNS_4arch4Sm90ELb1ELb0ELb0ELb0ELb0ELb0ELb0ELb1ELb0ELb1ELb1ELb0EEENS1_21CollectiveEpilogueFwdINS6_IJSA_NS7_ILi256EEESB_EEES9_SE_SG_Li256ELb0ELb1ELb1ELb0EEENS1_19SingleTileSchedulerILb0ELb1ELb1ELi128EEEEEEEEEvNT_6ParamsE)
	.align		4
        /*0144*/ 	.word	index@(__assertfail)
	.align		4
        /*0148*/ 	.word	index@(_ZN7cutlass13device_kernelIN5flash11enable_sm90INS1_16FlashAttnFwdSm90INS1_25CollectiveMainloopFwdSm90ILi2EN4cute5tupleIJNS5_1CILi1EEES8_S8_EEENS6_IJNS7_ILi128EEENS7_ILi96EEENS7_ILi64EEEEEELi256ENS_6half_tEfNS_4arch4Sm90ELb1ELb0ELb0ELb0ELb0ELb0ELb1ELb1ELb0ELb1ELb1ELb0EEENS1_21CollectiveEpilogueFwdINS6_IJSA_NS7_ILi256EEESB_EEES9_SE_SG_Li256ELb0ELb1ELb1ELb0EEENS1_19SingleTileSchedulerILb0ELb1ELb1ELi128EEEEEEEEEvNT_6ParamsE)
	.align		4
        /*014c*/ 	.word	index@(__assertfail)
	.align		4
        /*0150*/ 	.word	index@(_ZN7cutlass13device_kernelIN5flash11enable_sm90INS1_16FlashAttnFwdSm90INS1_25CollectiveMainloopFwdSm90ILi2EN4cute5tupleIJNS5_1CILi1EEES8_S8_EEENS6_IJNS7_ILi128EEENS7_ILi96EEENS7_ILi64EEEEEELi256ENS_6half_tEfNS_4arch4Sm90ELb1ELb0ELb0ELb1ELb0ELb0ELb0ELb1ELb0ELb1ELb1ELb0EEENS1_21CollectiveEpilogueFwdINS6_IJSA_NS7_ILi256EEESB_EEES9_SE_SG_Li256ELb1ELb1ELb1ELb0EEENS1_36VarlenDynamicPersistentTileSchedulerILi128ELi96ELi256ELi128ELb1ELb1ELb1ELb1ELb1ELb1EEEEEEEEEvNT_6ParamsE)
	.align		4
        /*0154*/ 	.word	index@(__assertfail)
	.align		4
        /*0158*/ 	.word	index@(_ZN7cutlass13device_kernelIN5flash11enable_sm90INS1_16FlashAttnFwdSm90INS1_25CollectiveMainloopFwdSm90ILi2EN4cute5tupleIJNS5_1CILi1EEES8_S8_EEENS6_IJNS7_ILi128EEENS7_ILi96EEENS7_ILi64EEEEEELi256ENS_6half_tEfNS_4arch4Sm90ELb1ELb0ELb0ELb1ELb0ELb1ELb0ELb1ELb0ELb1ELb1ELb0EEENS1_21CollectiveEpilogueFwdINS6_IJSA_NS7_ILi256EEESB_EEES9_SE_SG_Li256ELb1ELb1ELb1ELb0EEENS1_36VarlenDynamicPersistentTileSchedulerILi128ELi96ELi256ELi128ELb1ELb1ELb1ELb1ELb1ELb1EEEEEEEEEvNT_6ParamsE)
	.align		4
        /*015c*/ 	.word	index@(__assertfail)
	.align		4
        /*0160*/ 	.word	index@(_ZN7cutlass13device_kernelIN5flash11enable_sm90INS1_16FlashAttnFwdSm90INS1_25CollectiveMainloopFwdSm90ILi2EN4cute5tupleIJNS5_1CILi1EEES8_S8_EEENS6_IJNS7_ILi128EEENS7_ILi96EEENS7_ILi64EEEEEELi256ENS_6half_tEfNS_4arch4Sm90ELb1ELb0ELb0ELb1ELb0ELb0ELb1ELb1ELb0ELb1ELb1ELb0EEENS1_21CollectiveEpilogueFwdINS6_IJSA_NS7_ILi256EEESB_EEES9_SE_SG_Li256ELb1ELb1ELb1ELb0EEENS1_36VarlenDynamicPersistentTileSchedulerILi128ELi96ELi256ELi128ELb1ELb1ELb1ELb1ELb1ELb1EEEEEEEEEvNT_6ParamsE)
	.align		4
        /*0164*/ 	.word	index@(__assertfail)
	.align		4
        /*0168*/ 	.word	index@(_ZN7cutlass13device_kernelIN5flash11enable_sm90INS1_16FlashAttnFwdSm90INS1_25CollectiveMainloopFwdSm90ILi2EN4cute5tupleIJNS5_1CILi1EEES8_S8_EEENS6_IJNS7_ILi128EEENS7_ILi96EEENS7_ILi64EEEEEELi256ENS_6half_tEfNS_4arch4Sm90ELb1ELb0ELb0ELb1ELb0ELb1ELb1ELb1ELb0ELb1ELb1ELb0EEENS1_21CollectiveEpilogueFwdINS6_IJSA_NS7_ILi256EEESB_EEES9_SE_SG_Li256ELb1ELb1ELb1ELb0EEENS1_36VarlenDynamicPersistentTileSchedulerILi128ELi96ELi256ELi128ELb1ELb1ELb1ELb1ELb1ELb1EEEEEEEEEvNT_6ParamsE)
	.align		4
        /*016c*/ 	.word	index@(__assertfail)
	.align		4
        /*0170*/ 	.word	0x00000000
	.align		4
        /*0174*/ 	.word	0xfffffffe
	.align		4
        /*0178*/ 	.word	0x00000000
	.align		4
        /*017c*/ 	.word	0xfffffffd
	.align		4
        /*0180*/ 	.word	0x00000000
	.align		4
        /*0184*/ 	.word	0xfffffffc


//--------------------- .nv.constant4             --------------------------
	.section	.nv.constant4,"a",@progbits
	.align	8
	.align		8
.nv.constant4:
        /*0000*/ 	.dword	__assertfail
	.align		8
        /*0008*/ 	.dword	__unnamed_1
	.align		8
        /*0010*/ 	.dword	__unnamed_2
	.align		8
        /*0018*/ 	.dword	__unnamed_3
	.align		8
        /*0020*/ 	.dword	__unnamed_4
	.align		8
        /*0028*/ 	.dword	__unnamed_5
	.align		8
        /*0030*/ 	.dword	__unnamed_6
	.align		8
        /*0038*/ 	.dword	__unnamed_7
	.align		8
        /*0040*/ 	.dword	__unnamed_8
	.align		8
        /*0048*/ 	.dword	__unnamed_9
	.align		8
        /*0050*/ 	.dword	__unnamed_10
	.align		8
        /*0058*/ 	.dword	__unnamed_11
	.align		8
        /*0060*/ 	.dword	__unnamed_12
	.align		8
        /*0068*/ 	.dword	__unnamed_13
	.align		8
        /*0070*/ 	.dword	__unnamed_14
	.align		8
        /*0078*/ 	.dword	__unnamed_15
	.align		8
        /*0080*/ 	.dword	__unnamed_16
	.align		8
        /*0088*/ 	.dword	__unnamed_17
	.align		8
        /*0090*/ 	.dword	__unnamed_18
	.align		8
        /*0098*/ 	.dword	__unnamed_19
	.align		8
        /*00a0*/ 	.dword	__unnamed_20
	.align		8
        /*00a8*/ 	.dword	__unnamed_21
	.align		8
        /*00b0*/ 	.dword	__unnamed_22
	.align		8
        /*00b8*/ 	.dword	__unnamed_23
	.align		8
        /*00c0*/ 	.dword	_ZN73_INTERNAL_2ac5a961_37_flash_fwd_hdimdiff_fp16_split_sm90_cu_49158569_38734cuda3std3__45__cpo5beginE
	.align		8
        /*00c8*/ 	.dword	_ZN73_INTERNAL_2ac5a961_37_flash_fwd_hdimdiff_fp16_split_sm90_cu_49158569_38734cuda3std3__45__cpo3endE
	.align		8
        /*00d0*/ 	.dword	_ZN73_INTERNAL_2ac5a961_37_flash_fwd_hdimdiff_fp16_split_sm90_cu_49158569_38734cuda3std3__45__cpo6cbeginE
	.align		8
        /*00d8*/ 	.dword	_ZN73_INTERNAL_2ac5a961_37_flash_fwd_hdimdiff_fp16_split_sm90_cu_49158569_38734cuda3std3__45__cpo4cendE
	.align		8
        /*00e0*/ 	.dword	_ZN73_INTERNAL_2ac5a961_37_flash_fwd_hdimdiff_fp16_split_sm90_cu_49158569_38734cuda3std3__475_GLOBAL__N__2ac5a961_37_flash_fwd_hdimdiff_fp16_split_sm90_cu_49158569_38736ignoreE
	.align		8
        /*00e8*/ 	.dword	_ZN73_INTERNAL_2ac5a961_37_flash_fwd_hdimdiff_fp16_split_sm90_cu_49158569_38734cuda3std3__419piecewise_constructE
	.align		8
        /*00f0*/ 	.dword	_ZN73_INTERNAL_2ac5a961_37_flash_fwd_hdimdiff_fp16_split_sm90_cu_49158569_38734cuda3std3__48in_placeE
	.align		8
        /*00f8*/ 	.dword	_ZN73_INTERNAL_2ac5a961_37_flash_fwd_hdimdiff_fp16_split_sm90_cu_49158569_38734cuda3std6ranges3__45__cpo4swapE
	.align		8
        /*0100*/ 	.dword	_ZN73_INTERNAL_2ac5a961_37_flash_fwd_hdimdiff_fp16_split_sm90_cu_49158569_38734cuda3std6ranges3__45__cpo9iter_moveE
	.align		8
        /*0108*/ 	.dword	_ZN73_INTERNAL_2ac5a961_37_flash_fwd_hdimdiff_fp16_split_sm90_cu_49158569_38734cute7productE
	.align		8
        /*0110*/ 	.dword	_ZN73_INTERNAL_2ac5a961_37_flash_fwd_hdimdiff_fp16_split_sm90_cu_49158569_38734cute1_E
	.align		8
        /*0118*/ 	.dword	$str$20
	.align		8
        /*0120*/ 	.dword	$str$21


//--------------------- .text._ZN7cutlass13device_kernelIN5flash11enable_sm90INS1_16FlashAttnFwdSm90INS1_25CollectiveMainloopFwdSm90ILi2EN4cute5tupleIJNS5_1CILi1EEES8_S8_EEENS6_IJNS7_ILi128EEESA_NS7_ILi192EEEEEELi128ENS_6half_tEfNS_4arch4Sm90ELb0ELb0ELb0ELb0ELb0ELb0ELb0ELb1ELb1ELb1ELb1ELb0EEENS1_21CollectiveEpilogueFwdINS6_IJSA_SA_SA_EEES9_SD_SF_Li256ELb0ELb1ELb1ELb0EEENS1_19SingleTileSchedulerILb0ELb1ELb1ELi128EEEEEEEEEvNT_6ParamsE --------------------------
	.section	.text._ZN7cutlass13device_kernelIN5flash11enable_sm90INS1_16FlashAttnFwdSm90INS1_25CollectiveMainloopFwdSm90ILi2EN4cute5tupleIJNS5_1CILi1EEES8_S8_EEENS6_IJNS7_ILi128EEESA_NS7_ILi192EEEEEELi128ENS_6half_tEfNS_4arch4Sm90ELb0ELb0ELb0ELb0ELb0ELb0ELb0ELb1ELb1ELb1ELb1ELb0EEENS1_21CollectiveEpilogueFwdINS6_IJSA_SA_SA_EEES9_SD_SF_Li256ELb0ELb1ELb1ELb0EEENS1_19SingleTileSchedulerILb0ELb1ELb1ELi128EEEEEEEEEvNT_6ParamsE,"ax",@progbits
	.align	128
.text._ZN7cutlass13device_kernelIN5flash11enable_sm90INS1_16FlashAttnFwdSm90INS1_25CollectiveMainloopFwdSm90ILi2EN4cute5tupleIJNS5_1CILi1EEES8_S8_EEENS6_IJNS7_ILi128EEESA_NS7_ILi192EEEEEELi128ENS_6half_tEfNS_4arch4Sm90ELb0ELb0ELb0ELb0ELb0ELb0ELb0ELb1ELb1ELb1ELb1ELb0EEENS1_21CollectiveEpilogueFwdINS6_IJSA_SA_SA_EEES9_SD_SF_Li256ELb0ELb1ELb1ELb0EEENS1_19SingleTileSchedulerILb0ELb1ELb1ELi128EEEEEEEEEvNT_6ParamsE:
        .type           _ZN7cutlass13device_kernelIN5flash11enable_sm90INS1_16FlashAttnFwdSm90INS1_25CollectiveMainloopFwdSm90ILi2EN4cute5tupleIJNS5_1CILi1EEES8_S8_EEENS6_IJNS7_ILi128EEESA_NS7_ILi192EEEEEELi128ENS_6half_tEfNS_4arch4Sm90ELb0ELb0ELb0ELb0ELb0ELb0ELb0ELb1ELb1ELb1ELb1ELb0EEENS1_21CollectiveEpilogueFwdINS6_IJSA_SA_SA_EEES9_SD_SF_Li256ELb0ELb1ELb1ELb0EEENS1_19SingleTileSchedulerILb0ELb1ELb1ELi128EEEEEEEEEvNT_6ParamsE,@function
        .size           _ZN7cutlass13device_kernelIN5flash11enable_sm90INS1_16FlashAttnFwdSm90INS1_25CollectiveMainloopFwdSm90ILi2EN4cute5tupleIJNS5_1CILi1EEES8_S8_EEENS6_IJNS7_ILi128EEESA_NS7_ILi192EEEEEELi128ENS_6half_tEfNS_4arch4Sm90ELb0ELb0ELb0ELb0ELb0ELb0ELb0ELb1ELb1ELb1ELb1ELb0EEENS1_21CollectiveEpilogueFwdINS6_IJSA_SA_SA_EEES9_SD_SF_Li256ELb0ELb1ELb1ELb0EEENS1_19SingleTileSchedulerILb0ELb1ELb1ELi128EEEEEEEEEvNT_6ParamsE,(.L_x_14987 - _ZN7cutlass13device_kernelIN5flash11enable_sm90INS1_16FlashAttnFwdSm90INS1_25CollectiveMainloopFwdSm90ILi2EN4cute5tupleIJNS5_1CILi1EEES8_S8_EEENS6_IJNS7_ILi128EEESA_NS7_ILi192EEEEEELi128ENS_6half_tEfNS_4arch4Sm90ELb0ELb0ELb0ELb0ELb0ELb0ELb0ELb1ELb1ELb1ELb1ELb0EEENS1_21CollectiveEpilogueFwdINS6_IJSA_SA_SA_EEES9_SD_SF_Li256ELb0ELb1ELb1ELb0EEENS1_19SingleTileSchedulerILb0ELb1ELb1ELi128EEEEEEEEEvNT_6ParamsE)
        .other          _ZN7cutlass13device_kernelIN5flash11enable_sm90INS1_16FlashAttnFwdSm90INS1_25CollectiveMainloopFwdSm90ILi2EN4cute5tupleIJNS5_1CILi1EEES8_S8_EEENS6_IJNS7_ILi128EEESA_NS7_ILi192EEEEEELi128ENS_6half_tEfNS_4arch4Sm90ELb0ELb0ELb0ELb0ELb0ELb0ELb0ELb1ELb1ELb1ELb1ELb0EEENS1_21CollectiveEpilogueFwdINS6_IJSA_SA_SA_EEES9_SD_SF_Li256ELb0ELb1ELb1ELb0EEENS1_19SingleTileSchedulerILb0ELb1ELb1ELi128EEEEEEEEEvNT_6ParamsE,@"STO_CUDA_ENTRY STV_DEFAULT"
_ZN7cutlass13device_kernelIN5flash11enable_sm90INS1_16FlashAttnFwdSm90INS1_25CollectiveMainloopFwdSm90ILi2EN4cute5tupleIJNS5_1CILi1EEES8_S8_EEENS6_IJNS7_ILi128EEESA_NS7_ILi192EEEEEELi128ENS_6half_tEfNS_4arch4Sm90ELb0ELb0ELb0ELb0ELb0ELb0ELb0ELb1ELb1ELb1ELb1ELb0EEENS1_21CollectiveEpilogueFwdINS6_IJSA_SA_SA_EEES9_SD_SF_Li256ELb0ELb1ELb1ELb0EEENS1_19SingleTileSchedulerILb0ELb1ELb1ELi128EEEEEEEEEvNT_6ParamsE:
[----:B------:R-:W0:Y:S02]  /*0000*/  LDC R1, c[0x0][0x28] ;  /* 0x00000a00ff017b82 */ /* 0x000e240000000800 */
[----:B0-----:R-:W-:Y:S01]  /*0010*/  VIADD R1, R1, 0xffffffe8 ;  /* 0xffffffe801017836 */ /* 0x001fe20000000000 */
[----:B------:R-:W0:Y:S01]  /*0020*/  S2R R3, SR_TID.X ;  /* 0x0000000000037919 */ /* 0x000e220000002100 */
[----:B------:R-:W-:Y:S01]  /*0030*/  ELECT P0, URZ, PT ;  /* 0x00000000003f782f */ /* 0x000fe20003800000 */
[----:B------:R-:W-:Y:S01]  /*0040*/  BSSY B0, `(.L_x_0) ;  /* 0x000000d000007945 */ /* 0x000fe20003800000 */
[----:B0-----:R-:W-:-:S05]  /*0050*/  SHF.R.U32.HI R0, RZ, 0x5, R3 ;  /* 0x00000005ff007819 */ /* 0x001fca0000011603 */
[----:B------:R-:W0:Y:S02]  /*0060*/  SHFL.IDX PT, R2, R0, RZ, 0x1f ;  /* 0x00001fff00027589 */ /* 0x000e2400000e0000 */
[----:B0-----:R-:W-:-:S13]  /*0070*/  ISETP.EQ.AND P0, PT, R2, RZ, P0 ;  /* 0x000000ff0200720c */ /* 0x001fda0000702270 */
[----:B------:R-:W-:Y:S05]  /*0080*/  @!P0 BRA `(.L_x_1) ;  /* 0x0000000000208947 */ /* 0x000fea0003800000 */
[----:B------:R-:W-:Y:S02]  /*0090*/  ULDC.64 UR4, c[0x0][0x198] ;  /* 0x0000660000047ab9 */ /* 0x000fe40000000a00 */
[----:B------:R-:W-:Y:S02]  /*00a0*/  UIADD3 UR6, UP0, UR4, 0x370, URZ ;  /* 0x0000037004067890 */ /* 0x000fe4000ff1e03f */
[----:B------:R-:W-:Y:S02]  /*00b0*/  UIADD3 UR4, UP1, UR4, 0x470, URZ ;  /* 0x0000047004047890 */ /* 0x000fe4000ff3e03f */
[----:B------:R-:W-:Y:S02]  /*00c0*/  UIADD3.X UR7, URZ, UR5, URZ, UP0, !UPT ;  /* 0x000000053f077290 */ /* 0x000fe400087fe43f */
[----:B------:R-:W-:-:S07]  /*00d0*/  UIADD3.X UR5, URZ, UR5, URZ, UP1, !UPT ;  /* 0x000000053f057290 */ /* 0x000fce0008ffe43f */
[----:B------:R0:W-:Y:S02]  /*00e0*/  UTMACCTL.PF [UR6] ;  /* 0x00000000060079b9 */ /* 0x0001e40008040000 */
[----:B------:R0:W-:Y:S02]  /*00f0*/  UTMACCTL.PF [UR4] ;  /* 0x00000000040079b9 */ /* 0x0001e40008040000 */
[----:B0-----:R-:W-:Y:S01]  /*0100*/  NOP ;  /* 0x0000000000007918 */ /* 0x001fe20000000000 */
.L_x_1:
[----:B------:R-:W-:Y:S05]  /*0110*/  BSYNC B0 ;  /* 0x0000000000007941 */ /* 0x000fea0003800000 */
.L_x_0:
[----:B------:R-:W-:Y:S01]  /*0120*/  VOTEU.ANY UP0, P0 ;  /* 0x00000000003f7886 */ /* 0x000fe20000000100 */
[----:B------:R-:W0:Y:S01]  /*0130*/  SHFL.IDX PT, R2, R0, RZ, 0x1f ;  /* 0x00001fff00027589 */ /* 0x000e2200000e0000 */
[----:B------:R-:W-:Y:S01]  /*0140*/  UMOV UR4, 0x80 ;  /* 0x0000008000047882 */ /* 0x000fe20000000000 */
[----:B------:R-:W-:Y:S01]  /*0150*/  UMOV UR7, 0x100 ;  /* 0x0000010000077882 */ /* 0x000fe20000000000 */
[----:B------:R-:W-:Y:S01]  /*0160*/  VOTEU.ANY UP1, P0 ;  /* 0x00000000003f7886 */ /* 0x000fe20000020100 */
[----:B------:R-:W1:Y:S01]  /*0170*/  @UP0 S2UR UR8, SR_CgaCtaId ;  /* 0x00000000000809c3 */ /* 0x000e620000008800 */
[----:B------:R-:W-:Y:S01]  /*0180*/  @UP0 UMOV UR6, 0x400 ;  /* 0x0000040000060882 */ /* 0x000fe20000000000 */
[----:B------:R-:W-:-:S04]  /*0190*/  @UP0 UIADD3 UR4, -UR4, 0x100000, URZ ;  /* 0x0010000004040890 */ /* 0x000fc8000fffe13f */
[----:B------:R-:W-:Y:S02]  /*01a0*/  @UP0 USHF.L.U32 UR5, UR4, 0xb, URZ ;  /* 0x0000000b04050899 */ /* 0x000fe4000800063f */
[----:B------:R-:W-:Y:S01]  /*01b0*/  @UP0 USHF.L.U32 UR4, UR4, 0x1, URZ ;  /* 0x0000000104040899 */ /* 0x000fe2000800063f */
[----:B0-----:R-:W-:Y:S02]  /*01c0*/  ISETP.NE.AND P1, PT, R2, RZ, PT ;  /* 0x000000ff0200720c */ /* 0x001fe40003f25270 */
[----:B------:R-:W-:Y:S01]  /*01d0*/  SHF.R.U32.HI R2, RZ, 0x7, R3 ;  /* 0x00000007ff027819 */ /* 0x000fe20000011603 */
[----:B-1----:R-:W-:Y:S02]  /*01e0*/  @UP0 ULEA UR8, UR8, UR6, 0x18 ;  /* 0x0000000608080291 */ /* 0x002fe4000f8ec03f */
[----:B------:R-:W-:-:S04]  /*01f0*/  @UP0 UIADD3 UR6, -UR7, 0x100000, URZ ;  /* 0x0010000007060890 */ /* 0x000fc8000fffe13f */
[----:B------:R-:W-:Y:S02]  /*0200*/  @UP0 USHF.L.U32 UR7, UR6, 0xb, URZ ;  /* 0x0000000b06070899 */ /* 0x000fe4000800063f */
[----:B------:R-:W-:Y:S01]  /*0210*/  @UP0 USHF.L.U32 UR6, UR6, 0x1, URZ ;  /* 0x0000000106060899 */ /* 0x000fe2000800063f */
[----:B------:R-:W-:Y:S01]  /*0220*/  VOTEU.ANY UP0, P0 ;  /* 0x00000000003f7886 */ /* 0x000fe20000000100 */
[----:B------:R-:W0:Y:S04]  /*0230*/  SHFL.IDX PT, R2, R2, RZ, 0x1f ;  /* 0x00001fff02027589 */ /* 0x000e2800000e0000 */
[----:B------:R-:W1:Y:S02]  /*0240*/  FENCE.VIEW.ASYNC.S ;  /* 0x00000000000073c6 */ /* 0x000e640000000000 */
[----:B-1----:R1:W2:Y:S04]  /*0250*/  @UP0 SYNCS.EXCH.64 URZ, [UR8+0x34800], UR4 ;  /* 0x03480004083f05b2 */ /* 0x0022a80008000100 */
[----:B------:R1:W3:Y:S01]  /*0260*/  @UP1 SYNCS.EXCH.64 URZ, [UR8+0x34820], UR6 ;  /* 0x03482006083f15b2 */ /* 0x0002e20008000100 */
[----:B------:R-:W-:Y:S05]  /*0270*/  @P1 BRA `(.L_x_2) ;  /* 0x0000000000481947 */ /* 0x000fea0003800000 */
[----:B-1----:R-:W1:Y:S01]  /*0280*/  S2UR UR5, SR_CgaCtaId ;  /* 0x00000000000579c3 */ /* 0x002e620000008800 */
[----:B------:R-:W-:Y:S01]  /*0290*/  UMOV UR4, 0x400 ;  /* 0x0000040000047882 */ /* 0x000fe20000000000 */
[----:B------:R-:W-:Y:S01]  /*02a0*/  UMOV UR6, 0x1 ;  /* 0x0000000100067882 */ /* 0x000fe20000000000 */
[----:B------:R-:W-:Y:S01]  /*02b0*/  UMOV UR7, 0x2 ;  /* 0x0000000200077882 */ /* 0x000fe20000000000 */
[----:B------:R-:W-:Y:S01]  /*02c0*/  ELECT P0, URZ, PT ;  /* 0x00000000003f782f */ /* 0x000fe20003800000 */
[----:B-1----:R-:W-:Y:S02]  /*02d0*/  ULEA UR8, UR5, UR4, 0x18 ;  /* 0x0000000405087291 */ /* 0x002fe4000f8ec03f */
[----:B------:R-:W-:-:S04]  /*02e0*/  UIADD3 UR4, -UR6, 0x100000, URZ ;  /* 0x0010000006047890 */ /* 0x000fc8000fffe13f */
[----:B------:R-:W-:Y:S02]  /*02f0*/  USHF.L.U32 UR5, UR4, 0xb, URZ ;  /* 0x0000000b04057899 */ /* 0x000fe4000800063f */
[----:B------:R-:W-:Y:S02]  /*0300*/  USHF.L.U32 UR4, UR4, 0x1, URZ ;  /* 0x0000000104047899 */ /* 0x000fe4000800063f */
[----:B------:R-:W-:-:S04]  /*0310*/  UIADD3 UR6, -UR7, 0x100000, URZ ;  /* 0x0010000007067890 */ /* 0x000fc8000fffe13f */
[----:B------:R-:W-:Y:S02]  /*0320*/  USHF.L.U32 UR7, UR6, 0xb, URZ ;  /* 0x0000000b06077899 */ /* 0x000fe4000800063f */
[----:B------:R-:W-:Y:S01]  /*0330*/  USHF.L.U32 UR6, UR6, 0x1, URZ ;  /* 0x0000000106067899 */ /* 0x000fe2000800063f */
[----:B------:R-:W1:Y:S03]  /*0340*/  FENCE.VIEW.ASYNC.S ;  /* 0x00000000000073c6 */ /* 0x000e660000000000 */
[----:B-1----:R4:W1:Y:S08]  /*0350*/  SYNCS.EXCH.64 URZ, [UR8+0x34830], UR4 ;  /* 0x03483004083f75b2 */ /* 0x0028700008000100 */
[----:B------:R4:W0:Y:S01]  /*0360*/  SYNCS.EXCH.64 URZ, [UR8+0x34840], UR6 ;  /* 0x03484006083f75b2 */ /* 0x0008220008000100 */
[----:B------:R4:W0:Y:S01]  /*0370*/  SYNCS.EXCH.64 URZ, [UR8+0x34838], UR4 ;  /* 0x03483804083f75b2 */ /* 0x0008220008000100 */
[----:B------:R4:W0:Y:S02]  /*0380*/  SYNCS.EXCH.64 URZ, [UR8+0x34848], UR6 ;  /* 0x03484806083f75b2 */ /* 0x0008240008000100 */
[----:B----4-:R-:W-:Y:S01]  /*0390*/  NOP ;  /* 0x0000000000007918 */ /* 0x010fe20000000000 */
.L_x_2:
[----:B------:R-:W4:Y:S01]  /*03a0*/  SHFL.IDX PT, R3, R0, RZ, 0x1f ;  /* 0x00001fff00037589 */ /* 0x000f2200000e0000 */
[----:B------:R-:W-:Y:S01]  /*03b0*/  NOP ;  /* 0x0000000000007918 */ /* 0x000fe20000000000 */
[----:B----4-:R-:W-:-:S13]  /*03c0*/  ISETP.NE.AND P0, PT, R3, RZ, PT ;  /* 0x000000ff0300720c */ /* 0x010fda0003f05270 */
        /* <DEDUP_REMOVED lines=19> */
.L_x_3:
[----:B------:R-:W4:Y:S01]  /*0500*/  SHFL.IDX PT, R3, R0, RZ, 0x1f ;  /* 0x00001fff00037589 */ /* 0x000f2200000e0000 */
[----:B------:R-:W-:Y:S01]  /*0510*/  NOP ;  /* 0x0000000000007918 */ /* 0x000fe20000000000 */
[----:B----4-:R-:W-:-:S13]  /*0520*/  ISETP.NE.AND P0, PT, R3, RZ, PT ;  /* 0x000000ff0300720c */ /* 0x010fda0003f05270 */
[----:B------:R-:W-:Y:S05]  /*0530*/  @P0 BRA `(.L_x_4) ;  /* 0x0000000000380947 */ /* 0x000fea0003800000 */
[----:B-1----:R-:W1:Y:S01]  /*0540*/  S2UR UR5, SR_CgaCtaId ;  /* 0x00000000000579c3 */ /* 0x002e620000008800 */
[----:B------:R-:W-:Y:S01]  /*0550*/  UMOV UR4, 0x400 ;  /* 0x0000040000047882 */ /* 0x000fe20000000000 */
[----:B------:R-:W-:Y:S01]  /*0560*/  UMOV UR7, 0x1 ;  /* 0x0000000100077882 */ /* 0x000fe20000000000 */
[----:B------:R-:W-:Y:S01]  /*0570*/  ELECT P0, URZ, PT ;  /* 0x00000000003f782f */ /* 0x000fe20003800000 */
[----:B-1----:R-:W-:Y:S02]  /*0580*/  ULEA UR6, UR5, UR4, 0x18 ;  /* 0x0000000405067291 */ /* 0x002fe4000f8ec03f */
[----:B------:R-:W-:-:S04]  /*0590*/  UIADD3 UR4, -UR7, 0x100000, URZ ;  /* 0x0010000007047890 */ /* 0x000fc8000fffe13f */
[----:B------:R-:W-:Y:S02]  /*05a0*/  USHF.L.U32 UR5, UR4, 0xb, URZ ;  /* 0x0000000b04057899 */ /* 0x000fe4000800063f */
[----:B------:R-:W-:Y:S01]  /*05b0*/  USHF.L.U32 UR4, UR4, 0x1, URZ ;  /* 0x0000000104047899 */ /* 0x000fe2000800063f */
[----:B------:R-:W1:Y:S11]  /*05c0*/  FENCE.VIEW.ASYNC.S ;  /* 0x00000000000073c6 */ /* 0x000e760000000000 */
[----:B-1----:R4:W1:Y:S01]  /*05d0*/  SYNCS.EXCH.64 URZ, [UR6+0x34870], UR4 ;  /* 0x03487004063f75b2 */ /* 0x0028620008000100 */
[----:B------:R4:W0:Y:S01]  /*05e0*/  SYNCS.EXCH.64 URZ, [UR6+0x34880], UR4 ;  /* 0x03488004063f75b2 */ /* 0x0008220008000100 */
[----:B------:R4:W0:Y:S01]  /*05f0*/  SYNCS.EXCH.64 URZ, [UR6+0x34878], UR4 ;  /* 0x03487804063f75b2 */ /* 0x0008220008000100 */
[----:B------:R4:W0:Y:S02]  /*0600*/  SYNCS.EXCH.64 URZ, [UR6+0x34888], UR4 ;  /* 0x03488804063f75b2 */ /* 0x0008240008000100 */
[----:B----4-:R-:W-:Y:S01]  /*0610*/  NOP ;  /* 0x0000000000007918 */ /* 0x010fe20000000000 */
.L_x_4:
        /* <DEDUP_REMOVED lines=22> */
.L_x_5:
        /* <DEDUP_REMOVED lines=22> */
.L_x_6:
[----:B0-----:R-:W-:Y:S01]  /*08e0*/  ISETP.NE.AND P0, PT, R2, RZ, PT ;  /* 0x000000ff0200720c */ /* 0x001fe20003f05270 */
[----:B------:R-:W-:Y:S01]  /*08f0*/  IMAD.MOV.U32 R2, RZ, RZ, 0x1 ;  /* 0x00000001ff027424 */ /* 0x000fe200078e00ff */
[----:B------:R-:W-:Y:S01]  /*0900*/  NOP ;  /* 0x0000000000007918 */ /* 0x000fe20000000000 */
[----:B------:R-:W-:Y:S01]  /*0910*/  ULDC.64 UR42, c[0x0][0x208] ;  /* 0x00008200002a7ab9 */ /* 0x000fe20000000a00 */
[----:B------:R-:W-:Y:S02]  /*0920*/  BSSY B6, `(.L_x_7) ;  /* 0x0000b4b000067945 */ /* 0x000fe40003800000 */
[----:B------:R-:W-:-:S05]  /*0930*/  SEL R2, R2, 0x2, !P0 ;  /* 0x0000000202027807 */ /* 0x000fca0004000000 */
[----:B------:R0:W-:Y:S01]  /*0940*/  STL [R1+0x10], R2 ;  /* 0x0000100201007387 */ /* 0x0001e20000100800 */
[----:B-123--:R-:W-:Y:S06]  /*0950*/  BAR.SYNC.DEFER_BLOCKING 0x0 ;  /* 0x0000000000007b1d */ /* 0x00efec0000010000 */
[----:B------:R-:W-:Y:S05]  /*0960*/  @!P0 BRA `(.L_x_8) ;  /* 0x0000007400c08947 */ /* 0x000fea0003800000 */
.L_x_9:
[----:B------:R-:W-:-:S08]  /*0970*/  NOP ;  /* 0x0000000000007918 */ /* 0x000fd00000000000 */
[----:B------:R-:W1:Y:S02]  /*0980*/  USETMAXREG.TRY_ALLOC.CTAPOOL UP0, 0xf0 ;  /* 0x000000f0000079c8 */ /* 0x000e640008000600 */
[----:B-1----:R-:W-:-:S13]  /*0990*/  PLOP3.LUT P0, PT, PT, PT, UP0, 0x80, 0x0 ;  /* 0x000000000000781c */ /* 0x002fda0003f0f008 */
[----:B------:R-:W-:Y:S05]  /*09a0*/  @!P0 BRA `(.L_x_9) ;  /* 0xfffffffc00f08947 */ /* 0x000fea000383ffff */
[----:B0-----:R-:W0:Y:S08]  /*09b0*/  LDC R2, c[0x0][0xc50] ;  /* 0x00031400ff027b82 */ /* 0x001e300000000800 */
[----:B------:R-:W1:Y:S08]  /*09c0*/  S2UR UR4, SR_CTAID.Y ;  /* 0x00000000000479c3 */ /* 0x000e700000002600 */
[----:B------:R-:W2:Y:S08]  /*09d0*/  S2UR UR5, SR_CTAID.Z ;  /* 0x00000000000579c3 */ /* 0x000eb00000002700 */
[----:B------:R-:W-:Y:S06]  /*09e0*/  BAR.ARV 0x8, 0x180 ;  /* 0x0206000000007b1d */ /* 0x000fec0000002000 */
[----:B0-----:R-:W-:Y:S01]  /*09f0*/  ISETP.NE.AND P0, PT, R2, 0x1, PT ;  /* 0x000000010200780c */ /* 0x001fe20003f05270 */
[----:B-1----:R-:W-:-:S12]  /*0a00*/  IMAD.U32 R16, RZ, RZ, UR4 ;  /* 0x00000004ff107e24 */ /* 0x002fd8000f8e00ff */
[----:B------:R-:W0:Y:S08]  /*0a10*/  @P0 LDC R0, c[0x0][0xc54] ;  /* 0x00031500ff000b82 */ /* 0x000e300000000800 */
[----:B------:R-:W1:Y:S01]  /*0a20*/  @P0 LDC R3, c[0x0][0xc58] ;  /* 0x00031600ff030b82 */ /* 0x000e620000000800 */
[----:B0-----:R-:W-:-:S05]  /*0a30*/  @P0 IMAD.HI.U32 R0, R0, UR4, RZ ;  /* 0x0000000400000c27 */ /* 0x001fca000f8e00ff */
[----:B-1----:R-:W-:Y:S02]  /*0a40*/  @P0 SHF.R.U32.HI R16, RZ, R3, R0 ;  /* 0x00000003ff100219 */ /* 0x002fe40000011600 */
[----:B--2---:R-:W-:-:S03]  /*0a50*/  ISETP.LE.AND P0, PT, RZ, UR5, PT ;  /* 0x00000005ff007c0c */ /* 0x004fc6000bf03270 */
[----:B------:R-:W-:-:S04]  /*0a60*/  IMAD.MOV R3, RZ, RZ, -R16 ;  /* 0x000000ffff037224 */ /* 0x000fc800078e0a10 */
[----:B------:R-:W-:-:S06]  /*0a70*/  IMAD R2, R2, R3, UR4 ;  /* 0x0000000402027e24 */ /* 0x000fcc000f8e0203 */
[----:B------:R-:W-:Y:S05]  /*0a80*/  @!P0 BRA `(.L_x_10) ;  /* 0x000000b000d08947 */ /* 0x000fea0003800000 */
[----:B------:R-:W0:Y:S01]  /*0a90*/  LDC.64 R4, c[0x0][0x418] ;  /* 0x00010600ff047b82 */ /* 0x000e220000000a00 */
[----:B------:R-:W-:-:S07]  /*0aa0*/  LOP3.LUT R7, R2, 0xffff, RZ, 0xc0, !PT ;  /* 0x0000ffff02077812 */ /* 0x000fce00078ec0ff */
[----:B------:R-:W1:Y:S08]  /*0ab0*/  LDC R0, c[0x0][0x424] ;  /* 0x00010900ff007b82 */ /* 0x000e700000000800 */
[----:B------:R-:W2:Y:S01]  /*0ac0*/  LDC R3, c[0x0][0x2f0] ;  /* 0x0000bc00ff037b82 */ /* 0x000ea20000000800 */
[----:B0-----:R-:W-:-:S04]  /*0ad0*/  ISETP.NE.U32.AND P0, PT, R4, RZ, PT ;  /* 0x000000ff0400720c */ /* 0x001fc80003f05070 */
[----:B------:R-:W-:-:S04]  /*0ae0*/  ISETP.NE.AND.EX P0, PT, R5, RZ, PT, P0 ;  /* 0x000000ff0500720c */ /* 0x000fc80003f05300 */
[----:B-1----:R-:W-:-:S05]  /*0af0*/  SEL R0, R0, 0x1, P0 ;  /* 0x0000000100007807 */ /* 0x002fca0000000000 */
[----:B--2---:R-:W-:-:S04]  /*0b00*/  IMAD R18, R0, R3, RZ ;  /* 0x0000000300127224 */ /* 0x004fc800078e02ff */
[C---:B------:R-:W-:Y:S01]  /*0b10*/  VIADD R0, R18.reuse, 0x7f ;  /* 0x0000007f12007836 */ /* 0x040fe20000000000 */
[----:B------:R-:W-:-:S04]  /*0b20*/  ISETP.GE.AND P0, PT, R18, 0x1, PT ;  /* 0x000000011200780c */ /* 0x000fc80003f06270 */
[----:B------:R-:W-:-:S04]  /*0b30*/  SHF.R.S32.HI R3, RZ, 0x1f, R0 ;  /* 0x0000001fff037819 */ /* 0x000fc80000011400 */
[----:B------:R-:W-:Y:S01]  /*0b40*/  LEA.HI R3, R3, R0, RZ, 0x7 ;  /* 0x0000000003037211 */ /* 0x000fe200078f38ff */
[----:B------:R-:W-:-:S03]  /*0b50*/  IMAD.MOV.U32 R0, RZ, RZ, RZ ;  /* 0x000000ffff007224 */ /* 0x000fc600078e00ff */
[----:B------:R-:W-:Y:S01]  /*0b60*/  SHF.R.S32.HI R17, RZ, 0x7, R3 ;  /* 0x00000007ff117819 */ /* 0x000fe20000011403 */
[----:B------:R-:W-:Y:S06]  /*0b70*/  @!P0 BRA `(.L_x_11) ;  /* 0x0000000000788947 */ /* 0x000fec0003800000 */
[----:B------:R-:W-:-:S04]  /*0b80*/  SHF.R.U32.HI R0, RZ, 0x10, R2 ;  /* 0x00000010ff007819 */ /* 0x000fc80000011602 */
[----:B------:R-:W-:-:S13]  /*0b90*/  ISETP.NE.AND P0, PT, R0, RZ, PT ;  /* 0x000000ff0000720c */ /* 0x000fda0003f05270 */
[----:B------:R-:W0:Y:S02]  /*0ba0*/  @!P0 LDC R0, c[0x0][0x9f0] ;  /* 0x00027c00ff008b82 */ /* 0x000e240000000800 */
[-C--:B0-----:R-:W-:Y:S02]  /*0bb0*/  IABS R9, R0.reuse ;  /* 0x0000000000097213 */ /* 0x081fe40000000000 */
[----:B------:R-:W-:Y:S02]  /*0bc0*/  IADD3 R5, R17, -0x1, R0 ;  /* 0xffffffff11057810 */ /* 0x000fe40007ffe000 */
[----:B------:R-:W0:Y:S01]  /*0bd0*/  I2F.RP R4, R9 ;  /* 0x0000000900047306 */ /* 0x000e220000209400 */
[----:B------:R-:W-:-:S05]  /*0be0*/  IABS R8, R0 ;  /* 0x0000000000087213 */ /* 0x000fca0000000000 */
[----:B------:R-:W-:Y:S02]  /*0bf0*/  IMAD.MOV R8, RZ, RZ, -R8 ;  /* 0x000000ffff087224 */ /* 0x000fe400078e0a08 */
[----:B0-----:R-:W0:Y:S02]  /*0c00*/  MUFU.RCP R4, R4 ;  /* 0x0000000400047308 */ /* 0x001e240000001000 */
[----:B0-----:R-:W-:Y:S02]  /*0c10*/  IADD3 R2, R4, 0xffffffe, RZ ;  /* 0x0ffffffe04027810 */ /* 0x001fe40007ffe0ff */
[----:B------:R-:W-:-:S04]  /*0c20*/  IABS R4, R5 ;  /* 0x0000000500047213 */ /* 0x000fc80000000000 */
[----:B------:R0:W1:Y:S01]  /*0c30*/  F2I.FTZ.U32.TRUNC.NTZ R3, R2 ;  /* 0x0000000200037305 */ /* 0x000062000021f000 */
[----:B------:R-:W-:-:S04]  /*0c40*/  LOP3.LUT R5, R5, R0, RZ, 0x3c, !PT ;  /* 0x0000000005057212 */ /* 0x000fc800078e3cff */
[----:B------:R-:W-:Y:S01]  /*0c50*/  ISETP.GE.AND P2, PT, R5, RZ, PT ;  /* 0x000000ff0500720c */ /* 0x000fe20003f46270 */
[----:B0-----:R-:W-:Y:S02]  /*0c60*/  IMAD.MOV.U32 R2, RZ, RZ, RZ ;  /* 0x000000ffff027224 */ /* 0x001fe400078e00ff */
[----:B-1----:R-:W-:-:S04]  /*0c70*/  IMAD.MOV R6, RZ, RZ, -R3 ;  /* 0x000000ffff067224 */ /* 0x002fc800078e0a03 */
[----:B------:R-:W-:-:S04]  /*0c80*/  IMAD R11, R6, R9, RZ ;  /* 0x00000009060b7224 */ /* 0x000fc800078e02ff */
[----:B------:R-:W-:-:S04]  /*0c90*/  IMAD.HI.U32 R3, R3, R11, R2 ;  /* 0x0000000b03037227 */ /* 0x000fc800078e0002 */
[----:B------:R-:W-:Y:S02]  /*0ca0*/  IMAD.MOV.U32 R2, RZ, RZ, R8 ;  /* 0x000000ffff027224 */ /* 0x000fe400078e0008 */
[----:B------:R-:W-:-:S04]  /*0cb0*/  IMAD.HI.U32 R3, R3, R4, RZ ;  /* 0x0000000403037227 */ /* 0x000fc800078e00ff */
[----:B------:R-:W-:-:S05]  /*0cc0*/  IMAD R2, R3, R2, R4 ;  /* 0x0000000203027224 */ /* 0x000fca00078e0204 */
[----:B------:R-:W-:-:S13]  /*0cd0*/  ISETP.GT.U32.AND P1, PT, R9, R2, PT ;  /* 0x000000020900720c */ /* 0x000fda0003f24070 */
[----:B------:R-:W-:Y:S02]  /*0ce0*/  @!P1 IMAD.IADD R2, R2, 0x1, -R9 ;  /* 0x0000000102029824 */ /* 0x000fe400078e0a09 */
[----:B------:R-:W-:Y:S01]  /*0cf0*/  @!P1 VIADD R3, R3, 0x1 ;  /* 0x0000000103039836 */ /* 0x000fe20000000000 */
[----:B------:R-:W-:Y:S02]  /*0d00*/  ISETP.NE.AND P1, PT, R0, RZ, PT ;  /* 0x000000ff0000720c */ /* 0x000fe40003f25270 */
[----:B------:R-:W-:-:S13]  /*0d10*/  ISETP.GE.U32.AND P0, PT, R2, R9, PT ;  /* 0x000000090200720c */ /* 0x000fda0003f06070 */
[----:B------:R-:W-:-:S05]  /*0d20*/  @P0 IADD3 R3, R3, 0x1, RZ ;  /* 0x0000000103030810 */ /* 0x000fca0007ffe0ff */
[----:B------:R-:W-:Y:S01]  /*0d30*/  @!P2 IMAD.MOV R3, RZ, RZ, -R3 ;  /* 0x000000ffff03a224 */ /* 0x000fe200078e0a03 */
[----:B------:R-:W-:-:S05]  /*0d40*/  @!P1 LOP3.LUT R3, RZ, R0, RZ, 0x33, !PT ;  /* 0x00000000ff039212 */ /* 0x000fca00078e33ff */
[----:B------:R-:W-:-:S07]  /*0d50*/  IMAD.MOV.U32 R0, RZ, RZ, R3 ;  /* 0x000000ffff007224 */ /* 0x000fce00078e0003 */
.L_x_11:
[----:B------:R-:W0:Y:S01]  /*0d60*/  S2R R3, SR_TID.X ;  /* 0x0000000000037919 */ /* 0x000e220000002100 */
[-C--:B------:R-:W-:Y:S01]  /*0d70*/  IMAD R2, R7, R0.reuse, RZ ;  /* 0x0000000007027224 */ /* 0x080fe200078e02ff */
[----:B------:R-:W-:Y:S01]  /*0d80*/  PLOP3.LUT P0, PT, PT, PT, PT, 0x80, 0x0 ;  /* 0x000000000000781c */ /* 0x000fe20003f0f070 */
[----:B------:R-:W-:Y:S01]  /*0d90*/  IMAD.MOV.U32 R4, RZ, RZ, RZ ;  /* 0x000000ffff047224 */ /* 0x000fe200078e00ff */
[----:B------:R-:W-:Y:S02]  /*0da0*/  CS2R R86, SRZ ;  /* 0x0000000000567805 */ /* 0x000fe4000001ff00 */
[----:B------:R-:W-:Y:S02]  /*0db0*/  CS2R R84, SRZ ;  /* 0x0000000000547805 */ /* 0x000fe4000001ff00 */
[----:B------:R-:W-:Y:S01]  /*0dc0*/  VIADDMNMX R17, R2, R0, R17, PT ;  /* 0x0000000002117246 */ /* 0x000fe20003800111 */
[----:B------:R-:W-:Y:S01]  /*0dd0*/  IMAD.MOV.U32 R0, RZ, RZ, RZ ;  /* 0x000000ffff007224 */ /* 0x000fe200078e00ff */
[----:B------:R-:W-:-:S02]  /*0de0*/  CS2R R82, SRZ ;  /* 0x0000000000527805 */ /* 0x000fc4000001ff00 */
[----:B------:R-:W-:Y:S02]  /*0df0*/  CS2R R80, SRZ ;  /* 0x0000000000507805 */ /* 0x000fe4000001ff00 */
[----:B------:R-:W-:Y:S02]  /*0e00*/  ISETP.GT.AND P1, PT, R17, R2, PT ;  /* 0x000000021100720c */ /* 0x000fe40003f24270 */
[----:B------:R-:W-:Y:S02]  /*0e10*/  CS2R R78, SRZ ;  /* 0x00000000004e7805 */ /* 0x000fe4000001ff00 */
[----:B------:R-:W-:Y:S02]  /*0e20*/  CS2R R76, SRZ ;  /* 0x00000000004c7805 */ /* 0x000fe4000001ff00 */
[----:B------:R-:W-:Y:S02]  /*0e30*/  CS2R R74, SRZ ;  /* 0x00000000004a7805 */ /* 0x000fe4000001ff00 */
[----:B------:R-:W-:-:S02]  /*0e40*/  CS2R R72, SRZ ;  /* 0x0000000000487805 */ /* 0x000fc4000001ff00 */
[----:B------:R-:W-:Y:S02]  /*0e50*/  CS2R R70, SRZ ;  /* 0x0000000000467805 */ /* 0x000fe4000001ff00 */
[----:B------:R-:W-:Y:S02]  /*0e60*/  CS2R R68, SRZ ;  /* 0x0000000000447805 */ /* 0x000fe4000001ff00 */
        /* <DEDUP_REMOVED lines=14> */
[----:B------:R-:W-:Y:S01]  /*0f50*/  CS2R R38, SRZ ;  /* 0x0000000000267805 */ /* 0x000fe2000001ff00 */
[----:B0-----:R-:W-:Y:S01]  /*0f60*/  VIADD R19, R3, 0xffffff80 ;  /* 0xffffff8003137836 */ /* 0x001fe20000000000 */
[----:B------:R-:W-:-:S02]  /*0f70*/  CS2R R36, SRZ ;  /* 0x0000000000247805 */ /* 0x000fc4000001ff00 */
[----:B------:R-:W-:Y:S02]  /*0f80*/  CS2R R34, SRZ ;  /* 0x0000000000227805 */ /* 0x000fe4000001ff00 */
[----:B------:R-:W-:Y:S02]  /*0f90*/  CS2R R32, SRZ ;  /* 0x0000000000207805 */ /* 0x000fe4000001ff00 */
[----:B------:R-:W-:Y:S02]  /*0fa0*/  CS2R R30, SRZ ;  /* 0x00000000001e7805 */ /* 0x000fe4000001ff00 */
[----:B------:R-:W-:Y:S02]  /*0fb0*/  CS2R R28, SRZ ;  /* 0x00000000001c7805 */ /* 0x000fe4000001ff00 */
[----:B------:R-:W-:Y:S02]  /*0fc0*/  CS2R R26, SRZ ;  /* 0x00000000001a7805 */ /* 0x000fe4000001ff00 */
[----:B------:R-:W-:Y:S01]  /*0fd0*/  CS2R R24, SRZ ;  /* 0x0000000000187805 */ /* 0x000fe2000001ff00 */
[----:B------:R-:W-:Y:S06]  /*0fe0*/  @!P1 BRA `(.L_x_12) ;  /* 0x0000005800049947 */ /* 0x000fec0003800000 */
[----:B------:R-:W-:Y:S01]  /*0ff0*/  SHF.R.S32.HI R0, RZ, 0x1f, R19 ;  /* 0x0000001fff007819 */ /* 0x000fe20000011413 */
[----:B------:R-:W0:Y:S01]  /*1000*/  S2UR UR6, SR_CgaCtaId ;  /* 0x00000000000679c3 */ /* 0x000e220000008800 */
[----:B------:R-:W-:Y:S02]  /*1010*/  UMOV UR36, 0x400 ;  /* 0x0000040000247882 */ /* 0x000fe40000000000 */
[----:B------:R-:W-:-:S04]  /*1020*/  LEA.HI R22, R0, R19, RZ, 0x7 ;  /* 0x0000001300167211 */ /* 0x000fc800078f38ff */
[----:B------:R-:W-:-:S06]  /*1030*/  SHF.R.S32.HI R0, RZ, 0x7, R22 ;  /* 0x00000007ff007819 */ /* 0x000fcc0000011416 */
[----:B------:R-:W1:Y:S01]  /*1040*/  SHFL.IDX PT, R0, R0, RZ, 0x1f ;  /* 0x00001fff00007589 */ /* 0x000e6200000e0000 */
[----:B0-----:R-:W-:-:S04]  /*1050*/  ULEA UR36, UR6, UR36, 0x18 ;  /* 0x0000002406247291 */ /* 0x001fc8000f8ec03f */
[----:B------:R-:W-:-:S04]  /*1060*/  UIADD3 UR6, UR36, 0x10400, URZ ;  /* 0x0001040024067890 */ /* 0x000fc8000fffe03f */
[----:B------:R-:W-:Y:S01]  /*1070*/  ULOP3.LUT UP0, URZ, UR6, 0x3ff, URZ, 0xc0, !UPT ;  /* 0x000003ff063f7892 */ /* 0x000fe2000f80c03f */
[----:B-1----:R-:W-:-:S05]  /*1080*/  R2UR UR4, R0 ;  /* 0x00000000000472ca */ /* 0x002fca00000e0000 */
[----:B------:R-:W-:-:S08]  /*1090*/  PLOP3.LUT P0, PT, PT, PT, UP0, 0x80, 0x0 ;  /* 0x000000000000781c */ /* 0x000fd00003f0f008 */
[----:B------:R-:W-:-:S04]  /*10a0*/  ULEA.HI UR5, UR4, UR4, URZ, 0x1 ;  /* 0x0000000404057291 */ /* 0x000fc8000f8f083f */
[----:B------:R-:W-:-:S04]  /*10b0*/  ULOP3.LUT UR5, UR5, 0x1e, URZ, 0xc0, !UPT ;  /* 0x0000001e05057892 */ /* 0x000fc8000f8ec03f */
[----:B------:R-:W-:-:S04]  /*10c0*/  UIADD3 UR5, UR4, -UR5, URZ ;  /* 0x8000000504057290 */ /* 0x000fc8000fffe03f */
[----:B------:R-:W-:-:S04]  /*10d0*/  ULEA UR5, UR5, UR6, 0xd ;  /* 0x0000000605057291 */ /* 0x000fc8000f8e683f */
[----:B------:R-:W-:-:S04]  /*10e0*/  USHF.R.U32.HI UR5, URZ, 0x4, UR5 ;  /* 0x000000043f057899 */ /* 0x000fc80008011605 */
[----:B------:R-:W-:Y:S01]  /*10f0*/  ULOP3.LUT UR37, UR5, 0x3fff, URZ, 0xc0, !UPT ;  /* 0x00003fff05257892 */ /* 0x000fe2000f8ec03f */
[----:B------:R-:W-:Y:S11]  /*1100*/  @!P0 BRA `(.L_x_13) ;  /* 0x0000000000408947 */ /* 0x000ff60003800000 */
[----:B------:R-:W-:Y:S01]  /*1110*/  MOV R0, 0x0 ;  /* 0x0000000000007802 */ /* 0x000fe20000000f00 */
[----:B------:R-:W-:Y:S01]  /*1120*/  ULDC.64 UR4, c[0x4][0x118] ;  /* 0x0100460000047ab9 */ /* 0x000fe20000000a00 */
[----:B------:R-:W-:Y:S01]  /*1130*/  ULDC.64 UR6, c[0x4][0x98] ;  /* 0x0100260000067ab9 */ /* 0x000fe20000000a00 */
[----:B------:R-:W-:Y:S01]  /*1140*/  IMAD.U32 R4, RZ, RZ, UR4 ;  /* 0x00000004ff047e24 */ /* 0x000fe2000f8e00ff */
[----:B------:R0:W1:Y:S01]  /*1150*/  LDC.64 R14, c[0x4][R0] ;  /* 0x01000000000e7b82 */ /* 0x0000620000000a00 */
[----:B------:R-:W-:Y:S01]  /*1160*/  MOV R5, UR5 ;  /* 0x0000000500057c02 */ /* 0x000fe20008000f00 */
[----:B------:R-:W-:Y:S01]  /*1170*/  ULDC.64 UR4, c[0x4][0x120] ;  /* 0x0100480000047ab9 */ /* 0x000fe20000000a00 */
[----:B------:R-:W-:Y:S01]  /*1180*/  IMAD.U32 R10, RZ, RZ, UR6 ;  /* 0x00000006ff0a7e24 */ /* 0x000fe2000f8e00ff */
[----:B------:R-:W-:Y:S01]  /*1190*/  MOV R13, RZ ;  /* 0x000000ff000d7202 */ /* 0x000fe20000000f00 */
[----:B------:R-:W-:Y:S02]  /*11a0*/  IMAD.U32 R6, RZ, RZ, UR4 ;  /* 0x00000004ff067e24 */ /* 0x000fe4000f8e00ff */
[----:B------:R-:W-:-:S02]  /*11b0*/  IMAD.U32 R7, RZ, RZ, UR5 ;  /* 0x00000005ff077e24 */ /* 0x000fc4000f8e00ff */
[----:B------:R-:W-:Y:S02]  /*11c0*/  IMAD.U32 R11, RZ, RZ, UR7 ;  /* 0x00000007ff0b7e24 */ /* 0x000fe4000f8e00ff */
[----:B------:R-:W-:Y:S02]  /*11d0*/  IMAD.MOV.U32 R8, RZ, RZ, 0x70 ;  /* 0x00000070ff087424 */ /* 0x000fe400078e00ff */
[----:B0-----:R-:W-:-:S07]  /*11e0*/  IMAD.MOV.U32 R12, RZ, RZ, 0x1 ;  /* 0x00000001ff0c7424 */ /* 0x001fce00078e00ff */
[----:B------:R-:W-:-:S07]  /*11f0*/  LEPC R20, `(.L_x_13) ;  /* 0x000000001014794e */ /* 0x000fce0000000000 */
[----:B-1----:R-:W-:Y:S05]  /*1200*/  CALL.ABS.NOINC R14 ;  /* 0x000000000e007343 */ /* 0x002fea0003c00000 */
.L_x_13:
[----:B------:R-:W2:Y:S01]  /*1210*/  LDL.LU R20, [R1+0x10] ;  /* 0x0000100001147983 */ /* 0x000ea20000300800 */
[----:B------:R-:W-:-:S04]  /*1220*/  SHF.L.U32 R3, RZ, 0x1f, RZ ;  /* 0x0000001fff037819 */ /* 0x000fc800000006ff */
[----:B------:R-:W0:Y:S01]  /*1230*/  SYNCS.PHASECHK.TRANS64.TRYWAIT P1, [UR36+0x34800], R3 ;  /* 0x03480003ff0075a7 */ /* 0x000e220008020164 */
[----:B--2---:R-:W-:-:S04]  /*1240*/  LOP3.LUT R0, R20, 0x1, RZ, 0xfc, !PT ;  /* 0x0000000114007812 */ /* 0x004fc800078efcff */
[----:B------:R-:W-:Y:S01]  /*1250*/  ISETP.NE.AND P0, PT, R0, 0x3, PT ;  /* 0x000000030000780c */ /* 0x000fe20003f05270 */
[----:B0-----:R-:W-:-:S12]  /*1260*/  @!P1 BRA `(.L_x_14) ;  /* 0x000000a800e09947 */ /* 0x001fd80003800000 */
.L_x_121:
[----:B------:R-:W-:Y:S05]  /*1270*/  @!P0 BRA `(.L_x_15) ;  /* 0x0000000000048947 */ /* 0x000fea0003800000 */
[----:B------:R-:W-:Y:S01]  /*1280*/  BPT.TRAP 0x1 ;  /* 0x000000040000795c */ /* 0x000fe20000300000 */
.L_x_15:
[----:B------:R1:W2:Y:S01]  /*1290*/  SYNCS.PHASECHK.TRANS64.TRYWAIT P2, [UR36+0x34830], R3 ;  /* 0x03483003ff0075a7 */ /* 0x0002a20008040164 */
[----:B------:R-:W-:Y:S05]  /*12a0*/  @!P0 BRA `(.L_x_16) ;  /* 0x0000000000048947 */ /* 0x000fea0003800000 */
[----:B------:R-:W-:Y:S01]  /*12b0*/  BPT.TRAP 0x1 ;  /* 0x000000040000795c */ /* 0x000fe20000300000 */
.L_x_16:
[----:B0-----:R-:W0:Y:S01]  /*12c0*/  S2R R0, SR_TID.X ;  /* 0x0000000000007919 */ /* 0x001e220000002100 */
[----:B------:R-:W-:Y:S01]  /*12d0*/  IMAD.U32 R4, RZ, RZ, UR37 ;  /* 0x00000025ff047e24 */ /* 0x000fe2000f8e00ff */
[----:B0-----:R-:W-:-:S04]  /*12e0*/  LOP3.LUT R0, R0, 0x7f, RZ, 0xc0, !PT ;  /* 0x0000007f00007812 */ /* 0x001fc800078ec0ff */
[----:B------:R-:W-:Y:S01]  /*12f0*/  ISETP.NE.AND P1, PT, R0, RZ, PT ;  /* 0x000000ff0000720c */ /* 0x000fe20003f25270 */
[----:B--2---:R-:W-:-:S12]  /*1300*/  @P2 BRA `(.L_x_17) ;  /* 0x0000000000082947 */ /* 0x004fd80003800000 */
[----:B------:R-:W0:Y:S02]  /*1310*/  SYNCS.PHASECHK.TRANS64.TRYWAIT P2, [UR36+0x34830], R3 ;  /* 0x03483003ff0075a7 */ /* 0x000e240008040164 */
[----:B0-----:R-:W-:Y:S05]  /*1320*/  @!P2 BRA `(.L_x_18) ;  /* 0x000000a800c8a947 */ /* 0x001fea0003800000 */
.L_x_17:
[----:B------:R-:W-:Y:S05]  /*1330*/  WARPSYNC.ALL ;  /* 0x0000000000007948 */ /* 0x000fea0003800000 */
[----:B0-----:R-:W-:Y:S01]  /*1340*/  IMAD.MOV.U32 R0, RZ, RZ, RZ ;  /* 0x000000ffff007224 */ /* 0x001fe200078e00ff */
[----:B------:R-:W-:Y:S01]  /*1350*/  LOP3.LUT R4, R4, 0x10000, RZ, 0xfc, !PT ;  /* 0x0001000004047812 */ /* 0x000fe200078efcff */
[----:B------:R-:W-:Y:S02]  /*1360*/  IMAD.MOV.U32 R151, RZ, RZ, RZ ;  /* 0x000000ffff977224 */ /* 0x000fe400078e00ff */
[----:B------:R-:W-:Y:S01]  /*1370*/  IMAD.MOV.U32 R5, RZ, RZ, 0x40000040 ;  /* 0x40000040ff057424 */ /* 0x000fe200078e00ff */
[----:B------:R-:W-:Y:S01]  /*1380*/  UIADD3 UR4, UR36, 0x1c400, URZ ;  /* 0x0001c40024047890 */ /* 0x000fe2000fffe03f */
[----:B------:R-:W-:Y:S01]  /*1390*/  R2UR UR8, R4 ;  /* 0x00000000040872ca */ /* 0x000fe200000e0000 */
[----:B------:R-:W-:-:S02]  /*13a0*/  WARPGROUP.ARRIVE ;  /* 0x00000000000079c5 */ /* 0x000fc40000000000 */
[----:B------:R-:W-:Y:S01]  /*13b0*/  R2UR UR9, R5 ;  /* 0x00000000050972ca */ /* 0x000fe200000e0000 */
[----:B------:R-:W-:Y:S01]  /*13c0*/  USHF.R.U32.HI UR4, URZ, 0x4, UR4 ;  /* 0x000000043f047899 */ /* 0x000fe20008011604 */
[----:B------:R-:W-:Y:S01]  /*13d0*/  R2UR UR6, R4 ;  /* 0x00000000040672ca */ /* 0x000fe200000e0000 */
[----:B------:R-:W-:Y:S01]  /*13e0*/  UMOV UR11, 0x40000040 ;  /* 0x40000040000b7882 */ /* 0x000fe20000000000 */
[----:B------:R-:W-:Y:S01]  /*13f0*/  UMOV UR5, 0x40000040 ;  /* 0x4000004000057882 */ /* 0x000fe20000000000 */
[----:B------:R-:W-:Y:S01]  /*1400*/  ULOP3.LUT UR4, UR4, 0x3fff, URZ, 0xc0, !UPT ;  /* 0x00003fff04047892 */ /* 0x000fe2000f8ec03f */
[----:B------:R-:W-:Y:S01]  /*1410*/  LOP3.LUT R22, R22, 0xffffff80, RZ, 0xc0, !PT ;  /* 0xffffff8016167812 */ /* 0x000fe200078ec0ff */
[----:B------:R-:W-:Y:S01]  /*1420*/  UMOV UR13, 0x40000040 ;  /* 0x40000040000d7882 */ /* 0x000fe20000000000 */
[----:B------:R-:W-:Y:S01]  /*1430*/  UMOV UR15, 0x40000040 ;  /* 0x40000040000f7882 */ /* 0x000fe20000000000 */
[----:B------:R-:W-:Y:S01]  /*1440*/  ULOP3.LUT UR38, UR4, 0x10000, URZ, 0xfc, !UPT ;  /* 0x0001000004267892 */ /* 0x000fe2000f8efc3f */
[----:B------:R-:W-:Y:S01]  /*1450*/  IMAD.MOV.U32 R6, RZ, RZ, -0x2 ;  /* 0xfffffffeff067424 */ /* 0x000fe200078e00ff */
[----:B------:R-:W-:Y:S01]  /*1460*/  UMOV UR17, 0x40000040 ;  /* 0x4000004000117882 */ /* 0x000fe20000000000 */
[----:B------:R-:W-:Y:S01]  /*1470*/  UMOV UR19, 0x40000040 ;  /* 0x4000004000137882 */ /* 0x000fe20000000000 */
[----:B------:R-:W-:Y:S01]  /*1480*/  UIADD3 UR14, UR38, 0x6, URZ ;  /* 0x00000006260e7890 */ /* 0x000fe2000fffe03f */
[----:B------:R-:W-:Y:S01]  /*1490*/  IMAD.IADD R22, R19, 0x1, -R22 ;  /* 0x0000000113167824 */ /* 0x000fe200078e0a16 */
[----:B------:R-:W-:Y:S01]  /*14a0*/  UIADD3 UR4, UR6, 0x2, URZ ;  /* 0x0000000206047890 */ /* 0x000fe2000fffe03f */
[----:B------:R-:W-:Y:S01]  /*14b0*/  P2R R21, PR, RZ, 0x2 ;  /* 0x00000002ff157803 */ /* 0x000fe20000000000 */
[----:B------:R-:W-:Y:S01]  /*14c0*/  UMOV UR10, UR38 ;  /* 0x00000026000a7c82 */ /* 0x000fe20008000000 */
[----:B------:R-:W-:Y:S01]  /*14d0*/  UIADD3 UR12, UR6, 0x6, URZ ;  /* 0x00000006060c7890 */ /* 0x000fe2000fffe03f */
[----:B------:R-:W-:Y:S01]  /*14e0*/  HGMMA.64x128x16.F32 R24, gdesc[UR8], RZ, !UPT, gsb0 ;  /* 0x01e00000081879f0 */ /* 0x000fe2000c0008ff */
[----:B------:R-:W-:Y:S01]  /*14f0*/  UIADD3 UR10, UR38, 0x2, URZ ;  /* 0x00000002260a7890 */ /* 0x000fe2000fffe03f */
[----:B-1----:R-:W-:Y:S01]  /*1500*/  SHF.R.S32.HI R3, RZ, 0x1f, R22 ;  /* 0x0000001fff037819 */ /* 0x002fe20000011416 */
[----:B------:R-:W-:Y:S01]  /*1510*/  UMOV UR8, UR4 ;  /* 0x0000000400087c82 */ /* 0x000fe20008000000 */
[----:B------:R-:W-:Y:S01]  /*1520*/  UMOV UR9, UR5 ;  /* 0x0000000500097c82 */ /* 0x000fe20008000000 */
[----:B------:R-:W-:Y:S01]  /*1530*/  UMOV UR11, 0x40000040 ;  /* 0x40000040000b7882 */ /* 0x000fe20000000000 */
[----:B------:R-:W-:Y:S01]  /*1540*/  UIADD3 UR16, UR6, 0x400, URZ ;  /* 0x0000040006107890 */ /* 0x000fe2000fffe03f */
[----:B------:R-:W-:Y:S01]  /*1550*/  LEA.HI R3, R3, R22, RZ, 0x2 ;  /* 0x0000001603037211 */ /* 0x000fe200078f10ff */
[----:B------:R-:W-:Y:S01]  /*1560*/  UIADD3 UR18, UR38, 0x400, URZ ;  /* 0x0000040026127890 */ /* 0x000fe2000fffe03f */
[----:B------:R-:W-:Y:S01]  /*1570*/  P2R R23, PR, RZ, 0x1 ;  /* 0x00000001ff177803 */ /* 0x000fe20000000000 */
[----:B------:R-:W-:Y:S01]  /*1580*/  UIADD3 UR20, UR6, 0x402, URZ ;  /* 0x0000040206147890 */ /* 0x000fe2000fffe03f */
[----:B------:R-:W-:Y:S01]  /*1590*/  LOP3.LUT R3, R3, 0x7ffffffc, RZ, 0xc0, !PT ;  /* 0x7ffffffc03037812 */ /* 0x000fe200078ec0ff */
[----:B------:R-:W-:Y:S01]  /*15a0*/  UIADD3 UR22, UR38, 0x402, URZ ;  /* 0x0000040226167890 */ /* 0x000fe2000fffe03f */
[--C-:B------:R-:W-:Y:S01]  /*15b0*/  IMAD.MOV.U32 R150, RZ, RZ, R151.reuse ;  /* 0x000000ffff967224 */ /* 0x100fe200078e0097 */
[----:B------:R-:W-:Y:S01]  /*15c0*/  UMOV UR21, 0x40000040 ;  /* 0x4000004000157882 */ /* 0x000fe20000000000 */
[----:B------:R-:W-:Y:S01]  /*15d0*/  UMOV UR23, 0x40000040 ;  /* 0x4000004000177882 */ /* 0x000fe20000000000 */
[----:B------:R-:W-:Y:S01]  /*15e0*/  UIADD3 UR24, UR6, 0x404, URZ ;  /* 0x0000040406187890 */ /* 0x000fe2000fffe03f */
[----:B------:R-:W-:Y:S01]  /*15f0*/  IADD3 R3, R22, -R3, RZ ;  /* 0x8000000316037210 */ /* 0x000fe20007ffe0ff */
[----:B------:R-:W-:Y:S01]  /*1600*/  UIADD3 UR26, UR38, 0x404, URZ ;  /* 0x00000404261a7890 */ /* 0x000fe2000fffe03f */
[--C-:B------:R-:W-:Y:S01]  /*1610*/  IMAD.MOV.U32 R149, RZ, RZ, R151.reuse ;  /* 0x000000ffff957224 */ /* 0x100fe200078e0097 */
[----:B------:R-:W-:Y:S01]  /*1620*/  UMOV UR25, 0x40000040 ;  /* 0x4000004000197882 */ /* 0x000fe20000000000 */
[----:B------:R-:W-:Y:S01]  /*1630*/  UMOV UR27, 0x40000040 ;  /* 0x40000040001b7882 */ /* 0x000fe20000000000 */
[----:B------:R-:W-:Y:S01]  /*1640*/  UIADD3 UR28, UR6, 0x406, URZ ;  /* 0x00000406061c7890 */ /* 0x000fe2000fffe03f */
[----:B------:R-:W-:Y:S01]  /*1650*/  IMAD R3, R3, R6, 0x80 ;  /* 0x0000008003037424 */ /* 0x000fe200078e0206 */
[----:B------:R-:W-:Y:S01]  /*1660*/  UIADD3 UR30, UR38, 0x406, URZ ;  /* 0x00000406261e7890 */ /* 0x000fe2000fffe03f */
[----:B------:R-:W-:Y:S01]  /*1670*/  IMAD.MOV.U32 R148, RZ, RZ, R151 ;  /* 0x000000ffff947224 */ /* 0x000fe200078e0097 */
[----:B------:R-:W-:Y:S01]  /*1680*/  UMOV UR29, 0x40000040 ;  /* 0x40000040001d7882 */ /* 0x000fe20000000000 */
[----:B------:R-:W-:Y:S01]  /*1690*/  UMOV UR31, 0x40000040 ;  /* 0x40000040001f7882 */ /* 0x000fe20000000000 */
[----:B------:R-:W-:Y:S01]  /*16a0*/  UIADD3 UR32, UR6, 0x800, URZ ;  /* 0x0000080006207890 */ /* 0x000fe2000fffe03f */
[----:B------:R-:W-:Y:S01]  /*16b0*/  IMAD.IADD R18, R18, 0x1, R3 ;  /* 0x0000000112127824 */ /* 0x000fe200078e0203 */
[----:B------:R-:W-:Y:S01]  /*16c0*/  UIADD3 UR34, UR38, 0x800, URZ ;  /* 0x0000080026227890 */ /* 0x000fe2000fffe03f */
[--C-:B------:R-:W-:Y:S01]  /*16d0*/  IMAD.MOV.U32 R147, RZ, RZ, R151.reuse ;  /* 0x000000ffff937224 */ /* 0x100fe200078e0097 */
[----:B------:R-:W-:Y:S01]  /*16e0*/  UMOV UR33, 0x40000040 ;  /* 0x4000004000217882 */ /* 0x000fe20000000000 */
[----:B------:R-:W-:Y:S01]  /*16f0*/  UMOV UR35, 0x40000040 ;  /* 0x4000004000237882 */ /* 0x000fe20000000000 */
[----:B------:R-:W-:Y:S01]  /*1700*/  UIADD3 UR44, UR6, 0x802, URZ ;  /* 0x00000802062c7890 */ /* 0x000fe2000fffe03f */
[----:B------:R-:W-:Y:S01]  /*1710*/  IMAD R6, R17, -0x80, R18 ;  /* 0xffffff8011067824 */ /* 0x000fe200078e0212 */
[----:B------:R-:W-:Y:S01]  /*1720*/  UIADD3 UR46, UR38, 0x802, URZ ;  /* 0x00000802262e7890 */ /* 0x000fe2000fffe03f */
[-C--:B------:R-:W-:Y:S01]  /*1730*/  MOV R145, R151.reuse ;  /* 0x0000009700917202 */ /* 0x080fe20000000f00 */
[----:B------:R-:W-:Y:S01]  /*1740*/  UMOV UR45, 0x40000040 ;  /* 0x40000040002d7882 */ /* 0x000fe20000000000 */
[----:B------:R-:W-:Y:S01]  /*1750*/  UMOV UR47, 0x40000040 ;  /* 0x40000040002f7882 */ /* 0x000fe20000000000 */
[----:B------:R-:W-:Y:S01]  /*1760*/  UIADD3 UR48, UR6, 0x804, URZ ;  /* 0x0000080406307890 */ /* 0x000fe2000fffe03f */
[C---:B------:R-:W-:Y:S01]  /*1770*/  ISETP.GT.AND P4, PT, R6.reuse, RZ, PT ;  /* 0x000000ff0600720c */ /* 0x040fe20003f84270 */
[----:B------:R-:W-:Y:S01]  /*1780*/  UIADD3 UR50, UR38, 0x804, URZ ;  /* 0x0000080426327890 */ /* 0x000fe2000fffe03f */
[C---:B------:R-:W-:Y:S01]  /*1790*/  ISETP.GT.AND P3, PT, R6.reuse, 0x1, PT ;  /* 0x000000010600780c */ /* 0x040fe20003f64270 */
[----:B------:R-:W-:Y:S01]  /*17a0*/  UMOV UR49, 0x40000040 ;  /* 0x4000004000317882 */ /* 0x000fe20000000000 */
[----:B------:R-:W-:Y:S01]  /*17b0*/  UMOV UR51, 0x40000040 ;  /* 0x4000004000337882 */ /* 0x000fe20000000000 */
[----:B------:R-:W-:Y:S01]  /*17c0*/  UIADD3 UR52, UR6, 0x806, URZ ;  /* 0x0000080606347890 */ /* 0x000fe2000fffe03f */
[C---:B------:R-:W-:Y:S01]  /*17d0*/  ISETP.GT.AND P2, PT, R6.reuse, 0x8, PT ;  /* 0x000000080600780c */ /* 0x040fe20003f44270 */
[----:B------:R-:W-:Y:S01]  /*17e0*/  UIADD3 UR54, UR38, 0x806, URZ ;  /* 0x0000080626367890 */ /* 0x000fe2000fffe03f */
[C---:B------:R-:W-:Y:S01]  /*17f0*/  ISETP.GT.AND P6, PT, R6.reuse, 0x9, PT ;  /* 0x000000090600780c */ /* 0x040fe20003fc4270 */
[----:B------:R-:W-:Y:S01]  /*1800*/  UMOV UR53, 0x40000040 ;  /* 0x4000004000357882 */ /* 0x000fe20000000000 */
[----:B------:R-:W-:Y:S01]  /*1810*/  UMOV UR55, 0x40000040 ;  /* 0x4000004000377882 */ /* 0x000fe20000000000 */
[C---:B------:R-:W-:Y:S01]  /*1820*/  ISETP.GT.AND P5, PT, R6.reuse, 0x10, PT ;  /* 0x000000100600780c */ /* 0x040fe20003fa4270 */
[--C-:B------:R-:W-:Y:S01]  /*1830*/  IMAD.MOV.U32 R143, RZ, RZ, R151.reuse ;  /* 0x000000ffff8f7224 */ /* 0x100fe200078e0097 */
[C---:B------:R-:W-:Y:S01]  /*1840*/  ISETP.GT.AND P1, PT, R6.reuse, 0x59, PT ;  /* 0x000000590600780c */ /* 0x040fe20003f24270 */
[--C-:B------:R-:W-:Y:S01]  /*1850*/  IMAD.MOV.U32 R141, RZ, RZ, R151.reuse ;  /* 0x000000ffff8d7224 */ /* 0x100fe200078e0097 */
[----:B------:R-:W-:Y:S01]  /*1860*/  ISETP.GT.AND P0, PT, R6, 0x60, PT ;  /* 0x000000600600780c */ /* 0x000fe20003f04270 */
[--C-:B------:R-:W-:Y:S01]  /*1870*/  IMAD.MOV.U32 R139, RZ, RZ, R151.reuse ;  /* 0x000000ffff8b7224 */ /* 0x100fe200078e0097 */
[-C--:B------:R-:W-:Y:S01]  /*1880*/  MOV R131, R151.reuse ;  /* 0x0000009700837202 */ /* 0x080fe20000000f00 */
[--C-:B------:R-:W-:Y:S01]  /*1890*/  IMAD.MOV.U32 R137, RZ, RZ, R151.reuse ;  /* 0x000000ffff897224 */ /* 0x100fe200078e0097 */
[-C--:B------:R-:W-:Y:S01]  /*18a0*/  MOV R117, R151.reuse ;  /* 0x0000009700757202 */ /* 0x080fe20000000f00 */
[--C-:B------:R-:W-:Y:S01]  /*18b0*/  IMAD.MOV.U32 R135, RZ, RZ, R151.reuse ;  /* 0x000000ffff877224 */ /* 0x100fe200078e0097 */
[-C--:B------:R-:W-:Y:S01]  /*18c0*/  MOV R103, R151.reuse ;  /* 0x0000009700677202 */ /* 0x080fe20000000f00 */
[--C-:B------:R-:W-:Y:S01]  /*18d0*/  IMAD.MOV.U32 R133, RZ, RZ, R151.reuse ;  /* 0x000000ffff857224 */ /* 0x100fe200078e0097 */
[----:B------:R-:W-:Y:S01]  /*18e0*/  MOV R89, R151 ;  /* 0x0000009700597202 */ /* 0x000fe20000000f00 */
[----:B------:R-:W-:-:S02]  /*18f0*/  IMAD.MOV.U32 R129, RZ, RZ, R151 ;  /* 0x000000ffff817224 */ /* 0x000fc400078e0097 */
[--C-:B------:R-:W-:Y:S02]  /*1900*/  IMAD.MOV.U32 R127, RZ, RZ, R151.reuse ;  /* 0x000000ffff7f7224 */ /* 0x100fe400078e0097 */
[--C-:B------:R-:W-:Y:S02]  /*1910*/  IMAD.MOV.U32 R125, RZ, RZ, R151.reuse ;  /* 0x000000ffff7d7224 */ /* 0x100fe400078e0097 */
[--C-:B------:R-:W-:Y:S02]  /*1920*/  IMAD.MOV.U32 R123, RZ, RZ, R151.reuse ;  /* 0x000000ffff7b7224 */ /* 0x100fe400078e0097 */
[--C-:B------:R-:W-:Y:S02]  /*1930*/  IMAD.MOV.U32 R121, RZ, RZ, R151.reuse ;  /* 0x000000ffff797224 */ /* 0x100fe400078e0097 */
[--C-:B------:R-:W-:Y:S02]  /*1940*/  IMAD.MOV.U32 R119, RZ, RZ, R151.reuse ;  /* 0x000000ffff777224 */ /* 0x100fe400078e0097 */
        /* <DEDUP_REMOVED lines=11> */
[----:B------:R-:W-:Y:S01]  /*1a00*/  IMAD.MOV.U32 R91, RZ, RZ, R151 ;  /* 0x000000ffff5b7224 */ /* 0x000fe200078e0097 */
[----:B------:R-:W-:Y:S02]  /*1a10*/  WARPGROUP.DEPBAR.LE gsb0, 0x0 ;  /* 0x00008000000079c5 */ /* 0x000fe40000010000 */
[----:B------:R-:W-:-:S06]  /*1a20*/  WARPGROUP.ARRIVE ;  /* 0x00000000000079c5 */ /* 0x000fcc0000000000 */
[----:B------:R-:W-:Y:S01]  /*1a30*/  HGMMA.64x128x16.F32 R24, gdesc[UR8], R24, gsb0 ;  /* 0x01e00000081879f0 */ /* 0x000fe20008000818 */
[----:B------:R-:W-:Y:S02]  /*1a40*/  UIADD3 UR8, UR6, 0x4, URZ ;  /* 0x0000000406087890 */ /* 0x000fe4000fffe03f */
[----:B------:R-:W-:Y:S01]  /*1a50*/  UIADD3 UR10, UR38, 0x4, URZ ;  /* 0x00000004260a7890 */ /* 0x000fe2000fffe03f */
[----:B------:R-:W-:Y:S01]  /*1a60*/  UMOV UR9, 0x40000040 ;  /* 0x4000004000097882 */ /* 0x000fe20000000000 */
[----:B------:R-:W-:Y:S01]  /*1a70*/  UMOV UR11, 0x40000040 ;  /* 0x40000040000b7882 */ /* 0x000fe20000000000 */
[----:B------:R-:W-:Y:S01]  /*1a80*/  ULDC UR6, c[0x0][0x988] ;  /* 0x0002620000067ab9 */ /* 0x000fe20000000800 */
[----:B------:R-:W-:Y:S02]  /*1a90*/  WARPGROUP.DEPBAR.LE gsb0, 0x0 ;  /* 0x00008000000079c5 */ /* 0x000fe40000010000 */
[----:B------:R-:W-:-:S06]  /*1aa0*/  WARPGROUP.ARRIVE ;  /* 0x00000000000079c5 */ /* 0x000fcc0000000000 */
[----:B------:R-:W-:Y:S03]  /*1ab0*/  HGMMA.64x128x16.F32 R24, gdesc[UR8], R24, gsb0 ;  /* 0x01e00000081879f0 */ /* 0x000fe60008000818 */
[----:B------:R-:W-:Y:S02]  /*1ac0*/  WARPGROUP.DEPBAR.LE gsb0, 0x0 ;  /* 0x00008000000079c5 */ /* 0x000fe40000010000 */
[----:B------:R-:W-:-:S07]  /*1ad0*/  WARPGROUP.ARRIVE ;  /* 0x00000000000079c5 */ /* 0x000fce0000000000 */
        /* <DEDUP_REMOVED lines=26> */
[----:B------:R-:W-:Y:S02]  /*1c80*/  FSEL R88, R26, -INF , P4 ;  /* 0xff8000001a587808 */ /* 0x000fe40002000000 */
[----:B------:R-:W-:Y:S02]  /*1c90*/  FSEL R27, R27, -INF , P3 ;  /* 0xff8000001b1b7808 */ /* 0x000fe40001800000 */
[----:B------:R-:W-:Y:S02]  /*1ca0*/  FSEL R90, R30, -INF , P2 ;  /* 0xff8000001e5a7808 */ /* 0x000fe40001000000 */
[----:B------:R-:W-:-:S02]  /*1cb0*/  FMNMX.FTZ R3, R88, R27, !PT ;  /* 0x0000001b58037209 */ /* 0x000fc40007810000 */
[----:B------:R-:W-:Y:S02]  /*1cc0*/  FSEL R92, R31, -INF , P6 ;  /* 0xff8000001f5c7808 */ /* 0x000fe40003000000 */
[----:B------:R-:W-:Y:S02]  /*1cd0*/  FMNMX.FTZ R3, R90, R3, !PT ;  /* 0x000000035a037209 */ /* 0x000fe40007810000 */
[----:B------:R-:W-:Y:S02]  /*1ce0*/  FSEL R24, R24, -INF , P4 ;  /* 0xff80000018187808 */ /* 0x000fe40002000000 */
[----:B------:R-:W-:Y:S02]  /*1cf0*/  ISETP.GT.AND P4, PT, R6, 0x11, PT ;  /* 0x000000110600780c */ /* 0x000fe40003f84270 */
[----:B------:R-:W-:Y:S02]  /*1d00*/  FSEL R94, R34, -INF , P5 ;  /* 0xff800000225e7808 */ /* 0x000fe40002800000 */
[----:B------:R-:W-:-:S02]  /*1d10*/  FMNMX.FTZ R3, R92, R3, !PT ;  /* 0x000000035c037209 */ /* 0x000fc40007810000 */
[----:B------:R-:W-:Y:S02]  /*1d20*/  FSEL R25, R25, -INF , P3 ;  /* 0xff80000019197808 */ /* 0x000fe40001800000 */
[----:B------:R-:W-:Y:S02]  /*1d30*/  ISETP.GT.AND P3, PT, R6, 0x18, PT ;  /* 0x000000180600780c */ /* 0x000fe40003f64270 */
[----:B------:R-:W-:Y:S02]  /*1d40*/  FSEL R96, R35, -INF , P4 ;  /* 0xff80000023607808 */ /* 0x000fe40002000000 */
[----:B------:R-:W-:Y:S02]  /*1d50*/  FMNMX.FTZ R3, R94, R3, !PT ;  /* 0x000000035e037209 */ /* 0x000fe40007810000 */
[----:B------:R-:W-:Y:S02]  /*1d60*/  FSEL R28, R28, -INF , P2 ;  /* 0xff8000001c1c7808 */ /* 0x000fe40001000000 */
[----:B------:R-:W-:-:S02]  /*1d70*/  ISETP.GT.AND P2, PT, R6, 0x19, PT ;  /* 0x000000190600780c */ /* 0x000fc40003f44270 */
        /* <DEDUP_REMOVED lines=63> */
[----:B------:R-:W-:Y:S02]  /*2170*/  FMNMX.FTZ R3, R128, R3, !PT ;  /* 0x0000000380037209 */ /* 0x000fe40007810000 */
[----:B------:R-:W-:Y:S02]  /*2180*/  FSEL R132, R71, -INF , P1 ;  /* 0xff80000047847808 */ /* 0x000fe40000800000 */
[----:B------:R-:W-:-:S02]  /*2190*/  FMNMX.FTZ R3, R130, R3, !PT ;  /* 0x0000000382037209 */ /* 0x000fc40007810000 */
[----:B------:R-:W-:Y:S02]  /*21a0*/  ISETP.GT.AND P1, PT, R6, 0x61, PT ;  /* 0x000000610600780c */ /* 0x000fe40003f24270 */
[----:B------:R-:W-:Y:S02]  /*21b0*/  FSEL R134, R74, -INF , P0 ;  /* 0xff8000004a867808 */ /* 0x000fe40000000000 */
[----:B------:R-:W-:Y:S02]  /*21c0*/  FMNMX.FTZ R3, R132, R3, !PT ;  /* 0x0000000384037209 */ /* 0x000fe40007810000 */
        /* <DEDUP_REMOVED lines=8> */
[----:B------:R-:W-:-:S02]  /*2250*/  FSEL R138, R79, -INF , P2 ;  /* 0xff8000004f8a7808 */ /* 0x000fc40001000000 */
[----:B------:R-:W-:Y:S02]  /*2260*/  FMNMX.FTZ R3, R78, R3, !PT ;  /* 0x000000034e037209 */ /* 0x000fe40007810000 */
[----:B------:R-:W-:Y:S02]  /*2270*/  ISETP.GT.AND P3, PT, R6, 0x70, PT ;  /* 0x000000700600780c */ /* 0x000fe40003f64270 */
[----:B------:R-:W-:Y:S02]  /*2280*/  FSEL R64, R64, -INF , P4 ;  /* 0xff80000040407808 */ /* 0x000fe40002000000 */
[----:B------:R-:W-:Y:S02]  /*2290*/  FSEL R140, R82, -INF , P3 ;  /* 0xff800000528c7808 */ /* 0x000fe40001800000 */
[----:B------:R-:W-:Y:S02]  /*22a0*/  FMNMX.FTZ R3, R138, R3, !PT ;  /* 0x000000038a037209 */ /* 0x000fe40007810000 */
[----:B------:R-:W-:-:S02]  /*22b0*/  ISETP.GT.AND P4, PT, R6, 0x71, PT ;  /* 0x000000710600780c */ /* 0x000fc40003f84270 */
[----:B------:R-:W-:Y:S02]  /*22c0*/  FSEL R34, R61, -INF , P5 ;  /* 0xff8000003d227808 */ /* 0x000fe40002800000 */
[----:B------:R-:W-:Y:S02]  /*22d0*/  FSEL R142, R83, -INF , P4 ;  /* 0xff800000538e7808 */ /* 0x000fe40002000000 */
[----:B------:R-:W-:Y:S02]  /*22e0*/  FMNMX.FTZ R3, R140, R3, !PT ;  /* 0x000000038c037209 */ /* 0x000fe40007810000 */
[----:B------:R-:W-:Y:S02]  /*22f0*/  ISETP.GT.AND P5, PT, R6, 0x78, PT ;  /* 0x000000780600780c */ /* 0x000fe40003fa4270 */
[----:B------:R-:W-:Y:S02]  /*2300*/  FSEL R60, R60, -INF , P6 ;  /* 0xff8000003c3c7808 */ /* 0x000fe40003000000 */
[----:B------:R-:W-:-:S02]  /*2310*/  FSEL R144, R86, -INF , P5 ;  /* 0xff80000056907808 */ /* 0x000fc40002800000 */
[----:B------:R-:W-:Y:S02]  /*2320*/  FMNMX.FTZ R3, R142, R3, !PT ;  /* 0x000000038e037209 */ /* 0x000fe40007810000 */
[----:B------:R-:W-:Y:S02]  /*2330*/  ISETP.GT.AND P6, PT, R6, 0x79, PT ;  /* 0x000000790600780c */ /* 0x000fe40003fc4270 */
[----:B------:R-:W-:Y:S02]  /*2340*/  FMNMX.FTZ R3, R144, R3, !PT ;  /* 0x0000000390037209 */ /* 0x000fe40007810000 */
[----:B------:R-:W-:Y:S02]  /*2350*/  FSEL R146, R87, -INF , P6 ;  /* 0xff80000057927808 */ /* 0x000fe40003000000 */
[----:B------:R-:W-:Y:S02]  /*2360*/  P2R R15, PR, RZ, 0x1 ;  /* 0x00000001ff0f7803 */ /* 0x000fe40000000000 */
[----:B------:R-:W-:Y:S01]  /*2370*/  FMNMX.FTZ R7, R146, R3, !PT ;  /* 0x0000000392077209 */ /* 0x000fe20007810000 */
[----:B------:R-:W-:Y:S01]  /*2380*/  IMAD.U32 R3, RZ, RZ, UR6 ;  /* 0x00000006ff037e24 */ /* 0x000fe2000f8e00ff */
[----:B------:R-:W-:-:S02]  /*2390*/  ISETP.GT.AND P0, PT, R6, 0x59, PT ;  /* 0x000000590600780c */ /* 0x000fc40003f04270 */
[----:B------:R-:W-:Y:S01]  /*23a0*/  P2R R19, PR, RZ, 0x2 ;  /* 0x00000002ff137803 */ /* 0x000fe20000000000 */
[----:B------:R-:W0:Y:S01]  /*23b0*/  SHFL.BFLY PT, R10, R7, 0x2, 0x1f ;  /* 0x0c401f00070a7f89 */ /* 0x000e2200000e0000 */
[----:B------:R-:W-:Y:S02]  /*23c0*/  ISETP.GT.AND P1, PT, R6, 0x60, PT ;  /* 0x000000600600780c */ /* 0x000fe40003f24270 */
[----:B------:R-:W-:Y:S02]  /*23d0*/  FSEL R54, R69, -INF , P0 ;  /* 0xff80000045367808 */ /* 0x000fe40000000000 */
[----:B------:R-:W-:Y:S02]  /*23e0*/  FSEL R72, R72, -INF , P1 ;  /* 0xff80000048487808 */ /* 0x000fe40000800000 */
[----:B------:R-:W-:Y:S02]  /*23f0*/  ISETP.NE.AND P1, PT, R19, RZ, PT ;  /* 0x000000ff1300720c */ /* 0x000fe40003f25270 */
[----:B------:R-:W-:-:S02]  /*2400*/  P2R R13, PR, RZ, 0x4 ;  /* 0x00000004ff0d7803 */ /* 0x000fc40000000000 */
[----:B------:R-:W-:Y:S02]  /*2410*/  ISETP.NE.AND P0, PT, R15, RZ, PT ;  /* 0x000000ff0f00720c */ /* 0x000fe40003f05270 */
[----:B------:R-:W-:Y:S02]  /*2420*/  FSEL R50, R73, -INF , P1 ;  /* 0xff80000049327808 */ /* 0x000fe40000800000 */
[----:B------:R-:W-:Y:S02]  /*2430*/  FSEL R76, R76, -INF , P0 ;  /* 0xff8000004c4c7808 */ /* 0x000fe40000000000 */
[----:B------:R-:W-:Y:S02]  /*2440*/  FSEL R80, R80, -INF , P3 ;  /* 0xff80000050507808 */ /* 0x000fe40001800000 */
[----:B------:R-:W-:Y:S02]  /*2450*/  FSEL R86, R81, -INF , P4 ;  /* 0xff80000051567808 */ /* 0x000fe40002000000 */
[----:B------:R-:W-:-:S02]  /*2460*/  FSEL R84, R84, -INF , P5 ;  /* 0xff80000054547808 */ /* 0x000fc40002800000 */
[----:B------:R-:W-:Y:S02]  /*2470*/  ISETP.NE.AND P1, PT, R21, RZ, PT ;  /* 0x000000ff1500720c */ /* 0x000fe40003f25270 */
[----:B0-----:R-:W-:Y:S02]  /*2480*/  FMNMX.FTZ R9, R7, R10, !PT ;  /* 0x0000000a07097209 */ /* 0x001fe40007810000 */
[----:B------:R-:W-:Y:S02]  /*2490*/  FMNMX.FTZ R7, R24, R25, !PT ;  /* 0x0000001918077209 */ /* 0x000fe40007810000 */
[----:B------:R-:W-:Y:S01]  /*24a0*/  ISETP.NE.AND P0, PT, R23, RZ, PT ;  /* 0x000000ff1700720c */ /* 0x000fe20003f05270 */
[----:B------:R-:W0:Y:S01]  /*24b0*/  SHFL.BFLY PT, R10, R9, 0x1, 0x1f ;  /* 0x0c201f00090a7f89 */ /* 0x000e2200000e0000 */
[----:B------:R-:W-:-:S04]  /*24c0*/  FMNMX.FTZ R7, R28, R7, !PT ;  /* 0x000000071c077209 */ /* 0x000fc80007810000 */
[----:B------:R-:W-:-:S04]  /*24d0*/  FMNMX.FTZ R7, R8, R7, !PT ;  /* 0x0000000708077209 */ /* 0x000fc80007810000 */
[----:B------:R-:W-:-:S04]  /*24e0*/  FMNMX.FTZ R7, R32, R7, !PT ;  /* 0x0000000720077209 */ /* 0x000fc80007810000 */
[----:B------:R-:W-:-:S04]  /*24f0*/  FMNMX.FTZ R7, R12, R7, !PT ;  /* 0x000000070c077209 */ /* 0x000fc80007810000 */
[----:B------:R-:W-:-:S04]  /*2500*/  FMNMX.FTZ R7, R36, R7, !PT ;  /* 0x0000000724077209 */ /* 0x000fc80007810000 */
[----:B------:R-:W-:Y:S02]  /*2510*/  FMNMX.FTZ R7, R14, R7, !PT ;  /* 0x000000070e077209 */ /* 0x000fe40007810000 */
[----:B0-----:R-:W-:Y:S02]  /*2520*/  FMNMX.FTZ R10, R9, R10, !PT ;  /* 0x0000000a090a7209 */ /* 0x001fe40007810000 */
[----:B------:R-:W-:Y:S02]  /*2530*/  FMNMX.FTZ R7, R40, R7, !PT ;  /* 0x0000000728077209 */ /* 0x000fe40007810000 */
[C---:B------:R-:W-:Y:S01]  /*2540*/  FSETP.NEU.FTZ.AND P2, PT, R10.reuse, -INF , PT ;  /* 0xff8000000a00780b */ /* 0x040fe20003f5d000 */
[----:B------:R-:W-:Y:S01]  /*2550*/  FMUL.FTZ R11, R10, R3 ;  /* 0x000000030a0b7220 */ /* 0x000fe20000410000 */
[----:B------:R-:W-:-:S04]  /*2560*/  FMNMX.FTZ R7, R18, R7, !PT ;  /* 0x0000000712077209 */ /* 0x000fc80007810000 */
[----:B------:R-:W-:Y:S02]  /*2570*/  FMNMX.FTZ R7, R44, R7, !PT ;  /* 0x000000072c077209 */ /* 0x000fe40007810000 */
[----:B------:R-:W-:Y:S02]  /*2580*/  FSEL R11, R11, RZ, P2 ;  /* 0x000000ff0b0b7208 */ /* 0x000fe40001000000 */
[----:B------:R-:W-:Y:S02]  /*2590*/  FMNMX.FTZ R7, R20, R7, !PT ;  /* 0x0000000714077209 */ /* 0x000fe40007810000 */
[----:B------:R-:W-:Y:S01]  /*25a0*/  ISETP.NE.AND P2, PT, R13, RZ, PT ;  /* 0x000000ff0d00720c */ /* 0x000fe20003f45270 */
[--C-:B------:R-:W-:Y:S01]  /*25b0*/  FFMA.FTZ R181, R88, R3, -R11.reuse ;  /* 0x0000000358b57223 */ /* 0x100fe2000001080b */
[----:B------:R-:W-:Y:S01]  /*25c0*/  FMNMX.FTZ R7, R48, R7, !PT ;  /* 0x0000000730077209 */ /* 0x000fe20007810000 */
[-CC-:B------:R-:W-:Y:S01]  /*25d0*/  FFMA.FTZ R42, R27, R3.reuse, -R11.reuse ;  /* 0x000000031b2a7223 */ /* 0x180fe2000001080b */
[----:B------:R-:W-:Y:S01]  /*25e0*/  FSEL R82, R77, -INF , P2 ;  /* 0xff8000004d527808 */ /* 0x000fe20001000000 */
[--C-:B------:R-:W-:Y:S01]  /*25f0*/  FFMA.FTZ R183, R90, R3, -R11.reuse ;  /* 0x000000035ab77223 */ /* 0x100fe2000001080b */
[----:B------:R-:W-:Y:S01]  /*2600*/  FMNMX.FTZ R7, R22, R7, !PT ;  /* 0x0000000716077209 */ /* 0x000fe20007810000 */
[----:B------:R-:W-:Y:S01]  /*2610*/  MUFU.EX2 R181, R181 ;  /* 0x000000b500b57308 */ /* 0x000fe20000000800 */
[----:B------:R-:W-:Y:S01]  /*2620*/  FSEL R88, R85, -INF , P6 ;  /* 0xff80000055587808 */ /* 0x000fe20003000000 */
[--C-:B------:R-:W-:Y:S01]  /*2630*/  FFMA.FTZ R46, R92, R3, -R11.reuse ;  /* 0x000000035c2e7223 */ /* 0x100fe2000001080b */
[----:B------:R-:W-:Y:S01]  /*2640*/  FMNMX.FTZ R7, R52, R7, !PT ;  /* 0x0000000734077209 */ /* 0x000fe20007810000 */
[-CC-:B------:R-:W-:Y:S01]  /*2650*/  FFMA.FTZ R177, R94, R3.reuse, -R11.reuse ;  /* 0x000000035eb17223 */ /* 0x180fe2000001080b */
[-CC-:B------:R-:W-:Y:S01]  /*2660*/  FFMA.FTZ R58, R96, R3.reuse, -R11.reuse ;  /* 0x00000003603a7223 */ /* 0x180fe2000001080b */
[--C-:B------:R-:W-:Y:S01]  /*2670*/  FFMA.FTZ R179, R98, R3, -R11.reuse ;  /* 0x0000000362b37223 */ /* 0x100fe2000001080b */
[----:B------:R-:W-:Y:S01]  /*2680*/  FMNMX.FTZ R7, R26, R7, !PT ;  /* 0x000000071a077209 */ /* 0x000fe20007810000 */
[----:B------:R-:W0:Y:S01]  /*2690*/  MUFU.EX2 R42, R42 ;  /* 0x0000002a002a7308 */ /* 0x000e220000000800 */
[-CC-:B------:R-:W-:Y:S01]  /*26a0*/  FFMA.FTZ R62, R100, R3.reuse, -R11.reuse ;  /* 0x00000003643e7223 */ /* 0x180fe2000001080b */
[--C-:B------:R-:W-:Y:S01]  /*26b0*/  FFMA.FTZ R173, R102, R3, -R11.reuse ;  /* 0x0000000366ad7223 */ /* 0x100fe2000001080b */
[----:B------:R-:W-:Y:S01]  /*26c0*/  FMNMX.FTZ R7, R56, R7, !PT ;  /* 0x0000000738077209 */ /* 0x000fe20007810000 */
[-CC-:B------:R-:W-:Y:S01]  /*26d0*/  FFMA.FTZ R66, R104, R3.reuse, -R11.reuse ;  /* 0x0000000368427223 */ /* 0x180fe2000001080b */
[-CC-:B------:R-:W-:Y:S01]  /*26e0*/  FFMA.FTZ R175, R106, R3.reuse, -R11.reuse ;  /* 0x000000036aaf7223 */ /* 0x180fe2000001080b */
[--C-:B------:R-:W-:Y:S01]  /*26f0*/  FFMA.FTZ R70, R108, R3, -R11.reuse ;  /* 0x000000036c467223 */ /* 0x100fe2000001080b */
[----:B------:R-:W-:Y:S01]  /*2700*/  FMNMX.FTZ R7, R30, R7, !PT ;  /* 0x000000071e077209 */ /* 0x000fe20007810000 */
[----:B------:R-:W1:Y:S01]  /*2710*/  MUFU.EX2 R183, R183 ;  /* 0x000000b700b77308 */ /* 0x000e620000000800 */
[-CC-:B------:R-:W-:Y:S01]  /*2720*/  FFMA.FTZ R169, R110, R3.reuse, -R11.reuse ;  /* 0x000000036ea97223 */ /* 0x180fe2000001080b */
[--C-:B------:R-:W-:Y:S01]  /*2730*/  FFMA.FTZ R74, R112, R3, -R11.reuse ;  /* 0x00000003704a7223 */ /* 0x100fe2000001080b */
[----:B------:R-:W-:Y:S01]  /*2740*/  FMNMX.FTZ R7, R60, R7, !PT ;  /* 0x000000073c077209 */ /* 0x000fe20007810000 */
[-CC-:B------:R-:W-:Y:S01]  /*2750*/  FFMA.FTZ R171, R114, R3.reuse, -R11.reuse ;  /* 0x0000000372ab7223 */ /* 0x180fe2000001080b */
[-CC-:B------:R-:W-:Y:S01]  /*2760*/  FFMA.FTZ R116, R116, R3.reuse, -R11.reuse ;  /* 0x0000000374747223 */ /* 0x180fe2000001080b */
[--C-:B------:R-:W-:Y:S01]  /*2770*/  FFMA.FTZ R118, R118, R3, -R11.reuse ;  /* 0x0000000376767223 */ /* 0x100fe2000001080b */
[----:B------:R-:W-:Y:S01]  /*2780*/  FMNMX.FTZ R7, R34, R7, !PT ;  /* 0x0000000722077209 */ /* 0x000fe20007810000 */
[----:B------:R-:W2:Y:S01]  /*2790*/  MUFU.EX2 R46, R46 ;  /* 0x0000002e002e7308 */ /* 0x000ea20000000800 */
[-CC-:B------:R-:W-:Y:S01]  /*27a0*/  FFMA.FTZ R120, R120, R3.reuse, -R11.reuse ;  /* 0x0000000378787223 */ /* 0x180fe2000001080b */
[--C-:B------:R-:W-:Y:S01]  /*27b0*/  FFMA.FTZ R122, R122, R3, -R11.reuse ;  /* 0x000000037a7a7223 */ /* 0x100fe2000001080b */
[----:B------:R-:W-:Y:S01]  /*27c0*/  FMNMX.FTZ R7, R64, R7, !PT ;  /* 0x0000000740077209 */ /* 0x000fe20007810000 */
[-CC-:B------:R-:W-:Y:S01]  /*27d0*/  FFMA.FTZ R124, R124, R3.reuse, -R11.reuse ;  /* 0x000000037c7c7223 */ /* 0x180fe2000001080b */
[-CC-:B------:R-:W-:Y:S01]  /*27e0*/  FFMA.FTZ R126, R126, R3.reuse, -R11.reuse ;  /* 0x000000037e7e7223 */ /* 0x180fe2000001080b */
[--C-:B------:R-:W-:Y:S01]  /*27f0*/  FFMA.FTZ R128, R128, R3, -R11.reuse ;  /* 0x0000000380807223 */ /* 0x100fe2000001080b */
[----:B------:R-:W-:Y:S01]  /*2800*/  FMNMX.FTZ R7, R38, R7, !PT ;  /* 0x0000000726077209 */ /* 0x000fe20007810000 */
[----:B------:R-:W3:Y:S01]  /*2810*/  MUFU.EX2 R177, R177 ;  /* 0x000000b100b17308 */ /* 0x000ee20000000800 */
[-CC-:B------:R-:W-:Y:S01]  /*2820*/  FFMA.FTZ R130, R130, R3.reuse, -R11.reuse ;  /* 0x0000000382827223 */ /* 0x180fe2000001080b */
[--C-:B------:R-:W-:Y:S01]  /*2830*/  FFMA.FTZ R132, R132, R3, -R11.reuse ;  /* 0x0000000384847223 */ /* 0x100fe2000001080b */
[----:B------:R-:W-:Y:S01]  /*2840*/  FMNMX.FTZ R7, R68, R7, !PT ;  /* 0x0000000744077209 */ /* 0x000fe20007810000 */
[-CC-:B------:R-:W-:Y:S01]  /*2850*/  FFMA.FTZ R134, R134, R3.reuse, -R11.reuse ;  /* 0x0000000386867223 */ /* 0x180fe2000001080b */
        /* <DEDUP_REMOVED lines=8> */
[----:B------:R-:W-:Y:S01]  /*28e0*/  FFMA.FTZ R146, R146, R3, -R11 ;  /* 0x0000000392927223 */ /* 0x000fe2000001080b */
[----:B------:R-:W4:Y:S01]  /*28f0*/  MUFU.EX2 R58, R58 ;  /* 0x0000003a003a7308 */ /* 0x000f220000000800 */
[----:B------:R-:W-:Y:S01]  /*2900*/  FMNMX.FTZ R7, R50, R7, !PT ;  /* 0x0000000732077209 */ /* 0x000fe20007810000 */
[--C-:B------:R-:W-:Y:S01]  /*2910*/  IMAD.MOV.U32 R114, RZ, RZ, R151.reuse ;  /* 0x000000ffff727224 */ /* 0x100fe200078e0097 */
[----:B------:R-:W-:Y:S01]  /*2920*/  MOV R110, R151 ;  /* 0x00000097006e7202 */ /* 0x000fe20000000f00 */
[--C-:B------:R-:W-:Y:S01]  /*2930*/  IMAD.MOV.U32 R112, RZ, RZ, R151.reuse ;  /* 0x000000ffff707224 */ /* 0x100fe200078e0097 */
[----:B------:R-:W-:Y:S01]  /*2940*/  FMNMX.FTZ R7, R76, R7, !PT ;  /* 0x000000074c077209 */ /* 0x000fe20007810000 */
[--C-:B------:R-:W-:Y:S01]  /*2950*/  IMAD.MOV.U32 R108, RZ, RZ, R151.reuse ;  /* 0x000000ffff6c7224 */ /* 0x100fe200078e0097 */
[----:B------:R-:W-:Y:S01]  /*2960*/  MOV R96, R151 ;  /* 0x0000009700607202 */ /* 0x000fe20000000f00 */
[----:B------:R-:W5:Y:S01]  /*2970*/  MUFU.EX2 R179, R179 ;  /* 0x000000b300b37308 */ /* 0x000f620000000800 */
[----:B------:R-:W-:Y:S01]  /*2980*/  FMNMX.FTZ R7, R82, R7, !PT ;  /* 0x0000000752077209 */ /* 0x000fe20007810000 */
[----:B------:R-:W-:-:S02]  /*2990*/  IMAD.MOV.U32 R106, RZ, RZ, R151 ;  /* 0x000000ffff6a7224 */ /* 0x000fc400078e0097 */
[--C-:B------:R-:W-:Y:S01]  /*29a0*/  IMAD.MOV.U32 R104, RZ, RZ, R151.reuse ;  /* 0x000000ffff687224 */ /* 0x100fe200078e0097 */
[----:B------:R-:W-:Y:S01]  /*29b0*/  FMNMX.FTZ R7, R80, R7, !PT ;  /* 0x0000000750077209 */ /* 0x000fe20007810000 */
[--C-:B------:R-:W-:Y:S02]  /*29c0*/  IMAD.MOV.U32 R102, RZ, RZ, R151.reuse ;  /* 0x000000ffff667224 */ /* 0x100fe400078e0097 */
[----:B------:R-:W-:Y:S01]  /*29d0*/  MUFU.EX2 R62, R62 ;  /* 0x0000003e003e7308 */ /* 0x000fe20000000800 */
[----:B------:R-:W-:Y:S01]  /*29e0*/  FMNMX.FTZ R7, R86, R7, !PT ;  /* 0x0000000756077209 */ /* 0x000fe20007810000 */
[--C-:B------:R-:W-:Y:S02]  /*29f0*/  IMAD.MOV.U32 R100, RZ, RZ, R151.reuse ;  /* 0x000000ffff647224 */ /* 0x100fe400078e0097 */
[--C-:B------:R-:W-:Y:S01]  /*2a00*/  IMAD.MOV.U32 R98, RZ, RZ, R151.reuse ;  /* 0x000000ffff627224 */ /* 0x100fe200078e0097 */
[----:B------:R-:W-:Y:S01]  /*2a10*/  FMNMX.FTZ R7, R84, R7, !PT ;  /* 0x0000000754077209 */ /* 0x000fe20007810000 */
[----:B------:R-:W-:-:S02]  /*2a20*/  IMAD.MOV.U32 R94, RZ, RZ, R151 ;  /* 0x000000ffff5e7224 */ /* 0x000fc400078e0097 */
[----:B------:R-:W-:Y:S01]  /*2a30*/  MUFU.EX2 R173, R173 ;  /* 0x000000ad00ad7308 */ /* 0x000fe20000000800 */
[----:B------:R-:W-:Y:S01]  /*2a40*/  FMNMX.FTZ R7, R88, R7, !PT ;  /* 0x0000000758077209 */ /* 0x000fe20007810000 */
[--C-:B------:R-:W-:Y:S02]  /*2a50*/  IMAD.MOV.U32 R92, RZ, RZ, R151.reuse ;  /* 0x000000ffff5c7224 */ /* 0x100fe400078e0097 */
[----:B------:R-:W-:Y:S02]  /*2a60*/  IMAD.MOV.U32 R90, RZ, RZ, R151 ;  /* 0x000000ffff5a7224 */ /* 0x000fe400078e0097 */
[----:B------:R-:W0:Y:S02]  /*2a70*/  SHFL.BFLY PT, R6, R7, 0x2, 0x1f ;  /* 0x0c401f0007067f89 */ /* 0x000e2400000e0000 */
[----:B------:R-:W-:Y:S08]  /*2a80*/  MUFU.EX2 R66, R66 ;  /* 0x0000004200427308 */ /* 0x000ff00000000800 */
[----:B------:R-:W-:Y:S08]  /*2a90*/  MUFU.EX2 R175, R175 ;  /* 0x000000af00af7308 */ /* 0x000ff00000000800 */
[----:B------:R-:W-:Y:S01]  /*2aa0*/  MUFU.EX2 R70, R70 ;  /* 0x0000004600467308 */ /* 0x000fe20000000800 */
[----:B0-----:R-:W-:-:S07]  /*2ab0*/  FMNMX.FTZ R9, R7, R6, !PT ;  /* 0x0000000607097209 */ /* 0x001fce0007810000 */
[----:B------:R-:W-:Y:S01]  /*2ac0*/  MUFU.EX2 R169, R169 ;  /* 0x000000a900a97308 */ /* 0x000fe20000000800 */
[----:B------:R-:W0:Y:S07]  /*2ad0*/  SHFL.BFLY PT, R6, R9, 0x1, 0x1f ;  /* 0x0c201f0009067f89 */ /* 0x000e2e00000e0000 */
[----:B------:R-:W-:Y:S08]  /*2ae0*/  MUFU.EX2 R74, R74 ;  /* 0x0000004a004a7308 */ /* 0x000ff00000000800 */
[----:B------:R-:W-:Y:S08]  /*2af0*/  MUFU.EX2 R171, R171 ;  /* 0x000000ab00ab7308 */ /* 0x000ff00000000800 */
[----:B------:R-:W-:Y:S01]  /*2b00*/  MUFU.EX2 R116, R116 ;  /* 0x0000007400747308 */ /* 0x000fe20000000800 */
[----:B0-----:R-:W-:-:S04]  /*2b10*/  FMNMX.FTZ R6, R9, R6, !PT ;  /* 0x0000000609067209 */ /* 0x001fc80007810000 */
[C---:B------:R-:W-:Y:S01]  /*2b20*/  FSETP.NEU.FTZ.AND P2, PT, R6.reuse, -INF , PT ;  /* 0xff8000000600780b */ /* 0x040fe20003f5d000 */
[----:B------:R-:W-:Y:S02]  /*2b30*/  FMUL.FTZ R7, R6, R3 ;  /* 0x0000000306077220 */ /* 0x000fe40000410000 */
[----:B------:R-:W-:Y:S03]  /*2b40*/  MUFU.EX2 R118, R118 ;  /* 0x0000007600767308 */ /* 0x000fe60000000800 */
[----:B------:R-:W-:-:S05]  /*2b50*/  FSEL R9, R7, RZ, P2 ;  /* 0x000000ff07097208 */ /* 0x000fca0001000000 */
[----:B------:R-:W-:Y:S01]  /*2b60*/  MUFU.EX2 R153, R120 ;  /* 0x0000007800997308 */ /* 0x000fe20000000800 */
[-CC-:B------:R-:W-:Y:S01]  /*2b70*/  FFMA.FTZ R8, R8, R3.reuse, -R9.reuse ;  /* 0x0000000308087223 */ /* 0x180fe20000010809 */
[-CC-:B------:R-:W-:Y:S01]  /*2b80*/  FFMA.FTZ R24, R24, R3.reuse, -R9.reuse ;  /* 0x0000000318187223 */ /* 0x180fe20000010809 */
[-CC-:B------:R-:W-:Y:S01]  /*2b90*/  FFMA.FTZ R25, R25, R3.reuse, -R9.reuse ;  /* 0x0000000319197223 */ /* 0x180fe20000010809 */
[-CC-:B------:R-:W-:Y:S01]  /*2ba0*/  FFMA.FTZ R28, R28, R3.reuse, -R9.reuse ;  /* 0x000000031c1c7223 */ /* 0x180fe20000010809 */
[-CC-:B------:R-:W-:Y:S01]  /*2bb0*/  FFMA.FTZ R32, R32, R3.reuse, -R9.reuse ;  /* 0x0000000320207223 */ /* 0x180fe20000010809 */
[-CC-:B------:R-:W-:Y:S01]  /*2bc0*/  FFMA.FTZ R12, R12, R3.reuse, -R9.reuse ;  /* 0x000000030c0c7223 */ /* 0x180fe20000010809 */
[-CC-:B------:R-:W-:Y:S01]  /*2bd0*/  FFMA.FTZ R36, R36, R3.reuse, -R9.reuse ;  /* 0x0000000324247223 */ /* 0x180fe20000010809 */
[----:B------:R0:W-:Y:S01]  /*2be0*/  MUFU.EX2 R11, R8 ;  /* 0x00000008000b7308 */ /* 0x0001e20000000800 */
[-CC-:B------:R-:W-:Y:S01]  /*2bf0*/  FFMA.FTZ R14, R14, R3.reuse, -R9.reuse ;  /* 0x000000030e0e7223 */ /* 0x180fe20000010809 */
[-CC-:B------:R-:W-:Y:S01]  /*2c00*/  FFMA.FTZ R40, R40, R3.reuse, -R9.reuse ;  /* 0x0000000328287223 */ /* 0x180fe20000010809 */
[-CC-:B------:R-:W-:Y:S01]  /*2c10*/  FFMA.FTZ R18, R18, R3.reuse, -R9.reuse ;  /* 0x0000000312127223 */ /* 0x180fe20000010809 */
[-CC-:B------:R-:W-:Y:S01]  /*2c20*/  FFMA.FTZ R44, R44, R3.reuse, -R9.reuse ;  /* 0x000000032c2c7223 */ /* 0x180fe20000010809 */
[-CC-:B------:R-:W-:Y:S01]  /*2c30*/  FFMA.FTZ R20, R20, R3.reuse, -R9.reuse ;  /* 0x0000000314147223 */ /* 0x180fe20000010809 */
[-CC-:B------:R-:W-:Y:S01]  /*2c40*/  FFMA.FTZ R48, R48, R3.reuse, -R9.reuse ;  /* 0x0000000330307223 */ /* 0x180fe20000010809 */
[-CC-:B------:R-:W-:Y:S01]  /*2c50*/  FFMA.FTZ R22, R22, R3.reuse, -R9.reuse ;  /* 0x0000000316167223 */ /* 0x180fe20000010809 */
[----:B------:R-:W-:Y:S01]  /*2c60*/  MUFU.EX2 R24, R24 ;  /* 0x0000001800187308 */ /* 0x000fe20000000800 */
[----:B0-----:R-:W-:Y:S01]  /*2c70*/  FADD.FTZ R8, R181, R42 ;  /* 0x0000002ab5087221 */ /* 0x001fe20000010000 */
[-CC-:B------:R-:W-:Y:S01]  /*2c80*/  FFMA.FTZ R52, R52, R3.reuse, -R9.reuse ;  /* 0x0000000334347223 */ /* 0x180fe20000010809 */
[-CC-:B------:R-:W-:Y:S01]  /*2c90*/  FFMA.FTZ R26, R26, R3.reuse, -R9.reuse ;  /* 0x000000031a1a7223 */ /* 0x180fe20000010809 */
[-CC-:B------:R-:W-:Y:S01]  /*2ca0*/  FFMA.FTZ R56, R56, R3.reuse, -R9.reuse ;  /* 0x0000000338387223 */ /* 0x180fe20000010809 */
[----:B-1----:R-:W-:Y:S01]  /*2cb0*/  FADD.FTZ R7, R183, R8 ;  /* 0x00000008b7077221 */ /* 0x002fe20000010000 */
[-CC-:B------:R-:W-:Y:S01]  /*2cc0*/  FFMA.FTZ R30, R30, R3.reuse, -R9.reuse ;  /* 0x000000031e1e7223 */ /* 0x180fe20000010809 */
[-C--:B------:R-:W-:Y:S01]  /*2cd0*/  FFMA.FTZ R60, R60, R3.reuse, -R9 ;  /* 0x000000033c3c7223 */ /* 0x080fe20000010809 */
[----:B------:R-:W0:Y:S01]  /*2ce0*/  MUFU.EX2 R25, R25 ;  /* 0x0000001900197308 */ /* 0x000e220000000800 */
[----:B--2---:R-:W-:Y:S01]  /*2cf0*/  FADD.FTZ R8, R46, R7 ;  /* 0x000000072e087221 */ /* 0x004fe20000010000 */
[-CC-:B------:R-:W-:Y:S01]  /*2d00*/  FFMA.FTZ R34, R34, R3.reuse, -R9.reuse ;  /* 0x0000000322227223 */ /* 0x180fe20000010809 */
[-CC-:B------:R-:W-:Y:S01]  /*2d10*/  FFMA.FTZ R64, R64, R3.reuse, -R9.reuse ;  /* 0x0000000340407223 */ /* 0x180fe20000010809 */
[-CC-:B------:R-:W-:Y:S01]  /*2d20*/  FFMA.FTZ R38, R38, R3.reuse, -R9.reuse ;  /* 0x0000000326267223 */ /* 0x180fe20000010809 */
[----:B---3--:R-:W-:Y:S01]  /*2d30*/  FADD.FTZ R7, R177, R8 ;  /* 0x00000008b1077221 */ /* 0x008fe20000010000 */
[-CC-:B------:R-:W-:Y:S01]  /*2d40*/  FFMA.FTZ R68, R68, R3.reuse, -R9.reuse ;  /* 0x0000000344447223 */ /* 0x180fe20000010809 */
[-C--:B------:R-:W-:Y:S01]  /*2d50*/  FFMA.FTZ R54, R54, R3.reuse, -R9 ;  /* 0x0000000336367223 */ /* 0x080fe20000010809 */
[----:B------:R-:W1:Y:S01]  /*2d60*/  MUFU.EX2 R28, R28 ;  /* 0x0000001c001c7308 */ /* 0x000e620000000800 */
[----:B----4-:R-:W-:Y:S01]  /*2d70*/  FADD.FTZ R8, R58, R7 ;  /* 0x000000073a087221 */ /* 0x010fe20000010000 */
[-CC-:B------:R-:W-:Y:S01]  /*2d80*/  FFMA.FTZ R72, R72, R3.reuse, -R9.reuse ;  /* 0x0000000348487223 */ /* 0x180fe20000010809 */
[-CC-:B------:R-:W-:Y:S01]  /*2d90*/  FFMA.FTZ R50, R50, R3.reuse, -R9.reuse ;  /* 0x0000000332327223 */ /* 0x180fe20000010809 */
[-CC-:B------:R-:W-:Y:S01]  /*2da0*/  FFMA.FTZ R76, R76, R3.reuse, -R9.reuse ;  /* 0x000000034c4c7223 */ /* 0x180fe20000010809 */
[----:B-----5:R-:W-:Y:S01]  /*2db0*/  FADD.FTZ R31, R179, R8 ;  /* 0x00000008b31f7221 */ /* 0x020fe20000010000 */
[-CC-:B------:R-:W-:Y:S01]  /*2dc0*/  FFMA.FTZ R82, R82, R3.reuse, -R9.reuse ;  /* 0x0000000352527223 */ /* 0x180fe20000010809 */
[-C--:B------:R-:W-:Y:S01]  /*2dd0*/  FFMA.FTZ R80, R80, R3.reuse, -R9 ;  /* 0x0000000350507223 */ /* 0x080fe20000010809 */
[----:B------:R-:W2:Y:S01]  /*2de0*/  MUFU.EX2 R32, R32 ;  /* 0x0000002000207308 */ /* 0x000ea20000000800 */
[----:B0-----:R-:W-:Y:S01]  /*2df0*/  FADD.FTZ R7, R24, R25 ;  /* 0x0000001918077221 */ /* 0x001fe20000010000 */
[-CC-:B------:R-:W-:Y:S01]  /*2e00*/  FFMA.FTZ R86, R86, R3.reuse, -R9.reuse ;  /* 0x0000000356567223 */ /* 0x180fe20000010809 */
[-CC-:B------:R-:W-:Y:S01]  /*2e10*/  FFMA.FTZ R84, R84, R3.reuse, -R9.reuse ;  /* 0x0000000354547223 */ /* 0x180fe20000010809 */
[----:B------:R-:W-:Y:S01]  /*2e20*/  FFMA.FTZ R88, R88, R3, -R9 ;  /* 0x0000000358587223 */ /* 0x000fe20000010809 */
[----:B------:R-:W-:Y:S01]  /*2e30*/  F2FP.F16.F32.PACK_AB R181, R42, R181 ;  /* 0x000000b52ab5723e */ /* 0x000fe200000000ff */
[----:B------:R-:W-:Y:S01]  /*2e40*/  IMAD.MOV.U32 R120, RZ, RZ, R151 ;  /* 0x000000ffff787224 */ /* 0x000fe200078e0097 */
[----:B------:R-:W-:Y:S01]  /*2e50*/  F2FP.F16.F32.PACK_AB R183, R46, R183 ;  /* 0x000000b72eb7723e */ /* 0x000fe200000000ff */
[----:B------:R0:W3:Y:S01]  /*2e60*/  MUFU.EX2 R13, R12 ;  /* 0x0000000c000d7308 */ /* 0x0000e20000000800 */
[----:B-1----:R-:W-:Y:S01]  /*2e70*/  FADD.FTZ R8, R28, R7 ;  /* 0x000000071c087221 */ /* 0x002fe20000010000 */
[----:B------:R-:W-:-:S02]  /*2e80*/  F2FP.F16.F32.PACK_AB R182, R11, R28 ;  /* 0x0000001c0bb6723e */ /* 0x000fc400000000ff */
[----:B------:R-:W-:Y:S01]  /*2e90*/  F2FP.F16.F32.PACK_AB R177, R58, R177 ;  /* 0x000000b13ab1723e */ /* 0x000fe200000000ff */
[----:B------:R-:W-:Y:S01]  /*2ea0*/  FADD.FTZ R7, R11, R8 ;  /* 0x000000080b077221 */ /* 0x000fe20000010000 */
[C---:B------:R-:W-:Y:S02]  /*2eb0*/  F2FP.F16.F32.PACK_AB R179, R62.reuse, R179 ;  /* 0x000000b33eb3723e */ /* 0x040fe400000000ff */
[----:B------:R-:W1:Y:S01]  /*2ec0*/  MUFU.EX2 R36, R36 ;  /* 0x0000002400247308 */ /* 0x000e620000000800 */
[----:B0-----:R-:W-:Y:S01]  /*2ed0*/  FADD.FTZ R12, R62, R31 ;  /* 0x0000001f3e0c7221 */ /* 0x001fe20000010000 */
[----:B--2---:R-:W-:Y:S01]  /*2ee0*/  FADD.FTZ R8, R32, R7 ;  /* 0x0000000720087221 */ /* 0x004fe20000010000 */
[----:B------:R-:W-:Y:S02]  /*2ef0*/  F2FP.F16.F32.PACK_AB R180, R25, R24 ;  /* 0x0000001819b4723e */ /* 0x000fe400000000ff */
[----:B------:R-:W-:Y:S01]  /*2f00*/  FADD.FTZ R33, R173, R12 ;  /* 0x0000000cad217221 */ /* 0x000fe20000010000 */
[----:B------:R-:W-:-:S02]  /*2f10*/  F2FP.F16.F32.PACK_AB R173, R66, R173 ;  /* 0x000000ad42ad723e */ /* 0x000fc400000000ff */
[----:B------:R0:W2:Y:S01]  /*2f20*/  MUFU.EX2 R15, R14 ;  /* 0x0000000e000f7308 */ /* 0x0000a20000000800 */
[----:B------:R-:W-:Y:S01]  /*2f30*/  FADD.FTZ R12, R66, R33 ;  /* 0x00000021420c7221 */ /* 0x000fe20000010000 */
[C---:B---3--:R-:W-:Y:S01]  /*2f40*/  FADD.FTZ R7, R13.reuse, R8 ;  /* 0x000000080d077221 */ /* 0x048fe20000010000 */
[----:B------:R-:W-:Y:S02]  /*2f50*/  F2FP.F16.F32.PACK_AB R176, R13, R32 ;  /* 0x000000200db0723e */ /* 0x000fe400000000ff */
[----:B------:R-:W-:Y:S01]  /*2f60*/  FADD.FTZ R33, R175, R12 ;  /* 0x0000000caf217221 */ /* 0x000fe20000010000 */
[C---:B------:R-:W-:Y:S02]  /*2f70*/  F2FP.F16.F32.PACK_AB R175, R70.reuse, R175 ;  /* 0x000000af46af723e */ /* 0x040fe400000000ff */
[----:B------:R-:W3:Y:S01]  /*2f80*/  MUFU.EX2 R40, R40 ;  /* 0x0000002800287308 */ /* 0x000ee20000000800 */
[----:B0-----:R-:W-:Y:S02]  /*2f90*/  IMAD.U32 R14, RZ, RZ, UR36 ;  /* 0x00000024ff0e7e24 */ /* 0x001fe4000f8e00ff */
[----:B------:R-:W-:Y:S01]  /*2fa0*/  FADD.FTZ R12, R70, R33 ;  /* 0x00000021460c7221 */ /* 0x000fe20000010000 */
[----:B-1----:R-:W-:Y:S01]  /*2fb0*/  FADD.FTZ R8, R36, R7 ;  /* 0x0000000724087221 */ /* 0x002fe20000010000 */
[----:B------:R-:W-:-:S02]  /*2fc0*/  @!P1 VIADD R7, R14, 0x34840 ;  /* 0x000348400e079836 */ /* 0x000fc40000000000 */
[----:B------:R-:W-:Y:S01]  /*2fd0*/  FADD.FTZ R37, R169, R12 ;  /* 0x0000000ca9257221 */ /* 0x000fe20000010000 */
[C---:B------:R-:W-:Y:S01]  /*2fe0*/  F2FP.F16.F32.PACK_AB R169, R74.reuse, R169 ;  /* 0x000000a94aa9723e */ /* 0x040fe200000000ff */
[----:B------:R-:W0:Y:S01]  /*2ff0*/  MUFU.EX2 R19, R18 ;  /* 0x0000001200137308 */ /* 0x000e220000000800 */
[C---:B--2---:R-:W-:Y:S01]  /*3000*/  FADD.FTZ R35, R15.reuse, R8 ;  /* 0x000000080f237221 */ /* 0x044fe20000010000 */
[----:B------:R-:W-:Y:S01]  /*3010*/  FADD.FTZ R12, R74, R37 ;  /* 0x000000254a0c7221 */ /* 0x000fe20000010000 */
[----:B------:R-:W-:Y:S02]  /*3020*/  @!P1 PRMT R7, RZ, 0x654, R7 ;  /* 0x00000654ff079816 */ /* 0x000fe40000000007 */
[----:B------:R-:W-:Y:S02]  /*3030*/  F2FP.F16.F32.PACK_AB R178, R15, R36 ;  /* 0x000000240fb2723e */ /* 0x000fe400000000ff */
[----:B------:R0:W-:Y:S01]  /*3040*/  @!P1 SYNCS.ARRIVE.TRANS64.RED.A1T0 RZ, [R7+URZ], RZ ;  /* 0x000000ff07ff99a7 */ /* 0x0001e2000810043f */
[----:B------:R-:W1:Y:S01]  /*3050*/  MUFU.EX2 R44, R44 ;  /* 0x0000002c002c7308 */ /* 0x000e620000000800 */
[----:B---3--:R-:W-:Y:S01]  /*3060*/  FADD.FTZ R8, R40, R35 ;  /* 0x0000002328087221 */ /* 0x008fe20000010000 */
[----:B------:R-:W-:Y:S01]  /*3070*/  FADD.FTZ R35, R171, R12 ;  /* 0x0000000cab237221 */ /* 0x000fe20000010000 */
[----:B------:R-:W-:-:S03]  /*3080*/  F2FP.F16.F32.PACK_AB R171, R116, R171 ;  /* 0x000000ab74ab723e */ /* 0x000fc600000000ff */
[----:B------:R-:W-:Y:S01]  /*3090*/  FADD.FTZ R35, R116, R35 ;  /* 0x0000002374237221 */ /* 0x000fe20000010000 */
[----:B------:R-:W-:Y:S01]  /*30a0*/  IMAD.MOV.U32 R116, RZ, RZ, R151 ;  /* 0x000000ffff747224 */ /* 0x000fe200078e0097 */
[----:B------:R-:W2:Y:S01]  /*30b0*/  MUFU.EX2 R21, R20 ;  /* 0x0000001400157308 */ /* 0x000ea20000000800 */
[C---:B0-----:R-:W-:Y:S01]  /*30c0*/  FADD.FTZ R7, R19.reuse, R8 ;  /* 0x0000000813077221 */ /* 0x041fe20000010000 */
[----:B------:R-:W-:Y:S01]  /*30d0*/  FADD.FTZ R12, R118, R35 ;  /* 0x00000023760c7221 */ /* 0x000fe20000010000 */
[----:B------:R-:W-:-:S03]  /*30e0*/  F2FP.F16.F32.PACK_AB R172, R19, R40 ;  /* 0x0000002813ac723e */ /* 0x000fc600000000ff */
[C---:B------:R-:W-:Y:S01]  /*30f0*/  FADD.FTZ R37, R153.reuse, R12 ;  /* 0x0000000c99257221 */ /* 0x040fe20000010000 */
[----:B------:R-:W-:Y:S01]  /*3100*/  F2FP.F16.F32.PACK_AB R153, R153, R118 ;  /* 0x000000769999723e */ /* 0x000fe200000000ff */
[----:B------:R-:W0:Y:S01]  /*3110*/  MUFU.EX2 R48, R48 ;  /* 0x0000003000307308 */ /* 0x000e220000000800 */
[----:B-1----:R-:W-:Y:S01]  /*3120*/  FADD.FTZ R8, R44, R7 ;  /* 0x000000072c087221 */ /* 0x002fe20000010000 */
[----:B------:R-:W-:-:S06]  /*3130*/  IMAD.MOV.U32 R118, RZ, RZ, R151 ;  /* 0x000000ffff767224 */ /* 0x000fcc00078e0097 */
[----:B------:R-:W1:Y:S01]  /*3140*/  MUFU.EX2 R122, R122 ;  /* 0x0000007a007a7308 */ /* 0x000e620000000800 */
[C---:B--2---:R-:W-:Y:S01]  /*3150*/  FADD.FTZ R7, R21.reuse, R8 ;  /* 0x0000000815077221 */ /* 0x044fe20000010000 */
[----:B------:R-:W-:-:S06]  /*3160*/  F2FP.F16.F32.PACK_AB R174, R21, R44 ;  /* 0x0000002c15ae723e */ /* 0x000fcc00000000ff */
[----:B------:R-:W2:Y:S01]  /*3170*/  MUFU.EX2 R23, R22 ;  /* 0x0000001600177308 */ /* 0x000ea20000000800 */
[----:B0-----:R-:W-:-:S07]  /*3180*/  FADD.FTZ R8, R48, R7 ;  /* 0x0000000730087221 */ /* 0x001fce0000010000 */
[----:B------:R0:W3:Y:S01]  /*3190*/  MUFU.EX2 R155, R124 ;  /* 0x0000007c009b7308 */ /* 0x0000e20000000800 */
[----:B-1----:R-:W-:-:S07]  /*31a0*/  FADD.FTZ R12, R122, R37 ;  /* 0x000000257a0c7221 */ /* 0x002fce0000010000 */
[----:B------:R-:W1:Y:S01]  /*31b0*/  MUFU.EX2 R52, R52 ;  /* 0x0000003400347308 */ /* 0x000e620000000800 */
[C---:B--2---:R-:W-:Y:S01]  /*31c0*/  FADD.FTZ R7, R23.reuse, R8 ;  /* 0x0000000817077221 */ /* 0x044fe20000010000 */
[----:B------:R-:W-:Y:S02]  /*31d0*/  F2FP.F16.F32.PACK_AB R168, R23, R48 ;  /* 0x0000003017a8723e */ /* 0x000fe400000000ff */
[----:B0-----:R-:W-:-:S04]  /*31e0*/  MOV R124, R151 ;  /* 0x00000097007c7202 */ /* 0x001fc80000000f00 */
[----:B------:R-:W0:Y:S01]  /*31f0*/  MUFU.EX2 R126, R126 ;  /* 0x0000007e007e7308 */ /* 0x000e220000000800 */
[C---:B---3--:R-:W-:Y:S01]  /*3200*/  FADD.FTZ R37, R155.reuse, R12 ;  /* 0x0000000c9b257221 */ /* 0x048fe20000010000 */
[----:B------:R-:W-:Y:S01]  /*3210*/  F2FP.F16.F32.PACK_AB R155, R155, R122 ;  /* 0x0000007a9b9b723e */ /* 0x000fe200000000ff */
[----:B------:R-:W-:-:S05]  /*3220*/  IMAD.MOV.U32 R122, RZ, RZ, R151 ;  /* 0x000000ffff7a7224 */ /* 0x000fca00078e0097 */
[----:B------:R-:W2:Y:S01]  /*3230*/  MUFU.EX2 R27, R26 ;  /* 0x0000001a001b7308 */ /* 0x000ea20000000800 */
[----:B-1----:R-:W-:-:S07]  /*3240*/  FADD.FTZ R8, R52, R7 ;  /* 0x0000000734087221 */ /* 0x002fce0000010000 */
[----:B------:R1:W3:Y:S01]  /*3250*/  MUFU.EX2 R157, R128 ;  /* 0x00000080009d7308 */ /* 0x0002e20000000800 */
[----:B0-----:R-:W-:-:S07]  /*3260*/  FADD.FTZ R12, R126, R37 ;  /* 0x000000257e0c7221 */ /* 0x001fce0000010000 */
[----:B------:R-:W0:Y:S01]  /*3270*/  MUFU.EX2 R56, R56 ;  /* 0x0000003800387308 */ /* 0x000e220000000800 */
[C---:B--2---:R-:W-:Y:S01]  /*3280*/  FADD.FTZ R7, R27.reuse, R8 ;  /* 0x000000081b077221 */ /* 0x044fe20000010000 */
[----:B------:R-:W-:Y:S01]  /*3290*/  F2FP.F16.F32.PACK_AB R170, R27, R52 ;  /* 0x000000341baa723e */ /* 0x000fe200000000ff */
[----:B-1----:R-:W-:-:S05]  /*32a0*/  IMAD.MOV.U32 R128, RZ, RZ, R151 ;  /* 0x000000ffff807224 */ /* 0x002fca00078e0097 */
[----:B------:R-:W1:Y:S01]  /*32b0*/  MUFU.EX2 R130, R130 ;  /* 0x0000008200827308 */ /* 0x000e620000000800 */
[C---:B---3--:R-:W-:Y:S01]  /*32c0*/  FADD.FTZ R37, R157.reuse, R12 ;  /* 0x0000000c9d257221 */ /* 0x048fe20000010000 */
[----:B------:R-:W-:Y:S01]  /*32d0*/  F2FP.F16.F32.PACK_AB R157, R157, R126 ;  /* 0x0000007e9d9d723e */ /* 0x000fe200000000ff */
[----:B------:R-:W-:-:S05]  /*32e0*/  IMAD.MOV.U32 R126, RZ, RZ, R151 ;  /* 0x000000ffff7e7224 */ /* 0x000fca00078e0097 */
[----:B------:R-:W2:Y:S01]  /*32f0*/  MUFU.EX2 R29, R30 ;  /* 0x0000001e001d7308 */ /* 0x000ea20000000800 */
[----:B0-----:R-:W-:-:S07]  /*3300*/  FADD.FTZ R8, R56, R7 ;  /* 0x0000000738087221 */ /* 0x001fce0000010000 */
[----:B------:R0:W3:Y:S01]  /*3310*/  MUFU.EX2 R159, R132 ;  /* 0x00000084009f7308 */ /* 0x0000e20000000800 */
[----:B-1----:R-:W-:-:S07]  /*3320*/  FADD.FTZ R12, R130, R37 ;  /* 0x00000025820c7221 */ /* 0x002fce0000010000 */
[----:B------:R-:W1:Y:S01]  /*3330*/  MUFU.EX2 R60, R60 ;  /* 0x0000003c003c7308 */ /* 0x000e620000000800 */
[C---:B--2---:R-:W-:Y:S01]  /*3340*/  FADD.FTZ R7, R29.reuse, R8 ;  /* 0x000000081d077221 */ /* 0x044fe20000010000 */
[----:B------:R-:W-:Y:S01]  /*3350*/  F2FP.F16.F32.PACK_AB R152, R29, R56 ;  /* 0x000000381d98723e */ /* 0x000fe200000000ff */
[----:B0-----:R-:W-:-:S05]  /*3360*/  IMAD.MOV.U32 R132, RZ, RZ, R151 ;  /* 0x000000ffff847224 */ /* 0x001fca00078e0097 */
        /* <DEDUP_REMOVED lines=26> */
[----:B------:R-:W-:-:S06]  /*3510*/  F2FP.F16.F32.PACK_AB R163, R163, R78 ;  /* 0x0000004ea3a3723e */ /* 0x000fcc00000000ff */
        /* <DEDUP_REMOVED lines=14> */
[----:B------:R-:W0:Y:S01]  /*3600*/  MUFU.EX2 R76, R76 ;  /* 0x0000004c004c7308 */ /* 0x000e220000000800 */
[----:B-1----:R-:W-:-:S07]  /*3610*/  FADD.FTZ R12, R144, R41 ;  /* 0x00000029900c7221 */ /* 0x002fce0000010000 */
[----:B------:R-:W1:Y:S01]  /*3620*/  MUFU.EX2 R37, R82 ;  /* 0x0000005200257308 */ /* 0x000e620000000800 */
[C---:B--2---:R-:W-:Y:S01]  /*3630*/  FADD.FTZ R41, R9.reuse, R8 ;  /* 0x0000000809297221 */ /* 0x044fe20000010000 */
[----:B------:R-:W-:Y:S01]  /*3640*/  F2FP.F16.F32.PACK_AB R160, R9, R72 ;  /* 0x0000004809a0723e */ /* 0x000fe200000000ff */
[----:B------:R-:W-:-:S05]  /*3650*/  IMAD.MOV.U32 R9, RZ, RZ, RZ ;  /* 0x000000ffff097224 */ /* 0x000fca00078e00ff */
[----:B------:R-:W2:Y:S01]  /*3660*/  MUFU.EX2 R80, R80 ;  /* 0x0000005000507308 */ /* 0x000ea20000000800 */
[----:B0-----:R-:W-:-:S07]  /*3670*/  FADD.FTZ R8, R76, R41 ;  /* 0x000000294c087221 */ /* 0x001fce0000010000 */
[----:B------:R-:W0:Y:S01]  /*3680*/  MUFU.EX2 R39, R86 ;  /* 0x0000005600277308 */ /* 0x000e220000000800 */
[C---:B-1----:R-:W-:Y:S01]  /*3690*/  FADD.FTZ R13, R37.reuse, R8 ;  /* 0x00000008250d7221 */ /* 0x042fe20000010000 */
[----:B------:R-:W-:-:S06]  /*36a0*/  F2FP.F16.F32.PACK_AB R162, R37, R76 ;  /* 0x0000004c25a2723e */ /* 0x000fcc00000000ff */
[----:B------:R-:W1:Y:S01]  /*36b0*/  MUFU.EX2 R84, R84 ;  /* 0x0000005400547308 */ /* 0x000e620000000800 */
[----:B--2---:R-:W-:-:S07]  /*36c0*/  FADD.FTZ R8, R80, R13 ;  /* 0x0000000d50087221 */ /* 0x004fce0000010000 */
[----:B------:R2:W3:Y:S01]  /*36d0*/  MUFU.EX2 R167, R146 ;  /* 0x0000009200a77308 */ /* 0x0004e20000000800 */
[C---:B0-----:R-:W-:Y:S01]  /*36e0*/  FADD.FTZ R13, R39.reuse, R8 ;  /* 0x00000008270d7221 */ /* 0x041fe20000010000 */
[----:B------:R-:W-:-:S06]  /*36f0*/  F2FP.F16.F32.PACK_AB R164, R39, R80 ;  /* 0x0000005027a4723e */ /* 0x000fcc00000000ff */
[----:B------:R0:W4:Y:S01]  /*3700*/  MUFU.EX2 R11, R88 ;  /* 0x00000058000b7308 */ /* 0x0001220000000800 */
[----:B-1----:R-:W-:Y:S01]  /*3710*/  FADD.FTZ R8, R84, R13 ;  /* 0x0000000d54087221 */ /* 0x002fe20000010000 */
[----:B------:R-:W-:Y:S02]  /*3720*/  VIADD R13, R17, 0xfffffffe ;  /* 0xfffffffe110d7836 */ /* 0x000fe40000000000 */
[----:B--2---:R-:W-:-:S03]  /*3730*/  IMAD.MOV.U32 R146, RZ, RZ, R151 ;  /* 0x000000ffff927224 */ /* 0x004fc600078e0097 */
[----:B------:R-:W-:Y:S01]  /*3740*/  ISETP.GE.AND P2, PT, R13, R2, PT ;  /* 0x000000020d00720c */ /* 0x000fe20003f46270 */
[C---:B---3--:R-:W-:Y:S01]  /*3750*/  FADD.FTZ R7, R167.reuse, R12 ;  /* 0x0000000ca7077221 */ /* 0x048fe20000010000 */
[----:B------:R-:W-:Y:S01]  /*3760*/  F2FP.F16.F32.PACK_AB R167, R167, R144 ;  /* 0x00000090a7a7723e */ /* 0x000fe200000000ff */
[----:B------:R-:W-:Y:S02]  /*3770*/  IMAD.MOV.U32 R12, RZ, RZ, 0x3f800000 ;  /* 0x3f800000ff0c7424 */ /* 0x000fe400078e00ff */
[--C-:B------:R-:W-:Y:S02]  /*3780*/  IMAD.MOV.U32 R144, RZ, RZ, R151.reuse ;  /* 0x000000ffff907224 */ /* 0x100fe400078e0097 */
[----:B0-----:R-:W-:Y:S02]  /*3790*/  IMAD.MOV.U32 R88, RZ, RZ, R151 ;  /* 0x000000ffff587224 */ /* 0x001fe400078e0097 */
[C---:B----4-:R-:W-:Y:S01]  /*37a0*/  FADD.FTZ R8, R11.reuse, R8 ;  /* 0x000000080b087221 */ /* 0x050fe20000010000 */
[----:B------:R-:W-:-:S02]  /*37b0*/  F2FP.F16.F32.PACK_AB R166, R11, R84 ;  /* 0x000000540ba6723e */ /* 0x000fc400000000ff */
[----:B------:R-:W-:Y:S01]  /*37c0*/  MOV R11, 0x3f800000 ;  /* 0x3f800000000b7802 */ /* 0x000fe20000000f00 */
[----:B------:R-:W-:Y:S06]  /*37d0*/  @!P2 BRA `(.L_x_19) ;  /* 0x0000002000b0a947 */ /* 0x000fec0003800000 */
[----:B------:R-:W-:Y:S01]  /*37e0*/  IMAD.MOV.U32 R15, RZ, RZ, R10 ;  /* 0x000000ffff0f7224 */ /* 0x000fe200078e000a */
[----:B------:R-:W-:Y:S01]  /*37f0*/  CS2R R150, SRZ ;  /* 0x0000000000967805 */ /* 0x000fe2000001ff00 */
[----:B------:R-:W-:Y:S01]  /*3800*/  IMAD.MOV.U32 R17, RZ, RZ, R6 ;  /* 0x000000ffff117224 */ /* 0x000fe200078e0006 */
[----:B------:R-:W-:Y:S01]  /*3810*/  CS2R R146, SRZ ;  /* 0x0000000000927805 */ /* 0x000fe2000001ff00 */
[----:B------:R-:W-:Y:S01]  /*3820*/  IMAD.MOV.U32 R14, RZ, RZ, RZ ;  /* 0x000000ffff0e7224 */ /* 0x000fe200078e00ff */
[----:B------:R-:W-:Y:S01]  /*3830*/  CS2R R142, SRZ ;  /* 0x00000000008e7805 */ /* 0x000fe2000001ff00 */
[----:B------:R-:W-:Y:S01]  /*3840*/  IMAD.MOV.U32 R12, RZ, RZ, 0x3f800000 ;  /* 0x3f800000ff0c7424 */ /* 0x000fe200078e00ff */
        /* <DEDUP_REMOVED lines=28> */
[----:B------:R-:W-:Y:S01]  /*3a10*/  CS2R R88, SRZ ;  /* 0x0000000000587805 */ /* 0x000fe2000001ff00 */
[----:B------:R-:W-:-:S06]  /*3a20*/  UMOV UR37, URZ ;  /* 0x0000003f00257c82 */ /* 0x000fcc0008000000 */
.L_x_28:
[----:B------:R-:W-:-:S04]  /*3a30*/  UIADD3 UR6, UR37, 0x1, URZ ;  /* 0x0000000125067890 */ /* 0x000fc8000fffe03f */
[----:B------:R-:W-:-:S04]  /*3a40*/  UISETP.NE.AND UP0, UPT, UR6, 0x2, UPT ;  /* 0x000000020600788c */ /* 0x000fc8000bf05270 */
[----:B------:R-:W-:Y:S02]  /*3a50*/  USEL UR7, URZ, 0x1, UP0 ;  /* 0x000000013f077887 */ /* 0x000fe40008000000 */
[----:B------:R-:W-:-:S04]  /*3a60*/  USEL UR6, UR6, URZ, UP0 ;  /* 0x0000003f06067287 */ /* 0x000fc80008000000 */
[----:B------:R-:W-:Y:S02]  /*3a70*/  LOP3.LUT R9, R14, UR7, RZ, 0x3c, !PT ;  /* 0x000000070e097c12 */ /* 0x000fe4000f8e3cff */
[----:B------:R-:W-:Y:S01]  /*3a80*/  IMAD.U32 R0, RZ, RZ, UR6 ;  /* 0x00000006ff007e24 */ /* 0x000fe2000f8e00ff */
[----:B------:R-:W-:Y:S06]  /*3a90*/  @!P0 BRA `(.L_x_20) ;  /* 0x0000000000048947 */ /* 0x000fec0003800000 */
[----:B------:R-:W-:Y:S01]  /*3aa0*/  BPT.TRAP 0x1 ;  /* 0x000000040000795c */ /* 0x000fe20000300000 */
.L_x_20:
[----:B------:R-:W-:Y:S01]  /*3ab0*/  ULEA UR39, UR6, UR36, 0x3 ;  /* 0x0000002406277291 */ /* 0x000fe2000f8e183f */
[----:B------:R-:W-:-:S08]  /*3ac0*/  SHF.L.U32 R3, R9, 0x1f, RZ ;  /* 0x0000001f09037819 */ /* 0x000fd000000006ff */
[----:B------:R0:W1:Y:S01]  /*3ad0*/  SYNCS.PHASECHK.TRANS64.TRYWAIT P2, [UR39+0x34830], R3 ;  /* 0x03483003ff0075a7 */ /* 0x0000620008040167 */
[----:B------:R-:W-:Y:S05]  /*3ae0*/  @!P0 BRA `(.L_x_21) ;  /* 0x0000000000048947 */ /* 0x000fea0003800000 */
[----:B------:R-:W-:Y:S01]  /*3af0*/  BPT.TRAP 0x1 ;  /* 0x000000040000795c */ /* 0x000fe20000300000 */
.L_x_21:
[----:B-1----:R-:W-:Y:S05]  /*3b00*/  @P2 BRA `(.L_x_22) ;  /* 0x0000000000082947 */ /* 0x002fea0003800000 */
[----:B------:R-:W1:Y:S02]  /*3b10*/  SYNCS.PHASECHK.TRANS64.TRYWAIT P2, [UR39+0x34830], R3 ;  /* 0x03483003ff0075a7 */ /* 0x000e640008040167 */
[----:B-1----:R-:W-:Y:S05]  /*3b20*/  @!P2 BRA `(.L_x_23) ;  /* 0x0000008000e0a947 */ /* 0x002fea0003800000 */
.L_x_22:
[----:B------:R-:W-:Y:S01]  /*3b30*/  R2UR UR58, R0 ;  /* 0x00000000003a72ca */ /* 0x000fe200000e0000 */
[----:B------:R-:W-:Y:S01]  /*3b40*/  WARPGROUP.ARRIVE ;  /* 0x00000000000079c5 */ /* 0x000fe20000000000 */
[----:B------:R-:W-:Y:S01]  /*3b50*/  R2UR UR56, R4 ;  /* 0x00000000043872ca */ /* 0x000fe200000e0000 */
[----:B------:R-:W-:Y:S01]  /*3b60*/  UMOV UR59, 0x40000040 ;  /* 0x40000040003b7882 */ /* 0x000fe20000000000 */
[----:B------:R-:W-:Y:S01]  /*3b70*/  R2UR UR57, R5 ;  /* 0x00000000053972ca */ /* 0x000fe200000e0000 */
[----:B------:R-:W-:Y:S01]  /*3b80*/  UMOV UR7, 0x40000040 ;  /* 0x4000004000077882 */ /* 0x000fe20000000000 */
[----:B------:R-:W-:Y:S01]  /*3b90*/  UMOV UR11, 0x40000040 ;  /* 0x40000040000b7882 */ /* 0x000fe20000000000 */
[----:B------:R-:W-:Y:S01]  /*3ba0*/  UMOV UR15, 0x40000040 ;  /* 0x40000040000f7882 */ /* 0x000fe20000000000 */
[----:B------:R-:W-:Y:S01]  /*3bb0*/  UMOV UR19, 0x40000040 ;  /* 0x4000004000137882 */ /* 0x000fe20000000000 */
[----:B------:R-:W-:Y:S01]  /*3bc0*/  UMOV UR23, 0x40000040 ;  /* 0x4000004000177882 */ /* 0x000fe20000000000 */
[----:B------:R-:W-:Y:S01]  /*3bd0*/  UMOV UR27, 0x40000040 ;  /* 0x40000040001b7882 */ /* 0x000fe20000000000 */
[----:B------:R-:W-:Y:S01]  /*3be0*/  UMOV UR31, 0x40000040 ;  /* 0x40000040001f7882 */ /* 0x000fe20000000000 */
[----:B------:R-:W-:Y:S01]  /*3bf0*/  UMOV UR35, 0x40000040 ;  /* 0x4000004000237882 */ /* 0x000fe20000000000 */
[----:B------:R-:W-:Y:S01]  /*3c00*/  UIMAD UR58, UR58, 0xc00, UR38 ;  /* 0x00000c003a3a78a4 */ /* 0x000fe2000f8e0226 */
[-C--:B------:R-:W-:Y:S01]  /*3c10*/  FMUL.FTZ R88, R88, R11.reuse ;  /* 0x0000000b58587220 */ /* 0x080fe20000410000 */
[----:B------:R-:W-:Y:S01]  /*3c20*/  UMOV UR47, 0x40000040 ;  /* 0x40000040002f7882 */ /* 0x000fe20000000000 */
[----:B------:R-:W-:Y:S01]  /*3c30*/  UMOV UR51, 0x40000040 ;  /* 0x4000004000337882 */ /* 0x000fe20000000000 */
[----:B------:R-:W-:Y:S01]  /*3c40*/  UIADD3 UR6, UR58, 0x2, URZ ;  /* 0x000000023a067890 */ /* 0x000fe2000fffe03f */
[-C--:B------:R-:W-:Y:S01]  /*3c50*/  FMUL.FTZ R89, R89, R11.reuse ;  /* 0x0000000b59597220 */ /* 0x080fe20000410000 */
[----:B------:R-:W-:Y:S01]  /*3c60*/  UIADD3 UR10, UR58, 0x4, URZ ;  /* 0x000000043a0a7890 */ /* 0x000fe2000fffe03f */
[----:B------:R-:W-:Y:S01]  /*3c70*/  FMUL.FTZ R92, R92, R11 ;  /* 0x0000000b5c5c7220 */ /* 0x000fe20000410000 */
[----:B------:R-:W-:-:S02]  /*3c80*/  UIADD3 UR14, UR58, 0x6, URZ ;  /* 0x000000063a0e7890 */ /* 0x000fc4000fffe03f */
[----:B------:R-:W-:Y:S01]  /*3c90*/  HGMMA.64x128x16.F32 R24, gdesc[UR56], RZ, !UPT, gsb0 ;  /* 0x01e00000381879f0 */ /* 0x000fe2000c0008ff */
[----:B------:R-:W-:Y:S01]  /*3ca0*/  UIADD3 UR18, UR58, 0x400, URZ ;  /* 0x000004003a127890 */ /* 0x000fe2000fffe03f */
[-C--:B------:R-:W-:Y:S01]  /*3cb0*/  FMUL.FTZ R93, R93, R11.reuse ;  /* 0x0000000b5d5d7220 */ /* 0x080fe20000410000 */
        /* <DEDUP_REMOVED lines=14> */
[----:B------:R-:W-:Y:S01]  /*3da0*/  UMOV UR55, 0x40000040 ;  /* 0x4000004000377882 */ /* 0x000fe20000000000 */
[-C--:B------:R-:W-:Y:S01]  /*3db0*/  FMUL.FTZ R109, R109, R11.reuse ;  /* 0x0000000b6d6d7220 */ /* 0x080fe20000410000 */
        /* <DEDUP_REMOVED lines=19> */
[----:B------:R-:W-:Y:S01]  /*3ef0*/  FMUL.FTZ R149, R149, R11 ;  /* 0x0000000b95957220 */ /* 0x000fe20000410000 */
        /* <DEDUP_REMOVED lines=32> */
[----:B------:R-:W-:-:S02]  /*4100*/  WARPGROUP.DEPBAR.LE gsb0, 0x0 ;  /* 0x00008000000079c5 */ /* 0x000fc40000010000 */
        /* <DEDUP_REMOVED lines=33> */
[----:B------:R-:W-:Y:S05]  /*4320*/  @!P0 BRA `(.L_x_24) ;  /* 0x0000000000048947 */ /* 0x000fea0003800000 */
[----:B------:R-:W-:Y:S01]  /*4330*/  BPT.TRAP 0x1 ;  /* 0x000000040000795c */ /* 0x000fe20000300000 */
.L_x_24:
[----:B------:R-:W-:Y:S01]  /*4340*/  ULEA UR7, UR37, UR36, 0x3 ;  /* 0x0000002425077291 */ /* 0x000fe2000f8e183f */
[----:B01----:R-:W-:-:S08]  /*4350*/  SHF.L.U32 R3, R14, 0x1f, RZ ;  /* 0x0000001f0e037819 */ /* 0x003fd000000006ff */
[----:B------:R0:W1:Y:S01]  /*4360*/  SYNCS.PHASECHK.TRANS64.TRYWAIT P2, [UR7+0x34850], R3 ;  /* 0x03485003ff0075a7 */ /* 0x0000620008040147 */
[----:B------:R-:W-:Y:S05]  /*4370*/  @!P0 BRA `(.L_x_25) ;  /* 0x0000000000048947 */ /* 0x000fea0003800000 */
[----:B------:R-:W-:Y:S01]  /*4380*/  BPT.TRAP 0x1 ;  /* 0x000000040000795c */ /* 0x000fe20000300000 */
.L_x_25:
[----:B-1----:R-:W-:Y:S05]  /*4390*/  @P2 BRA `(.L_x_26) ;  /* 0x0000000000082947 */ /* 0x002fea0003800000 */
[----:B------:R-:W1:Y:S02]  /*43a0*/  SYNCS.PHASECHK.TRANS64.TRYWAIT P2, [UR7+0x34850], R3 ;  /* 0x03485003ff0075a7 */ /* 0x000e640008040147 */
[----:B-1----:R-:W-:Y:S05]  /*43b0*/  @!P2 BRA `(.L_x_27) ;  /* 0x0000007800d4a947 */ /* 0x002fea0003800000 */
.L_x_26:
[----:B------:R-:W-:Y:S01]  /*43c0*/  UIADD3 UR6, UR36, 0x400, URZ ;  /* 0x0000040024067890 */ /* 0x000fe2000fffe03f */
[----:B------:R-:W-:Y:S01]  /*43d0*/  WARPGROUP.ARRIVE ;  /* 0x00000000000079c5 */ /* 0x000fe20000000000 */
[----:B------:R-:W-:Y:S01]  /*43e0*/  UMOV UR11, 0x40000040 ;  /* 0x40000040000b7882 */ /* 0x000fe20000000000 */
[----:B-1----:R-:W-:Y:S01]  /*43f0*/  FMNMX.FTZ R6, R24, R17, !PT ;  /* 0x0000001118067209 */ /* 0x002fe20007810000 */
[----:B------:R-:W-:Y:S01]  /*4400*/  USHF.R.U32.HI UR6, URZ, 0x4, UR6 ;  /* 0x000000043f067899 */ /* 0x000fe20008011606 */
[C---:B------:R-:W-:Y:S01]  /*4410*/  ISETP.GT.AND P2, PT, R13.reuse, R2, PT ;  /* 0x000000020d00720c */ /* 0x040fe20003f44270 */
[----:B------:R-:W-:Y:S01]  /*4420*/  VIADD R13, R13, 0xffffffff ;  /* 0xffffffff0d0d7836 */ /* 0x000fe20000000000 */
[----:B0-----:R-:W-:Y:S01]  /*4430*/  FMNMX.FTZ R3, R25, R6, !PT ;  /* 0x0000000619037209 */ /* 0x001fe20007810000 */
[----:B------:R-:W-:-:S03]  /*4440*/  ULOP3.LUT UR6, UR6, 0x3fff, URZ, 0xc0, !UPT ;  /* 0x00003fff06067892 */ /* 0x000fc6000f8ec03f */
[----:B------:R-:W-:Y:S01]  /*4450*/  FMNMX.FTZ R6, R28, R3, !PT ;  /* 0x000000031c067209 */ /* 0x000fe20007810000 */
[----:B------:R-:W-:-:S03]  /*4460*/  ULOP3.LUT UR6, UR6, 0x4000000, URZ, 0xfc, !UPT ;  /* 0x0400000006067892 */ /* 0x000fc6000f8efc3f */
[----:B------:R-:W-:Y:S01]  /*4470*/  FMNMX.FTZ R3, R29, R6, !PT ;  /* 0x000000061d037209 */ /* 0x000fe20007810000 */
[----:B------:R-:W-:Y:S01]  /*4480*/  ULEA UR6, UR37, UR6, 0xb ;  /* 0x0000000625067291 */ /* 0x000fe2000f8e583f */
[----:B------:R-:W-:Y:S02]  /*4490*/  R2UR UR37, R0 ;  /* 0x00000000002572ca */ /* 0x000fe400000e0000 */
[----:B------:R-:W-:-:S04]  /*44a0*/  FMNMX.FTZ R6, R32, R3, !PT ;  /* 0x0000000320067209 */ /* 0x000fc80007810000 */
[----:B------:R-:W-:Y:S01]  /*44b0*/  UMOV UR10, UR6 ;  /* 0x00000006000a7c82 */ /* 0x000fe20008000000 */
[----:B------:R-:W-:Y:S01]  /*44c0*/  FMNMX.FTZ R3, R33, R6, !PT ;  /* 0x0000000621037209 */ /* 0x000fe20007810000 */
[----:B------:R-:W-:Y:S01]  /*44d0*/  HGMMA.64x128x16.F32 R88, R180, gdesc[UR8].tnspB, R88, gsb0 ;  /* 0x41e00008b4587df0 */ /* 0x000fe20008000858 */
[----:B------:R-:W-:Y:S01]  /*44e0*/  UIADD3 UR10, UR6, 0x80, URZ ;  /* 0x00000080060a7890 */ /* 0x000fe2000fffe03f */
[----:B------:R-:W-:Y:S01]  /*44f0*/  UMOV UR11, 0x40000040 ;  /* 0x40000040000b7882 */ /* 0x000fe20000000000 */
[----:B------:R-:W-:-:S04]  /*4500*/  FMNMX.FTZ R6, R36, R3, !PT ;  /* 0x0000000324067209 */ /* 0x000fc80007810000 */
        /* <DEDUP_REMOVED lines=24> */
[----:B------:R-:W-:-:S05]  /*4690*/  FMNMX.FTZ R10, R85, R6, !PT ;  /* 0x00000006550a7209 */ /* 0x000fca0007810000 */
[----:B------:R-:W0:Y:S02]  /*46a0*/  SHFL.BFLY PT, R3, R10, 0x2, 0x1f ;  /* 0x0c401f000a037f89 */ /* 0x000e2400000e0000 */
[----:B0-----:R-:W-:Y:S02]  /*46b0*/  FMNMX.FTZ R14, R10, R3, !PT ;  /* 0x000000030a0e7209 */ /* 0x001fe40007810000 */
[----:B------:R-:W0:Y:S01]  /*46c0*/  LDC R3, c[0x0][0x988] ;  /* 0x00026200ff037b82 */ /* 0x000e220000000800 */
[----:B------:R-:W-:Y:S02]  /*46d0*/  FMNMX.FTZ R10, R26, R15, !PT ;  /* 0x0000000f1a0a7209 */ /* 0x000fe40007810000 */
[----:B------:R-:W1:Y:S02]  /*46e0*/  SHFL.BFLY PT, R11, R14, 0x1, 0x1f ;  /* 0x0c201f000e0b7f89 */ /* 0x000e6400000e0000 */
[----:B------:R-:W-:Y:S01]  /*46f0*/  FMNMX.FTZ R21, R27, R10, !PT ;  /* 0x0000000a1b157209 */ /* 0x000fe20007810000 */
[----:B------:R-:W-:-:S02]  /*4700*/  WARPGROUP.DEPBAR.LE gsb0, 0x0 ;  /* 0x00008000000079c5 */ /* 0x000fc40000010000 */
[----:B------:R-:W-:Y:S01]  /*4710*/  WARPGROUP.ARRIVE ;  /* 0x00000000000079c5 */ /* 0x000fe20000000000 */
[----:B------:R-:W-:-:S04]  /*4720*/  FMNMX.FTZ R10, R30, R21, !PT ;  /* 0x000000151e0a7209 */ /* 0x000fc80007810000 */
[----:B------:R-:W-:Y:S01]  /*4730*/  FMNMX.FTZ R23, R31, R10, !PT ;  /* 0x0000000a1f177209 */ /* 0x000fe20007810000 */
[----:B------:R-:W-:Y:S01]  /*4740*/  HGMMA.64x128x16.F32 R88, R176, gdesc[UR8].tnspB, R88, gsb0 ;  /* 0x41e00008b0587df0 */ /* 0x000fe20008000858 */
[----:B------:R-:W-:Y:S01]  /*4750*/  UIADD3 UR10, UR6, 0x100, URZ ;  /* 0x00000100060a7890 */ /* 0x000fe2000fffe03f */
[----:B------:R-:W-:Y:S01]  /*4760*/  UMOV UR11, 0x40000040 ;  /* 0x40000040000b7882 */ /* 0x000fe20000000000 */
[----:B------:R-:W-:-:S04]  /*4770*/  FMNMX.FTZ R10, R34, R23, !PT ;  /* 0x00000017220a7209 */ /* 0x000fc80007810000 */
[----:B------:R-:W-:Y:S02]  /*4780*/  FMNMX.FTZ R23, R35, R10, !PT ;  /* 0x0000000a23177209 */ /* 0x000fe40007810000 */
[----:B-1----:R-:W-:Y:S02]  /*4790*/  FMNMX.FTZ R6, R14, R11, !PT ;  /* 0x0000000b0e067209 */ /* 0x002fe40007810000 */
[----:B------:R-:W-:-:S03]  /*47a0*/  FMNMX.FTZ R10, R38, R23, !PT ;  /* 0x00000017260a7209 */ /* 0x000fc60007810000 */
[----:B------:R-:W-:-:S04]  /*47b0*/  FADD.FTZ R12, -R6, R17 ;  /* 0x00000011060c7221 */ /* 0x000fc80000010100 */
[-C--:B0-----:R-:W-:Y:S01]  /*47c0*/  FMUL.FTZ R11, R12, R3.reuse ;  /* 0x000000030c0b7220 */ /* 0x081fe20000410000 */
[----:B------:R-:W-:-:S04]  /*47d0*/  FMUL.FTZ R12, R6, R3 ;  /* 0x00000003060c7220 */ /* 0x000fc80000410000 */
[-CC-:B------:R-:W-:Y:S01]  /*47e0*/  FFMA.FTZ R17, R25, R3.reuse, -R12.reuse ;  /* 0x0000000319117223 */ /* 0x180fe2000001080c */
[----:B------:R-:W-:Y:S01]  /*47f0*/  FMNMX.FTZ R25, R39, R10, !PT ;  /* 0x0000000a27197209 */ /* 0x000fe20007810000 */
[-CC-:B------:R-:W-:Y:S01]  /*4800*/  FFMA.FTZ R19, R29, R3.reuse, -R12.reuse ;  /* 0x000000031d137223 */ /* 0x180fe2000001080c */
[-CC-:B------:R-:W-:Y:S01]  /*4810*/  FFMA.FTZ R21, R33, R3.reuse, -R12.reuse ;  /* 0x0000000321157223 */ /* 0x180fe2000001080c */
[--C-:B------:R-:W-:Y:S01]  /*4820*/  FFMA.FTZ R23, R37, R3, -R12.reuse ;  /* 0x0000000325177223 */ /* 0x100fe2000001080c */
[----:B------:R-:W-:Y:S01]  /*4830*/  FMNMX.FTZ R10, R42, R25, !PT ;  /* 0x000000192a0a7209 */ /* 0x000fe20007810000 */
[-CC-:B------:R-:W-:Y:S01]  /*4840*/  FFMA.FTZ R180, R24, R3.reuse, -R12.reuse ;  /* 0x0000000318b47223 */ /* 0x180fe2000001080c */
[-CC-:B------:R-:W-:Y:S01]  /*4850*/  FFMA.FTZ R182, R28, R3.reuse, -R12.reuse ;  /* 0x000000031cb67223 */ /* 0x180fe2000001080c */
[-CC-:B------:R-:W-:Y:S01]  /*4860*/  FFMA.FTZ R14, R72, R3.reuse, -R12.reuse ;  /* 0x00000003480e7223 */ /* 0x180fe2000001080c */
[----:B------:R-:W-:Y:S01]  /*4870*/  FMNMX.FTZ R25, R43, R10, !PT ;  /* 0x0000000a2b197209 */ /* 0x000fe20007810000 */
[-CC-:B------:R-:W-:Y:S01]  /*4880*/  FFMA.FTZ R18, R76, R3.reuse, -R12.reuse ;  /* 0x000000034c127223 */ /* 0x180fe2000001080c */
[-CC-:B------:R-:W-:Y:S01]  /*4890*/  FFMA.FTZ R20, R80, R3.reuse, -R12.reuse ;  /* 0x0000000350147223 */ /* 0x180fe2000001080c */
[--C-:B------:R-:W-:Y:S01]  /*48a0*/  FFMA.FTZ R84, R84, R3, -R12.reuse ;  /* 0x0000000354547223 */ /* 0x100fe2000001080c */
[----:B------:R-:W-:Y:S01]  /*48b0*/  FMNMX.FTZ R10, R46, R25, !PT ;  /* 0x000000192e0a7209 */ /* 0x000fe20007810000 */
[-CC-:B------:R-:W-:Y:S01]  /*48c0*/  FFMA.FTZ R25, R41, R3.reuse, -R12.reuse ;  /* 0x0000000329197223 */ /* 0x180fe2000001080c */
[----:B------:R-:W-:Y:S01]  /*48d0*/  FFMA.FTZ R85, R85, R3, -R12 ;  /* 0x0000000355557223 */ /* 0x000fe2000001080c */
[----:B------:R-:W-:Y:S01]  /*48e0*/  MUFU.EX2 R11, R11 ;  /* 0x0000000b000b7308 */ /* 0x000fe20000000800 */
[----:B------:R-:W-:-:S04]  /*48f0*/  FMNMX.FTZ R29, R47, R10, !PT ;  /* 0x0000000a2f1d7209 */ /* 0x000fc80007810000 */
[----:B------:R-:W-:-:S03]  /*4900*/  FMNMX.FTZ R10, R50, R29, !PT ;  /* 0x0000001d320a7209 */ /* 0x000fc60007810000 */
[----:B------:R-:W0:Y:S01]  /*4910*/  MUFU.EX2 R180, R180 ;  /* 0x000000b400b47308 */ /* 0x000e220000000800 */
[----:B------:R-:W-:-:S04]  /*4920*/  FMNMX.FTZ R29, R51, R10, !PT ;  /* 0x0000000a331d7209 */ /* 0x000fc80007810000 */
[----:B------:R-:W-:Y:S01]  /*4930*/  FMNMX.FTZ R10, R54, R29, !PT ;  /* 0x0000001d360a7209 */ /* 0x000fe20007810000 */
[----:B------:R-:W-:Y:S02]  /*4940*/  FFMA.FTZ R29, R45, R3, -R12 ;  /* 0x000000032d1d7223 */ /* 0x000fe4000001080c */
[----:B------:R-:W1:Y:S01]  /*4950*/  MUFU.EX2 R17, R17 ;  /* 0x0000001100117308 */ /* 0x000e620000000800 */
[----:B------:R-:W-:-:S04]  /*4960*/  FMNMX.FTZ R33, R55, R10, !PT ;  /* 0x0000000a37217209 */ /* 0x000fc80007810000 */
[----:B------:R-:W-:-:S03]  /*4970*/  FMNMX.FTZ R10, R58, R33, !PT ;  /* 0x000000213a0a7209 */ /* 0x000fc60007810000 */
[----:B------:R-:W-:Y:S01]  /*4980*/  MUFU.EX2 R182, R182 ;  /* 0x000000b600b67308 */ /* 0x000fe20000000800 */
[----:B------:R-:W-:Y:S01]  /*4990*/  FMNMX.FTZ R33, R59, R10, !PT ;  /* 0x0000000a3b217209 */ /* 0x000fe20007810000 */
[----:B0-----:R-:W-:-:S03]  /*49a0*/  FFMA.FTZ R8, R11, R8, R180 ;  /* 0x000000080b087223 */ /* 0x001fc600000100b4 */
[----:B------:R-:W-:Y:S01]  /*49b0*/  FMNMX.FTZ R10, R62, R33, !PT ;  /* 0x000000213e0a7209 */ /* 0x000fe20007810000 */
[-CC-:B------:R-:W-:Y:S01]  /*49c0*/  FFMA.FTZ R33, R49, R3.reuse, -R12.reuse ;  /* 0x0000000331217223 */ /* 0x180fe2000001080c */
[-CC-:B------:R-:W-:Y:S01]  /*49d0*/  FFMA.FTZ R49, R65, R3.reuse, -R12.reuse ;  /* 0x0000000341317223 */ /* 0x180fe2000001080c */
[----:B------:R-:W-:Y:S01]  /*49e0*/  FFMA.FTZ R65, R81, R3, -R12 ;  /* 0x0000000351417223 */ /* 0x000fe2000001080c */
[----:B------:R-:W-:Y:S01]  /*49f0*/  FMNMX.FTZ R37, R63, R10, !PT ;  /* 0x0000000a3f257209 */ /* 0x000fe20007810000 */
[----:B------:R-:W-:Y:S01]  /*4a00*/  MUFU.EX2 R19, R19 ;  /* 0x0000001300137308 */ /* 0x000fe20000000800 */
[----:B-1----:R-:W-:Y:S02]  /*4a10*/  F2FP.F16.F32.PACK_AB R180, R17, R180 ;  /* 0x000000b411b4723e */ /* 0x002fe400000000ff */
[----:B------:R-:W-:-:S04]  /*4a20*/  FMNMX.FTZ R10, R66, R37, !PT ;  /* 0x00000025420a7209 */ /* 0x000fc80007810000 */
[----:B------:R-:W-:Y:S01]  /*4a30*/  FMNMX.FTZ R37, R67, R10, !PT ;  /* 0x0000000a43257209 */ /* 0x000fe20007810000 */
[----:B------:R-:W-:Y:S03]  /*4a40*/  MUFU.EX2 R21, R21 ;  /* 0x0000001500157308 */ /* 0x000fe60000000800 */
[----:B------:R-:W-:Y:S01]  /*4a50*/  FMNMX.FTZ R10, R70, R37, !PT ;  /* 0x00000025460a7209 */ /* 0x000fe20007810000 */
[-CC-:B------:R-:W-:Y:S01]  /*4a60*/  FFMA.FTZ R37, R53, R3.reuse, -R12.reuse ;  /* 0x0000000335257223 */ /* 0x180fe2000001080c */
[----:B------:R-:W-:Y:S02]  /*4a70*/  FFMA.FTZ R53, R69, R3, -R12 ;  /* 0x0000000345357223 */ /* 0x000fe4000001080c */
[----:B------:R-:W-:Y:S01]  /*4a80*/  FMNMX.FTZ R41, R71, R10, !PT ;  /* 0x0000000a47297209 */ /* 0x000fe20007810000 */
[----:B------:R-:W-:Y:S03]  /*4a90*/  MUFU.EX2 R23, R23 ;  /* 0x0000001700177308 */ /* 0x000fe60000000800 */
[----:B------:R-:W-:-:S04]  /*4aa0*/  FMNMX.FTZ R10, R74, R41, !PT ;  /* 0x000000294a0a7209 */ /* 0x000fc80007810000 */
[----:B------:R-:W-:Y:S01]  /*4ab0*/  FMNMX.FTZ R41, R75, R10, !PT ;  /* 0x0000000a4b297209 */ /* 0x000fe20007810000 */
[----:B------:R-:W-:Y:S03]  /*4ac0*/  MUFU.EX2 R25, R25 ;  /* 0x0000001900197308 */ /* 0x000fe60000000800 */
[----:B------:R-:W-:Y:S01]  /*4ad0*/  FMNMX.FTZ R10, R78, R41, !PT ;  /* 0x000000294e0a7209 */ /* 0x000fe20007810000 */
[----:B------:R-:W-:-:S03]  /*4ae0*/  FFMA.FTZ R41, R57, R3, -R12 ;  /* 0x0000000339297223 */ /* 0x000fc6000001080c */
[----:B------:R-:W-:Y:S01]  /*4af0*/  FMNMX.FTZ R45, R79, R10, !PT ;  /* 0x0000000a4f2d7209 */ /* 0x000fe20007810000 */
[----:B------:R-:W-:Y:S03]  /*4b00*/  MUFU.EX2 R29, R29 ;  /* 0x0000001d001d7308 */ /* 0x000fe60000000800 */
[----:B------:R-:W-:-:S04]  /*4b10*/  FMNMX.FTZ R10, R82, R45, !PT ;  /* 0x0000002d520a7209 */ /* 0x000fc80007810000 */
[----:B------:R-:W-:Y:S01]  /*4b20*/  FMNMX.FTZ R45, R83, R10, !PT ;  /* 0x0000000a532d7209 */ /* 0x000fe20007810000 */
[----:B------:R-:W-:Y:S03]  /*4b30*/  MUFU.EX2 R33, R33 ;  /* 0x0000002100217308 */ /* 0x000fe60000000800 */
[----:B------:R-:W-:Y:S01]  /*4b40*/  FMNMX.FTZ R10, R86, R45, !PT ;  /* 0x0000002d560a7209 */ /* 0x000fe20007810000 */
[-CC-:B------:R-:W-:Y:S01]  /*4b50*/  FFMA.FTZ R45, R61, R3.reuse, -R12.reuse ;  /* 0x000000033d2d7223 */ /* 0x180fe2000001080c */
[----:B------:R-:W-:Y:S02]  /*4b60*/  FFMA.FTZ R61, R77, R3, -R12 ;  /* 0x000000034d3d7223 */ /* 0x000fe4000001080c */
[----:B------:R-:W-:Y:S01]  /*4b70*/  FMNMX.FTZ R10, R87, R10, !PT ;  /* 0x0000000a570a7209 */ /* 0x000fe20007810000 */
[----:B------:R-:W-:Y:S04]  /*4b80*/  MUFU.EX2 R37, R37 ;  /* 0x0000002500257308 */ /* 0x000fe80000000800 */
[----:B------:R-:W0:Y:S04]  /*4b90*/  SHFL.BFLY PT, R57, R10, 0x2, 0x1f ;  /* 0x0c401f000a397f89 */ /* 0x000e2800000e0000 */
[----:B------:R-:W-:Y:S08]  /*4ba0*/  MUFU.EX2 R41, R41 ;  /* 0x0000002900297308 */ /* 0x000ff00000000800 */
[----:B------:R-:W-:Y:S01]  /*4bb0*/  MUFU.EX2 R45, R45 ;  /* 0x0000002d002d7308 */ /* 0x000fe20000000800 */
[----:B------:R-:W-:-:S02]  /*4bc0*/  WARPGROUP.DEPBAR.LE gsb0, 0x0 ;  /* 0x00008000000079c5 */ /* 0x000fc40000010000 */
[----:B------:R-:W-:Y:S01]  /*4bd0*/  WARPGROUP.ARRIVE ;  /* 0x00000000000079c5 */ /* 0x000fe20000000000 */
[-CC-:B------:R-:W-:Y:S01]  /*4be0*/  FFMA.FTZ R176, R32, R3.reuse, -R12.reuse ;  /* 0x0000000320b07223 */ /* 0x180fe2000001080c */
[----:B------:R-:W-:-:S03]  /*4bf0*/  FFMA.FTZ R178, R36, R3, -R12 ;  /* 0x0000000324b27223 */ /* 0x000fc6000001080c */
[----:B------:R-:W-:Y:S01]  /*4c00*/  MUFU.EX2 R49, R49 ;  /* 0x0000003100317308 */ /* 0x000fe20000000800 */
[----:B------:R-:W-:Y:S01]  /*4c10*/  HGMMA.64x128x16.F32 R88, R172, gdesc[UR8].tnspB, R88, gsb0 ;  /* 0x41e00008ac587df0 */ /* 0x000fe20008000858 */
[----:B------:R-:W-:Y:S01]  /*4c20*/  UIADD3 UR10, UR6, 0x180, URZ ;  /* 0x00000180060a7890 */ /* 0x000fe2000fffe03f */
[----:B0-----:R-:W-:Y:S01]  /*4c30*/  FMNMX.FTZ R22, R10, R57, !PT ;  /* 0x000000390a167209 */ /* 0x001fe20007810000 */
[----:B------:R-:W-:Y:S01]  /*4c40*/  UMOV UR11, 0x40000040 ;  /* 0x40000040000b7882 */ /* 0x000fe20000000000 */
[----:B------:R-:W-:-:S03]  /*4c50*/  FFMA.FTZ R57, R73, R3, -R12 ;  /* 0x0000000349397223 */ /* 0x000fc6000001080c */
[----:B------:R-:W-:Y:S01]  /*4c60*/  MUFU.EX2 R176, R176 ;  /* 0x000000b000b07308 */ /* 0x000fe20000000800 */
[----:B------:R-:W0:Y:S07]  /*4c70*/  SHFL.BFLY PT, R69, R22, 0x1, 0x1f ;  /* 0x0c201f0016457f89 */ /* 0x000e2e00000e0000 */
[----:B------:R-:W-:Y:S08]  /*4c80*/  MUFU.EX2 R178, R178 ;  /* 0x000000b200b27308 */ /* 0x000ff00000000800 */
[----:B------:R-:W-:Y:S08]  /*4c90*/  MUFU.EX2 R53, R53 ;  /* 0x0000003500357308 */ /* 0x000ff00000000800 */
[----:B------:R-:W-:Y:S01]  /*4ca0*/  MUFU.EX2 R14, R14 ;  /* 0x0000000e000e7308 */ /* 0x000fe20000000800 */
[----:B0-----:R-:W-:-:S05]  /*4cb0*/  FMNMX.FTZ R10, R22, R69, !PT ;  /* 0x00000045160a7209 */ /* 0x001fca0007810000 */
[-C--:B------:R-:W-:Y:S02]  /*4cc0*/  FMUL.FTZ R28, R10, R3.reuse ;  /* 0x000000030a1c7220 */ /* 0x080fe40000410000 */
[----:B------:R-:W-:Y:S02]  /*4cd0*/  MUFU.EX2 R57, R57 ;  /* 0x0000003900397308 */ /* 0x000fe40000000800 */
        /* <DEDUP_REMOVED lines=15> */
[-CC-:B0-----:R-:W-:Y:S01]  /*4dd0*/  FFMA.FTZ R26, R55, R3.reuse, -R28.reuse ;  /* 0x00000003371a7223 */ /* 0x181fe2000001081c */
[-CC-:B------:R-:W-:Y:S01]  /*4de0*/  FFMA.FTZ R62, R62, R3.reuse, -R28.reuse ;  /* 0x000000033e3e7223 */ /* 0x180fe2000001081c */
[-CC-:B------:R-:W-:Y:S01]  /*4df0*/  FFMA.FTZ R63, R63, R3.reuse, -R28.reuse ;  /* 0x000000033f3f7223 */ /* 0x180fe2000001081c */
[-CC-:B------:R-:W-:Y:S01]  /*4e00*/  FFMA.FTZ R66, R66, R3.reuse, -R28.reuse ;  /* 0x0000000342427223 */ /* 0x180fe2000001081c */
[-CC-:B------:R-:W-:Y:S01]  /*4e10*/  FFMA.FTZ R67, R67, R3.reuse, -R28.reuse ;  /* 0x0000000343437223 */ /* 0x180fe2000001081c */
[-CC-:B------:R-:W-:Y:S01]  /*4e20*/  FFMA.FTZ R70, R70, R3.reuse, -R28.reuse ;  /* 0x0000000346467223 */ /* 0x180fe2000001081c */
[-CC-:B------:R-:W-:Y:S01]  /*4e30*/  FFMA.FTZ R71, R71, R3.reuse, -R28.reuse ;  /* 0x0000000347477223 */ /* 0x180fe2000001081c */
[----:B------:R0:W-:Y:S01]  /*4e40*/  MUFU.EX2 R36, R30 ;  /* 0x0000001e00247308 */ /* 0x0001e20000000800 */
[----:B-1----:R-:W-:Y:S01]  /*4e50*/  MOV R27, UR39 ;  /* 0x00000027001b7c02 */ /* 0x002fe20008000f00 */
[-CC-:B------:R-:W-:Y:S01]  /*4e60*/  FFMA.FTZ R74, R74, R3.reuse, -R28.reuse ;  /* 0x000000034a4a7223 */ /* 0x180fe2000001081c */
[-CC-:B------:R-:W-:Y:S01]  /*4e70*/  FFMA.FTZ R75, R75, R3.reuse, -R28.reuse ;  /* 0x000000034b4b7223 */ /* 0x180fe2000001081c */
[-CC-:B------:R-:W-:Y:S01]  /*4e80*/  FFMA.FTZ R78, R78, R3.reuse, -R28.reuse ;  /* 0x000000034e4e7223 */ /* 0x180fe2000001081c */
[----:B------:R-:W-:Y:S01]  /*4e90*/  FFMA.FTZ R79, R79, R3, -R28 ;  /* 0x000000034f4f7223 */ /* 0x000fe2000001081c */
[----:B------:R-:W-:-:S02]  /*4ea0*/  @!P1 VIADD R27, R27, 0x34840 ;  /* 0x000348401b1b9836 */ /* 0x000fc40000000000 */
[-CC-:B------:R-:W-:Y:S01]  /*4eb0*/  FFMA.FTZ R82, R82, R3.reuse, -R28.reuse ;  /* 0x0000000352527223 */ /* 0x180fe2000001081c */
[----:B------:R-:W1:Y:S01]  /*4ec0*/  MUFU.EX2 R31, R31 ;  /* 0x0000001f001f7308 */ /* 0x000e620000000800 */
[----:B0-----:R-:W-:Y:S02]  /*4ed0*/  IMAD.U32 R30, RZ, RZ, UR7 ;  /* 0x00000007ff1e7e24 */ /* 0x001fe4000f8e00ff */
[-CC-:B------:R-:W-:Y:S01]  /*4ee0*/  FFMA.FTZ R83, R83, R3.reuse, -R28.reuse ;  /* 0x0000000353537223 */ /* 0x180fe2000001081c */
[----:B------:R-:W-:Y:S01]  /*4ef0*/  @!P1 PRMT R27, RZ, 0x654, R27 ;  /* 0x00000654ff1b9816 */ /* 0x000fe2000000001b */
[----:B------:R-:W-:Y:S01]  /*4f00*/  FFMA.FTZ R86, R86, R3, -R28 ;  /* 0x0000000356567223 */ /* 0x000fe2000001081c */
[----:B------:R-:W-:Y:S02]  /*4f10*/  @!P1 VIADD R30, R30, 0x34860 ;  /* 0x000348601e1e9836 */ /* 0x000fe40000000000 */
[----:B------:R-:W-:Y:S03]  /*4f20*/  MUFU.EX2 R34, R34 ;  /* 0x0000002200227308 */ /* 0x000fe60000000800 */
[----:B------:R-:W-:-:S05]  /*4f30*/  @!P1 PRMT R30, RZ, 0x654, R30 ;  /* 0x00000654ff1e9816 */ /* 0x000fca000000001e */
[----:B------:R-:W0:Y:S01]  /*4f40*/  MUFU.EX2 R35, R35 ;  /* 0x0000002300237308 */ /* 0x000e220000000800 */
[----:B-1----:R-:W-:-:S07]  /*4f50*/  F2FP.F16.F32.PACK_AB R183, R31, R36 ;  /* 0x000000241fb7723e */ /* 0x002fce00000000ff */
[----:B------:R-:W-:Y:S08]  /*4f60*/  MUFU.EX2 R38, R38 ;  /* 0x0000002600267308 */ /* 0x000ff00000000800 */
[----:B------:R-:W1:Y:S01]  /*4f70*/  MUFU.EX2 R39, R39 ;  /* 0x0000002700277308 */ /* 0x000e620000000800 */
[----:B0-----:R-:W-:-:S07]  /*4f80*/  F2FP.F16.F32.PACK_AB R177, R35, R34 ;  /* 0x0000002223b1723e */ /* 0x001fce00000000ff */
[----:B------:R-:W-:Y:S08]  /*4f90*/  MUFU.EX2 R42, R42 ;  /* 0x0000002a002a7308 */ /* 0x000ff00000000800 */
[----:B------:R-:W0:Y:S01]  /*4fa0*/  MUFU.EX2 R43, R43 ;  /* 0x0000002b002b7308 */ /* 0x000e220000000800 */
[----:B-1----:R-:W-:-:S07]  /*4fb0*/  F2FP.F16.F32.PACK_AB R179, R39, R38 ;  /* 0x0000002627b3723e */ /* 0x002fce00000000ff */
[----:B------:R-:W-:Y:S08]  /*4fc0*/  MUFU.EX2 R47, R47 ;  /* 0x0000002f002f7308 */ /* 0x000ff00000000800 */
[----:B------:R-:W-:Y:S01]  /*4fd0*/  MUFU.EX2 R24, R24 ;  /* 0x0000001800187308 */ /* 0x000fe20000000800 */
[----:B------:R-:W-:Y:S02]  /*4fe0*/  WARPGROUP.DEPBAR.LE gsb0, 0x0 ;  /* 0x00008000000079c5 */ /* 0x000fe40000010000 */
[----:B------:R-:W-:Y:S01]  /*4ff0*/  WARPGROUP.ARRIVE ;  /* 0x00000000000079c5 */ /* 0x000fe20000000000 */
[-CC-:B------:R-:W-:Y:S01]  /*5000*/  FFMA.FTZ R172, R40, R3.reuse, -R12.reuse ;  /* 0x0000000328ac7223 */ /* 0x180fe2000001080c */
[-C--:B------:R-:W-:Y:S01]  /*5010*/  FFMA.FTZ R174, R44, R3.reuse, -R12 ;  /* 0x000000032cae7223 */ /* 0x080fe2000001080c */
[----:B------:R-:W-:-:S02]  /*5020*/  FFMA.FTZ R175, R46, R3, -R28 ;  /* 0x000000032eaf7223 */ /* 0x000fc4000001081c */
[----:B------:R-:W-:Y:S01]  /*5030*/  MUFU.EX2 R26, R26 ;  /* 0x0000001a001a7308 */ /* 0x000fe20000000800 */
[----:B0-----:R-:W-:Y:S01]  /*5040*/  F2FP.F16.F32.PACK_AB R173, R43, R42 ;  /* 0x0000002a2bad723e */ /* 0x001fe200000000ff */
[----:B------:R-:W-:Y:S01]  /*5050*/  HGMMA.64x128x16.F32 R88, R168, gdesc[UR8].tnspB, R88, gsb0 ;  /* 0x41e00008a8587df0 */ /* 0x000fe20008000858 */
[----:B------:R-:W-:Y:S01]  /*5060*/  UIADD3 UR10, UR6, 0x200, URZ ;  /* 0x00000200060a7890 */ /* 0x000fe2000fffe03f */
[----:B------:R-:W-:-:S04]  /*5070*/  UMOV UR11, 0x40000040 ;  /* 0x40000040000b7882 */ /* 0x000fc80000000000 */
[----:B------:R-:W-:Y:S08]  /*5080*/  MUFU.EX2 R172, R172 ;  /* 0x000000ac00ac7308 */ /* 0x000ff00000000800 */
        /* <DEDUP_REMOVED lines=14> */
[----:B------:R-:W-:Y:S01]  /*5170*/  MUFU.EX2 R86, R86 ;  /* 0x0000005600567308 */ /* 0x000fe20000000800 */
[----:B------:R-:W-:-:S02]  /*5180*/  WARPGROUP.DEPBAR.LE gsb0, 0x0 ;  /* 0x00008000000079c5 */ /* 0x000fc40000010000 */
[----:B------:R-:W-:Y:S01]  /*5190*/  WARPGROUP.ARRIVE ;  /* 0x00000000000079c5 */ /* 0x000fe20000000000 */
[-CC-:B------:R-:W-:Y:S01]  /*51a0*/  FFMA.FTZ R168, R48, R3.reuse, -R12.reuse ;  /* 0x0000000330a87223 */ /* 0x180fe2000001080c */
[-C--:B------:R-:W-:Y:S01]  /*51b0*/  FFMA.FTZ R170, R52, R3.reuse, -R12 ;  /* 0x0000000334aa7223 */ /* 0x080fe2000001080c */
[-CC-:B------:R-:W-:Y:S01]  /*51c0*/  FFMA.FTZ R169, R50, R3.reuse, -R28.reuse ;  /* 0x0000000332a97223 */ /* 0x180fe2000001081c */
[----:B------:R-:W-:Y:S02]  /*51d0*/  FFMA.FTZ R171, R54, R3, -R28 ;  /* 0x0000000336ab7223 */ /* 0x000fe4000001081c */
[----:B------:R-:W-:Y:S01]  /*51e0*/  HGMMA.64x128x16.F32 R88, R152, gdesc[UR8].tnspB, R88, gsb0 ;  /* 0x41e0000898587df0 */ /* 0x000fe20008000858 */
[----:B------:R-:W-:Y:S01]  /*51f0*/  UIADD3 UR10, UR6, 0x280, URZ ;  /* 0x00000280060a7890 */ /* 0x000fe2000fffe03f */
[----:B------:R-:W-:Y:S01]  /*5200*/  MUFU.EX2 R168, R168 ;  /* 0x000000a800a87308 */ /* 0x000fe20000000800 */
[----:B------:R-:W-:-:S07]  /*5210*/  UMOV UR11, 0x40000040 ;  /* 0x40000040000b7882 */ /* 0x000fce0000000000 */
[----:B------:R-:W-:Y:S08]  /*5220*/  MUFU.EX2 R169, R169 ;  /* 0x000000a900a97308 */ /* 0x000ff00000000800 */
[----:B------:R-:W-:Y:S08]  /*5230*/  MUFU.EX2 R170, R170 ;  /* 0x000000aa00aa7308 */ /* 0x000ff00000000800 */
[----:B------:R-:W-:Y:S01]  /*5240*/  MUFU.EX2 R171, R171 ;  /* 0x000000ab00ab7308 */ /* 0x000fe20000000800 */
[----:B------:R-:W-:-:S02]  /*5250*/  WARPGROUP.DEPBAR.LE gsb0, 0x0 ;  /* 0x00008000000079c5 */ /* 0x000fc40000010000 */
[----:B------:R-:W-:Y:S01]  /*5260*/  WARPGROUP.ARRIVE ;  /* 0x00000000000079c5 */ /* 0x000fe20000000000 */
[-CC-:B------:R-:W-:Y:S01]  /*5270*/  FFMA.FTZ R152, R56, R3.reuse, -R12.reuse ;  /* 0x0000000338987223 */ /* 0x180fe2000001080c */
[-C--:B------:R-:W-:Y:S01]  /*5280*/  FFMA.FTZ R154, R60, R3.reuse, -R12 ;  /* 0x000000033c9a7223 */ /* 0x080fe2000001080c */
[-CC-:B------:R-:W-:Y:S02]  /*5290*/  FFMA.FTZ R153, R58, R3.reuse, -R28.reuse ;  /* 0x000000033a997223 */ /* 0x180fe4000001081c */
[----:B------:R-:W-:Y:S01]  /*52a0*/  MUFU.EX2 R155, R62 ;  /* 0x0000003e009b7308 */ /* 0x000fe20000000800 */
[----:B------:R-:W-:Y:S01]  /*52b0*/  FFMA.FTZ R28, R87, R3, -R28 ;  /* 0x00000003571c7223 */ /* 0x000fe2000001081c */
[----:B------:R-:W-:Y:S01]  /*52c0*/  HGMMA.64x128x16.F32 R88, R156, gdesc[UR8].tnspB, R88, gsb0 ;  /* 0x41e000089c587df0 */ /* 0x000fe20008000858 */
[----:B------:R-:W-:Y:S01]  /*52d0*/  UIADD3 UR10, UR6, 0x300, URZ ;  /* 0x00000300060a7890 */ /* 0x000fe2000fffe03f */
[----:B------:R-:W-:Y:S01]  /*52e0*/  UMOV UR11, 0x40000040 ;  /* 0x40000040000b7882 */ /* 0x000fe20000000000 */
[----:B------:R-:W-:-:S03]  /*52f0*/  UIADD3 UR6, UR6, 0x380, URZ ;  /* 0x0000038006067890 */ /* 0x000fc6000fffe03f */
        /* <DEDUP_REMOVED lines=8> */
[----:B------:R-:W-:Y:S02]  /*5380*/  FADD.FTZ R12, -R10, R15 ;  /* 0x0000000f0a0c7221 */ /* 0x000fe40000010100 */
[----:B------:R-:W-:Y:S01]  /*5390*/  MUFU.EX2 R157, R66 ;  /* 0x00000042009d7308 */ /* 0x000fe20000000800 */
[----:B------:R-:W-:Y:S01]  /*53a0*/  HGMMA.64x128x16.F32 R88, R160, gdesc[UR8].tnspB, R88, gsb0 ;  /* 0x41e00008a0587df0 */ /* 0x000fe20008000858 */
[----:B------:R-:W-:Y:S01]  /*53b0*/  UMOV UR10, UR6 ;  /* 0x00000006000a7c82 */ /* 0x000fe20008000000 */
[----:B------:R-:W-:Y:S01]  /*53c0*/  UMOV UR11, 0x40000040 ;  /* 0x40000040000b7882 */ /* 0x000fe20000000000 */
[----:B------:R-:W-:-:S04]  /*53d0*/  FMUL.FTZ R12, R12, R3 ;  /* 0x000000030c0c7220 */ /* 0x000fc80000410000 */
[----:B------:R-:W-:Y:S08]  /*53e0*/  MUFU.EX2 R156, R156 ;  /* 0x0000009c009c7308 */ /* 0x000ff00000000800 */
[----:B------:R-:W0:Y:S08]  /*53f0*/  MUFU.EX2 R12, R12 ;  /* 0x0000000c000c7308 */ /* 0x000e300000000800 */
[----:B------:R-:W-:Y:S08]  /*5400*/  MUFU.EX2 R158, R158 ;  /* 0x0000009e009e7308 */ /* 0x000ff00000000800 */
[----:B------:R-:W-:Y:S01]  /*5410*/  MUFU.EX2 R159, R70 ;  /* 0x00000046009f7308 */ /* 0x000fe20000000800 */
[----:B0-----:R-:W-:Y:S01]  /*5420*/  FFMA.FTZ R7, R12, R7, R181 ;  /* 0x000000070c077223 */ /* 0x001fe200000100b5 */
[----:B------:R-:W-:-:S03]  /*5430*/  F2FP.F16.F32.PACK_AB R181, R32, R181 ;  /* 0x000000b520b5723e */ /* 0x000fc600000000ff */
[----:B------:R-:W-:-:S03]  /*5440*/  FADD.FTZ R7, R32, R7 ;  /* 0x0000000720077221 */ /* 0x000fc60000010000 */
[----:B------:R-:W0:Y:S01]  /*5450*/  MUFU.EX2 R15, R85 ;  /* 0x00000055000f7308 */ /* 0x000e220000000800 */
[----:B------:R-:W-:-:S04]  /*5460*/  FADD.FTZ R7, R36, R7 ;  /* 0x0000000724077221 */ /* 0x000fc80000010000 */
[----:B------:R-:W-:-:S04]  /*5470*/  FADD.FTZ R7, R31, R7 ;  /* 0x000000071f077221 */ /* 0x000fc80000010000 */
[----:B------:R-:W-:-:S04]  /*5480*/  FADD.FTZ R7, R34, R7 ;  /* 0x0000000722077221 */ /* 0x000fc80000010000 */
[----:B------:R-:W-:-:S04]  /*5490*/  FADD.FTZ R7, R35, R7 ;  /* 0x0000000723077221 */ /* 0x000fc80000010000 */
[----:B------:R-:W-:-:S04]  /*54a0*/  FADD.FTZ R7, R38, R7 ;  /* 0x0000000726077221 */ /* 0x000fc80000010000 */
[----:B------:R-:W-:-:S04]  /*54b0*/  FADD.FTZ R7, R39, R7 ;  /* 0x0000000727077221 */ /* 0x000fc80000010000 */
[----:B------:R-:W-:Y:S01]  /*54c0*/  FADD.FTZ R7, R42, R7 ;  /* 0x000000072a077221 */ /* 0x000fe20000010000 */
[----:B------:R-:W-:Y:S02]  /*54d0*/  WARPGROUP.DEPBAR.LE gsb0, 0x0 ;  /* 0x00008000000079c5 */ /* 0x000fe40000010000 */
[----:B------:R-:W-:Y:S01]  /*54e0*/  WARPGROUP.ARRIVE ;  /* 0x00000000000079c5 */ /* 0x000fe20000000000 */
[----:B------:R-:W1:Y:S01]  /*54f0*/  MUFU.EX2 R161, R74 ;  /* 0x0000004a00a17308 */ /* 0x000e620000000800 */
[----:B------:R-:W-:Y:S02]  /*5500*/  F2FP.F16.F32.PACK_AB R160, R57, R14 ;  /* 0x0000000e39a0723e */ /* 0x000fe400000000ff */
[----:B------:R-:W-:Y:S02]  /*5510*/  F2FP.F16.F32.PACK_AB R162, R61, R18 ;  /* 0x000000123da2723e */ /* 0x000fe400000000ff */
[----:B------:R-:W-:Y:S03]  /*5520*/  HGMMA.64x128x16.F32 R88, R164, gdesc[UR8].tnspB, R88, gsb0 ;  /* 0x41e00008a4587df0 */ /* 0x000fe60008000858 */
[----:B------:R-:W2:Y:S01]  /*5530*/  MUFU.EX2 R163, R78 ;  /* 0x0000004e00a37308 */ /* 0x000ea20000000800 */
[----:B------:R-:W-:-:S02]  /*5540*/  WARPGROUP.DEPBAR.LE gsb0, 0x0 ;  /* 0x00008000000079c5 */ /* 0x000fc40000010000 */
[----:B------:R3:W-:Y:S05]  /*5550*/  @!P1 SYNCS.ARRIVE.TRANS64.RED.A1T0 RZ, [R27+URZ], RZ ;  /* 0x000000ff1bff99a7 */ /* 0x0007ea000810043f */
[----:B------:R-:W4:Y:S01]  /*5560*/  MUFU.EX2 R165, R82 ;  /* 0x0000005200a57308 */ /* 0x000f220000000800 */
[----:B0-----:R-:W-:Y:S02]  /*5570*/  F2FP.F16.F32.PACK_AB R166, R15, R22 ;  /* 0x000000160fa6723e */ /* 0x001fe400000000ff */
[----:B------:R-:W-:Y:S02]  /*5580*/  F2FP.F16.F32.PACK_AB R164, R65, R20 ;  /* 0x0000001441a4723e */ /* 0x000fe400000000ff */
[----:B------:R-:W-:Y:S01]  /*5590*/  F2FP.F16.F32.PACK_AB R167, R28, R86 ;  /* 0x000000561ca7723e */ /* 0x000fe200000000ff */
[----:B---3--:R-:W-:Y:S01]  /*55a0*/  FADD.FTZ R27, R17, R8 ;  /* 0x00000008111b7221 */ /* 0x008fe20000010000 */
[----:B------:R0:W-:Y:S03]  /*55b0*/  @!P1 SYNCS.ARRIVE.TRANS64.RED.A1T0 RZ, [R30+URZ], RZ ;  /* 0x000000ff1eff99a7 */ /* 0x0001e6000810043f */
[----:B------:R-:W-:Y:S01]  /*55c0*/  FADD.FTZ R8, R182, R27 ;  /* 0x0000001bb6087221 */ /* 0x000fe20000010000 */
[----:B------:R-:W-:-:S03]  /*55d0*/  F2FP.F16.F32.PACK_AB R182, R19, R182 ;  /* 0x000000b613b6723e */ /* 0x000fc600000000ff */
[----:B------:R-:W-:-:S04]  /*55e0*/  FADD.FTZ R27, R19, R8 ;  /* 0x00000008131b7221 */ /* 0x000fc80000010000 */
        /* <DEDUP_REMOVED lines=8> */
[----:B------:R-:W-:Y:S01]  /*5670*/  FADD.FTZ R27, R25, R8 ;  /* 0x00000008191b7221 */ /* 0x000fe20000010000 */
[----:B------:R-:W-:-:S03]  /*5680*/  FADD.FTZ R8, R43, R7 ;  /* 0x000000072b087221 */ /* 0x000fc60000010000 */
[----:B0-----:R-:W-:Y:S01]  /*5690*/  FADD.FTZ R30, R174, R27 ;  /* 0x0000001bae1e7221 */ /* 0x001fe20000010000 */
[----:B------:R-:W-:Y:S01]  /*56a0*/  FADD.FTZ R8, R175, R8 ;  /* 0x00000008af087221 */ /* 0x000fe20000010000 */
[C---:B------:R-:W-:Y:S02]  /*56b0*/  F2FP.F16.F32.PACK_AB R174, R29.reuse, R174 ;  /* 0x000000ae1dae723e */ /* 0x040fe400000000ff */
[----:B------:R-:W-:Y:S01]  /*56c0*/  FADD.FTZ R7, R29, R30 ;  /* 0x0000001e1d077221 */ /* 0x000fe20000010000 */
[C---:B------:R-:W-:Y:S01]  /*56d0*/  FADD.FTZ R8, R47.reuse, R8 ;  /* 0x000000082f087221 */ /* 0x040fe20000010000 */
[----:B------:R-:W-:Y:S02]  /*56e0*/  F2FP.F16.F32.PACK_AB R175, R47, R175 ;  /* 0x000000af2faf723e */ /* 0x000fe400000000ff */
[----:B------:R-:W-:Y:S01]  /*56f0*/  FADD.FTZ R30, R168, R7 ;  /* 0x00000007a81e7221 */ /* 0x000fe20000010000 */
[----:B------:R-:W-:Y:S01]  /*5700*/  FADD.FTZ R7, R169, R8 ;  /* 0x00000008a9077221 */ /* 0x000fe20000010000 */
[----:B------:R-:W-:-:S02]  /*5710*/  F2FP.F16.F32.PACK_AB R169, R24, R169 ;  /* 0x000000a918a9723e */ /* 0x000fc400000000ff */
[C---:B------:R-:W-:Y:S01]  /*5720*/  FADD.FTZ R17, R33.reuse, R30 ;  /* 0x0000001e21117221 */ /* 0x040fe20000010000 */
[----:B------:R-:W-:Y:S01]  /*5730*/  FADD.FTZ R8, R24, R7 ;  /* 0x0000000718087221 */ /* 0x000fe20000010000 */
[----:B------:R-:W-:Y:S02]  /*5740*/  F2FP.F16.F32.PACK_AB R168, R33, R168 ;  /* 0x000000a821a8723e */ /* 0x000fe400000000ff */
[----:B------:R-:W-:Y:S01]  /*5750*/  FADD.FTZ R30, R170, R17 ;  /* 0x00000011aa1e7221 */ /* 0x000fe20000010000 */
[----:B------:R-:W-:Y:S01]  /*5760*/  FADD.FTZ R7, R171, R8 ;  /* 0x00000008ab077221 */ /* 0x000fe20000010000 */
[C---:B------:R-:W-:Y:S02]  /*5770*/  F2FP.F16.F32.PACK_AB R170, R37.reuse, R170 ;  /* 0x000000aa25aa723e */ /* 0x040fe400000000ff */
[----:B------:R-:W-:Y:S01]  /*5780*/  FADD.FTZ R17, R37, R30 ;  /* 0x0000001e25117221 */ /* 0x000fe20000010000 */
[C---:B------:R-:W-:Y:S01]  /*5790*/  FADD.FTZ R8, R26.reuse, R7 ;  /* 0x000000071a087221 */ /* 0x040fe20000010000 */
[----:B------:R-:W-:-:S02]  /*57a0*/  F2FP.F16.F32.PACK_AB R171, R26, R171 ;  /* 0x000000ab1aab723e */ /* 0x000fc400000000ff */
[----:B------:R-:W-:Y:S01]  /*57b0*/  FADD.FTZ R30, R152, R17 ;  /* 0x00000011981e7221 */ /* 0x000fe20000010000 */
        /* <DEDUP_REMOVED lines=8> */
[----:B------:R-:W-:Y:S01]  /*5840*/  FADD.FTZ R7, R45, R30 ;  /* 0x0000001e2d077221 */ /* 0x000fe20000010000 */
[C---:B------:R-:W-:Y:S01]  /*5850*/  FADD.FTZ R8, R63.reuse, R8 ;  /* 0x000000083f087221 */ /* 0x040fe20000010000 */
        /* <DEDUP_REMOVED lines=14> */
[----:B-1----:R-:W-:Y:S01]  /*5940*/  FADD.FTZ R8, R161, R8 ;  /* 0x00000008a1087221 */ /* 0x002fe20000010000 */
[----:B------:R-:W-:-:S02]  /*5950*/  F2FP.F16.F32.PACK_AB R161, R75, R161 ;  /* 0x000000a14ba1723e */ /* 0x000fc400000000ff */
[----:B------:R-:W-:Y:S01]  /*5960*/  FADD.FTZ R7, R57, R24 ;  /* 0x0000001839077221 */ /* 0x000fe20000010000 */
[----:B------:R-:W-:Y:S01]  /*5970*/  FADD.FTZ R8, R75, R8 ;  /* 0x000000084b087221 */ /* 0x000fe20000010000 */
[----:B------:R-:W-:Y:S02]  /*5980*/  MOV R17, R6 ;  /* 0x0000000600117202 */ /* 0x000fe40000000f00 */
[----:B------:R-:W-:Y:S01]  /*5990*/  FADD.FTZ R24, R18, R7 ;  /* 0x0000000712187221 */ /* 0x000fe20000010000 */
[----:B--2---:R-:W-:Y:S01]  /*59a0*/  FADD.FTZ R8, R163, R8 ;  /* 0x00000008a3087221 */ /* 0x004fe20000010000 */
[----:B------:R-:W-:Y:S02]  /*59b0*/  F2FP.F16.F32.PACK_AB R163, R79, R163 ;  /* 0x000000a34fa3723e */ /* 0x000fe400000000ff */
[----:B------:R-:W-:Y:S01]  /*59c0*/  FADD.FTZ R7, R61, R24 ;  /* 0x000000183d077221 */ /* 0x000fe20000010000 */
[----:B------:R-:W-:-:S03]  /*59d0*/  FADD.FTZ R8, R79, R8 ;  /* 0x000000084f087221 */ /* 0x000fc60000010000 */
[----:B------:R-:W-:Y:S01]  /*59e0*/  FADD.FTZ R14, R20, R7 ;  /* 0x00000007140e7221 */ /* 0x000fe20000010000 */
[----:B----4-:R-:W-:Y:S01]  /*59f0*/  FADD.FTZ R8, R165, R8 ;  /* 0x00000008a5087221 */ /* 0x010fe20000010000 */
[----:B------:R-:W-:Y:S02]  /*5a00*/  F2FP.F16.F32.PACK_AB R165, R83, R165 ;  /* 0x000000a553a5723e */ /* 0x000fe400000000ff */
[----:B------:R-:W-:-:S04]  /*5a10*/  FADD.FTZ R7, R65, R14 ;  /* 0x0000000e41077221 */ /* 0x000fc80000010000 */
[----:B------:R-:W-:Y:S01]  /*5a20*/  FADD.FTZ R14, R22, R7 ;  /* 0x00000007160e7221 */ /* 0x000fe20000010000 */
[----:B------:R-:W-:-:S03]  /*5a30*/  FADD.FTZ R7, R83, R8 ;  /* 0x0000000853077221 */ /* 0x000fc60000010000 */
[----:B------:R-:W-:Y:S01]  /*5a40*/  FADD.FTZ R8, R15, R14 ;  /* 0x0000000e0f087221 */ /* 0x000fe20000010000 */
[----:B------:R-:W-:Y:S01]  /*5a50*/  FADD.FTZ R7, R86, R7 ;  /* 0x0000000756077221 */ /* 0x000fe20000010000 */
[----:B------:R-:W-:Y:S02]  /*5a60*/  IMAD.MOV.U32 R14, RZ, RZ, R9 ;  /* 0x000000ffff0e7224 */ /* 0x000fe400078e0009 */
[----:B------:R-:W-:Y:S02]  /*5a70*/  IMAD.MOV.U32 R15, RZ, RZ, R10 ;  /* 0x000000ffff0f7224 */ /* 0x000fe400078e000a */
[----:B------:R-:W-:Y:S01]  /*5a80*/  FADD.FTZ R7, R28, R7 ;  /* 0x000000071c077221 */ /* 0x000fe20000010000 */
[----:B------:R-:W-:Y:S06]  /*5a90*/  @P2 BRA `(.L_x_28) ;  /* 0xffffffdc00e42947 */ /* 0x000fec000383ffff */
.L_x_19:
[----:B------:R-:W-:Y:S06]  /*5aa0*/  BAR.ARV 0x8, 0x180 ;  /* 0x0206000000007b1d */ /* 0x000fec0000002000 */
        /* <DEDUP_REMOVED lines=64> */
[----:B------:R-:W-:Y:S06]  /*5eb0*/  @!P0 BRA `(.L_x_29) ;  /* 0x0000000000048947 */ /* 0x000fec0003800000 */
[----:B------:R-:W-:Y:S01]  /*5ec0*/  BPT.TRAP 0x1 ;  /* 0x000000040000795c */ /* 0x000fe20000300000 */
.L_x_29:
[----:B------:R-:W-:Y:S02]  /*5ed0*/  SHF.L.U32 R9, R9, 0x1f, RZ ;  /* 0x0000001f09097819 */ /* 0x000fe400000006ff */
[----:B------:R-:W-:-:S04]  /*5ee0*/  LEA R12, R0, UR36, 0x3 ;  /* 0x00000024000c7c11 */ /* 0x000fc8000f8e18ff */
[----:B------:R0:W1:Y:S01]  /*5ef0*/  SYNCS.PHASECHK.TRANS64.TRYWAIT P2, [R12+URZ+0x34850], R9 ;  /* 0x034850090c0075a7 */ /* 0x000062000804017f */
[----:B------:R-:W-:Y:S05]  /*5f00*/  @!P0 BRA `(.L_x_30) ;  /* 0x0000000000048947 */ /* 0x000fea0003800000 */
[----:B------:R-:W-:Y:S01]  /*5f10*/  BPT.TRAP 0x1 ;  /* 0x000000040000795c */ /* 0x000fe20000300000 */
.L_x_30:
[----:B-1----:R-:W-:Y:S05]  /*5f20*/  @P2 BRA `(.L_x_31) ;  /* 0x0000000000082947 */ /* 0x002fea0003800000 */
[----:B------:R-:W1:Y:S02]  /*5f30*/  SYNCS.PHASECHK.TRANS64.TRYWAIT P0, [R12+URZ+0x34850], R9 ;  /* 0x034850090c0075a7 */ /* 0x000e64000800017f */
[----:B-1----:R-:W-:Y:S05]  /*5f40*/  @!P0 BRA `(.L_x_32) ;  /* 0x0000006000088947 */ /* 0x002fea0003800000 */
.L_x_31:
[----:B------:R-:W-:Y:S01]  /*5f50*/  UIADD3 UR36, UR36, 0x400, URZ ;  /* 0x0000040024247890 */ /* 0x000fe2000fffe03f */
[----:B------:R-:W-:Y:S01]  /*5f60*/  R2UR UR5, R0 ;  /* 0x00000000000572ca */ /* 0x000fe200000e0000 */
[----:B------:R-:W-:Y:S01]  /*5f70*/  WARPGROUP.ARRIVE ;  /* 0x00000000000079c5 */ /* 0x000fe20000000000 */
[----:B------:R-:W-:Y:S01]  /*5f80*/  UMOV UR7, 0x40000040 ;  /* 0x4000004000077882 */ /* 0x000fe20000000000 */
[----:B------:R-:W-:Y:S01]  /*5f90*/  USHF.R.U32.HI UR36, URZ, 0x4, UR36 ;  /* 0x000000043f247899 */ /* 0x000fe20008011624 */
[----:B------:R-:W2:Y:S01]  /*5fa0*/  SHFL.BFLY PT, R5, R8, 0x2, 0x1f ;  /* 0x0c401f0008057f89 */ /* 0x000ea200000e0000 */
[----:B01----:R-:W-:Y:S02]  /*5fb0*/  @!P1 VIADD R12, R12, 0x34860 ;  /* 0x000348600c0c9836 */ /* 0x003fe40000000000 */
[----:B------:R-:W-:Y:S01]  /*5fc0*/  ULOP3.LUT UR36, UR36, 0x3fff, URZ, 0xc0, !UPT ;  /* 0x00003fff24247892 */ /* 0x000fe2000f8ec03f */
[----:B------:R-:W0:Y:S01]  /*5fd0*/  SHFL.BFLY PT, R0, R7, 0x2, 0x1f ;  /* 0x0c401f0007007f89 */ /* 0x000e2200000e0000 */
[----:B------:R-:W-:Y:S01]  /*5fe0*/  IMAD.MOV.U32 R4, RZ, RZ, -0x800000 ;  /* 0xff800000ff047424 */ /* 0x000fe200078e00ff */
[----:B------:R-:W-:Y:S01]  /*5ff0*/  @!P1 PRMT R12, RZ, 0x654, R12 ;  /* 0x00000654ff0c9816 */ /* 0x000fe2000000000c */
[----:B------:R-:W-:-:S04]  /*6000*/  ULOP3.LUT UR4, UR36, 0x4000000, URZ, 0xfc, !UPT ;  /* 0x0400000024047892 */ /* 0x000fc8000f8efc3f */
[----:B------:R-:W-:-:S07]  /*6010*/  ULEA UR4, UR5, UR4, 0xb ;  /* 0x0000000405047291 */ /* 0x000fce000f8e583f */
[----:B------:R-:W-:Y:S02]  /*6020*/  UMOV UR6, UR4 ;  /* 0x0000000400067c82 */ /* 0x000fe40008000000 */
[----:B------:R-:W-:Y:S01]  /*6030*/  HGMMA.64x128x16.F32 R24, R180, gdesc[UR4].tnspB, R24, gsb0 ;  /* 0x41e00004b4187df0 */ /* 0x000fe20008000818 */
[----:B------:R-:W-:Y:S01]  /*6040*/  UIADD3 UR6, UR4, 0x80, URZ ;  /* 0x0000008004067890 */ /* 0x000fe2000fffe03f */
[----:B------:R-:W-:Y:S01]  /*6050*/  UMOV UR7, 0x40000040 ;  /* 0x4000004000077882 */ /* 0x000fe20000000000 */
[----:B--2---:R-:W-:Y:S01]  /*6060*/  FADD.FTZ R5, R5, R8 ;  /* 0x0000000805057221 */ /* 0x004fe20000010000 */
[----:B------:R-:W-:Y:S02]  /*6070*/  IMAD.MOV.U32 R8, RZ, RZ, RZ ;  /* 0x000000ffff087224 */ /* 0x000fe400078e00ff */
[----:B0-----:R-:W-:Y:S01]  /*6080*/  FADD.FTZ R2, R0, R7 ;  /* 0x0000000700027221 */ /* 0x001fe20000010000 */
[----:B------:R-:W-:Y:S01]  /*6090*/  IMAD.MOV.U32 R7, RZ, RZ, RZ ;  /* 0x000000ffff077224 */ /* 0x000fe200078e00ff */
[----:B------:R-:W0:Y:S04]  /*60a0*/  SHFL.BFLY PT, R0, R5, 0x1, 0x1f ;  /* 0x0c201f0005007f89 */ /* 0x000e2800000e0000 */
[----:B------:R-:W1:Y:S01]  /*60b0*/  SHFL.BFLY PT, R9, R2, 0x1, 0x1f ;  /* 0x0c201f0002097f89 */ /* 0x000e6200000e0000 */
[----:B0-----:R-:W-:Y:S01]  /*60c0*/  FADD.FTZ R13, R5, R0 ;  /* 0x00000000050d7221 */ /* 0x001fe20000010000 */
[----:B------:R-:W-:-:S02]  /*60d0*/  IMAD.MOV.U32 R0, RZ, RZ, -0x800000 ;  /* 0xff800000ff007424 */ /* 0x000fc400078e00ff */
[----:B-1----:R-:W-:Y:S02]  /*60e0*/  FADD.FTZ R14, R2, R9 ;  /* 0x00000009020e7221 */ /* 0x002fe40000010000 */
[----:B------:R-:W-:-:S03]  /*60f0*/  FSETP.NE.FTZ.AND P0, PT, R13, RZ, PT ;  /* 0x000000ff0d00720b */ /* 0x000fc60003f15000 */
[----:B------:R-:W-:-:S10]  /*6100*/  FSETP.NE.FTZ.AND P2, PT, R14, RZ, PT ;  /* 0x000000ff0e00720b */ /* 0x000fd40003f55000 */
[----:B------:R-:W0:Y:S01]  /*6110*/  @P0 MUFU.LG2 R9, R13 ;  /* 0x0000000d00090308 */ /* 0x000e220000000c00 */
[C---:B------:R-:W-:Y:S02]  /*6120*/  @P0 FMUL.FTZ R5, R3.reuse, 0.69314718246459960938 ;  /* 0x3f31721803050820 */ /* 0x040fe40000410000 */
[----:B------:R-:W-:-:S05]  /*6130*/  @P2 FMUL.FTZ R18, R3, 0.69314718246459960938 ;  /* 0x3f31721803122820 */ /* 0x000fca0000410000 */
[----:B------:R-:W1:Y:S08]  /*6140*/  @P2 MUFU.LG2 R11, R14 ;  /* 0x0000000e000b2308 */ /* 0x000e700000000c00 */
[----:B------:R-:W2:Y:S01]  /*6150*/  @P0 MUFU.RCP R7, R13 ;  /* 0x0000000d00070308 */ /* 0x000ea20000001000 */
[----:B0-----:R-:W-:-:S04]  /*6160*/  @P0 FMUL.FTZ R2, R9, 0.69314718246459960938 ;  /* 0x3f31721809020820 */ /* 0x001fc80000410000 */
[----:B------:R-:W-:Y:S01]  /*6170*/  @P0 FFMA.FTZ R4, R5, R6, R2 ;  /* 0x0000000605040223 */ /* 0x000fe20000010002 */
[----:B------:R-:W-:Y:S02]  /*6180*/  PLOP3.LUT P0, PT, PT, PT, PT, 0x8, 0x0 ;  /* 0x000000000000781c */ /* 0x000fe40003f0e170 */
[----:B------:R-:W0:Y:S01]  /*6190*/  @P2 MUFU.RCP R8, R14 ;  /* 0x0000000e00082308 */ /* 0x000e220000001000 */
[----:B-1----:R-:W-:-:S04]  /*61a0*/  @P2 FMUL.FTZ R11, R11, 0.69314718246459960938 ;  /* 0x3f3172180b0b2820 */ /* 0x002fc80000410000 */
[----:B------:R-:W-:Y:S01]  /*61b0*/  @P2 FFMA.FTZ R0, R18, R10, R11 ;  /* 0x0000000a12002223 */ /* 0x000fe2000001000b */
[----:B------:R-:W-:Y:S02]  /*61c0*/  WARPGROUP.DEPBAR.LE gsb0, 0x0 ;  /* 0x00008000000079c5 */ /* 0x000fe40000010000 */
[----:B------:R-:W-:-:S06]  /*61d0*/  WARPGROUP.ARRIVE ;  /* 0x00000000000079c5 */ /* 0x000fcc0000000000 */
[----:B------:R-:W-:Y:S01]  /*61e0*/  HGMMA.64x128x16.F32 R24, R176, gdesc[UR4].tnspB, R24, gsb0 ;  /* 0x41e00004b0187df0 */ /* 0x000fe20008000818 */
[----:B------:R-:W-:Y:S01]  /*61f0*/  UIADD3 UR6, UR4, 0x100, URZ ;  /* 0x0000010004067890 */ /* 0x000fe2000fffe03f */
[----:B------:R-:W-:Y:S01]  /*6200*/  UMOV UR7, 0x40000040 ;  /* 0x4000004000077882 */ /* 0x000fe20000000000 */
[----:B------:R-:W-:Y:S02]  /*6210*/  WARPGROUP.DEPBAR.LE gsb0, 0x0 ;  /* 0x00008000000079c5 */ /* 0x000fe40000010000 */
[----:B------:R-:W-:-:S07]  /*6220*/  WARPGROUP.ARRIVE ;  /* 0x00000000000079c5 */ /* 0x000fce0000000000 */
        /* <DEDUP_REMOVED lines=18> */
[----:B------:R-:W-:Y:S01]  /*6350*/  UIADD3 UR4, UR4, 0x380, URZ ;  /* 0x0000038004047890 */ /* 0x000fe2000fffe03f */
[----:B------:R-:W-:Y:S02]  /*6360*/  WARPGROUP.DEPBAR.LE gsb0, 0x0 ;  /* 0x00008000000079c5 */ /* 0x000fe40000010000 */
[----:B------:R-:W-:-:S06]  /*6370*/  WARPGROUP.ARRIVE ;  /* 0x00000000000079c5 */ /* 0x000fcc0000000000 */
[----:B------:R-:W-:Y:S01]  /*6380*/  HGMMA.64x128x16.F32 R24, R160, gdesc[UR4].tnspB, R24, gsb0 ;  /* 0x41e00004a0187df0 */ /* 0x000fe20008000818 */
[----:B------:R-:W-:Y:S01]  /*6390*/  UMOV UR6, UR4 ;  /* 0x0000000400067c82 */ /* 0x000fe20008000000 */
[----:B------:R-:W-:Y:S01]  /*63a0*/  UMOV UR7, 0x40000040 ;  /* 0x4000004000077882 */ /* 0x000fe20000000000 */
[----:B------:R-:W-:Y:S02]  /*63b0*/  WARPGROUP.DEPBAR.LE gsb0, 0x0 ;  /* 0x00008000000079c5 */ /* 0x000fe40000010000 */
[----:B------:R-:W-:-:S07]  /*63c0*/  WARPGROUP.ARRIVE ;  /* 0x00000000000079c5 */ /* 0x000fce0000000000 */
[----:B------:R-:W-:Y:S03]  /*63d0*/  HGMMA.64x128x16.F32 R24, R164, gdesc[UR4].tnspB, R24, gsb0 ;  /* 0x41e00004a4187df0 */ /* 0x000fe60008000818 */
[----:B------:R-:W-:Y:S02]  /*63e0*/  WARPGROUP.DEPBAR.LE gsb0, 0x0 ;  /* 0x00008000000079c5 */ /* 0x000fe40000010000 */
[----:B------:R1:W-:Y:S01]  /*63f0*/  @!P1 SYNCS.ARRIVE.TRANS64.RED.A1T0 RZ, [R12+URZ], RZ ;  /* 0x000000ff0cff99a7 */ /* 0x0003e2000810043f */
[-C--:B--2---:R-:W-:Y:S01]  /*6400*/  FMUL.FTZ R24, R24, R7.reuse ;  /* 0x0000000718187220 */ /* 0x084fe20000410000 */
        /* <DEDUP_REMOVED lines=31> */
[-C--:B0-----:R-:W-:Y:S01]  /*6600*/  FMUL.FTZ R26, R26, R8.reuse ;  /* 0x000000081a1a7220 */ /* 0x081fe20000410000 */
        /* <DEDUP_REMOVED lines=30> */
[----:B-1----:R-:W-:-:S07]  /*67f0*/  FMUL.FTZ R87, R87, R8 ;  /* 0x0000000857577220 */ /* 0x002fce0000410000 */
.L_x_12:
[----:B------:R-:W-:Y:S05]  /*6800*/  @P0 BRA `(.L_x_33) ;  /* 0x0000001400340947 */ /* 0x000fea0003800000 */
[----:B------:R-:W0:Y:S01]  /*6810*/  S2R R2, SR_TID.X ;  /* 0x0000000000027919 */ /* 0x000e220000002100 */
[----:B------:R-:W1:Y:S01]  /*6820*/  LDC R17, c[0x0][0xbe8] ;  /* 0x0002fa00ff117b82 */ /* 0x000e620000000800 */
[----:B------:R-:W-:Y:S01]  /*6830*/  SHF.R.S32.HI R11, RZ, 0x1f, R16 ;  /* 0x0000001fff0b7819 */ /* 0x000fe20000011410 */
[----:B------:R-:W-:Y:S01]  /*6840*/  ULDC.64 UR4, c[0x0][0xbd0] ;  /* 0x0002f40000047ab9 */ /* 0x000fe20000000a00 */
[----:B------:R-:W2:Y:S01]  /*6850*/  S2R R12, SR_CTAID.X ;  /* 0x00000000000c7919 */ /* 0x000ea20000002500 */
[----:B------:R-:W-:Y:S01]  /*6860*/  ULDC.64 UR6, c[0x0][0xb38] ;  /* 0x0002ce0000067ab9 */ /* 0x000fe20000000a00 */
[----:B------:R-:W-:Y:S03]  /*6870*/  BSSY B0, `(.L_x_34) ;  /* 0x00000e2000007945 */ /* 0x000fe60003800000 */
[----:B------:R-:W3:Y:S08]  /*6880*/  S2UR UR9, SR_CTAID.Z ;  /* 0x00000000000979c3 */ /* 0x000ef00000002700 */
[----:B------:R-:W4:Y:S08]  /*6890*/  LDC.64 R18, c[0x0][0xbd8] ;  /* 0x0002f600ff127b82 */ /* 0x000f300000000a00 */
[----:B------:R-:W-:Y:S01]  /*68a0*/  BAR.SYNC.DEFER_BLOCKING 0x1, 0x100 ;  /* 0x0044000000007b1d */ /* 0x000fe20000010000 */
[----:B-1----:R-:W-:-:S07]  /*68b0*/  ISETP.NE.AND P0, PT, R17, 0x1, PT ;  /* 0x000000011100780c */ /* 0x002fce0003f05270 */
[----:B------:R-:W1:Y:S01]  /*68c0*/  S2UR UR8, SR_CTAID.Y ;  /* 0x00000000000879c3 */ /* 0x000e620000002600 */
[----:B0-----:R-:W-:-:S07]  /*68d0*/  VIADD R6, R2, 0xffffff80 ;  /* 0xffffff8002067836 */ /* 0x001fce0000000000 */
[----:B------:R-:W1:Y:S01]  /*68e0*/  LDC R23, c[0x0][0xc50] ;  /* 0x00031400ff177b82 */ /* 0x000e620000000800 */
[----:B------:R-:W-:-:S04]  /*68f0*/  SHF.R.S32.HI R5, RZ, 0x1f, R6 ;  /* 0x0000001fff057819 */ /* 0x000fc80000011406 */
[----:B------:R-:W-:-:S03]  /*6900*/  LEA.HI R7, R5, R6, RZ, 0x7 ;  /* 0x0000000605077211 */ /* 0x000fc600078f38ff */
[----:B------:R-:W0:Y:S01]  /*6910*/  LDC.64 R20, c[0x0][0xb40] ;  /* 0x0002d000ff147b82 */ /* 0x000e220000000a00 */
[----:B------:R-:W-:Y:S02]  /*6920*/  LEA.HI R5, R5, R6, RZ, 0x2 ;  /* 0x0000000605057211 */ /* 0x000fe400078f10ff */
[----:B------:R-:W-:Y:S02]  /*6930*/  LOP3.LUT R3, R7, 0xffffff80, RZ, 0xc0, !PT ;  /* 0xffffff8007037812 */ /* 0x000fe400078ec0ff */
[----:B------:R-:W-:Y:S02]  /*6940*/  LOP3.LUT R5, R5, 0xfffffffc, RZ, 0xc0, !PT ;  /* 0xfffffffc05057812 */ /* 0x000fe400078ec0ff */
[C---:B------:R-:W-:Y:S01]  /*6950*/  IADD3 R88, R6.reuse, -R3, RZ ;  /* 0x8000000306587210 */ /* 0x040fe20007ffe0ff */
[----:B------:R-:W5:Y:S01]  /*6960*/  @P0 LDC R13, c[0x0][0xbec] ;  /* 0x0002fb00ff0d0b82 */ /* 0x000f620000000800 */
[----:B------:R-:W-:Y:S01]  /*6970*/  SHF.R.S32.HI R8, RZ, 0x7, R7 ;  /* 0x00000007ff087819 */ /* 0x000fe20000011407 */
[----:B------:R-:W-:Y:S01]  /*6980*/  IMAD.IADD R5, R6, 0x1, -R5 ;  /* 0x0000000106057824 */ /* 0x000fe200078e0a05 */
[----:B------:R-:W-:-:S04]  /*6990*/  SHF.R.S32.HI R9, RZ, 0x1f, R88 ;  /* 0x0000001fff097819 */ /* 0x000fc80000011458 */
[----:B------:R-:W-:Y:S01]  /*69a0*/  LEA.HI R89, R9, R88, RZ, 0x2 ;  /* 0x0000005809597211 */ /* 0x000fe200078f10ff */
[----:B------:R-:W5:Y:S03]  /*69b0*/  @P0 LDC R91, c[0x0][0xbec] ;  /* 0x0002fb00ff5b0b82 */ /* 0x000f660000000800 */
[--C-:B------:R-:W-:Y:S02]  /*69c0*/  SHF.R.S32.HI R2, RZ, 0x2, R89.reuse ;  /* 0x00000002ff027819 */ /* 0x100fe40000011459 */
[----:B------:R-:W-:Y:S02]  /*69d0*/  SHF.R.S32.HI R3, RZ, 0x1f, R89 ;  /* 0x0000001fff037819 */ /* 0x000fe40000011459 */
[----:B------:R-:W-:Y:S01]  /*69e0*/  LOP3.LUT R89, R89, 0x7ffffffc, RZ, 0xc0, !PT ;  /* 0x7ffffffc59597812 */ /* 0x000fe200078ec0ff */
[----:B------:R-:W5:Y:S01]  /*69f0*/  @P0 LDC R15, c[0x0][0xbf0] ;  /* 0x0002fc00ff0f0b82 */ /* 0x000f620000000800 */
[----:B------:R-:W-:-:S04]  /*6a00*/  LEA.HI R3, R3, R2, RZ, 0x3 ;  /* 0x0000000203037211 */ /* 0x000fc800078f18ff */
[----:B------:R-:W-:-:S03]  /*6a10*/  LOP3.LUT R3, R3, 0xfffffff8, RZ, 0xc0, !PT ;  /* 0xfffffff803037812 */ /* 0x000fc600078ec0ff */
[----:B------:R-:W5:Y:S02]  /*6a20*/  @P0 LDC R22, c[0x0][0xbf0] ;  /* 0x0002fc00ff160b82 */ /* 0x000f640000000800 */
[----:B------:R-:W-:Y:S01]  /*6a30*/  IMAD.IADD R6, R2, 0x1, -R3 ;  /* 0x0000000102067824 */ /* 0x000fe200078e0a03 */
[----:B------:R-:W-:Y:S02]  /*6a40*/  LEA.HI R2, R7, R8, RZ, 0x1 ;  /* 0x0000000807027211 */ /* 0x000fe400078f08ff */
[----:B------:R-:W-:Y:S02]  /*6a50*/  LEA.HI R3, R9, R88, RZ, 0x5 ;  /* 0x0000005809037211 */ /* 0x000fe400078f28ff */
[----:B------:R-:W-:Y:S02]  /*6a60*/  LOP3.LUT R2, R2, 0x3fffffe, RZ, 0xc0, !PT ;  /* 0x03fffffe02027812 */ /* 0x000fe400078ec0ff */
[----:B------:R-:W-:Y:S02]  /*6a70*/  LEA.HI R7, R5, R5, RZ, 0x1 ;  /* 0x0000000505077211 */ /* 0x000fe400078f08ff */
[----:B------:R-:W-:Y:S01]  /*6a80*/  SHF.R.S32.HI R3, RZ, 0x5, R3 ;  /* 0x00000005ff037819 */ /* 0x000fe20000011403 */
[----:B------:R-:W-:Y:S01]  /*6a90*/  IMAD.IADD R2, R8, 0x1, -R2 ;  /* 0x0000000108027824 */ /* 0x000fe200078e0a02 */
[----:B------:R-:W-:Y:S01]  /*6aa0*/  LOP3.LUT R8, R7, 0x1ffffffe, RZ, 0xc0, !PT ;  /* 0x1ffffffe07087812 */ /* 0x000fe200078ec0ff */
[----:B------:R-:W-:-:S02]  /*6ab0*/  IMAD R7, R11, UR4, RZ ;  /* 0x000000040b077c24 */ /* 0x000fc4000f8e02ff */
[----:B------:R-:W-:Y:S02]  /*6ac0*/  IMAD R3, R3, 0x10, R6 ;  /* 0x0000001003037824 */ /* 0x000fe400078e0206 */
[----:B------:R-:W-:Y:S02]  /*6ad0*/  IMAD.IADD R8, R5, 0x1, -R8 ;  /* 0x0000000105087824 */ /* 0x000fe400078e0a08 */
[----:B------:R-:W-:Y:S02]  /*6ae0*/  IMAD R5, R2, 0x40, R3 ;  /* 0x0000004002057824 */ /* 0x000fe400078e0203 */
[----:B------:R-:W-:Y:S01]  /*6af0*/  IMAD.WIDE.U32 R2, R16, UR4, RZ ;  /* 0x0000000410027c25 */ /* 0x000fe2000f8e00ff */
[----:B---3--:R-:W-:-:S03]  /*6b00*/  USHF.R.S32.HI UR4, URZ, 0x1f, UR9 ;  /* 0x0000001f3f047899 */ /* 0x008fc60008011409 */
[C---:B------:R-:W-:Y:S02]  /*6b10*/  IMAD R9, R16.reuse, UR5, R7 ;  /* 0x0000000510097c24 */ /* 0x040fe4000f8e0207 */
[----:B------:R-:W-:Y:S02]  /*6b20*/  IMAD R11, R11, UR6, RZ ;  /* 0x000000060b0b7c24 */ /* 0x000fe4000f8e02ff */
[----:B------:R-:W-:Y:S01]  /*6b30*/  IMAD.WIDE.U32 R6, R16, UR6, RZ ;  /* 0x0000000610067c25 */ /* 0x000fe2000f8e00ff */
[----:B------:R-:W-:-:S03]  /*6b40*/  IADD3 R3, R3, R9, RZ ;  /* 0x0000000903037210 */ /* 0x000fc60007ffe0ff */
[----:B------:R-:W-:Y:S01]  /*6b50*/  IMAD R9, R16, UR7, R11 ;  /* 0x0000000710097c24 */ /* 0x000fe2000f8e020b */
[----:B------:R-:W-:Y:S01]  /*6b60*/  ULDC.64 UR6, c[0x0][0xb48] ;  /* 0x0002d20000067ab9 */ /* 0x000fe20000000a00 */
[----:B------:R-:W-:Y:S02]  /*6b70*/  IMAD R8, R8, 0x8, R5 ;  /* 0x0000000808087824 */ /* 0x000fe400078e0205 */
[----:B------:R-:W-:Y:S02]  /*6b80*/  IMAD.MOV R16, RZ, RZ, -R16 ;  /* 0x000000ffff107224 */ /* 0x000fe400078e0a10 */
[----:B----4-:R-:W-:Y:S02]  /*6b90*/  IMAD R10, R18, UR4, RZ ;  /* 0x00000004120a7c24 */ /* 0x010fe4000f8e02ff */
[----:B--2---:R-:W-:Y:S02]  /*6ba0*/  IMAD R8, R12, 0x80, R8 ;  /* 0x000000800c087824 */ /* 0x004fe400078e0208 */
[----:B0-----:R-:W-:Y:S01]  /*6bb0*/  IMAD R14, R20, UR4, RZ ;  /* 0x00000004140e7c24 */ /* 0x001fe2000f8e02ff */
[----:B------:R-:W-:Y:S01]  /*6bc0*/  ULDC.64 UR4, c[0x0][0xbe0] ;  /* 0x0002f80000047ab9 */ /* 0x000fe20000000a00 */
[----:B-1----:R-:W-:-:S02]  /*6bd0*/  IMAD R23, R23, R16, UR8 ;  /* 0x0000000817177e24 */ /* 0x002fc4000f8e0210 */
[----:B------:R-:W-:Y:S02]  /*6be0*/  IMAD.IADD R7, R7, 0x1, R9 ;  /* 0x0000000107077824 */ /* 0x000fe400078e0209 */
[----:B------:R-:W-:Y:S02]  /*6bf0*/  IMAD R11, R19, UR9, R10 ;  /* 0x00000009130b7c24 */ /* 0x000fe4000f8e020a */
[----:B------:R-:W-:-:S04]  /*6c00*/  IMAD.WIDE.U32 R2, R18, UR9, R2 ;  /* 0x0000000912027c25 */ /* 0x000fc8000f8e0002 */
[----:B-----5:R-:W-:-:S04]  /*6c10*/  @P0 IMAD.HI.U32 R10, R8, R13, RZ ;  /* 0x0000000d080a0227 */ /* 0x020fc800078e00ff */
[----:B------:R-:W-:Y:S01]  /*6c20*/  IMAD R13, R21, UR9, R14 ;  /* 0x00000009150d7c24 */ /* 0x000fe2000f8e020e */
[----:B------:R-:W-:Y:S01]  /*6c30*/  SHF.R.S32.HI R14, RZ, 0x1f, R23 ;  /* 0x0000001fff0e7819 */ /* 0x000fe20000011417 */
[----:B------:R-:W-:Y:S01]  /*6c40*/  IMAD.WIDE.U32 R6, R20, UR9, R6 ;  /* 0x0000000914067c25 */ /* 0x000fe2000f8e0006 */
[----:B------:R-:W-:-:S03]  /*6c50*/  ULDC.64 UR8, c[0x0][0xb28] ;  /* 0x0002ca0000087ab9 */ /* 0x000fc60000000a00 */
[----:B------:R-:W-:Y:S01]  /*6c60*/  IMAD.IADD R3, R3, 0x1, R11 ;  /* 0x0000000103037824 */ /* 0x000fe200078e020b */
[----:B------:R-:W-:Y:S01]  /*6c70*/  MOV R11, R8 ;  /* 0x00000008000b7202 */ /* 0x000fe20000000f00 */
[----:B------:R-:W-:-:S04]  /*6c80*/  @P0 IMAD.HI.U32 R91, R8, R91, RZ ;  /* 0x0000005b085b0227 */ /* 0x000fc800078e00ff */
[----:B------:R-:W-:Y:S01]  /*6c90*/  IMAD.IADD R7, R7, 0x1, R13 ;  /* 0x0000000107077824 */ /* 0x000fe200078e020d */
[----:B------:R-:W-:Y:S01]  /*6ca0*/  @P0 SHF.R.U32.HI R11, RZ, R22, R91 ;  /* 0x00000016ff0b0219 */ /* 0x000fe2000001165b */
[----:B------:R-:W-:Y:S01]  /*6cb0*/  IMAD.MOV.U32 R9, RZ, RZ, R8 ;  /* 0x000000ffff097224 */ /* 0x000fe200078e0008 */
[----:B------:R-:W-:Y:S01]  /*6cc0*/  @P0 SHF.R.U32.HI R9, RZ, R15, R10 ;  /* 0x0000000fff090219 */ /* 0x000fe2000001160a */
[----:B------:R-:W-:Y:S02]  /*6cd0*/  IMAD R13, R14, UR6, RZ ;  /* 0x000000060e0d7c24 */ /* 0x000fe4000f8e02ff */
[----:B------:R-:W-:-:S04]  /*6ce0*/  IMAD.WIDE.U32 R2, R23, UR4, R2 ;  /* 0x0000000417027c25 */ /* 0x000fc8000f8e0002 */
[----:B------:R-:W-:Y:S01]  /*6cf0*/  IMAD R10, R14, UR4, RZ ;  /* 0x000000040e0a7c24 */ /* 0x000fe2000f8e02ff */
[----:B------:R-:W-:Y:S01]  /*6d00*/  IADD3 R2, P0, R9, R2, RZ ;  /* 0x0000000209027210 */ /* 0x000fe20007f1e0ff */
[C---:B------:R-:W-:Y:S01]  /*6d10*/  IMAD R15, R23.reuse, UR7, R13 ;  /* 0x00000007170f7c24 */ /* 0x040fe2000f8e020d */
[--C-:B------:R-:W-:Y:S01]  /*6d20*/  SHF.R.S32.HI R13, RZ, 0x1f, R9.reuse ;  /* 0x0000001fff0d7819 */ /* 0x100fe20000011409 */
[----:B------:R-:W-:Y:S02]  /*6d30*/  IMAD.MOV R9, RZ, RZ, -R9 ;  /* 0x000000ffff097224 */ /* 0x000fe400078e0a09 */
[----:B------:R-:W-:Y:S01]  /*6d40*/  IMAD R14, R23, UR5, R10 ;  /* 0x00000005170e7c24 */ /* 0x000fe2000f8e020a */
[--C-:B------:R-:W-:Y:S01]  /*6d50*/  SHF.R.S32.HI R10, RZ, 0x1f, R11.reuse ;  /* 0x0000001fff0a7819 */ /* 0x100fe2000001140b */
[----:B------:R-:W-:Y:S01]  /*6d60*/  IMAD.MOV R16, RZ, RZ, -R11 ;  /* 0x000000ffff107224 */ /* 0x000fe200078e0a0b */
[----:B------:R-:W-:Y:S01]  /*6d70*/  ULDC.64 UR4, c[0x0][0xb30] ;  /* 0x0002cc0000047ab9 */ /* 0x000fe20000000a00 */
[----:B------:R-:W-:Y:S01]  /*6d80*/  IMAD R9, R17, R9, R8 ;  /* 0x0000000911097224 */ /* 0x000fe200078e0208 */
[----:B------:R-:W-:Y:S01]  /*6d90*/  IADD3.X R3, R13, R3, R14, P0, !PT ;  /* 0x000000030d037210 */ /* 0x000fe200007fe40e */
[----:B------:R-:W-:Y:S01]  /*6da0*/  IMAD.WIDE.U32 R6, R23, UR6, R6 ;  /* 0x0000000617067c25 */ /* 0x000fe2000f8e0006 */
[----:B------:R-:W-:-:S03]  /*6db0*/  ULDC.64 UR6, c[0x0][0xbc8] ;  /* 0x0002f20000067ab9 */ /* 0x000fc60000000a00 */
[----:B------:R-:W-:Y:S02]  /*6dc0*/  IMAD R10, R10, UR4, RZ ;  /* 0x000000040a0a7c24 */ /* 0x000fe4000f8e02ff */
[----:B------:R-:W-:Y:S01]  /*6dd0*/  IMAD R13, R17, R16, R8 ;  /* 0x00000010110d7224 */ /* 0x000fe200078e0208 */
[----:B------:R-:W-:Y:S01]  /*6de0*/  SHF.R.S32.HI R8, RZ, 0x1f, R9 ;  /* 0x0000001fff087819 */ /* 0x000fe20000011409 */
[----:B------:R-:W-:Y:S02]  /*6df0*/  IMAD.IADD R7, R7, 0x1, R15 ;  /* 0x0000000107077824 */ /* 0x000fe400078e020f */
[C---:B------:R-:W-:Y:S01]  /*6e00*/  IMAD R15, R11.reuse, UR5, R10 ;  /* 0x000000050b0f7c24 */ /* 0x040fe2000f8e020a */
[----:B------:R-:W-:Y:S01]  /*6e10*/  SHF.R.S32.HI R10, RZ, 0x1f, R13 ;  /* 0x0000001fff0a7819 */ /* 0x000fe2000001140d */
[----:B------:R-:W-:Y:S01]  /*6e20*/  IMAD.WIDE.U32 R6, R11, UR4, R6 ;  /* 0x000000040b067c25 */ /* 0x000fe2000f8e0006 */
[----:B------:R-:W0:Y:S01]  /*6e30*/  S2UR UR5, SR_CgaCtaId ;  /* 0x00000000000579c3 */ /* 0x000e220000008800 */
[----:B------:R-:W-:-:S02]  /*6e40*/  UMOV UR4, 0x400 ;  /* 0x0000040000047882 */ /* 0x000fc40000000000 */
[----:B------:R-:W-:Y:S02]  /*6e50*/  IMAD R8, R8, UR6, RZ ;  /* 0x0000000608087c24 */ /* 0x000fe4000f8e02ff */
[----:B------:R-:W-:Y:S02]  /*6e60*/  IMAD.IADD R7, R7, 0x1, R15 ;  /* 0x0000000107077824 */ /* 0x000fe400078e020f */
[----:B------:R-:W-:Y:S02]  /*6e70*/  IMAD R10, R10, UR8, RZ ;  /* 0x000000080a0a7c24 */ /* 0x000fe4000f8e02ff */
[C---:B------:R-:W-:Y:S02]  /*6e80*/  IMAD R11, R9.reuse, UR7, R8 ;  /* 0x00000007090b7c24 */ /* 0x040fe4000f8e0208 */
[----:B------:R-:W-:Y:S01]  /*6e90*/  IMAD.WIDE.U32 R2, R9, UR6, R2 ;  /* 0x0000000609027c25 */ /* 0x000fe2000f8e0002 */
[----:B------:R-:W-:-:S03]  /*6ea0*/  ULDC.64 UR6, c[0x0][0xba8] ;  /* 0x0002ea0000067ab9 */ /* 0x000fc60000000a00 */
[C---:B------:R-:W-:Y:S01]  /*6eb0*/  IMAD R15, R13.reuse, UR9, R10 ;  /* 0x000000090d0f7c24 */ /* 0x040fe2000f8e020a */
[----:B------:R-:W-:Y:S01]  /*6ec0*/  LEA R8, P0, R2, UR6, 0x2 ;  /* 0x0000000602087c11 */ /* 0x000fe2000f8010ff */
[----:B------:R-:W-:Y:S01]  /*6ed0*/  IMAD.WIDE.U32 R6, R13, UR8, R6 ;  /* 0x000000080d067c25 */ /* 0x000fe2000f8e0006 */
[----:B------:R-:W-:Y:S01]  /*6ee0*/  ULDC.64 UR8, c[0x0][0xb00] ;  /* 0x0002c00000087ab9 */ /* 0x000fe20000000a00 */
[----:B------:R-:W-:Y:S02]  /*6ef0*/  ULDC UR6, c[0x0][0xa88] ;  /* 0x0002a20000067ab9 */ /* 0x000fe40000000800 */
[----:B------:R-:W-:Y:S01]  /*6f00*/  IMAD.IADD R9, R3, 0x1, R11 ;  /* 0x0000000103097824 */ /* 0x000fe200078e020b */
[----:B------:R-:W-:Y:S01]  /*6f10*/  IADD3 R3, R7, R15, RZ ;  /* 0x0000000f07037210 */ /* 0x000fe20007ffe0ff */
[----:B------:R-:W-:Y:S01]  /*6f20*/  IMAD R5, R12, 0x80, R5 ;  /* 0x000000800c057824 */ /* 0x000fe200078e0205 */
[----:B------:R-:W-:Y:S01]  /*6f30*/  LEA R20, P1, R6, UR8, 0x2 ;  /* 0x0000000806147c11 */ /* 0x000fe2000f8210ff */
[----:B0-----:R-:W-:Y:S01]  /*6f40*/  ULEA UR4, UR5, UR4, 0x18 ;  /* 0x0000000405047291 */ /* 0x001fe2000f8ec03f */
[----:B------:R-:W-:Y:S01]  /*6f50*/  LEA.HI.X R9, R2, UR7, R9, 0x2, P0 ;  /* 0x0000000702097c11 */ /* 0x000fe200080f1409 */
[----:B------:R-:W-:Y:S01]  /*6f60*/  IMAD R16, R17, UR6, RZ ;  /* 0x0000000611107c24 */ /* 0x000fe2000f8e02ff */
[----:B------:R-:W-:Y:S01]  /*6f70*/  LEA.HI.X R22, R6, UR9, R3, 0x2, P1 ;  /* 0x0000000906167c11 */ /* 0x000fe200088f1403 */
[----:B------:R-:W-:Y:S01]  /*6f80*/  SHFL.IDX PT, R2, R8, RZ, 0x1c1f ;  /* 0x001c1fff08027589 */ /* 0x000fe200000e0000 */
[C---:B------:R-:W-:Y:S01]  /*6f90*/  LOP3.LUT P0, RZ, R88.reuse, 0x3, RZ, 0xc0, !PT ;  /* 0x0000000358ff7812 */ /* 0x040fe2000780c0ff */
[C---:B------:R-:W-:Y:S01]  /*6fa0*/  VIADD R17, R5.reuse, 0x8 ;  /* 0x0000000805117836 */ /* 0x040fe20000000000 */
[----:B------:R-:W-:Y:S01]  /*6fb0*/  UIADD3 UR4, UR4, 0x34820, URZ ;  /* 0x0003482004047890 */ /* 0x000fe2000fffe03f */
[----:B------:R-:W0:Y:S01]  /*6fc0*/  SHFL.IDX PT, R3, R9, RZ, 0x1c1f ;  /* 0x001c1fff09037589 */ /* 0x000e2200000e0000 */
[-C--:B------:R-:W-:Y:S01]  /*6fd0*/  ISETP.GE.OR P1, PT, R5, R16.reuse, P0 ;  /* 0x000000100500720c */ /* 0x080fe20000726670 */
[----:B------:R-:W-:Y:S01]  /*6fe0*/  IMAD.IADD R19, R88, 0x1, -R89 ;  /* 0x0000000158137824 */ /* 0x000fe200078e0a59 */
[-C--:B------:R-:W-:Y:S01]  /*6ff0*/  ISETP.GE.OR P0, PT, R17, R16.reuse, P0 ;  /* 0x000000101100720c */ /* 0x080fe20000706670 */
[----:B------:R-:W-:Y:S01]  /*7000*/  SHFL.IDX PT, R6, R8, 0x1, 0x1c1f ;  /* 0x003c1f0008067f89 */ /* 0x000fe200000e0000 */
[----:B------:R-:W-:Y:S01]  /*7010*/  UPRMT UR4, URZ, 0x654, UR4 ;  /* 0x000006543f047896 */ /* 0x000fe20008000004 */
[----:B------:R-:W-:Y:S01]  /*7020*/  ISETP.GE.AND P2, PT, R5, R16, PT ;  /* 0x000000100500720c */ /* 0x000fe20003f46270 */
[----:B------:R-:W-:Y:S01]  /*7030*/  IMAD.SHL.U32 R19, R19, 0x2, RZ ;  /* 0x0000000213137824 */ /* 0x000fe200078e00ff */
[----:B------:R-:W1:Y:S04]  /*7040*/  SHFL.IDX PT, R7, R9, 0x1, 0x1c1f ;  /* 0x003c1f0009077f89 */ /* 0x000e6800000e0000 */
[----:B------:R2:W3:Y:S02]  /*7050*/  SHFL.IDX PT, R14, R20, RZ, 0x1c1f ;  /* 0x001c1fff140e7589 */ /* 0x0004e400000e0000 */
[----:B------:R-:W-:Y:S02]  /*7060*/  SYNCS.ARRIVE.TRANS64.RED.A1T0 RZ, [UR4], RZ ;  /* 0x000000ffffff79a7 */ /* 0x000fe40008100404 */
[----:B------:R2:W4:Y:S04]  /*7070*/  SHFL.IDX PT, R15, R22, RZ, 0x1c1f ;  /* 0x001c1fff160f7589 */ /* 0x00052800000e0000 */
[----:B0-----:R2:W-:Y:S04]  /*7080*/  @!P1 ST.E desc[UR42][R2.64], R4 ;  /* 0x0000000402009985 */ /* 0x0015e8000c10192a */
[----:B-1----:R2:W-:Y:S01]  /*7090*/  @!P0 ST.E desc[UR42][R6.64], R0 ;  /* 0x0000000006008985 */ /* 0x0025e2000c10192a */
[----:B------:R-:W-:Y:S05]  /*70a0*/  @P2 BRA `(.L_x_35) ;  /* 0x0000000400782947 */ /* 0x000fea0003800000 */
[C---:B--2---:R-:W-:Y:S01]  /*70b0*/  VIADD R0, R19.reuse, 0x8 ;  /* 0x0000000813007836 */ /* 0x044fe20000000000 */
[----:B------:R-:W-:Y:S01]  /*70c0*/  ULDC UR4, c[0x0][0xac8] ;  /* 0x0002b20000047ab9 */ /* 0x000fe20000000800 */
[C---:B------:R-:W-:Y:S01]  /*70d0*/  VIADD R6, R19.reuse, 0x10 ;  /* 0x0000001013067836 */ /* 0x040fe20000000000 */
[C---:B------:R-:W-:Y:S01]  /*70e0*/  ISETP.GE.AND P2, PT, R19.reuse, UR4, PT ;  /* 0x0000000413007c0c */ /* 0x040fe2000bf46270 */
[C---:B------:R-:W-:Y:S01]  /*70f0*/  VIADD R8, R19.reuse, 0x28 ;  /* 0x0000002813087836 */ /* 0x040fe20000000000 */
[----:B------:R-:W-:Y:S01]  /*7100*/  ISETP.GE.AND P3, PT, R0, UR4, PT ;  /* 0x0000000400007c0c */ /* 0x000fe2000bf66270 */
[C---:B------:R-:W-:Y:S01]  /*7110*/  VIADD R9, R19.reuse, 0x30 ;  /* 0x0000003013097836 */ /* 0x040fe20000000000 */
[C---:B------:R-:W-:Y:S01]  /*7120*/  IADD3 R7, R19.reuse, 0x18, RZ ;  /* 0x0000001813077810 */ /* 0x040fe20007ffe0ff */
[C---:B------:R-:W-:Y:S01]  /*7130*/  VIADD R10, R19.reuse, 0x38 ;  /* 0x00000038130a7836 */ /* 0x040fe20000000000 */
[----:B------:R-:W-:Y:S01]  /*7140*/  ISETP.GE.AND P0, PT, R6, UR4, PT ;  /* 0x0000000406007c0c */ /* 0x000fe2000bf06270 */
[----:B------:R-:W-:Y:S01]  /*7150*/  VIADD R11, R19, 0x40 ;  /* 0x00000040130b7836 */ /* 0x000fe20000000000 */
[----:B------:R-:W-:Y:S01]  /*7160*/  ISETP.GE.AND P1, PT, R7, UR4, PT ;  /* 0x0000000407007c0c */ /* 0x000fe2000bf26270 */
[----:B------:R-:W-:Y:S01]  /*7170*/  VIADD R18, R19, 0x60 ;  /* 0x0000006013127836 */ /* 0x000fe20000000000 */
[----:B------:R-:W-:-:S02]  /*7180*/  ISETP.GE.AND P4, PT, R9, UR4, PT ;  /* 0x0000000409007c0c */ /* 0x000fc4000bf86270 */
[----:B------:R-:W-:Y:S01]  /*7190*/  ISETP.GE.AND P5, PT, R10, UR4, PT ;  /* 0x000000040a007c0c */ /* 0x000fe2000bfa6270 */
[----:B---34-:R-:W-:Y:S01]  /*71a0*/  @!P2 IMAD.WIDE R2, R19, 0x4, R14 ;  /* 0x000000041302a825 */ /* 0x018fe200078e020e */
[----:B------:R-:W-:Y:S02]  /*71b0*/  ISETP.GE.AND P6, PT, R11, UR4, PT ;  /* 0x000000040b007c0c */ /* 0x000fe4000bfc6270 */
[----:B------:R-:W-:Y:S02]  /*71c0*/  @!P3 LEA.HI R0, R0, R0, RZ, 0x1 ;  /* 0x000000000000b211 */ /* 0x000fe400078f08ff */
[----:B------:R0:W-:Y:S01]  /*71d0*/  @!P2 ST.E.64 desc[UR42][R2.64], R24 ;  /* 0x000000180200a985 */ /* 0x0001e2000c101b2a */
[----:B------:R-:W-:Y:S02]  /*71e0*/  @!P0 LEA.HI R6, R6, R6, RZ, 0x1 ;  /* 0x0000000606068211 */ /* 0x000fe400078f08ff */
[----:B------:R-:W-:Y:S01]  /*71f0*/  @!P3 LOP3.LUT R5, R0, 0xfffffffe, RZ, 0xc0, !PT ;  /* 0xfffffffe0005b812 */ /* 0x000fe200078ec0ff */
[----:B------:R-:W-:Y:S01]  /*7200*/  VIADD R0, R19, 0x20 ;  /* 0x0000002013007836 */ /* 0x000fe20000000000 */
[----:B------:R-:W-:-:S02]  /*7210*/  @!P1 LEA.HI R7, R7, R7, RZ, 0x1 ;  /* 0x0000000707079211 */ /* 0x000fc400078f08ff */
[----:B------:R-:W-:Y:S01]  /*7220*/  @!P5 LEA.HI R10, R10, R10, RZ, 0x1 ;  /* 0x0000000a0a0ad211 */ /* 0x000fe200078f08ff */
[----:B------:R-:W-:Y:S01]  /*7230*/  @!P3 IMAD.WIDE R4, R5, 0x4, R14 ;  /* 0x000000040504b825 */ /* 0x000fe200078e020e */
[----:B------:R-:W-:Y:S02]  /*7240*/  ISETP.GE.AND P2, PT, R0, UR4, PT ;  /* 0x0000000400007c0c */ /* 0x000fe4000bf46270 */
[----:B------:R-:W-:Y:S02]  /*7250*/  @!P5 LOP3.LUT R13, R10, 0xfffffffe, RZ, 0xc0, !PT ;  /* 0xfffffffe0a0dd812 */ /* 0x000fe400078ec0ff */
[----:B------:R1:W-:Y:S01]  /*7260*/  @!P3 ST.E.64 desc[UR42][R4.64], R28 ;  /* 0x0000001c0400b985 */ /* 0x0003e2000c101b2a */
[----:B------:R-:W-:Y:S02]  /*7270*/  ISETP.GE.AND P3, PT, R8, UR4, PT ;  /* 0x0000000408007c0c */ /* 0x000fe4000bf66270 */
[----:B0-----:R-:W-:Y:S02]  /*7280*/  @!P0 LOP3.LUT R3, R6, 0xfffffffe, RZ, 0xc0, !PT ;  /* 0xfffffffe06038812 */ /* 0x001fe400078ec0ff */
[----:B------:R-:W-:-:S02]  /*7290*/  @!P4 LEA.HI R6, R9, R9, RZ, 0x1 ;  /* 0x000000090906c211 */ /* 0x000fc400078f08ff */
[----:B------:R-:W-:Y:S01]  /*72a0*/  IADD3 R12, R19, 0x50, RZ ;  /* 0x00000050130c7810 */ /* 0x000fe20007ffe0ff */
[----:B------:R-:W-:Y:S01]  /*72b0*/  @!P0 IMAD.WIDE R2, R3, 0x4, R14 ;  /* 0x0000000403028825 */ /* 0x000fe200078e020e */
[----:B------:R-:W-:-:S04]  /*72c0*/  @!P2 LEA.HI R0, R0, R0, RZ, 0x1 ;  /* 0x000000000000a211 */ /* 0x000fc800078f08ff */
[----:B------:R0:W-:Y:S01]  /*72d0*/  @!P0 ST.E.64 desc[UR42][R2.64], R32 ;  /* 0x0000002002008985 */ /* 0x0001e2000c101b2a */
[----:B------:R-:W-:Y:S02]  /*72e0*/  @!P3 LEA.HI R8, R8, R8, RZ, 0x1 ;  /* 0x000000080808b211 */ /* 0x000fe400078f08ff */
[----:B-1----:R-:W-:Y:S02]  /*72f0*/  @!P1 LOP3.LUT R5, R7, 0xfffffffe, RZ, 0xc0, !PT ;  /* 0xfffffffe07059812 */ /* 0x002fe400078ec0ff */
[----:B------:R-:W-:Y:S02]  /*7300*/  @!P2 LOP3.LUT R7, R0, 0xfffffffe, RZ, 0xc0, !PT ;  /* 0xfffffffe0007a812 */ /* 0x000fe400078ec0ff */
[----:B------:R-:W-:Y:S01]  /*7310*/  @!P3 LOP3.LUT R9, R8, 0xfffffffe, RZ, 0xc0, !PT ;  /* 0xfffffffe0809b812 */ /* 0x000fe200078ec0ff */
[--C-:B------:R-:W-:Y:S01]  /*7320*/  @!P1 IMAD.WIDE R4, R5, 0x4, R14.reuse ;  /* 0x0000000405049825 */ /* 0x100fe200078e020e */
[----:B------:R-:W-:Y:S02]  /*7330*/  @!P6 LEA.HI R0, R11, R11, RZ, 0x1 ;  /* 0x0000000b0b00e211 */ /* 0x000fe400078f08ff */
[----:B------:R-:W-:Y:S01]  /*7340*/  @!P4 LOP3.LUT R11, R6, 0xfffffffe, RZ, 0xc0, !PT ;  /* 0xfffffffe060bc812 */ /* 0x000fe200078ec0ff */
[--C-:B------:R-:W-:Y:S01]  /*7350*/  @!P2 IMAD.WIDE R6, R7, 0x4, R14.reuse ;  /* 0x000000040706a825 */ /* 0x100fe200078e020e */
[----:B------:R-:W-:Y:S01]  /*7360*/  @!P6 LOP3.LUT R21, R0, 0xfffffffe, RZ, 0xc0, !PT ;  /* 0xfffffffe0015e812 */ /* 0x000fe200078ec0ff */
[----:B------:R1:W-:Y:S01]  /*7370*/  @!P1 ST.E.64 desc[UR42][R4.64], R36 ;  /* 0x0000002404009985 */ /* 0x0003e2000c101b2a */
[----:B------:R-:W-:Y:S01]  /*7380*/  ISETP.GE.AND P1, PT, R12, UR4, PT ;  /* 0x000000040c007c0c */ /* 0x000fe2000bf26270 */
[----:B0-----:R-:W-:-:S02]  /*7390*/  @!P3 IMAD.WIDE R2, R9, 0x4, R14 ;  /* 0x000000040902b825 */ /* 0x001fc400078e020e */
[----:B------:R0:W-:Y:S02]  /*73a0*/  @!P2 ST.E.64 desc[UR42][R6.64], R40 ;  /* 0x000000280600a985 */ /* 0x0001e4000c101b2a */
[----:B------:R-:W-:Y:S02]  /*73b0*/  VIADD R0, R19, 0x48 ;  /* 0x0000004813007836 */ /* 0x000fe40000000000 */
[--C-:B------:R-:W-:Y:S01]  /*73c0*/  @!P5 IMAD.WIDE R8, R13, 0x4, R14.reuse ;  /* 0x000000040d08d825 */ /* 0x100fe200078e020e */
[----:B------:R2:W-:Y:S01]  /*73d0*/  @!P3 ST.E.64 desc[UR42][R2.64], R44 ;  /* 0x0000002c0200b985 */ /* 0x0005e2000c101b2a */
[----:B------:R-:W-:Y:S02]  /*73e0*/  ISETP.GE.AND P3, PT, R18, UR4, PT ;  /* 0x0000000412007c0c */ /* 0x000fe4000bf66270 */
[----:B------:R-:W-:Y:S01]  /*73f0*/  VIADD R13, R19, 0x58 ;  /* 0x00000058130d7836 */ /* 0x000fe20000000000 */
[----:B------:R-:W-:Y:S01]  /*7400*/  ISETP.GE.AND P0, PT, R0, UR4, PT ;  /* 0x0000000400007c0c */ /* 0x000fe2000bf06270 */
[----:B-1----:R-:W-:Y:S01]  /*7410*/  @!P4 IMAD.WIDE R4, R11, 0x4, R14 ;  /* 0x000000040b04c825 */ /* 0x002fe200078e020e */
[----:B------:R-:W-:-:S02]  /*7420*/  @!P1 LEA.HI R12, R12, R12, RZ, 0x1 ;  /* 0x0000000c0c0c9211 */ /* 0x000fc400078f08ff */
[----:B------:R-:W-:Y:S01]  /*7430*/  ISETP.GE.AND P2, PT, R13, UR4, PT ;  /* 0x000000040d007c0c */ /* 0x000fe2000bf46270 */
[----:B------:R-:W-:Y:S01]  /*7440*/  @!P6 IMAD.WIDE R10, R21, 0x4, R14 ;  /* 0x00000004150ae825 */ /* 0x000fe200078e020e */
[----:B------:R1:W-:Y:S03]  /*7450*/  @!P4 ST.E.64 desc[UR42][R4.64], R48 ;  /* 0x000000300400c985 */ /* 0x0003e6000c101b2a */
[C---:B0-----:R-:W-:Y:S01]  /*7460*/  VIADD R6, R19.reuse, 0x68 ;  /* 0x0000006813067836 */ /* 0x041fe20000000000 */
[----:B------:R0:W-:Y:S01]  /*7470*/  @!P5 ST.E.64 desc[UR42][R8.64], R52 ;  /* 0x000000340800d985 */ /* 0x0001e2000c101b2a */
[C---:B--2---:R-:W-:Y:S01]  /*7480*/  VIADD R3, R19.reuse, 0x78 ;  /* 0x0000007813037836 */ /* 0x044fe20000000000 */
[----:B------:R-:W-:Y:S01]  /*7490*/  @!P3 LEA.HI R18, R18, R18, RZ, 0x1 ;  /* 0x000000121212b211 */ /* 0x000fe200078f08ff */
[----:B------:R-:W-:Y:S01]  /*74a0*/  VIADD R7, R19, 0x70 ;  /* 0x0000007013077836 */ /* 0x000fe20000000000 */
[----:B------:R2:W-:Y:S01]  /*74b0*/  @!P6 ST.E.64 desc[UR42][R10.64], R56 ;  /* 0x000000380a00e985 */ /* 0x0005e2000c101b2a */
[----:B------:R-:W-:-:S02]  /*74c0*/  ISETP.GE.AND P4, PT, R6, UR4, PT ;  /* 0x0000000406007c0c */ /* 0x000fc4000bf86270 */
[----:B------:R-:W-:Y:S02]  /*74d0*/  ISETP.GE.AND P6, PT, R3, UR4, PT ;  /* 0x0000000403007c0c */ /* 0x000fe4000bfc6270 */
[----:B------:R-:W-:Y:S02]  /*74e0*/  ISETP.GE.AND P5, PT, R7, UR4, PT ;  /* 0x0000000407007c0c */ /* 0x000fe4000bfa6270 */
[----:B------:R-:W-:Y:S02]  /*74f0*/  @!P0 LEA.HI R0, R0, R0, RZ, 0x1 ;  /* 0x0000000000008211 */ /* 0x000fe400078f08ff */
[----:B------:R-:W-:Y:S02]  /*7500*/  @!P2 LEA.HI R13, R13, R13, RZ, 0x1 ;  /* 0x0000000d0d0da211 */ /* 0x000fe400078f08ff */
[----:B-1----:R-:W-:Y:S02]  /*7510*/  @!P1 LOP3.LUT R5, R12, 0xfffffffe, RZ, 0xc0, !PT ;  /* 0xfffffffe0c059812 */ /* 0x002fe400078ec0ff */
[----:B0-----:R-:W-:-:S02]  /*7520*/  @!P3 LOP3.LUT R9, R18, 0xfffffffe, RZ, 0xc0, !PT ;  /* 0xfffffffe1209b812 */ /* 0x001fc400078ec0ff */
[----:B------:R-:W-:Y:S02]  /*7530*/  @!P4 LEA.HI R6, R6, R6, RZ, 0x1 ;  /* 0x000000060606c211 */ /* 0x000fe400078f08ff */
[----:B------:R-:W-:Y:S01]  /*7540*/  @!P6 LEA.HI R4, R3, R3, RZ, 0x1 ;  /* 0x000000030304e211 */ /* 0x000fe200078f08ff */
[----:B------:R-:W-:Y:S01]  /*7550*/  @!P3 IMAD.WIDE R8, R9, 0x4, R14 ;  /* 0x000000040908b825 */ /* 0x000fe200078e020e */
[----:B------:R-:W-:Y:S02]  /*7560*/  @!P5 LEA.HI R2, R7, R7, RZ, 0x1 ;  /* 0x000000070702d211 */ /* 0x000fe400078f08ff */
[----:B------:R-:W-:Y:S02]  /*7570*/  @!P0 LOP3.LUT R3, R0, 0xfffffffe, RZ, 0xc0, !PT ;  /* 0xfffffffe00038812 */ /* 0x000fe400078ec0ff */
[----:B------:R-:W-:Y:S02]  /*7580*/  @!P2 LOP3.LUT R7, R13, 0xfffffffe, RZ, 0xc0, !PT ;  /* 0xfffffffe0d07a812 */ /* 0x000fe400078ec0ff */
[----:B--2---:R-:W-:-:S02]  /*7590*/  @!P4 LOP3.LUT R11, R6, 0xfffffffe, RZ, 0xc0, !PT ;  /* 0xfffffffe060bc812 */ /* 0x004fc400078ec0ff */
[----:B------:R-:W-:Y:S01]  /*75a0*/  @!P5 LOP3.LUT R13, R2, 0xfffffffe, RZ, 0xc0, !PT ;  /* 0xfffffffe020dd812 */ /* 0x000fe200078ec0ff */
[----:B------:R-:W-:Y:S01]  /*75b0*/  @!P0 IMAD.WIDE R2, R3, 0x4, R14 ;  /* 0x0000000403028825 */ /* 0x000fe200078e020e */
[----:B------:R-:W-:-:S03]  /*75c0*/  @!P6 LOP3.LUT R21, R4, 0xfffffffe, RZ, 0xc0, !PT ;  /* 0xfffffffe0415e812 */ /* 0x000fc600078ec0ff */
[--C-:B------:R-:W-:Y:S01]  /*75d0*/  @!P1 IMAD.WIDE R4, R5, 0x4, R14.reuse ;  /* 0x0000000405049825 */ /* 0x100fe200078e020e */
[----:B------:R0:W-:Y:S03]  /*75e0*/  @!P0 ST.E.64 desc[UR42][R2.64], R60 ;  /* 0x0000003c02008985 */ /* 0x0001e6000c101b2a */
[--C-:B------:R-:W-:Y:S01]  /*75f0*/  @!P2 IMAD.WIDE R6, R7, 0x4, R14.reuse ;  /* 0x000000040706a825 */ /* 0x100fe200078e020e */
[----:B------:R0:W-:Y:S03]  /*7600*/  @!P1 ST.E.64 desc[UR42][R4.64], R64 ;  /* 0x0000004004009985 */ /* 0x0001e6000c101b2a */
[--C-:B------:R-:W-:Y:S01]  /*7610*/  @!P4 IMAD.WIDE R10, R11, 0x4, R14.reuse ;  /* 0x000000040b0ac825 */ /* 0x100fe200078e020e */
[----:B------:R0:W-:Y:S03]  /*7620*/  @!P2 ST.E.64 desc[UR42][R6.64], R68 ;  /* 0x000000440600a985 */ /* 0x0001e6000c101b2a */
[--C-:B------:R-:W-:Y:S01]  /*7630*/  @!P5 IMAD.WIDE R12, R13, 0x4, R14.reuse ;  /* 0x000000040d0cd825 */ /* 0x100fe200078e020e */
[----:B------:R0:W-:Y:S03]  /*7640*/  @!P3 ST.E.64 desc[UR42][R8.64], R72 ;  /* 0x000000480800b985 */ /* 0x0001e6000c101b2a */
[----:B------:R-:W-:Y:S01]  /*7650*/  @!P6 IMAD.WIDE R14, R21, 0x4, R14 ;  /* 0x00000004150ee825 */ /* 0x000fe200078e020e */
[----:B------:R0:W-:Y:S04]  /*7660*/  @!P4 ST.E.64 desc[UR42][R10.64], R76 ;  /* 0x0000004c0a00c985 */ /* 0x0001e8000c101b2a */
[----:B------:R0:W-:Y:S04]  /*7670*/  @!P5 ST.E.64 desc[UR42][R12.64], R80 ;  /* 0x000000500c00d985 */ /* 0x0001e8000c101b2a */
[----:B------:R0:W-:Y:S02]  /*7680*/  @!P6 ST.E.64 desc[UR42][R14.64], R84 ;  /* 0x000000540e00e985 */ /* 0x0001e4000c101b2a */
.L_x_35:
[----:B------:R-:W-:Y:S05]  /*7690*/  BSYNC B0 ;  /* 0x0000000000007941 */ /* 0x000fea0003800000 */
.L_x_34:
[----:B------:R-:W-:Y:S01]  /*76a0*/  ISETP.GE.AND P0, PT, R17, R16, PT ;  /* 0x000000101100720c */ /* 0x000fe20003f06270 */
[----:B0-----:R0:W1:Y:S04]  /*76b0*/  SHFL.IDX PT, R13, R22, 0x1, 0x1c1f ;  /* 0x003c1f00160d7f89 */ /* 0x00106800000e0000 */
[----:B------:R0:W0:Y:S08]  /*76c0*/  SHFL.IDX PT, R12, R20, 0x1, 0x1c1f ;  /* 0x003c1f00140c7f89 */ /* 0x00003000000e0000 */
[----:B------:R-:W-:Y:S05]  /*76d0*/  @P0 BRA `(.L_x_10) ;  /* 0x0000004400bc0947 */ /* 0x000fea0003800000 */
[----:B------:R-:W-:Y:S01]  /*76e0*/  ULDC UR4, c[0x0][0xac8] ;  /* 0x0002b20000047ab9 */ /* 0x000fe20000000800 */
[C---:B--2---:R-:W-:Y:S01]  /*76f0*/  VIADD R0, R19.reuse, 0x8 ;  /* 0x0000000813007836 */ /* 0x044fe20000000000 */
[C---:B------:R-:W-:Y:S01]  /*7700*/  ISETP.GE.AND P0, PT, R19.reuse, UR4, PT ;  /* 0x0000000413007c0c */ /* 0x040fe2000bf06270 */
[C---:B------:R-:W-:Y:S01]  /*7710*/  VIADD R6, R19.reuse, 0x18 ;  /* 0x0000001813067836 */ /* 0x040fe20000000000 */
[C---:B------:R-:W-:Y:S01]  /*7720*/  IADD3 R4, R19.reuse, 0x10, RZ ;  /* 0x0000001013047810 */ /* 0x040fe20007ffe0ff */
[C---:B------:R-:W-:Y:S01]  /*7730*/  VIADD R8, R19.reuse, 0x20 ;  /* 0x0000002013087836 */ /* 0x040fe20000000000 */
[----:B------:R-:W-:Y:S01]  /*7740*/  ISETP.GE.AND P5, PT, R0, UR4, PT ;  /* 0x0000000400007c0c */ /* 0x000fe2000bfa6270 */
[C---:B------:R-:W-:Y:S01]  /*7750*/  VIADD R9, R19.reuse, 0x28 ;  /* 0x0000002813097836 */ /* 0x040fe20000000000 */
[----:B------:R-:W-:Y:S01]  /*7760*/  ISETP.GE.AND P6, PT, R4, UR4, PT ;  /* 0x0000000404007c0c */ /* 0x000fe2000bfc6270 */
[C---:B------:R-:W-:Y:S01]  /*7770*/  VIADD R10, R19.reuse, 0x30 ;  /* 0x00000030130a7836 */ /* 0x040fe20000000000 */
[----:B------:R-:W-:Y:S01]  /*7780*/  ISETP.GE.AND P4, PT, R8, UR4, PT ;  /* 0x0000000408007c0c */ /* 0x000fe2000bf86270 */
[----:B------:R-:W-:Y:S01]  /*7790*/  VIADD R11, R19, 0x38 ;  /* 0x00000038130b7836 */ /* 0x000fe20000000000 */
[----:B------:R-:W-:Y:S01]  /*77a0*/  ISETP.GE.AND P3, PT, R9, UR4, PT ;  /* 0x0000000409007c0c */ /* 0x000fe2000bf66270 */
[C---:B------:R-:W-:Y:S01]  /*77b0*/  VIADD R16, R19.reuse, 0x40 ;  /* 0x0000004013107836 */ /* 0x040fe20000000000 */
[----:B------:R-:W-:Y:S01]  /*77c0*/  ISETP.GE.AND P2, PT, R10, UR4, PT ;  /* 0x000000040a007c0c */ /* 0x000fe2000bf46270 */
[----:B01----:R-:W-:Y:S01]  /*77d0*/  @!P0 IMAD.WIDE R2, R19, 0x4, R12 ;  /* 0x0000000413028825 */ /* 0x003fe200078e020c */
[----:B------:R-:W-:-:S02]  /*77e0*/  ISETP.GE.AND P1, PT, R11, UR4, PT ;  /* 0x000000040b007c0c */ /* 0x000fc4000bf26270 */
[C---:B------:R-:W-:Y:S01]  /*77f0*/  IADD3 R18, R19.reuse, 0x48, RZ ;  /* 0x0000004813127810 */ /* 0x040fe20007ffe0ff */
[----:B------:R-:W-:Y:S01]  /*7800*/  VIADD R20, R19, 0x70 ;  /* 0x0000007013147836 */ /* 0x000fe20000000000 */
[----:B------:R0:W-:Y:S01]  /*7810*/  @!P0 ST.E.64 desc[UR42][R2.64], R26 ;  /* 0x0000001a02008985 */ /* 0x0001e2000c101b2a */
[----:B------:R-:W-:Y:S02]  /*7820*/  ISETP.GE.AND P0, PT, R6, UR4, PT ;  /* 0x0000000406007c0c */ /* 0x000fe4000bf06270 */
[----:B------:R-:W-:Y:S02]  /*7830*/  @!P5 LEA.HI R0, R0, R0, RZ, 0x1 ;  /* 0x000000000000d211 */ /* 0x000fe400078f08ff */
[----:B------:R-:W-:Y:S02]  /*7840*/  @!P6 LEA.HI R4, R4, R4, RZ, 0x1 ;  /* 0x000000040404e211 */ /* 0x000fe400078f08ff */
[----:B------:R-:W-:Y:S02]  /*7850*/  @!P5 LOP3.LUT R5, R0, 0xfffffffe, RZ, 0xc0, !PT ;  /* 0xfffffffe0005d812 */ /* 0x000fe400078ec0ff */
[----:B------:R-:W-:-:S02]  /*7860*/  @!P6 LOP3.LUT R7, R4, 0xfffffffe, RZ, 0xc0, !PT ;  /* 0xfffffffe0407e812 */ /* 0x000fc400078ec0ff */
[----:B------:R-:W-:Y:S02]  /*7870*/  @!P4 LEA.HI R8, R8, R8, RZ, 0x1 ;  /* 0x000000080808c211 */ /* 0x000fe400078f08ff */
[----:B------:R-:W-:Y:S01]  /*7880*/  @!P3 LEA.HI R0, R9, R9, RZ, 0x1 ;  /* 0x000000090900b211 */ /* 0x000fe200078f08ff */
[--C-:B0-----:R-:W-:Y:S01]  /*7890*/  @!P5 IMAD.WIDE R2, R5, 0x4, R12.reuse ;  /* 0x000000040502d825 */ /* 0x101fe200078e020c */
[----:B------:R-:W-:Y:S02]  /*78a0*/  @!P0 LEA.HI R6, R6, R6, RZ, 0x1 ;  /* 0x0000000606068211 */ /* 0x000fe400078f08ff */
[----:B------:R-:W-:Y:S01]  /*78b0*/  @!P2 LEA.HI R10, R10, R10, RZ, 0x1 ;  /* 0x0000000a0a0aa211 */ /* 0x000fe200078f08ff */
[----:B------:R-:W-:Y:S01]  /*78c0*/  @!P6 IMAD.WIDE R4, R7, 0x4, R12 ;  /* 0x000000040704e825 */ /* 0x000fe200078e020c */
[----:B---3--:R-:W-:Y:S01]  /*78d0*/  @!P1 LEA.HI R14, R11, R11, RZ, 0x1 ;  /* 0x0000000b0b0e9211 */ /* 0x008fe200078f08ff */
[----:B------:R0:W-:Y:S01]  /*78e0*/  @!P5 ST.E.64 desc[UR42][R2.64], R30 ;  /* 0x0000001e0200d985 */ /* 0x0001e2000c101b2a */
[----:B------:R-:W-:-:S02]  /*78f0*/  @!P0 LOP3.LUT R7, R6, 0xfffffffe, RZ, 0xc0, !PT ;  /* 0xfffffffe06078812 */ /* 0x000fc400078ec0ff */
[----:B------:R-:W-:Y:S01]  /*7900*/  @!P4 LOP3.LUT R9, R8, 0xfffffffe, RZ, 0xc0, !PT ;  /* 0xfffffffe0809c812 */ /* 0x000fe200078ec0ff */
[----:B------:R1:W-:Y:S01]  /*7910*/  @!P6 ST.E.64 desc[UR42][R4.64], R34 ;  /* 0x000000220400e985 */ /* 0x0003e2000c101b2a */
[----:B------:R-:W-:Y:S01]  /*7920*/  @!P3 LOP3.LUT R11, R0, 0xfffffffe, RZ, 0xc0, !PT ;  /* 0xfffffffe000bb812 */ /* 0x000fe200078ec0ff */
[C---:B------:R-:W-:Y:S01]  /*7930*/  VIADD R0, R19.reuse, 0x50 ;  /* 0x0000005013007836 */ /* 0x040fe20000000000 */
[----:B----4-:R-:W-:Y:S02]  /*7940*/  @!P2 LOP3.LUT R15, R10, 0xfffffffe, RZ, 0xc0, !PT ;  /* 0xfffffffe0a0fa812 */ /* 0x010fe400078ec0ff */
[----:B------:R-:W-:Y:S01]  /*7950*/  @!P1 LOP3.LUT R17, R14, 0xfffffffe, RZ, 0xc0, !PT ;  /* 0xfffffffe0e119812 */ /* 0x000fe200078ec0ff */
[----:B------:R-:W-:Y:S01]  /*7960*/  VIADD R14, R19, 0x58 ;  /* 0x00000058130e7836 */ /* 0x000fe20000000000 */
[----:B------:R-:W-:Y:S02]  /*7970*/  ISETP.GE.AND P5, PT, R16, UR4, PT ;  /* 0x0000000410007c0c */ /* 0x000fe4000bfa6270 */
[----:B------:R-:W-:Y:S01]  /*7980*/  ISETP.GE.AND P6, PT, R18, UR4, PT ;  /* 0x0000000412007c0c */ /* 0x000fe2000bfc6270 */
[----:B0-----:R-:W-:-:S04]  /*7990*/  @!P0 IMAD.WIDE R2, R7, 0x4, R12 ;  /* 0x0000000407028825 */ /* 0x001fc800078e020c */
[--C-:B-1----:R-:W-:Y:S01]  /*79a0*/  @!P4 IMAD.WIDE R4, R9, 0x4, R12.reuse ;  /* 0x000000040904c825 */ /* 0x102fe200078e020c */
[----:B------:R0:W-:Y:S01]  /*79b0*/  @!P0 ST.E.64 desc[UR42][R2.64], R38 ;  /* 0x0000002602008985 */ /* 0x0001e2000c101b2a */
[----:B------:R-:W-:Y:S02]  /*79c0*/  ISETP.GE.AND P0, PT, R0, UR4, PT ;  /* 0x0000000400007c0c */ /* 0x000fe4000bf06270 */
[--C-:B------:R-:W-:Y:S01]  /*79d0*/  @!P3 IMAD.WIDE R6, R11, 0x4, R12.reuse ;  /* 0x000000040b06b825 */ /* 0x100fe200078e020c */
[----:B------:R1:W-:Y:S01]  /*79e0*/  @!P4 ST.E.64 desc[UR42][R4.64], R42 ;  /* 0x0000002a0400c985 */ /* 0x0003e2000c101b2a */
[----:B------:R-:W-:Y:S02]  /*79f0*/  ISETP.GE.AND P4, PT, R20, UR4, PT ;  /* 0x0000000414007c0c */ /* 0x000fe4000bf86270 */
[----:B------:R-:W-:Y:S01]  /*7a00*/  @!P2 IMAD.WIDE R8, R15, 0x4, R12 ;  /* 0x000000040f08a825 */ /* 0x000fe200078e020c */
[----:B------:R2:W-:Y:S01]  /*7a10*/  @!P3 ST.E.64 desc[UR42][R6.64], R46 ;  /* 0x0000002e0600b985 */ /* 0x0005e2000c101b2a */
[----:B------:R-:W-:-:S02]  /*7a20*/  @!P5 LEA.HI R16, R16, R16, RZ, 0x1 ;  /* 0x000000101010d211 */ /* 0x000fc400078f08ff */
[----:B------:R-:W-:Y:S01]  /*7a30*/  @!P1 IMAD.WIDE R10, R17, 0x4, R12 ;  /* 0x00000004110a9825 */ /* 0x000fe200078e020c */
[----:B------:R3:W-:Y:S01]  /*7a40*/  @!P2 ST.E.64 desc[UR42][R8.64], R50 ;  /* 0x000000320800a985 */ /* 0x0007e2000c101b2a */
[----:B------:R-:W-:Y:S02]  /*7a50*/  @!P6 LEA.HI R18, R18, R18, RZ, 0x1 ;  /* 0x000000121212e211 */ /* 0x000fe400078f08ff */
[C---:B------:R-:W-:Y:S01]  /*7a60*/  VIADD R15, R19.reuse, 0x60 ;  /* 0x00000060130f7836 */ /* 0x040fe20000000000 */
[----:B------:R4:W-:Y:S01]  /*7a70*/  @!P1 ST.E.64 desc[UR42][R10.64], R54 ;  /* 0x000000360a009985 */ /* 0x0009e2000c101b2a */
[C---:B------:R-:W-:Y:S01]  /*7a80*/  VIADD R17, R19.reuse, 0x68 ;  /* 0x0000006813117836 */ /* 0x040fe20000000000 */
[----:B------:R-:W-:Y:S01]  /*7a90*/  ISETP.GE.AND P1, PT, R14, UR4, PT ;  /* 0x000000040e007c0c */ /* 0x000fe2000bf26270 */
[----:B------:R-:W-:Y:S01]  /*7aa0*/  VIADD R19, R19, 0x78 ;  /* 0x0000007813137836 */ /* 0x000fe20000000000 */
[----:B------:R-:W-:Y:S02]  /*7ab0*/  ISETP.GE.AND P2, PT, R15, UR4, PT ;  /* 0x000000040f007c0c */ /* 0x000fe4000bf46270 */
[----:B------:R-:W-:-:S02]  /*7ac0*/  ISETP.GE.AND P3, PT, R17, UR4, PT ;  /* 0x0000000411007c0c */ /* 0x000fc4000bf66270 */
[----:B0-----:R-:W-:Y:S02]  /*7ad0*/  @!P5 LOP3.LUT R3, R16, 0xfffffffe, RZ, 0xc0, !PT ;  /* 0xfffffffe1003d812 */ /* 0x001fe400078ec0ff */
[----:B-1----:R-:W-:Y:S02]  /*7ae0*/  @!P6 LOP3.LUT R5, R18, 0xfffffffe, RZ, 0xc0, !PT ;  /* 0xfffffffe1205e812 */ /* 0x002fe400078ec0ff */
[----:B------:R-:W-:Y:S01]  /*7af0*/  @!P0 LEA.HI R0, R0, R0, RZ, 0x1 ;  /* 0x0000000000008211 */ /* 0x000fe200078f08ff */
[--C-:B------:R-:W-:Y:S01]  /*7b00*/  @!P5 IMAD.WIDE R2, R3, 0x4, R12.reuse ;  /* 0x000000040302d825 */ /* 0x100fe200078e020c */
[----:B------:R-:W-:Y:S02]  /*7b10*/  @!P4 LEA.HI R20, R20, R20, RZ, 0x1 ;  /* 0x000000141414c211 */ /* 0x000fe400078f08ff */
[----:B------:R-:W-:Y:S01]  /*7b20*/  @!P1 LEA.HI R14, R14, R14, RZ, 0x1 ;  /* 0x0000000e0e0e9211 */ /* 0x000fe200078f08ff */
[----:B------:R-:W-:Y:S01]  /*7b30*/  @!P6 IMAD.WIDE R4, R5, 0x4, R12 ;  /* 0x000000040504e825 */ /* 0x000fe200078e020c */
[----:B------:R-:W-:Y:S01]  /*7b40*/  @!P2 LEA.HI R15, R15, R15, RZ, 0x1 ;  /* 0x0000000f0f0fa211 */ /* 0x000fe200078f08ff */
[----:B------:R0:W-:Y:S01]  /*7b50*/  @!P5 ST.E.64 desc[UR42][R2.64], R58 ;  /* 0x0000003a0200d985 */ /* 0x0001e2000c101b2a */
[----:B------:R-:W-:-:S02]  /*7b60*/  @!P3 LEA.HI R17, R17, R17, RZ, 0x1 ;  /* 0x000000111111b211 */ /* 0x000fc400078f08ff */
[----:B--2---:R-:W-:Y:S01]  /*7b70*/  @!P0 LOP3.LUT R7, R0, 0xfffffffe, RZ, 0xc0, !PT ;  /* 0xfffffffe00078812 */ /* 0x004fe200078ec0ff */
[----:B------:R1:W-:Y:S01]  /*7b80*/  @!P6 ST.E.64 desc[UR42][R4.64], R62 ;  /* 0x0000003e0400e985 */ /* 0x0003e2000c101b2a */
[----:B---3--:R-:W-:Y:S02]  /*7b90*/  @!P1 LOP3.LUT R9, R14, 0xfffffffe, RZ, 0xc0, !PT ;  /* 0xfffffffe0e099812 */ /* 0x008fe400078ec0ff */
[----:B------:R-:W-:Y:S02]  /*7ba0*/  @!P2 LOP3.LUT R15, R15, 0xfffffffe, RZ, 0xc0, !PT ;  /* 0xfffffffe0f0fa812 */ /* 0x000fe400078ec0ff */
[----:B------:R-:W-:Y:S02]  /*7bb0*/  @!P3 LOP3.LUT R17, R17, 0xfffffffe, RZ, 0xc0, !PT ;  /* 0xfffffffe1111b812 */ /* 0x000fe400078ec0ff */
[----:B----4-:R-:W-:Y:S01]  /*7bc0*/  @!P4 LOP3.LUT R11, R20, 0xfffffffe, RZ, 0xc0, !PT ;  /* 0xfffffffe140bc812 */ /* 0x010fe200078ec0ff */
[----:B0-----:R-:W-:-:S04]  /*7bd0*/  @!P0 IMAD.WIDE R2, R7, 0x4, R12 ;  /* 0x0000000407028825 */ /* 0x001fc800078e020c */
[--C-:B-1----:R-:W-:Y:S01]  /*7be0*/  @!P1 IMAD.WIDE R4, R9, 0x4, R12.reuse ;  /* 0x0000000409049825 */ /* 0x102fe200078e020c */
[----:B------:R0:W-:Y:S01]  /*7bf0*/  @!P0 ST.E.64 desc[UR42][R2.64], R66 ;  /* 0x0000004202008985 */ /* 0x0001e2000c101b2a */
[----:B------:R-:W-:Y:S02]  /*7c00*/  ISETP.GE.AND P0, PT, R19, UR4, PT ;  /* 0x0000000413007c0c */ /* 0x000fe4000bf06270 */
[--C-:B------:R-:W-:Y:S01]  /*7c10*/  @!P2 IMAD.WIDE R6, R15, 0x4, R12.reuse ;  /* 0x000000040f06a825 */ /* 0x100fe200078e020c */
[----:B------:R0:W-:Y:S03]  /*7c20*/  @!P1 ST.E.64 desc[UR42][R4.64], R70 ;  /* 0x0000004604009985 */ /* 0x0001e6000c101b2a */
[--C-:B------:R-:W-:Y:S01]  /*7c30*/  @!P3 IMAD.WIDE R8, R17, 0x4, R12.reuse ;  /* 0x000000041108b825 */ /* 0x100fe200078e020c */
[----:B------:R0:W-:Y:S03]  /*7c40*/  @!P2 ST.E.64 desc[UR42][R6.64], R74 ;  /* 0x0000004a0600a985 */ /* 0x0001e6000c101b2a */
[----:B------:R-:W-:Y:S01]  /*7c50*/  @!P4 IMAD.WIDE R10, R11, 0x4, R12 ;  /* 0x000000040b0ac825 */ /* 0x000fe200078e020c */
[----:B------:R0:W-:Y:S04]  /*7c60*/  @!P3 ST.E.64 desc[UR42][R8.64], R78 ;  /* 0x0000004e0800b985 */ /* 0x0001e8000c101b2a */
[----:B------:R0:W-:Y:S01]  /*7c70*/  @!P4 ST.E.64 desc[UR42][R10.64], R82 ;  /* 0x000000520a00c985 */ /* 0x0001e2000c101b2a */
[----:B------:R-:W-:Y:S05]  /*7c80*/  @P0 BRA `(.L_x_10) ;  /* 0x0000004000500947 */ /* 0x000fea0003800000 */
[----:B------:R-:W-:-:S04]  /*7c90*/  LEA.HI R19, R19, R19, RZ, 0x1 ;  /* 0x0000001313137211 */ /* 0x000fc800078f08ff */
[----:B0-----:R-:W-:-:S05]  /*7ca0*/  LOP3.LUT R3, R19, 0xfffffffe, RZ, 0xc0, !PT ;  /* 0xfffffffe13037812 */ /* 0x001fca00078ec0ff */
[----:B------:R-:W-:-:S05]  /*7cb0*/  IMAD.WIDE R2, R3, 0x4, R12 ;  /* 0x0000000403027825 */ /* 0x000fca00078e020c */
[----:B------:R0:W-:Y:S01]  /*7cc0*/  ST.E.64 desc[UR42][R2.64], R86 ;  /* 0x0000005602007985 */ /* 0x0001e2000c101b2a */
[----:B------:R-:W-:Y:S05]  /*7cd0*/  BRA `(.L_x_10) ;  /* 0x00000040003c7947 */ /* 0x000fea0003800000 */
.L_x_33:
[----:B------:R-:W0:Y:S02]  /*7ce0*/  S2R R0, SR_TID.X ;  /* 0x0000000000007919 */ /* 0x000e240000002100 */
[----:B0-----:R-:W-:-:S04]  /*7cf0*/  IADD3 R2, R0, -0x80, RZ ;  /* 0xffffff8000027810 */ /* 0x001fc80007ffe0ff */
[----:B------:R-:W-:-:S13]  /*7d00*/  ISETP.GT.AND P0, PT, R2, 0x7f, PT ;  /* 0x0000007f0200780c */ /* 0x000fda0003f04270 */
[----:B------:R-:W-:Y:S05]  /*7d10*/  @P0 BRA `(.L_x_10) ;  /* 0x00000040002c0947 */ /* 0x000fea0003800000 */
[----:B------:R-:W0:Y:S01]  /*7d20*/  S2R R3, SR_CTAID.X ;  /* 0x0000000000037919 */ /* 0x000e220000002500 */
[----:B------:R-:W1:Y:S01]  /*7d30*/  LDC R6, c[0x0][0xbe8] ;  /* 0x0002fa00ff067b82 */ /* 0x000e620000000800 */
[----:B------:R-:W-:Y:S01]  /*7d40*/  ULDC UR4, c[0x0][0xa88] ;  /* 0x0002a20000047ab9 */ /* 0x000fe20000000800 */
[----:B0-----:R-:W-:Y:S02]  /*7d50*/  IMAD R0, R3, 0x80, R0 ;  /* 0x0000008003007824 */ /* 0x001fe400078e0200 */
[----:B-1----:R-:W-:Y:S02]  /*7d60*/  IMAD R3, R6, UR4, RZ ;  /* 0x0000000406037c24 */ /* 0x002fe4000f8e02ff */
[----:B------:R-:W-:-:S05]  /*7d70*/  VIADD R0, R0, 0xffffff80 ;  /* 0xffffff8000007836 */ /* 0x000fca0000000000 */
[----:B------:R-:W-:-:S13]  /*7d80*/  ISETP.GE.AND P0, PT, R0, R3, PT ;  /* 0x000000030000720c */ /* 0x000fda0003f06270 */
[----:B------:R-:W-:Y:S05]  /*7d90*/  @P0 BRA `(.L_x_10) ;  /* 0x00000040000c0947 */ /* 0x000fea0003800000 */
[----:B------:R-:W-:Y:S01]  /*7da0*/  ISETP.NE.AND P0, PT, R6, 0x1, PT ;  /* 0x000000010600780c */ /* 0x000fe20003f05270 */
[----:B------:R-:W0:Y:S01]  /*7db0*/  S2UR UR4, SR_CTAID.Z ;  /* 0x00000000000479c3 */ /* 0x000e220000002700 */
[----:B------:R-:W-:Y:S01]  /*7dc0*/  SHF.R.S32.HI R5, RZ, 0x1f, R16 ;  /* 0x0000001fff057819 */ /* 0x000fe20000011410 */
[----:B------:R-:W-:Y:S02]  /*7dd0*/  ULDC.64 UR6, c[0x0][0xbd0] ;  /* 0x0002f40000067ab9 */ /* 0x000fe40000000a00 */
[----:B------:R-:W-:-:S04]  /*7de0*/  IMAD.WIDE.U32 R2, R16, UR6, RZ ;  /* 0x0000000610027c25 */ /* 0x000fc8000f8e00ff */
[----:B------:R-:W1:Y:S01]  /*7df0*/  LDC.64 R12, c[0x0][0xbd8] ;  /* 0x0002f600ff0c7b82 */ /* 0x000e620000000a00 */
[----:B------:R-:W-:-:S04]  /*7e00*/  IMAD R5, R5, UR6, RZ ;  /* 0x0000000605057c24 */ /* 0x000fc8000f8e02ff */
[----:B------:R-:W-:Y:S02]  /*7e10*/  IMAD R5, R16, UR7, R5 ;  /* 0x0000000710057c24 */ /* 0x000fe4000f8e0205 */
[----:B------:R-:W-:Y:S01]  /*7e20*/  IMAD.MOV R16, RZ, RZ, -R16 ;  /* 0x000000ffff107224 */ /* 0x000fe200078e0a10 */
[----:B------:R-:W2:Y:S01]  /*7e30*/  @P0 LDC R9, c[0x0][0xbec] ;  /* 0x0002fb00ff090b82 */ /* 0x000ea20000000800 */
[----:B------:R-:W-:Y:S02]  /*7e40*/  IMAD.IADD R3, R3, 0x1, R5 ;  /* 0x0000000103037824 */ /* 0x000fe400078e0205 */
[----:B------:R-:W-:-:S05]  /*7e50*/  IMAD.MOV.U32 R5, RZ, RZ, R0 ;  /* 0x000000ffff057224 */ /* 0x000fca00078e0000 */
[----:B------:R-:W3:Y:S01]  /*7e60*/  S2UR UR8, SR_CTAID.Y ;  /* 0x00000000000879c3 */ /* 0x000ee20000002600 */
[----:B0-----:R-:W-:-:S07]  /*7e70*/  USHF.R.S32.HI UR5, URZ, 0x1f, UR4 ;  /* 0x0000001f3f057899 */ /* 0x001fce0008011404 */
[----:B------:R-:W3:Y:S01]  /*7e80*/  LDC R7, c[0x0][0xc50] ;  /* 0x00031400ff077b82 */ /* 0x000ee20000000800 */
[C---:B-1----:R-:W-:Y:S02]  /*7e90*/  IMAD R8, R12.reuse, UR5, RZ ;  /* 0x000000050c087c24 */ /* 0x042fe4000f8e02ff */
[----:B------:R-:W-:-:S04]  /*7ea0*/  IMAD.WIDE.U32 R2, R12, UR4, R2 ;  /* 0x000000040c027c25 */ /* 0x000fc8000f8e0002 */
[----:B------:R-:W-:Y:S01]  /*7eb0*/  IMAD R13, R13, UR4, R8 ;  /* 0x000000040d0d7c24 */ /* 0x000fe2000f8e0208 */
[----:B------:R-:W0:Y:S01]  /*7ec0*/  @P0 LDC R11, c[0x0][0xbf0] ;  /* 0x0002fc00ff0b0b82 */ /* 0x000e220000000800 */
[----:B--2---:R-:W-:Y:S01]  /*7ed0*/  @P0 IMAD.HI.U32 R4, R0, R9, RZ ;  /* 0x0000000900040227 */ /* 0x004fe200078e00ff */
[----:B------:R-:W-:Y:S02]  /*7ee0*/  ULDC.64 UR4, c[0x0][0xbe0] ;  /* 0x0002f80000047ab9 */ /* 0x000fe40000000a00 */
[----:B------:R-:W-:Y:S01]  /*7ef0*/  IADD3 R3, R13, R3, RZ ;  /* 0x000000030d037210 */ /* 0x000fe20007ffe0ff */
[----:B---3--:R-:W-:-:S04]  /*7f00*/  IMAD R9, R7, R16, UR8 ;  /* 0x0000000807097e24 */ /* 0x008fc8000f8e0210 */
[----:B------:R-:W-:Y:S01]  /*7f10*/  IMAD.WIDE.U32 R2, R9, UR4, R2 ;  /* 0x0000000409027c25 */ /* 0x000fe2000f8e0002 */
[----:B0-----:R-:W-:Y:S02]  /*7f20*/  @P0 SHF.R.U32.HI R5, RZ, R11, R4 ;  /* 0x0000000bff050219 */ /* 0x001fe40000011604 */
[----:B------:R-:W-:Y:S02]  /*7f30*/  SHF.R.S32.HI R4, RZ, 0x1f, R9 ;  /* 0x0000001fff047819 */ /* 0x000fe40000011409 */
[----:B------:R-:W-:Y:S01]  /*7f40*/  IADD3 R2, P0, R5, R2, RZ ;  /* 0x0000000205027210 */ /* 0x000fe20007f1e0ff */
[----:B------:R-:W-:Y:S02]  /*7f50*/  IMAD.MOV R7, RZ, RZ, -R5 ;  /* 0x000000ffff077224 */ /* 0x000fe400078e0a05 */
[----:B------:R-:W-:Y:S02]  /*7f60*/  IMAD R4, R4, UR4, RZ ;  /* 0x0000000404047c24 */ /* 0x000fe4000f8e02ff */
[----:B------:R-:W-:-:S02]  /*7f70*/  IMAD R7, R6, R7, R0 ;  /* 0x0000000706077224 */ /* 0x000fc400078e0200 */
[----:B------:R-:W-:Y:S01]  /*7f80*/  IMAD R4, R9, UR5, R4 ;  /* 0x0000000509047c24 */ /* 0x000fe2000f8e0204 */
[----:B------:R-:W-:Y:S01]  /*7f90*/  SHF.R.S32.HI R9, RZ, 0x1f, R5 ;  /* 0x0000001fff097819 */ /* 0x000fe20000011405 */
[----:B------:R-:W-:Y:S01]  /*7fa0*/  ULDC.64 UR4, c[0x0][0xbc8] ;  /* 0x0002f20000047ab9 */ /* 0x000fe20000000a00 */
[----:B------:R-:W-:Y:S02]  /*7fb0*/  SHF.R.S32.HI R0, RZ, 0x1f, R7 ;  /* 0x0000001fff007819 */ /* 0x000fe40000011407 */
[----:B------:R-:W-:-:S03]  /*7fc0*/  IADD3.X R3, R9, R3, R4, P0, !PT ;  /* 0x0000000309037210 */ /* 0x000fc600007fe404 */
[----:B------:R-:W-:Y:S02]  /*7fd0*/  IMAD R0, R0, UR4, RZ ;  /* 0x0000000400007c24 */ /* 0x000fe4000f8e02ff */
[----:B------:R-:W-:-:S04]  /*7fe0*/  IMAD.WIDE.U32 R2, R7, UR4, R2 ;  /* 0x0000000407027c25 */ /* 0x000fc8000f8e0002 */
[----:B------:R-:W-:Y:S01]  /*7ff0*/  IMAD R5, R7, UR5, R0 ;  /* 0x0000000507057c24 */ /* 0x000fe2000f8e0200 */
[----:B------:R-:W-:Y:S02]  /*8000*/  ULDC.64 UR4, c[0x0][0xba8] ;  /* 0x0002ea0000047ab9 */ /* 0x000fe40000000a00 */
[----:B------:R-:W-:Y:S01]  /*8010*/  LEA R4, P0, R2, UR4, 0x2 ;  /* 0x0000000402047c11 */ /* 0x000fe2000f8010ff */
[----:B------:R-:W-:-:S05]  /*8020*/  IMAD.IADD R3, R3, 0x1, R5 ;  /* 0x0000000103037824 */ /* 0x000fca00078e0205 */
[----:B------:R-:W-:Y:S01]  /*8030*/  LEA.HI.X R5, R2, UR5, R3, 0x2, P0 ;  /* 0x0000000502057c11 */ /* 0x000fe200080f1403 */
[----:B------:R-:W-:-:S05]  /*8040*/  IMAD.MOV.U32 R3, RZ, RZ, -0x800000 ;  /* 0xff800000ff037424 */ /* 0x000fca00078e00ff */
[----:B------:R3:W-:Y:S01]  /*8050*/  STG.E desc[UR42][R4.64], R3 ;  /* 0x0000000304007986 */ /* 0x0007e2000c10192a */
[----:B------:R-:W-:Y:S05]  /*8060*/  BRA `(.L_x_10) ;  /* 0x0000003c00587947 */ /* 0x000fea0003800000 */
.L_x_8:
[----:B------:R-:W-:-:S08]  /*8070*/  NOP ;  /* 0x0000000000007918 */ /* 0x000fd00000000000 */
[----:B0-----:R-:W0:-:S00]  /*8080*/  USETMAXREG.DEALLOC.CTAPOOL 0x18 ;  /* 0x00000018000079c8 */ /* 0x001e0000080e0500 */
[----:B0-----:R-:W-:Y:S01]  /*8090*/  LOP3.LUT R0, R0, 0x3, RZ, 0xc0, !PT ;  /* 0x0000000300007812 */ /* 0x001fe200078ec0ff */
[----:B------:R-:W0:Y:S05]  /*80a0*/  S2R R19, SR_CTAID.Z ;  /* 0x0000000000137919 */ /* 0x000e2a0000002700 */
[----:B------:R-:W1:Y:S01]  /*80b0*/  S2UR UR6, SR_CTAID.Y ;  /* 0x00000000000679c3 */ /* 0x000e620000002600 */
[----:B------:R-:W2:Y:S02]  /*80c0*/  SHFL.IDX PT, R0, R0, RZ, 0x1f ;  /* 0x00001fff00007589 */ /* 0x000ea400000e0000 */
[----:B--2---:R-:W-:-:S13]  /*80d0*/  ISETP.NE.AND P0, PT, R0, RZ, PT ;  /* 0x000000ff0000720c */ /* 0x004fda0003f05270 */
[----:B01----:R-:W-:Y:S05]  /*80e0*/  @!P0 BRA `(.L_x_36) ;  /* 0x0000000000288947 */ /* 0x003fea0003800000 */
[----:B------:R-:W-:Y:S01]  /*80f0*/  ULDC UR7, c[0x0][0xc50] ;  /* 0x0003140000077ab9 */ /* 0x000fe20000000800 */
[----:B------:R-:W-:Y:S01]  /*8100*/  UMOV UR36, UR6 ;  /* 0x0000000600247c82 */ /* 0x000fe20008000000 */
[----:B------:R-:W-:-:S06]  /*8110*/  UISETP.NE.AND UP0, UPT, UR7, 0x1, UPT ;  /* 0x000000010700788c */ /* 0x000fcc000bf05270 */
[----:B------:R-:W-:-:S13]  /*8120*/  PLOP3.LUT P0, PT, PT, PT, UP0, 0x80, 0x0 ;  /* 0x000000000000781c */ /* 0x000fda0003f0f008 */
[----:B------:R-:W-:Y:S05]  /*8130*/  @!P0 BRA `(.L_x_37) ;  /* 0x0000000000308947 */ /* 0x000fea0003800000 */
[----:B------:R-:W-:Y:S01]  /*8140*/  ULDC UR4, c[0x0][0xc54] ;  /* 0x0003150000047ab9 */ /* 0x000fe20000000800 */
[----:B------:R-:W-:Y:S01]  /*8150*/  ULDC UR36, c[0x0][0xc58] ;  /* 0x0003160000247ab9 */ /* 0x000fe20000000800 */
[----:B------:R-:W-:-:S04]  /*8160*/  UIMAD.WIDE.U32 UR4, UR6, UR4, URZ ;  /* 0x00000004060472a5 */ /* 0x000fc8000f8e003f */
[----:B------:R-:W-:Y:S01]  /*8170*/  USHF.R.U32.HI UR36, URZ, UR36, UR5 ;  /* 0x000000243f247299 */ /* 0x000fe20008011605 */
[----:B------:R-:W-:Y:S11]  /*8180*/  BRA `(.L_x_37) ;  /* 0x00000000001c7947 */ /* 0x000ff60003800000 */
.L_x_36:
[----:B------:R-:W-:Y:S01]  /*8190*/  ULDC UR7, c[0x0][0xc50] ;  /* 0x0003140000077ab9 */ /* 0x000fe20000000800 */
[----:B------:R-:W-:Y:S01]  /*81a0*/  UMOV UR36, UR6 ;  /* 0x0000000600247c82 */ /* 0x000fe20008000000 */
[----:B------:R-:W-:-:S11]  /*81b0*/  UISETP.NE.AND UP0, UPT, UR7, 0x1, UPT ;  /* 0x000000010700788c */ /* 0x000fd6000bf05270 */
[----:B------:R-:W-:Y:S01]  /*81c0*/  @UP0 ULDC UR4, c[0x0][0xc54] ;  /* 0x0003150000040ab9 */ /* 0x000fe20000000800 */
[----:B------:R-:W-:Y:S01]  /*81d0*/  @UP0 ULDC UR8, c[0x0][0xc58] ;  /* 0x0003160000080ab9 */ /* 0x000fe20000000800 */
[----:B------:R-:W-:-:S04]  /*81e0*/  UIMAD.WIDE.U32 UR4, UR6, UR4, URZ ;  /* 0x00000004060472a5 */ /* 0x000fc8000f8e003f */
[----:B------:R-:W-:-:S12]  /*81f0*/  @UP0 USHF.R.U32.HI UR36, URZ, UR8, UR5 ;  /* 0x000000083f240299 */ /* 0x000fd80008011605 */
.L_x_37:
[----:B------:R-:W-:Y:S01]  /*8200*/  ISETP.GE.AND P0, PT, R19, RZ, PT ;  /* 0x000000ff1300720c */ /* 0x000fe20003f06270 */
[----:B------:R-:W-:Y:S01]  /*8210*/  UIADD3 UR4, -UR36, URZ, URZ ;  /* 0x0000003f24047290 */ /* 0x000fe2000fffe13f */
[----:B------:R-:W-:Y:S02]  /*8220*/  IMAD.MOV.U32 R10, RZ, RZ, 0x1 ;  /* 0x00000001ff0a7424 */ /* 0x000fe400078e00ff */
[----:B------:R-:W-:Y:S01]  /*8230*/  IMAD.MOV.U32 R0, RZ, RZ, RZ ;  /* 0x000000ffff007224 */ /* 0x000fe200078e00ff */
[----:B------:R-:W-:Y:S01]  /*8240*/  UIMAD UR4, UR7, UR4, UR6 ;  /* 0x00000004070472a4 */ /* 0x000fe2000f8e0206 */
[----:B------:R-:W-:-:S07]  /*8250*/  IMAD.MOV.U32 R3, RZ, RZ, 0x1 ;  /* 0x00000001ff037424 */ /* 0x000fce00078e00ff */
[----:B------:R-:W-:Y:S05]  /*8260*/  @!P0 BRA `(.L_x_38) ;  /* 0x0000003800188947 */ /* 0x000fea0003800000 */
[----:B------:R-:W-:Y:S01]  /*8270*/  ULDC.64 UR6, c[0x0][0x418] ;  /* 0x0001060000067ab9 */ /* 0x000fe20000000a00 */
[----:B------:R-:W-:Y:S01]  /*8280*/  ULDC UR5, c[0x0][0x424] ;  /* 0x0001090000057ab9 */ /* 0x000fe20000000800 */
[----:B------:R-:W-:Y:S01]  /*8290*/  UISETP.NE.U32.AND UP0, UPT, UR6, URZ, UPT ;  /* 0x0000003f0600728c */ /* 0x000fe2000bf05070 */
[----:B------:R0:W-:Y:S01]  /*82a0*/  STL [R1+0x8], RZ ;  /* 0x000008ff01007387 */ /* 0x0001e20000100800 */
[----:B------:R-:W-:Y:S02]  /*82b0*/  ULOP3.LUT UR40, UR4, 0xffff, URZ, 0xc0, !UPT ;  /* 0x0000ffff04287892 */ /* 0x000fe4000f8ec03f */
[----:B------:R-:W-:Y:S01]  /*82c0*/  UISETP.NE.AND.EX UP0, UPT, UR7, URZ, UPT, UP0 ;  /* 0x0000003f0700728c */ /* 0x000fe2000bf05300 */
[----:B------:R-:W-:-:S03]  /*82d0*/  ULDC UR6, c[0x0][0x2f0] ;  /* 0x0000bc0000067ab9 */ /* 0x000fc60000000800 */
[----:B------:R-:W-:-:S04]  /*82e0*/  USEL UR5, UR5, 0x1, UP0 ;  /* 0x0000000105057887 */ /* 0x000fc80008000000 */
[----:B------:R-:W-:-:S04]  /*82f0*/  UIMAD UR5, UR5, UR6, URZ ;  /* 0x00000006050572a4 */ /* 0x000fc8000f8e023f */
[----:B------:R-:W-:Y:S02]  /*8300*/  UISETP.GE.AND UP0, UPT, UR5, 0x1, UPT ;  /* 0x000000010500788c */ /* 0x000fe4000bf06270 */
[----:B------:R-:W-:-:S04]  /*8310*/  UIADD3 UR5, UR5, 0x7f, URZ ;  /* 0x0000007f05057890 */ /* 0x000fc8000fffe03f */
[----:B------:R-:W-:Y:S01]  /*8320*/  PLOP3.LUT P0, PT, PT, PT, UP0, 0x80, 0x0 ;  /* 0x000000000000781c */ /* 0x000fe20003f0f008 */
[----:B------:R-:W-:-:S04]  /*8330*/  USHF.R.S32.HI UR6, URZ, 0x1f, UR5 ;  /* 0x0000001f3f067899 */ /* 0x000fc80008011405 */
[----:B------:R-:W-:-:S04]  /*8340*/  ULEA.HI UR6, UR6, UR5, URZ, 0x7 ;  /* 0x0000000506067291 */ /* 0x000fc8000f8f383f */
[----:B------:R-:W-:-:S04]  /*8350*/  USHF.R.S32.HI UR39, URZ, 0x7, UR6 ;  /* 0x000000073f277899 */ /* 0x000fc80008011406 */
[----:B0-----:R-:W-:Y:S08]  /*8360*/  @!P0 BRA `(.L_x_39) ;  /* 0x00000000007c8947 */ /* 0x001ff00003800000 */
[----:B------:R-:W-:-:S04]  /*8370*/  USHF.R.U32.HI UR4, URZ, 0x10, UR4 ;  /* 0x000000103f047899 */ /* 0x000fc80008011604 */
[----:B------:R-:W-:-:S11]  /*8380*/  UISETP.NE.AND UP0, UPT, UR4, URZ, UPT ;  /* 0x0000003f0400728c */ /* 0x000fd6000bf05270 */
[----:B------:R-:W-:Y:S02]  /*8390*/  @!UP0 ULDC UR4, c[0x0][0x9f0] ;  /* 0x00027c0000048ab9 */ /* 0x000fe40000000800 */
[----:B------:R-:W-:Y:S01]  /*83a0*/  IMAD.U32 R6, RZ, RZ, UR4 ;  /* 0x00000004ff067e24 */ /* 0x000fe2000f8e00ff */
[----:B------:R-:W-:-:S04]  /*83b0*/  UIADD3 UR5, UR39, -0x1, UR4 ;  /* 0xffffffff27057890 */ /* 0x000fc8000fffe004 */
[-C--:B------:R-:W-:Y:S02]  /*83c0*/  IABS R0, R6.reuse ;  /* 0x0000000600007213 */ /* 0x080fe40000000000 */
[----:B------:R-:W-:Y:S02]  /*83d0*/  IABS R6, R6 ;  /* 0x0000000600067213 */ /* 0x000fe40000000000 */
[----:B------:R-:W0:Y:S08]  /*83e0*/  I2F.RP R4, R0 ;  /* 0x0000000000047306 */ /* 0x000e300000209400 */
[----:B0-----:R-:W0:Y:S02]  /*83f0*/  MUFU.RCP R4, R4 ;  /* 0x0000000400047308 */ /* 0x001e240000001000 */
[----:B0-----:R-:W-:-:S06]  /*8400*/  IADD3 R2, R4, 0xffffffe, RZ ;  /* 0x0ffffffe04027810 */ /* 0x001fcc0007ffe0ff */
[----:B------:R0:W1:Y:S02]  /*8410*/  F2I.FTZ.U32.TRUNC.NTZ R3, R2 ;  /* 0x0000000200037305 */ /* 0x000064000021f000 */
[----:B0-----:R-:W-:Y:S02]  /*8420*/  IMAD.MOV.U32 R2, RZ, RZ, RZ ;  /* 0x000000ffff027224 */ /* 0x001fe400078e00ff */
[----:B-1----:R-:W-:-:S04]  /*8430*/  IMAD.MOV R5, RZ, RZ, -R3 ;  /* 0x000000ffff057224 */ /* 0x002fc800078e0a03 */
[----:B------:R-:W-:-:S04]  /*8440*/  IMAD R5, R5, R0, RZ ;  /* 0x0000000005057224 */ /* 0x000fc800078e02ff */
[----:B------:R-:W-:-:S04]  /*8450*/  IMAD.HI.U32 R3, R3, R5, R2 ;  /* 0x0000000503037227 */ /* 0x000fc800078e0002 */
[----:B------:R-:W-:Y:S01]  /*8460*/  IMAD.U32 R5, RZ, RZ, UR5 ;  /* 0x00000005ff057e24 */ /* 0x000fe2000f8e00ff */
[----:B------:R-:W-:-:S04]  /*8470*/  ULOP3.LUT UR5, UR5, UR4, URZ, 0x3c, !UPT ;  /* 0x0000000405057292 */ /* 0x000fc8000f8e3c3f */
[----:B------:R-:W-:Y:S01]  /*8480*/  IABS R2, R5 ;  /* 0x0000000500027213 */ /* 0x000fe20000000000 */
[----:B------:R-:W-:Y:S01]  /*8490*/  IMAD.MOV R5, RZ, RZ, -R6 ;  /* 0x000000ffff057224 */ /* 0x000fe200078e0a06 */
[----:B------:R-:W-:-:S03]  /*84a0*/  ISETP.LE.AND P2, PT, RZ, UR5, PT ;  /* 0x00000005ff007c0c */ /* 0x000fc6000bf43270 */
[----:B------:R-:W-:-:S04]  /*84b0*/  IMAD.HI.U32 R3, R3, R2, RZ ;  /* 0x0000000203037227 */ /* 0x000fc800078e00ff */
[----:B------:R-:W-:-:S05]  /*84c0*/  IMAD R5, R3, R5, R2 ;  /* 0x0000000503057224 */ /* 0x000fca00078e0202 */
[----:B------:R-:W-:-:S13]  /*84d0*/  ISETP.GT.U32.AND P1, PT, R0, R5, PT ;  /* 0x000000050000720c */ /* 0x000fda0003f24070 */
[----:B------:R-:W-:Y:S01]  /*84e0*/  @!P1 IMAD.IADD R5, R5, 0x1, -R0 ;  /* 0x0000000105059824 */ /* 0x000fe200078e0a00 */
[----:B------:R-:W-:Y:S02]  /*84f0*/  @!P1 IADD3 R3, R3, 0x1, RZ ;  /* 0x0000000103039810 */ /* 0x000fe40007ffe0ff */
[----:B------:R-:W-:Y:S02]  /*8500*/  ISETP.NE.AND P1, PT, RZ, UR4, PT ;  /* 0x00000004ff007c0c */ /* 0x000fe4000bf25270 */
[----:B------:R-:W-:-:S13]  /*8510*/  ISETP.GE.U32.AND P0, PT, R5, R0, PT ;  /* 0x000000000500720c */ /* 0x000fda0003f06070 */
[----:B------:R-:W-:-:S04]  /*8520*/  @P0 VIADD R3, R3, 0x1 ;  /* 0x0000000103030836 */ /* 0x000fc80000000000 */
[----:B------:R-:W-:Y:S01]  /*8530*/  @!P2 IMAD.MOV R3, RZ, RZ, -R3 ;  /* 0x000000ffff03a224 */ /* 0x000fe200078e0a03 */
[----:B------:R-:W-:-:S05]  /*8540*/  @!P1 LOP3.LUT R3, RZ, UR4, RZ, 0x33, !PT ;  /* 0x00000004ff039c12 */ /* 0x000fca000f8e33ff */
[----:B------:R0:W-:Y:S02]  /*8550*/  STL [R1+0x8], R3 ;  /* 0x0000080301007387 */ /* 0x0001e40000100800 */
.L_x_39:
[----:B------:R-:W2:Y:S01]  /*8560*/  LDL R2, [R1+0x8] ;  /* 0x0000080001027983 */ /* 0x000ea20000100800 */
[----:B0-----:R-:W-:Y:S02]  /*8570*/  IMAD.MOV.U32 R3, RZ, RZ, 0x1 ;  /* 0x00000001ff037424 */ /* 0x001fe400078e00ff */
[----:B--2---:R-:W-:-:S05]  /*8580*/  IMAD R0, R2, UR40, RZ ;  /* 0x0000002802007c24 */ /* 0x004fca000f8e02ff */
[----:B------:R-:W-:Y:S01]  /*8590*/  VIADDMNMX R18, R0, R2, UR39, PT ;  /* 0x0000002700127e46 */ /* 0x000fe2000b800102 */
[----:B------:R0:W-:Y:S03]  /*85a0*/  STL [R1+0x4], R0 ;  /* 0x0000040001007387 */ /* 0x0001e60000100800 */
[----:B------:R-:W-:Y:S01]  /*85b0*/  ISETP.GT.AND P0, PT, R18, R0, PT ;  /* 0x000000001200720c */ /* 0x000fe20003f04270 */
[----:B------:R1:W-:Y:S01]  /*85c0*/  STL [R1+0xc], R18 ;  /* 0x00000c1201007387 */ /* 0x0003e20000100800 */
[----:B0-----:R-:W-:-:S11]  /*85d0*/  IMAD.MOV.U32 R0, RZ, RZ, RZ ;  /* 0x000000ffff007224 */ /* 0x001fd600078e00ff */
[----:B-1----:R-:W-:Y:S05]  /*85e0*/  @!P0 BRA `(.L_x_38) ;  /* 0x0000003400388947 */ /* 0x002fea0003800000 */
[----:B------:R-:W0:Y:S01]  /*85f0*/  S2UR UR4, SR_CgaCtaId ;  /* 0x00000000000479c3 */ /* 0x000e220000008800 */
[----:B------:R-:W-:Y:S02]  /*8600*/  UMOV UR38, 0x400 ;  /* 0x0000040000267882 */ /* 0x000fe40000000000 */
[----:B0-----:R-:W-:-:S04]  /*8610*/  ULEA UR38, UR4, UR38, 0x18 ;  /* 0x0000002604267291 */ /* 0x001fc8000f8ec03f */
[----:B------:R-:W-:-:S04]  /*8620*/  UIADD3 UR4, UR38, 0x1c400, URZ ;  /* 0x0001c40026047890 */ /* 0x000fc8000fffe03f */
[----:B------:R-:W-:-:S06]  /*8630*/  ULOP3.LUT UP0, URZ, UR4, 0x3ff, URZ, 0xc0, !UPT ;  /* 0x000003ff043f7892 */ /* 0x000fcc000f80c03f */
[----:B------:R-:W-:-:S13]  /*8640*/  PLOP3.LUT P0, PT, PT, PT, UP0, 0x80, 0x0 ;  /* 0x000000000000781c */ /* 0x000fda0003f0f008 */
[----:B------:R-:W-:Y:S05]  /*8650*/  @!P0 BRA `(.L_x_40) ;  /* 0x0000000000408947 */ /* 0x000fea0003800000 */
[----:B------:R-:W-:Y:S01]  /*8660*/  MOV R2, 0x0 ;  /* 0x0000000000027802 */ /* 0x000fe20000000f00 */
[----:B------:R-:W-:Y:S01]  /*8670*/  ULDC.64 UR6, c[0x4][0x118] ;  /* 0x0100460000067ab9 */ /* 0x000fe20000000a00 */
[----:B------:R-:W-:Y:S01]  /*8680*/  ULDC.64 UR8, c[0x4][0x120] ;  /* 0x0100480000087ab9 */ /* 0x000fe20000000a00 */
[----:B------:R-:W-:Y:S01]  /*8690*/  ULDC.64 UR4, c[0x4][0x70] ;  /* 0x01001c0000047ab9 */ /* 0x000fe20000000a00 */
[----:B------:R-:W-:Y:S01]  /*86a0*/  IMAD.U32 R4, RZ, RZ, UR6 ;  /* 0x00000006ff047e24 */ /* 0x000fe2000f8e00ff */
[----:B------:R-:W-:Y:S01]  /*86b0*/  MOV R5, UR7 ;  /* 0x0000000700057c02 */ /* 0x000fe20008000f00 */
[----:B------:R-:W0:Y:S01]  /*86c0*/  LDC.64 R2, c[0x4][R2] ;  /* 0x0100000002027b82 */ /* 0x000e220000000a00 */
[----:B------:R-:W-:Y:S01]  /*86d0*/  IMAD.U32 R6, RZ, RZ, UR8 ;  /* 0x00000008ff067e24 */ /* 0x000fe2000f8e00ff */
[----:B------:R-:W-:Y:S01]  /*86e0*/  MOV R12, 0x1 ;  /* 0x00000001000c7802 */ /* 0x000fe20000000f00 */
[----:B------:R-:W-:Y:S02]  /*86f0*/  IMAD.U32 R7, RZ, RZ, UR9 ;  /* 0x00000009ff077e24 */ /* 0x000fe4000f8e00ff */
[----:B------:R-:W-:-:S02]  /*8700*/  IMAD.U32 R10, RZ, RZ, UR4 ;  /* 0x00000004ff0a7e24 */ /* 0x000fc4000f8e00ff */
[----:B------:R-:W-:Y:S02]  /*8710*/  IMAD.U32 R11, RZ, RZ, UR5 ;  /* 0x00000005ff0b7e24 */ /* 0x000fe4000f8e00ff */
[----:B------:R-:W-:Y:S02]  /*8720*/  IMAD.MOV.U32 R8, RZ, RZ, 0x70 ;  /* 0x00000070ff087424 */ /* 0x000fe400078e00ff */
[----:B------:R-:W-:-:S07]  /*8730*/  IMAD.MOV.U32 R13, RZ, RZ, RZ ;  /* 0x000000ffff0d7224 */ /* 0x000fce00078e00ff */
[----:B------:R-:W-:-:S07]  /*8740*/  LEPC R20, `(.L_x_40) ;  /* 0x000000001014794e */ /* 0x000fce0000000000 */
[----:B0-----:R-:W-:Y:S05]  /*8750*/  CALL.ABS.NOINC R2 ;  /* 0x0000000002007343 */ /* 0x001fea0003c00000 */
.L_x_40:
        /* <DEDUP_REMOVED lines=8> */
[----:B------:R0:W1:Y:S01]  /*87e0*/  LDC.64 R2, c[0x4][R16] ;  /* 0x0100000010027b82 */ /* 0x0000620000000a00 */
[----:B------:R-:W-:Y:S01]  /*87f0*/  IMAD.U32 R4, RZ, RZ, UR6 ;  /* 0x00000006ff047e24 */ /* 0x000fe2000f8e00ff */
[----:B------:R-:W-:Y:S01]  /*8800*/  MOV R10, UR4 ;  /* 0x00000004000a7c02 */ /* 0x000fe20008000f00 */
[----:B------:R-:W-:Y:S02]  /*8810*/  IMAD.U32 R5, RZ, RZ, UR7 ;  /* 0x00000007ff057e24 */ /* 0x000fe4000f8e00ff */
[----:B------:R-:W-:Y:S02]  /*8820*/  IMAD.U32 R6, RZ, RZ, UR8 ;  /* 0x00000008ff067e24 */ /* 0x000fe4000f8e00ff */
[----:B------:R-:W-:-:S02]  /*8830*/  IMAD.U32 R7, RZ, RZ, UR9 ;  /* 0x00000009ff077e24 */ /* 0x000fc4000f8e00ff */
[----:B------:R-:W-:Y:S02]  /*8840*/  IMAD.U32 R11, RZ, RZ, UR5 ;  /* 0x00000005ff0b7e24 */ /* 0x000fe4000f8e00ff */
[----:B------:R-:W-:Y:S02]  /*8850*/  IMAD.MOV.U32 R8, RZ, RZ, 0x70 ;  /* 0x00000070ff087424 */ /* 0x000fe400078e00ff */
[----:B------:R-:W-:Y:S02]  /*8860*/  IMAD.MOV.U32 R12, RZ, RZ, 0x1 ;  /* 0x00000001ff0c7424 */ /* 0x000fe400078e00ff */
[----:B0-----:R-:W-:-:S07]  /*8870*/  IMAD.MOV.U32 R13, RZ, RZ, RZ ;  /* 0x000000ffff0d7224 */ /* 0x001fce00078e00ff */
[----:B------:R-:W-:-:S07]  /*8880*/  LEPC R20, `(.L_x_42) ;  /* 0x000000001014794e */ /* 0x000fce0000000000 */
[----:B-1----:R-:W-:Y:S05]  /*8890*/  CALL.ABS.NOINC R2 ;  /* 0x0000000002007343 */ /* 0x002fea0003c00000 */
.L_x_42:
[----:B------:R0:W1:Y:S01]  /*88a0*/  LDC.64 R2, c[0x4][R16] ;  /* 0x0100000010027b82 */ /* 0x0000620000000a00 */
[----:B------:R-:W-:Y:S01]  /*88b0*/  ULDC.64 UR6, c[0x4][0x118] ;  /* 0x0100460000067ab9 */ /* 0x000fe20000000a00 */
[----:B------:R-:W-:Y:S01]  /*88c0*/  ULDC.64 UR8, c[0x4][0x120] ;  /* 0x0100480000087ab9 */ /* 0x000fe20000000a00 */
[----:B------:R-:W-:Y:S01]  /*88d0*/  ULDC.64 UR4, c[0x4][0x80] ;  /* 0x0100200000047ab9 */ /* 0x000fe20000000a00 */
[----:B------:R-:W-:Y:S01]  /*88e0*/  IMAD.U32 R4, RZ, RZ, UR6 ;  /* 0x00000006ff047e24 */ /* 0x000fe2000f8e00ff */
[----:B------:R-:W-:Y:S01]  /*88f0*/  MOV R5, UR7 ;  /* 0x0000000700057c02 */ /* 0x000fe20008000f00 */
[----:B------:R-:W-:Y:S01]  /*8900*/  IMAD.U32 R6, RZ, RZ, UR8 ;  /* 0x00000008ff067e24 */ /* 0x000fe2000f8e00ff */
[----:B------:R-:W-:Y:S01]  /*8910*/  MOV R12, 0x1 ;  /* 0x00000001000c7802 */ /* 0x000fe20000000f00 */
[----:B------:R-:W-:Y:S02]  /*8920*/  IMAD.U32 R7, RZ, RZ, UR9 ;  /* 0x00000009ff077e24 */ /* 0x000fe4000f8e00ff */
[----:B------:R-:W-:-:S02]  /*8930*/  IMAD.U32 R10, RZ, RZ, UR4 ;  /* 0x00000004ff0a7e24 */ /* 0x000fc4000f8e00ff */
[----:B------:R-:W-:Y:S02]  /*8940*/  IMAD.U32 R11, RZ, RZ, UR5 ;  /* 0x00000005ff0b7e24 */ /* 0x000fe4000f8e00ff */
[----:B------:R-:W-:Y:S02]  /*8950*/  IMAD.MOV.U32 R8, RZ, RZ, 0x70 ;  /* 0x00000070ff087424 */ /* 0x000fe400078e00ff */
[----:B0-----:R-:W-:-:S07]  /*8960*/  IMAD.MOV.U32 R13, RZ, RZ, RZ ;  /* 0x000000ffff0d7224 */ /* 0x001fce00078e00ff */
[----:B------:R-:W-:-:S07]  /*8970*/  LEPC R20, `(.L_x_41) ;  /* 0x000000001014794e */ /* 0x000fce0000000000 */
[----:B-1----:R-:W-:Y:S05]  /*8980*/  CALL.ABS.NOINC R2 ;  /* 0x0000000002007343 */ /* 0x002fea0003c00000 */
.L_x_41:
[----:B------:R-:W0:Y:S02]  /*8990*/  LDC.64 R2, c[0x0][0x9f8] ;  /* 0x00027e00ff027b82 */ /* 0x000e240000000a00 */
[----:B0-----:R-:W-:-:S04]  /*89a0*/  ISETP.NE.U32.AND P0, PT, R2, RZ, PT ;  /* 0x000000ff0200720c */ /* 0x001fc80003f05070 */
[----:B------:R-:W-:-:S13]  /*89b0*/  ISETP.NE.AND.EX P0, PT, R3, RZ, PT, P0 ;  /* 0x000000ff0300720c */ /* 0x000fda0003f05300 */
[----:B------:R-:W0:Y:S02]  /*89c0*/  @P0 LDC.64 R2, c[0x0][0x9f8] ;  /* 0x00027e00ff020b82 */ /* 0x000e240000000a00 */
[----:B0-----:R-:W-:-:S05]  /*89d0*/  @P0 IMAD.WIDE R2, R19, 0x4, R2 ;  /* 0x0000000413020825 */ /* 0x001fca00078e0202 */
[----:B------:R0:W2:Y:S01]  /*89e0*/  @P0 LDG.E R19, desc[UR42][R2.64] ;  /* 0x0000002a02130981 */ /* 0x0000a2000c1e1900 */
[----:B------:R-:W-:Y:S01]  /*89f0*/  UMOV UR4, 0xffffffff ;  /* 0xffffffff00047882 */ /* 0x000fe20000000000 */
[----:B------:R-:W-:Y:S01]  /*8a00*/  LOP3.LUT R17, R17, 0xfffffffe, RZ, 0xc0, !PT ;  /* 0xfffffffe11117812 */ /* 0x000fe200078ec0ff */
[----:B------:R-:W-:Y:S01]  /*8a10*/  VIADD R18, R18, 0xffffffff ;  /* 0xffffffff12127836 */ /* 0x000fe20000000000 */
[----:B------:R-:W1:Y:S01]  /*8a20*/  S2R R0, SR_TID.X ;  /* 0x0000000000007919 */ /* 0x000e620000002100 */
[----:B0-----:R-:W0:Y:S02]  /*8a30*/  LDC.64 R2, c[0x0][0x418] ;  /* 0x00010600ff027b82 */ /* 0x001e240000000a00 */
[----:B0-----:R-:W-:Y:S02]  /*8a40*/  ISETP.NE.U32.AND P0, PT, R2, RZ, PT ;  /* 0x000000ff0200720c */ /* 0x001fe40003f05070 */
[----:B-1----:R-:W-:Y:S02]  /*8a50*/  SHF.R.U32.HI R0, RZ, 0x5, R0 ;  /* 0x00000005ff007819 */ /* 0x002fe40000011600 */
[----:B------:R-:W-:-:S02]  /*8a60*/  ISETP.NE.AND.EX P1, PT, R3, RZ, PT, P0 ;  /* 0x000000ff0300720c */ /* 0x000fc40003f25300 */
[----:B------:R-:W-:-:S11]  /*8a70*/  LOP3.LUT R0, R0, 0x3, RZ, 0xc0, !PT ;  /* 0x0000000300007812 */ /* 0x000fd600078ec0ff */
[----:B------:R-:W-:Y:S02]  /*8a80*/  @P1 LOP3.LUT R17, R17, 0x1, RZ, 0xfc, !PT ;  /* 0x0000000111111812 */ /* 0x000fe400078efcff */
[----:B--2---:R-:W-:Y:S02]  /*8a90*/  SHF.R.S32.HI R6, RZ, 0x1f, R19 ;  /* 0x0000001fff067819 */ /* 0x004fe40000011413 */
[----:B------:R-:W-:-:S03]  /*8aa0*/  SEL R16, R19, RZ, !P1 ;  /* 0x000000ff13107207 */ /* 0x000fc60004800000 */
[----:B------:R0:W-:Y:S01]  /*8ab0*/  STL [R1], R6 ;  /* 0x0000000601007387 */ /* 0x0001e20000100800 */
[----:B------:R-:W-:Y:S05]  /*8ac0*/  BRA.DIV UR4, `(.L_x_43) ;  /* 0x00000036043c7947 */ /* 0x000fea000b800000 */
[----:B------:R1:W2:Y:S02]  /*8ad0*/  SHFL.IDX PT, R14, R0, RZ, 0x1f ;  /* 0x00001fff000e7589 */ /* 0x0002a400000e0000 */
.L_x_123:
[----:B--2---:R-:W-:Y:S02]  /*8ae0*/  ISETP.NE.AND P0, PT, R14, RZ, PT ;  /* 0x000000ff0e00720c */ /* 0x004fe40003f05270 */
[----:B------:R-:W-:Y:S02]  /*8af0*/  PLOP3.LUT P2, PT, PT, PT, PT, 0x8, 0x0 ;  /* 0x000000000000781c */ /* 0x000fe40003f4e170 */
[----:B------:R-:W-:-:S11]  /*8b00*/  LOP3.LUT R17, R17, 0xfffffffd, RZ, 0xc0, !PT ;  /* 0xfffffffd11117812 */ /* 0x000fd600078ec0ff */
[----:B------:R-:W-:Y:S01]  /*8b10*/  @P2 LOP3.LUT R17, R17, 0x2, RZ, 0xfc, !PT ;  /* 0x0000000211112812 */ /* 0x000fe200078efcff */
[----:B------:R-:W-:Y:S06]  /*8b20*/  @P0 BRA `(.L_x_44) ;  /* 0x00000004000c0947 */ /* 0x000fec0003800000 */
[----:B------:R-:W-:-:S03]  /*8b30*/  UMOV UR4, 0xffffffff ;  /* 0xffffffff00047882 */ /* 0x000fc60000000000 */
[----:B------:R-:W-:Y:S05]  /*8b40*/  BRA.DIV UR4, `(.L_x_45) ;  /* 0x00000036043c7947 */ /* 0x000fea000b800000 */
[----:B------:R-:W-:-:S13]  /*8b50*/  ELECT P6, URZ, PT ;  /* 0x00000000003f782f */ /* 0x000fda00038c0000 */
.L_x_126:
[----:B------:R-:W-:Y:S05]  /*8b60*/  @!P6 BRA `(.L_x_44) ;  /* 0x0000000000fce947 */ /* 0x000fea0003800000 */
[----:B------:R-:W-:Y:S01]  /*8b70*/  IMAD.MOV.U32 R16, RZ, RZ, R19 ;  /* 0x000000ffff107224 */ /* 0x000fe200078e0013 */
[----:B------:R-:W-:Y:S06]  /*8b80*/  @!P1 BRA `(.L_x_46) ;  /* 0x0000000000449947 */ /* 0x000fec0003800000 */
[----:B------:R-:W2:Y:S01]  /*8b90*/  LDC R7, c[0x0][0x43c] ;  /* 0x00010f00ff077b82 */ /* 0x000ea20000000800 */
[----:B------:R-:W-:Y:S01]  /*8ba0*/  ULDC.64 UR4, c[0x0][0x428] ;  /* 0x00010a0000047ab9 */ /* 0x000fe20000000a00 */
[----:B--2---:R-:W-:-:S13]  /*8bb0*/  ISETP.NE.AND P0, PT, R7, 0x1, PT ;  /* 0x000000010700780c */ /* 0x004fda0003f05270 */
[----:B------:R-:W1:Y:S02]  /*8bc0*/  @P0 LDC.64 R4, c[0x0][0x440] ;  /* 0x00011000ff040b82 */ /* 0x000e640000000a00 */
[----:B-1----:R-:W-:-:S04]  /*8bd0*/  @P0 IMAD.HI.U32 R0, R18, R4, RZ ;  /* 0x0000000412000227 */ /* 0x002fc800078e00ff */
[----:B------:R-:W-:Y:S01]  /*8be0*/  IMAD.MOV.U32 R4, RZ, RZ, R18 ;  /* 0x000000ffff047224 */ /* 0x000fe200078e0012 */
[----:B------:R-:W-:-:S04]  /*8bf0*/  @P0 SHF.R.U32.HI R4, RZ, R5, R0 ;  /* 0x00000005ff040219 */ /* 0x000fc80000011600 */
[--C-:B------:R-:W-:Y:S01]  /*8c00*/  SHF.R.S32.HI R5, RZ, 0x1f, R4.reuse ;  /* 0x0000001fff057819 */ /* 0x100fe20000011404 */
[----:B------:R-:W-:-:S04]  /*8c10*/  IMAD.MOV R0, RZ, RZ, -R4 ;  /* 0x000000ffff007224 */ /* 0x000fc800078e0a04 */
[----:B------:R-:W-:Y:S02]  /*8c20*/  IMAD R18, R7, R0, R18 ;  /* 0x0000000007127224 */ /* 0x000fe400078e0212 */
[----:B------:R-:W-:Y:S02]  /*8c30*/  IMAD R0, R6, UR4, RZ ;  /* 0x0000000406007c24 */ /* 0x000fe4000f8e02ff */
[----:B------:R-:W-:-:S04]  /*8c40*/  IMAD.WIDE.U32 R4, R19, UR4, R4 ;  /* 0x0000000413047c25 */ /* 0x000fc8000f8e0004 */
[----:B------:R-:W-:Y:S01]  /*8c50*/  IMAD R7, R19, UR5, R0 ;  /* 0x0000000513077c24 */ /* 0x000fe2000f8e0200 */
[----:B------:R-:W-:-:S04]  /*8c60*/  LEA R2, P0, R4, R2, 0x2 ;  /* 0x0000000204027211 */ /* 0x000fc800078010ff */
[----:B------:R-:W-:-:S04]  /*8c70*/  IADD3 R0, R5, R7, RZ ;  /* 0x0000000705007210 */ /* 0x000fc80007ffe0ff */
[----:B------:R-:W-:-:S05]  /*8c80*/  LEA.HI.X R3, R4, R3, R0, 0x2, P0 ;  /* 0x0000000304037211 */ /* 0x000fca00000f1400 */
[----:B------:R2:W5:Y:S02]  /*8c90*/  LDG.E R16, desc[UR42][R2.64] ;  /* 0x0000002a02107981 */ /* 0x000564000c1e1900 */
.L_x_46:
[----:B-1----:R-:W-:Y:S01]  /*8ca0*/  IMAD.MOV.U32 R0, RZ, RZ, 0x1 ;  /* 0x00000001ff007424 */ /* 0x002fe200078e00ff */
[----:B0-----:R-:W2:Y:S04]  /*8cb0*/  S2R R6, SR_TID.X ;  /* 0x0000000000067919 */ /* 0x001ea80000002100 */
[----:B------:R-:W-:-:S04]  /*8cc0*/  SHF.L.U32 R0, R0, 0x1f, RZ ;  /* 0x0000001f00007819 */ /* 0x000fc800000006ff */
[----:B------:R-:W0:Y:S01]  /*8cd0*/  SYNCS.PHASECHK.TRANS64.TRYWAIT P0, [UR38+0x34840], R0 ;  /* 0x03484000ff0075a7 */ /* 0x000e220008000166 */
[----:B--2---:R-:W-:-:S04]  /*8ce0*/  LOP3.LUT R2, R6, 0x7f, RZ, 0xc0, !PT ;  /* 0x0000007f06027812 */ /* 0x004fc800078ec0ff */
[----:B------:R-:W-:Y:S01]  /*8cf0*/  ISETP.NE.AND P1, PT, R2, RZ, PT ;  /* 0x000000ff0200720c */ /* 0x000fe20003f25270 */
[----:B0-----:R-:W-:-:S12]  /*8d00*/  @!P0 BRA `(.L_x_47) ;  /* 0x0000003000ec8947 */ /* 0x001fd80003800000 */
.L_x_127:
[----:B------:R-:W-:Y:S05]  /*8d10*/  @P1 BRA `(.L_x_48) ;  /* 0x0000000000181947 */ /* 0x000fea0003800000 */
[----:B------:R-:W1:Y:S01]  /*8d20*/  S2R R2, SR_TID.X ;  /* 0x0000000000027919 */ /* 0x000e620000002100 */
[----:B0-----:R-:W-:-:S04]  /*8d30*/  IMAD.MOV.U32 R0, RZ, RZ, 0xc000 ;  /* 0x0000c000ff007424 */ /* 0x001fc800078e00ff */
[----:B------:R2:W-:Y:S01]  /*8d40*/  SYNCS.ARRIVE.TRANS64 RZ, [UR38+0x34830], R0 ;  /* 0x03483000ffff79a7 */ /* 0x0005e20008000026 */
[----:B-1----:R-:W-:-:S13]  /*8d50*/  LOP3.LUT P0, RZ, R2, 0x1f, RZ, 0xc0, !PT ;  /* 0x0000001f02ff7812 */ /* 0x002fda000780c0ff */
[----:B--2---:R-:W-:Y:S05]  /*8d60*/  @!P0 BRA `(.L_x_48) ;  /* 0x0000000000048947 */ /* 0x004fea0003800000 */
[----:B------:R-:W-:Y:S01]  /*8d70*/  BPT.TRAP 0x1 ;  /* 0x000000040000795c */ /* 0x000fe20000300000 */
.L_x_48:
[----:B------:R-:W-:Y:S01]  /*8d80*/  R2UR UR11, R18 ;  /* 0x00000000120b72ca */ /* 0x000fe200000e0000 */
[----:B------:R-:W-:Y:S01]  /*8d90*/  ULDC.64 UR4, c[0x0][0x198] ;  /* 0x0000660000047ab9 */ /* 0x000fe20000000a00 */
[----:B-----5:R-:W-:Y:S01]  /*8da0*/  R2UR UR13, R16 ;  /* 0x00000000100d72ca */ /* 0x020fe200000e0000 */
[----:B------:R-:W-:Y:S01]  /*8db0*/  UIADD3 UR4, UP0, UR4, 0x370, URZ ;  /* 0x0000037004047890 */ /* 0x000fe2000ff1e03f */
[----:B------:R-:W-:Y:S01]  /*8dc0*/  PLOP3.LUT P0, PT, PT, PT, PT, 0x80, 0x0 ;  /* 0x000000000000781c */ /* 0x000fe20003f0f070 */
[----:B------:R-:W-:Y:S01]  /*8dd0*/  UIADD3 UR8, UR38, 0x1c400, URZ ;  /* 0x0001c40026087890 */ /* 0x000fe2000fffe03f */
[----:B------:R-:W-:Y:S01]  /*8de0*/  LOP3.LUT R17, R17, 0xfffffffd, RZ, 0xc0, !PT ;  /* 0xfffffffd11117812 */ /* 0x000fe200078ec0ff */
[----:B------:R-:W-:Y:S02]  /*8df0*/  UIADD3 UR9, UR38, 0x34830, URZ ;  /* 0x0003483026097890 */ /* 0x000fe4000fffe03f */
[----:B------:R-:W-:Y:S02]  /*8e00*/  UIADD3.X UR5, URZ, UR5, URZ, UP0, !UPT ;  /* 0x000000053f057290 */ /* 0x000fe400087fe43f */
[----:B------:R-:W-:-:S02]  /*8e10*/  UIADD3 UR16, UR38, 0x20400, URZ ;  /* 0x0002040026107890 */ /* 0x000fc4000fffe03f */
[----:B------:R-:W-:Y:S02]  /*8e20*/  USHF.L.U32 UR11, UR11, 0x7, URZ ;  /* 0x000000070b0b7899 */ /* 0x000fe4000800063f */
[----:B------:R-:W-:Y:S01]  /*8e30*/  UIADD3 UR32, UR38, 0x24400, URZ ;  /* 0x0002440026207890 */ /* 0x000fe2000fffe03f */
[----:B------:R-:W-:Y:S01]  /*8e40*/  UMOV UR6, 0x0 ;  /* 0x0000000000067882 */ /* 0x000fe20000000000 */
[----:B------:R-:W-:Y:S01]  /*8e50*/  UMOV UR7, 0x14f00000 ;  /* 0x14f0000000077882 */ /* 0x000fe20000000000 */
[----:B------:R-:W-:Y:S01]  /*8e60*/  UMOV UR10, URZ ;  /* 0x0000003f000a7c82 */ /* 0x000fe20008000000 */
[----:B------:R-:W-:Y:S01]  /*8e70*/  UMOV UR12, UR36 ;  /* 0x00000024000c7c82 */ /* 0x000fe20008000000 */
[----:B------:R-:W-:Y:S01]  /*8e80*/  UMOV UR18, 0x40 ;  /* 0x0000004000127882 */ /* 0x000fe20000000000 */
[----:B------:R-:W-:Y:S01]  /*8e90*/  UMOV UR20, UR36 ;  /* 0x0000002400147c82 */ /* 0x000fe20008000000 */
[----:B------:R-:W-:Y:S01]  /*8ea0*/  UMOV UR17, UR9 ;  /* 0x0000000900117c82 */ /* 0x000fe20008000000 */
[----:B------:R-:W-:Y:S01]  /*8eb0*/  UMOV UR21, UR13 ;  /* 0x0000000d00157c82 */ /* 0x000fe20008000000 */
[----:B------:R-:W-:Y:S01]  /*8ec0*/  UMOV UR19, UR11 ;  /* 0x0000000b00137c82 */ /* 0x000fe20008000000 */
[----:B------:R-:W-:Y:S01]  /*8ed0*/  UMOV UR34, 0x80 ;  /* 0x0000008000227882 */ /* 0x000fe20000000000 */
[----:B------:R-:W-:Y:S01]  /*8ee0*/  UMOV UR33, UR9 ;  /* 0x0000000900217c82 */ /* 0x000fe20008000000 */
[----:B------:R-:W-:Y:S01]  /*8ef0*/  UMOV UR37, UR13 ;  /* 0x0000000d00257c82 */ /* 0x000fe20008000000 */
[----:B------:R2:W-:Y:S01]  /*8f00*/  UTMALDG.4D [UR8], [UR4], desc[UR6] ;  /* 0x00000608040075b4 */ /* 0x0005e20008019000 */
[----:B------:R-:W-:Y:S01]  /*8f10*/  UMOV UR35, UR11 ;  /* 0x0000000b00237c82 */ /* 0x000fe20008000000 */
[----:B------:R-:W-:Y:S01]  /*8f20*/  @P0 LOP3.LUT R17, R17, 0x2, RZ, 0xfc, !PT ;  /* 0x0000000211110812 */ /* 0x000fe200078efcff */
[----:B------:R2:W-:Y:S01]  /*8f30*/  UTMALDG.4D [UR16], [UR4], desc[UR6] ;  /* 0x00000610040075b4 */ /* 0x0005e20008019000 */
[----:B------:R2:W-:Y:S02]  /*8f40*/  UTMALDG.4D [UR32], [UR4], desc[UR6] ;  /* 0x00000620040075b4 */ /* 0x0005e40008019000 */
[----:B--2---:R-:W-:-:S03]  /*8f50*/  NOP ;  /* 0x0000000000007918 */ /* 0x004fc60000000000 */
.L_x_44:
[----:B------:R-:W-:Y:S05]  /*8f60*/  WARPSYNC.ALL ;  /* 0x0000000000007948 */ /* 0x000fea0003800000 */
[----:B------:R-:W-:Y:S01]  /*8f70*/  UIADD3 UR4, UR38, 0x10400, URZ ;  /* 0x0001040026047890 */ /* 0x000fe2000fffe03f */
[----:B------:R-:W-:Y:S03]  /*8f80*/  BAR.SYNC.DEFER_BLOCKING 0x8, 0x180 ;  /* 0x0206000000007b1d */ /* 0x000fe60000010000 */
        /* <DEDUP_REMOVED lines=9> */
[----:B0-----:R-:W0:Y:S01]  /*9020*/  LDC.64 R2, c[0x4][R2] ;  /* 0x0100000002027b82 */ /* 0x001e220000000a00 */
[----:B------:R-:W-:Y:S02]  /*9030*/  IMAD.U32 R5, RZ, RZ, UR7 ;  /* 0x00000007ff057e24 */ /* 0x000fe4000f8e00ff */
[----:B------:R-:W-:Y:S02]  /*9040*/  IMAD.U32 R6, RZ, RZ, UR8 ;  /* 0x00000008ff067e24 */ /* 0x000fe4000f8e00ff */
[----:B------:R-:W-:-:S02]  /*9050*/  IMAD.U32 R10, RZ, RZ, UR4 ;  /* 0x00000004ff0a7e24 */ /* 0x000fc4000f8e00ff */
[----:B------:R-:W-:Y:S02]  /*9060*/  IMAD.U32 R11, RZ, RZ, UR5 ;  /* 0x00000005ff0b7e24 */ /* 0x000fe4000f8e00ff */
[----:B------:R-:W-:Y:S02]  /*9070*/  IMAD.MOV.U32 R8, RZ, RZ, 0x70 ;  /* 0x00000070ff087424 */ /* 0x000fe400078e00ff */
[----:B------:R-:W-:Y:S02]  /*9080*/  IMAD.MOV.U32 R12, RZ, RZ, 0x1 ;  /* 0x00000001ff0c7424 */ /* 0x000fe400078e00ff */
[----:B------:R-:W-:-:S07]  /*9090*/  IMAD.MOV.U32 R13, RZ, RZ, RZ ;  /* 0x000000ffff0d7224 */ /* 0x000fce00078e00ff */
[----:B------:R-:W-:-:S07]  /*90a0*/  LEPC R20, `(.L_x_49) ;  /* 0x000000001014794e */ /* 0x000fce0000000000 */
[----:B01----:R-:W-:Y:S05]  /*90b0*/  CALL.ABS.NOINC R2 ;  /* 0x0000000002007343 */ /* 0x003fea0003c00000 */
.L_x_49:
[----:B------:R-:W2:Y:S01]  /*90c0*/  S2R R4, SR_CTAID.Z ;  /* 0x0000000000047919 */ /* 0x000ea20000002700 */
[----:B0-----:R-:W0:Y:S01]  /*90d0*/  LDC R6, c[0x0][0x448] ;  /* 0x00011200ff067b82 */ /* 0x001e220000000800 */
[----:B------:R-:W-:Y:S01]  /*90e0*/  USHF.R.S32.HI UR4, URZ, 0x1f, UR36 ;  /* 0x0000001f3f047899 */ /* 0x000fe20008011424 */
[----:B------:R-:W3:Y:S01]  /*90f0*/  S2R R12, SR_TID.X ;  /* 0x00000000000c7919 */ /* 0x000ee20000002100 */
[----:B------:R-:W-:Y:S02]  /*9100*/  ULDC.64 UR8, c[0x0][0x2d8] ;  /* 0x0000b60000087ab9 */ /* 0x000fe40000000a00 */
[----:B------:R-:W-:Y:S01]  /*9110*/  UIMAD UR6, UR4, UR8, URZ ;  /* 0x00000008040672a4 */ /* 0x000fe2000f8e023f */
[----:B------:R-:W4:Y:S02]  /*9120*/  S2R R11, SR_CTAID.X ;  /* 0x00000000000b7919 */ /* 0x000f240000002500 */
[----:B------:R-:W1:Y:S01]  /*9130*/  LDC.64 R2, c[0x0][0x2e0] ;  /* 0x0000b800ff027b82 */ /* 0x000e620000000a00 */
[----:B------:R-:W-:-:S02]  /*9140*/  UIMAD.WIDE.U32 UR4, UR36, UR8, URZ ;  /* 0x00000008240472a5 */ /* 0x000fc4000f8e003f */
[----:B------:R-:W-:-:S04]  /*9150*/  UIMAD UR6, UR36, UR9, UR6 ;  /* 0x00000009240672a4 */ /* 0x000fc8000f8e0206 */
[----:B------:R-:W-:Y:S01]  /*9160*/  UIADD3 UR5, UR5, UR6, URZ ;  /* 0x0000000605057290 */ /* 0x000fe2000fffe03f */
[----:B0-----:R-:W-:Y:S02]  /*9170*/  ISETP.NE.AND P0, PT, R6, 0x1, PT ;  /* 0x000000010600780c */ /* 0x001fe40003f05270 */
[----:B--2---:R-:W-:Y:S02]  /*9180*/  SHF.R.S32.HI R5, RZ, 0x1f, R4 ;  /* 0x0000001fff057819 */ /* 0x004fe40000011404 */
[----:B---3--:R-:W-:-:S03]  /*9190*/  LOP3.LUT R9, R12, 0x7f, RZ, 0xc0, !PT ;  /* 0x0000007f0c097812 */ /* 0x008fc600078ec0ff */
[----:B-1----:R-:W-:Y:S01]  /*91a0*/  IMAD R0, R5, R2, RZ ;  /* 0x0000000205007224 */ /* 0x002fe200078e02ff */
[----:B------:R-:W-:-:S03]  /*91b0*/  SHF.R.U32.HI R8, RZ, 0x3, R9 ;  /* 0x00000003ff087819 */ /* 0x000fc60000011609 */
[C---:B------:R-:W-:Y:S02]  /*91c0*/  IMAD R5, R4.reuse, R3, R0 ;  /* 0x0000000304057224 */ /* 0x040fe400078e0200 */
[----:B------:R-:W-:Y:S01]  /*91d0*/  IMAD.WIDE.U32 R2, R4, R2, UR4 ;  /* 0x0000000404027e25 */ /* 0x000fe2000f8e0002 */
[----:B------:R-:W0:Y:S01]  /*91e0*/  @P0 LDC R0, c[0x0][0x450] ;  /* 0x00011400ff000b82 */ /* 0x000e220000000800 */
[----:B------:R-:W-:Y:S02]  /*91f0*/  ULDC.64 UR4, c[0x0][0x2d0] ;  /* 0x0000b40000047ab9 */ /* 0x000fe40000000a00 */
[----:B------:R-:W-:Y:S01]  /*9200*/  IMAD.SHL.U32 R9, R9, 0x8, RZ ;  /* 0x0000000809097824 */ /* 0x000fe200078e00ff */
[----:B------:R-:W-:Y:S01]  /*9210*/  IADD3 R3, R3, R5, RZ ;  /* 0x0000000503037210 */ /* 0x000fe20007ffe0ff */
[----:B------:R-:W-:-:S03]  /*9220*/  IMAD.SHL.U32 R5, R12, 0x10, RZ ;  /* 0x000000100c057824 */ /* 0x000fc600078e00ff */
[----:B------:R-:W1:Y:S02]  /*9230*/  @P0 LDC R4, c[0x0][0x44c] ;  /* 0x00011300ff040b82 */ /* 0x000e640000000800 */
[----:B------:R-:W-:-:S05]  /*9240*/  LOP3.LUT R5, R8, 0x70, R5, 0xf8, !PT ;  /* 0x0000007008057812 */ /* 0x000fca00078ef805 */
[----:B----4-:R-:W-:-:S04]  /*9250*/  IMAD R5, R11, 0x80, R5 ;  /* 0x000000800b057824 */ /* 0x010fc800078e0205 */
[----:B-1----:R-:W-:-:S04]  /*9260*/  @P0 IMAD.HI.U32 R7, R5, R4, RZ ;  /* 0x0000000405070227 */ /* 0x002fc800078e00ff */
[----:B------:R-:W-:Y:S01]  /*9270*/  IMAD.MOV.U32 R4, RZ, RZ, R5 ;  /* 0x000000ffff047224 */ /* 0x000fe200078e0005 */
[----:B0-----:R-:W-:-:S05]  /*9280*/  @P0 SHF.R.U32.HI R4, RZ, R0, R7 ;  /* 0x00000000ff040219 */ /* 0x001fca0000011607 */
[----:B------:R-:W-:Y:S02]  /*9290*/  IMAD.MOV R0, RZ, RZ, -R4 ;  /* 0x000000ffff007224 */ /* 0x000fe400078e0a04 */
[----:B------:R-:W-:-:S04]  /*92a0*/  IMAD.WIDE.U32 R2, R4, UR4, R2 ;  /* 0x0000000404027c25 */ /* 0x000fc8000f8e0002 */
[----:B------:R-:W-:Y:S01]  /*92b0*/  IMAD R0, R6, R0, R5 ;  /* 0x0000000006007224 */ /* 0x000fe200078e0205 */
[----:B------:R-:W-:-:S05]  /*92c0*/  SHF.R.S32.HI R5, RZ, 0x1f, R4 ;  /* 0x0000001fff057819 */ /* 0x000fca0000011404 */
[----:B------:R-:W-:-:S04]  /*92d0*/  IMAD R5, R5, UR4, RZ ;  /* 0x0000000405057c24 */ /* 0x000fc8000f8e02ff */
[----:B------:R-:W-:Y:S01]  /*92e0*/  IMAD R5, R4, UR5, R5 ;  /* 0x0000000504057c24 */ /* 0x000fe2000f8e0205 */
[----:B------:R-:W-:Y:S01]  /*92f0*/  SHF.R.S32.HI R4, RZ, 0x1f, R0 ;  /* 0x0000001fff047819 */ /* 0x000fe20000011400 */
[----:B------:R-:W-:Y:S02]  /*9300*/  ULDC.64 UR4, c[0x0][0x2c8] ;  /* 0x0000b20000047ab9 */ /* 0x000fe40000000a00 */
[----:B------:R-:W-:Y:S02]  /*9310*/  IMAD.IADD R3, R3, 0x1, R5 ;  /* 0x0000000103037824 */ /* 0x000fe400078e0205 */
[----:B------:R-:W-:Y:S02]  /*9320*/  IMAD R5, R4, UR4, RZ ;  /* 0x0000000404057c24 */ /* 0x000fe4000f8e02ff */
[----:B------:R-:W-:-:S04]  /*9330*/  IMAD.WIDE.U32 R2, R0, UR4, R2 ;  /* 0x0000000400027c25 */ /* 0x000fc8000f8e0002 */
[----:B------:R-:W-:Y:S01]  /*9340*/  IMAD R5, R0, UR5, R5 ;  /* 0x0000000500057c24 */ /* 0x000fe2000f8e0205 */
[----:B------:R-:W-:Y:S02]  /*9350*/  ULDC.64 UR4, c[0x0][0x280] ;  /* 0x0000a00000047ab9 */ /* 0x000fe40000000a00 */
[----:B------:R-:W-:Y:S01]  /*9360*/  LEA R0, P0, R2, UR4, 0x1 ;  /* 0x0000000402007c11 */ /* 0x000fe2000f8008ff */
[----:B------:R-:W-:Y:S01]  /*9370*/  ULDC UR4, c[0x0][0x2b8] ;  /* 0x0000ae0000047ab9 */ /* 0x000fe20000000800 */
[----:B------:R-:W-:-:S04]  /*9380*/  IADD3 R7, R3, R5, RZ ;  /* 0x0000000503077210 */ /* 0x000fc80007ffe0ff */
[----:B------:R-:W-:Y:S01]  /*9390*/  LEA.HI.X R7, R2, UR5, R7, 0x1, P0 ;  /* 0x0000000502077c11 */ /* 0x000fe200080f0c07 */
[----:B------:R-:W-:-:S05]  /*93a0*/  IMAD.SHL.U32 R2, R12, 0x8, RZ ;  /* 0x000000080c027824 */ /* 0x000fca00078e00ff */
[----:B------:R-:W-:-:S04]  /*93b0*/  LOP3.LUT R10, R2, 0x38, RZ, 0xc0, !PT ;  /* 0x00000038020a7812 */ /* 0x000fc800078ec0ff */
[C---:B------:R-:W-:Y:S02]  /*93c0*/  LOP3.LUT R3, R10.reuse, 0x40, RZ, 0xfc, !PT ;  /* 0x000000400a037812 */ /* 0x040fe400078efcff */
[C---:B------:R-:W-:Y:S02]  /*93d0*/  ISETP.GE.AND P2, PT, R10.reuse, UR4, PT ;  /* 0x000000040a007c0c */ /* 0x040fe4000bf46270 */
[----:B------:R-:W-:Y:S02]  /*93e0*/  ISETP.GE.AND P0, PT, R3, UR4, PT ;  /* 0x0000000403007c0c */ /* 0x000fe4000bf06270 */
[----:B------:R-:W-:-:S04]  /*93f0*/  LOP3.LUT R3, R10, 0x80, RZ, 0xfc, !PT ;  /* 0x000000800a037812 */ /* 0x000fc800078efcff */
[----:B------:R-:W-:Y:S01]  /*9400*/  ISETP.GE.AND P1, PT, R3, UR4, PT ;  /* 0x0000000403007c0c */ /* 0x000fe2000bf26270 */
[----:B------:R-:W-:Y:S01]  /*9410*/  UMOV UR4, 0xffffffff ;  /* 0xffffffff00047882 */ /* 0x000fe20000000000 */
[----:B------:R-:W-:-:S04]  /*9420*/  LOP3.LUT R3, R2, 0x1c0, RZ, 0xc0, !PT ;  /* 0x000001c002037812 */ /* 0x000fc800078ec0ff */
[----:B------:R-:W-:-:S04]  /*9430*/  LOP3.LUT R3, R3, 0x38, R2, 0xf8, !PT ;  /* 0x0000003803037812 */ /* 0x000fc800078ef802 */
[----:B------:R-:W-:-:S04]  /*9440*/  LOP3.LUT R2, R3, 0x38, R12, 0x78, !PT ;  /* 0x0000003803027812 */ /* 0x000fc800078e780c */
[----:B------:R-:W-:Y:S01]  /*9450*/  LOP3.LUT R9, R2, 0x200, R9, 0xf8, !PT ;  /* 0x0000020002097812 */ /* 0x000fe200078ef809 */
[----:B------:R-:W-:Y:S06]  /*9460*/  BRA.DIV UR4, `(.L_x_50) ;  /* 0x0000002e042c7947 */ /* 0x000fec000b800000 */
[----:B------:R-:W0:Y:S01]  /*9470*/  S2R R2, SR_CTAID.X ;  /* 0x0000000000027919 */ /* 0x000e220000002500 */
[----:B------:R-:W-:Y:S02]  /*9480*/  ULDC UR4, c[0x0][0x288] ;  /* 0x0000a20000047ab9 */ /* 0x000fe40000000800 */
[----:B------:R-:W-:Y:S01]  /*9490*/  IMAD R6, R6, UR4, RZ ;  /* 0x0000000406067c24 */ /* 0x000fe2000f8e02ff */
[----:B------:R-:W-:Y:S04]  /*94a0*/  SHFL.IDX PT, R14, R0, RZ, 0x181f ;  /* 0x00181fff000e7589 */ /* 0x000fe800000e0000 */
[----:B------:R-:W-:Y:S01]  /*94b0*/  SHFL.IDX PT, R4, R7, 0x1, 0x181f ;  /* 0x00381f0007047f89 */ /* 0x000fe200000e0000 */
[----:B0-----:R-:W-:-:S03]  /*94c0*/  IMAD R8, R2, 0x80, R8 ;  /* 0x0000008002087824 */ /* 0x001fc600078e0208 */
[----:B------:R-:W0:Y:S02]  /*94d0*/  SHFL.IDX PT, R2, R7, RZ, 0x181f ;  /* 0x00181fff07027589 */ /* 0x000e2400000e0000 */
[C---:B------:R-:W-:Y:S02]  /*94e0*/  ISETP.GE.AND P3, PT, R8.reuse, R6, PT ;  /* 0x000000060800720c */ /* 0x040fe40003f66270 */
[----:B------:R-:W-:-:S11]  /*94f0*/  IADD3 R5, R8, 0x10, RZ ;  /* 0x0000001008057810 */ /* 0x000fd60007ffe0ff */
[----:B------:R-:W-:Y:S01]  /*9500*/  @!P3 LEA R21, R9, UR38, 0x1 ;  /* 0x000000260915bc11 */ /* 0x000fe2000f8e08ff */
[----:B0-----:R-:W-:Y:S02]  /*9510*/  IMAD.MOV.U32 R3, RZ, RZ, R2 ;  /* 0x000000ffff037224 */ /* 0x001fe400078e0002 */
[----:B------:R-:W-:Y:S02]  /*9520*/  IMAD.MOV.U32 R2, RZ, RZ, R14 ;  /* 0x000000ffff027224 */ /* 0x000fe400078e000e */
[----:B------:R-:W0:Y:S02]  /*9530*/  SHFL.IDX PT, R14, R0, 0x1, 0x181f ;  /* 0x00381f00000e7f89 */ /* 0x000e2400000e0000 */
[----:B------:R-:W-:-:S05]  /*9540*/  @!P3 IMAD.WIDE.U32 R2, R10, 0x2, R2 ;  /* 0x000000020a02b825 */ /* 0x000fca00078e0002 */
[----:B------:R-:W-:Y:S04]  /*9550*/  @!P3 LDGSTS.E.BYPASS.LTC128B.128 [R21+0x10400], desc[UR42][R2.64], !P2 ;  /* 0x104000000215bfae */ /* 0x000fe8000d101d6a */
[----:B------:R-:W-:Y:S04]  /*9560*/  @!P3 LDGSTS.E.BYPASS.LTC128B.128 [R21+0x14400], desc[UR42][R2.64+0x80], !P0 ;  /* 0x144000800215bfae */ /* 0x000fe8000c101d6a */
[----:B------:R1:W-:Y:S01]  /*9570*/  @!P3 LDGSTS.E.BYPASS.LTC128B.128 [R21+0x18400], desc[UR42][R2.64+0x100], !P1 ;  /* 0x184001000215bfae */ /* 0x0003e2000c901d6a */
[----:B------:R-:W-:Y:S01]  /*9580*/  ISETP.GE.AND P3, PT, R5, R6, PT ;  /* 0x000000060500720c */ /* 0x000fe20003f66270 */
[----:B------:R-:W-:-:S02]  /*9590*/  IMAD.MOV.U32 R5, RZ, RZ, R4 ;  /* 0x000000ffff057224 */ /* 0x000fc400078e0004 */
[----:B0-----:R-:W-:Y:S02]  /*95a0*/  IMAD.MOV.U32 R4, RZ, RZ, R14 ;  /* 0x000000ffff047224 */ /* 0x001fe400078e000e */
[----:B------:R-:W-:Y:S01]  /*95b0*/  SHFL.IDX PT, R14, R0, 0x2, 0x181f ;  /* 0x00581f00000e7f89 */ /* 0x000fe200000e0000 */
[----:B-1----:R-:W-:-:S07]  /*95c0*/  VIADD R3, R8, 0x20 ;  /* 0x0000002008037836 */ /* 0x002fce0000000000 */
[----:B------:R-:W-:Y:S01]  /*95d0*/  @!P3 IMAD.WIDE.U32 R4, R10, 0x2, R4 ;  /* 0x000000020a04b825 */ /* 0x000fe200078e0004 */
[----:B------:R-:W0:Y:S01]  /*95e0*/  SHFL.IDX PT, R2, R7, 0x2, 0x181f ;  /* 0x00581f0007027f89 */ /* 0x000e2200000e0000 */
[----:B------:R-:W-:-:S05]  /*95f0*/  @!P3 LEA R20, R9, UR38, 0x1 ;  /* 0x000000260914bc11 */ /* 0x000fca000f8e08ff */
[----:B------:R-:W-:Y:S04]  /*9600*/  @!P3 LDGSTS.E.BYPASS.LTC128B.128 [R20+0x10c00], desc[UR42][R4.64], !P2 ;  /* 0x10c000000414bfae */ /* 0x000fe8000d101d6a */
[----:B------:R-:W-:Y:S04]  /*9610*/  @!P3 LDGSTS.E.BYPASS.LTC128B.128 [R20+0x14c00], desc[UR42][R4.64+0x80], !P0 ;  /* 0x14c000800414bfae */ /* 0x000fe8000c101d6a */
[----:B------:R1:W-:Y:S01]  /*9620*/  @!P3 LDGSTS.E.BYPASS.LTC128B.128 [R20+0x18c00], desc[UR42][R4.64+0x100], !P1 ;  /* 0x18c001000414bfae */ /* 0x0003e2000c901d6a */
[----:B------:R-:W-:Y:S01]  /*9630*/  ISETP.GE.AND P3, PT, R3, R6, PT ;  /* 0x000000060300720c */ /* 0x000fe20003f66270 */
[----:B0-----:R-:W-:-:S02]  /*9640*/  IMAD.MOV.U32 R3, RZ, RZ, R2 ;  /* 0x000000ffff037224 */ /* 0x001fc400078e0002 */
[----:B------:R-:W-:Y:S01]  /*9650*/  IMAD.MOV.U32 R2, RZ, RZ, R14 ;  /* 0x000000ffff027224 */ /* 0x000fe200078e000e */
[----:B-1----:R-:W0:Y:S09]  /*9660*/  SHFL.IDX PT, R4, R7, 0x3, 0x181f ;  /* 0x00781f0007047f89 */ /* 0x002e3200000e0000 */
[----:B------:R-:W-:Y:S01]  /*9670*/  @!P3 LEA R21, R9, UR38, 0x1 ;  /* 0x000000260915bc11 */ /* 0x000fe2000f8e08ff */
[----:B------:R-:W-:Y:S01]  /*9680*/  @!P3 IMAD.WIDE.U32 R2, R10, 0x2, R2 ;  /* 0x000000020a02b825 */ /* 0x000fe200078e0002 */
[----:B------:R-:W1:Y:S01]  /*9690*/  SHFL.IDX PT, R14, R0, 0x3, 0x181f ;  /* 0x00781f00000e7f89 */ /* 0x000e6200000e0000 */
[----:B------:R-:W-:-:S03]  /*96a0*/  IADD3 R5, R8, 0x30, RZ ;  /* 0x0000003008057810 */ /* 0x000fc60007ffe0ff */
[----:B------:R-:W-:Y:S04]  /*96b0*/  @!P3 LDGSTS.E.BYPASS.LTC128B.128 [R21+0x11400], desc[UR42][R2.64], !P2 ;  /* 0x114000000215bfae */ /* 0x000fe8000d101d6a */
[----:B------:R-:W-:Y:S04]  /*96c0*/  @!P3 LDGSTS.E.BYPASS.LTC128B.128 [R21+0x15400], desc[UR42][R2.64+0x80], !P0 ;  /* 0x154000800215bfae */ /* 0x000fe8000c101d6a */
[----:B------:R2:W-:Y:S01]  /*96d0*/  @!P3 LDGSTS.E.BYPASS.LTC128B.128 [R21+0x19400], desc[UR42][R2.64+0x100], !P1 ;  /* 0x194001000215bfae */ /* 0x0005e2000c901d6a */
[----:B------:R-:W-:Y:S01]  /*96e0*/  ISETP.GE.AND P3, PT, R5, R6, PT ;  /* 0x000000060500720c */ /* 0x000fe20003f66270 */
[----:B0-----:R-:W-:-:S02]  /*96f0*/  IMAD.MOV.U32 R5, RZ, RZ, R4 ;  /* 0x000000ffff057224 */ /* 0x001fc400078e0004 */
[----:B-1----:R-:W-:Y:S01]  /*9700*/  IMAD.MOV.U32 R4, RZ, RZ, R14 ;  /* 0x000000ffff047224 */ /* 0x002fe200078e000e */
[----:B--2---:R-:W0:Y:S09]  /*9710*/  SHFL.IDX PT, R2, R7, 0x4, 0x181f ;  /* 0x00981f0007027f89 */ /* 0x004e3200000e0000 */
[----:B------:R-:W-:Y:S01]  /*9720*/  @!P3 LEA R20, R9, UR38, 0x1 ;  /* 0x000000260914bc11 */ /* 0x000fe2000f8e08ff */
[----:B------:R-:W-:Y:S01]  /*9730*/  VIADD R3, R8, 0x40 ;  /* 0x0000004008037836 */ /* 0x000fe20000000000 */
[----:B------:R-:W1:Y:S01]  /*9740*/  SHFL.IDX PT, R14, R0, 0x4, 0x181f ;  /* 0x00981f00000e7f89 */ /* 0x000e6200000e0000 */
[----:B------:R-:W-:-:S05]  /*9750*/  @!P3 IMAD.WIDE.U32 R4, R10, 0x2, R4 ;  /* 0x000000020a04b825 */ /* 0x000fca00078e0004 */
[----:B------:R-:W-:Y:S04]  /*9760*/  @!P3 LDGSTS.E.BYPASS.LTC128B.128 [R20+0x11c00], desc[UR42][R4.64], !P2 ;  /* 0x11c000000414bfae */ /* 0x000fe8000d101d6a */
[----:B------:R-:W-:Y:S04]  /*9770*/  @!P3 LDGSTS.E.BYPASS.LTC128B.128 [R20+0x15c00], desc[UR42][R4.64+0x80], !P0 ;  /* 0x15c000800414bfae */ /* 0x000fe8000c101d6a */
[----:B------:R2:W-:Y:S01]  /*9780*/  @!P3 LDGSTS.E.BYPASS.LTC128B.128 [R20+0x19c00], desc[UR42][R4.64+0x100], !P1 ;  /* 0x19c001000414bfae */ /* 0x0005e2000c901d6a */
[----:B------:R-:W-:Y:S01]  /*9790*/  ISETP.GE.AND P3, PT, R3, R6, PT ;  /* 0x000000060300720c */ /* 0x000fe20003f66270 */
[----:B0-----:R-:W-:-:S02]  /*97a0*/  IMAD.MOV.U32 R3, RZ, RZ, R2 ;  /* 0x000000ffff037224 */ /* 0x001fc400078e0002 */
[----:B-1----:R-:W-:Y:S01]  /*97b0*/  IMAD.MOV.U32 R2, RZ, RZ, R14 ;  /* 0x000000ffff027224 */ /* 0x002fe200078e000e */
[----:B--2---:R-:W0:Y:S01]  /*97c0*/  SHFL.IDX PT, R4, R7, 0x5, 0x181f ;  /* 0x00b81f0007047f89 */ /* 0x004e2200000e0000 */
[----:B------:R-:W-:-:S08]  /*97d0*/  IADD3 R5, R8, 0x50, RZ ;  /* 0x0000005008057810 */ /* 0x000fd00007ffe0ff */
[----:B------:R-:W-:Y:S01]  /*97e0*/  @!P3 IMAD.WIDE.U32 R2, R10, 0x2, R2 ;  /* 0x000000020a02b825 */ /* 0x000fe200078e0002 */
[----:B------:R-:W-:Y:S01]  /*97f0*/  @!P3 LEA R21, R9, UR38, 0x1 ;  /* 0x000000260915bc11 */ /* 0x000fe2000f8e08ff */
[----:B------:R-:W1:Y:S04]  /*9800*/  SHFL.IDX PT, R14, R0, 0x5, 0x181f ;  /* 0x00b81f00000e7f89 */ /* 0x000e6800000e0000 */
        /* <DEDUP_REMOVED lines=17> */
[----:B--2---:R0:W1:Y:S09]  /*9920*/  SHFL.IDX PT, R4, R7, 0x7, 0x181f ;  /* 0x00f81f0007047f89 */ /* 0x00407200000e0000 */
[----:B------:R-:W-:Y:S01]  /*9930*/  @!P3 IMAD.WIDE.U32 R2, R10, 0x2, R2 ;  /* 0x000000020a02b825 */ /* 0x000fe200078e0002 */
[----:B------:R-:W-:Y:S01]  /*9940*/  @!P3 LEA R21, R9, UR38, 0x1 ;  /* 0x000000260915bc11 */ /* 0x000fe2000f8e08ff */
[----:B------:R0:W2:Y:S04]  /*9950*/  SHFL.IDX PT, R14, R0, 0x7, 0x181f ;  /* 0x00f81f00000e7f89 */ /* 0x0000a800000e0000 */
[----:B------:R0:W-:Y:S04]  /*9960*/  @!P3 LDGSTS.E.BYPASS.LTC128B.128 [R21+0x13400], desc[UR42][R2.64], !P2 ;  /* 0x134000000215bfae */ /* 0x0001e8000d101d6a */
[----:B------:R0:W-:Y:S04]  /*9970*/  @!P3 LDGSTS.E.BYPASS.LTC128B.128 [R21+0x17400], desc[UR42][R2.64+0x80], !P0 ;  /* 0x174000800215bfae */ /* 0x0001e8000c101d6a */
[----:B------:R0:W-:Y:S02]  /*9980*/  @!P3 LDGSTS.E.BYPASS.LTC128B.128 [R21+0x1b400], desc[UR42][R2.64+0x100], !P1 ;  /* 0x1b4001000215bfae */ /* 0x0001e4000c901d6a */
.L_x_144:
[----:B0-----:R-:W-:Y:S01]  /*9990*/  IADD3 R3, R8, 0x70, RZ ;  /* 0x0000007008037810 */ /* 0x001fe20007ffe0ff */
[----:B------:R-:W-:Y:S01]  /*99a0*/  BSSY B0, `(.L_x_51) ;  /* 0x000000d000007945 */ /* 0x000fe20003800000 */
[----:B--2---:R-:W-:Y:S02]  /*99b0*/  IMAD.MOV.U32 R2, RZ, RZ, R14 ;  /* 0x000000ffff027224 */ /* 0x004fe400078e000e */
[----:B------:R-:W-:Y:S01]  /*99c0*/  ISETP.GE.AND P3, PT, R3, R6, PT ;  /* 0x000000060300720c */ /* 0x000fe20003f66270 */
[----:B-1----:R-:W-:-:S12]  /*99d0*/  IMAD.MOV.U32 R3, RZ, RZ, R4 ;  /* 0x000000ffff037224 */ /* 0x002fd800078e0004 */
[----:B------:R-:W-:Y:S05]  /*99e0*/  @P3 BRA `(.L_x_52) ;  /* 0x0000000000203947 */ /* 0x000fea0003800000 */
[----:B------:R-:W-:Y:S01]  /*99f0*/  IMAD.WIDE.U32 R10, R10, 0x2, R2 ;  /* 0x000000020a0a7825 */ /* 0x000fe200078e0002 */
[----:B------:R-:W-:-:S05]  /*9a00*/  LEA R9, R9, UR38, 0x1 ;  /* 0x0000002609097c11 */ /* 0x000fca000f8e08ff */
[----:B------:R-:W-:Y:S01]  /*9a10*/  @!PT LDS RZ, [RZ] ;  /* 0x00000000fffff984 */ /* 0x000fe20000000800 */
[----:B------:R-:W-:Y:S01]  /*9a20*/  @!PT LDS RZ, [RZ] ;  /* 0x00000000fffff984 */ /* 0x000fe20000000800 */
[----:B------:R-:W-:Y:S01]  /*9a30*/  @!PT LDS RZ, [RZ] ;  /* 0x00000000fffff984 */ /* 0x000fe20000000800 */
[----:B------:R0:W-:Y:S04]  /*9a40*/  LDGSTS.E.BYPASS.LTC128B.128 [R9+0x13c00], desc[UR42][R10.64], !P2 ;  /* 0x13c000000a097fae */ /* 0x0001e8000d101d6a */
[----:B------:R0:W-:Y:S04]  /*9a50*/  LDGSTS.E.BYPASS.LTC128B.128 [R9+0x17c00], desc[UR42][R10.64+0x80], !P0 ;  /* 0x17c000800a097fae */ /* 0x0001e8000c101d6a */
[----:B------:R0:W-:Y:S02]  /*9a60*/  LDGSTS.E.BYPASS.LTC128B.128 [R9+0x1bc00], desc[UR42][R10.64+0x100], !P1 ;  /* 0x1bc001000a097fae */ /* 0x0001e4000c901d6a */
.L_x_52:
[----:B------:R-:W-:Y:S05]  /*9a70*/  BSYNC B0 ;  /* 0x0000000000007941 */ /* 0x000fea0003800000 */
.L_x_51:
[----:B------:R-:W-:Y:S01]  /*9a80*/  NOP ;  /* 0x0000000000007918 */ /* 0x000fe20000000000 */
[----:B------:R-:W-:Y:S01]  /*9a90*/  SYNCS.ARRIVE.TRANS64.RED.A0T1 RZ, [UR38+0x34800], RZ ;  /* 0x034800ffffff79a7 */ /* 0x000fe20008200426 */
[----:B------:R-:W-:Y:S01]  /*9aa0*/  IMAD.MOV.U32 R0, RZ, RZ, 0x1 ;  /* 0x00000001ff007424 */ /* 0x000fe200078e00ff */
[----:B------:R-:W-:Y:S04]  /*9ab0*/  ARRIVES.LDGSTSBAR.64.TRANSCNT [UR38+0x34800] ;  /* 0x03480000ff0079b0 */ /* 0x000fe80008000aa6 */
[----:B------:R-:W-:Y:S01]  /*9ac0*/  SHF.L.U32 R0, R0, 0x1f, RZ ;  /* 0x0000001f00007819 */ /* 0x000fe200000006ff */
[----:B------:R-:W-:Y:S01]  /*9ad0*/  NOP ;  /* 0x0000000000007918 */ /* 0x000fe20000000000 */
[----:B------:R-:W2:Y:S01]  /*9ae0*/  LDL.LU R4, [R1+0xc] ;  /* 0x00000c0001047983 */ /* 0x000ea20000300800 */
[----:B------:R-:W-:Y:S03]  /*9af0*/  SYNCS.ARRIVE.TRANS64.A1T0 RZ, [UR38+0x34800], RZ ;  /* 0x034800ffffff79a7 */ /* 0x000fe60008100026 */
[----:B------:R-:W3:Y:S01]  /*9b00*/  LDL R3, [R1+0x4] ;  /* 0x0000040001037983 */ /* 0x000ee20000100800 */
[----:B------:R-:W1:Y:S01]  /*9b10*/  SYNCS.PHASECHK.TRANS64.TRYWAIT P0, [UR38+0x34820], R0 ;  /* 0x03482000ff0075a7 */ /* 0x000e620008000166 */
[----:B--2---:R-:W-:-:S05]  /*9b20*/  VIADD R6, R4, 0xfffffffe ;  /* 0xfffffffe04067836 */ /* 0x004fca0000000000 */
[----:B---3--:R-:W-:Y:S01]  /*9b30*/  ISETP.GE.AND P1, PT, R6, R3, PT ;  /* 0x000000030600720c */ /* 0x008fe20003f26270 */
[----:B-1----:R-:W-:-:S12]  /*9b40*/  @!P0 BRA `(.L_x_53) ;  /* 0x0000003000188947 */ /* 0x002fd80003800000 */
.L_x_145:
[----:B0-----:R-:W-:Y:S01]  /*9b50*/  IMAD.MOV.U32 R10, RZ, RZ, 0x1 ;  /* 0x00000001ff0a7424 */ /* 0x001fe200078e00ff */
[----:B-1----:R-:W-:Y:S01]  /*9b60*/  MOV R0, RZ ;  /* 0x000000ff00007202 */ /* 0x002fe20000000f00 */
[----:B------:R-:W-:Y:S06]  /*9b70*/  @!P1 BRA `(.L_x_54) ;  /* 0x0000001800dc9947 */ /* 0x000fec0003800000 */
[----:B------:R-:W2:Y:S04]  /*9b80*/  LDL.LU R2, [R1+0x8] ;  /* 0x0000080001027983 */ /* 0x000ea80000300800 */
[----:B------:R-:W3:Y:S01]  /*9b90*/  LDL.LU R3, [R1+0x4] ;  /* 0x0000040001037983 */ /* 0x000ee20000300800 */
[----:B------:R-:W-:Y:S01]  /*9ba0*/  UIADD3 UR4, UR40, 0x1, URZ ;  /* 0x0000000128047890 */ /* 0x000fe2000fffe03f */
[----:B------:R-:W-:Y:S01]  /*9bb0*/  IMAD.MOV.U32 R10, RZ, RZ, 0x1 ;  /* 0x00000001ff0a7424 */ /* 0x000fe200078e00ff */
[----:B------:R-:W0:Y:S02]  /*9bc0*/  S2R R7, SR_TID.X ;  /* 0x0000000000077919 */ /* 0x000e240000002100 */
[----:B0-----:R-:W-:Y:S02]  /*9bd0*/  LOP3.LUT R9, R7, 0x1f, RZ, 0xc0, !PT ;  /* 0x0000001f07097812 */ /* 0x001fe400078ec0ff */
[----:B--2---:R-:W-:Y:S01]  /*9be0*/  IMAD R2, R2, UR4, RZ ;  /* 0x0000000402027c24 */ /* 0x004fe2000f8e02ff */
[----:B---3--:R-:W-:-:S04]  /*9bf0*/  LOP3.LUT R3, RZ, R3, RZ, 0x33, !PT ;  /* 0x00000003ff037212 */ /* 0x008fc800078e33ff */
[----:B------:R-:W-:-:S05]  /*9c00*/  VIMNMX R2, R2, UR39, PT ;  /* 0x0000002702027c48 */ /* 0x000fca000bfe0100 */
[----:B------:R-:W-:-:S05]  /*9c10*/  IMAD.MOV R4, RZ, RZ, -R2 ;  /* 0x000000ffff047224 */ /* 0x000fca00078e0a02 */
[----:B------:R-:W-:Y:S02]  /*9c20*/  VIADDMNMX R5, R4, 0x1, R3, !PT ;  /* 0x0000000104057846 */ /* 0x000fe40007800103 */
[----:B------:R-:W-:-:S03]  /*9c30*/  LOP3.LUT R3, RZ, R2, RZ, 0x33, !PT ;  /* 0x00000002ff037212 */ /* 0x000fc600078e33ff */
[----:B------:R-:W-:Y:S02]  /*9c40*/  VIADD R4, R5, 0xfffffffe ;  /* 0xfffffffe05047836 */ /* 0x000fe40000000000 */
[----:B------:R-:W-:-:S03]  /*9c50*/  IMAD.IADD R2, R2, 0x1, R5 ;  /* 0x0000000102027824 */ /* 0x000fc600078e0205 */
[----:B------:R-:W-:Y:S01]  /*9c60*/  ISETP.NE.AND P0, PT, R4, R3, PT ;  /* 0x000000030400720c */ /* 0x000fe20003f05270 */
[----:B------:R-:W-:Y:S01]  /*9c70*/  IMAD.MOV.U32 R4, RZ, RZ, R16 ;  /* 0x000000ffff047224 */ /* 0x000fe200078e0010 */
[----:B------:R-:W-:-:S11]  /*9c80*/  LOP3.LUT R11, R2, 0x1, RZ, 0xc0, !PT ;  /* 0x00000001020b7812 */ /* 0x000fd600078ec0ff */
[----:B------:R-:W-:Y:S05]  /*9c90*/  @!P0 BRA `(.L_x_55) ;  /* 0x00000010006c8947 */ /* 0x000fea0003800000 */
[----:B------:R-:W-:Y:S01]  /*9ca0*/  BSSY B0, `(.L_x_55) ;  /* 0x000011a000007945 */ /* 0x000fe20003800000 */
[----:B------:R-:W-:Y:S01]  /*9cb0*/  IADD3 R7, R2, -R11, RZ ;  /* 0x8000000b02077210 */ /* 0x000fe20007ffe0ff */
[----:B------:R-:W-:Y:S02]  /*9cc0*/  IMAD.MOV.U32 R8, RZ, RZ, 0x1 ;  /* 0x00000001ff087424 */ /* 0x000fe400078e00ff */
[----:B------:R-:W-:-:S07]  /*9cd0*/  IMAD.MOV.U32 R4, RZ, RZ, R16 ;  /* 0x000000ffff047224 */ /* 0x000fce00078e0010 */
.L_x_88:
[----:B------:R-:W-:Y:S01]  /*9ce0*/  LOP3.LUT P0, RZ, R17, 0x2, RZ, 0xc0, !PT ;  /* 0x0000000211ff7812 */ /* 0x000fe2000780c0ff */
[----:B------:R-:W-:Y:S01]  /*9cf0*/  VIADD R7, R7, 0xfffffffe ;  /* 0xfffffffe07077836 */ /* 0x000fe20000000000 */
[----:B------:R-:W-:Y:S04]  /*9d00*/  BSSY B1, `(.L_x_56) ;  /* 0x0000087000017945 */ /* 0x000fe80003800000 */
[----:B------:R-:W-:-:S07]  /*9d10*/  ISETP.NE.AND P1, PT, R7, RZ, PT ;  /* 0x000000ff0700720c */ /* 0x000fce0003f25270 */
[----:B------:R-:W-:Y:S06]  /*9d20*/  @!P0 BRA `(.L_x_57) ;  /* 0x0000000800108947 */ /* 0x000fec0003800000 */
[----:B------:R-:W-:Y:S01]  /*9d30*/  LOP3.LUT P0, RZ, R17, 0x1, RZ, 0xc0, !PT ;  /* 0x0000000111ff7812 */ /* 0x000fe2000780c0ff */
[----:B------:R-:W-:-:S12]  /*9d40*/  IMAD.MOV.U32 R10, RZ, RZ, R6 ;  /* 0x000000ffff0a7224 */ /* 0x000fd800078e0006 */
[----:B------:R-:W-:Y:S05]  /*9d50*/  @!P0 BRA `(.L_x_58) ;  /* 0x00000000004c8947 */ /* 0x000fea0003800000 */
[----:B------:R-:W2:Y:S01]  /*9d60*/  LDL R5, [R1] ;  /* 0x0000000001057983 */ /* 0x000ea20000100800 */
[----:B------:R-:W0:Y:S01]  /*9d70*/  LDC R10, c[0x0][0x43c] ;  /* 0x00010f00ff0a7b82 */ /* 0x000e220000000800 */
[----:B------:R-:W-:Y:S01]  /*9d80*/  ULDC.64 UR4, c[0x0][0x428] ;  /* 0x00010a0000047ab9 */ /* 0x000fe20000000a00 */
[----:B0-----:R-:W-:-:S13]  /*9d90*/  ISETP.NE.AND P0, PT, R10, 0x1, PT ;  /* 0x000000010a00780c */ /* 0x001fda0003f05270 */
[----:B------:R-:W0:Y:S02]  /*9da0*/  @P0 LDC.64 R2, c[0x0][0x440] ;  /* 0x00011000ff020b82 */ /* 0x000e240000000a00 */
[----:B0-----:R-:W-:-:S04]  /*9db0*/  @P0 IMAD.HI.U32 R4, R6, R2, RZ ;  /* 0x0000000206040227 */ /* 0x001fc800078e00ff */
[----:B------:R-:W-:Y:S01]  /*9dc0*/  IMAD.MOV.U32 R2, RZ, RZ, R6 ;  /* 0x000000ffff027224 */ /* 0x000fe200078e0006 */
[----:B------:R-:W-:-:S04]  /*9dd0*/  @P0 SHF.R.U32.HI R2, RZ, R3, R4 ;  /* 0x00000003ff020219 */ /* 0x000fc80000011604 */
[----:B------:R-:W-:-:S05]  /*9de0*/  IADD3 R3, -R2, RZ, RZ ;  /* 0x000000ff02037210 */ /* 0x000fca0007ffe1ff */
[----:B------:R-:W-:Y:S01]  /*9df0*/  IMAD R10, R10, R3, R6 ;  /* 0x000000030a0a7224 */ /* 0x000fe200078e0206 */
[----:B------:R-:W-:-:S03]  /*9e00*/  SHF.R.S32.HI R3, RZ, 0x1f, R2 ;  /* 0x0000001fff037819 */ /* 0x000fc60000011402 */
[----:B------:R-:W-:-:S04]  /*9e10*/  IMAD.WIDE.U32 R2, R19, UR4, R2 ;  /* 0x0000000413027c25 */ /* 0x000fc8000f8e0002 */
[----:B--2---:R-:W-:-:S04]  /*9e20*/  IMAD R4, R5, UR4, RZ ;  /* 0x0000000405047c24 */ /* 0x004fc8000f8e02ff */
[----:B------:R-:W-:Y:S01]  /*9e30*/  IMAD R5, R19, UR5, R4 ;  /* 0x0000000513057c24 */ /* 0x000fe2000f8e0204 */
[----:B------:R-:W-:Y:S02]  /*9e40*/  ULDC.64 UR4, c[0x0][0x418] ;  /* 0x0001060000047ab9 */ /* 0x000fe40000000a00 */
[----:B------:R-:W-:Y:S01]  /*9e50*/  LEA R4, P0, R2, UR4, 0x2 ;  /* 0x0000000402047c11 */ /* 0x000fe2000f8010ff */
[----:B------:R-:W-:-:S05]  /*9e60*/  IMAD.IADD R5, R5, 0x1, R3 ;  /* 0x0000000105057824 */ /* 0x000fca00078e0203 */
[----:B------:R-:W-:-:S05]  /*9e70*/  LEA.HI.X R5, R2, UR5, R5, 0x2, P0 ;  /* 0x0000000502057c11 */ /* 0x000fca00080f1405 */
[----:B------:R0:W5:Y:S02]  /*9e80*/  LDG.E R4, desc[UR42][R4.64] ;  /* 0x0000002a04047981 */ /* 0x000164000c1e1900 */
.L_x_58:
[----:B------:R-:W1:Y:S01]  /*9e90*/  S2R R2, SR_TID.X ;  /* 0x0000000000027919 */ /* 0x000e620000002100 */
[----:B------:R-:W-:Y:S01]  /*9ea0*/  BSSY B2, `(.L_x_59) ;  /* 0x0000006000027945 */ /* 0x000fe20003800000 */
[----:B-1----:R-:W-:Y:S02]  /*9eb0*/  LOP3.LUT R3, R2, 0x7f, RZ, 0xc0, !PT ;  /* 0x0000007f02037812 */ /* 0x002fe400078ec0ff */
[----:B------:R-:W-:Y:S02]  /*9ec0*/  SHF.L.U32 R2, R8, 0x1f, RZ ;  /* 0x0000001f08027819 */ /* 0x000fe400000006ff */
[----:B------:R-:W-:Y:S02]  /*9ed0*/  ISETP.NE.AND P2, PT, R3, RZ, PT ;  /* 0x000000ff0300720c */ /* 0x000fe40003f45270 */
[----:B------:R-:W1:Y:S02]  /*9ee0*/  SYNCS.PHASECHK.TRANS64.TRYWAIT P0, [UR38+0x34848], R2 ;  /* 0x03484802ff0075a7 */ /* 0x000e640008000166 */
[----:B-1----:R-:W-:Y:S09]  /*9ef0*/  @!P0 BRA `(.L_x_60) ;  /* 0x0000002c00448947 */ /* 0x002ff20003800000 */
.L_x_146:
[----:B------:R-:W-:Y:S05]  /*9f00*/  BSYNC B2 ;  /* 0x0000000000027941 */ /* 0x000fea0003800000 */
.L_x_59:
[----:B------:R-:W-:Y:S04]  /*9f10*/  BSSY B2, `(.L_x_61) ;  /* 0x0000007000027945 */ /* 0x000fe80003800000 */
[----:B------:R-:W-:Y:S05]  /*9f20*/  @P2 BRA `(.L_x_62) ;  /* 0x0000000000142947 */ /* 0x000fea0003800000 */
[----:B------:R-:W-:Y:S01]  /*9f30*/  ISETP.NE.AND P0, PT, R9, RZ, PT ;  /* 0x000000ff0900720c */ /* 0x000fe20003f05270 */
[----:B-1----:R-:W-:-:S04]  /*9f40*/  IMAD.MOV.U32 R3, RZ, RZ, 0xc000 ;  /* 0x0000c000ff037424 */ /* 0x002fc800078e00ff */
[----:B------:R2:W-:Y:S08]  /*9f50*/  SYNCS.ARRIVE.TRANS64 RZ, [UR38+0x34838], R3 ;  /* 0x03483803ffff79a7 */ /* 0x0005f00008000026 */
[----:B--2---:R-:W-:Y:S05]  /*9f60*/  @!P0 BRA `(.L_x_62) ;  /* 0x0000000000048947 */ /* 0x004fea0003800000 */
[----:B------:R-:W-:Y:S01]  /*9f70*/  BPT.TRAP 0x1 ;  /* 0x000000040000795c */ /* 0x000fe20000300000 */
.L_x_62:
[----:B------:R-:W-:Y:S05]  /*9f80*/  BSYNC B2 ;  /* 0x0000000000027941 */ /* 0x000fea0003800000 */
.L_x_61:
[----:B0-----:R-:W-:Y:S01]  /*9f90*/  IMAD.MOV.U32 R5, RZ, RZ, RZ ;  /* 0x000000ffff057224 */ /* 0x001fe200078e00ff */
[----:B------:R-:W-:Y:S01]  /*9fa0*/  ULDC.64 UR4, c[0x0][0x198] ;  /* 0x0000660000047ab9 */ /* 0x000fe20000000a00 */
[----:B------:R-:W-:Y:S01]  /*9fb0*/  PLOP3.LUT P0, PT, PT, PT, PT, 0x80, 0x0 ;  /* 0x000000000000781c */ /* 0x000fe20003f0f070 */
[----:B------:R-:W-:Y:S01]  /*9fc0*/  UIADD3 UR4, UP0, UR4, 0x370, URZ ;  /* 0x0000037004047890 */ /* 0x000fe2000ff1e03f */
[----:B-1----:R-:W-:Y:S01]  /*9fd0*/  IMAD.SHL.U32 R3, R10, 0x80, RZ ;  /* 0x000000800a037824 */ /* 0x002fe200078e00ff */
[----:B------:R-:W-:Y:S01]  /*9fe0*/  R2UR UR34, R5 ;  /* 0x00000000052272ca */ /* 0x000fe200000e0000 */
[----:B------:R-:W-:Y:S02]  /*9ff0*/  UIADD3 UR32, UR38, 0x28400, URZ ;  /* 0x0002840026207890 */ /* 0x000fe4000fffe03f */
[----:B------:R-:W-:Y:S02]  /*a000*/  UIADD3 UR33, UR38, 0x34838, URZ ;  /* 0x0003483826217890 */ /* 0x000fe4000fffe03f */
[----:B------:R-:W-:Y:S01]  /*a010*/  UIADD3.X UR5, URZ, UR5, URZ, UP0, !UPT ;  /* 0x000000053f057290 */ /* 0x000fe200087fe43f */
[----:B------:R-:W-:Y:S01]  /*a020*/  UMOV UR6, 0x0 ;  /* 0x0000000000067882 */ /* 0x000fe20000000000 */
[----:B------:R-:W-:-:S10]  /*a030*/  UMOV UR7, 0x14f00000 ;  /* 0x14f0000000077882 */ /* 0x000fd40000000000 */
.L_x_63:
[----:B------:R-:W-:-:S13]  /*a040*/  @P0 ELECT P3, URZ, PT ;  /* 0x00000000003f082f */ /* 0x000fda0003860000 */
[----:B-----5:R-:W-:Y:S02]  /*a050*/  @P3 R2UR UR37, R4 ;  /* 0x00000000042532ca */ /* 0x020fe400000e0000 */
[----:B------:R-:W-:Y:S02]  /*a060*/  @P3 R2UR UR35, R3 ;  /* 0x00000000032332ca */ /* 0x000fe400000e0000 */
[----:B------:R-:W-:Y:S02]  /*a070*/  @P3 PLOP3.LUT P0, PT, P3, PT, PT, 0x8, 0x0 ;  /* 0x000000000000381c */ /* 0x000fe40001f0e170 */
[----:B------:R-:W-:-:S09]  /*a080*/  PLOP3.LUT P3, PT, PT, PT, PT, 0x8, 0x0 ;  /* 0x000000000000781c */ /* 0x000fd20003f6e170 */
[----:B------:R0:W-:Y:S02]  /*a090*/  UTMALDG.4D [UR32], [UR4], desc[UR6] ;  /* 0x00000620040075b4 */ /* 0x0001e40008019000 */
[----:B0-----:R-:W-:Y:S05]  /*a0a0*/  @P0 BRA.U.ANY `(.L_x_63) ;  /* 0xfffffffd00e40947 */ /* 0x001fea000393ffff */
[----:B------:R-:W-:Y:S01]  /*a0b0*/  IMAD.MOV.U32 R12, RZ, RZ, 0x40 ;  /* 0x00000040ff0c7424 */ /* 0x000fe200078e00ff */
[----:B------:R-:W-:Y:S01]  /*a0c0*/  PLOP3.LUT P0, PT, PT, PT, PT, 0x80, 0x0 ;  /* 0x000000000000781c */ /* 0x000fe20003f0f070 */
[----:B------:R-:W-:Y:S01]  /*a0d0*/  UIADD3 UR8, UR38, 0x2c400, URZ ;  /* 0x0002c40026087890 */ /* 0x000fe2000fffe03f */
[----:B------:R-:W-:Y:S02]  /*a0e0*/  UMOV UR6, 0x0 ;  /* 0x0000000000067882 */ /* 0x000fe40000000000 */
[----:B------:R-:W-:Y:S01]  /*a0f0*/  R2UR UR10, R12 ;  /* 0x000000000c0a72ca */ /* 0x000fe200000e0000 */
[----:B------:R-:W-:-:S14]  /*a100*/  UMOV UR7, 0x14f00000 ;  /* 0x14f0000000077882 */ /* 0x000fdc0000000000 */
.L_x_64:
[----:B------:R-:W-:-:S13]  /*a110*/  @P0 ELECT P3, URZ, PT ;  /* 0x00000000003f082f */ /* 0x000fda0003860000 */
[----:B------:R-:W-:Y:S01]  /*a120*/  @P3 R2UR UR13, R4 ;  /* 0x00000000040d32ca */ /* 0x000fe200000e0000 */
[----:B------:R-:W-:Y:S01]  /*a130*/  UMOV UR9, UR33 ;  /* 0x0000002100097c82 */ /* 0x000fe20008000000 */
[----:B------:R-:W-:Y:S01]  /*a140*/  @P3 R2UR UR11, R3 ;  /* 0x00000000030b32ca */ /* 0x000fe200000e0000 */
[----:B------:R-:W-:Y:S01]  /*a150*/  UMOV UR12, UR36 ;  /* 0x00000024000c7c82 */ /* 0x000fe20008000000 */
[----:B------:R-:W-:Y:S02]  /*a160*/  @P3 PLOP3.LUT P0, PT, P3, PT, PT, 0x8, 0x0 ;  /* 0x000000000000381c */ /* 0x000fe40001f0e170 */
[----:B------:R-:W-:-:S09]  /*a170*/  PLOP3.LUT P3, PT, PT, PT, PT, 0x8, 0x0 ;  /* 0x000000000000781c */ /* 0x000fd20003f6e170 */
[----:B------:R0:W-:Y:S02]  /*a180*/  UTMALDG.4D [UR8], [UR4], desc[UR6] ;  /* 0x00000608040075b4 */ /* 0x0001e40008019000 */
[----:B0-----:R-:W-:Y:S05]  /*a190*/  @P0 BRA.U.ANY `(.L_x_64) ;  /* 0xfffffffd00dc0947 */ /* 0x001fea000393ffff */
[----:B------:R-:W-:Y:S01]  /*a1a0*/  PLOP3.LUT P0, PT, PT, PT, PT, 0x80, 0x0 ;  /* 0x000000000000781c */ /* 0x000fe20003f0f070 */
[----:B------:R-:W-:Y:S01]  /*a1b0*/  UIADD3 UR8, UR38, 0x30400, URZ ;  /* 0x0003040026087890 */ /* 0x000fe2000fffe03f */
[----:B------:R-:W-:Y:S01]  /*a1c0*/  UMOV UR6, 0x0 ;  /* 0x0000000000067882 */ /* 0x000fe20000000000 */
[----:B------:R-:W-:Y:S01]  /*a1d0*/  UMOV UR7, 0x14f00000 ;  /* 0x14f0000000077882 */ /* 0x000fe20000000000 */
[----:B------:R-:W-:-:S09]  /*a1e0*/  UMOV UR10, 0x80 ;  /* 0x00000080000a7882 */ /* 0x000fd20000000000 */
.L_x_65:
        /* <DEDUP_REMOVED lines=9> */
[----:B------:R-:W0:Y:S01]  /*a280*/  SYNCS.PHASECHK.TRANS64.TRYWAIT P0, [UR38+0x34860], R2 ;  /* 0x03486002ff0075a7 */ /* 0x000e220008000166 */
[----:B------:R-:W-:Y:S04]  /*a290*/  BSSY B2, `(.L_x_66) ;  /* 0x0000002000027945 */ /* 0x000fe80003800000 */
[----:B0-----:R-:W-:Y:S05]  /*a2a0*/  @!P0 BRA `(.L_x_67) ;  /* 0x0000002800708947 */ /* 0x001fea0003800000 */
.L_x_147:
[----:B------:R-:W-:Y:S05]  /*a2b0*/  BSYNC B2 ;  /* 0x0000000000027941 */ /* 0x000fea0003800000 */
.L_x_66:
[----:B------:R-:W-:Y:S01]  /*a2c0*/  BSSY B2, `(.L_x_68) ;  /* 0x0000009000027945 */ /* 0x000fe20003800000 */
[----:B0-----:R-:W-:Y:S01]  /*a2d0*/  MOV R2, 0x0 ;  /* 0x0000000000027802 */ /* 0x001fe20000000f00 */
[----:B------:R-:W-:Y:S02]  /*a2e0*/  IMAD.MOV.U32 R3, RZ, RZ, 0x14f00000 ;  /* 0x14f00000ff037424 */ /* 0x000fe400078e00ff */
[----:B------:R-:W-:Y:S05]  /*a2f0*/  @P2 BRA `(.L_x_69) ;  /* 0x0000000000142947 */ /* 0x000fea0003800000 */
[----:B------:R-:W-:Y:S01]  /*a300*/  ISETP.NE.AND P0, PT, R9, RZ, PT ;  /* 0x000000ff0900720c */ /* 0x000fe20003f05270 */
[----:B------:R-:W-:-:S04]  /*a310*/  IMAD.MOV.U32 R13, RZ, RZ, 0x8000 ;  /* 0x00008000ff0d7424 */ /* 0x000fc800078e00ff */
[----:B------:R0:W-:Y:S08]  /*a320*/  SYNCS.ARRIVE.TRANS64 RZ, [UR38+0x34850], R13 ;  /* 0x0348500dffff79a7 */ /* 0x0001f00008000026 */
[----:B0-----:R-:W-:Y:S05]  /*a330*/  @!P0 BRA `(.L_x_69) ;  /* 0x0000000000048947 */ /* 0x001fea0003800000 */
[----:B------:R-:W-:Y:S01]  /*a340*/  BPT.TRAP 0x1 ;  /* 0x000000040000795c */ /* 0x000fe20000300000 */
.L_x_69:
[----:B------:R-:W-:Y:S05]  /*a350*/  BSYNC B2 ;  /* 0x0000000000027941 */ /* 0x000fea0003800000 */
.L_x_68:
[----:B------:R-:W-:Y:S01]  /*a360*/  R2UR UR6, R2 ;  /* 0x00000000020672ca */ /* 0x000fe200000e0000 */
[----:B------:R-:W-:Y:S01]  /*a370*/  ULDC.64 UR4, c[0x0][0x198] ;  /* 0x0000660000047ab9 */ /* 0x000fe20000000a00 */
[----:B------:R-:W-:Y:S01]  /*a380*/  R2UR UR7, R3 ;  /* 0x00000000030772ca */ /* 0x000fe200000e0000 */
[----:B------:R-:W-:Y:S01]  /*a390*/  UIADD3 UR4, UP0, UR4, 0x470, URZ ;  /* 0x0000047004047890 */ /* 0x000fe2000ff1e03f */
[----:B------:R-:W-:Y:S01]  /*a3a0*/  R2UR UR10, R5 ;  /* 0x00000000050a72ca */ /* 0x000fe200000e0000 */
[----:B------:R-:W-:Y:S01]  /*a3b0*/  IMAD.SHL.U32 R5, R18, 0x80, RZ ;  /* 0x0000008012057824 */ /* 0x000fe200078e00ff */
[----:B------:R-:W-:Y:S01]  /*a3c0*/  PLOP3.LUT P0, PT, PT, PT, PT, 0x80, 0x0 ;  /* 0x000000000000781c */ /* 0x000fe20003f0f070 */
[----:B------:R-:W-:Y:S02]  /*a3d0*/  UIADD3 UR8, UR38, 0x400, URZ ;  /* 0x0000040026087890 */ /* 0x000fe4000fffe03f */
[----:B------:R-:W-:Y:S02]  /*a3e0*/  UIADD3 UR9, UR38, 0x34850, URZ ;  /* 0x0003485026097890 */ /* 0x000fe4000fffe03f */
[----:B------:R-:W-:-:S12]  /*a3f0*/  UIADD3.X UR5, URZ, UR5, URZ, UP0, !UPT ;  /* 0x000000053f057290 */ /* 0x000fd800087fe43f */
.L_x_70:
[----:B------:R-:W-:-:S13]  /*a400*/  @P0 ELECT P2, URZ, PT ;  /* 0x00000000003f082f */ /* 0x000fda0003840000 */
[----:B------:R-:W-:Y:S01]  /*a410*/  @P2 R2UR UR13, R16 ;  /* 0x00000000100d22ca */ /* 0x000fe200000e0000 */
[----:B------:R-:W-:Y:S01]  /*a420*/  UMOV UR12, UR36 ;  /* 0x00000024000c7c82 */ /* 0x000fe20008000000 */
[----:B------:R-:W-:Y:S02]  /*a430*/  @P2 R2UR UR11, R5 ;  /* 0x00000000050b22ca */ /* 0x000fe400000e0000 */
[----:B------:R-:W-:Y:S02]  /*a440*/  @P2 PLOP3.LUT P0, PT, P2, PT, PT, 0x8, 0x0 ;  /* 0x000000000000281c */ /* 0x000fe4000170e170 */
[----:B------:R-:W-:-:S09]  /*a450*/  PLOP3.LUT P2, PT, PT, PT, PT, 0x8, 0x0 ;  /* 0x000000000000781c */ /* 0x000fd20003f4e170 */
[----:B------:R0:W-:Y:S02]  /*a460*/  UTMALDG.4D [UR8], [UR4], desc[UR6] ;  /* 0x00000608040075b4 */ /* 0x0001e40008019000 */
[----:B0-----:R-:W-:Y:S05]  /*a470*/  @P0 BRA.U.ANY `(.L_x_70) ;  /* 0xfffffffd00e00947 */ /* 0x001fea000393ffff */
[----:B------:R-:W-:Y:S01]  /*a480*/  R2UR UR6, R2 ;  /* 0x00000000020672ca */ /* 0x000fe200000e0000 */
[----:B------:R-:W-:Y:S01]  /*a490*/  UIADD3 UR8, UR38, 0x4400, URZ ;  /* 0x0000440026087890 */ /* 0x000fe2000fffe03f */
[----:B------:R-:W-:Y:S02]  /*a4a0*/  R2UR UR7, R3 ;  /* 0x00000000030772ca */ /* 0x000fe400000e0000 */
[----:B------:R-:W-:Y:S02]  /*a4b0*/  R2UR UR10, R12 ;  /* 0x000000000c0a72ca */ /* 0x000fe400000e0000 */
[----:B------:R-:W-:-:S13]  /*a4c0*/  PLOP3.LUT P0, PT, PT, PT, PT, 0x80, 0x0 ;  /* 0x000000000000781c */ /* 0x000fda0003f0f070 */
.L_x_71:
        /* <DEDUP_REMOVED lines=8> */
[----:B------:R-:W-:Y:S02]  /*a550*/  IMAD.MOV.U32 R18, RZ, RZ, R10 ;  /* 0x000000ffff127224 */ /* 0x000fe400078e000a */
[----:B------:R-:W-:-:S07]  /*a560*/  IMAD.MOV.U32 R16, RZ, RZ, R4 ;  /* 0x000000ffff107224 */ /* 0x000fce00078e0004 */
.L_x_57:
[----:B------:R-:W-:Y:S05]  /*a570*/  BSYNC B1 ;  /* 0x0000000000017941 */ /* 0x000fea0003800000 */
.L_x_56:
[----:B------:R-:W-:Y:S01]  /*a580*/  LOP3.LUT P0, RZ, R17, 0x2, RZ, 0xc0, !PT ;  /* 0x0000000211ff7812 */ /* 0x000fe2000780c0ff */
[----:B------:R-:W-:Y:S01]  /*a590*/  BSSY B1, `(.L_x_72) ;  /* 0x0000087000017945 */ /* 0x000fe20003800000 */
[----:B------:R-:W-:-:S11]  /*a5a0*/  LOP3.LUT R10, R8, 0x1, RZ, 0x3c, !PT ;  /* 0x00000001080a7812 */ /* 0x000fd600078e3cff */
[----:B------:R-:W-:Y:S05]  /*a5b0*/  @!P0 BRA `(.L_x_73) ;  /* 0x0000000800108947 */ /* 0x000fea0003800000 */
[----:B------:R-:W-:Y:S02]  /*a5c0*/  LOP3.LUT P0, RZ, R17, 0x1, RZ, 0xc0, !PT ;  /* 0x0000000111ff7812 */ /* 0x000fe4000780c0ff */
[----:B------:R-:W-:-:S11]  /*a5d0*/  IADD3 R12, R6, -0x1, RZ ;  /* 0xffffffff060c7810 */ /* 0x000fd60007ffe0ff */
        /* <DEDUP_REMOVED lines=8> */
[----:B------:R-:W-:-:S05]  /*a660*/  @P0 SHF.R.U32.HI R2, RZ, R3, R4 ;  /* 0x00000003ff020219 */ /* 0x000fca0000011604 */
[----:B------:R-:W-:-:S04]  /*a670*/  IMAD.MOV R3, RZ, RZ, -R2 ;  /* 0x000000ffff037224 */ /* 0x000fc800078e0a02 */
[----:B------:R-:W-:Y:S01]  /*a680*/  IMAD R12, R5, R3, R12 ;  /* 0x00000003050c7224 */ /* 0x000fe200078e020c */
[----:B------:R-:W-:-:S03]  /*a690*/  SHF.R.S32.HI R3, RZ, 0x1f, R2 ;  /* 0x0000001fff037819 */ /* 0x000fc60000011402 */
[----:B------:R-:W-:-:S04]  /*a6a0*/  IMAD.WIDE.U32 R2, R19, UR4, R2 ;  /* 0x0000000413027c25 */ /* 0x000fc8000f8e0002 */
[----:B--2---:R-:W-:-:S04]  /*a6b0*/  IMAD R4, R13, UR4, RZ ;  /* 0x000000040d047c24 */ /* 0x004fc8000f8e02ff */
[----:B------:R-:W-:Y:S01]  /*a6c0*/  IMAD R4, R19, UR5, R4 ;  /* 0x0000000513047c24 */ /* 0x000fe2000f8e0204 */
[----:B------:R-:W-:-:S03]  /*a6d0*/  ULDC.64 UR4, c[0x0][0x418] ;  /* 0x0001060000047ab9 */ /* 0x000fc60000000a00 */
[----:B------:R-:W-:Y:S01]  /*a6e0*/  IMAD.IADD R3, R4, 0x1, R3 ;  /* 0x0000000104037824 */ /* 0x000fe200078e0203 */
[----:B------:R-:W-:-:S04]  /*a6f0*/  LEA R4, P0, R2, UR4, 0x2 ;  /* 0x0000000402047c11 */ /* 0x000fc8000f8010ff */
[----:B------:R-:W-:-:S05]  /*a700*/  LEA.HI.X R5, R2, UR5, R3, 0x2, P0 ;  /* 0x0000000502057c11 */ /* 0x000fca00080f1403 */
[----:B------:R0:W5:Y:S04]  /*a710*/  LDG.E R4, desc[UR42][R4.64] ;  /* 0x0000002a04047981 */ /* 0x000168000c1e1900 */
.L_x_74:
[----:B------:R-:W1:Y:S01]  /*a720*/  S2R R2, SR_TID.X ;  /* 0x0000000000027919 */ /* 0x000e620000002100 */
[----:B------:R-:W-:Y:S01]  /*a730*/  BSSY B2, `(.L_x_75) ;  /* 0x0000006000027945 */ /* 0x000fe20003800000 */
[----:B-1----:R-:W-:Y:S02]  /*a740*/  LOP3.LUT R3, R2, 0x7f, RZ, 0xc0, !PT ;  /* 0x0000007f02037812 */ /* 0x002fe400078ec0ff */
[----:B------:R-:W-:Y:S02]  /*a750*/  SHF.L.U32 R2, R10, 0x1f, RZ ;  /* 0x0000001f0a027819 */ /* 0x000fe400000006ff */
[----:B------:R-:W-:Y:S02]  /*a760*/  ISETP.NE.AND P2, PT, R3, RZ, PT ;  /* 0x000000ff0300720c */ /* 0x000fe40003f45270 */
[----:B------:R-:W1:Y:S02]  /*a770*/  SYNCS.PHASECHK.TRANS64.TRYWAIT P0, [UR38+0x34840], R2 ;  /* 0x03484002ff0075a7 */ /* 0x000e640008000166 */
[----:B-1----:R-:W-:Y:S09]  /*a780*/  @!P0 BRA `(.L_x_76) ;  /* 0x0000002400508947 */ /* 0x002ff20003800000 */
.L_x_148:
[----:B------:R-:W-:Y:S05]  /*a790*/  BSYNC B2 ;  /* 0x0000000000027941 */ /* 0x000fea0003800000 */
.L_x_75:
[----:B------:R-:W-:Y:S04]  /*a7a0*/  BSSY B2, `(.L_x_77) ;  /* 0x0000007000027945 */ /* 0x000fe80003800000 */
[----:B------:R-:W-:Y:S05]  /*a7b0*/  @P2 BRA `(.L_x_78) ;  /* 0x0000000000142947 */ /* 0x000fea0003800000 */
[----:B------:R-:W-:Y:S01]  /*a7c0*/  ISETP.NE.AND P0, PT, R9, RZ, PT ;  /* 0x000000ff0900720c */ /* 0x000fe20003f05270 */
[----:B-1----:R-:W-:-:S04]  /*a7d0*/  IMAD.MOV.U32 R2, RZ, RZ, 0xc000 ;  /* 0x0000c000ff027424 */ /* 0x002fc800078e00ff */
[----:B------:R2:W-:Y:S08]  /*a7e0*/  SYNCS.ARRIVE.TRANS64 RZ, [UR38+0x34830], R2 ;  /* 0x03483002ffff79a7 */ /* 0x0005f00008000026 */
[----:B--2---:R-:W-:Y:S05]  /*a7f0*/  @!P0 BRA `(.L_x_78) ;  /* 0x0000000000048947 */ /* 0x004fea0003800000 */
[----:B------:R-:W-:Y:S01]  /*a800*/  BPT.TRAP 0x1 ;  /* 0x000000040000795c */ /* 0x000fe20000300000 */
.L_x_78:
[----:B------:R-:W-:Y:S05]  /*a810*/  BSYNC B2 ;  /* 0x0000000000027941 */ /* 0x000fea0003800000 */
.L_x_77:
[----:B0-----:R-:W-:Y:S01]  /*a820*/  IMAD.MOV.U32 R5, RZ, RZ, RZ ;  /* 0x000000ffff057224 */ /* 0x001fe200078e00ff */
[----:B------:R-:W-:Y:S01]  /*a830*/  ULDC.64 UR4, c[0x0][0x198] ;  /* 0x0000660000047ab9 */ /* 0x000fe20000000a00 */
[----:B------:R-:W-:Y:S01]  /*a840*/  PLOP3.LUT P0, PT, PT, PT, PT, 0x80, 0x0 ;  /* 0x000000000000781c */ /* 0x000fe20003f0f070 */
[----:B------:R-:W-:Y:S01]  /*a850*/  UIADD3 UR4, UP0, UR4, 0x370, URZ ;  /* 0x0000037004047890 */ /* 0x000fe2000ff1e03f */
[----:B-1----:R-:W-:Y:S01]  /*a860*/  SHF.L.U32 R2, R12, 0x7, RZ ;  /* 0x000000070c027819 */ /* 0x002fe200000006ff */
[----:B------:R-:W-:Y:S01]  /*a870*/  UIADD3 UR8, UR38, 0x1c400, URZ ;  /* 0x0001c40026087890 */ /* 0x000fe2000fffe03f */
[----:B------:R-:W-:Y:S01]  /*a880*/  R2UR UR10, R5 ;  /* 0x00000000050a72ca */ /* 0x000fe200000e0000 */
[----:B------:R-:W-:Y:S02]  /*a890*/  UIADD3 UR9, UR38, 0x34830, URZ ;  /* 0x0003483026097890 */ /* 0x000fe4000fffe03f */
[----:B------:R-:W-:Y:S01]  /*a8a0*/  UIADD3.X UR5, URZ, UR5, URZ, UP0, !UPT ;  /* 0x000000053f057290 */ /* 0x000fe200087fe43f */
[----:B------:R-:W-:Y:S01]  /*a8b0*/  UMOV UR6, 0x0 ;  /* 0x0000000000067882 */ /* 0x000fe20000000000 */
[----:B------:R-:W-:-:S10]  /*a8c0*/  UMOV UR7, 0x14f00000 ;  /* 0x14f0000000077882 */ /* 0x000fd40000000000 */
.L_x_79:
[----:B------:R-:W-:-:S13]  /*a8d0*/  @P0 ELECT P3, URZ, PT ;  /* 0x00000000003f082f */ /* 0x000fda0003860000 */
[----:B-----5:R-:W-:Y:S01]  /*a8e0*/  @P3 R2UR UR13, R4 ;  /* 0x00000000040d32ca */ /* 0x020fe200000e0000 */
[----:B------:R-:W-:Y:S01]  /*a8f0*/  UMOV UR12, UR36 ;  /* 0x00000024000c7c82 */ /* 0x000fe20008000000 */
        /* <DEDUP_REMOVED lines=11> */
.L_x_80:
        /* <DEDUP_REMOVED lines=13> */
.L_x_81:
        /* <DEDUP_REMOVED lines=8> */
[----:B------:R-:W-:Y:S01]  /*ab00*/  SHF.L.U32 R2, R8, 0x1f, RZ ;  /* 0x0000001f08027819 */ /* 0x000fe200000006ff */
[----:B------:R-:W-:Y:S03]  /*ab10*/  BSSY B2, `(.L_x_82) ;  /* 0x0000003000027945 */ /* 0x000fe60003800000 */
[----:B------:R-:W0:Y:S02]  /*ab20*/  SYNCS.PHASECHK.TRANS64.TRYWAIT P0, [UR38+0x34868], R2 ;  /* 0x03486802ff0075a7 */ /* 0x000e240008000166 */
[----:B0-----:R-:W-:Y:S05]  /*ab30*/  @!P0 BRA `(.L_x_83) ;  /* 0x00000020007c8947 */ /* 0x001fea0003800000 */
.L_x_149:
[----:B------:R-:W-:Y:S05]  /*ab40*/  BSYNC B2 ;  /* 0x0000000000027941 */ /* 0x000fea0003800000 */
.L_x_82:
[----:B------:R-:W-:Y:S01]  /*ab50*/  BSSY B2, `(.L_x_84) ;  /* 0x0000009000027945 */ /* 0x000fe20003800000 */
[----:B0-----:R-:W-:Y:S02]  /*ab60*/  IMAD.MOV.U32 R2, RZ, RZ, 0x0 ;  /* 0x00000000ff027424 */ /* 0x001fe400078e00ff */
[----:B------:R-:W-:Y:S01]  /*ab70*/  IMAD.MOV.U32 R3, RZ, RZ, 0x14f00000 ;  /* 0x14f00000ff037424 */ /* 0x000fe200078e00ff */
[----:B------:R-:W-:Y:S06]  /*ab80*/  @P2 BRA `(.L_x_85) ;  /* 0x0000000000142947 */ /* 0x000fec0003800000 */
[----:B------:R-:W-:Y:S01]  /*ab90*/  ISETP.NE.AND P0, PT, R9, RZ, PT ;  /* 0x000000ff0900720c */ /* 0x000fe20003f05270 */
[----:B------:R-:W-:-:S04]  /*aba0*/  IMAD.MOV.U32 R8, RZ, RZ, 0x8000 ;  /* 0x00008000ff087424 */ /* 0x000fc800078e00ff */
[----:B------:R0:W-:Y:S08]  /*abb0*/  SYNCS.ARRIVE.TRANS64 RZ, [UR38+0x34858], R8 ;  /* 0x03485808ffff79a7 */ /* 0x0001f00008000026 */
[----:B0-----:R-:W-:Y:S05]  /*abc0*/  @!P0 BRA `(.L_x_85) ;  /* 0x0000000000048947 */ /* 0x001fea0003800000 */
[----:B------:R-:W-:Y:S01]  /*abd0*/  BPT.TRAP 0x1 ;  /* 0x000000040000795c */ /* 0x000fe20000300000 */
.L_x_85:
[----:B------:R-:W-:Y:S05]  /*abe0*/  BSYNC B2 ;  /* 0x0000000000027941 */ /* 0x000fea0003800000 */
.L_x_84:
        /* <DEDUP_REMOVED lines=10> */
.L_x_86:
        /* <DEDUP_REMOVED lines=13> */
.L_x_87:
        /* <DEDUP_REMOVED lines=8> */
[----:B------:R-:W-:Y:S01]  /*ade0*/  MOV R18, R12 ;  /* 0x0000000c00127202 */ /* 0x000fe20000000f00 */
[----:B------:R-:W-:-:S07]  /*adf0*/  IMAD.MOV.U32 R16, RZ, RZ, R4 ;  /* 0x000000ffff107224 */ /* 0x000fce00078e0004 */
.L_x_73:
[----:B------:R-:W-:Y:S05]  /*ae00*/  BSYNC B1 ;  /* 0x0000000000017941 */ /* 0x000fea0003800000 */
.L_x_72:
[----:B------:R-:W-:Y:S02]  /*ae10*/  VIADD R6, R6, 0xfffffffe ;  /* 0xfffffffe06067836 */ /* 0x000fe40000000000 */
[----:B------:R-:W-:Y:S01]  /*ae20*/  IMAD.MOV.U32 R8, RZ, RZ, R10 ;  /* 0x000000ffff087224 */ /* 0x000fe200078e000a */
[----:B------:R-:W-:Y:S06]  /*ae30*/  @P1 BRA `(.L_x_88) ;  /* 0xffffffec00a81947 */ /* 0x000fec000383ffff */
[----:B------:R-:W-:Y:S05]  /*ae40*/  BSYNC B0 ;  /* 0x0000000000007941 */ /* 0x000fea0003800000 */
.L_x_55:
[----:B------:R-:W-:Y:S01]  /*ae50*/  ISETP.NE.AND P0, PT, R11, RZ, PT ;  /* 0x000000ff0b00720c */ /* 0x000fe20003f05270 */
[----:B------:R-:W-:-:S12]  /*ae60*/  BSSY B0, `(.L_x_54) ;  /* 0x0000088000007945 */ /* 0x000fd80003800000 */
[----:B------:R-:W-:Y:S05]  /*ae70*/  @!P0 BRA `(.L_x_89) ;  /* 0x0000000800188947 */ /* 0x000fea0003800000 */
[----:B------:R-:W-:Y:S01]  /*ae80*/  LOP3.LUT P1, RZ, R17, 0x2, RZ, 0xc0, !PT ;  /* 0x0000000211ff7812 */ /* 0x000fe2000782c0ff */
[----:B------:R-:W-:-:S12]  /*ae90*/  IMAD.MOV.U32 R0, RZ, RZ, 0x1 ;  /* 0x00000001ff007424 */ /* 0x000fd800078e00ff */
[----:B------:R-:W-:Y:S05]  /*aea0*/  @!P1 BRA `(.L_x_89) ;  /* 0x00000008000c9947 */ /* 0x000fea0003800000 */
[----:B------:R-:W-:-:S13]  /*aeb0*/  LOP3.LUT P1, RZ, R17, 0x1, RZ, 0xc0, !PT ;  /* 0x0000000111ff7812 */ /* 0x000fda000782c0ff */
[----:B------:R-:W-:Y:S05]  /*aec0*/  @!P1 BRA `(.L_x_90) ;  /* 0x0000000000509947 */ /* 0x000fea0003800000 */
[----:B------:R-:W2:Y:S01]  /*aed0*/  LDL.LU R5, [R1] ;  /* 0x0000000001057983 */ /* 0x000ea20000300800 */
[----:B------:R-:W0:Y:S01]  /*aee0*/  LDC R8, c[0x0][0x43c] ;  /* 0x00010f00ff087b82 */ /* 0x000e220000000800 */
[----:B------:R-:W-:Y:S01]  /*aef0*/  IMAD.MOV.U32 R7, RZ, RZ, R6 ;  /* 0x000000ffff077224 */ /* 0x000fe200078e0006 */
[----:B------:R-:W-:Y:S01]  /*af00*/  ULDC.64 UR4, c[0x0][0x428] ;  /* 0x00010a0000047ab9 */ /* 0x000fe20000000a00 */
[----:B0-----:R-:W-:-:S13]  /*af10*/  ISETP.NE.AND P0, PT, R8, 0x1, PT ;  /* 0x000000010800780c */ /* 0x001fda0003f05270 */
[----:B------:R-:W0:Y:S02]  /*af20*/  @P0 LDC.64 R2, c[0x0][0x440] ;  /* 0x00011000ff020b82 */ /* 0x000e240000000a00 */
[----:B0-----:R-:W-:-:S05]  /*af30*/  @P0 IMAD.HI.U32 R2, R6, R2, RZ ;  /* 0x0000000206020227 */ /* 0x001fca00078e00ff */
[----:B------:R-:W-:-:S04]  /*af40*/  @P0 SHF.R.U32.HI R7, RZ, R3, R2 ;  /* 0x00000003ff070219 */ /* 0x000fc80000011602 */
[----:B------:R-:W-:Y:S01]  /*af50*/  SHF.R.S32.HI R3, RZ, 0x1f, R7 ;  /* 0x0000001fff037819 */ /* 0x000fe20000011407 */
[----:B--2---:R-:W-:-:S04]  /*af60*/  IMAD R2, R5, UR4, RZ ;  /* 0x0000000405027c24 */ /* 0x004fc8000f8e02ff */
[----:B------:R-:W-:Y:S01]  /*af70*/  IMAD R5, R19, UR5, R2 ;  /* 0x0000000513057c24 */ /* 0x000fe2000f8e0202 */
[----:B------:R-:W-:-:S05]  /*af80*/  MOV R2, R7 ;  /* 0x0000000700027202 */ /* 0x000fca0000000f00 */
[----:B------:R-:W-:Y:S01]  /*af90*/  IMAD.WIDE.U32 R2, R19, UR4, R2 ;  /* 0x0000000413027c25 */ /* 0x000fe2000f8e0002 */
[----:B------:R-:W-:-:S03]  /*afa0*/  ULDC.64 UR4, c[0x0][0x418] ;  /* 0x0001060000047ab9 */ /* 0x000fc60000000a00 */
[----:B------:R-:W-:Y:S01]  /*afb0*/  IMAD.IADD R3, R5, 0x1, R3 ;  /* 0x0000000105037824 */ /* 0x000fe200078e0203 */
[----:B------:R-:W-:-:S04]  /*afc0*/  LEA R4, P0, R2, UR4, 0x2 ;  /* 0x0000000402047c11 */ /* 0x000fc8000f8010ff */
[----:B------:R-:W-:-:S05]  /*afd0*/  LEA.HI.X R5, R2, UR5, R3, 0x2, P0 ;  /* 0x0000000502057c11 */ /* 0x000fca00080f1403 */
[----:B------:R0:W5:Y:S01]  /*afe0*/  LDG.E R4, desc[UR42][R4.64] ;  /* 0x0000002a04047981 */ /* 0x000162000c1e1900 */
[----:B------:R-:W-:-:S04]  /*aff0*/  IMAD.MOV R3, RZ, RZ, -R7 ;  /* 0x000000ffff037224 */ /* 0x000fc800078e0a07 */
[----:B------:R-:W-:-:S07]  /*b000*/  IMAD R6, R8, R3, R6 ;  /* 0x0000000308067224 */ /* 0x000fce00078e0206 */
.L_x_90:
[----:B------:R-:W1:Y:S01]  /*b010*/  S2R R2, SR_TID.X ;  /* 0x0000000000027919 */ /* 0x000e620000002100 */
[----:B------:R-:W-:Y:S01]  /*b020*/  BSSY B1, `(.L_x_91) ;  /* 0x0000006000017945 */ /* 0x000fe20003800000 */
[----:B-1----:R-:W-:Y:S02]  /*b030*/  LOP3.LUT R3, R2, 0x7f, RZ, 0xc0, !PT ;  /* 0x0000007f02037812 */ /* 0x002fe400078ec0ff */
[----:B------:R-:W-:Y:S02]  /*b040*/  SHF.L.U32 R2, R10, 0x1f, RZ ;  /* 0x0000001f0a027819 */ /* 0x000fe400000006ff */
[----:B------:R-:W-:Y:S02]  /*b050*/  ISETP.NE.AND P1, PT, R3, RZ, PT ;  /* 0x000000ff0300720c */ /* 0x000fe40003f25270 */
[----:B------:R-:W1:Y:S02]  /*b060*/  SYNCS.PHASECHK.TRANS64.TRYWAIT P0, [UR38+0x34848], R2 ;  /* 0x03484802ff0075a7 */ /* 0x000e640008000166 */
[----:B-1----:R-:W-:Y:S09]  /*b070*/  @!P0 BRA `(.L_x_92) ;  /* 0x0000001c00448947 */ /* 0x002ff20003800000 */
.L_x_150:
[----:B------:R-:W-:Y:S05]  /*b080*/  BSYNC B1 ;  /* 0x0000000000017941 */ /* 0x000fea0003800000 */
.L_x_91:
[----:B------:R-:W-:Y:S04]  /*b090*/  BSSY B1, `(.L_x_93) ;  /* 0x0000007000017945 */ /* 0x000fe80003800000 */
[----:B------:R-:W-:Y:S05]  /*b0a0*/  @P1 BRA `(.L_x_94) ;  /* 0x0000000000141947 */ /* 0x000fea0003800000 */
[----:B------:R-:W-:Y:S01]  /*b0b0*/  ISETP.NE.AND P0, PT, R9, RZ, PT ;  /* 0x000000ff0900720c */ /* 0x000fe20003f05270 */
[----:B-1----:R-:W-:-:S04]  /*b0c0*/  IMAD.MOV.U32 R3, RZ, RZ, 0xc000 ;  /* 0x0000c000ff037424 */ /* 0x002fc800078e00ff */
[----:B------:R2:W-:Y:S08]  /*b0d0*/  SYNCS.ARRIVE.TRANS64 RZ, [UR38+0x34838], R3 ;  /* 0x03483803ffff79a7 */ /* 0x0005f00008000026 */
[----:B--2---:R-:W-:Y:S05]  /*b0e0*/  @!P0 BRA `(.L_x_94) ;  /* 0x0000000000048947 */ /* 0x004fea0003800000 */
[----:B------:R-:W-:Y:S01]  /*b0f0*/  BPT.TRAP 0x1 ;  /* 0x000000040000795c */ /* 0x000fe20000300000 */
.L_x_94:
[----:B------:R-:W-:Y:S05]  /*b100*/  BSYNC B1 ;  /* 0x0000000000017941 */ /* 0x000fea0003800000 */
.L_x_93:
        /* <DEDUP_REMOVED lines=11> */
.L_x_95:
        /* <DEDUP_REMOVED lines=8> */
[----:B------:R-:W-:Y:S01]  /*b240*/  MOV R7, 0x40 ;  /* 0x0000004000077802 */ /* 0x000fe20000000f00 */
[----:B------:R-:W-:Y:S01]  /*b250*/  UIADD3 UR8, UR38, 0x2c400, URZ ;  /* 0x0002c40026087890 */ /* 0x000fe2000fffe03f */
[----:B------:R-:W-:Y:S01]  /*b260*/  PLOP3.LUT P0, PT, PT, PT, PT, 0x80, 0x0 ;  /* 0x000000000000781c */ /* 0x000fe20003f0f070 */
[----:B------:R-:W-:Y:S01]  /*b270*/  UMOV UR6, 0x0 ;  /* 0x0000000000067882 */ /* 0x000fe20000000000 */
[----:B------:R-:W-:Y:S01]  /*b280*/  R2UR UR10, R7 ;  /* 0x00000000070a72ca */ /* 0x000fe200000e0000 */
[----:B------:R-:W-:-:S14]  /*b290*/  UMOV UR7, 0x14f00000 ;  /* 0x14f0000000077882 */ /* 0x000fdc0000000000 */
.L_x_96:
        /* <DEDUP_REMOVED lines=13> */
.L_x_97:
        /* <DEDUP_REMOVED lines=8> */
[----:B------:R-:W0:Y:S01]  /*b3f0*/  SYNCS.PHASECHK.TRANS64.TRYWAIT P0, [UR38+0x34860], R2 ;  /* 0x03486002ff0075a7 */ /* 0x000e220008000166 */
[----:B------:R-:W-:Y:S04]  /*b400*/  BSSY B1, `(.L_x_98) ;  /* 0x0000002000017945 */ /* 0x000fe80003800000 */
[----:B0-----:R-:W-:Y:S05]  /*b410*/  @!P0 BRA `(.L_x_99) ;  /* 0x0000001800748947 */ /* 0x001fea0003800000 */
.L_x_151:
[----:B------:R-:W-:Y:S05]  /*b420*/  BSYNC B1 ;  /* 0x0000000000017941 */ /* 0x000fea0003800000 */
.L_x_98:
        /* <DEDUP_REMOVED lines=9> */
.L_x_101:
[----:B------:R-:W-:Y:S05]  /*b4c0*/  BSYNC B1 ;  /* 0x0000000000017941 */ /* 0x000fea0003800000 */
.L_x_100:
        /* <DEDUP_REMOVED lines=10> */
.L_x_102:
        /* <DEDUP_REMOVED lines=13> */
.L_x_103:
        /* <DEDUP_REMOVED lines=8> */
[----:B------:R-:W-:Y:S01]  /*b6c0*/  IMAD.MOV.U32 R18, RZ, RZ, R6 ;  /* 0x000000ffff127224 */ /* 0x000fe200078e0006 */
[----:B------:R-:W-:-:S07]  /*b6d0*/  MOV R16, R4 ;  /* 0x0000000400107202 */ /* 0x000fce0000000f00 */
.L_x_89:
[----:B------:R-:W-:Y:S05]  /*b6e0*/  BSYNC B0 ;  /* 0x0000000000007941 */ /* 0x000fea0003800000 */
.L_x_54:
[----:B------:R-:W-:Y:S01]  /*b6f0*/  LOP3.LUT P0, RZ, R17, 0x2, RZ, 0xc0, !PT ;  /* 0x0000000211ff7812 */ /* 0x000fe2000780c0ff */
[----:B------:R-:W-:-:S12]  /*b700*/  BSSY B0, `(.L_x_104) ;  /* 0x0000036000007945 */ /* 0x000fd80003800000 */
[----:B------:R-:W-:Y:S05]  /*b710*/  @!P0 BRA `(.L_x_105) ;  /* 0x0000000000d08947 */ /* 0x000fea0003800000 */
[----:B------:R-:W0:Y:S01]  /*b720*/  S2R R2, SR_TID.X ;  /* 0x0000000000027919 */ /* 0x000e220000002100 */
[----:B------:R-:W-:Y:S01]  /*b730*/  LEA R3, R0, UR38, 0x3 ;  /* 0x0000002600037c11 */ /* 0x000fe2000f8e18ff */
[----:B------:R-:W-:Y:S01]  /*b740*/  BSSY B1, `(.L_x_106) ;  /* 0x0000006000017945 */ /* 0x000fe20003800000 */
[----:B0-----:R-:W-:Y:S02]  /*b750*/  LOP3.LUT R4, R2, 0x7f, RZ, 0xc0, !PT ;  /* 0x0000007f02047812 */ /* 0x001fe400078ec0ff */
[----:B------:R-:W-:Y:S02]  /*b760*/  SHF.L.U32 R2, R10, 0x1f, RZ ;  /* 0x0000001f0a027819 */ /* 0x000fe400000006ff */
[----:B------:R-:W-:Y:S02]  /*b770*/  ISETP.NE.AND P1, PT, R4, RZ, PT ;  /* 0x000000ff0400720c */ /* 0x000fe40003f25270 */
[----:B------:R-:W0:Y:S02]  /*b780*/  SYNCS.PHASECHK.TRANS64.TRYWAIT P0, [R3+URZ+0x34860], R2 ;  /* 0x03486002030075a7 */ /* 0x000e24000800017f */
[----:B0-----:R-:W-:Y:S09]  /*b790*/  @!P0 BRA `(.L_x_107) ;  /* 0x0000001400ac8947 */ /* 0x001ff20003800000 */
.L_x_152:
[----:B------:R-:W-:Y:S05]  /*b7a0*/  BSYNC B1 ;  /* 0x0000000000017941 */ /* 0x000fea0003800000 */
.L_x_106:
[----:B------:R-:W-:Y:S04]  /*b7b0*/  BSSY B1, `(.L_x_108) ;  /* 0x0000008000017945 */ /* 0x000fe80003800000 */
[----:B------:R-:W-:Y:S05]  /*b7c0*/  @P1 BRA `(.L_x_109) ;  /* 0x0000000000181947 */ /* 0x000fea0003800000 */
[----:B------:R-:W1:Y:S01]  /*b7d0*/  S2R R4, SR_TID.X ;  /* 0x0000000000047919 */ /* 0x000e620000002100 */
[----:B0-----:R-:W-:-:S04]  /*b7e0*/  IMAD.MOV.U32 R2, RZ, RZ, 0x8000 ;  /* 0x00008000ff027424 */ /* 0x001fc800078e00ff */
[----:B------:R2:W-:Y:S01]  /*b7f0*/  SYNCS.ARRIVE.TRANS64 RZ, [R3+URZ+0x34850], R2 ;  /* 0x0348500203ff79a7 */ /* 0x0005e2000800003f */
[----:B-1----:R-:W-:-:S13]  /*b800*/  LOP3.LUT P0, RZ, R4, 0x1f, RZ, 0xc0, !PT ;  /* 0x0000001f04ff7812 */ /* 0x002fda000780c0ff */
[----:B--2---:R-:W-:Y:S05]  /*b810*/  @!P0 BRA `(.L_x_109) ;  /* 0x0000000000048947 */ /* 0x004fea0003800000 */
[----:B------:R-:W-:Y:S01]  /*b820*/  BPT.TRAP 0x1 ;  /* 0x000000040000795c */ /* 0x000fe20000300000 */
.L_x_109:
[----:B------:R-:W-:Y:S05]  /*b830*/  BSYNC B1 ;  /* 0x0000000000017941 */ /* 0x000fea0003800000 */
.L_x_108:
[----:B------:R-:W-:Y:S01]  /*b840*/  R2UR UR4, R0 ;  /* 0x00000000000472ca */ /* 0x000fe200000e0000 */
[----:B------:R-:W-:Y:S01]  /*b850*/  ULDC.64 UR6, c[0x0][0x198] ;  /* 0x0000660000067ab9 */ /* 0x000fe20000000a00 */
[----:B------:R-:W-:Y:S01]  /*b860*/  R2UR UR9, R3 ;  /* 0x00000000030972ca */ /* 0x000fe200000e0000 */
[----:B------:R-:W-:Y:S01]  /*b870*/  UIADD3 UR6, UP0, UR6, 0x470, URZ ;  /* 0x0000047006067890 */ /* 0x000fe2000ff1e03f */
[----:B------:R-:W-:Y:S01]  /*b880*/  PLOP3.LUT P0, PT, PT, PT, PT, 0x80, 0x0 ;  /* 0x000000000000781c */ /* 0x000fe20003f0f070 */
[----:B------:R-:W-:Y:S01]  /*b890*/  IMAD.SHL.U32 R18, R18, 0x80, RZ ;  /* 0x0000008012127824 */ /* 0x000fe200078e00ff */
[----:B------:R-:W-:Y:S01]  /*b8a0*/  UMOV UR14, 0x0 ;  /* 0x00000000000e7882 */ /* 0x000fe20000000000 */
[----:B------:R-:W-:Y:S01]  /*b8b0*/  UIADD3.X UR7, URZ, UR7, URZ, UP0, !UPT ;  /* 0x000000073f077290 */ /* 0x000fe200087fe43f */
[----:B------:R-:W-:Y:S01]  /*b8c0*/  UMOV UR15, 0x14f00000 ;  /* 0x14f00000000f7882 */ /* 0x000fe20000000000 */
[----:B------:R-:W-:-:S04]  /*b8d0*/  UMOV UR10, URZ ;  /* 0x0000003f000a7c82 */ /* 0x000fc80008000000 */
[----:B------:R-:W-:Y:S02]  /*b8e0*/  ULEA UR4, UR4, UR38, 0xf ;  /* 0x0000002604047291 */ /* 0x000fe4000f8e783f */
[----:B------:R-:W-:Y:S02]  /*b8f0*/  UIADD3 UR9, UR9, 0x34850, URZ ;  /* 0x0003485009097890 */ /* 0x000fe4000fffe03f */
[----:B------:R-:W-:-:S12]  /*b900*/  UIADD3 UR8, UR4, 0x400, URZ ;  /* 0x0000040004087890 */ /* 0x000fd8000fffe03f */
.L_x_110:
[----:B------:R-:W-:-:S13]  /*b910*/  @P0 ELECT P1, URZ, PT ;  /* 0x00000000003f082f */ /* 0x000fda0003820000 */
[----:B------:R-:W-:Y:S01]  /*b920*/  @P1 R2UR UR13, R16 ;  /* 0x00000000100d12ca */ /* 0x000fe200000e0000 */
[----:B------:R-:W-:Y:S01]  /*b930*/  UMOV UR12, UR36 ;  /* 0x00000024000c7c82 */ /* 0x000fe20008000000 */
[----:B------:R-:W-:Y:S02]  /*b940*/  @P1 R2UR UR11, R18 ;  /* 0x00000000120b12ca */ /* 0x000fe400000e0000 */
[----:B------:R-:W-:Y:S02]  /*b950*/  @P1 PLOP3.LUT P0, PT, P1, PT, PT, 0x8, 0x0 ;  /* 0x000000000000181c */ /* 0x000fe40000f0e170 */
[----:B------:R-:W-:-:S09]  /*b960*/  PLOP3.LUT P1, PT, PT, PT, PT, 0x8, 0x0 ;  /* 0x000000000000781c */ /* 0x000fd20003f2e170 */
[----:B------:R1:W-:Y:S02]  /*b970*/  UTMALDG.4D [UR8], [UR6], desc[UR14] ;  /* 0x00000e08060075b4 */ /* 0x0003e40008019000 */
[----:B-1----:R-:W-:Y:S05]  /*b980*/  @P0 BRA.U.ANY `(.L_x_110) ;  /* 0xfffffffd00e00947 */ /* 0x002fea000393ffff */
[----:B------:R-:W-:Y:S01]  /*b990*/  PLOP3.LUT P0, PT, PT, PT, PT, 0x80, 0x0 ;  /* 0x000000000000781c */ /* 0x000fe20003f0f070 */
[----:B------:R-:W-:Y:S01]  /*b9a0*/  UIADD3 UR8, UR4, 0x4400, URZ ;  /* 0x0000440004087890 */ /* 0x000fe2000fffe03f */
[----:B------:R-:W-:Y:S02]  /*b9b0*/  UMOV UR5, 0x14f00000 ;  /* 0x14f0000000057882 */ /* 0x000fe40000000000 */
[----:B------:R-:W-:Y:S01]  /*b9c0*/  UMOV UR4, 0x0 ;  /* 0x0000000000047882 */ /* 0x000fe20000000000 */
[----:B------:R-:W-:-:S08]  /*b9d0*/  UMOV UR10, 0x40 ;  /* 0x00000040000a7882 */ /* 0x000fd00000000000 */
.L_x_111:
        /* <DEDUP_REMOVED lines=8> */
.L_x_105:
[----:B------:R-:W-:Y:S05]  /*ba60*/  BSYNC B0 ;  /* 0x0000000000007941 */ /* 0x000fea0003800000 */
.L_x_104:
[----:B------:R-:W-:-:S05]  /*ba70*/  VIADD R0, R0, 0x1 ;  /* 0x0000000100007836 */ /* 0x000fca0000000000 */
[----:B------:R-:W-:-:S04]  /*ba80*/  ISETP.NE.AND P0, PT, R0, 0x2, PT ;  /* 0x000000020000780c */ /* 0x000fc80003f05270 */
[----:B0-----:R-:W-:Y:S02]  /*ba90*/  SEL R3, RZ, 0x1, P0 ;  /* 0x00000001ff037807 */ /* 0x001fe40000000000 */
[----:B------:R-:W-:Y:S02]  /*baa0*/  SEL R0, R0, RZ, P0 ;  /* 0x000000ff00007207 */ /* 0x000fe40000000000 */
[----:B------:R-:W-:Y:S01]  /*bab0*/  LOP3.LUT R10, R10, R3, RZ, 0x3c, !PT ;  /* 0x000000030a0a7212 */ /* 0x000fe200078e3cff */
[----:B------:R-:W-:-:S07]  /*bac0*/  IMAD.MOV.U32 R3, RZ, RZ, RZ ;  /* 0x000000ffff037224 */ /* 0x000fce00078e00ff */
.L_x_38:
[----:B------:R-:W0:Y:S01]  /*bad0*/  S2R R5, SR_CgaCtaId ;  /* 0x0000000000057919 */ /* 0x000e220000008800 */
[----:B------:R-:W-:Y:S02]  /*bae0*/  MOV R2, 0x400 ;  /* 0x0000040000027802 */ /* 0x000fe40000000f00 */
[----:B------:R-:W-:Y:S02]  /*baf0*/  SHF.L.U32 R3, R3, 0x1f, RZ ;  /* 0x0000001f03037819 */ /* 0x000fe400000006ff */
[----:B0-----:R-:W-:-:S04]  /*bb00*/  LEA R2, R5, R2, 0x18 ;  /* 0x0000000205027211 */ /* 0x001fc800078ec0ff */
[----:B------:R-:W0:Y:S02]  /*bb10*/  SYNCS.PHASECHK.TRANS64.TRYWAIT P0, [R2+URZ+0x34820], R3 ;  /* 0x03482003020075a7 */ /* 0x000e24000800017f */
[----:B0-----:R-:W-:Y:S05]  /*bb20*/  @!P0 BRA `(.L_x_112) ;  /* 0x0000001000dc8947 */ /* 0x001fea0003800000 */
.L_x_153:
[----:B------:R-:W-:-:S03]  /*bb30*/  UMOV UR4, 0xffffffff ;  /* 0xffffffff00047882 */ /* 0x000fc60000000000 */
[----:B------:R-:W-:Y:S05]  /*bb40*/  BRA.DIV UR4, `(.L_x_113) ;  /* 0x0000001204e87947 */ /* 0x000fea000b800000 */
[----:B0-----:R-:W0:Y:S02]  /*bb50*/  S2R R3, SR_TID.X ;  /* 0x0000000000037919 */ /* 0x001e240000002100 */
[----:B0-----:R-:W-:-:S04]  /*bb60*/  SHF.R.U32.HI R3, RZ, 0x5, R3 ;  /* 0x00000005ff037819 */ /* 0x001fc80000011603 */
[----:B------:R-:W-:-:S05]  /*bb70*/  LOP3.LUT R3, R3, 0x3, RZ, 0xc0, !PT ;  /* 0x0000000303037812 */ /* 0x000fca00078ec0ff */
[----:B------:R0:W1:Y:S02]  /*bb80*/  SHFL.IDX PT, R14, R3, RZ, 0x1f ;  /* 0x00001fff030e7589 */ /* 0x00006400000e0000 */
.L_x_156:
[----:B-1----:R-:W-:-:S13]  /*bb90*/  ISETP.NE.AND P0, PT, R14, RZ, PT ;  /* 0x000000ff0e00720c */ /* 0x002fda0003f05270 */
[----:B------:R-:W-:Y:S05]  /*bba0*/  @P0 BRA `(.L_x_10) ;  /* 0x0000000000880947 */ /* 0x000fea0003800000 */
[----:B------:R-:W-:-:S03]  /*bbb0*/  UMOV UR4, 0xffffffff ;  /* 0xffffffff00047882 */ /* 0x000fc60000000000 */
[----:B------:R-:W-:Y:S05]  /*bbc0*/  BRA.DIV UR4, `(.L_x_114) ;  /* 0x0000001204fc7947 */ /* 0x000fea000b800000 */
[----:B------:R-:W-:-:S13]  /*bbd0*/  ELECT P6, URZ, PT ;  /* 0x00000000003f782f */ /* 0x000fda00038c0000 */
.L_x_159:
[----:B------:R-:W-:Y:S05]  /*bbe0*/  @!P6 BRA `(.L_x_10) ;  /* 0x000000000078e947 */ /* 0x000fea0003800000 */
[----:B0-----:R-:W2:Y:S02]  /*bbf0*/  LDL.LU R3, [R1+0x10] ;  /* 0x0000100001037983 */ /* 0x001ea40000300800 */
[----:B--2---:R-:W-:-:S04]  /*bc00*/  LOP3.LUT R3, R3, 0x2, RZ, 0xfc, !PT ;  /* 0x0000000203037812 */ /* 0x004fc800078efcff */
[----:B------:R-:W-:-:S13]  /*bc10*/  ISETP.NE.AND P2, PT, R3, 0x3, PT ;  /* 0x000000030300780c */ /* 0x000fda0003f45270 */
[----:B------:R-:W-:Y:S05]  /*bc20*/  @!P2 BRA `(.L_x_115) ;  /* 0x000000000004a947 */ /* 0x000fea0003800000 */
[----:B------:R-:W-:Y:S01]  /*bc30*/  BPT.TRAP 0x1 ;  /* 0x000000040000795c */ /* 0x000fe20000300000 */
.L_x_115:
[----:B------:R-:W-:Y:S01]  /*bc40*/  VIADD R9, R2, 0x34840 ;  /* 0x0003484002097836 */ /* 0x000fe20000000000 */
[----:B------:R-:W-:Y:S01]  /*bc50*/  SHF.L.U32 R4, R10, 0x1f, RZ ;  /* 0x0000001f0a047819 */ /* 0x000fe200000006ff */
[----:B------:R-:W-:-:S03]  /*bc60*/  VIADD R3, R0, 0x1 ;  /* 0x0000000100037836 */ /* 0x000fc60000000000 */
[----:B------:R-:W-:Y:S02]  /*bc70*/  LEA R7, R0, R9, 0x3 ;  /* 0x0000000900077211 */ /* 0x000fe400078e18ff */
[C---:B------:R-:W-:Y:S02]  /*bc80*/  ISETP.NE.AND P1, PT, R3.reuse, 0x2, PT ;  /* 0x000000020300780c */ /* 0x040fe40003f25270 */
[----:B------:R-:W0:Y:S02]  /*bc90*/  SYNCS.PHASECHK.TRANS64.TRYWAIT P0, [R7+URZ], R4 ;  /* 0x00000004070075a7 */ /* 0x000e24000800017f */
[----:B------:R-:W-:Y:S02]  /*bca0*/  SEL R5, RZ, 0x1, P1 ;  /* 0x00000001ff057807 */ /* 0x000fe40000800000 */
[----:B------:R-:W-:Y:S02]  /*bcb0*/  SEL R6, R3, RZ, P1 ;  /* 0x000000ff03067207 */ /* 0x000fe40000800000 */
[----:B------:R-:W-:-:S03]  /*bcc0*/  LOP3.LUT R5, R10, R5, RZ, 0x3c, !PT ;  /* 0x000000050a057212 */ /* 0x000fc600078e3cff */
[----:B------:R-:W-:Y:S01]  /*bcd0*/  IMAD R8, R6, 0x8, R9 ;  /* 0x0000000806087824 */ /* 0x000fe200078e0209 */
[----:B------:R-:W-:Y:S01]  /*bce0*/  SHF.L.U32 R5, R5, 0x1f, RZ ;  /* 0x0000001f05057819 */ /* 0x000fe200000006ff */
[----:B0-----:R-:W-:Y:S06]  /*bcf0*/  @!P0 BRA `(.L_x_116) ;  /* 0x0000001000d08947 */ /* 0x001fec0003800000 */
.L_x_160:
[----:B------:R-:W1:Y:S02]  /*bd00*/  SYNCS.PHASECHK.TRANS64.TRYWAIT P0, [R8+URZ], R5 ;  /* 0x00000005080075a7 */ /* 0x000e64000800017f */
[----:B-1----:R-:W-:Y:S05]  /*bd10*/  @!P0 BRA `(.L_x_117) ;  /* 0x0000001000dc8947 */ /* 0x002fea0003800000 */
.L_x_161:
[----:B------:R-:W-:Y:S05]  /*bd20*/  @!P2 BRA `(.L_x_118) ;  /* 0x000000000004a947 */ /* 0x000fea0003800000 */
[----:B------:R-:W-:Y:S01]  /*bd30*/  BPT.TRAP 0x1 ;  /* 0x000000040000795c */ /* 0x000fe20000300000 */
.L_x_118:
[----:B------:R-:W-:-:S04]  /*bd40*/  VIADD R3, R2, 0x34860 ;  /* 0x0003486002037836 */ /* 0x000fc80000000000 */
[----:B0-----:R-:W-:-:S04]  /*bd50*/  IMAD R7, R0, 0x8, R3 ;  /* 0x0000000800077824 */ /* 0x001fc800078e0203 */
[----:B------:R-:W0:Y:S02]  /*bd60*/  SYNCS.PHASECHK.TRANS64.TRYWAIT P0, [R7+URZ], R4 ;  /* 0x00000004070075a7 */ /* 0x000e24000800017f */
[----:B0-----:R-:W-:Y:S05]  /*bd70*/  @!P0 BRA `(.L_x_119) ;  /* 0x0000001000d88947 */ /* 0x001fea0003800000 */
.L_x_162:
[----:B------:R-:W-:-:S07]  /*bd80*/  IMAD R6, R6, 0x8, R3 ;  /* 0x0000000806067824 */ /* 0x000fce00078e0203 */
.L_x_120:
[----:B--2---:R2:W3:Y:S02]  /*bd90*/  SYNCS.PHASECHK.TRANS64.TRYWAIT P0, [R6+URZ], R5 ;  /* 0x00000005060075a7 */ /* 0x0044e4000800017f */
[----:B---3--:R-:W-:Y:S05]  /*bda0*/  @!P0 NANOSLEEP.SYNCS 0x989680 ;  /* 0x009896800000895d */ /* 0x008fea0003900000 */
[----:B------:R-:W3:Y:S02]  /*bdb0*/  @!P0 SYNCS.PHASECHK.TRANS64 P0, [R6+URZ], R5 ;  /* 0x00000005060085a7 */ /* 0x000ee4000800007f */
[----:B---3--:R-:W-:Y:S05]  /*bdc0*/  @!P0 BRA `(.L_x_120) ;  /* 0xfffffffc00f08947 */ /* 0x008fea000383ffff */
.L_x_10:
[----:B------:R-:W-:Y:S05]  /*bdd0*/  BSYNC B6 ;  /* 0x0000000000067941 */ /* 0x000fea0003800000 */
.L_x_7:
[----:B------:R-:W-:Y:S05]  /*bde0*/  EXIT ;  /* 0x000000000000794d */ /* 0x000fea0003800000 */
.L_x_14:
[----:B0-----:R-:W-:-:S04]  /*bdf0*/  MOV R0, UR36 ;  /* 0x0000002400007c02 */ /* 0x001fc80008000f00 */
[----:B------:R0:W1:Y:S03]  /*be00*/  SYNCS.PHASECHK.TRANS64.TRYWAIT P1, [R0+URZ+0x34800], R3 ;  /* 0x03480003000075a7 */ /* 0x000066000802017f */
[----:B-1----:R-:W-:Y:S05]  /*be10*/  @!P1 NANOSLEEP.SYNCS 0x989680 ;  /* 0x009896800000995d */ /* 0x002fea0003900000 */
[----:B------:R-:W1:Y:S02]  /*be20*/  @!P1 SYNCS.PHASECHK.TRANS64 P1, [R0+URZ+0x34800], R3 ;  /* 0x03480003000095a7 */ /* 0x000e64000802007f */
[----:B-1----:R-:W-:Y:S05]  /*be30*/  @!P1 BRA `(.L_x_14) ;  /* 0xfffffffc00ec9947 */ /* 0x002fea000383ffff */
[----:B------:R-:W-:Y:S05]  /*be40*/  BRA `(.L_x_121) ;  /* 0xffffff5400087947 */ /* 0x000fea000383ffff */
.L_x_18:
[----:B0-----:R-:W-:-:S04]  /*be50*/  IMAD.U32 R0, RZ, RZ, UR36 ;  /* 0x00000024ff007e24 */ /* 0x001fc8000f8e00ff */
[----:B------:R0:W2:Y:S03]  /*be60*/  SYNCS.PHASECHK.TRANS64.TRYWAIT P2, [R0+URZ+0x34830], R3 ;  /* 0x03483003000075a7 */ /* 0x0000a6000804017f */
[----:B--2---:R-:W-:Y:S05]  /*be70*/  @!P2 NANOSLEEP.SYNCS 0x989680 ;  /* 0x009896800000a95d */ /* 0x004fea0003900000 */
[----:B------:R-:W2:Y:S02]  /*be80*/  @!P2 SYNCS.PHASECHK.TRANS64 P2, [R0+URZ+0x34830], R3 ;  /* 0x034830030000a5a7 */ /* 0x000ea4000804007f */
[----:B--2---:R-:W-:Y:S05]  /*be90*/  @!P2 BRA `(.L_x_18) ;  /* 0xfffffffc00eca947 */ /* 0x004fea000383ffff */
[----:B------:R-:W-:Y:S05]  /*bea0*/  BRA `(.L_x_17) ;  /* 0xffffff5400207947 */ /* 0x000fea000383ffff */
.L_x_23:
[----:B-1----:R-:W-:-:S04]  /*beb0*/  IMAD.U32 R6, RZ, RZ, UR39 ;  /* 0x00000027ff067e24 */ /* 0x002fc8000f8e00ff */
[----:B------:R1:W2:Y:S03]  /*bec0*/  SYNCS.PHASECHK.TRANS64.TRYWAIT P2, [R6+URZ+0x34830], R3 ;  /* 0x03483003060075a7 */ /* 0x0002a6000804017f */
[----:B--2---:R-:W-:Y:S05]  /*bed0*/  @!P2 NANOSLEEP.SYNCS 0x989680 ;  /* 0x009896800000a95d */ /* 0x004fea0003900000 */
[----:B------:R-:W2:Y:S02]  /*bee0*/  @!P2 SYNCS.PHASECHK.TRANS64 P2, [R6+URZ+0x34830], R3 ;  /* 0x034830030600a5a7 */ /* 0x000ea4000804007f */
[----:B--2---:R-:W-:Y:S05]  /*bef0*/  @!P2 BRA `(.L_x_23) ;  /* 0xfffffffc00eca947 */ /* 0x004fea000383ffff */
[----:B------:R-:W-:Y:S05]  /*bf00*/  BRA `(.L_x_22) ;  /* 0xffffff7c00087947 */ /* 0x000fea000383ffff */
.L_x_27:
[----:B-1----:R-:W-:-:S04]  /*bf10*/  IMAD.U32 R6, RZ, RZ, UR7 ;  /* 0x00000007ff067e24 */ /* 0x002fc8000f8e00ff */
[----:B------:R1:W2:Y:S03]  /*bf20*/  SYNCS.PHASECHK.TRANS64.TRYWAIT P2, [R6+URZ+0x34850], R3 ;  /* 0x03485003060075a7 */ /* 0x0002a6000804017f */
[----:B--2---:R-:W-:Y:S05]  /*bf30*/  @!P2 NANOSLEEP.SYNCS 0x989680 ;  /* 0x009896800000a95d */ /* 0x004fea0003900000 */
[----:B------:R-:W2:Y:S02]  /*bf40*/  @!P2 SYNCS.PHASECHK.TRANS64 P2, [R6+URZ+0x34850], R3 ;  /* 0x034850030600a5a7 */ /* 0x000ea4000804007f */
[----:B--2---:R-:W-:Y:S05]  /*bf50*/  @!P2 BRA `(.L_x_27) ;  /* 0xfffffffc00eca947 */ /* 0x004fea000383ffff */
[----:B------:R-:W-:Y:S05]  /*bf60*/  BRA `(.L_x_26) ;  /* 0xffffff8400147947 */ /* 0x000fea000383ffff */
.L_x_32:
[----:B-1----:R1:W2:Y:S02]  /*bf70*/  SYNCS.PHASECHK.TRANS64.TRYWAIT P0, [R12+URZ+0x34850], R9 ;  /* 0x034850090c0075a7 */ /* 0x0022a4000800017f */
[----:B--2---:R-:W-:Y:S05]  /*bf80*/  @!P0 NANOSLEEP.SYNCS 0x989680 ;  /* 0x009896800000895d */ /* 0x004fea0003900000 */
[----:B------:R-:W2:Y:S02]  /*bf90*/  @!P0 SYNCS.PHASECHK.TRANS64 P0, [R12+URZ+0x34850], R9 ;  /* 0x034850090c0085a7 */ /* 0x000ea4000800007f */
[----:B--2---:R-:W-:Y:S05]  /*bfa0*/  @!P0 BRA `(.L_x_32) ;  /* 0xfffffffc00f08947 */ /* 0x004fea000383ffff */
[----:B------:R-:W-:Y:S05]  /*bfb0*/  BRA `(.L_x_31) ;  /* 0xffffff9c00e47947 */ /* 0x000fea000383ffff */
.L_x_43:
[----:B------:R-:W-:Y:S01]  /*bfc0*/  IMAD.MOV.U32 R13, RZ, RZ, R0 ;  /* 0x000000ffff0d7224 */ /* 0x000fe200078e0000 */
[----:B------:R-:W-:Y:S01]  /*bfd0*/  MOV R11, 0x1f ;  /* 0x0000001f000b7802 */ /* 0x000fe20000000f00 */
[----:B------:R-:W-:Y:S02]  /*bfe0*/  IMAD.MOV.U32 R12, RZ, RZ, RZ ;  /* 0x000000ffff0c7224 */ /* 0x000fe400078e00ff */
[----:B------:R-:W-:-:S07]  /*bff0*/  IMAD.MOV.U32 R15, RZ, RZ, -0x1 ;  /* 0xffffffffff0f7424 */ /* 0x000fce00078e00ff */
[----:B0-----:R-:W-:Y:S05]  /*c000*/  WARPSYNC.COLLECTIVE R15, `(.L_x_122) ;  /* 0x000000000f087348 */ /* 0x001fea0003c00000 */
[----:B------:R1:W2:Y:S02]  /*c010*/  SHFL.IDX P6, R14, R13, R12, R11 ;  /* 0x0000000c0d0e7389 */ /* 0x0002a400000c000b */
[----:B012---:R-:W-:Y:S01]  /*c020*/  ENDCOLLECTIVE ;  /* 0x000000000000791b */ /* 0x007fe20003800000 */
.L_x_122:
[----:B------:R-:W-:Y:S05]  /*c030*/  BRA `(.L_x_123) ;  /* 0xffffffc800a87947 */ /* 0x000fea000383ffff */
.L_x_45:
[----:B------:R-:W-:Y:S01]  /*c040*/  BSSY B0, `(.L_x_124) ;  /* 0x0000006000007945 */ /* 0x000fe20003800000 */
[----:B------:R-:W-:-:S07]  /*c050*/  IMAD.MOV.U32 R15, RZ, RZ, -0x1 ;  /* 0xffffffffff0f7424 */ /* 0x000fce00078e00ff */
[----:B01----:R-:W-:Y:S05]  /*c060*/  WARPSYNC.COLLECTIVE R15, `(.L_x_125) ;  /* 0x000000000f0c7348 */ /* 0x003fea0003c00000 */
[----:B------:R-:W-:Y:S02]  /*c070*/  ELECT P6, UR62, PT ;  /* 0x00000000003e782f */ /* 0x000fe400038c0000 */
[----:B------:R-:W-:Y:S01]  /*c080*/  MOV R14, UR62 ;  /* 0x0000003e000e7c02 */ /* 0x000fe20008000f00 */
[----:B01----:R-:W-:Y:S10]  /*c090*/  ENDCOLLECTIVE ;  /* 0x000000000000791b */ /* 0x003ff40003800000 */
.L_x_125:
[----:B------:R-:W-:Y:S05]  /*c0a0*/  BSYNC B0 ;  /* 0x0000000000007941 */ /* 0x000fea0003800000 */
.L_x_124:
[----:B------:R-:W-:Y:S05]  /*c0b0*/  BRA `(.L_x_126) ;  /* 0xffffffc800a87947 */ /* 0x000fea000383ffff */
.L_x_47:
[----:B0-----:R-:W-:-:S04]  /*c0c0*/  IMAD.U32 R3, RZ, RZ, UR38 ;  /* 0x00000026ff037e24 */ /* 0x001fc8000f8e00ff */
[----:B------:R0:W1:Y:S03]  /*c0d0*/  SYNCS.PHASECHK.TRANS64.TRYWAIT P0, [R3+URZ+0x34840], R0 ;  /* 0x03484000030075a7 */ /* 0x000066000800017f */
[----:B-1----:R-:W-:Y:S05]  /*c0e0*/  @!P0 NANOSLEEP.SYNCS 0x989680 ;  /* 0x009896800000895d */ /* 0x002fea0003900000 */
[----:B------:R-:W1:Y:S02]  /*c0f0*/  @!P0 SYNCS.PHASECHK.TRANS64 P0, [R3+URZ+0x34840], R0 ;  /* 0x03484000030085a7 */ /* 0x000e64000800007f */
[----:B-1----:R-:W-:Y:S05]  /*c100*/  @!P0 BRA `(.L_x_47) ;  /* 0xfffffffc00ec8947 */ /* 0x002fea000383ffff */
[----:B------:R-:W-:Y:S05]  /*c110*/  BRA `(.L_x_127) ;  /* 0xffffffc800fc7947 */ /* 0x000fea000383ffff */
.L_x_50:
[----:B------:R-:W-:Y:S01]  /*c120*/  IMAD R8, R11, 0x80, R8 ;  /* 0x000000800b087824 */ /* 0x000fe200078e0208 */
[----:B------:R-:W-:Y:S01]  /*c130*/  MOV R12, RZ ;  /* 0x000000ff000c7202 */ /* 0x000fe20000000f00 */
[----:B------:R-:W-:Y:S02]  /*c140*/  IMAD.MOV.U32 R13, RZ, RZ, R7 ;  /* 0x000000ffff0d7224 */ /* 0x000fe400078e0007 */
[----:B------:R-:W-:Y:S02]  /*c150*/  IMAD.MOV.U32 R11, RZ, RZ, 0x181f ;  /* 0x0000181fff0b7424 */ /* 0x000fe400078e00ff */
[----:B------:R-:W-:Y:S02]  /*c160*/  IMAD.MOV.U32 R15, RZ, RZ, -0x1 ;  /* 0xffffffffff0f7424 */ /* 0x000fe400078e00ff */
[----:B------:R-:W-:-:S07]  /*c170*/  VIADD R5, R8, 0x10 ;  /* 0x0000001008057836 */ /* 0x000fce0000000000 */
[----:B------:R-:W-:Y:S05]  /*c180*/  WARPSYNC.COLLECTIVE R15, `(.L_x_128) ;  /* 0x000000000f087348 */ /* 0x000fea0003c00000 */
[----:B------:R0:W1:Y:S02]  /*c190*/  SHFL.IDX P6, R14, R13, R12, R11 ;  /* 0x0000000c0d0e7389 */ /* 0x00006400000c000b */
[----:B01----:R-:W-:Y:S01]  /*c1a0*/  ENDCOLLECTIVE ;  /* 0x000000000000791b */ /* 0x003fe20003800000 */
.L_x_128:
[----:B------:R-:W-:Y:S02]  /*c1b0*/  IMAD.MOV.U32 R13, RZ, RZ, R0 ;  /* 0x000000ffff0d7224 */ /* 0x000fe400078e0000 */
[----:B------:R-:W-:-:S07]  /*c1c0*/  IMAD.MOV.U32 R2, RZ, RZ, R14 ;  /* 0x000000ffff027224 */ /* 0x000fce00078e000e */
[----:B------:R-:W-:Y:S05]  /*c1d0*/  WARPSYNC.COLLECTIVE R15, `(.L_x_129) ;  /* 0x000000000f087348 */ /* 0x000fea0003c00000 */
[----:B------:R0:W1:Y:S02]  /*c1e0*/  SHFL.IDX P6, R14, R13, R12, R11 ;  /* 0x0000000c0d0e7389 */ /* 0x00006400000c000b */
[----:B01----:R-:W-:Y:S01]  /*c1f0*/  ENDCOLLECTIVE ;  /* 0x000000000000791b */ /* 0x003fe20003800000 */
.L_x_129:
[----:B------:R-:W-:Y:S01]  /*c200*/  ULDC UR4, c[0x0][0x288] ;  /* 0x0000a20000047ab9 */ /* 0x000fe20000000800 */
[----:B------:R-:W-:Y:S02]  /*c210*/  IMAD.MOV.U32 R3, RZ, RZ, R2 ;  /* 0x000000ffff037224 */ /* 0x000fe400078e0002 */
[----:B------:R-:W-:-:S05]  /*c220*/  IMAD R6, R6, UR4, RZ ;  /* 0x0000000406067c24 */ /* 0x000fca000f8e02ff */
[----:B------:R-:W-:Y:S01]  /*c230*/  ISETP.GE.AND P3, PT, R8, R6, PT ;  /* 0x000000060800720c */ /* 0x000fe20003f66270 */
[----:B------:R-:W-:Y:S02]  /*c240*/  IMAD.MOV.U32 R13, RZ, RZ, R7 ;  /* 0x000000ffff0d7224 */ /* 0x000fe400078e0007 */
[----:B------:R-:W-:-:S10]  /*c250*/  IMAD.MOV.U32 R12, RZ, RZ, 0x1 ;  /* 0x00000001ff0c7424 */ /* 0x000fd400078e00ff */
[----:B------:R-:W-:Y:S02]  /*c260*/  @!P3 LEA R21, R9, UR38, 0x1 ;  /* 0x000000260915bc11 */ /* 0x000fe4000f8e08ff */
[----:B------:R-:W-:-:S07]  /*c270*/  MOV R2, R14 ;  /* 0x0000000e00027202 */ /* 0x000fce0000000f00 */
[----:B------:R-:W-:Y:S05]  /*c280*/  WARPSYNC.COLLECTIVE R15, `(.L_x_130) ;  /* 0x000000000f087348 */ /* 0x000fea0003c00000 */
[----:B------:R0:W1:Y:S02]  /*c290*/  SHFL.IDX P6, R14, R13, R12, R11 ;  /* 0x0000000c0d0e7389 */ /* 0x00006400000c000b */
[----:B01----:R-:W-:Y:S01]  /*c2a0*/  ENDCOLLECTIVE ;  /* 0x000000000000791b */ /* 0x003fe20003800000 */
.L_x_130:
[----:B------:R-:W-:-:S05]  /*c2b0*/  @!P3 IMAD.WIDE.U32 R2, R10, 0x2, R2 ;  /* 0x000000020a02b825 */ /* 0x000fca00078e0002 */
[----:B------:R-:W-:Y:S01]  /*c2c0*/  @!PT LDS RZ, [RZ] ;  /* 0x00000000fffff984 */ /* 0x000fe20000000800 */
[----:B------:R-:W-:Y:S01]  /*c2d0*/  @!PT LDS RZ, [RZ] ;  /* 0x00000000fffff984 */ /* 0x000fe20000000800 */
[----:B------:R-:W-:Y:S01]  /*c2e0*/  @!PT LDS RZ, [RZ] ;  /* 0x00000000fffff984 */ /* 0x000fe20000000800 */
[----:B------:R0:W-:Y:S04]  /*c2f0*/  @!P3 LDGSTS.E.BYPASS.LTC128B.128 [R21+0x10400], desc[UR42][R2.64], !P2 ;  /* 0x104000000215bfae */ /* 0x0001e8000d101d6a */
[----:B------:R0:W-:Y:S01]  /*c300*/  @!P3 LDGSTS.E.BYPASS.LTC128B.128 [R21+0x14400], desc[UR42][R2.64+0x80], !P0 ;  /* 0x144000800215bfae */ /* 0x0001e2000c101d6a */
[----:B------:R-:W-:-:S03]  /*c310*/  IMAD.MOV.U32 R13, RZ, RZ, R0 ;  /* 0x000000ffff0d7224 */ /* 0x000fc600078e0000 */
[----:B------:R0:W-:Y:S01]  /*c320*/  @!P3 LDGSTS.E.BYPASS.LTC128B.128 [R21+0x18400], desc[UR42][R2.64+0x100], !P1 ;  /* 0x184001000215bfae */ /* 0x0001e2000c901d6a */
[----:B------:R-:W-:Y:S01]  /*c330*/  ISETP.GE.AND P3, PT, R5, R6, PT ;  /* 0x000000060500720c */ /* 0x000fe20003f66270 */
[----:B------:R-:W-:-:S12]  /*c340*/  IMAD.MOV.U32 R4, RZ, RZ, R14 ;  /* 0x000000ffff047224 */ /* 0x000fd800078e000e */
[----:B0-----:R-:W-:Y:S05]  /*c350*/  WARPSYNC.COLLECTIVE R15, `(.L_x_131) ;  /* 0x000000000f087348 */ /* 0x001fea0003c00000 */
[----:B------:R1:W2:Y:S02]  /*c360*/  SHFL.IDX P6, R14, R13, R12, R11 ;  /* 0x0000000c0d0e7389 */ /* 0x0002a400000c000b */
[----:B012---:R-:W-:Y:S01]  /*c370*/  ENDCOLLECTIVE ;  /* 0x000000000000791b */ /* 0x007fe20003800000 */
.L_x_131:
[----:B------:R-:W-:Y:S01]  /*c380*/  VIADD R3, R8, 0x20 ;  /* 0x0000002008037836 */ /* 0x000fe20000000000 */
[----:B------:R-:W-:Y:S02]  /*c390*/  MOV R5, R4 ;  /* 0x0000000400057202 */ /* 0x000fe40000000f00 */
[----:B------:R-:W-:Y:S01]  /*c3a0*/  @!P3 LEA R20, R9, UR38, 0x1 ;  /* 0x000000260914bc11 */ /* 0x000fe2000f8e08ff */
[----:B------:R-:W-:Y:S02]  /*c3b0*/  IMAD.MOV.U32 R13, RZ, RZ, R7 ;  /* 0x000000ffff0d7224 */ /* 0x000fe400078e0007 */
[----:B------:R-:W-:Y:S02]  /*c3c0*/  IMAD.MOV.U32 R12, RZ, RZ, 0x2 ;  /* 0x00000002ff0c7424 */ /* 0x000fe400078e00ff */
[----:B------:R-:W-:-:S07]  /*c3d0*/  IMAD.MOV.U32 R4, RZ, RZ, R14 ;  /* 0x000000ffff047224 */ /* 0x000fce00078e000e */
[----:B------:R-:W-:Y:S05]  /*c3e0*/  WARPSYNC.COLLECTIVE R15, `(.L_x_132) ;  /* 0x000000000f087348 */ /* 0x000fea0003c00000 */
[----:B------:R0:W1:Y:S02]  /*c3f0*/  SHFL.IDX P6, R14, R13, R12, R11 ;  /* 0x0000000c0d0e7389 */ /* 0x00006400000c000b */
[----:B01----:R-:W-:Y:S01]  /*c400*/  ENDCOLLECTIVE ;  /* 0x000000000000791b */ /* 0x003fe20003800000 */
.L_x_132:
[----:B------:R-:W-:-:S05]  /*c410*/  @!P3 IMAD.WIDE.U32 R4, R10, 0x2, R4 ;  /* 0x000000020a04b825 */ /* 0x000fca00078e0004 */
[----:B------:R-:W-:Y:S01]  /*c420*/  @!PT LDS RZ, [RZ] ;  /* 0x00000000fffff984 */ /* 0x000fe20000000800 */
[----:B------:R-:W-:Y:S01]  /*c430*/  @!PT LDS RZ, [RZ] ;  /* 0x00000000fffff984 */ /* 0x000fe20000000800 */
[----:B------:R-:W-:Y:S01]  /*c440*/  @!PT LDS RZ, [RZ] ;  /* 0x00000000fffff984 */ /* 0x000fe20000000800 */
[----:B------:R0:W-:Y:S04]  /*c450*/  @!P3 LDGSTS.E.BYPASS.LTC128B.128 [R20+0x10c00], desc[UR42][R4.64], !P2 ;  /* 0x10c000000414bfae */ /* 0x0001e8000d101d6a */
[----:B------:R0:W-:Y:S01]  /*c460*/  @!P3 LDGSTS.E.BYPASS.LTC128B.128 [R20+0x14c00], desc[UR42][R4.64+0x80], !P0 ;  /* 0x14c000800414bfae */ /* 0x0001e2000c101d6a */
[----:B------:R-:W-:-:S03]  /*c470*/  MOV R13, R0 ;  /* 0x00000000000d7202 */ /* 0x000fc60000000f00 */
[----:B------:R0:W-:Y:S01]  /*c480*/  @!P3 LDGSTS.E.BYPASS.LTC128B.128 [R20+0x18c00], desc[UR42][R4.64+0x100], !P1 ;  /* 0x18c001000414bfae */ /* 0x0001e2000c901d6a */
[----:B------:R-:W-:Y:S01]  /*c490*/  ISETP.GE.AND P3, PT, R3, R6, PT ;  /* 0x000000060300720c */ /* 0x000fe20003f66270 */
[----:B------:R-:W-:-:S12]  /*c4a0*/  IMAD.MOV.U32 R2, RZ, RZ, R14 ;  /* 0x000000ffff027224 */ /* 0x000fd800078e000e */
[----:B0-----:R-:W-:Y:S05]  /*c4b0*/  WARPSYNC.COLLECTIVE R15, `(.L_x_133) ;  /* 0x000000000f087348 */ /* 0x001fea0003c00000 */
[----:B------:R1:W2:Y:S02]  /*c4c0*/  SHFL.IDX P6, R14, R13, R12, R11 ;  /* 0x0000000c0d0e7389 */ /* 0x0002a400000c000b */
[----:B012---:R-:W-:Y:S01]  /*c4d0*/  ENDCOLLECTIVE ;  /* 0x000000000000791b */ /* 0x007fe20003800000 */
.L_x_133:
[----:B------:R-:W-:Y:S02]  /*c4e0*/  VIADD R5, R8, 0x30 ;  /* 0x0000003008057836 */ /* 0x000fe40000000000 */
[----:B------:R-:W-:Y:S01]  /*c4f0*/  IMAD.MOV.U32 R3, RZ, RZ, R2 ;  /* 0x000000ffff037224 */ /* 0x000fe200078e0002 */
[----:B------:R-:W-:Y:S01]  /*c500*/  @!P3 LEA R21, R9, UR38, 0x1 ;  /* 0x000000260915bc11 */ /* 0x000fe2000f8e08ff */
[----:B------:R-:W-:Y:S02]  /*c510*/  IMAD.MOV.U32 R13, RZ, RZ, R7 ;  /* 0x000000ffff0d7224 */ /* 0x000fe400078e0007 */
[----:B------:R-:W-:Y:S02]  /*c520*/  IMAD.MOV.U32 R12, RZ, RZ, 0x3 ;  /* 0x00000003ff0c7424 */ /* 0x000fe400078e00ff */
[----:B------:R-:W-:-:S07]  /*c530*/  IMAD.MOV.U32 R2, RZ, RZ, R14 ;  /* 0x000000ffff027224 */ /* 0x000fce00078e000e */
[----:B------:R-:W-:Y:S05]  /*c540*/  WARPSYNC.COLLECTIVE R15, `(.L_x_134) ;  /* 0x000000000f087348 */ /* 0x000fea0003c00000 */
[----:B------:R0:W1:Y:S02]  /*c550*/  SHFL.IDX P6, R14, R13, R12, R11 ;  /* 0x0000000c0d0e7389 */ /* 0x00006400000c000b */
[----:B01----:R-:W-:Y:S01]  /*c560*/  ENDCOLLECTIVE ;  /* 0x000000000000791b */ /* 0x003fe20003800000 */
.L_x_134:
        /* <DEDUP_REMOVED lines=8> */
[----:B------:R-:W-:Y:S02]  /*c5f0*/  ISETP.GE.AND P3, PT, R5, R6, PT ;  /* 0x000000060500720c */ /* 0x000fe40003f66270 */
[----:B------:R-:W-:-:S11]  /*c600*/  MOV R4, R14 ;  /* 0x0000000e00047202 */ /* 0x000fd60000000f00 */
[----:B0-----:R-:W-:Y:S05]  /*c610*/  WARPSYNC.COLLECTIVE R15, `(.L_x_135) ;  /* 0x000000000f087348 */ /* 0x001fea0003c00000 */
[----:B------:R1:W2:Y:S02]  /*c620*/  SHFL.IDX P6, R14, R13, R12, R11 ;  /* 0x0000000c0d0e7389 */ /* 0x0002a400000c000b */
[----:B012---:R-:W-:Y:S01]  /*c630*/  ENDCOLLECTIVE ;  /* 0x000000000000791b */ /* 0x007fe20003800000 */
.L_x_135:
[----:B------:R-:W-:Y:S02]  /*c640*/  VIADD R3, R8, 0x40 ;  /* 0x0000004008037836 */ /* 0x000fe40000000000 */
[----:B------:R-:W-:Y:S01]  /*c650*/  IMAD.MOV.U32 R5, RZ, RZ, R4 ;  /* 0x000000ffff057224 */ /* 0x000fe200078e0004 */
[----:B------:R-:W-:Y:S01]  /*c660*/  @!P3 LEA R20, R9, UR38, 0x1 ;  /* 0x000000260914bc11 */ /* 0x000fe2000f8e08ff */
[----:B------:R-:W-:Y:S01]  /*c670*/  IMAD.MOV.U32 R13, RZ, RZ, R7 ;  /* 0x000000ffff0d7224 */ /* 0x000fe200078e0007 */
[----:B------:R-:W-:Y:S01]  /*c680*/  MOV R12, 0x4 ;  /* 0x00000004000c7802 */ /* 0x000fe20000000f00 */
[----:B------:R-:W-:-:S07]  /*c690*/  IMAD.MOV.U32 R4, RZ, RZ, R14 ;  /* 0x000000ffff047224 */ /* 0x000fce00078e000e */
[----:B------:R-:W-:Y:S05]  /*c6a0*/  WARPSYNC.COLLECTIVE R15, `(.L_x_136) ;  /* 0x000000000f087348 */ /* 0x000fea0003c00000 */
[----:B------:R0:W1:Y:S02]  /*c6b0*/  SHFL.IDX P6, R14, R13, R12, R11 ;  /* 0x0000000c0d0e7389 */ /* 0x00006400000c000b */
[----:B01----:R-:W-:Y:S01]  /*c6c0*/  ENDCOLLECTIVE ;  /* 0x000000000000791b */ /* 0x003fe20003800000 */
.L_x_136:
        /* <DEDUP_REMOVED lines=13> */
.L_x_137:
[----:B------:R-:W-:Y:S02]  /*c7a0*/  VIADD R5, R8, 0x50 ;  /* 0x0000005008057836 */ /* 0x000fe40000000000 */
[----:B------:R-:W-:Y:S01]  /*c7b0*/  IMAD.MOV.U32 R3, RZ, RZ, R2 ;  /* 0x000000ffff037224 */ /* 0x000fe200078e0002 */
[----:B------:R-:W-:Y:S02]  /*c7c0*/  @!P3 LEA R21, R9, UR38, 0x1 ;  /* 0x000000260915bc11 */ /* 0x000fe4000f8e08ff */
[----:B------:R-:W-:Y:S01]  /*c7d0*/  MOV R13, R7 ;  /* 0x00000007000d7202 */ /* 0x000fe20000000f00 */
[----:B------:R-:W-:Y:S02]  /*c7e0*/  IMAD.MOV.U32 R12, RZ, RZ, 0x5 ;  /* 0x00000005ff0c7424 */ /* 0x000fe400078e00ff */
[----:B------:R-:W-:-:S07]  /*c7f0*/  IMAD.MOV.U32 R2, RZ, RZ, R14 ;  /* 0x000000ffff027224 */ /* 0x000fce00078e000e */
[----:B------:R-:W-:Y:S05]  /*c800*/  WARPSYNC.COLLECTIVE R15, `(.L_x_138) ;  /* 0x000000000f087348 */ /* 0x000fea0003c00000 */
[----:B------:R0:W1:Y:S02]  /*c810*/  SHFL.IDX P6, R14, R13, R12, R11 ;  /* 0x0000000c0d0e7389 */ /* 0x00006400000c000b */
[----:B01----:R-:W-:Y:S01]  /*c820*/  ENDCOLLECTIVE ;  /* 0x000000000000791b */ /* 0x003fe20003800000 */
.L_x_138:
        /* <DEDUP_REMOVED lines=13> */
.L_x_139:
[----:B------:R-:W-:Y:S01]  /*c900*/  IADD3 R3, R8, 0x60, RZ ;  /* 0x0000006008037810 */ /* 0x000fe20007ffe0ff */
        /* <DEDUP_REMOVED lines=8> */
.L_x_140:
        /* <DEDUP_REMOVED lines=13> */
.L_x_141:
[----:B------:R-:W-:Y:S01]  /*ca60*/  IMAD.MOV.U32 R3, RZ, RZ, R2 ;  /* 0x000000ffff037224 */ /* 0x000fe200078e0002 */
[----:B------:R-:W-:Y:S01]  /*ca70*/  @!P3 LEA R21, R9, UR38, 0x1 ;  /* 0x000000260915bc11 */ /* 0x000fe2000f8e08ff */
[----:B------:R-:W-:Y:S02]  /*ca80*/  IMAD.MOV.U32 R13, RZ, RZ, R7 ;  /* 0x000000ffff0d7224 */ /* 0x000fe400078e0007 */
[----:B------:R-:W-:Y:S01]  /*ca90*/  IMAD.MOV.U32 R12, RZ, RZ, 0x7 ;  /* 0x00000007ff0c7424 */ /* 0x000fe200078e00ff */
[----:B------:R-:W-:-:S07]  /*caa0*/  MOV R2, R14 ;  /* 0x0000000e00027202 */ /* 0x000fce0000000f00 */
[----:B------:R-:W-:Y:S05]  /*cab0*/  WARPSYNC.COLLECTIVE R15, `(.L_x_142) ;  /* 0x000000000f087348 */ /* 0x000fea0003c00000 */
[----:B------:R0:W1:Y:S02]  /*cac0*/  SHFL.IDX P6, R14, R13, R12, R11 ;  /* 0x0000000c0d0e7389 */ /* 0x00006400000c000b */
[----:B01----:R-:W-:Y:S01]  /*cad0*/  ENDCOLLECTIVE ;  /* 0x000000000000791b */ /* 0x003fe20003800000 */
.L_x_142:
        /* <DEDUP_REMOVED lines=8> */
[----:B------:R-:W-:-:S07]  /*cb60*/  IMAD.MOV.U32 R4, RZ, RZ, R14 ;  /* 0x000000ffff047224 */ /* 0x000fce00078e000e */
[----:B0-----:R-:W-:Y:S05]  /*cb70*/  WARPSYNC.COLLECTIVE R15, `(.L_x_143) ;  /* 0x000000000f087348 */ /* 0x001fea0003c00000 */
[----:B------:R1:W2:Y:S02]  /*cb80*/  SHFL.IDX P6, R14, R13, R12, R11 ;  /* 0x0000000c0d0e7389 */ /* 0x0002a400000c000b */
[----:B012---:R-:W-:Y:S01]  /*cb90*/  ENDCOLLECTIVE ;  /* 0x000000000000791b */ /* 0x007fe20003800000 */
.L_x_143:
[----:B------:R-:W-:Y:S05]  /*cba0*/  BRA `(.L_x_144) ;  /* 0xffffffcc00787947 */ /* 0x000fea000383ffff */
.L_x_53:
[----:B-1----:R-:W-:-:S04]  /*cbb0*/  IMAD.U32 R3, RZ, RZ, UR38 ;  /* 0x00000026ff037e24 */ /* 0x002fc8000f8e00ff */
[----:B------:R1:W2:Y:S03]  /*cbc0*/  SYNCS.PHASECHK.TRANS64.TRYWAIT P0, [R3+URZ+0x34820], R0 ;  /* 0x03482000030075a7 */ /* 0x0002a6000800017f */
[----:B--2---:R-:W-:Y:S05]  /*cbd0*/  @!P0 NANOSLEEP.SYNCS 0x989680 ;  /* 0x009896800000895d */ /* 0x004fea0003900000 */
[----:B------:R-:W2:Y:S02]  /*cbe0*/  @!P0 SYNCS.PHASECHK.TRANS64 P0, [R3+URZ+0x34820], R0 ;  /* 0x03482000030085a7 */ /* 0x000ea4000800007f */
[----:B--2---:R-:W-:Y:S05]  /*cbf0*/  @!P0 BRA `(.L_x_53) ;  /* 0xfffffffc00ec8947 */ /* 0x004fea000383ffff */
[----:B------:R-:W-:Y:S05]  /*cc00*/  BRA `(.L_x_145) ;  /* 0xffffffcc00d07947 */ /* 0x000fea000383ffff */
.L_x_60:
[----:B-1----:R-:W-:-:S04]  /*cc10*/  MOV R3, UR38 ;  /* 0x0000002600037c02 */ /* 0x002fc80008000f00 */
[----:B------:R1:W2:Y:S03]  /*cc20*/  SYNCS.PHASECHK.TRANS64.TRYWAIT P0, [R3+URZ+0x34848], R2 ;  /* 0x03484802030075a7 */ /* 0x0002a6000800017f */
[----:B--2---:R-:W-:Y:S05]  /*cc30*/  @!P0 NANOSLEEP.SYNCS 0x989680 ;  /* 0x009896800000895d */ /* 0x004fea0003900000 */
[----:B------:R-:W2:Y:S02]  /*cc40*/  @!P0 SYNCS.PHASECHK.TRANS64 P0, [R3+URZ+0x34848], R2 ;  /* 0x03484802030085a7 */ /* 0x000ea4000800007f */
[----:B--2---:R-:W-:Y:S05]  /*cc50*/  @!P0 BRA `(.L_x_60) ;  /* 0xfffffffc00ec8947 */ /* 0x004fea000383ffff */
[----:B------:R-:W-:Y:S05]  /*cc60*/  BRA `(.L_x_146) ;  /* 0xffffffd000a47947 */ /* 0x000fea000383ffff */
.L_x_67:
[----:B0-----:R-:W-:-:S04]  /*cc70*/  IMAD.U32 R3, RZ, RZ, UR38 ;  /* 0x00000026ff037e24 */ /* 0x001fc8000f8e00ff */
[----:B------:R0:W1:Y:S03]  /*cc80*/  SYNCS.PHASECHK.TRANS64.TRYWAIT P0, [R3+URZ+0x34860], R2 ;  /* 0x03486002030075a7 */ /* 0x000066000800017f */
[----:B-1----:R-:W-:Y:S05]  /*cc90*/  @!P0 NANOSLEEP.SYNCS 0x989680 ;  /* 0x009896800000895d */ /* 0x002fea0003900000 */
[----:B------:R-:W1:Y:S02]  /*cca0*/  @!P0 SYNCS.PHASECHK.TRANS64 P0, [R3+URZ+0x34860], R2 ;  /* 0x03486002030085a7 */ /* 0x000e64000800007f */
[----:B-1----:R-:W-:Y:S05]  /*ccb0*/  @!P0 BRA `(.L_x_67) ;  /* 0xfffffffc00ec8947 */ /* 0x002fea000383ffff */
[----:B------:R-:W-:Y:S05]  /*ccc0*/  BRA `(.L_x_147) ;  /* 0xffffffd400787947 */ /* 0x000fea000383ffff */
.L_x_76:
[----:B-1----:R-:W-:-:S04]  /*ccd0*/  IMAD.U32 R3, RZ, RZ, UR38 ;  /* 0x00000026ff037e24 */ /* 0x002fc8000f8e00ff */
[----:B------:R1:W2:Y:S03]  /*cce0*/  SYNCS.PHASECHK.TRANS64.TRYWAIT P0, [R3+URZ+0x34840], R2 ;  /* 0x03484002030075a7 */ /* 0x0002a6000800017f */
[----:B--2---:R-:W-:Y:S05]  /*ccf0*/  @!P0 NANOSLEEP.SYNCS 0x989680 ;  /* 0x009896800000895d */ /* 0x004fea0003900000 */
[----:B------:R-:W2:Y:S02]  /*cd00*/  @!P0 SYNCS.PHASECHK.TRANS64 P0, [R3+URZ+0x34840], R2 ;  /* 0x03484002030085a7 */ /* 0x000ea4000800007f */
[----:B--2---:R-:W-:Y:S05]  /*cd10*/  @!P0 BRA `(.L_x_76) ;  /* 0xfffffffc00ec8947 */ /* 0x004fea000383ffff */
[----:B------:R-:W-:Y:S05]  /*cd20*/  BRA `(.L_x_148) ;  /* 0xffffffd800987947 */ /* 0x000fea000383ffff */
.L_x_83:
[----:B0-----:R-:W-:-:S04]  /*cd30*/  IMAD.U32 R3, RZ, RZ, UR38 ;  /* 0x00000026ff037e24 */ /* 0x001fc8000f8e00ff */
[----:B------:R0:W1:Y:S03]  /*cd40*/  SYNCS.PHASECHK.TRANS64.TRYWAIT P0, [R3+URZ+0x34868], R2 ;  /* 0x03486802030075a7 */ /* 0x000066000800017f */
[----:B-1----:R-:W-:Y:S05]  /*cd50*/  @!P0 NANOSLEEP.SYNCS 0x989680 ;  /* 0x009896800000895d */ /* 0x002fea0003900000 */
[----:B------:R-:W1:Y:S02]  /*cd60*/  @!P0 SYNCS.PHASECHK.TRANS64 P0, [R3+URZ+0x34868], R2 ;  /* 0x03486802030085a7 */ /* 0x000e64000800007f */
[----:B-1----:R-:W-:Y:S05]  /*cd70*/  @!P0 BRA `(.L_x_83) ;  /* 0xfffffffc00ec8947 */ /* 0x002fea000383ffff */
[----:B------:R-:W-:Y:S05]  /*cd80*/  BRA `(.L_x_149) ;  /* 0xffffffdc006c7947 */ /* 0x000fea000383ffff */
.L_x_92:
[----:B-1----:R-:W-:-:S04]  /*cd90*/  IMAD.U32 R3, RZ, RZ, UR38 ;  /* 0x00000026ff037e24 */ /* 0x002fc8000f8e00ff */
[----:B------:R1:W2:Y:S03]  /*cda0*/  SYNCS.PHASECHK.TRANS64.TRYWAIT P0, [R3+URZ+0x34848], R2 ;  /* 0x03484802030075a7 */ /* 0x0002a6000800017f */
[----:B--2---:R-:W-:Y:S05]  /*cdb0*/  @!P0 NANOSLEEP.SYNCS 0x989680 ;  /* 0x009896800000895d */ /* 0x004fea0003900000 */
[----:B------:R-:W2:Y:S02]  /*cdc0*/  @!P0 SYNCS.PHASECHK.TRANS64 P0, [R3+URZ+0x34848], R2 ;  /* 0x03484802030085a7 */ /* 0x000ea4000800007f */
[----:B--2---:R-:W-:Y:S05]  /*cdd0*/  @!P0 BRA `(.L_x_92) ;  /* 0xfffffffc00ec8947 */ /* 0x004fea000383ffff */
[----:B------:R-:W-:Y:S05]  /*cde0*/  BRA `(.L_x_150) ;  /* 0xffffffe000a47947 */ /* 0x000fea000383ffff */
.L_x_99:
[----:B0-----:R-:W-:-:S04]  /*cdf0*/  IMAD.U32 R3, RZ, RZ, UR38 ;  /* 0x00000026ff037e24 */ /* 0x001fc8000f8e00ff */
[----:B------:R0:W1:Y:S03]  /*ce00*/  SYNCS.PHASECHK.TRANS64.TRYWAIT P0, [R3+URZ+0x34860], R2 ;  /* 0x03486002030075a7 */ /* 0x000066000800017f */
[----:B-1----:R-:W-:Y:S05]  /*ce10*/  @!P0 NANOSLEEP.SYNCS 0x989680 ;  /* 0x009896800000895d */ /* 0x002fea0003900000 */
[----:B------:R-:W1:Y:S02]  /*ce20*/  @!P0 SYNCS.PHASECHK.TRANS64 P0, [R3+URZ+0x34860], R2 ;  /* 0x03486002030085a7 */ /* 0x000e64000800007f */
[----:B-1----:R-:W-:Y:S05]  /*ce30*/  @!P0 BRA `(.L_x_99) ;  /* 0xfffffffc00ec8947 */ /* 0x002fea000383ffff */
[----:B------:R-:W-:Y:S05]  /*ce40*/  BRA `(.L_x_151) ;  /* 0xffffffe400747947 */ /* 0x000fea000383ffff */
.L_x_107:
[----:B0-----:R0:W1:Y:S02]  /*ce50*/  SYNCS.PHASECHK.TRANS64.TRYWAIT P0, [R3+URZ+0x34860], R2 ;  /* 0x03486002030075a7 */ /* 0x001064000800017f */
[----:B-1----:R-:W-:Y:S05]  /*ce60*/  @!P0 NANOSLEEP.SYNCS 0x989680 ;  /* 0x009896800000895d */ /* 0x002fea0003900000 */
[----:B------:R-:W1:Y:S02]  /*ce70*/  @!P0 SYNCS.PHASECHK.TRANS64 P0, [R3+URZ+0x34860], R2 ;  /* 0x03486002030085a7 */ /* 0x000e64000800007f */
[----:B-1----:R-:W-:Y:S05]  /*ce80*/  @!P0 BRA `(.L_x_107) ;  /* 0xfffffffc00f08947 */ /* 0x002fea000383ffff */
[----:B------:R-:W-:Y:S05]  /*ce90*/  BRA `(.L_x_152) ;  /* 0xffffffe800407947 */ /* 0x000fea000383ffff */
.L_x_112:
[----:B0-----:R0:W1:Y:S02]  /*cea0*/  SYNCS.PHASECHK.TRANS64.TRYWAIT P0, [R2+URZ+0x34820], R3 ;  /* 0x03482003020075a7 */ /* 0x001064000800017f */
[----:B-1----:R-:W-:Y:S05]  /*ceb0*/  @!P0 NANOSLEEP.SYNCS 0x989680 ;  /* 0x009896800000895d */ /* 0x002fea0003900000 */
[----:B------:R-:W1:Y:S02]  /*cec0*/  @!P0 SYNCS.PHASECHK.TRANS64 P0, [R2+URZ+0x34820], R3 ;  /* 0x03482003020085a7 */ /* 0x000e64000800007f */
[----:B-1----:R-:W-:Y:S05]  /*ced0*/  @!P0 BRA `(.L_x_112) ;  /* 0xfffffffc00f08947 */ /* 0x002fea000383ffff */
[----:B------:R-:W-:Y:S05]  /*cee0*/  BRA `(.L_x_153) ;  /* 0xffffffec00107947 */ /* 0x000fea000383ffff */
.L_x_113:
[----:B------:R-:W1:Y:S01]  /*cef0*/  S2R R4, SR_TID.X ;  /* 0x0000000000047919 */ /* 0x000e620000002100 */
[----:B------:R-:W-:Y:S01]  /*cf00*/  BSSY B0, `(.L_x_154) ;  /* 0x000000a000007945 */ /* 0x000fe20003800000 */
[----:B------:R-:W-:Y:S02]  /*cf10*/  IMAD.MOV.U32 R12, RZ, RZ, RZ ;  /* 0x000000ffff0c7224 */ /* 0x000fe400078e00ff */
[----:B------:R-:W-:Y:S02]  /*cf20*/  IMAD.MOV.U32 R11, RZ, RZ, 0x1f ;  /* 0x0000001fff0b7424 */ /* 0x000fe400078e00ff */
[----:B------:R-:W-:Y:S01]  /*cf30*/  IMAD.MOV.U32 R15, RZ, RZ, -0x1 ;  /* 0xffffffffff0f7424 */ /* 0x000fe200078e00ff */
[----:B-1----:R-:W-:-:S04]  /*cf40*/  SHF.R.U32.HI R4, RZ, 0x5, R4 ;  /* 0x00000005ff047819 */ /* 0x002fc80000011604 */
[----:B------:R-:W-:-:S04]  /*cf50*/  LOP3.LUT R4, R4, 0x3, RZ, 0xc0, !PT ;  /* 0x0000000304047812 */ /* 0x000fc800078ec0ff */
[----:B------:R-:W-:-:S07]  /*cf60*/  MOV R13, R4 ;  /* 0x00000004000d7202 */ /* 0x000fce0000000f00 */
[----:B0-----:R-:W-:Y:S05]  /*cf70*/  WARPSYNC.COLLECTIVE R15, `(.L_x_155) ;  /* 0x000000000f087348 */ /* 0x001fea0003c00000 */
[----:B------:R1:W2:Y:S02]  /*cf80*/  SHFL.IDX P6, R14, R13, R12, R11 ;  /* 0x0000000c0d0e7389 */ /* 0x0002a400000c000b */
[----:B012---:R-:W-:Y:S01]  /*cf90*/  ENDCOLLECTIVE ;  /* 0x000000000000791b */ /* 0x007fe20003800000 */
.L_x_155:
[----:B------:R-:W-:Y:S05]  /*cfa0*/  BSYNC B0 ;  /* 0x0000000000007941 */ /* 0x000fea0003800000 */
.L_x_154:
[----:B------:R-:W-:Y:S05]  /*cfb0*/  BRA `(.L_x_156) ;  /* 0xffffffe800f47947 */ /* 0x000fea000383ffff */
.L_x_114:
[----:B------:R-:W-:Y:S01]  /*cfc0*/  BSSY B0, `(.L_x_157) ;  /* 0x0000006000007945 */ /* 0x000fe20003800000 */
[----:B------:R-:W-:-:S07]  /*cfd0*/  IMAD.MOV.U32 R15, RZ, RZ, -0x1 ;  /* 0xffffffffff0f7424 */ /* 0x000fce00078e00ff */
[----:B0-----:R-:W-:Y:S05]  /*cfe0*/  WARPSYNC.COLLECTIVE R15, `(.L_x_158) ;  /* 0x000000000f0c7348 */ /* 0x001fea0003c00000 */
[----:B------:R-:W-:Y:S02]  /*cff0*/  ELECT P6, UR62, PT ;  /* 0x00000000003e782f */ /* 0x000fe400038c0000 */
[----:B------:R-:W-:Y:S01]  /*d000*/  MOV R14, UR62 ;  /* 0x0000003e000e7c02 */ /* 0x000fe20008000f00 */
[----:B0-----:R-:W-:Y:S10]  /*d010*/  ENDCOLLECTIVE ;  /* 0x000000000000791b */ /* 0x001ff40003800000 */
.L_x_158:
[----:B------:R-:W-:Y:S05]  /*d020*/  BSYNC B0 ;  /* 0x0000000000007941 */ /* 0x000fea0003800000 */
.L_x_157:
[----:B------:R-:W-:Y:S05]  /*d030*/  BRA `(.L_x_159) ;  /* 0xffffffe800e87947 */ /* 0x000fea000383ffff */
.L_x_116:
[----:B0-----:R0:W1:Y:S02]  /*d040*/  SYNCS.PHASECHK.TRANS64.TRYWAIT P0, [R7+URZ], R4 ;  /* 0x00000004070075a7 */ /* 0x001064000800017f */
[----:B-1----:R-:W-:Y:S05]  /*d050*/  @!P0 NANOSLEEP.SYNCS 0x989680 ;  /* 0x009896800000895d */ /* 0x002fea0003900000 */
[----:B------:R-:W1:Y:S02]  /*d060*/  @!P0 SYNCS.PHASECHK.TRANS64 P0, [R7+URZ], R4 ;  /* 0x00000004070085a7 */ /* 0x000e64000800007f */
[----:B-1----:R-:W-:Y:S05]  /*d070*/  @!P0 BRA `(.L_x_116) ;  /* 0xfffffffc00f08947 */ /* 0x002fea000383ffff */
[----:B------:R-:W-:Y:S05]  /*d080*/  BRA `(.L_x_160) ;  /* 0xffffffec001c7947 */ /* 0x000fea000383ffff */
.L_x_117:
[----:B-1----:R1:W2:Y:S02]  /*d090*/  SYNCS.PHASECHK.TRANS64.TRYWAIT P0, [R8+URZ], R5 ;  /* 0x00000005080075a7 */ /* 0x0022a4000800017f */
[----:B--2---:R-:W-:Y:S05]  /*d0a0*/  @!P0 NANOSLEEP.SYNCS 0x989680 ;  /* 0x009896800000895d */ /* 0x004fea0003900000 */
[----:B------:R-:W2:Y:S02]  /*d0b0*/  @!P0 SYNCS.PHASECHK.TRANS64 P0, [R8+URZ], R5 ;  /* 0x00000005080085a7 */ /* 0x000ea4000800007f */
[----:B--2---:R-:W-:Y:S05]  /*d0c0*/  @!P0 BRA `(.L_x_117) ;  /* 0xfffffffc00f08947 */ /* 0x004fea000383ffff */
[----:B------:R-:W-:Y:S05]  /*d0d0*/  BRA `(.L_x_161) ;  /* 0xffffffec00107947 */ /* 0x000fea000383ffff */
.L_x_119:
[----:B0-----:R0:W2:Y:S02]  /*d0e0*/  SYNCS.PHASECHK.TRANS64.TRYWAIT P0, [R7+URZ], R4 ;  /* 0x00000004070075a7 */ /* 0x0010a4000800017f */
[----:B--2---:R-:W-:Y:S05]  /*d0f0*/  @!P0 NANOSLEEP.SYNCS 0x989680 ;  /* 0x009896800000895d */ /* 0x004fea0003900000 */
[----:B------:R-:W2:Y:S02]  /*d100*/  @!P0 SYNCS.PHASECHK.TRANS64 P0, [R7+URZ], R4 ;  /* 0x00000004070085a7 */ /* 0x000ea4000800007f */
[----:B--2---:R-:W-:Y:S05]  /*d110*/  @!P0 BRA `(.L_x_119) ;  /* 0xfffffffc00f08947 */ /* 0x004fea000383ffff */
[----:B------:R-:W-:Y:S05]  /*d120*/  BRA `(.L_x_162) ;  /* 0xffffffec00147947 */ /* 0x000fea000383ffff */
.L_x_163:
[----:B------:R-:W-:-:S00]  /*d130*/  BRA `(.L_x_163) ;  /* 0xfffffffc00fc7947 */ /* 0x000fc0000383ffff */
[----:B------:R-:W-:-:S00]  /*d140*/  NOP ;  /* 0x0000000000007918 */ /* 0x000fc00000000000 */
        /* <DEDUP_REMOVED lines=11> */
.L_x_14987:


//--------------------- .text._ZN7cutlass13device_kernelIN5flash11enable_sm90INS1_16FlashAttnFwdSm90INS1_25CollectiveMainloopFwdSm90ILi2EN4cute5tupleIJNS5_1CILi1EEES8_S8_EEENS6_IJNS7_ILi128EEESA_NS7_ILi192EEEEEELi128ENS_6half_tEfNS_4arch4Sm90ELb0ELb0ELb0ELb1ELb0ELb0ELb0ELb1ELb1ELb1ELb1ELb0EEENS1_21CollectiveEpilogueFwdINS6_IJSA_SA_SA_EEES9_SD_SF_Li256ELb1ELb1ELb1ELb0EEENS1_36VarlenDynamicPersistentTileSchedulerILi128ELi128ELi256ELi128ELb1ELb1ELb1ELb0ELb1ELb1EEEEEEEEEvNT_6ParamsE --------------------------
	.section	.text._ZN7cutlass13device_kernelIN5flash11enable_sm90INS1_16FlashAttnFwdSm90INS1_25CollectiveMainloopFwdSm90ILi2EN4cute5tupleIJNS5_1CILi1EEES8_S8_EEENS6_IJNS7_ILi128EEESA_NS7_ILi192EEEEEELi128ENS_6half_tEfNS_4arch4Sm90ELb0ELb0ELb0ELb1ELb0ELb0ELb0ELb1ELb1ELb1ELb1ELb0EEENS1_21CollectiveEpilogueFwdINS6_IJSA_SA_SA_EEES9_SD_SF_Li256ELb1ELb1ELb1ELb0EEENS1_36VarlenDynamicPersistentTileSchedulerILi128ELi128ELi256ELi128ELb1ELb1ELb1ELb0ELb1ELb1EEEEEEEEEvNT_6ParamsE,"ax",@progbits
	.align	128
.text._ZN7cutlass13device_kernelIN5flash11enable_sm90INS1_16FlashAttnFwdSm90INS1_25CollectiveMainloopFwdSm90ILi2EN4cute5tupleIJNS5_1CILi1EEES8_S8_EEENS6_IJNS7_ILi128EEESA_NS7_ILi192EEEEEELi128ENS_6half_tEfNS_4arch4Sm90ELb0ELb0ELb0ELb1ELb0ELb0ELb0ELb1ELb1ELb1ELb1ELb0EEENS1_21CollectiveEpilogueFwdINS6_IJSA_SA_SA_EEES9_SD_SF_Li256ELb1ELb1ELb1ELb0EEENS1_36VarlenDynamicPersistentTileSchedulerILi128ELi128ELi256ELi128ELb1ELb1ELb1ELb0ELb1ELb1EEEEEEEEEvNT_6ParamsE:
        .type           _ZN7cutlass13device_kernelIN5flash11enable_sm90INS1_16FlashAttnFwdSm90INS1_25CollectiveMainloopFwdSm90ILi2EN4cute5tupleIJNS5_1CILi1EEES8_S8_EEENS6_IJNS7_ILi128EEESA_NS7_ILi192EEEEEELi128ENS_6half_tEfNS_4arch4Sm90ELb0ELb0ELb0ELb1ELb0ELb0ELb0ELb1ELb1ELb1ELb1ELb0EEENS1_21CollectiveEpilogueFwdINS6_IJSA_SA_SA_EEES9_SD_SF_Li256ELb1ELb1ELb1ELb0EEENS1_36VarlenDynamicPersistentTileSchedulerILi128ELi128ELi256ELi128ELb1ELb1ELb1ELb0ELb1ELb1EEEEEEEEEvNT_6ParamsE,@function
        .size           _ZN7cutlass13device_kernelIN5flash11enable_sm90INS1_16FlashAttnFwdSm90INS1_25CollectiveMainloopFwdSm90ILi2EN4cute5tupleIJNS5_1CILi1EEES8_S8_EEENS6_IJNS7_ILi128EEESA_NS7_ILi192EEEEEELi128ENS_6half_tEfNS_4arch4Sm90ELb0ELb0ELb0ELb1ELb0ELb0ELb0ELb1ELb1ELb1ELb1ELb0EEENS1_21CollectiveEpilogueFwdINS6_IJSA_SA_SA_EEES9_SD_SF_Li256ELb1ELb1ELb1ELb0EEENS1_36VarlenDynamicPersistentTileSchedulerILi128ELi128ELi256ELi128ELb1ELb1ELb1ELb0ELb1ELb1EEEEEEEEEvNT_6ParamsE,(.L_x_14988 - _ZN7cutlass13device_kernelIN5flash11enable_sm90INS1_16FlashAttnFwdSm90INS1_25CollectiveMainloopFwdSm90ILi2EN4cute5tupleIJNS5_1CILi1EEES8_S8_EEENS6_IJNS7_ILi128EEESA_NS7_ILi192EEEEEELi128ENS_6half_tEfNS_4arch4Sm90ELb0ELb0ELb0ELb1ELb0ELb0ELb0ELb1ELb1ELb1ELb1ELb0EEENS1_21CollectiveEpilogueFwdINS6_IJSA_SA_SA_EEES9_SD_SF_Li256ELb1ELb1ELb1ELb0EEENS1_36VarlenDynamicPersistentTileSchedulerILi128ELi128ELi256ELi128ELb1ELb1ELb1ELb0ELb1ELb1EEEEEEEEEvNT_6ParamsE)
        .other          _ZN7cutlass13device_kernelIN5flash11enable_sm90INS1_16FlashAttnFwdSm90INS1_25CollectiveMainloopFwdSm90ILi2EN4cute5tupleIJNS5_1CILi1EEES8_S8_EEENS6_IJNS7_ILi128EEESA_NS7_ILi192EEEEEELi128ENS_6half_tEfNS_4arch4Sm90ELb0ELb0ELb0ELb1ELb0ELb0ELb0ELb1ELb1ELb1ELb1ELb0EEENS1_21CollectiveEpilogueFwdINS6_IJSA_SA_SA_EEES9_SD_SF_Li256ELb1ELb1ELb1ELb0EEENS1_36VarlenDynamicPersistentTileSchedulerILi128ELi128ELi256ELi128ELb1ELb1ELb1ELb0ELb1ELb1EEEEEEEEEvNT_6ParamsE,@"STO_CUDA_ENTRY STV_DEFAULT"
_ZN7cutlass13device_kernelIN5flash11enable_sm90INS1_16FlashAttnFwdSm90INS1_25CollectiveMainloopFwdSm90ILi2EN4cute5tupleIJNS5_1CILi1EEES8_S8_EEENS6_IJNS7_ILi128EEESA_NS7_ILi192EEEEEELi128ENS_6half_tEfNS_4arch4Sm90ELb0ELb0ELb0ELb1ELb0ELb0ELb0ELb1ELb1ELb1ELb1ELb0EEENS1_21CollectiveEpilogueFwdINS6_IJSA_SA_SA_EEES9_SD_SF_Li256ELb1ELb1ELb1ELb0EEENS1_36VarlenDynamicPersistentTileSchedulerILi128ELi128ELi256ELi128ELb1ELb1ELb1ELb0ELb1ELb1EEEEEEEEEvNT_6ParamsE:
        /* <DEDUP_REMOVED lines=17> */
.L_x_165:
[----:B------:R-:W-:Y:S05]  /*0110*/  BSYNC B0 ;  /* 0x0000000000007941 */ /* 0x000fea0003800000 */
.L_x_164:
        /* <DEDUP_REMOVED lines=40> */
.L_x_166:
        /* <DEDUP_REMOVED lines=22> */
.L_x_167:
        /* <DEDUP_REMOVED lines=18> */
.L_x_168:
        /* <DEDUP_REMOVED lines=22> */
.L_x_169:
        /* <DEDUP_REMOVED lines=22> */
.L_x_170:
[----:B0-----:R-:W-:Y:S01]  /*08e0*/  ISETP.NE.AND P0, PT, R2, RZ, PT ;  /* 0x000000ff0200720c */ /* 0x001fe20003f05270 */
[----:B------:R-:W-:Y:S01]  /*08f0*/  IMAD.MOV.U32 R2, RZ, RZ, 0x1 ;  /* 0x00000001ff027424 */ /* 0x000fe200078e00ff */
[----:B------:R-:W-:Y:S01]  /*0900*/  NOP ;  /* 0x0000000000007918 */ /* 0x000fe20000000000 */
[----:B------:R-:W-:-:S03]  /*0910*/  ULDC.64 UR40, c[0x0][0x208] ;  /* 0x0000820000287ab9 */ /* 0x000fc60000000a00 */
[----:B------:R-:W-:-:S05]  /*0920*/  SEL R2, R2, 0x2, !P0 ;  /* 0x0000000202027807 */ /* 0x000fca0004000000 */
[----:B------:R0:W-:Y:S01]  /*0930*/  STL [R1+0x5c], R2 ;  /* 0x00005c0201007387 */ /* 0x0001e20000100800 */
[----:B-123--:R-:W-:Y:S06]  /*0940*/  BAR.SYNC.DEFER_BLOCKING 0x0 ;  /* 0x0000000000007b1d */ /* 0x00efec0000010000 */
[----:B------:R-:W-:Y:S05]  /*0950*/  @!P0 BRA `(.L_x_171) ;  /* 0x0000009000f08947 */ /* 0x000fea0003800000 */
.L_x_172:
[----:B------:R-:W-:-:S08]  /*0960*/  NOP ;  /* 0x0000000000007918 */ /* 0x000fd00000000000 */
[----:B------:R-:W1:Y:S02]  /*0970*/  USETMAXREG.TRY_ALLOC.CTAPOOL UP0, 0xf0 ;  /* 0x000000f0000079c8 */ /* 0x000e640008000600 */
[----:B-1----:R-:W-:-:S13]  /*0980*/  PLOP3.LUT P0, PT, PT, PT, UP0, 0x80, 0x0 ;  /* 0x000000000000781c */ /* 0x002fda0003f0f008 */
[----:B------:R-:W-:Y:S05]  /*0990*/  @!P0 BRA `(.L_x_172) ;  /* 0xfffffffc00f08947 */ /* 0x000fea000383ffff */
[----:B------:R-:W1:Y:S08]  /*09a0*/  S2UR UR5, SR_CgaCtaId ;  /* 0x00000000000579c3 */ /* 0x000e700000008800 */
[----:B------:R-:W-:Y:S06]  /*09b0*/  BAR.ARV 0x8, 0x180 ;  /* 0x0206000000007b1d */ /* 0x000fec0000002000 */
[----:B------:R-:W-:-:S02]  /*09c0*/  UMOV UR4, 0x400 ;  /* 0x0000040000047882 */ /* 0x000fc40000000000 */
[----:B------:R-:W-:Y:S01]  /*09d0*/  BAR.SYNC.DEFER_BLOCKING 0x5, 0x180 ;  /* 0x0146000000007b1d */ /* 0x000fe20000010000 */
[----:B-1----:R-:W-:-:S09]  /*09e0*/  ULEA UR4, UR5, UR4, 0x18 ;  /* 0x0000000405047291 */ /* 0x002fd2000f8ec03f */
[----:B------:R-:W1:Y:S01]  /*09f0*/  LDS.128 R12, [UR4+0x348d0] ;  /* 0x0348d004ff0c7984 */ /* 0x000e620008000c00 */
[----:B------:R-:W-:Y:S01]  /*0a00*/  ULDC UR4, c[0x0][0xc3c] ;  /* 0x00030f0000047ab9 */ /* 0x000fe20000000800 */
[----:B------:R-:W-:Y:S06]  /*0a10*/  BAR.ARV 0x4, 0x180 ;  /* 0x0106000000007b1d */ /* 0x000fec0000002000 */
[----:B-1----:R-:W-:-:S13]  /*0a20*/  ISETP.GE.AND P0, PT, R15, UR4, PT ;  /* 0x000000040f007c0c */ /* 0x002fda000bf06270 */
[----:B------:R-:W-:Y:S05]  /*0a30*/  @P0 EXIT ;  /* 0x000000000000094d */ /* 0x000fea0003800000 */
[----:B------:R-:W2:Y:S01]  /*0a40*/  LDL.LU R10, [R1+0x5c] ;  /* 0x00005c00010a7983 */ /* 0x000ea20000300800 */
[----:B------:R-:W1:Y:S02]  /*0a50*/  S2R R0, SR_TID.X ;  /* 0x0000000000007919 */ /* 0x000e640000002100 */
[----:B-1----:R-:W-:-:S05]  /*0a60*/  VIADD R230, R0, 0xffffff80 ;  /* 0xffffff8000e67836 */ /* 0x002fca0000000000 */
[----:B------:R-:W-:-:S04]  /*0a70*/  SHF.R.S32.HI R3, RZ, 0x1f, R230 ;  /* 0x0000001fff037819 */ /* 0x000fc800000114e6 */
[----:B------:R-:W-:-:S04]  /*0a80*/  LEA.HI R5, R3, R230, RZ, 0x7 ;  /* 0x000000e603057211 */ /* 0x000fc800078f38ff */
[----:B------:R-:W-:-:S05]  /*0a90*/  LOP3.LUT R7, R5, 0xffffff80, RZ, 0xc0, !PT ;  /* 0xffffff8005077812 */ /* 0x000fca00078ec0ff */
[----:B------:R-:W-:-:S05]  /*0aa0*/  IMAD.IADD R208, R230, 0x1, -R7 ;  /* 0x00000001e6d07824 */ /* 0x000fca00078e0a07 */
[----:B------:R-:W-:-:S04]  /*0ab0*/  SHF.R.S32.HI R9, RZ, 0x1f, R208 ;  /* 0x0000001fff097819 */ /* 0x000fc800000114d0 */
[----:B------:R-:W-:-:S04]  /*0ac0*/  LEA.HI R4, R9, R208, RZ, 0x2 ;  /* 0x000000d009047211 */ /* 0x000fc800078f10ff */
[--C-:B------:R-:W-:Y:S02]  /*0ad0*/  SHF.R.S32.HI R6, RZ, 0x2, R4.reuse ;  /* 0x00000002ff067819 */ /* 0x100fe40000011404 */
[----:B------:R-:W-:-:S04]  /*0ae0*/  SHF.R.S32.HI R11, RZ, 0x1f, R4 ;  /* 0x0000001fff0b7819 */ /* 0x000fc80000011404 */
[----:B------:R-:W-:Y:S02]  /*0af0*/  LEA.HI R11, R11, R6, RZ, 0x3 ;  /* 0x000000060b0b7211 */ /* 0x000fe400078f18ff */
[----:B------:R-:W-:Y:S02]  /*0b00*/  LEA.HI R9, R9, R208, RZ, 0x5 ;  /* 0x000000d009097211 */ /* 0x000fe400078f28ff */
[----:B------:R-:W-:Y:S02]  /*0b10*/  LOP3.LUT R11, R11, 0xfffffff8, RZ, 0xc0, !PT ;  /* 0xfffffff80b0b7812 */ /* 0x000fe400078ec0ff */
[CC--:B0-----:R-:W-:Y:S02]  /*0b20*/  LEA.HI R2, R3.reuse, R230.reuse, RZ, 0x5 ;  /* 0x000000e603027211 */ /* 0x0c1fe400078f28ff */
[CC--:B------:R-:W-:Y:S01]  /*0b30*/  LEA.HI R0, R3.reuse, R230.reuse, RZ, 0x4 ;  /* 0x000000e603007211 */ /* 0x0c0fe200078f20ff */
[----:B------:R-:W-:Y:S01]  /*0b40*/  IMAD.IADD R6, R6, 0x1, -R11 ;  /* 0x0000000106067824 */ /* 0x000fe200078e0a0b */
[----:B------:R-:W-:Y:S01]  /*0b50*/  SHF.R.S32.HI R9, RZ, 0x5, R9 ;  /* 0x00000005ff097819 */ /* 0x000fe20000011409 */
[----:B------:R-:W-:Y:S01]  /*0b60*/  IMAD.SHL.U32 R2, R2, 0x20, RZ ;  /* 0x0000002002027824 */ /* 0x000fe200078e00ff */
[----:B------:R-:W-:-:S02]  /*0b70*/  LEA.HI R8, R3, R230, RZ, 0x2 ;  /* 0x000000e603087211 */ /* 0x000fc400078f10ff */
[----:B------:R-:W-:Y:S02]  /*0b80*/  LEA.HI R3, R3, R230, RZ, 0x3 ;  /* 0x000000e603037211 */ /* 0x000fe400078f18ff */
[----:B------:R-:W-:Y:S01]  /*0b90*/  LOP3.LUT R7, R0, 0x3fffff0, RZ, 0xc0, !PT ;  /* 0x03fffff000077812 */ /* 0x000fe200078ec0ff */
[----:B------:R-:W-:Y:S01]  /*0ba0*/  IMAD R6, R9, 0x10, R6 ;  /* 0x0000001009067824 */ /* 0x000fe200078e0206 */
[----:B------:R-:W-:Y:S02]  /*0bb0*/  LOP3.LUT R9, R3, 0xfffffff8, RZ, 0xc0, !PT ;  /* 0xfffffff803097812 */ /* 0x000fe400078ec0ff */
[----:B------:R-:W-:Y:S01]  /*0bc0*/  LOP3.LUT R2, R2, 0xfffffc00, RZ, 0xc0, !PT ;  /* 0xfffffc0002027812 */ /* 0x000fe200078ec0ff */
[----:B------:R-:W-:Y:S01]  /*0bd0*/  IMAD.IADD R7, R230, 0x1, -R7 ;  /* 0x00000001e6077824 */ /* 0x000fe200078e0a07 */
[----:B------:R-:W-:Y:S02]  /*0be0*/  LOP3.LUT R11, R8, 0xfffffffc, RZ, 0xc0, !PT ;  /* 0xfffffffc080b7812 */ /* 0x000fe400078ec0ff */
[----:B------:R-:W-:Y:S01]  /*0bf0*/  SHF.R.S32.HI R224, RZ, 0x7, R5 ;  /* 0x00000007ffe07819 */ /* 0x000fe20000011405 */
[----:B------:R-:W-:Y:S01]  /*0c00*/  IMAD.IADD R184, R230, 0x1, -R9 ;  /* 0x00000001e6b87824 */ /* 0x000fe200078e0a09 */
[----:B------:R-:W-:Y:S01]  /*0c10*/  LOP3.LUT R9, R4, 0x7ffffffc, RZ, 0xc0, !PT ;  /* 0x7ffffffc04097812 */ /* 0x000fe200078ec0ff */
[----:B------:R-:W-:Y:S01]  /*0c20*/  IMAD R227, R7, 0x40, R2 ;  /* 0x0000004007e37824 */ /* 0x000fe200078e0202 */
[----:B------:R-:W-:Y:S01]  /*0c30*/  SHF.R.S32.HI R7, RZ, 0x4, R0 ;  /* 0x00000004ff077819 */ /* 0x000fe20000011400 */
[----:B------:R-:W-:Y:S01]  /*0c40*/  IMAD.IADD R11, R230, 0x1, -R11 ;  /* 0x00000001e60b7824 */ /* 0x000fe200078e0a0b */
[----:B------:R-:W-:Y:S01]  /*0c50*/  LEA.HI R5, R5, R224, RZ, 0x1 ;  /* 0x000000e005057211 */ /* 0x000fe200078f08ff */
[----:B------:R-:W-:Y:S01]  /*0c60*/  IMAD.IADD R9, R208, 0x1, -R9 ;  /* 0x00000001d0097824 */ /* 0x000fe200078e0a09 */
[----:B------:R-:W-:-:S02]  /*0c70*/  LEA.HI R0, R0, R7, RZ, 0x1 ;  /* 0x0000000700007211 */ /* 0x000fc400078f08ff */
[----:B------:R-:W-:Y:S02]  /*0c80*/  LEA.HI R2, R11, R11, RZ, 0x1 ;  /* 0x0000000b0b027211 */ /* 0x000fe400078f08ff */
[----:B------:R-:W-:Y:S01]  /*0c90*/  LOP3.LUT R5, R5, 0x3fffffe, RZ, 0xc0, !PT ;  /* 0x03fffffe05057812 */ /* 0x000fe200078ec0ff */
[----:B------:R-:W-:Y:S01]  /*0ca0*/  IMAD.SHL.U32 R18, R184, 0x8, RZ ;  /* 0x00000008b8127824 */ /* 0x000fe200078e00ff */
[----:B------:R-:W-:Y:S01]  /*0cb0*/  LOP3.LUT R0, R0, 0x1ffffffe, RZ, 0xc0, !PT ;  /* 0x1ffffffe00007812 */ /* 0x000fe200078ec0ff */
[----:B------:R-:W-:Y:S01]  /*0cc0*/  IMAD.SHL.U32 R205, R9, 0x2, RZ ;  /* 0x0000000209cd7824 */ /* 0x000fe200078e00ff */
[----:B------:R-:W-:Y:S01]  /*0cd0*/  LOP3.LUT R2, R2, 0x1ffffffe, RZ, 0xc0, !PT ;  /* 0x1ffffffe02027812 */ /* 0x000fe200078ec0ff */
[----:B------:R-:W-:Y:S02]  /*0ce0*/  IMAD.IADD R5, R224, 0x1, -R5 ;  /* 0x00000001e0057824 */ /* 0x000fe400078e0a05 */
[----:B------:R-:W-:Y:S02]  /*0cf0*/  VIADD R22, R18, 0x40 ;  /* 0x0000004012167836 */ /* 0x000fe40000000000 */
[----:B------:R-:W-:-:S02]  /*0d00*/  VIADD R203, R205, 0x8 ;  /* 0x00000008cdcb7836 */ /* 0x000fc40000000000 */
[C---:B------:R-:W-:Y:S02]  /*0d10*/  VIADD R202, R205.reuse, 0x10 ;  /* 0x00000010cdca7836 */ /* 0x040fe40000000000 */
[C---:B------:R-:W-:Y:S02]  /*0d20*/  VIADD R201, R205.reuse, 0x18 ;  /* 0x00000018cdc97836 */ /* 0x040fe40000000000 */
[C---:B------:R-:W-:Y:S02]  /*0d30*/  VIADD R200, R205.reuse, 0x20 ;  /* 0x00000020cdc87836 */ /* 0x040fe40000000000 */
[C---:B------:R-:W-:Y:S02]  /*0d40*/  VIADD R199, R205.reuse, 0x28 ;  /* 0x00000028cdc77836 */ /* 0x040fe40000000000 */
[C---:B------:R-:W-:Y:S02]  /*0d50*/  VIADD R198, R205.reuse, 0x30 ;  /* 0x00000030cdc67836 */ /* 0x040fe40000000000 */
        /* <DEDUP_REMOVED lines=8> */
[----:B------:R-:W-:Y:S02]  /*0de0*/  VIADD R189, R205, 0x78 ;  /* 0x00000078cdbd7836 */ /* 0x000fe40000000000 */
[----:B------:R-:W-:Y:S02]  /*0df0*/  IMAD.IADD R0, R7, 0x1, -R0 ;  /* 0x0000000107007824 */ /* 0x000fe400078e0a00 */
[----:B------:R-:W-:Y:S02]  /*0e00*/  IMAD.IADD R226, R11, 0x1, -R2 ;  /* 0x000000010be27824 */ /* 0x000fe400078e0a02 */
[----:B------:R-:W-:Y:S01]  /*0e10*/  IMAD R225, R5, 0x40, R6 ;  /* 0x0000004005e17824 */ /* 0x000fe200078e0206 */
[----:B------:R-:W-:Y:S01]  /*0e20*/  SHF.R.S32.HI R206, RZ, 0x3, R3 ;  /* 0x00000003ffce7819 */ /* 0x000fe20000011403 */
[----:B------:R-:W-:Y:S01]  /*0e30*/  IMAD R227, R0, 0x8, R227 ;  /* 0x0000000800e37824 */ /* 0x000fe200078e02e3 */
[----:B------:R-:W-:Y:S01]  /*0e40*/  SHF.R.S32.HI R229, RZ, 0x1f, R18 ;  /* 0x0000001fffe57819 */ /* 0x000fe20000011412 */
[----:B------:R-:W-:Y:S01]  /*0e50*/  IMAD.MOV.U32 R5, RZ, RZ, R13 ;  /* 0x000000ffff057224 */ /* 0x000fe200078e000d */
[----:B------:R-:W-:Y:S01]  /*0e60*/  SHF.R.S32.HI R228, RZ, 0x1f, R22 ;  /* 0x0000001fffe47819 */ /* 0x000fe20000011416 */
[----:B------:R-:W-:Y:S01]  /*0e70*/  IMAD.MOV.U32 R6, RZ, RZ, R14 ;  /* 0x000000ffff067224 */ /* 0x000fe200078e000e */
[----:B------:R-:W-:Y:S01]  /*0e80*/  SHF.R.S32.HI R223, RZ, 0x1f, R203 ;  /* 0x0000001fffdf7819 */ /* 0x000fe200000114cb */
[----:B------:R-:W-:Y:S01]  /*0e90*/  IMAD.MOV.U32 R7, RZ, RZ, R15 ;  /* 0x000000ffff077224 */ /* 0x000fe200078e000f */
[----:B------:R-:W-:Y:S01]  /*0ea0*/  SHF.R.S32.HI R222, RZ, 0x1f, R202 ;  /* 0x0000001fffde7819 */ /* 0x000fe200000114ca */
[----:B------:R-:W-:Y:S01]  /*0eb0*/  IMAD.MOV.U32 R207, RZ, RZ, RZ ;  /* 0x000000ffffcf7224 */ /* 0x000fe200078e00ff */
[----:B------:R-:W-:Y:S01]  /*0ec0*/  SHF.R.S32.HI R221, RZ, 0x1f, R201 ;  /* 0x0000001fffdd7819 */ /* 0x000fe200000114c9 */
[----:B------:R-:W-:Y:S01]  /*0ed0*/  IMAD.MOV.U32 R16, RZ, RZ, RZ ;  /* 0x000000ffff107224 */ /* 0x000fe200078e00ff */
[----:B------:R-:W-:Y:S01]  /*0ee0*/  SHF.R.S32.HI R220, RZ, 0x1f, R200 ;  /* 0x0000001fffdc7819 */ /* 0x000fe200000114c8 */
[----:B------:R-:W-:Y:S01]  /*0ef0*/  IMAD.MOV.U32 R2, RZ, RZ, RZ ;  /* 0x000000ffff027224 */ /* 0x000fe200078e00ff */
[----:B------:R-:W-:Y:S01]  /*0f00*/  SHF.R.S32.HI R219, RZ, 0x1f, R199 ;  /* 0x0000001fffdb7819 */ /* 0x000fe200000114c7 */
[----:B------:R-:W-:Y:S01]  /*0f10*/  IMAD R226, R226, 0x8, R225 ;  /* 0x00000008e2e27824 */ /* 0x000fe200078e02e1 */
[----:B------:R-:W-:-:S02]  /*0f20*/  SHF.R.S32.HI R218, RZ, 0x1f, R198 ;  /* 0x0000001fffda7819 */ /* 0x000fc400000114c6 */
[----:B------:R-:W-:Y:S02]  /*0f30*/  SHF.R.S32.HI R217, RZ, 0x1f, R197 ;  /* 0x0000001fffd97819 */ /* 0x000fe400000114c5 */
[----:B------:R-:W-:Y:S02]  /*0f40*/  SHF.R.S32.HI R216, RZ, 0x1f, R196 ;  /* 0x0000001fffd87819 */ /* 0x000fe400000114c4 */
[----:B------:R-:W-:Y:S02]  /*0f50*/  SHF.R.S32.HI R215, RZ, 0x1f, R195 ;  /* 0x0000001fffd77819 */ /* 0x000fe400000114c3 */
[----:B------:R-:W-:Y:S02]  /*0f60*/  SHF.R.S32.HI R214, RZ, 0x1f, R194 ;  /* 0x0000001fffd67819 */ /* 0x000fe400000114c2 */
[----:B------:R-:W-:Y:S02]  /*0f70*/  SHF.R.S32.HI R213, RZ, 0x1f, R193 ;  /* 0x0000001fffd57819 */ /* 0x000fe400000114c1 */
[----:B------:R-:W-:-:S02]  /*0f80*/  SHF.R.S32.HI R212, RZ, 0x1f, R192 ;  /* 0x0000001fffd47819 */ /* 0x000fc400000114c0 */
[----:B------:R-:W-:Y:S02]  /*0f90*/  SHF.R.S32.HI R211, RZ, 0x1f, R191 ;  /* 0x0000001fffd37819 */ /* 0x000fe400000114bf */
[----:B------:R-:W-:Y:S02]  /*0fa0*/  SHF.R.S32.HI R210, RZ, 0x1f, R190 ;  /* 0x0000001fffd27819 */ /* 0x000fe400000114be */
[----:B------:R-:W-:Y:S02]  /*0fb0*/  SHF.R.S32.HI R209, RZ, 0x1f, R189 ;  /* 0x0000001fffd17819 */ /* 0x000fe400000114bd */
[----:B--2---:R-:W-:-:S07]  /*0fc0*/  LOP3.LUT R19, R10, 0x1, RZ, 0xfc, !PT ;  /* 0x000000010a137812 */ /* 0x004fce00078efcff */
.L_x_219:
[----:B0-2-4-:R-:W0:Y:S01]  /*0fd0*/  LDC.64 R8, c[0x0][0xc88] ;  /* 0x00032200ff087b82 */ /* 0x015e220000000a00 */
[----:B------:R-:W-:-:S07]  /*0fe0*/  ULDC.64 UR4, c[0x0][0xa28] ;  /* 0x00028a0000047ab9 */ /* 0x000fce0000000a00 */
[----:B------:R-:W1:Y:S08]  /*0ff0*/  LDC.64 R12, c[0x0][0x418] ;  /* 0x00010600ff0c7b82 */ /* 0x000e700000000a00 */
[----:B------:R-:W2:Y:S01]  /*1000*/  LDC R0, c[0x0][0x424] ;  /* 0x00010900ff007b82 */ /* 0x000ea20000000800 */
[----:B0-----:R-:W-:Y:S01]  /*1010*/  IMAD.WIDE R8, R7, 0x4, R8 ;  /* 0x0000000407087825 */ /* 0x001fe200078e0208 */
[----:B------:R-:W-:-:S06]  /*1020*/  ISETP.NE.U32.AND P0, PT, RZ, UR4, PT ;  /* 0x00000004ff007c0c */ /* 0x000fcc000bf05070 */
[----:B------:R-:W0:Y:S01]  /*1030*/  LDC R7, c[0x0][0x2f0] ;  /* 0x0000bc00ff077b82 */ /* 0x000e220000000800 */
[----:B---3--:R-:W3:Y:S01]  /*1040*/  LDG.E R23, desc[UR40][R8.64] ;  /* 0x0000002808177981 */ /* 0x008ee2000c1e1900 */
[----:B------:R-:W-:Y:S01]  /*1050*/  ISETP.NE.AND.EX P0, PT, RZ, UR5, PT, P0 ;  /* 0x00000005ff007c0c */ /* 0x000fe2000bf05300 */
[----:B------:R-:W-:Y:S01]  /*1060*/  IMAD.MOV.U32 R3, RZ, RZ, RZ ;  /* 0x000000ffff037224 */ /* 0x000fe200078e00ff */
[----:B---3--:R-:W-:-:S11]  /*1070*/  SHF.R.S32.HI R188, RZ, 0x1f, R23 ;  /* 0x0000001fffbc7819 */ /* 0x008fd60000011417 */
[----:B------:R-:W-:-:S04]  /*1080*/  @P0 LEA R10, P1, R23, UR4, 0x2 ;  /* 0x00000004170a0c11 */ /* 0x000fc8000f8210ff */
[----:B------:R-:W-:Y:S01]  /*1090*/  @P0 LEA.HI.X R11, R23, UR5, R188, 0x2, P1 ;  /* 0x00000005170b0c11 */ /* 0x000fe200088f14bc */
[----:B------:R-:W-:Y:S02]  /*10a0*/  ULDC.64 UR4, c[0x0][0xa20] ;  /* 0x0002880000047ab9 */ /* 0x000fe40000000a00 */
[----:B------:R-:W-:Y:S02]  /*10b0*/  ISETP.NE.U32.AND P1, PT, RZ, UR4, PT ;  /* 0x00000004ff007c0c */ /* 0x000fe4000bf25070 */
[----:B------:R3:W5:Y:S01]  /*10c0*/  @P0 LDG.E R3, desc[UR40][R10.64] ;  /* 0x000000280a030981 */ /* 0x000762000c1e1900 */
[----:B-1----:R-:W-:Y:S02]  /*10d0*/  ISETP.NE.U32.AND P0, PT, R12, RZ, PT ;  /* 0x000000ff0c00720c */ /* 0x002fe40003f05070 */
[----:B------:R-:W-:Y:S02]  /*10e0*/  ISETP.NE.AND.EX P1, PT, RZ, UR5, PT, P1 ;  /* 0x00000005ff007c0c */ /* 0x000fe4000bf25310 */
[----:B------:R-:W-:-:S04]  /*10f0*/  ISETP.NE.AND.EX P0, PT, R13, RZ, PT, P0 ;  /* 0x000000ff0d00720c */ /* 0x000fc80003f05300 */
[----:B--2---:R-:W-:-:S05]  /*1100*/  SEL R0, R0, 0x1, P0 ;  /* 0x0000000100007807 */ /* 0x004fca0000000000 */
[----:B0-----:R-:W-:Y:S02]  /*1110*/  IMAD R104, R0, R7, RZ ;  /* 0x0000000700687224 */ /* 0x001fe400078e02ff */
[----:B------:R-:W-:-:S04]  /*1120*/  @P1 LEA R8, P2, R23, UR4, 0x2 ;  /* 0x0000000417081c11 */ /* 0x000fc8000f8410ff */
[----:B------:R-:W-:-:S05]  /*1130*/  @P1 LEA.HI.X R9, R23, UR5, R188, 0x2, P2 ;  /* 0x0000000517091c11 */ /* 0x000fca00090f14bc */
[----:B------:R3:W5:Y:S01]  /*1140*/  @P1 LDG.E R104, desc[UR40][R8.64] ;  /* 0x0000002808681981 */ /* 0x000762000c1e1900 */
[----:B------:R-:W-:Y:S05]  /*1150*/  @P1 BRA `(.L_x_173) ;  /* 0x0000000000241947 */ /* 0x000fea0003800000 */
[----:B------:R-:W-:Y:S02]  /*1160*/  ULDC.64 UR4, c[0x0][0xa08] ;  /* 0x0002820000047ab9 */ /* 0x000fe40000000a00 */
[----:B------:R-:W-:-:S04]  /*1170*/  ISETP.NE.U32.AND P0, PT, RZ, UR4, PT ;  /* 0x00000004ff007c0c */ /* 0x000fc8000bf05070 */
[----:B------:R-:W-:-:S13]  /*1180*/  ISETP.NE.AND.EX P0, PT, RZ, UR5, PT, P0 ;  /* 0x00000005ff007c0c */ /* 0x000fda000bf05300 */
[----:B------:R-:W-:Y:S05]  /*1190*/  @!P0 BRA `(.L_x_173) ;  /* 0x0000000000148947 */ /* 0x000fea0003800000 */
[----:B---3--:R-:W0:Y:S02]  /*11a0*/  LDC.64 R8, c[0x0][0xa08] ;  /* 0x00028200ff087b82 */ /* 0x008e240000000a00 */
[----:B0-----:R-:W-:-:S05]  /*11b0*/  IMAD.WIDE R8, R23, 0x4, R8 ;  /* 0x0000000417087825 */ /* 0x001fca00078e0208 */
[----:B-----5:R-:W2:Y:S04]  /*11c0*/  LDG.E R104, desc[UR40][R8.64] ;  /* 0x0000002808687981 */ /* 0x020ea8000c1e1900 */
[----:B------:R-:W2:Y:S02]  /*11d0*/  LDG.E R7, desc[UR40][R8.64+0x4] ;  /* 0x0000042808077981 */ /* 0x000ea4000c1e1900 */
[----:B--2---:R-:W-:-:S07]  /*11e0*/  IMAD.IADD R104, R7, 0x1, -R104 ;  /* 0x0000000107687824 */ /* 0x004fce00078e0a68 */
.L_x_173:
[----:B-----5:R-:W-:Y:S01]  /*11f0*/  IMAD.IADD R104, R104, 0x1, -R3 ;  /* 0x0000000168687824 */ /* 0x020fe200078e0a03 */
[C---:B------:R-:W-:Y:S01]  /*1200*/  LOP3.LUT R3, R6.reuse, 0xff000000, RZ, 0xc0, !PT ;  /* 0xff00000006037812 */ /* 0x040fe200078ec0ff */
[----:B------:R-:W-:Y:S01]  /*1210*/  IMAD.MOV.U32 R94, RZ, RZ, RZ ;  /* 0x000000ffff5e7224 */ /* 0x000fe200078e00ff */
[----:B------:R-:W-:Y:S01]  /*1220*/  LOP3.LUT R0, R6, 0xff0000, RZ, 0xc0, !PT ;  /* 0x00ff000006007812 */ /* 0x000fe200078ec0ff */
[C---:B------:R-:W-:Y:S01]  /*1230*/  VIADD R4, R104.reuse, 0x7f ;  /* 0x0000007f68047836 */ /* 0x040fe20000000000 */
[----:B------:R-:W-:Y:S02]  /*1240*/  ISETP.GE.AND P0, PT, R104, 0x1, PT ;  /* 0x000000016800780c */ /* 0x000fe40003f06270 */
[----:B------:R-:W-:Y:S02]  /*1250*/  SHF.R.U32.HI R3, RZ, 0x8, R3 ;  /* 0x00000008ff037819 */ /* 0x000fe40000011603 */
[----:B------:R-:W-:Y:S02]  /*1260*/  SHF.R.S32.HI R7, RZ, 0x1f, R4 ;  /* 0x0000001fff077819 */ /* 0x000fe40000011404 */
[----:B------:R-:W-:-:S02]  /*1270*/  LEA.HI R0, R0, R3, RZ, 0x10 ;  /* 0x0000000300007211 */ /* 0x000fc400078f80ff */
[----:B------:R-:W-:Y:S02]  /*1280*/  LEA.HI R7, R7, R4, RZ, 0x7 ;  /* 0x0000000407077211 */ /* 0x000fe400078f38ff */
[----:B------:R-:W-:Y:S02]  /*1290*/  LOP3.LUT R204, R0, 0xff, RZ, 0xc0, !PT ;  /* 0x000000ff00cc7812 */ /* 0x000fe400078ec0ff */
[----:B------:R-:W-:Y:S02]  /*12a0*/  SHF.R.U32.HI R186, RZ, 0x10, R0 ;  /* 0x00000010ffba7819 */ /* 0x000fe40000011600 */
[----:B---3--:R-:W-:Y:S01]  /*12b0*/  SHF.R.S32.HI R11, RZ, 0x7, R7 ;  /* 0x00000007ff0b7819 */ /* 0x008fe20000011407 */
[----:B------:R-:W-:Y:S06]  /*12c0*/  @!P0 BRA `(.L_x_174) ;  /* 0x0000000000748947 */ /* 0x000fec0003800000 */
[----:B------:R-:W0:Y:S01]  /*12d0*/  LDC R3, c[0x0][0x9f0] ;  /* 0x00027c00ff037b82 */ /* 0x000e220000000800 */
[----:B------:R-:W-:-:S04]  /*12e0*/  ISETP.NE.AND P0, PT, R186, RZ, PT ;  /* 0x000000ffba00720c */ /* 0x000fc80003f05270 */
[----:B0-----:R-:W-:-:S04]  /*12f0*/  SEL R12, R186, R3, P0 ;  /* 0x00000003ba0c7207 */ /* 0x001fc80000000000 */
[-C--:B------:R-:W-:Y:S02]  /*1300*/  IABS R4, R12.reuse ;  /* 0x0000000c00047213 */ /* 0x080fe40000000000 */
[----:B------:R-:W-:Y:S02]  /*1310*/  IADD3 R0, R11, -0x1, R12 ;  /* 0xffffffff0b007810 */ /* 0x000fe40007ffe00c */
[----:B------:R-:W0:Y:S01]  /*1320*/  I2F.RP R3, R4 ;  /* 0x0000000400037306 */ /* 0x000e220000209400 */
[----:B------:R-:W-:Y:S02]  /*1330*/  IABS R13, R12 ;  /* 0x0000000c000d7213 */ /* 0x000fe40000000000 */
[----:B------:R-:W-:Y:S02]  /*1340*/  IABS R10, R0 ;  /* 0x00000000000a7213 */ /* 0x000fe40000000000 */
[----:B------:R-:W-:-:S04]  /*1350*/  LOP3.LUT R0, R0, R12, RZ, 0x3c, !PT ;  /* 0x0000000c00007212 */ /* 0x000fc800078e3cff */
[----:B------:R-:W-:Y:S01]  /*1360*/  ISETP.GE.AND P2, PT, R0, RZ, PT ;  /* 0x000000ff0000720c */ /* 0x000fe20003f46270 */
[----:B0-----:R-:W0:Y:S02]  /*1370*/  MUFU.RCP R3, R3 ;  /* 0x0000000300037308 */ /* 0x001e240000001000 */
[----:B0-----:R-:W-:Y:S02]  /*1380*/  VIADD R8, R3, 0xffffffe ;  /* 0x0ffffffe03087836 */ /* 0x001fe40000000000 */
[----:B------:R-:W-:-:S04]  /*1390*/  IMAD.MOV R3, RZ, RZ, -R13 ;  /* 0x000000ffff037224 */ /* 0x000fc800078e0a0d */
[----:B------:R0:W1:Y:S02]  /*13a0*/  F2I.FTZ.U32.TRUNC.NTZ R9, R8 ;  /* 0x0000000800097305 */ /* 0x000064000021f000 */
[----:B0-----:R-:W-:Y:S02]  /*13b0*/  IMAD.MOV.U32 R8, RZ, RZ, RZ ;  /* 0x000000ffff087224 */ /* 0x001fe400078e00ff */
[----:B-1----:R-:W-:-:S04]  /*13c0*/  IMAD.MOV R7, RZ, RZ, -R9 ;  /* 0x000000ffff077224 */ /* 0x002fc800078e0a09 */
[----:B------:R-:W-:-:S04]  /*13d0*/  IMAD R7, R7, R4, RZ ;  /* 0x0000000407077224 */ /* 0x000fc800078e02ff */
[----:B------:R-:W-:-:S06]  /*13e0*/  IMAD.HI.U32 R9, R9, R7, R8 ;  /* 0x0000000709097227 */ /* 0x000fcc00078e0008 */
[----:B------:R-:W-:-:S04]  /*13f0*/  IMAD.HI.U32 R9, R9, R10, RZ ;  /* 0x0000000a09097227 */ /* 0x000fc800078e00ff */
[----:B------:R-:W-:-:S05]  /*1400*/  IMAD R3, R9, R3, R10 ;  /* 0x0000000309037224 */ /* 0x000fca00078e020a */
[----:B------:R-:W-:-:S13]  /*1410*/  ISETP.GT.U32.AND P1, PT, R4, R3, PT ;  /* 0x000000030400720c */ /* 0x000fda0003f24070 */
[----:B------:R-:W-:Y:S02]  /*1420*/  @!P1 IMAD.IADD R3, R3, 0x1, -R4 ;  /* 0x0000000103039824 */ /* 0x000fe400078e0a04 */
[----:B------:R-:W-:Y:S01]  /*1430*/  @!P1 VIADD R9, R9, 0x1 ;  /* 0x0000000109099836 */ /* 0x000fe20000000000 */
[----:B------:R-:W-:Y:S02]  /*1440*/  ISETP.NE.AND P1, PT, R12, RZ, PT ;  /* 0x000000ff0c00720c */ /* 0x000fe40003f25270 */
[----:B------:R-:W-:-:S13]  /*1450*/  ISETP.GE.U32.AND P0, PT, R3, R4, PT ;  /* 0x000000040300720c */ /* 0x000fda0003f06070 */
[----:B------:R-:W-:-:S04]  /*1460*/  @P0 VIADD R9, R9, 0x1 ;  /* 0x0000000109090836 */ /* 0x000fc80000000000 */
[----:B------:R-:W-:Y:S01]  /*1470*/  @!P2 IMAD.MOV R9, RZ, RZ, -R9 ;  /* 0x000000ffff09a224 */ /* 0x000fe200078e0a09 */
[----:B------:R-:W-:-:S05]  /*1480*/  @!P1 LOP3.LUT R9, RZ, R12, RZ, 0x33, !PT ;  /* 0x0000000cff099212 */ /* 0x000fca00078e33ff */
[----:B------:R-:W-:-:S07]  /*1490*/  IMAD.MOV.U32 R94, RZ, RZ, R9 ;  /* 0x000000ffff5e7224 */ /* 0x000fce00078e0009 */
.L_x_174:
[-C--:B------:R-:W-:Y:S01]  /*14a0*/  IMAD R17, R204, R94.reuse, RZ ;  /* 0x0000005ecc117224 */ /* 0x080fe200078e02ff */
[----:B------:R-:W-:Y:S01]  /*14b0*/  LOP3.LUT R185, R6, 0xffff, RZ, 0xc0, !PT ;  /* 0x0000ffff06b97812 */ /* 0x000fe200078ec0ff */
[----:B------:R-:W-:Y:S01]  /*14c0*/  IMAD.MOV.U32 R187, RZ, RZ, R5 ;  /* 0x000000ffffbb7224 */ /* 0x000fe200078e0005 */
[----:B------:R-:W-:Y:S01]  /*14d0*/  PLOP3.LUT P0, PT, PT, PT, PT, 0x80, 0x0 ;  /* 0x000000000000781c */ /* 0x000fe20003f0f070 */
[----:B------:R-:W-:Y:S01]  /*14e0*/  IMAD.MOV.U32 R95, RZ, RZ, RZ ;  /* 0x000000ffff5f7224 */ /* 0x000fe200078e00ff */
[----:B------:R-:W-:Y:S01]  /*14f0*/  VIADDMNMX R94, R17, R94, R11, PT ;  /* 0x0000005e115e7246 */ /* 0x000fe2000380010b */
[----:B------:R-:W-:Y:S01]  /*1500*/  IMAD.MOV.U32 R0, RZ, RZ, RZ ;  /* 0x000000ffff007224 */ /* 0x000fe200078e00ff */
[----:B------:R-:W-:Y:S02]  /*1510*/  CS2R R86, SRZ ;  /* 0x0000000000567805 */ /* 0x000fe4000001ff00 */
[----:B------:R-:W-:Y:S02]  /*1520*/  CS2R R84, SRZ ;  /* 0x0000000000547805 */ /* 0x000fe4000001ff00 */
[----:B------:R-:W-:-:S02]  /*1530*/  ISETP.GT.AND P1, PT, R94, R17, PT ;  /* 0x000000115e00720c */ /* 0x000fc40003f24270 */
        /* <DEDUP_REMOVED lines=31> */
[----:B------:R-:W0:Y:S01]  /*1730*/  SHFL.IDX PT, R0, R224, RZ, 0x1f ;  /* 0x00001fffe0007589 */ /* 0x000e2200000e0000 */
[----:B------:R-:W1:Y:S01]  /*1740*/  S2UR UR7, SR_CgaCtaId ;  /* 0x00000000000779c3 */ /* 0x000e620000008800 */
[----:B------:R-:W-:Y:S01]  /*1750*/  UMOV UR6, 0x400 ;  /* 0x0000040000067882 */ /* 0x000fe20000000000 */
[----:B0-----:R-:W-:Y:S01]  /*1760*/  R2UR UR4, R0 ;  /* 0x00000000000472ca */ /* 0x001fe200000e0000 */
[----:B-1----:R-:W-:-:S04]  /*1770*/  ULEA UR6, UR7, UR6, 0x18 ;  /* 0x0000000607067291 */ /* 0x002fc8000f8ec03f */
[----:B------:R-:W-:-:S04]  /*1780*/  UIADD3 UR6, UR6, 0x10400, URZ ;  /* 0x0001040006067890 */ /* 0x000fc8000fffe03f */
[----:B------:R-:W-:-:S04]  /*1790*/  ULOP3.LUT UP0, URZ, UR6, 0x3ff, URZ, 0xc0, !UPT ;  /* 0x000003ff063f7892 */ /* 0x000fc8000f80c03f */
[----:B------:R-:W-:Y:S02]  /*17a0*/  ULEA.HI UR5, UR4, UR4, URZ, 0x1 ;  /* 0x0000000404057291 */ /* 0x000fe4000f8f083f */
[----:B------:R-:W-:Y:S02]  /*17b0*/  PLOP3.LUT P0, PT, PT, PT, UP0, 0x80, 0x0 ;  /* 0x000000000000781c */ /* 0x000fe40003f0f008 */
        /* <DEDUP_REMOVED lines=11> */
[----:B------:R-:W-:Y:S01]  /*1870*/  IMAD.U32 R5, RZ, RZ, UR5 ;  /* 0x00000005ff057e24 */ /* 0x000fe2000f8e00ff */
[----:B------:R-:W-:Y:S01]  /*1880*/  ULDC.64 UR4, c[0x4][0x120] ;  /* 0x0100480000047ab9 */ /* 0x000fe20000000a00 */
        /* <DEDUP_REMOVED lines=9> */
.L_x_176:
[----:B------:R-:W0:Y:S01]  /*1920*/  S2UR UR5, SR_CgaCtaId ;  /* 0x00000000000579c3 */ /* 0x000e220000008800 */
[----:B------:R-:W-:Y:S01]  /*1930*/  LEA.HI R0, R207, R207, RZ, 0x1 ;  /* 0x000000cfcf007211 */ /* 0x000fe200078f08ff */
[----:B------:R-:W-:Y:S01]  /*1940*/  UMOV UR4, 0x400 ;  /* 0x0000040000047882 */ /* 0x000fe20000000000 */
[----:B------:R-:W-:Y:S01]  /*1950*/  BSSY B0, `(.L_x_177) ;  /* 0x0000009000007945 */ /* 0x000fe20003800000 */
[----:B------:R-:W-:Y:S02]  /*1960*/  ISETP.NE.AND P0, PT, R19, 0x3, PT ;  /* 0x000000031300780c */ /* 0x000fe40003f05270 */
[----:B------:R-:W-:-:S05]  /*1970*/  LOP3.LUT R0, R0, 0xfffffffe, RZ, 0xc0, !PT ;  /* 0xfffffffe00007812 */ /* 0x000fca00078ec0ff */
[----:B------:R-:W-:-:S05]  /*1980*/  IMAD.IADD R3, R207, 0x1, -R0 ;  /* 0x00000001cf037824 */ /* 0x000fca00078e0a00 */
[----:B------:R-:W-:Y:S01]  /*1990*/  SHF.L.U32 R3, R3, 0x1f, RZ ;  /* 0x0000001f03037819 */ /* 0x000fe200000006ff */
[----:B0-----:R-:W-:-:S06]  /*19a0*/  ULEA UR4, UR5, UR4, 0x18 ;  /* 0x0000000405047291 */ /* 0x001fcc000f8ec03f */
[----:B------:R-:W-:-:S04]  /*19b0*/  IMAD.U32 R0, RZ, RZ, UR4 ;  /* 0x00000004ff007e24 */ /* 0x000fc8000f8e00ff */
[----:B------:R-:W0:Y:S02]  /*19c0*/  SYNCS.PHASECHK.TRANS64.TRYWAIT P1, [R0+URZ+0x34800], R3 ;  /* 0x03480003000075a7 */ /* 0x000e24000802017f */
[----:B0-----:R-:W-:Y:S05]  /*19d0*/  @!P1 BRA `(.L_x_178) ;  /* 0x000000e800d09947 */ /* 0x001fea0003800000 */
.L_x_342:
[----:B------:R-:W-:Y:S05]  /*19e0*/  BSYNC B0 ;  /* 0x0000000000007941 */ /* 0x000fea0003800000 */
.L_x_177:
[----:B------:R-:W-:Y:S05]  /*19f0*/  @!P0 BRA `(.L_x_179) ;  /* 0x0000000000048947 */ /* 0x000fea0003800000 */
[----:B------:R-:W-:Y:S01]  /*1a00*/  BPT.TRAP 0x1 ;  /* 0x000000040000795c */ /* 0x000fe20000300000 */
.L_x_179:
[----:B------:R-:W-:Y:S01]  /*1a10*/  IMAD R5, R2, 0x8, R0 ;  /* 0x0000000802057824 */ /* 0x000fe200078e0200 */
[----:B------:R-:W-:-:S04]  /*1a20*/  SHF.L.U32 R4, R16, 0x1f, RZ ;  /* 0x0000001f10047819 */ /* 0x000fc800000006ff */
[----:B------:R1:W2:Y:S01]  /*1a30*/  SYNCS.PHASECHK.TRANS64.TRYWAIT P2, [R5+URZ+0x34830], R4 ;  /* 0x03483004050075a7 */ /* 0x0002a2000804017f */
[----:B------:R-:W-:Y:S05]  /*1a40*/  @!P0 BRA `(.L_x_180) ;  /* 0x0000000000048947 */ /* 0x000fea0003800000 */
[----:B------:R-:W-:Y:S01]  /*1a50*/  BPT.TRAP 0x1 ;  /* 0x000000040000795c */ /* 0x000fe20000300000 */
.L_x_180:
[----:B0-----:R-:W0:Y:S01]  /*1a60*/  S2R R3, SR_TID.X ;  /* 0x0000000000037919 */ /* 0x001e220000002100 */
[----:B------:R-:W-:Y:S01]  /*1a70*/  IMAD.MOV.U32 R151, RZ, RZ, RZ ;  /* 0x000000ffff977224 */ /* 0x000fe200078e00ff */
[----:B0-----:R-:W-:Y:S01]  /*1a80*/  LOP3.LUT P1, RZ, R3, 0x7f, RZ, 0xc0, !PT ;  /* 0x0000007f03ff7812 */ /* 0x001fe2000782c0ff */
[----:B--2---:R-:W-:-:S12]  /*1a90*/  @P2 BRA `(.L_x_181) ;  /* 0x0000000000082947 */ /* 0x004fd80003800000 */
[----:B------:R-:W0:Y:S02]  /*1aa0*/  SYNCS.PHASECHK.TRANS64.TRYWAIT P2, [R5+URZ+0x34830], R4 ;  /* 0x03483004050075a7 */ /* 0x000e24000804017f */
[----:B0-----:R-:W-:Y:S05]  /*1ab0*/  @!P2 BRA `(.L_x_182) ;  /* 0x000000e800aca947 */ /* 0x001fea0003800000 */
.L_x_181:
[----:B------:R-:W-:Y:S05]  /*1ac0*/  WARPSYNC.ALL ;  /* 0x0000000000007948 */ /* 0x000fea0003800000 */
[----:B------:R-:W-:Y:S01]  /*1ad0*/  VIADD R3, R0, 0x1c400 ;  /* 0x0001c40000037836 */ /* 0x000fe20000000000 */
[----:B------:R-:W-:Y:S01]  /*1ae0*/  ULOP3.LUT UR52, UR52, 0x10000, URZ, 0xfc, !UPT ;  /* 0x0001000034347892 */ /* 0x000fe2000f8efc3f */
[----:B------:R-:W-:Y:S01]  /*1af0*/  WARPGROUP.ARRIVE ;  /* 0x00000000000079c5 */ /* 0x000fe20000000000 */
[----:B------:R-:W-:Y:S01]  /*1b00*/  UMOV UR53, 0x40000040 ;  /* 0x4000004000357882 */ /* 0x000fe20000000000 */
[----:B------:R-:W-:Y:S01]  /*1b10*/  UMOV UR55, 0x40000040 ;  /* 0x4000004000377882 */ /* 0x000fe20000000000 */
[----:B------:R-:W-:Y:S01]  /*1b20*/  SHF.R.U32.HI R3, RZ, 0x4, R3 ;  /* 0x00000004ff037819 */ /* 0x000fe20000011603 */
[----:B------:R-:W-:Y:S01]  /*1b30*/  UIADD3 UR56, UR52, 0x2, URZ ;  /* 0x0000000234387890 */ /* 0x000fe2000fffe03f */
[----:B------:R-:W-:Y:S01]  /*1b40*/  P2R R88, PR, RZ, 0x2 ;  /* 0x00000002ff587803 */ /* 0x000fe20000000000 */
[----:B------:R-:W-:Y:S01]  /*1b50*/  UMOV UR57, 0x40000040 ;  /* 0x4000004000397882 */ /* 0x000fe20000000000 */
[----:B------:R-:W-:Y:S01]  /*1b60*/  LOP3.LUT R3, R3, 0x3fff, RZ, 0xc0, !PT ;  /* 0x00003fff03037812 */ /* 0x000fe200078ec0ff */
[----:B------:R-:W-:Y:S01]  /*1b70*/  UMOV UR59, 0x40000040 ;  /* 0x40000040003b7882 */ /* 0x000fe20000000000 */
[----:B------:R-:W-:Y:S01]  /*1b80*/  UIADD3 UR8, UR52, 0x4, URZ ;  /* 0x0000000434087890 */ /* 0x000fe2000fffe03f */
[----:B------:R-:W-:Y:S01]  /*1b90*/  P2R R90, PR, RZ, 0x1 ;  /* 0x00000001ff5a7803 */ /* 0x000fe20000000000 */
[----:B------:R-:W-:Y:S01]  /*1ba0*/  UMOV UR9, 0x40000040 ;  /* 0x4000004000097882 */ /* 0x000fe20000000000 */
[----:B------:R-:W-:Y:S01]  /*1bb0*/  LOP3.LUT R7, R3, 0x10000, RZ, 0xfc, !PT ;  /* 0x0001000003077812 */ /* 0x000fe200078efcff */
[----:B------:R-:W-:Y:S01]  /*1bc0*/  UMOV UR11, 0x40000040 ;  /* 0x40000040000b7882 */ /* 0x000fe20000000000 */
[----:B------:R-:W-:Y:S01]  /*1bd0*/  UIADD3 UR12, UR52, 0x6, URZ ;  /* 0x00000006340c7890 */ /* 0x000fe2000fffe03f */
[----:B------:R-:W-:Y:S01]  /*1be0*/  IMAD.MOV.U32 R150, RZ, RZ, R151 ;  /* 0x000000ffff967224 */ /* 0x000fe200078e0097 */
[----:B------:R-:W-:Y:S01]  /*1bf0*/  UMOV UR13, 0x40000040 ;  /* 0x40000040000d7882 */ /* 0x000fe20000000000 */
[----:B------:R-:W-:Y:S01]  /*1c00*/  IMAD R3, R2, 0xc00, R7 ;  /* 0x00000c0002037824 */ /* 0x000fe200078e0207 */
[----:B------:R-:W-:Y:S01]  /*1c10*/  UMOV UR15, 0x40000040 ;  /* 0x40000040000f7882 */ /* 0x000fe20000000000 */
[----:B------:R-:W-:Y:S01]  /*1c20*/  UIADD3 UR16, UR52, 0x400, URZ ;  /* 0x0000040034107890 */ /* 0x000fe2000fffe03f */
[----:B------:R-:W-:Y:S01]  /*1c30*/  IMAD.MOV.U32 R149, RZ, RZ, R151 ;  /* 0x000000ffff957224 */ /* 0x000fe200078e0097 */
[----:B------:R-:W-:Y:S01]  /*1c40*/  UMOV UR17, 0x40000040 ;  /* 0x4000004000117882 */ /* 0x000fe20000000000 */
[----:B------:R-:W-:Y:S01]  /*1c50*/  R2UR UR54, R3 ;  /* 0x00000000033672ca */ /* 0x000fe200000e0000 */
[----:B------:R-:W-:Y:S01]  /*1c60*/  UMOV UR19, 0x40000040 ;  /* 0x4000004000137882 */ /* 0x000fe20000000000 */
[----:B------:R-:W-:Y:S01]  /*1c70*/  UIADD3 UR20, UR52, 0x402, URZ ;  /* 0x0000040234147890 */ /* 0x000fe2000fffe03f */
[----:B------:R-:W-:Y:S01]  /*1c80*/  IADD3 R3, R104, 0x80, -R205 ;  /* 0x0000008068037810 */ /* 0x000fe20007ffe8cd */
[----:B------:R-:W-:Y:S01]  /*1c90*/  UMOV UR21, 0x40000040 ;  /* 0x4000004000157882 */ /* 0x000fe20000000000 */
[----:B------:R-:W-:Y:S01]  /*1ca0*/  UMOV UR23, 0x40000040 ;  /* 0x4000004000177882 */ /* 0x000fe20000000000 */
[----:B------:R-:W-:Y:S01]  /*1cb0*/  UIADD3 UR24, UR52, 0x404, URZ ;  /* 0x0000040434187890 */ /* 0x000fe2000fffe03f */
[----:B------:R-:W-:Y:S01]  /*1cc0*/  IMAD.MOV.U32 R148, RZ, RZ, R151 ;  /* 0x000000ffff947224 */ /* 0x000fe200078e0097 */
[----:B------:R-:W-:Y:S01]  /*1cd0*/  UMOV UR25, 0x40000040 ;  /* 0x4000004000197882 */ /* 0x000fe20000000000 */
[----:B------:R-:W-:Y:S01]  /*1ce0*/  UMOV UR27, 0x40000040 ;  /* 0x40000040001b7882 */ /* 0x000fe20000000000 */
[----:B------:R-:W-:Y:S01]  /*1cf0*/  UIADD3 UR28, UR52, 0x406, URZ ;  /* 0x00000406341c7890 */ /* 0x000fe2000fffe03f */
[----:B------:R-:W-:Y:S01]  /*1d00*/  IMAD R6, R94, -0x80, R3 ;  /* 0xffffff805e067824 */ /* 0x000fe200078e0203 */
[----:B------:R-:W-:Y:S01]  /*1d10*/  UMOV UR29, 0x40000040 ;  /* 0x40000040001d7882 */ /* 0x000fe20000000000 */
[----:B------:R-:W-:Y:S01]  /*1d20*/  HGMMA.64x128x16.F32 R24, gdesc[UR52], RZ, !UPT, gsb0 ;  /* 0x01e00000341879f0 */ /* 0x000fe2000c0008ff */
[----:B------:R-:W-:Y:S01]  /*1d30*/  UIADD3 UR58, UR54, 0x2, URZ ;  /* 0x00000002363a7890 */ /* 0x000fe2000fffe03f */
[--C-:B------:R-:W-:Y:S01]  /*1d40*/  IMAD.MOV.U32 R147, RZ, RZ, R151.reuse ;  /* 0x000000ffff937224 */ /* 0x100fe200078e0097 */
[----:B------:R-:W-:Y:S01]  /*1d50*/  UIADD3 UR10, UR54, 0x4, URZ ;  /* 0x00000004360a7890 */ /* 0x000fe2000fffe03f */
[C---:B------:R-:W-:Y:S01]  /*1d60*/  ISETP.GT.AND P4, PT, R6.reuse, RZ, PT ;  /* 0x000000ff0600720c */ /* 0x040fe20003f84270 */
[----:B------:R-:W-:Y:S01]  /*1d70*/  UIADD3 UR14, UR54, 0x6, URZ ;  /* 0x00000006360e7890 */ /* 0x000fe2000fffe03f */
[C---:B------:R-:W-:Y:S01]  /*1d80*/  ISETP.GT.AND P3, PT, R6.reuse, 0x1, PT ;  /* 0x000000010600780c */ /* 0x040fe20003f64270 */
        /* <DEDUP_REMOVED lines=8> */
[----:B------:R-:W-:Y:S01]  /*1e10*/  UMOV UR31, 0x40000040 ;  /* 0x40000040001f7882 */ /* 0x000fe20000000000 */
[----:B------:R-:W-:Y:S01]  /*1e20*/  UIADD3 UR32, UR52, 0x800, URZ ;  /* 0x0000080034207890 */ /* 0x000fe2000fffe03f */
[----:B------:R-:W-:Y:S01]  /*1e30*/  ISETP.GT.AND P0, PT, R6, 0x60, PT ;  /* 0x000000600600780c */ /* 0x000fe20003f04270 */
[----:B------:R-:W-:Y:S01]  /*1e40*/  UIADD3 UR34, UR54, 0x800, URZ ;  /* 0x0000080036227890 */ /* 0x000fe2000fffe03f */
[--C-:B------:R-:W-:Y:S01]  /*1e50*/  IMAD.MOV.U32 R146, RZ, RZ, R151.reuse ;  /* 0x000000ffff927224 */ /* 0x100fe200078e0097 */
[----:B------:R-:W-:Y:S01]  /*1e60*/  UMOV UR33, 0x40000040 ;  /* 0x4000004000217882 */ /* 0x000fe20000000000 */
[----:B------:R-:W-:Y:S01]  /*1e70*/  UMOV UR35, 0x40000040 ;  /* 0x4000004000237882 */ /* 0x000fe20000000000 */
[----:B------:R-:W-:Y:S01]  /*1e80*/  UIADD3 UR36, UR52, 0x802, URZ ;  /* 0x0000080234247890 */ /* 0x000fe2000fffe03f */
[--C-:B------:R-:W-:Y:S01]  /*1e90*/  IMAD.MOV.U32 R145, RZ, RZ, R151.reuse ;  /* 0x000000ffff917224 */ /* 0x100fe200078e0097 */
        /* <DEDUP_REMOVED lines=16> */
[----:B------:R-:W-:Y:S01]  /*1fa0*/  ULDC UR4, c[0x0][0x988] ;  /* 0x0002620000047ab9 */ /* 0x000fe20000000800 */
        /* <DEDUP_REMOVED lines=21> */
[----:B------:R-:W-:Y:S01]  /*2100*/  IMAD.MOV.U32 R92, RZ, RZ, R151 ;  /* 0x000000ffff5c7224 */ /* 0x000fe200078e0097 */
        /* <DEDUP_REMOVED lines=37> */
[----:B01----:R-:W-:-:S02]  /*2360*/  FMNMX.FTZ R4, R111, R113, !PT ;  /* 0x000000716f047209 */ /* 0x003fc40007810000 */
        /* <DEDUP_REMOVED lines=103> */
[C---:B------:R-:W-:Y:S02]  /*29e0*/  ISETP.GT.AND P6, PT, R6.reuse, 0x79, PT ;  /* 0x000000790600780c */ /* 0x040fe40003fc4270 */
        /* <DEDUP_REMOVED lines=17> */
[----:B------:R-:W-:Y:S01]  /*2b00*/  ISETP.NE.AND P1, PT, R88, RZ, PT ;  /* 0x000000ff5800720c */ /* 0x000fe20003f25270 */
[--C-:B------:R-:W-:Y:S01]  /*2b10*/  IMAD.MOV.U32 R88, RZ, RZ, R151.reuse ;  /* 0x000000ffff587224 */ /* 0x100fe200078e0097 */
[----:B------:R-:W-:Y:S01]  /*2b20*/  ISETP.NE.AND P0, PT, R90, RZ, PT ;  /* 0x000000ff5a00720c */ /* 0x000fe20003f05270 */
[----:B------:R-:W-:Y:S01]  /*2b30*/  IMAD.MOV.U32 R90, RZ, RZ, R151 ;  /* 0x000000ffff5a7224 */ /* 0x000fe200078e0097 */
[----:B0-----:R-:W-:-:S02]  /*2b40*/  FMNMX.FTZ R10, R8, R3, !PT ;  /* 0x00000003080a7209 */ /* 0x001fc40007810000 */
[----:B------:R-:W-:-:S03]  /*2b50*/  FMNMX.FTZ R8, R11, R27, !PT ;  /* 0x0000001b0b087209 */ /* 0x000fc60007810000 */
[----:B------:R-:W0:Y:S01]  /*2b60*/  SHFL.BFLY PT, R3, R10, 0x1, 0x1f ;  /* 0x0c201f000a037f89 */ /* 0x000e2200000e0000 */
[----:B------:R-:W-:-:S03]  /*2b70*/  FMNMX.FTZ R8, R13, R8, !PT ;  /* 0x000000080d087209 */ /* 0x000fc60007810000 */
[----:B------:R-:W-:Y:S01]  /*2b80*/  @!P1 VIADD R5, R5, 0x34840 ;  /* 0x0003484005059836 */ /* 0x000fe20000000000 */
[----:B------:R-:W-:-:S04]  /*2b90*/  FMNMX.FTZ R8, R31, R8, !PT ;  /* 0x000000081f087209 */ /* 0x000fc80007810000 */
[----:B------:R-:W-:Y:S02]  /*2ba0*/  @!P1 PRMT R5, RZ, 0x654, R5 ;  /* 0x00000654ff059816 */ /* 0x000fe40000000005 */
[----:B------:R-:W-:Y:S02]  /*2bb0*/  FMNMX.FTZ R8, R15, R8, !PT ;  /* 0x000000080f087209 */ /* 0x000fe40007810000 */
[----:B------:R1:W-:Y:S02]  /*2bc0*/  @!P1 SYNCS.ARRIVE.TRANS64.RED.A1T0 RZ, [R5+URZ], RZ ;  /* 0x000000ff05ff99a7 */ /* 0x0003e4000810043f */
        /* <DEDUP_REMOVED lines=18> */
[-CC-:B------:R-:W-:Y:S01]  /*2cf0*/  FFMA.FTZ R168, R125, R4.reuse, -R6.reuse ;  /* 0x000000047da87223 */ /* 0x180fe20000010806 */
[----:B------:R-:W-:Y:S01]  /*2d00*/  FSEL R123, R82, -INF , P3 ;  /* 0xff800000527b7808 */ /* 0x000fe20001800000 */
[--C-:B------:R-:W-:Y:S01]  /*2d10*/  FFMA.FTZ R154, R9, R4, -R6.reuse ;  /* 0x00000004099a7223 */ /* 0x100fe20000010806 */
[----:B------:R-:W-:Y:S01]  /*2d20*/  FMNMX.FTZ R8, R37, R8, !PT ;  /* 0x0000000825087209 */ /* 0x000fe20007810000 */
[----:B------:R0:W-:Y:S01]  /*2d30*/  MUFU.EX2 R79, R10 ;  /* 0x0000000a004f7308 */ /* 0x0001e20000000800 */
[----:B------:R-:W-:Y:S01]  /*2d40*/  FSEL R91, R86, -INF , P5 ;  /* 0xff800000565b7808 */ /* 0x000fe20002800000 */
[--C-:B------:R-:W-:Y:S01]  /*2d50*/  FFMA.FTZ R180, R111, R4, -R6.reuse ;  /* 0x000000046fb47223 */ /* 0x100fe20000010806 */
[----:B------:R-:W-:Y:S01]  /*2d60*/  FMNMX.FTZ R8, R55, R8, !PT ;  /* 0x0000000837087209 */ /* 0x000fe20007810000 */
[-CC-:B------:R-:W-:Y:S01]  /*2d70*/  FFMA.FTZ R77, R113, R4.reuse, -R6.reuse ;  /* 0x00000004714d7223 */ /* 0x180fe20000010806 */
[----:B------:R-:W-:Y:S01]  /*2d80*/  FSEL R125, R87, -INF , P6 ;  /* 0xff800000577d7808 */ /* 0x000fe20003000000 */
[--C-:B------:R-:W-:Y:S01]  /*2d90*/  FFMA.FTZ R182, R115, R4, -R6.reuse ;  /* 0x0000000473b67223 */ /* 0x100fe20000010806 */
[----:B------:R-:W-:Y:S01]  /*2da0*/  FMNMX.FTZ R8, R41, R8, !PT ;  /* 0x0000000829087209 */ /* 0x000fe20007810000 */
[----:B------:R-:W-:Y:S01]  /*2db0*/  MUFU.EX2 R180, R180 ;  /* 0x000000b400b47308 */ /* 0x000fe20000000800 */
        /* <DEDUP_REMOVED lines=33> */
[----:B------:R-:W-:Y:S01]  /*2fd0*/  FFMA.FTZ R85, R85, R4, -R6 ;  /* 0x0000000455557223 */ /* 0x000fe20000010806 */
[----:B------:R-:W-:Y:S01]  /*2fe0*/  FMNMX.FTZ R8, R75, R8, !PT ;  /* 0x000000084b087209 */ /* 0x000fe20007810000 */
[----:B------:R-:W4:Y:S01]  /*2ff0*/  MUFU.EX2 R81, R81 ;  /* 0x0000005100517308 */ /* 0x000f220000000800 */
[----:B------:R-:W-:-:S02]  /*3000*/  IMAD.MOV.U32 R141, RZ, RZ, R151 ;  /* 0x000000ffff8d7224 */ /* 0x000fc400078e0097 */
[----:B------:R-:W-:Y:S01]  /*3010*/  FMNMX.FTZ R8, R73, R8, !PT ;  /* 0x0000000849087209 */ /* 0x000fe20007810000 */
[--C-:B------:R-:W-:Y:S02]  /*3020*/  IMAD.MOV.U32 R139, RZ, RZ, R151.reuse ;  /* 0x000000ffff8b7224 */ /* 0x100fe400078e0097 */
[--C-:B------:R-:W-:Y:S01]  /*3030*/  IMAD.MOV.U32 R137, RZ, RZ, R151.reuse ;  /* 0x000000ffff897224 */ /* 0x100fe200078e0097 */
[----:B------:R-:W-:Y:S01]  /*3040*/  FMNMX.FTZ R8, R121, R8, !PT ;  /* 0x0000000879087209 */ /* 0x000fe20007810000 */
[----:B------:R-:W5:Y:S01]  /*3050*/  MUFU.EX2 R176, R176 ;  /* 0x000000b000b07308 */ /* 0x000f620000000800 */
[--C-:B------:R-:W-:Y:S02]  /*3060*/  IMAD.MOV.U32 R135, RZ, RZ, R151.reuse ;  /* 0x000000ffff877224 */ /* 0x100fe400078e0097 */
[----:B------:R-:W-:Y:S01]  /*3070*/  FMNMX.FTZ R8, R123, R8, !PT ;  /* 0x000000087b087209 */ /* 0x000fe20007810000 */
[--C-:B------:R-:W-:Y:S02]  /*3080*/  IMAD.MOV.U32 R133, RZ, RZ, R151.reuse ;  /* 0x000000ffff857224 */ /* 0x100fe400078e0097 */
[--C-:B------:R-:W-:Y:S01]  /*3090*/  IMAD.MOV.U32 R131, RZ, RZ, R151.reuse ;  /* 0x000000ffff837224 */ /* 0x100fe200078e0097 */
[----:B------:R-:W-:Y:S01]  /*30a0*/  FMNMX.FTZ R8, R83, R8, !PT ;  /* 0x0000000853087209 */ /* 0x000fe20007810000 */
[----:B------:R-:W1:Y:S01]  /*30b0*/  MUFU.EX2 R111, R111 ;  /* 0x0000006f006f7308 */ /* 0x000e620000000800 */
[----:B------:R-:W-:-:S02]  /*30c0*/  IMAD.MOV.U32 R129, RZ, RZ, R151 ;  /* 0x000000ffff817224 */ /* 0x000fc400078e0097 */
[----:B------:R-:W-:Y:S01]  /*30d0*/  FMNMX.FTZ R8, R91, R8, !PT ;  /* 0x000000085b087209 */ /* 0x000fe20007810000 */
[--C-:B------:R-:W-:Y:S02]  /*30e0*/  IMAD.MOV.U32 R127, RZ, RZ, R151.reuse ;  /* 0x000000ffff7f7224 */ /* 0x100fe400078e0097 */
[--C-:B------:R-:W-:Y:S01]  /*30f0*/  IMAD.MOV.U32 R109, RZ, RZ, R151.reuse ;  /* 0x000000ffff6d7224 */ /* 0x100fe200078e0097 */
[----:B------:R-:W-:Y:S01]  /*3100*/  FMNMX.FTZ R8, R125, R8, !PT ;  /* 0x000000087d087209 */ /* 0x000fe20007810000 */
[----:B------:R-:W1:Y:S01]  /*3110*/  MUFU.EX2 R178, R178 ;  /* 0x000000b200b27308 */ /* 0x000e620000000800 */
[--C-:B------:R-:W-:Y:S02]  /*3120*/  IMAD.MOV.U32 R107, RZ, RZ, R151.reuse ;  /* 0x000000ffff6b7224 */ /* 0x100fe400078e0097 */
[--C-:B------:R-:W-:Y:S01]  /*3130*/  IMAD.MOV.U32 R105, RZ, RZ, R151.reuse ;  /* 0x000000ffff697224 */ /* 0x100fe200078e0097 */
[----:B------:R-:W0:Y:S01]  /*3140*/  SHFL.BFLY PT, R9, R8, 0x2, 0x1f ;  /* 0x0c401f0008097f89 */ /* 0x000e2200000e0000 */
[----:B------:R-:W-:-:S02]  /*3150*/  IMAD.MOV.U32 R103, RZ, RZ, R151 ;  /* 0x000000ffff677224 */ /* 0x000fc400078e0097 */
[--C-:B------:R-:W-:Y:S01]  /*3160*/  IMAD.MOV.U32 R101, RZ, RZ, R151.reuse ;  /* 0x000000ffff657224 */ /* 0x100fe200078e0097 */
[----:B------:R-:W1:Y:S01]  /*3170*/  MUFU.EX2 R113, R113 ;  /* 0x0000007100717308 */ /* 0x000e620000000800 */
[--C-:B------:R-:W-:Y:S02]  /*3180*/  IMAD.MOV.U32 R99, RZ, RZ, R151.reuse ;  /* 0x000000ffff637224 */ /* 0x100fe400078e0097 */
[----:B------:R-:W-:-:S05]  /*3190*/  IMAD.MOV.U32 R97, RZ, RZ, R151 ;  /* 0x000000ffff617224 */ /* 0x000fca00078e0097 */
        /* <DEDUP_REMOVED lines=13> */
[-CC-:B------:R-:W-:Y:S01]  /*3270*/  FFMA.FTZ R181, R11, R4.reuse, -R6.reuse ;  /* 0x000000040bb57223 */ /* 0x180fe20000010806 */
[-CC-:B------:R-:W-:Y:S01]  /*3280*/  FFMA.FTZ R8, R27, R4.reuse, -R6.reuse ;  /* 0x000000041b087223 */ /* 0x180fe20000010806 */
[-CC-:B------:R-:W-:Y:S01]  /*3290*/  FFMA.FTZ R183, R13, R4.reuse, -R6.reuse ;  /* 0x000000040db77223 */ /* 0x180fe20000010806 */
[----:B--2---:R-:W-:Y:S01]  /*32a0*/  FADD.FTZ R11, R180, R77 ;  /* 0x0000004db40b7221 */ /* 0x004fe20000010000 */
[-CC-:B------:R-:W-:Y:S01]  /*32b0*/  FFMA.FTZ R10, R31, R4.reuse, -R6.reuse ;  /* 0x000000041f0a7223 */ /* 0x180fe20000010806 */
[-CC-:B------:R-:W-:Y:S01]  /*32c0*/  FFMA.FTZ R177, R15, R4.reuse, -R6.reuse ;  /* 0x000000040fb17223 */ /* 0x180fe20000010806 */
[----:B------:R-:W-:Y:S01]  /*32d0*/  MUFU.EX2 R181, R181 ;  /* 0x000000b500b57308 */ /* 0x000fe20000000800 */
[----:B---3--:R-:W-:Y:S01]  /*32e0*/  FADD.FTZ R30, R182, R11 ;  /* 0x0000000bb61e7221 */ /* 0x008fe20000010000 */
[-CC-:B------:R-:W-:Y:S01]  /*32f0*/  FFMA.FTZ R12, R35, R4.reuse, -R6.reuse ;  /* 0x00000004230c7223 */ /* 0x180fe20000010806 */
[-CC-:B------:R-:W-:Y:S01]  /*3300*/  FFMA.FTZ R179, R21, R4.reuse, -R6.reuse ;  /* 0x0000000415b37223 */ /* 0x180fe20000010806 */
[-C--:B------:R-:W-:Y:S01]  /*3310*/  FFMA.FTZ R14, R39, R4.reuse, -R6 ;  /* 0x00000004270e7223 */ /* 0x080fe20000010806 */
[----:B----4-:R-:W-:Y:S01]  /*3320*/  FADD.FTZ R11, R81, R30 ;  /* 0x0000001e510b7221 */ /* 0x010fe20000010000 */
[-CC-:B------:R-:W-:Y:S01]  /*3330*/  FFMA.FTZ R173, R25, R4.reuse, -R6.reuse ;  /* 0x0000000419ad7223 */ /* 0x180fe20000010806 */
[-CC-:B------:R-:W-:Y:S01]  /*3340*/  FFMA.FTZ R20, R43, R4.reuse, -R6.reuse ;  /* 0x000000042b147223 */ /* 0x180fe20000010806 */
[----:B------:R-:W0:Y:S01]  /*3350*/  MUFU.EX2 R8, R8 ;  /* 0x0000000800087308 */ /* 0x000e220000000800 */
[----:B-----5:R-:W-:Y:S01]  /*3360*/  FADD.FTZ R32, R176, R11 ;  /* 0x0000000bb0207221 */ /* 0x020fe20000010000 */
[-CC-:B------:R-:W-:Y:S01]  /*3370*/  FFMA.FTZ R175, R29, R4.reuse, -R6.reuse ;  /* 0x000000041daf7223 */ /* 0x180fe20000010806 */
[-CC-:B------:R-:W-:Y:S01]  /*3380*/  FFMA.FTZ R24, R47, R4.reuse, -R6.reuse ;  /* 0x000000042f187223 */ /* 0x180fe20000010806 */
[-C--:B------:R-:W-:Y:S01]  /*3390*/  FFMA.FTZ R169, R33, R4.reuse, -R6 ;  /* 0x0000000421a97223 */ /* 0x080fe20000010806 */
[----:B-1----:R-:W-:Y:S01]  /*33a0*/  FADD.FTZ R11, R111, R32 ;  /* 0x000000206f0b7221 */ /* 0x002fe20000010000 */
[-CC-:B------:R-:W-:Y:S01]  /*33b0*/  FFMA.FTZ R26, R51, R4.reuse, -R6.reuse ;  /* 0x00000004331a7223 */ /* 0x180fe20000010806 */
[-CC-:B------:R-:W-:Y:S01]  /*33c0*/  FFMA.FTZ R171, R37, R4.reuse, -R6.reuse ;  /* 0x0000000425ab7223 */ /* 0x180fe20000010806 */
[----:B------:R-:W1:Y:S01]  /*33d0*/  MUFU.EX2 R183, R183 ;  /* 0x000000b700b77308 */ /* 0x000e620000000800 */
[----:B------:R-:W-:Y:S01]  /*33e0*/  FADD.FTZ R34, R178, R11 ;  /* 0x0000000bb2227221 */ /* 0x000fe20000010000 */
[-CC-:B------:R-:W-:Y:S01]  /*33f0*/  FFMA.FTZ R28, R55, R4.reuse, -R6.reuse ;  /* 0x00000004371c7223 */ /* 0x180fe20000010806 */
[-CC-:B------:R-:W-:Y:S01]  /*3400*/  FFMA.FTZ R153, R41, R4.reuse, -R6.reuse ;  /* 0x0000000429997223 */ /* 0x180fe20000010806 */
[-C--:B------:R-:W-:Y:S01]  /*3410*/  FFMA.FTZ R30, R59, R4.reuse, -R6 ;  /* 0x000000043b1e7223 */ /* 0x080fe20000010806 */
[----:B------:R-:W-:Y:S01]  /*3420*/  FADD.FTZ R13, R113, R34 ;  /* 0x00000022710d7221 */ /* 0x000fe20000010000 */
[-CC-:B------:R-:W-:Y:S01]  /*3430*/  FFMA.FTZ R45, R45, R4.reuse, -R6.reuse ;  /* 0x000000042d2d7223 */ /* 0x180fe20000010806 */
[-C--:B------:R-:W-:Y:S01]  /*3440*/  FFMA.FTZ R63, R63, R4.reuse, -R6 ;  /* 0x000000043f3f7223 */ /* 0x080fe20000010806 */
[----:B------:R-:W2:Y:S01]  /*3450*/  MUFU.EX2 R10, R10 ;  /* 0x0000000a000a7308 */ /* 0x000ea20000000800 */
[----:B0-----:R-:W-:Y:S01]  /*3460*/  FADD.FTZ R32, R181, R8 ;  /* 0x00000008b5207221 */ /* 0x001fe20000010000 */
[----:B------:R-:W-:Y:S01]  /*3470*/  FADD.FTZ R36, R172, R13 ;  /* 0x0000000dac247221 */ /* 0x000fe20000010000 */
[-CC-:B------:R-:W-:Y:S01]  /*3480*/  FFMA.FTZ R49, R49, R4.reuse, -R6.reuse ;  /* 0x0000000431317223 */ /* 0x180fe20000010806 */
[-CC-:B------:R-:W-:Y:S01]  /*3490*/  FFMA.FTZ R67, R67, R4.reuse, -R6.reuse ;  /* 0x0000000443437223 */ /* 0x180fe20000010806 */
[-C--:B------:R-:W-:Y:S01]  /*34a0*/  FFMA.FTZ R53, R53, R4.reuse, -R6 ;  /* 0x0000000435357223 */ /* 0x080fe20000010806 */
[----:B------:R-:W-:Y:S01]  /*34b0*/  FADD.FTZ R13, R115, R36 ;  /* 0x00000024730d7221 */ /* 0x000fe20000010000 */
[-C--:B------:R-:W-:Y:S01]  /*34c0*/  FFMA.FTZ R71, R71, R4.reuse, -R6 ;  /* 0x0000000447477223 */ /* 0x080fe20000010806 */
[----:B------:R-:W0:Y:S01]  /*34d0*/  MUFU.EX2 R177, R177 ;  /* 0x000000b100b17308 */ /* 0x000e220000000800 */
[----:B-1----:R-:W-:Y:S01]  /*34e0*/  FADD.FTZ R11, R183, R32 ;  /* 0x00000020b70b7221 */ /* 0x002fe20000010000 */
[----:B------:R-:W-:Y:S01]  /*34f0*/  FADD.FTZ R36, R174, R13 ;  /* 0x0000000dae247221 */ /* 0x000fe20000010000 */
[-CC-:B------:R-:W-:Y:S01]  /*3500*/  FFMA.FTZ R69, R69, R4.reuse, -R6.reuse ;  /* 0x0000000445457223 */ /* 0x180fe20000010806 */
[-CC-:B------:R-:W-:Y:S01]  /*3510*/  FFMA.FTZ R75, R75, R4.reuse, -R6.reuse ;  /* 0x000000044b4b7223 */ /* 0x180fe20000010806 */
[-C--:B------:R-:W-:Y:S01]  /*3520*/  FFMA.FTZ R73, R73, R4.reuse, -R6 ;  /* 0x0000000449497223 */ /* 0x080fe20000010806 */
[----:B------:R-:W-:Y:S01]  /*3530*/  FADD.FTZ R13, R117, R36 ;  /* 0x00000024750d7221 */ /* 0x000fe20000010000 */
[-CC-:B------:R-:W-:Y:S01]  /*3540*/  FFMA.FTZ R121, R121, R4.reuse, -R6.reuse ;  /* 0x0000000479797223 */ /* 0x180fe20000010806 */
[----:B------:R-:W1:Y:S01]  /*3550*/  MUFU.EX2 R12, R12 ;  /* 0x0000000c000c7308 */ /* 0x000e620000000800 */
[----:B--2---:R-:W-:Y:S01]  /*3560*/  FADD.FTZ R34, R10, R11 ;  /* 0x0000000b0a227221 */ /* 0x004fe20000010000 */
[----:B------:R-:W-:Y:S01]  /*3570*/  FADD.FTZ R38, R168, R13 ;  /* 0x0000000da8267221 */ /* 0x000fe20000010000 */
[-CC-:B------:R-:W-:Y:S01]  /*3580*/  FFMA.FTZ R123, R123, R4.reuse, -R6.reuse ;  /* 0x000000047b7b7223 */ /* 0x180fe20000010806 */
[-CC-:B------:R-:W-:Y:S01]  /*3590*/  FFMA.FTZ R83, R83, R4.reuse, -R6.reuse ;  /* 0x0000000453537223 */ /* 0x180fe20000010806 */
[-C--:B------:R-:W-:Y:S01]  /*35a0*/  FFMA.FTZ R91, R91, R4.reuse, -R6 ;  /* 0x000000045b5b7223 */ /* 0x080fe20000010806 */
[----:B------:R-:W-:Y:S01]  /*35b0*/  FADD.FTZ R13, R119, R38 ;  /* 0x00000026770d7221 */ /* 0x000fe20000010000 */
[----:B------:R-:W-:Y:S01]  /*35c0*/  FFMA.FTZ R125, R125, R4, -R6 ;  /* 0x000000047d7d7223 */ /* 0x000fe20000010806 */
[----:B------:R-:W2:Y:S01]  /*35d0*/  MUFU.EX2 R179, R179 ;  /* 0x000000b300b37308 */ /* 0x000ea20000000800 */
[----:B0-----:R-:W-:Y:S01]  /*35e0*/  FADD.FTZ R11, R177, R34 ;  /* 0x00000022b10b7221 */ /* 0x001fe20000010000 */
[----:B------:R-:W-:Y:S01]  /*35f0*/  FADD.FTZ R38, R170, R13 ;  /* 0x0000000daa267221 */ /* 0x000fe20000010000 */
[----:B------:R-:W-:-:S02]  /*3600*/  F2FP.F16.F32.PACK_AB R181, R8, R181 ;  /* 0x000000b508b5723e */ /* 0x000fc400000000ff */
[----:B------:R-:W-:Y:S02]  /*3610*/  F2FP.F16.F32.PACK_AB R183, R10, R183 ;  /* 0x000000b70ab7723e */ /* 0x000fe400000000ff */
[----:B------:R-:W-:Y:S01]  /*3620*/  F2FP.F16.F32.PACK_AB R176, R111, R176 ;  /* 0x000000b06fb0723e */ /* 0x000fe200000000ff */
[----:B------:R-:W0:Y:S01]  /*3630*/  MUFU.EX2 R14, R14 ;  /* 0x0000000e000e7308 */ /* 0x000e220000000800 */
[C---:B-1----:R-:W-:Y:S01]  /*3640*/  FADD.FTZ R34, R12.reuse, R11 ;  /* 0x0000000b0c227221 */ /* 0x042fe20000010000 */
[----:B------:R-:W-:Y:S01]  /*3650*/  F2FP.F16.F32.PACK_AB R177, R12, R177 ;  /* 0x000000b10cb1723e */ /* 0x000fe200000000ff */
[----:B------:R-:W-:Y:S01]  /*3660*/  VIADD R12, R94, 0xfffffffe ;  /* 0xfffffffe5e0c7836 */ /* 0x000fe20000000000 */
[----:B------:R-:W-:Y:S01]  /*3670*/  F2FP.F16.F32.PACK_AB R178, R113, R178 ;  /* 0x000000b271b2723e */ /* 0x000fe200000000ff */
[--C-:B------:R-:W-:Y:S01]  /*3680*/  IMAD.MOV.U32 R113, RZ, RZ, R151.reuse ;  /* 0x000000ffff717224 */ /* 0x100fe200078e0097 */
[----:B------:R-:W-:Y:S01]  /*3690*/  F2FP.F16.F32.PACK_AB R172, R115, R172 ;  /* 0x000000ac73ac723e */ /* 0x000fe200000000ff */
[--C-:B------:R-:W-:Y:S01]  /*36a0*/  IMAD.MOV.U32 R115, RZ, RZ, R151.reuse ;  /* 0x000000ffff737224 */ /* 0x100fe200078e0097 */
[----:B------:R-:W1:Y:S01]  /*36b0*/  MUFU.EX2 R173, R173 ;  /* 0x000000ad00ad7308 */ /* 0x000e620000000800 */
[----:B--2---:R-:W-:Y:S01]  /*36c0*/  FADD.FTZ R11, R179, R34 ;  /* 0x00000022b30b7221 */ /* 0x004fe20000010000 */
[----:B------:R-:W-:Y:S01]  /*36d0*/  ISETP.GE.AND P2, PT, R12, R17, PT ;  /* 0x000000110c00720c */ /* 0x000fe20003f46270 */
[--C-:B------:R-:W-:Y:S01]  /*36e0*/  IMAD.MOV.U32 R111, RZ, RZ, R151.reuse ;  /* 0x000000ffff6f7224 */ /* 0x100fe200078e0097 */
[----:B------:R-:W-:Y:S01]  /*36f0*/  F2FP.F16.F32.PACK_AB R174, R117, R174 ;  /* 0x000000ae75ae723e */ /* 0x000fe200000000ff */
[--C-:B------:R-:W-:Y:S01]  /*3700*/  IMAD.MOV.U32 R117, RZ, RZ, R151.reuse ;  /* 0x000000ffff757224 */ /* 0x100fe200078e0097 */
[----:B------:R-:W-:Y:S01]  /*3710*/  F2FP.F16.F32.PACK_AB R168, R119, R168 ;  /* 0x000000a877a8723e */ /* 0x000fe200000000ff */
[----:B------:R-:W-:Y:S01]  /*3720*/  IMAD.MOV.U32 R119, RZ, RZ, R151 ;  /* 0x000000ffff777224 */ /* 0x000fe200078e0097 */
[----:B------:R-:W2:Y:S01]  /*3730*/  MUFU.EX2 R20, R20 ;  /* 0x0000001400147308 */ /* 0x000ea20000000800 */
[----:B0-----:R-:W-:Y:S01]  /*3740*/  FADD.FTZ R36, R14, R11 ;  /* 0x0000000b0e247221 */ /* 0x001fe20000010000 */
[----:B------:R-:W-:Y:S01]  /*3750*/  F2FP.F16.F32.PACK_AB R180, R77, R180 ;  /* 0x000000b44db4723e */ /* 0x000fe200000000ff */
[----:B------:R-:W-:Y:S01]  /*3760*/  IMAD.MOV.U32 R94, RZ, RZ, R151 ;  /* 0x000000ffff5e7224 */ /* 0x000fe200078e0097 */
[----:B------:R-:W-:-:S02]  /*3770*/  F2FP.F16.F32.PACK_AB R182, R81, R182 ;  /* 0x000000b651b6723e */ /* 0x000fc400000000ff */
[----:B------:R-:W-:Y:S02]  /*3780*/  F2FP.F16.F32.PACK_AB R170, R79, R170 ;  /* 0x000000aa4faa723e */ /* 0x000fe400000000ff */
[----:B------:R-:W0:Y:S01]  /*3790*/  MUFU.EX2 R175, R175 ;  /* 0x000000af00af7308 */ /* 0x000e220000000800 */
[----:B-1----:R-:W-:Y:S01]  /*37a0*/  FADD.FTZ R11, R173, R36 ;  /* 0x00000024ad0b7221 */ /* 0x002fe20000010000 */
[----:B------:R-:W-:-:S06]  /*37b0*/  F2FP.F16.F32.PACK_AB R179, R14, R179 ;  /* 0x000000b30eb3723e */ /* 0x000fcc00000000ff */
[----:B------:R-:W1:Y:S01]  /*37c0*/  MUFU.EX2 R24, R24 ;  /* 0x0000001800187308 */ /* 0x000e620000000800 */
[C---:B--2---:R-:W-:Y:S01]  /*37d0*/  FADD.FTZ R36, R20.reuse, R11 ;  /* 0x0000000b14247221 */ /* 0x044fe20000010000 */
[----:B------:R-:W-:Y:S01]  /*37e0*/  FADD.FTZ R11, R79, R38 ;  /* 0x000000264f0b7221 */ /* 0x000fe20000010000 */
[----:B------:R-:W-:-:S05]  /*37f0*/  F2FP.F16.F32.PACK_AB R173, R20, R173 ;  /* 0x000000ad14ad723e */ /* 0x000fca00000000ff */
[----:B------:R-:W2:Y:S01]  /*3800*/  MUFU.EX2 R152, R152 ;  /* 0x0000009800987308 */ /* 0x000ea20000000800 */
[----:B0-----:R-:W-:-:S07]  /*3810*/  FADD.FTZ R5, R175, R36 ;  /* 0x00000024af057221 */ /* 0x001fce0000010000 */
[----:B------:R-:W0:Y:S01]  /*3820*/  MUFU.EX2 R169, R169 ;  /* 0x000000a900a97308 */ /* 0x000e220000000800 */
[C---:B-1----:R-:W-:Y:S01]  /*3830*/  FADD.FTZ R38, R24.reuse, R5 ;  /* 0x0000000518267221 */ /* 0x042fe20000010000 */
[----:B------:R-:W-:-:S06]  /*3840*/  F2FP.F16.F32.PACK_AB R175, R24, R175 ;  /* 0x000000af18af723e */ /* 0x000fcc00000000ff */
[----:B------:R-:W1:Y:S01]  /*3850*/  MUFU.EX2 R57, R57 ;  /* 0x0000003900397308 */ /* 0x000e620000000800 */
[----:B--2---:R-:W-:-:S07]  /*3860*/  FADD.FTZ R40, R152, R11 ;  /* 0x0000000b98287221 */ /* 0x004fce0000010000 */
[----:B------:R-:W2:Y:S01]  /*3870*/  MUFU.EX2 R26, R26 ;  /* 0x0000001a001a7308 */ /* 0x000ea20000000800 */
[----:B0-----:R-:W-:-:S07]  /*3880*/  FADD.FTZ R5, R169, R38 ;  /* 0x00000026a9057221 */ /* 0x001fce0000010000 */
[----:B------:R-:W0:Y:S01]  /*3890*/  MUFU.EX2 R154, R154 ;  /* 0x0000009a009a7308 */ /* 0x000e220000000800 */
[C---:B-1----:R-:W-:Y:S01]  /*38a0*/  FADD.FTZ R11, R57.reuse, R40 ;  /* 0x00000028390b7221 */ /* 0x042fe20000010000 */
[----:B------:R-:W-:-:S06]  /*38b0*/  F2FP.F16.F32.PACK_AB R152, R57, R152 ;  /* 0x000000983998723e */ /* 0x000fcc00000000ff */
[----:B------:R-:W1:Y:S01]  /*38c0*/  MUFU.EX2 R171, R171 ;  /* 0x000000ab00ab7308 */ /* 0x000e620000000800 */
[C---:B--2---:R-:W-:Y:S01]  /*38d0*/  FADD.FTZ R38, R26.reuse, R5 ;  /* 0x000000051a267221 */ /* 0x044fe20000010000 */
[----:B------:R-:W-:-:S06]  /*38e0*/  F2FP.F16.F32.PACK_AB R169, R26, R169 ;  /* 0x000000a91aa9723e */ /* 0x000fcc00000000ff */
[----:B------:R-:W2:Y:S01]  /*38f0*/  MUFU.EX2 R61, R61 ;  /* 0x0000003d003d7308 */ /* 0x000ea20000000800 */
[----:B0-----:R-:W-:-:S07]  /*3900*/  FADD.FTZ R40, R154, R11 ;  /* 0x0000000b9a287221 */ /* 0x001fce0000010000 */
[----:B------:R-:W0:Y:S01]  /*3910*/  MUFU.EX2 R28, R28 ;  /* 0x0000001c001c7308 */ /* 0x000e220000000800 */
[----:B-1----:R-:W-:-:S07]  /*3920*/  FADD.FTZ R5, R171, R38 ;  /* 0x00000026ab057221 */ /* 0x002fce0000010000 */
[----:B------:R-:W1:Y:S01]  /*3930*/  MUFU.EX2 R156, R156 ;  /* 0x0000009c009c7308 */ /* 0x000e620000000800 */
[C---:B--2---:R-:W-:Y:S01]  /*3940*/  FADD.FTZ R11, R61.reuse, R40 ;  /* 0x000000283d0b7221 */ /* 0x044fe20000010000 */
[----:B------:R-:W-:-:S06]  /*3950*/  F2FP.F16.F32.PACK_AB R154, R61, R154 ;  /* 0x0000009a3d9a723e */ /* 0x000fcc00000000ff */
[----:B------:R-:W2:Y:S01]  /*3960*/  MUFU.EX2 R153, R153 ;  /* 0x0000009900997308 */ /* 0x000ea20000000800 */
[C---:B0-----:R-:W-:Y:S01]  /*3970*/  FADD.FTZ R6, R28.reuse, R5 ;  /* 0x000000051c067221 */ /* 0x041fe20000010000 */
[----:B------:R-:W-:-:S06]  /*3980*/  F2FP.F16.F32.PACK_AB R171, R28, R171 ;  /* 0x000000ab1cab723e */ /* 0x000fcc00000000ff */
[----:B------:R-:W0:Y:S01]  /*3990*/  MUFU.EX2 R65, R65 ;  /* 0x0000004100417308 */ /* 0x000e220000000800 */
[----:B-1----:R-:W-:-:S07]  /*39a0*/  FADD.FTZ R40, R156, R11 ;  /* 0x0000000b9c287221 */ /* 0x002fce0000010000 */
[----:B------:R-:W1:Y:S01]  /*39b0*/  MUFU.EX2 R30, R30 ;  /* 0x0000001e001e7308 */ /* 0x000e620000000800 */
[----:B--2---:R-:W-:-:S07]  /*39c0*/  FADD.FTZ R5, R153, R6 ;  /* 0x0000000699057221 */ /* 0x004fce0000010000 */
[----:B------:R-:W2:Y:S01]  /*39d0*/  MUFU.EX2 R158, R158 ;  /* 0x0000009e009e7308 */ /* 0x000ea20000000800 */
[C---:B0-----:R-:W-:Y:S01]  /*39e0*/  FADD.FTZ R11, R65.reuse, R40 ;  /* 0x00000028410b7221 */ /* 0x041fe20000010000 */
[----:B------:R-:W-:-:S06]  /*39f0*/  F2FP.F16.F32.PACK_AB R156, R65, R156 ;  /* 0x0000009c419c723e */ /* 0x000fcc00000000ff */
        /* <DEDUP_REMOVED lines=19> */
[----:B------:R-:W-:Y:S01]  /*3b30*/  F2FP.F16.F32.PACK_AB R160, R89, R160 ;  /* 0x000000a059a0723e */ /* 0x000fe200000000ff */
[----:B------:R-:W-:-:S05]  /*3b40*/  IMAD.MOV.U32 R89, RZ, RZ, R151 ;  /* 0x000000ffff597224 */ /* 0x000fca00078e0097 */
        /* <DEDUP_REMOVED lines=9> */
[----:B------:R-:W-:Y:S01]  /*3be0*/  F2FP.F16.F32.PACK_AB R162, R93, R162 ;  /* 0x000000a25da2723e */ /* 0x000fe200000000ff */
[----:B------:R-:W-:-:S05]  /*3bf0*/  IMAD.MOV.U32 R93, RZ, RZ, R151 ;  /* 0x000000ffff5d7224 */ /* 0x000fca00078e0097 */
        /* <DEDUP_REMOVED lines=9> */
[----:B------:R-:W-:Y:S01]  /*3c90*/  F2FP.F16.F32.PACK_AB R164, R95, R164 ;  /* 0x000000a45fa4723e */ /* 0x000fe200000000ff */
[----:B------:R-:W-:-:S05]  /*3ca0*/  IMAD.MOV.U32 R95, RZ, RZ, R151 ;  /* 0x000000ffff5f7224 */ /* 0x000fca00078e0097 */
[----:B------:R1:W3:Y:S01]  /*3cb0*/  MUFU.EX2 R40, R121 ;  /* 0x0000007900287308 */ /* 0x0002e20000000800 */
[C---:B--2---:R-:W-:Y:S01]  /*3cc0*/  FADD.FTZ R44, R38.reuse, R5 ;  /* 0x00000005262c7221 */ /* 0x044fe20000010000 */
[----:B------:R-:W-:-:S06]  /*3cd0*/  F2FP.F16.F32.PACK_AB R161, R38, R69 ;  /* 0x0000004526a1723e */ /* 0x000fcc00000000ff */
[----:B------:R-:W2:Y:S01]  /*3ce0*/  MUFU.EX2 R123, R123 ;  /* 0x0000007b007b7308 */ /* 0x000ea20000000800 */
[----:B0-----:R-:W-:Y:S01]  /*3cf0*/  FADD.FTZ R5, R73, R44 ;  /* 0x0000002c49057221 */ /* 0x001fe20000010000 */
[----:B-1----:R-:W-:-:S06]  /*3d00*/  IMAD.MOV.U32 R121, RZ, RZ, R151 ;  /* 0x000000ffff797224 */ /* 0x002fcc00078e0097 */
[----:B------:R-:W0:Y:S01]  /*3d10*/  MUFU.EX2 R42, R83 ;  /* 0x00000053002a7308 */ /* 0x000e220000000800 */
[C---:B---3--:R-:W-:Y:S01]  /*3d20*/  FADD.FTZ R10, R40.reuse, R5 ;  /* 0x00000005280a7221 */ /* 0x048fe20000010000 */
[----:B------:R-:W-:-:S06]  /*3d30*/  F2FP.F16.F32.PACK_AB R163, R40, R73 ;  /* 0x0000004928a3723e */ /* 0x000fcc00000000ff */
[----:B------:R-:W1:Y:S01]  /*3d40*/  MUFU.EX2 R91, R91 ;  /* 0x0000005b005b7308 */ /* 0x000e620000000800 */
[----:B--2---:R-:W-:-:S07]  /*3d50*/  FADD.FTZ R5, R123, R10 ;  /* 0x0000000a7b057221 */ /* 0x004fce0000010000 */
[----:B------:R-:W2:Y:S01]  /*3d60*/  MUFU.EX2 R166, R166 ;  /* 0x000000a600a67308 */ /* 0x000ea20000000800 */
[C---:B0-----:R-:W-:Y:S01]  /*3d70*/  FADD.FTZ R10, R42.reuse, R5 ;  /* 0x000000052a0a7221 */ /* 0x041fe20000010000 */
[----:B------:R-:W-:Y:S01]  /*3d80*/  F2FP.F16.F32.PACK_AB R165, R42, R123 ;  /* 0x0000007b2aa5723e */ /* 0x000fe200000000ff */
[----:B------:R-:W-:-:S05]  /*3d90*/  IMAD.MOV.U32 R123, RZ, RZ, R151 ;  /* 0x000000ffff7b7224 */ /* 0x000fca00078e0097 */
[----:B------:R0:W3:Y:S01]  /*3da0*/  MUFU.EX2 R8, R125 ;  /* 0x0000007d00087308 */ /* 0x0000e20000000800 */
[----:B-1----:R-:W-:Y:S01]  /*3db0*/  FADD.FTZ R5, R91, R10 ;  /* 0x0000000a5b057221 */ /* 0x002fe20000010000 */
[----:B------:R-:W-:-:S06]  /*3dc0*/  IMAD.MOV.U32 R10, RZ, RZ, 0x3f800000 ;  /* 0x3f800000ff0a7424 */ /* 0x000fcc00078e00ff */
[----:B------:R-:W1:Y:S01]  /*3dd0*/  MUFU.EX2 R85, R85 ;  /* 0x0000005500557308 */ /* 0x000e620000000800 */
[----:B--2---:R-:W-:Y:S01]  /*3de0*/  FADD.FTZ R6, R166, R11 ;  /* 0x0000000ba6067221 */ /* 0x004fe20000010000 */
[----:B0-----:R-:W-:Y:S02]  /*3df0*/  IMAD.MOV.U32 R125, RZ, RZ, R151 ;  /* 0x000000ffff7d7224 */ /* 0x001fe400078e0097 */
[C---:B---3--:R-:W-:Y:S01]  /*3e00*/  FADD.FTZ R5, R8.reuse, R5 ;  /* 0x0000000508057221 */ /* 0x048fe20000010000 */
[----:B------:R-:W-:Y:S01]  /*3e10*/  F2FP.F16.F32.PACK_AB R167, R8, R91 ;  /* 0x0000005b08a7723e */ /* 0x000fe200000000ff */
[----:B------:R-:W-:Y:S02]  /*3e20*/  IMAD.MOV.U32 R8, RZ, RZ, 0x3f800000 ;  /* 0x3f800000ff087424 */ /* 0x000fe400078e00ff */
[----:B------:R-:W-:Y:S02]  /*3e30*/  IMAD.MOV.U32 R91, RZ, RZ, R151 ;  /* 0x000000ffff5b7224 */ /* 0x000fe400078e0097 */
[C---:B-1----:R-:W-:Y:S01]  /*3e40*/  FADD.FTZ R6, R85.reuse, R6 ;  /* 0x0000000655067221 */ /* 0x042fe20000010000 */
[----:B------:R-:W-:Y:S01]  /*3e50*/  F2FP.F16.F32.PACK_AB R166, R85, R166 ;  /* 0x000000a655a6723e */ /* 0x000fe200000000ff */
[----:B------:R-:W-:Y:S06]  /*3e60*/  @!P2 BRA `(.L_x_183) ;  /* 0x0000002000d8a947 */ /* 0x000fec0003800000 */
[----:B------:R-:W-:Y:S01]  /*3e70*/  R2UR UR31, R2 ;  /* 0x00000000021f72ca */ /* 0x000fe200000e0000 */
[----:B------:R-:W-:Y:S01]  /*3e80*/  IMAD.MOV.U32 R11, RZ, RZ, R9 ;  /* 0x000000ffff0b7224 */ /* 0x000fe200078e0009 */
[----:B------:R-:W-:Y:S01]  /*3e90*/  CS2R R150, SRZ ;  /* 0x0000000000967805 */ /* 0x000fe2000001ff00 */
[----:B------:R-:W-:Y:S01]  /*3ea0*/  IMAD.MOV.U32 R15, RZ, RZ, R3 ;  /* 0x000000ffff0f7224 */ /* 0x000fe200078e0003 */
[----:B------:R-:W-:Y:S01]  /*3eb0*/  CS2R R146, SRZ ;  /* 0x0000000000927805 */ /* 0x000fe2000001ff00 */
[----:B------:R-:W-:Y:S01]  /*3ec0*/  IMAD.MOV.U32 R13, RZ, RZ, R16 ;  /* 0x000000ffff0d7224 */ /* 0x000fe200078e0010 */
[----:B------:R-:W-:Y:S01]  /*3ed0*/  CS2R R142, SRZ ;  /* 0x00000000008e7805 */ /* 0x000fe2000001ff00 */
[----:B------:R-:W-:Y:S01]  /*3ee0*/  IMAD.MOV.U32 R8, RZ, RZ, 0x3f800000 ;  /* 0x3f800000ff087424 */ /* 0x000fe200078e00ff */
        /* <DEDUP_REMOVED lines=28> */
[----:B------:R-:W-:-:S07]  /*40b0*/  CS2R R88, SRZ ;  /* 0x0000000000587805 */ /* 0x000fce000001ff00 */
.L_x_192:
        /* <DEDUP_REMOVED lines=8> */
.L_x_184:
[----:B------:R-:W0:Y:S01]  /*4140*/  S2UR UR6, SR_CgaCtaId ;  /* 0x00000000000679c3 */ /* 0x000e220000008800 */
[----:B------:R-:W-:Y:S01]  /*4150*/  UMOV UR5, 0x400 ;  /* 0x0000040000057882 */ /* 0x000fe20000000000 */
[----:B------:R-:W-:Y:S01]  /*4160*/  IMAD.U32 R9, RZ, RZ, UR4 ;  /* 0x00000004ff097e24 */ /* 0x000fe2000f8e00ff */
[----:B------:R-:W-:Y:S01]  /*4170*/  SHF.L.U32 R3, R16, 0x1f, RZ ;  /* 0x0000001f10037819 */ /* 0x000fe200000006ff */
[----:B0-----:R-:W-:-:S06]  /*4180*/  ULEA UR5, UR6, UR5, 0x18 ;  /* 0x0000000506057291 */ /* 0x001fcc000f8ec03f */
[----:B------:R-:W-:-:S04]  /*4190*/  IMAD.U32 R0, RZ, RZ, UR5 ;  /* 0x00000005ff007e24 */ /* 0x000fc8000f8e00ff */
[----:B------:R-:W-:-:S04]  /*41a0*/  IMAD R14, R9, 0x8, R0 ;  /* 0x00000008090e7824 */ /* 0x000fc800078e0200 */
[----:B------:R0:W1:Y:S01]  /*41b0*/  SYNCS.PHASECHK.TRANS64.TRYWAIT P2, [R14+URZ+0x34830], R3 ;  /* 0x034830030e0075a7 */ /* 0x000062000804017f */
[----:B------:R-:W-:Y:S05]  /*41c0*/  @!P0 BRA `(.L_x_185) ;  /* 0x0000000000048947 */ /* 0x000fea0003800000 */
[----:B------:R-:W-:Y:S01]  /*41d0*/  BPT.TRAP 0x1 ;  /* 0x000000040000795c */ /* 0x000fe20000300000 */
.L_x_185:
[----:B------:R-:W-:Y:S01]  /*41e0*/  IMAD R4, R2, 0xc00, R7 ;  /* 0x00000c0002047824 */ /* 0x000fe200078e0207 */
[----:B-1----:R-:W-:Y:S06]  /*41f0*/  @P2 BRA `(.L_x_186) ;  /* 0x0000000000082947 */ /* 0x002fec0003800000 */
[----:B------:R-:W1:Y:S02]  /*4200*/  SYNCS.PHASECHK.TRANS64.TRYWAIT P2, [R14+URZ+0x34830], R3 ;  /* 0x034830030e0075a7 */ /* 0x000e64000804017f */
[----:B-1----:R-:W-:Y:S05]  /*4210*/  @!P2 BRA `(.L_x_187) ;  /* 0x000000c000e8a947 */ /* 0x002fea0003800000 */
.L_x_186:
[----:B------:R-:W-:Y:S01]  /*4220*/  R2UR UR30, R4 ;  /* 0x00000000041e72ca */ /* 0x000fe200000e0000 */
[----:B------:R-:W-:Y:S01]  /*4230*/  WARPGROUP.ARRIVE ;  /* 0x00000000000079c5 */ /* 0x000fe20000000000 */
[----:B------:R-:W-:Y:S01]  /*4240*/  UMOV UR4, UR52 ;  /* 0x0000003400047c82 */ /* 0x000fe20008000000 */
[----:B------:R-:W-:Y:S01]  /*4250*/  UMOV UR5, UR53 ;  /* 0x0000003500057c82 */ /* 0x000fe20008000000 */
        /* <DEDUP_REMOVED lines=9> */
[----:B------:R-:W-:Y:S01]  /*42f0*/  UMOV UR6, UR30 ;  /* 0x0000001e00067c82 */ /* 0x000fe20008000000 */
[----:B------:R-:W-:Y:S01]  /*4300*/  UIADD3 UR10, UR30, 0x4, URZ ;  /* 0x000000041e0a7890 */ /* 0x000fe2000fffe03f */
[----:B------:R-:W-:Y:S01]  /*4310*/  HGMMA.64x128x16.F32 R24, gdesc[UR4], RZ, !UPT, gsb0 ;  /* 0x01e00000041879f0 */ /* 0x000fe2000c0008ff */
[----:B------:R-:W-:Y:S01]  /*4320*/  UIADD3 UR6, UR30, 0x2, URZ ;  /* 0x000000021e067890 */ /* 0x000fe2000fffe03f */
[-C--:B------:R-:W-:Y:S01]  /*4330*/  FMUL.FTZ R88, R88, R10.reuse ;  /* 0x0000000a58587220 */ /* 0x080fe20000410000 */
[----:B------:R-:W-:Y:S01]  /*4340*/  UMOV UR4, UR56 ;  /* 0x0000003800047c82 */ /* 0x000fe20008000000 */
[----:B------:R-:W-:Y:S01]  /*4350*/  UMOV UR5, UR57 ;  /* 0x0000003900057c82 */ /* 0x000fe20008000000 */
[----:B------:R-:W-:Y:S01]  /*4360*/  UMOV UR7, 0x40000040 ;  /* 0x4000004000077882 */ /* 0x000fe20000000000 */
        /* <DEDUP_REMOVED lines=74> */
[----:B------:R-:W-:Y:S01]  /*4810*/  HGMMA.64x128x16.F32 R24, gdesc[UR4], R24, gsb0 ;  /* 0x01e00000041879f0 */ /* 0x000fe20008000818 */
[----:B------:R-:W-:Y:S01]  /*4820*/  UIADD3 UR6, UR30, 0x406, URZ ;  /* 0x000004061e067890 */ /* 0x000fe2000fffe03f */
[----:B------:R-:W-:Y:S01]  /*4830*/  UMOV UR4, UR28 ;  /* 0x0000001c00047c82 */ /* 0x000fe20008000000 */
[----:B------:R-:W-:Y:S01]  /*4840*/  UMOV UR5, UR29 ;  /* 0x0000001d00057c82 */ /* 0x000fe20008000000 */
[----:B------:R-:W-:Y:S01]  /*4850*/  UMOV UR7, 0x40000040 ;  /* 0x4000004000077882 */ /* 0x000fe20000000000 */
        /* <DEDUP_REMOVED lines=33> */
.L_x_188:
[----:B01----:R-:W-:Y:S01]  /*4a70*/  IMAD.U32 R3, RZ, RZ, UR31 ;  /* 0x0000001fff037e24 */ /* 0x003fe2000f8e00ff */
[----:B------:R-:W-:-:S03]  /*4a80*/  SHF.L.U32 R4, R13, 0x1f, RZ ;  /* 0x0000001f0d047819 */ /* 0x000fc600000006ff */
[----:B------:R-:W-:-:S04]  /*4a90*/  IMAD R13, R3, 0x8, R0 ;  /* 0x00000008030d7824 */ /* 0x000fc800078e0200 */
[----:B------:R0:W1:Y:S01]  /*4aa0*/  SYNCS.PHASECHK.TRANS64.TRYWAIT P2, [R13+URZ+0x34850], R4 ;  /* 0x034850040d0075a7 */ /* 0x000062000804017f */
[----:B------:R-:W-:Y:S05]  /*4ab0*/  @!P0 BRA `(.L_x_189) ;  /* 0x0000000000048947 */ /* 0x000fea0003800000 */
[----:B------:R-:W-:Y:S01]  /*4ac0*/  BPT.TRAP 0x1 ;  /* 0x000000040000795c */ /* 0x000fe20000300000 */
.L_x_189:
[----:B-1----:R-:W-:Y:S05]  /*4ad0*/  @P2 BRA `(.L_x_190) ;  /* 0x0000000000082947 */ /* 0x002fea0003800000 */
[----:B------:R-:W1:Y:S02]  /*4ae0*/  SYNCS.PHASECHK.TRANS64.TRYWAIT P2, [R13+URZ+0x34850], R4 ;  /* 0x034850040d0075a7 */ /* 0x000e64000804017f */
[----:B-1----:R-:W-:Y:S05]  /*4af0*/  @!P2 BRA `(.L_x_191) ;  /* 0x000000b800c4a947 */ /* 0x002fea0003800000 */
.L_x_190:
[----:B------:R-:W-:Y:S01]  /*4b00*/  R2UR UR4, R0 ;  /* 0x00000000000472ca */ /* 0x000fe200000e0000 */
[----:B------:R-:W-:Y:S01]  /*4b10*/  WARPGROUP.ARRIVE ;  /* 0x00000000000079c5 */ /* 0x000fe20000000000 */
[----:B------:R-:W-:Y:S01]  /*4b20*/  UMOV UR7, 0x40000040 ;  /* 0x4000004000077882 */ /* 0x000fe20000000000 */
[----:B01----:R-:W-:Y:S02]  /*4b30*/  FMNMX.FTZ R4, R24, R15, !PT ;  /* 0x0000000f18047209 */ /* 0x003fe40007810000 */
[C---:B------:R-:W-:Y:S01]  /*4b40*/  ISETP.GT.AND P2, PT, R12.reuse, R17, PT ;  /* 0x000000110c00720c */ /* 0x040fe20003f44270 */
[----:B------:R-:W-:Y:S01]  /*4b50*/  VIADD R12, R12, 0xffffffff ;  /* 0xffffffff0c0c7836 */ /* 0x000fe20000000000 */
[----:B------:R-:W-:-:S04]  /*4b60*/  FMNMX.FTZ R3, R25, R4, !PT ;  /* 0x0000000419037209 */ /* 0x000fc80007810000 */
[----:B------:R-:W-:Y:S02]  /*4b70*/  FMNMX.FTZ R4, R28, R3, !PT ;  /* 0x000000031c047209 */ /* 0x000fe40007810000 */
[----:B------:R-:W-:Y:S02]  /*4b80*/  UIADD3 UR4, UR4, 0x400, URZ ;  /* 0x0000040004047890 */ /* 0x000fe4000fffe03f */
[----:B------:R-:W-:Y:S02]  /*4b90*/  FMNMX.FTZ R3, R29, R4, !PT ;  /* 0x000000041d037209 */ /* 0x000fe40007810000 */
[----:B------:R-:W-:Y:S02]  /*4ba0*/  USHF.R.U32.HI UR4, URZ, 0x4, UR4 ;  /* 0x000000043f047899 */ /* 0x000fe40008011604 */
[----:B------:R-:W-:Y:S02]  /*4bb0*/  FMNMX.FTZ R4, R32, R3, !PT ;  /* 0x0000000320047209 */ /* 0x000fe40007810000 */
[----:B------:R-:W-:-:S02]  /*4bc0*/  ULOP3.LUT UR4, UR4, 0x3fff, URZ, 0xc0, !UPT ;  /* 0x00003fff04047892 */ /* 0x000fc4000f8ec03f */
[----:B------:R-:W-:Y:S02]  /*4bd0*/  FMNMX.FTZ R3, R33, R4, !PT ;  /* 0x0000000421037209 */ /* 0x000fe40007810000 */
[----:B------:R-:W-:Y:S02]  /*4be0*/  ULOP3.LUT UR4, UR4, 0x4000000, URZ, 0xfc, !UPT ;  /* 0x0400000004047892 */ /* 0x000fe4000f8efc3f */
[----:B------:R-:W-:Y:S02]  /*4bf0*/  FMNMX.FTZ R4, R36, R3, !PT ;  /* 0x0000000324047209 */ /* 0x000fe40007810000 */
        /* <DEDUP_REMOVED lines=30> */
[----:B------:R-:W-:Y:S02]  /*4de0*/  FMNMX.FTZ R8, R85, R4, !PT ;  /* 0x0000000455087209 */ /* 0x000fe40007810000 */
[----:B------:R-:W0:Y:S03]  /*4df0*/  LDC R4, c[0x0][0x988] ;  /* 0x00026200ff047b82 */ /* 0x000e260000000800 */
[----:B------:R-:W1:Y:S02]  /*4e00*/  SHFL.BFLY PT, R3, R8, 0x2, 0x1f ;  /* 0x0c401f0008037f89 */ /* 0x000e6400000e0000 */
[----:B-1----:R-:W-:Y:S02]  /*4e10*/  FMNMX.FTZ R9, R8, R3, !PT ;  /* 0x0000000308097209 */ /* 0x002fe40007810000 */
[----:B------:R-:W-:-:S03]  /*4e20*/  FMNMX.FTZ R8, R26, R11, !PT ;  /* 0x0000000b1a087209 */ /* 0x000fc60007810000 */
[----:B------:R-:W1:Y:S01]  /*4e30*/  SHFL.BFLY PT, R10, R9, 0x1, 0x1f ;  /* 0x0c201f00090a7f89 */ /* 0x000e6200000e0000 */
[----:B------:R-:W-:Y:S02]  /*4e40*/  WARPGROUP.DEPBAR.LE gsb0, 0x0 ;  /* 0x00008000000079c5 */ /* 0x000fe40000010000 */
[----:B------:R-:W-:-:S06]  /*4e50*/  WARPGROUP.ARRIVE ;  /* 0x00000000000079c5 */ /* 0x000fcc0000000000 */
[----:B------:R-:W-:Y:S01]  /*4e60*/  HGMMA.64x128x16.F32 R88, R176, gdesc[UR4].tnspB, R88, gsb0 ;  /* 0x41e00004b0587df0 */ /* 0x000fe20008000858 */
[----:B------:R-:W-:Y:S01]  /*4e70*/  UIADD3 UR6, UR4, 0x100, URZ ;  /* 0x0000010004067890 */ /* 0x000fe2000fffe03f */
[----:B-1----:R-:W-:Y:S01]  /*4e80*/  FMNMX.FTZ R3, R9, R10, !PT ;  /* 0x0000000a09037209 */ /* 0x002fe20007810000 */
[----:B------:R-:W-:Y:S01]  /*4e90*/  UMOV UR7, 0x40000040 ;  /* 0x4000004000077882 */ /* 0x000fe20000000000 */
[----:B------:R-:W-:-:S03]  /*4ea0*/  FMNMX.FTZ R9, R27, R8, !PT ;  /* 0x000000081b097209 */ /* 0x000fc60007810000 */
[----:B------:R-:W-:Y:S01]  /*4eb0*/  FADD.FTZ R15, -R3, R15 ;  /* 0x0000000f030f7221 */ /* 0x000fe20000010100 */
[----:B------:R-:W-:-:S03]  /*4ec0*/  FMNMX.FTZ R8, R30, R9, !PT ;  /* 0x000000091e087209 */ /* 0x000fc60007810000 */
[----:B0-----:R-:W-:Y:S01]  /*4ed0*/  FMUL.FTZ R10, R15, R4 ;  /* 0x000000040f0a7220 */ /* 0x001fe20000410000 */
[----:B------:R-:W-:Y:S01]  /*4ee0*/  FMNMX.FTZ R9, R31, R8, !PT ;  /* 0x000000081f097209 */ /* 0x000fe20007810000 */
[----:B------:R-:W-:-:S03]  /*4ef0*/  FMUL.FTZ R15, R3, R4 ;  /* 0x00000004030f7220 */ /* 0x000fc60000410000 */
        /* <DEDUP_REMOVED lines=17> */
[----:B------:R-:W-:Y:S03]  /*5010*/  MUFU.EX2 R10, R10 ;  /* 0x0000000a000a7308 */ /* 0x000fe60000000800 */
[----:B------:R-:W-:-:S04]  /*5020*/  FMNMX.FTZ R9, R43, R8, !PT ;  /* 0x000000082b097209 */ /* 0x000fc80007810000 */
[----:B------:R-:W-:Y:S01]  /*5030*/  FMNMX.FTZ R8, R46, R9, !PT ;  /* 0x000000092e087209 */ /* 0x000fe20007810000 */
[----:B------:R-:W0:Y:S03]  /*5040*/  MUFU.EX2 R21, R21 ;  /* 0x0000001500157308 */ /* 0x000e260000000800 */
[----:B------:R-:W-:-:S04]  /*5050*/  FMNMX.FTZ R9, R47, R8, !PT ;  /* 0x000000082f097209 */ /* 0x000fc80007810000 */
[----:B------:R-:W-:Y:S01]  /*5060*/  FMNMX.FTZ R8, R50, R9, !PT ;  /* 0x0000000932087209 */ /* 0x000fe20007810000 */
[----:B------:R-:W1:Y:S03]  /*5070*/  MUFU.EX2 R180, R180 ;  /* 0x000000b400b47308 */ /* 0x000e660000000800 */
[----:B------:R-:W-:-:S04]  /*5080*/  FMNMX.FTZ R9, R51, R8, !PT ;  /* 0x0000000833097209 */ /* 0x000fc80007810000 */
[----:B------:R-:W-:Y:S01]  /*5090*/  FMNMX.FTZ R8, R54, R9, !PT ;  /* 0x0000000936087209 */ /* 0x000fe20007810000 */
[----:B------:R-:W-:Y:S03]  /*50a0*/  MUFU.EX2 R182, R182 ;  /* 0x000000b600b67308 */ /* 0x000fe60000000800 */
        /* <DEDUP_REMOVED lines=24> */
[----:B------:R-:W-:-:S05]  /*5230*/  FMNMX.FTZ R8, R87, R8, !PT ;  /* 0x0000000857087209 */ /* 0x000fca0007810000 */
[----:B------:R-:W2:Y:S01]  /*5240*/  SHFL.BFLY PT, R9, R8, 0x2, 0x1f ;  /* 0x0c401f0008097f89 */ /* 0x000ea200000e0000 */
[----:B------:R-:W-:Y:S02]  /*5250*/  WARPGROUP.DEPBAR.LE gsb0, 0x0 ;  /* 0x00008000000079c5 */ /* 0x000fe40000010000 */
[----:B------:R-:W-:Y:S01]  /*5260*/  WARPGROUP.ARRIVE ;  /* 0x00000000000079c5 */ /* 0x000fe20000000000 */
[-CC-:B------:R-:W-:Y:S01]  /*5270*/  FFMA.FTZ R176, R32, R4.reuse, -R15.reuse ;  /* 0x0000000420b07223 */ /* 0x180fe2000001080f */
[-CC-:B------:R-:W-:Y:S01]  /*5280*/  FFMA.FTZ R178, R36, R4.reuse, -R15.reuse ;  /* 0x0000000424b27223 */ /* 0x180fe2000001080f */
[----:B------:R-:W-:-:S03]  /*5290*/  FFMA.FTZ R32, R84, R4, -R15 ;  /* 0x0000000454207223 */ /* 0x000fc6000001080f */
[----:B------:R-:W-:Y:S01]  /*52a0*/  HGMMA.64x128x16.F32 R88, R172, gdesc[UR4].tnspB, R88, gsb0 ;  /* 0x41e00004ac587df0 */ /* 0x000fe20008000858 */
[----:B------:R-:W-:Y:S01]  /*52b0*/  UIADD3 UR6, UR4, 0x180, URZ ;  /* 0x0000018004067890 */ /* 0x000fe2000fffe03f */
[----:B------:R-:W-:Y:S01]  /*52c0*/  MUFU.EX2 R176, R176 ;  /* 0x000000b000b07308 */ /* 0x000fe20000000800 */
[----:B------:R-:W-:Y:S01]  /*52d0*/  UMOV UR7, 0x40000040 ;  /* 0x4000004000077882 */ /* 0x000fe20000000000 */
[----:B--2---:R-:W-:-:S05]  /*52e0*/  FMNMX.FTZ R9, R8, R9, !PT ;  /* 0x0000000908097209 */ /* 0x004fca0007810000 */
[----:B------:R-:W2:Y:S01]  /*52f0*/  SHFL.BFLY PT, R8, R9, 0x1, 0x1f ;  /* 0x0c201f0009087f89 */ /* 0x000ea200000e0000 */
[----:B------:R-:W-:Y:S08]  /*5300*/  MUFU.EX2 R178, R178 ;  /* 0x000000b200b27308 */ /* 0x000ff00000000800 */
[----:B------:R-:W-:Y:S01]  /*5310*/  MUFU.EX2 R32, R32 ;  /* 0x0000002000207308 */ /* 0x000fe20000000800 */
[----:B--2---:R-:W-:Y:S01]  /*5320*/  FMNMX.FTZ R9, R9, R8, !PT ;  /* 0x0000000809097209 */ /* 0x004fe20007810000 */
[----:B------:R-:W-:-:S02]  /*5330*/  WARPGROUP.DEPBAR.LE gsb0, 0x0 ;  /* 0x00008000000079c5 */ /* 0x000fc40000010000 */
[----:B------:R-:W-:Y:S01]  /*5340*/  WARPGROUP.ARRIVE ;  /* 0x00000000000079c5 */ /* 0x000fe20000000000 */
[-CC-:B------:R-:W-:Y:S01]  /*5350*/  FFMA.FTZ R172, R40, R4.reuse, -R15.reuse ;  /* 0x0000000428ac7223 */ /* 0x180fe2000001080f */
[----:B------:R-:W-:-:S04]  /*5360*/  FFMA.FTZ R174, R44, R4, -R15 ;  /* 0x000000042cae7223 */ /* 0x000fc8000001080f */
[----:B------:R-:W-:Y:S01]  /*5370*/  HGMMA.64x128x16.F32 R88, R168, gdesc[UR4].tnspB, R88, gsb0 ;  /* 0x41e00004a8587df0 */ /* 0x000fe20008000858 */
[----:B------:R-:W-:Y:S01]  /*5380*/  UIADD3 UR6, UR4, 0x200, URZ ;  /* 0x0000020004067890 */ /* 0x000fe2000fffe03f */
[----:B------:R-:W-:Y:S01]  /*5390*/  MUFU.EX2 R172, R172 ;  /* 0x000000ac00ac7308 */ /* 0x000fe20000000800 */
[----:B------:R-:W-:-:S07]  /*53a0*/  UMOV UR7, 0x40000040 ;  /* 0x4000004000077882 */ /* 0x000fce0000000000 */
[----:B------:R-:W-:Y:S01]  /*53b0*/  MUFU.EX2 R174, R174 ;  /* 0x000000ae00ae7308 */ /* 0x000fe20000000800 */
[----:B------:R-:W-:Y:S02]  /*53c0*/  WARPGROUP.DEPBAR.LE gsb0, 0x0 ;  /* 0x00008000000079c5 */ /* 0x000fe40000010000 */
        /* <DEDUP_REMOVED lines=11> */
[-CC-:B------:R-:W-:Y:S01]  /*5480*/  FFMA.FTZ R155, R33, R4.reuse, -R15.reuse ;  /* 0x00000004219b7223 */ /* 0x180fe2000001080f */
[-CC-:B------:R-:W-:Y:S01]  /*5490*/  FFMA.FTZ R29, R49, R4.reuse, -R15.reuse ;  /* 0x00000004311d7223 */ /* 0x180fe2000001080f */
[-CC-:B------:R-:W-:Y:S01]  /*54a0*/  FFMA.FTZ R33, R41, R4.reuse, -R15.reuse ;  /* 0x0000000429217223 */ /* 0x180fe2000001080f */
[-CC-:B------:R-:W-:Y:S01]  /*54b0*/  FFMA.FTZ R49, R57, R4.reuse, -R15.reuse ;  /* 0x0000000439317223 */ /* 0x180fe2000001080f */
[----:B------:R-:W-:Y:S01]  /*54c0*/  HGMMA.64x128x16.F32 R88, R156, gdesc[UR4].tnspB, R88, gsb0 ;  /* 0x41e000049c587df0 */ /* 0x000fe20008000858 */
[----:B------:R-:W-:Y:S01]  /*54d0*/  UIADD3 UR6, UR4, 0x300, URZ ;  /* 0x0000030004067890 */ /* 0x000fe2000fffe03f */
[-CC-:B------:R-:W-:Y:S01]  /*54e0*/  FFMA.FTZ R41, R61, R4.reuse, -R15.reuse ;  /* 0x000000043d297223 */ /* 0x180fe2000001080f */
[----:B------:R-:W-:Y:S01]  /*54f0*/  UMOV UR7, 0x40000040 ;  /* 0x4000004000077882 */ /* 0x000fe20000000000 */
[----:B------:R-:W-:Y:S01]  /*5500*/  UIADD3 UR4, UR4, 0x380, URZ ;  /* 0x0000038004047890 */ /* 0x000fe2000fffe03f */
[-CC-:B------:R-:W-:Y:S01]  /*5510*/  FFMA.FTZ R57, R69, R4.reuse, -R15.reuse ;  /* 0x0000000445397223 */ /* 0x180fe2000001080f */
[-CC-:B------:R-:W-:Y:S01]  /*5520*/  FFMA.FTZ R152, R56, R4.reuse, -R15.reuse ;  /* 0x0000000438987223 */ /* 0x180fe2000001080f */
[-CC-:B------:R-:W-:Y:S01]  /*5530*/  FFMA.FTZ R154, R60, R4.reuse, -R15.reuse ;  /* 0x000000043c9a7223 */ /* 0x180fe2000001080f */
[-CC-:B------:R-:W-:Y:S01]  /*5540*/  FFMA.FTZ R61, R73, R4.reuse, -R15.reuse ;  /* 0x00000004493d7223 */ /* 0x180fe2000001080f */
[----:B------:R-:W-:Y:S01]  /*5550*/  FFMA.FTZ R69, R81, R4, -R15 ;  /* 0x0000000451457223 */ /* 0x000fe2000001080f */
        /* <DEDUP_REMOVED lines=20> */
[-C--:B------:R-:W-:Y:S01]  /*56a0*/  FMUL.FTZ R8, R15, R4.reuse ;  /* 0x000000040f087220 */ /* 0x080fe20000410000 */
[----:B------:R-:W-:-:S03]  /*56b0*/  FMUL.FTZ R15, R9, R4 ;  /* 0x00000004090f7220 */ /* 0x000fc60000410000 */
[----:B------:R-:W-:Y:S01]  /*56c0*/  MUFU.EX2 R156, R156 ;  /* 0x0000009c009c7308 */ /* 0x000fe20000000800 */
[-CC-:B------:R-:W-:Y:S01]  /*56d0*/  FFMA.FTZ R181, R26, R4.reuse, -R15.reuse ;  /* 0x000000041ab57223 */ /* 0x180fe2000001080f */
[-CC-:B------:R-:W-:Y:S01]  /*56e0*/  FFMA.FTZ R26, R27, R4.reuse, -R15.reuse ;  /* 0x000000041b1a7223 */ /* 0x180fe2000001080f */
[-CC-:B------:R-:W-:Y:S01]  /*56f0*/  FFMA.FTZ R183, R30, R4.reuse, -R15.reuse ;  /* 0x000000041eb77223 */ /* 0x180fe2000001080f */
[-CC-:B------:R-:W-:Y:S01]  /*5700*/  FFMA.FTZ R30, R31, R4.reuse, -R15.reuse ;  /* 0x000000041f1e7223 */ /* 0x180fe2000001080f */
[----:B------:R-:W-:Y:S02]  /*5710*/  @!P1 VIADD R27, R14, 0x34840 ;  /* 0x000348400e1b9836 */ /* 0x000fe40000000000 */
[-CC-:B------:R-:W-:Y:S01]  /*5720*/  FFMA.FTZ R177, R34, R4.reuse, -R15.reuse ;  /* 0x0000000422b17223 */ /* 0x180fe2000001080f */
[----:B------:R-:W-:Y:S01]  /*5730*/  FFMA.FTZ R34, R35, R4, -R15 ;  /* 0x0000000423227223 */ /* 0x000fe2000001080f */
[----:B------:R-:W-:Y:S01]  /*5740*/  MUFU.EX2 R8, R8 ;  /* 0x0000000800087308 */ /* 0x000fe20000000800 */
[----:B0-----:R-:W-:Y:S01]  /*5750*/  FFMA.FTZ R35, R10, R6, R21 ;  /* 0x000000060a237223 */ /* 0x001fe20000010015 */
[----:B------:R-:W-:Y:S01]  /*5760*/  @!P1 PRMT R31, RZ, 0x654, R27 ;  /* 0x00000654ff1f9816 */ /* 0x000fe2000000001b */
[----:B------:R-:W-:-:S02]  /*5770*/  @!P1 VIADD R6, R13, 0x34860 ;  /* 0x000348600d069836 */ /* 0x000fc40000000000 */
[-C--:B------:R-:W-:Y:S01]  /*5780*/  FFMA.FTZ R179, R38, R4.reuse, -R15 ;  /* 0x0000000426b37223 */ /* 0x080fe2000001080f */
[----:B-1----:R-:W-:Y:S01]  /*5790*/  FADD.FTZ R35, R180, R35 ;  /* 0x00000023b4237221 */ /* 0x002fe20000010000 */
[-CC-:B------:R-:W-:Y:S01]  /*57a0*/  FFMA.FTZ R175, R46, R4.reuse, -R15.reuse ;  /* 0x000000042eaf7223 */ /* 0x180fe2000001080f */
[-CC-:B------:R-:W-:Y:S01]  /*57b0*/  FFMA.FTZ R36, R39, R4.reuse, -R15.reuse ;  /* 0x0000000427247223 */ /* 0x180fe2000001080f */
[----:B------:R-:W0:Y:S01]  /*57c0*/  MUFU.EX2 R181, R181 ;  /* 0x000000b500b57308 */ /* 0x000e220000000800 */
[-CC-:B------:R-:W-:Y:S01]  /*57d0*/  FFMA.FTZ R173, R42, R4.reuse, -R15.reuse ;  /* 0x000000042aad7223 */ /* 0x180fe2000001080f */
[-CC-:B------:R-:W-:Y:S01]  /*57e0*/  FFMA.FTZ R169, R50, R4.reuse, -R15.reuse ;  /* 0x0000000432a97223 */ /* 0x180fe2000001080f */
[-CC-:B------:R-:W-:Y:S01]  /*57f0*/  FFMA.FTZ R38, R43, R4.reuse, -R15.reuse ;  /* 0x000000042b267223 */ /* 0x180fe2000001080f */
[-CC-:B------:R-:W-:Y:S01]  /*5800*/  FFMA.FTZ R40, R47, R4.reuse, -R15.reuse ;  /* 0x000000042f287223 */ /* 0x180fe2000001080f */
[-CC-:B------:R-:W-:Y:S01]  /*5810*/  FFMA.FTZ R42, R51, R4.reuse, -R15.reuse ;  /* 0x00000004332a7223 */ /* 0x180fe2000001080f */
[-CC-:B------:R-:W-:Y:S01]  /*5820*/  FFMA.FTZ R171, R54, R4.reuse, -R15.reuse ;  /* 0x0000000436ab7223 */ /* 0x180fe2000001080f */
[-CC-:B------:R-:W-:Y:S01]  /*5830*/  FFMA.FTZ R44, R55, R4.reuse, -R15.reuse ;  /* 0x00000004372c7223 */ /* 0x180fe2000001080f */
[----:B------:R-:W1:Y:S01]  /*5840*/  MUFU.EX2 R26, R26 ;  /* 0x0000001a001a7308 */ /* 0x000e620000000800 */
[-CC-:B------:R-:W-:Y:S01]  /*5850*/  FFMA.FTZ R14, R58, R4.reuse, -R15.reuse ;  /* 0x000000043a0e7223 */ /* 0x180fe2000001080f */
[-CC-:B------:R-:W-:Y:S01]  /*5860*/  FFMA.FTZ R27, R59, R4.reuse, -R15.reuse ;  /* 0x000000043b1b7223 */ /* 0x180fe2000001080f */
[----:B------:R-:W-:Y:S01]  /*5870*/  F2FP.F16.F32.PACK_AB R180, R180, R21 ;  /* 0x00000015b4b4723e */ /* 0x000fe200000000ff */
[-CC-:B------:R-:W-:Y:S01]  /*5880*/  FFMA.FTZ R62, R62, R4.reuse, -R15.reuse ;  /* 0x000000043e3e7223 */ /* 0x180fe2000001080f */
[-CC-:B------:R-:W-:Y:S01]  /*5890*/  FFMA.FTZ R157, R66, R4.reuse, -R15.reuse ;  /* 0x00000004429d7223 */ /* 0x180fe2000001080f */
[-CC-:B------:R-:W-:Y:S01]  /*58a0*/  FFMA.FTZ R159, R70, R4.reuse, -R15.reuse ;  /* 0x00000004469f7223 */ /* 0x180fe2000001080f */
[-C--:B------:R-:W-:Y:S01]  /*58b0*/  FFMA.FTZ R75, R75, R4.reuse, -R15 ;  /* 0x000000044b4b7223 */ /* 0x080fe2000001080f */
[----:B------:R-:W2:Y:S01]  /*58c0*/  MUFU.EX2 R183, R183 ;  /* 0x000000b700b77308 */ /* 0x000ea20000000800 */
[----:B0-----:R-:W-:Y:S01]  /*58d0*/  FFMA.FTZ R13, R8, R5, R181 ;  /* 0x00000005080d7223 */ /* 0x001fe200000100b5 */
[-CC-:B------:R-:W-:Y:S01]  /*58e0*/  FFMA.FTZ R78, R78, R4.reuse, -R15.reuse ;  /* 0x000000044e4e7223 */ /* 0x180fe2000001080f */
[-CC-:B------:R-:W-:Y:S01]  /*58f0*/  FFMA.FTZ R79, R79, R4.reuse, -R15.reuse ;  /* 0x000000044f4f7223 */ /* 0x180fe2000001080f */
[-CC-:B------:R-:W-:Y:S01]  /*5900*/  FFMA.FTZ R82, R82, R4.reuse, -R15.reuse ;  /* 0x0000000452527223 */ /* 0x180fe2000001080f */
[-CC-:B------:R-:W-:Y:S01]  /*5910*/  FFMA.FTZ R83, R83, R4.reuse, -R15.reuse ;  /* 0x0000000453537223 */ /* 0x180fe2000001080f */
[----:B------:R-:W-:-:S02]  /*5920*/  FFMA.FTZ R86, R86, R4, -R15 ;  /* 0x0000000456567223 */ /* 0x000fc4000001080f */
[----:B------:R-:W0:Y:S01]  /*5930*/  MUFU.EX2 R30, R30 ;  /* 0x0000001e001e7308 */ /* 0x000e220000000800 */
[C---:B-1----:R-:W-:Y:S01]  /*5940*/  FADD.FTZ R46, R26.reuse, R13 ;  /* 0x0000000d1a2e7221 */ /* 0x042fe20000010000 */
[----:B------:R-:W-:-:S06]  /*5950*/  F2FP.F16.F32.PACK_AB R181, R26, R181 ;  /* 0x000000b51ab5723e */ /* 0x000fcc00000000ff */
[----:B------:R-:W1:Y:S01]  /*5960*/  MUFU.EX2 R177, R177 ;  /* 0x000000b100b17308 */ /* 0x000e620000000800 */
[----:B--2---:R-:W-:Y:S01]  /*5970*/  FADD.FTZ R13, R183, R46 ;  /* 0x0000002eb70d7221 */ /* 0x004fe20000010000 */
[----:B------:R-:W-:-:S06]  /*5980*/  FFMA.FTZ R46, R67, R4, -R15 ;  /* 0x00000004432e7223 */ /* 0x000fcc000001080f */
[----:B------:R-:W2:Y:S01]  /*5990*/  MUFU.EX2 R34, R34 ;  /* 0x0000002200227308 */ /* 0x000ea20000000800 */
[C---:B0-----:R-:W-:Y:S01]  /*59a0*/  FADD.FTZ R48, R30.reuse, R13 ;  /* 0x0000000d1e307221 */ /* 0x041fe20000010000 */
[----:B------:R-:W-:-:S06]  /*59b0*/  F2FP.F16.F32.PACK_AB R183, R30, R183 ;  /* 0x000000b71eb7723e */ /* 0x000fcc00000000ff */
[----:B------:R-:W-:Y:S01]  /*59c0*/  MUFU.EX2 R179, R179 ;  /* 0x000000b300b37308 */ /* 0x000fe20000000800 */
[----:B-1----:R-:W-:Y:S01]  /*59d0*/  FADD.FTZ R13, R177, R48 ;  /* 0x00000030b10d7221 */ /* 0x002fe20000010000 */
[----:B------:R-:W-:-:S06]  /*59e0*/  FFMA.FTZ R48, R71, R4, -R15 ;  /* 0x0000000447307223 */ /* 0x000fcc000001080f */
[----:B------:R-:W-:Y:S01]  /*59f0*/  MUFU.EX2 R36, R36 ;  /* 0x0000002400247308 */ /* 0x000fe20000000800 */
[----:B--2---:R-:W-:-:S07]  /*5a00*/  F2FP.F16.F32.PACK_AB R177, R34, R177 ;  /* 0x000000b122b1723e */ /* 0x004fce00000000ff */
        /* <DEDUP_REMOVED lines=8> */
[----:B------:R-:W-:-:S05]  /*5a90*/  WARPGROUP.ARRIVE ;  /* 0x00000000000079c5 */ /* 0x000fca0000000000 */
[----:B------:R-:W-:Y:S01]  /*5aa0*/  MUFU.EX2 R44, R44 ;  /* 0x0000002c002c7308 */ /* 0x000fe20000000800 */
[----:B------:R-:W-:Y:S01]  /*5ab0*/  FFMA.FTZ R161, R74, R4, -R15 ;  /* 0x000000044aa17223 */ /* 0x000fe2000001080f */
[----:B------:R-:W-:Y:S02]  /*5ac0*/  F2FP.F16.F32.PACK_AB R160, R61, R20 ;  /* 0x000000143da0723e */ /* 0x000fe400000000ff */
[----:B------:R-:W-:Y:S01]  /*5ad0*/  F2FP.F16.F32.PACK_AB R162, R65, R24 ;  /* 0x0000001841a2723e */ /* 0x000fe200000000ff */
[----:B------:R-:W-:Y:S03]  /*5ae0*/  HGMMA.64x128x16.F32 R88, R164, gdesc[UR4].tnspB, R88, gsb0 ;  /* 0x41e00004a4587df0 */ /* 0x000fe60008000858 */
[----:B------:R-:W-:Y:S08]  /*5af0*/  MUFU.EX2 R14, R14 ;  /* 0x0000000e000e7308 */ /* 0x000ff00000000800 */
[----:B------:R-:W0:Y:S08]  /*5b00*/  MUFU.EX2 R27, R27 ;  /* 0x0000001b001b7308 */ /* 0x000e300000000800 */
        /* <DEDUP_REMOVED lines=12> */
[----:B------:R1:W-:Y:S05]  /*5bd0*/  @!P1 SYNCS.ARRIVE.TRANS64.RED.A1T0 RZ, [R31+URZ], RZ ;  /* 0x000000ff1fff99a7 */ /* 0x0003ea000810043f */
[----:B------:R-:W-:Y:S01]  /*5be0*/  MUFU.EX2 R165, R82 ;  /* 0x0000005200a57308 */ /* 0x000fe20000000800 */
[----:B------:R-:W-:Y:S02]  /*5bf0*/  F2FP.F16.F32.PACK_AB R166, R11, R32 ;  /* 0x000000200ba6723e */ /* 0x000fe400000000ff */
[----:B------:R-:W-:Y:S02]  /*5c00*/  F2FP.F16.F32.PACK_AB R164, R69, R28 ;  /* 0x0000001c45a4723e */ /* 0x000fe400000000ff */
[----:B-1----:R-:W-:Y:S01]  /*5c10*/  @!P1 PRMT R31, RZ, 0x654, R6 ;  /* 0x00000654ff1f9816 */ /* 0x002fe20000000006 */
[----:B------:R-:W-:Y:S01]  /*5c20*/  FADD.FTZ R6, R182, R35 ;  /* 0x00000023b6067221 */ /* 0x000fe20000010000 */
[C---:B------:R-:W-:Y:S01]  /*5c30*/  F2FP.F16.F32.PACK_AB R182, R153.reuse, R182 ;  /* 0x000000b699b6723e */ /* 0x040fe200000000ff */
[----:B------:R-:W-:Y:S01]  /*5c40*/  MUFU.EX2 R167, R86 ;  /* 0x0000005600a77308 */ /* 0x000fe20000000800 */
[----:B------:R1:W-:Y:S02]  /*5c50*/  @!P1 SYNCS.ARRIVE.TRANS64.RED.A1T0 RZ, [R31+URZ], RZ ;  /* 0x000000ff1fff99a7 */ /* 0x0003e4000810043f */
[----:B-1----:R-:W-:Y:S01]  /*5c60*/  FADD.FTZ R31, R153, R6 ;  /* 0x00000006991f7221 */ /* 0x002fe20000010000 */
[--C-:B------:R-:W-:Y:S01]  /*5c70*/  FFMA.FTZ R6, R63, R4, -R15.reuse ;  /* 0x000000043f067223 */ /* 0x100fe2000001080f */
[----:B0-----:R-:W-:Y:S01]  /*5c80*/  F2FP.F16.F32.PACK_AB R153, R27, R14 ;  /* 0x0000000e1b99723e */ /* 0x001fe200000000ff */
[----:B------:R-:W-:Y:S01]  /*5c90*/  FFMA.FTZ R15, R87, R4, -R15 ;  /* 0x00000004570f7223 */ /* 0x000fe2000001080f */
[----:B------:R-:W-:Y:S01]  /*5ca0*/  FADD.FTZ R50, R176, R31 ;  /* 0x0000001fb0327221 */ /* 0x000fe20000010000 */
[----:B------:R-:W-:-:S02]  /*5cb0*/  F2FP.F16.F32.PACK_AB R176, R155, R176 ;  /* 0x000000b09bb0723e */ /* 0x000fc400000000ff */
[----:B------:R-:W0:Y:S01]  /*5cc0*/  MUFU.EX2 R6, R6 ;  /* 0x0000000600067308 */ /* 0x000e220000000800 */
[----:B------:R-:W-:Y:S01]  /*5cd0*/  FADD.FTZ R31, R155, R50 ;  /* 0x000000329b1f7221 */ /* 0x000fe20000010000 */
[----:B------:R-:W-:-:S03]  /*5ce0*/  FADD.FTZ R50, R34, R13 ;  /* 0x0000000d22327221 */ /* 0x000fc60000010000 */
[----:B------:R-:W-:Y:S01]  /*5cf0*/  FADD.FTZ R52, R178, R31 ;  /* 0x0000001fb2347221 */ /* 0x000fe20000010000 */
[----:B------:R-:W-:Y:S01]  /*5d00*/  FADD.FTZ R13, R179, R50 ;  /* 0x00000032b30d7221 */ /* 0x000fe20000010000 */
[C---:B------:R-:W-:Y:S01]  /*5d10*/  F2FP.F16.F32.PACK_AB R178, R25.reuse, R178 ;  /* 0x000000b219b2723e */ /* 0x040fe200000000ff */
[----:B------:R-:W1:Y:S01]  /*5d20*/  MUFU.EX2 R15, R15 ;  /* 0x0000000f000f7308 */ /* 0x000e620000000800 */
[----:B------:R-:W-:Y:S01]  /*5d30*/  FADD.FTZ R31, R25, R52 ;  /* 0x00000034191f7221 */ /* 0x000fe20000010000 */
[C---:B------:R-:W-:Y:S01]  /*5d40*/  FADD.FTZ R50, R36.reuse, R13 ;  /* 0x0000000d24327221 */ /* 0x040fe20000010000 */
[----:B------:R-:W-:Y:S02]  /*5d50*/  F2FP.F16.F32.PACK_AB R179, R36, R179 ;  /* 0x000000b324b3723e */ /* 0x000fe400000000ff */
[----:B------:R-:W-:Y:S01]  /*5d60*/  FADD.FTZ R52, R172, R31 ;  /* 0x0000001fac347221 */ /* 0x000fe20000010000 */
[----:B------:R-:W-:Y:S01]  /*5d70*/  FADD.FTZ R13, R173, R50 ;  /* 0x00000032ad0d7221 */ /* 0x000fe20000010000 */
[----:B------:R-:W-:-:S02]  /*5d80*/  F2FP.F16.F32.PACK_AB R172, R33, R172 ;  /* 0x000000ac21ac723e */ /* 0x000fc400000000ff */
[----:B------:R-:W-:Y:S01]  /*5d90*/  FADD.FTZ R31, R33, R52 ;  /* 0x00000034211f7221 */ /* 0x000fe20000010000 */
[----:B------:R-:W-:Y:S01]  /*5da0*/  FADD.FTZ R50, R38, R13 ;  /* 0x0000000d26327221 */ /* 0x000fe20000010000 */
[----:B0-----:R-:W-:Y:S02]  /*5db0*/  F2FP.F16.F32.PACK_AB R155, R6, R5 ;  /* 0x00000005069b723e */ /* 0x001fe400000000ff */
[----:B------:R-:W-:Y:S01]  /*5dc0*/  FADD.FTZ R52, R174, R31 ;  /* 0x0000001fae347221 */ /* 0x000fe20000010000 */
[----:B------:R-:W-:Y:S01]  /*5dd0*/  FADD.FTZ R13, R175, R50 ;  /* 0x00000032af0d7221 */ /* 0x000fe20000010000 */
[----:B------:R-:W-:Y:S02]  /*5de0*/  F2FP.F16.F32.PACK_AB R173, R38, R173 ;  /* 0x000000ad26ad723e */ /* 0x000fe400000000ff */
[C---:B------:R-:W-:Y:S01]  /*5df0*/  FADD.FTZ R31, R37.reuse, R52 ;  /* 0x00000034251f7221 */ /* 0x040fe20000010000 */
[----:B------:R-:W-:Y:S01]  /*5e00*/  FADD.FTZ R50, R40, R13 ;  /* 0x0000000d28327221 */ /* 0x000fe20000010000 */
[----:B------:R-:W-:-:S02]  /*5e10*/  F2FP.F16.F32.PACK_AB R174, R37, R174 ;  /* 0x000000ae25ae723e */ /* 0x000fc400000000ff */
[----:B------:R-:W-:Y:S01]  /*5e20*/  FADD.FTZ R52, R168, R31 ;  /* 0x0000001fa8347221 */ /* 0x000fe20000010000 */
[----:B------:R-:W-:Y:S01]  /*5e30*/  FADD.FTZ R13, R169, R50 ;  /* 0x00000032a90d7221 */ /* 0x000fe20000010000 */
[----:B------:R-:W-:Y:S02]  /*5e40*/  F2FP.F16.F32.PACK_AB R175, R40, R175 ;  /* 0x000000af28af723e */ /* 0x000fe400000000ff */
[C---:B------:R-:W-:Y:S01]  /*5e50*/  FADD.FTZ R21, R29.reuse, R52 ;  /* 0x000000341d157221 */ /* 0x040fe20000010000 */
[----:B------:R-:W-:Y:S01]  /*5e60*/  FADD.FTZ R26, R42, R13 ;  /* 0x0000000d2a1a7221 */ /* 0x000fe20000010000 */
        /* <DEDUP_REMOVED lines=8> */
[----:B------:R-:W-:Y:S02]  /*5ef0*/  F2FP.F16.F32.PACK_AB R171, R44, R171 ;  /* 0x000000ab2cab723e */ /* 0x000fe400000000ff */
[C---:B------:R-:W-:Y:S01]  /*5f00*/  F2FP.F16.F32.PACK_AB R152, R49.reuse, R152 ;  /* 0x000000983198723e */ /* 0x040fe200000000ff */
[----:B------:R-:W-:Y:S01]  /*5f10*/  FADD.FTZ R21, R49, R26 ;  /* 0x0000001a31157221 */ /* 0x000fe20000010000 */
[----:B------:R-:W-:-:S03]  /*5f20*/  FADD.FTZ R26, R14, R13 ;  /* 0x0000000d0e1a7221 */ /* 0x000fc60000010000 */
[----:B------:R-:W-:Y:S01]  /*5f30*/  FADD.FTZ R30, R154, R21 ;  /* 0x000000159a1e7221 */ /* 0x000fe20000010000 */
[----:B------:R-:W-:Y:S01]  /*5f40*/  FADD.FTZ R26, R27, R26 ;  /* 0x0000001a1b1a7221 */ /* 0x000fe20000010000 */
[C---:B------:R-:W-:Y:S02]  /*5f50*/  F2FP.F16.F32.PACK_AB R154, R41.reuse, R154 ;  /* 0x0000009a299a723e */ /* 0x040fe400000000ff */
[----:B------:R-:W-:Y:S01]  /*5f60*/  FADD.FTZ R21, R41, R30 ;  /* 0x0000001e29157221 */ /* 0x000fe20000010000 */
[----:B------:R-:W-:-:S03]  /*5f70*/  FADD.FTZ R13, R5, R26 ;  /* 0x0000001a050d7221 */ /* 0x000fc60000010000 */
[----:B------:R-:W-:Y:S01]  /*5f80*/  FADD.FTZ R30, R156, R21 ;  /* 0x000000159c1e7221 */ /* 0x000fe20000010000 */
[----:B------:R-:W-:Y:S01]  /*5f90*/  FADD.FTZ R26, R6, R13 ;  /* 0x0000000d061a7221 */ /* 0x000fe20000010000 */
[C---:B------:R-:W-:Y:S02]  /*5fa0*/  F2FP.F16.F32.PACK_AB R156, R53.reuse, R156 ;  /* 0x0000009c359c723e */ /* 0x040fe400000000ff */
[----:B------:R-:W-:Y:S01]  /*5fb0*/  FADD.FTZ R21, R53, R30 ;  /* 0x0000001e35157221 */ /* 0x000fe20000010000 */
[----:B------:R-:W-:Y:S01]  /*5fc0*/  FADD.FTZ R13, R157, R26 ;  /* 0x0000001a9d0d7221 */ /* 0x000fe20000010000 */
[----:B------:R-:W-:Y:S02]  /*5fd0*/  F2FP.F16.F32.PACK_AB R157, R46, R157 ;  /* 0x0000009d2e9d723e */ /* 0x000fe400000000ff */
[----:B------:R-:W-:Y:S01]  /*5fe0*/  FADD.FTZ R30, R158, R21 ;  /* 0x000000159e1e7221 */ /* 0x000fe20000010000 */
[----:B------:R-:W-:Y:S01]  /*5ff0*/  FADD.FTZ R26, R46, R13 ;  /* 0x0000000d2e1a7221 */ /* 0x000fe20000010000 */
[----:B------:R-:W-:-:S02]  /*6000*/  F2FP.F16.F32.PACK_AB R158, R57, R158 ;  /* 0x0000009e399e723e */ /* 0x000fc400000000ff */
[----:B------:R-:W-:Y:S01]  /*6010*/  FADD.FTZ R21, R57, R30 ;  /* 0x0000001e39157221 */ /* 0x000fe20000010000 */
[----:B------:R-:W-:Y:S01]  /*6020*/  FADD.FTZ R13, R159, R26 ;  /* 0x0000001a9f0d7221 */ /* 0x000fe20000010000 */
[----:B------:R-:W-:Y:S02]  /*6030*/  F2FP.F16.F32.PACK_AB R159, R48, R159 ;  /* 0x0000009f309f723e */ /* 0x000fe400000000ff */
[----:B------:R-:W-:Y:S01]  /*6040*/  FADD.FTZ R26, R20, R21 ;  /* 0x00000015141a7221 */ /* 0x000fe20000010000 */
[----:B------:R-:W-:Y:S01]  /*6050*/  FADD.FTZ R14, R48, R13 ;  /* 0x0000000d300e7221 */ /* 0x000fe20000010000 */
[----:B------:R-:W-:Y:S02]  /*6060*/  IMAD.MOV.U32 R13, RZ, RZ, R16 ;  /* 0x000000ffff0d7224 */ /* 0x000fe400078e0010 */
[----:B------:R-:W-:Y:S01]  /*6070*/  FADD.FTZ R5, R61, R26 ;  /* 0x0000001a3d057221 */ /* 0x000fe20000010000 */
[----:B------:R-:W-:Y:S01]  /*6080*/  FADD.FTZ R14, R161, R14 ;  /* 0x0000000ea10e7221 */ /* 0x000fe20000010000 */
[----:B------:R-:W-:-:S02]  /*6090*/  F2FP.F16.F32.PACK_AB R161, R75, R161 ;  /* 0x000000a14ba1723e */ /* 0x000fc400000000ff */
        /* <DEDUP_REMOVED lines=14> */
[C---:B-1----:R-:W-:Y:S01]  /*6180*/  F2FP.F16.F32.PACK_AB R167, R15.reuse, R167 ;  /* 0x000000a70fa7723e */ /* 0x042fe200000000ff */
[----:B------:R-:W-:Y:S02]  /*6190*/  IMAD.MOV.U32 R11, RZ, RZ, R9 ;  /* 0x000000ffff0b7224 */ /* 0x000fe400078e0009 */
[----:B------:R-:W-:Y:S01]  /*61a0*/  FADD.FTZ R5, R15, R14 ;  /* 0x0000000e0f057221 */ /* 0x000fe20000010000 */
[----:B------:R-:W-:Y:S01]  /*61b0*/  IMAD.MOV.U32 R15, RZ, RZ, R3 ;  /* 0x000000ffff0f7224 */ /* 0x000fe200078e0003 */
[----:B------:R-:W-:Y:S06]  /*61c0*/  @P2 BRA `(.L_x_192) ;  /* 0xffffffdc00bc2947 */ /* 0x000fec000383ffff */
.L_x_183:
        /* <DEDUP_REMOVED lines=67> */
.L_x_193:
[----:B------:R-:W-:Y:S01]  /*6600*/  IMAD R14, R2, 0x8, R0 ;  /* 0x00000008020e7824 */ /* 0x000fe200078e0200 */
[----:B------:R-:W-:-:S04]  /*6610*/  SHF.L.U32 R7, R16, 0x1f, RZ ;  /* 0x0000001f10077819 */ /* 0x000fc800000006ff */
[----:B------:R0:W1:Y:S01]  /*6620*/  SYNCS.PHASECHK.TRANS64.TRYWAIT P2, [R14+URZ+0x34850], R7 ;  /* 0x034850070e0075a7 */ /* 0x000062000804017f */
[----:B------:R-:W-:Y:S05]  /*6630*/  @!P0 BRA `(.L_x_194) ;  /* 0x0000000000048947 */ /* 0x000fea0003800000 */
[----:B------:R-:W-:Y:S01]  /*6640*/  BPT.TRAP 0x1 ;  /* 0x000000040000795c */ /* 0x000fe20000300000 */
.L_x_194:
[----:B-1----:R-:W-:Y:S05]  /*6650*/  @P2 BRA `(.L_x_195) ;  /* 0x0000000000082947 */ /* 0x002fea0003800000 */
[----:B------:R-:W1:Y:S02]  /*6660*/  SYNCS.PHASECHK.TRANS64.TRYWAIT P0, [R14+URZ+0x34850], R7 ;  /* 0x034850070e0075a7 */ /* 0x000e64000800017f */
[----:B-1----:R-:W-:Y:S05]  /*6670*/  @!P0 BRA `(.L_x_196) ;  /* 0x0000009c00f88947 */ /* 0x002fea0003800000 */
.L_x_195:
[----:B------:R-:W-:Y:S05]  /*6680*/  WARPSYNC.ALL ;  /* 0x0000000000007948 */ /* 0x000fea0003800000 */
[----:B------:R-:W-:Y:S01]  /*6690*/  VIADD R0, R0, 0x400 ;  /* 0x0000040000007836 */ /* 0x000fe20000000000 */
[----:B------:R-:W-:Y:S01]  /*66a0*/  WARPGROUP.ARRIVE ;  /* 0x00000000000079c5 */ /* 0x000fe20000000000 */
[----:B------:R-:W-:Y:S01]  /*66b0*/  IMAD.MOV.U32 R13, RZ, RZ, 0x40000040 ;  /* 0x40000040ff0d7424 */ /* 0x000fe200078e00ff */
[----:B01----:R-:W0:Y:S01]  /*66c0*/  SHFL.BFLY PT, R7, R6, 0x2, 0x1f ;  /* 0x0c401f0006077f89 */ /* 0x003e2200000e0000 */
[----:B------:R-:W-:Y:S01]  /*66d0*/  IMAD.MOV.U32 R95, RZ, RZ, -0x800000 ;  /* 0xff800000ff5f7424 */ /* 0x000fe200078e00ff */
[----:B------:R-:W-:Y:S01]  /*66e0*/  SHF.R.U32.HI R0, RZ, 0x4, R0 ;  /* 0x00000004ff007819 */ /* 0x000fe20000011600 */
[----:B------:R-:W-:-:S03]  /*66f0*/  VIADD R207, R207, 0x1 ;  /* 0x00000001cfcf7836 */ /* 0x000fc60000000000 */
[----:B------:R-:W-:-:S04]  /*6700*/  LOP3.LUT R0, R0, 0x3fff, RZ, 0xc0, !PT ;  /* 0x00003fff00007812 */ /* 0x000fc800078ec0ff */
[----:B------:R-:W-:Y:S02]  /*6710*/  LOP3.LUT R11, R0, 0x4000000, RZ, 0xfc, !PT ;  /* 0x04000000000b7812 */ /* 0x000fe400078efcff */
[----:B------:R-:W1:Y:S03]  /*6720*/  SHFL.BFLY PT, R0, R5, 0x2, 0x1f ;  /* 0x0c401f0005007f89 */ /* 0x000e6600000e0000 */
[----:B------:R-:W-:Y:S02]  /*6730*/  IMAD R10, R2, 0x800, R11 ;  /* 0x00000800020a7824 */ /* 0x000fe400078e020b */
[----:B------:R-:W-:Y:S02]  /*6740*/  IMAD.MOV.U32 R11, RZ, RZ, 0x40000040 ;  /* 0x40000040ff0b7424 */ /* 0x000fe400078e00ff */
[C---:B------:R-:W-:Y:S01]  /*6750*/  VIADD R12, R10.reuse, 0x80 ;  /* 0x000000800a0c7836 */ /* 0x040fe20000000000 */
[----:B------:R-:W-:-:S02]  /*6760*/  R2UR UR6, R10 ;  /* 0x000000000a0672ca */ /* 0x000fc400000e0000 */
[----:B------:R-:W-:Y:S01]  /*6770*/  R2UR UR7, R11 ;  /* 0x000000000b0772ca */ /* 0x000fe200000e0000 */
[----:B------:R-:W-:Y:S02]  /*6780*/  IMAD.MOV.U32 R11, RZ, RZ, 0x40000040 ;  /* 0x40000040ff0b7424 */ /* 0x000fe400078e00ff */
[----:B0-----:R-:W-:-:S10]  /*6790*/  FADD.FTZ R7, R7, R6 ;  /* 0x0000000607077221 */ /* 0x001fd40000010000 */
[----:B------:R-:W-:Y:S01]  /*67a0*/  HGMMA.64x128x16.F32 R24, R180, gdesc[UR4].tnspB, R24, gsb0 ;  /* 0x41e00004b4187df0 */ /* 0x000fe20008000818 */
[----:B------:R-:W-:Y:S01]  /*67b0*/  R2UR UR6, R12 ;  /* 0x000000000c0672ca */ /* 0x000fe200000e0000 */
[----:B------:R-:W-:Y:S01]  /*67c0*/  VIADD R12, R10, 0x100 ;  /* 0x000001000a0c7836 */ /* 0x000fe20000000000 */
[----:B------:R-:W-:Y:S01]  /*67d0*/  R2UR UR7, R13 ;  /* 0x000000000d0772ca */ /* 0x000fe200000e0000 */
[----:B------:R-:W-:Y:S02]  /*67e0*/  IMAD.MOV.U32 R13, RZ, RZ, 0x40000040 ;  /* 0x40000040ff0d7424 */ /* 0x000fe400078e00ff */
[----:B-1----:R-:W-:Y:S02]  /*67f0*/  FADD.FTZ R8, R0, R5 ;  /* 0x0000000500087221 */ /* 0x002fe40000010000 */
[----:B------:R-:W0:Y:S01]  /*6800*/  SHFL.BFLY PT, R0, R7, 0x1, 0x1f ;  /* 0x0c201f0007007f89 */ /* 0x000e2200000e0000 */
[----:B------:R-:W-:Y:S02]  /*6810*/  WARPGROUP.DEPBAR.LE gsb0, 0x0 ;  /* 0x00008000000079c5 */ /* 0x000fe40000010000 */
[----:B------:R-:W-:-:S06]  /*6820*/  WARPGROUP.ARRIVE ;  /* 0x00000000000079c5 */ /* 0x000fcc0000000000 */
[----:B------:R-:W-:Y:S01]  /*6830*/  HGMMA.64x128x16.F32 R24, R176, gdesc[UR4].tnspB, R24, gsb0 ;  /* 0x41e00004b0187df0 */ /* 0x000fe20008000818 */
[----:B------:R-:W-:Y:S01]  /*6840*/  R2UR UR6, R12 ;  /* 0x000000000c0672ca */ /* 0x000fe200000e0000 */
[----:B------:R-:W-:Y:S01]  /*6850*/  VIADD R12, R10, 0x180 ;  /* 0x000001800a0c7836 */ /* 0x000fe20000000000 */
[----:B------:R-:W-:Y:S01]  /*6860*/  R2UR UR7, R13 ;  /* 0x000000000d0772ca */ /* 0x000fe200000e0000 */
[----:B------:R-:W-:Y:S01]  /*6870*/  IMAD.MOV.U32 R13, RZ, RZ, 0x40000040 ;  /* 0x40000040ff0d7424 */ /* 0x000fe200078e00ff */
[----:B------:R-:W-:Y:S02]  /*6880*/  WARPGROUP.DEPBAR.LE gsb0, 0x0 ;  /* 0x00008000000079c5 */ /* 0x000fe40000010000 */
[----:B------:R-:W-:-:S09]  /*6890*/  WARPGROUP.ARRIVE ;  /* 0x00000000000079c5 */ /* 0x000fd20000000000 */
        /* <DEDUP_REMOVED lines=16> */
[C---:B------:R-:W-:Y:S01]  /*69a0*/  VIADD R12, R10.reuse, 0x300 ;  /* 0x000003000a0c7836 */ /* 0x040fe20000000000 */
[----:B------:R-:W-:Y:S01]  /*69b0*/  R2UR UR7, R13 ;  /* 0x000000000d0772ca */ /* 0x000fe200000e0000 */
[----:B------:R-:W-:Y:S02]  /*69c0*/  IMAD.MOV.U32 R13, RZ, RZ, 0x40000040 ;  /* 0x40000040ff0d7424 */ /* 0x000fe400078e00ff */
[----:B------:R-:W-:Y:S01]  /*69d0*/  VIADD R10, R10, 0x380 ;  /* 0x000003800a0a7836 */ /* 0x000fe20000000000 */
[----:B------:R-:W-:Y:S02]  /*69e0*/  WARPGROUP.DEPBAR.LE gsb0, 0x0 ;  /* 0x00008000000079c5 */ /* 0x000fe40000010000 */
[----:B------:R-:W-:-:S07]  /*69f0*/  WARPGROUP.ARRIVE ;  /* 0x00000000000079c5 */ /* 0x000fce0000000000 */
[----:B------:R-:W-:Y:S01]  /*6a00*/  HGMMA.64x128x16.F32 R24, R156, gdesc[UR4].tnspB, R24, gsb0 ;  /* 0x41e000049c187df0 */ /* 0x000fe20008000818 */
[----:B------:R-:W-:Y:S01]  /*6a10*/  R2UR UR6, R12 ;  /* 0x000000000c0672ca */ /* 0x000fe200000e0000 */
[----:B------:R-:W-:Y:S01]  /*6a20*/  VIADD R12, R2, 0x1 ;  /* 0x00000001020c7836 */ /* 0x000fe20000000000 */
[----:B------:R-:W-:Y:S01]  /*6a30*/  R2UR UR7, R13 ;  /* 0x000000000d0772ca */ /* 0x000fe200000e0000 */
[----:B0-----:R-:W-:Y:S01]  /*6a40*/  FADD.FTZ R13, R7, R0 ;  /* 0x00000000070d7221 */ /* 0x001fe20000010000 */
[----:B------:R-:W-:Y:S02]  /*6a50*/  IMAD.MOV.U32 R2, RZ, RZ, RZ ;  /* 0x000000ffff027224 */ /* 0x000fe400078e00ff */
[----:B------:R-:W-:Y:S01]  /*6a60*/  IMAD.MOV.U32 R7, RZ, RZ, RZ ;  /* 0x000000ffff077224 */ /* 0x000fe200078e00ff */
[----:B------:R-:W-:Y:S01]  /*6a70*/  ISETP.NE.AND P2, PT, R12, 0x2, PT ;  /* 0x000000020c00780c */ /* 0x000fe20003f45270 */
[----:B------:R-:W-:Y:S01]  /*6a80*/  IMAD.MOV.U32 R0, RZ, RZ, -0x800000 ;  /* 0xff800000ff007424 */ /* 0x000fe200078e00ff */
[----:B------:R-:W-:-:S02]  /*6a90*/  FSETP.NE.FTZ.AND P0, PT, R13, RZ, PT ;  /* 0x000000ff0d00720b */ /* 0x000fc40003f15000 */
[----:B------:R-:W-:-:S04]  /*6aa0*/  SEL R5, RZ, 0x1, P2 ;  /* 0x00000001ff057807 */ /* 0x000fc80001000000 */
[----:B------:R-:W-:-:S07]  /*6ab0*/  LOP3.LUT R16, R16, R5, RZ, 0x3c, !PT ;  /* 0x0000000510107212 */ /* 0x000fce00078e3cff */
[----:B------:R-:W-:Y:S01]  /*6ac0*/  @P0 MUFU.RCP R2, R13 ;  /* 0x0000000d00020308 */ /* 0x000fe20000001000 */
[----:B------:R-:W-:Y:S01]  /*6ad0*/  @P0 FMUL.FTZ R6, R4, 0.69314718246459960938 ;  /* 0x3f31721804060820 */ /* 0x000fe20000410000 */
[----:B------:R-:W-:Y:S02]  /*6ae0*/  WARPGROUP.DEPBAR.LE gsb0, 0x0 ;  /* 0x00008000000079c5 */ /* 0x000fe40000010000 */
[----:B------:R-:W-:-:S06]  /*6af0*/  WARPGROUP.ARRIVE ;  /* 0x00000000000079c5 */ /* 0x000fcc0000000000 */
[----:B------:R-:W-:Y:S01]  /*6b00*/  HGMMA.64x128x16.F32 R24, R160, gdesc[UR4].tnspB, R24, gsb0 ;  /* 0x41e00004a0187df0 */ /* 0x000fe20008000818 */
[----:B------:R-:W-:Y:S02]  /*6b10*/  R2UR UR6, R10 ;  /* 0x000000000a0672ca */ /* 0x000fe400000e0000 */
[----:B------:R-:W-:Y:S01]  /*6b20*/  R2UR UR7, R11 ;  /* 0x000000000b0772ca */ /* 0x000fe200000e0000 */
[----:B------:R-:W0:Y:S01]  /*6b30*/  @P0 MUFU.LG2 R10, R13 ;  /* 0x0000000d000a0308 */ /* 0x000e220000000c00 */
[----:B------:R-:W1:Y:S01]  /*6b40*/  SHFL.BFLY PT, R11, R8, 0x1, 0x1f ;  /* 0x0c201f00080b7f89 */ /* 0x000e6200000e0000 */
[----:B0-----:R-:W-:-:S04]  /*6b50*/  @P0 FMUL.FTZ R5, R10, 0.69314718246459960938 ;  /* 0x3f3172180a050820 */ /* 0x001fc80000410000 */
[----:B------:R-:W-:Y:S01]  /*6b60*/  @P0 FFMA.FTZ R0, R6, R3, R5 ;  /* 0x0000000306000223 */ /* 0x000fe20000010005 */
[----:B------:R-:W-:Y:S01]  /*6b70*/  PLOP3.LUT P0, PT, PT, PT, PT, 0x8, 0x0 ;  /* 0x000000000000781c */ /* 0x000fe20003f0e170 */
[----:B-1----:R-:W-:Y:S01]  /*6b80*/  FADD.FTZ R15, R8, R11 ;  /* 0x0000000b080f7221 */ /* 0x002fe20000010000 */
[----:B------:R-:W-:-:S04]  /*6b90*/  @!P1 VIADD R8, R14, 0x34860 ;  /* 0x000348600e089836 */ /* 0x000fc80000000000 */
[----:B------:R-:W-:Y:S02]  /*6ba0*/  FSETP.NE.FTZ.AND P3, PT, R15, RZ, PT ;  /* 0x000000ff0f00720b */ /* 0x000fe40003f75000 */
[----:B------:R-:W-:-:S11]  /*6bb0*/  @!P1 PRMT R8, RZ, 0x654, R8 ;  /* 0x00000654ff089816 */ /* 0x000fd60000000008 */
[----:B------:R-:W0:Y:S01]  /*6bc0*/  @P3 MUFU.LG2 R11, R15 ;  /* 0x0000000f000b3308 */ /* 0x000e220000000c00 */
[----:B------:R-:W-:-:S07]  /*6bd0*/  @P3 FMUL.FTZ R17, R4, 0.69314718246459960938 ;  /* 0x3f31721804113820 */ /* 0x000fce0000410000 */
[----:B------:R-:W1:Y:S01]  /*6be0*/  @P3 MUFU.RCP R7, R15 ;  /* 0x0000000f00073308 */ /* 0x000e620000001000 */
[----:B0-----:R-:W-:-:S04]  /*6bf0*/  @P3 FMUL.FTZ R4, R11, 0.69314718246459960938 ;  /* 0x3f3172180b043820 */ /* 0x001fc80000410000 */
[----:B------:R-:W-:Y:S01]  /*6c00*/  @P3 FFMA.FTZ R95, R17, R9, R4 ;  /* 0x00000009115f3223 */ /* 0x000fe20000010004 */
[----:B------:R-:W-:Y:S02]  /*6c10*/  WARPGROUP.DEPBAR.LE gsb0, 0x0 ;  /* 0x00008000000079c5 */ /* 0x000fe40000010000 */
[----:B------:R-:W-:-:S06]  /*6c20*/  WARPGROUP.ARRIVE ;  /* 0x00000000000079c5 */ /* 0x000fcc0000000000 */
[----:B------:R-:W-:Y:S03]  /*6c30*/  HGMMA.64x128x16.F32 R24, R164, gdesc[UR4].tnspB, R24, gsb0 ;  /* 0x41e00004a4187df0 */ /* 0x000fe60008000818 */
[----:B------:R-:W-:Y:S02]  /*6c40*/  WARPGROUP.DEPBAR.LE gsb0, 0x0 ;  /* 0x00008000000079c5 */ /* 0x000fe40000010000 */
[----:B------:R0:W-:Y:S01]  /*6c50*/  @!P1 SYNCS.ARRIVE.TRANS64.RED.A1T0 RZ, [R8+URZ], RZ ;  /* 0x000000ff08ff99a7 */ /* 0x0001e2000810043f */
        /* <DEDUP_REMOVED lines=32> */
[-C--:B-1----:R-:W-:Y:S01]  /*6e60*/  FMUL.FTZ R96, R26, R7.reuse ;  /* 0x000000071a607220 */ /* 0x082fe20000410000 */
        /* <DEDUP_REMOVED lines=31> */
[----:B0-----:R-:W-:-:S07]  /*7060*/  SEL R2, R12, RZ, P2 ;  /* 0x000000ff0c027207 */ /* 0x001fce0001000000 */
.L_x_175:
[----:B------:R-:W0:Y:S01]  /*7070*/  S2R R4, SR_CgaCtaId ;  /* 0x0000000000047919 */ /* 0x000e220000008800 */
[----:B------:R-:W-:Y:S01]  /*7080*/  MOV R3, 0x400 ;  /* 0x0000040000037802 */ /* 0x000fe20000000f00 */
[----:B------:R-:W-:Y:S01]  /*7090*/  BSSY B0, `(.L_x_197) ;  /* 0x00002c4000007945 */ /* 0x000fe20003800000 */
[----:B------:R-:W-:Y:S02]  /*70a0*/  BAR.SYNC.DEFER_BLOCKING 0x5, 0x180 ;  /* 0x0146000000007b1d */ /* 0x000fe40000010000 */
[----:B0-----:R-:W-:-:S05]  /*70b0*/  LEA R3, R4, R3, 0x18 ;  /* 0x0000000304037211 */ /* 0x001fca00078ec0ff */
[----:B------:R0:W1:Y:S01]  /*70c0*/  LDS.128 R4, [R3+0x348d0] ;  /* 0x0348d00003047984 */ /* 0x0000620000000c00 */
[----:B------:R-:W-:Y:S06]  /*70d0*/  BAR.ARV 0x4, 0x180 ;  /* 0x0106000000007b1d */ /* 0x000fec0000002000 */
[----:B------:R-:W-:Y:S05]  /*70e0*/  @P0 BRA `(.L_x_198) ;  /* 0x00000020001c0947 */ /* 0x000fea0003800000 */
[----:B-1----:R-:W1:Y:S01]  /*70f0*/  S2R R4, SR_SWINHI ;  /* 0x0000000000047919 */ /* 0x002e620000002f00 */
[----:B------:R-:W-:Y:S01]  /*7100*/  F2FP.F16.F32.PACK_AB R36, R73, R72 ;  /* 0x000000484924723e */ /* 0x000fe200000000ff */
[----:B------:R-:W-:Y:S01]  /*7110*/  ULDC.64 UR4, c[0x0][0xc08] ;  /* 0x0003020000047ab9 */ /* 0x000fe20000000a00 */
[----:B------:R-:W-:Y:S02]  /*7120*/  SHF.L.U64.HI R110, R23, 0x2, R188 ;  /* 0x00000002176e7819 */ /* 0x000fe400000102bc */
[----:B------:R-:W-:Y:S02]  /*7130*/  MOV R104, R3 ;  /* 0x0000000300687202 */ /* 0x000fe40000000f00 */
[----:B-1----:R-:W-:-:S03]  /*7140*/  MOV R105, R4 ;  /* 0x0000000400697202 */ /* 0x002fc60000000f00 */
[----:B------:R-:W-:-:S03]  /*7150*/  IMAD.WIDE R12, R227, 0x2, R104 ;  /* 0x00000002e30c7825 */ /* 0x000fc600078e0268 */
[C---:B------:R-:W-:Y:S02]  /*7160*/  IADD3 R39, P2, R12.reuse, 0x4020, RZ ;  /* 0x000040200c277810 */ /* 0x040fe40007f5e0ff */
[C---:B------:R-:W-:Y:S02]  /*7170*/  IADD3 R107, P1, R12.reuse, 0x4040, RZ ;  /* 0x000040400c6b7810 */ /* 0x040fe40007f3e0ff */
[----:B------:R-:W-:Y:S01]  /*7180*/  LOP3.LUT R8, R39, 0x380, RZ, 0xc0, !PT ;  /* 0x0000038027087812 */ /* 0x000fe200078ec0ff */
[--C-:B------:R-:W-:Y:S01]  /*7190*/  IMAD.X R33, RZ, RZ, R13.reuse, P2 ;  /* 0x000000ffff217224 */ /* 0x100fe200010e060d */
[----:B------:R-:W-:Y:S01]  /*71a0*/  LOP3.LUT R10, R107, 0x380, RZ, 0xc0, !PT ;  /* 0x000003806b0a7812 */ /* 0x000fe200078ec0ff */
[----:B------:R-:W-:Y:S01]  /*71b0*/  IMAD.X R27, RZ, RZ, R13, P1 ;  /* 0x000000ffff1b7224 */ /* 0x000fe200008e060d */
[----:B------:R-:W-:Y:S02]  /*71c0*/  IADD3 R15, P3, R12, 0x4000, RZ ;  /* 0x000040000c0f7810 */ /* 0x000fe40007f7e0ff */
[----:B------:R-:W-:-:S02]  /*71d0*/  SHF.R.U64 R8, R8, 0x3, RZ ;  /* 0x0000000308087819 */ /* 0x000fc400000012ff */
[C---:B------:R-:W-:Y:S01]  /*71e0*/  LOP3.LUT R9, R12.reuse, 0x380, RZ, 0xc0, !PT ;  /* 0x000003800c097812 */ /* 0x040fe200078ec0ff */
[--C-:B------:R-:W-:Y:S01]  /*71f0*/  IMAD.X R29, RZ, RZ, R13.reuse, P3 ;  /* 0x000000ffff1d7224 */ /* 0x100fe200018e060d */
[C---:B------:R-:W-:Y:S02]  /*7200*/  IADD3 R109, P0, R12.reuse, 0x4060, RZ ;  /* 0x000040600c6d7810 */ /* 0x040fe40007f1e0ff */
[----:B------:R-:W-:Y:S02]  /*7210*/  IADD3 R17, P6, R12, 0x20, RZ ;  /* 0x000000200c117810 */ /* 0x000fe40007fde0ff */
[----:B------:R-:W-:Y:S01]  /*7220*/  SHF.R.U64 R10, R10, 0x3, RZ ;  /* 0x000000030a0a7819 */ /* 0x000fe200000012ff */
[--C-:B------:R-:W-:Y:S01]  /*7230*/  IMAD.X R31, RZ, RZ, R13.reuse, P0 ;  /* 0x000000ffff1f7224 */ /* 0x100fe200000e060d */
[C---:B------:R-:W-:Y:S01]  /*7240*/  IADD3 R37, P4, R12.reuse, 0x60, RZ ;  /* 0x000000600c257810 */ /* 0x040fe20007f9e0ff */
[----:B------:R-:W-:Y:S01]  /*7250*/  IMAD.X R25, RZ, RZ, R13, P6 ;  /* 0x000000ffff197224 */ /* 0x000fe200030e060d */
[----:B------:R-:W-:Y:S01]  /*7260*/  BAR.SYNC.DEFER_BLOCKING 0x1, 0x100 ;  /* 0x0044000000007b1d */ /* 0x000fe20000010000 */
[----:B------:R-:W-:-:S02]  /*7270*/  IADD3 R35, P5, R12, 0x40, RZ ;  /* 0x000000400c237810 */ /* 0x000fc40007fbe0ff */
[----:B------:R-:W-:Y:S01]  /*7280*/  LOP3.LUT R4, R15, 0x380, RZ, 0xc0, !PT ;  /* 0x000003800f047812 */ /* 0x000fe200078ec0ff */
[----:B------:R-:W-:Y:S01]  /*7290*/  IMAD.X R11, RZ, RZ, R13, P4 ;  /* 0x000000ffff0b7224 */ /* 0x000fe200020e060d */
[----:B------:R-:W-:Y:S02]  /*72a0*/  LOP3.LUT R32, R8, R39, RZ, 0x3c, !PT ;  /* 0x0000002708207212 */ /* 0x000fe400078e3cff */
[----:B------:R-:W-:Y:S02]  /*72b0*/  SHF.R.U64 R9, R9, 0x3, RZ ;  /* 0x0000000309097819 */ /* 0x000fe400000012ff */
[----:B------:R-:W-:Y:S02]  /*72c0*/  LOP3.LUT R14, R109, 0x380, RZ, 0xc0, !PT ;  /* 0x000003806d0e7812 */ /* 0x000fe400078ec0ff */
[----:B------:R-:W-:Y:S02]  /*72d0*/  LOP3.LUT R26, R10, R107, RZ, 0x3c, !PT ;  /* 0x0000006b0a1a7212 */ /* 0x000fe400078e3cff */
[----:B------:R-:W-:Y:S01]  /*72e0*/  LOP3.LUT R8, R17, 0x380, RZ, 0xc0, !PT ;  /* 0x0000038011087812 */ /* 0x000fe200078ec0ff */
[----:B------:R-:W1:Y:S01]  /*72f0*/  LDC.64 R106, c[0x0][0xc00] ;  /* 0x00030000ff6a7b82 */ /* 0x000e620000000a00 */
[----:B------:R-:W-:-:S02]  /*7300*/  LOP3.LUT R10, R37, 0x380, RZ, 0xc0, !PT ;  /* 0x00000380250a7812 */ /* 0x000fc400078ec0ff */
[----:B------:R-:W-:Y:S02]  /*7310*/  LOP3.LUT R34, R35, 0x380, RZ, 0xc0, !PT ;  /* 0x0000038023227812 */ /* 0x000fe400078ec0ff */
[----:B------:R-:W-:Y:S02]  /*7320*/  SHF.R.U64 R4, R4, 0x3, RZ ;  /* 0x0000000304047819 */ /* 0x000fe400000012ff */
[----:B------:R-:W-:Y:S01]  /*7330*/  LOP3.LUT R12, R9, R12, RZ, 0x3c, !PT ;  /* 0x0000000c090c7212 */ /* 0x000fe200078e3cff */
[----:B------:R-:W-:Y:S01]  /*7340*/  IMAD.X R9, RZ, RZ, R13, P5 ;  /* 0x000000ffff097224 */ /* 0x000fe200028e060d */
[----:B------:R-:W-:Y:S02]  /*7350*/  SHF.R.U64 R14, R14, 0x3, RZ ;  /* 0x000000030e0e7819 */ /* 0x000fe400000012ff */
[----:B------:R-:W-:Y:S02]  /*7360*/  SHF.R.U64 R8, R8, 0x3, RZ ;  /* 0x0000000308087819 */ /* 0x000fe400000012ff */
[----:B------:R-:W-:-:S02]  /*7370*/  SHF.R.U64 R10, R10, 0x3, RZ ;  /* 0x000000030a0a7819 */ /* 0x000fc400000012ff */
[----:B------:R-:W-:Y:S02]  /*7380*/  SHF.R.U64 R34, R34, 0x3, RZ ;  /* 0x0000000322227819 */ /* 0x000fe400000012ff */
[----:B------:R-:W-:Y:S02]  /*7390*/  LOP3.LUT R28, R4, R15, RZ, 0x3c, !PT ;  /* 0x0000000f041c7212 */ /* 0x000fe400078e3cff */
[----:B------:R-:W-:Y:S01]  /*73a0*/  LOP3.LUT R30, R14, R109, RZ, 0x3c, !PT ;  /* 0x0000006d0e1e7212 */ /* 0x000fe200078e3cff */
[----:B------:R-:W-:Y:S01]  /*73b0*/  IMAD.SHL.U32 R109, R23, 0x4, RZ ;  /* 0x00000004176d7824 */ /* 0x000fe200078e00ff */
[----:B------:R-:W-:Y:S02]  /*73c0*/  MOV R4, R12 ;  /* 0x0000000c00047202 */ /* 0x000fe40000000f00 */
[----:B------:R-:W-:Y:S02]  /*73d0*/  LOP3.LUT R24, R8, R17, RZ, 0x3c, !PT ;  /* 0x0000001108187212 */ /* 0x000fe400078e3cff */
[----:B------:R-:W-:-:S02]  /*73e0*/  F2FP.F16.F32.PACK_AB R12, R21, R20 ;  /* 0x00000014150c723e */ /* 0x000fc400000000ff */
[----:B------:R-:W-:Y:S02]  /*73f0*/  F2FP.F16.F32.PACK_AB R13, R97, R96 ;  /* 0x00000060610d723e */ /* 0x000fe400000000ff */
[----:B------:R-:W-:Y:S02]  /*7400*/  F2FP.F16.F32.PACK_AB R14, R89, R88 ;  /* 0x00000058590e723e */ /* 0x000fe400000000ff */
[----:B------:R-:W-:Y:S02]  /*7410*/  F2FP.F16.F32.PACK_AB R15, R99, R98 ;  /* 0x00000062630f723e */ /* 0x000fe400000000ff */
[----:B------:R-:W-:Y:S02]  /*7420*/  LOP3.LUT R10, R10, R37, RZ, 0x3c, !PT ;  /* 0x000000250a0a7212 */ /* 0x000fe400078e3cff */
[----:B------:R-:W-:Y:S01]  /*7430*/  LOP3.LUT R8, R34, R35, RZ, 0x3c, !PT ;  /* 0x0000002322087212 */ /* 0x000fe200078e3cff */
[----:B------:R2:W-:Y:S01]  /*7440*/  STSM.16.M88.4 [R4], R12 ;  /* 0x0000000c04007844 */ /* 0x0005e20000000200 */
[----:B------:R-:W-:-:S02]  /*7450*/  MOV R38, R10 ;  /* 0x0000000a00267202 */ /* 0x000fc40000000f00 */
[----:B------:R-:W-:Y:S02]  /*7460*/  MOV R37, R8 ;  /* 0x0000000800257202 */ /* 0x000fe40000000f00 */
[----:B------:R-:W-:Y:S02]  /*7470*/  MOV R94, R24 ;  /* 0x00000018005e7202 */ /* 0x000fe40000000f00 */
[----:B------:R-:W-:Y:S02]  /*7480*/  F2FP.F16.F32.PACK_AB R8, R91, R90 ;  /* 0x0000005a5b08723e */ /* 0x000fe400000000ff */
[----:B------:R-:W-:Y:S02]  /*7490*/  F2FP.F16.F32.PACK_AB R9, R101, R100 ;  /* 0x000000646509723e */ /* 0x000fe400000000ff */
[----:B------:R-:W-:Y:S02]  /*74a0*/  F2FP.F16.F32.PACK_AB R10, R93, R92 ;  /* 0x0000005c5d0a723e */ /* 0x000fe400000000ff */
[----:B------:R-:W-:-:S02]  /*74b0*/  F2FP.F16.F32.PACK_AB R11, R103, R102 ;  /* 0x00000066670b723e */ /* 0x000fc400000000ff */
[----:B------:R-:W-:Y:S02]  /*74c0*/  MOV R108, R26 ;  /* 0x0000001a006c7202 */ /* 0x000fe40000000f00 */
[----:B--2---:R-:W-:Y:S01]  /*74d0*/  F2FP.F16.F32.PACK_AB R12, R41, R40 ;  /* 0x00000028290c723e */ /* 0x004fe200000000ff */
[----:B------:R2:W-:Y:S01]  /*74e0*/  STSM.16.M88.4 [R94], R8 ;  /* 0x000000085e007844 */ /* 0x0005e20000000200 */
[----:B------:R-:W-:Y:S02]  /*74f0*/  F2FP.F16.F32.PACK_AB R13, R43, R42 ;  /* 0x0000002a2b0d723e */ /* 0x000fe400000000ff */
[----:B------:R-:W-:Y:S02]  /*7500*/  F2FP.F16.F32.PACK_AB R14, R45, R44 ;  /* 0x0000002c2d0e723e */ /* 0x000fe400000000ff */
[----:B------:R-:W-:Y:S02]  /*7510*/  F2FP.F16.F32.PACK_AB R15, R47, R46 ;  /* 0x0000002e2f0f723e */ /* 0x000fe400000000ff */
[----:B------:R-:W-:-:S02]  /*7520*/  MOV R17, R30 ;  /* 0x0000001e00117202 */ /* 0x000fc40000000f00 */
[----:B------:R-:W-:Y:S01]  /*7530*/  MOV R39, R28 ;  /* 0x0000001c00277202 */ /* 0x000fe20000000f00 */
[----:B------:R3:W-:Y:S01]  /*7540*/  STSM.16.M88.4 [R37], R12 ;  /* 0x0000000c25007844 */ /* 0x0007e20000000200 */
[----:B------:R-:W-:Y:S02]  /*7550*/  F2FP.F16.F32.PACK_AB R24, R49, R48 ;  /* 0x000000303118723e */ /* 0x000fe400000000ff */
[----:B------:R-:W-:Y:S02]  /*7560*/  F2FP.F16.F32.PACK_AB R25, R51, R50 ;  /* 0x000000323319723e */ /* 0x000fe400000000ff */
[----:B------:R-:W-:Y:S01]  /*7570*/  F2FP.F16.F32.PACK_AB R26, R53, R52 ;  /* 0x00000034351a723e */ /* 0x000fe200000000ff */
[----:B--2---:R-:W-:Y:S01]  /*7580*/  IMAD.MOV.U32 R94, RZ, RZ, RZ ;  /* 0x000000ffff5e7224 */ /* 0x004fe200078e00ff */
[----:B------:R-:W-:Y:S02]  /*7590*/  F2FP.F16.F32.PACK_AB R27, R55, R54 ;  /* 0x00000036371b723e */ /* 0x000fe400000000ff */
[----:B------:R-:W-:-:S02]  /*75a0*/  F2FP.F16.F32.PACK_AB R28, R57, R56 ;  /* 0x00000038391c723e */ /* 0x000fc400000000ff */
[----:B------:R-:W-:Y:S01]  /*75b0*/  F2FP.F16.F32.PACK_AB R29, R59, R58 ;  /* 0x0000003a3b1d723e */ /* 0x000fe200000000ff */
[----:B------:R2:W-:Y:S01]  /*75c0*/  STSM.16.M88.4 [R38], R24 ;  /* 0x0000001826007844 */ /* 0x0005e20000000200 */
[----:B------:R-:W-:Y:S02]  /*75d0*/  F2FP.F16.F32.PACK_AB R30, R61, R60 ;  /* 0x0000003c3d1e723e */ /* 0x000fe400000000ff */
[----:B------:R-:W-:Y:S02]  /*75e0*/  F2FP.F16.F32.PACK_AB R31, R63, R62 ;  /* 0x0000003e3f1f723e */ /* 0x000fe400000000ff */
[----:B------:R-:W-:Y:S02]  /*75f0*/  MOV R4, R32 ;  /* 0x0000002000047202 */ /* 0x000fe40000000f00 */
[----:B------:R-:W-:Y:S01]  /*7600*/  F2FP.F16.F32.PACK_AB R32, R65, R64 ;  /* 0x000000404120723e */ /* 0x000fe200000000ff */
[----:B------:R4:W-:Y:S01]  /*7610*/  STSM.16.M88.4 [R39], R28 ;  /* 0x0000001c27007844 */ /* 0x0009e20000000200 */
[----:B------:R-:W-:-:S02]  /*7620*/  F2FP.F16.F32.PACK_AB R33, R67, R66 ;  /* 0x000000424321723e */ /* 0x000fc400000000ff */
[----:B------:R-:W-:Y:S02]  /*7630*/  F2FP.F16.F32.PACK_AB R34, R69, R68 ;  /* 0x000000444522723e */ /* 0x000fe400000000ff */
[----:B------:R-:W-:Y:S02]  /*7640*/  F2FP.F16.F32.PACK_AB R35, R71, R70 ;  /* 0x000000464723723e */ /* 0x000fe400000000ff */
[----:B---3--:R-:W-:Y:S02]  /*7650*/  F2FP.F16.F32.PACK_AB R37, R75, R74 ;  /* 0x0000004a4b25723e */ /* 0x008fe400000000ff */
[----:B--2---:R-:W-:Y:S01]  /*7660*/  F2FP.F16.F32.PACK_AB R38, R77, R76 ;  /* 0x0000004c4d26723e */ /* 0x004fe200000000ff */
[----:B------:R-:W-:Y:S01]  /*7670*/  STSM.16.M88.4 [R4], R32 ;  /* 0x0000002004007844 */ /* 0x000fe20000000200 */
[----:B------:R-:W-:Y:S02]  /*7680*/  F2FP.F16.F32.PACK_AB R8, R81, R80 ;  /* 0x000000505108723e */ /* 0x000fe400000000ff */
[----:B------:R-:W-:-:S02]  /*7690*/  F2FP.F16.F32.PACK_AB R9, R83, R82 ;  /* 0x000000525309723e */ /* 0x000fc400000000ff */
[----:B------:R-:W-:Y:S02]  /*76a0*/  F2FP.F16.F32.PACK_AB R10, R85, R84 ;  /* 0x00000054550a723e */ /* 0x000fe400000000ff */
[----:B----4-:R-:W-:Y:S02]  /*76b0*/  F2FP.F16.F32.PACK_AB R39, R79, R78 ;  /* 0x0000004e4f27723e */ /* 0x010fe400000000ff */
[----:B------:R-:W-:Y:S02]  /*76c0*/  F2FP.F16.F32.PACK_AB R11, R87, R86 ;  /* 0x00000056570b723e */ /* 0x000fe400000000ff */
[----:B-1----:R-:W-:Y:S01]  /*76d0*/  ISETP.NE.U32.AND P0, PT, R106, RZ, PT ;  /* 0x000000ff6a00720c */ /* 0x002fe20003f05070 */
[----:B------:R-:W-:Y:S01]  /*76e0*/  STSM.16.M88.4 [R108], R36 ;  /* 0x000000246c007844 */ /* 0x000fe20000000200 */
[----:B------:R-:W-:Y:S02]  /*76f0*/  IADD3 R12, P1, R109, R106, RZ ;  /* 0x0000006a6d0c7210 */ /* 0x000fe40007f3e0ff */
[----:B------:R-:W-:Y:S01]  /*7700*/  ISETP.NE.AND.EX P0, PT, R107, RZ, PT, P0 ;  /* 0x000000ff6b00720c */ /* 0x000fe20003f05300 */
[----:B------:R1:W-:Y:S02]  /*7710*/  STSM.16.M88.4 [R17], R8 ;  /* 0x0000000811007844 */ /* 0x0003e40000000200 */
[----:B------:R-:W-:Y:S01]  /*7720*/  IMAD.X R13, R110, 0x1, R107, P1 ;  /* 0x000000016e0d7824 */ /* 0x000fe200008e066b */
[----:B------:R-:W-:Y:S08]  /*7730*/  BAR.SYNC.DEFER_BLOCKING 0x1, 0x100 ;  /* 0x0044000000007b1d */ /* 0x000ff00000010000 */
[----:B-1----:R-:W1:Y:S08]  /*7740*/  LDC R9, c[0x0][0xad4] ;  /* 0x0002b500ff097b82 */ /* 0x002e700000000800 */
[----:B------:R-:W2:Y:S01]  /*7750*/  LDC R17, c[0x0][0xbe8] ;  /* 0x0002fa00ff117b82 */ /* 0x000ea20000000800 */
[----:B------:R-:W3:Y:S01]  /*7760*/  @P0 LDG.E R94, desc[UR40][R12.64] ;  /* 0x000000280c5e0981 */ /* 0x000ee2000c1e1900 */
[----:B------:R-:W-:-:S04]  /*7770*/  ISETP.NE.U32.AND P1, PT, RZ, UR4, PT ;  /* 0x00000004ff007c0c */ /* 0x000fc8000bf25070 */
[----:B------:R-:W-:Y:S01]  /*7780*/  ISETP.NE.AND.EX P1, PT, RZ, UR5, PT, P1 ;  /* 0x00000005ff007c0c */ /* 0x000fe2000bf25310 */
[----:B------:R-:W-:-:S12]  /*7790*/  IMAD.MOV.U32 R28, RZ, RZ, 0x9b8 ;  /* 0x000009b8ff1c7424 */ /* 0x000fd800078e00ff */
[----:B------:R-:W-:Y:S01]  /*77a0*/  @P1 IADD3 R14, P2, R109, UR4, RZ ;  /* 0x000000046d0e1c10 */ /* 0x000fe2000ff5e0ff */
[----:B------:R-:W-:Y:S01]  /*77b0*/  ULDC UR4, c[0x0][0xa88] ;  /* 0x0002a20000047ab9 */ /* 0x000fe20000000800 */
[----:B--2---:R-:W-:Y:S01]  /*77c0*/  ISETP.NE.AND P4, PT, R17, 0x1, PT ;  /* 0x000000011100780c */ /* 0x004fe20003f85270 */
[----:B------:R-:W-:Y:S01]  /*77d0*/  IMAD.U32 R4, RZ, RZ, UR4 ;  /* 0x00000004ff047e24 */ /* 0x000fe2000f8e00ff */
[----:B------:R-:W-:Y:S02]  /*77e0*/  @P1 IADD3.X R15, R110, UR5, RZ, P2, !PT ;  /* 0x000000056e0f1c10 */ /* 0x000fe400097fe4ff */
[----:B------:R-:W-:-:S03]  /*77f0*/  ISETP.NE.AND P2, PT, R186, RZ, PT ;  /* 0x000000ffba00720c */ /* 0x000fc60003f45270 */
[----:B------:R2:W5:Y:S01]  /*7800*/  @P1 LDG.E R4, desc[UR40][R14.64] ;  /* 0x000000280e041981 */ /* 0x000562000c1e1900 */
[----:B-1----:R-:W-:Y:S01]  /*7810*/  SEL R9, R186, R9, P2 ;  /* 0x00000009ba097207 */ /* 0x002fe20001000000 */
[----:B------:R-:W-:Y:S01]  /*7820*/  IMAD R37, R187, 0x80, R226 ;  /* 0x00000080bb257824 */ /* 0x000fe200078e02e2 */
[----:B------:R-:W-:Y:S02]  /*7830*/  ISETP.NE.U32.AND P2, PT, R106, RZ, PT ;  /* 0x000000ff6a00720c */ /* 0x000fe40003f45070 */
[----:B------:R-:W-:Y:S01]  /*7840*/  ISETP.GT.AND P3, PT, R9, 0x1, PT ;  /* 0x000000010900780c */ /* 0x000fe20003f64270 */
[----:B------:R-:W1:Y:S01]  /*7850*/  @P4 LDC R30, c[0x0][0xbec] ;  /* 0x0002fb00ff1e4b82 */ /* 0x000e620000000800 */
[----:B------:R-:W-:Y:S02]  /*7860*/  ISETP.NE.AND.EX P2, PT, R107, RZ, PT, P2 ;  /* 0x000000ff6b00720c */ /* 0x000fe40003f45320 */
[----:B------:R-:W-:Y:S02]  /*7870*/  SEL R28, R28, 0x978, P3 ;  /* 0x000009781c1c7807 */ /* 0x000fe40001800000 */
[----:B------:R-:W-:-:S02]  /*7880*/  SEL R23, R23, RZ, !P2 ;  /* 0x000000ff17177207 */ /* 0x000fc40005000000 */
[----:B------:R-:W-:Y:S01]  /*7890*/  SEL R27, R188, RZ, !P2 ;  /* 0x000000ffbc1b7207 */ /* 0x000fe20005000000 */
[----:B------:R-:W4:Y:S01]  /*78a0*/  LDC.64 R24, c[0x0][R28+0x220] ;  /* 0x000088001c187b82 */ /* 0x000f220000000a00 */
[----:B------:R-:W-:-:S07]  /*78b0*/  SEL R29, R204, RZ, P3 ;  /* 0x000000ffcc1d7207 */ /* 0x000fce0001800000 */
[----:B------:R-:W0:Y:S08]  /*78c0*/  LDC.64 R10, c[0x0][R28+0x218] ;  /* 0x000086001c0a7b82 */ /* 0x000e300000000a00 */
[----:B------:R-:W1:Y:S08]  /*78d0*/  @P4 LDC R35, c[0x0][0xbf0] ;  /* 0x0002fc00ff234b82 */ /* 0x000e700000000800 */
[----:B------:R-:W1:Y:S01]  /*78e0*/  LDC.64 R8, c[0x0][0xba8] ;  /* 0x0002ea00ff087b82 */ /* 0x000e620000000a00 */
[----:B----4-:R-:W-:-:S04]  /*78f0*/  IMAD R25, R25, R23, RZ ;  /* 0x0000001719197224 */ /* 0x010fc800078e02ff */
[C---:B------:R-:W-:Y:S02]  /*7900*/  IMAD R33, R24.reuse, R27, R25 ;  /* 0x0000001b18217224 */ /* 0x040fe400078e0219 */
[----:B------:R-:W-:Y:S01]  /*7910*/  IMAD.WIDE.U32 R24, R24, R23, RZ ;  /* 0x0000001718187225 */ /* 0x000fe200078e00ff */
[----:B--2---:R-:W2:Y:S03]  /*7920*/  LDC.64 R14, c[0x0][R28+0x228] ;  /* 0x00008a001c0e7b82 */ /* 0x004ea60000000a00 */
[----:B0-----:R-:W-:-:S04]  /*7930*/  IMAD.WIDE.U32 R26, R10, R185, RZ ;  /* 0x000000b90a1a7225 */ /* 0x001fc800078e00ff */
[----:B------:R-:W-:Y:S02]  /*7940*/  IMAD R31, R11, R185, RZ ;  /* 0x000000b90b1f7224 */ /* 0x000fe400078e02ff */
[----:B------:R0:W4:Y:S01]  /*7950*/  LDC.64 R10, c[0x0][R28+0x210] ;  /* 0x000084001c0a7b82 */ /* 0x0001220000000a00 */
[----:B------:R-:W-:Y:S02]  /*7960*/  IMAD.IADD R33, R25, 0x1, R33 ;  /* 0x0000000119217824 */ /* 0x000fe400078e0221 */
[----:B------:R-:W-:Y:S02]  /*7970*/  IMAD.MOV.U32 R25, RZ, RZ, R37 ;  /* 0x000000ffff197224 */ /* 0x000fe400078e0025 */
[----:B------:R-:W-:-:S03]  /*7980*/  IMAD.IADD R31, R27, 0x1, R31 ;  /* 0x000000011b1f7824 */ /* 0x000fc600078e021f */
[----:B-1----:R-:W1:Y:S01]  /*7990*/  @!P3 LDC R8, c[0x0][0xb50] ;  /* 0x0002d400ff08bb82 */ /* 0x002e620000000800 */
[----:B--2---:R-:W-:-:S07]  /*79a0*/  IMAD R27, R15, R29, RZ ;  /* 0x0000001d0f1b7224 */ /* 0x004fce00078e02ff */
[----:B------:R-:W2:Y:S01]  /*79b0*/  @!P3 LDC R9, c[0x0][0xb54] ;  /* 0x0002d500ff09bb82 */ /* 0x000ea20000000800 */
[----:B------:R-:W-:-:S04]  /*79c0*/  IMAD.WIDE.U32 R14, R14, R29, RZ ;  /* 0x0000001d0e0e7225 */ /* 0x000fc800078e00ff */
[----:B------:R-:W-:Y:S01]  /*79d0*/  IMAD.IADD R27, R15, 0x1, R27 ;  /* 0x000000010f1b7824 */ /* 0x000fe200078e021b */
[--C-:B---3--:R-:W-:Y:S01]  /*79e0*/  IADD3 R26, P2, P5, R24, R26, R94.reuse ;  /* 0x0000001a181a7210 */ /* 0x108fe20007d5e05e */
[----:B------:R-:W-:Y:S01]  /*79f0*/  @P4 IMAD.HI.U32 R24, R37, R30, RZ ;  /* 0x0000001e25184227 */ /* 0x000fe200078e00ff */
[----:B------:R-:W-:-:S04]  /*7a00*/  SHF.R.S32.HI R106, RZ, 0x1f, R94 ;  /* 0x0000001fff6a7819 */ /* 0x000fc8000001145e */
[----:B------:R-:W-:Y:S02]  /*7a10*/  @P4 SHF.R.U32.HI R25, RZ, R35, R24 ;  /* 0x00000023ff194219 */ /* 0x000fe40000011618 */
[----:B------:R-:W-:Y:S02]  /*7a20*/  IADD3.X R24, R33, R31, R106, P2, P5 ;  /* 0x0000001f21187210 */ /* 0x000fe400017ea46a */
[----:B------:R-:W-:Y:S01]  /*7a30*/  IADD3 R14, P2, P5, R25, R26, R14 ;  /* 0x0000001a190e7210 */ /* 0x000fe20007d5e00e */
[--C-:B0-----:R-:W-:Y:S01]  /*7a40*/  IMAD.MOV R28, RZ, RZ, -R25.reuse ;  /* 0x000000ffff1c7224 */ /* 0x101fe200078e0a19 */
[----:B------:R-:W-:-:S03]  /*7a50*/  SHF.R.S32.HI R15, RZ, 0x1f, R25 ;  /* 0x0000001fff0f7819 */ /* 0x000fc60000011419 */
[----:B------:R-:W-:Y:S01]  /*7a60*/  IMAD R25, R17, R28, R37 ;  /* 0x0000001c11197224 */ /* 0x000fe200078e0225 */
[----:B------:R-:W-:-:S03]  /*7a70*/  IADD3.X R15, R15, R24, R27, P2, P5 ;  /* 0x000000180f0f7210 */ /* 0x000fc600017ea41b */
[----:B----4-:R-:W-:Y:S01]  /*7a80*/  IMAD R11, R11, R25, RZ ;  /* 0x000000190b0b7224 */ /* 0x010fe200078e02ff */
[----:B------:R-:W-:-:S05]  /*7a90*/  SHF.R.S32.HI R27, RZ, 0x1f, R25 ;  /* 0x0000001fff1b7819 */ /* 0x000fca0000011419 */
[C---:B------:R-:W-:Y:S02]  /*7aa0*/  IMAD R27, R10.reuse, R27, R11 ;  /* 0x0000001b0a1b7224 */ /* 0x040fe400078e020b */
[----:B------:R-:W-:-:S04]  /*7ab0*/  IMAD.WIDE.U32 R10, R10, R25, R14 ;  /* 0x000000190a0a7225 */ /* 0x000fc800078e000e */
[----:B------:R-:W-:Y:S01]  /*7ac0*/  IMAD.IADD R11, R11, 0x1, R27 ;  /* 0x000000010b0b7824 */ /* 0x000fe200078e021b */
[----:B-1----:R-:W-:-:S04]  /*7ad0*/  LEA R14, P2, R10, R8, 0x2 ;  /* 0x000000080a0e7211 */ /* 0x002fc800078410ff */
[----:B--2---:R-:W-:Y:S01]  /*7ae0*/  LEA.HI.X R15, R10, R9, R11, 0x2, P2 ;  /* 0x000000090a0f7211 */ /* 0x004fe200010f140b */
[----:B------:R-:W-:Y:S08]  /*7af0*/  @P1 BRA `(.L_x_199) ;  /* 0x0000000000101947 */ /* 0x000ff00003800000 */
[----:B------:R-:W-:Y:S05]  /*7b00*/  @!P0 BRA `(.L_x_199) ;  /* 0x00000000000c8947 */ /* 0x000fea0003800000 */
[----:B------:R-:W2:Y:S04]  /*7b10*/  LDG.E R9, desc[UR40][R12.64] ;  /* 0x000000280c097981 */ /* 0x000ea8000c1e1900 */
[----:B-----5:R-:W2:Y:S02]  /*7b20*/  LDG.E R4, desc[UR40][R12.64+0x4] ;  /* 0x000004280c047981 */ /* 0x020ea4000c1e1900 */
[----:B--2---:R-:W-:-:S07]  /*7b30*/  IMAD.IADD R4, R4, 0x1, -R9 ;  /* 0x0000000104047824 */ /* 0x004fce00078e0a09 */
.L_x_199:
[----:B------:R-:W-:Y:S01]  /*7b40*/  SHFL.IDX PT, R8, R14, RZ, 0x1c1f ;  /* 0x001c1fff0e087589 */ /* 0x000fe200000e0000 */
[----:B------:R-:W-:Y:S01]  /*7b50*/  IMAD R25, R187, 0x80, R225 ;  /* 0x00000080bb197824 */ /* 0x000fe200078e02e1 */
[----:B------:R-:W-:Y:S01]  /*7b60*/  LOP3.LUT P0, RZ, R208, 0x3, RZ, 0xc0, !PT ;  /* 0x00000003d0ff7812 */ /* 0x000fe2000780c0ff */
[----:B-----5:R-:W-:Y:S01]  /*7b70*/  IMAD R4, R4, R17, RZ ;  /* 0x0000001104047224 */ /* 0x020fe200078e02ff */
[----:B------:R-:W0:Y:S01]  /*7b80*/  SHFL.IDX PT, R9, R15, RZ, 0x1c1f ;  /* 0x001c1fff0f097589 */ /* 0x000e2200000e0000 */
[----:B------:R-:W-:-:S03]  /*7b90*/  VIADD R29, R25, 0x8 ;  /* 0x00000008191d7836 */ /* 0x000fc60000000000 */
[----:B------:R-:W-:Y:S01]  /*7ba0*/  SHFL.IDX PT, R10, R14, 0x1, 0x1c1f ;  /* 0x003c1f000e0a7f89 */ /* 0x000fe200000e0000 */
[-C--:B------:R-:W-:Y:S02]  /*7bb0*/  ISETP.GE.OR P1, PT, R25, R4.reuse, P0 ;  /* 0x000000041900720c */ /* 0x080fe40000726670 */
[----:B------:R-:W-:Y:S01]  /*7bc0*/  ISETP.GE.OR P0, PT, R29, R4, P0 ;  /* 0x000000041d00720c */ /* 0x000fe20000706670 */
[----:B------:R-:W1:Y:S10]  /*7bd0*/  SHFL.IDX PT, R11, R15, 0x1, 0x1c1f ;  /* 0x003c1f000f0b7f89 */ /* 0x000e7400000e0000 */
[----:B0-----:R0:W-:Y:S04]  /*7be0*/  @!P1 ST.E desc[UR40][R8.64], R0 ;  /* 0x0000000008009985 */ /* 0x0011e8000c101928 */
[----:B-1----:R0:W-:Y:S01]  /*7bf0*/  @!P0 ST.E desc[UR40][R10.64], R95 ;  /* 0x0000005f0a008985 */ /* 0x0021e2000c101928 */
[----:B------:R-:W-:Y:S05]  /*7c00*/  @P3 BRA `(.L_x_200) ;  /* 0x00000008007c3947 */ /* 0x000fea0003800000 */
[----:B0-----:R-:W-:Y:S01]  /*7c10*/  IMAD R9, R206, 0x40, R18 ;  /* 0x00000040ce097824 */ /* 0x001fe200078e0212 */
[----:B------:R-:W0:Y:S01]  /*7c20*/  @P4 LDC R51, c[0x0][0xbec] ;  /* 0x0002fb00ff334b82 */ /* 0x000e220000000800 */
[----:B------:R-:W-:Y:S02]  /*7c30*/  ULDC.64 UR4, c[0x0][0xaa0] ;  /* 0x0002a80000047ab9 */ /* 0x000fe40000000a00 */
[----:B------:R-:W-:-:S03]  /*7c40*/  IMAD.WIDE R104, R9, 0x2, R104 ;  /* 0x0000000209687825 */ /* 0x000fc600078e0268 */
[----:B------:R-:W-:Y:S02]  /*7c50*/  IADD3 R13, P6, R104, 0x1000, RZ ;  /* 0x00001000680d7810 */ /* 0x000fe40007fde0ff */
[----:B------:R-:W1:Y:S01]  /*7c60*/  @P4 LDC R53, c[0x0][0xbf0] ;  /* 0x0002fc00ff354b82 */ /* 0x000e620000000800 */
[----:B------:R-:W-:Y:S01]  /*7c70*/  IMAD R21, R106, UR4, RZ ;  /* 0x000000046a157c24 */ /* 0x000fe2000f8e02ff */
[----:B------:R-:W-:Y:S02]  /*7c80*/  IADD3 R25, P5, R104, 0x2000, RZ ;  /* 0x0000200068197810 */ /* 0x000fe40007fbe0ff */
[----:B------:R-:W-:Y:S01]  /*7c90*/  LOP3.LUT R12, R13, 0x380, RZ, 0xc0, !PT ;  /* 0x000003800d0c7812 */ /* 0x000fe200078ec0ff */
[----:B------:R-:W-:Y:S01]  /*7ca0*/  IMAD R49, R94, UR5, R21 ;  /* 0x000000055e317c24 */ /* 0x000fe2000f8e0215 */
[----:B------:R-:W-:Y:S02]  /*7cb0*/  IADD3 R29, P3, R104, 0x3000, RZ ;  /* 0x00003000681d7810 */ /* 0x000fe40007f7e0ff */
[----:B------:R-:W-:Y:S01]  /*7cc0*/  SHF.R.U64 R12, R12, 0x3, RZ ;  /* 0x000000030c0c7819 */ /* 0x000fe200000012ff */
[----:B------:R-:W-:Y:S01]  /*7cd0*/  IMAD.WIDE.U32 R20, R94, UR4, RZ ;  /* 0x000000045e147c25 */ /* 0x000fe2000f8e00ff */
[----:B------:R-:W-:Y:S01]  /*7ce0*/  ULDC.64 UR4, c[0x0][0xae8] ;  /* 0x0002ba0000047ab9 */ /* 0x000fe20000000a00 */
[----:B------:R-:W-:-:S02]  /*7cf0*/  IADD3 R33, P2, R104, 0x4000, RZ ;  /* 0x0000400068217810 */ /* 0x000fc40007f5e0ff */
[----:B------:R-:W-:Y:S01]  /*7d00*/  LOP3.LUT R12, R12, R13, RZ, 0x3c, !PT ;  /* 0x0000000d0c0c7212 */ /* 0x000fe200078e3cff */
[----:B------:R-:W-:Y:S01]  /*7d10*/  IMAD.X R13, RZ, RZ, R105, P6 ;  /* 0x000000ffff0d7224 */ /* 0x000fe200030e0669 */
[C---:B------:R-:W-:Y:S01]  /*7d20*/  IADD3 R9, P6, R104.reuse, 0x7000, RZ ;  /* 0x0000700068097810 */ /* 0x040fe20007fde0ff */
[----:B------:R-:W-:Y:S01]  /*7d30*/  IMAD.IADD R21, R21, 0x1, R49 ;  /* 0x0000000115157824 */ /* 0x000fe200078e0231 */
[C---:B------:R-:W-:Y:S02]  /*7d40*/  IADD3 R37, P1, R104.reuse, 0x5000, RZ ;  /* 0x0000500068257810 */ /* 0x040fe40007f3e0ff */
[----:B------:R-:W-:Y:S01]  /*7d50*/  LOP3.LUT R0, R9, 0x380, RZ, 0xc0, !PT ;  /* 0x0000038009007812 */ /* 0x000fe200078ec0ff */
[----:B------:R-:W-:Y:S01]  /*7d60*/  IMAD.WIDE.U32 R20, R185, UR4, R20 ;  /* 0x00000004b9147c25 */ /* 0x000fe2000f8e0014 */
[----:B------:R-:W-:Y:S01]  /*7d70*/  IADD3 R41, P0, R104, 0x6000, RZ ;  /* 0x0000600068297810 */ /* 0x000fe20007f1e0ff */
[----:B------:R-:W5:Y:S01]  /*7d80*/  LD.E.128 R12, desc[UR40][R12.64] ;  /* 0x000000280c0c7980 */ /* 0x000f62000c101d00 */
[----:B------:R-:W-:-:S02]  /*7d90*/  SHF.R.U64 R0, R0, 0x3, RZ ;  /* 0x0000000300007819 */ /* 0x000fc400000012ff */
[----:B------:R-:W-:Y:S01]  /*7da0*/  SHF.R.S32.HI R48, RZ, 0x1f, R23 ;  /* 0x0000001fff307819 */ /* 0x000fe20000011417 */
[----:B------:R-:W-:Y:S01]  /*7db0*/  IMAD.X R45, RZ, RZ, R105, P6 ;  /* 0x000000ffff2d7224 */ /* 0x000fe200030e0669 */
[----:B------:R-:W-:Y:S01]  /*7dc0*/  LOP3.LUT R44, R0, R9, RZ, 0x3c, !PT ;  /* 0x00000009002c7212 */ /* 0x000fe200078e3cff */
[----:B------:R-:W-:Y:S01]  /*7dd0*/  IMAD R0, R184, 0x20, R206 ;  /* 0x00000020b8007824 */ /* 0x000fe200078e02ce */
[----:B------:R-:W-:Y:S01]  /*7de0*/  LOP3.LUT R24, R25, 0x380, RZ, 0xc0, !PT ;  /* 0x0000038019187812 */ /* 0x000fe200078ec0ff */
[----:B------:R-:W-:Y:S01]  /*7df0*/  IMAD R21, R185, UR5, R21 ;  /* 0x00000005b9157c24 */ /* 0x000fe2000f8e0215 */
[----:B------:R-:W-:Y:S01]  /*7e00*/  LOP3.LUT R28, R29, 0x380, RZ, 0xc0, !PT ;  /* 0x000003801d1c7812 */ /* 0x000fe200078ec0ff */
[----:B------:R-:W-:Y:S01]  /*7e10*/  IMAD R50, R187, 0x80, R0 ;  /* 0x00000080bb327824 */ /* 0x000fe200078e0200 */
[----:B------:R-:W-:Y:S01]  /*7e20*/  LOP3.LUT R32, R33, 0x380, RZ, 0xc0, !PT ;  /* 0x0000038021207812 */ /* 0x000fe200078ec0ff */
[----:B------:R-:W-:Y:S01]  /*7e30*/  ULDC.64 UR4, c[0x0][0xaf0] ;  /* 0x0002bc0000047ab9 */ /* 0x000fe20000000a00 */
[----:B------:R-:W-:Y:S01]  /*7e40*/  LOP3.LUT R36, R37, 0x380, RZ, 0xc0, !PT ;  /* 0x0000038025247812 */ /* 0x000fe200078ec0ff */
[----:B0-----:R-:W-:Y:S01]  /*7e50*/  @P4 IMAD.HI.U32 R0, R50, R51, RZ ;  /* 0x0000003332004227 */ /* 0x001fe200078e00ff */
[----:B------:R-:W-:Y:S01]  /*7e60*/  LOP3.LUT R40, R41, 0x380, RZ, 0xc0, !PT ;  /* 0x0000038029287812 */ /* 0x000fe200078ec0ff */
[----:B------:R-:W5:Y:S01]  /*7e70*/  LD.E.128 R44, desc[UR40][R44.64] ;  /* 0x000000282c2c7980 */ /* 0x000f62000c101d00 */
[----:B------:R-:W-:Y:S01]  /*7e80*/  LOP3.LUT R11, R104, 0x380, RZ, 0xc0, !PT ;  /* 0x00000380680b7812 */ /* 0x000fe200078ec0ff */
[----:B------:R-:W-:Y:S01]  /*7e90*/  IMAD.MOV.U32 R49, RZ, RZ, R50 ;  /* 0x000000ffff317224 */ /* 0x000fe200078e0032 */
[----:B------:R-:W-:Y:S01]  /*7ea0*/  SHF.R.U64 R24, R24, 0x3, RZ ;  /* 0x0000000318187819 */ /* 0x000fe200000012ff */
[----:B------:R-:W-:Y:S01]  /*7eb0*/  IMAD R48, R48, UR4, RZ ;  /* 0x0000000430307c24 */ /* 0x000fe2000f8e02ff */
[----:B------:R-:W-:-:S02]  /*7ec0*/  SHF.R.U64 R28, R28, 0x3, RZ ;  /* 0x000000031c1c7819 */ /* 0x000fc400000012ff */
[----:B------:R-:W-:Y:S02]  /*7ed0*/  SHF.R.U64 R32, R32, 0x3, RZ ;  /* 0x0000000320207819 */ /* 0x000fe400000012ff */
[----:B------:R-:W-:Y:S02]  /*7ee0*/  SHF.R.U64 R36, R36, 0x3, RZ ;  /* 0x0000000324247819 */ /* 0x000fe400000012ff */
[----:B------:R-:W-:Y:S02]  /*7ef0*/  SHF.R.U64 R40, R40, 0x3, RZ ;  /* 0x0000000328287819 */ /* 0x000fe400000012ff */
[----:B-1----:R-:W-:Y:S02]  /*7f00*/  @P4 SHF.R.U32.HI R49, RZ, R53, R0 ;  /* 0x00000035ff314219 */ /* 0x002fe40000011600 */
[----:B------:R-:W-:Y:S01]  /*7f10*/  SHF.R.U64 R11, R11, 0x3, RZ ;  /* 0x000000030b0b7819 */ /* 0x000fe200000012ff */
[----:B------:R-:W-:Y:S01]  /*7f20*/  IMAD R51, R23, UR5, R48 ;  /* 0x0000000517337c24 */ /* 0x000fe2000f8e0230 */
[----:B------:R-:W-:Y:S01]  /*7f30*/  LOP3.LUT R24, R24, R25, RZ, 0x3c, !PT ;  /* 0x0000001918187212 */ /* 0x000fe200078e3cff */
[--C-:B------:R-:W-:Y:S01]  /*7f40*/  IMAD.X R25, RZ, RZ, R105.reuse, P5 ;  /* 0x000000ffff197224 */ /* 0x100fe200028e0669 */
[----:B------:R-:W-:Y:S01]  /*7f50*/  LOP3.LUT R28, R28, R29, RZ, 0x3c, !PT ;  /* 0x0000001d1c1c7212 */ /* 0x000fe200078e3cff */
[--C-:B------:R-:W-:Y:S01]  /*7f60*/  IMAD.X R29, RZ, RZ, R105.reuse, P3 ;  /* 0x000000ffff1d7224 */ /* 0x100fe200018e0669 */
[----:B------:R-:W-:Y:S01]  /*7f70*/  LOP3.LUT R32, R32, R33, RZ, 0x3c, !PT ;  /* 0x0000002120207212 */ /* 0x000fe200078e3cff */
[--C-:B------:R-:W-:Y:S01]  /*7f80*/  IMAD.X R33, RZ, RZ, R105.reuse, P2 ;  /* 0x000000ffff217224 */ /* 0x100fe200010e0669 */
[----:B------:R-:W-:Y:S01]  /*7f90*/  LOP3.LUT R36, R36, R37, RZ, 0x3c, !PT ;  /* 0x0000002524247212 */ /* 0x000fe200078e3cff */
[--C-:B------:R-:W-:Y:S01]  /*7fa0*/  IMAD.X R37, RZ, RZ, R105.reuse, P1 ;  /* 0x000000ffff257224 */ /* 0x100fe200008e0669 */
[----:B------:R-:W-:Y:S01]  /*7fb0*/  LOP3.LUT R40, R40, R41, RZ, 0x3c, !PT ;  /* 0x0000002928287212 */ /* 0x000fe200078e3cff */
[----:B------:R-:W-:Y:S01]  /*7fc0*/  IMAD.X R41, RZ, RZ, R105, P0 ;  /* 0x000000ffff297224 */ /* 0x000fe200000e0669 */
[--C-:B------:R-:W-:Y:S01]  /*7fd0*/  SHF.R.S32.HI R0, RZ, 0x1f, R49.reuse ;  /* 0x0000001fff007819 */ /* 0x100fe20000011431 */
[----:B------:R-:W-:Y:S01]  /*7fe0*/  IMAD.MOV R48, RZ, RZ, -R49 ;  /* 0x000000ffff307224 */ /* 0x000fe200078e0a31 */
[----:B------:R-:W-:Y:S01]  /*7ff0*/  LOP3.LUT R104, R11, R104, RZ, 0x3c, !PT ;  /* 0x000000680b687212 */ /* 0x000fe200078e3cff */
[----:B------:R-:W-:Y:S01]  /*8000*/  IMAD.WIDE.U32 R20, R23, UR4, R20 ;  /* 0x0000000417147c25 */ /* 0x000fe2000f8e0014 */
[----:B------:R-:W-:Y:S01]  /*8010*/  ULDC.64 UR4, c[0x0][0xae0] ;  /* 0x0002b80000047ab9 */ /* 0x000fe20000000a00 */
[----:B------:R-:W5:Y:S02]  /*8020*/  LD.E.128 R24, desc[UR40][R24.64] ;  /* 0x0000002818187980 */ /* 0x000f64000c101d00 */
[----:B------:R-:W-:-:S02]  /*8030*/  IMAD R0, R0, UR4, RZ ;  /* 0x0000000400007c24 */ /* 0x000fc4000f8e02ff */
[----:B------:R-:W-:Y:S01]  /*8040*/  IMAD R17, R17, R48, R50 ;  /* 0x0000003011117224 */ /* 0x000fe200078e0232 */
[----:B------:R0:W5:Y:S01]  /*8050*/  LD.E.128 R8, desc[UR40][R104.64] ;  /* 0x0000002868087980 */ /* 0x000162000c101d00 */
[----:B------:R-:W-:-:S03]  /*8060*/  IMAD.IADD R21, R21, 0x1, R51 ;  /* 0x0000000115157824 */ /* 0x000fc600078e0233 */
[----:B------:R-:W5:Y:S01]  /*8070*/  LD.E.128 R28, desc[UR40][R28.64] ;  /* 0x000000281c1c7980 */ /* 0x000f62000c101d00 */
[----:B------:R-:W-:-:S03]  /*8080*/  IMAD R23, R49, UR5, R0 ;  /* 0x0000000531177c24 */ /* 0x000fc6000f8e0200 */
[----:B------:R-:W5:Y:S01]  /*8090*/  LD.E.128 R32, desc[UR40][R32.64] ;  /* 0x0000002820207980 */ /* 0x000f62000c101d00 */
[----:B------:R-:W-:-:S03]  /*80a0*/  SHF.R.S32.HI R0, RZ, 0x1f, R17 ;  /* 0x0000001fff007819 */ /* 0x000fc60000011411 */
[----:B------:R-:W5:Y:S04]  /*80b0*/  LD.E.128 R36, desc[UR40][R36.64] ;  /* 0x0000002824247980 */ /* 0x000f68000c101d00 */
[----:B------:R-:W5:Y:S01]  /*80c0*/  LD.E.128 R40, desc[UR40][R40.64] ;  /* 0x0000002828287980 */ /* 0x000f62000c101d00 */
[----:B------:R-:W-:Y:S01]  /*80d0*/  IMAD.WIDE.U32 R20, R49, UR4, R20 ;  /* 0x0000000431147c25 */ /* 0x000fe2000f8e0014 */
[----:B------:R-:W-:Y:S01]  /*80e0*/  ULDC.64 UR4, c[0x0][0xad8] ;  /* 0x0002b60000047ab9 */ /* 0x000fe20000000a00 */
[----:B------:R-:W-:Y:S01]  /*80f0*/  @!PT LDS RZ, [RZ] ;  /* 0x00000000fffff984 */ /* 0x000fe20000000800 */
[----:B------:R-:W-:Y:S01]  /*8100*/  @!PT LDS RZ, [RZ] ;  /* 0x00000000fffff984 */ /* 0x000fe20000000800 */
[----:B------:R-:W-:Y:S01]  /*8110*/  @!PT LDS RZ, [RZ] ;  /* 0x00000000fffff984 */ /* 0x000fe20000000800 */
[----:B------:R-:W-:Y:S01]  /*8120*/  @!PT LDS RZ, [RZ] ;  /* 0x00000000fffff984 */ /* 0x000fe20000000800 */
[----:B------:R1:W-:Y:S06]  /*8130*/  MEMBAR.ALL.CTA ;  /* 0x0000000000007992 */ /* 0x0003ec0000008000 */
[----:B-1----:R-:W1:Y:S01]  /*8140*/  FENCE.VIEW.ASYNC.S ;  /* 0x00000000000073c6 */ /* 0x002e620000000000 */
[----:B------:R-:W-:-:S02]  /*8150*/  IMAD.IADD R21, R21, 0x1, R23 ;  /* 0x0000000115157824 */ /* 0x000fc400078e0217 */
[----:B------:R-:W-:Y:S02]  /*8160*/  IMAD R0, R0, UR4, RZ ;  /* 0x0000000400007c24 */ /* 0x000fe4000f8e02ff */
[----:B------:R-:W-:Y:S02]  /*8170*/  IMAD R51, R187, 0x80, R206 ;  /* 0x00000080bb337824 */ /* 0x000fe400078e02ce */
[C---:B------:R-:W-:Y:S02]  /*8180*/  IMAD R49, R17.reuse, UR5, R0 ;  /* 0x0000000511317c24 */ /* 0x040fe4000f8e0200 */
[----:B------:R-:W-:Y:S01]  /*8190*/  IMAD.WIDE.U32 R20, R17, UR4, R20 ;  /* 0x0000000411147c25 */ /* 0x000fe2000f8e0014 */
[----:B------:R-:W-:Y:S01]  /*81a0*/  ISETP.GE.AND P2, PT, R51, R4, PT ;  /* 0x000000043300720c */ /* 0x000fe20003f46270 */
[----:B------:R-:W-:Y:S02]  /*81b0*/  ULDC.64 UR4, c[0x0][0xa80] ;  /* 0x0002a00000047ab9 */ /* 0x000fe40000000a00 */
[----:B------:R-:W-:-:S02]  /*81c0*/  VIADD R3, R3, 0x34820 ;  /* 0x0003482003037836 */ /* 0x000fc40000000000 */
[----:B------:R-:W-:Y:S01]  /*81d0*/  VIADD R17, R51, 0x40 ;  /* 0x0000004033117836 */ /* 0x000fe20000000000 */
[C---:B------:R-:W-:Y:S01]  /*81e0*/  LEA R0, P3, R20.reuse, UR4, 0x1 ;  /* 0x0000000414007c11 */ /* 0x040fe2000f8608ff */
[----:B------:R-:W-:Y:S01]  /*81f0*/  IMAD.IADD R21, R21, 0x1, R49 ;  /* 0x0000000115157824 */ /* 0x000fe200078e0231 */
[----:B------:R-:W-:Y:S02]  /*8200*/  PRMT R3, RZ, 0x654, R3 ;  /* 0x00000654ff037816 */ /* 0x000fe40000000003 */
[-C--:B------:R-:W-:Y:S02]  /*8210*/  ISETP.GE.AND P1, PT, R17, R4.reuse, PT ;  /* 0x000000041100720c */ /* 0x080fe40003f26270 */
[----:B------:R-:W-:Y:S01]  /*8220*/  LEA.HI.X R17, R20, UR5, R21, 0x1, P3 ;  /* 0x0000000514117c11 */ /* 0x000fe200098f0c15 */
[----:B------:R-:W-:Y:S01]  /*8230*/  VIADD R23, R51, 0x20 ;  /* 0x0000002033177836 */ /* 0x000fe20000000000 */
[----:B-1----:R1:W-:Y:S01]  /*8240*/  SYNCS.ARRIVE.TRANS64.RED.A1T0 RZ, [R3+URZ], RZ ;  /* 0x000000ff03ff79a7 */ /* 0x0023e2000810043f */
[----:B------:R0:W2:Y:S01]  /*8250*/  SHFL.IDX PT, R49, R0, RZ, 0x181f ;  /* 0x00181fff00317589 */ /* 0x0000a200000e0000 */
[----:B------:R-:W-:Y:S02]  /*8260*/  BSSY B1, `(.L_x_201) ;  /* 0x000000d000017945 */ /* 0x000fe40003800000 */
[----:B------:R-:W-:Y:S01]  /*8270*/  ISETP.GE.AND P0, PT, R23, R4, PT ;  /* 0x000000041700720c */ /* 0x000fe20003f06270 */
[----:B-1----:R0:W1:Y:S01]  /*8280*/  SHFL.IDX PT, R3, R17, RZ, 0x181f ;  /* 0x00181fff11037589 */ /* 0x00206200000e0000 */
[----:B------:R-:W-:Y:S11]  /*8290*/  @P2 BRA `(.L_x_202) ;  /* 0x0000000000242947 */ /* 0x000ff60003800000 */
[----:B------:R-:W-:Y:S02]  /*82a0*/  ULDC UR4, c[0x0][0xac8] ;  /* 0x0002b20000047ab9 */ /* 0x000fe40000000800 */
[----:B------:R-:W-:Y:S02]  /*82b0*/  ISETP.GE.AND P2, PT, R18, UR4, PT ;  /* 0x0000000412007c0c */ /* 0x000fe4000bf46270 */
[----:B------:R-:W-:-:S11]  /*82c0*/  ISETP.GE.AND P3, PT, R22, UR4, PT ;  /* 0x0000000416007c0c */ /* 0x000fd6000bf66270 */
[-C--:B--2---:R-:W-:Y:S02]  /*82d0*/  @!P2 LEA R20, P4, R18, R49.reuse, 0x1 ;  /* 0x000000311214a211 */ /* 0x084fe400078808ff */
[----:B------:R-:W-:Y:S02]  /*82e0*/  @!P3 LEA R48, P5, R22, R49, 0x1 ;  /* 0x000000311630b211 */ /* 0x000fe400078a08ff */
[-C--:B-1----:R-:W-:Y:S02]  /*82f0*/  @!P2 LEA.HI.X R21, R18, R3.reuse, R229, 0x1, P4 ;  /* 0x000000031215a211 */ /* 0x082fe400020f0ce5 */
[----:B------:R-:W-:-:S03]  /*8300*/  @!P3 LEA.HI.X R49, R22, R3, R228, 0x1, P5 ;  /* 0x000000031631b211 */ /* 0x000fc600028f0ce4 */
[----:B-----5:R3:W-:Y:S04]  /*8310*/  @!P2 ST.E.128 desc[UR40][R20.64], R8 ;  /* 0x000000081400a985 */ /* 0x0207e8000c101d28 */
[----:B------:R3:W-:Y:S02]  /*8320*/  @!P3 ST.E.128 desc[UR40][R48.64], R32 ;  /* 0x000000203000b985 */ /* 0x0007e4000c101d28 */
.L_x_202:
[----:B------:R-:W-:Y:S05]  /*8330*/  BSYNC B1 ;  /* 0x0000000000017941 */ /* 0x000fea0003800000 */
.L_x_201:
[----:B-1----:R1:W4:Y:S01]  /*8340*/  SHFL.IDX PT, R3, R17, 0x1, 0x181f ;  /* 0x00381f0011037f89 */ /* 0x00232200000e0000 */
[----:B------:R-:W-:Y:S03]  /*8350*/  BSSY B1, `(.L_x_203) ;  /* 0x000000c000017945 */ /* 0x000fe60003800000 */
[----:B---3-5:R1:W3:Y:S01]  /*8360*/  SHFL.IDX PT, R11, R0, 0x1, 0x181f ;  /* 0x00381f00000b7f89 */ /* 0x0282e200000e0000 */
[----:B------:R-:W-:Y:S05]  /*8370*/  @P0 BRA `(.L_x_204) ;  /* 0x0000000000240947 */ /* 0x000fea0003800000 */
[----:B------:R-:W-:Y:S02]  /*8380*/  ULDC UR4, c[0x0][0xac8] ;  /* 0x0002b20000047ab9 */ /* 0x000fe40000000800 */
[----:B------:R-:W-:Y:S02]  /*8390*/  ISETP.GE.AND P3, PT, R18, UR4, PT ;  /* 0x0000000412007c0c */ /* 0x000fe4000bf66270 */
[----:B------:R-:W-:-:S11]  /*83a0*/  ISETP.GE.AND P4, PT, R22, UR4, PT ;  /* 0x0000000416007c0c */ /* 0x000fd6000bf86270 */
[-C--:B---3--:R-:W-:Y:S02]  /*83b0*/  @!P3 LEA R8, P0, R18, R11.reuse, 0x1 ;  /* 0x0000000b1208b211 */ /* 0x088fe400078008ff */
[----:B------:R-:W-:Y:S02]  /*83c0*/  @!P4 LEA R10, P2, R22, R11, 0x1 ;  /* 0x0000000b160ac211 */ /* 0x000fe400078408ff */
[-C--:B----4-:R-:W-:Y:S02]  /*83d0*/  @!P3 LEA.HI.X R9, R18, R3.reuse, R229, 0x1, P0 ;  /* 0x000000031209b211 */ /* 0x090fe400000f0ce5 */
[----:B------:R-:W-:-:S03]  /*83e0*/  @!P4 LEA.HI.X R11, R22, R3, R228, 0x1, P2 ;  /* 0x00000003160bc211 */ /* 0x000fc600010f0ce4 */
[----:B------:R3:W-:Y:S04]  /*83f0*/  @!P3 ST.E.128 desc[UR40][R8.64], R12 ;  /* 0x0000000c0800b985 */ /* 0x0007e8000c101d28 */
[----:B------:R3:W-:Y:S02]  /*8400*/  @!P4 ST.E.128 desc[UR40][R10.64], R36 ;  /* 0x000000240a00c985 */ /* 0x0007e4000c101d28 */
.L_x_204:
[----:B------:R-:W-:Y:S05]  /*8410*/  BSYNC B1 ;  /* 0x0000000000017941 */ /* 0x000fea0003800000 */
.L_x_203:
[----:B----4-:R4:W0:Y:S01]  /*8420*/  SHFL.IDX PT, R3, R17, 0x2, 0x181f ;  /* 0x00581f0011037f89 */ /* 0x01082200000e0000 */
[----:B------:R-:W-:Y:S03]  /*8430*/  BSSY B1, `(.L_x_205) ;  /* 0x000000c000017945 */ /* 0x000fe60003800000 */
[----:B---3--:R4:W3:Y:S01]  /*8440*/  SHFL.IDX PT, R11, R0, 0x2, 0x181f ;  /* 0x00581f00000b7f89 */ /* 0x0088e200000e0000 */
[----:B------:R-:W-:Y:S05]  /*8450*/  @P1 BRA `(.L_x_206) ;  /* 0x0000000000241947 */ /* 0x000fea0003800000 */
[----:B------:R-:W-:Y:S02]  /*8460*/  ULDC UR4, c[0x0][0xac8] ;  /* 0x0002b20000047ab9 */ /* 0x000fe40000000800 */
[----:B------:R-:W-:Y:S02]  /*8470*/  ISETP.GE.AND P2, PT, R18, UR4, PT ;  /* 0x0000000412007c0c */ /* 0x000fe4000bf46270 */
[----:B------:R-:W-:-:S11]  /*8480*/  ISETP.GE.AND P3, PT, R22, UR4, PT ;  /* 0x0000000416007c0c */ /* 0x000fd6000bf66270 */
[-C--:B---3--:R-:W-:Y:S02]  /*8490*/  @!P2 LEA R8, P0, R18, R11.reuse, 0x1 ;  /* 0x0000000b1208a211 */ /* 0x088fe400078008ff */
[----:B------:R-:W-:Y:S02]  /*84a0*/  @!P3 LEA R10, P1, R22, R11, 0x1 ;  /* 0x0000000b160ab211 */ /* 0x000fe400078208ff */
[-C--:B0-----:R-:W-:Y:S02]  /*84b0*/  @!P2 LEA.HI.X R9, R18, R3.reuse, R229, 0x1, P0 ;  /* 0x000000031209a211 */ /* 0x081fe400000f0ce5 */
[----:B------:R-:W-:-:S03]  /*84c0*/  @!P3 LEA.HI.X R11, R22, R3, R228, 0x1, P1 ;  /* 0x00000003160bb211 */ /* 0x000fc600008f0ce4 */
[----:B------:R0:W-:Y:S04]  /*84d0*/  @!P2 ST.E.128 desc[UR40][R8.64], R24 ;  /* 0x000000180800a985 */ /* 0x0001e8000c101d28 */
[----:B------:R0:W-:Y:S02]  /*84e0*/  @!P3 ST.E.128 desc[UR40][R10.64], R40 ;  /* 0x000000280a00b985 */ /* 0x0001e4000c101d28 */
.L_x_206:
[----:B------:R-:W-:Y:S05]  /*84f0*/  BSYNC B1 ;  /* 0x0000000000017941 */ /* 0x000fea0003800000 */
.L_x_205:
[----:B0-----:R-:W-:Y:S01]  /*8500*/  VIADD R3, R51, 0x60 ;  /* 0x0000006033037836 */ /* 0x001fe20000000000 */
[----:B-1--4-:R-:W0:Y:S04]  /*8510*/  SHFL.IDX PT, R17, R17, 0x3, 0x181f ;  /* 0x00781f0011117f89 */ /* 0x012e2800000e0000 */
[----:B------:R-:W-:Y:S01]  /*8520*/  ISETP.GE.AND P0, PT, R3, R4, PT ;  /* 0x000000040300720c */ /* 0x000fe20003f06270 */
[----:B---3--:R1:W3:-:S12]  /*8530*/  SHFL.IDX PT, R11, R0, 0x3, 0x181f ;  /* 0x00781f00000b7f89 */ /* 0x0082d800000e0000 */
[----:B-1----:R-:W-:Y:S05]  /*8540*/  @P0 BRA `(.L_x_207) ;  /* 0x0000001400e00947 */ /* 0x002fea0003800000 */
[----:B------:R-:W-:Y:S02]  /*8550*/  ULDC UR4, c[0x0][0xac8] ;  /* 0x0002b20000047ab9 */ /* 0x000fe40000000800 */
[----:B------:R-:W-:-:S13]  /*8560*/  ISETP.GE.AND P1, PT, R18, UR4, PT ;  /* 0x0000000412007c0c */ /* 0x000fda000bf26270 */
[----:B---3--:R-:W-:-:S04]  /*8570*/  @!P1 LEA R8, P0, R18, R11, 0x1 ;  /* 0x0000000b12089211 */ /* 0x008fc800078008ff */
[----:B0-----:R-:W-:Y:S02]  /*8580*/  @!P1 LEA.HI.X R9, R18, R17, R229, 0x1, P0 ;  /* 0x0000001112099211 */ /* 0x001fe400000f0ce5 */
[----:B------:R-:W-:-:S03]  /*8590*/  ISETP.GE.AND P0, PT, R22, UR4, PT ;  /* 0x0000000416007c0c */ /* 0x000fc6000bf06270 */
[----:B------:R0:W-:Y:S10]  /*85a0*/  @!P1 ST.E.128 desc[UR40][R8.64], R28 ;  /* 0x0000001c08009985 */ /* 0x0001f4000c101d28 */
[----:B------:R-:W-:Y:S05]  /*85b0*/  @P0 BRA `(.L_x_207) ;  /* 0x0000001400c40947 */ /* 0x000fea0003800000 */
[----:B0-----:R-:W-:-:S04]  /*85c0*/  LEA R8, P0, R22, R11, 0x1 ;  /* 0x0000000b16087211 */ /* 0x001fc800078008ff */
[----:B------:R-:W-:-:S05]  /*85d0*/  LEA.HI.X R9, R22, R17, R228, 0x1, P0 ;  /* 0x0000001116097211 */ /* 0x000fca00000f0ce4 */
[----:B------:R0:W-:Y:S01]  /*85e0*/  ST.E.128 desc[UR40][R8.64], R44 ;  /* 0x0000002c08007985 */ /* 0x0001e2000c101d28 */
[----:B------:R-:W-:Y:S05]  /*85f0*/  BRA `(.L_x_207) ;  /* 0x0000001400b47947 */ /* 0x000fea0003800000 */
.L_x_200:
[----:B0-----:R-:W0:Y:S01]  /*8600*/  @P4 LDC R10, c[0x0][0xbec] ;  /* 0x0002fb00ff0a4b82 */ /* 0x001e220000000800 */
[----:B------:R-:W-:Y:S01]  /*8610*/  ULDC.64 UR4, c[0x0][0xb08] ;  /* 0x0002c20000047ab9 */ /* 0x000fe20000000a00 */
[----:B------:R-:W-:Y:S01]  /*8620*/  SHF.R.S32.HI R0, RZ, 0x1f, R23 ;  /* 0x0000001fff007819 */ /* 0x000fe20000011417 */
[----:B------:R-:W-:Y:S01]  /*8630*/  IMAD R11, R106, UR4, RZ ;  /* 0x000000046a0b7c24 */ /* 0x000fe2000f8e02ff */
[----:B------:R-:W-:Y:S01]  /*8640*/  ULDC.64 UR6, c[0x0][0xb30] ;  /* 0x0002cc0000067ab9 */ /* 0x000fe20000000a00 */
[C---:B------:R-:W-:Y:S01]  /*8650*/  IMAD.WIDE.U32 R8, R94.reuse, UR4, RZ ;  /* 0x000000045e087c25 */ /* 0x040fe2000f8e00ff */
[----:B------:R-:W-:Y:S01]  /*8660*/  ISETP.GE.AND P0, PT, R25, R4, PT ;  /* 0x000000041900720c */ /* 0x000fe20003f06270 */
[----:B------:R-:W-:Y:S01]  /*8670*/  BSSY B1, `(.L_x_208) ;  /* 0x0000068000017945 */ /* 0x000fe20003800000 */
[----:B------:R-:W1:Y:S01]  /*8680*/  @P4 LDC R15, c[0x0][0xbf0] ;  /* 0x0002fc00ff0f4b82 */ /* 0x000e620000000800 */
[----:B------:R-:W-:Y:S01]  /*8690*/  IMAD R11, R94, UR5, R11 ;  /* 0x000000055e0b7c24 */ /* 0x000fe2000f8e020b */
[----:B------:R-:W-:-:S03]  /*86a0*/  ULDC.64 UR4, c[0x0][0xb38] ;  /* 0x0002ce0000047ab9 */ /* 0x000fc60000000a00 */
[----:B------:R-:W-:Y:S02]  /*86b0*/  IMAD.IADD R9, R9, 0x1, R11 ;  /* 0x0000000109097824 */ /* 0x000fe400078e020b */
[----:B------:R-:W-:Y:S02]  /*86c0*/  IMAD.MOV.U32 R11, RZ, RZ, R37 ;  /* 0x000000ffff0b7224 */ /* 0x000fe400078e0025 */
[----:B------:R-:W-:-:S04]  /*86d0*/  IMAD.WIDE.U32 R8, R185, UR4, R8 ;  /* 0x00000004b9087c25 */ /* 0x000fc8000f8e0008 */
[----:B------:R-:W-:Y:S01]  /*86e0*/  IMAD R9, R185, UR5, R9 ;  /* 0x00000005b9097c24 */ /* 0x000fe2000f8e0209 */
[----:B------:R-:W-:Y:S02]  /*86f0*/  ULDC.64 UR4, c[0x0][0xb40] ;  /* 0x0002d00000047ab9 */ /* 0x000fe40000000a00 */
[----:B------:R-:W-:Y:S02]  /*8700*/  IMAD R0, R0, UR4, RZ ;  /* 0x0000000400007c24 */ /* 0x000fe4000f8e02ff */
[----:B0-----:R-:W-:-:S04]  /*8710*/  @P4 IMAD.HI.U32 R10, R37, R10, RZ ;  /* 0x0000000a250a4227 */ /* 0x001fc800078e00ff */
[C---:B------:R-:W-:Y:S02]  /*8720*/  IMAD R13, R23.reuse, UR5, R0 ;  /* 0x00000005170d7c24 */ /* 0x040fe4000f8e0200 */
[----:B------:R-:W-:Y:S01]  /*8730*/  IMAD.WIDE.U32 R8, R23, UR4, R8 ;  /* 0x0000000417087c25 */ /* 0x000fe2000f8e0008 */
[----:B-1----:R-:W-:Y:S01]  /*8740*/  @P4 SHF.R.U32.HI R11, RZ, R15, R10 ;  /* 0x0000000fff0b4219 */ /* 0x002fe2000001160a */
[----:B------:R-:W-:Y:S02]  /*8750*/  ULDC.64 UR4, c[0x0][0xb48] ;  /* 0x0002d20000047ab9 */ /* 0x000fe40000000a00 */
[----:B------:R-:W-:Y:S01]  /*8760*/  IMAD.IADD R9, R9, 0x1, R13 ;  /* 0x0000000109097824 */ /* 0x000fe200078e020d */
[--C-:B------:R-:W-:Y:S01]  /*8770*/  SHF.R.S32.HI R0, RZ, 0x1f, R11.reuse ;  /* 0x0000001fff007819 */ /* 0x100fe2000001140b */
[----:B------:R-:W-:Y:S02]  /*8780*/  IMAD.MOV R10, RZ, RZ, -R11 ;  /* 0x000000ffff0a7224 */ /* 0x000fe400078e0a0b */
[----:B------:R-:W-:-:S04]  /*8790*/  IMAD.WIDE.U32 R8, R204, UR4, R8 ;  /* 0x00000004cc087c25 */ /* 0x000fc8000f8e0008 */
[----:B------:R-:W-:Y:S02]  /*87a0*/  IMAD R17, R17, R10, R37 ;  /* 0x0000000a11117224 */ /* 0x000fe400078e0225 */
[----:B------:R-:W-:Y:S02]  /*87b0*/  IMAD R0, R0, UR6, RZ ;  /* 0x0000000600007c24 */ /* 0x000fe4000f8e02ff */
[----:B------:R-:W-:Y:S01]  /*87c0*/  IMAD R9, R204, UR5, R9 ;  /* 0x00000005cc097c24 */ /* 0x000fe2000f8e0209 */
[----:B------:R-:W-:Y:S01]  /*87d0*/  ULDC.64 UR4, c[0x0][0xb28] ;  /* 0x0002ca0000047ab9 */ /* 0x000fe20000000a00 */
[C---:B------:R-:W-:Y:S01]  /*87e0*/  IMAD R13, R11.reuse, UR7, R0 ;  /* 0x000000070b0d7c24 */ /* 0x040fe2000f8e0200 */
[----:B------:R-:W-:Y:S01]  /*87f0*/  SHF.R.S32.HI R0, RZ, 0x1f, R17 ;  /* 0x0000001fff007819 */ /* 0x000fe20000011411 */
[----:B------:R-:W-:-:S04]  /*8800*/  IMAD.WIDE.U32 R8, R11, UR6, R8 ;  /* 0x000000060b087c25 */ /* 0x000fc8000f8e0008 */
[----:B------:R-:W-:Y:S02]  /*8810*/  IMAD R0, R0, UR4, RZ ;  /* 0x0000000400007c24 */ /* 0x000fe4000f8e02ff */
[----:B------:R-:W-:Y:S02]  /*8820*/  IMAD.IADD R9, R9, 0x1, R13 ;  /* 0x0000000109097824 */ /* 0x000fe400078e020d */
[C---:B------:R-:W-:Y:S02]  /*8830*/  IMAD R11, R17.reuse, UR5, R0 ;  /* 0x00000005110b7c24 */ /* 0x040fe4000f8e0200 */
[----:B------:R-:W-:Y:S01]  /*8840*/  IMAD.WIDE.U32 R8, R17, UR4, R8 ;  /* 0x0000000411087c25 */ /* 0x000fe2000f8e0008 */
[----:B------:R-:W-:-:S03]  /*8850*/  ULDC.64 UR4, c[0x0][0xb00] ;  /* 0x0002c00000047ab9 */ /* 0x000fc60000000a00 */
[----:B------:R-:W-:Y:S01]  /*8860*/  VIADD R10, R3, 0x34820 ;  /* 0x00034820030a7836 */ /* 0x000fe20000000000 */
[----:B------:R-:W-:Y:S01]  /*8870*/  LEA R0, P1, R8, UR4, 0x2 ;  /* 0x0000000408007c11 */ /* 0x000fe2000f8210ff */
[----:B------:R-:W-:-:S03]  /*8880*/  IMAD.IADD R3, R9, 0x1, R11 ;  /* 0x0000000109037824 */ /* 0x000fc600078e020b */
[----:B------:R-:W-:Y:S02]  /*8890*/  PRMT R10, RZ, 0x654, R10 ;  /* 0x00000654ff0a7816 */ /* 0x000fe4000000000a */
[----:B------:R-:W-:Y:S02]  /*88a0*/  LEA.HI.X R3, R8, UR5, R3, 0x2, P1 ;  /* 0x0000000508037c11 */ /* 0x000fe400088f1403 */
[----:B------:R0:W-:Y:S03]  /*88b0*/  SYNCS.ARRIVE.TRANS64.RED.A1T0 RZ, [R10+URZ], RZ ;  /* 0x000000ff0aff79a7 */ /* 0x0001e6000810043f */
[----:B------:R1:W2:Y:S04]  /*88c0*/  SHFL.IDX PT, R11, R3, RZ, 0x1c1f ;  /* 0x001c1fff030b7589 */ /* 0x0002a800000e0000 */
[----:B0-----:R1:W0:Y:S01]  /*88d0*/  SHFL.IDX PT, R10, R0, RZ, 0x1c1f ;  /* 0x001c1fff000a7589 */ /* 0x00122200000e0000 */
[----:B------:R-:W-:Y:S05]  /*88e0*/  @P0 BRA `(.L_x_209) ;  /* 0x0000000400000947 */ /* 0x000fea0003800000 */
[----:B------:R-:W-:Y:S02]  /*88f0*/  ULDC UR4, c[0x0][0xac8] ;  /* 0x0002b20000047ab9 */ /* 0x000fe40000000800 */
[----:B------:R-:W-:Y:S02]  /*8900*/  ISETP.GE.AND P3, PT, R205, UR4, PT ;  /* 0x00000004cd007c0c */ /* 0x000fe4000bf66270 */
[----:B------:R-:W-:Y:S02]  /*8910*/  ISETP.GE.AND P2, PT, R203, UR4, PT ;  /* 0x00000004cb007c0c */ /* 0x000fe4000bf46270 */
[----:B------:R-:W-:Y:S02]  /*8920*/  ISETP.GE.AND P1, PT, R202, UR4, PT ;  /* 0x00000004ca007c0c */ /* 0x000fe4000bf26270 */
[----:B------:R-:W-:Y:S02]  /*8930*/  ISETP.GE.AND P0, PT, R201, UR4, PT ;  /* 0x00000004c9007c0c */ /* 0x000fe4000bf06270 */
[----:B------:R-:W-:-:S05]  /*8940*/  ISETP.GE.AND P4, PT, R199, UR4, PT ;  /* 0x00000004c7007c0c */ /* 0x000fca000bf86270 */
[----:B0-2---:R-:W-:Y:S02]  /*8950*/  @!P3 IMAD.WIDE R8, R205, 0x4, R10 ;  /* 0x00000004cd08b825 */ /* 0x005fe400078e020a */
[CC--:B------:R-:W-:Y:S02]  /*8960*/  @!P2 LEA R12, P6, R203.reuse, R10.reuse, 0x2 ;  /* 0x0000000acb0ca211 */ /* 0x0c0fe400078c10ff */
[-C--:B------:R-:W-:Y:S01]  /*8970*/  @!P1 LEA R14, P5, R202, R10.reuse, 0x2 ;  /* 0x0000000aca0e9211 */ /* 0x080fe200078a10ff */
[----:B------:R0:W-:Y:S01]  /*8980*/  @!P3 ST.E.64 desc[UR40][R8.64], R20 ;  /* 0x000000140800b985 */ /* 0x0001e2000c101b28 */
[----:B------:R-:W-:Y:S02]  /*8990*/  ISETP.GE.AND P3, PT, R200, UR4, PT ;  /* 0x00000004c8007c0c */ /* 0x000fe4000bf66270 */
[----:B------:R-:W-:Y:S02]  /*89a0*/  @!P2 LEA.HI.X R13, R203, R11, R223, 0x2, P6 ;  /* 0x0000000bcb0da211 */ /* 0x000fe400030f14df */
[----:B------:R-:W-:-:S02]  /*89b0*/  @!P0 LEA R24, P6, R201, R10, 0x2 ;  /* 0x0000000ac9188211 */ /* 0x000fc400078c10ff */
[-C--:B------:R-:W-:Y:S01]  /*89c0*/  @!P1 LEA.HI.X R15, R202, R11.reuse, R222, 0x2, P5 ;  /* 0x0000000bca0f9211 */ /* 0x080fe200028f14de */
[----:B------:R2:W-:Y:S01]  /*89d0*/  @!P2 ST.E.64 desc[UR40][R12.64], R88 ;  /* 0x000000580c00a985 */ /* 0x0005e2000c101b28 */
[----:B------:R-:W-:Y:S02]  /*89e0*/  ISETP.GE.AND P5, PT, R198, UR4, PT ;  /* 0x00000004c6007c0c */ /* 0x000fe4000bfa6270 */
[----:B------:R-:W-:Y:S01]  /*89f0*/  @!P0 LEA.HI.X R25, R201, R11, R221, 0x2, P6 ;  /* 0x0000000bc9198211 */ /* 0x000fe200030f14dd */
[----:B------:R3:W-:Y:S01]  /*8a00*/  @!P1 ST.E.64 desc[UR40][R14.64], R90 ;  /* 0x0000005a0e009985 */ /* 0x0007e2000c101b28 */
[----:B------:R-:W-:Y:S02]  /*8a10*/  ISETP.GE.AND P2, PT, R197, UR4, PT ;  /* 0x00000004c5007c0c */ /* 0x000fe4000bf46270 */
[-C--:B0-----:R-:W-:Y:S01]  /*8a20*/  @!P3 LEA R8, P6, R200, R10.reuse, 0x2 ;  /* 0x0000000ac808b211 */ /* 0x081fe200078c10ff */
[----:B------:R0:W-:Y:S01]  /*8a30*/  @!P0 ST.E.64 desc[UR40][R24.64], R92 ;  /* 0x0000005c18008985 */ /* 0x0001e2000c101b28 */
[----:B------:R-:W-:-:S02]  /*8a40*/  @!P4 LEA R20, P0, R199, R10, 0x2 ;  /* 0x0000000ac714c211 */ /* 0x000fc400078010ff */
[----:B------:R-:W-:Y:S02]  /*8a50*/  ISETP.GE.AND P1, PT, R196, UR4, PT ;  /* 0x00000004c4007c0c */ /* 0x000fe4000bf26270 */
[-C--:B------:R-:W-:Y:S02]  /*8a60*/  @!P4 LEA.HI.X R21, R199, R11.reuse, R219, 0x2, P0 ;  /* 0x0000000bc715c211 */ /* 0x080fe400000f14db */
[----:B------:R-:W-:Y:S02]  /*8a70*/  @!P3 LEA.HI.X R9, R200, R11, R220, 0x2, P6 ;  /* 0x0000000bc809b211 */ /* 0x000fe400030f14dc */
[----:B------:R-:W-:Y:S02]  /*8a80*/  ISETP.GE.AND P0, PT, R195, UR4, PT ;  /* 0x00000004c3007c0c */ /* 0x000fe4000bf06270 */
[----:B------:R-:W-:Y:S01]  /*8a90*/  @!P5 LEA R26, P6, R198, R10, 0x2 ;  /* 0x0000000ac61ad211 */ /* 0x000fe200078c10ff */
[----:B------:R4:W-:Y:S01]  /*8aa0*/  @!P3 ST.E.64 desc[UR40][R8.64], R40 ;  /* 0x000000280800b985 */ /* 0x0009e2000c101b28 */
[----:B------:R-:W-:-:S02]  /*8ab0*/  ISETP.GE.AND P3, PT, R194, UR4, PT ;  /* 0x00000004c2007c0c */ /* 0x000fc4000bf66270 */
[----:B------:R-:W-:Y:S01]  /*8ac0*/  @!P5 LEA.HI.X R27, R198, R11, R218, 0x2, P6 ;  /* 0x0000000bc61bd211 */ /* 0x000fe200030f14da */
[----:B------:R5:W-:Y:S01]  /*8ad0*/  @!P4 ST.E.64 desc[UR40][R20.64], R44 ;  /* 0x0000002c1400c985 */ /* 0x000be2000c101b28 */
[----:B--2---:R-:W-:-:S03]  /*8ae0*/  @!P2 LEA R12, P4, R197, R10, 0x2 ;  /* 0x0000000ac50ca211 */ /* 0x004fc600078810ff */
[----:B------:R-:W-:Y:S01]  /*8af0*/  @!P5 ST.E.64 desc[UR40][R26.64], R48 ;  /* 0x000000301a00d985 */ /* 0x000fe2000c101b28 */
[CC--:B---3--:R-:W-:Y:S02]  /*8b00*/  @!P1 LEA R14, P5, R196.reuse, R10.reuse, 0x2 ;  /* 0x0000000ac40e9211 */ /* 0x0c8fe400078a10ff */
[-C--:B------:R-:W-:Y:S02]  /*8b10*/  @!P2 LEA.HI.X R13, R197, R11.reuse, R217, 0x2, P4 ;  /* 0x0000000bc50da211 */ /* 0x080fe400020f14d9 */
[----:B0-----:R-:W-:Y:S02]  /*8b20*/  @!P0 LEA R24, P6, R195, R10, 0x2 ;  /* 0x0000000ac3188211 */ /* 0x001fe400078c10ff */
[----:B------:R-:W-:Y:S01]  /*8b30*/  ISETP.GE.AND P4, PT, R193, UR4, PT ;  /* 0x00000004c1007c0c */ /* 0x000fe2000bf86270 */
[----:B------:R0:W-:Y:S01]  /*8b40*/  @!P2 ST.E.64 desc[UR40][R12.64], R52 ;  /* 0x000000340c00a985 */ /* 0x0001e2000c101b28 */
[-C--:B------:R-:W-:Y:S02]  /*8b50*/  @!P1 LEA.HI.X R15, R196, R11.reuse, R216, 0x2, P5 ;  /* 0x0000000bc40f9211 */ /* 0x080fe400028f14d8 */
[----:B------:R-:W-:-:S02]  /*8b60*/  @!P0 LEA.HI.X R25, R195, R11, R215, 0x2, P6 ;  /* 0x0000000bc3198211 */ /* 0x000fc400030f14d7 */
[----:B------:R-:W-:Y:S01]  /*8b70*/  ISETP.GE.AND P2, PT, R192, UR4, PT ;  /* 0x00000004c0007c0c */ /* 0x000fe2000bf46270 */
[----:B------:R2:W-:Y:S01]  /*8b80*/  @!P1 ST.E.64 desc[UR40][R14.64], R56 ;  /* 0x000000380e009985 */ /* 0x0005e2000c101b28 */
[----:B----4-:R-:W-:Y:S02]  /*8b90*/  @!P3 LEA R8, P5, R194, R10, 0x2 ;  /* 0x0000000ac208b211 */ /* 0x010fe400078a10ff */
[----:B------:R-:W-:Y:S01]  /*8ba0*/  ISETP.GE.AND P1, PT, R191, UR4, PT ;  /* 0x00000004bf007c0c */ /* 0x000fe2000bf26270 */
[----:B------:R3:W-:Y:S01]  /*8bb0*/  @!P0 ST.E.64 desc[UR40][R24.64], R60 ;  /* 0x0000003c18008985 */ /* 0x0007e2000c101b28 */
[----:B------:R-:W-:Y:S02]  /*8bc0*/  ISETP.GE.AND P0, PT, R190, UR4, PT ;  /* 0x00000004be007c0c */ /* 0x000fe4000bf06270 */
[----:B------:R-:W-:Y:S02]  /*8bd0*/  @!P3 LEA.HI.X R9, R194, R11, R214, 0x2, P5 ;  /* 0x0000000bc209b211 */ /* 0x000fe400028f14d6 */
[----:B------:R-:W-:-:S02]  /*8be0*/  ISETP.GE.AND P5, PT, R189, UR4, PT ;  /* 0x00000004bd007c0c */ /* 0x000fc4000bfa6270 */
[CC--:B-----5:R-:W-:Y:S01]  /*8bf0*/  @!P4 LEA R20, P6, R193.reuse, R10.reuse, 0x2 ;  /* 0x0000000ac114c211 */ /* 0x0e0fe200078c10ff */
[----:B------:R4:W-:Y:S01]  /*8c00*/  @!P3 ST.E.64 desc[UR40][R8.64], R64 ;  /* 0x000000400800b985 */ /* 0x0009e2000c101b28 */
[CC--:B0-----:R-:W-:Y:S02]  /*8c10*/  @!P2 LEA R12, P3, R192.reuse, R10.reuse, 0x2 ;  /* 0x0000000ac00ca211 */ /* 0x0c1fe400078610ff */
[-C--:B------:R-:W-:Y:S02]  /*8c20*/  @!P4 LEA.HI.X R21, R193, R11.reuse, R213, 0x2, P6 ;  /* 0x0000000bc115c211 */ /* 0x080fe400030f14d5 */
[-C--:B--2---:R-:W-:Y:S02]  /*8c30*/  @!P1 LEA R14, P6, R191, R10.reuse, 0x2 ;  /* 0x0000000abf0e9211 */ /* 0x084fe400078c10ff */
[----:B------:R-:W-:Y:S01]  /*8c40*/  @!P2 LEA.HI.X R13, R192, R11, R212, 0x2, P3 ;  /* 0x0000000bc00da211 */ /* 0x000fe200018f14d4 */
[----:B------:R4:W-:Y:S01]  /*8c50*/  @!P4 ST.E.64 desc[UR40][R20.64], R68 ;  /* 0x000000441400c985 */ /* 0x0009e2000c101b28 */
[----:B---3--:R-:W-:-:S02]  /*8c60*/  @!P0 LEA R24, P4, R190, R10, 0x2 ;  /* 0x0000000abe188211 */ /* 0x008fc400078810ff */
[----:B------:R-:W-:Y:S01]  /*8c70*/  @!P5 LEA R10, P3, R189, R10, 0x2 ;  /* 0x0000000abd0ad211 */ /* 0x000fe200078610ff */
[----:B------:R4:W-:Y:S01]  /*8c80*/  @!P2 ST.E.64 desc[UR40][R12.64], R72 ;  /* 0x000000480c00a985 */ /* 0x0009e2000c101b28 */
[-C--:B------:R-:W-:Y:S02]  /*8c90*/  @!P1 LEA.HI.X R15, R191, R11.reuse, R211, 0x2, P6 ;  /* 0x0000000bbf0f9211 */ /* 0x080fe400030f14d3 */
[-C--:B------:R-:W-:Y:S02]  /*8ca0*/  @!P0 LEA.HI.X R25, R190, R11.reuse, R210, 0x2, P4 ;  /* 0x0000000bbe198211 */ /* 0x080fe400020f14d2 */
[----:B------:R-:W-:Y:S01]  /*8cb0*/  @!P5 LEA.HI.X R11, R189, R11, R209, 0x2, P3 ;  /* 0x0000000bbd0bd211 */ /* 0x000fe200018f14d1 */
[----:B------:R4:W-:Y:S04]  /*8cc0*/  @!P1 ST.E.64 desc[UR40][R14.64], R76 ;  /* 0x0000004c0e009985 */ /* 0x0009e8000c101b28 */
[----:B------:R4:W-:Y:S04]  /*8cd0*/  @!P0 ST.E.64 desc[UR40][R24.64], R80 ;  /* 0x0000005018008985 */ /* 0x0009e8000c101b28 */
[----:B------:R4:W-:Y:S02]  /*8ce0*/  @!P5 ST.E.64 desc[UR40][R10.64], R84 ;  /* 0x000000540a00d985 */ /* 0x0009e4000c101b28 */
.L_x_209:
[----:B------:R-:W-:Y:S05]  /*8cf0*/  BSYNC B1 ;  /* 0x0000000000017941 */ /* 0x000fea0003800000 */
.L_x_208:
[----:B------:R-:W-:Y:S01]  /*8d00*/  ISETP.GE.AND P0, PT, R29, R4, PT ;  /* 0x000000041d00720c */ /* 0x000fe20003f06270 */
[----:B--2-4-:R2:W3:Y:S04]  /*8d10*/  SHFL.IDX PT, R11, R3, 0x1, 0x1c1f ;  /* 0x003c1f00030b7f89 */ /* 0x0144e800000e0000 */
[----:B0-----:R2:W0:Y:S08]  /*8d20*/  SHFL.IDX PT, R10, R0, 0x1, 0x1c1f ;  /* 0x003c1f00000a7f89 */ /* 0x00143000000e0000 */
[----:B--2---:R-:W-:Y:S05]  /*8d30*/  @P0 BRA `(.L_x_207) ;  /* 0x0000000c00e40947 */ /* 0x004fea0003800000 */
[----:B------:R-:W-:Y:S02]  /*8d40*/  ULDC UR4, c[0x0][0xac8] ;  /* 0x0002b20000047ab9 */ /* 0x000fe40000000800 */
[----:B------:R-:W-:Y:S02]  /*8d50*/  ISETP.GE.AND P1, PT, R203, UR4, PT ;  /* 0x00000004cb007c0c */ /* 0x000fe4000bf26270 */
[----:B------:R-:W-:Y:S02]  /*8d60*/  ISETP.GE.AND P0, PT, R202, UR4, PT ;  /* 0x00000004ca007c0c */ /* 0x000fe4000bf06270 */
[----:B------:R-:W-:Y:S02]  /*8d70*/  ISETP.GE.AND P2, PT, R205, UR4, PT ;  /* 0x00000004cd007c0c */ /* 0x000fe4000bf46270 */
[----:B------:R-:W-:Y:S02]  /*8d80*/  ISETP.GE.AND P4, PT, R200, UR4, PT ;  /* 0x00000004c8007c0c */ /* 0x000fe4000bf86270 */
[----:B------:R-:W-:-:S05]  /*8d90*/  ISETP.GE.AND P3, PT, R201, UR4, PT ;  /* 0x00000004c9007c0c */ /* 0x000fca000bf66270 */
[CC--:B0-----:R-:W-:Y:S02]  /*8da0*/  @!P1 LEA R12, P5, R203.reuse, R10.reuse, 0x2 ;  /* 0x0000000acb0c9211 */ /* 0x0c1fe400078a10ff */
[CC--:B------:R-:W-:Y:S02]  /*8db0*/  @!P0 LEA R14, P6, R202.reuse, R10.reuse, 0x2 ;  /* 0x0000000aca0e8211 */ /* 0x0c0fe400078c10ff */
[-C--:B---3--:R-:W-:Y:S01]  /*8dc0*/  @!P1 LEA.HI.X R13, R203, R11.reuse, R223, 0x2, P5 ;  /* 0x0000000bcb0d9211 */ /* 0x088fe200028f14df */
[----:B------:R-:W-:Y:S01]  /*8dd0*/  @!P2 IMAD.WIDE R8, R205, 0x4, R10 ;  /* 0x00000004cd08a825 */ /* 0x000fe200078e020a */
[----:B------:R-:W-:Y:S02]  /*8de0*/  ISETP.GE.AND P5, PT, R199, UR4, PT ;  /* 0x00000004c7007c0c */ /* 0x000fe4000bfa6270 */
[----:B------:R-:W-:Y:S02]  /*8df0*/  @!P0 LEA.HI.X R15, R202, R11, R222, 0x2, P6 ;  /* 0x0000000bca0f8211 */ /* 0x000fe400030f14de */
[----:B------:R0:W-:Y:S01]  /*8e00*/  @!P2 ST.E.64 desc[UR40][R8.64], R96 ;  /* 0x000000600800a985 */ /* 0x0001e2000c101b28 */
[----:B------:R-:W-:-:S02]  /*8e10*/  @!P4 LEA R24, P2, R200, R10, 0x2 ;  /* 0x0000000ac818c211 */ /* 0x000fc400078410ff */
[----:B------:R-:W-:Y:S01]  /*8e20*/  @!P3 LEA R20, P6, R201, R10, 0x2 ;  /* 0x0000000ac914b211 */ /* 0x000fe200078c10ff */
[----:B------:R-:W-:Y:S01]  /*8e30*/  @!P1 ST.E.64 desc[UR40][R12.64], R98 ;  /* 0x000000620c009985 */ /* 0x000fe2000c101b28 */
[----:B------:R-:W-:Y:S02]  /*8e40*/  ISETP.GE.AND P1, PT, R197, UR4, PT ;  /* 0x00000004c5007c0c */ /* 0x000fe4000bf26270 */
[-C--:B------:R-:W-:Y:S01]  /*8e50*/  @!P4 LEA.HI.X R25, R200, R11.reuse, R220, 0x2, P2 ;  /* 0x0000000bc819c211 */ /* 0x080fe200010f14dc */
[----:B------:R2:W-:Y:S01]  /*8e60*/  @!P0 ST.E.64 desc[UR40][R14.64], R100 ;  /* 0x000000640e008985 */ /* 0x0005e2000c101b28 */
[----:B------:R-:W-:Y:S02]  /*8e70*/  ISETP.GE.AND P0, PT, R198, UR4, PT ;  /* 0x00000004c6007c0c */ /* 0x000fe4000bf06270 */
[----:B------:R-:W-:Y:S02]  /*8e80*/  ISETP.GE.AND P2, PT, R196, UR4, PT ;  /* 0x00000004c4007c0c */ /* 0x000fe4000bf46270 */
[----:B------:R-:W-:-:S02]  /*8e90*/  @!P3 LEA.HI.X R21, R201, R11, R221, 0x2, P6 ;  /* 0x0000000bc915b211 */ /* 0x000fc400030f14dd */
[----:B------:R-:W-:-:S03]  /*8ea0*/  @!P5 LEA R26, P6, R199, R10, 0x2 ;  /* 0x0000000ac71ad211 */ /* 0x000fc600078c10ff */
[----:B------:R3:W-:Y:S01]  /*8eb0*/  @!P3 ST.E.64 desc[UR40][R20.64], R102 ;  /* 0x000000661400b985 */ /* 0x0007e2000c101b28 */
[-C--:B------:R-:W-:Y:S02]  /*8ec0*/  @!P5 LEA.HI.X R27, R199, R11.reuse, R219, 0x2, P6 ;  /* 0x0000000bc71bd211 */ /* 0x080fe400030f14db */
[----:B------:R-:W-:Y:S01]  /*8ed0*/  ISETP.GE.AND P3, PT, R195, UR4, PT ;  /* 0x00000004c3007c0c */ /* 0x000fe2000bf66270 */
[----:B------:R4:W-:Y:S01]  /*8ee0*/  @!P4 ST.E.64 desc[UR40][R24.64], R42 ;  /* 0x0000002a1800c985 */ /* 0x0009e2000c101b28 */
[-C--:B0-----:R-:W-:Y:S02]  /*8ef0*/  @!P0 LEA R8, P4, R198, R10.reuse, 0x2 ;  /* 0x0000000ac6088211 */ /* 0x081fe400078810ff */
[-C--:B--2---:R-:W-:Y:S01]  /*8f00*/  @!P2 LEA R14, P6, R196, R10.reuse, 0x2 ;  /* 0x0000000ac40ea211 */ /* 0x084fe200078c10ff */
[----:B------:R-:W-:Y:S01]  /*8f10*/  @!P5 ST.E.64 desc[UR40][R26.64], R46 ;  /* 0x0000002e1a00d985 */ /* 0x000fe2000c101b28 */
[----:B------:R-:W-:Y:S02]  /*8f20*/  @!P1 LEA R12, P5, R197, R10, 0x2 ;  /* 0x0000000ac50c9211 */ /* 0x000fe400078a10ff */
[----:B------:R-:W-:-:S02]  /*8f30*/  @!P0 LEA.HI.X R9, R198, R11, R218, 0x2, P4 ;  /* 0x0000000bc6098211 */ /* 0x000fc400020f14da */
[-C--:B------:R-:W-:Y:S02]  /*8f40*/  @!P1 LEA.HI.X R13, R197, R11.reuse, R217, 0x2, P5 ;  /* 0x0000000bc50d9211 */ /* 0x080fe400028f14d9 */
[----:B------:R-:W-:Y:S01]  /*8f50*/  ISETP.GE.AND P4, PT, R194, UR4, PT ;  /* 0x00000004c2007c0c */ /* 0x000fe2000bf86270 */
[----:B------:R-:W-:Y:S01]  /*8f60*/  @!P0 ST.E.64 desc[UR40][R8.64], R50 ;  /* 0x0000003208008985 */ /* 0x000fe2000c101b28 */
[----:B------:R-:W-:Y:S02]  /*8f70*/  @!P2 LEA.HI.X R15, R196, R11, R216, 0x2, P6 ;  /* 0x0000000bc40fa211 */ /* 0x000fe400030f14d8 */
[----:B---3--:R-:W-:Y:S01]  /*8f80*/  @!P3 LEA R20, P5, R195, R10, 0x2 ;  /* 0x0000000ac314b211 */ /* 0x008fe200078a10ff */
[----:B------:R0:W-:Y:S01]  /*8f90*/  @!P1 ST.E.64 desc[UR40][R12.64], R54 ;  /* 0x000000360c009985 */ /* 0x0001e2000c101b28 */
[----:B------:R-:W-:Y:S02]  /*8fa0*/  ISETP.GE.AND P1, PT, R192, UR4, PT ;  /* 0x00000004c0007c0c */ /* 0x000fe4000bf26270 */
[----:B------:R-:W-:Y:S01]  /*8fb0*/  ISETP.GE.AND P0, PT, R191, UR4, PT ;  /* 0x00000004bf007c0c */ /* 0x000fe2000bf06270 */
[----:B------:R2:W-:Y:S01]  /*8fc0*/  @!P2 ST.E.64 desc[UR40][R14.64], R58 ;  /* 0x0000003a0e00a985 */ /* 0x0005e2000c101b28 */
[----:B------:R-:W-:-:S02]  /*8fd0*/  ISETP.GE.AND P2, PT, R193, UR4, PT ;  /* 0x00000004c1007c0c */ /* 0x000fc4000bf46270 */
[-C--:B------:R-:W-:Y:S02]  /*8fe0*/  @!P3 LEA.HI.X R21, R195, R11.reuse, R215, 0x2, P5 ;  /* 0x0000000bc315b211 */ /* 0x080fe400028f14d7 */
[----:B------:R-:W-:Y:S02]  /*8ff0*/  ISETP.GE.AND P5, PT, R190, UR4, PT ;  /* 0x00000004be007c0c */ /* 0x000fe4000bfa6270 */
[CC--:B----4-:R-:W-:Y:S01]  /*9000*/  @!P4 LEA R24, P6, R194.reuse, R10.reuse, 0x2 ;  /* 0x0000000ac218c211 */ /* 0x0d0fe200078c10ff */
[----:B------:R4:W-:Y:S03]  /*9010*/  @!P3 ST.E.64 desc[UR40][R20.64], R62 ;  /* 0x0000003e1400b985 */ /* 0x0009e6000c101b28 */
[----:B------:R-:W-:Y:S02]  /*9020*/  @!P4 LEA.HI.X R25, R194, R11, R214, 0x2, P6 ;  /* 0x0000000bc219c211 */ /* 0x000fe400030f14d6 */
[----:B0-----:R-:W-:-:S02]  /*9030*/  @!P1 LEA R12, P6, R192, R10, 0x2 ;  /* 0x0000000ac00c9211 */ /* 0x001fc400078c10ff */
[-C--:B------:R-:W-:Y:S01]  /*9040*/  @!P2 LEA R8, P3, R193, R10.reuse, 0x2 ;  /* 0x0000000ac108a211 */ /* 0x080fe200078610ff */
[----:B------:R4:W-:Y:S01]  /*9050*/  @!P4 ST.E.64 desc[UR40][R24.64], R66 ;  /* 0x000000421800c985 */ /* 0x0009e2000c101b28 */
[-C--:B--2---:R-:W-:Y:S02]  /*9060*/  @!P0 LEA R14, P4, R191, R10.reuse, 0x2 ;  /* 0x0000000abf0e8211 */ /* 0x084fe400078810ff */
[-C--:B------:R-:W-:Y:S02]  /*9070*/  @!P2 LEA.HI.X R9, R193, R11.reuse, R213, 0x2, P3 ;  /* 0x0000000bc109a211 */ /* 0x080fe400018f14d5 */
[----:B------:R-:W-:Y:S02]  /*9080*/  @!P5 LEA R26, P3, R190, R10, 0x2 ;  /* 0x0000000abe1ad211 */ /* 0x000fe400078610ff */
[-C--:B------:R-:W-:Y:S01]  /*9090*/  @!P1 LEA.HI.X R13, R192, R11.reuse, R212, 0x2, P6 ;  /* 0x0000000bc00d9211 */ /* 0x080fe200030f14d4 */
[----:B------:R4:W-:Y:S01]  /*90a0*/  @!P2 ST.E.64 desc[UR40][R8.64], R70 ;  /* 0x000000460800a985 */ /* 0x0009e2000c101b28 */
[----:B------:R-:W-:-:S02]  /*90b0*/  @!P0 LEA.HI.X R15, R191, R11, R211, 0x2, P4 ;  /* 0x0000000bbf0f8211 */ /* 0x000fc400020f14d3 */
[----:B------:R-:W-:Y:S01]  /*90c0*/  @!P5 LEA.HI.X R27, R190, R11, R210, 0x2, P3 ;  /* 0x0000000bbe1bd211 */ /* 0x000fe200018f14d2 */
[----:B------:R4:W-:Y:S04]  /*90d0*/  @!P1 ST.E.64 desc[UR40][R12.64], R74 ;  /* 0x0000004a0c009985 */ /* 0x0009e8000c101b28 */
[----:B------:R4:W-:Y:S01]  /*90e0*/  @!P0 ST.E.64 desc[UR40][R14.64], R78 ;  /* 0x0000004e0e008985 */ /* 0x0009e2000c101b28 */
[----:B------:R-:W-:-:S03]  /*90f0*/  ISETP.GE.AND P0, PT, R189, UR4, PT ;  /* 0x00000004bd007c0c */ /* 0x000fc6000bf06270 */
[----:B------:R4:W-:Y:S10]  /*9100*/  @!P5 ST.E.64 desc[UR40][R26.64], R82 ;  /* 0x000000521a00d985 */ /* 0x0009f4000c101b28 */
[----:B------:R-:W-:Y:S05]  /*9110*/  @P0 BRA `(.L_x_207) ;  /* 0x0000000800ec0947 */ /* 0x000fea0003800000 */
[----:B----4-:R-:W-:-:S04]  /*9120*/  LEA R8, P0, R189, R10, 0x2 ;  /* 0x0000000abd087211 */ /* 0x010fc800078010ff */
[----:B------:R-:W-:-:S05]  /*9130*/  LEA.HI.X R9, R189, R11, R209, 0x2, P0 ;  /* 0x0000000bbd097211 */ /* 0x000fca00000f14d1 */
[----:B------:R2:W-:Y:S01]  /*9140*/  ST.E.64 desc[UR40][R8.64], R86 ;  /* 0x0000005608007985 */ /* 0x0005e2000c101b28 */
[----:B------:R-:W-:Y:S05]  /*9150*/  BRA `(.L_x_207) ;  /* 0x0000000800dc7947 */ /* 0x000fea0003800000 */
.L_x_198:
[----:B------:R-:W2:Y:S01]  /*9160*/  LDC.64 R10, c[0x0][0xc00] ;  /* 0x00030000ff0a7b82 */ /* 0x000ea20000000a00 */
[----:B------:R-:W-:Y:S01]  /*9170*/  ULDC.64 UR4, c[0x0][0xc08] ;  /* 0x0003020000047ab9 */ /* 0x000fe20000000a00 */
[----:B0-----:R-:W-:Y:S01]  /*9180*/  IMAD.MOV.U32 R3, RZ, RZ, RZ ;  /* 0x000000ffff037224 */ /* 0x001fe200078e00ff */
[----:B------:R-:W-:-:S04]  /*9190*/  ISETP.NE.U32.AND P1, PT, RZ, UR4, PT ;  /* 0x00000004ff007c0c */ /* 0x000fc8000bf25070 */
[----:B------:R-:W-:Y:S01]  /*91a0*/  ISETP.NE.AND.EX P1, PT, RZ, UR5, PT, P1 ;  /* 0x00000005ff007c0c */ /* 0x000fe2000bf25310 */
[----:B------:R-:W0:Y:S01]  /*91b0*/  LDC.64 R8, c[0x0][0xc00] ;  /* 0x00030000ff087b82 */ /* 0x000e220000000a00 */
[----:B--2---:R-:W-:-:S04]  /*91c0*/  ISETP.NE.U32.AND P0, PT, R10, RZ, PT ;  /* 0x000000ff0a00720c */ /* 0x004fc80003f05070 */
[----:B------:R-:W-:Y:S01]  /*91d0*/  ISETP.NE.AND.EX P0, PT, R11, RZ, PT, P0 ;  /* 0x000000ff0b00720c */ /* 0x000fe20003f05300 */
[----:B0-----:R-:W-:-:S06]  /*91e0*/  IMAD.WIDE R10, R23, 0x4, R8 ;  /* 0x00000004170a7825 */ /* 0x001fcc00078e0208 */
[C---:B------:R-:W-:Y:S01]  /*91f0*/  @P1 LEA R8, P2, R23.reuse, UR4, 0x2 ;  /* 0x0000000417081c11 */ /* 0x040fe2000f8410ff */
[----:B------:R-:W-:Y:S02]  /*9200*/  ULDC UR4, c[0x0][0xa88] ;  /* 0x0002a20000047ab9 */ /* 0x000fe40000000800 */
[----:B------:R-:W-:Y:S01]  /*9210*/  IMAD.U32 R0, RZ, RZ, UR4 ;  /* 0x00000004ff007e24 */ /* 0x000fe2000f8e00ff */
[----:B------:R-:W-:Y:S02]  /*9220*/  @P1 LEA.HI.X R9, R23, UR5, R188, 0x2, P2 ;  /* 0x0000000517091c11 */ /* 0x000fe400090f14bc */
[----:B------:R0:W5:Y:S04]  /*9230*/  @P0 LDG.E R3, desc[UR40][R10.64] ;  /* 0x000000280a030981 */ /* 0x000168000c1e1900 */
[----:B------:R0:W5:Y:S01]  /*9240*/  @P1 LDG.E R0, desc[UR40][R8.64] ;  /* 0x0000002808001981 */ /* 0x000162000c1e1900 */
[----:B------:R-:W-:-:S02]  /*9250*/  ISETP.NE.AND P2, PT, R186, RZ, PT ;  /* 0x000000ffba00720c */ /* 0x000fc40003f45270 */
[----:B------:R-:W-:-:S11]  /*9260*/  ISETP.GT.AND P3, PT, R230, 0x7f, PT ;  /* 0x0000007fe600780c */ /* 0x000fd60003f64270 */
[----:B------:R-:W2:Y:S02]  /*9270*/  @!P2 LDC R186, c[0x0][0xad4] ;  /* 0x0002b500ffbaab82 */ /* 0x000ea40000000800 */
[----:B--2---:R-:W-:Y:S01]  /*9280*/  ISETP.GT.AND P2, PT, R186, 0x1, PT ;  /* 0x00000001ba00780c */ /* 0x004fe20003f44270 */
[----:B0-----:R-:W-:-:S12]  /*9290*/  @P1 BRA `(.L_x_210) ;  /* 0x0000000000101947 */ /* 0x001fd80003800000 */
[----:B------:R-:W-:Y:S05]  /*92a0*/  @!P0 BRA `(.L_x_210) ;  /* 0x00000000000c8947 */ /* 0x000fea0003800000 */
[----:B------:R-:W2:Y:S04]  /*92b0*/  LDG.E R9, desc[UR40][R10.64] ;  /* 0x000000280a097981 */ /* 0x000ea8000c1e1900 */
[----:B-----5:R-:W2:Y:S02]  /*92c0*/  LDG.E R0, desc[UR40][R10.64+0x4] ;  /* 0x000004280a007981 */ /* 0x020ea4000c1e1900 */
[----:B--2---:R-:W-:-:S07]  /*92d0*/  IMAD.IADD R0, R0, 0x1, -R9 ;  /* 0x0000000100007824 */ /* 0x004fce00078e0a09 */
.L_x_210:
[----:B------:R-:W-:Y:S01]  /*92e0*/  BSSY B1, `(.L_x_211) ;  /* 0x0000037000017945 */ /* 0x000fe20003800000 */
[----:B------:R-:W-:Y:S02]  /*92f0*/  SEL R29, R23, RZ, !P0 ;  /* 0x000000ff171d7207 */ /* 0x000fe40004000000 */
[----:B------:R-:W-:Y:S02]  /*9300*/  SEL R188, R188, RZ, !P0 ;  /* 0x000000ffbcbc7207 */ /* 0x000fe40004000000 */
[----:B-----5:R-:W-:Y:S01]  /*9310*/  SHF.R.S32.HI R24, RZ, 0x1f, R3 ;  /* 0x0000001fff187819 */ /* 0x020fe20000011403 */
[----:B------:R-:W-:Y:S06]  /*9320*/  @P3 BRA `(.L_x_212) ;  /* 0x0000000000c83947 */ /* 0x000fec0003800000 */
[----:B-1----:R-:W0:Y:S01]  /*9330*/  S2R R4, SR_TID.X ;  /* 0x0000000000047919 */ /* 0x002e220000002100 */
[----:B------:R-:W1:Y:S02]  /*9340*/  LDC R35, c[0x0][0xbe8] ;  /* 0x0002fa00ff237b82 */ /* 0x000e640000000800 */
[----:B-1----:R-:W-:Y:S02]  /*9350*/  IMAD R8, R0, R35, RZ ;  /* 0x0000002300087224 */ /* 0x002fe400078e02ff */
[----:B0-----:R-:W-:-:S04]  /*9360*/  IMAD R4, R187, 0x80, R4 ;  /* 0x00000080bb047824 */ /* 0x001fc800078e0204 */
[----:B------:R-:W-:-:S05]  /*9370*/  VIADD R31, R4, 0xffffff80 ;  /* 0xffffff80041f7836 */ /* 0x000fca0000000000 */
[----:B------:R-:W-:-:S13]  /*9380*/  ISETP.GE.AND P0, PT, R31, R8, PT ;  /* 0x000000081f00720c */ /* 0x000fda0003f06270 */
[----:B------:R-:W-:Y:S05]  /*9390*/  @P0 BRA `(.L_x_212) ;  /* 0x0000000000ac0947 */ /* 0x000fea0003800000 */
[----:B------:R-:W-:Y:S01]  /*93a0*/  ISETP.NE.AND P1, PT, R35, 0x1, PT ;  /* 0x000000012300780c */ /* 0x000fe20003f25270 */
[----:B------:R-:W-:Y:S01]  /*93b0*/  IMAD.MOV.U32 R23, RZ, RZ, 0x9b8 ;  /* 0x000009b8ff177424 */ /* 0x000fe200078e00ff */
[----:B------:R-:W-:Y:S01]  /*93c0*/  ISETP.GT.AND P0, PT, R186, 0x1, PT ;  /* 0x00000001ba00780c */ /* 0x000fe20003f04270 */
[----:B------:R-:W0:Y:S01]  /*93d0*/  LDC.64 R32, c[0x0][0xba8] ;  /* 0x0002ea00ff207b82 */ /* 0x000e220000000a00 */
[----:B------:R-:W-:Y:S02]  /*93e0*/  IMAD.MOV.U32 R17, RZ, RZ, R31 ;  /* 0x000000ffff117224 */ /* 0x000fe400078e001f */
[----:B------:R-:W-:-:S05]  /*93f0*/  SEL R23, R23, 0x978, P0 ;  /* 0x0000097817177807 */ /* 0x000fca0000000000 */
[----:B------:R-:W1:Y:S08]  /*9400*/  LDC.64 R10, c[0x0][R23+0x220] ;  /* 0x00008800170a7b82 */ /* 0x000e700000000a00 */
[----:B------:R-:W2:Y:S08]  /*9410*/  @P1 LDC R4, c[0x0][0xbec] ;  /* 0x0002fb00ff041b82 */ /* 0x000eb00000000800 */
[----:B------:R-:W3:Y:S08]  /*9420*/  LDC.64 R8, c[0x0][R23+0x218] ;  /* 0x0000860017087b82 */ /* 0x000ef00000000a00 */
[----:B------:R-:W4:Y:S01]  /*9430*/  @P1 LDC R27, c[0x0][0xbf0] ;  /* 0x0002fc00ff1b1b82 */ /* 0x000f220000000800 */
[----:B-1----:R-:W-:-:S02]  /*9440*/  IMAD R11, R11, R29, RZ ;  /* 0x0000001d0b0b7224 */ /* 0x002fc400078e02ff */
[----:B------:R-:W-:-:S05]  /*9450*/  IMAD.WIDE.U32 R20, R10, R29, RZ ;  /* 0x0000001d0a147225 */ /* 0x000fca00078e00ff */
[----:B------:R-:W1:Y:S01]  /*9460*/  LDC.64 R12, c[0x0][R23+0x228] ;  /* 0x00008a00170c7b82 */ /* 0x000e620000000a00 */
[----:B--2---:R-:W-:-:S07]  /*9470*/  @P1 IMAD.HI.U32 R4, R31, R4, RZ ;  /* 0x000000041f041227 */ /* 0x004fce00078e00ff */
[----:B------:R-:W2:Y:S01]  /*9480*/  LDC.64 R14, c[0x0][R23+0x210] ;  /* 0x00008400170e7b82 */ /* 0x000ea20000000a00 */
[-C--:B---3--:R-:W-:Y:S02]  /*9490*/  IMAD R25, R9, R185.reuse, RZ ;  /* 0x000000b909197224 */ /* 0x088fe400078e02ff */
[----:B------:R-:W-:-:S04]  /*94a0*/  IMAD.WIDE.U32 R8, R8, R185, RZ ;  /* 0x000000b908087225 */ /* 0x000fc800078e00ff */
[----:B------:R-:W-:Y:S01]  /*94b0*/  IMAD.IADD R25, R9, 0x1, R25 ;  /* 0x0000000109197824 */ /* 0x000fe200078e0219 */
[----:B----4-:R-:W-:Y:S01]  /*94c0*/  @P1 SHF.R.U32.HI R17, RZ, R27, R4 ;  /* 0x0000001bff111219 */ /* 0x010fe20000011604 */
[----:B------:R-:W-:Y:S01]  /*94d0*/  IMAD R27, R10, R188, R11 ;  /* 0x000000bc0a1b7224 */ /* 0x000fe200078e020b */
[----:B------:R-:W-:Y:S01]  /*94e0*/  SEL R11, R204, RZ, P0 ;  /* 0x000000ffcc0b7207 */ /* 0x000fe20000000000 */
[----:B0-----:R-:W0:Y:S01]  /*94f0*/  @!P0 LDC R32, c[0x0][0xb50] ;  /* 0x0002d400ff208b82 */ /* 0x001e220000000800 */
[----:B------:R-:W-:Y:S01]  /*9500*/  IADD3 R4, P1, P3, R20, R8, R3 ;  /* 0x0000000814047210 */ /* 0x000fe20007b3e003 */
[----:B------:R-:W-:Y:S02]  /*9510*/  IMAD.MOV R10, RZ, RZ, -R17 ;  /* 0x000000ffff0a7224 */ /* 0x000fe400078e0a11 */
[----:B------:R-:W-:Y:S02]  /*9520*/  IMAD.IADD R27, R21, 0x1, R27 ;  /* 0x00000001151b7824 */ /* 0x000fe400078e021b */
[----:B-1----:R-:W-:-:S02]  /*9530*/  IMAD.WIDE.U32 R8, R12, R11, RZ ;  /* 0x0000000b0c087225 */ /* 0x002fc400078e00ff */
[----:B------:R-:W1:Y:S02]  /*9540*/  @!P0 LDC R33, c[0x0][0xb54] ;  /* 0x0002d500ff218b82 */ /* 0x000e640000000800 */
[----:B------:R-:W-:Y:S02]  /*9550*/  IMAD R13, R13, R11, RZ ;  /* 0x0000000b0d0d7224 */ /* 0x000fe400078e02ff */
[----:B------:R-:W-:Y:S01]  /*9560*/  IMAD R11, R35, R10, R31 ;  /* 0x0000000a230b7224 */ /* 0x000fe200078e021f */
[----:B------:R-:W-:Y:S01]  /*9570*/  IADD3.X R10, R27, R25, R24, P1, P3 ;  /* 0x000000191b0a7210 */ /* 0x000fe20000fe6418 */
[----:B------:R-:W-:Y:S01]  /*9580*/  IMAD.IADD R13, R9, 0x1, R13 ;  /* 0x00000001090d7824 */ /* 0x000fe200078e020d */
[----:B------:R-:W-:Y:S01]  /*9590*/  IADD3 R8, P0, P1, R17, R4, R8 ;  /* 0x0000000411087210 */ /* 0x000fe2000791e008 */
[----:B--2---:R-:W-:Y:S01]  /*95a0*/  IMAD R4, R15, R11, RZ ;  /* 0x0000000b0f047224 */ /* 0x004fe200078e02ff */
[----:B------:R-:W-:-:S04]  /*95b0*/  SHF.R.S32.HI R17, RZ, 0x1f, R17 ;  /* 0x0000001fff117819 */ /* 0x000fc80000011411 */
[----:B------:R-:W-:Y:S02]  /*95c0*/  IADD3.X R9, R17, R10, R13, P0, P1 ;  /* 0x0000000a11097210 */ /* 0x000fe400007e240d */
[----:B------:R-:W-:Y:S01]  /*95d0*/  SHF.R.S32.HI R13, RZ, 0x1f, R11 ;  /* 0x0000001fff0d7819 */ /* 0x000fe2000001140b */
[----:B------:R-:W-:-:S04]  /*95e0*/  IMAD.WIDE.U32 R8, R14, R11, R8 ;  /* 0x0000000b0e087225 */ /* 0x000fc800078e0008 */
[----:B------:R-:W-:Y:S01]  /*95f0*/  IMAD R13, R14, R13, R4 ;  /* 0x0000000d0e0d7224 */ /* 0x000fe200078e0204 */
[----:B0-----:R-:W-:-:S03]  /*9600*/  LEA R10, P0, R8, R32, 0x2 ;  /* 0x00000020080a7211 */ /* 0x001fc600078010ff */
[----:B------:R-:W-:Y:S02]  /*9610*/  IMAD.IADD R4, R9, 0x1, R13 ;  /* 0x0000000109047824 */ /* 0x000fe400078e020d */
[----:B------:R-:W-:-:S03]  /*9620*/  IMAD.MOV.U32 R9, RZ, RZ, -0x800000 ;  /* 0xff800000ff097424 */ /* 0x000fc600078e00ff */
[----:B-1----:R-:W-:-:S05]  /*9630*/  LEA.HI.X R11, R8, R33, R4, 0x2, P0 ;  /* 0x00000021080b7211 */ /* 0x002fca00000f1404 */
[----:B------:R0:W-:Y:S02]  /*9640*/  STG.E desc[UR40][R10.64], R9 ;  /* 0x000000090a007986 */ /* 0x0001e4000c101928 */
.L_x_212:
[----:B------:R-:W-:Y:S05]  /*9650*/  BSYNC B1 ;  /* 0x0000000000017941 */ /* 0x000fea0003800000 */
.L_x_211:
[----:B------:R-:W-:Y:S05]  /*9660*/  @P2 BRA `(.L_x_207) ;  /* 0x0000000400982947 */ /* 0x000fea0003800000 */
[----:B------:R-:W2:Y:S01]  /*9670*/  LDC R15, c[0x0][0xbe8] ;  /* 0x0002fa00ff0f7b82 */ /* 0x000ea20000000800 */
[----:B------:R-:W-:Y:S01]  /*9680*/  ULDC.64 UR4, c[0x0][0xaa0] ;  /* 0x0002a80000047ab9 */ /* 0x000fe20000000a00 */
[----:B------:R-:W-:Y:S01]  /*9690*/  ULDC.64 UR6, c[0x0][0xaf0] ;  /* 0x0002bc0000067ab9 */ /* 0x000fe20000000a00 */
[----:B-1----:R-:W-:Y:S01]  /*96a0*/  IMAD R4, R24, UR4, RZ ;  /* 0x0000000418047c24 */ /* 0x002fe2000f8e02ff */
[----:B------:R-:W-:Y:S01]  /*96b0*/  BSSY B1, `(.L_x_213) ;  /* 0x0000037000017945 */ /* 0x000fe20003800000 */
[----:B0-----:R-:W-:-:S04]  /*96c0*/  IMAD.WIDE.U32 R8, R3, UR4, RZ ;  /* 0x0000000403087c25 */ /* 0x001fc8000f8e00ff */
[----:B------:R-:W-:Y:S01]  /*96d0*/  IMAD R11, R3, UR5, R4 ;  /* 0x00000005030b7c24 */ /* 0x000fe2000f8e0204 */
[----:B------:R-:W-:Y:S01]  /*96e0*/  ULDC.64 UR4, c[0x0][0xae8] ;  /* 0x0002ba0000047ab9 */ /* 0x000fe20000000a00 */
[----:B------:R-:W-:Y:S02]  /*96f0*/  IMAD R4, R184, 0x20, R206 ;  /* 0x00000020b8047824 */ /* 0x000fe400078e02ce */
[----:B------:R-:W-:Y:S02]  /*9700*/  IMAD.IADD R9, R9, 0x1, R11 ;  /* 0x0000000109097824 */ /* 0x000fe400078e020b */
[----:B------:R-:W-:Y:S02]  /*9710*/  IMAD R13, R187, 0x80, R4 ;  /* 0x00000080bb0d7824 */ /* 0x000fe400078e0204 */
[----:B------:R-:W-:-:S04]  /*9720*/  IMAD.WIDE.U32 R8, R185, UR4, R8 ;  /* 0x00000004b9087c25 */ /* 0x000fc8000f8e0008 */
[----:B------:R-:W-:Y:S02]  /*9730*/  IMAD.MOV.U32 R3, RZ, RZ, R13 ;  /* 0x000000ffff037224 */ /* 0x000fe400078e000d */
[----:B------:R-:W-:Y:S01]  /*9740*/  IMAD R9, R185, UR5, R9 ;  /* 0x00000005b9097c24 */ /* 0x000fe2000f8e0209 */
[----:B--2---:R-:W-:Y:S01]  /*9750*/  ISETP.NE.AND P0, PT, R15, 0x1, PT ;  /* 0x000000010f00780c */ /* 0x004fe20003f05270 */
[----:B------:R-:W-:Y:S01]  /*9760*/  ULDC.64 UR4, c[0x0][0xae0] ;  /* 0x0002b80000047ab9 */ /* 0x000fe20000000a00 */
[----:B------:R-:W-:-:S11]  /*9770*/  IMAD.WIDE.U32 R8, R29, UR6, R8 ;  /* 0x000000061d087c25 */ /* 0x000fd6000f8e0008 */
[----:B------:R-:W0:Y:S08]  /*9780*/  @P0 LDC R10, c[0x0][0xbec] ;  /* 0x0002fb00ff0a0b82 */ /* 0x000e300000000800 */
[----:B------:R-:W1:Y:S01]  /*9790*/  @P0 LDC R17, c[0x0][0xbf0] ;  /* 0x0002fc00ff110b82 */ /* 0x000e620000000800 */
[----:B0-----:R-:W-:-:S04]  /*97a0*/  @P0 IMAD.HI.U32 R4, R13, R10, RZ ;  /* 0x0000000a0d040227 */ /* 0x001fc800078e00ff */
[----:B------:R-:W-:Y:S01]  /*97b0*/  IMAD R10, R188, UR6, RZ ;  /* 0x00000006bc0a7c24 */ /* 0x000fe2000f8e02ff */
[----:B-1----:R-:W-:-:S03]  /*97c0*/  @P0 SHF.R.U32.HI R3, RZ, R17, R4 ;  /* 0x00000011ff030219 */ /* 0x002fc60000011604 */
[----:B------:R-:W-:Y:S01]  /*97d0*/  IMAD R11, R29, UR7, R10 ;  /* 0x000000071d0b7c24 */ /* 0x000fe2000f8e020a */
[--C-:B------:R-:W-:Y:S01]  /*97e0*/  SHF.R.S32.HI R4, RZ, 0x1f, R3.reuse ;  /* 0x0000001fff047819 */ /* 0x100fe20000011403 */
[----:B------:R-:W-:Y:S02]  /*97f0*/  IMAD.MOV R10, RZ, RZ, -R3 ;  /* 0x000000ffff0a7224 */ /* 0x000fe400078e0a03 */
[----:B------:R-:W-:Y:S02]  /*9800*/  IMAD.IADD R9, R9, 0x1, R11 ;  /* 0x0000000109097824 */ /* 0x000fe400078e020b */
[----:B------:R-:W-:Y:S02]  /*9810*/  IMAD R4, R4, UR4, RZ ;  /* 0x0000000404047c24 */ /* 0x000fe4000f8e02ff */
[----:B------:R-:W-:Y:S02]  /*9820*/  IMAD R11, R15, R10, R13 ;  /* 0x0000000a0f0b7224 */ /* 0x000fe400078e020d */
[----:B------:R-:W-:-:S02]  /*9830*/  IMAD R13, R3, UR5, R4 ;  /* 0x00000005030d7c24 */ /* 0x000fc4000f8e0204 */
[----:B------:R-:W-:Y:S01]  /*9840*/  IMAD.WIDE.U32 R8, R3, UR4, R8 ;  /* 0x0000000403087c25 */ /* 0x000fe2000f8e0008 */
[----:B------:R-:W-:Y:S01]  /*9850*/  SHF.R.S32.HI R3, RZ, 0x1f, R11 ;  /* 0x0000001fff037819 */ /* 0x000fe2000001140b */
[----:B------:R-:W-:Y:S02]  /*9860*/  ULDC.64 UR4, c[0x0][0xad8] ;  /* 0x0002b60000047ab9 */ /* 0x000fe40000000a00 */
[----:B------:R-:W-:Y:S02]  /*9870*/  IMAD.IADD R9, R9, 0x1, R13 ;  /* 0x0000000109097824 */ /* 0x000fe400078e020d */
[----:B------:R-:W-:Y:S02]  /*9880*/  IMAD R4, R3, UR4, RZ ;  /* 0x0000000403047c24 */ /* 0x000fe4000f8e02ff */
[----:B------:R-:W-:Y:S02]  /*9890*/  IMAD R10, R187, 0x80, R206 ;  /* 0x00000080bb0a7824 */ /* 0x000fe400078e02ce */
[----:B------:R-:W-:-:S02]  /*98a0*/  IMAD R15, R0, R15, RZ ;  /* 0x0000000f000f7224 */ /* 0x000fc400078e02ff */
[C---:B------:R-:W-:Y:S02]  /*98b0*/  IMAD R3, R11.reuse, UR5, R4 ;  /* 0x000000050b037c24 */ /* 0x040fe4000f8e0204 */
[----:B------:R-:W-:Y:S01]  /*98c0*/  IMAD.WIDE.U32 R8, R11, UR4, R8 ;  /* 0x000000040b087c25 */ /* 0x000fe2000f8e0008 */
[----:B------:R-:W-:Y:S01]  /*98d0*/  ISETP.GE.AND P2, PT, R10, R15, PT ;  /* 0x0000000f0a00720c */ /* 0x000fe20003f46270 */
[----:B------:R-:W-:Y:S02]  /*98e0*/  ULDC.64 UR4, c[0x0][0xa80] ;  /* 0x0002a00000047ab9 */ /* 0x000fe40000000a00 */
[----:B------:R-:W-:Y:S01]  /*98f0*/  IMAD.IADD R3, R9, 0x1, R3 ;  /* 0x0000000109037824 */ /* 0x000fe200078e0203 */
[----:B------:R-:W-:Y:S01]  /*9900*/  LEA R4, P3, R8, UR4, 0x1 ;  /* 0x0000000408047c11 */ /* 0x000fe2000f8608ff */
[----:B------:R-:W-:-:S03]  /*9910*/  VIADD R0, R10, 0x20 ;  /* 0x000000200a007836 */ /* 0x000fc60000000000 */
[----:B------:R-:W-:Y:S01]  /*9920*/  LEA.HI.X R3, R8, UR5, R3, 0x1, P3 ;  /* 0x0000000508037c11 */ /* 0x000fe200098f0c03 */
[----:B------:R0:W1:Y:S01]  /*9930*/  SHFL.IDX PT, R11, R4, RZ, 0x181f ;  /* 0x00181fff040b7589 */ /* 0x00006200000e0000 */
[-C--:B------:R-:W-:Y:S01]  /*9940*/  ISETP.GE.AND P1, PT, R0, R15.reuse, PT ;  /* 0x0000000f0000720c */ /* 0x080fe20003f26270 */
[----:B------:R-:W-:Y:S02]  /*9950*/  VIADD R0, R10, 0x40 ;  /* 0x000000400a007836 */ /* 0x000fe40000000000 */
[----:B------:R0:W2:Y:S03]  /*9960*/  SHFL.IDX PT, R9, R3, RZ, 0x181f ;  /* 0x00181fff03097589 */ /* 0x0000a600000e0000 */
[----:B------:R-:W-:Y:S01]  /*9970*/  ISETP.GE.AND P0, PT, R0, R15, PT ;  /* 0x0000000f0000720c */ /* 0x000fe20003f06270 */
[----:B------:R-:W-:-:S12]  /*9980*/  @P2 BRA `(.L_x_214) ;  /* 0x0000000000242947 */ /* 0x000fd80003800000 */
[----:B------:R-:W-:Y:S02]  /*9990*/  ULDC UR4, c[0x0][0xac8] ;  /* 0x0002b20000047ab9 */ /* 0x000fe40000000800 */
[----:B------:R-:W-:Y:S02]  /*99a0*/  ISETP.GE.AND P4, PT, R18, UR4, PT ;  /* 0x0000000412007c0c */ /* 0x000fe4000bf86270 */
[----:B------:R-:W-:-:S11]  /*99b0*/  ISETP.GE.AND P5, PT, R22, UR4, PT ;  /* 0x0000000416007c0c */ /* 0x000fd6000bfa6270 */
[-C--:B-1----:R-:W-:Y:S02]  /*99c0*/  @!P4 LEA R12, P2, R18, R11.reuse, 0x1 ;  /* 0x0000000b120cc211 */ /* 0x082fe400078408ff */
[----:B------:R-:W-:Y:S02]  /*99d0*/  @!P5 LEA R8, P3, R22, R11, 0x1 ;  /* 0x0000000b1608d211 */ /* 0x000fe400078608ff */
[-C--:B--2---:R-:W-:Y:S02]  /*99e0*/  @!P4 LEA.HI.X R13, R18, R9.reuse, R229, 0x1, P2 ;  /* 0x00000009120dc211 */ /* 0x084fe400010f0ce5 */
[----:B------:R-:W-:-:S03]  /*99f0*/  @!P5 LEA.HI.X R9, R22, R9, R228, 0x1, P3 ;  /* 0x000000091609d211 */ /* 0x000fc600018f0ce4 */
[----:B------:R3:W-:Y:S04]  /*9a00*/  @!P4 ST.E.128 desc[UR40][R12.64], RZ ;  /* 0x000000ff0c00c985 */ /* 0x0007e8000c101d28 */
[----:B------:R3:W-:Y:S02]  /*9a10*/  @!P5 ST.E.128 desc[UR40][R8.64], RZ ;  /* 0x000000ff0800d985 */ /* 0x0007e4000c101d28 */
.L_x_214:
[----:B------:R-:W-:Y:S05]  /*9a20*/  BSYNC B1 ;  /* 0x0000000000017941 */ /* 0x000fea0003800000 */
.L_x_213:
[----:B--23--:R2:W3:Y:S01]  /*9a30*/  SHFL.IDX PT, R9, R3, 0x1, 0x181f ;  /* 0x00381f0003097f89 */ /* 0x00c4e200000e0000 */
[----:B------:R-:W-:Y:S03]  /*9a40*/  BSSY B1, `(.L_x_215) ;  /* 0x000000c000017945 */ /* 0x000fe60003800000 */
[----:B-1----:R2:W1:Y:S01]  /*9a50*/  SHFL.IDX PT, R11, R4, 0x1, 0x181f ;  /* 0x00381f00040b7f89 */ /* 0x00246200000e0000 */
[----:B------:R-:W-:Y:S05]  /*9a60*/  @P1 BRA `(.L_x_216) ;  /* 0x0000000000241947 */ /* 0x000fea0003800000 */
[----:B------:R-:W-:Y:S02]  /*9a70*/  ULDC UR4, c[0x0][0xac8] ;  /* 0x0002b20000047ab9 */ /* 0x000fe40000000800 */
[----:B------:R-:W-:Y:S02]  /*9a80*/  ISETP.GE.AND P3, PT, R18, UR4, PT ;  /* 0x0000000412007c0c */ /* 0x000fe4000bf66270 */
[----:B------:R-:W-:-:S11]  /*9a90*/  ISETP.GE.AND P4, PT, R22, UR4, PT ;  /* 0x0000000416007c0c */ /* 0x000fd6000bf86270 */
[-C--:B-1----:R-:W-:Y:S02]  /*9aa0*/  @!P3 LEA R12, P1, R18, R11.reuse, 0x1 ;  /* 0x0000000b120cb211 */ /* 0x082fe400078208ff */
[----:B------:R-:W-:Y:S02]  /*9ab0*/  @!P4 LEA R8, P2, R22, R11, 0x1 ;  /* 0x0000000b1608c211 */ /* 0x000fe400078408ff */
[-C--:B---3--:R-:W-:Y:S02]  /*9ac0*/  @!P3 LEA.HI.X R13, R18, R9.reuse, R229, 0x1, P1 ;  /* 0x00000009120db211 */ /* 0x088fe400008f0ce5 */
[----:B------:R-:W-:-:S03]  /*9ad0*/  @!P4 LEA.HI.X R9, R22, R9, R228, 0x1, P2 ;  /* 0x000000091609c211 */ /* 0x000fc600010f0ce4 */
[----:B------:R4:W-:Y:S04]  /*9ae0*/  @!P3 ST.E.128 desc[UR40][R12.64], RZ ;  /* 0x000000ff0c00b985 */ /* 0x0009e8000c101d28 */
[----:B------:R4:W-:Y:S02]  /*9af0*/  @!P4 ST.E.128 desc[UR40][R8.64], RZ ;  /* 0x000000ff0800c985 */ /* 0x0009e4000c101d28 */
.L_x_216:
[----:B------:R-:W-:Y:S05]  /*9b00*/  BSYNC B1 ;  /* 0x0000000000017941 */ /* 0x000fea0003800000 */
.L_x_215:
[----:B---34-:R3:W4:Y:S01]  /*9b10*/  SHFL.IDX PT, R9, R3, 0x2, 0x181f ;  /* 0x00581f0003097f89 */ /* 0x01872200000e0000 */
        /* <DEDUP_REMOVED lines=8> */
[-C--:B----4-:R-:W-:Y:S02]  /*9ba0*/  @!P2 LEA.HI.X R13, R18, R9.reuse, R229, 0x1, P0 ;  /* 0x00000009120da211 */ /* 0x090fe400000f0ce5 */
[----:B------:R-:W-:-:S03]  /*9bb0*/  @!P3 LEA.HI.X R9, R22, R9, R228, 0x1, P1 ;  /* 0x000000091609b211 */ /* 0x000fc600008f0ce4 */
[----:B------:R1:W-:Y:S04]  /*9bc0*/  @!P2 ST.E.128 desc[UR40][R12.64], RZ ;  /* 0x000000ff0c00a985 */ /* 0x0003e8000c101d28 */
[----:B------:R1:W-:Y:S02]  /*9bd0*/  @!P3 ST.E.128 desc[UR40][R8.64], RZ ;  /* 0x000000ff0800b985 */ /* 0x0003e4000c101d28 */
.L_x_218:
[----:B------:R-:W-:Y:S05]  /*9be0*/  BSYNC B1 ;  /* 0x0000000000017941 */ /* 0x000fea0003800000 */
.L_x_217:
[----:B------:R-:W-:Y:S01]  /*9bf0*/  VIADD R0, R10, 0x60 ;  /* 0x000000600a007836 */ /* 0x000fe20000000000 */
[----:B0-23--:R-:W0:Y:S04]  /*9c00*/  SHFL.IDX PT, R3, R3, 0x3, 0x181f ;  /* 0x00781f0003037f89 */ /* 0x00de2800000e0000 */
[----:B------:R-:W-:Y:S01]  /*9c10*/  ISETP.GE.AND P0, PT, R0, R15, PT ;  /* 0x0000000f0000720c */ /* 0x000fe20003f06270 */
[----:B-1--4-:R1:W2:-:S12]  /*9c20*/  SHFL.IDX PT, R9, R4, 0x3, 0x181f ;  /* 0x00781f0004097f89 */ /* 0x01229800000e0000 */
[----:B-1----:R-:W-:Y:S05]  /*9c30*/  @P0 BRA `(.L_x_207) ;  /* 0x0000000000240947 */ /* 0x002fea0003800000 */
[----:B------:R-:W-:Y:S02]  /*9c40*/  ULDC UR4, c[0x0][0xac8] ;  /* 0x0002b20000047ab9 */ /* 0x000fe40000000800 */
[----:B------:R-:W-:Y:S02]  /*9c50*/  ISETP.GE.AND P2, PT, R18, UR4, PT ;  /* 0x0000000412007c0c */ /* 0x000fe4000bf46270 */
[----:B------:R-:W-:-:S11]  /*9c60*/  ISETP.GE.AND P3, PT, R22, UR4, PT ;  /* 0x0000000416007c0c */ /* 0x000fd6000bf66270 */
[-C--:B--2---:R-:W-:Y:S02]  /*9c70*/  @!P2 LEA R10, P0, R18, R9.reuse, 0x1 ;  /* 0x00000009120aa211 */ /* 0x084fe400078008ff */
[----:B------:R-:W-:Y:S02]  /*9c80*/  @!P3 LEA R8, P1, R22, R9, 0x1 ;  /* 0x000000091608b211 */ /* 0x000fe400078208ff */
[-C--:B0-----:R-:W-:Y:S02]  /*9c90*/  @!P2 LEA.HI.X R11, R18, R3.reuse, R229, 0x1, P0 ;  /* 0x00000003120ba211 */ /* 0x081fe400000f0ce5 */
[----:B------:R-:W-:-:S03]  /*9ca0*/  @!P3 LEA.HI.X R9, R22, R3, R228, 0x1, P1 ;  /* 0x000000031609b211 */ /* 0x000fc600008f0ce4 */
[----:B------:R0:W-:Y:S04]  /*9cb0*/  @!P2 ST.E.128 desc[UR40][R10.64], RZ ;  /* 0x000000ff0a00a985 */ /* 0x0001e8000c101d28 */
[----:B------:R0:W-:Y:S02]  /*9cc0*/  @!P3 ST.E.128 desc[UR40][R8.64], RZ ;  /* 0x000000ff0800b985 */ /* 0x0001e4000c101d28 */
.L_x_207:
[----:B------:R-:W-:Y:S05]  /*9cd0*/  BSYNC B0 ;  /* 0x0000000000007941 */ /* 0x000fea0003800000 */
.L_x_197:
[----:B------:R-:W-:Y:S02]  /*9ce0*/  ULDC UR4, c[0x0][0xc3c] ;  /* 0x00030f0000047ab9 */ /* 0x000fe40000000800 */
[----:B-1----:R-:W-:-:S13]  /*9cf0*/  ISETP.GE.AND P0, PT, R7, UR4, PT ;  /* 0x0000000407007c0c */ /* 0x002fda000bf06270 */
[----:B------:R-:W-:Y:S05]  /*9d00*/  @!P0 BRA `(.L_x_219) ;  /* 0xffffff7000b08947 */ /* 0x000fea000383ffff */
[----:B------:R-:W-:Y:S05]  /*9d10*/  EXIT ;  /* 0x000000000000794d */ /* 0x000fea0003800000 */
.L_x_171:
[----:B------:R-:W-:-:S08]  /*9d20*/  NOP ;  /* 0x0000000000007918 */ /* 0x000fd00000000000 */
[----:B0-----:R-:W0:-:S00]  /*9d30*/  USETMAXREG.DEALLOC.CTAPOOL 0x18 ;  /* 0x00000018000079c8 */ /* 0x001e0000080e0500 */
[----:B0-----:R-:W2:Y:S01]  /*9d40*/  LDL.LU R2, [R1+0x1c] ;  /* 0x00001c0001027983 */ /* 0x001ea20000300800 */
[----:B------:R-:W-:Y:S01]  /*9d50*/  LOP3.LUT R0, R0, 0x3, RZ, 0xc0, !PT ;  /* 0x0000000300007812 */ /* 0x000fe200078ec0ff */
[----:B------:R-:W-:-:S05]  /*9d60*/  IMAD.MOV.U32 R6, RZ, RZ, RZ ;  /* 0x000000ffff067224 */ /* 0x000fca00078e00ff */
[----:B------:R-:W0:Y:S02]  /*9d70*/  SHFL.IDX PT, R0, R0, RZ, 0x1f ;  /* 0x00001fff00007589 */ /* 0x000e2400000e0000 */
[----:B0-----:R-:W-:Y:S02]  /*9d80*/  ISETP.NE.AND P0, PT, R0, RZ, PT ;  /* 0x000000ff0000720c */ /* 0x001fe40003f05270 */
[----:B--2---:R-:W-:-:S11]  /*9d90*/  LOP3.LUT R2, R2, 0xfffffffd, RZ, 0xc0, !PT ;  /* 0xfffffffd02027812 */ /* 0x004fd600078ec0ff */
[----:B------:R-:W-:-:S05]  /*9da0*/  @P0 LOP3.LUT R2, R2, 0x2, RZ, 0xfc, !PT ;  /* 0x0000000202020812 */ /* 0x000fca00078efcff */
[----:B------:R0:W-:Y:S01]  /*9db0*/  STL [R1+0x1c], R2 ;  /* 0x00001c0201007387 */ /* 0x0001e20000100800 */
[----:B------:R-:W-:Y:S05]  /*9dc0*/  @!P0 BRA `(.L_x_220) ;  /* 0x0000000000248947 */ /* 0x000fea0003800000 */
[----:B------:R-:W1:Y:S08]  /*9dd0*/  S2UR UR5, SR_CgaCtaId ;  /* 0x00000000000579c3 */ /* 0x000e700000008800 */
[----:B------:R-:W-:Y:S06]  /*9de0*/  BAR.SYNC.DEFER_BLOCKING 0x5, 0x180 ;  /* 0x0146000000007b1d */ /* 0x000fec0000010000 */
[----:B------:R-:W-:-:S02]  /*9df0*/  UMOV UR4, 0x400 ;  /* 0x0000040000047882 */ /* 0x000fc40000000000 */
[----:B-1----:R-:W-:-:S09]  /*9e00*/  ULEA UR4, UR5, UR4, 0x18 ;  /* 0x0000000405047291 */ /* 0x002fd2000f8ec03f */
[----:B------:R-:W1:Y:S04]  /*9e10*/  LDS.128 R4, [UR4+0x348d0] ;  /* 0x0348d004ff047984 */ /* 0x000e680008000c00 */
[----:B-1----:R2:W-:Y:S04]  /*9e20*/  STL.64 [R1], R4 ;  /* 0x0000000401007387 */ /* 0x0025e80000100a00 */
[----:B------:R2:W-:Y:S01]  /*9e30*/  STL.64 [R1+0x8], R6 ;  /* 0x0000080601007387 */ /* 0x0005e20000100a00 */
[----:B------:R-:W-:Y:S06]  /*9e40*/  BAR.ARV 0x4, 0x180 ;  /* 0x0106000000007b1d */ /* 0x000fec0000002000 */
[----:B------:R-:W-:Y:S05]  /*9e50*/  BRA `(.L_x_221) ;  /* 0x0000000800a87947 */ /* 0x000fea0003800000 */
.L_x_220:
[----:B------:R-:W1:Y:S01]  /*9e60*/  S2R R0, SR_TID.X ;  /* 0x0000000000007919 */ /* 0x000e620000002100 */
[----:B------:R-:W-:Y:S01]  /*9e70*/  ULDC UR4, c[0x0][0xc3c] ;  /* 0x00030f0000047ab9 */ /* 0x000fe20000000800 */
[----:B------:R-:W-:Y:S01]  /*9e80*/  IMAD.MOV.U32 R9, RZ, RZ, RZ ;  /* 0x000000ffff097224 */ /* 0x000fe200078e00ff */
[----:B------:R-:W2:Y:S01]  /*9e90*/  S2UR UR6, SR_CTAID.X ;  /* 0x00000000000679c3 */ /* 0x000ea20000002500 */
[----:B------:R-:W-:Y:S01]  /*9ea0*/  ULDC UR5, c[0x0][0xc38] ;  /* 0x00030e0000057ab9 */ /* 0x000fe20000000800 */
[----:B-1----:R-:W-:-:S04]  /*9eb0*/  LOP3.LUT R0, R0, 0x1f, RZ, 0xc0, !PT ;  /* 0x0000001f00007812 */ /* 0x002fc800078ec0ff */
[----:B------:R-:W-:-:S04]  /*9ec0*/  ISETP.NE.AND P0, PT, R0, 0x1f, PT ;  /* 0x0000001f0000780c */ /* 0x000fc80003f05270 */
[----:B------:R-:W-:-:S13]  /*9ed0*/  ISETP.GE.OR P1, PT, R0, UR4, !P0 ;  /* 0x0000000400007c0c */ /* 0x000fda000c726670 */
[----:B0-----:R-:W0:Y:S08]  /*9ee0*/  @!P1 LDC.64 R2, c[0x0][0xc80] ;  /* 0x00032000ff029b82 */ /* 0x001e300000000a00 */
[----:B------:R-:W1:Y:S01]  /*9ef0*/  @!P1 LDC.64 R4, c[0x0][0xc78] ;  /* 0x00031e00ff049b82 */ /* 0x000e620000000a00 */
[----:B0-----:R-:W-:-:S05]  /*9f00*/  @!P1 IMAD.WIDE.U32 R2, R0, 0x4, R2 ;  /* 0x0000000400029825 */ /* 0x001fca00078e0002 */
[----:B------:R1:W3:Y:S02]  /*9f10*/  @!P1 LDG.E R6, desc[UR40][R2.64] ;  /* 0x0000002802069981 */ /* 0x0002e4000c1e1900 */
[----:B-1----:R-:W-:-:S05]  /*9f20*/  @!P1 IMAD.WIDE.U32 R2, R0, 0x4, R4 ;  /* 0x0000000400029825 */ /* 0x002fca00078e0004 */
[----:B------:R-:W3:Y:S01]  /*9f30*/  @!P1 LDG.E R9, desc[UR40][R2.64] ;  /* 0x0000002802099981 */ /* 0x000ee2000c1e1900 */
[C---:B------:R-:W-:Y:S01]  /*9f40*/  ISETP.NE.AND P1, PT, R0.reuse, RZ, PT ;  /* 0x000000ff0000720c */ /* 0x040fe20003f25270 */
[----:B------:R-:W-:Y:S01]  /*9f50*/  UMOV UR4, URZ ;  /* 0x0000003f00047c82 */ /* 0x000fe20008000000 */
[C---:B------:R-:W-:Y:S02]  /*9f60*/  ISETP.GE.U32.AND P2, PT, R0.reuse, 0x2, PT ;  /* 0x000000020000780c */ /* 0x040fe40003f46070 */
[C---:B------:R-:W-:Y:S02]  /*9f70*/  ISETP.GE.U32.AND P3, PT, R0.reuse, 0x4, PT ;  /* 0x000000040000780c */ /* 0x040fe40003f66070 */
[C---:B------:R-:W-:Y:S02]  /*9f80*/  ISETP.GE.U32.AND P4, PT, R0.reuse, 0x8, PT ;  /* 0x000000080000780c */ /* 0x040fe40003f86070 */
[----:B------:R-:W-:Y:S01]  /*9f90*/  ISETP.GE.U32.AND P5, PT, R0, 0x10, PT ;  /* 0x000000100000780c */ /* 0x000fe20003fa6070 */
[----:B---3--:R-:W-:-:S05]  /*9fa0*/  IMAD R4, R6, R9, RZ ;  /* 0x0000000906047224 */ /* 0x008fca00078e02ff */
[----:B------:R-:W0:Y:S02]  /*9fb0*/  SHFL.UP PT, R5, R4, 0x1, RZ ;  /* 0x0420000004057989 */ /* 0x000e2400000e00ff */
[----:B0-----:R-:W-:-:S05]  /*9fc0*/  SEL R5, R5, RZ, P1 ;  /* 0x000000ff05057207 */ /* 0x001fca0000800000 */
[----:B------:R-:W-:-:S05]  /*9fd0*/  IMAD.IADD R5, R4, 0x1, R5 ;  /* 0x0000000104057824 */ /* 0x000fca00078e0205 */
        /* <DEDUP_REMOVED lines=12> */
[----:B------:R-:W0:Y:S02]  /*a0a0*/  SHFL.IDX PT, R4, R2, 0x1f, 0x1f ;  /* 0x03e01f0002047f89 */ /* 0x000e2400000e0000 */
[----:B0-----:R-:W-:-:S04]  /*a0b0*/  IMAD R7, R4, UR5, RZ ;  /* 0x0000000504077c24 */ /* 0x001fc8000f8e02ff */
[----:B------:R-:W-:Y:S01]  /*a0c0*/  IMAD.MOV.U32 R4, RZ, RZ, R7 ;  /* 0x000000ffff047224 */ /* 0x000fe200078e0007 */
[----:B--2---:R-:W-:-:S13]  /*a0d0*/  ISETP.GT.AND P6, PT, R7, UR6, PT ;  /* 0x0000000607007c0c */ /* 0x004fda000bfc4270 */
[----:B------:R-:W-:Y:S05]  /*a0e0*/  @P6 BRA `(.L_x_222) ;  /* 0x0000000000a46947 */ /* 0x000fea0003800000 */
[----:B------:R-:W-:Y:S01]  /*a0f0*/  IMAD.MOV.U32 R7, RZ, RZ, R4 ;  /* 0x000000ffff077224 */ /* 0x000fe200078e0004 */
[----:B------:R-:W-:Y:S01]  /*a100*/  UMOV UR4, URZ ;  /* 0x0000003f00047c82 */ /* 0x000fe20008000000 */
[----:B------:R-:W-:-:S05]  /*a110*/  ULDC UR5, c[0x0][0xc38] ;  /* 0x00030e0000057ab9 */ /* 0x000fca0000000800 */
.L_x_224:
[----:B------:R-:W0:Y:S01]  /*a120*/  LDC R2, c[0x0][0xc3c] ;  /* 0x00030f00ff027b82 */ /* 0x000e220000000800 */
[----:B------:R-:W-:Y:S01]  /*a130*/  ULDC UR7, c[0x0][0xc3c] ;  /* 0x00030f0000077ab9 */ /* 0x000fe20000000800 */
[----:B------:R-:W-:Y:S01]  /*a140*/  UIADD3 UR4, UR4, 0x1f, URZ ;  /* 0x0000001f04047890 */ /* 0x000fe2000fffe03f */
[----:B------:R-:W-:-:S05]  /*a150*/  IMAD.U32 R3, RZ, RZ, UR7 ;  /* 0x00000007ff037e24 */ /* 0x000fca000f8e00ff */
[----:B------:R1:W-:Y:S01]  /*a160*/  STL [R1+0xc], R3 ;  /* 0x00000c0301007387 */ /* 0x0003e20000100800 */
[----:B0-----:R-:W-:-:S13]  /*a170*/  ISETP.LE.AND P6, PT, R2, UR4, PT ;  /* 0x0000000402007c0c */ /* 0x001fda000bfc3270 */
[----:B-1----:R-:W-:Y:S05]  /*a180*/  @P6 BRA `(.L_x_223) ;  /* 0x0000000400a46947 */ /* 0x002fea0003800000 */
[----:B------:R-:W-:Y:S02]  /*a190*/  VIADD R9, R0, UR4 ;  /* 0x0000000400097c36 */ /* 0x000fe40008000000 */
[----:B------:R-:W-:-:S03]  /*a1a0*/  IMAD.MOV.U32 R6, RZ, RZ, RZ ;  /* 0x000000ffff067224 */ /* 0x000fc600078e00ff */
[----:B------:R-:W-:-:S13]  /*a1b0*/  ISETP.GE.OR P6, PT, R9, R2, !P0 ;  /* 0x000000020900720c */ /* 0x000fda00047c6670 */
[----:B------:R-:W0:Y:S08]  /*a1c0*/  @!P6 LDC.64 R2, c[0x0][0xc80] ;  /* 0x00032000ff02eb82 */ /* 0x000e300000000a00 */
[----:B------:R-:W1:Y:S01]  /*a1d0*/  @!P6 LDC.64 R4, c[0x0][0xc78] ;  /* 0x00031e00ff04eb82 */ /* 0x000e620000000a00 */
[----:B0-----:R-:W-:-:S05]  /*a1e0*/  @!P6 IMAD.WIDE R2, R9, 0x4, R2 ;  /* 0x000000040902e825 */ /* 0x001fca00078e0202 */
[----:B------:R1:W2:Y:S02]  /*a1f0*/  @!P6 LDG.E R6, desc[UR40][R2.64] ;  /* 0x000000280206e981 */ /* 0x0002a4000c1e1900 */
[----:B-1----:R-:W-:-:S04]  /*a200*/  @!P6 IMAD.WIDE R2, R9, 0x4, R4 ;  /* 0x000000040902e825 */ /* 0x002fc800078e0204 */
[----:B------:R-:W-:-:S06]  /*a210*/  IMAD.MOV.U32 R9, RZ, RZ, RZ ;  /* 0x000000ffff097224 */ /* 0x000fcc00078e00ff */
[----:B------:R-:W2:Y:S02]  /*a220*/  @!P6 LDG.E R9, desc[UR40][R2.64] ;  /* 0x000000280209e981 */ /* 0x000ea4000c1e1900 */
[----:B--2---:R-:W-:-:S05]  /*a230*/  IMAD R11, R6, R9, RZ ;  /* 0x00000009060b7224 */ /* 0x004fca00078e02ff */
        /* <DEDUP_REMOVED lines=17> */
[----:B------:R-:W-:-:S05]  /*a350*/  IMAD.IADD R7, R4, 0x1, R7 ;  /* 0x0000000104077824 */ /* 0x000fca00078e0207 */
[----:B------:R-:W-:-:S13]  /*a360*/  ISETP.GT.AND P6, PT, R7, UR6, PT ;  /* 0x0000000607007c0c */ /* 0x000fda000bfc4270 */
[----:B------:R-:W-:Y:S05]  /*a370*/  @!P6 BRA `(.L_x_224) ;  /* 0xfffffffc0068e947 */ /* 0x000fea000383ffff */
.L_x_222:
[----:B------:R-:W-:Y:S02]  /*a380*/  IMAD.IADD R11, R7, 0x1, -R4 ;  /* 0x00000001070b7824 */ /* 0x000fe400078e0a04 */
[----:B------:R-:W-:Y:S02]  /*a390*/  IMAD.MOV.U32 R12, RZ, RZ, RZ ;  /* 0x000000ffff0c7224 */ /* 0x000fe400078e00ff */
[----:B------:R-:W-:-:S05]  /*a3a0*/  IMAD R3, R2, UR5, R11 ;  /* 0x0000000502037c24 */ /* 0x000fca000f8e020b */
[----:B------:R-:W-:-:S13]  /*a3b0*/  ISETP.GT.AND P0, PT, R3, UR6, PT ;  /* 0x0000000603007c0c */ /* 0x000fda000bf04270 */
[----:B------:R-:W-:-:S04]  /*a3c0*/  VOTE.ANY R10, PT, !P0 ;  /* 0x00000000000a7806 */ /* 0x000fc800040e0100 */
[----:B------:R-:W0:Y:S01]  /*a3d0*/  POPC R5, R10 ;  /* 0x0000000a00057309 */ /* 0x000e220000000000 */
[----:B------:R-:W-:Y:S01]  /*a3e0*/  ISETP.NE.AND P0, PT, R10, RZ, PT ;  /* 0x000000ff0a00720c */ /* 0x000fe20003f05270 */
[----:B0-----:R-:W0:Y:S04]  /*a3f0*/  SHFL.IDX PT, R6, R6, R5, 0x1f ;  /* 0x00001f0506067589 */ /* 0x001e2800000e0000 */
[----:B------:R-:W1:Y:S01]  /*a400*/  SHFL.IDX PT, R8, R9, R5, 0x1f ;  /* 0x00001f0509087589 */ /* 0x000e6200000e0000 */
[----:B0-----:R-:W-:-:S04]  /*a410*/  IABS R4, R6 ;  /* 0x0000000600047213 */ /* 0x001fc80000000000 */
[----:B------:R-:W0:Y:S01]  /*a420*/  I2F.RP R13, R4 ;  /* 0x00000004000d7306 */ /* 0x000e220000209400 */
[----:B-1----:R-:W-:-:S07]  /*a430*/  IABS R7, R8 ;  /* 0x0000000800077213 */ /* 0x002fce0000000000 */
[----:B------:R-:W-:Y:S08]  /*a440*/  I2F.RP R10, R7 ;  /* 0x00000007000a7306 */ /* 0x000ff00000209400 */
[----:B0-----:R-:W0:Y:S02]  /*a450*/  MUFU.RCP R13, R13 ;  /* 0x0000000d000d7308 */ /* 0x001e240000001000 */
[----:B0-----:R-:W-:-:S06]  /*a460*/  VIADD R3, R13, 0xffffffe ;  /* 0x0ffffffe0d037836 */ /* 0x001fcc0000000000 */
[----:B------:R-:W0:Y:S02]  /*a470*/  F2I.FTZ.U32.TRUNC.NTZ R3, R3 ;  /* 0x0000000300037305 */ /* 0x000e24000021f000 */
[----:B0-----:R-:W-:Y:S01]  /*a480*/  IMAD.MOV R15, RZ, RZ, -R3 ;  /* 0x000000ffff0f7224 */ /* 0x001fe200078e0a03 */
[----:B------:R-:W-:Y:S06]  /*a490*/  @!P0 BRA `(.L_x_225) ;  /* 0x0000000000088947 */ /* 0x000fec0003800000 */
[----:B------:R-:W-:-:S05]  /*a4a0*/  VIADD R9, R5, 0xffffffff ;  /* 0xffffffff05097836 */ /* 0x000fca0000000000 */
[----:B------:R0:W1:Y:S02]  /*a4b0*/  SHFL.IDX PT, R12, R2, R9, 0x1f ;  /* 0x00001f09020c7589 */ /* 0x00006400000e0000 */
.L_x_225:
[----:B-1----:R-:W-:Y:S01]  /*a4c0*/  IMAD R11, R12, UR5, R11 ;  /* 0x000000050c0b7c24 */ /* 0x002fe2000f8e020b */
[----:B------:R-:W1:Y:S01]  /*a4d0*/  MUFU.RCP R10, R10 ;  /* 0x0000000a000a7308 */ /* 0x000e620000001000 */
[----:B0-----:R-:W-:Y:S02]  /*a4e0*/  IMAD R9, R15, R4, RZ ;  /* 0x000000040f097224 */ /* 0x001fe400078e02ff */
[----:B------:R-:W-:Y:S01]  /*a4f0*/  IMAD.MOV.U32 R2, RZ, RZ, RZ ;  /* 0x000000ffff027224 */ /* 0x000fe200078e00ff */
[----:B------:R0:W-:Y:S03]  /*a500*/  STL [R1], R11 ;  /* 0x0000000b01007387 */ /* 0x0001e60000100800 */
[----:B------:R-:W-:Y:S01]  /*a510*/  IMAD.HI.U32 R2, R3, R9, R2 ;  /* 0x0000000903027227 */ /* 0x000fe200078e0002 */
[----:B------:R-:W-:Y:S02]  /*a520*/  IADD3 R9, -R11, UR6, RZ ;  /* 0x000000060b097c10 */ /* 0x000fe4000fffe1ff */
[----:B------:R-:W-:-:S02]  /*a530*/  IABS R3, R6 ;  /* 0x0000000600037213 */ /* 0x000fc40000000000 */
[----:B------:R-:W-:-:S03]  /*a540*/  IABS R13, R9 ;  /* 0x00000009000d7213 */ /* 0x000fc60000000000 */
[----:B------:R-:W-:Y:S02]  /*a550*/  IMAD.MOV R12, RZ, RZ, -R3 ;  /* 0x000000ffff0c7224 */ /* 0x000fe400078e0a03 */
[----:B0-----:R-:W-:-:S04]  /*a560*/  IMAD.HI.U32 R11, R2, R13, RZ ;  /* 0x0000000d020b7227 */ /* 0x001fc800078e00ff */
[----:B-1----:R-:W-:Y:S02]  /*a570*/  VIADD R3, R10, 0xffffffe ;  /* 0x0ffffffe0a037836 */ /* 0x002fe40000000000 */
[----:B------:R-:W-:-:S04]  /*a580*/  IMAD R13, R11, R12, R13 ;  /* 0x0000000c0b0d7224 */ /* 0x000fc800078e020d */
[----:B------:R-:W0:Y:S01]  /*a590*/  F2I.FTZ.U32.TRUNC.NTZ R3, R3 ;  /* 0x0000000300037305 */ /* 0x000e22000021f000 */
[----:B------:R-:W-:-:S13]  /*a5a0*/  ISETP.GT.U32.AND P1, PT, R4, R13, PT ;  /* 0x0000000d0400720c */ /* 0x000fda0003f24070 */
[----:B------:R-:W-:Y:S02]  /*a5b0*/  @!P1 IMAD.IADD R13, R13, 0x1, -R4 ;  /* 0x000000010d0d9824 */ /* 0x000fe400078e0a04 */
[----:B0-----:R-:W-:Y:S02]  /*a5c0*/  IMAD.MOV R2, RZ, RZ, -R3 ;  /* 0x000000ffff027224 */ /* 0x001fe400078e0a03 */
[----:B------:R-:W-:Y:S01]  /*a5d0*/  @!P1 VIADD R11, R11, 0x1 ;  /* 0x000000010b0b9836 */ /* 0x000fe20000000000 */
[----:B------:R-:W-:Y:S01]  /*a5e0*/  ISETP.GE.U32.AND P0, PT, R13, R4, PT ;  /* 0x000000040d00720c */ /* 0x000fe20003f06070 */
[----:B------:R-:W-:Y:S01]  /*a5f0*/  IMAD R13, R2, R7, RZ ;  /* 0x00000007020d7224 */ /* 0x000fe200078e02ff */
[----:B------:R-:W-:Y:S01]  /*a600*/  ISETP.NE.AND P1, PT, R6, RZ, PT ;  /* 0x000000ff0600720c */ /* 0x000fe20003f25270 */
[----:B------:R-:W-:-:S04]  /*a610*/  IMAD.MOV.U32 R2, RZ, RZ, RZ ;  /* 0x000000ffff027224 */ /* 0x000fc800078e00ff */
[----:B------:R-:W-:Y:S01]  /*a620*/  IMAD.HI.U32 R4, R3, R13, R2 ;  /* 0x0000000d03047227 */ /* 0x000fe200078e0002 */
[----:B------:R-:W-:-:S04]  /*a630*/  LOP3.LUT R2, R9, R6, RZ, 0x3c, !PT ;  /* 0x0000000609027212 */ /* 0x000fc800078e3cff */
[----:B------:R-:W-:Y:S01]  /*a640*/  ISETP.GE.AND P2, PT, R2, RZ, PT ;  /* 0x000000ff0200720c */ /* 0x000fe20003f46270 */
[----:B------:R-:W-:Y:S01]  /*a650*/  @P0 VIADD R11, R11, 0x1 ;  /* 0x000000010b0b0836 */ /* 0x000fe20000000000 */
[----:B------:R-:W-:-:S05]  /*a660*/  IABS R2, R8 ;  /* 0x0000000800027213 */ /* 0x000fca0000000000 */
[----:B------:R-:W-:-:S06]  /*a670*/  IMAD.MOV R2, RZ, RZ, -R2 ;  /* 0x000000ffff027224 */ /* 0x000fcc00078e0a02 */
[----:B------:R-:W-:Y:S01]  /*a680*/  @!P2 IMAD.MOV R11, RZ, RZ, -R11 ;  /* 0x000000ffff0ba224 */ /* 0x000fe200078e0a0b */
[----:B------:R-:W-:-:S04]  /*a690*/  @!P1 LOP3.LUT R11, RZ, R6, RZ, 0x33, !PT ;  /* 0x00000006ff0b9212 */ /* 0x000fc800078e33ff */
[-C--:B------:R-:W-:Y:S01]  /*a6a0*/  IABS R3, R11.reuse ;  /* 0x0000000b00037213 */ /* 0x080fe20000000000 */
[----:B------:R-:W-:-:S04]  /*a6b0*/  IMAD R6, R6, R11, RZ ;  /* 0x0000000b06067224 */ /* 0x000fc800078e02ff */
[----:B------:R-:W-:-:S04]  /*a6c0*/  IMAD.HI.U32 R4, R4, R3, RZ ;  /* 0x0000000304047227 */ /* 0x000fc800078e00ff */
[----:B------:R-:W-:Y:S02]  /*a6d0*/  IMAD R2, R4, R2, R3 ;  /* 0x0000000204027224 */ /* 0x000fe400078e0203 */
[----:B------:R-:W-:-:S03]  /*a6e0*/  IMAD.IADD R6, R9, 0x1, -R6 ;  /* 0x0000000109067824 */ /* 0x000fc600078e0a06 */
[----:B------:R-:W-:Y:S02]  /*a6f0*/  ISETP.GT.U32.AND P1, PT, R7, R2, PT ;  /* 0x000000020700720c */ /* 0x000fe40003f24070 */
[----:B------:R1:W-:Y:S11]  /*a700*/  STL [R1+0x4], R6 ;  /* 0x0000040601007387 */ /* 0x0003f60000100800 */
[----:B------:R-:W-:-:S02]  /*a710*/  @!P1 IMAD.IADD R2, R2, 0x1, -R7 ;  /* 0x0000000102029824 */ /* 0x000fc400078e0a07 */
[----:B------:R-:W-:Y:S01]  /*a720*/  @!P1 VIADD R4, R4, 0x1 ;  /* 0x0000000104049836 */ /* 0x000fe20000000000 */
[----:B------:R-:W-:Y:S02]  /*a730*/  ISETP.NE.AND P1, PT, R8, RZ, PT ;  /* 0x000000ff0800720c */ /* 0x000fe40003f25270 */
[----:B------:R-:W-:Y:S02]  /*a740*/  ISETP.GE.U32.AND P0, PT, R2, R7, PT ;  /* 0x000000070200720c */ /* 0x000fe40003f06070 */
[----:B------:R-:W-:-:S04]  /*a750*/  LOP3.LUT R2, R11, R8, RZ, 0x3c, !PT ;  /* 0x000000080b027212 */ /* 0x000fc800078e3cff */
[----:B------:R-:W-:-:S07]  /*a760*/  ISETP.GE.AND P2, PT, R2, RZ, PT ;  /* 0x000000ff0200720c */ /* 0x000fce0003f46270 */
[----:B------:R-:W-:-:S06]  /*a770*/  @P0 VIADD R4, R4, 0x1 ;  /* 0x0000000104040836 */ /* 0x000fcc0000000000 */
[----:B------:R-:W-:Y:S01]  /*a780*/  @!P2 IMAD.MOV R4, RZ, RZ, -R4 ;  /* 0x000000ffff04a224 */ /* 0x000fe200078e0a04 */
[----:B------:R-:W-:-:S05]  /*a790*/  @!P1 LOP3.LUT R4, RZ, R8, RZ, 0x33, !PT ;  /* 0x00000008ff049212 */ /* 0x000fca00078e33ff */
[--C-:B------:R-:W-:Y:S02]  /*a7a0*/  IMAD.MOV R2, RZ, RZ, -R4.reuse ;  /* 0x000000ffff027224 */ /* 0x100fe400078e0a04 */
[C---:B------:R-:W-:Y:S02]  /*a7b0*/  IMAD R4, R8.reuse, 0x1000000, R4 ;  /* 0x0100000008047824 */ /* 0x040fe400078e0204 */
[----:B------:R-:W-:Y:S02]  /*a7c0*/  IMAD R11, R8, R2, R11 ;  /* 0x00000002080b7224 */ /* 0x000fe400078e020b */
[----:B------:R-:W-:Y:S02]  /*a7d0*/  VIADD R2, R5, UR4 ;  /* 0x0000000405027c36 */ /* 0x000fe40008000000 */
[----:B------:R-:W-:-:S03]  /*a7e0*/  IMAD R3, R11, 0x10000, R4 ;  /* 0x000100000b037824 */ /* 0x000fc600078e0204 */
[----:B------:R1:W-:Y:S04]  /*a7f0*/  STL [R1+0xc], R2 ;  /* 0x00000c0201007387 */ /* 0x0003e80000100800 */
[----:B------:R1:W-:Y:S01]  /*a800*/  STL [R1+0x8], R3 ;  /* 0x0000080301007387 */ /* 0x0003e20000100800 */
[----:B------:R-:W-:Y:S05]  /*a810*/  BRA `(.L_x_226) ;  /* 0x0000000000107947 */ /* 0x000fea0003800000 */
.L_x_223:
[----:B------:R-:W-:Y:S01]  /*a820*/  IMAD.U32 R2, RZ, RZ, UR6 ;  /* 0x00000006ff027e24 */ /* 0x000fe2000f8e00ff */
[----:B------:R0:W-:Y:S04]  /*a830*/  STL [R1+0x4], RZ ;  /* 0x000004ff01007387 */ /* 0x0001e80000100800 */
[----:B------:R0:W-:Y:S04]  /*a840*/  STL [R1+0x8], RZ ;  /* 0x000008ff01007387 */ /* 0x0001e80000100800 */
[----:B------:R0:W-:Y:S02]  /*a850*/  STL [R1], R2 ;  /* 0x0000000201007387 */ /* 0x0001e40000100800 */
.L_x_226:
[----:B------:R-:W2:Y:S04]  /*a860*/  LDL R4, [R1] ;  /* 0x0000000001047983 */ /* 0x000ea80000100800 */
[----:B------:R-:W2:Y:S04]  /*a870*/  LDL R5, [R1+0x4] ;  /* 0x0000040001057983 */ /* 0x000ea80000100800 */
[----:B-1----:R-:W2:Y:S04]  /*a880*/  LDL R6, [R1+0x8] ;  /* 0x0000080001067983 */ /* 0x002ea80000100800 */
[----:B------:R-:W2:Y:S01]  /*a890*/  LDL R7, [R1+0xc] ;  /* 0x00000c0001077983 */ /* 0x000ea20000100800 */
[----:B------:R-:W-:-:S13]  /*a8a0*/  ISETP.NE.AND P0, PT, R0, RZ, PT ;  /* 0x000000ff0000720c */ /* 0x000fda0003f05270 */
[----:B------:R-:W1:Y:S01]  /*a8b0*/  @!P0 S2R R3, SR_CgaCtaId ;  /* 0x0000000000038919 */ /* 0x000e620000008800 */
[----:B------:R-:W-:-:S04]  /*a8c0*/  @!P0 MOV R0, 0x400 ;  /* 0x0000040000008802 */ /* 0x000fc80000000f00 */
[----:B-1----:R-:W-:-:S05]  /*a8d0*/  @!P0 LEA R0, R3, R0, 0x18 ;  /* 0x0000000003008211 */ /* 0x002fca00078ec0ff */
[----:B--2---:R1:W-:Y:S01]  /*a8e0*/  @!P0 STS.128 [R0+0x348d0], R4 ;  /* 0x0348d00400008388 */ /* 0x0043e20000000c00 */
[----:B------:R-:W-:Y:S06]  /*a8f0*/  BAR.ARV 0x5, 0x180 ;  /* 0x0146000000007b1d */ /* 0x000fec0000002000 */
.L_x_221:
[----:B-1----:R-:W3:Y:S01]  /*a900*/  LDL R0, [R1+0xc] ;  /* 0x00000c0001007983 */ /* 0x002ee20000100800 */
[----:B------:R-:W-:Y:S01]  /*a910*/  ULDC UR4, c[0x0][0xc3c] ;  /* 0x00030f0000047ab9 */ /* 0x000fe20000000800 */
[----:B------:R-:W-:Y:S02]  /*a920*/  IMAD.MOV.U32 R19, RZ, RZ, RZ ;  /* 0x000000ffff137224 */ /* 0x000fe400078e00ff */
[----:B------:R1:W-:Y:S01]  /*a930*/  STL [R1+0x48], RZ ;  /* 0x000048ff01007387 */ /* 0x0003e20000100800 */
[----:B---3--:R-:W-:Y:S01]  /*a940*/  ISETP.GE.AND P0, PT, R0, UR4, PT ;  /* 0x0000000400007c0c */ /* 0x008fe2000bf06270 */
[----:B------:R-:W-:-:S05]  /*a950*/  IMAD.MOV.U32 R0, RZ, RZ, 0x1 ;  /* 0x00000001ff007424 */ /* 0x000fca00078e00ff */
[----:B------:R1:W-:Y:S07]  /*a960*/  STL [R1+0x14], R0 ;  /* 0x0000140001007387 */ /* 0x0003ee0000100800 */
[----:B------:R-:W-:Y:S05]  /*a970*/  @P0 BRA `(.L_x_227) ;  /* 0x0000005400fc0947 */ /* 0x000fea0003800000 */
[----:B--2---:R-:W2:Y:S01]  /*a980*/  S2R R5, SR_TID.X ;  /* 0x0000000000057919 */ /* 0x004ea20000002100 */
[----:B------:R-:W3:Y:S01]  /*a990*/  S2UR UR5, SR_CgaCtaId ;  /* 0x00000000000579c3 */ /* 0x000ee20000008800 */
[----:B------:R-:W-:Y:S01]  /*a9a0*/  UMOV UR4, 0x400 ;  /* 0x0000040000047882 */ /* 0x000fe20000000000 */
[----:B------:R-:W-:Y:S01]  /*a9b0*/  BSSY B8, `(.L_x_227) ;  /* 0x000057b000087945 */ /* 0x000fe20003800000 */
[----:B------:R-:W-:Y:S01]  /*a9c0*/  IMAD.MOV.U32 R19, RZ, RZ, RZ ;  /* 0x000000ffff137224 */ /* 0x000fe200078e00ff */
[----:B------:R-:W-:Y:S01]  /*a9d0*/  ULDC UR36, c[0x0][0xc] ;  /* 0x0000030000247ab9 */ /* 0x000fe20000000800 */
[----:B------:R-:W-:Y:S01]  /*a9e0*/  ULDC.64 UR38, c[0x0][0x198] ;  /* 0x0000660000267ab9 */ /* 0x000fe20000000a00 */
[----:B---3--:R-:W-:-:S06]  /*a9f0*/  ULEA UR4, UR5, UR4, 0x18 ;  /* 0x0000000405047291 */ /* 0x008fcc000f8ec03f */
[----:B------:R-:W-:Y:S01]  /*aa00*/  IMAD.U32 R18, RZ, RZ, UR4 ;  /* 0x00000004ff127e24 */ /* 0x000fe2000f8e00ff */
[C---:B--2---:R-:W-:Y:S01]  /*aa10*/  LOP3.LUT R4, R5.reuse, 0x7f, RZ, 0xc0, !PT ;  /* 0x0000007f05047812 */ /* 0x044fe200078ec0ff */
[----:B-1----:R-:W-:-:S05]  /*aa20*/  IMAD.SHL.U32 R0, R5, 0x8, RZ ;  /* 0x0000000805007824 */ /* 0x002fca00078e00ff */
[C---:B0-----:R-:W-:Y:S02]  /*aa30*/  LOP3.LUT R2, R0.reuse, 0x1f8, RZ, 0xc0, !PT ;  /* 0x000001f800027812 */ /* 0x041fe400078ec0ff */
[----:B------:R-:W-:Y:S02]  /*aa40*/  LOP3.LUT R0, R0, 0x38, RZ, 0xc0, !PT ;  /* 0x0000003800007812 */ /* 0x000fe400078ec0ff */
[----:B------:R-:W-:Y:S01]  /*aa50*/  LOP3.LUT R3, R2, 0x38, R5, 0x78, !PT ;  /* 0x0000003802037812 */ /* 0x000fe200078e7805 */
[----:B------:R-:W-:Y:S01]  /*aa60*/  IMAD.SHL.U32 R2, R4, 0x8, RZ ;  /* 0x0000000804027824 */ /* 0x000fe200078e00ff */
[----:B------:R-:W-:-:S04]  /*aa70*/  SHF.R.U32.HI R4, RZ, 0x3, R4 ;  /* 0x00000003ff047819 */ /* 0x000fc80000011604 */
[----:B------:R-:W-:Y:S01]  /*aa80*/  LOP3.LUT R3, R3, 0x200, R2, 0xf8, !PT ;  /* 0x0000020003037812 */ /* 0x000fe200078ef802 */
[----:B------:R-:W-:-:S04]  /*aa90*/  IMAD.SHL.U32 R2, R5, 0x10, RZ ;  /* 0x0000001005027824 */ /* 0x000fc800078e00ff */
[----:B------:R-:W-:Y:S01]  /*aaa0*/  IMAD R3, R3, 0x2, R18 ;  /* 0x0000000203037824 */ /* 0x000fe200078e0212 */
[----:B------:R-:W-:Y:S01]  /*aab0*/  LOP3.LUT R4, R4, 0x70, R2, 0xf8, !PT ;  /* 0x0000007004047812 */ /* 0x000fe200078ef802 */
[----:B------:R-:W-:-:S03]  /*aac0*/  IMAD.MOV.U32 R2, RZ, RZ, 0x1 ;  /* 0x00000001ff027424 */ /* 0x000fc600078e00ff */
[----:B------:R-:W-:Y:S04]  /*aad0*/  STL [R1+0x24], R3 ;  /* 0x0000240301007387 */ /* 0x000fe80000100800 */
[----:B------:R0:W-:Y:S04]  /*aae0*/  STL [R1+0x14], R2 ;  /* 0x0000140201007387 */ /* 0x0001e80000100800 */
[----:B------:R1:W-:Y:S01]  /*aaf0*/  STL [R1+0x48], RZ ;  /* 0x000048ff01007387 */ /* 0x0003e20000100800 */
[C---:B0-----:R-:W-:Y:S02]  /*ab00*/  LOP3.LUT R2, R0.reuse, 0x40, RZ, 0xfc, !PT ;  /* 0x0000004000027812 */ /* 0x041fe400078efcff */
[----:B-1----:R-:W-:-:S07]  /*ab10*/  LOP3.LUT R0, R0, 0x80, RZ, 0xfc, !PT ;  /* 0x0000008000007812 */ /* 0x002fce00078efcff */
.L_x_329:
[----:B--2---:R-:W2:Y:S01]  /*ab20*/  LDL R0, [R1+0xc] ;  /* 0x00000c0001007983 */ /* 0x004ea20000100800 */
[----:B------:R-:W2:Y:S01]  /*ab30*/  LDC.64 R2, c[0x0][0xc88] ;  /* 0x00032200ff027b82 */ /* 0x000ea20000000a00 */
[----:B------:R-:W-:Y:S05]  /*ab40*/  YIELD ;  /* 0x0000000000007946 */ /* 0x000fea0003800000 */
[----:B------:R-:W-:Y:S01]  /*ab50*/  ULDC.64 UR4, c[0x0][0xa28] ;  /* 0x00028a0000047ab9 */ /* 0x000fe20000000a00 */
[----:B-1----:R-:W-:Y:S01]  /*ab60*/  IMAD.MOV.U32 R6, RZ, RZ, RZ ;  /* 0x000000ffff067224 */ /* 0x002fe200078e00ff */
[----:B------:R-:W-:Y:S01]  /*ab70*/  ISETP.NE.U32.AND P0, PT, RZ, UR4, PT ;  /* 0x00000004ff007c0c */ /* 0x000fe2000bf05070 */
[----:B------:R-:W-:Y:S01]  /*ab80*/  ULDC.64 UR6, c[0x0][0xa18] ;  /* 0x0002860000067ab9 */ /* 0x000fe20000000a00 */
[----:B------:R-:W-:Y:S01]  /*ab90*/  ULDC.64 UR8, c[0x0][0xa08] ;  /* 0x0002820000087ab9 */ /* 0x000fe20000000a00 */
[----:B--2---:R-:W-:-:S05]  /*aba0*/  IMAD.WIDE R2, R0, 0x4, R2 ;  /* 0x0000000400027825 */ /* 0x004fca00078e0202 */
[----:B------:R-:W2:Y:S01]  /*abb0*/  LDG.E R10, desc[UR40][R2.64] ;  /* 0x00000028020a7981 */ /* 0x000ea2000c1e1900 */
[----:B------:R-:W-:Y:S01]  /*abc0*/  ISETP.NE.AND.EX P0, PT, RZ, UR5, PT, P0 ;  /* 0x00000005ff007c0c */ /* 0x000fe2000bf05300 */
[----:B------:R-:W-:Y:S01]  /*abd0*/  IMAD.MOV.U32 R0, RZ, RZ, RZ ;  /* 0x000000ffff007224 */ /* 0x000fe200078e00ff */
[----:B--2---:R-:W-:Y:S01]  /*abe0*/  SHF.R.S32.HI R4, RZ, 0x1f, R10 ;  /* 0x0000001fff047819 */ /* 0x004fe2000001140a */
[----:B------:R-:W-:-:S10]  /*abf0*/  IMAD.SHL.U32 R17, R10, 0x4, RZ ;  /* 0x000000040a117824 */ /* 0x000fd400078e00ff */
[C---:B------:R-:W-:Y:S01]  /*ac00*/  @P0 LEA R2, P1, R10.reuse, UR4, 0x2 ;  /* 0x000000040a020c11 */ /* 0x040fe2000f8210ff */
[----:B------:R-:W-:Y:S03]  /*ac10*/  STL [R1+0x2c], R10 ;  /* 0x00002c0a01007387 */ /* 0x000fe60000100800 */
[C-C-:B------:R-:W-:Y:S01]  /*ac20*/  @P0 LEA.HI.X R3, R10.reuse, UR5, R4.reuse, 0x2, P1 ;  /* 0x000000050a030c11 */ /* 0x140fe200088f1404 */
[----:B------:R-:W-:Y:S01]  /*ac30*/  ULDC.64 UR4, c[0x0][0xa00] ;  /* 0x0002800000047ab9 */ /* 0x000fe20000000a00 */
[----:B------:R-:W-:Y:S01]  /*ac40*/  SHF.L.U64.HI R9, R10, 0x2, R4 ;  /* 0x000000020a097819 */ /* 0x000fe20000010204 */
[----:B0-----:R0:W-:Y:S01]  /*ac50*/  STL [R1+0x3c], R4 ;  /* 0x00003c0401007387 */ /* 0x0011e20000100800 */
[----:B------:R-:W-:-:S03]  /*ac60*/  ISETP.NE.U32.AND P1, PT, RZ, UR4, PT ;  /* 0x00000004ff007c0c */ /* 0x000fc6000bf25070 */
[----:B------:R1:W5:Y:S01]  /*ac70*/  @P0 LDG.E R0, desc[UR40][R2.64] ;  /* 0x0000002802000981 */ /* 0x000362000c1e1900 */
[----:B------:R-:W-:Y:S01]  /*ac80*/  ISETP.NE.AND.EX P1, PT, RZ, UR5, PT, P1 ;  /* 0x00000005ff007c0c */ /* 0x000fe2000bf25310 */
[----:B------:R-:W-:Y:S01]  /*ac90*/  IMAD.MOV.U32 R8, RZ, RZ, RZ ;  /* 0x000000ffff087224 */ /* 0x000fe200078e00ff */
[----:B------:R-:W-:Y:S01]  /*aca0*/  ISETP.NE.U32.AND P2, PT, RZ, UR6, PT ;  /* 0x00000006ff007c0c */ /* 0x000fe2000bf45070 */
[----:B------:R-:W-:Y:S01]  /*acb0*/  STL [R1+0x20], R9 ;  /* 0x0000200901007387 */ /* 0x000fe20000100800 */
[----:B------:R-:W-:Y:S02]  /*acc0*/  ISETP.NE.U32.AND P0, PT, RZ, UR8, PT ;  /* 0x00000008ff007c0c */ /* 0x000fe4000bf05070 */
[C---:B0-----:R-:W-:Y:S02]  /*acd0*/  IADD3 R4, P4, R17.reuse, UR8, RZ ;  /* 0x0000000811047c10 */ /* 0x041fe4000ff9e0ff */
[----:B-1----:R-:W-:Y:S02]  /*ace0*/  IADD3 R2, P3, R17, UR4, RZ ;  /* 0x0000000411027c10 */ /* 0x002fe4000ff7e0ff */
[----:B------:R-:W-:-:S02]  /*acf0*/  ISETP.NE.AND.EX P2, PT, RZ, UR7, PT, P2 ;  /* 0x00000007ff007c0c */ /* 0x000fc4000bf45320 */
[C---:B------:R-:W-:Y:S02]  /*ad00*/  IADD3.X R3, R9.reuse, UR5, RZ, P3, !PT ;  /* 0x0000000509037c10 */ /* 0x040fe40009ffe4ff */
[----:B------:R-:W-:Y:S02]  /*ad10*/  ISETP.NE.AND.EX P0, PT, RZ, UR9, PT, P0 ;  /* 0x00000009ff007c0c */ /* 0x000fe4000bf05300 */
[----:B------:R-:W-:Y:S01]  /*ad20*/  IADD3.X R5, R9, UR9, RZ, P4, !PT ;  /* 0x0000000909057c10 */ /* 0x000fe2000a7fe4ff */
[----:B------:R-:W2:Y:S01]  /*ad30*/  @P1 LDG.E R6, desc[UR40][R2.64] ;  /* 0x0000002802061981 */ /* 0x000ea2000c1e1900 */
[----:B------:R-:W-:Y:S02]  /*ad40*/  ULDC UR4, c[0x0][0x288] ;  /* 0x0000a20000047ab9 */ /* 0x000fe40000000800 */
[----:B------:R-:W-:Y:S01]  /*ad50*/  IMAD.U32 R11, RZ, RZ, UR4 ;  /* 0x00000004ff0b7e24 */ /* 0x000fe2000f8e00ff */
[----:B------:R-:W-:-:S06]  /*ad60*/  ULDC.64 UR4, c[0x0][0x418] ;  /* 0x0001060000047ab9 */ /* 0x000fcc0000000a00 */
[----:B------:R-:W5:Y:S04]  /*ad70*/  @P0 LDG.E R8, desc[UR40][R4.64] ;  /* 0x0000002804080981 */ /* 0x000f68000c1e1900 */
[----:B--2---:R0:W-:Y:S02]  /*ad80*/  STL [R1+0x30], R6 ;  /* 0x0000300601007387 */ /* 0x0041e40000100800 */
[----:B0-----:R-:W-:-:S04]  /*ad90*/  @P2 IADD3 R6, P3, R17, UR6, RZ ;  /* 0x0000000611062c10 */ /* 0x001fc8000ff7e0ff */
[----:B------:R-:W-:-:S05]  /*ada0*/  @P2 IADD3.X R7, R9, UR7, RZ, P3, !PT ;  /* 0x0000000709072c10 */ /* 0x000fca0009ffe4ff */
[----:B------:R0:W2:Y:S01]  /*adb0*/  @P2 LDG.E R11, desc[UR40][R6.64] ;  /* 0x00000028060b2981 */ /* 0x0000a2000c1e1900 */
[----:B------:R-:W-:-:S03]  /*adc0*/  UISETP.NE.U32.AND UP0, UPT, UR4, URZ, UPT ;  /* 0x0000003f0400728c */ /* 0x000fc6000bf05070 */
[----:B------:R-:W-:Y:S01]  /*add0*/  ULDC UR4, c[0x0][0x424] ;  /* 0x0001090000047ab9 */ /* 0x000fe20000000800 */
[----:B------:R-:W-:-:S03]  /*ade0*/  UISETP.NE.AND.EX UP0, UPT, UR5, URZ, UPT, UP0 ;  /* 0x0000003f0500728c */ /* 0x000fc6000bf05300 */
[----:B------:R-:W-:Y:S01]  /*adf0*/  ULDC UR5, c[0x0][0x2f0] ;  /* 0x0000bc0000057ab9 */ /* 0x000fe20000000800 */
[----:B------:R-:W-:-:S04]  /*ae00*/  USEL UR4, UR4, 0x1, UP0 ;  /* 0x0000000104047887 */ /* 0x000fc80008000000 */
[----:B------:R-:W-:-:S06]  /*ae10*/  UIMAD UR4, UR4, UR5, URZ ;  /* 0x00000005040472a4 */ /* 0x000fcc000f8e023f */
[----:B0-----:R-:W-:Y:S01]  /*ae20*/  IMAD.U32 R6, RZ, RZ, UR4 ;  /* 0x00000004ff067e24 */ /* 0x001fe2000f8e00ff */
[----:B--2---:R0:W-:Y:S01]  /*ae30*/  STL [R1+0x40], R11 ;  /* 0x0000400b01007387 */ /* 0x0041e20000100800 */
[----:B------:R-:W-:Y:S05]  /*ae40*/  @P2 BRA `(.L_x_228) ;  /* 0x0000000000142947 */ /* 0x000fea0003800000 */
[----:B------:R-:W-:Y:S05]  /*ae50*/  @!P1 BRA `(.L_x_228) ;  /* 0x0000000000109947 */ /* 0x000fea0003800000 */
[----:B------:R-:W2:Y:S04]  /*ae60*/  LDG.E R7, desc[UR40][R2.64] ;  /* 0x0000002802077981 */ /* 0x000ea8000c1e1900 */
[----:B------:R-:W2:Y:S02]  /*ae70*/  LDG.E R2, desc[UR40][R2.64+0x4] ;  /* 0x0000042802027981 */ /* 0x000ea4000c1e1900 */
[----:B--2---:R-:W-:-:S05]  /*ae80*/  IMAD.IADD R2, R2, 0x1, -R7 ;  /* 0x0000000102027824 */ /* 0x004fca00078e0a07 */
[----:B------:R1:W-:Y:S02]  /*ae90*/  STL [R1+0x40], R2 ;  /* 0x0000400201007387 */ /* 0x0003e40000100800 */
.L_x_228:
[----:B------:R-:W1:Y:S01]  /*aea0*/  LDL.LU R7, [R1+0x8] ;  /* 0x0000080001077983 */ /* 0x000e620000300800 */
[----:B------:R-:W-:Y:S02]  /*aeb0*/  ULDC.64 UR4, c[0x0][0xa20] ;  /* 0x0002880000047ab9 */ /* 0x000fe40000000a00 */
[----:B------:R-:W-:-:S04]  /*aec0*/  ISETP.NE.U32.AND P1, PT, RZ, UR4, PT ;  /* 0x00000004ff007c0c */ /* 0x000fc8000bf25070 */
[----:B------:R-:W-:Y:S02]  /*aed0*/  ISETP.NE.AND.EX P1, PT, RZ, UR5, PT, P1 ;  /* 0x00000005ff007c0c */ /* 0x000fe4000bf25310 */
[C---:B-1----:R-:W-:Y:S02]  /*aee0*/  LOP3.LUT R2, R7.reuse, 0xff000000, RZ, 0xc0, !PT ;  /* 0xff00000007027812 */ /* 0x042fe400078ec0ff */
[C---:B------:R-:W-:Y:S02]  /*aef0*/  LOP3.LUT R3, R7.reuse, 0xff0000, RZ, 0xc0, !PT ;  /* 0x00ff000007037812 */ /* 0x040fe400078ec0ff */
[----:B------:R-:W-:Y:S02]  /*af00*/  SHF.R.U32.HI R2, RZ, 0x8, R2 ;  /* 0x00000008ff027819 */ /* 0x000fe40000011602 */
[----:B------:R-:W-:Y:S01]  /*af10*/  LOP3.LUT R16, R7, 0xffff, RZ, 0xc0, !PT ;  /* 0x0000ffff07107812 */ /* 0x000fe200078ec0ff */
[----:B-----5:R-:W-:Y:S01]  /*af20*/  IMAD.IADD R7, R8, 0x1, R0 ;  /* 0x0000000108077824 */ /* 0x020fe200078e0200 */
[----:B------:R-:W-:Y:S01]  /*af30*/  LEA.HI R2, R3, R2, RZ, 0x10 ;  /* 0x0000000203027211 */ /* 0x000fe200078f80ff */
[----:B------:R-:W-:-:S05]  /*af40*/  IMAD.MOV.U32 R3, RZ, RZ, R10 ;  /* 0x000000ffff037224 */ /* 0x000fca00078e000a */
[----:B------:R1:W-:Y:S04]  /*af50*/  STL [R1+0x10], R3 ;  /* 0x0000100301007387 */ /* 0x0003e80000100800 */
[----:B------:R1:W-:Y:S01]  /*af60*/  STL [R1+0x18], R7 ;  /* 0x0000180701007387 */ /* 0x0003e20000100800 */
[----:B------:R-:W-:Y:S05]  /*af70*/  @!P1 BRA `(.L_x_229) ;  /* 0x0000000000109947 */ /* 0x000fea0003800000 */
[----:B------:R-:W-:-:S04]  /*af80*/  IADD3 R6, P0, R17, UR4, RZ ;  /* 0x0000000411067c10 */ /* 0x000fc8000ff1e0ff */
[----:B-1----:R-:W-:-:S05]  /*af90*/  IADD3.X R7, R9, UR5, RZ, P0, !PT ;  /* 0x0000000509077c10 */ /* 0x002fca00087fe4ff */
[----:B------:R2:W5:Y:S01]  /*afa0*/  LDG.E R6, desc[UR40][R6.64] ;  /* 0x0000002806067981 */ /* 0x000562000c1e1900 */
[----:B------:R-:W-:Y:S05]  /*afb0*/  BRA `(.L_x_230) ;  /* 0x0000000000107947 */ /* 0x000fea0003800000 */
.L_x_229:
[----:B------:R-:W-:Y:S05]  /*afc0*/  @!P0 BRA `(.L_x_230) ;  /* 0x00000000000c8947 */ /* 0x000fea0003800000 */
[----:B------:R-:W2:Y:S04]  /*afd0*/  LDG.E R6, desc[UR40][R4.64] ;  /* 0x0000002804067981 */ /* 0x000ea8000c1e1900 */
[----:B------:R-:W2:Y:S02]  /*afe0*/  LDG.E R4, desc[UR40][R4.64+0x4] ;  /* 0x0000042804047981 */ /* 0x000ea4000c1e1900 */
[----:B--2---:R-:W-:-:S07]  /*aff0*/  IMAD.IADD R6, R4, 0x1, -R6 ;  /* 0x0000000104067824 */ /* 0x004fce00078e0a06 */
.L_x_230:
[----:B-----5:R-:W-:Y:S01]  /*b000*/  IMAD.IADD R6, R6, 0x1, -R0 ;  /* 0x0000000106067824 */ /* 0x020fe200078e0a00 */
[----:B------:R-:W-:Y:S01]  /*b010*/  LOP3.LUT R9, R2, 0xff, RZ, 0xc0, !PT ;  /* 0x000000ff02097812 */ /* 0x000fe200078ec0ff */
[----:B------:R-:W-:Y:S01]  /*b020*/  IMAD.MOV.U32 R4, RZ, RZ, RZ ;  /* 0x000000ffff047224 */ /* 0x000fe200078e00ff */
[----:B------:R-:W-:Y:S01]  /*b030*/  BSSY B0, `(.L_x_231) ;  /* 0x000002a000007945 */ /* 0x000fe20003800000 */
[C---:B------:R-:W-:Y:S01]  /*b040*/  VIADD R0, R6.reuse, 0x7f ;  /* 0x0000007f06007836 */ /* 0x040fe20000000000 */
[----:B------:R-:W-:Y:S01]  /*b050*/  ISETP.GE.AND P0, PT, R6, 0x1, PT ;  /* 0x000000010600780c */ /* 0x000fe20003f06270 */
[----:B------:R-:W-:Y:S01]  /*b060*/  IMAD.MOV.U32 R10, RZ, RZ, R4 ;  /* 0x000000ffff0a7224 */ /* 0x000fe200078e0004 */
[----:B------:R3:W-:Y:S02]  /*b070*/  STL [R1+0x34], R4 ;  /* 0x0000340401007387 */ /* 0x0007e40000100800 */
[----:B-1----:R-:W-:-:S04]  /*b080*/  SHF.R.S32.HI R3, RZ, 0x1f, R0 ;  /* 0x0000001fff037819 */ /* 0x002fc80000011400 */
[----:B------:R-:W-:-:S04]  /*b090*/  LEA.HI R3, R3, R0, RZ, 0x7 ;  /* 0x0000000003037211 */ /* 0x000fc800078f38ff */
[----:B------:R-:W-:-:S05]  /*b0a0*/  SHF.R.S32.HI R8, RZ, 0x7, R3 ;  /* 0x00000007ff087819 */ /* 0x000fca0000011403 */
[----:B------:R3:W-:Y:S04]  /*b0b0*/  STL [R1+0x44], R8 ;  /* 0x0000440801007387 */ /* 0x0007e80000100800 */
[----:B------:R3:W-:Y:S01]  /*b0c0*/  STL [R1+0x58], R9 ;  /* 0x0000580901007387 */ /* 0x0007e20000100800 */
[----:B------:R-:W-:Y:S05]  /*b0d0*/  @!P0 BRA `(.L_x_232) ;  /* 0x00000000007c8947 */ /* 0x000fea0003800000 */
[----:B------:R-:W-:-:S04]  /*b0e0*/  SHF.R.U32.HI R0, RZ, 0x10, R2 ;  /* 0x00000010ff007819 */ /* 0x000fc80000011602 */
[----:B------:R-:W-:-:S13]  /*b0f0*/  ISETP.NE.AND P0, PT, R0, RZ, PT ;  /* 0x000000ff0000720c */ /* 0x000fda0003f05270 */
[----:B------:R-:W3:Y:S02]  /*b100*/  @!P0 LDC R0, c[0x0][0x9f0] ;  /* 0x00027c00ff008b82 */ /* 0x000ee40000000800 */
[----:B---3--:R-:W-:-:S04]  /*b110*/  IABS R4, R0 ;  /* 0x0000000000047213 */ /* 0x008fc80000000000 */
[----:B------:R-:W1:Y:S08]  /*b120*/  I2F.RP R2, R4 ;  /* 0x0000000400027306 */ /* 0x000e700000209400 */
[----:B-1----:R-:W1:Y:S02]  /*b130*/  MUFU.RCP R2, R2 ;  /* 0x0000000200027308 */ /* 0x002e640000001000 */
[----:B-1----:R-:W-:-:S06]  /*b140*/  VIADD R2, R2, 0xffffffe ;  /* 0x0ffffffe02027836 */ /* 0x002fcc0000000000 */
[----:B------:R-:W1:Y:S02]  /*b150*/  F2I.FTZ.U32.TRUNC.NTZ R3, R2 ;  /* 0x0000000200037305 */ /* 0x000e64000021f000 */
[----:B-1----:R-:W-:-:S04]  /*b160*/  IMAD.MOV R2, RZ, RZ, -R3 ;  /* 0x000000ffff027224 */ /* 0x002fc800078e0a03 */
[----:B------:R-:W-:Y:S02]  /*b170*/  IMAD R5, R2, R4, RZ ;  /* 0x0000000402057224 */ /* 0x000fe400078e02ff */
[----:B------:R-:W-:-:S04]  /*b180*/  IMAD.MOV.U32 R2, RZ, RZ, RZ ;  /* 0x000000ffff027224 */ /* 0x000fc800078e00ff */
[----:B--2---:R-:W-:Y:S01]  /*b190*/  IMAD.HI.U32 R7, R3, R5, R2 ;  /* 0x0000000503077227 */ /* 0x004fe200078e0002 */
[----:B------:R-:W-:Y:S02]  /*b1a0*/  IABS R2, R0 ;  /* 0x0000000000027213 */ /* 0x000fe40000000000 */
[----:B------:R-:W-:-:S03]  /*b1b0*/  IADD3 R5, R0, -0x1, R8 ;  /* 0xffffffff00057810 */ /* 0x000fc60007ffe008 */
[----:B------:R-:W-:Y:S01]  /*b1c0*/  IMAD.MOV R2, RZ, RZ, -R2 ;  /* 0x000000ffff027224 */ /* 0x000fe200078e0a02 */
[----:B------:R-:W-:Y:S02]  /*b1d0*/  IABS R3, R5 ;  /* 0x0000000500037213 */ /* 0x000fe40000000000 */
[----:B------:R-:W-:Y:S01]  /*b1e0*/  LOP3.LUT R5, R5, R0, RZ, 0x3c, !PT ;  /* 0x0000000005057212 */ /* 0x000fe200078e3cff */
[----:B------:R-:W-:Y:S02]  /*b1f0*/  IMAD.MOV.U32 R6, RZ, RZ, R2 ;  /* 0x000000ffff067224 */ /* 0x000fe400078e0002 */
[----:B------:R-:W-:Y:S01]  /*b200*/  IMAD.HI.U32 R2, R7, R3, RZ ;  /* 0x0000000307027227 */ /* 0x000fe200078e00ff */
[----:B------:R-:W-:-:S03]  /*b210*/  ISETP.GE.AND P2, PT, R5, RZ, PT ;  /* 0x000000ff0500720c */ /* 0x000fc60003f46270 */
        /* <DEDUP_REMOVED lines=9> */
[----:B------:R-:W-:-:S05]  /*b2b0*/  IMAD.MOV.U32 R10, RZ, RZ, R2 ;  /* 0x000000ffff0a7224 */ /* 0x000fca00078e0002 */
[----:B------:R1:W-:Y:S02]  /*b2c0*/  STL [R1+0x34], R10 ;  /* 0x0000340a01007387 */ /* 0x0003e40000100800 */
.L_x_232:
[----:B------:R-:W-:Y:S05]  /*b2d0*/  BSYNC B0 ;  /* 0x0000000000007941 */ /* 0x000fea0003800000 */
.L_x_231:
[----:B------:R-:W-:Y:S01]  /*b2e0*/  IMAD.MOV.U32 R0, RZ, RZ, R10 ;  /* 0x000000ffff007224 */ /* 0x000fe200078e000a */
[----:B------:R-:W-:Y:S03]  /*b2f0*/  BSSY B7, `(.L_x_233) ;  /* 0x000040d000077945 */ /* 0x000fe60003800000 */
[----:B------:R-:W-:-:S05]  /*b300*/  IMAD R2, R9, R0, RZ ;  /* 0x0000000009027224 */ /* 0x000fca00078e02ff */
[----:B------:R-:W-:Y:S01]  /*b310*/  VIADDMNMX R0, R2, R0, R8, PT ;  /* 0x0000000002007246 */ /* 0x000fe20003800108 */
[----:B------:R4:W-:Y:S03]  /*b320*/  STL [R1+0x28], R2 ;  /* 0x0000280201007387 */ /* 0x0009e60000100800 */
[----:B------:R-:W-:Y:S01]  /*b330*/  ISETP.GT.AND P0, PT, R0, R2, PT ;  /* 0x000000020000720c */ /* 0x000fe20003f04270 */
[----:B------:R4:W-:-:S12]  /*b340*/  STL [R1+0x38], R0 ;  /* 0x0000380001007387 */ /* 0x0009d80000100800 */
[----:B----4-:R-:W-:Y:S05]  /*b350*/  @P0 BRA `(.L_x_234) ;  /* 0x0000000000480947 */ /* 0x010fea0003800000 */
[----:B------:R-:W4:Y:S02]  /*b360*/  S2R R0, SR_TID.X ;  /* 0x0000000000007919 */ /* 0x000f240000002100 */
[----:B----4-:R-:W-:-:S04]  /*b370*/  LOP3.LUT R0, R0, 0x7f, RZ, 0xc0, !PT ;  /* 0x0000007f00007812 */ /* 0x010fc800078ec0ff */
[----:B------:R-:W-:-:S13]  /*b380*/  ISETP.NE.AND P0, PT, R0, RZ, PT ;  /* 0x000000ff0000720c */ /* 0x000fda0003f05270 */
[----:B------:R-:W-:Y:S05]  /*b390*/  @P0 BRA `(.L_x_235) ;  /* 0x0000004000080947 */ /* 0x000fea0003800000 */
[----:B------:R-:W4:Y:S01]  /*b3a0*/  S2R R3, SR_LANEID ;  /* 0x0000000000037919 */ /* 0x000f220000000000 */
[----:B------:R-:W-:Y:S02]  /*b3b0*/  VOTEU.ANY UR4, UPT, PT ;  /* 0x0000000000047886 */ /* 0x000fe400038e0100 */
[----:B------:R-:W4:Y:S08]  /*b3c0*/  FLO.U32 R0, UR4 ;  /* 0x0000000400007d00 */ /* 0x000f3000080e0000 */
[----:B------:R-:W5:Y:S01]  /*b3d0*/  POPC R5, UR4 ;  /* 0x0000000400057d09 */ /* 0x000f620008000000 */
[----:B----4-:R-:W-:-:S02]  /*b3e0*/  ISETP.EQ.U32.AND P0, PT, R0, R3, PT ;  /* 0x000000030000720c */ /* 0x010fc40003f02070 */
[----:B------:R-:W5:Y:S11]  /*b3f0*/  LDC.64 R2, c[0x0][0xc60] ;  /* 0x00031800ff027b82 */ /* 0x000f760000000a00 */
[----:B-----5:R-:W4:Y:S01]  /*b400*/  @P0 ATOMG.E.ADD.STRONG.GPU PT, R3, desc[UR40][R2.64], R5 ;  /* 0x00000005020309a8 */ /* 0x020f2200081ee1e8 */
[----:B---3--:R-:W3:Y:S02]  /*b410*/  S2R R4, SR_LTMASK ;  /* 0x0000000000047919 */ /* 0x008ee40000003900 */
[----:B---3--:R-:W-:-:S04]  /*b420*/  LOP3.LUT R4, R4, UR4, RZ, 0xc0, !PT ;  /* 0x0000000404047c12 */ /* 0x008fc8000f8ec0ff */
[----:B--2---:R-:W2:Y:S01]  /*b430*/  POPC R7, R4 ;  /* 0x0000000400077309 */ /* 0x004ea20000000000 */
[----:B----4-:R-:W2:Y:S02]  /*b440*/  SHFL.IDX PT, R0, R3, R0, 0x1f ;  /* 0x00001f0003007589 */ /* 0x010ea400000e0000 */
[----:B--2---:R-:W-:-:S05]  /*b450*/  IADD3 R0, R0, UR36, R7 ;  /* 0x0000002400007c10 */ /* 0x004fca000fffe007 */
[----:B------:R4:W-:Y:S01]  /*b460*/  STL [R1], R0 ;  /* 0x0000000001007387 */ /* 0x0009e20000100800 */
[----:B------:R-:W-:Y:S05]  /*b470*/  BRA `(.L_x_235) ;  /* 0x0000003c00d07947 */ /* 0x000fea0003800000 */
.L_x_234:
[----:B------:R-:W-:Y:S01]  /*b480*/  VIADD R0, R18, 0x1c400 ;  /* 0x0001c40012007836 */ /* 0x000fe20000000000 */
[----:B------:R-:W-:Y:S04]  /*b490*/  BSSY B6, `(.L_x_236) ;  /* 0x0000013000067945 */ /* 0x000fe80003800000 */
[----:B------:R-:W-:-:S13]  /*b4a0*/  LOP3.LUT P0, RZ, R0, 0x3ff, RZ, 0xc0, !PT ;  /* 0x000003ff00ff7812 */ /* 0x000fda000780c0ff */
[----:B------:R-:W-:Y:S05]  /*b4b0*/  @!P0 BRA `(.L_x_237) ;  /* 0x0000000000408947 */ /* 0x000fea0003800000 */
[----:B------:R-:W-:Y:S01]  /*b4c0*/  MOV R2, 0x0 ;  /* 0x0000000000027802 */ /* 0x000fe20000000f00 */
[----:B------:R-:W-:Y:S01]  /*b4d0*/  ULDC.64 UR6, c[0x4][0x118] ;  /* 0x0100460000067ab9 */ /* 0x000fe20000000a00 */
[----:B------:R-:W-:Y:S01]  /*b4e0*/  ULDC.64 UR8, c[0x4][0x120] ;  /* 0x0100480000087ab9 */ /* 0x000fe20000000a00 */
[----:B------:R-:W-:Y:S01]  /*b4f0*/  ULDC.64 UR4, c[0x4][0x70] ;  /* 0x01001c0000047ab9 */ /* 0x000fe20000000a00 */
[----:B---3--:R-:W-:Y:S02]  /*b500*/  IMAD.U32 R4, RZ, RZ, UR6 ;  /* 0x00000006ff047e24 */ /* 0x008fe4000f8e00ff */
[----:B------:R-:W3:Y:S01]  /*b510*/  LDC.64 R2, c[0x4][R2] ;  /* 0x0100000002027b82 */ /* 0x000ee20000000a00 */
[----:B------:R-:W-:Y:S02]  /*b520*/  IMAD.U32 R5, RZ, RZ, UR7 ;  /* 0x00000007ff057e24 */ /* 0x000fe4000f8e00ff */
[----:B------:R-:W-:Y:S02]  /*b530*/  IMAD.U32 R6, RZ, RZ, UR8 ;  /* 0x00000008ff067e24 */ /* 0x000fe4000f8e00ff */
[----:B--2---:R-:W-:-:S02]  /*b540*/  IMAD.U32 R7, RZ, RZ, UR9 ;  /* 0x00000009ff077e24 */ /* 0x004fc4000f8e00ff */
[----:B-1----:R-:W-:Y:S02]  /*b550*/  IMAD.U32 R10, RZ, RZ, UR4 ;  /* 0x00000004ff0a7e24 */ /* 0x002fe4000f8e00ff */
[----:B0-----:R-:W-:Y:S02]  /*b560*/  IMAD.U32 R11, RZ, RZ, UR5 ;  /* 0x00000005ff0b7e24 */ /* 0x001fe4000f8e00ff */
[----:B------:R-:W-:Y:S02]  /*b570*/  IMAD.MOV.U32 R8, RZ, RZ, 0x70 ;  /* 0x00000070ff087424 */ /* 0x000fe400078e00ff */
[----:B------:R-:W-:Y:S02]  /*b580*/  IMAD.MOV.U32 R12, RZ, RZ, 0x1 ;  /* 0x00000001ff0c7424 */ /* 0x000fe400078e00ff */
[----:B------:R-:W-:-:S07]  /*b590*/  IMAD.MOV.U32 R13, RZ, RZ, RZ ;  /* 0x000000ffff0d7224 */ /* 0x000fce00078e00ff */
[----:B------:R-:W-:-:S07]  /*b5a0*/  LEPC R20, `(.L_x_237) ;  /* 0x000000001014794e */ /* 0x000fce0000000000 */
[----:B---3--:R-:W-:Y:S05]  /*b5b0*/  CALL.ABS.NOINC R2 ;  /* 0x0000000002007343 */ /* 0x008fea0003c00000 */
.L_x_237:
[----:B------:R-:W-:Y:S05]  /*b5c0*/  BSYNC B6 ;  /* 0x0000000000067941 */ /* 0x000fea0003800000 */
.L_x_236:
        /* <DEDUP_REMOVED lines=8> */
[----:B------:R4:W4:Y:S01]  /*b650*/  LDC.64 R2, c[0x4][R0] ;  /* 0x0100000000027b82 */ /* 0x0009220000000a00 */
[----:B---3--:R-:W-:Y:S02]  /*b660*/  IMAD.U32 R4, RZ, RZ, UR6 ;  /* 0x00000006ff047e24 */ /* 0x008fe4000f8e00ff */
        /* <DEDUP_REMOVED lines=9> */
[----:B----4-:R-:W-:Y:S05]  /*b700*/  CALL.ABS.NOINC R2 ;  /* 0x0000000002007343 */ /* 0x010fea0003c00000 */
.L_x_240:
[----:B------:R-:W-:Y:S01]  /*b710*/  MOV R2, 0x0 ;  /* 0x0000000000027802 */ /* 0x000fe20000000f00 */
[----:B------:R-:W-:Y:S01]  /*b720*/  ULDC.64 UR6, c[0x4][0x118] ;  /* 0x0100460000067ab9 */ /* 0x000fe20000000a00 */
[----:B------:R-:W-:Y:S01]  /*b730*/  ULDC.64 UR8, c[0x4][0x120] ;  /* 0x0100480000087ab9 */ /* 0x000fe20000000a00 */
[----:B------:R-:W-:Y:S01]  /*b740*/  ULDC.64 UR4, c[0x4][0x80] ;  /* 0x0100200000047ab9 */ /* 0x000fe20000000a00 */
[----:B------:R-:W-:Y:S02]  /*b750*/  IMAD.U32 R4, RZ, RZ, UR6 ;  /* 0x00000006ff047e24 */ /* 0x000fe4000f8e00ff */
[----:B------:R-:W0:Y:S01]  /*b760*/  LDC.64 R2, c[0x4][R2] ;  /* 0x0100000002027b82 */ /* 0x000e220000000a00 */
[----:B------:R-:W-:Y:S02]  /*b770*/  IMAD.U32 R5, RZ, RZ, UR7 ;  /* 0x00000007ff057e24 */ /* 0x000fe4000f8e00ff */
[----:B------:R-:W-:Y:S02]  /*b780*/  IMAD.U32 R6, RZ, RZ, UR8 ;  /* 0x00000008ff067e24 */ /* 0x000fe4000f8e00ff */
[----:B------:R-:W-:-:S02]  /*b790*/  IMAD.U32 R7, RZ, RZ, UR9 ;  /* 0x00000009ff077e24 */ /* 0x000fc4000f8e00ff */
[----:B------:R-:W-:Y:S02]  /*b7a0*/  IMAD.U32 R10, RZ, RZ, UR4 ;  /* 0x00000004ff0a7e24 */ /* 0x000fe4000f8e00ff */
[----:B------:R-:W-:Y:S02]  /*b7b0*/  IMAD.U32 R11, RZ, RZ, UR5 ;  /* 0x00000005ff0b7e24 */ /* 0x000fe4000f8e00ff */
[----:B------:R-:W-:Y:S02]  /*b7c0*/  IMAD.MOV.U32 R8, RZ, RZ, 0x70 ;  /* 0x00000070ff087424 */ /* 0x000fe400078e00ff */
[----:B------:R-:W-:Y:S02]  /*b7d0*/  IMAD.MOV.U32 R12, RZ, RZ, 0x1 ;  /* 0x00000001ff0c7424 */ /* 0x000fe400078e00ff */
[----:B------:R-:W-:-:S07]  /*b7e0*/  IMAD.MOV.U32 R13, RZ, RZ, RZ ;  /* 0x000000ffff0d7224 */ /* 0x000fce00078e00ff */
[----:B------:R-:W-:-:S07]  /*b7f0*/  LEPC R20, `(.L_x_239) ;  /* 0x000000001014794e */ /* 0x000fce0000000000 */
[----:B0-----:R-:W-:Y:S05]  /*b800*/  CALL.ABS.NOINC R2 ;  /* 0x0000000002007343 */ /* 0x001fea0003c00000 */
.L_x_239:
[----:B------:R-:W-:Y:S05]  /*b810*/  BSYNC B6 ;  /* 0x0000000000067941 */ /* 0x000fea0003800000 */
.L_x_238:
[----:B---3--:R-:W3:Y:S01]  /*b820*/  LDL.LU R4, [R1+0x20] ;  /* 0x0000200001047983 */ /* 0x008ee20000300800 */
[----:B------:R-:W-:-:S03]  /*b830*/  ULDC.64 UR4, c[0x0][0x9f8] ;  /* 0x00027e0000047ab9 */ /* 0x000fc60000000a00 */
[----:B--2---:R-:W2:Y:S01]  /*b840*/  LDL R7, [R1+0x10] ;  /* 0x0000100001077983 */ /* 0x004ea20000100800 */
[----:B------:R-:W-:-:S03]  /*b850*/  ISETP.NE.U32.AND P0, PT, RZ, UR4, PT ;  /* 0x00000004ff007c0c */ /* 0x000fc6000bf05070 */
[----:B------:R-:W4:Y:S01]  /*b860*/  LDL R0, [R1+0x38] ;  /* 0x0000380001007983 */ /* 0x000f220000100800 */
[----:B------:R-:W-:-:S13]  /*b870*/  ISETP.NE.AND.EX P0, PT, RZ, UR5, PT, P0 ;  /* 0x00000005ff007c0c */ /* 0x000fda000bf05300 */
[----:B------:R-:W-:-:S04]  /*b880*/  @P0 IADD3 R2, P1, R17, UR4, RZ ;  /* 0x0000000411020c10 */ /* 0x000fc8000ff3e0ff */
[----:B---3--:R-:W-:Y:S01]  /*b890*/  @P0 IADD3.X R3, R4, UR5, RZ, P1, !PT ;  /* 0x0000000504030c10 */ /* 0x008fe20008ffe4ff */
[----:B------:R-:W-:-:S04]  /*b8a0*/  ULDC.64 UR4, c[0x0][0xa08] ;  /* 0x0002820000047ab9 */ /* 0x000fc80000000a00 */
[----:B--2---:R2:W3:Y:S02]  /*b8b0*/  @P0 LDG.E R7, desc[UR40][R2.64] ;  /* 0x0000002802070981 */ /* 0x0044e4000c1e1900 */
[----:B--2---:R-:W2:Y:S01]  /*b8c0*/  LDC.64 R2, c[0x0][0x418] ;  /* 0x00010600ff027b82 */ /* 0x004ea20000000a00 */
[----:B----4-:R-:W-:Y:S01]  /*b8d0*/  VIADD R0, R0, 0xffffffff ;  /* 0xffffffff00007836 */ /* 0x010fe20000000000 */
[----:B---3--:R-:W-:Y:S01]  /*b8e0*/  SHF.R.S32.HI R8, RZ, 0x1f, R7 ;  /* 0x0000001fff087819 */ /* 0x008fe20000011407 */
[----:B------:R3:W-:Y:S04]  /*b8f0*/  @P0 STL [R1+0x10], R7 ;  /* 0x0000100701000387 */ /* 0x0007e80000100800 */
[----:B------:R3:W-:Y:S01]  /*b900*/  STL [R1+0x20], R8 ;  /* 0x0000200801007387 */ /* 0x0007e20000100800 */
[----:B--2---:R-:W-:Y:S01]  /*b910*/  LOP3.LUT P0, RZ, R2, UR4, RZ, 0xfc, !PT ;  /* 0x0000000402ff7c12 */ /* 0x004fe2000f80fcff */
[----:B------:R-:W-:-:S03]  /*b920*/  UMOV UR4, 0xffffffff ;  /* 0xffffffff00047882 */ /* 0x000fc60000000000 */
[----:B------:R-:W-:-:S04]  /*b930*/  LOP3.LUT P0, RZ, R3, UR5, RZ, 0xfc, P0 ;  /* 0x0000000503ff7c12 */ /* 0x000fc8000800fcff */
[----:B------:R-:W-:Y:S01]  /*b940*/  SEL R17, R7, RZ, !P0 ;  /* 0x000000ff07117207 */ /* 0x000fe20004000000 */
[----:B---3--:R-:W-:Y:S08]  /*b950*/  BRA.DIV UR4, `(.L_x_241) ;  /* 0x0000004e04547947 */ /* 0x008ff0000b800000 */
[----:B------:R-:W2:Y:S02]  /*b960*/  S2R R4, SR_TID.X ;  /* 0x0000000000047919 */ /* 0x000ea40000002100 */
[----:B--2---:R-:W-:-:S04]  /*b970*/  SHF.R.U32.HI R4, RZ, 0x5, R4 ;  /* 0x00000005ff047819 */ /* 0x004fc80000011604 */
[----:B------:R-:W-:-:S05]  /*b980*/  LOP3.LUT R4, R4, 0x3, RZ, 0xc0, !PT ;  /* 0x0000000304047812 */ /* 0x000fca00078ec0ff */
[----:B------:R2:W3:Y:S02]  /*b990*/  SHFL.IDX PT, R14, R4, RZ, 0x1f ;  /* 0x00001fff040e7589 */ /* 0x0004e400000e0000 */
.L_x_345:
[----:B--2---:R-:W2:Y:S01]  /*b9a0*/  LDL.LU R4, [R1+0x1c] ;  /* 0x00001c0001047983 */ /* 0x004ea20000300800 */
[----:B------:R-:W-:Y:S02]  /*b9b0*/  PLOP3.LUT P1, PT, PT, PT, PT, 0x8, 0x0 ;  /* 0x000000000000781c */ /* 0x000fe40003f2e170 */
[----:B---3--:R-:W-:Y:S01]  /*b9c0*/  ISETP.NE.AND P0, PT, R14, RZ, PT ;  /* 0x000000ff0e00720c */ /* 0x008fe20003f05270 */
[----:B------:R3:W-:Y:S01]  /*b9d0*/  STL [R1+0x8], R0 ;  /* 0x0000080001007387 */ /* 0x0007e20000100800 */
[----:B--2---:R-:W-:-:S09]  /*b9e0*/  LOP3.LUT R4, R4, 0xfffffffe, RZ, 0xc0, !PT ;  /* 0xfffffffe04047812 */ /* 0x004fd200078ec0ff */
[----:B------:R-:W-:-:S05]  /*b9f0*/  @P1 LOP3.LUT R4, R4, 0x1, RZ, 0xfc, !PT ;  /* 0x0000000104041812 */ /* 0x000fca00078efcff */
[----:B------:R3:W-:Y:S01]  /*ba00*/  STL [R1+0x1c], R4 ;  /* 0x00001c0401007387 */ /* 0x0007e20000100800 */
[----:B------:R-:W-:Y:S05]  /*ba10*/  @P0 BRA `(.L_x_242) ;  /* 0x0000000400380947 */ /* 0x000fea0003800000 */
[----:B------:R-:W-:-:S03]  /*ba20*/  UMOV UR4, 0xffffffff ;  /* 0xffffffff00047882 */ /* 0x000fc60000000000 */
[----:B------:R-:W-:Y:S05]  /*ba30*/  BRA.DIV UR4, `(.L_x_243) ;  /* 0x0000004e04507947 */ /* 0x000fea000b800000 */
[----:B------:R-:W-:-:S13]  /*ba40*/  ELECT P6, URZ, PT ;  /* 0x00000000003f782f */ /* 0x000fda00038c0000 */
.L_x_348:
[----:B------:R-:W-:Y:S05]  /*ba50*/  @!P6 BRA `(.L_x_242) ;  /* 0x000000040028e947 */ /* 0x000fea0003800000 */
[----:B------:R-:W-:-:S04]  /*ba60*/  ISETP.NE.U32.AND P0, PT, R2, RZ, PT ;  /* 0x000000ff0200720c */ /* 0x000fc80003f05070 */
[----:B------:R-:W-:-:S13]  /*ba70*/  ISETP.NE.AND.EX P0, PT, R3, RZ, PT, P0 ;  /* 0x000000ff0300720c */ /* 0x000fda0003f05300 */
[----:B------:R-:W-:Y:S05]  /*ba80*/  @!P0 BRA `(.L_x_244) ;  /* 0x0000000000508947 */ /* 0x000fea0003800000 */
[----:B------:R-:W2:Y:S01]  /*ba90*/  LDC R6, c[0x0][0x43c] ;  /* 0x00010f00ff067b82 */ /* 0x000ea20000000800 */
[----:B------:R-:W-:Y:S01]  /*baa0*/  IMAD.MOV.U32 R9, RZ, RZ, R0 ;  /* 0x000000ffff097224 */ /* 0x000fe200078e0000 */
[----:B------:R-:W-:-:S03]  /*bab0*/  ULDC.64 UR4, c[0x0][0x428] ;  /* 0x00010a0000047ab9 */ /* 0x000fc60000000a00 */
[----:B---3--:R-:W-:Y:S01]  /*bac0*/  IMAD.MOV.U32 R0, RZ, RZ, R9 ;  /* 0x000000ffff007224 */ /* 0x008fe200078e0009 */
[----:B--2---:R-:W-:-:S13]  /*bad0*/  ISETP.NE.AND P0, PT, R6, 0x1, PT ;  /* 0x000000010600780c */ /* 0x004fda0003f05270 */
[----:B------:R-:W2:Y:S02]  /*bae0*/  @P0 LDC.64 R4, c[0x0][0x440] ;  /* 0x00011000ff040b82 */ /* 0x000ea40000000a00 */
[----:B--2---:R-:W-:-:S05]  /*baf0*/  @P0 IMAD.HI.U32 R4, R9, R4, RZ ;  /* 0x0000000409040227 */ /* 0x004fca00078e00ff */
[----:B------:R-:W-:-:S04]  /*bb00*/  @P0 SHF.R.U32.HI R0, RZ, R5, R4 ;  /* 0x00000005ff000219 */ /* 0x000fc80000011604 */
[--C-:B------:R-:W-:Y:S01]  /*bb10*/  SHF.R.S32.HI R5, RZ, 0x1f, R0.reuse ;  /* 0x0000001fff057819 */ /* 0x100fe20000011400 */
[----:B------:R-:W-:-:S04]  /*bb20*/  IMAD.MOV R4, RZ, RZ, -R0 ;  /* 0x000000ffff047224 */ /* 0x000fc800078e0a00 */
[----:B------:R-:W-:Y:S02]  /*bb30*/  IMAD R9, R6, R4, R9 ;  /* 0x0000000406097224 */ /* 0x000fe400078e0209 */
[----:B------:R-:W-:Y:S02]  /*bb40*/  IMAD R6, R8, UR4, RZ ;  /* 0x0000000408067c24 */ /* 0x000fe4000f8e02ff */
[----:B------:R-:W-:Y:S01]  /*bb50*/  IMAD.MOV.U32 R4, RZ, RZ, R0 ;  /* 0x000000ffff047224 */ /* 0x000fe200078e0000 */
[----:B------:R2:W-:Y:S01]  /*bb60*/  STL [R1+0x8], R9 ;  /* 0x0000080901007387 */ /* 0x0005e20000100800 */
[C---:B------:R-:W-:Y:S02]  /*bb70*/  IMAD R0, R7.reuse, UR5, R6 ;  /* 0x0000000507007c24 */ /* 0x040fe4000f8e0206 */
[----:B------:R-:W-:-:S04]  /*bb80*/  IMAD.WIDE.U32 R4, R7, UR4, R4 ;  /* 0x0000000407047c25 */ /* 0x000fc8000f8e0004 */
[----:B------:R-:W-:Y:S01]  /*bb90*/  IMAD.IADD R0, R5, 0x1, R0 ;  /* 0x0000000105007824 */ /* 0x000fe200078e0200 */
[----:B------:R-:W-:-:S04]  /*bba0*/  LEA R2, P0, R4, R2, 0x2 ;  /* 0x0000000204027211 */ /* 0x000fc800078010ff */
[----:B------:R-:W-:-:S05]  /*bbb0*/  LEA.HI.X R3, R4, R3, R0, 0x2, P0 ;  /* 0x0000000304037211 */ /* 0x000fca00000f1400 */
[----:B------:R2:W5:Y:S04]  /*bbc0*/  LDG.E R17, desc[UR40][R2.64] ;  /* 0x0000002802117981 */ /* 0x000568000c1e1900 */
.L_x_244:
[----:B--2---:R-:W2:Y:S01]  /*bbd0*/  LDL R2, [R1+0x14] ;  /* 0x0000140001027983 */ /* 0x004ea20000100800 */
[----:B---3--:R-:W-:Y:S01]  /*bbe0*/  IMAD R0, R19, 0x8, R18 ;  /* 0x0000000813007824 */ /* 0x008fe200078e0212 */
[----:B--2---:R-:W-:-:S04]  /*bbf0*/  SHF.L.U32 R2, R2, 0x1f, RZ ;  /* 0x0000001f02027819 */ /* 0x004fc800000006ff */
[----:B------:R-:W2:Y:S02]  /*bc00*/  SYNCS.PHASECHK.TRANS64.TRYWAIT P0, [R0+URZ+0x34840], R2 ;  /* 0x03484002000075a7 */ /* 0x000ea4000800017f */
[----:B--2---:R-:W-:Y:S05]  /*bc10*/  @!P0 BRA `(.L_x_245) ;  /* 0x0000004800f88947 */ /* 0x004fea0003800000 */
.L_x_349:
[----:B------:R-:W3:Y:S02]  /*bc20*/  S2R R3, SR_TID.X ;  /* 0x0000000000037919 */ /* 0x000ee40000002100 */
[----:B---3--:R-:W-:-:S04]  /*bc30*/  LOP3.LUT R3, R3, 0x7f, RZ, 0xc0, !PT ;  /* 0x0000007f03037812 */ /* 0x008fc800078ec0ff */
[----:B------:R-:W-:-:S13]  /*bc40*/  ISETP.NE.AND P0, PT, R3, RZ, PT ;  /* 0x000000ff0300720c */ /* 0x000fda0003f05270 */
[----:B------:R-:W-:Y:S05]  /*bc50*/  @P0 BRA `(.L_x_246) ;  /* 0x00000000001c0947 */ /* 0x000fea0003800000 */
[----:B------:R-:W3:Y:S01]  /*bc60*/  S2R R3, SR_TID.X ;  /* 0x0000000000037919 */ /* 0x000ee20000002100 */
[----:B--2---:R-:W-:-:S04]  /*bc70*/  IMAD.MOV.U32 R2, RZ, RZ, 0xc000 ;  /* 0x0000c000ff027424 */ /* 0x004fc800078e00ff */
[----:B------:R4:W-:Y:S01]  /*bc80*/  SYNCS.ARRIVE.TRANS64 RZ, [R0+URZ+0x34830], R2 ;  /* 0x0348300200ff79a7 */ /* 0x0009e2000800003f */
[----:B---3--:R-:W-:-:S04]  /*bc90*/  LOP3.LUT R3, R3, 0x1f, RZ, 0xc0, !PT ;  /* 0x0000001f03037812 */ /* 0x008fc800078ec0ff */
[----:B------:R-:W-:-:S13]  /*bca0*/  ISETP.NE.AND P0, PT, R3, RZ, PT ;  /* 0x000000ff0300720c */ /* 0x000fda0003f05270 */
[----:B----4-:R-:W-:Y:S05]  /*bcb0*/  @!P0 BRA `(.L_x_246) ;  /* 0x0000000000048947 */ /* 0x010fea0003800000 */
[----:B------:R-:W-:Y:S01]  /*bcc0*/  BPT.TRAP 0x1 ;  /* 0x000000040000795c */ /* 0x000fe20000300000 */
.L_x_246:
[----:B------:R-:W3:Y:S04]  /*bcd0*/  LDL R4, [R1+0x8] ;  /* 0x0000080001047983 */ /* 0x000ee80000100800 */
[----:B------:R-:W4:Y:S04]  /*bce0*/  LDL R3, [R1+0x18] ;  /* 0x0000180001037983 */ /* 0x000f280000100800 */
[----:B--2---:R-:W2:Y:S01]  /*bcf0*/  LDL.LU R2, [R1+0x1c] ;  /* 0x00001c0001027983 */ /* 0x004ea20000300800 */
[----:B------:R-:W-:Y:S01]  /*bd00*/  R2UR UR9, R0 ;  /* 0x00000000000972ca */ /* 0x000fe200000e0000 */
[----:B------:R-:W-:Y:S01]  /*bd10*/  IMAD R0, R19, 0xc000, R18 ;  /* 0x0000c00013007824 */ /* 0x000fe200078e0212 */
[----:B------:R-:W-:Y:S01]  /*bd20*/  UIADD3 UR4, UP0, UR38, 0x370, URZ ;  /* 0x0000037026047890 */ /* 0x000fe2000ff1e03f */
[----:B------:R-:W-:Y:S01]  /*bd30*/  R2UR UR12, R16 ;  /* 0x00000000100c72ca */ /* 0x000fe200000e0000 */
[----:B------:R-:W-:Y:S01]  /*bd40*/  UMOV UR10, URZ ;  /* 0x0000003f000a7c82 */ /* 0x000fe20008000000 */
[----:B-----5:R-:W-:Y:S01]  /*bd50*/  R2UR UR13, R17 ;  /* 0x00000000110d72ca */ /* 0x020fe200000e0000 */
[----:B------:R-:W-:Y:S01]  /*bd60*/  UMOV UR6, 0x0 ;  /* 0x0000000000067882 */ /* 0x000fe20000000000 */
[----:B------:R-:W-:Y:S01]  /*bd70*/  R2UR UR8, R0 ;  /* 0x00000000000872ca */ /* 0x000fe200000e0000 */
[----:B------:R-:W-:Y:S01]  /*bd80*/  UMOV UR7, 0x14f00000 ;  /* 0x14f0000000077882 */ /* 0x000fe20000000000 */
[----:B------:R-:W-:Y:S01]  /*bd90*/  PLOP3.LUT P0, PT, PT, PT, PT, 0x80, 0x0 ;  /* 0x000000000000781c */ /* 0x000fe20003f0f070 */
[----:B------:R-:W-:-:S03]  /*bda0*/  UMOV UR16, 0x40 ;  /* 0x0000004000107882 */ /* 0x000fc60000000000 */
[----:B------:R-:W-:-:S07]  /*bdb0*/  UIADD3 UR9, UR9, 0x34830, URZ ;  /* 0x0003483009097890 */ /* 0x000fce000fffe03f */
[----:B------:R-:W-:Y:S02]  /*bdc0*/  UIADD3 UR14, UR8, 0x1c400, URZ ;  /* 0x0001c400080e7890 */ /* 0x000fe4000fffe03f */
[----:B------:R-:W-:Y:S02]  /*bdd0*/  UIADD3 UR15, UR8, 0x20400, URZ ;  /* 0x00020400080f7890 */ /* 0x000fe4000fffe03f */
[----:B------:R-:W-:-:S03]  /*bde0*/  UIADD3 UR17, UR8, 0x24400, URZ ;  /* 0x0002440008117890 */ /* 0x000fc6000fffe03f */
[----:B------:R-:W-:Y:S01]  /*bdf0*/  UMOV UR8, UR14 ;  /* 0x0000000e00087c82 */ /* 0x000fe20008000000 */
[----:B------:R-:W-:Y:S01]  /*be00*/  UMOV UR14, 0x80 ;  /* 0x00000080000e7882 */ /* 0x000fe20000000000 */
[----:B---3--:R-:W-:Y:S02]  /*be10*/  R2UR UR11, R4 ;  /* 0x00000000040b72ca */ /* 0x008fe400000e0000 */
[----:B----4-:R-:W-:Y:S02]  /*be20*/  R2UR UR5, R3 ;  /* 0x00000000030572ca */ /* 0x010fe400000e0000 */
[----:B--2---:R-:W-:-:S04]  /*be30*/  LOP3.LUT R2, R2, 0xfffffffe, RZ, 0xc0, !PT ;  /* 0xfffffffe02027812 */ /* 0x004fc800078ec0ff */
[----:B------:R-:W-:-:S07]  /*be40*/  @P0 LOP3.LUT R2, R2, 0x1, RZ, 0xfc, !PT ;  /* 0x0000000102020812 */ /* 0x000fce00078efcff */
[----:B------:R-:W-:Y:S01]  /*be50*/  ULEA UR11, UR11, UR5, 0x7 ;  /* 0x000000050b0b7291 */ /* 0x000fe2000f8e383f */
[----:B------:R2:W-:Y:S01]  /*be60*/  STL [R1+0x1c], R2 ;  /* 0x00001c0201007387 */ /* 0x0005e20000100800 */
[----:B------:R-:W-:-:S09]  /*be70*/  UIADD3.X UR5, URZ, UR39, URZ, UP0, !UPT ;  /* 0x000000273f057290 */ /* 0x000fd200087fe43f */
[----:B------:R3:W-:Y:S02]  /*be80*/  UTMALDG.4D [UR8], [UR4], desc[UR6] ;  /* 0x00000608040075b4 */ /* 0x0007e40008019000 */
[----:B---3--:R-:W-:Y:S01]  /*be90*/  UMOV UR8, UR15 ;  /* 0x0000000f00087c82 */ /* 0x008fe20008000000 */
[----:B------:R-:W-:Y:S02]  /*bea0*/  UMOV UR10, UR16 ;  /* 0x00000010000a7c82 */ /* 0x000fe40008000000 */
[----:B------:R3:W-:Y:S02]  /*beb0*/  UTMALDG.4D [UR8], [UR4], desc[UR6] ;  /* 0x00000608040075b4 */ /* 0x0007e40008019000 */
[----:B---3--:R-:W-:Y:S01]  /*bec0*/  UMOV UR8, UR17 ;  /* 0x0000001100087c82 */ /* 0x008fe20008000000 */
[----:B------:R-:W-:Y:S02]  /*bed0*/  UMOV UR10, UR14 ;  /* 0x0000000e000a7c82 */ /* 0x000fe40008000000 */
[----:B------:R2:W-:Y:S02]  /*bee0*/  UTMALDG.4D [UR8], [UR4], desc[UR6] ;  /* 0x00000608040075b4 */ /* 0x0005e40008019000 */
[----:B--2---:R-:W-:Y:S01]  /*bef0*/  NOP ;  /* 0x0000000000007918 */ /* 0x004fe20000000000 */
.L_x_242:
[----:B------:R-:W2:Y:S04]  /*bf00*/  LDL.LU R3, [R1+0x30] ;  /* 0x0000300001037983 */ /* 0x000ea80000300800 */
[----:B------:R-:W4:Y:S04]  /*bf10*/  LDL.LU R5, [R1+0x2c] ;  /* 0x00002c0001057983 */ /* 0x000f280000300800 */
[----:B---3--:R-:W3:Y:S01]  /*bf20*/  LDL.LU R4, [R1+0x3c] ;  /* 0x00003c0001047983 */ /* 0x008ee20000300800 */
[----:B------:R-:W-:Y:S05]  /*bf30*/  WARPSYNC.ALL ;  /* 0x0000000000007948 */ /* 0x000fea0003800000 */
[----:B------:R-:W-:Y:S01]  /*bf40*/  ULDC.64 UR6, c[0x0][0xa00] ;  /* 0x0002800000067ab9 */ /* 0x000fe20000000a00 */
[----:B------:R-:W-:Y:S01]  /*bf50*/  ULDC.64 UR4, c[0x0][0x298] ;  /* 0x0000a60000047ab9 */ /* 0x000fe20000000a00 */
[----:B------:R-:W-:Y:S01]  /*bf60*/  BAR.SYNC.DEFER_BLOCKING 0x8, 0x180 ;  /* 0x0206000000007b1d */ /* 0x000fe20000010000 */
[----:B------:R-:W-:Y:S01]  /*bf70*/  ISETP.NE.U32.AND P0, PT, RZ, UR6, PT ;  /* 0x00000006ff007c0c */ /* 0x000fe2000bf05070 */
[----:B------:R-:W-:-:S03]  /*bf80*/  VIADD R2, R18, 0x10400 ;  /* 0x0001040012027836 */ /* 0x000fc60000000000 */
[----:B------:R-:W-:Y:S01]  /*bf90*/  ISETP.NE.AND.EX P0, PT, RZ, UR7, PT, P0 ;  /* 0x00000007ff007c0c */ /* 0x000fe2000bf05300 */
[----:B------:R-:W-:Y:S01]  /*bfa0*/  BSSY B6, `(.L_x_247) ;  /* 0x000001e000067945 */ /* 0x000fe20003800000 */
[----:B------:R-:W-:Y:S02]  /*bfb0*/  LOP3.LUT P1, RZ, R2, 0x3ff, RZ, 0xc0, !PT ;  /* 0x000003ff02ff7812 */ /* 0x000fe4000782c0ff */
[----:B--2---:R-:W-:Y:S02]  /*bfc0*/  SHF.R.S32.HI R0, RZ, 0x1f, R3 ;  /* 0x0000001fff007819 */ /* 0x004fe40000011403 */
[----:B----4-:R-:W-:-:S03]  /*bfd0*/  SEL R5, R5, RZ, !P0 ;  /* 0x000000ff05057207 */ /* 0x010fc60004000000 */
[----:B------:R-:W-:Y:S01]  /*bfe0*/  IMAD R0, R0, UR4, RZ ;  /* 0x0000000400007c24 */ /* 0x000fe2000f8e02ff */
[----:B---3--:R-:W-:-:S03]  /*bff0*/  SEL R4, R4, RZ, !P0 ;  /* 0x000000ff04047207 */ /* 0x008fc60004000000 */
[C---:B------:R-:W-:Y:S02]  /*c000*/  IMAD R0, R3.reuse, UR5, R0 ;  /* 0x0000000503007c24 */ /* 0x040fe4000f8e0200 */
[----:B------:R-:W-:-:S04]  /*c010*/  IMAD.WIDE.U32 R2, R3, UR4, RZ ;  /* 0x0000000403027c25 */ /* 0x000fc8000f8e00ff */
[----:B------:R-:W-:Y:S01]  /*c020*/  IMAD.IADD R0, R3, 0x1, R0 ;  /* 0x0000000103007824 */ /* 0x000fe200078e0200 */
[----:B------:R2:W-:Y:S04]  /*c030*/  STL.64 [R1+0x50], R2 ;  /* 0x0000500201007387 */ /* 0x0005e80000100a00 */
[----:B------:R2:W-:Y:S04]  /*c040*/  STL [R1+0x2c], R5 ;  /* 0x00002c0501007387 */ /* 0x0005e80000100800 */
[----:B------:R2:W-:Y:S04]  /*c050*/  STL [R1+0x3c], R4 ;  /* 0x00003c0401007387 */ /* 0x0005e80000100800 */
[----:B------:R2:W-:Y:S01]  /*c060*/  STL [R1+0x30], R0 ;  /* 0x0000300001007387 */ /* 0x0005e20000100800 */
[----:B------:R-:W-:Y:S05]  /*c070*/  @!P1 BRA `(.L_x_248) ;  /* 0x0000000000409947 */ /* 0x000fea0003800000 */
[----:B--2---:R-:W-:Y:S01]  /*c080*/  MOV R2, 0x0 ;  /* 0x0000000000027802 */ /* 0x004fe20000000f00 */
[----:B------:R-:W-:Y:S01]  /*c090*/  ULDC.64 UR6, c[0x4][0x118] ;  /* 0x0100460000067ab9 */ /* 0x000fe20000000a00 */
[----:B------:R-:W-:Y:S01]  /*c0a0*/  ULDC.64 UR8, c[0x4][0x120] ;  /* 0x0100480000087ab9 */ /* 0x000fe20000000a00 */
[----:B------:R-:W-:Y:S01]  /*c0b0*/  ULDC.64 UR4, c[0x4][0x88] ;  /* 0x0100220000047ab9 */ /* 0x000fe20000000a00 */
[----:B------:R-:W-:Y:S02]  /*c0c0*/  IMAD.U32 R4, RZ, RZ, UR6 ;  /* 0x00000006ff047e24 */ /* 0x000fe4000f8e00ff */
[----:B------:R-:W2:Y:S01]  /*c0d0*/  LDC.64 R2, c[0x4][R2] ;  /* 0x0100000002027b82 */ /* 0x000ea20000000a00 */
[----:B------:R-:W-:Y:S02]  /*c0e0*/  IMAD.U32 R5, RZ, RZ, UR7 ;  /* 0x00000007ff057e24 */ /* 0x000fe4000f8e00ff */
[----:B------:R-:W-:Y:S02]  /*c0f0*/  IMAD.U32 R6, RZ, RZ, UR8 ;  /* 0x00000008ff067e24 */ /* 0x000fe4000f8e00ff */
[----:B------:R-:W-:-:S02]  /*c100*/  IMAD.U32 R7, RZ, RZ, UR9 ;  /* 0x00000009ff077e24 */ /* 0x000fc4000f8e00ff */
[----:B-1----:R-:W-:Y:S02]  /*c110*/  IMAD.U32 R10, RZ, RZ, UR4 ;  /* 0x00000004ff0a7e24 */ /* 0x002fe4000f8e00ff */
[----:B0-----:R-:W-:Y:S02]  /*c120*/  IMAD.U32 R11, RZ, RZ, UR5 ;  /* 0x00000005ff0b7e24 */ /* 0x001fe4000f8e00ff */
[----:B------:R-:W-:Y:S02]  /*c130*/  IMAD.MOV.U32 R8, RZ, RZ, 0x70 ;  /* 0x00000070ff087424 */ /* 0x000fe400078e00ff */
[----:B------:R-:W-:Y:S02]  /*c140*/  IMAD.MOV.U32 R12, RZ, RZ, 0x1 ;  /* 0x00000001ff0c7424 */ /* 0x000fe400078e00ff */
[----:B------:R-:W-:-:S07]  /*c150*/  IMAD.MOV.U32 R13, RZ, RZ, RZ ;  /* 0x000000ffff0d7224 */ /* 0x000fce00078e00ff */
[----:B------:R-:W-:-:S07]  /*c160*/  LEPC R20, `(.L_x_248) ;  /* 0x000000001014794e */ /* 0x000fce0000000000 */
[----:B--2---:R-:W-:Y:S05]  /*c170*/  CALL.ABS.NOINC R2 ;  /* 0x0000000002007343 */ /* 0x004fea0003c00000 */
.L_x_248:
[----:B------:R-:W-:Y:S05]  /*c180*/  BSYNC B6 ;  /* 0x0000000000067941 */ /* 0x000fea0003800000 */
.L_x_247:
[----:B--2---:R-:W2:Y:S01]  /*c190*/  LDL.LU R0, [R1+0x3c] ;  /* 0x00003c0001007983 */ /* 0x004ea20000300800 */
[----:B------:R-:W3:Y:S01]  /*c1a0*/  LDC R8, c[0x0][0x448] ;  /* 0x00011200ff087b82 */ /* 0x000ee20000000800 */
[----:B------:R-:W-:Y:S01]  /*c1b0*/  ULDC.64 UR4, c[0x0][0x2d8] ;  /* 0x0000b60000047ab9 */ /* 0x000fe20000000a00 */
[----:B------:R-:W-:Y:S01]  /*c1c0*/  ULDC.64 UR6, c[0x0][0x280] ;  /* 0x0000a00000067ab9 */ /* 0x000fe20000000a00 */
[----:B------:R-:W4:Y:S04]  /*c1d0*/  LDL.LU R4, [R1+0x30] ;  /* 0x0000300001047983 */ /* 0x000f280000300800 */
[----:B------:R-:W4:Y:S04]  /*c1e0*/  LDL.LU.64 R2, [R1+0x50] ;  /* 0x0000500001027983 */ /* 0x000f280000300a00 */
[----:B------:R-:W2:Y:S04]  /*c1f0*/  LDL.LU R6, [R1+0x2c] ;  /* 0x00002c0001067983 */ /* 0x000ea80000300800 */
[----:B------:R-:W2:Y:S01]  /*c200*/  LDL.LU R5, [R1+0x4] ;  /* 0x0000040001057983 */ /* 0x000ea20000300800 */
[----:B---3--:R-:W-:Y:S01]  /*c210*/  ISETP.NE.AND P0, PT, R8, 0x1, PT ;  /* 0x000000010800780c */ /* 0x008fe20003f05270 */
[----:B------:R-:W0:-:S12]  /*c220*/  S2R R9, SR_TID.X ;  /* 0x0000000000097919 */ /* 0x000e180000002100 */
[----:B------:R-:W3:Y:S01]  /*c230*/  @P0 LDC R7, c[0x0][0x450] ;  /* 0x00011400ff070b82 */ /* 0x000ee20000000800 */
[----:B0-----:R-:W-:-:S05]  /*c240*/  IMAD.SHL.U32 R11, R9, 0x8, RZ ;  /* 0x00000008090b7824 */ /* 0x001fca00078e00ff */
[----:B------:R-:W-:-:S04]  /*c250*/  LOP3.LUT R11, R11, 0x38, RZ, 0xc0, !PT ;  /* 0x000000380b0b7812 */ /* 0x000fc800078ec0ff */
[----:B-1----:R-:W-:Y:S01]  /*c260*/  LOP3.LUT R10, R11, 0x40, RZ, 0xfc, !PT ;  /* 0x000000400b0a7812 */ /* 0x002fe200078efcff */
[----:B----4-:R-:W-:Y:S02]  /*c270*/  IMAD.MOV.U32 R3, RZ, RZ, R4 ;  /* 0x000000ffff037224 */ /* 0x010fe400078e0004 */
[----:B------:R-:W0:Y:S01]  /*c280*/  S2R R4, SR_TID.X ;  /* 0x0000000000047919 */ /* 0x000e220000002100 */
[----:B------:R-:W-:-:S04]  /*c290*/  IMAD.WIDE.U32 R2, R16, UR4, R2 ;  /* 0x0000000410027c25 */ /* 0x000fc8000f8e0002 */
[----:B------:R-:W-:Y:S01]  /*c2a0*/  IMAD R3, R16, UR5, R3 ;  /* 0x0000000510037c24 */ /* 0x000fe2000f8e0203 */
[----:B------:R-:W-:Y:S02]  /*c2b0*/  ULDC.64 UR4, c[0x0][0x2e0] ;  /* 0x0000b80000047ab9 */ /* 0x000fe40000000a00 */
[----:B--2---:R-:W-:Y:S02]  /*c2c0*/  IMAD R0, R0, UR4, RZ ;  /* 0x0000000400007c24 */ /* 0x004fe4000f8e02ff */
[----:B------:R-:W-:-:S04]  /*c2d0*/  IMAD.WIDE.U32 R2, R6, UR4, R2 ;  /* 0x0000000406027c25 */ /* 0x000fc8000f8e0002 */
[----:B------:R-:W-:Y:S01]  /*c2e0*/  IMAD R0, R6, UR5, R0 ;  /* 0x0000000506007c24 */ /* 0x000fe2000f8e0200 */
[----:B------:R-:W-:Y:S01]  /*c2f0*/  ULDC.64 UR4, c[0x0][0x2d0] ;  /* 0x0000b40000047ab9 */ /* 0x000fe20000000a00 */
[C---:B0-----:R-:W-:Y:S01]  /*c300*/  LOP3.LUT R6, R4.reuse, 0x7f, RZ, 0xc0, !PT ;  /* 0x0000007f04067812 */ /* 0x041fe200078ec0ff */
[----:B------:R-:W-:-:S03]  /*c310*/  IMAD.SHL.U32 R4, R4, 0x10, RZ ;  /* 0x0000001004047824 */ /* 0x000fc600078e00ff */
[----:B------:R-:W-:-:S04]  /*c320*/  SHF.R.U32.HI R6, RZ, 0x3, R6 ;  /* 0x00000003ff067819 */ /* 0x000fc80000011606 */
[----:B------:R-:W-:Y:S02]  /*c330*/  LOP3.LUT R4, R6, 0x70, R4, 0xf8, !PT ;  /* 0x0000007006047812 */ /* 0x000fe400078ef804 */
[----:B------:R-:W0:Y:S01]  /*c340*/  @P0 LDC R6, c[0x0][0x44c] ;  /* 0x00011300ff060b82 */ /* 0x000e220000000800 */
[----:B------:R-:W-:Y:S02]  /*c350*/  IMAD.SHL.U32 R5, R5, 0x80, RZ ;  /* 0x0000008005057824 */ /* 0x000fe400078e00ff */
[----:B------:R-:W-:-:S03]  /*c360*/  IMAD.IADD R3, R3, 0x1, R0 ;  /* 0x0000000103037824 */ /* 0x000fc600078e0200 */
[----:B------:R-:W-:-:S05]  /*c370*/  LOP3.LUT R0, R4, R5, RZ, 0xfc, !PT ;  /* 0x0000000504007212 */ /* 0x000fca00078efcff */
[----:B------:R-:W-:Y:S02]  /*c380*/  IMAD.MOV.U32 R4, RZ, RZ, R0 ;  /* 0x000000ffff047224 */ /* 0x000fe400078e0000 */
[----:B0-----:R-:W-:-:S05]  /*c390*/  @P0 IMAD.HI.U32 R6, R0, R6, RZ ;  /* 0x0000000600060227 */ /* 0x001fca00078e00ff */
[----:B---3--:R-:W-:-:S05]  /*c3a0*/  @P0 SHF.R.U32.HI R4, RZ, R7, R6 ;  /* 0x00000007ff040219 */ /* 0x008fca0000011606 */
[----:B------:R-:W-:-:S04]  /*c3b0*/  IMAD.MOV R6, RZ, RZ, -R4 ;  /* 0x000000ffff067224 */ /* 0x000fc800078e0a04 */
[----:B------:R-:W-:Y:S01]  /*c3c0*/  IMAD R0, R8, R6, R0 ;  /* 0x0000000608007224 */ /* 0x000fe200078e0200 */
[----:B------:R-:W-:Y:S01]  /*c3d0*/  SHF.R.S32.HI R6, RZ, 0x1f, R4 ;  /* 0x0000001fff067819 */ /* 0x000fe20000011404 */
[----:B------:R-:W-:-:S04]  /*c3e0*/  IMAD.WIDE.U32 R2, R4, UR4, R2 ;  /* 0x0000000404027c25 */ /* 0x000fc8000f8e0002 */
[----:B------:R-:W-:-:S04]  /*c3f0*/  IMAD R6, R6, UR4, RZ ;  /* 0x0000000406067c24 */ /* 0x000fc8000f8e02ff */
[----:B------:R-:W-:Y:S01]  /*c400*/  IMAD R4, R4, UR5, R6 ;  /* 0x0000000504047c24 */ /* 0x000fe2000f8e0206 */
[----:B------:R-:W-:-:S03]  /*c410*/  ULDC.64 UR4, c[0x0][0x2c8] ;  /* 0x0000b20000047ab9 */ /* 0x000fc60000000a00 */
[----:B------:R-:W-:Y:S01]  /*c420*/  IMAD.IADD R3, R3, 0x1, R4 ;  /* 0x0000000103037824 */ /* 0x000fe200078e0204 */
[----:B------:R-:W-:Y:S01]  /*c430*/  SHF.R.S32.HI R4, RZ, 0x1f, R0 ;  /* 0x0000001fff047819 */ /* 0x000fe20000011400 */
[----:B------:R-:W-:-:S04]  /*c440*/  IMAD.WIDE.U32 R2, R0, UR4, R2 ;  /* 0x0000000400027c25 */ /* 0x000fc8000f8e0002 */
[----:B------:R-:W-:Y:S01]  /*c450*/  IMAD R4, R4, UR4, RZ ;  /* 0x0000000404047c24 */ /* 0x000fe2000f8e02ff */
[----:B------:R-:W-:Y:S02]  /*c460*/  ULDC UR4, c[0x0][0x2b8] ;  /* 0x0000ae0000047ab9 */ /* 0x000fe40000000800 */
[----:B------:R-:W-:Y:S02]  /*c470*/  ISETP.GE.AND P1, PT, R10, UR4, PT ;  /* 0x000000040a007c0c */ /* 0x000fe4000bf26270 */
[----:B------:R0:W5:Y:S01]  /*c480*/  LDL R10, [R1+0x24] ;  /* 0x00002400010a7983 */ /* 0x0001620000100800 */
[----:B------:R-:W-:Y:S01]  /*c490*/  IMAD R0, R0, UR5, R4 ;  /* 0x0000000500007c24 */ /* 0x000fe2000f8e0204 */
[----:B------:R-:W-:Y:S02]  /*c4a0*/  LOP3.LUT R9, R11, 0x80, RZ, 0xfc, !PT ;  /* 0x000000800b097812 */ /* 0x000fe400078efcff */
[----:B------:R-:W-:Y:S01]  /*c4b0*/  LEA R4, P3, R2, UR6, 0x1 ;  /* 0x0000000602047c11 */ /* 0x000fe2000f8608ff */
[----:B------:R-:W-:Y:S01]  /*c4c0*/  IMAD.IADD R0, R3, 0x1, R0 ;  /* 0x0000000103007824 */ /* 0x000fe200078e0200 */
[----:B------:R-:W-:-:S02]  /*c4d0*/  ISETP.GE.AND P2, PT, R11, UR4, PT ;  /* 0x000000040b007c0c */ /* 0x000fc4000bf46270 */
[----:B------:R-:W-:Y:S01]  /*c4e0*/  ISETP.GE.AND P0, PT, R9, UR4, PT ;  /* 0x0000000409007c0c */ /* 0x000fe2000bf06270 */
[----:B------:R-:W-:Y:S01]  /*c4f0*/  UMOV UR4, 0xffffffff ;  /* 0xffffffff00047882 */ /* 0x000fe20000000000 */
[----:B------:R-:W-:Y:S02]  /*c500*/  LEA.HI.X R3, R2, UR7, R0, 0x1, P3 ;  /* 0x0000000702037c11 */ /* 0x000fe400098f0c00 */
[----:B0-----:R-:W-:Y:S09]  /*c510*/  BRA.DIV UR4, `(.L_x_249) ;  /* 0x0000004204cc7947 */ /* 0x001ff2000b800000 */
[----:B------:R-:W2:Y:S01]  /*c520*/  LDL.LU R7, [R1+0x40] ;  /* 0x0000400001077983 */ /* 0x000ea20000300800 */
[----:B------:R-:W0:Y:S02]  /*c530*/  S2R R6, SR_TID.X ;  /* 0x0000000000067919 */ /* 0x000e240000002100 */
[----:B0-----:R-:W-:-:S04]  /*c540*/  LOP3.LUT R6, R6, 0x7f, RZ, 0xc0, !PT ;  /* 0x0000007f06067812 */ /* 0x001fc800078ec0ff */
[----:B------:R-:W-:-:S05]  /*c550*/  SHF.R.U32.HI R6, RZ, 0x3, R6 ;  /* 0x00000003ff067819 */ /* 0x000fca0000011606 */
[----:B------:R-:W-:Y:S02]  /*c560*/  IMAD.IADD R0, R6, 0x1, R5 ;  /* 0x0000000106007824 */ /* 0x000fe400078e0205 */
[----:B------:R-:W0:Y:S02]  /*c570*/  S2R R6, SR_TID.X ;  /* 0x0000000000067919 */ /* 0x000e240000002100 */
[----:B------:R-:W-:Y:S01]  /*c580*/  VIADD R5, R0, 0x10 ;  /* 0x0000001000057836 */ /* 0x000fe20000000000 */
[----:B------:R-:W-:Y:S01]  /*c590*/  SHFL.IDX PT, R9, R3, 0x1, 0x181f ;  /* 0x00381f0003097f89 */ /* 0x000fe200000e0000 */
[----:B0-----:R-:W-:-:S03]  /*c5a0*/  IMAD.SHL.U32 R11, R6, 0x8, RZ ;  /* 0x00000008060b7824 */ /* 0x001fc600078e00ff */
[----:B------:R-:W-:Y:S02]  /*c5b0*/  SHFL.IDX PT, R6, R3, RZ, 0x181f ;  /* 0x00181fff03067589 */ /* 0x000fe400000e0000 */
[----:B------:R-:W-:Y:S01]  /*c5c0*/  LOP3.LUT R11, R11, 0x38, RZ, 0xc0, !PT ;  /* 0x000000380b0b7812 */ /* 0x000fe200078ec0ff */
[----:B--2---:R-:W-:Y:S02]  /*c5d0*/  IMAD R2, R7, R8, RZ ;  /* 0x0000000807027224 */ /* 0x004fe400078e02ff */
[----:B------:R-:W0:Y:S03]  /*c5e0*/  SHFL.IDX PT, R7, R4, RZ, 0x181f ;  /* 0x00181fff04077589 */ /* 0x000e2600000e0000 */
[-C--:B------:R-:W-:Y:S02]  /*c5f0*/  ISETP.GE.AND P4, PT, R0, R2.reuse, PT ;  /* 0x000000020000720c */ /* 0x080fe40003f86270 */
[----:B------:R-:W-:-:S02]  /*c600*/  ISETP.GE.AND P3, PT, R5, R2, PT ;  /* 0x000000020500720c */ /* 0x000fc40003f66270 */
[----:B------:R-:W1:Y:S09]  /*c610*/  SHFL.IDX PT, R5, R4, 0x1, 0x181f ;  /* 0x00381f0004057f89 */ /* 0x000e7200000e0000 */
[----:B0-----:R-:W-:-:S05]  /*c620*/  @!P4 LEA R7, P5, R11, R7, 0x1 ;  /* 0x000000070b07c211 */ /* 0x001fca00078a08ff */
[----:B------:R-:W-:-:S05]  /*c630*/  @!P4 IMAD.X R6, RZ, RZ, R6, P5 ;  /* 0x000000ffff06c224 */ /* 0x000fca00028e0606 */
[----:B------:R-:W-:-:S04]  /*c640*/  @!P4 LOP3.LUT R7, R7, R6, RZ, 0x3c, !PT ;  /* 0x000000060707c212 */ /* 0x000fc800078e3cff */
[----:B------:R-:W-:Y:S02]  /*c650*/  @!P4 LOP3.LUT R6, R7, R6, RZ, 0x3c, !PT ;  /* 0x000000060706c212 */ /* 0x000fe400078e3cff */
[----:B-1----:R-:W-:Y:S02]  /*c660*/  @!P3 LEA R8, P5, R11, R5, 0x1 ;  /* 0x000000050b08b211 */ /* 0x002fe400078a08ff */
[----:B------:R-:W-:-:S03]  /*c670*/  @!P4 LOP3.LUT R7, R7, R6, RZ, 0x3c, !PT ;  /* 0x000000060707c212 */ /* 0x000fc600078e3cff */
[----:B------:R-:W-:Y:S02]  /*c680*/  @!P3 IMAD.X R5, RZ, RZ, R9, P5 ;  /* 0x000000ffff05b224 */ /* 0x000fe400028e0609 */
[----:B-----5:R-:W-:Y:S04]  /*c690*/  @!P4 LDGSTS.E.BYPASS.LTC128B.128 [R10+0x10400], desc[UR40][R6.64], !P2 ;  /* 0x10400000060acfae */ /* 0x020fe8000d101d68 */
[----:B------:R-:W-:Y:S04]  /*c6a0*/  @!P4 LDGSTS.E.BYPASS.LTC128B.128 [R10+0x14400], desc[UR40][R6.64+0x80], !P1 ;  /* 0x14400080060acfae */ /* 0x000fe8000c901d68 */
[----:B------:R0:W-:Y:S02]  /*c6b0*/  @!P4 LDGSTS.E.BYPASS.LTC128B.128 [R10+0x18400], desc[UR40][R6.64+0x100], !P0 ;  /* 0x18400100060acfae */ /* 0x0001e4000c101d68 */
[----:B0-----:R-:W-:-:S02]  /*c6c0*/  @!P3 IMAD.MOV.U32 R6, RZ, RZ, R8 ;  /* 0x000000ffff06b224 */ /* 0x001fc400078e0008 */
[----:B------:R-:W-:Y:S02]  /*c6d0*/  @!P3 IMAD.MOV.U32 R7, RZ, RZ, R5 ;  /* 0x000000ffff07b224 */ /* 0x000fe400078e0005 */
[----:B------:R-:W-:-:S03]  /*c6e0*/  VIADD R5, R0, 0x20 ;  /* 0x0000002000057836 */ /* 0x000fc60000000000 */
[----:B------:R-:W-:Y:S04]  /*c6f0*/  @!P3 LDGSTS.E.BYPASS.LTC128B.128 [R10+0x10c00], desc[UR40][R6.64], !P2 ;  /* 0x10c00000060abfae */ /* 0x000fe8000d101d68 */
[----:B------:R-:W-:Y:S04]  /*c700*/  @!P3 LDGSTS.E.BYPASS.LTC128B.128 [R10+0x14c00], desc[UR40][R6.64+0x80], !P1 ;  /* 0x14c00080060abfae */ /* 0x000fe8000c901d68 */
[----:B------:R0:W-:Y:S01]  /*c710*/  @!P3 LDGSTS.E.BYPASS.LTC128B.128 [R10+0x18c00], desc[UR40][R6.64+0x100], !P0 ;  /* 0x18c00100060abfae */ /* 0x0001e2000c101d68 */
[----:B------:R-:W-:-:S03]  /*c720*/  ISETP.GE.AND P3, PT, R5, R2, PT ;  /* 0x000000020500720c */ /* 0x000fc60003f66270 */
[----:B------:R-:W1:Y:S04]  /*c730*/  SHFL.IDX PT, R5, R4, 0x2, 0x181f ;  /* 0x00581f0004057f89 */ /* 0x000e6800000e0000 */
[----:B------:R-:W0:Y:S06]  /*c740*/  SHFL.IDX PT, R8, R3, 0x2, 0x181f ;  /* 0x00581f0003087f89 */ /* 0x000e2c00000e0000 */
[----:B-1----:R-:W-:-:S05]  /*c750*/  @!P3 LEA R5, P4, R11, R5, 0x1 ;  /* 0x000000050b05b211 */ /* 0x002fca00078808ff */
[----:B0-----:R-:W-:-:S04]  /*c760*/  @!P3 IMAD.X R6, RZ, RZ, R8, P4 ;  /* 0x000000ffff06b224 */ /* 0x001fc800020e0608 */
[----:B------:R-:W-:Y:S02]  /*c770*/  @!P3 IMAD.MOV.U32 R7, RZ, RZ, R6 ;  /* 0x000000ffff07b224 */ /* 0x000fe400078e0006 */
[----:B------:R-:W-:Y:S02]  /*c780*/  @!P3 IMAD.MOV.U32 R6, RZ, RZ, R5 ;  /* 0x000000ffff06b224 */ /* 0x000fe400078e0005 */
[----:B------:R-:W-:-:S03]  /*c790*/  VIADD R5, R0, 0x30 ;  /* 0x0000003000057836 */ /* 0x000fc60000000000 */
[----:B------:R-:W-:Y:S04]  /*c7a0*/  @!P3 LDGSTS.E.BYPASS.LTC128B.128 [R10+0x11400], desc[UR40][R6.64], !P2 ;  /* 0x11400000060abfae */ /* 0x000fe8000d101d68 */
[----:B------:R-:W-:Y:S04]  /*c7b0*/  @!P3 LDGSTS.E.BYPASS.LTC128B.128 [R10+0x15400], desc[UR40][R6.64+0x80], !P1 ;  /* 0x15400080060abfae */ /* 0x000fe8000c901d68 */
[----:B------:R0:W-:Y:S01]  /*c7c0*/  @!P3 LDGSTS.E.BYPASS.LTC128B.128 [R10+0x19400], desc[UR40][R6.64+0x100], !P0 ;  /* 0x19400100060abfae */ /* 0x0001e2000c101d68 */
[----:B------:R-:W-:-:S03]  /*c7d0*/  ISETP.GE.AND P3, PT, R5, R2, PT ;  /* 0x000000020500720c */ /* 0x000fc60003f66270 */
[----:B------:R-:W1:Y:S04]  /*c7e0*/  SHFL.IDX PT, R5, R4, 0x3, 0x181f ;  /* 0x00781f0004057f89 */ /* 0x000e6800000e0000 */
[----:B0-----:R-:W0:Y:S06]  /*c7f0*/  SHFL.IDX PT, R6, R3, 0x3, 0x181f ;  /* 0x00781f0003067f89 */ /* 0x001e2c00000e0000 */
        /* <DEDUP_REMOVED lines=27> */
[----:B------:R-:W-:Y:S02]  /*c9b0*/  @!P3 LDGSTS.E.BYPASS.LTC128B.128 [R10+0x12c00], desc[UR40][R6.64], !P2 ;  /* 0x12c00000060abfae */ /* 0x000fe4000d101d68 */
[----:B------:R-:W-:Y:S02]  /*c9c0*/  ISETP.GE.AND P4, PT, R5, R2, PT ;  /* 0x000000020500720c */ /* 0x000fe40003f86270 */
[----:B------:R-:W0:Y:S04]  /*c9d0*/  SHFL.IDX PT, R5, R4, 0x6, 0x181f ;  /* 0x00d81f0004057f89 */ /* 0x000e2800000e0000 */
[----:B------:R-:W-:Y:S04]  /*c9e0*/  @!P3 LDGSTS.E.BYPASS.LTC128B.128 [R10+0x16c00], desc[UR40][R6.64+0x80], !P1 ;  /* 0x16c00080060abfae */ /* 0x000fe8000c901d68 */
[----:B------:R1:W-:Y:S04]  /*c9f0*/  @!P3 LDGSTS.E.BYPASS.LTC128B.128 [R10+0x1ac00], desc[UR40][R6.64+0x100], !P0 ;  /* 0x1ac00100060abfae */ /* 0x0003e8000c101d68 */
[----:B-1----:R-:W1:Y:S01]  /*ca00*/  SHFL.IDX PT, R6, R3, 0x6, 0x181f ;  /* 0x00d81f0003067f89 */ /* 0x002e6200000e0000 */
[----:B0-----:R-:W-:-:S05]  /*ca10*/  @!P4 LEA R5, P3, R11, R5, 0x1 ;  /* 0x000000050b05c211 */ /* 0x001fca00078608ff */
[----:B-1----:R-:W-:-:S04]  /*ca20*/  @!P4 IMAD.X R6, RZ, RZ, R6, P3 ;  /* 0x000000ffff06c224 */ /* 0x002fc800018e0606 */
[----:B------:R-:W-:Y:S02]  /*ca30*/  @!P4 IMAD.MOV.U32 R7, RZ, RZ, R6 ;  /* 0x000000ffff07c224 */ /* 0x000fe400078e0006 */
[----:B------:R-:W-:Y:S02]  /*ca40*/  @!P4 IMAD.MOV.U32 R6, RZ, RZ, R5 ;  /* 0x000000ffff06c224 */ /* 0x000fe400078e0005 */
[----:B------:R1:W2:Y:S04]  /*ca50*/  SHFL.IDX PT, R5, R3, 0x7, 0x181f ;  /* 0x00f81f0003057f89 */ /* 0x0002a800000e0000 */
[----:B------:R1:W-:Y:S04]  /*ca60*/  @!P4 LDGSTS.E.BYPASS.LTC128B.128 [R10+0x13400], desc[UR40][R6.64], !P2 ;  /* 0x13400000060acfae */ /* 0x0003e8000d101d68 */
[----:B------:R1:W-:Y:S04]  /*ca70*/  @!P4 LDGSTS.E.BYPASS.LTC128B.128 [R10+0x17400], desc[UR40][R6.64+0x80], !P1 ;  /* 0x17400080060acfae */ /* 0x0003e8000c901d68 */
[----:B------:R1:W-:Y:S04]  /*ca80*/  @!P4 LDGSTS.E.BYPASS.LTC128B.128 [R10+0x1b400], desc[UR40][R6.64+0x100], !P0 ;  /* 0x1b400100060acfae */ /* 0x0003e8000c101d68 */
[----:B------:R1:W3:Y:S02]  /*ca90*/  SHFL.IDX PT, R3, R4, 0x7, 0x181f ;  /* 0x00f81f0004037f89 */ /* 0x0002e400000e0000 */
.L_x_366:
[----:B------:R-:W-:Y:S01]  /*caa0*/  VIADD R0, R0, 0x70 ;  /* 0x0000007000007836 */ /* 0x000fe20000000000 */
[----:B------:R-:W-:Y:S04]  /*cab0*/  BSSY B0, `(.L_x_250) ;  /* 0x000000e000007945 */ /* 0x000fe80003800000 */
[----:B------:R-:W-:-:S13]  /*cac0*/  ISETP.GE.AND P3, PT, R0, R2, PT ;  /* 0x000000020000720c */ /* 0x000fda0003f66270 */
[----:B------:R-:W-:Y:S05]  /*cad0*/  @P3 BRA `(.L_x_251) ;  /* 0x00000000002c3947 */ /* 0x000fea0003800000 */
[----:B-1----:R-:W1:Y:S02]  /*cae0*/  S2R R4, SR_TID.X ;  /* 0x0000000000047919 */ /* 0x002e640000002100 */
[----:B-1----:R-:W-:-:S05]  /*caf0*/  IMAD.SHL.U32 R4, R4, 0x8, RZ ;  /* 0x0000000804047824 */ /* 0x002fca00078e00ff */
[----:B------:R-:W-:-:S04]  /*cb00*/  LOP3.LUT R4, R4, 0x38, RZ, 0xc0, !PT ;  /* 0x0000003804047812 */ /* 0x000fc800078ec0ff */
[----:B---3--:R-:W-:-:S05]  /*cb10*/  LEA R2, P3, R4, R3, 0x1 ;  /* 0x0000000304027211 */ /* 0x008fca00078608ff */
[----:B--2---:R-:W-:-:S05]  /*cb20*/  IMAD.X R3, RZ, RZ, R5, P3 ;  /* 0x000000ffff037224 */ /* 0x004fca00018e0605 */
[----:B------:R-:W-:Y:S01]  /*cb30*/  @!PT LDS RZ, [RZ] ;  /* 0x00000000fffff984 */ /* 0x000fe20000000800 */
[----:B------:R-:W-:Y:S01]  /*cb40*/  @!PT LDS RZ, [RZ] ;  /* 0x00000000fffff984 */ /* 0x000fe20000000800 */
[----:B------:R-:W-:Y:S01]  /*cb50*/  @!PT LDS RZ, [RZ] ;  /* 0x00000000fffff984 */ /* 0x000fe20000000800 */
[----:B------:R4:W-:Y:S04]  /*cb60*/  LDGSTS.E.BYPASS.LTC128B.128 [R10+0x13c00], desc[UR40][R2.64], !P2 ;  /* 0x13c00000020a7fae */ /* 0x0009e8000d101d68 */
[----:B------:R4:W-:Y:S04]  /*cb70*/  LDGSTS.E.BYPASS.LTC128B.128 [R10+0x17c00], desc[UR40][R2.64+0x80], !P1 ;  /* 0x17c00080020a7fae */ /* 0x0009e8000c901d68 */
[----:B------:R4:W-:Y:S02]  /*cb80*/  LDGSTS.E.BYPASS.LTC128B.128 [R10+0x1bc00], desc[UR40][R2.64+0x100], !P0 ;  /* 0x1bc00100020a7fae */ /* 0x0009e4000c101d68 */
.L_x_251:
[----:B------:R-:W-:Y:S05]  /*cb90*/  BSYNC B0 ;  /* 0x0000000000007941 */ /* 0x000fea0003800000 */
.L_x_250:
[----:B------:R-:W-:Y:S01]  /*cba0*/  NOP ;  /* 0x0000000000007918 */ /* 0x000fe20000000000 */
[----:B------:R-:W-:Y:S01]  /*cbb0*/  PLOP3.LUT P0, PT, PT, PT, PT, 0x80, 0x0 ;  /* 0x000000000000781c */ /* 0x000fe20003f0f070 */
[----:B01----:R-:W-:-:S12]  /*cbc0*/  VIADD R6, R18, 0x34800 ;  /* 0x0003480012067836 */ /* 0x003fd80000000000 */
.L_x_252:
[----:B------:R-:W-:Y:S02]  /*cbd0*/  PLOP3.LUT P1, PT, P1, P0, PT, 0xa2, 0x0 ;  /* 0x000000000000781c */ /* 0x000fe40000f21472 */
[----:B------:R-:W-:-:S08]  /*cbe0*/  @P0 R2UR P1, UR4, R18 ;  /* 0x00000000120402ca */ /* 0x000fd00000020000 */
[----:B------:R-:W-:-:S05]  /*cbf0*/  @P0 PLOP3.LUT P0, PT, P1, PT, PT, 0x80, 0x0 ;  /* 0x000000000000081c */ /* 0x000fca0000f0f070 */
[----:B------:R-:W-:Y:S01]  /*cc00*/  @!P1 SYNCS.ARRIVE.TRANS64.RED.A0T1 RZ, [UR4+0x34800], RZ ;  /* 0x034800ffffff99a7 */ /* 0x000fe20008200404 */
[----:B------:R-:W-:Y:S07]  /*cc10*/  @!P1 ARRIVES.LDGSTSBAR.64.TRANSCNT [UR4+0x34800] ;  /* 0x03480000ff0099b0 */ /* 0x000fee0008000a84 */
[----:B------:R-:W-:Y:S05]  /*cc20*/  @P0 BRA.U.ANY `(.L_x_252) ;  /* 0xfffffffd00e80947 */ /* 0x000fea000393ffff */
[----:B----4-:R-:W4:Y:S02]  /*cc30*/  LDL.LU R2, [R1+0x48] ;  /* 0x0000480001027983 */ /* 0x010f240000300800 */
[----:B----4-:R-:W-:-:S05]  /*cc40*/  VIADD R2, R2, 0x1 ;  /* 0x0000000102027836 */ /* 0x010fca0000000000 */
[----:B------:R0:W-:Y:S01]  /*cc50*/  STL [R1+0x48], R2 ;  /* 0x0000480201007387 */ /* 0x0001e20000100800 */
[----:B------:R-:W-:-:S04]  /*cc60*/  LEA.HI R0, R2, R2, RZ, 0x1 ;  /* 0x0000000202007211 */ /* 0x000fc800078f08ff */
[----:B------:R-:W-:-:S05]  /*cc70*/  LOP3.LUT R0, R0, 0xfffffffe, RZ, 0xc0, !PT ;  /* 0xfffffffe00007812 */ /* 0x000fca00078ec0ff */
[----:B------:R-:W-:-:S05]  /*cc80*/  IMAD.IADD R0, R2, 0x1, -R0 ;  /* 0x0000000102007824 */ /* 0x000fca00078e0a00 */
[----:B------:R-:W-:Y:S01]  /*cc90*/  SHF.L.U32 R0, R0, 0x1f, RZ ;  /* 0x0000001f00007819 */ /* 0x000fe200000006ff */
[----:B------:R-:W-:Y:S01]  /*cca0*/  NOP ;  /* 0x0000000000007918 */ /* 0x000fe20000000000 */
[----:B------:R0:W-:Y:S01]  /*ccb0*/  SYNCS.ARRIVE.TRANS64.A1T0 RZ, [R18+URZ+0x34800], RZ ;  /* 0x034800ff12ff79a7 */ /* 0x0001e2000810003f */
[----:B------:R-:W-:Y:S01]  /*ccc0*/  BSSY B0, `(.L_x_253) ;  /* 0x0000003000007945 */ /* 0x000fe20003800000 */
[----:B------:R-:W1:Y:S03]  /*ccd0*/  SYNCS.PHASECHK.TRANS64.TRYWAIT P0, [R18+URZ+0x34820], R0 ;  /* 0x03482000120075a7 */ /* 0x000e66000800017f */
[----:B01----:R-:W-:Y:S05]  /*cce0*/  @!P0 BRA `(.L_x_254) ;  /* 0x0000004400dc8947 */ /* 0x003fea0003800000 */
.L_x_367:
[----:B------:R-:W-:Y:S05]  /*ccf0*/  BSYNC B0 ;  /* 0x0000000000007941 */ /* 0x000fea0003800000 */
.L_x_253:
[----:B------:R-:W0:Y:S04]  /*cd00*/  LDL R2, [R1+0x38] ;  /* 0x0000380001027983 */ /* 0x000e280000100800 */
[----:B---3--:R-:W3:Y:S01]  /*cd10*/  LDL R3, [R1+0x28] ;  /* 0x0000280001037983 */ /* 0x008ee20000100800 */
[----:B------:R-:W-:Y:S01]  /*cd20*/  BSSY B0, `(.L_x_255) ;  /* 0x0000213000007945 */ /* 0x000fe20003800000 */
[----:B0-----:R-:W-:-:S05]  /*cd30*/  VIADD R0, R2, 0xfffffffe ;  /* 0xfffffffe02007836 */ /* 0x001fca0000000000 */
[----:B---3--:R-:W-:-:S13]  /*cd40*/  ISETP.GE.AND P0, PT, R0, R3, PT ;  /* 0x000000030000720c */ /* 0x008fda0003f06270 */
[----:B------:R-:W-:Y:S05]  /*cd50*/  @!P0 BRA `(.L_x_256) ;  /* 0x00000020003c8947 */ /* 0x000fea0003800000 */
[----:B------:R-:W3:Y:S04]  /*cd60*/  LDL.LU R2, [R1+0x58] ;  /* 0x0000580001027983 */ /* 0x000ee80000300800 */
[----:B--2---:R-:W2:Y:S04]  /*cd70*/  LDL.LU R5, [R1+0x34] ;  /* 0x0000340001057983 */ /* 0x004ea80000300800 */
[----:B------:R-:W4:Y:S01]  /*cd80*/  LDL.LU R4, [R1+0x44] ;  /* 0x0000440001047983 */ /* 0x000f220000300800 */
[----:B------:R-:W-:Y:S01]  /*cd90*/  LOP3.LUT R12, RZ, R3, RZ, 0x33, !PT ;  /* 0x00000003ff0c7212 */ /* 0x000fe200078e33ff */
[----:B------:R-:W-:Y:S01]  /*cda0*/  BSSY B2, `(.L_x_257) ;  /* 0x00000b5000027945 */ /* 0x000fe20003800000 */
[----:B---3--:R-:W-:-:S04]  /*cdb0*/  VIADD R2, R2, 0x1 ;  /* 0x0000000102027836 */ /* 0x008fc80000000000 */
[----:B--2---:R-:W-:-:S05]  /*cdc0*/  IMAD R2, R2, R5, RZ ;  /* 0x0000000502027224 */ /* 0x004fca00078e02ff */
[----:B----4-:R-:W-:-:S05]  /*cdd0*/  VIMNMX R4, R4, R2, PT ;  /* 0x0000000204047248 */ /* 0x010fca0003fe0100 */
[----:B------:R-:W-:-:S05]  /*cde0*/  IMAD.MOV R2, RZ, RZ, -R4 ;  /* 0x000000ffff027224 */ /* 0x000fca00078e0a04 */
[----:B------:R-:W-:-:S05]  /*cdf0*/  VIADDMNMX R12, R2, 0x1, R12, !PT ;  /* 0x00000001020c7846 */ /* 0x000fca000780010c */
[----:B------:R-:W-:-:S05]  /*ce00*/  IMAD.IADD R2, R4, 0x1, R12 ;  /* 0x0000000104027824 */ /* 0x000fca00078e020c */
[----:B------:R-:W-:-:S04]  /*ce10*/  LOP3.LUT R2, R2, 0x1, RZ, 0xc0, !PT ;  /* 0x0000000102027812 */ /* 0x000fc800078ec0ff */
[----:B------:R-:W-:-:S13]  /*ce20*/  ISETP.NE.U32.AND P0, PT, R2, 0x1, PT ;  /* 0x000000010200780c */ /* 0x000fda0003f05070 */
[----:B------:R-:W-:Y:S05]  /*ce30*/  @P0 BRA `(.L_x_258) ;  /* 0x0000000800ac0947 */ /* 0x000fea0003800000 */
[----:B------:R-:W2:Y:S04]  /*ce40*/  LDL R5, [R1+0x1c] ;  /* 0x00001c0001057983 */ /* 0x000ea80000100800 */
[----:B------:R-:W3:Y:S01]  /*ce50*/  LDL R3, [R1+0x14] ;  /* 0x0000140001037983 */ /* 0x000ee20000100800 */
[----:B------:R-:W-:Y:S01]  /*ce60*/  VIADD R9, R19, 0x1 ;  /* 0x0000000113097836 */ /* 0x000fe20000000000 */
[----:B------:R-:W-:Y:S04]  /*ce70*/  BSSY B1, `(.L_x_259) ;  /* 0x00000a3000017945 */ /* 0x000fe80003800000 */
[----:B------:R-:W-:-:S04]  /*ce80*/  ISETP.NE.AND P0, PT, R9, 0x2, PT ;  /* 0x000000020900780c */ /* 0x000fc80003f05270 */
[----:B------:R-:W-:Y:S02]  /*ce90*/  SEL R13, RZ, 0x1, P0 ;  /* 0x00000001ff0d7807 */ /* 0x000fe40000000000 */
[----:B------:R-:W-:Y:S02]  /*cea0*/  SEL R9, R9, RZ, P0 ;  /* 0x000000ff09097207 */ /* 0x000fe40000000000 */
[----:B--2---:R-:W-:Y:S02]  /*ceb0*/  LOP3.LUT P1, RZ, R5, 0x1, RZ, 0xc0, !PT ;  /* 0x0000000105ff7812 */ /* 0x004fe4000782c0ff */
[----:B---3--:R-:W-:-:S11]  /*cec0*/  LOP3.LUT R13, R3, R13, RZ, 0x3c, !PT ;  /* 0x0000000d030d7212 */ /* 0x008fd600078e3cff */
[----:B------:R-:W-:Y:S05]  /*ced0*/  @!P1 BRA `(.L_x_260) ;  /* 0x0000000800709947 */ /* 0x000fea0003800000 */
[----:B------:R-:W-:Y:S01]  /*cee0*/  ULDC.64 UR4, c[0x0][0x418] ;  /* 0x0001060000047ab9 */ /* 0x000fe20000000a00 */
[----:B------:R-:W-:Y:S01]  /*cef0*/  IMAD.MOV.U32 R5, RZ, RZ, R17 ;  /* 0x000000ffff057224 */ /* 0x000fe200078e0011 */
[----:B------:R-:W-:-:S04]  /*cf00*/  ISETP.NE.U32.AND P0, PT, RZ, UR4, PT ;  /* 0x00000004ff007c0c */ /* 0x000fc8000bf05070 */
[----:B------:R-:W-:-:S13]  /*cf10*/  ISETP.NE.AND.EX P0, PT, RZ, UR5, PT, P0 ;  /* 0x00000005ff007c0c */ /* 0x000fda000bf05300 */
[----:B------:R-:W-:Y:S05]  /*cf20*/  @!P0 BRA `(.L_x_261) ;  /* 0x00000000004c8947 */ /* 0x000fea0003800000 */
[----:B------:R-:W2:Y:S01]  /*cf30*/  LDL R10, [R1+0x20] ;  /* 0x00002000010a7983 */ /* 0x000ea20000100800 */
[----:B------:R-:W0:Y:S01]  /*cf40*/  LDC R7, c[0x0][0x43c] ;  /* 0x00010f00ff077b82 */ /* 0x000e220000000800 */
[----:B------:R-:W-:Y:S02]  /*cf50*/  ULDC.64 UR6, c[0x0][0x428] ;  /* 0x00010a0000067ab9 */ /* 0x000fe40000000a00 */
[----:B------:R-:W3:Y:S01]  /*cf60*/  LDL R8, [R1+0x10] ;  /* 0x0000100001087983 */ /* 0x000ee20000100800 */
[----:B0-----:R-:W-:-:S13]  /*cf70*/  ISETP.NE.AND P0, PT, R7, 0x1, PT ;  /* 0x000000010700780c */ /* 0x001fda0003f05270 */
[----:B------:R-:W0:Y:S02]  /*cf80*/  @P0 LDC.64 R2, c[0x0][0x440] ;  /* 0x00011000ff020b82 */ /* 0x000e240000000a00 */
[----:B0-----:R-:W-:-:S04]  /*cf90*/  @P0 IMAD.HI.U32 R5, R0, R2, RZ ;  /* 0x0000000200050227 */ /* 0x001fc800078e00ff */
[----:B------:R-:W-:Y:S01]  /*cfa0*/  IMAD.MOV.U32 R2, RZ, RZ, R0 ;  /* 0x000000ffff027224 */ /* 0x000fe200078e0000 */
[----:B------:R-:W-:-:S05]  /*cfb0*/  @P0 SHF.R.U32.HI R2, RZ, R3, R5 ;  /* 0x00000003ff020219 */ /* 0x000fca0000011605 */
[----:B------:R-:W-:-:S04]  /*cfc0*/  IMAD.MOV R3, RZ, RZ, -R2 ;  /* 0x000000ffff037224 */ /* 0x000fc800078e0a02 */
[----:B------:R-:W-:Y:S01]  /*cfd0*/  IMAD R0, R7, R3, R0 ;  /* 0x0000000307007224 */ /* 0x000fe200078e0200 */
[----:B------:R-:W-:Y:S01]  /*cfe0*/  SHF.R.S32.HI R3, RZ, 0x1f, R2 ;  /* 0x0000001fff037819 */ /* 0x000fe20000011402 */
[----:B--2---:R-:W-:-:S04]  /*cff0*/  IMAD R5, R10, UR6, RZ ;  /* 0x000000060a057c24 */ /* 0x004fc8000f8e02ff */
[C---:B---3--:R-:W-:Y:S02]  /*d000*/  IMAD R5, R8.reuse, UR7, R5 ;  /* 0x0000000708057c24 */ /* 0x048fe4000f8e0205 */
[----:B------:R-:W-:-:S04]  /*d010*/  IMAD.WIDE.U32 R2, R8, UR6, R2 ;  /* 0x0000000608027c25 */ /* 0x000fc8000f8e0002 */
[----:B------:R-:W-:Y:S01]  /*d020*/  IMAD.IADD R3, R5, 0x1, R3 ;  /* 0x0000000105037824 */ /* 0x000fe200078e0203 */
[----:B------:R-:W-:-:S04]  /*d030*/  LEA R10, P0, R2, UR4, 0x2 ;  /* 0x00000004020a7c11 */ /* 0x000fc8000f8010ff */
[----:B------:R-:W-:-:S05]  /*d040*/  LEA.HI.X R11, R2, UR5, R3, 0x2, P0 ;  /* 0x00000005020b7c11 */ /* 0x000fca00080f1403 */
[----:B------:R0:W5:Y:S04]  /*d050*/  LDG.E R5, desc[UR40][R10.64] ;  /* 0x000000280a057981 */ /* 0x000168000c1e1900 */
.L_x_261:
[----:B------:R-:W-:Y:S01]  /*d060*/  IMAD R3, R9, 0x8, R18 ;  /* 0x0000000809037824 */ /* 0x000fe200078e0212 */
[----:B------:R-:W-:Y:S01]  /*d070*/  SHF.L.U32 R2, R13, 0x1f, RZ ;  /* 0x0000001f0d027819 */ /* 0x000fe200000006ff */
[----:B------:R-:W-:Y:S03]  /*d080*/  BSSY B3, `(.L_x_262) ;  /* 0x0000003000037945 */ /* 0x000fe60003800000 */
[----:B------:R-:W1:Y:S02]  /*d090*/  SYNCS.PHASECHK.TRANS64.TRYWAIT P0, [R3+URZ+0x34840], R2 ;  /* 0x03484002030075a7 */ /* 0x000e64000800017f */
[----:B-1----:R-:W-:Y:S05]  /*d0a0*/  @!P0 BRA `(.L_x_263) ;  /* 0x0000004400008947 */ /* 0x002fea0003800000 */
.L_x_368:
[----:B------:R-:W-:Y:S05]  /*d0b0*/  BSYNC B3 ;  /* 0x0000000000037941 */ /* 0x000fea0003800000 */
.L_x_262:
[----:B------:R-:W2:Y:S01]  /*d0c0*/  S2R R7, SR_TID.X ;  /* 0x0000000000077919 */ /* 0x000ea20000002100 */
[----:B------:R-:W-:Y:S01]  /*d0d0*/  BSSY B3, `(.L_x_264) ;  /* 0x000000b000037945 */ /* 0x000fe20003800000 */
[----:B--2---:R-:W-:-:S04]  /*d0e0*/  LOP3.LUT R7, R7, 0x7f, RZ, 0xc0, !PT ;  /* 0x0000007f07077812 */ /* 0x004fc800078ec0ff */
[----:B------:R-:W-:-:S13]  /*d0f0*/  ISETP.NE.AND P1, PT, R7, RZ, PT ;  /* 0x000000ff0700720c */ /* 0x000fda0003f25270 */
[----:B------:R-:W-:Y:S05]  /*d100*/  @P1 BRA `(.L_x_265) ;  /* 0x00000000001c1947 */ /* 0x000fea0003800000 */
[----:B------:R-:W2:Y:S01]  /*d110*/  S2R R7, SR_TID.X ;  /* 0x0000000000077919 */ /* 0x000ea20000002100 */
[----:B-1----:R-:W-:-:S04]  /*d120*/  IMAD.MOV.U32 R2, RZ, RZ, 0xc000 ;  /* 0x0000c000ff027424 */ /* 0x002fc800078e00ff */
[----:B------:R3:W-:Y:S01]  /*d130*/  SYNCS.ARRIVE.TRANS64 RZ, [R3+URZ+0x34830], R2 ;  /* 0x0348300203ff79a7 */ /* 0x0007e2000800003f */
[----:B--2---:R-:W-:-:S04]  /*d140*/  LOP3.LUT R7, R7, 0x1f, RZ, 0xc0, !PT ;  /* 0x0000001f07077812 */ /* 0x004fc800078ec0ff */
[----:B------:R-:W-:-:S13]  /*d150*/  ISETP.NE.AND P0, PT, R7, RZ, PT ;  /* 0x000000ff0700720c */ /* 0x000fda0003f05270 */
[----:B---3--:R-:W-:Y:S05]  /*d160*/  @!P0 BRA `(.L_x_265) ;  /* 0x0000000000048947 */ /* 0x008fea0003800000 */
[----:B------:R-:W-:Y:S01]  /*d170*/  BPT.TRAP 0x1 ;  /* 0x000000040000795c */ /* 0x000fe20000300000 */
.L_x_265:
[----:B------:R-:W-:Y:S05]  /*d180*/  BSYNC B3 ;  /* 0x0000000000037941 */ /* 0x000fea0003800000 */
.L_x_264:
[----:B-1----:R-:W2:Y:S01]  /*d190*/  LDL R2, [R1+0x18] ;  /* 0x0000180001027983 */ /* 0x002ea20000100800 */
[----:B------:R-:W-:Y:S01]  /*d1a0*/  IMAD.MOV.U32 R14, RZ, RZ, RZ ;  /* 0x000000ffff0e7224 */ /* 0x000fe200078e00ff */
[----:B------:R-:W-:Y:S01]  /*d1b0*/  UIADD3 UR4, UP0, UR38, 0x370, URZ ;  /* 0x0000037026047890 */ /* 0x000fe2000ff1e03f */
[----:B------:R-:W-:Y:S01]  /*d1c0*/  IMAD R8, R9, 0xc000, R18 ;  /* 0x0000c00009087824 */ /* 0x000fe200078e0212 */
[----:B------:R-:W-:Y:S01]  /*d1d0*/  PLOP3.LUT P0, PT, PT, PT, PT, 0x80, 0x0 ;  /* 0x000000000000781c */ /* 0x000fe20003f0f070 */
[----:B------:R-:W-:Y:S01]  /*d1e0*/  VIADD R3, R3, 0x34830 ;  /* 0x0003483003037836 */ /* 0x000fe20000000000 */
[----:B------:R-:W-:Y:S01]  /*d1f0*/  R2UR UR10, R14 ;  /* 0x000000000e0a72ca */ /* 0x000fe200000e0000 */
[----:B------:R-:W-:Y:S01]  /*d200*/  VIADD R7, R8, 0x1c400 ;  /* 0x0001c40008077836 */ /* 0x000fe20000000000 */
[----:B------:R-:W-:Y:S01]  /*d210*/  UIADD3.X UR5, URZ, UR39, URZ, UP0, !UPT ;  /* 0x000000273f057290 */ /* 0x000fe200087fe43f */
[----:B------:R-:W-:Y:S01]  /*d220*/  UMOV UR6, 0x0 ;  /* 0x0000000000067882 */ /* 0x000fe20000000000 */
[----:B------:R-:W-:Y:S01]  /*d230*/  UMOV UR7, 0x14f00000 ;  /* 0x14f0000000077882 */ /* 0x000fe20000000000 */
[----:B--2---:R-:W-:-:S10]  /*d240*/  IMAD R2, R0, 0x80, R2 ;  /* 0x0000008000027824 */ /* 0x004fd400078e0202 */
.L_x_266:
[----:B------:R-:W-:-:S13]  /*d250*/  @P0 ELECT P2, URZ, PT ;  /* 0x00000000003f082f */ /* 0x000fda0003840000 */
[----:B-----5:R-:W-:Y:S02]  /*d260*/  @P2 R2UR UR13, R5 ;  /* 0x00000000050d22ca */ /* 0x020fe400000e0000 */
[----:B------:R-:W-:Y:S02]  /*d270*/  @P2 R2UR UR12, R16 ;  /* 0x00000000100c22ca */ /* 0x000fe400000e0000 */
[----:B------:R-:W-:Y:S02]  /*d280*/  @P2 R2UR UR11, R2 ;  /* 0x00000000020b22ca */ /* 0x000fe400000e0000 */
[----:B------:R-:W-:Y:S02]  /*d290*/  @P2 R2UR UR9, R3 ;  /* 0x00000000030922ca */ /* 0x000fe400000e0000 */
[----:B------:R-:W-:Y:S02]  /*d2a0*/  @P2 R2UR UR8, R7 ;  /* 0x00000000070822ca */ /* 0x000fe400000e0000 */
[----:B------:R-:W-:-:S02]  /*d2b0*/  @P2 PLOP3.LUT P0, PT, P2, PT, PT, 0x8, 0x0 ;  /* 0x000000000000281c */ /* 0x000fc4000170e170 */
[----:B------:R-:W-:-:S09]  /*d2c0*/  PLOP3.LUT P2, PT, PT, PT, PT, 0x8, 0x0 ;  /* 0x000000000000781c */ /* 0x000fd20003f4e170 */
[----:B------:R1:W-:Y:S02]  /*d2d0*/  UTMALDG.4D [UR8], [UR4], desc[UR6] ;  /* 0x00000608040075b4 */ /* 0x0003e40008019000 */
[----:B-1----:R-:W-:Y:S05]  /*d2e0*/  @P0 BRA.U.ANY `(.L_x_266) ;  /* 0xfffffffd00d80947 */ /* 0x002fea000393ffff */
[----:B------:R-:W-:Y:S01]  /*d2f0*/  IMAD.MOV.U32 R15, RZ, RZ, 0x40 ;  /* 0x00000040ff0f7424 */ /* 0x000fe200078e00ff */
[----:B------:R-:W-:Y:S01]  /*d300*/  PLOP3.LUT P0, PT, PT, PT, PT, 0x80, 0x0 ;  /* 0x000000000000781c */ /* 0x000fe20003f0f070 */
[----:B------:R-:W-:Y:S01]  /*d310*/  VIADD R7, R8, 0x20400 ;  /* 0x0002040008077836 */ /* 0x000fe20000000000 */
[----:B------:R-:W-:Y:S01]  /*d320*/  UMOV UR6, 0x0 ;  /* 0x0000000000067882 */ /* 0x000fe20000000000 */
[----:B------:R-:W-:Y:S01]  /*d330*/  UMOV UR7, 0x14f00000 ;  /* 0x14f0000000077882 */ /* 0x000fe20000000000 */
[----:B------:R-:W-:-:S15]  /*d340*/  R2UR UR10, R15 ;  /* 0x000000000f0a72ca */ /* 0x000fde00000e0000 */
.L_x_267:
[----:B------:R-:W-:-:S13]  /*d350*/  @P0 ELECT P2, URZ, PT ;  /* 0x00000000003f082f */ /* 0x000fda0003840000 */
[----:B------:R-:W-:Y:S02]  /*d360*/  @P2 R2UR UR13, R5 ;  /* 0x00000000050d22ca */ /* 0x000fe400000e0000 */
        /* <DEDUP_REMOVED lines=8> */
[----:B------:R-:W-:Y:S01]  /*d3f0*/  PLOP3.LUT P0, PT, PT, PT, PT, 0x80, 0x0 ;  /* 0x000000000000781c */ /* 0x000fe20003f0f070 */
[----:B------:R-:W-:Y:S01]  /*d400*/  VIADD R8, R8, 0x24400 ;  /* 0x0002440008087836 */ /* 0x000fe20000000000 */
[----:B------:R-:W-:Y:S01]  /*d410*/  UMOV UR6, 0x0 ;  /* 0x0000000000067882 */ /* 0x000fe20000000000 */
[----:B------:R-:W-:Y:S01]  /*d420*/  UMOV UR7, 0x14f00000 ;  /* 0x14f0000000077882 */ /* 0x000fe20000000000 */
[----:B------:R-:W-:-:S09]  /*d430*/  UMOV UR10, 0x80 ;  /* 0x00000080000a7882 */ /* 0x000fd20000000000 */
.L_x_268:
        /* <DEDUP_REMOVED lines=10> */
[----:B------:R-:W2:Y:S01]  /*d4e0*/  LDL.LU R7, [R1+0x14] ;  /* 0x0000140001077983 */ /* 0x000ea20000300800 */
[----:B------:R-:W-:Y:S01]  /*d4f0*/  IMAD R3, R19, 0x8, R6 ;  /* 0x0000000813037824 */ /* 0x000fe200078e0206 */
[----:B------:R-:W-:Y:S01]  /*d500*/  BSSY B3, `(.L_x_269) ;  /* 0x0000004000037945 */ /* 0x000fe20003800000 */
[----:B--2---:R-:W-:-:S04]  /*d510*/  SHF.L.U32 R2, R7, 0x1f, RZ ;  /* 0x0000001f07027819 */ /* 0x004fc800000006ff */
[----:B------:R-:W1:Y:S02]  /*d520*/  SYNCS.PHASECHK.TRANS64.TRYWAIT P0, [R3+URZ+0x60], R2 ;  /* 0x00006002030075a7 */ /* 0x000e64000800017f */
[----:B-1----:R-:W-:Y:S05]  /*d530*/  @!P0 BRA `(.L_x_270) ;  /* 0x0000003c00f08947 */ /* 0x002fea0003800000 */
.L_x_369:
[----:B------:R-:W-:Y:S05]  /*d540*/  BSYNC B3 ;  /* 0x0000000000037941 */ /* 0x000fea0003800000 */
.L_x_269:
[----:B------:R-:W-:Y:S01]  /*d550*/  BSSY B3, `(.L_x_271) ;  /* 0x000000c000037945 */ /* 0x000fe20003800000 */
[----:B0-----:R-:W-:Y:S02]  /*d560*/  IMAD.MOV.U32 R10, RZ, RZ, 0x0 ;  /* 0x00000000ff0a7424 */ /* 0x001fe400078e00ff */
[----:B------:R-:W-:Y:S01]  /*d570*/  IMAD.MOV.U32 R11, RZ, RZ, 0x14f00000 ;  /* 0x14f00000ff0b7424 */ /* 0x000fe200078e00ff */
[----:B------:R-:W-:Y:S06]  /*d580*/  @P1 BRA `(.L_x_272) ;  /* 0x0000000000201947 */ /* 0x000fec0003800000 */
[----:B------:R-:W0:Y:S01]  /*d590*/  S2R R7, SR_TID.X ;  /* 0x0000000000077919 */ /* 0x000e220000002100 */
[----:B-1----:R-:W-:Y:S02]  /*d5a0*/  IMAD R2, R19, 0x8, R18 ;  /* 0x0000000813027824 */ /* 0x002fe400078e0212 */
[----:B------:R-:W-:-:S04]  /*d5b0*/  IMAD.MOV.U32 R3, RZ, RZ, 0x8000 ;  /* 0x00008000ff037424 */ /* 0x000fc800078e00ff */
[----:B------:R2:W-:Y:S01]  /*d5c0*/  SYNCS.ARRIVE.TRANS64 RZ, [R2+URZ+0x34850], R3 ;  /* 0x0348500302ff79a7 */ /* 0x0005e2000800003f */
[----:B0-----:R-:W-:-:S04]  /*d5d0*/  LOP3.LUT R7, R7, 0x1f, RZ, 0xc0, !PT ;  /* 0x0000001f07077812 */ /* 0x001fc800078ec0ff */
[----:B------:R-:W-:-:S13]  /*d5e0*/  ISETP.NE.AND P0, PT, R7, RZ, PT ;  /* 0x000000ff0700720c */ /* 0x000fda0003f05270 */
[----:B--2---:R-:W-:Y:S05]  /*d5f0*/  @!P0 BRA `(.L_x_272) ;  /* 0x0000000000048947 */ /* 0x004fea0003800000 */
[----:B------:R-:W-:Y:S01]  /*d600*/  BPT.TRAP 0x1 ;  /* 0x000000040000795c */ /* 0x000fe20000300000 */
.L_x_272:
[----:B------:R-:W-:Y:S05]  /*d610*/  BSYNC B3 ;  /* 0x0000000000037941 */ /* 0x000fea0003800000 */
.L_x_271:
[----:B------:R-:W2:Y:S04]  /*d620*/  LDL R7, [R1+0x18] ;  /* 0x0000180001077983 */ /* 0x000ea80000100800 */
[----:B-1----:R-:W2:Y:S01]  /*d630*/  LDL.LU R2, [R1+0x8] ;  /* 0x0000080001027983 */ /* 0x002ea20000300800 */
[----:B------:R-:W-:Y:S01]  /*d640*/  R2UR UR10, R14 ;  /* 0x000000000e0a72ca */ /* 0x000fe200000e0000 */
[C-C-:B------:R-:W-:Y:S01]  /*d650*/  IMAD R3, R19.reuse, 0x8, R18.reuse ;  /* 0x0000000813037824 */ /* 0x140fe200078e0212 */
[----:B------:R-:W-:Y:S01]  /*d660*/  R2UR UR6, R10 ;  /* 0x000000000a0672ca */ /* 0x000fe200000e0000 */
[----:B------:R-:W-:Y:S01]  /*d670*/  IMAD R8, R19, 0x8000, R18 ;  /* 0x0000800013087824 */ /* 0x000fe200078e0212 */
[----:B------:R-:W-:Y:S01]  /*d680*/  R2UR UR7, R11 ;  /* 0x000000000b0772ca */ /* 0x000fe200000e0000 */
[----:B------:R-:W-:Y:S01]  /*d690*/  UIADD3 UR4, UP0, UR38, 0x470, URZ ;  /* 0x0000047026047890 */ /* 0x000fe2000ff1e03f */
[----:B------:R-:W-:Y:S01]  /*d6a0*/  PLOP3.LUT P0, PT, PT, PT, PT, 0x80, 0x0 ;  /* 0x000000000000781c */ /* 0x000fe20003f0f070 */
[----:B------:R-:W-:-:S02]  /*d6b0*/  VIADD R3, R3, 0x34850 ;  /* 0x0003485003037836 */ /* 0x000fc40000000000 */
[----:B------:R-:W-:Y:S01]  /*d6c0*/  UIADD3.X UR5, URZ, UR39, URZ, UP0, !UPT ;  /* 0x000000273f057290 */ /* 0x000fe200087fe43f */
[----:B--2---:R-:W-:Y:S02]  /*d6d0*/  IMAD R2, R2, 0x80, R7 ;  /* 0x0000008002027824 */ /* 0x004fe400078e0207 */
[----:B------:R-:W-:-:S09]  /*d6e0*/  VIADD R7, R8, 0x400 ;  /* 0x0000040008077836 */ /* 0x000fd20000000000 */
.L_x_273:
        /* <DEDUP_REMOVED lines=9> */
[----:B0-----:R-:W-:Y:S05]  /*d780*/  @P0 BRA.U.ANY `(.L_x_273) ;  /* 0xfffffffd00d80947 */ /* 0x001fea000393ffff */
[----:B------:R-:W-:Y:S01]  /*d790*/  R2UR UR10, R15 ;  /* 0x000000000f0a72ca */ /* 0x000fe200000e0000 */
[----:B------:R-:W-:Y:S01]  /*d7a0*/  VIADD R8, R8, 0x4400 ;  /* 0x0000440008087836 */ /* 0x000fe20000000000 */
[----:B------:R-:W-:Y:S02]  /*d7b0*/  R2UR UR6, R10 ;  /* 0x000000000a0672ca */ /* 0x000fe400000e0000 */
[----:B------:R-:W-:Y:S02]  /*d7c0*/  R2UR UR7, R11 ;  /* 0x000000000b0772ca */ /* 0x000fe400000e0000 */
[----:B------:R-:W-:-:S13]  /*d7d0*/  PLOP3.LUT P0, PT, PT, PT, PT, 0x80, 0x0 ;  /* 0x000000000000781c */ /* 0x000fda0003f0f070 */
.L_x_274:
        /* <DEDUP_REMOVED lines=10> */
[----:B------:R0:W-:Y:S01]  /*d880*/  STL [R1+0x8], R0 ;  /* 0x0000080001007387 */ /* 0x0001e20000100800 */
[----:B------:R-:W-:-:S07]  /*d890*/  IMAD.MOV.U32 R17, RZ, RZ, R5 ;  /* 0x000000ffff117224 */ /* 0x000fce00078e0005 */
.L_x_260:
[----:B------:R-:W-:Y:S05]  /*d8a0*/  BSYNC B1 ;  /* 0x0000000000017941 */ /* 0x000fea0003800000 */
.L_x_259:
[----:B0-----:R-:W2:Y:S01]  /*d8b0*/  LDL.LU R0, [R1+0x38] ;  /* 0x0000380001007983 */ /* 0x001ea20000300800 */
[----:B------:R-:W-:-:S03]  /*d8c0*/  IMAD.MOV.U32 R19, RZ, RZ, R9 ;  /* 0x000000ffff137224 */ /* 0x000fc600078e0009 */
[----:B------:R0:W-:Y:S02]  /*d8d0*/  STL [R1+0x14], R13 ;  /* 0x0000140d01007387 */ /* 0x0001e40000100800 */
[----:B0-2---:R-:W-:-:S07]  /*d8e0*/  VIADD R0, R0, 0xfffffffd ;  /* 0xfffffffd00007836 */ /* 0x005fce0000000000 */
.L_x_258:
[----:B------:R-:W-:Y:S05]  /*d8f0*/  BSYNC B2 ;  /* 0x0000000000027941 */ /* 0x000fea0003800000 */
.L_x_257:
[----:B------:R-:W-:Y:S01]  /*d900*/  VIADD R12, R12, 0xfffffffe ;  /* 0xfffffffe0c0c7836 */ /* 0x000fe20000000000 */
[----:B------:R-:W-:-:S04]  /*d910*/  LOP3.LUT R4, RZ, R4, RZ, 0x33, !PT ;  /* 0x00000004ff047212 */ /* 0x000fc800078e33ff */
[----:B------:R-:W-:-:S13]  /*d920*/  ISETP.NE.AND P0, PT, R12, R4, PT ;  /* 0x000000040c00720c */ /* 0x000fda0003f05270 */
[----:B------:R-:W-:Y:S05]  /*d930*/  @!P0 BRA `(.L_x_256) ;  /* 0x0000001400448947 */ /* 0x000fea0003800000 */
[----:B------:R-:W-:-:S07]  /*d940*/  IMAD.MOV.U32 R9, RZ, RZ, R17 ;  /* 0x000000ffff097224 */ /* 0x000fce00078e0011 */
.L_x_307:
[----:B------:R-:W2:Y:S04]  /*d950*/  LDL R3, [R1+0x1c] ;  /* 0x00001c0001037983 */ /* 0x000ea80000100800 */
[----:B------:R-:W3:Y:S01]  /*d960*/  LDL R2, [R1+0x14] ;  /* 0x0000140001027983 */ /* 0x000ee20000100800 */
[----:B------:R-:W-:Y:S01]  /*d970*/  VIADD R4, R19, 0x1 ;  /* 0x0000000113047836 */ /* 0x000fe20000000000 */
[----:B------:R-:W-:Y:S05]  /*d980*/  YIELD ;  /* 0x0000000000007946 */ /* 0x000fea0003800000 */
[----:B------:R-:W-:Y:S01]  /*d990*/  ISETP.NE.AND P0, PT, R4, 0x2, PT ;  /* 0x000000020400780c */ /* 0x000fe20003f05270 */
[----:B------:R-:W-:Y:S03]  /*d9a0*/  BSSY B1, `(.L_x_275) ;  /* 0x00000a0000017945 */ /* 0x000fe60003800000 */
[----:B------:R-:W-:-:S02]  /*d9b0*/  SEL R5, RZ, 0x1, P0 ;  /* 0x00000001ff057807 */ /* 0x000fc40000000000 */
[----:B------:R-:W-:Y:S02]  /*d9c0*/  SEL R4, R4, RZ, P0 ;  /* 0x000000ff04047207 */ /* 0x000fe40000000000 */
[----:B--2---:R-:W-:Y:S02]  /*d9d0*/  LOP3.LUT P1, RZ, R3, 0x1, RZ, 0xc0, !PT ;  /* 0x0000000103ff7812 */ /* 0x004fe4000782c0ff */
[----:B---3--:R-:W-:-:S11]  /*d9e0*/  LOP3.LUT R5, R2, R5, RZ, 0x3c, !PT ;  /* 0x0000000502057212 */ /* 0x008fd600078e3cff */
[----:B01----:R-:W-:Y:S05]  /*d9f0*/  @!P1 BRA `(.L_x_276) ;  /* 0x0000000800689947 */ /* 0x003fea0003800000 */
        /* <DEDUP_REMOVED lines=13> */
[----:B------:R-:W-:-:S04]  /*dad0*/  @P0 SHF.R.U32.HI R2, RZ, R3, R7 ;  /* 0x00000003ff020219 */ /* 0x000fc80000011607 */
[--C-:B------:R-:W-:Y:S01]  /*dae0*/  SHF.R.S32.HI R3, RZ, 0x1f, R2.reuse ;  /* 0x0000001fff037819 */ /* 0x100fe20000011402 */
[----:B------:R-:W-:-:S04]  /*daf0*/  IMAD.MOV R7, RZ, RZ, -R2 ;  /* 0x000000ffff077224 */ /* 0x000fc800078e0a02 */
[----:B------:R-:W-:Y:S02]  /*db00*/  IMAD R7, R8, R7, R0 ;  /* 0x0000000708077224 */ /* 0x000fe400078e0200 */
[----:B--2---:R-:W-:-:S04]  /*db10*/  IMAD R8, R11, UR6, RZ ;  /* 0x000000060b087c24 */ /* 0x004fc8000f8e02ff */
[C---:B---3--:R-:W-:Y:S02]  /*db20*/  IMAD R8, R10.reuse, UR7, R8 ;  /* 0x000000070a087c24 */ /* 0x048fe4000f8e0208 */
[----:B------:R-:W-:-:S04]  /*db30*/  IMAD.WIDE.U32 R2, R10, UR6, R2 ;  /* 0x000000060a027c25 */ /* 0x000fc8000f8e0002 */
[----:B------:R-:W-:Y:S01]  /*db40*/  IMAD.IADD R3, R8, 0x1, R3 ;  /* 0x0000000108037824 */ /* 0x000fe200078e0203 */
[----:B------:R-:W-:-:S04]  /*db50*/  LEA R8, P0, R2, UR4, 0x2 ;  /* 0x0000000402087c11 */ /* 0x000fc8000f8010ff */
[----:B------:R-:W-:-:S06]  /*db60*/  LEA.HI.X R9, R2, UR5, R3, 0x2, P0 ;  /* 0x0000000502097c11 */ /* 0x000fcc00080f1403 */
[----:B------:R0:W5:Y:S03]  /*db70*/  LDG.E R9, desc[UR40][R8.64] ;  /* 0x0000002808097981 */ /* 0x000166000c1e1900 */
.L_x_277:
[----:B------:R-:W-:Y:S01]  /*db80*/  IMAD R3, R4, 0x8, R18 ;  /* 0x0000000804037824 */ /* 0x000fe200078e0212 */
[----:B------:R-:W-:Y:S01]  /*db90*/  SHF.L.U32 R2, R5, 0x1f, RZ ;  /* 0x0000001f05027819 */ /* 0x000fe200000006ff */
[----:B------:R-:W-:Y:S03]  /*dba0*/  BSSY B2, `(.L_x_278) ;  /* 0x0000003000027945 */ /* 0x000fe60003800000 */
[----:B------:R-:W1:Y:S02]  /*dbb0*/  SYNCS.PHASECHK.TRANS64.TRYWAIT P0, [R3+URZ+0x34840], R2 ;  /* 0x03484002030075a7 */ /* 0x000e64000800017f */
[----:B-1----:R-:W-:Y:S05]  /*dbc0*/  @!P0 BRA `(.L_x_279) ;  /* 0x0000003800608947 */ /* 0x002fea0003800000 */
.L_x_370:
[----:B------:R-:W-:Y:S05]  /*dbd0*/  BSYNC B2 ;  /* 0x0000000000027941 */ /* 0x000fea0003800000 */
.L_x_278:
[----:B0-----:R-:W0:Y:S01]  /*dbe0*/  S2R R8, SR_TID.X ;  /* 0x0000000000087919 */ /* 0x001e220000002100 */
[----:B------:R-:W-:Y:S01]  /*dbf0*/  BSSY B2, `(.L_x_280) ;  /* 0x000000b000027945 */ /* 0x000fe20003800000 */
[----:B0-----:R-:W-:-:S04]  /*dc00*/  LOP3.LUT R8, R8, 0x7f, RZ, 0xc0, !PT ;  /* 0x0000007f08087812 */ /* 0x001fc800078ec0ff */
[----:B------:R-:W-:-:S13]  /*dc10*/  ISETP.NE.AND P1, PT, R8, RZ, PT ;  /* 0x000000ff0800720c */ /* 0x000fda0003f25270 */
[----:B------:R-:W-:Y:S05]  /*dc20*/  @P1 BRA `(.L_x_281) ;  /* 0x00000000001c1947 */ /* 0x000fea0003800000 */
[----:B------:R-:W0:Y:S01]  /*dc30*/  S2R R8, SR_TID.X ;  /* 0x0000000000087919 */ /* 0x000e220000002100 */
[----:B-1----:R-:W-:-:S04]  /*dc40*/  IMAD.MOV.U32 R2, RZ, RZ, 0xc000 ;  /* 0x0000c000ff027424 */ /* 0x002fc800078e00ff */
[----:B------:R2:W-:Y:S01]  /*dc50*/  SYNCS.ARRIVE.TRANS64 RZ, [R3+URZ+0x34830], R2 ;  /* 0x0348300203ff79a7 */ /* 0x0005e2000800003f */
[----:B0-----:R-:W-:-:S04]  /*dc60*/  LOP3.LUT R8, R8, 0x1f, RZ, 0xc0, !PT ;  /* 0x0000001f08087812 */ /* 0x001fc800078ec0ff */
[----:B------:R-:W-:-:S13]  /*dc70*/  ISETP.NE.AND P0, PT, R8, RZ, PT ;  /* 0x000000ff0800720c */ /* 0x000fda0003f05270 */
[----:B--2---:R-:W-:Y:S05]  /*dc80*/  @!P0 BRA `(.L_x_281) ;  /* 0x0000000000048947 */ /* 0x004fea0003800000 */
[----:B------:R-:W-:Y:S01]  /*dc90*/  BPT.TRAP 0x1 ;  /* 0x000000040000795c */ /* 0x000fe20000300000 */
.L_x_281:
[----:B------:R-:W-:Y:S05]  /*dca0*/  BSYNC B2 ;  /* 0x0000000000027941 */ /* 0x000fea0003800000 */
.L_x_280:
        /* <DEDUP_REMOVED lines=12> */
.L_x_282:
        /* <DEDUP_REMOVED lines=10> */
[----:B------:R-:W-:Y:S01]  /*de10*/  IMAD.MOV.U32 R13, RZ, RZ, 0x40 ;  /* 0x00000040ff0d7424 */ /* 0x000fe200078e00ff */
[----:B------:R-:W-:Y:S01]  /*de20*/  PLOP3.LUT P0, PT, PT, PT, PT, 0x80, 0x0 ;  /* 0x000000000000781c */ /* 0x000fe20003f0f070 */
[----:B------:R-:W-:Y:S01]  /*de30*/  VIADD R10, R8, 0x20400 ;  /* 0x00020400080a7836 */ /* 0x000fe20000000000 */
[----:B------:R-:W-:Y:S01]  /*de40*/  UMOV UR6, 0x0 ;  /* 0x0000000000067882 */ /* 0x000fe20000000000 */
[----:B------:R-:W-:Y:S01]  /*de50*/  UMOV UR7, 0x14f00000 ;  /* 0x14f0000000077882 */ /* 0x000fe20000000000 */
[----:B------:R-:W-:-:S15]  /*de60*/  R2UR UR10, R13 ;  /* 0x000000000d0a72ca */ /* 0x000fde00000e0000 */
.L_x_283:
        /* <DEDUP_REMOVED lines=10> */
[----:B------:R-:W-:Y:S01]  /*df10*/  PLOP3.LUT P0, PT, PT, PT, PT, 0x80, 0x0 ;  /* 0x000000000000781c */ /* 0x000fe20003f0f070 */
[----:B------:R-:W-:Y:S01]  /*df20*/  VIADD R8, R8, 0x24400 ;  /* 0x0002440008087836 */ /* 0x000fe20000000000 */
[----:B------:R-:W-:Y:S01]  /*df30*/  UMOV UR6, 0x0 ;  /* 0x0000000000067882 */ /* 0x000fe20000000000 */
[----:B------:R-:W-:Y:S01]  /*df40*/  UMOV UR7, 0x14f00000 ;  /* 0x14f0000000077882 */ /* 0x000fe20000000000 */
[----:B------:R-:W-:-:S09]  /*df50*/  UMOV UR10, 0x80 ;  /* 0x00000080000a7882 */ /* 0x000fd20000000000 */
.L_x_284:
        /* <DEDUP_REMOVED lines=10> */
[----:B------:R-:W2:Y:S01]  /*e000*/  LDL.LU R10, [R1+0x14] ;  /* 0x00001400010a7983 */ /* 0x000ea20000300800 */
[----:B------:R-:W-:Y:S01]  /*e010*/  IMAD R2, R19, 0x8, R6 ;  /* 0x0000000813027824 */ /* 0x000fe200078e0206 */
[----:B------:R-:W-:Y:S01]  /*e020*/  BSSY B2, `(.L_x_285) ;  /* 0x0000004000027945 */ /* 0x000fe20003800000 */
[----:B--2---:R-:W-:-:S04]  /*e030*/  SHF.L.U32 R3, R10, 0x1f, RZ ;  /* 0x0000001f0a037819 */ /* 0x004fc800000006ff */
[----:B------:R-:W0:Y:S02]  /*e040*/  SYNCS.PHASECHK.TRANS64.TRYWAIT P0, [R2+URZ+0x60], R3 ;  /* 0x00006003020075a7 */ /* 0x000e24000800017f */
[----:B0-----:R-:W-:Y:S05]  /*e050*/  @!P0 BRA `(.L_x_286) ;  /* 0x0000003400508947 */ /* 0x001fea0003800000 */
.L_x_371:
[----:B------:R-:W-:Y:S05]  /*e060*/  BSYNC B2 ;  /* 0x0000000000027941 */ /* 0x000fea0003800000 */
.L_x_285:
[----:B------:R-:W-:Y:S01]  /*e070*/  BSSY B2, `(.L_x_287) ;  /* 0x000000b000027945 */ /* 0x000fe20003800000 */
[----:B------:R-:W-:Y:S02]  /*e080*/  IMAD.MOV.U32 R10, RZ, RZ, 0x0 ;  /* 0x00000000ff0a7424 */ /* 0x000fe400078e00ff */
[----:B------:R-:W-:Y:S01]  /*e090*/  IMAD.MOV.U32 R11, RZ, RZ, 0x14f00000 ;  /* 0x14f00000ff0b7424 */ /* 0x000fe200078e00ff */
[----:B------:R-:W-:Y:S06]  /*e0a0*/  @P1 BRA `(.L_x_288) ;  /* 0x00000000001c1947 */ /* 0x000fec0003800000 */
[----:B------:R-:W1:Y:S01]  /*e0b0*/  S2R R8, SR_TID.X ;  /* 0x0000000000087919 */ /* 0x000e620000002100 */
[----:B0-----:R-:W-:-:S04]  /*e0c0*/  IMAD.MOV.U32 R3, RZ, RZ, 0x8000 ;  /* 0x00008000ff037424 */ /* 0x001fc800078e00ff */
[----:B------:R2:W-:Y:S01]  /*e0d0*/  SYNCS.ARRIVE.TRANS64 RZ, [R2+URZ+0x50], R3 ;  /* 0x0000500302ff79a7 */ /* 0x0005e2000800003f */
[----:B-1----:R-:W-:-:S04]  /*e0e0*/  LOP3.LUT R8, R8, 0x1f, RZ, 0xc0, !PT ;  /* 0x0000001f08087812 */ /* 0x002fc800078ec0ff */
[----:B------:R-:W-:-:S13]  /*e0f0*/  ISETP.NE.AND P0, PT, R8, RZ, PT ;  /* 0x000000ff0800720c */ /* 0x000fda0003f05270 */
[----:B--2---:R-:W-:Y:S05]  /*e100*/  @!P0 BRA `(.L_x_288) ;  /* 0x0000000000048947 */ /* 0x004fea0003800000 */
[----:B------:R-:W-:Y:S01]  /*e110*/  BPT.TRAP 0x1 ;  /* 0x000000040000795c */ /* 0x000fe20000300000 */
.L_x_288:
[----:B------:R-:W-:Y:S05]  /*e120*/  BSYNC B2 ;  /* 0x0000000000027941 */ /* 0x000fea0003800000 */
.L_x_287:
[----:B------:R-:W2:Y:S04]  /*e130*/  LDL R8, [R1+0x18] ;  /* 0x0000180001087983 */ /* 0x000ea80000100800 */
[----:B0-----:R-:W2:Y:S01]  /*e140*/  LDL.LU R3, [R1+0x8] ;  /* 0x0000080001037983 */ /* 0x001ea20000300800 */
[----:B------:R-:W-:Y:S01]  /*e150*/  R2UR UR10, R12 ;  /* 0x000000000c0a72ca */ /* 0x000fe200000e0000 */
[----:B------:R-:W-:Y:S01]  /*e160*/  IMAD R19, R19, 0x8000, R18 ;  /* 0x0000800013137824 */ /* 0x000fe200078e0212 */
[----:B------:R-:W-:Y:S01]  /*e170*/  R2UR UR6, R10 ;  /* 0x000000000a0672ca */ /* 0x000fe200000e0000 */
[----:B------:R-:W-:Y:S01]  /*e180*/  UIADD3 UR4, UP0, UR38, 0x470, URZ ;  /* 0x0000047026047890 */ /* 0x000fe2000ff1e03f */
[----:B------:R-:W-:Y:S01]  /*e190*/  R2UR UR7, R11 ;  /* 0x000000000b0772ca */ /* 0x000fe200000e0000 */
[----:B------:R-:W-:Y:S01]  /*e1a0*/  VIADD R2, R2, 0x50 ;  /* 0x0000005002027836 */ /* 0x000fe20000000000 */
[----:B------:R-:W-:Y:S01]  /*e1b0*/  PLOP3.LUT P0, PT, PT, PT, PT, 0x80, 0x0 ;  /* 0x000000000000781c */ /* 0x000fe20003f0f070 */
[----:B------:R-:W-:Y:S01]  /*e1c0*/  UIADD3.X UR5, URZ, UR39, URZ, UP0, !UPT ;  /* 0x000000273f057290 */ /* 0x000fe200087fe43f */
[----:B--2---:R-:W-:-:S02]  /*e1d0*/  IMAD R3, R3, 0x80, R8 ;  /* 0x0000008003037824 */ /* 0x004fc400078e0208 */
[----:B------:R-:W-:-:S09]  /*e1e0*/  VIADD R8, R19, 0x400 ;  /* 0x0000040013087836 */ /* 0x000fd20000000000 */
.L_x_289:
        /* <DEDUP_REMOVED lines=15> */
.L_x_290:
        /* <DEDUP_REMOVED lines=12> */
.L_x_276:
[----:B------:R-:W-:Y:S05]  /*e3a0*/  BSYNC B1 ;  /* 0x0000000000017941 */ /* 0x000fea0003800000 */
.L_x_275:
[----:B------:R-:W2:Y:S01]  /*e3b0*/  LDL R2, [R1+0x1c] ;  /* 0x00001c0001027983 */ /* 0x000ea20000100800 */
[----:B------:R-:W-:Y:S01]  /*e3c0*/  VIADD R19, R4, 0x1 ;  /* 0x0000000104137836 */ /* 0x000fe20000000000 */
[----:B------:R-:W-:Y:S01]  /*e3d0*/  BSSY B1, `(.L_x_291) ;  /* 0x00000a3000017945 */ /* 0x000fe20003800000 */
[----:B0-----:R-:W-:-:S03]  /*e3e0*/  VIADD R7, R0, 0xffffffff ;  /* 0xffffffff00077836 */ /* 0x001fc60000000000 */
[----:B------:R-:W-:-:S04]  /*e3f0*/  ISETP.NE.AND P0, PT, R19, 0x2, PT ;  /* 0x000000021300780c */ /* 0x000fc80003f05270 */
[----:B------:R-:W-:Y:S02]  /*e400*/  SEL R19, R19, RZ, P0 ;  /* 0x000000ff13137207 */ /* 0x000fe40000000000 */
[----:B--2---:R-:W-:Y:S02]  /*e410*/  LOP3.LUT P1, RZ, R2, 0x1, RZ, 0xc0, !PT ;  /* 0x0000000102ff7812 */ /* 0x004fe4000782c0ff */
[----:B------:R-:W-:-:S04]  /*e420*/  SEL R2, RZ, 0x1, P0 ;  /* 0x00000001ff027807 */ /* 0x000fc80000000000 */
[----:B------:R-:W-:-:S05]  /*e430*/  LOP3.LUT R12, R5, R2, RZ, 0x3c, !PT ;  /* 0x00000002050c7212 */ /* 0x000fca00078e3cff */
[----:B------:R0:W-:Y:S02]  /*e440*/  STL [R1+0x14], R12 ;  /* 0x0000140c01007387 */ /* 0x0001e40000100800 */
[----:B------:R-:W-:Y:S05]  /*e450*/  @!P1 BRA `(.L_x_292) ;  /* 0x0000000800689947 */ /* 0x000fea0003800000 */
[----:B------:R-:W-:Y:S01]  /*e460*/  ULDC.64 UR4, c[0x0][0x418] ;  /* 0x0001060000047ab9 */ /* 0x000fe20000000a00 */
[----:B------:R-:W-:Y:S01]  /*e470*/  IMAD.MOV.U32 R8, RZ, RZ, R7 ;  /* 0x000000ffff087224 */ /* 0x000fe200078e0007 */
[----:B------:R-:W-:-:S04]  /*e480*/  ISETP.NE.U32.AND P0, PT, RZ, UR4, PT ;  /* 0x00000004ff007c0c */ /* 0x000fc8000bf05070 */
[----:B------:R-:W-:-:S13]  /*e490*/  ISETP.NE.AND.EX P0, PT, RZ, UR5, PT, P0 ;  /* 0x00000005ff007c0c */ /* 0x000fda000bf05300 */
[----:B------:R-:W-:Y:S05]  /*e4a0*/  @!P0 BRA `(.L_x_293) ;  /* 0x00000000004c8947 */ /* 0x000fea0003800000 */
[----:B------:R-:W2:Y:S01]  /*e4b0*/  LDL R11, [R1+0x20] ;  /* 0x00002000010b7983 */ /* 0x000ea20000100800 */
[----:B------:R-:W1:Y:S01]  /*e4c0*/  LDC R9, c[0x0][0x43c] ;  /* 0x00010f00ff097b82 */ /* 0x000e620000000800 */
[----:B------:R-:W-:Y:S02]  /*e4d0*/  ULDC.64 UR6, c[0x0][0x428] ;  /* 0x00010a0000067ab9 */ /* 0x000fe40000000a00 */
[----:B------:R-:W3:Y:S01]  /*e4e0*/  LDL R10, [R1+0x10] ;  /* 0x00001000010a7983 */ /* 0x000ee20000100800 */
[----:B-1----:R-:W-:-:S13]  /*e4f0*/  ISETP.NE.AND P0, PT, R9, 0x1, PT ;  /* 0x000000010900780c */ /* 0x002fda0003f05270 */
[----:B------:R-:W1:Y:S02]  /*e500*/  @P0 LDC.64 R2, c[0x0][0x440] ;  /* 0x00011000ff020b82 */ /* 0x000e640000000a00 */
[----:B-1----:R-:W-:-:S04]  /*e510*/  @P0 IMAD.HI.U32 R8, R7, R2, RZ ;  /* 0x0000000207080227 */ /* 0x002fc800078e00ff */
        /* <DEDUP_REMOVED lines=10> */
[----:B------:R-:W-:-:S05]  /*e5c0*/  LEA.HI.X R11, R2, UR5, R3, 0x2, P0 ;  /* 0x00000005020b7c11 */ /* 0x000fca00080f1403 */
[----:B------:R1:W5:Y:S04]  /*e5d0*/  LDG.E R9, desc[UR40][R10.64] ;  /* 0x000000280a097981 */ /* 0x000368000c1e1900 */
.L_x_293:
[----:B------:R-:W-:Y:S01]  /*e5e0*/  IMAD R2, R19, 0x8, R18 ;  /* 0x0000000813027824 */ /* 0x000fe200078e0212 */
[----:B------:R-:W-:Y:S01]  /*e5f0*/  SHF.L.U32 R3, R12, 0x1f, RZ ;  /* 0x0000001f0c037819 */ /* 0x000fe200000006ff */
[----:B------:R-:W-:Y:S03]  /*e600*/  BSSY B2, `(.L_x_294) ;  /* 0x0000003000027945 */ /* 0x000fe60003800000 */
[----:B------:R-:W2:Y:S02]  /*e610*/  SYNCS.PHASECHK.TRANS64.TRYWAIT P0, [R2+URZ+0x34840], R3 ;  /* 0x03484003020075a7 */ /* 0x000ea4000800017f */
[----:B--2---:R-:W-:Y:S05]  /*e620*/  @!P0 BRA `(.L_x_295) ;  /* 0x0000002c00f08947 */ /* 0x004fea0003800000 */
.L_x_372:
[----:B------:R-:W-:Y:S05]  /*e630*/  BSYNC B2 ;  /* 0x0000000000027941 */ /* 0x000fea0003800000 */
.L_x_294:
[----:B-1----:R-:W1:Y:S01]  /*e640*/  S2R R10, SR_TID.X ;  /* 0x00000000000a7919 */ /* 0x002e620000002100 */
[----:B------:R-:W-:Y:S01]  /*e650*/  BSSY B2, `(.L_x_296) ;  /* 0x000000b000027945 */ /* 0x000fe20003800000 */
[----:B-1----:R-:W-:-:S04]  /*e660*/  LOP3.LUT R10, R10, 0x7f, RZ, 0xc0, !PT ;  /* 0x0000007f0a0a7812 */ /* 0x002fc800078ec0ff */
[----:B------:R-:W-:-:S13]  /*e670*/  ISETP.NE.AND P1, PT, R10, RZ, PT ;  /* 0x000000ff0a00720c */ /* 0x000fda0003f25270 */
[----:B------:R-:W-:Y:S05]  /*e680*/  @P1 BRA `(.L_x_297) ;  /* 0x00000000001c1947 */ /* 0x000fea0003800000 */
[----:B------:R-:W1:Y:S01]  /*e690*/  S2R R10, SR_TID.X ;  /* 0x00000000000a7919 */ /* 0x000e620000002100 */
[----:B--2---:R-:W-:-:S04]  /*e6a0*/  IMAD.MOV.U32 R3, RZ, RZ, 0xc000 ;  /* 0x0000c000ff037424 */ /* 0x004fc800078e00ff */
[----:B------:R3:W-:Y:S01]  /*e6b0*/  SYNCS.ARRIVE.TRANS64 RZ, [R2+URZ+0x34830], R3 ;  /* 0x0348300302ff79a7 */ /* 0x0007e2000800003f */
[----:B-1----:R-:W-:-:S04]  /*e6c0*/  LOP3.LUT R10, R10, 0x1f, RZ, 0xc0, !PT ;  /* 0x0000001f0a0a7812 */ /* 0x002fc800078ec0ff */
[----:B------:R-:W-:-:S13]  /*e6d0*/  ISETP.NE.AND P0, PT, R10, RZ, PT ;  /* 0x000000ff0a00720c */ /* 0x000fda0003f05270 */
[----:B---3--:R-:W-:Y:S05]  /*e6e0*/  @!P0 BRA `(.L_x_297) ;  /* 0x0000000000048947 */ /* 0x008fea0003800000 */
[----:B------:R-:W-:Y:S01]  /*e6f0*/  BPT.TRAP 0x1 ;  /* 0x000000040000795c */ /* 0x000fe20000300000 */
.L_x_297:
[----:B------:R-:W-:Y:S05]  /*e700*/  BSYNC B2 ;  /* 0x0000000000027941 */ /* 0x000fea0003800000 */
.L_x_296:
[----:B--2---:R-:W2:Y:S01]  /*e710*/  LDL R2, [R1+0x18] ;  /* 0x0000180001027983 */ /* 0x004ea20000100800 */
[----:B0-----:R-:W-:Y:S01]  /*e720*/  IMAD.MOV.U32 R12, RZ, RZ, RZ ;  /* 0x000000ffff0c7224 */ /* 0x001fe200078e00ff */
[----:B------:R-:W-:Y:S01]  /*e730*/  UIADD3 UR4, UP0, UR38, 0x370, URZ ;  /* 0x0000037026047890 */ /* 0x000fe2000ff1e03f */
[C---:B------:R-:W-:Y:S01]  /*e740*/  IMAD R3, R19.reuse, 0x8, R6 ;  /* 0x0000000813037824 */ /* 0x040fe200078e0206 */
[----:B------:R-:W-:Y:S01]  /*e750*/  PLOP3.LUT P0, PT, PT, PT, PT, 0x80, 0x0 ;  /* 0x000000000000781c */ /* 0x000fe20003f0f070 */
[----:B------:R-:W-:Y:S01]  /*e760*/  IMAD R10, R19, 0xc000, R18 ;  /* 0x0000c000130a7824 */ /* 0x000fe200078e0212 */
[----:B------:R-:W-:Y:S01]  /*e770*/  R2UR UR10, R12 ;  /* 0x000000000c0a72ca */ /* 0x000fe200000e0000 */
[----:B------:R-:W-:Y:S01]  /*e780*/  VIADD R3, R3, 0x30 ;  /* 0x0000003003037836 */ /* 0x000fe20000000000 */
[----:B------:R-:W-:Y:S01]  /*e790*/  UIADD3.X UR5, URZ, UR39, URZ, UP0, !UPT ;  /* 0x000000273f057290 */ /* 0x000fe200087fe43f */
[----:B------:R-:W-:Y:S01]  /*e7a0*/  VIADD R11, R10, 0x1c400 ;  /* 0x0001c4000a0b7836 */ /* 0x000fe20000000000 */
[----:B------:R-:W-:Y:S01]  /*e7b0*/  UMOV UR6, 0x0 ;  /* 0x0000000000067882 */ /* 0x000fe20000000000 */
[----:B------:R-:W-:Y:S01]  /*e7c0*/  UMOV UR7, 0x14f00000 ;  /* 0x14f0000000077882 */ /* 0x000fe20000000000 */
[----:B--2---:R-:W-:-:S09]  /*e7d0*/  IMAD R2, R8, 0x80, R2 ;  /* 0x0000008008027824 */ /* 0x004fd200078e0202 */
.L_x_298:
        /* <DEDUP_REMOVED lines=16> */
.L_x_299:
        /* <DEDUP_REMOVED lines=15> */
.L_x_300:
        /* <DEDUP_REMOVED lines=10> */
[----:B------:R-:W-:Y:S01]  /*ea70*/  SHF.L.U32 R5, R5, 0x1f, RZ ;  /* 0x0000001f05057819 */ /* 0x000fe200000006ff */
[----:B------:R-:W-:Y:S01]  /*ea80*/  IMAD R2, R4, 0x8, R6 ;  /* 0x0000000804027824 */ /* 0x000fe200078e0206 */
[----:B------:R-:W-:Y:S03]  /*ea90*/  BSSY B2, `(.L_x_301) ;  /* 0x0000003000027945 */ /* 0x000fe60003800000 */
[----:B------:R-:W0:Y:S02]  /*eaa0*/  SYNCS.PHASECHK.TRANS64.TRYWAIT P0, [R2+URZ+0x60], R5 ;  /* 0x00006005020075a7 */ /* 0x000e24000800017f */
[----:B0-----:R-:W-:Y:S05]  /*eab0*/  @!P0 BRA `(.L_x_302) ;  /* 0x0000002800e08947 */ /* 0x001fea0003800000 */
.L_x_373:
[----:B------:R-:W-:Y:S05]  /*eac0*/  BSYNC B2 ;  /* 0x0000000000027941 */ /* 0x000fea0003800000 */
.L_x_301:
[----:B------:R-:W-:Y:S01]  /*ead0*/  BSSY B2, `(.L_x_303) ;  /* 0x000000b000027945 */ /* 0x000fe20003800000 */
[----:B------:R-:W-:Y:S02]  /*eae0*/  IMAD.MOV.U32 R10, RZ, RZ, 0x0 ;  /* 0x00000000ff0a7424 */ /* 0x000fe400078e00ff */
[----:B------:R-:W-:Y:S01]  /*eaf0*/  IMAD.MOV.U32 R11, RZ, RZ, 0x14f00000 ;  /* 0x14f00000ff0b7424 */ /* 0x000fe200078e00ff */
[----:B------:R-:W-:Y:S06]  /*eb00*/  @P1 BRA `(.L_x_304) ;  /* 0x00000000001c1947 */ /* 0x000fec0003800000 */
[----:B------:R-:W1:Y:S02]  /*eb10*/  S2R R3, SR_TID.X ;  /* 0x0000000000037919 */ /* 0x000e640000002100 */
[----:B-1----:R-:W-:Y:S01]  /*eb20*/  LOP3.LUT R14, R3, 0x1f, RZ, 0xc0, !PT ;  /* 0x0000001f030e7812 */ /* 0x002fe200078ec0ff */
[----:B------:R-:W-:-:S03]  /*eb30*/  IMAD.MOV.U32 R3, RZ, RZ, 0x8000 ;  /* 0x00008000ff037424 */ /* 0x000fc600078e00ff */
[----:B------:R-:W-:Y:S01]  /*eb40*/  ISETP.NE.AND P0, PT, R14, RZ, PT ;  /* 0x000000ff0e00720c */ /* 0x000fe20003f05270 */
[----:B------:R1:W-:-:S12]  /*eb50*/  SYNCS.ARRIVE.TRANS64 RZ, [R2+URZ+0x50], R3 ;  /* 0x0000500302ff79a7 */ /* 0x0003d8000800003f */
[----:B-1----:R-:W-:Y:S05]  /*eb60*/  @!P0 BRA `(.L_x_304) ;  /* 0x0000000000048947 */ /* 0x002fea0003800000 */
[----:B------:R-:W-:Y:S01]  /*eb70*/  BPT.TRAP 0x1 ;  /* 0x000000040000795c */ /* 0x000fe20000300000 */
.L_x_304:
[----:B------:R-:W-:Y:S05]  /*eb80*/  BSYNC B2 ;  /* 0x0000000000027941 */ /* 0x000fea0003800000 */
.L_x_303:
[----:B0-----:R-:W2:Y:S04]  /*eb90*/  LDL R5, [R1+0x18] ;  /* 0x0000180001057983 */ /* 0x001ea80000100800 */
[----:B------:R-:W2:Y:S01]  /*eba0*/  LDL.LU R3, [R1+0x8] ;  /* 0x0000080001037983 */ /* 0x000ea20000300800 */
        /* <DEDUP_REMOVED lines=10> */
.L_x_305:
        /* <DEDUP_REMOVED lines=15> */
.L_x_306:
        /* <DEDUP_REMOVED lines=12> */
.L_x_292:
[----:B------:R-:W-:Y:S05]  /*ee00*/  BSYNC B1 ;  /* 0x0000000000017941 */ /* 0x000fea0003800000 */
.L_x_291:
[----:B------:R-:W2:Y:S01]  /*ee10*/  LDL R2, [R1+0x28] ;  /* 0x0000280001027983 */ /* 0x000ea20000100800 */
[----:B------:R-:W-:Y:S01]  /*ee20*/  VIADD R0, R0, 0xfffffffe ;  /* 0xfffffffe00007836 */ /* 0x000fe20000000000 */
[----:B--2---:R-:W-:-:S13]  /*ee30*/  ISETP.GT.AND P0, PT, R7, R2, PT ;  /* 0x000000020700720c */ /* 0x004fda0003f04270 */
[----:B------:R-:W-:Y:S05]  /*ee40*/  @P0 BRA `(.L_x_307) ;  /* 0xffffffe800c00947 */ /* 0x000fea000383ffff */
.L_x_256:
[----:B------:R-:W-:Y:S05]  /*ee50*/  BSYNC B0 ;  /* 0x0000000000007941 */ /* 0x000fea0003800000 */
.L_x_255:
[----:B------:R-:W3:Y:S01]  /*ee60*/  S2R R2, SR_TID.X ;  /* 0x0000000000027919 */ /* 0x000ee20000002100 */
[----:B------:R-:W-:Y:S01]  /*ee70*/  BSSY B0, `(.L_x_308) ;  /* 0x0000011000007945 */ /* 0x000fe20003800000 */
[----:B---3--:R-:W-:-:S04]  /*ee80*/  LOP3.LUT R3, R2, 0x7f, RZ, 0xc0, !PT ;  /* 0x0000007f02037812 */ /* 0x008fc800078ec0ff */
[----:B------:R-:W-:-:S13]  /*ee90*/  ISETP.NE.AND P0, PT, R3, RZ, PT ;  /* 0x000000ff0300720c */ /* 0x000fda0003f05270 */
[----:B------:R-:W-:Y:S05]  /*eea0*/  @P0 BRA `(.L_x_309) ;  /* 0x0000000000340947 */ /* 0x000fea0003800000 */
[----:B------:R-:W3:Y:S01]  /*eeb0*/  S2R R2, SR_LANEID ;  /* 0x0000000000027919 */ /* 0x000ee20000000000 */
[----:B------:R-:W-:Y:S01]  /*eec0*/  VOTEU.ANY UR4, UPT, PT ;  /* 0x0000000000047886 */ /* 0x000fe200038e0100 */
[----:B--2---:R-:W2:Y:S01]  /*eed0*/  LDC.64 R4, c[0x0][0xc60] ;  /* 0x00031800ff047b82 */ /* 0x004ea20000000a00 */
[----:B------:R-:W3:Y:S02]  /*eee0*/  FLO.U32 R0, UR4 ;  /* 0x0000000400007d00 */ /* 0x000ee400080e0000 */
[----:B---3--:R-:W-:-:S06]  /*eef0*/  ISETP.EQ.U32.AND P0, PT, R0, R2, PT ;  /* 0x000000020000720c */ /* 0x008fcc0003f02070 */
[----:B------:R-:W2:Y:S07]  /*ef00*/  POPC R2, UR4 ;  /* 0x0000000400027d09 */ /* 0x000eae0008000000 */
[----:B--2---:R-:W2:Y:S04]  /*ef10*/  @P0 ATOMG.E.ADD.STRONG.GPU PT, R2, desc[UR40][R4.64], R2 ;  /* 0x00000002040209a8 */ /* 0x004ea800081ee1e8 */
[----:B--2---:R2:W3:Y:S02]  /*ef20*/  SHFL.IDX PT, R2, R2, R0, 0x1f ;  /* 0x00001f0002027589 */ /* 0x0044e400000e0000 */
[----:B--2---:R-:W2:Y:S02]  /*ef30*/  S2R R0, SR_LTMASK ;  /* 0x0000000000007919 */ /* 0x004ea40000003900 */
[----:B--2---:R-:W-:-:S06]  /*ef40*/  LOP3.LUT R0, R0, UR4, RZ, 0xc0, !PT ;  /* 0x0000000400007c12 */ /* 0x004fcc000f8ec0ff */
[----:B------:R-:W3:Y:S02]  /*ef50*/  POPC R0, R0 ;  /* 0x0000000000007309 */ /* 0x000ee40000000000 */
[----:B---3--:R-:W-:-:S05]  /*ef60*/  IADD3 R0, R2, UR36, R0 ;  /* 0x0000002402007c10 */ /* 0x008fca000fffe000 */
[----:B------:R3:W-:Y:S02]  /*ef70*/  STL [R1], R0 ;  /* 0x0000000001007387 */ /* 0x0007e40000100800 */
.L_x_309:
[----:B------:R-:W-:Y:S05]  /*ef80*/  BSYNC B0 ;  /* 0x0000000000007941 */ /* 0x000fea0003800000 */
.L_x_308:
[----:B---3--:R-:W3:Y:S01]  /*ef90*/  LDL R0, [R1+0x1c] ;  /* 0x00001c0001007983 */ /* 0x008ee20000100800 */
[----:B------:R-:W-:Y:S01]  /*efa0*/  BSSY B0, `(.L_x_310) ;  /* 0x000003a000007945 */ /* 0x000fe20003800000 */
[----:B---3--:R-:W-:-:S13]  /*efb0*/  LOP3.LUT P0, RZ, R0, 0x1, RZ, 0xc0, !PT ;  /* 0x0000000100ff7812 */ /* 0x008fda000780c0ff */
[----:B------:R-:W-:Y:S05]  /*efc0*/  @!P0 BRA `(.L_x_311) ;  /* 0x0000000000dc8947 */ /* 0x000fea0003800000 */
[----:B------:R-:W3:Y:S01]  /*efd0*/  LDL R2, [R1+0x14] ;  /* 0x0000140001027983 */ /* 0x000ee20000100800 */
[----:B------:R-:W-:Y:S01]  /*efe0*/  IMAD R0, R19, 0x8, R18 ;  /* 0x0000000813007824 */ /* 0x000fe200078e0212 */
[----:B------:R-:W-:Y:S01]  /*eff0*/  BSSY B1, `(.L_x_312) ;  /* 0x0000005000017945 */ /* 0x000fe20003800000 */
[----:B------:R-:W-:Y:S02]  /*f000*/  ISETP.NE.AND P1, PT, R3, RZ, PT ;  /* 0x000000ff0300720c */ /* 0x000fe40003f25270 */
[----:B---3--:R-:W-:-:S04]  /*f010*/  SHF.L.U32 R2, R2, 0x1f, RZ ;  /* 0x0000001f02027819 */ /* 0x008fc800000006ff */
[----:B------:R-:W3:Y:S02]  /*f020*/  SYNCS.PHASECHK.TRANS64.TRYWAIT P0, [R0+URZ+0x34860], R2 ;  /* 0x03486002000075a7 */ /* 0x000ee4000800017f */
[----:B---3--:R-:W-:Y:S05]  /*f030*/  @!P0 BRA `(.L_x_313) ;  /* 0x0000002400948947 */ /* 0x008fea0003800000 */
.L_x_374:
[----:B------:R-:W-:Y:S05]  /*f040*/  BSYNC B1 ;  /* 0x0000000000017941 */ /* 0x000fea0003800000 */
.L_x_312:
[----:B------:R-:W-:Y:S04]  /*f050*/  BSSY B1, `(.L_x_314) ;  /* 0x0000009000017945 */ /* 0x000fe80003800000 */
[----:B------:R-:W-:Y:S05]  /*f060*/  @P1 BRA `(.L_x_315) ;  /* 0x00000000001c1947 */ /* 0x000fea0003800000 */
[----:B------:R-:W4:Y:S01]  /*f070*/  S2R R3, SR_TID.X ;  /* 0x0000000000037919 */ /* 0x000f220000002100 */
[----:B---3--:R-:W-:-:S04]  /*f080*/  IMAD.MOV.U32 R2, RZ, RZ, 0x8000 ;  /* 0x00008000ff027424 */ /* 0x008fc800078e00ff */
[----:B------:R3:W-:Y:S01]  /*f090*/  SYNCS.ARRIVE.TRANS64 RZ, [R0+URZ+0x34850], R2 ;  /* 0x0348500200ff79a7 */ /* 0x0007e2000800003f */
[----:B----4-:R-:W-:-:S04]  /*f0a0*/  LOP3.LUT R3, R3, 0x1f, RZ, 0xc0, !PT ;  /* 0x0000001f03037812 */ /* 0x010fc800078ec0ff */
[----:B------:R-:W-:-:S13]  /*f0b0*/  ISETP.NE.AND P0, PT, R3, RZ, PT ;  /* 0x000000ff0300720c */ /* 0x000fda0003f05270 */
[----:B---3--:R-:W-:Y:S05]  /*f0c0*/  @!P0 BRA `(.L_x_315) ;  /* 0x0000000000048947 */ /* 0x008fea0003800000 */
[----:B------:R-:W-:Y:S01]  /*f0d0*/  BPT.TRAP 0x1 ;  /* 0x000000040000795c */ /* 0x000fe20000300000 */
.L_x_315:
[----:B------:R-:W-:Y:S05]  /*f0e0*/  BSYNC B1 ;  /* 0x0000000000017941 */ /* 0x000fea0003800000 */
.L_x_314:
[----:B------:R-:W4:Y:S04]  /*f0f0*/  LDL.LU R3, [R1+0x18] ;  /* 0x0000180001037983 */ /* 0x000f280000300800 */
[----:B---3--:R-:W4:Y:S01]  /*f100*/  LDL.LU R2, [R1+0x8] ;  /* 0x0000080001027983 */ /* 0x008f220000300800 */
[----:B------:R-:W-:Y:S01]  /*f110*/  UIADD3 UR4, UP0, UR38, 0x470, URZ ;  /* 0x0000047026047890 */ /* 0x000fe2000ff1e03f */
[----:B------:R-:W-:Y:S01]  /*f120*/  PLOP3.LUT P0, PT, PT, PT, PT, 0x80, 0x0 ;  /* 0x000000000000781c */ /* 0x000fe20003f0f070 */
[----:B------:R-:W-:Y:S01]  /*f130*/  VIADD R0, R0, 0x34850 ;  /* 0x0003485000007836 */ /* 0x000fe20000000000 */
[----:B------:R-:W-:Y:S01]  /*f140*/  UMOV UR6, 0x0 ;  /* 0x0000000000067882 */ /* 0x000fe20000000000 */
[----:B------:R-:W-:Y:S01]  /*f150*/  UIADD3.X UR5, URZ, UR39, URZ, UP0, !UPT ;  /* 0x000000273f057290 */ /* 0x000fe200087fe43f */
[----:B------:R-:W-:Y:S01]  /*f160*/  UMOV UR7, 0x14f00000 ;  /* 0x14f0000000077882 */ /* 0x000fe20000000000 */
[----:B------:R-:W-:Y:S01]  /*f170*/  UMOV UR10, URZ ;  /* 0x0000003f000a7c82 */ /* 0x000fe20008000000 */
[----:B----4-:R-:W-:-:S02]  /*f180*/  IMAD R3, R2, 0x80, R3 ;  /* 0x0000008002037824 */ /* 0x010fc400078e0203 */
[----:B------:R-:W-:-:S04]  /*f190*/  IMAD R2, R19, 0x8000, R18 ;  /* 0x0000800013027824 */ /* 0x000fc800078e0212 */
[----:B------:R-:W-:-:S07]  /*f1a0*/  VIADD R4, R2, 0x400 ;  /* 0x0000040002047836 */ /* 0x000fce0000000000 */
.L_x_316:
        /* <DEDUP_REMOVED lines=9> */
[----:B---3--:R-:W-:Y:S05]  /*f240*/  @P0 BRA.U.ANY `(.L_x_316) ;  /* 0xfffffffd00d80947 */ /* 0x008fea000393ffff */
[----:B------:R-:W-:Y:S01]  /*f250*/  PLOP3.LUT P0, PT, PT, PT, PT, 0x80, 0x0 ;  /* 0x000000000000781c */ /* 0x000fe20003f0f070 */
[----:B------:R-:W-:Y:S01]  /*f260*/  VIADD R2, R2, 0x4400 ;  /* 0x0000440002027836 */ /* 0x000fe20000000000 */
[----:B------:R-:W-:Y:S01]  /*f270*/  UMOV UR6, 0x0 ;  /* 0x0000000000067882 */ /* 0x000fe20000000000 */
[----:B------:R-:W-:Y:S01]  /*f280*/  UMOV UR7, 0x14f00000 ;  /* 0x14f0000000077882 */ /* 0x000fe20000000000 */
[----:B------:R-:W-:-:S09]  /*f290*/  UMOV UR10, 0x40 ;  /* 0x00000040000a7882 */ /* 0x000fd20000000000 */
.L_x_317:
        /* <DEDUP_REMOVED lines=10> */
.L_x_311:
[----:B------:R-:W-:Y:S05]  /*f340*/  BSYNC B0 ;  /* 0x0000000000007941 */ /* 0x000fea0003800000 */
.L_x_310:
[----:B------:R-:W3:Y:S01]  /*f350*/  LDL.LU R4, [R1+0x14] ;  /* 0x0000140001047983 */ /* 0x000ee20000300800 */
[----:B------:R-:W-:-:S05]  /*f360*/  VIADD R19, R19, 0x1 ;  /* 0x0000000113137836 */ /* 0x000fca0000000000 */
[----:B------:R-:W-:-:S04]  /*f370*/  ISETP.NE.AND P0, PT, R19, 0x2, PT ;  /* 0x000000021300780c */ /* 0x000fc80003f05270 */
[----:B------:R-:W-:Y:S02]  /*f380*/  SEL R0, RZ, 0x1, P0 ;  /* 0x00000001ff007807 */ /* 0x000fe40000000000 */
[----:B------:R-:W-:Y:S02]  /*f390*/  SEL R19, R19, RZ, P0 ;  /* 0x000000ff13137207 */ /* 0x000fe40000000000 */
[----:B---3--:R-:W-:-:S05]  /*f3a0*/  LOP3.LUT R4, R4, R0, RZ, 0x3c, !PT ;  /* 0x0000000004047212 */ /* 0x008fca00078e3cff */
[----:B------:R3:W-:Y:S02]  /*f3b0*/  STL [R1+0x14], R4 ;  /* 0x0000140401007387 */ /* 0x0007e40000100800 */
.L_x_235:
[----:B------:R-:W-:Y:S05]  /*f3c0*/  BSYNC B7 ;  /* 0x0000000000077941 */ /* 0x000fea0003800000 */
.L_x_233:
[----:B----4-:R-:W4:Y:S02]  /*f3d0*/  LDL R0, [R1+0x1c] ;  /* 0x00001c0001007983 */ /* 0x010f240000100800 */
[----:B----4-:R-:W-:-:S13]  /*f3e0*/  LOP3.LUT P0, RZ, R0, 0x2, RZ, 0xc0, !PT ;  /* 0x0000000200ff7812 */ /* 0x010fda000780c0ff */
[----:B------:R-:W-:Y:S05]  /*f3f0*/  @!P0 BRA `(.L_x_318) ;  /* 0x00000000002c8947 */ /* 0x000fea0003800000 */
[----:B------:R-:W-:Y:S05]  /*f400*/  WARPSYNC.ALL ;  /* 0x0000000000007948 */ /* 0x000fea0003800000 */
[----:B------:R-:W4:Y:S08]  /*f410*/  S2UR UR5, SR_CgaCtaId ;  /* 0x00000000000579c3 */ /* 0x000f300000008800 */
[----:B------:R-:W-:Y:S06]  /*f420*/  BAR.SYNC.DEFER_BLOCKING 0x5, 0x180 ;  /* 0x0146000000007b1d */ /* 0x000fec0000010000 */
[----:B------:R-:W-:-:S02]  /*f430*/  UMOV UR4, 0x400 ;  /* 0x0000040000047882 */ /* 0x000fc40000000000 */
[----:B----4-:R-:W-:-:S06]  /*f440*/  ULEA UR4, UR5, UR4, 0x18 ;  /* 0x0000000405047291 */ /* 0x010fcc000f8ec03f */
[----:B------:R-:W-:-:S05]  /*f450*/  IMAD.U32 R18, RZ, RZ, UR4 ;  /* 0x00000004ff127e24 */ /* 0x000fca000f8e00ff */
[----:B--23--:R-:W2:Y:S04]  /*f460*/  LDS.128 R4, [R18+0x348d0] ;  /* 0x0348d00012047984 */ /* 0x00cea80000000c00 */
[----:B--2---:R2:W-:Y:S04]  /*f470*/  STL.64 [R1], R4 ;  /* 0x0000000401007387 */ /* 0x0045e80000100a00 */
[----:B------:R2:W-:Y:S01]  /*f480*/  STL.64 [R1+0x8], R6 ;  /* 0x0000080601007387 */ /* 0x0005e20000100a00 */
[----:B------:R-:W-:Y:S06]  /*f490*/  BAR.ARV 0x4, 0x180 ;  /* 0x0106000000007b1d */ /* 0x000fec0000002000 */
[----:B------:R-:W-:Y:S05]  /*f4a0*/  BRA `(.L_x_319) ;  /* 0x0000000c001c7947 */ /* 0x000fea0003800000 */
.L_x_318:
[----:B------:R-:W4:Y:S01]  /*f4b0*/  S2R R0, SR_TID.X ;  /* 0x0000000000007919 */ /* 0x000f220000002100 */
[----:B------:R-:W-:Y:S01]  /*f4c0*/  UMOV UR4, 0xffffffff ;  /* 0xffffffff00047882 */ /* 0x000fe20000000000 */
[----:B----4-:R-:W-:-:S04]  /*f4d0*/  LOP3.LUT R16, R0, 0x1f, RZ, 0xc0, !PT ;  /* 0x0000001f00107812 */ /* 0x010fc800078ec0ff */
[----:B------:R-:W-:Y:S01]  /*f4e0*/  ISETP.NE.AND P0, PT, R16, 0x1f, PT ;  /* 0x0000001f1000780c */ /* 0x000fe20003f05270 */
[----:B------:R-:W-:-:S12]  /*f4f0*/  BRA.DIV UR4, `(.L_x_320) ;  /* 0x0000002204787947 */ /* 0x000fd8000b800000 */
[----:B------:R-:W1:Y:S01]  /*f500*/  LDL.LU R3, [R1] ;  /* 0x0000000001037983 */ /* 0x000e620000300800 */
[----:B------:R-:W-:-:S03]  /*f510*/  ULDC UR4, c[0x0][0xc3c] ;  /* 0x00030f0000047ab9 */ /* 0x000fc60000000800 */
[----:B---3--:R-:W3:Y:S01]  /*f520*/  LDL R4, [R1+0xc] ;  /* 0x00000c0001047983 */ /* 0x008ee20000100800 */
[----:B-1----:R-:W-:Y:S02]  /*f530*/  IMAD.MOV.U32 R10, RZ, RZ, R3 ;  /* 0x000000ffff0a7224 */ /* 0x002fe400078e0003 */
[----:B---3--:R-:W-:-:S05]  /*f540*/  IMAD.IADD R0, R4, 0x1, R16 ;  /* 0x0000000104007824 */ /* 0x008fca00078e0210 */
[----:B------:R-:W-:-:S13]  /*f550*/  ISETP.GE.OR P1, PT, R0, UR4, !P0 ;  /* 0x0000000400007c0c */ /* 0x000fda000c726670 */
[----:B------:R-:W1:Y:S08]  /*f560*/  @!P1 LDC.64 R2, c[0x0][0xc80] ;  /* 0x00032000ff029b82 */ /* 0x000e700000000a00 */
[----:B--2---:R-:W2:Y:S01]  /*f570*/  @!P1 LDC.64 R4, c[0x0][0xc78] ;  /* 0x00031e00ff049b82 */ /* 0x004ea20000000a00 */
[----:B-1----:R-:W-:-:S05]  /*f580*/  @!P1 IMAD.WIDE R2, R0, 0x4, R2 ;  /* 0x0000000400029825 */ /* 0x002fca00078e0202 */
[----:B------:R2:W3:Y:S02]  /*f590*/  @!P1 LDG.E R6, desc[UR40][R2.64] ;  /* 0x0000002802069981 */ /* 0x0004e4000c1e1900 */
[----:B--2---:R-:W-:-:S06]  /*f5a0*/  @!P1 IMAD.WIDE R2, R0, 0x4, R4 ;  /* 0x0000000400029825 */ /* 0x004fcc00078e0204 */
[----:B------:R-:W2:Y:S01]  /*f5b0*/  @!P1 LDG.E R2, desc[UR40][R2.64] ;  /* 0x0000002802029981 */ /* 0x000ea2000c1e1900 */
[----:B------:R-:W-:Y:S01]  /*f5c0*/  IMAD.MOV.U32 R5, RZ, RZ, RZ ;  /* 0x000000ffff057224 */ /* 0x000fe200078e00ff */
[C---:B------:R-:W-:Y:S02]  /*f5d0*/  ISETP.GE.U32.AND P2, PT, R16.reuse, 0x2, PT ;  /* 0x000000021000780c */ /* 0x040fe40003f46070 */
[C---:B------:R-:W-:Y:S01]  /*f5e0*/  ISETP.GE.U32.AND P3, PT, R16.reuse, 0x4, PT ;  /* 0x000000041000780c */ /* 0x040fe20003f66070 */
[----:B------:R-:W-:Y:S01]  /*f5f0*/  SHFL.IDX PT, R0, R10, RZ, 0x1f ;  /* 0x00001fff0a007589 */ /* 0x000fe200000e0000 */
[C---:B------:R-:W-:Y:S02]  /*f600*/  ISETP.GE.U32.AND P4, PT, R16.reuse, 0x8, PT ;  /* 0x000000081000780c */ /* 0x040fe40003f86070 */
[----:B------:R-:W-:Y:S01]  /*f610*/  ISETP.GE.U32.AND P5, PT, R16, 0x10, PT ;  /* 0x000000101000780c */ /* 0x000fe20003fa6070 */
[----:B------:R-:W-:Y:S01]  /*f620*/  SHFL.IDX PT, R8, R10, 0x1, 0x1f ;  /* 0x00201f000a087f89 */ /* 0x000fe200000e0000 */
[----:B---3--:R-:W-:Y:S01]  /*f630*/  @!P1 IMAD.MOV.U32 R5, RZ, RZ, R6 ;  /* 0x000000ffff059224 */ /* 0x008fe200078e0006 */
[----:B------:R-:W-:-:S02]  /*f640*/  CS2R R6, SRZ ;  /* 0x0000000000067805 */ /* 0x000fc4000001ff00 */
[----:B--2---:R-:W-:Y:S01]  /*f650*/  @!P1 IMAD.MOV.U32 R7, RZ, RZ, R2 ;  /* 0x000000ffff079224 */ /* 0x004fe200078e0002 */
[----:B------:R-:W-:-:S03]  /*f660*/  ISETP.NE.AND P1, PT, R16, RZ, PT ;  /* 0x000000ff1000720c */ /* 0x000fc60003f25270 */
[----:B------:R-:W-:-:S05]  /*f670*/  IMAD R2, R7, R5, RZ ;  /* 0x0000000507027224 */ /* 0x000fca00078e02ff */
[----:B------:R-:W1:Y:S02]  /*f680*/  SHFL.UP PT, R3, R2, 0x1, RZ ;  /* 0x0420000002037989 */ /* 0x000e6400000e00ff */
[----:B-1----:R-:W-:-:S05]  /*f690*/  SEL R9, R3, RZ, P1 ;  /* 0x000000ff03097207 */ /* 0x002fca0000800000 */
[----:B------:R-:W-:-:S05]  /*f6a0*/  IMAD.IADD R2, R2, 0x1, R9 ;  /* 0x0000000102027824 */ /* 0x000fca00078e0209 */
        /* <DEDUP_REMOVED lines=12> */
[----:B------:R1:W2:Y:S02]  /*f770*/  SHFL.IDX PT, R9, R2, 0x1f, 0x1f ;  /* 0x03e01f0002097f89 */ /* 0x0002a400000e0000 */
.L_x_384:
[----:B------:R-:W-:Y:S02]  /*f780*/  ULDC UR4, c[0x0][0xc38] ;  /* 0x00030e0000047ab9 */ /* 0x000fe40000000800 */
[----:B------:R-:W-:-:S04]  /*f790*/  IMAD.U32 R3, RZ, RZ, UR4 ;  /* 0x00000004ff037e24 */ /* 0x000fc8000f8e00ff */
[----:B--2---:R-:W-:-:S04]  /*f7a0*/  IMAD R9, R9, R3, RZ ;  /* 0x0000000309097224 */ /* 0x004fc800078e02ff */
[----:B------:R-:W-:-:S05]  /*f7b0*/  IMAD.IADD R4, R8, 0x1, R9 ;  /* 0x0000000108047824 */ /* 0x000fca00078e0209 */
[----:B------:R-:W-:-:S13]  /*f7c0*/  ISETP.GT.AND P6, PT, R4, R0, PT ;  /* 0x000000000400720c */ /* 0x000fda0003fc4270 */
[----:B------:R-:W-:Y:S05]  /*f7d0*/  @P6 BRA `(.L_x_321) ;  /* 0x0000000000ac6947 */ /* 0x000fea0003800000 */
.L_x_324:
[----:B------:R-:W2:Y:S01]  /*f7e0*/  LDL.LU R3, [R1+0xc] ;  /* 0x00000c0001037983 */ /* 0x000ea20000300800 */
[----:B-1----:R-:W1:Y:S01]  /*f7f0*/  LDC R2, c[0x0][0xc3c] ;  /* 0x00030f00ff027b82 */ /* 0x002e620000000800 */
[----:B--2---:R-:W-:-:S05]  /*f800*/  VIADD R3, R3, 0x1f ;  /* 0x0000001f03037836 */ /* 0x004fca0000000000 */
[----:B-1----:R-:W-:-:S13]  /*f810*/  ISETP.GE.AND P6, PT, R3, R2, PT ;  /* 0x000000020300720c */ /* 0x002fda0003fc6270 */
[----:B------:R-:W-:Y:S05]  /*f820*/  @P6 BRA `(.L_x_322) ;  /* 0x0000000400d46947 */ /* 0x000fea0003800000 */
[----:B------:R-:W1:Y:S01]  /*f830*/  S2R R5, SR_TID.X ;  /* 0x0000000000057919 */ /* 0x000e620000002100 */
[----:B------:R2:W-:Y:S01]  /*f840*/  STL [R1+0xc], R3 ;  /* 0x00000c0301007387 */ /* 0x0005e20000100800 */
[----:B-1----:R-:W-:-:S05]  /*f850*/  LOP3.LUT R5, R5, 0x1f, RZ, 0xc0, !PT ;  /* 0x0000001f05057812 */ /* 0x002fca00078ec0ff */
[----:B------:R-:W-:Y:S02]  /*f860*/  IMAD.IADD R7, R3, 0x1, R5 ;  /* 0x0000000103077824 */ /* 0x000fe400078e0205 */
[----:B------:R-:W-:-:S03]  /*f870*/  IMAD.MOV.U32 R5, RZ, RZ, RZ ;  /* 0x000000ffff057224 */ /* 0x000fc600078e00ff */
[----:B------:R-:W-:-:S13]  /*f880*/  ISETP.GE.OR P6, PT, R7, R2, !P0 ;  /* 0x000000020700720c */ /* 0x000fda00047c6670 */
[----:B--2---:R-:W1:Y:S02]  /*f890*/  @!P6 LDC.64 R2, c[0x0][0xc80] ;  /* 0x00032000ff02eb82 */ /* 0x004e640000000a00 */
[----:B-1----:R-:W-:-:S05]  /*f8a0*/  @!P6 IMAD.WIDE R2, R7, 0x4, R2 ;  /* 0x000000040702e825 */ /* 0x002fca00078e0202 */
[----:B------:R1:W2:Y:S02]  /*f8b0*/  @!P6 LDG.E R5, desc[UR40][R2.64] ;  /* 0x000000280205e981 */ /* 0x0002a4000c1e1900 */
[----:B-1----:R-:W1:Y:S02]  /*f8c0*/  @!P6 LDC.64 R2, c[0x0][0xc78] ;  /* 0x00031e00ff02eb82 */ /* 0x002e640000000a00 */
[----:B-1----:R-:W-:-:S04]  /*f8d0*/  @!P6 IMAD.WIDE R2, R7, 0x4, R2 ;  /* 0x000000040702e825 */ /* 0x002fc800078e0202 */
[----:B------:R-:W-:-:S06]  /*f8e0*/  IMAD.MOV.U32 R7, RZ, RZ, RZ ;  /* 0x000000ffff077224 */ /* 0x000fcc00078e00ff */
[----:B------:R-:W2:Y:S01]  /*f8f0*/  @!P6 LDG.E R7, desc[UR40][R2.64] ;  /* 0x000000280207e981 */ /* 0x000ea2000c1e1900 */
[----:B------:R-:W-:Y:S01]  /*f900*/  UMOV UR4, 0xffffffff ;  /* 0xffffffff00047882 */ /* 0x000fe20000000000 */
[----:B--2---:R-:W-:Y:S02]  /*f910*/  IMAD R2, R7, R5, RZ ;  /* 0x0000000507027224 */ /* 0x004fe400078e02ff */
[----:B------:R-:W-:Y:S05]  /*f920*/  BRA.DIV UR4, `(.L_x_323) ;  /* 0x0000002204c87947 */ /* 0x000fea000b800000 */
        /* <DEDUP_REMOVED lines=16> */
.L_x_392:
[----:B------:R-:W-:Y:S02]  /*fa30*/  ULDC UR4, c[0x0][0xc38] ;  /* 0x00030e0000047ab9 */ /* 0x000fe40000000800 */
[----:B------:R-:W-:-:S04]  /*fa40*/  IMAD.U32 R3, RZ, RZ, UR4 ;  /* 0x00000004ff037e24 */ /* 0x000fc8000f8e00ff */
[----:B--2---:R-:W-:-:S04]  /*fa50*/  IMAD R9, R9, R3, RZ ;  /* 0x0000000309097224 */ /* 0x004fc800078e02ff */
[----:B------:R-:W-:-:S05]  /*fa60*/  IMAD.IADD R4, R9, 0x1, R4 ;  /* 0x0000000109047824 */ /* 0x000fca00078e0204 */
[----:B------:R-:W-:-:S13]  /*fa70*/  ISETP.GT.AND P6, PT, R4, R0, PT ;  /* 0x000000000400720c */ /* 0x000fda0003fc4270 */
[----:B------:R-:W-:Y:S05]  /*fa80*/  @!P6 BRA `(.L_x_324) ;  /* 0xfffffffc0054e947 */ /* 0x000fea000383ffff */
.L_x_321:
[----:B------:R-:W-:Y:S01]  /*fa90*/  IMAD.IADD R9, R4, 0x1, -R9 ;  /* 0x0000000104097824 */ /* 0x000fe200078e0a09 */
[----:B------:R-:W-:-:S03]  /*faa0*/  UMOV UR4, 0xffffffff ;  /* 0xffffffff00047882 */ /* 0x000fc60000000000 */
[----:B------:R-:W-:-:S05]  /*fab0*/  IMAD R4, R2, R3, R9 ;  /* 0x0000000302047224 */ /* 0x000fca00078e0209 */
[----:B------:R-:W-:Y:S01]  /*fac0*/  ISETP.GT.AND P6, PT, R4, R0, PT ;  /* 0x000000000400720c */ /* 0x000fe20003fc4270 */
[----:B------:R-:W-:-:S12]  /*fad0*/  BRA.DIV UR4, `(.L_x_325) ;  /* 0x0000002604347947 */ /* 0x000fd8000b800000 */
[----:B------:R-:W-:-:S04]  /*fae0*/  VOTE.ANY R8, PT, !P6 ;  /* 0x0000000000087806 */ /* 0x000fc800070e0100 */
[----:B------:R-:W2:Y:S02]  /*faf0*/  POPC R4, R8 ;  /* 0x0000000800047309 */ /* 0x000ea40000000000 */
[----:B--2---:R2:W3:Y:S04]  /*fb00*/  SHFL.IDX PT, R5, R5, R4, 0x1f ;  /* 0x00001f0405057589 */ /* 0x0044e800000e0000 */
[----:B------:R2:W4:Y:S02]  /*fb10*/  SHFL.IDX PT, R7, R7, R4, 0x1f ;  /* 0x00001f0407077589 */ /* 0x00052400000e0000 */
.L_x_397:
[----:B------:R-:W-:-:S13]  /*fb20*/  ISETP.NE.AND P0, PT, R8, RZ, PT ;  /* 0x000000ff0800720c */ /* 0x000fda0003f05270 */
[----:B------:R-:W-:Y:S05]  /*fb30*/  @!P0 BRA `(.L_x_326) ;  /* 0x0000000000148947 */ /* 0x000fea0003800000 */
[----:B------:R-:W-:Y:S01]  /*fb40*/  UMOV UR4, 0xffffffff ;  /* 0xffffffff00047882 */ /* 0x000fe20000000000 */
[----:B0-----:R-:W-:Y:S02]  /*fb50*/  VIADD R12, R4, 0xffffffff ;  /* 0xffffffff040c7836 */ /* 0x001fe40000000000 */
[----:B------:R-:W-:Y:S05]  /*fb60*/  BRA.DIV UR4, `(.L_x_327) ;  /* 0x00000026046c7947 */ /* 0x000fea000b800000 */
[----:B-1----:R0:W1:Y:S02]  /*fb70*/  SHFL.IDX PT, R2, R2, R12, 0x1f ;  /* 0x00001f0c02027589 */ /* 0x00206400000e0000 */
.L_x_400:
[----:B-1----:R-:W-:-:S07]  /*fb80*/  IMAD.MOV.U32 R6, RZ, RZ, R2 ;  /* 0x000000ffff067224 */ /* 0x002fce00078e0002 */
.L_x_326:
[----:B------:R-:W5:Y:S01]  /*fb90*/  LDL.LU R10, [R1+0xc] ;  /* 0x00000c00010a7983 */ /* 0x000f620000300800 */
[----:B------:R-:W-:Y:S01]  /*fba0*/  IMAD R9, R6, R3, R9 ;  /* 0x0000000306097224 */ /* 0x000fe200078e0209 */
[----:B---3--:R-:W-:-:S03]  /*fbb0*/  IABS R6, R5 ;  /* 0x0000000500067213 */ /* 0x008fc60000000000 */
[----:B------:R-:W-:Y:S01]  /*fbc0*/  IMAD.IADD R0, R0, 0x1, -R9 ;  /* 0x0000000100007824 */ /* 0x000fe200078e0a09 */
[----:B-1----:R-:W1:Y:S01]  /*fbd0*/  I2F.RP R2, R6 ;  /* 0x0000000600027306 */ /* 0x002e620000209400 */
[----:B------:R3:W-:Y:S02]  /*fbe0*/  STL [R1], R9 ;  /* 0x0000000901007387 */ /* 0x0007e40000100800 */
[----:B---3--:R-:W-:-:S05]  /*fbf0*/  IABS R9, R5 ;  /* 0x0000000500097213 */ /* 0x008fca0000000000 */
[----:B-1----:R-:W1:Y:S01]  /*fc00*/  MUFU.RCP R2, R2 ;  /* 0x0000000200027308 */ /* 0x002e620000001000 */
[----:B------:R-:W-:Y:S02]  /*fc10*/  IMAD.MOV R9, RZ, RZ, -R9 ;  /* 0x000000ffff097224 */ /* 0x000fe400078e0a09 */
[----:B-1----:R-:W-:-:S05]  /*fc20*/  VIADD R2, R2, 0xffffffe ;  /* 0x0ffffffe02027836 */ /* 0x002fca0000000000 */
[----:B------:R-:W1:Y:S02]  /*fc30*/  F2I.FTZ.U32.TRUNC.NTZ R3, R2 ;  /* 0x0000000200037305 */ /* 0x000e64000021f000 */
[----:B-1----:R-:W-:-:S04]  /*fc40*/  IMAD.MOV R2, RZ, RZ, -R3 ;  /* 0x000000ffff027224 */ /* 0x002fc800078e0a03 */
[----:B------:R-:W-:Y:S02]  /*fc50*/  IMAD R8, R2, R6, RZ ;  /* 0x0000000602087224 */ /* 0x000fe400078e02ff */
[----:B------:R-:W-:-:S04]  /*fc60*/  IMAD.MOV.U32 R2, RZ, RZ, RZ ;  /* 0x000000ffff027224 */ /* 0x000fc800078e00ff */
[----:B------:R-:W-:Y:S01]  /*fc70*/  IMAD.HI.U32 R2, R3, R8, R2 ;  /* 0x0000000803027227 */ /* 0x000fe200078e0002 */
[----:B------:R-:W-:-:S05]  /*fc80*/  IABS R3, R0 ;  /* 0x0000000000037213 */ /* 0x000fca0000000000 */
[----:B------:R-:W-:-:S04]  /*fc90*/  IMAD.HI.U32 R8, R2, R3, RZ ;  /* 0x0000000302087227 */ /* 0x000fc800078e00ff */
[----:B------:R-:W-:-:S05]  /*fca0*/  IMAD R3, R8, R9, R3 ;  /* 0x0000000908037224 */ /* 0x000fca00078e0203 */
[----:B------:R-:W-:-:S13]  /*fcb0*/  ISETP.GT.U32.AND P1, PT, R6, R3, PT ;  /* 0x000000030600720c */ /* 0x000fda0003f24070 */
[----:B------:R-:W-:Y:S02]  /*fcc0*/  @!P1 IMAD.IADD R3, R3, 0x1, -R6 ;  /* 0x0000000103039824 */ /* 0x000fe400078e0a06 */
[----:B------:R-:W-:Y:S01]  /*fcd0*/  @!P1 VIADD R8, R8, 0x1 ;  /* 0x0000000108089836 */ /* 0x000fe20000000000 */
[----:B------:R-:W-:Y:S02]  /*fce0*/  ISETP.NE.AND P1, PT, R5, RZ, PT ;  /* 0x000000ff0500720c */ /* 0x000fe40003f25270 */
[----:B------:R-:W-:Y:S02]  /*fcf0*/  ISETP.GE.U32.AND P0, PT, R3, R6, PT ;  /* 0x000000060300720c */ /* 0x000fe40003f06070 */
[----:B----4-:R-:W-:-:S04]  /*fd00*/  IABS R6, R7 ;  /* 0x0000000700067213 */ /* 0x010fc80000000000 */
[----:B------:R-:W1:Y:S07]  /*fd10*/  I2F.RP R2, R6 ;  /* 0x0000000600027306 */ /* 0x000e6e0000209400 */
[----:B------:R-:W-:Y:S01]  /*fd20*/  @P0 VIADD R8, R8, 0x1 ;  /* 0x0000000108080836 */ /* 0x000fe20000000000 */
[----:B-1----:R-:W1:Y:S02]  /*fd30*/  MUFU.RCP R2, R2 ;  /* 0x0000000200027308 */ /* 0x002e640000001000 */
[----:B-1----:R-:W-:-:S06]  /*fd40*/  VIADD R2, R2, 0xffffffe ;  /* 0x0ffffffe02027836 */ /* 0x002fcc0000000000 */
[----:B------:R-:W1:Y:S02]  /*fd50*/  F2I.FTZ.U32.TRUNC.NTZ R3, R2 ;  /* 0x0000000200037305 */ /* 0x000e64000021f000 */
[----:B-1----:R-:W-:-:S04]  /*fd60*/  IMAD.MOV R2, RZ, RZ, -R3 ;  /* 0x000000ffff027224 */ /* 0x002fc800078e0a03 */
[----:B------:R-:W-:Y:S02]  /*fd70*/  IMAD R9, R2, R6, RZ ;  /* 0x0000000602097224 */ /* 0x000fe400078e02ff */
[----:B------:R-:W-:-:S04]  /*fd80*/  IMAD.MOV.U32 R2, RZ, RZ, RZ ;  /* 0x000000ffff027224 */ /* 0x000fc800078e00ff */
[----:B------:R-:W-:Y:S01]  /*fd90*/  IMAD.HI.U32 R2, R3, R9, R2 ;  /* 0x0000000903027227 */ /* 0x000fe200078e0002 */
[----:B------:R-:W-:Y:S02]  /*fda0*/  LOP3.LUT R3, R0, R5, RZ, 0x3c, !PT ;  /* 0x0000000500037212 */ /* 0x000fe400078e3cff */
[----:B------:R-:W-:Y:S02]  /*fdb0*/  IABS R9, R7 ;  /* 0x0000000700097213 */ /* 0x000fe40000000000 */
[----:B------:R-:W-:-:S03]  /*fdc0*/  ISETP.GE.AND P2, PT, R3, RZ, PT ;  /* 0x000000ff0300720c */ /* 0x000fc60003f46270 */
[----:B------:R-:W-:-:S10]  /*fdd0*/  IMAD.MOV R9, RZ, RZ, -R9 ;  /* 0x000000ffff097224 */ /* 0x000fd400078e0a09 */
[----:B------:R-:W-:Y:S01]  /*fde0*/  @!P2 IMAD.MOV R8, RZ, RZ, -R8 ;  /* 0x000000ffff08a224 */ /* 0x000fe200078e0a08 */
[----:B------:R-:W-:-:S04]  /*fdf0*/  @!P1 LOP3.LUT R8, RZ, R5, RZ, 0x33, !PT ;  /* 0x00000005ff089212 */ /* 0x000fc800078e33ff */
[-C--:B------:R-:W-:Y:S01]  /*fe00*/  IABS R3, R8.reuse ;  /* 0x0000000800037213 */ /* 0x080fe20000000000 */
[----:B------:R-:W-:-:S04]  /*fe10*/  IMAD R5, R5, R8, RZ ;  /* 0x0000000805057224 */ /* 0x000fc800078e02ff */
[----:B------:R-:W-:-:S04]  /*fe20*/  IMAD.HI.U32 R2, R2, R3, RZ ;  /* 0x0000000302027227 */ /* 0x000fc800078e00ff */
[----:B------:R-:W-:-:S05]  /*fe30*/  IMAD R3, R2, R9, R3 ;  /* 0x0000000902037224 */ /* 0x000fca00078e0203 */
[----:B------:R-:W-:-:S13]  /*fe40*/  ISETP.GT.U32.AND P1, PT, R6, R3, PT ;  /* 0x000000030600720c */ /* 0x000fda0003f24070 */
[----:B------:R-:W-:Y:S02]  /*fe50*/  @!P1 IMAD.IADD R3, R3, 0x1, -R6 ;  /* 0x0000000103039824 */ /* 0x000fe400078e0a06 */
        /* <DEDUP_REMOVED lines=11> */
[----:B-----5:R-:W-:Y:S02]  /*ff10*/  IMAD.IADD R10, R4, 0x1, R10 ;  /* 0x00000001040a7824 */ /* 0x020fe400078e020a */
[----:B--2---:R-:W-:Y:S02]  /*ff20*/  IMAD.IADD R4, R0, 0x1, -R5 ;  /* 0x0000000100047824 */ /* 0x004fe400078e0a05 */
[----:B------:R-:W-:-:S05]  /*ff30*/  IMAD R0, R3, 0x10000, R2 ;  /* 0x0001000003007824 */ /* 0x000fca00078e0202 */
[----:B------:R1:W-:Y:S04]  /*ff40*/  STL [R1+0x8], R0 ;  /* 0x0000080001007387 */ /* 0x0003e80000100800 */
[----:B------:R1:W-:Y:S04]  /*ff50*/  STL [R1+0xc], R10 ;  /* 0x00000c0a01007387 */ /* 0x0003e80000100800 */
[----:B------:R1:W-:Y:S01]  /*ff60*/  STL [R1+0x4], R4 ;  /* 0x0000040401007387 */ /* 0x0003e20000100800 */
[----:B------:R-:W-:Y:S05]  /*ff70*/  BRA `(.L_x_328) ;  /* 0x0000000000287947 */ /* 0x000fea0003800000 */
.L_x_322:
[----:B------:R-:W-:Y:S01]  /*ff80*/  UMOV UR4, URZ ;  /* 0x0000003f00047c82 */ /* 0x000fe20008000000 */
[----:B------:R-:W-:Y:S01]  /*ff90*/  ULDC UR6, c[0x0][0xc3c] ;  /* 0x00030f0000067ab9 */ /* 0x000fe20000000800 */
[----:B------:R-:W-:Y:S01]  /*ffa0*/  UMOV UR5, URZ ;  /* 0x0000003f00057c82 */ /* 0x000fe20008000000 */
[----:B------:R1:W-:Y:S01]  /*ffb0*/  STL [R1], R0 ;  /* 0x0000000001007387 */ /* 0x0003e20000100800 */
[----:B------:R-:W-:Y:S02]  /*ffc0*/  IMAD.U32 R3, RZ, RZ, UR4 ;  /* 0x00000004ff037e24 */ /* 0x000fe4000f8e00ff */
[----:B------:R-:W-:-:S03]  /*ffd0*/  IMAD.U32 R2, RZ, RZ, UR5 ;  /* 0x00000005ff027e24 */ /* 0x000fc6000f8e00ff */
[----:B------:R2:W-:Y:S01]  /*ffe0*/  STL [R1+0x4], R3 ;  /* 0x0000040301007387 */ /* 0x0005e20000100800 */
[----:B-1----:R-:W-:-:S05]  /*fff0*/  IMAD.U32 R0, RZ, RZ, UR6 ;  /* 0x00000006ff007e24 */ /* 0x002fca000f8e00ff */
[----:B------:R2:W-:Y:S04]  /*10000*/  STL [R1+0xc], R0 ;  /* 0x00000c0001007387 */ /* 0x0005e80000100800 */
[----:B------:R2:W-:Y:S02]  /*10010*/  STL [R1+0x8], R2 ;  /* 0x0000080201007387 */ /* 0x0005e40000100800 */
.L_x_328:
[----:B--2---:R-:W2:Y:S04]  /*10020*/  LDL R3, [R1+0x8] ;  /* 0x0000080001037983 */ /* 0x004ea80000100800 */
[----:B------:R-:W3:Y:S04]  /*10030*/  LDL R2, [R1+0xc] ;  /* 0x00000c0001027983 */ /* 0x000ee80000100800 */
[----:B-1----:R-:W4:Y:S04]  /*10040*/  LDL R4, [R1] ;  /* 0x0000000001047983 */ /* 0x002f280000100800 */
[----:B------:R-:W4:Y:S01]  /*10050*/  LDL R5, [R1+0x4] ;  /* 0x0000040001057983 */ /* 0x000f220000100800 */
[----:B------:R-:W-:Y:S05]  /*10060*/  WARPSYNC.ALL ;  /* 0x0000000000007948 */ /* 0x000fea0003800000 */
[----:B------:R-:W1:Y:S02]  /*10070*/  S2R R0, SR_TID.X ;  /* 0x0000000000007919 */ /* 0x000e640000002100 */
[----:B-1----:R-:W-:Y:S01]  /*10080*/  LOP3.LUT R0, R0, 0x1f, RZ, 0xc0, !PT ;  /* 0x0000001f00007812 */ /* 0x002fe200078ec0ff */
[----:B------:R-:W-:Y:S03]  /*10090*/  BAR.SYNC.DEFER_BLOCKING 0x4, 0x180 ;  /* 0x0106000000007b1d */ /* 0x000fe60000010000 */
[----:B------:R-:W-:-:S13]  /*100a0*/  ISETP.NE.AND P0, PT, R0, RZ, PT ;  /* 0x000000ff0000720c */ /* 0x000fda0003f05270 */
[----:B------:R-:W-:Y:S01]  /*100b0*/  @!P0 MOV R0, 0x400 ;  /* 0x0000040000008802 */ /* 0x000fe20000000f00 */
[----:B--2---:R-:W-:Y:S02]  /*100c0*/  IMAD.MOV.U32 R6, RZ, RZ, R3 ;  /* 0x000000ffff067224 */ /* 0x004fe400078e0003 */
[----:B------:R-:W1:Y:S01]  /*100d0*/  @!P0 S2R R3, SR_CgaCtaId ;  /* 0x0000000000038919 */ /* 0x000e620000008800 */
[----:B---3--:R-:W-:Y:S01]  /*100e0*/  IMAD.MOV.U32 R7, RZ, RZ, R2 ;  /* 0x000000ffff077224 */ /* 0x008fe200078e0002 */
[----:B-1----:R-:W-:-:S05]  /*100f0*/  @!P0 LEA R18, R3, R0, 0x18 ;  /* 0x0000000003128211 */ /* 0x002fca00078ec0ff */
[----:B----4-:R1:W-:Y:S01]  /*10100*/  @!P0 STS.128 [R18+0x348d0], R4 ;  /* 0x0348d00412008388 */ /* 0x0103e20000000c00 */
[----:B------:R-:W-:Y:S06]  /*10110*/  BAR.ARV 0x5, 0x180 ;  /* 0x0146000000007b1d */ /* 0x000fec0000002000 */
.L_x_319:
[----:B------:R-:W3:Y:S01]  /*10120*/  LDL R0, [R1+0xc] ;  /* 0x00000c0001007983 */ /* 0x000ee20000100800 */
[----:B------:R-:W-:Y:S02]  /*10130*/  ULDC UR4, c[0x0][0xc3c] ;  /* 0x00030f0000047ab9 */ /* 0x000fe40000000800 */
[----:B---3--:R-:W-:-:S13]  /*10140*/  ISETP.GE.AND P0, PT, R0, UR4, PT ;  /* 0x0000000400007c0c */ /* 0x008fda000bf06270 */
[----:B------:R-:W-:Y:S05]  /*10150*/  @!P0 BRA `(.L_x_329) ;  /* 0xffffffa800708947 */ /* 0x000fea000383ffff */
[----:B------:R-:W-:Y:S05]  /*10160*/  BSYNC B8 ;  /* 0x0000000000087941 */ /* 0x000fea0003800000 */
.L_x_227:
[----:B-1----:R-:W3:Y:S01]  /*10170*/  LDL.LU R0, [R1+0x48] ;  /* 0x0000480001007983 */ /* 0x002ee20000300800 */
[----:B------:R-:W-:Y:S01]  /*10180*/  BSSY B0, `(.L_x_330) ;  /* 0x000000b000007945 */ /* 0x000fe20003800000 */
[----:B--2---:R-:W1:Y:S01]  /*10190*/  S2R R5, SR_CgaCtaId ;  /* 0x0000000000057919 */ /* 0x004e620000008800 */
[----:B---3--:R-:W-:-:S05]  /*101a0*/  VIADD R0, R0, 0x1 ;  /* 0x0000000100007836 */ /* 0x008fca0000000000 */
[----:B0-----:R-:W-:-:S04]  /*101b0*/  LEA.HI R2, R0, R0, RZ, 0x1 ;  /* 0x0000000000027211 */ /* 0x001fc800078f08ff */
[----:B------:R-:W-:-:S05]  /*101c0*/  LOP3.LUT R3, R2, 0xfffffffe, RZ, 0xc0, !PT ;  /* 0xfffffffe02037812 */ /* 0x000fca00078ec0ff */
[----:B------:R-:W-:Y:S01]  /*101d0*/  IMAD.IADD R3, R0, 0x1, -R3 ;  /* 0x0000000100037824 */ /* 0x000fe200078e0a03 */
[----:B------:R-:W-:-:S04]  /*101e0*/  MOV R0, 0x400 ;  /* 0x0000040000007802 */ /* 0x000fc80000000f00 */
[----:B-1----:R-:W-:Y:S02]  /*101f0*/  LEA R0, R5, R0, 0x18 ;  /* 0x0000000005007211 */ /* 0x002fe400078ec0ff */
[----:B------:R-:W-:-:S04]  /*10200*/  SHF.L.U32 R3, R3, 0x1f, RZ ;  /* 0x0000001f03037819 */ /* 0x000fc800000006ff */
[----:B------:R-:W0:Y:S02]  /*10210*/  SYNCS.PHASECHK.TRANS64.TRYWAIT P0, [R0+URZ+0x34820], R3 ;  /* 0x03482003000075a7 */ /* 0x000e24000800017f */
[----:B0-----:R-:W-:Y:S05]  /*10220*/  @!P0 BRA `(.L_x_331) ;  /* 0x0000001c00e48947 */ /* 0x001fea0003800000 */
.L_x_401:
[----:B------:R-:W-:Y:S05]  /*10230*/  BSYNC B0 ;  /* 0x0000000000007941 */ /* 0x000fea0003800000 */
.L_x_330:
[----:B------:R-:W-:-:S03]  /*10240*/  UMOV UR4, 0xffffffff ;  /* 0xffffffff00047882 */ /* 0x000fc60000000000 */
[----:B------:R-:W-:Y:S05]  /*10250*/  BRA.DIV UR4, `(.L_x_332) ;  /* 0x0000001e04ec7947 */ /* 0x000fea000b800000 */
[----:B------:R-:W1:Y:S02]  /*10260*/  S2R R2, SR_TID.X ;  /* 0x0000000000027919 */ /* 0x000e640000002100 */
[----:B-1----:R-:W-:-:S04]  /*10270*/  SHF.R.U32.HI R2, RZ, 0x5, R2 ;  /* 0x00000005ff027819 */ /* 0x002fc80000011602 */
[----:B------:R-:W-:-:S05]  /*10280*/  LOP3.LUT R2, R2, 0x3, RZ, 0xc0, !PT ;  /* 0x0000000302027812 */ /* 0x000fca00078ec0ff */
[----:B------:R1:W2:Y:S02]  /*10290*/  SHFL.IDX PT, R14, R2, RZ, 0x1f ;  /* 0x00001fff020e7589 */ /* 0x0002a400000e0000 */
.L_x_404:
[----:B--2---:R-:W-:Y:S01]  /*102a0*/  ISETP.NE.AND P0, PT, R14, RZ, PT ;  /* 0x000000ff0e00720c */ /* 0x004fe20003f05270 */
[----:B------:R-:W-:-:S12]  /*102b0*/  BSSY B0, `(.L_x_333) ;  /* 0x0000025000007945 */ /* 0x000fd80003800000 */
[----:B------:R-:W-:Y:S05]  /*102c0*/  @P0 BRA `(.L_x_334) ;  /* 0x00000000008c0947 */ /* 0x000fea0003800000 */
[----:B------:R-:W-:-:S03]  /*102d0*/  UMOV UR4, 0xffffffff ;  /* 0xffffffff00047882 */ /* 0x000fc60000000000 */
[----:B------:R-:W-:Y:S05]  /*102e0*/  BRA.DIV UR4, `(.L_x_335) ;  /* 0x0000001e04fc7947 */ /* 0x000fea000b800000 */
[----:B------:R-:W-:-:S13]  /*102f0*/  ELECT P6, URZ, PT ;  /* 0x00000000003f782f */ /* 0x000fda00038c0000 */
.L_x_407:
[----:B------:R-:W-:Y:S05]  /*10300*/  @!P6 BRA `(.L_x_334) ;  /* 0x00000000007ce947 */ /* 0x000fea0003800000 */
[----:B-1----:R-:W2:Y:S02]  /*10310*/  LDL.LU R2, [R1+0x5c] ;  /* 0x00005c0001027983 */ /* 0x002ea40000300800 */
[----:B--2---:R-:W-:-:S04]  /*10320*/  LOP3.LUT R2, R2, 0x2, RZ, 0xfc, !PT ;  /* 0x0000000202027812 */ /* 0x004fc800078efcff */
[----:B------:R-:W-:-:S13]  /*10330*/  ISETP.NE.AND P2, PT, R2, 0x3, PT ;  /* 0x000000030200780c */ /* 0x000fda0003f45270 */
[----:B------:R-:W-:Y:S05]  /*10340*/  @!P2 BRA `(.L_x_336) ;  /* 0x000000000004a947 */ /* 0x000fea0003800000 */
[----:B------:R-:W-:Y:S01]  /*10350*/  BPT.TRAP 0x1 ;  /* 0x000000040000795c */ /* 0x000fe20000300000 */
.L_x_336:
[----:B------:R-:W2:Y:S01]  /*10360*/  LDL.LU R7, [R1+0x14] ;  /* 0x0000140001077983 */ /* 0x000ea20000300800 */
[----:B------:R-:W-:Y:S02]  /*10370*/  VIADD R2, R0, 0x34840 ;  /* 0x0003484000027836 */ /* 0x000fe40000000000 */
[C---:B0-----:R-:W-:Y:S02]  /*10380*/  VIADD R3, R19.reuse, 0x1 ;  /* 0x0000000113037836 */ /* 0x041fe40000000000 */
[----:B------:R-:W-:-:S03]  /*10390*/  IMAD R6, R19, 0x8, R2 ;  /* 0x0000000813067824 */ /* 0x000fc600078e0202 */
[----:B------:R-:W-:-:S04]  /*103a0*/  ISETP.NE.AND P1, PT, R3, 0x2, PT ;  /* 0x000000020300780c */ /* 0x000fc80003f25270 */
[----:B------:R-:W-:Y:S02]  /*103b0*/  SEL R4, RZ, 0x1, P1 ;  /* 0x00000001ff047807 */ /* 0x000fe40000800000 */
[----:B------:R-:W-:Y:S02]  /*103c0*/  SEL R3, R3, RZ, P1 ;  /* 0x000000ff03037207 */ /* 0x000fe40000800000 */
[C---:B--2---:R-:W-:Y:S02]  /*103d0*/  SHF.L.U32 R5, R7.reuse, 0x1f, RZ ;  /* 0x0000001f07057819 */ /* 0x044fe400000006ff */
[----:B------:R-:W-:Y:S01]  /*103e0*/  LOP3.LUT R4, R7, R4, RZ, 0x3c, !PT ;  /* 0x0000000407047212 */ /* 0x000fe200078e3cff */
[----:B------:R-:W-:Y:S01]  /*103f0*/  IMAD R7, R3, 0x8, R2 ;  /* 0x0000000803077824 */ /* 0x000fe200078e0202 */
[----:B------:R-:W0:Y:S02]  /*10400*/  SYNCS.PHASECHK.TRANS64.TRYWAIT P0, [R6+URZ], R5 ;  /* 0x00000005060075a7 */ /* 0x000e24000800017f */
[----:B------:R-:W-:Y:S01]  /*10410*/  SHF.L.U32 R2, R4, 0x1f, RZ ;  /* 0x0000001f04027819 */ /* 0x000fe200000006ff */
[----:B0-----:R-:W-:Y:S06]  /*10420*/  @!P0 BRA `(.L_x_337) ;  /* 0x0000001c00cc8947 */ /* 0x001fec0003800000 */
.L_x_408:
[----:B------:R-:W1:Y:S02]  /*10430*/  SYNCS.PHASECHK.TRANS64.TRYWAIT P0, [R7+URZ], R2 ;  /* 0x00000002070075a7 */ /* 0x000e64000800017f */
[----:B-1----:R-:W-:Y:S05]  /*10440*/  @!P0 BRA `(.L_x_338) ;  /* 0x0000001c00d88947 */ /* 0x002fea0003800000 */
.L_x_409:
[----:B------:R-:W-:Y:S05]  /*10450*/  @!P2 BRA `(.L_x_339) ;  /* 0x000000000004a947 */ /* 0x000fea0003800000 */
[----:B------:R-:W-:Y:S01]  /*10460*/  BPT.TRAP 0x1 ;  /* 0x000000040000795c */ /* 0x000fe20000300000 */
.L_x_339:
[----:B------:R-:W-:-:S04]  /*10470*/  VIADD R0, R0, 0x34860 ;  /* 0x0003486000007836 */ /* 0x000fc80000000000 */
[----:B------:R-:W-:-:S04]  /*10480*/  IMAD R4, R19, 0x8, R0 ;  /* 0x0000000813047824 */ /* 0x000fc800078e0200 */
[----:B------:R-:W2:Y:S02]  /*10490*/  SYNCS.PHASECHK.TRANS64.TRYWAIT P0, [R4+URZ], R5 ;  /* 0x00000005040075a7 */ /* 0x000ea4000800017f */
[----:B--2---:R-:W-:Y:S05]  /*104a0*/  @!P0 BRA `(.L_x_340) ;  /* 0x0000001c00d48947 */ /* 0x004fea0003800000 */
.L_x_410:
[----:B------:R-:W-:-:S07]  /*104b0*/  IMAD R3, R3, 0x8, R0 ;  /* 0x0000000803037824 */ /* 0x000fce00078e0200 */
.L_x_341:
[----:B---3--:R3:W4:Y:S02]  /*104c0*/  SYNCS.PHASECHK.TRANS64.TRYWAIT P0, [R3+URZ], R2 ;  /* 0x00000002030075a7 */ /* 0x008724000800017f */
[----:B----4-:R-:W-:Y:S05]  /*104d0*/  @!P0 NANOSLEEP.SYNCS 0x989680 ;  /* 0x009896800000895d */ /* 0x010fea0003900000 */
[----:B------:R-:W4:Y:S02]  /*104e0*/  @!P0 SYNCS.PHASECHK.TRANS64 P0, [R3+URZ], R2 ;  /* 0x00000002030085a7 */ /* 0x000f24000800007f */
[----:B----4-:R-:W-:Y:S05]  /*104f0*/  @!P0 BRA `(.L_x_341) ;  /* 0xfffffffc00f08947 */ /* 0x010fea000383ffff */
.L_x_334:
[----:B------:R-:W-:Y:S05]  /*10500*/  BSYNC B0 ;  /* 0x0000000000007941 */ /* 0x000fea0003800000 */
.L_x_333:
[----:B------:R-:W-:Y:S05]  /*10510*/  EXIT ;  /* 0x000000000000794d */ /* 0x000fea0003800000 */
.L_x_178:
[----:B0-----:R0:W1:Y:S02]  /*10520*/  SYNCS.PHASECHK.TRANS64.TRYWAIT P1, [R0+URZ+0x34800], R3 ;  /* 0x03480003000075a7 */ /* 0x001064000802017f */
[----:B-1----:R-:W-:Y:S05]  /*10530*/  @!P1 NANOSLEEP.SYNCS 0x989680 ;  /* 0x009896800000995d */ /* 0x002fea0003900000 */
[----:B------:R-:W1:Y:S02]  /*10540*/  @!P1 SYNCS.PHASECHK.TRANS64 P1, [R0+URZ+0x34800], R3 ;  /* 0x03480003000095a7 */ /* 0x000e64000802007f */
[----:B-1----:R-:W-:Y:S05]  /*10550*/  @!P1 BRA `(.L_x_178) ;  /* 0xfffffffc00f09947 */ /* 0x002fea000383ffff */
[----:B------:R-:W-:Y:S05]  /*10560*/  BRA `(.L_x_342) ;  /* 0xffffff14001c7947 */ /* 0x000fea000383ffff */
.L_x_182:
[----:B0-----:R0:W2:Y:S02]  /*10570*/  SYNCS.PHASECHK.TRANS64.TRYWAIT P2, [R5+URZ+0x34830], R4 ;  /* 0x03483004050075a7 */ /* 0x0010a4000804017f */
[----:B--2---:R-:W-:Y:S05]  /*10580*/  @!P2 NANOSLEEP.SYNCS 0x989680 ;  /* 0x009896800000a95d */ /* 0x004fea0003900000 */
[----:B------:R-:W2:Y:S02]  /*10590*/  @!P2 SYNCS.PHASECHK.TRANS64 P2, [R5+URZ+0x34830], R4 ;  /* 0x034830040500a5a7 */ /* 0x000ea4000804007f */
[----:B--2---:R-:W-:Y:S05]  /*105a0*/  @!P2 BRA `(.L_x_182) ;  /* 0xfffffffc00f0a947 */ /* 0x004fea000383ffff */
[----:B------:R-:W-:Y:S05]  /*105b0*/  BRA `(.L_x_181) ;  /* 0xffffff1400407947 */ /* 0x000fea000383ffff */
.L_x_187:
[----:B-1----:R1:W2:Y:S02]  /*105c0*/  SYNCS.PHASECHK.TRANS64.TRYWAIT P2, [R14+URZ+0x34830], R3 ;  /* 0x034830030e0075a7 */ /* 0x0022a4000804017f */
[----:B--2---:R-:W-:Y:S05]  /*105d0*/  @!P2 NANOSLEEP.SYNCS 0x989680 ;  /* 0x009896800000a95d */ /* 0x004fea0003900000 */
[----:B------:R-:W2:Y:S02]  /*105e0*/  @!P2 SYNCS.PHASECHK.TRANS64 P2, [R14+URZ+0x34830], R3 ;  /* 0x034830030e00a5a7 */ /* 0x000ea4000804007f */
[----:B--2---:R-:W-:Y:S05]  /*105f0*/  @!P2 BRA `(.L_x_187) ;  /* 0xfffffffc00f0a947 */ /* 0x004fea000383ffff */
[----:B------:R-:W-:Y:S05]  /*10600*/  BRA `(.L_x_186) ;  /* 0xffffff3c00047947 */ /* 0x000fea000383ffff */
.L_x_191:
[----:B-1----:R1:W2:Y:S02]  /*10610*/  SYNCS.PHASECHK.TRANS64.TRYWAIT P2, [R13+URZ+0x34850], R4 ;  /* 0x034850040d0075a7 */ /* 0x0022a4000804017f */
[----:B--2---:R-:W-:Y:S05]  /*10620*/  @!P2 NANOSLEEP.SYNCS 0x989680 ;  /* 0x009896800000a95d */ /* 0x004fea0003900000 */
[----:B------:R-:W2:Y:S02]  /*10630*/  @!P2 SYNCS.PHASECHK.TRANS64 P2, [R13+URZ+0x34850], R4 ;  /* 0x034850040d00a5a7 */ /* 0x000ea4000804007f */
[----:B--2---:R-:W-:Y:S05]  /*10640*/  @!P2 BRA `(.L_x_191) ;  /* 0xfffffffc00f0a947 */ /* 0x004fea000383ffff */
[----:B------:R-:W-:Y:S05]  /*10650*/  BRA `(.L_x_190) ;  /* 0xffffff4400287947 */ /* 0x000fea000383ffff */
.L_x_196:
[----:B-1----:R1:W2:Y:S02]  /*10660*/  SYNCS.PHASECHK.TRANS64.TRYWAIT P0, [R14+URZ+0x34850], R7 ;  /* 0x034850070e0075a7 */ /* 0x0022a4000800017f */
[----:B--2---:R-:W-:Y:S05]  /*10670*/  @!P0 NANOSLEEP.SYNCS 0x989680 ;  /* 0x009896800000895d */ /* 0x004fea0003900000 */
[----:B------:R-:W2:Y:S02]  /*10680*/  @!P0 SYNCS.PHASECHK.TRANS64 P0, [R14+URZ+0x34850], R7 ;  /* 0x034850070e0085a7 */ /* 0x000ea4000800007f */
[----:B--2---:R-:W-:Y:S05]  /*10690*/  @!P0 BRA `(.L_x_196) ;  /* 0xfffffffc00f08947 */ /* 0x004fea000383ffff */
[----:B------:R-:W-:Y:S05]  /*106a0*/  BRA `(.L_x_195) ;  /* 0xffffff5c00f47947 */ /* 0x000fea000383ffff */
.L_x_241:
[----:B------:R-:W2:Y:S01]  /*106b0*/  S2R R4, SR_TID.X ;  /* 0x0000000000047919 */ /* 0x000ea20000002100 */
[----:B------:R-:W-:Y:S01]  /*106c0*/  BSSY B0, `(.L_x_343) ;  /* 0x000000a000007945 */ /* 0x000fe20003800000 */
[----:B------:R-:W-:Y:S02]  /*106d0*/  IMAD.MOV.U32 R12, RZ, RZ, RZ ;  /* 0x000000ffff0c7224 */ /* 0x000fe400078e00ff */
[----:B0-----:R-:W-:Y:S02]  /*106e0*/  IMAD.MOV.U32 R11, RZ, RZ, 0x1f ;  /* 0x0000001fff0b7424 */ /* 0x001fe400078e00ff */
[----:B------:R-:W-:Y:S01]  /*106f0*/  IMAD.MOV.U32 R15, RZ, RZ, -0x1 ;  /* 0xffffffffff0f7424 */ /* 0x000fe200078e00ff */
[----:B--2---:R-:W-:-:S04]  /*10700*/  SHF.R.U32.HI R4, RZ, 0x5, R4 ;  /* 0x00000005ff047819 */ /* 0x004fc80000011604 */
[----:B------:R-:W-:-:S05]  /*10710*/  LOP3.LUT R4, R4, 0x3, RZ, 0xc0, !PT ;  /* 0x0000000304047812 */ /* 0x000fca00078ec0ff */
[----:B------:R-:W-:-:S07]  /*10720*/  IMAD.MOV.U32 R13, RZ, RZ, R4 ;  /* 0x000000ffff0d7224 */ /* 0x000fce00078e0004 */
[----:B-1----:R-:W-:Y:S05]  /*10730*/  WARPSYNC.COLLECTIVE R15, `(.L_x_344) ;  /* 0x000000000f087348 */ /* 0x002fea0003c00000 */
[----:B------:R0:W2:Y:S02]  /*10740*/  SHFL.IDX P6, R14, R13, R12, R11 ;  /* 0x0000000c0d0e7389 */ /* 0x0000a400000c000b */
[----:B012---:R-:W-:Y:S01]  /*10750*/  ENDCOLLECTIVE ;  /* 0x000000000000791b */ /* 0x007fe20003800000 */
.L_x_344:
[----:B------:R-:W-:Y:S05]  /*10760*/  BSYNC B0 ;  /* 0x0000000000007941 */ /* 0x000fea0003800000 */
.L_x_343:
[----:B------:R-:W-:Y:S05]  /*10770*/  BRA `(.L_x_345) ;  /* 0xffffffb000887947 */ /* 0x000fea000383ffff */
.L_x_243:
[----:B------:R-:W-:Y:S01]  /*10780*/  BSSY B0, `(.L_x_346) ;  /* 0x0000006000007945 */ /* 0x000fe20003800000 */
[----:B------:R-:W-:-:S07]  /*10790*/  IMAD.MOV.U32 R15, RZ, RZ, -0x1 ;  /* 0xffffffffff0f7424 */ /* 0x000fce00078e00ff */
[----:B01-3--:R-:W-:Y:S05]  /*107a0*/  WARPSYNC.COLLECTIVE R15, `(.L_x_347) ;  /* 0x000000000f0c7348 */ /* 0x00bfea0003c00000 */
[----:B------:R-:W-:Y:S02]  /*107b0*/  ELECT P6, UR62, PT ;  /* 0x00000000003e782f */ /* 0x000fe400038c0000 */
[----:B------:R-:W-:Y:S01]  /*107c0*/  MOV R14, UR62 ;  /* 0x0000003e000e7c02 */ /* 0x000fe20008000f00 */
[----:B01-3--:R-:W-:Y:S10]  /*107d0*/  ENDCOLLECTIVE ;  /* 0x000000000000791b */ /* 0x00bff40003800000 */
.L_x_347:
[----:B------:R-:W-:Y:S05]  /*107e0*/  BSYNC B0 ;  /* 0x0000000000007941 */ /* 0x000fea0003800000 */
.L_x_346:
[----:B------:R-:W-:Y:S05]  /*107f0*/  BRA `(.L_x_348) ;  /* 0xffffffb000947947 */ /* 0x000fea000383ffff */
.L_x_245:
[----:B--2---:R2:W3:Y:S02]  /*10800*/  SYNCS.PHASECHK.TRANS64.TRYWAIT P0, [R0+URZ+0x34840], R2 ;  /* 0x03484002000075a7 */ /* 0x0044e4000800017f */
[----:B---3--:R-:W-:Y:S05]  /*10810*/  @!P0 NANOSLEEP.SYNCS 0x989680 ;  /* 0x009896800000895d */ /* 0x008fea0003900000 */
[----:B------:R-:W3:Y:S02]  /*10820*/  @!P0 SYNCS.PHASECHK.TRANS64 P0, [R0+URZ+0x34840], R2 ;  /* 0x03484002000085a7 */ /* 0x000ee4000800007f */
[----:B---3--:R-:W-:Y:S05]  /*10830*/  @!P0 BRA `(.L_x_245) ;  /* 0xfffffffc00f08947 */ /* 0x008fea000383ffff */
[----:B------:R-:W-:Y:S05]  /*10840*/  BRA `(.L_x_349) ;  /* 0xffffffb000f47947 */ /* 0x000fea000383ffff */
.L_x_249:
[----:B------:R0:W5:Y:S01]  /*10850*/  LDL.LU R9, [R1+0x40] ;  /* 0x0000400001097983 */ /* 0x0001620000300800 */
[----:B------:R-:W-:Y:S02]  /*10860*/  IMAD.MOV.U32 R13, RZ, RZ, R3 ;  /* 0x000000ffff0d7224 */ /* 0x000fe400078e0003 */
[----:B------:R-:W-:Y:S01]  /*10870*/  IMAD.MOV.U32 R12, RZ, RZ, RZ ;  /* 0x000000ffff0c7224 */ /* 0x000fe200078e00ff */
[----:B------:R-:W1:Y:S01]  /*10880*/  S2R R7, SR_TID.X ;  /* 0x0000000000077919 */ /* 0x000e620000002100 */
[----:B------:R-:W-:Y:S02]  /*10890*/  IMAD.MOV.U32 R11, RZ, RZ, 0x181f ;  /* 0x0000181fff0b7424 */ /* 0x000fe400078e00ff */
[----:B------:R-:W-:-:S07]  /*108a0*/  IMAD.MOV.U32 R15, RZ, RZ, -0x1 ;  /* 0xffffffffff0f7424 */ /* 0x000fce00078e00ff */
[----:B01---5:R-:W-:Y:S05]  /*108b0*/  WARPSYNC.COLLECTIVE R15, `(.L_x_350) ;  /* 0x000000000f087348 */ /* 0x023fea0003c00000 */
[----:B------:R2:W3:Y:S02]  /*108c0*/  SHFL.IDX P6, R14, R13, R12, R11 ;  /* 0x0000000c0d0e7389 */ /* 0x0004e400000c000b */
[----:B0123-5:R-:W-:Y:S01]  /*108d0*/  ENDCOLLECTIVE ;  /* 0x000000000000791b */ /* 0x02ffe20003800000 */
.L_x_350:
[----:B------:R-:W-:Y:S02]  /*108e0*/  IMAD.MOV.U32 R13, RZ, RZ, R4 ;  /* 0x000000ffff0d7224 */ /* 0x000fe400078e0004 */
[----:B------:R-:W-:-:S07]  /*108f0*/  IMAD.MOV.U32 R6, RZ, RZ, R14 ;  /* 0x000000ffff067224 */ /* 0x000fce00078e000e */
[----:B------:R-:W-:Y:S05]  /*10900*/  WARPSYNC.COLLECTIVE R15, `(.L_x_351) ;  /* 0x000000000f087348 */ /* 0x000fea0003c00000 */
[----:B------:R0:W1:Y:S02]  /*10910*/  SHFL.IDX P6, R14, R13, R12, R11 ;  /* 0x0000000c0d0e7389 */ /* 0x00006400000c000b */
[----:B01----:R-:W-:Y:S01]  /*10920*/  ENDCOLLECTIVE ;  /* 0x000000000000791b */ /* 0x003fe20003800000 */
.L_x_351:
[----:B------:R-:W-:Y:S02]  /*10930*/  IMAD.MOV.U32 R13, RZ, RZ, R3 ;  /* 0x000000ffff0d7224 */ /* 0x000fe400078e0003 */
[----:B------:R-:W-:Y:S02]  /*10940*/  IMAD.MOV.U32 R12, RZ, RZ, 0x1 ;  /* 0x00000001ff0c7424 */ /* 0x000fe400078e00ff */
[----:B------:R-:W-:Y:S02]  /*10950*/  IMAD R2, R9, R8, RZ ;  /* 0x0000000809027224 */ /* 0x000fe400078e02ff */
[----:B------:R-:W0:Y:S01]  /*10960*/  S2R R9, SR_TID.X ;  /* 0x0000000000097919 */ /* 0x000e220000002100 */
[----:B------:R-:W-:Y:S02]  /*10970*/  IMAD.SHL.U32 R8, R7, 0x8, RZ ;  /* 0x0000000807087824 */ /* 0x000fe400078e00ff */
[----:B------:R-:W-:-:S07]  /*10980*/  IMAD.MOV.U32 R7, RZ, RZ, R14 ;  /* 0x000000ffff077224 */ /* 0x000fce00078e000e */
[----:B0-----:R-:W-:Y:S05]  /*10990*/  WARPSYNC.COLLECTIVE R15, `(.L_x_352) ;  /* 0x000000000f087348 */ /* 0x001fea0003c00000 */
[----:B------:R1:W2:Y:S02]  /*109a0*/  SHFL.IDX P6, R14, R13, R12, R11 ;  /* 0x0000000c0d0e7389 */ /* 0x0002a400000c000b */
[----:B012---:R-:W-:Y:S01]  /*109b0*/  ENDCOLLECTIVE ;  /* 0x000000000000791b */ /* 0x007fe20003800000 */
.L_x_352:
[----:B------:R-:W-:Y:S01]  /*109c0*/  LOP3.LUT R8, R8, 0x38, RZ, 0xc0, !PT ;  /* 0x0000003808087812 */ /* 0x000fe200078ec0ff */
[----:B------:R-:W-:Y:S01]  /*109d0*/  IMAD.MOV.U32 R13, RZ, RZ, R4 ;  /* 0x000000ffff0d7224 */ /* 0x000fe200078e0004 */
[----:B------:R-:W-:-:S04]  /*109e0*/  LOP3.LUT R9, R9, 0x7f, RZ, 0xc0, !PT ;  /* 0x0000007f09097812 */ /* 0x000fc800078ec0ff */
[----:B------:R-:W-:-:S05]  /*109f0*/  SHF.R.U32.HI R9, RZ, 0x3, R9 ;  /* 0x00000003ff097819 */ /* 0x000fca0000011609 */
[----:B------:R-:W-:Y:S02]  /*10a00*/  IMAD.IADD R0, R9, 0x1, R5 ;  /* 0x0000000109007824 */ /* 0x000fe400078e0205 */
[----:B------:R-:W-:-:S07]  /*10a10*/  IMAD.MOV.U32 R9, RZ, RZ, R14 ;  /* 0x000000ffff097224 */ /* 0x000fce00078e000e */
[----:B------:R-:W-:Y:S05]  /*10a20*/  WARPSYNC.COLLECTIVE R15, `(.L_x_353) ;  /* 0x000000000f087348 */ /* 0x000fea0003c00000 */
[----:B------:R0:W1:Y:S02]  /*10a30*/  SHFL.IDX P6, R14, R13, R12, R11 ;  /* 0x0000000c0d0e7389 */ /* 0x00006400000c000b */
[----:B01----:R-:W-:Y:S01]  /*10a40*/  ENDCOLLECTIVE ;  /* 0x000000000000791b */ /* 0x003fe20003800000 */
.L_x_353:
[C---:B------:R-:W-:Y:S01]  /*10a50*/  ISETP.GE.AND P3, PT, R0.reuse, R2, PT ;  /* 0x000000020000720c */ /* 0x040fe20003f66270 */
[----:B------:R-:W-:-:S12]  /*10a60*/  VIADD R5, R0, 0x10 ;  /* 0x0000001000057836 */ /* 0x000fd80000000000 */
[----:B------:R-:W-:Y:S01]  /*10a70*/  @!P3 LEA R7, P5, R8, R7, 0x1 ;  /* 0x000000070807b211 */ /* 0x000fe200078a08ff */
[----:B------:R-:W-:Y:S02]  /*10a80*/  IMAD.MOV.U32 R13, RZ, RZ, R3 ;  /* 0x000000ffff0d7224 */ /* 0x000fe400078e0003 */
[----:B------:R-:W-:Y:S02]  /*10a90*/  IMAD.MOV.U32 R12, RZ, RZ, 0x2 ;  /* 0x00000002ff0c7424 */ /* 0x000fe400078e00ff */
[----:B------:R-:W-:-:S05]  /*10aa0*/  @!P3 IMAD.X R6, RZ, RZ, R6, P5 ;  /* 0x000000ffff06b224 */ /* 0x000fca00028e0606 */
[----:B------:R-:W-:-:S04]  /*10ab0*/  @!P3 LOP3.LUT R7, R7, R6, RZ, 0x3c, !PT ;  /* 0x000000060707b212 */ /* 0x000fc800078e3cff */
[----:B------:R-:W-:-:S04]  /*10ac0*/  @!P3 LOP3.LUT R6, R7, R6, RZ, 0x3c, !PT ;  /* 0x000000060706b212 */ /* 0x000fc800078e3cff */
[----:B------:R-:W-:-:S05]  /*10ad0*/  @!P3 LOP3.LUT R7, R7, R6, RZ, 0x3c, !PT ;  /* 0x000000060707b212 */ /* 0x000fca00078e3cff */
[----:B------:R-:W-:Y:S01]  /*10ae0*/  @!PT LDS RZ, [RZ] ;  /* 0x00000000fffff984 */ /* 0x000fe20000000800 */
[----:B------:R-:W-:Y:S01]  /*10af0*/  @!PT LDS RZ, [RZ] ;  /* 0x00000000fffff984 */ /* 0x000fe20000000800 */
[----:B------:R-:W-:Y:S01]  /*10b00*/  @!PT LDS RZ, [RZ] ;  /* 0x00000000fffff984 */ /* 0x000fe20000000800 */
[----:B------:R0:W-:Y:S04]  /*10b10*/  @!P3 LDGSTS.E.BYPASS.LTC128B.128 [R10+0x10400], desc[UR40][R6.64], !P2 ;  /* 0x10400000060abfae */ /* 0x0001e8000d101d68 */
[----:B------:R0:W-:Y:S04]  /*10b20*/  @!P3 LDGSTS.E.BYPASS.LTC128B.128 [R10+0x14400], desc[UR40][R6.64+0x80], !P1 ;  /* 0x14400080060abfae */ /* 0x0001e8000c901d68 */
[----:B------:R0:W-:Y:S01]  /*10b30*/  @!P3 LDGSTS.E.BYPASS.LTC128B.128 [R10+0x18400], desc[UR40][R6.64+0x100], !P0 ;  /* 0x18400100060abfae */ /* 0x0001e2000c101d68 */
[----:B------:R-:W-:Y:S01]  /*10b40*/  ISETP.GE.AND P3, PT, R5, R2, PT ;  /* 0x000000020500720c */ /* 0x000fe20003f66270 */
[----:B------:R-:W-:-:S12]  /*10b50*/  IMAD.MOV.U32 R5, RZ, RZ, R14 ;  /* 0x000000ffff057224 */ /* 0x000fd800078e000e */
[----:B0-----:R-:W-:Y:S05]  /*10b60*/  WARPSYNC.COLLECTIVE R15, `(.L_x_354) ;  /* 0x000000000f087348 */ /* 0x001fea0003c00000 */
[----:B------:R1:W2:Y:S02]  /*10b70*/  SHFL.IDX P6, R14, R13, R12, R11 ;  /* 0x0000000c0d0e7389 */ /* 0x0002a400000c000b */
[----:B012---:R-:W-:Y:S01]  /*10b80*/  ENDCOLLECTIVE ;  /* 0x000000000000791b */ /* 0x007fe20003800000 */
.L_x_354:
[----:B------:R-:W-:Y:S01]  /*10b90*/  @!P3 LEA R8, P5, R8, R5, 0x1 ;  /* 0x000000050808b211 */ /* 0x000fe200078a08ff */
[----:B------:R-:W-:-:S04]  /*10ba0*/  IMAD.MOV.U32 R13, RZ, RZ, R4 ;  /* 0x000000ffff0d7224 */ /* 0x000fc800078e0004 */
[----:B------:R-:W-:Y:S02]  /*10bb0*/  @!P3 IMAD.X R5, RZ, RZ, R9, P5 ;  /* 0x000000ffff05b224 */ /* 0x000fe400028e0609 */
[----:B------:R-:W0:Y:S01]  /*10bc0*/  S2R R9, SR_TID.X ;  /* 0x0000000000097919 */ /* 0x000e220000002100 */
[----:B------:R-:W-:Y:S02]  /*10bd0*/  @!P3 IMAD.MOV.U32 R6, RZ, RZ, R8 ;  /* 0x000000ffff06b224 */ /* 0x000fe400078e0008 */
[----:B------:R-:W-:Y:S02]  /*10be0*/  @!P3 IMAD.MOV.U32 R7, RZ, RZ, R5 ;  /* 0x000000ffff07b224 */ /* 0x000fe400078e0005 */
[----:B------:R-:W-:Y:S02]  /*10bf0*/  VIADD R5, R0, 0x20 ;  /* 0x0000002000057836 */ /* 0x000fe40000000000 */
[----:B------:R-:W-:Y:S01]  /*10c00*/  IMAD.MOV.U32 R8, RZ, RZ, R14 ;  /* 0x000000ffff087224 */ /* 0x000fe200078e000e */
[----:B------:R-:W-:Y:S01]  /*10c10*/  @!PT LDS RZ, [RZ] ;  /* 0x00000000fffff984 */ /* 0x000fe20000000800 */
[----:B------:R-:W-:Y:S01]  /*10c20*/  @!PT LDS RZ, [RZ] ;  /* 0x00000000fffff984 */ /* 0x000fe20000000800 */
[----:B------:R-:W-:Y:S01]  /*10c30*/  @!PT LDS RZ, [RZ] ;  /* 0x00000000fffff984 */ /* 0x000fe20000000800 */
[----:B------:R1:W-:Y:S06]  /*10c40*/  @!P3 LDGSTS.E.BYPASS.LTC128B.128 [R10+0x10c00], desc[UR40][R6.64], !P2 ;  /* 0x10c00000060abfae */ /* 0x0003ec000d101d68 */
[----:B01----:R-:W-:Y:S05]  /*10c50*/  WARPSYNC.COLLECTIVE R15, `(.L_x_355) ;  /* 0x000000000f087348 */ /* 0x003fea0003c00000 */
[----:B------:R2:W3:Y:S02]  /*10c60*/  SHFL.IDX P6, R14, R13, R12, R11 ;  /* 0x0000000c0d0e7389 */ /* 0x0004e400000c000b */
[----:B0123--:R-:W-:Y:S01]  /*10c70*/  ENDCOLLECTIVE ;  /* 0x000000000000791b */ /* 0x00ffe20003800000 */
.L_x_355:
[----:B------:R-:W-:Y:S01]  /*10c80*/  @!PT LDS RZ, [RZ] ;  /* 0x00000000fffff984 */ /* 0x000fe20000000800 */
[----:B------:R-:W-:Y:S01]  /*10c90*/  @!PT LDS RZ, [RZ] ;  /* 0x00000000fffff984 */ /* 0x000fe20000000800 */
[----:B------:R-:W-:Y:S01]  /*10ca0*/  @!PT LDS RZ, [RZ] ;  /* 0x00000000fffff984 */ /* 0x000fe20000000800 */
[----:B------:R0:W-:Y:S04]  /*10cb0*/  @!P3 LDGSTS.E.BYPASS.LTC128B.128 [R10+0x14c00], desc[UR40][R6.64+0x80], !P1 ;  /* 0x14c00080060abfae */ /* 0x0001e8000c901d68 */
[----:B------:R0:W-:Y:S01]  /*10cc0*/  @!P3 LDGSTS.E.BYPASS.LTC128B.128 [R10+0x18c00], desc[UR40][R6.64+0x100], !P0 ;  /* 0x18c00100060abfae */ /* 0x0001e2000c101d68 */
[----:B------:R-:W-:Y:S01]  /*10cd0*/  ISETP.GE.AND P3, PT, R5, R2, PT ;  /* 0x000000020500720c */ /* 0x000fe20003f66270 */
[----:B------:R-:W-:Y:S02]  /*10ce0*/  IMAD.MOV.U32 R13, RZ, RZ, R3 ;  /* 0x000000ffff0d7224 */ /* 0x000fe400078e0003 */
[----:B------:R-:W-:Y:S02]  /*10cf0*/  IMAD.MOV.U32 R12, RZ, RZ, 0x3 ;  /* 0x00000003ff0c7424 */ /* 0x000fe400078e00ff */
[----:B------:R-:W-:-:S02]  /*10d00*/  IMAD.SHL.U32 R9, R9, 0x8, RZ ;  /* 0x0000000809097824 */ /* 0x000fc400078e00ff */
[----:B------:R-:W-:-:S03]  /*10d10*/  IMAD.MOV.U32 R5, RZ, RZ, R14 ;  /* 0x000000ffff057224 */ /* 0x000fc600078e000e */
[----:B------:R-:W-:-:S07]  /*10d20*/  LOP3.LUT R9, R9, 0x38, RZ, 0xc0, !PT ;  /* 0x0000003809097812 */ /* 0x000fce00078ec0ff */
[----:B0-----:R-:W-:Y:S05]  /*10d30*/  WARPSYNC.COLLECTIVE R15, `(.L_x_356) ;  /* 0x000000000f087348 */ /* 0x001fea0003c00000 */
[----:B------:R1:W2:Y:S02]  /*10d40*/  SHFL.IDX P6, R14, R13, R12, R11 ;  /* 0x0000000c0d0e7389 */ /* 0x0002a400000c000b */
[----:B012---:R-:W-:Y:S01]  /*10d50*/  ENDCOLLECTIVE ;  /* 0x000000000000791b */ /* 0x007fe20003800000 */
.L_x_356:
[----:B------:R-:W-:-:S05]  /*10d60*/  @!P3 LEA R5, P4, R9, R5, 0x1 ;  /* 0x000000050905b211 */ /* 0x000fca00078808ff */
[----:B------:R-:W-:-:S04]  /*10d70*/  @!P3 IMAD.X R6, RZ, RZ, R8, P4 ;  /* 0x000000ffff06b224 */ /* 0x000fc800020e0608 */
[----:B------:R-:W-:Y:S02]  /*10d80*/  @!P3 IMAD.MOV.U32 R7, RZ, RZ, R6 ;  /* 0x000000ffff07b224 */ /* 0x000fe400078e0006 */
[----:B------:R-:W-:Y:S02]  /*10d90*/  @!P3 IMAD.MOV.U32 R6, RZ, RZ, R5 ;  /* 0x000000ffff06b224 */ /* 0x000fe400078e0005 */
[----:B------:R-:W-:Y:S02]  /*10da0*/  IMAD.MOV.U32 R13, RZ, RZ, R4 ;  /* 0x000000ffff0d7224 */ /* 0x000fe400078e0004 */
[----:B------:R-:W-:Y:S01]  /*10db0*/  VIADD R5, R0, 0x30 ;  /* 0x0000003000057836 */ /* 0x000fe20000000000 */
[----:B------:R-:W-:Y:S01]  /*10dc0*/  @!PT LDS RZ, [RZ] ;  /* 0x00000000fffff984 */ /* 0x000fe20000000800 */
[----:B------:R-:W-:Y:S01]  /*10dd0*/  @!PT LDS RZ, [RZ] ;  /* 0x00000000fffff984 */ /* 0x000fe20000000800 */
[----:B------:R-:W-:Y:S01]  /*10de0*/  @!PT LDS RZ, [RZ] ;  /* 0x00000000fffff984 */ /* 0x000fe20000000800 */
[----:B------:R-:W-:Y:S04]  /*10df0*/  @!P3 LDGSTS.E.BYPASS.LTC128B.128 [R10+0x11400], desc[UR40][R6.64], !P2 ;  /* 0x11400000060abfae */ /* 0x000fe8000d101d68 */
[----:B------:R-:W-:Y:S04]  /*10e00*/  @!P3 LDGSTS.E.BYPASS.LTC128B.128 [R10+0x15400], desc[UR40][R6.64+0x80], !P1 ;  /* 0x15400080060abfae */ /* 0x000fe8000c901d68 */
[----:B------:R0:W-:Y:S01]  /*10e10*/  @!P3 LDGSTS.E.BYPASS.LTC128B.128 [R10+0x19400], desc[UR40][R6.64+0x100], !P0 ;  /* 0x19400100060abfae */ /* 0x0001e2000c101d68 */
[----:B------:R-:W-:Y:S01]  /*10e20*/  ISETP.GE.AND P3, PT, R5, R2, PT ;  /* 0x000000020500720c */ /* 0x000fe20003f66270 */
[----:B0-----:R-:W-:-:S12]  /*10e30*/  IMAD.MOV.U32 R6, RZ, RZ, R14 ;  /* 0x000000ffff067224 */ /* 0x001fd800078e000e */
[----:B------:R-:W-:Y:S05]  /*10e40*/  WARPSYNC.COLLECTIVE R15, `(.L_x_357) ;  /* 0x000000000f087348 */ /* 0x000fea0003c00000 */
[----:B------:R0:W1:Y:S02]  /*10e50*/  SHFL.IDX P6, R14, R13, R12, R11 ;  /* 0x0000000c0d0e7389 */ /* 0x00006400000c000b */
[----:B01----:R-:W-:Y:S01]  /*10e60*/  ENDCOLLECTIVE ;  /* 0x000000000000791b */ /* 0x003fe20003800000 */
.L_x_357:
[----:B------:R-:W-:Y:S02]  /*10e70*/  IMAD.MOV.U32 R13, RZ, RZ, R3 ;  /* 0x000000ffff0d7224 */ /* 0x000fe400078e0003 */
[----:B------:R-:W-:Y:S02]  /*10e80*/  IMAD.MOV.U32 R12, RZ, RZ, 0x4 ;  /* 0x00000004ff0c7424 */ /* 0x000fe400078e00ff */
[----:B------:R-:W-:-:S07]  /*10e90*/  IMAD.MOV.U32 R5, RZ, RZ, R14 ;  /* 0x000000ffff057224 */ /* 0x000fce00078e000e */
[----:B------:R-:W-:Y:S05]  /*10ea0*/  WARPSYNC.COLLECTIVE R15, `(.L_x_358) ;  /* 0x000000000f087348 */ /* 0x000fea0003c00000 */
[----:B------:R0:W1:Y:S02]  /*10eb0*/  SHFL.IDX P6, R14, R13, R12, R11 ;  /* 0x0000000c0d0e7389 */ /* 0x00006400000c000b */
[----:B01----:R-:W-:Y:S01]  /*10ec0*/  ENDCOLLECTIVE ;  /* 0x000000000000791b */ /* 0x003fe20003800000 */
.L_x_358:
        /* <DEDUP_REMOVED lines=17> */
.L_x_359:
[----:B------:R-:W-:Y:S02]  /*10fe0*/  IMAD.MOV.U32 R13, RZ, RZ, R3 ;  /* 0x000000ffff0d7224 */ /* 0x000fe400078e0003 */
[----:B------:R-:W-:Y:S02]  /*10ff0*/  IMAD.MOV.U32 R12, RZ, RZ, 0x5 ;  /* 0x00000005ff0c7424 */ /* 0x000fe400078e00ff */
[----:B------:R-:W-:-:S07]  /*11000*/  IMAD.MOV.U32 R5, RZ, RZ, R14 ;  /* 0x000000ffff057224 */ /* 0x000fce00078e000e */
[----:B------:R-:W-:Y:S05]  /*11010*/  WARPSYNC.COLLECTIVE R15, `(.L_x_360) ;  /* 0x000000000f087348 */ /* 0x000fea0003c00000 */
[----:B------:R0:W1:Y:S02]  /*11020*/  SHFL.IDX P6, R14, R13, R12, R11 ;  /* 0x0000000c0d0e7389 */ /* 0x00006400000c000b */
[----:B01----:R-:W-:Y:S01]  /*11030*/  ENDCOLLECTIVE ;  /* 0x000000000000791b */ /* 0x003fe20003800000 */
.L_x_360:
        /* <DEDUP_REMOVED lines=17> */
.L_x_361:
[----:B------:R-:W-:Y:S02]  /*11150*/  IMAD.MOV.U32 R13, RZ, RZ, R3 ;  /* 0x000000ffff0d7224 */ /* 0x000fe400078e0003 */
[----:B------:R-:W-:Y:S02]  /*11160*/  IMAD.MOV.U32 R12, RZ, RZ, 0x6 ;  /* 0x00000006ff0c7424 */ /* 0x000fe400078e00ff */
[----:B------:R-:W-:-:S07]  /*11170*/  IMAD.MOV.U32 R5, RZ, RZ, R14 ;  /* 0x000000ffff057224 */ /* 0x000fce00078e000e */
[----:B------:R-:W-:Y:S05]  /*11180*/  WARPSYNC.COLLECTIVE R15, `(.L_x_362) ;  /* 0x000000000f087348 */ /* 0x000fea0003c00000 */
[----:B------:R0:W1:Y:S02]  /*11190*/  SHFL.IDX P6, R14, R13, R12, R11 ;  /* 0x0000000c0d0e7389 */ /* 0x00006400000c000b */
[----:B01----:R-:W-:Y:S01]  /*111a0*/  ENDCOLLECTIVE ;  /* 0x000000000000791b */ /* 0x003fe20003800000 */
.L_x_362:
[----:B------:R-:W-:-:S05]  /*111b0*/  @!P3 LEA R5, P4, R9, R5, 0x1 ;  /* 0x000000050905b211 */ /* 0x000fca00078808ff */
[----:B------:R-:W-:-:S04]  /*111c0*/  @!P3 IMAD.X R6, RZ, RZ, R6, P4 ;  /* 0x000000ffff06b224 */ /* 0x000fc800020e0606 */
[----:B------:R-:W-:Y:S02]  /*111d0*/  @!P3 IMAD.MOV.U32 R7, RZ, RZ, R6 ;  /* 0x000000ffff07b224 */ /* 0x000fe400078e0006 */
[----:B------:R-:W-:Y:S02]  /*111e0*/  @!P3 IMAD.MOV.U32 R6, RZ, RZ, R5 ;  /* 0x000000ffff06b224 */ /* 0x000fe400078e0005 */
[----:B------:R-:W-:-:S03]  /*111f0*/  IMAD.MOV.U32 R13, RZ, RZ, R4 ;  /* 0x000000ffff0d7224 */ /* 0x000fc600078e0004 */
[----:B------:R-:W-:Y:S01]  /*11200*/  @!PT LDS RZ, [RZ] ;  /* 0x00000000fffff984 */ /* 0x000fe20000000800 */
[----:B------:R-:W-:Y:S01]  /*11210*/  @!PT LDS RZ, [RZ] ;  /* 0x00000000fffff984 */ /* 0x000fe20000000800 */
[----:B------:R-:W-:Y:S01]  /*11220*/  @!PT LDS RZ, [RZ] ;  /* 0x00000000fffff984 */ /* 0x000fe20000000800 */
[----:B------:R-:W-:Y:S04]  /*11230*/  @!P3 LDGSTS.E.BYPASS.LTC128B.128 [R10+0x12c00], desc[UR40][R6.64], !P2 ;  /* 0x12c00000060abfae */ /* 0x000fe8000d101d68 */
[----:B------:R-:W-:Y:S04]  /*11240*/  @!P3 LDGSTS.E.BYPASS.LTC128B.128 [R10+0x16c00], desc[UR40][R6.64+0x80], !P1 ;  /* 0x16c00080060abfae */ /* 0x000fe8000c901d68 */
[----:B------:R0:W-:Y:S02]  /*11250*/  @!P3 LDGSTS.E.BYPASS.LTC128B.128 [R10+0x1ac00], desc[UR40][R6.64+0x100], !P0 ;  /* 0x1ac00100060abfae */ /* 0x0001e4000c101d68 */
[----:B0-----:R-:W-:-:S07]  /*11260*/  IMAD.MOV.U32 R6, RZ, RZ, R14 ;  /* 0x000000ffff067224 */ /* 0x001fce00078e000e */
[----:B------:R-:W-:Y:S05]  /*11270*/  WARPSYNC.COLLECTIVE R15, `(.L_x_363) ;  /* 0x000000000f087348 */ /* 0x000fea0003c00000 */
[----:B------:R0:W1:Y:S02]  /*11280*/  SHFL.IDX P6, R14, R13, R12, R11 ;  /* 0x0000000c0d0e7389 */ /* 0x00006400000c000b */
[----:B01----:R-:W-:Y:S01]  /*11290*/  ENDCOLLECTIVE ;  /* 0x000000000000791b */ /* 0x003fe20003800000 */
.L_x_363:
[----:B------:R-:W-:-:S05]  /*112a0*/  VIADD R7, R0, 0x60 ;  /* 0x0000006000077836 */ /* 0x000fca0000000000 */
[----:B------:R-:W-:Y:S01]  /*112b0*/  ISETP.GE.AND P4, PT, R7, R2, PT ;  /* 0x000000020700720c */ /* 0x000fe20003f86270 */
[----:B------:R-:W-:Y:S02]  /*112c0*/  IMAD.MOV.U32 R13, RZ, RZ, R3 ;  /* 0x000000ffff0d7224 */ /* 0x000fe400078e0003 */
[----:B------:R-:W-:Y:S02]  /*112d0*/  IMAD.MOV.U32 R12, RZ, RZ, 0x7 ;  /* 0x00000007ff0c7424 */ /* 0x000fe400078e00ff */
[----:B------:R-:W-:-:S08]  /*112e0*/  IMAD.MOV.U32 R5, RZ, RZ, R14 ;  /* 0x000000ffff057224 */ /* 0x000fd000078e000e */
[----:B------:R-:W-:Y:S05]  /*112f0*/  WARPSYNC.COLLECTIVE R15, `(.L_x_364) ;  /* 0x000000000f087348 */ /* 0x000fea0003c00000 */
[----:B------:R0:W1:Y:S02]  /*11300*/  SHFL.IDX P6, R14, R13, R12, R11 ;  /* 0x0000000c0d0e7389 */ /* 0x00006400000c000b */
[----:B01----:R-:W-:Y:S01]  /*11310*/  ENDCOLLECTIVE ;  /* 0x000000000000791b */ /* 0x003fe20003800000 */
.L_x_364:
[----:B------:R-:W-:-:S05]  /*11320*/  @!P4 LEA R5, P3, R9, R5, 0x1 ;  /* 0x000000050905c211 */ /* 0x000fca00078608ff */
[----:B------:R-:W-:-:S04]  /*11330*/  @!P4 IMAD.X R6, RZ, RZ, R6, P3 ;  /* 0x000000ffff06c224 */ /* 0x000fc800018e0606 */
[----:B------:R-:W-:Y:S02]  /*11340*/  @!P4 IMAD.MOV.U32 R7, RZ, RZ, R6 ;  /* 0x000000ffff07c224 */ /* 0x000fe400078e0006 */
[----:B------:R-:W-:Y:S02]  /*11350*/  IMAD.MOV.U32 R13, RZ, RZ, R4 ;  /* 0x000000ffff0d7224 */ /* 0x000fe400078e0004 */
[----:B------:R-:W-:-:S05]  /*11360*/  @!P4 IMAD.MOV.U32 R6, RZ, RZ, R5 ;  /* 0x000000ffff06c224 */ /* 0x000fca00078e0005 */
[----:B------:R-:W-:Y:S01]  /*11370*/  @!PT LDS RZ, [RZ] ;  /* 0x00000000fffff984 */ /* 0x000fe20000000800 */
[----:B------:R-:W-:Y:S01]  /*11380*/  @!PT LDS RZ, [RZ] ;  /* 0x00000000fffff984 */ /* 0x000fe20000000800 */
[----:B------:R-:W-:Y:S01]  /*11390*/  @!PT LDS RZ, [RZ] ;  /* 0x00000000fffff984 */ /* 0x000fe20000000800 */
[----:B------:R0:W-:Y:S01]  /*113a0*/  @!P4 LDGSTS.E.BYPASS.LTC128B.128 [R10+0x13400], desc[UR40][R6.64], !P2 ;  /* 0x13400000060acfae */ /* 0x0001e2000d101d68 */
[----:B------:R-:W-:-:S03]  /*113b0*/  IMAD.MOV.U32 R5, RZ, RZ, R14 ;  /* 0x000000ffff057224 */ /* 0x000fc600078e000e */
[----:B------:R0:W-:Y:S04]  /*113c0*/  @!P4 LDGSTS.E.BYPASS.LTC128B.128 [R10+0x17400], desc[UR40][R6.64+0x80], !P1 ;  /* 0x17400080060acfae */ /* 0x0001e8000c901d68 */
[----:B0-----:R-:W-:Y:S05]  /*113d0*/  WARPSYNC.COLLECTIVE R15, `(.L_x_365) ;  /* 0x000000000f087348 */ /* 0x001fea0003c00000 */
[----:B------:R1:W2:Y:S02]  /*113e0*/  SHFL.IDX P6, R14, R13, R12, R11 ;  /* 0x0000000c0d0e7389 */ /* 0x0002a400000c000b */
[----:B012---:R-:W-:Y:S01]  /*113f0*/  ENDCOLLECTIVE ;  /* 0x000000000000791b */ /* 0x007fe20003800000 */
.L_x_365:
[----:B------:R-:W-:Y:S01]  /*11400*/  @!PT LDS RZ, [RZ] ;  /* 0x00000000fffff984 */ /* 0x000fe20000000800 */
[----:B------:R-:W-:Y:S01]  /*11410*/  @!PT LDS RZ, [RZ] ;  /* 0x00000000fffff984 */ /* 0x000fe20000000800 */
[----:B------:R-:W-:Y:S01]  /*11420*/  @!PT LDS RZ, [RZ] ;  /* 0x00000000fffff984 */ /* 0x000fe20000000800 */
[----:B------:R0:W-:Y:S01]  /*11430*/  @!P4 LDGSTS.E.BYPASS.LTC128B.128 [R10+0x1b400], desc[UR40][R6.64+0x100], !P0 ;  /* 0x1b400100060acfae */ /* 0x0001e2000c101d68 */
[----:B------:R-:W-:Y:S01]  /*11440*/  IMAD.MOV.U32 R3, RZ, RZ, R14 ;  /* 0x000000ffff037224 */ /* 0x000fe200078e000e */
[----:B------:R-:W-:Y:S06]  /*11450*/  BRA `(.L_x_366) ;  /* 0xffffffb400907947 */ /* 0x000fec000383ffff */
.L_x_254:
[----:B0-----:R0:W1:Y:S02]  /*11460*/  SYNCS.PHASECHK.TRANS64.TRYWAIT P0, [R18+URZ+0x34820], R0 ;  /* 0x03482000120075a7 */ /* 0x001064000800017f */
[----:B-1----:R-:W-:Y:S05]  /*11470*/  @!P0 NANOSLEEP.SYNCS 0x989680 ;  /* 0x009896800000895d */ /* 0x002fea0003900000 */
[----:B------:R-:W1:Y:S02]  /*11480*/  @!P0 SYNCS.PHASECHK.TRANS64 P0, [R18+URZ+0x34820], R0 ;  /* 0x03482000120085a7 */ /* 0x000e64000800007f */
[----:B-1----:R-:W-:Y:S05]  /*11490*/  @!P0 BRA `(.L_x_254) ;  /* 0xfffffffc00f08947 */ /* 0x002fea000383ffff */
[----:B------:R-:W-:Y:S05]  /*114a0*/  BRA `(.L_x_367) ;  /* 0xffffffb800107947 */ /* 0x000fea000383ffff */
.L_x_263:
[----:B-1----:R1:W2:Y:S02]  /*114b0*/  SYNCS.PHASECHK.TRANS64.TRYWAIT P0, [R3+URZ+0x34840], R2 ;  /* 0x03484002030075a7 */ /* 0x0022a4000800017f */
[----:B--2---:R-:W-:Y:S05]  /*114c0*/  @!P0 NANOSLEEP.SYNCS 0x989680 ;  /* 0x009896800000895d */ /* 0x004fea0003900000 */
[----:B------:R-:W2:Y:S02]  /*114d0*/  @!P0 SYNCS.PHASECHK.TRANS64 P0, [R3+URZ+0x34840], R2 ;  /* 0x03484002030085a7 */ /* 0x000ea4000800007f */
[----:B--2---:R-:W-:Y:S05]  /*114e0*/  @!P0 BRA `(.L_x_263) ;  /* 0xfffffffc00f08947 */ /* 0x004fea000383ffff */
[----:B------:R-:W-:Y:S05]  /*114f0*/  BRA `(.L_x_368) ;  /* 0xffffffb800ec7947 */ /* 0x000fea000383ffff */
.L_x_270:
[----:B-1----:R1:W2:Y:S02]  /*11500*/  SYNCS.PHASECHK.TRANS64.TRYWAIT P0, [R3+URZ+0x60], R2 ;  /* 0x00006002030075a7 */ /* 0x0022a4000800017f */
[----:B--2---:R-:W-:Y:S05]  /*11510*/  @!P0 NANOSLEEP.SYNCS 0x989680 ;  /* 0x009896800000895d */ /* 0x004fea0003900000 */
[----:B------:R-:W2:Y:S02]  /*11520*/  @!P0 SYNCS.PHASECHK.TRANS64 P0, [R3+URZ+0x60], R2 ;  /* 0x00006002030085a7 */ /* 0x000ea4000800007f */
[----:B--2---:R-:W-:Y:S05]  /*11530*/  @!P0 BRA `(.L_x_270) ;  /* 0xfffffffc00f08947 */ /* 0x004fea000383ffff */
[----:B------:R-:W-:Y:S05]  /*11540*/  BRA `(.L_x_369) ;  /* 0xffffffbc00fc7947 */ /* 0x000fea000383ffff */
.L_x_279:
[----:B-1----:R1:W2:Y:S02]  /*11550*/  SYNCS.PHASECHK.TRANS64.TRYWAIT P0, [R3+URZ+0x34840], R2 ;  /* 0x03484002030075a7 */ /* 0x0022a4000800017f */
[----:B--2---:R-:W-:Y:S05]  /*11560*/  @!P0 NANOSLEEP.SYNCS 0x989680 ;  /* 0x009896800000895d */ /* 0x004fea0003900000 */
[----:B------:R-:W2:Y:S02]  /*11570*/  @!P0 SYNCS.PHASECHK.TRANS64 P0, [R3+URZ+0x34840], R2 ;  /* 0x03484002030085a7 */ /* 0x000ea4000800007f */
[----:B--2---:R-:W-:Y:S05]  /*11580*/  @!P0 BRA `(.L_x_279) ;  /* 0xfffffffc00f08947 */ /* 0x004fea000383ffff */
[----:B------:R-:W-:Y:S05]  /*11590*/  BRA `(.L_x_370) ;  /* 0xffffffc4008c7947 */ /* 0x000fea000383ffff */
.L_x_286:
[----:B0-----:R0:W1:Y:S02]  /*115a0*/  SYNCS.PHASECHK.TRANS64.TRYWAIT P0, [R2+URZ+0x60], R3 ;  /* 0x00006003020075a7 */ /* 0x001064000800017f */
[----:B-1----:R-:W-:Y:S05]  /*115b0*/  @!P0 NANOSLEEP.SYNCS 0x989680 ;  /* 0x009896800000895d */ /* 0x002fea0003900000 */
[----:B------:R-:W1:Y:S02]  /*115c0*/  @!P0 SYNCS.PHASECHK.TRANS64 P0, [R2+URZ+0x60], R3 ;  /* 0x00006003020085a7 */ /* 0x000e64000800007f */
[----:B-1----:R-:W-:Y:S05]  /*115d0*/  @!P0 BRA `(.L_x_286) ;  /* 0xfffffffc00f08947 */ /* 0x002fea000383ffff */
[----:B------:R-:W-:Y:S05]  /*115e0*/  BRA `(.L_x_371) ;  /* 0xffffffc8009c7947 */ /* 0x000fea000383ffff */
.L_x_295:
[----:B--2---:R2:W3:Y:S02]  /*115f0*/  SYNCS.PHASECHK.TRANS64.TRYWAIT P0, [R2+URZ+0x34840], R3 ;  /* 0x03484003020075a7 */ /* 0x0044e4000800017f */
[----:B---3--:R-:W-:Y:S05]  /*11600*/  @!P0 NANOSLEEP.SYNCS 0x989680 ;  /* 0x009896800000895d */ /* 0x008fea0003900000 */
[----:B------:R-:W3:Y:S02]  /*11610*/  @!P0 SYNCS.PHASECHK.TRANS64 P0, [R2+URZ+0x34840], R3 ;  /* 0x03484003020085a7 */ /* 0x000ee4000800007f */
[----:B---3--:R-:W-:Y:S05]  /*11620*/  @!P0 BRA `(.L_x_295) ;  /* 0xfffffffc00f08947 */ /* 0x008fea000383ffff */
[----:B------:R-:W-:Y:S05]  /*11630*/  BRA `(.L_x_372) ;  /* 0xffffffcc00fc7947 */ /* 0x000fea000383ffff */
.L_x_302:
[----:B0-----:R0:W1:Y:S02]  /*11640*/  SYNCS.PHASECHK.TRANS64.TRYWAIT P0, [R2+URZ+0x60], R5 ;  /* 0x00006005020075a7 */ /* 0x001064000800017f */
[----:B-1----:R-:W-:Y:S05]  /*11650*/  @!P0 NANOSLEEP.SYNCS 0x989680 ;  /* 0x009896800000895d */ /* 0x002fea0003900000 */
[----:B------:R-:W1:Y:S02]  /*11660*/  @!P0 SYNCS.PHASECHK.TRANS64 P0, [R2+URZ+0x60], R5 ;  /* 0x00006005020085a7 */ /* 0x000e64000800007f */
[----:B-1----:R-:W-:Y:S05]  /*11670*/  @!P0 BRA `(.L_x_302) ;  /* 0xfffffffc00f08947 */ /* 0x002fea000383ffff */
[----:B------:R-:W-:Y:S05]  /*11680*/  BRA `(.L_x_373) ;  /* 0xffffffd4000c7947 */ /* 0x000fea000383ffff */
.L_x_313:
[----:B---3--:R3:W4:Y:S02]  /*11690*/  SYNCS.PHASECHK.TRANS64.TRYWAIT P0, [R0+URZ+0x34860], R2 ;  /* 0x03486002000075a7 */ /* 0x008724000800017f */
[----:B----4-:R-:W-:Y:S05]  /*116a0*/  @!P0 NANOSLEEP.SYNCS 0x989680 ;  /* 0x009896800000895d */ /* 0x010fea0003900000 */
[----:B------:R-:W4:Y:S02]  /*116b0*/  @!P0 SYNCS.PHASECHK.TRANS64 P0, [R0+URZ+0x34860], R2 ;  /* 0x03486002000085a7 */ /* 0x000f24000800007f */
[----:B----4-:R-:W-:Y:S05]  /*116c0*/  @!P0 BRA `(.L_x_313) ;  /* 0xfffffffc00f08947 */ /* 0x010fea000383ffff */
[----:B------:R-:W-:Y:S05]  /*116d0*/  BRA `(.L_x_374) ;  /* 0xffffffd800587947 */ /* 0x000fea000383ffff */
.L_x_320:
[----:B------:R-:W4:Y:S01]  /*116e0*/  LDL R3, [R1] ;  /* 0x0000000001037983 */ /* 0x000f220000100800 */
[----:B------:R-:W-:Y:S01]  /*116f0*/  BSSY B0, `(.L_x_375) ;  /* 0x0000008000007945 */ /* 0x000fe20003800000 */
[----:B0-----:R-:W-:Y:S02]  /*11700*/  IMAD.MOV.U32 R12, RZ, RZ, RZ ;  /* 0x000000ffff0c7224 */ /* 0x001fe400078e00ff */
[----:B------:R-:W-:Y:S02]  /*11710*/  IMAD.MOV.U32 R11, RZ, RZ, 0x1f ;  /* 0x0000001fff0b7424 */ /* 0x000fe400078e00ff */
[----:B------:R-:W-:Y:S02]  /*11720*/  IMAD.MOV.U32 R15, RZ, RZ, -0x1 ;  /* 0xffffffffff0f7424 */ /* 0x000fe400078e00ff */
[----:B----4-:R-:W-:-:S07]  /*11730*/  IMAD.MOV.U32 R13, RZ, RZ, R3 ;  /* 0x000000ffff0d7224 */ /* 0x010fce00078e0003 */
[----:B-123--:R-:W-:Y:S05]  /*11740*/  WARPSYNC.COLLECTIVE R15, `(.L_x_376) ;  /* 0x000000000f087348 */ /* 0x00efea0003c00000 */
[----:B------:R0:W4:Y:S02]  /*11750*/  SHFL.IDX P6, R14, R13, R12, R11 ;  /* 0x0000000c0d0e7389 */ /* 0x00012400000c000b */
[----:B01234-:R-:W-:Y:S01]  /*11760*/  ENDCOLLECTIVE ;  /* 0x000000000000791b */ /* 0x01ffe20003800000 */
.L_x_376:
[----:B------:R-:W-:Y:S05]  /*11770*/  BSYNC B0 ;  /* 0x0000000000007941 */ /* 0x000fea0003800000 */
.L_x_375:
[----:B------:R0:W5:Y:S01]  /*11780*/  LDL R2, [R1+0xc] ;  /* 0x00000c0001027983 */ /* 0x0001620000100800 */
[----:B------:R-:W-:Y:S02]  /*11790*/  IMAD.MOV.U32 R13, RZ, RZ, R3 ;  /* 0x000000ffff0d7224 */ /* 0x000fe400078e0003 */
[----:B------:R-:W-:Y:S02]  /*117a0*/  IMAD.MOV.U32 R12, RZ, RZ, 0x1 ;  /* 0x00000001ff0c7424 */ /* 0x000fe400078e00ff */
[----:B------:R-:W-:Y:S02]  /*117b0*/  IMAD.MOV.U32 R11, RZ, RZ, 0x1f ;  /* 0x0000001fff0b7424 */ /* 0x000fe400078e00ff */
[----:B------:R-:W-:Y:S02]  /*117c0*/  IMAD.MOV.U32 R15, RZ, RZ, -0x1 ;  /* 0xffffffffff0f7424 */ /* 0x000fe400078e00ff */
[----:B0-----:R-:W-:-:S07]  /*117d0*/  IMAD.MOV.U32 R0, RZ, RZ, R14 ;  /* 0x000000ffff007224 */ /* 0x001fce00078e000e */
[----:B-----5:R-:W-:Y:S05]  /*117e0*/  WARPSYNC.COLLECTIVE R15, `(.L_x_377) ;  /* 0x000000000f087348 */ /* 0x020fea0003c00000 */
[----:B------:R0:W1:Y:S02]  /*117f0*/  SHFL.IDX P6, R14, R13, R12, R11 ;  /* 0x0000000c0d0e7389 */ /* 0x00006400000c000b */
[----:B01---5:R-:W-:Y:S01]  /*11800*/  ENDCOLLECTIVE ;  /* 0x000000000000791b */ /* 0x023fe20003800000 */
.L_x_377:
[----:B------:R-:W-:Y:S01]  /*11810*/  ULDC UR4, c[0x0][0xc3c] ;  /* 0x00030f0000047ab9 */ /* 0x000fe20000000800 */
[----:B------:R-:W-:Y:S02]  /*11820*/  IMAD.IADD R7, R2, 0x1, R16 ;  /* 0x0000000102077824 */ /* 0x000fe400078e0210 */
[----:B------:R-:W-:Y:S02]  /*11830*/  IMAD.MOV.U32 R11, RZ, RZ, RZ ;  /* 0x000000ffff0b7224 */ /* 0x000fe400078e00ff */
[----:B------:R-:W-:Y:S01]  /*11840*/  IMAD.MOV.U32 R8, RZ, RZ, R14 ;  /* 0x000000ffff087224 */ /* 0x000fe200078e000e */
[----:B------:R-:W-:-:S13]  /*11850*/  ISETP.GE.OR P1, PT, R7, UR4, !P0 ;  /* 0x0000000407007c0c */ /* 0x000fda000c726670 */
[----:B------:R-:W0:Y:S08]  /*11860*/  @!P1 LDC.64 R2, c[0x0][0xc80] ;  /* 0x00032000ff029b82 */ /* 0x000e300000000a00 */
[----:B------:R-:W1:Y:S01]  /*11870*/  @!P1 LDC.64 R4, c[0x0][0xc78] ;  /* 0x00031e00ff049b82 */ /* 0x000e620000000a00 */
[----:B0-----:R-:W-:-:S05]  /*11880*/  @!P1 IMAD.WIDE R2, R7, 0x4, R2 ;  /* 0x0000000407029825 */ /* 0x001fca00078e0202 */
[----:B------:R1:W2:Y:S02]  /*11890*/  @!P1 LDG.E R6, desc[UR40][R2.64] ;  /* 0x0000002802069981 */ /* 0x0002a4000c1e1900 */
[----:B-1----:R-:W-:-:S06]  /*118a0*/  @!P1 IMAD.WIDE R2, R7, 0x4, R4 ;  /* 0x0000000407029825 */ /* 0x002fcc00078e0204 */
[----:B------:R-:W3:Y:S01]  /*118b0*/  @!P1 LDG.E R2, desc[UR40][R2.64] ;  /* 0x0000002802029981 */ /* 0x000ee2000c1e1900 */
[----:B------:R-:W-:Y:S01]  /*118c0*/  IMAD.MOV.U32 R5, RZ, RZ, RZ ;  /* 0x000000ffff057224 */ /* 0x000fe200078e00ff */
[C---:B------:R-:W-:Y:S02]  /*118d0*/  ISETP.GE.U32.AND P2, PT, R16.reuse, 0x2, PT ;  /* 0x000000021000780c */ /* 0x040fe40003f46070 */
[C---:B------:R-:W-:Y:S02]  /*118e0*/  ISETP.GE.U32.AND P3, PT, R16.reuse, 0x4, PT ;  /* 0x000000041000780c */ /* 0x040fe40003f66070 */
[C---:B------:R-:W-:Y:S02]  /*118f0*/  ISETP.GE.U32.AND P4, PT, R16.reuse, 0x8, PT ;  /* 0x000000081000780c */ /* 0x040fe40003f86070 */
[----:B------:R-:W-:Y:S01]  /*11900*/  ISETP.GE.U32.AND P5, PT, R16, 0x10, PT ;  /* 0x000000101000780c */ /* 0x000fe20003fa6070 */
[----:B--2---:R-:W-:Y:S01]  /*11910*/  @!P1 IMAD.MOV.U32 R5, RZ, RZ, R6 ;  /* 0x000000ffff059224 */ /* 0x004fe200078e0006 */
[----:B------:R-:W-:-:S02]  /*11920*/  CS2R R6, SRZ ;  /* 0x0000000000067805 */ /* 0x000fc4000001ff00 */
[----:B---3--:R-:W-:Y:S01]  /*11930*/  @!P1 IMAD.MOV.U32 R7, RZ, RZ, R2 ;  /* 0x000000ffff079224 */ /* 0x008fe200078e0002 */
[----:B------:R-:W-:-:S03]  /*11940*/  ISETP.NE.AND P1, PT, R16, RZ, PT ;  /* 0x000000ff1000720c */ /* 0x000fc60003f25270 */
[----:B------:R-:W-:-:S04]  /*11950*/  IMAD R2, R7, R5, RZ ;  /* 0x0000000507027224 */ /* 0x000fc800078e02ff */
[----:B------:R-:W-:-:S07]  /*11960*/  IMAD.MOV.U32 R13, RZ, RZ, R2 ;  /* 0x000000ffff0d7224 */ /* 0x000fce00078e0002 */
[----:B------:R-:W-:Y:S05]  /*11970*/  WARPSYNC.COLLECTIVE R15, `(.L_x_378) ;  /* 0x000000000f087348 */ /* 0x000fea0003c00000 */
[----:B------:R0:W1:Y:S02]  /*11980*/  SHFL.UP P6, R14, R13, R12, R11 ;  /* 0x0400000c0d0e7389 */ /* 0x00006400000c000b */
[----:B01----:R-:W-:Y:S01]  /*11990*/  ENDCOLLECTIVE ;  /* 0x000000000000791b */ /* 0x003fe20003800000 */
.L_x_378:
[----:B------:R-:W-:Y:S02]  /*119a0*/  IMAD.MOV.U32 R12, RZ, RZ, 0x2 ;  /* 0x00000002ff0c7424 */ /* 0x000fe400078e00ff */
[----:B------:R-:W-:-:S05]  /*119b0*/  IMAD.MOV.U32 R3, RZ, RZ, R14 ;  /* 0x000000ffff037224 */ /* 0x000fca00078e000e */
[----:B------:R-:W-:-:S05]  /*119c0*/  SEL R3, R3, RZ, P1 ;  /* 0x000000ff03037207 */ /* 0x000fca0000800000 */
[----:B------:R-:W-:-:S04]  /*119d0*/  IMAD.IADD R2, R2, 0x1, R3 ;  /* 0x0000000102027824 */ /* 0x000fc800078e0203 */
[----:B------:R-:W-:-:S07]  /*119e0*/  IMAD.MOV.U32 R13, RZ, RZ, R2 ;  /* 0x000000ffff0d7224 */ /* 0x000fce00078e0002 */
[----:B------:R-:W-:Y:S05]  /*119f0*/  WARPSYNC.COLLECTIVE R15, `(.L_x_379) ;  /* 0x000000000f087348 */ /* 0x000fea0003c00000 */
[----:B------:R0:W1:Y:S02]  /*11a00*/  SHFL.UP P6, R14, R13, R12, R11 ;  /* 0x0400000c0d0e7389 */ /* 0x00006400000c000b */
[----:B01----:R-:W-:Y:S01]  /*11a10*/  ENDCOLLECTIVE ;  /* 0x000000000000791b */ /* 0x003fe20003800000 */
.L_x_379:
        /* <DEDUP_REMOVED lines=8> */
.L_x_380:
        /* <DEDUP_REMOVED lines=8> */
.L_x_381:
        /* <DEDUP_REMOVED lines=8> */
.L_x_382:
[----:B------:R-:W-:Y:S02]  /*11ba0*/  IMAD.MOV.U32 R12, RZ, RZ, 0x1f ;  /* 0x0000001fff0c7424 */ /* 0x000fe400078e00ff */
[----:B------:R-:W-:Y:S02]  /*11bb0*/  IMAD.MOV.U32 R11, RZ, RZ, 0x1f ;  /* 0x0000001fff0b7424 */ /* 0x000fe400078e00ff */
[----:B------:R-:W-:-:S05]  /*11bc0*/  IMAD.MOV.U32 R3, RZ, RZ, R14 ;  /* 0x000000ffff037224 */ /* 0x000fca00078e000e */
[----:B------:R-:W-:-:S05]  /*11bd0*/  SEL R3, R3, RZ, P5 ;  /* 0x000000ff03037207 */ /* 0x000fca0002800000 */
[----:B------:R-:W-:-:S04]  /*11be0*/  IMAD.IADD R2, R2, 0x1, R3 ;  /* 0x0000000102027824 */ /* 0x000fc800078e0203 */
[----:B------:R-:W-:-:S07]  /*11bf0*/  IMAD.MOV.U32 R13, RZ, RZ, R2 ;  /* 0x000000ffff0d7224 */ /* 0x000fce00078e0002 */
[----:B------:R-:W-:Y:S05]  /*11c00*/  WARPSYNC.COLLECTIVE R15, `(.L_x_383) ;  /* 0x000000000f087348 */ /* 0x000fea0003c00000 */
[----:B------:R0:W1:Y:S02]  /*11c10*/  SHFL.IDX P6, R14, R13, R12, R11 ;  /* 0x0000000c0d0e7389 */ /* 0x00006400000c000b */
[----:B01----:R-:W-:Y:S01]  /*11c20*/  ENDCOLLECTIVE ;  /* 0x000000000000791b */ /* 0x003fe20003800000 */
.L_x_383:
[----:B------:R-:W-:Y:S01]  /*11c30*/  IMAD.MOV.U32 R9, RZ, RZ, R14 ;  /* 0x000000ffff097224 */ /* 0x000fe200078e000e */
[----:B------:R-:W-:Y:S06]  /*11c40*/  BRA `(.L_x_384) ;  /* 0xffffffd800cc7947 */ /* 0x000fec000383ffff */
.L_x_323:
[----:B------:R-:W-:Y:S01]  /*11c50*/  BSSY B0, `(.L_x_385) ;  /* 0x0000008000007945 */ /* 0x000fe20003800000 */
[----:B------:R-:W-:Y:S02]  /*11c60*/  IMAD.MOV.U32 R13, RZ, RZ, R2 ;  /* 0x000000ffff0d7224 */ /* 0x000fe400078e0002 */
[----:B0-----:R-:W-:Y:S02]  /*11c70*/  IMAD.MOV.U32 R12, RZ, RZ, 0x1 ;  /* 0x00000001ff0c7424 */ /* 0x001fe400078e00ff */
[----:B------:R-:W-:Y:S02]  /*11c80*/  IMAD.MOV.U32 R11, RZ, RZ, RZ ;  /* 0x000000ffff0b7224 */ /* 0x000fe400078e00ff */
[----:B------:R-:W-:-:S07]  /*11c90*/  IMAD.MOV.U32 R15, RZ, RZ, -0x1 ;  /* 0xffffffffff0f7424 */ /* 0x000fce00078e00ff */
[----:B------:R-:W-:Y:S05]  /*11ca0*/  WARPSYNC.COLLECTIVE R15, `(.L_x_386) ;  /* 0x000000000f087348 */ /* 0x000fea0003c00000 */
[----:B------:R0:W1:Y:S02]  /*11cb0*/  SHFL.UP P6, R14, R13, R12, R11 ;  /* 0x0400000c0d0e7389 */ /* 0x00006400000c000b */
[----:B01----:R-:W-:Y:S01]  /*11cc0*/  ENDCOLLECTIVE ;  /* 0x000000000000791b */ /* 0x003fe20003800000 */
.L_x_386:
[----:B------:R-:W-:Y:S05]  /*11cd0*/  BSYNC B0 ;  /* 0x0000000000007941 */ /* 0x000fea0003800000 */
.L_x_385:
[----:B------:R-:W-:Y:S02]  /*11ce0*/  IMAD.MOV.U32 R3, RZ, RZ, R14 ;  /* 0x000000ffff037224 */ /* 0x000fe400078e000e */
[----:B------:R-:W-:Y:S02]  /*11cf0*/  IMAD.MOV.U32 R12, RZ, RZ, 0x2 ;  /* 0x00000002ff0c7424 */ /* 0x000fe400078e00ff */
[----:B------:R-:W-:Y:S01]  /*11d00*/  IMAD.MOV.U32 R11, RZ, RZ, RZ ;  /* 0x000000ffff0b7224 */ /* 0x000fe200078e00ff */
[----:B------:R-:W-:Y:S01]  /*11d10*/  SEL R3, R3, RZ, P1 ;  /* 0x000000ff03037207 */ /* 0x000fe20000800000 */
[----:B------:R-:W-:-:S04]  /*11d20*/  IMAD.MOV.U32 R15, RZ, RZ, -0x1 ;  /* 0xffffffffff0f7424 */ /* 0x000fc800078e00ff */
[----:B------:R-:W-:-:S04]  /*11d30*/  IMAD.IADD R2, R2, 0x1, R3 ;  /* 0x0000000102027824 */ /* 0x000fc800078e0203 */
[----:B------:R-:W-:-:S07]  /*11d40*/  IMAD.MOV.U32 R13, RZ, RZ, R2 ;  /* 0x000000ffff0d7224 */ /* 0x000fce00078e0002 */
[----:B------:R-:W-:Y:S05]  /*11d50*/  WARPSYNC.COLLECTIVE R15, `(.L_x_387) ;  /* 0x000000000f087348 */ /* 0x000fea0003c00000 */
[----:B------:R0:W1:Y:S02]  /*11d60*/  SHFL.UP P6, R14, R13, R12, R11 ;  /* 0x0400000c0d0e7389 */ /* 0x00006400000c000b */
[----:B01----:R-:W-:Y:S01]  /*11d70*/  ENDCOLLECTIVE ;  /* 0x000000000000791b */ /* 0x003fe20003800000 */
.L_x_387:
        /* <DEDUP_REMOVED lines=8> */
.L_x_388:
        /* <DEDUP_REMOVED lines=8> */
.L_x_389:
        /* <DEDUP_REMOVED lines=8> */
.L_x_390:
        /* <DEDUP_REMOVED lines=9> */
.L_x_391:
[----:B------:R-:W-:Y:S01]  /*11f90*/  IMAD.MOV.U32 R9, RZ, RZ, R14 ;  /* 0x000000ffff097224 */ /* 0x000fe200078e000e */
[----:B------:R-:W-:Y:S06]  /*11fa0*/  BRA `(.L_x_392) ;  /* 0xffffffd800a07947 */ /* 0x000fec000383ffff */
.L_x_325:
[----:B------:R-:W-:Y:S01]  /*11fb0*/  BSSY B0, `(.L_x_393) ;  /* 0x0000006000007945 */ /* 0x000fe20003800000 */
[----:B------:R-:W-:Y:S01]  /*11fc0*/  PLOP3.LUT P6, PT, P6, PT, PT, 0x8, 0x0 ;  /* 0x000000000000781c */ /* 0x000fe200037ce170 */
[----:B------:R-:W-:-:S12]  /*11fd0*/  IMAD.MOV.U32 R15, RZ, RZ, -0x1 ;  /* 0xffffffffff0f7424 */ /* 0x000fd800078e00ff */
[----:B01----:R-:W-:Y:S05]  /*11fe0*/  WARPSYNC.COLLECTIVE R15, `(.L_x_394) ;  /* 0x000000000f087348 */ /* 0x003fea0003c00000 */
[----:B------:R-:W-:Y:S01]  /*11ff0*/  VOTE.ANY R14, PT, P6 ;  /* 0x00000000000e7806 */ /* 0x000fe200030e0100 */
[----:B01----:R-:W-:Y:S06]  /*12000*/  ENDCOLLECTIVE ;  /* 0x000000000000791b */ /* 0x003fec0003800000 */
.L_x_394:
[----:B------:R-:W-:Y:S05]  /*12010*/  BSYNC B0 ;  /* 0x0000000000007941 */ /* 0x000fea0003800000 */
.L_x_393:
[----:B------:R-:W-:Y:S02]  /*12020*/  IMAD.MOV.U32 R8, RZ, RZ, R14 ;  /* 0x000000ffff087224 */ /* 0x000fe400078e000e */
[----:B------:R-:W-:Y:S02]  /*12030*/  IMAD.MOV.U32 R13, RZ, RZ, R5 ;  /* 0x000000ffff0d7224 */ /* 0x000fe400078e0005 */
[----:B------:R-:W0:Y:S01]  /*12040*/  POPC R4, R8 ;  /* 0x0000000800047309 */ /* 0x000e220000000000 */
[----:B------:R-:W-:Y:S02]  /*12050*/  IMAD.MOV.U32 R11, RZ, RZ, 0x1f ;  /* 0x0000001fff0b7424 */ /* 0x000fe400078e00ff */
[----:B------:R-:W-:Y:S02]  /*12060*/  IMAD.MOV.U32 R15, RZ, RZ, -0x1 ;  /* 0xffffffffff0f7424 */ /* 0x000fe400078e00ff */
[----:B0-----:R-:W-:-:S07]  /*12070*/  IMAD.MOV.U32 R12, RZ, RZ, R4 ;  /* 0x000000ffff0c7224 */ /* 0x001fce00078e0004 */
[----:B------:R-:W-:Y:S05]  /*12080*/  WARPSYNC.COLLECTIVE R15, `(.L_x_395) ;  /* 0x000000000f087348 */ /* 0x000fea0003c00000 */
[----:B------:R0:W1:Y:S02]  /*12090*/  SHFL.IDX P6, R14, R13, R12, R11 ;  /* 0x0000000c0d0e7389 */ /* 0x00006400000c000b */
[----:B01----:R-:W-:Y:S01]  /*120a0*/  ENDCOLLECTIVE ;  /* 0x000000000000791b */ /* 0x003fe20003800000 */
.L_x_395:
[----:B------:R-:W-:Y:S02]  /*120b0*/  IMAD.MOV.U32 R13, RZ, RZ, R7 ;  /* 0x000000ffff0d7224 */ /* 0x000fe400078e0007 */
[----:B------:R-:W-:-:S07]  /*120c0*/  IMAD.MOV.U32 R5, RZ, RZ, R14 ;  /* 0x000000ffff057224 */ /* 0x000fce00078e000e */
[----:B------:R-:W-:Y:S05]  /*120d0*/  WARPSYNC.COLLECTIVE R15, `(.L_x_396) ;  /* 0x000000000f087348 */ /* 0x000fea0003c00000 */
[----:B------:R0:W1:Y:S02]  /*120e0*/  SHFL.IDX P6, R14, R13, R12, R11 ;  /* 0x0000000c0d0e7389 */ /* 0x00006400000c000b */
[----:B01----:R-:W-:Y:S01]  /*120f0*/  ENDCOLLECTIVE ;  /* 0x000000000000791b */ /* 0x003fe20003800000 */
.L_x_396:
[----:B------:R-:W-:Y:S01]  /*12100*/  IMAD.MOV.U32 R7, RZ, RZ, R14 ;  /* 0x000000ffff077224 */ /* 0x000fe200078e000e */
[----:B------:R-:W-:Y:S06]  /*12110*/  BRA `(.L_x_397) ;  /* 0xffffffd800807947 */ /* 0x000fec000383ffff */
.L_x_327:
[----:B------:R-:W-:Y:S01]  /*12120*/  BSSY B0, `(.L_x_398) ;  /* 0x0000007000007945 */ /* 0x000fe20003800000 */
[----:B------:R-:W-:Y:S02]  /*12130*/  IMAD.MOV.U32 R13, RZ, RZ, R2 ;  /* 0x000000ffff0d7224 */ /* 0x000fe400078e0002 */
[----:B------:R-:W-:Y:S02]  /*12140*/  IMAD.MOV.U32 R11, RZ, RZ, 0x1f ;  /* 0x0000001fff0b7424 */ /* 0x000fe400078e00ff */
[----:B------:R-:W-:-:S07]  /*12150*/  IMAD.MOV.U32 R15, RZ, RZ, -0x1 ;  /* 0xffffffffff0f7424 */ /* 0x000fce00078e00ff */
[----:B-1234-:R-:W-:Y:S05]  /*12160*/  WARPSYNC.COLLECTIVE R15, `(.L_x_399) ;  /* 0x000000000f087348 */ /* 0x01efea0003c00000 */
[----:B------:R0:W0:Y:S02]  /*12170*/  SHFL.IDX P6, R14, R13, R12, R11 ;  /* 0x0000000c0d0e7389 */ /* 0x00002400000c000b */
[----:B01234-:R-:W-:Y:S01]  /*12180*/  ENDCOLLECTIVE ;  /* 0x000000000000791b */ /* 0x01ffe20003800000 */
.L_x_399:
[----:B------:R-:W-:Y:S05]  /*12190*/  BSYNC B0 ;  /* 0x0000000000007941 */ /* 0x000fea0003800000 */
.L_x_398:
[----:B------:R-:W-:Y:S01]  /*121a0*/  IMAD.MOV.U32 R2, RZ, RZ, R14 ;  /* 0x000000ffff027224 */ /* 0x000fe200078e000e */
[----:B------:R-:W-:Y:S06]  /*121b0*/  BRA `(.L_x_400) ;  /* 0xffffffd800707947 */ /* 0x000fec000383ffff */
.L_x_331:
[----:B0-----:R0:W1:Y:S02]  /*121c0*/  SYNCS.PHASECHK.TRANS64.TRYWAIT P0, [R0+URZ+0x34820], R3 ;  /* 0x03482003000075a7 */ /* 0x001064000800017f */
[----:B-1----:R-:W-:Y:S05]  /*121d0*/  @!P0 NANOSLEEP.SYNCS 0x989680 ;  /* 0x009896800000895d */ /* 0x002fea0003900000 */
[----:B------:R-:W1:Y:S02]  /*121e0*/  @!P0 SYNCS.PHASECHK.TRANS64 P0, [R0+URZ+0x34820], R3 ;  /* 0x03482003000085a7 */ /* 0x000e64000800007f */
[----:B-1----:R-:W-:Y:S05]  /*121f0*/  @!P0 BRA `(.L_x_331) ;  /* 0xfffffffc00f08947 */ /* 0x002fea000383ffff */
[----:B------:R-:W-:Y:S05]  /*12200*/  BRA `(.L_x_401) ;  /* 0xffffffe000087947 */ /* 0x000fea000383ffff */
.L_x_332:
[----:B------:R-:W1:Y:S01]  /*12210*/  S2R R2, SR_TID.X ;  /* 0x0000000000027919 */ /* 0x000e620000002100 */
[----:B------:R-:W-:Y:S01]  /*12220*/  BSSY B0, `(.L_x_402) ;  /* 0x000000a000007945 */ /* 0x000fe20003800000 */
[----:B------:R-:W-:Y:S02]  /*12230*/  IMAD.MOV.U32 R12, RZ, RZ, RZ ;  /* 0x000000ffff0c7224 */ /* 0x000fe400078e00ff */
[----:B------:R-:W-:Y:S02]  /*12240*/  IMAD.MOV.U32 R11, RZ, RZ, 0x1f ;  /* 0x0000001fff0b7424 */ /* 0x000fe400078e00ff */
[----:B------:R-:W-:Y:S01]  /*12250*/  IMAD.MOV.U32 R15, RZ, RZ, -0x1 ;  /* 0xffffffffff0f7424 */ /* 0x000fe200078e00ff */
[----:B-1----:R-:W-:-:S04]  /*12260*/  SHF.R.U32.HI R2, RZ, 0x5, R2 ;  /* 0x00000005ff027819 */ /* 0x002fc80000011602 */
[----:B------:R-:W-:-:S05]  /*12270*/  LOP3.LUT R2, R2, 0x3, RZ, 0xc0, !PT ;  /* 0x0000000302027812 */ /* 0x000fca00078ec0ff */
[----:B------:R-:W-:-:S07]  /*12280*/  IMAD.MOV.U32 R13, RZ, RZ, R2 ;  /* 0x000000ffff0d7224 */ /* 0x000fce00078e0002 */
[----:B0-----:R-:W-:Y:S05]  /*12290*/  WARPSYNC.COLLECTIVE R15, `(.L_x_403) ;  /* 0x000000000f087348 */ /* 0x001fea0003c00000 */
[----:B------:R1:W2:Y:S02]  /*122a0*/  SHFL.IDX P6, R14, R13, R12, R11 ;  /* 0x0000000c0d0e7389 */ /* 0x0002a400000c000b */
[----:B012---:R-:W-:Y:S01]  /*122b0*/  ENDCOLLECTIVE ;  /* 0x000000000000791b */ /* 0x007fe20003800000 */
.L_x_403:
[----:B------:R-:W-:Y:S05]  /*122c0*/  BSYNC B0 ;  /* 0x0000000000007941 */ /* 0x000fea0003800000 */
.L_x_402:
[----:B------:R-:W-:Y:S05]  /*122d0*/  BRA `(.L_x_404) ;  /* 0xffffffdc00f07947 */ /* 0x000fea000383ffff */
.L_x_335:
[----:B------:R-:W-:Y:S01]  /*122e0*/  BSSY B1, `(.L_x_405) ;  /* 0x0000006000017945 */ /* 0x000fe20003800000 */
[----:B------:R-:W-:-:S07]  /*122f0*/  IMAD.MOV.U32 R15, RZ, RZ, -0x1 ;  /* 0xffffffffff0f7424 */ /* 0x000fce00078e00ff */
[----:B01----:R-:W-:Y:S05]  /*12300*/  WARPSYNC.COLLECTIVE R15, `(.L_x_406) ;  /* 0x000000000f0c7348 */ /* 0x003fea0003c00000 */
[----:B------:R-:W-:Y:S02]  /*12310*/  ELECT P6, UR62, PT ;  /* 0x00000000003e782f */ /* 0x000fe400038c0000 */
[----:B------:R-:W-:Y:S01]  /*12320*/  MOV R14, UR62 ;  /* 0x0000003e000e7c02 */ /* 0x000fe20008000f00 */
[----:B01----:R-:W-:Y:S10]  /*12330*/  ENDCOLLECTIVE ;  /* 0x000000000000791b */ /* 0x003ff40003800000 */
.L_x_406:
[----:B------:R-:W-:Y:S05]  /*12340*/  BSYNC B1 ;  /* 0x0000000000017941 */ /* 0x000fea0003800000 */
.L_x_405:
[----:B------:R-:W-:Y:S05]  /*12350*/  BRA `(.L_x_407) ;  /* 0xffffffdc00e87947 */ /* 0x000fea000383ffff */
.L_x_337:
[----:B0-----:R0:W1:Y:S02]  /*12360*/  SYNCS.PHASECHK.TRANS64.TRYWAIT P0, [R6+URZ], R5 ;  /* 0x00000005060075a7 */ /* 0x001064000800017f */
[----:B-1----:R-:W-:Y:S05]  /*12370*/  @!P0 NANOSLEEP.SYNCS 0x989680 ;  /* 0x009896800000895d */ /* 0x002fea0003900000 */
[----:B------:R-:W1:Y:S02]  /*12380*/  @!P0 SYNCS.PHASECHK.TRANS64 P0, [R6+URZ], R5 ;  /* 0x00000005060085a7 */ /* 0x000e64000800007f */
[----:B-1----:R-:W-:Y:S05]  /*12390*/  @!P0 BRA `(.L_x_337) ;  /* 0xfffffffc00f08947 */ /* 0x002fea000383ffff */
[----:B------:R-:W-:Y:S05]  /*123a0*/  BRA `(.L_x_408) ;  /* 0xffffffe000207947 */ /* 0x000fea000383ffff */
.L_x_338:
[----:B-1----:R1:W2:Y:S02]  /*123b0*/  SYNCS.PHASECHK.TRANS64.TRYWAIT P0, [R7+URZ], R2 ;  /* 0x00000002070075a7 */ /* 0x0022a4000800017f */
[----:B--2---:R-:W-:Y:S05]  /*123c0*/  @!P0 NANOSLEEP.SYNCS 0x989680 ;  /* 0x009896800000895d */ /* 0x004fea0003900000 */
[----:B------:R-:W2:Y:S02]  /*123d0*/  @!P0 SYNCS.PHASECHK.TRANS64 P0, [R7+URZ], R2 ;  /* 0x00000002070085a7 */ /* 0x000ea4000800007f */
[----:B--2---:R-:W-:Y:S05]  /*123e0*/  @!P0 BRA `(.L_x_338) ;  /* 0xfffffffc00f08947 */ /* 0x004fea000383ffff */
[----:B------:R-:W-:Y:S05]  /*123f0*/  BRA `(.L_x_409) ;  /* 0xffffffe000147947 */ /* 0x000fea000383ffff */
.L_x_340:
[----:B--2---:R2:W3:Y:S02]  /*12400*/  SYNCS.PHASECHK.TRANS64.TRYWAIT P0, [R4+URZ], R5 ;  /* 0x00000005040075a7 */ /* 0x0044e4000800017f */
[----:B---3--:R-:W-:Y:S05]  /*12410*/  @!P0 NANOSLEEP.SYNCS 0x989680 ;  /* 0x009896800000895d */ /* 0x008fea0003900000 */
[----:B------:R-:W3:Y:S02]  /*12420*/  @!P0 SYNCS.PHASECHK.TRANS64 P0, [R4+URZ], R5 ;  /* 0x00000005040085a7 */ /* 0x000ee4000800007f */
[----:B---3--:R-:W-:Y:S05]  /*12430*/  @!P0 BRA `(.L_x_340) ;  /* 0xfffffffc00f08947 */ /* 0x008fea000383ffff */
[----:B------:R-:W-:Y:S05]  /*12440*/  BRA `(.L_x_410) ;  /* 0xffffffe000187947 */ /* 0x000fea000383ffff */
.L_x_411:
        /* <DEDUP_REMOVED lines=11> */
.L_x_14988:


//--------------------- .text._ZN7cutlass13device_kernelIN5flash11enable_sm90INS1_16FlashAttnFwdSm90INS1_25CollectiveMainloopFwdSm90ILi2EN4cute5tupleIJNS5_1CILi1EEES8_S8_EEENS6_IJNS7_ILi128EEESA_NS7_ILi192EEEEEELi128ENS_6half_tEfNS_4arch4Sm90ELb0ELb0ELb0ELb1ELb0ELb1ELb0ELb1ELb1ELb1ELb1ELb0EEENS1_21CollectiveEpilogueFwdINS6_IJSA_SA_SA_EEES9_SD_SF_Li256ELb1ELb1ELb1ELb0EEENS1_36VarlenDynamicPersistentTileSchedulerILi128ELi128ELi256ELi128ELb1ELb1ELb1ELb0ELb1ELb1EEEEEEEEEvNT_6ParamsE --------------------------
	.section	.text._ZN7cutlass13device_kernelIN5flash11enable_sm90INS1_16FlashAttnFwdSm90INS1_25CollectiveMainloopFwdSm90ILi2EN4cute5tupleIJNS5_1CILi1EEES8_S8_EEENS6_IJNS7_ILi128EEESA_NS7_ILi192EEEEEELi128ENS_6half_tEfNS_4arch4Sm90ELb0ELb0ELb0ELb1ELb0ELb1ELb0ELb1ELb1ELb1ELb1ELb0EEENS1_21CollectiveEpilogueFwdINS6_IJSA_SA_SA_EEES9_SD_SF_Li256ELb1ELb1ELb1ELb0EEENS1_36VarlenDynamicPersistentTileSchedulerILi128ELi128ELi256ELi128ELb1ELb1ELb1ELb0ELb1ELb1EEEEEEEEEvNT_6ParamsE,"ax",@progbits
	.align	128
.text._ZN7cutlass13device_kernelIN5flash11enable_sm90INS1_16FlashAttnFwdSm90INS1_25CollectiveMainloopFwdSm90ILi2EN4cute5tupleIJNS5_1CILi1EEES8_S8_EEENS6_IJNS7_ILi128EEESA_NS7_ILi192EEEEEELi128ENS_6half_tEfNS_4arch4Sm90ELb0ELb0ELb0ELb1ELb0ELb1ELb0ELb1ELb1ELb1ELb1ELb0EEENS1_21CollectiveEpilogueFwdINS6_IJSA_SA_SA_EEES9_SD_SF_Li256ELb1ELb1ELb1ELb0EEENS1_36VarlenDynamicPersistentTileSchedulerILi128ELi128ELi256ELi128ELb1ELb1ELb1ELb0ELb1ELb1EEEEEEEEEvNT_6ParamsE:
        .type           _ZN7cutlass13device_kernelIN5flash11enable_sm90INS1_16FlashAttnFwdSm90INS1_25CollectiveMainloopFwdSm90ILi2EN4cute5tupleIJNS5_1CILi1EEES8_S8_EEENS6_IJNS7_ILi128EEESA_NS7_ILi192EEEEEELi128ENS_6half_tEfNS_4arch4Sm90ELb0ELb0ELb0ELb1ELb0ELb1ELb0ELb1ELb1ELb1ELb1ELb0EEENS1_21CollectiveEpilogueFwdINS6_IJSA_SA_SA_EEES9_SD_SF_Li256ELb1ELb1ELb1ELb0EEENS1_36VarlenDynamicPersistentTileSchedulerILi128ELi128ELi256ELi128ELb1ELb1ELb1ELb0ELb1ELb1EEEEEEEEEvNT_6ParamsE,@function
        .size           _ZN7cutlass13device_kernelIN5flash11enable_sm90INS1_16FlashAttnFwdSm90INS1_25CollectiveMainloopFwdSm90ILi2EN4cute5tupleIJNS5_1CILi1EEES8_S8_EEENS6_IJNS7_ILi128EEESA_NS7_ILi192EEEEEELi128ENS_6half_tEfNS_4arch4Sm90ELb0ELb0ELb0ELb1ELb0ELb1ELb0ELb1ELb1ELb1ELb1ELb0EEENS1_21CollectiveEpilogueFwdINS6_IJSA_SA_SA_EEES9_SD_SF_Li256ELb1ELb1ELb1ELb0EEENS1_36VarlenDynamicPersistentTileSchedulerILi128ELi128ELi256ELi128ELb1ELb1ELb1ELb0ELb1ELb1EEEEEEEEEvNT_6ParamsE,(.L_x_14989 - _ZN7cutlass13device_kernelIN5flash11enable_sm90INS1_16FlashAttnFwdSm90INS1_25CollectiveMainloopFwdSm90ILi2EN4cute5tupleIJNS5_1CILi1EEES8_S8_EEENS6_IJNS7_ILi128EEESA_NS7_ILi192EEEEEELi128ENS_6half_tEfNS_4arch4Sm90ELb0ELb0ELb0ELb1ELb0ELb1ELb0ELb1ELb1ELb1ELb1ELb0EEENS1_21CollectiveEpilogueFwdINS6_IJSA_SA_SA_EEES9_SD_SF_Li256ELb1ELb1ELb1ELb0EEENS1_36VarlenDynamicPersistentTileSchedulerILi128ELi128ELi256ELi128ELb1ELb1ELb1ELb0ELb1ELb1EEEEEEEEEvNT_6ParamsE)
        .other          _ZN7cutlass13device_kernelIN5flash11enable_sm90INS1_16FlashAttnFwdSm90INS1_25CollectiveMainloopFwdSm90ILi2EN4cute5tupleIJNS5_1CILi1EEES8_S8_EEENS6_IJNS7_ILi128EEESA_NS7_ILi192EEEEEELi128ENS_6half_tEfNS_4arch4Sm90ELb0ELb0ELb0ELb1ELb0ELb1ELb0ELb1ELb1ELb1ELb1ELb0EEENS1_21CollectiveEpilogueFwdINS6_IJSA_SA_SA_EEES9_SD_SF_Li256ELb1ELb1ELb1ELb0EEENS1_36VarlenDynamicPersistentTileSchedulerILi128ELi128ELi256ELi128ELb1ELb1ELb1ELb0ELb1ELb1EEEEEEEEEvNT_6ParamsE,@"STO_CUDA_ENTRY STV_DEFAULT"
_ZN7cutlass13device_kernelIN5flash11enable_sm90INS1_16FlashAttnFwdSm90INS1_25CollectiveMainloopFwdSm90ILi2EN4cute5tupleIJNS5_1CILi1EEES8_S8_EEENS6_IJNS7_ILi128EEESA_NS7_ILi192EEEEEELi128ENS_6half_tEfNS_4arch4Sm90ELb0ELb0ELb0ELb1ELb0ELb1ELb0ELb1ELb1ELb1ELb1ELb0EEENS1_21CollectiveEpilogueFwdINS6_IJSA_SA_SA_EEES9_SD_SF_Li256ELb1ELb1ELb1ELb0EEENS1_36VarlenDynamicPersistentTileSchedulerILi128ELi128ELi256ELi128ELb1ELb1ELb1ELb0ELb1ELb1EEEEEEEEEvNT_6ParamsE:
[----:B------:R-:W0:Y:S02]  /*0000*/  LDC R1, c[0x0][0x28] ;  /* 0x00000a00ff017b82 */ /* 0x000e240000000800 */
[----:B0-----:R-:W-:Y:S01]  /*0010*/  VIADD R1, R1, 0xffffff50 ;  /* 0xffffff5001017836 */ /* 0x001fe20000000000 */
[----:B------:R-:W0:Y:S01]  /*0020*/  S2R R6, SR_TID.X ;  /* 0x0000000000067919 */ /* 0x000e220000002100 */
[----:B------:R-:W-:Y:S01]  /*0030*/  ELECT P0, URZ, PT ;  /* 0x00000000003f782f */ /* 0x000fe20003800000 */
[----:B------:R-:W-:Y:S01]  /*0040*/  BSSY B0, `(.L_x_412) ;  /* 0x0000014000007945 */ /* 0x000fe20003800000 */
[----:B0-----:R-:W-:-:S05]  /*0050*/  SHF.R.U32.HI R0, RZ, 0x5, R6 ;  /* 0x00000005ff007819 */ /* 0x001fca0000011606 */
[----:B------:R-:W0:Y:S02]  /*0060*/  SHFL.IDX PT, R2, R0, RZ, 0x1f ;  /* 0x00001fff00027589 */ /* 0x000e2400000e0000 */
[----:B0-----:R-:W-:Y:S02]  /*0070*/  ISETP.EQ.AND P0, PT, R2, RZ, P0 ;  /* 0x000000ff0200720c */ /* 0x001fe40000702270 */
[----:B------:R-:W-:-:S11]  /*0080*/  SHF.R.U32.HI R2, RZ, 0x7, R6 ;  /* 0x00000007ff027819 */ /* 0x000fd60000011606 */
[----:B------:R-:W-:Y:S05]  /*0090*/  @!P0 BRA `(.L_x_413) ;  /* 0x0000000000388947 */ /* 0x000fea0003800000 */
[----:B------:R-:W-:Y:S02]  /*00a0*/  ULDC.64 UR4, c[0x0][0x198] ;  /* 0x0000660000047ab9 */ /* 0x000fe40000000a00 */
[----:B------:R-:W-:Y:S02]  /*00b0*/  UIADD3 UR6, UP0, UR4, 0x370, URZ ;  /* 0x0000037004067890 */ /* 0x000fe4000ff1e03f */
[----:B------:R-:W-:Y:S02]  /*00c0*/  UIADD3 UR8, UP1, UR4, 0x470, URZ ;  /* 0x0000047004087890 */ /* 0x000fe4000ff3e03f */
[----:B------:R-:W-:Y:S02]  /*00d0*/  UIADD3 UR10, UP2, UR4, 0x570, URZ ;  /* 0x00000570040a7890 */ /* 0x000fe4000ff5e03f */
[----:B------:R-:W-:Y:S02]  /*00e0*/  UIADD3 UR4, UP3, UR4, 0x670, URZ ;  /* 0x0000067004047890 */ /* 0x000fe4000ff7e03f */
[----:B------:R-:W-:-:S02]  /*00f0*/  UIADD3.X UR7, URZ, UR5, URZ, UP0, !UPT ;  /* 0x000000053f077290 */ /* 0x000fc400087fe43f */
[----:B------:R-:W-:Y:S02]  /*0100*/  UIADD3.X UR9, URZ, UR5, URZ, UP1, !UPT ;  /* 0x000000053f097290 */ /* 0x000fe40008ffe43f */
[----:B------:R-:W-:Y:S02]  /*0110*/  UIADD3.X UR11, URZ, UR5, URZ, UP2, !UPT ;  /* 0x000000053f0b7290 */ /* 0x000fe400097fe43f */
[----:B------:R-:W-:-:S03]  /*0120*/  UIADD3.X UR5, URZ, UR5, URZ, UP3, !UPT ;  /* 0x000000053f057290 */ /* 0x000fc60009ffe43f */
[----:B------:R0:W-:Y:S02]  /*0130*/  UTMACCTL.PF [UR6] ;  /* 0x00000000060079b9 */ /* 0x0001e40008040000 */
[----:B------:R0:W-:Y:S02]  /*0140*/  UTMACCTL.PF [UR8] ;  /* 0x00000000080079b9 */ /* 0x0001e40008040000 */
[----:B------:R0:W-:Y:S02]  /*0150*/  UTMACCTL.PF [UR10] ;  /* 0x000000000a0079b9 */ /* 0x0001e40008040000 */
[----:B------:R0:W-:Y:S02]  /*0160*/  UTMACCTL.PF [UR4] ;  /* 0x00000000040079b9 */ /* 0x0001e40008040000 */
[----:B0-----:R-:W-:Y:S01]  /*0170*/  NOP ;  /* 0x0000000000007918 */ /* 0x001fe20000000000 */
.L_x_413:
[----:B------:R-:W-:Y:S05]  /*0180*/  BSYNC B0 ;  /* 0x0000000000007941 */ /* 0x000fea0003800000 */
.L_x_412:
[----:B------:R-:W-:Y:S01]  /*0190*/  VOTEU.ANY UP0, P0 ;  /* 0x00000000003f7886 */ /* 0x000fe20000000100 */
[----:B------:R-:W0:Y:S01]  /*01a0*/  SHFL.IDX PT, R2, R2, RZ, 0x1f ;  /* 0x00001fff02027589 */ /* 0x000e2200000e0000 */
[----:B------:R-:W-:Y:S01]  /*01b0*/  UMOV UR4, 0x80 ;  /* 0x0000008000047882 */ /* 0x000fe20000000000 */
[----:B------:R-:W-:Y:S01]  /*01c0*/  UMOV UR7, 0x100 ;  /* 0x0000010000077882 */ /* 0x000fe20000000000 */
[----:B------:R-:W-:Y:S01]  /*01d0*/  VOTEU.ANY UP1, P0 ;  /* 0x00000000003f7886 */ /* 0x000fe20000020100 */
[----:B------:R-:W1:Y:S01]  /*01e0*/  @UP0 S2UR UR8, SR_CgaCtaId ;  /* 0x00000000000809c3 */ /* 0x000e620000008800 */
[----:B------:R-:W2:Y:S01]  /*01f0*/  SHFL.IDX PT, R3, R0, RZ, 0x1f ;  /* 0x00001fff00037589 */ /* 0x000ea200000e0000 */
[----:B------:R-:W-:Y:S01]  /*0200*/  @UP0 UMOV UR6, 0x400 ;  /* 0x0000040000060882 */ /* 0x000fe20000000000 */
[----:B------:R-:W-:-:S04]  /*0210*/  @UP0 UIADD3 UR4, -UR4, 0x100000, URZ ;  /* 0x0010000004040890 */ /* 0x000fc8000fffe13f */
[----:B------:R-:W-:Y:S02]  /*0220*/  @UP0 USHF.L.U32 UR5, UR4, 0xb, URZ ;  /* 0x0000000b04050899 */ /* 0x000fe4000800063f */
[----:B------:R-:W-:Y:S01]  /*0230*/  @UP0 USHF.L.U32 UR4, UR4, 0x1, URZ ;  /* 0x0000000104040899 */ /* 0x000fe2000800063f */
[----:B------:R-:W-:Y:S01]  /*0240*/  VOTEU.ANY UP2, P0 ;  /* 0x00000000003f7886 */ /* 0x000fe20000040100 */
[----:B0-----:R-:W-:Y:S01]  /*0250*/  R2UR UR9, R2 ;  /* 0x00000000020972ca */ /* 0x001fe200000e0000 */
[----:B-1----:R-:W-:Y:S01]  /*0260*/  @UP0 ULEA UR8, UR8, UR6, 0x18 ;  /* 0x0000000608080291 */ /* 0x002fe2000f8ec03f */
[----:B--2---:R-:W-:Y:S01]  /*0270*/  ISETP.NE.AND P1, PT, R3, RZ, PT ;  /* 0x000000ff0300720c */ /* 0x004fe20003f25270 */
[----:B------:R-:W-:-:S04]  /*0280*/  @UP0 UIADD3 UR6, -UR7, 0x100000, URZ ;  /* 0x0010000007060890 */ /* 0x000fc8000fffe13f */
[----:B------:R-:W-:Y:S02]  /*0290*/  @UP0 USHF.L.U32 UR7, UR6, 0xb, URZ ;  /* 0x0000000b06070899 */ /* 0x000fe4000800063f */
[----:B------:R-:W-:-:S04]  /*02a0*/  @UP0 USHF.L.U32 UR6, UR6, 0x1, URZ ;  /* 0x0000000106060899 */ /* 0x000fc8000800063f */
[----:B------:R-:W-:Y:S01]  /*02b0*/  UISETP.NE.AND UP0, UPT, UR9, URZ, UPT ;  /* 0x0000003f0900728c */ /* 0x000fe2000bf05270 */
[----:B------:R-:W0:Y:S02]  /*02c0*/  FENCE.VIEW.ASYNC.S ;  /* 0x00000000000073c6 */ /* 0x000e240000000000 */
[----:B0-----:R0:W1:Y:S05]  /*02d0*/  @UP1 SYNCS.EXCH.64 URZ, [UR8+0x34800], UR4 ;  /* 0x03480004083f15b2 */ /* 0x00106a0008000100 */
[----:B------:R0:W2:Y:S01]  /*02e0*/  @UP2 SYNCS.EXCH.64 URZ, [UR8+0x34820], UR6 ;  /* 0x03482006083f25b2 */ /* 0x0000a20008000100 */
[----:B------:R-:W-:Y:S05]  /*02f0*/  @P1 BRA `(.L_x_414) ;  /* 0x0000000000481947 */ /* 0x000fea0003800000 */
[----:B0-----:R-:W0:Y:S01]  /*0300*/  S2UR UR5, SR_CgaCtaId ;  /* 0x00000000000579c3 */ /* 0x001e220000008800 */
[----:B------:R-:W-:Y:S01]  /*0310*/  UMOV UR4, 0x400 ;  /* 0x0000040000047882 */ /* 0x000fe20000000000 */
[----:B------:R-:W-:Y:S01]  /*0320*/  UMOV UR6, 0x1 ;  /* 0x0000000100067882 */ /* 0x000fe20000000000 */
[----:B------:R-:W-:Y:S01]  /*0330*/  UMOV UR7, 0x2 ;  /* 0x0000000200077882 */ /* 0x000fe20000000000 */
[----:B------:R-:W-:Y:S01]  /*0340*/  ELECT P0, URZ, PT ;  /* 0x00000000003f782f */ /* 0x000fe20003800000 */
[----:B0-----:R-:W-:Y:S02]  /*0350*/  ULEA UR8, UR5, UR4, 0x18 ;  /* 0x0000000405087291 */ /* 0x001fe4000f8ec03f */
[----:B------:R-:W-:-:S04]  /*0360*/  UIADD3 UR4, -UR6, 0x100000, URZ ;  /* 0x0010000006047890 */ /* 0x000fc8000fffe13f */
[----:B------:R-:W-:Y:S02]  /*0370*/  USHF.L.U32 UR5, UR4, 0xb, URZ ;  /* 0x0000000b04057899 */ /* 0x000fe4000800063f */
[----:B------:R-:W-:Y:S02]  /*0380*/  USHF.L.U32 UR4, UR4, 0x1, URZ ;  /* 0x0000000104047899 */ /* 0x000fe4000800063f */
[----:B------:R-:W-:-:S04]  /*0390*/  UIADD3 UR6, -UR7, 0x100000, URZ ;  /* 0x0010000007067890 */ /* 0x000fc8000fffe13f */
[----:B------:R-:W-:Y:S02]  /*03a0*/  USHF.L.U32 UR7, UR6, 0xb, URZ ;  /* 0x0000000b06077899 */ /* 0x000fe4000800063f */
[----:B------:R-:W-:Y:S01]  /*03b0*/  USHF.L.U32 UR6, UR6, 0x1, URZ ;  /* 0x0000000106067899 */ /* 0x000fe2000800063f */
[----:B------:R-:W0:Y:S03]  /*03c0*/  FENCE.VIEW.ASYNC.S ;  /* 0x00000000000073c6 */ /* 0x000e260000000000 */
[----:B0-----:R3:W4:Y:S08]  /*03d0*/  SYNCS.EXCH.64 URZ, [UR8+0x34830], UR4 ;  /* 0x03483004083f75b2 */ /* 0x0017300008000100 */
[----:B------:R3:W0:Y:S01]  /*03e0*/  SYNCS.EXCH.64 URZ, [UR8+0x34840], UR6 ;  /* 0x03484006083f75b2 */ /* 0x0006220008000100 */
[----:B------:R3:W0:Y:S01]  /*03f0*/  SYNCS.EXCH.64 URZ, [UR8+0x34838], UR4 ;  /* 0x03483804083f75b2 */ /* 0x0006220008000100 */
[----:B------:R3:W0:Y:S02]  /*0400*/  SYNCS.EXCH.64 URZ, [UR8+0x34848], UR6 ;  /* 0x03484806083f75b2 */ /* 0x0006240008000100 */
[----:B---3--:R-:W-:Y:S01]  /*0410*/  NOP ;  /* 0x0000000000007918 */ /* 0x008fe20000000000 */
.L_x_414:
[----:B------:R-:W3:Y:S01]  /*0420*/  SHFL.IDX PT, R2, R0, RZ, 0x1f ;  /* 0x00001fff00027589 */ /* 0x000ee200000e0000 */
[----:B------:R-:W-:Y:S01]  /*0430*/  NOP ;  /* 0x0000000000007918 */ /* 0x000fe20000000000 */
[----:B---3--:R-:W-:-:S13]  /*0440*/  ISETP.NE.AND P0, PT, R2, RZ, PT ;  /* 0x000000ff0200720c */ /* 0x008fda0003f05270 */
        /* <DEDUP_REMOVED lines=14> */
[----:B0-----:R3:W0:Y:S08]  /*0530*/  SYNCS.EXCH.64 URZ, [UR8+0x34850], UR4 ;  /* 0x03485004083f75b2 */ /* 0x0016300008000100 */
[----:B------:R3:W0:Y:S01]  /*0540*/  SYNCS.EXCH.64 URZ, [UR8+0x34860], UR6 ;  /* 0x03486006083f75b2 */ /* 0x0006220008000100 */
[----:B------:R3:W0:Y:S01]  /*0550*/  SYNCS.EXCH.64 URZ, [UR8+0x34858], UR4 ;  /* 0x03485804083f75b2 */ /* 0x0006220008000100 */
[----:B------:R3:W0:Y:S02]  /*0560*/  SYNCS.EXCH.64 URZ, [UR8+0x34868], UR6 ;  /* 0x03486806083f75b2 */ /* 0x0006240008000100 */
[----:B---3--:R-:W-:Y:S01]  /*0570*/  NOP ;  /* 0x0000000000007918 */ /* 0x008fe20000000000 */
.L_x_415:
[----:B------:R-:W3:Y:S01]  /*0580*/  SHFL.IDX PT, R2, R0, RZ, 0x1f ;  /* 0x00001fff00027589 */ /* 0x000ee200000e0000 */
[----:B------:R-:W-:Y:S01]  /*0590*/  NOP ;  /* 0x0000000000007918 */ /* 0x000fe20000000000 */
[----:B---3--:R-:W-:-:S13]  /*05a0*/  ISETP.NE.AND P0, PT, R2, RZ, PT ;  /* 0x000000ff0200720c */ /* 0x008fda0003f05270 */
[----:B------:R-:W-:Y:S05]  /*05b0*/  @P0 BRA `(.L_x_416) ;  /* 0x0000000000380947 */ /* 0x000fea0003800000 */
[----:B0-----:R-:W0:Y:S01]  /*05c0*/  S2UR UR5, SR_CgaCtaId ;  /* 0x00000000000579c3 */ /* 0x001e220000008800 */
[----:B------:R-:W-:Y:S01]  /*05d0*/  UMOV UR4, 0x400 ;  /* 0x0000040000047882 */ /* 0x000fe20000000000 */
[----:B------:R-:W-:Y:S01]  /*05e0*/  UMOV UR7, 0x1 ;  /* 0x0000000100077882 */ /* 0x000fe20000000000 */
[----:B------:R-:W-:Y:S01]  /*05f0*/  ELECT P0, URZ, PT ;  /* 0x00000000003f782f */ /* 0x000fe20003800000 */
[----:B0-----:R-:W-:Y:S02]  /*0600*/  ULEA UR6, UR5, UR4, 0x18 ;  /* 0x0000000405067291 */ /* 0x001fe4000f8ec03f */
[----:B------:R-:W-:-:S04]  /*0610*/  UIADD3 UR4, -UR7, 0x100000, URZ ;  /* 0x0010000007047890 */ /* 0x000fc8000fffe13f */
[----:B------:R-:W-:Y:S02]  /*0620*/  USHF.L.U32 UR5, UR4, 0xb, URZ ;  /* 0x0000000b04057899 */ /* 0x000fe4000800063f */
[----:B------:R-:W-:Y:S01]  /*0630*/  USHF.L.U32 UR4, UR4, 0x1, URZ ;  /* 0x0000000104047899 */ /* 0x000fe2000800063f */
[----:B------:R-:W0:Y:S11]  /*0640*/  FENCE.VIEW.ASYNC.S ;  /* 0x00000000000073c6 */ /* 0x000e360000000000 */
[----:B0-----:R3:W0:Y:S01]  /*0650*/  SYNCS.EXCH.64 URZ, [UR6+0x34870], UR4 ;  /* 0x03487004063f75b2 */ /* 0x0016220008000100 */
[----:B------:R3:W0:Y:S01]  /*0660*/  SYNCS.EXCH.64 URZ, [UR6+0x34880], UR4 ;  /* 0x03488004063f75b2 */ /* 0x0006220008000100 */
[----:B------:R3:W0:Y:S01]  /*0670*/  SYNCS.EXCH.64 URZ, [UR6+0x34878], UR4 ;  /* 0x03487804063f75b2 */ /* 0x0006220008000100 */
[----:B------:R3:W0:Y:S02]  /*0680*/  SYNCS.EXCH.64 URZ, [UR6+0x34888], UR4 ;  /* 0x03488804063f75b2 */ /* 0x0006240008000100 */
[----:B---3--:R-:W-:Y:S01]  /*0690*/  NOP ;  /* 0x0000000000007918 */ /* 0x008fe20000000000 */
.L_x_416:
        /* <DEDUP_REMOVED lines=22> */
.L_x_417:
        /* <DEDUP_REMOVED lines=22> */
.L_x_418:
[----:B0-----:R-:W-:Y:S01]  /*0960*/  UMOV UR4, 0x1 ;  /* 0x0000000100047882 */ /* 0x001fe20000000000 */
[----:B------:R-:W-:Y:S01]  /*0970*/  PLOP3.LUT P0, PT, PT, PT, UP0, 0x80, 0x0 ;  /* 0x000000000000781c */ /* 0x000fe20003f0f008 */
[----:B------:R-:W-:Y:S01]  /*0980*/  USEL UR4, UR4, 0x2, !UP0 ;  /* 0x0000000204047887 */ /* 0x000fe2000c000000 */
[----:B------:R-:W-:Y:S01]  /*0990*/  NOP ;  /* 0x0000000000007918 */ /* 0x000fe20000000000 */
[----:B------:R-:W-:Y:S01]  /*09a0*/  ULDC.64 UR56, c[0x0][0x208] ;  /* 0x0000820000387ab9 */ /* 0x000fe20000000a00 */
[----:B------:R-:W-:Y:S03]  /*09b0*/  BSSY B9, `(.L_x_419) ;  /* 0x00020e2000097945 */ /* 0x000fe60003800000 */
[----:B------:R-:W-:-:S05]  /*09c0*/  IMAD.U32 R2, RZ, RZ, UR4 ;  /* 0x00000004ff027e24 */ /* 0x000fca000f8e00ff */
[----:B------:R0:W-:Y:S01]  /*09d0*/  STL [R1+0x88], R2 ;  /* 0x0000880201007387 */ /* 0x0001e20000100800 */
[----:B-12-4-:R-:W-:Y:S06]  /*09e0*/  BAR.SYNC.DEFER_BLOCKING 0x0 ;  /* 0x0000000000007b1d */ /* 0x016fec0000010000 */
[----:B------:R-:W-:Y:S05]  /*09f0*/  @!P0 BRA `(.L_x_420) ;  /* 0x0000018c00348947 */ /* 0x000fea0003800000 */
.L_x_421:
        /* <DEDUP_REMOVED lines=8> */
[----:B-1----:R-:W-:-:S06]  /*0a80*/  ULEA UR4, UR5, UR4, 0x18 ;  /* 0x0000000405047291 */ /* 0x002fcc000f8ec03f */
[----:B0-----:R-:W-:Y:S01]  /*0a90*/  IMAD.U32 R2, RZ, RZ, UR4 ;  /* 0x00000004ff027e24 */ /* 0x001fe2000f8e00ff */
[----:B------:R-:W-:-:S04]  /*0aa0*/  ULDC UR4, c[0x0][0xc3c] ;  /* 0x00030f0000047ab9 */ /* 0x000fc80000000800 */
[----:B------:R-:W0:Y:S01]  /*0ab0*/  LDS.128 R144, [R2+0x348d0] ;  /* 0x0348d00002907984 */ /* 0x000e220000000c00 */
[----:B------:R-:W-:Y:S06]  /*0ac0*/  BAR.ARV 0x4, 0x180 ;  /* 0x0106000000007b1d */ /* 0x000fec0000002000 */
[----:B0-----:R-:W-:-:S13]  /*0ad0*/  ISETP.GE.AND P0, PT, R147, UR4, PT ;  /* 0x0000000493007c0c */ /* 0x001fda000bf06270 */
[----:B------:R-:W-:Y:S05]  /*0ae0*/  @P0 BRA `(.L_x_422) ;  /* 0x0000020c00380947 */ /* 0x000fea0003800000 */
[----:B------:R-:W2:Y:S01]  /*0af0*/  LDL R0, [R1+0x88] ;  /* 0x0000880001007983 */ /* 0x000ea20000100800 */
[----:B------:R-:W-:Y:S01]  /*0b00*/  IADD3 R18, R6, -0x80, RZ ;  /* 0xffffff8006127810 */ /* 0x000fe20007ffe0ff */
[----:B------:R-:W-:Y:S01]  /*0b10*/  IMAD.MOV.U32 R206, RZ, RZ, RZ ;  /* 0x000000ffffce7224 */ /* 0x000fe200078e00ff */
[----:B------:R-:W-:Y:S01]  /*0b20*/  R2UR UR61, R2 ;  /* 0x00000000023d72ca */ /* 0x000fe200000e0000 */
[----:B------:R-:W-:Y:S01]  /*0b30*/  IMAD.MOV.U32 R184, RZ, RZ, RZ ;  /* 0x000000ffffb87224 */ /* 0x000fe200078e00ff */
[----:B------:R-:W-:Y:S01]  /*0b40*/  MOV R16, RZ ;  /* 0x000000ff00107202 */ /* 0x000fe20000000f00 */
[----:B------:R-:W-:Y:S02]  /*0b50*/  IMAD.MOV.U32 R196, RZ, RZ, RZ ;  /* 0x000000ffffc47224 */ /* 0x000fe400078e00ff */
[----:B------:R-:W-:-:S08]  /*0b60*/  IMAD.MOV.U32 R194, RZ, RZ, RZ ;  /* 0x000000ffffc27224 */ /* 0x000fd000078e00ff */
[----:B------:R-:W-:Y:S01]  /*0b70*/  UIADD3 UR61, UR61, 0x10400, URZ ;  /* 0x000104003d3d7890 */ /* 0x000fe2000fffe03f */
[----:B--2---:R-:W-:Y:S02]  /*0b80*/  R2UR UR4, R0 ;  /* 0x00000000000472ca */ /* 0x004fe400000e0000 */
[----:B------:R-:W-:-:S04]  /*0b90*/  SHF.R.S32.HI R0, RZ, 0x1f, R18 ;  /* 0x0000001fff007819 */ /* 0x000fc80000011412 */
[CC--:B------:R-:W-:Y:S02]  /*0ba0*/  LEA.HI R4, R0.reuse, R18.reuse, RZ, 0x4 ;  /* 0x0000001200047211 */ /* 0x0c0fe400078f20ff */
[CC--:B------:R-:W-:Y:S02]  /*0bb0*/  LEA.HI R3, R0.reuse, R18.reuse, RZ, 0x7 ;  /* 0x0000001200037211 */ /* 0x0c0fe400078f38ff */
[----:B------:R-:W-:Y:S02]  /*0bc0*/  SHF.R.S32.HI R7, RZ, 0x4, R4 ;  /* 0x00000004ff077819 */ /* 0x000fe40000011404 */
[----:B------:R-:W-:Y:S01]  /*0bd0*/  LEA.HI R6, R0, R18, RZ, 0x2 ;  /* 0x0000001200067211 */ /* 0x000fe200078f10ff */
[----:B------:R-:W-:Y:S01]  /*0be0*/  ULOP3.LUT UR58, UR4, 0x1, URZ, 0xfc, !UPT ;  /* 0x00000001043a7892 */ /* 0x000fe2000f8efc3f */
[C---:B------:R-:W-:Y:S02]  /*0bf0*/  LOP3.LUT R5, R4.reuse, 0x3fffff0, RZ, 0xc0, !PT ;  /* 0x03fffff004057812 */ /* 0x040fe400078ec0ff */
[----:B------:R-:W-:-:S02]  /*0c00*/  LEA.HI R4, R4, R7, RZ, 0x1 ;  /* 0x0000000704047211 */ /* 0x000fc400078f08ff */
[----:B------:R-:W-:Y:S02]  /*0c10*/  LOP3.LUT R232, R3, 0xffffff80, RZ, 0xc0, !PT ;  /* 0xffffff8003e87812 */ /* 0x000fe400078ec0ff */
[----:B------:R-:W-:Y:S02]  /*0c20*/  LOP3.LUT R228, R6, 0xfffffffc, RZ, 0xc0, !PT ;  /* 0xfffffffc06e47812 */ /* 0x000fe400078ec0ff */
[----:B------:R-:W-:Y:S01]  /*0c30*/  LEA.HI R192, R0, R18, RZ, 0x5 ;  /* 0x0000001200c07211 */ /* 0x000fe200078f28ff */
[----:B------:R-:W-:Y:S01]  /*0c40*/  IMAD.IADD R232, R18, 0x1, -R232 ;  /* 0x0000000112e87824 */ /* 0x000fe200078e0ae8 */
[----:B------:R-:W-:Y:S01]  /*0c50*/  LOP3.LUT R4, R4, 0x1ffffffe, RZ, 0xc0, !PT ;  /* 0x1ffffffe04047812 */ /* 0x000fe200078ec0ff */
[C---:B------:R-:W-:Y:S01]  /*0c60*/  IMAD.IADD R228, R18.reuse, 0x1, -R228 ;  /* 0x0000000112e47824 */ /* 0x040fe200078e0ae4 */
[----:B------:R-:W-:Y:S02]  /*0c70*/  SHF.R.S32.HI R192, RZ, 0x5, R192 ;  /* 0x00000005ffc07819 */ /* 0x000fe400000114c0 */
[----:B------:R-:W-:Y:S01]  /*0c80*/  IADD3 R5, R18, -R5, RZ ;  /* 0x8000000512057210 */ /* 0x000fe20007ffe0ff */
[----:B------:R-:W-:Y:S01]  /*0c90*/  IMAD.IADD R4, R7, 0x1, -R4 ;  /* 0x0000000107047824 */ /* 0x000fe200078e0a04 */
[----:B------:R-:W-:Y:S01]  /*0ca0*/  SHF.R.S32.HI R7, RZ, 0x1f, R232 ;  /* 0x0000001fff077819 */ /* 0x000fe200000114e8 */
[----:B------:R-:W-:Y:S01]  /*0cb0*/  IMAD.SHL.U32 R22, R228, 0x4, RZ ;  /* 0x00000004e4167824 */ /* 0x000fe200078e00ff */
[--C-:B------:R-:W-:Y:S01]  /*0cc0*/  SHF.R.S32.HI R17, RZ, 0x2, R6.reuse ;  /* 0x00000002ff117819 */ /* 0x100fe20000011406 */
[----:B------:R-:W-:Y:S01]  /*0cd0*/  IMAD R9, R192, 0x10, R5 ;  /* 0x00000010c0097824 */ /* 0x000fe200078e0205 */
[----:B------:R-:W-:Y:S01]  /*0ce0*/  LEA.HI R5, R7, R232, RZ, 0x2 ;  /* 0x000000e807057211 */ /* 0x000fe200078f10ff */
[C---:B------:R-:W-:Y:S01]  /*0cf0*/  VIADD R186, R22.reuse, 0x20 ;  /* 0x0000002016ba7836 */ /* 0x040fe20000000000 */
[----:B------:R-:W-:Y:S01]  /*0d00*/  SHF.R.S32.HI R6, RZ, 0x1f, R6 ;  /* 0x0000001fff067819 */ /* 0x000fe20000011406 */
[----:B------:R-:W-:Y:S01]  /*0d10*/  IMAD R14, R9, 0x8, R4 ;  /* 0x00000008090e7824 */ /* 0x000fe200078e0204 */
[--C-:B------:R-:W-:Y:S01]  /*0d20*/  SHF.R.S32.HI R4, RZ, 0x2, R5.reuse ;  /* 0x00000002ff047819 */ /* 0x100fe20000011405 */
[----:B------:R-:W-:Y:S01]  /*0d30*/  VIADD R207, R17, 0x40 ;  /* 0x0000004011cf7836 */ /* 0x000fe20000000000 */
[----:B------:R-:W-:Y:S01]  /*0d40*/  SHF.R.S32.HI R9, RZ, 0x1f, R5 ;  /* 0x0000001fff097819 */ /* 0x000fe20000011405 */
[C---:B------:R-:W-:Y:S01]  /*0d50*/  VIADD R188, R22.reuse, 0x40 ;  /* 0x0000004016bc7836 */ /* 0x040fe20000000000 */
[C---:B------:R-:W-:Y:S01]  /*0d60*/  IADD3 R8, R22.reuse, R186, RZ ;  /* 0x000000ba16087210 */ /* 0x040fe20007ffe0ff */
[C---:B------:R-:W-:Y:S01]  /*0d70*/  VIADD R187, R22.reuse, 0x10 ;  /* 0x0000001016bb7836 */ /* 0x040fe20000000000 */
[----:B------:R-:W-:Y:S01]  /*0d80*/  LEA.HI R9, R9, R4, RZ, 0x3 ;  /* 0x0000000409097211 */ /* 0x000fe200078f18ff */
[C---:B------:R-:W-:Y:S01]  /*0d90*/  IMAD.IADD R10, R22.reuse, 0x1, R188 ;  /* 0x00000001160a7824 */ /* 0x040fe200078e02bc */
[----:B------:R-:W-:Y:S01]  /*0da0*/  SHF.R.S32.HI R15, RZ, 0x7, R3 ;  /* 0x00000007ff0f7819 */ /* 0x000fe20000011403 */
[----:B------:R-:W-:Y:S01]  /*0db0*/  VIADD R190, R22, 0x50 ;  /* 0x0000005016be7836 */ /* 0x000fe20000000000 */
[----:B------:R-:W-:Y:S01]  /*0dc0*/  LEA.HI R6, R6, R17, RZ, 0x3 ;  /* 0x0000001106067211 */ /* 0x000fe200078f18ff */
[----:B------:R-:W-:Y:S01]  /*0dd0*/  IMAD.SHL.U32 R236, R186, 0x2, RZ ;  /* 0x00000002baec7824 */ /* 0x000fe200078e00ff */
[----:B------:R-:W-:-:S02]  /*0de0*/  SHF.R.S32.HI R11, RZ, 0x1f, R8 ;  /* 0x0000001fff0b7819 */ /* 0x000fc40000011408 */
[----:B------:R-:W-:Y:S02]  /*0df0*/  LOP3.LUT R9, R9, 0xfffffff8, RZ, 0xc0, !PT ;  /* 0xfffffff809097812 */ /* 0x000fe400078ec0ff */
[----:B------:R-:W-:Y:S02]  /*0e00*/  LEA.HI R7, R7, R232, RZ, 0x5 ;  /* 0x000000e807077211 */ /* 0x000fe400078f28ff */
[----:B------:R-:W-:Y:S02]  /*0e10*/  LEA.HI R3, R3, R15, RZ, 0x1 ;  /* 0x0000000f03037211 */ /* 0x000fe400078f08ff */
[----:B------:R-:W-:Y:S02]  /*0e20*/  LOP3.LUT R6, R6, 0xfffffff8, RZ, 0xc0, !PT ;  /* 0xfffffff806067812 */ /* 0x000fe400078ec0ff */
[CC--:B------:R-:W-:Y:S02]  /*0e30*/  LEA.HI R12, R11.reuse, R8.reuse, RZ, 0x3 ;  /* 0x000000080b0c7211 */ /* 0x0c0fe400078f18ff */
[----:B------:R-:W-:Y:S01]  /*0e40*/  LEA.HI R13, R11, R8, RZ, 0x6 ;  /* 0x000000080b0d7211 */ /* 0x000fe200078f30ff */
[----:B------:R-:W-:Y:S01]  /*0e50*/  IMAD.IADD R231, R17, 0x1, -R6 ;  /* 0x0000000111e77824 */ /* 0x000fe200078e0a06 */
[----:B------:R-:W-:-:S02]  /*0e60*/  IADD3 R4, R4, -R9, RZ ;  /* 0x8000000904047210 */ /* 0x000fc40007ffe0ff */
[----:B------:R-:W-:Y:S01]  /*0e70*/  SHF.R.S32.HI R7, RZ, 0x5, R7 ;  /* 0x00000005ff077819 */ /* 0x000fe20000011407 */
[----:B------:R-:W-:Y:S01]  /*0e80*/  IMAD.SHL.U32 R191, R231, 0x40, RZ ;  /* 0x00000040e7bf7824 */ /* 0x000fe200078e00ff */
[----:B------:R-:W-:Y:S01]  /*0e90*/  SHF.R.S32.HI R8, RZ, 0x1f, R207 ;  /* 0x0000001fff087819 */ /* 0x000fe200000114cf */
[----:B------:R-:W-:Y:S01]  /*0ea0*/  IMAD.SHL.U32 R13, R13, 0x80, RZ ;  /* 0x000000800d0d7824 */ /* 0x000fe200078e00ff */
[----:B------:R-:W-:Y:S01]  /*0eb0*/  LOP3.LUT R3, R3, 0x3fffffe, RZ, 0xc0, !PT ;  /* 0x03fffffe03037812 */ /* 0x000fe200078ec0ff */
[----:B------:R-:W-:Y:S01]  /*0ec0*/  IMAD R4, R7, 0x10, R4 ;  /* 0x0000001007047824 */ /* 0x000fe200078e0204 */
[----:B------:R-:W-:Y:S02]  /*0ed0*/  SHF.L.U32 R185, R207, 0x6, RZ ;  /* 0x00000006cfb97819 */ /* 0x000fe400000006ff */
[----:B------:R-:W-:Y:S01]  /*0ee0*/  LEA.HI R0, R0, R18, RZ, 0x3 ;  /* 0x0000001200007211 */ /* 0x000fe200078f18ff */
[----:B------:R-:W-:Y:S01]  /*0ef0*/  IMAD.IADD R3, R15, 0x1, -R3 ;  /* 0x000000010f037824 */ /* 0x000fe200078e0a03 */
[----:B------:R-:W-:-:S02]  /*0f00*/  LEA.HI R8, R8, R207, RZ, 0x3 ;  /* 0x000000cf08087211 */ /* 0x000fc400078f18ff */
[----:B------:R-:W-:Y:S02]  /*0f10*/  LOP3.LUT R185, R185, 0x1c0, RZ, 0xc0, !PT ;  /* 0x000001c0b9b97812 */ /* 0x000fe400078ec0ff */
[----:B------:R-:W-:Y:S01]  /*0f20*/  LOP3.LUT R201, R0, 0xfffffff8, RZ, 0xc0, !PT ;  /* 0xfffffff800c97812 */ /* 0x000fe200078ec0ff */
[----:B------:R-:W-:Y:S01]  /*0f30*/  IMAD.SHL.U32 R8, R8, 0x40, RZ ;  /* 0x0000004008087824 */ /* 0x000fe200078e00ff */
[----:B------:R-:W-:Y:S02]  /*0f40*/  SHF.R.S32.HI R11, RZ, 0x1f, R10 ;  /* 0x0000001fff0b7819 */ /* 0x000fe4000001140a */
[----:B------:R-:W-:Y:S02]  /*0f50*/  LEA R15, R3, R4, 0x6 ;  /* 0x00000004030f7211 */ /* 0x000fe400078e30ff */
[----:B------:R-:W-:Y:S02]  /*0f60*/  LOP3.LUT R191, R191, 0x1c0, RZ, 0xc0, !PT ;  /* 0x000001c0bfbf7812 */ /* 0x000fe400078ec0ff */
[----:B------:R-:W-:Y:S01]  /*0f70*/  SHF.R.U32.HI R21, RZ, 0x3, R185 ;  /* 0x00000003ff157819 */ /* 0x000fe200000116b9 */
[----:B------:R-:W-:Y:S01]  /*0f80*/  STL [R1+0x7c], R15 ;  /* 0x00007c0f01007387 */ /* 0x000fe20000100800 */
[----:B------:R-:W-:-:S02]  /*0f90*/  LOP3.LUT R3, R185, 0x38, R12, 0xf8, !PT ;  /* 0x00000038b9037812 */ /* 0x000fc400078ef80c */
[----:B------:R-:W-:Y:S01]  /*0fa0*/  IADD3 R201, R18, -R201, RZ ;  /* 0x800000c912c97210 */ /* 0x000fe20007ffe0ff */
[----:B------:R-:W-:Y:S01]  /*0fb0*/  IMAD.SHL.U32 R18, R228, 0x8, RZ ;  /* 0x00000008e4127824 */ /* 0x000fe200078e00ff */
[CC--:B------:R-:W-:Y:S02]  /*0fc0*/  LEA.HI R230, R11.reuse, R10.reuse, RZ, 0x3 ;  /* 0x0000000a0be67211 */ /* 0x0c0fe400078f18ff */
[----:B------:R-:W-:Y:S01]  /*0fd0*/  LEA.HI R10, R11, R10, RZ, 0x6 ;  /* 0x0000000a0b0a7211 */ /* 0x000fe200078f30ff */
[----:B------:R-:W-:Y:S01]  /*0fe0*/  IMAD.SHL.U32 R198, R201, 0x8, RZ ;  /* 0x00000008c9c67824 */ /* 0x000fe200078e00ff */
[----:B------:R-:W-:Y:S02]  /*0ff0*/  LOP3.LUT R195, R8, 0xfffffe00, RZ, 0xc0, !PT ;  /* 0xfffffe0008c37812 */ /* 0x000fe400078ec0ff */
[----:B------:R-:W-:Y:S01]  /*1000*/  SHF.R.U32.HI R193, RZ, 0x3, R191 ;  /* 0x00000003ffc17819 */ /* 0x000fe200000116bf */
[----:B------:R-:W-:Y:S01]  /*1010*/  IMAD.SHL.U32 R10, R10, 0x80, RZ ;  /* 0x000000800a0a7824 */ /* 0x000fe200078e00ff */
[----:B------:R-:W-:Y:S01]  /*1020*/  LOP3.LUT R4, R191, 0x38, R12, 0xf8, !PT ;  /* 0x00000038bf047812 */ /* 0x000fe200078ef80c */
[----:B------:R-:W-:Y:S01]  /*1030*/  VIADD R200, R198, 0x40 ;  /* 0x00000040c6c87836 */ /* 0x000fe20000000000 */
[----:B------:R-:W-:-:S02]  /*1040*/  LOP3.LUT R13, R13, 0xffffe000, RZ, 0xc0, !PT ;  /* 0xffffe0000d0d7812 */ /* 0x000fc400078ec0ff */
[----:B------:R-:W-:Y:S02]  /*1050*/  LOP3.LUT R8, R3, R21, RZ, 0x3c, !PT ;  /* 0x0000001503087212 */ /* 0x000fe400078e3cff */
[----:B------:R-:W-:Y:S02]  /*1060*/  LOP3.LUT R7, R185, 0x38, R230, 0xf8, !PT ;  /* 0x00000038b9077812 */ /* 0x000fe400078ef8e6 */
[----:B------:R-:W-:Y:S02]  /*1070*/  LOP3.LUT R4, R4, R193, RZ, 0x3c, !PT ;  /* 0x000000c104047212 */ /* 0x000fe400078e3cff */
[----:B------:R-:W-:Y:S01]  /*1080*/  IADD3 R8, R8, R13, R195 ;  /* 0x0000000d08087210 */ /* 0x000fe20007ffe0c3 */
[----:B------:R-:W-:Y:S01]  /*1090*/  IMAD R13, R192, 0x200, R13 ;  /* 0x00000200c00d7824 */ /* 0x000fe200078e020d */
[----:B------:R-:W-:Y:S02]  /*10a0*/  IADD3 R189, R22, 0x30, RZ ;  /* 0x0000003016bd7810 */ /* 0x000fe40007ffe0ff */
[----:B------:R-:W-:Y:S01]  /*10b0*/  LOP3.LUT R10, R10, 0xffffe000, RZ, 0xc0, !PT ;  /* 0xffffe0000a0a7812 */ /* 0x000fe200078ec0ff */
[----:B------:R-:W-:Y:S01]  /*10c0*/  IMAD.IADD R4, R13, 0x1, R4 ;  /* 0x000000010d047824 */ /* 0x000fe200078e0204 */
[----:B------:R-:W-:Y:S01]  /*10d0*/  LOP3.LUT R7, R7, R21, RZ, 0x3c, !PT ;  /* 0x0000001507077212 */ /* 0x000fe200078e3cff */
[----:B------:R-:W-:Y:S01]  /*10e0*/  IMAD.SHL.U32 R25, R189, 0x2, RZ ;  /* 0x00000002bd197824 */ /* 0x000fe200078e00ff */
[----:B------:R-:W-:-:S02]  /*10f0*/  LOP3.LUT R5, R5, 0x7ffffffc, RZ, 0xc0, !PT ;  /* 0x7ffffffc05057812 */ /* 0x000fc400078ec0ff */
[----:B------:R-:W-:Y:S02]  /*1100*/  SHF.R.S32.HI R227, RZ, 0x3, R0 ;  /* 0x00000003ffe37819 */ /* 0x000fe40000011400 */
[----:B------:R-:W-:Y:S01]  /*1110*/  SHF.R.S32.HI R13, RZ, 0x1f, R200 ;  /* 0x0000001fff0d7819 */ /* 0x000fe200000114c8 */
[----:B------:R-:W-:Y:S01]  /*1120*/  IMAD.SHL.U32 R13, R188, 0x2, RZ ;  /* 0x00000002bc0d7824 */ /* 0x000fe200078e00ff */
[----:B------:R-:W-:Y:S01]  /*1130*/  SHF.R.S32.HI R0, RZ, 0x1f, R198 ;  /* 0x0000001fff007819 */ /* 0x000fe200000114c6 */
[----:B------:R-:W-:Y:S01]  /*1140*/  IMAD.IADD R5, R232, 0x1, -R5 ;  /* 0x00000001e8057824 */ /* 0x000fe200078e0a05 */
[-C--:B------:R-:W-:Y:S01]  /*1150*/  LEA R3, R192, R10.reuse, 0x9 ;  /* 0x0000000ac0037211 */ /* 0x080fe200078e48ff */
[----:B------:R-:W-:Y:S01]  /*1160*/  STL [R1+0x14], R25 ;  /* 0x0000141901007387 */ /* 0x000fe20000100800 */
[----:B------:R-:W-:Y:S01]  /*1170*/  IADD3 R7, R7, R10, R195 ;  /* 0x0000000a07077210 */ /* 0x000fe20007ffe0c3 */
[----:B------:R-:W-:Y:S01]  /*1180*/  IMAD.SHL.U32 R225, R5, 0x2, RZ ;  /* 0x0000000205e17824 */ /* 0x000fe200078e00ff */
[----:B------:R-:W-:Y:S01]  /*1190*/  LOP3.LUT R0, R185, 0x38, R18, 0xf8, !PT ;  /* 0x00000038b9007812 */ /* 0x000fe200078ef812 */
[----:B------:R0:W-:Y:S01]  /*11a0*/  STL [R1+0x4c], R13 ;  /* 0x00004c0d01007387 */ /* 0x0001e20000100800 */
[----:B------:R-:W-:Y:S01]  /*11b0*/  LOP3.LUT R6, R191, 0x38, R230, 0xf8, !PT ;  /* 0x00000038bf067812 */ /* 0x000fe200078ef8e6 */
[C---:B------:R-:W-:Y:S01]  /*11c0*/  VIADD R224, R225.reuse, 0x10 ;  /* 0x00000010e1e07836 */ /* 0x040fe20000000000 */
[----:B------:R-:W-:Y:S01]  /*11d0*/  SHF.R.S32.HI R10, RZ, 0x1f, R187 ;  /* 0x0000001fff0a7819 */ /* 0x000fe200000114bb */
[C---:B------:R-:W-:Y:S01]  /*11e0*/  VIADD R218, R225.reuse, 0x40 ;  /* 0x00000040e1da7836 */ /* 0x040fe20000000000 */
[----:B------:R-:W-:Y:S01]  /*11f0*/  SHF.R.S32.HI R9, RZ, 0x1f, R188 ;  /* 0x0000001fff097819 */ /* 0x000fe200000114bc */
[C---:B------:R-:W-:Y:S01]  /*1200*/  VIADD R215, R225.reuse, 0x58 ;  /* 0x00000058e1d77836 */ /* 0x040fe20000000000 */
[----:B------:R-:W-:Y:S01]  /*1210*/  SHF.R.S32.HI R11, RZ, 0x1f, R190 ;  /* 0x0000001fff0b7819 */ /* 0x000fe200000114be */
[----:B------:R-:W-:Y:S01]  /*1220*/  VIADD R212, R225, 0x70 ;  /* 0x00000070e1d47836 */ /* 0x000fe20000000000 */
[----:B------:R-:W-:Y:S01]  /*1230*/  SHF.L.U32 R24, R190, 0x1, RZ ;  /* 0x00000001be187819 */ /* 0x000fe200000006ff */
[----:B0-----:R-:W-:Y:S01]  /*1240*/  IMAD.SHL.U32 R13, R14, 0x8, RZ ;  /* 0x000000080e0d7824 */ /* 0x001fe200078e00ff */
[----:B------:R-:W-:Y:S01]  /*1250*/  LOP3.LUT R0, R195, R0, R21, 0xf6, !PT ;  /* 0x00000000c3007212 */ /* 0x000fe200078ef615 */
[----:B------:R-:W-:Y:S01]  /*1260*/  VIADD R223, R225, 0x18 ;  /* 0x00000018e1df7836 */ /* 0x000fe20000000000 */
[----:B------:R-:W-:Y:S01]  /*1270*/  LOP3.LUT R6, R6, R193, RZ, 0x3c, !PT ;  /* 0x000000c106067212 */ /* 0x000fe200078e3cff */
[----:B------:R-:W-:Y:S01]  /*1280*/  STL [R1+0x54], R24 ;  /* 0x0000541801007387 */ /* 0x000fe20000100800 */
[----:B------:R-:W-:Y:S01]  /*1290*/  SHF.L.U64.HI R233, R187, 0x1, R10 ;  /* 0x00000001bbe97819 */ /* 0x000fe2000001020a */
[----:B------:R-:W-:Y:S01]  /*12a0*/  VIADD R220, R225, 0x30 ;  /* 0x00000030e1dc7836 */ /* 0x000fe20000000000 */
[----:B------:R-:W-:Y:S01]  /*12b0*/  SHF.L.U64.HI R10, R188, 0x1, R9 ;  /* 0x00000001bc0a7819 */ /* 0x000fe20000010209 */
[----:B------:R-:W-:Y:S01]  /*12c0*/  IMAD.IADD R6, R3, 0x1, R6 ;  /* 0x0000000103067824 */ /* 0x000fe200078e0206 */
[----:B------:R-:W-:Y:S01]  /*12d0*/  SHF.L.U64.HI R9, R190, 0x1, R11 ;  /* 0x00000001be097819 */ /* 0x000fe2000001020b */
[----:B------:R-:W-:Y:S01]  /*12e0*/  STL [R1+0x84], R13 ;  /* 0x0000840d01007387 */ /* 0x000fe20000100800 */
[----:B------:R-:W-:Y:S01]  /*12f0*/  LEA R0, R0, UR61, 0x1 ;  /* 0x0000003d00007c11 */ /* 0x000fe2000f8e08ff */
[C---:B------:R-:W-:Y:S01]  /*1300*/  VIADD R214, R225.reuse, 0x60 ;  /* 0x00000060e1d67836 */ /* 0x040fe20000000000 */
[----:B------:R-:W-:Y:S01]  /*1310*/  LEA.HI R3, R228, R228, RZ, 0x1 ;  /* 0x000000e4e4037211 */ /* 0x000fe200078f08ff */
[----:B------:R-:W-:Y:S01]  /*1320*/  STL [R1+0x48], R10 ;  /* 0x0000480a01007387 */ /* 0x000fe20000100800 */
[C---:B------:R-:W-:Y:S01]  /*1330*/  IADD3 R221, R225.reuse, 0x28, RZ ;  /* 0x00000028e1dd7810 */ /* 0x040fe20007ffe0ff */
[----:B------:R-:W-:Y:S01]  /*1340*/  VIADD R211, R225, 0x78 ;  /* 0x00000078e1d37836 */ /* 0x000fe20000000000 */
[----:B------:R-:W-:Y:S01]  /*1350*/  LOP3.LUT R3, R3, 0x1ffffffe, RZ, 0xc0, !PT ;  /* 0x1ffffffe03037812 */ /* 0x000fe200078ec0ff */
[----:B------:R-:W-:Y:S01]  /*1360*/  STL [R1+0x50], R9 ;  /* 0x0000500901007387 */ /* 0x000fe20000100800 */
[C---:B------:R-:W-:Y:S01]  /*1370*/  IADD3 R217, R225.reuse, 0x48, RZ ;  /* 0x00000048e1d97810 */ /* 0x040fe20007ffe0ff */
[C---:B------:R-:W-:Y:S01]  /*1380*/  VIADD R222, R225.reuse, 0x20 ;  /* 0x00000020e1de7836 */ /* 0x040fe20000000000 */
[----:B------:R-:W-:Y:S01]  /*1390*/  LEA R8, R8, UR61, 0x1 ;  /* 0x0000003d08087c11 */ /* 0x000fe2000f8e08ff */
[----:B------:R0:W-:Y:S01]  /*13a0*/  STL [R1+0x74], R0 ;  /* 0x0000740001007387 */ /* 0x0001e20000100800 */
[----:B------:R-:W-:Y:S01]  /*13b0*/  SHF.R.S32.HI R5, RZ, 0x1f, R223 ;  /* 0x0000001fff057819 */ /* 0x000fe200000114df */
[----:B------:R-:W-:Y:S01]  /*13c0*/  IMAD.IADD R3, R228, 0x1, -R3 ;  /* 0x00000001e4037824 */ /* 0x000fe200078e0a03 */
[----:B------:R-:W-:Y:S01]  /*13d0*/  SHF.R.S32.HI R5, RZ, 0x1f, R220 ;  /* 0x0000001fff057819 */ /* 0x000fe200000114dc */
[----:B------:R-:W-:Y:S01]  /*13e0*/  STL [R1+0x6c], R8 ;  /* 0x00006c0801007387 */ /* 0x000fe20000100800 */
[----:B------:R-:W-:Y:S01]  /*13f0*/  SHF.R.S32.HI R5, RZ, 0x1f, R217 ;  /* 0x0000001fff057819 */ /* 0x000fe200000114d9 */
[C---:B------:R-:W-:Y:S01]  /*1400*/  VIADD R219, R225.reuse, 0x38 ;  /* 0x00000038e1db7836 */ /* 0x040fe20000000000 */
[----:B------:R-:W-:Y:S01]  /*1410*/  SHF.R.S32.HI R5, RZ, 0x1f, R214 ;  /* 0x0000001fff057819 */ /* 0x000fe200000114d6 */
[----:B------:R-:W-:Y:S01]  /*1420*/  VIADD R216, R225, 0x50 ;  /* 0x00000050e1d87836 */ /* 0x000fe20000000000 */
[----:B------:R-:W-:Y:S01]  /*1430*/  SHF.R.S32.HI R5, RZ, 0x1f, R211 ;  /* 0x0000001fff057819 */ /* 0x000fe200000114d3 */
[----:B------:R-:W-:Y:S01]  /*1440*/  IMAD R5, R3, 0x8, R15 ;  /* 0x0000000803057824 */ /* 0x000fe200078e020f */
[----:B0-----:R-:W-:-:S02]  /*1450*/  SHF.R.S32.HI R0, RZ, 0x1f, R224 ;  /* 0x0000001fff007819 */ /* 0x001fc400000114e0 */
[----:B------:R-:W-:Y:S02]  /*1460*/  SHF.R.S32.HI R0, RZ, 0x1f, R221 ;  /* 0x0000001fff007819 */ /* 0x000fe400000114dd */
[----:B------:R-:W-:Y:S02]  /*1470*/  SHF.R.S32.HI R0, RZ, 0x1f, R218 ;  /* 0x0000001fff007819 */ /* 0x000fe400000114da */
[----:B------:R-:W-:Y:S02]  /*1480*/  SHF.R.S32.HI R0, RZ, 0x1f, R215 ;  /* 0x0000001fff007819 */ /* 0x000fe400000114d7 */
[----:B------:R-:W-:Y:S02]  /*1490*/  SHF.R.S32.HI R0, RZ, 0x1f, R212 ;  /* 0x0000001fff007819 */ /* 0x000fe400000114d4 */
[----:B------:R-:W-:Y:S02]  /*14a0*/  LEA R0, R7, UR61, 0x1 ;  /* 0x0000003d07007c11 */ /* 0x000fe4000f8e08ff */
[----:B------:R-:W-:-:S02]  /*14b0*/  LEA R3, R4, UR61, 0x1 ;  /* 0x0000003d04037c11 */ /* 0x000fc4000f8e08ff */
[----:B------:R-:W-:Y:S01]  /*14c0*/  SHF.R.S32.HI R235, RZ, 0x1f, R186 ;  /* 0x0000001fffeb7819 */ /* 0x000fe200000114ba */
[----:B------:R0:W-:Y:S01]  /*14d0*/  STL [R1+0x68], R0 ;  /* 0x0000680001007387 */ /* 0x0001e20000100800 */
[----:B------:R-:W-:Y:S02]  /*14e0*/  SHF.R.S32.HI R20, RZ, 0x1f, R189 ;  /* 0x0000001fff147819 */ /* 0x000fe400000114bd */
[----:B------:R-:W-:Y:S01]  /*14f0*/  IADD3 R213, R225, 0x68, RZ ;  /* 0x00000068e1d57810 */ /* 0x000fe20007ffe0ff */
[----:B------:R1:W-:Y:S01]  /*1500*/  STL [R1+0x80], R5 ;  /* 0x0000800501007387 */ /* 0x0003e20000100800 */
[----:B------:R-:W-:Y:S02]  /*1510*/  SHF.R.S32.HI R9, RZ, 0x1f, R222 ;  /* 0x0000001fff097819 */ /* 0x000fe400000114de */
[----:B------:R-:W-:Y:S02]  /*1520*/  SHF.R.S32.HI R9, RZ, 0x1f, R219 ;  /* 0x0000001fff097819 */ /* 0x000fe400000114db */
[----:B------:R-:W-:-:S02]  /*1530*/  SHF.R.S32.HI R9, RZ, 0x1f, R216 ;  /* 0x0000001fff097819 */ /* 0x000fc400000114d8 */
[----:B0-----:R-:W-:Y:S02]  /*1540*/  LEA R0, R6, UR61, 0x1 ;  /* 0x0000003d06007c11 */ /* 0x001fe4000f8e08ff */
[----:B------:R-:W-:Y:S02]  /*1550*/  SHF.L.U32 R234, R187, 0x1, RZ ;  /* 0x00000001bbea7819 */ /* 0x000fe400000006ff */
[----:B------:R-:W-:Y:S01]  /*1560*/  SHF.L.U64.HI R235, R186, 0x1, R235 ;  /* 0x00000001baeb7819 */ /* 0x000fe200000102eb */
[----:B------:R1:W-:Y:S01]  /*1570*/  STL [R1+0x70], R0 ;  /* 0x0000700001007387 */ /* 0x0003e20000100800 */
[----:B------:R-:W-:Y:S02]  /*1580*/  SHF.L.U64.HI R237, R189, 0x1, R20 ;  /* 0x00000001bded7819 */ /* 0x000fe40000010214 */
[----:B------:R-:W-:Y:S01]  /*1590*/  SHF.R.S32.HI R229, RZ, 0x3, R12 ;  /* 0x00000003ffe57819 */ /* 0x000fe2000001140c */
[----:B------:R1:W-:Y:S01]  /*15a0*/  STL [R1+0x78], R3 ;  /* 0x0000780301007387 */ /* 0x0003e20000100800 */
[----:B------:R-:W-:-:S02]  /*15b0*/  SHF.R.S32.HI R230, RZ, 0x3, R230 ;  /* 0x00000003ffe67819 */ /* 0x000fc400000114e6 */
[----:B------:R-:W-:Y:S02]  /*15c0*/  IADD3 R210, R225, 0x8, RZ ;  /* 0x00000008e1d27810 */ /* 0x000fe40007ffe0ff */
[----:B------:R-:W-:-:S07]  /*15d0*/  SHF.R.S32.HI R9, RZ, 0x1f, R213 ;  /* 0x0000001fff097819 */ /* 0x000fce00000114d5 */
.L_x_634:
[----:B01-34-:R-:W0:Y:S01]  /*15e0*/  LDC.64 R4, c[0x0][0xc88] ;  /* 0x00032200ff047b82 */ /* 0x01be220000000a00 */
[----:B------:R-:W-:Y:S01]  /*15f0*/  ULDC.64 UR4, c[0x0][0xa28] ;  /* 0x00028a0000047ab9 */ /* 0x000fe20000000a00 */
[----:B------:R-:W-:Y:S01]  /*1600*/  ULDC.64 UR8, c[0x0][0xa18] ;  /* 0x0002860000087ab9 */ /* 0x000fe20000000a00 */
[----:B------:R-:W-:Y:S01]  /*1610*/  ULDC.64 UR6, c[0x0][0xa08] ;  /* 0x0002820000067ab9 */ /* 0x000fe20000000a00 */
[----:B0-----:R-:W-:-:S05]  /*1620*/  IMAD.WIDE R4, R147, 0x4, R4 ;  /* 0x0000000493047825 */ /* 0x001fca00078e0204 */
[----:B------:R-:W2:Y:S01]  /*1630*/  LDG.E R203, desc[UR56][R4.64] ;  /* 0x0000003804cb7981 */ /* 0x000ea2000c1e1900 */
[----:B------:R-:W-:Y:S01]  /*1640*/  ISETP.NE.U32.AND P2, PT, RZ, UR4, PT ;  /* 0x00000004ff007c0c */ /* 0x000fe2000bf45070 */
[----:B------:R-:W-:Y:S01]  /*1650*/  IMAD.MOV.U32 R11, RZ, RZ, RZ ;  /* 0x000000ffff0b7224 */ /* 0x000fe200078e00ff */
[----:B------:R-:W-:Y:S01]  /*1660*/  ISETP.NE.U32.AND P1, PT, RZ, UR8, PT ;  /* 0x00000008ff007c0c */ /* 0x000fe2000bf25070 */
[----:B------:R-:W-:Y:S01]  /*1670*/  IMAD.MOV.U32 R27, RZ, RZ, RZ ;  /* 0x000000ffff1b7224 */ /* 0x000fe200078e00ff */
[----:B------:R-:W-:Y:S02]  /*1680*/  ISETP.NE.AND.EX P2, PT, RZ, UR5, PT, P2 ;  /* 0x00000005ff007c0c */ /* 0x000fe4000bf45320 */
[----:B------:R-:W-:Y:S02]  /*1690*/  ISETP.NE.AND.EX P1, PT, RZ, UR9, PT, P1 ;  /* 0x00000009ff007c0c */ /* 0x000fe4000bf25310 */
[----:B------:R-:W-:-:S04]  /*16a0*/  ISETP.NE.U32.AND P0, PT, RZ, UR6, PT ;  /* 0x00000006ff007c0c */ /* 0x000fc8000bf05070 */
[----:B------:R-:W-:Y:S02]  /*16b0*/  ISETP.NE.AND.EX P0, PT, RZ, UR7, PT, P0 ;  /* 0x00000007ff007c0c */ /* 0x000fe4000bf05300 */
[----:B--2---:R-:W-:-:S03]  /*16c0*/  SHF.R.S32.HI R226, RZ, 0x1f, R203 ;  /* 0x0000001fffe27819 */ /* 0x004fc600000114cb */
[C---:B------:R-:W-:Y:S02]  /*16d0*/  @P2 LEA R4, P3, R203.reuse, UR4, 0x2 ;  /* 0x00000004cb042c11 */ /* 0x040fe4000f8610ff */
[C---:B------:R-:W-:Y:S02]  /*16e0*/  SHF.L.U32 R204, R203.reuse, 0x2, RZ ;  /* 0x00000002cbcc7819 */ /* 0x040fe400000006ff */
[C-C-:B------:R-:W-:Y:S01]  /*16f0*/  @P2 LEA.HI.X R5, R203.reuse, UR5, R226.reuse, 0x2, P3 ;  /* 0x00000005cb052c11 */ /* 0x140fe200098f14e2 */
[----:B------:R-:W-:Y:S01]  /*1700*/  ULDC UR4, c[0x0][0x288] ;  /* 0x0000a20000047ab9 */ /* 0x000fe20000000800 */
[----:B------:R-:W-:Y:S02]  /*1710*/  SHF.L.U64.HI R205, R203, 0x2, R226 ;  /* 0x00000002cbcd7819 */ /* 0x000fe400000102e2 */
[C---:B------:R-:W-:Y:S01]  /*1720*/  IADD3 R8, P4, R204.reuse, UR6, RZ ;  /* 0x00000006cc087c10 */ /* 0x040fe2000ff9e0ff */
[----:B------:R0:W5:Y:S01]  /*1730*/  @P2 LDG.E R11, desc[UR56][R4.64] ;  /* 0x00000038040b2981 */ /* 0x000162000c1e1900 */
[----:B------:R-:W-:Y:S01]  /*1740*/  @P1 IADD3 R6, P2, R204, UR8, RZ ;  /* 0x00000008cc061c10 */ /* 0x000fe2000ff5e0ff */
[----:B------:R-:W-:Y:S01]  /*1750*/  IMAD.U32 R150, RZ, RZ, UR4 ;  /* 0x00000004ff967e24 */ /* 0x000fe2000f8e00ff */
[C---:B------:R-:W-:Y:S01]  /*1760*/  IADD3.X R9, R205.reuse, UR7, RZ, P4, !PT ;  /* 0x00000007cd097c10 */ /* 0x040fe2000a7fe4ff */
[----:B------:R-:W-:Y:S01]  /*1770*/  ULDC.64 UR4, c[0x0][0x418] ;  /* 0x0001060000047ab9 */ /* 0x000fe20000000a00 */
[----:B------:R-:W-:-:S03]  /*1780*/  @P1 IADD3.X R7, R205, UR9, RZ, P2, !PT ;  /* 0x00000009cd071c10 */ /* 0x000fc600097fe4ff */
[----:B------:R0:W5:Y:S01]  /*1790*/  @P0 LDG.E R27, desc[UR56][R8.64] ;  /* 0x00000038081b0981 */ /* 0x000162000c1e1900 */
[----:B------:R-:W-:Y:S01]  /*17a0*/  UISETP.NE.U32.AND UP0, UPT, UR4, URZ, UPT ;  /* 0x0000003f0400728c */ /* 0x000fe2000bf05070 */
[C---:B------:R-:W-:Y:S01]  /*17b0*/  LOP3.LUT R3, R146.reuse, 0xff000000, RZ, 0xc0, !PT ;  /* 0xff00000092037812 */ /* 0x040fe200078ec0ff */
[----:B------:R-:W-:Y:S01]  /*17c0*/  ULDC.64 UR8, c[0x0][0xa20] ;  /* 0x0002880000087ab9 */ /* 0x000fe20000000a00 */
[----:B------:R0:W5:Y:S01]  /*17d0*/  @P1 LDG.E R150, desc[UR56][R6.64] ;  /* 0x0000003806961981 */ /* 0x000162000c1e1900 */
[----:B------:R-:W-:Y:S01]  /*17e0*/  UISETP.NE.AND.EX UP0, UPT, UR5, URZ, UPT, UP0 ;  /* 0x0000003f0500728c */ /* 0x000fe2000bf05300 */
[----:B------:R-:W-:Y:S01]  /*17f0*/  ULDC UR4, c[0x0][0x424] ;  /* 0x0001090000047ab9 */ /* 0x000fe20000000800 */
[----:B------:R-:W-:Y:S02]  /*1800*/  ISETP.NE.U32.AND P2, PT, RZ, UR8, PT ;  /* 0x00000008ff007c0c */ /* 0x000fe4000bf45070 */
[----:B------:R-:W-:Y:S01]  /*1810*/  USEL UR4, UR4, 0x1, UP0 ;  /* 0x0000000104047887 */ /* 0x000fe20008000000 */
[----:B------:R-:W-:Y:S01]  /*1820*/  ULDC UR5, c[0x0][0x2f0] ;  /* 0x0000bc0000057ab9 */ /* 0x000fe20000000800 */
[----:B------:R-:W-:-:S02]  /*1830*/  LOP3.LUT R0, R146, 0xff0000, RZ, 0xc0, !PT ;  /* 0x00ff000092007812 */ /* 0x000fc400078ec0ff */
[----:B------:R-:W-:Y:S01]  /*1840*/  UIMAD UR4, UR4, UR5, URZ ;  /* 0x00000005040472a4 */ /* 0x000fe2000f8e023f */
[----:B------:R-:W-:Y:S02]  /*1850*/  SHF.R.U32.HI R3, RZ, 0x8, R3 ;  /* 0x00000008ff037819 */ /* 0x000fe40000011603 */
[----:B------:R-:W-:Y:S01]  /*1860*/  ISETP.NE.AND.EX P2, PT, RZ, UR9, PT, P2 ;  /* 0x00000009ff007c0c */ /* 0x000fe2000bf45320 */
[----:B------:R-:W-:Y:S01]  /*1870*/  ULDC UR5, c[0x0][0x348] ;  /* 0x0000d20000057ab9 */ /* 0x000fe20000000800 */
[----:B------:R-:W-:Y:S02]  /*1880*/  LEA.HI R202, R0, R3, RZ, 0x10 ;  /* 0x0000000300ca7211 */ /* 0x000fe400078f80ff */
[----:B------:R-:W-:Y:S02]  /*1890*/  LOP3.LUT R199, R146, 0xffff, RZ, 0xc0, !PT ;  /* 0x0000ffff92c77812 */ /* 0x000fe400078ec0ff */
[----:B------:R-:W-:Y:S01]  /*18a0*/  MOV R208, R145 ;  /* 0x0000009100d07202 */ /* 0x000fe20000000f00 */
[----:B0-----:R-:W-:Y:S06]  /*18b0*/  @P1 BRA `(.L_x_423) ;  /* 0x0000000000241947 */ /* 0x001fec0003800000 */
[----:B------:R-:W-:Y:S02]  /*18c0*/  ULDC.64 UR6, c[0x0][0xa00] ;  /* 0x0002800000067ab9 */ /* 0x000fe40000000a00 */
[----:B------:R-:W-:-:S04]  /*18d0*/  ISETP.NE.U32.AND P1, PT, RZ, UR6, PT ;  /* 0x00000006ff007c0c */ /* 0x000fc8000bf25070 */
[----:B------:R-:W-:-:S13]  /*18e0*/  ISETP.NE.AND.EX P1, PT, RZ, UR7, PT, P1 ;  /* 0x00000007ff007c0c */ /* 0x000fda000bf25310 */
[----:B------:R-:W-:Y:S05]  /*18f0*/  @!P1 BRA `(.L_x_423) ;  /* 0x0000000000149947 */ /* 0x000fea0003800000 */
[----:B------:R-:W0:Y:S02]  /*1900*/  LDC.64 R4, c[0x0][0xa00] ;  /* 0x00028000ff047b82 */ /* 0x000e240000000a00 */
[----:B0-----:R-:W-:-:S05]  /*1910*/  IMAD.WIDE R4, R203, 0x4, R4 ;  /* 0x00000004cb047825 */ /* 0x001fca00078e0204 */
[----:B-----5:R-:W2:Y:S04]  /*1920*/  LDG.E R150, desc[UR56][R4.64] ;  /* 0x0000003804967981 */ /* 0x020ea8000c1e1900 */
[----:B------:R-:W2:Y:S02]  /*1930*/  LDG.E R3, desc[UR56][R4.64+0x4] ;  /* 0x0000043804037981 */ /* 0x000ea4000c1e1900 */
[----:B--2---:R-:W-:-:S07]  /*1940*/  IMAD.IADD R150, R3, 0x1, -R150 ;  /* 0x0000000103967824 */ /* 0x004fce00078e0a96 */
.L_x_423:
[----:B------:R-:W-:Y:S02]  /*1950*/  IMAD.U32 R24, RZ, RZ, UR5 ;  /* 0x00000005ff187e24 */ /* 0x000fe4000f8e00ff */
[----:B------:R-:W-:Y:S01]  /*1960*/  IMAD.U32 R26, RZ, RZ, UR4 ;  /* 0x00000004ff1a7e24 */ /* 0x000fe2000f8e00ff */
[----:B------:R-:W-:Y:S06]  /*1970*/  @!P2 BRA `(.L_x_424) ;  /* 0x000000000010a947 */ /* 0x000fec0003800000 */
[----:B------:R-:W-:-:S04]  /*1980*/  IADD3 R4, P0, R204, UR8, RZ ;  /* 0x00000008cc047c10 */ /* 0x000fc8000ff1e0ff */
[----:B------:R-:W-:-:S05]  /*1990*/  IADD3.X R5, R205, UR9, RZ, P0, !PT ;  /* 0x00000009cd057c10 */ /* 0x000fca00087fe4ff */
[----:B------:R0:W5:Y:S01]  /*19a0*/  LDG.E R26, desc[UR56][R4.64] ;  /* 0x00000038041a7981 */ /* 0x000162000c1e1900 */
[----:B------:R-:W-:Y:S05]  /*19b0*/  BRA `(.L_x_425) ;  /* 0x0000000000107947 */ /* 0x000fea0003800000 */
.L_x_424:
[----:B------:R-:W-:Y:S05]  /*19c0*/  @!P0 BRA `(.L_x_425) ;  /* 0x00000000000c8947 */ /* 0x000fea0003800000 */
[----:B------:R-:W2:Y:S04]  /*19d0*/  LDG.E R3, desc[UR56][R8.64] ;  /* 0x0000003808037981 */ /* 0x000ea8000c1e1900 */
[----:B------:R-:W2:Y:S02]  /*19e0*/  LDG.E R26, desc[UR56][R8.64+0x4] ;  /* 0x00000438081a7981 */ /* 0x000ea4000c1e1900 */
[----:B--2---:R-:W-:-:S07]  /*19f0*/  IADD3 R26, -R3, R26, RZ ;  /* 0x0000001a031a7210 */ /* 0x004fce0007ffe1ff */
.L_x_425:
[----:B------:R-:W-:Y:S01]  /*1a00*/  ULDC.64 UR4, c[0x0][0xa10] ;  /* 0x0002840000047ab9 */ /* 0x000fe20000000a00 */
[----:B------:R-:W2:Y:S01]  /*1a10*/  LDL.LU R28, [R1+0x10] ;  /* 0x00001000011c7983 */ /* 0x000ea20000300800 */
[----:B------:R-:W-:-:S04]  /*1a20*/  ISETP.NE.U32.AND P0, PT, RZ, UR4, PT ;  /* 0x00000004ff007c0c */ /* 0x000fc8000bf05070 */
[----:B------:R-:W-:Y:S01]  /*1a30*/  ISETP.NE.AND.EX P0, PT, RZ, UR5, PT, P0 ;  /* 0x00000005ff007c0c */ /* 0x000fe2000bf05300 */
[----:B------:R-:W-:Y:S02]  /*1a40*/  ULDC.64 UR4, c[0x0][0xa30] ;  /* 0x00028c0000047ab9 */ /* 0x000fe40000000a00 */
[----:B------:R-:W-:-:S10]  /*1a50*/  ISETP.NE.U32.AND P1, PT, RZ, UR4, PT ;  /* 0x00000004ff007c0c */ /* 0x000fd4000bf25070 */
[----:B0-----:R-:W0:Y:S02]  /*1a60*/  @P0 LDC.64 R4, c[0x0][0xa10] ;  /* 0x00028400ff040b82 */ /* 0x001e240000000a00 */
[----:B0-----:R-:W-:-:S05]  /*1a70*/  @P0 IMAD.WIDE R4, R203, 0x4, R4 ;  /* 0x00000004cb040825 */ /* 0x001fca00078e0204 */
[----:B------:R-:W3:Y:S04]  /*1a80*/  @P0 LDG.E R0, desc[UR56][R4.64] ;  /* 0x0000003804000981 */ /* 0x000ee8000c1e1900 */
[----:B------:R-:W3:Y:S01]  /*1a90*/  @P0 LDG.E R3, desc[UR56][R4.64+0x4] ;  /* 0x0000043804030981 */ /* 0x000ee2000c1e1900 */
[----:B------:R-:W-:Y:S01]  /*1aa0*/  ISETP.NE.AND.EX P1, PT, RZ, UR5, PT, P1 ;  /* 0x00000005ff007c0c */ /* 0x000fe2000bf25310 */
[----:B-----5:R-:W-:-:S12]  /*1ab0*/  IMAD.MOV.U32 R143, RZ, RZ, R26 ;  /* 0x000000ffff8f7224 */ /* 0x020fd800078e001a */
[----:B------:R-:W-:-:S04]  /*1ac0*/  @P1 IADD3 R6, P2, R204, UR4, RZ ;  /* 0x00000004cc061c10 */ /* 0x000fc8000ff5e0ff */
[----:B------:R-:W-:-:S05]  /*1ad0*/  @P1 IADD3.X R7, R205, UR5, RZ, P2, !PT ;  /* 0x00000005cd071c10 */ /* 0x000fca00097fe4ff */
[----:B------:R0:W5:Y:S01]  /*1ae0*/  @P1 LDG.E R143, desc[UR56][R6.64] ;  /* 0x00000038068f1981 */ /* 0x000162000c1e1900 */
[----:B------:R-:W-:Y:S01]  /*1af0*/  IMAD.IADD R11, R26, 0x1, -R11 ;  /* 0x000000011a0b7824 */ /* 0x000fe200078e0a0b */
[----:B------:R-:W-:Y:S01]  /*1b00*/  BSSY B0, `(.L_x_426) ;  /* 0x000002c000007945 */ /* 0x000fe20003800000 */
[----:B------:R-:W-:Y:S02]  /*1b10*/  LOP3.LUT R209, R202, 0xff, RZ, 0xc0, !PT ;  /* 0x000000ffcad17812 */ /* 0x000fe400078ec0ff */
[----:B------:R-:W-:Y:S02]  /*1b20*/  SHF.R.U32.HI R202, RZ, 0x10, R202 ;  /* 0x00000010ffca7819 */ /* 0x000fe400000116ca */
[----:B--2---:R-:W-:Y:S01]  /*1b30*/  LOP3.LUT R28, R28, 0xfffffffb, RZ, 0xc0, !PT ;  /* 0xfffffffb1c1c7812 */ /* 0x004fe200078ec0ff */
[----:B---3--:R-:W-:-:S05]  /*1b40*/  @P0 IMAD.IADD R24, R3, 0x1, -R0 ;  /* 0x0000000103180824 */ /* 0x008fca00078e0a00 */
[----:B------:R-:W-:-:S04]  /*1b50*/  IADD3 R152, R11, R24, RZ ;  /* 0x000000180b987210 */ /* 0x000fc80007ffe0ff */
[C---:B------:R-:W-:Y:S01]  /*1b60*/  ISETP.GE.AND P3, PT, R152.reuse, 0x1, PT ;  /* 0x000000019800780c */ /* 0x040fe20003f66270 */
[----:B------:R-:W-:-:S05]  /*1b70*/  VIADD R0, R152, 0x7f ;  /* 0x0000007f98007836 */ /* 0x000fca0000000000 */
[----:B------:R-:W-:-:S04]  /*1b80*/  SHF.R.S32.HI R3, RZ, 0x1f, R0 ;  /* 0x0000001fff037819 */ /* 0x000fc80000011400 */
[----:B------:R-:W-:Y:S01]  /*1b90*/  LEA.HI R3, R3, R0, RZ, 0x7 ;  /* 0x0000000003037211 */ /* 0x000fe200078f38ff */
[----:B------:R-:W-:Y:S02]  /*1ba0*/  IMAD.MOV.U32 R0, RZ, RZ, RZ ;  /* 0x000000ffff007224 */ /* 0x000fe400078e00ff */
[----:B------:R-:W-:Y:S02]  /*1bb0*/  @P3 LOP3.LUT R28, R28, 0x4, RZ, 0xfc, !PT ;  /* 0x000000041c1c3812 */ /* 0x000fe400078efcff */
[----:B------:R-:W-:-:S03]  /*1bc0*/  SHF.R.S32.HI R149, RZ, 0x7, R3 ;  /* 0x00000007ff957819 */ /* 0x000fc60000011403 */
[----:B------:R0:W-:Y:S01]  /*1bd0*/  STL [R1+0x10], R28 ;  /* 0x0000101c01007387 */ /* 0x0001e20000100800 */
[----:B------:R-:W-:Y:S05]  /*1be0*/  @!P3 BRA `(.L_x_427) ;  /* 0x000000000074b947 */ /* 0x000fea0003800000 */
[----:B------:R-:W-:Y:S01]  /*1bf0*/  ISETP.NE.AND P0, PT, R202, RZ, PT ;  /* 0x000000ffca00720c */ /* 0x000fe20003f05270 */
[----:B------:R-:W-:-:S03]  /*1c00*/  ULDC UR4, c[0x0][0x9f0] ;  /* 0x00027c0000047ab9 */ /* 0x000fc60000000800 */
[----:B------:R-:W-:-:S04]  /*1c10*/  SEL R9, R202, UR4, P0 ;  /* 0x00000004ca097c07 */ /* 0x000fc80008000000 */
[-C--:B0-----:R-:W-:Y:S02]  /*1c20*/  IABS R6, R9.reuse ;  /* 0x0000000900067213 */ /* 0x081fe40000000000 */
[----:B------:R-:W-:Y:S02]  /*1c30*/  IADD3 R0, R149, -0x1, R9 ;  /* 0xffffffff95007810 */ /* 0x000fe40007ffe009 */
[----:B------:R-:W0:Y:S01]  /*1c40*/  I2F.RP R3, R6 ;  /* 0x0000000600037306 */ /* 0x000e220000209400 */
[-C--:B------:R-:W-:Y:S02]  /*1c50*/  IABS R10, R9.reuse ;  /* 0x00000009000a7213 */ /* 0x080fe40000000000 */
[----:B------:R-:W-:Y:S02]  /*1c60*/  IABS R8, R0 ;  /* 0x0000000000087213 */ /* 0x000fe40000000000 */
[----:B------:R-:W-:-:S04]  /*1c70*/  LOP3.LUT R0, R0, R9, RZ, 0x3c, !PT ;  /* 0x0000000900007212 */ /* 0x000fc800078e3cff */
[----:B------:R-:W-:Y:S01]  /*1c80*/  ISETP.GE.AND P2, PT, R0, RZ, PT ;  /* 0x000000ff0000720c */ /* 0x000fe20003f46270 */
[----:B0-----:R-:W0:Y:S02]  /*1c90*/  MUFU.RCP R3, R3 ;  /* 0x0000000300037308 */ /* 0x001e240000001000 */
[----:B0-----:R-:W-:Y:S02]  /*1ca0*/  VIADD R4, R3, 0xffffffe ;  /* 0x0ffffffe03047836 */ /* 0x001fe40000000000 */
[----:B------:R-:W-:-:S04]  /*1cb0*/  IMAD.MOV R3, RZ, RZ, -R10 ;  /* 0x000000ffff037224 */ /* 0x000fc800078e0a0a */
[----:B------:R0:W1:Y:S02]  /*1cc0*/  F2I.FTZ.U32.TRUNC.NTZ R5, R4 ;  /* 0x0000000400057305 */ /* 0x000064000021f000 */
[----:B0-----:R-:W-:Y:S01]  /*1cd0*/  IMAD.MOV.U32 R4, RZ, RZ, RZ ;  /* 0x000000ffff047224 */ /* 0x001fe200078e00ff */
[----:B-1----:R-:W-:-:S05]  /*1ce0*/  IADD3 R7, RZ, -R5, RZ ;  /* 0x80000005ff077210 */ /* 0x002fca0007ffe0ff */
[----:B------:R-:W-:-:S04]  /*1cf0*/  IMAD R7, R7, R6, RZ ;  /* 0x0000000607077224 */ /* 0x000fc800078e02ff */
[----:B------:R-:W-:-:S06]  /*1d00*/  IMAD.HI.U32 R5, R5, R7, R4 ;  /* 0x0000000705057227 */ /* 0x000fcc00078e0004 */
[----:B------:R-:W-:-:S04]  /*1d10*/  IMAD.HI.U32 R5, R5, R8, RZ ;  /* 0x0000000805057227 */ /* 0x000fc800078e00ff */
[----:B------:R-:W-:-:S05]  /*1d20*/  IMAD R3, R5, R3, R8 ;  /* 0x0000000305037224 */ /* 0x000fca00078e0208 */
[----:B------:R-:W-:-:S13]  /*1d30*/  ISETP.GT.U32.AND P1, PT, R6, R3, PT ;  /* 0x000000030600720c */ /* 0x000fda0003f24070 */
[----:B------:R-:W-:Y:S01]  /*1d40*/  @!P1 IMAD.IADD R3, R3, 0x1, -R6 ;  /* 0x0000000103039824 */ /* 0x000fe200078e0a06 */
[----:B------:R-:W-:Y:S02]  /*1d50*/  @!P1 IADD3 R5, R5, 0x1, RZ ;  /* 0x0000000105059810 */ /* 0x000fe40007ffe0ff */
[----:B------:R-:W-:Y:S02]  /*1d60*/  ISETP.NE.AND P1, PT, R9, RZ, PT ;  /* 0x000000ff0900720c */ /* 0x000fe40003f25270 */
[----:B------:R-:W-:-:S13]  /*1d70*/  ISETP.GE.U32.AND P0, PT, R3, R6, PT ;  /* 0x000000060300720c */ /* 0x000fda0003f06070 */
[----:B------:R-:W-:-:S04]  /*1d80*/  @P0 VIADD R5, R5, 0x1 ;  /* 0x0000000105050836 */ /* 0x000fc80000000000 */
[----:B------:R-:W-:-:S04]  /*1d90*/  IMAD.MOV.U32 R0, RZ, RZ, R5 ;  /* 0x000000ffff007224 */ /* 0x000fc800078e0005 */
[----:B------:R-:W-:Y:S01]  /*1da0*/  @!P2 IMAD.MOV R0, RZ, RZ, -R0 ;  /* 0x000000ffff00a224 */ /* 0x000fe200078e0a00 */
[----:B------:R-:W-:-:S07]  /*1db0*/  @!P1 LOP3.LUT R0, RZ, R9, RZ, 0x33, !PT ;  /* 0x00000009ff009212 */ /* 0x000fce00078e33ff */
.L_x_427:
[----:B------:R-:W-:Y:S05]  /*1dc0*/  BSYNC B0 ;  /* 0x0000000000007941 */ /* 0x000fea0003800000 */
.L_x_426:
[----:B------:R-:W-:Y:S01]  /*1dd0*/  IMAD R3, R209, R0, RZ ;  /* 0x00000000d1037224 */ /* 0x000fe200078e02ff */
[----:B------:R-:W-:-:S04]  /*1de0*/  PLOP3.LUT P2, PT, PT, PT, PT, 0x80, 0x0 ;  /* 0x000000000000781c */ /* 0x000fc80003f4f070 */
[C---:B------:R-:W-:Y:S02]  /*1df0*/  VIADDMNMX R0, R3.reuse, R0, R149, PT ;  /* 0x0000000003007246 */ /* 0x040fe40003800195 */
[----:B------:R-:W-:-:S03]  /*1e00*/  LEA R3, R3, -R11, 0x7 ;  /* 0x8000000b03037211 */ /* 0x000fc600078e38ff */
[----:B------:R-:W-:Y:S01]  /*1e10*/  IMAD R5, R0, 0x80, -R11 ;  /* 0x0000008000057824 */ /* 0x000fe200078e0a0b */
[----:B------:R-:W-:-:S04]  /*1e20*/  VIMNMX R3, RZ, R3, !PT ;  /* 0x00000003ff037248 */ /* 0x000fc80007fe0100 */
[----:B------:R-:W-:Y:S02]  /*1e30*/  VIMNMX R0, R5, R24, PT ;  /* 0x0000001805007248 */ /* 0x000fe40003fe0100 */
[----:B------:R-:W-:Y:S02]  /*1e40*/  SHF.R.U32.HI R123, RZ, 0x7, R3 ;  /* 0x00000007ff7b7819 */ /* 0x000fe40000011603 */
[----:B------:R-:W-:-:S03]  /*1e50*/  ISETP.GT.AND P0, PT, R0, R3, PT ;  /* 0x000000030000720c */ /* 0x000fc60003f04270 */
[----:B------:R-:W-:-:S10]  /*1e60*/  IMAD.MOV.U32 R25, RZ, RZ, R123 ;  /* 0x000000ffff197224 */ /* 0x000fd400078e007b */
[----:B------:R-:W-:-:S05]  /*1e70*/  @P0 VIADD R0, R0, 0x7f ;  /* 0x0000007f00000836 */ /* 0x000fca0000000000 */
[----:B------:R-:W-:-:S04]  /*1e80*/  @P0 SHF.R.S32.HI R3, RZ, 0x1f, R0 ;  /* 0x0000001fff030819 */ /* 0x000fc80000011400 */
[----:B------:R-:W-:-:S04]  /*1e90*/  @P0 LEA.HI R3, R3, R0, RZ, 0x7 ;  /* 0x0000000003030211 */ /* 0x000fc800078f38ff */
[----:B------:R-:W-:-:S04]  /*1ea0*/  @P0 SHF.R.S32.HI R25, RZ, 0x7, R3 ;  /* 0x00000007ff190819 */ /* 0x000fc80000011403 */
[----:B------:R-:W-:-:S13]  /*1eb0*/  ISETP.GT.AND P0, PT, R25, R123, PT ;  /* 0x0000007b1900720c */ /* 0x000fda0003f04270 */
[----:B------:R-:W-:Y:S05]  /*1ec0*/  @!P0 BRA `(.L_x_428) ;  /* 0x0000008800a88947 */ /* 0x000fea0003800000 */
[----:B------:R-:W-:Y:S01]  /*1ed0*/  IADD3 R116, R2, 0x1c400, RZ ;  /* 0x0001c40002747810 */ /* 0x000fe20007ffe0ff */
[----:B------:R-:W-:Y:S03]  /*1ee0*/  BSSY B6, `(.L_x_429) ;  /* 0x0000013000067945 */ /* 0x000fe60003800000 */
[----:B------:R-:W-:-:S13]  /*1ef0*/  LOP3.LUT P0, RZ, R116, 0x3ff, RZ, 0xc0, !PT ;  /* 0x000003ff74ff7812 */ /* 0x000fda000780c0ff */
[----:B------:R-:W-:Y:S05]  /*1f00*/  @!P0 BRA `(.L_x_430) ;  /* 0x0000000000408947 */ /* 0x000fea0003800000 */
[----:B------:R-:W-:Y:S01]  /*1f10*/  MOV R14, 0x0 ;  /* 0x00000000000e7802 */ /* 0x000fe20000000f00 */
[----:B------:R-:W-:Y:S01]  /*1f20*/  ULDC.64 UR4, c[0x4][0x118] ;  /* 0x0100460000047ab9 */ /* 0x000fe20000000a00 */
[----:B------:R-:W-:Y:S01]  /*1f30*/  ULDC.64 UR6, c[0x4][0x90] ;  /* 0x0100240000067ab9 */ /* 0x000fe20000000a00 */
[----:B------:R-:W-:Y:S01]  /*1f40*/  IMAD.U32 R4, RZ, RZ, UR4 ;  /* 0x00000004ff047e24 */ /* 0x000fe2000f8e00ff */
[----:B------:R-:W-:Y:S01]  /*1f50*/  MOV R12, 0x1 ;  /* 0x00000001000c7802 */ /* 0x000fe20000000f00 */
[----:B------:R-:W-:Y:S01]  /*1f60*/  IMAD.U32 R5, RZ, RZ, UR5 ;  /* 0x00000005ff057e24 */ /* 0x000fe2000f8e00ff */
[----:B------:R-:W1:Y:S01]  /*1f70*/  LDC.64 R14, c[0x4][R14] ;  /* 0x010000000e0e7b82 */ /* 0x000e620000000a00 */
[----:B------:R-:W-:Y:S01]  /*1f80*/  ULDC.64 UR4, c[0x4][0x120] ;  /* 0x0100480000047ab9 */ /* 0x000fe20000000a00 */
[----:B------:R-:W-:Y:S01]  /*1f90*/  IMAD.U32 R10, RZ, RZ, UR6 ;  /* 0x00000006ff0a7e24 */ /* 0x000fe2000f8e00ff */
[----:B0-----:R-:W-:Y:S01]  /*1fa0*/  MOV R7, UR5 ;  /* 0x0000000500077c02 */ /* 0x001fe20008000f00 */
[----:B------:R-:W-:-:S02]  /*1fb0*/  IMAD.U32 R6, RZ, RZ, UR4 ;  /* 0x00000004ff067e24 */ /* 0x000fc4000f8e00ff */
[----:B------:R-:W-:Y:S02]  /*1fc0*/  IMAD.U32 R11, RZ, RZ, UR7 ;  /* 0x00000007ff0b7e24 */ /* 0x000fe4000f8e00ff */
[----:B------:R-:W-:Y:S02]  /*1fd0*/  IMAD.MOV.U32 R8, RZ, RZ, 0x70 ;  /* 0x00000070ff087424 */ /* 0x000fe400078e00ff */
[----:B------:R-:W-:-:S07]  /*1fe0*/  IMAD.MOV.U32 R13, RZ, RZ, RZ ;  /* 0x000000ffff0d7224 */ /* 0x000fce00078e00ff */
[----:B------:R-:W-:-:S07]  /*1ff0*/  LEPC R20, `(.L_x_430) ;  /* 0x000000001014794e */ /* 0x000fce0000000000 */
[----:B-1---5:R-:W-:Y:S05]  /*2000*/  CALL.ABS.NOINC R14 ;  /* 0x000000000e007343 */ /* 0x022fea0003c00000 */
.L_x_430:
[----:B------:R-:W-:Y:S05]  /*2010*/  BSYNC B6 ;  /* 0x0000000000067941 */ /* 0x000fea0003800000 */
.L_x_429:
[----:B------:R-:W-:Y:S01]  /*2020*/  VIADD R103, R2, 0x400 ;  /* 0x0000040002677836 */ /* 0x000fe20000000000 */
[----:B------:R-:W-:Y:S04]  /*2030*/  BSSY B6, `(.L_x_431) ;  /* 0x0000013000067945 */ /* 0x000fe80003800000 */
[----:B------:R-:W-:-:S13]  /*2040*/  LOP3.LUT P0, RZ, R103, 0x3ff, RZ, 0xc0, !PT ;  /* 0x000003ff67ff7812 */ /* 0x000fda000780c0ff */
[----:B------:R-:W-:Y:S05]  /*2050*/  @!P0 BRA `(.L_x_432) ;  /* 0x0000000000408947 */ /* 0x000fea0003800000 */
[----:B------:R-:W-:Y:S01]  /*2060*/  MOV R14, 0x0 ;  /* 0x00000000000e7802 */ /* 0x000fe20000000f00 */
[----:B------:R-:W-:Y:S01]  /*2070*/  ULDC.64 UR4, c[0x4][0x118] ;  /* 0x0100460000047ab9 */ /* 0x000fe20000000a00 */
[----:B------:R-:W-:Y:S01]  /*2080*/  ULDC.64 UR6, c[0x4][0x120] ;  /* 0x0100480000067ab9 */ /* 0x000fe20000000a00 */
[----:B------:R-:W-:Y:S01]  /*2090*/  IMAD.U32 R4, RZ, RZ, UR4 ;  /* 0x00000004ff047e24 */ /* 0x000fe2000f8e00ff */
[----:B------:R-:W-:Y:S01]  /*20a0*/  MOV R5, UR5 ;  /* 0x0000000500057c02 */ /* 0x000fe20008000f00 */
[----:B------:R-:W-:Y:S01]  /*20b0*/  ULDC.64 UR4, c[0x4][0x80] ;  /* 0x0100200000047ab9 */ /* 0x000fe20000000a00 */
[----:B------:R-:W1:Y:S01]  /*20c0*/  LDC.64 R14, c[0x4][R14] ;  /* 0x010000000e0e7b82 */ /* 0x000e620000000a00 */
[----:B0-----:R-:W-:Y:S01]  /*20d0*/  IMAD.U32 R6, RZ, RZ, UR6 ;  /* 0x00000006ff067e24 */ /* 0x001fe2000f8e00ff */
[----:B------:R-:W-:Y:S01]  /*20e0*/  MOV R11, UR5 ;  /* 0x00000005000b7c02 */ /* 0x000fe20008000f00 */
[----:B------:R-:W-:Y:S02]  /*20f0*/  IMAD.U32 R7, RZ, RZ, UR7 ;  /* 0x00000007ff077e24 */ /* 0x000fe4000f8e00ff */
[----:B------:R-:W-:-:S02]  /*2100*/  IMAD.U32 R10, RZ, RZ, UR4 ;  /* 0x00000004ff0a7e24 */ /* 0x000fc4000f8e00ff */
[----:B------:R-:W-:Y:S02]  /*2110*/  IMAD.MOV.U32 R8, RZ, RZ, 0x70 ;  /* 0x00000070ff087424 */ /* 0x000fe400078e00ff */
[----:B------:R-:W-:Y:S02]  /*2120*/  IMAD.MOV.U32 R12, RZ, RZ, 0x1 ;  /* 0x00000001ff0c7424 */ /* 0x000fe400078e00ff */
[----:B------:R-:W-:-:S07]  /*2130*/  IMAD.MOV.U32 R13, RZ, RZ, RZ ;  /* 0x000000ffff0d7224 */ /* 0x000fce00078e00ff */
[----:B------:R-:W-:-:S07]  /*2140*/  LEPC R20, `(.L_x_432) ;  /* 0x000000001014794e */ /* 0x000fce0000000000 */
[----:B-1---5:R-:W-:Y:S05]  /*2150*/  CALL.ABS.NOINC R14 ;  /* 0x000000000e007343 */ /* 0x022fea0003c00000 */
.L_x_432:
[----:B------:R-:W-:Y:S05]  /*2160*/  BSYNC B6 ;  /* 0x0000000000067941 */ /* 0x000fea0003800000 */
.L_x_431:
[----:B------:R-:W-:Y:S01]  /*2170*/  ULDC.64 UR4, c[0x0][0x9f8] ;  /* 0x00027e0000047ab9 */ /* 0x000fe20000000a00 */
[----:B------:R-:W-:Y:S01]  /*2180*/  MOV R8, R203 ;  /* 0x000000cb00087202 */ /* 0x000fe20000000f00 */
[----:B------:R-:W1:Y:S01]  /*2190*/  LDC.64 R10, c[0x0][0x300] ;  /* 0x0000c000ff0a7b82 */ /* 0x000e620000000a00 */
[----:B------:R-:W-:Y:S01]  /*21a0*/  ISETP.NE.U32.AND P0, PT, RZ, UR4, PT ;  /* 0x00000004ff007c0c */ /* 0x000fe2000bf05070 */
[C---:B------:R-:W-:Y:S02]  /*21b0*/  VIADD R0, R18.reuse, 0x20 ;  /* 0x0000002012007836 */ /* 0x040fe40000000000 */
[C---:B------:R-:W-:Y:S01]  /*21c0*/  VIADD R3, R18.reuse, 0x80 ;  /* 0x0000008012037836 */ /* 0x040fe20000000000 */
[----:B------:R-:W-:Y:S01]  /*21d0*/  ISETP.NE.AND.EX P0, PT, RZ, UR5, PT, P0 ;  /* 0x00000005ff007c0c */ /* 0x000fe2000bf05300 */
[----:B------:R-:W-:Y:S01]  /*21e0*/  IMAD.IADD R118, R27, 0x1, R26 ;  /* 0x000000011b767824 */ /* 0x000fe200078e021a */
[----:B------:R-:W-:Y:S01]  /*21f0*/  SHF.R.S32.HI R19, RZ, 0x1f, R18 ;  /* 0x0000001fff137819 */ /* 0x000fe20000011412 */
[----:B------:R-:W-:Y:S01]  /*2200*/  ULDC.64 UR6, c[0x0][0x330] ;  /* 0x0000cc0000067ab9 */ /* 0x000fe20000000a00 */
[----:B------:R-:W-:Y:S01]  /*2210*/  VIADD R20, R18, 0xa0 ;  /* 0x000000a012147836 */ /* 0x000fe20000000000 */
[----:B------:R-:W2:Y:S08]  /*2220*/  LDC.64 R12, c[0x0][0x3f8] ;  /* 0x0000fe00ff0c7b82 */ /* 0x000eb00000000a00 */
[----:B------:R-:W-:Y:S01]  /*2230*/  @P0 IADD3 R4, P1, R204, UR4, RZ ;  /* 0x00000004cc040c10 */ /* 0x000fe2000ff3e0ff */
[----:B------:R-:W-:Y:S01]  /*2240*/  ULDC UR4, c[0x0][0x2f4] ;  /* 0x0000bd0000047ab9 */ /* 0x000fe20000000800 */
[----:B------:R-:W3:Y:S02]  /*2250*/  LDC R27, c[0x0][0x3f4] ;  /* 0x0000fd00ff1b7b82 */ /* 0x000ee40000000800 */
[----:B------:R-:W-:-:S05]  /*2260*/  @P0 IADD3.X R5, R205, UR5, RZ, P1, !PT ;  /* 0x00000005cd050c10 */ /* 0x000fca0008ffe4ff */
[----:B------:R4:W3:Y:S01]  /*2270*/  @P0 LDG.E R8, desc[UR56][R4.64] ;  /* 0x0000003804080981 */ /* 0x0008e2000c1e1900 */
[----:B------:R-:W-:Y:S01]  /*2280*/  ISETP.GE.AND P2, PT, R0, UR4, PT ;  /* 0x0000000400007c0c */ /* 0x000fe2000bf46270 */
[C---:B------:R-:W-:Y:S01]  /*2290*/  IMAD.WIDE.U32 R112, R199.reuse, UR6, R18 ;  /* 0x00000006c7707c25 */ /* 0x040fe2000f8e0012 */
[C---:B------:R-:W-:Y:S01]  /*22a0*/  ISETP.GE.AND P0, PT, R18.reuse, UR4, PT ;  /* 0x0000000412007c0c */ /* 0x040fe2000bf06270 */
[----:B------:R-:W3:Y:S01]  /*22b0*/  S2R R151, SR_TID.X ;  /* 0x0000000000977919 */ /* 0x000ee20000002100 */
[----:B0-----:R-:W-:Y:S01]  /*22c0*/  SEL R6, RZ, 0xffffffff, P2 ;  /* 0xffffffffff067807 */ /* 0x001fe20001000000 */
[----:B------:R-:W-:Y:S01]  /*22d0*/  IMAD R113, R199, UR7, R113 ;  /* 0x00000007c7717c24 */ /* 0x000fe2000f8e0271 */
[----:B------:R-:W-:Y:S01]  /*22e0*/  ISETP.GE.AND P1, PT, R3, UR4, PT ;  /* 0x0000000403007c0c */ /* 0x000fe2000bf26270 */
[----:B------:R-:W-:Y:S01]  /*22f0*/  ULDC.64 UR6, c[0x0][0xa08] ;  /* 0x0002820000067ab9 */ /* 0x000fe20000000a00 */
[----:B------:R-:W-:Y:S01]  /*2300*/  SEL R3, RZ, 0x1, P0 ;  /* 0x00000001ff037807 */ /* 0x000fe20000000000 */
[----:B----4-:R-:W-:Y:S01]  /*2310*/  VIADD R4, R18, 0x60 ;  /* 0x0000006012047836 */ /* 0x010fe20000000000 */
[----:B------:R-:W-:Y:S01]  /*2320*/  SHF.L.U32 R6, R6, 0x1, RZ ;  /* 0x0000000106067819 */ /* 0x000fe200000006ff */
[----:B--2---:R-:W-:Y:S01]  /*2330*/  IMAD.WIDE.U32 R108, R17, R12, R18 ;  /* 0x0000000c116c7225 */ /* 0x004fe200078e0012 */
[----:B------:R-:W-:-:S02]  /*2340*/  SHF.R.S32.HI R21, RZ, 0x1f, R118 ;  /* 0x0000001fff157819 */ /* 0x000fc40000011476 */
[----:B------:R-:W-:Y:S01]  /*2350*/  LOP3.LUT R5, R6, 0x2, R3, 0xe2, !PT ;  /* 0x0000000206057812 */ /* 0x000fe200078ee203 */
[----:B------:R-:W-:Y:S01]  /*2360*/  VIADD R3, R18, 0x40 ;  /* 0x0000004012037836 */ /* 0x000fe20000000000 */
[----:B------:R-:W-:Y:S01]  /*2370*/  ISETP.GE.AND P2, PT, R4, UR4, PT ;  /* 0x0000000404007c0c */ /* 0x000fe2000bf46270 */
[-C--:B-1----:R-:W-:Y:S01]  /*2380*/  IMAD R9, R21, R10.reuse, RZ ;  /* 0x0000000a15097224 */ /* 0x082fe200078e02ff */
[----:B------:R-:W-:Y:S01]  /*2390*/  SHF.R.S32.HI R144, RZ, 0x1f, R17 ;  /* 0x0000001fff907819 */ /* 0x000fe20000011411 */
[C---:B------:R-:W-:Y:S01]  /*23a0*/  IMAD.WIDE.U32 R6, R118.reuse, R10, RZ ;  /* 0x0000000a76067225 */ /* 0x040fe200078e00ff */
[----:B------:R-:W-:Y:S02]  /*23b0*/  ISETP.GE.AND P0, PT, R3, UR4, PT ;  /* 0x0000000403007c0c */ /* 0x000fe4000bf06270 */
[----:B------:R-:W-:Y:S01]  /*23c0*/  SEL R34, RZ, 0x10, P1 ;  /* 0x00000010ff227807 */ /* 0x000fe20000800000 */
[----:B------:R-:W-:Y:S01]  /*23d0*/  IMAD R15, R118, R11, R9 ;  /* 0x0000000b760f7224 */ /* 0x000fe200078e0209 */
[----:B------:R-:W-:Y:S01]  /*23e0*/  SEL R14, RZ, 0x4, P0 ;  /* 0x00000004ff0e7807 */ /* 0x000fe20000000000 */
[----:B------:R-:W-:Y:S01]  /*23f0*/  IMAD.SHL.U32 R135, R10, 0x40, RZ ;  /* 0x000000400a877824 */ /* 0x000fe200078e00ff */
[----:B------:R-:W-:Y:S01]  /*2400*/  SEL R9, RZ, 0x8, P2 ;  /* 0x00000008ff097807 */ /* 0x000fe20001000000 */
[----:B---3--:R-:W-:Y:S01]  /*2410*/  IMAD.SHL.U32 R122, R27, 0x2, RZ ;  /* 0x000000021b7a7824 */ /* 0x008fe200078e00ff */
[----:B------:R-:W-:-:S02]  /*2420*/  ISETP.NE.U32.AND P0, PT, RZ, UR6, PT ;  /* 0x00000006ff007c0c */ /* 0x000fc4000bf05070 */
[----:B------:R-:W-:Y:S02]  /*2430*/  IADD3 R7, R7, R15, RZ ;  /* 0x0000000f07077210 */ /* 0x000fe40007ffe0ff */
[----:B------:R-:W-:Y:S01]  /*2440*/  ISETP.GE.AND P2, PT, R20, UR4, PT ;  /* 0x0000000414007c0c */ /* 0x000fe2000bf46270 */
[----:B------:R-:W-:Y:S01]  /*2450*/  ULDC.64 UR4, c[0x0][0x308] ;  /* 0x0000c20000047ab9 */ /* 0x000fe20000000a00 */
[----:B------:R-:W-:Y:S01]  /*2460*/  LOP3.LUT R5, R9, R5, R14, 0xfe, !PT ;  /* 0x0000000509057212 */ /* 0x000fe200078efe0e */
[----:B------:R-:W-:Y:S01]  /*2470*/  IMAD.WIDE.U32 R6, R199, UR4, R6 ;  /* 0x00000004c7067c25 */ /* 0x000fe2000f8e0006 */
[----:B------:R-:W-:Y:S01]  /*2480*/  ISETP.NE.AND.EX P0, PT, RZ, UR7, PT, P0 ;  /* 0x00000007ff007c0c */ /* 0x000fe2000bf05300 */
[----:B------:R-:W0:Y:S01]  /*2490*/  LDC.64 R14, c[0x0][0x408] ;  /* 0x00010200ff0e7b82 */ /* 0x000e220000000a00 */
[----:B------:R-:W-:Y:S01]  /*24a0*/  LOP3.LUT R34, R5, R34, RZ, 0xfc, !PT ;  /* 0x0000002205227212 */ /* 0x000fe200078efcff */
[----:B------:R-:W-:Y:S01]  /*24b0*/  IMAD R7, R199, UR5, R7 ;  /* 0x00000005c7077c24 */ /* 0x000fe2000f8e0207 */
[----:B------:R-:W-:Y:S01]  /*24c0*/  ULDC.64 UR4, c[0x0][0x310] ;  /* 0x0000c40000047ab9 */ /* 0x000fe20000000a00 */
[----:B------:R-:W-:-:S02]  /*24d0*/  SHF.R.S32.HI R23, RZ, 0x1f, R22 ;  /* 0x0000001fff177819 */ /* 0x000fc40000011416 */
[-C--:B------:R-:W-:Y:S02]  /*24e0*/  ISETP.GE.AND P1, PT, R0, R27.reuse, PT ;  /* 0x0000001b0000720c */ /* 0x080fe40003f26270 */
[----:B------:R-:W-:Y:S01]  /*24f0*/  ISETP.GE.AND P3, PT, R3, R27, PT ;  /* 0x0000001b0300720c */ /* 0x000fe20003f66270 */
[----:B------:R-:W-:Y:S01]  /*2500*/  IMAD.WIDE.U32 R110, R17, R12, R22 ;  /* 0x0000000c116e7225 */ /* 0x000fe200078e0016 */
[----:B------:R-:W-:Y:S02]  /*2510*/  LOP3.LUT R28, R28, 0xfffffffe, RZ, 0xc0, !PT ;  /* 0xfffffffe1c1c7812 */ /* 0x000fe400078ec0ff */
[----:B------:R-:W-:Y:S02]  /*2520*/  SHF.R.U32.HI R37, RZ, 0x3, R185 ;  /* 0x00000003ff257819 */ /* 0x000fe400000116b9 */
[C-C-:B------:R-:W-:Y:S02]  /*2530*/  SHF.L.U64.HI R131, R10.reuse, 0x7, R11.reuse ;  /* 0x000000070a837819 */ /* 0x140fe4000001020b */
[----:B------:R-:W-:-:S02]  /*2540*/  SHF.L.U64.HI R134, R10, 0x6, R11 ;  /* 0x000000060a867819 */ /* 0x000fc4000001020b */
[----:B------:R-:W-:Y:S02]  /*2550*/  SHF.L.U64.HI R132, R12, 0x7, R13 ;  /* 0x000000070c847819 */ /* 0x000fe4000001020d */
[C---:B------:R-:W-:Y:S02]  /*2560*/  IADD3 R118, P4, R17.reuse, R118, RZ ;  /* 0x0000007611767210 */ /* 0x040fe40007f9e0ff */
[----:B------:R-:W-:Y:S01]  /*2570*/  @P3 LOP3.LUT R28, R28, 0x1, RZ, 0xfc, !PT ;  /* 0x000000011c1c3812 */ /* 0x000fe200078efcff */
[----:B0-----:R-:W-:Y:S01]  /*2580*/  IMAD.WIDE.U32 R106, R17, R14, R22 ;  /* 0x0000000e116a7225 */ /* 0x001fe200078e0016 */
[----:B------:R-:W-:-:S03]  /*2590*/  SHF.L.U64.HI R133, R14, 0x7, R15 ;  /* 0x000000070e857819 */ /* 0x000fc6000001020f */
[----:B------:R0:W-:Y:S01]  /*25a0*/  STL [R1+0x10], R28 ;  /* 0x0000101c01007387 */ /* 0x0001e20000100800 */
[----:B------:R-:W-:Y:S01]  /*25b0*/  IMAD.WIDE.U32 R104, R17, R14, R18 ;  /* 0x0000000e11687225 */ /* 0x000fe200078e0012 */
[----:B------:R-:W-:Y:S02]  /*25c0*/  MOV R130, 0x20 ;  /* 0x0000002000827802 */ /* 0x000fe40000000f00 */
[----:B------:R-:W-:Y:S01]  /*25d0*/  SHF.R.S32.HI R147, RZ, 0x1f, R207 ;  /* 0x0000001fff937819 */ /* 0x000fe200000114cf */
[----:B------:R-:W-:Y:S01]  /*25e0*/  IMAD.X R119, R21, 0x1, R144, P4 ;  /* 0x0000000115777824 */ /* 0x000fe200020e0690 */
[----:B------:R-:W-:Y:S02]  /*25f0*/  LEA.HI R151, R151, 0x8, RZ, 0x19 ;  /* 0x0000000897977811 */ /* 0x000fe400078fc8ff */
[----:B------:R-:W-:Y:S02]  /*2600*/  SHF.R.S32.HI R9, RZ, 0x1f, R8 ;  /* 0x0000001fff097819 */ /* 0x000fe40000011408 */
[----:B------:R-:W-:Y:S01]  /*2610*/  SEL R99, R8, RZ, !P0 ;  /* 0x000000ff08637207 */ /* 0x000fe20004000000 */
[----:B------:R-:W-:Y:S01]  /*2620*/  IMAD R8, R144, R12, RZ ;  /* 0x0000000c90087224 */ /* 0x000fe200078e02ff */
[----:B------:R-:W-:-:S03]  /*2630*/  SEL R9, R9, RZ, !P0 ;  /* 0x000000ff09097207 */ /* 0x000fc60004000000 */
[----:B------:R-:W-:-:S04]  /*2640*/  IMAD.WIDE.U32 R114, R99, UR4, R6 ;  /* 0x0000000463727c25 */ /* 0x000fc8000f8e0006 */
[----:B------:R-:W-:Y:S02]  /*2650*/  IMAD R20, R9, UR4, RZ ;  /* 0x0000000409147c24 */ /* 0x000fe4000f8e02ff */
[----:B------:R-:W-:-:S04]  /*2660*/  IMAD.WIDE.U32 R6, R17, R10, R18 ;  /* 0x0000000a11067225 */ /* 0x000fc800078e0012 */
[----:B------:R-:W-:Y:S01]  /*2670*/  IMAD R31, R99, UR5, R20 ;  /* 0x00000005631f7c24 */ /* 0x000fe2000f8e0214 */
[----:B------:R-:W-:Y:S01]  /*2680*/  IADD3 R5, P0, R114, R6, RZ ;  /* 0x0000000672057210 */ /* 0x000fe20007f1e0ff */
[----:B------:R-:W-:Y:S01]  /*2690*/  IMAD R20, R144, R10, RZ ;  /* 0x0000000a90147224 */ /* 0x000fe200078e02ff */
[----:B------:R-:W-:Y:S01]  /*26a0*/  ULDC.64 UR4, c[0x0][0x338] ;  /* 0x0000ce0000047ab9 */ /* 0x000fe20000000a00 */
[----:B------:R-:W-:Y:S02]  /*26b0*/  IMAD.IADD R6, R115, 0x1, R31 ;  /* 0x0000000173067824 */ /* 0x000fe400078e021f */
[C---:B------:R-:W-:Y:S02]  /*26c0*/  IMAD R33, R17.reuse, R11, R20 ;  /* 0x0000000b11217224 */ /* 0x040fe400078e0214 */
[----:B------:R-:W-:Y:S02]  /*26d0*/  IMAD R29, R17, R13, R8 ;  /* 0x0000000d111d7224 */ /* 0x000fe400078e0208 */
[----:B------:R-:W-:Y:S01]  /*26e0*/  IMAD R8, R9, UR4, RZ ;  /* 0x0000000409087c24 */ /* 0x000fe2000f8e02ff */
[----:B------:R-:W-:Y:S01]  /*26f0*/  IADD3.X R7, R6, R7, R33, P0, !PT ;  /* 0x0000000706077210 */ /* 0x000fe200007fe421 */
[----:B------:R-:W-:Y:S01]  /*2700*/  IMAD.WIDE.U32 R112, R99, UR4, R112 ;  /* 0x0000000463707c25 */ /* 0x000fe2000f8e0070 */
[----:B------:R-:W-:-:S03]  /*2710*/  ISETP.GE.AND P0, PT, R18, R27, PT ;  /* 0x0000001b1200720c */ /* 0x000fc60003f06270 */
[----:B------:R-:W-:Y:S01]  /*2720*/  IMAD R99, R99, UR5, R8 ;  /* 0x0000000563637c24 */ /* 0x000fe2000f8e0208 */
[----:B------:R-:W-:Y:S01]  /*2730*/  SEL R9, R27, RZ, P0 ;  /* 0x000000ff1b097207 */ /* 0x000fe20000000000 */
[----:B------:R-:W-:Y:S02]  /*2740*/  IMAD R8, R144, R14, RZ ;  /* 0x0000000e90087224 */ /* 0x000fe400078e02ff */
[----:B------:R-:W-:Y:S02]  /*2750*/  IMAD.IADD R111, R111, 0x1, R29 ;  /* 0x000000016f6f7824 */ /* 0x000fe400078e021d */
[----:B------:R-:W-:Y:S01]  /*2760*/  IMAD.IADD R109, R29, 0x1, R109 ;  /* 0x000000011d6d7824 */ /* 0x000fe200078e026d */
[----:B------:R-:W-:Y:S01]  /*2770*/  SEL R29, R27, RZ, P1 ;  /* 0x000000ff1b1d7207 */ /* 0x000fe20000800000 */
[----:B------:R-:W-:Y:S01]  /*2780*/  IMAD R31, R17, R15, R8 ;  /* 0x0000000f111f7224 */ /* 0x000fe200078e0208 */
[----:B------:R-:W-:Y:S01]  /*2790*/  SEL R8, R27, RZ, P3 ;  /* 0x000000ff1b087207 */ /* 0x000fe20001800000 */
[----:B------:R-:W-:Y:S01]  /*27a0*/  IMAD.IADD R9, R18, 0x1, R9 ;  /* 0x0000000112097824 */ /* 0x000fe200078e0209 */
[----:B------:R-:W-:Y:S01]  /*27b0*/  LOP3.LUT P3, RZ, R231, 0x4, RZ, 0xc0, !PT ;  /* 0x00000004e7ff7812 */ /* 0x000fe2000786c0ff */
[----:B------:R-:W-:Y:S01]  /*27c0*/  IMAD.IADD R29, R0, 0x1, R29 ;  /* 0x00000001001d7824 */ /* 0x000fe200078e021d */
[----:B------:R-:W-:Y:S01]  /*27d0*/  IADD3 R26, R3, R8, RZ ;  /* 0x00000008031a7210 */ /* 0x000fe20007ffe0ff */
[----:B------:R-:W-:Y:S01]  /*27e0*/  IMAD.IADD R105, R31, 0x1, R105 ;  /* 0x000000011f697824 */ /* 0x000fe200078e0269 */
[----:B------:R-:W-:Y:S01]  /*27f0*/  SHF.R.S32.HI R8, RZ, 0x1f, R9 ;  /* 0x0000001fff087819 */ /* 0x000fe20000011409 */
[----:B-----5:R-:W-:Y:S01]  /*2800*/  IMAD.WIDE.U32 R110, R143, R12, R110 ;  /* 0x0000000c8f6e7225 */ /* 0x020fe200078e006e */
[----:B------:R-:W-:-:S02]  /*2810*/  SHF.R.S32.HI R20, RZ, 0x1f, R29 ;  /* 0x0000001fff147819 */ /* 0x000fc4000001141d */
[CC--:B------:R-:W-:Y:S01]  /*2820*/  LEA.HI R30, R8.reuse, R9.reuse, RZ, 0x3 ;  /* 0x00000009081e7211 */ /* 0x0c0fe200078f18ff */
[----:B------:R-:W-:Y:S01]  /*2830*/  IMAD.WIDE.U32 R108, R143, R12, R108 ;  /* 0x0000000c8f6c7225 */ /* 0x000fe200078e006c */
[----:B------:R-:W-:Y:S02]  /*2840*/  LEA.HI R8, R8, R9, RZ, 0x6 ;  /* 0x0000000908087211 */ /* 0x000fe400078f30ff */
[----:B------:R-:W-:Y:S01]  /*2850*/  IADD3 R107, R107, R31, RZ ;  /* 0x0000001f6b6b7210 */ /* 0x000fe20007ffe0ff */
[----:B------:R-:W-:Y:S01]  /*2860*/  IMAD.SHL.U32 R11, R12, 0x40, RZ ;  /* 0x000000400c0b7824 */ /* 0x000fe200078e00ff */
[----:B------:R-:W-:Y:S01]  /*2870*/  SHF.R.S32.HI R31, RZ, 0x1f, R26 ;  /* 0x0000001fff1f7819 */ /* 0x000fe2000001141a */
[----:B------:R-:W-:Y:S01]  /*2880*/  IMAD.SHL.U32 R9, R8, 0x80, RZ ;  /* 0x0000008008097824 */ /* 0x000fe200078e00ff */
[CC--:B------:R-:W-:Y:S01]  /*2890*/  LEA.HI R32, R20.reuse, R29.reuse, RZ, 0x3 ;  /* 0x0000001d14207211 */ /* 0x0c0fe200078f18ff */
[----:B------:R-:W-:Y:S01]  /*28a0*/  IMAD.WIDE.U32 R104, R143, R14, R104 ;  /* 0x0000000e8f687225 */ /* 0x000fe200078e0068 */
[----:B------:R-:W-:-:S02]  /*28b0*/  LEA.HI R20, R20, R29, RZ, 0x6 ;  /* 0x0000001d14147211 */ /* 0x000fc400078f30ff */
[----:B------:R-:W-:Y:S01]  /*28c0*/  LEA.HI R36, R31, R26, RZ, 0x3 ;  /* 0x0000001a1f247211 */ /* 0x000fe200078f18ff */
[----:B------:R-:W-:Y:S01]  /*28d0*/  IMAD.WIDE.U32 R106, R143, R14, R106 ;  /* 0x0000000e8f6a7225 */ /* 0x000fe200078e006a */
[----:B------:R-:W-:Y:S02]  /*28e0*/  LEA.HI R31, R31, R26, RZ, 0x6 ;  /* 0x0000001a1f1f7211 */ /* 0x000fe400078f30ff */
[----:B------:R-:W-:Y:S01]  /*28f0*/  LOP3.LUT R8, R191, 0x38, R30, 0xf8, !PT ;  /* 0x00000038bf087812 */ /* 0x000fe200078ef81e */
[----:B------:R-:W-:Y:S01]  /*2900*/  IMAD.SHL.U32 R26, R20, 0x80, RZ ;  /* 0x00000080141a7824 */ /* 0x000fe200078e00ff */
[----:B------:R-:W-:Y:S01]  /*2910*/  LOP3.LUT R9, R9, 0xffffe000, RZ, 0xc0, !PT ;  /* 0xffffe00009097812 */ /* 0x000fe200078ec0ff */
[----:B------:R-:W-:Y:S01]  /*2920*/  IMAD.SHL.U32 R31, R31, 0x80, RZ ;  /* 0x000000801f1f7824 */ /* 0x000fe200078e00ff */
[----:B------:R-:W-:Y:S01]  /*2930*/  LOP3.LUT R29, R8, R193, RZ, 0x3c, !PT ;  /* 0x000000c1081d7212 */ /* 0x000fe200078e3cff */
[----:B------:R-:W-:Y:S01]  /*2940*/  IMAD.IADD R99, R113, 0x1, R99 ;  /* 0x0000000171637824 */ /* 0x000fe200078e0263 */
[----:B------:R-:W-:-:S02]  /*2950*/  LOP3.LUT R26, R26, 0xffffe000, RZ, 0xc0, !PT ;  /* 0xffffe0001a1a7812 */ /* 0x000fc400078ec0ff */
[C---:B------:R-:W-:Y:S02]  /*2960*/  LEA R142, R192.reuse, R9, 0x9 ;  /* 0x00000009c08e7211 */ /* 0x040fe400078e48ff */
[----:B------:R-:W-:Y:S01]  /*2970*/  LOP3.LUT R20, R191, 0x38, R32, 0xf8, !PT ;  /* 0x00000038bf147812 */ /* 0x000fe200078ef820 */
[----:B------:R-:W-:Y:S01]  /*2980*/  IMAD R141, R192, 0x200, R26 ;  /* 0x00000200c08d7824 */ /* 0x000fe200078e021a */
[----:B------:R-:W-:Y:S01]  /*2990*/  LOP3.LUT R35, R185, 0x38, R36, 0xf8, !PT ;  /* 0x00000038b9237812 */ /* 0x000fe200078ef824 */
[----:B------:R-:W-:Y:S01]  /*29a0*/  IMAD.IADD R142, R142, 0x1, R29 ;  /* 0x000000018e8e7824 */ /* 0x000fe200078e021d */
[----:B------:R-:W-:Y:S02]  /*29b0*/  LOP3.LUT R20, R20, R193, RZ, 0x3c, !PT ;  /* 0x000000c114147212 */ /* 0x000fe400078e3cff */
[----:B------:R-:W-:Y:S02]  /*29c0*/  SHF.R.S32.HI R29, RZ, 0x1f, R143 ;  /* 0x0000001fff1d7819 */ /* 0x000fe4000001148f */
[----:B------:R-:W-:-:S02]  /*29d0*/  LOP3.LUT R31, R31, 0xffffe000, RZ, 0xc0, !PT ;  /* 0xffffe0001f1f7812 */ /* 0x000fc400078ec0ff */
[----:B------:R-:W-:Y:S02]  /*29e0*/  LOP3.LUT R8, R35, R37, RZ, 0x3c, !PT ;  /* 0x0000002523087212 */ /* 0x000fe400078e3cff */
[----:B------:R-:W-:Y:S01]  /*29f0*/  IADD3 R141, R141, R20, RZ ;  /* 0x000000148d8d7210 */ /* 0x000fe20007ffe0ff */
[----:B------:R-:W-:Y:S01]  /*2a00*/  IMAD R20, R29, R12, RZ ;  /* 0x0000000c1d147224 */ /* 0x000fe200078e02ff */
[----:B0-----:R-:W-:Y:S01]  /*2a10*/  LOP3.LUT R28, R185, 0x38, R30, 0xf8, !PT ;  /* 0x00000038b91c7812 */ /* 0x001fe200078ef81e */
[----:B------:R-:W-:Y:S01]  /*2a20*/  IMAD R139, R192, 0x200, R31 ;  /* 0x00000200c08b7824 */ /* 0x000fe200078e021f */
[--C-:B------:R-:W-:Y:S01]  /*2a30*/  IADD3 R137, R8, R31, R195.reuse ;  /* 0x0000001f08897210 */ /* 0x100fe20007ffe0c3 */
[----:B------:R-:W-:Y:S01]  /*2a40*/  IMAD R31, R143, R13, R20 ;  /* 0x0000000d8f1f7224 */ /* 0x000fe200078e0214 */
[----:B------:R-:W-:Y:S01]  /*2a50*/  LOP3.LUT R28, R28, R37, RZ, 0x3c, !PT ;  /* 0x000000251c1c7212 */ /* 0x000fe200078e3cff */
[----:B------:R-:W-:Y:S01]  /*2a60*/  IMAD R20, R29, R14, RZ ;  /* 0x0000000e1d147224 */ /* 0x000fe200078e02ff */
[----:B------:R-:W-:Y:S01]  /*2a70*/  LOP3.LUT R33, R185, 0x38, R32, 0xf8, !PT ;  /* 0x00000038b9217812 */ /* 0x000fe200078ef820 */
[----:B------:R-:W-:Y:S01]  /*2a80*/  IMAD.SHL.U32 R8, R10, 0x80, RZ ;  /* 0x000000800a087824 */ /* 0x000fe200078e00ff */
[----:B------:R-:W-:Y:S01]  /*2a90*/  IADD3 R140, R28, R9, R195 ;  /* 0x000000091c8c7210 */ /* 0x000fe20007ffe0c3 */
[----:B------:R-:W-:Y:S01]  /*2aa0*/  IMAD R29, R143, R15, R20 ;  /* 0x0000000f8f1d7224 */ /* 0x000fe200078e0214 */
[----:B------:R-:W-:Y:S01]  /*2ab0*/  LOP3.LUT R20, R191, 0x18, R18, 0xf8, !PT ;  /* 0x00000018bf147812 */ /* 0x000fe200078ef812 */
[----:B------:R-:W-:Y:S01]  /*2ac0*/  IMAD.IADD R21, R31, 0x1, R109 ;  /* 0x000000011f157824 */ /* 0x000fe200078e026d */
[----:B------:R-:W-:Y:S01]  /*2ad0*/  SHF.L.U64.HI R9, R12, 0x6, R13 ;  /* 0x000000060c097819 */ /* 0x000fe2000001020d */
[----:B------:R-:W-:Y:S01]  /*2ae0*/  IMAD.SHL.U32 R13, R14, 0x80, RZ ;  /* 0x000000800e0d7824 */ /* 0x000fe200078e00ff */
[----:B------:R-:W-:-:S02]  /*2af0*/  SHF.L.U32 R10, R12, 0x7, RZ ;  /* 0x000000070c0a7819 */ /* 0x000fc400000006ff */
[----:B------:R-:W-:Y:S02]  /*2b00*/  LOP3.LUT R38, R191, 0x38, R36, 0xf8, !PT ;  /* 0x00000038bf267812 */ /* 0x000fe400078ef824 */
[C---:B------:R-:W-:Y:S01]  /*2b10*/  SHF.L.U64.HI R12, R14.reuse, 0x6, R15 ;  /* 0x000000060e0c7819 */ /* 0x040fe2000001020f */
[----:B------:R-:W-:Y:S01]  /*2b20*/  IMAD.SHL.U32 R14, R14, 0x40, RZ ;  /* 0x000000400e0e7824 */ /* 0x000fe200078e00ff */
[----:B------:R-:W-:Y:S02]  /*2b30*/  LOP3.LUT R33, R33, R37, RZ, 0x3c, !PT ;  /* 0x0000002521217212 */ /* 0x000fe400078e3cff */
[-C--:B------:R-:W-:Y:S01]  /*2b40*/  LOP3.LUT R15, R20, R193.reuse, RZ, 0x3c, !PT ;  /* 0x000000c1140f7212 */ /* 0x080fe200078e3cff */
[----:B------:R-:W-:Y:S01]  /*2b50*/  IMAD.IADD R20, R111, 0x1, R31 ;  /* 0x000000016f147824 */ /* 0x000fe200078e021f */
[----:B------:R-:W-:Y:S02]  /*2b60*/  SEL R35, RZ, 0x20, P2 ;  /* 0x00000020ff237807 */ /* 0x000fe40001000000 */
[----:B------:R-:W-:Y:S01]  /*2b70*/  LOP3.LUT R38, R38, R193, RZ, 0x3c, !PT ;  /* 0x000000c126267212 */ /* 0x000fe200078e3cff */
[----:B------:R-:W-:Y:S01]  /*2b80*/  IMAD R15, R192, 0x200, R15 ;  /* 0x00000200c00f7824 */ /* 0x000fe200078e020f */
[----:B------:R-:W-:Y:S01]  /*2b90*/  IADD3 R138, R33, R26, R195 ;  /* 0x0000001a218a7210 */ /* 0x000fe20007ffe0c3 */
[----:B------:R-:W-:Y:S01]  /*2ba0*/  IMAD.IADD R26, R107, 0x1, R29 ;  /* 0x000000016b1a7824 */ /* 0x000fe200078e021d */
[----:B------:R-:W-:Y:S01]  /*2bb0*/  IADD3 R27, R29, R105, RZ ;  /* 0x000000691d1b7210 */ /* 0x000fe20007ffe0ff */
[----:B------:R-:W-:Y:S01]  /*2bc0*/  IMAD.IADD R139, R139, 0x1, R38 ;  /* 0x000000018b8b7824 */ /* 0x000fe200078e0226 */
[----:B------:R-:W-:-:S02]  /*2bd0*/  LOP3.LUT R98, R34, R35, RZ, 0xfc, !PT ;  /* 0x0000002322627212 */ /* 0x000fc400078efcff */
[----:B------:R-:W-:Y:S02]  /*2be0*/  SEL R130, R130, 0xffffffe0, !P3 ;  /* 0xffffffe082827807 */ /* 0x000fe40005800000 */
[----:B------:R-:W-:Y:S02]  /*2bf0*/  LOP3.LUT R29, R30, 0xfffffff8, RZ, 0xc0, !PT ;  /* 0xfffffff81e1d7812 */ /* 0x000fe400078ec0ff */
[----:B------:R-:W-:Y:S02]  /*2c00*/  LOP3.LUT R31, R32, 0xfffffff8, RZ, 0xc0, !PT ;  /* 0xfffffff8201f7812 */ /* 0x000fe400078ec0ff */
[----:B------:R-:W-:Y:S02]  /*2c10*/  LOP3.LUT R33, R36, 0xfffffff8, RZ, 0xc0, !PT ;  /* 0xfffffff824217812 */ /* 0x000fe400078ec0ff */
[----:B------:R-:W-:Y:S02]  /*2c20*/  SHF.R.S32.HI R28, RZ, 0x3, R30 ;  /* 0x00000003ff1c7819 */ /* 0x000fe4000001141e */
[----:B------:R-:W-:-:S02]  /*2c30*/  SHF.R.S32.HI R30, RZ, 0x3, R32 ;  /* 0x00000003ff1e7819 */ /* 0x000fc40000011420 */
[----:B------:R-:W-:Y:S02]  /*2c40*/  SHF.R.S32.HI R32, RZ, 0x3, R36 ;  /* 0x00000003ff207819 */ /* 0x000fe40000011424 */
[C---:B------:R-:W-:Y:S02]  /*2c50*/  LOP3.LUT R38, R98.reuse, 0x2, RZ, 0xc0, !PT ;  /* 0x0000000262267812 */ /* 0x040fe400078ec0ff */
[C---:B------:R-:W-:Y:S02]  /*2c60*/  LOP3.LUT R39, R98.reuse, 0x4, RZ, 0xc0, !PT ;  /* 0x0000000462277812 */ /* 0x040fe400078ec0ff */
[C---:B------:R-:W-:Y:S02]  /*2c70*/  LOP3.LUT R96, R98.reuse, 0x8, RZ, 0xc0, !PT ;  /* 0x0000000862607812 */ /* 0x040fe400078ec0ff */
[----:B------:R-:W-:Y:S02]  /*2c80*/  LOP3.LUT R97, R98, 0x10, RZ, 0xc0, !PT ;  /* 0x0000001062617812 */ /* 0x000fe400078ec0ff */
[----:B------:R-:W-:-:S02]  /*2c90*/  IADD3 R136, R130, R15, RZ ;  /* 0x0000000f82887210 */ /* 0x000fc40007ffe0ff */
[----:B------:R-:W-:Y:S02]  /*2ca0*/  LOP3.LUT R34, R34, 0x1, RZ, 0xc0, !PT ;  /* 0x0000000122227812 */ /* 0x000fe400078ec0ff */
[----:B------:R-:W-:Y:S02]  /*2cb0*/  SHF.R.S32.HI R35, RZ, 0x1f, R29 ;  /* 0x0000001fff237819 */ /* 0x000fe4000001141d */
[----:B------:R-:W-:Y:S02]  /*2cc0*/  SHF.R.S32.HI R36, RZ, 0x1f, R31 ;  /* 0x0000001fff247819 */ /* 0x000fe4000001141f */
[----:B------:R-:W-:Y:S02]  /*2cd0*/  SHF.R.S32.HI R37, RZ, 0x1f, R33 ;  /* 0x0000001fff257819 */ /* 0x000fe40000011421 */
[----:B------:R-:W-:-:S07]  /*2ce0*/  LOP3.LUT R98, R98, 0x20, RZ, 0xc0, !PT ;  /* 0x0000002062627812 */ /* 0x000fce00078ec0ff */
.L_x_532:
[----:B------:R-:W2:Y:S01]  /*2cf0*/  LDL.LU R46, [R1+0x10] ;  /* 0x00001000012e7983 */ /* 0x000ea20000300800 */
[----:B------:R-:W0:Y:S01]  /*2d00*/  LDC.64 R120, c[0x0][0x2e8] ;  /* 0x0000ba00ff787b82 */ /* 0x000e220000000a00 */
[----:B------:R-:W-:Y:S01]  /*2d10*/  VIADD R50, R25, 0xffffffff ;  /* 0xffffffff19327836 */ /* 0x000fe20000000000 */
[----:B------:R-:W-:Y:S05]  /*2d20*/  YIELD ;  /* 0x0000000000007946 */ /* 0x000fea0003800000 */
[----:B------:R-:W-:Y:S01]  /*2d30*/  SHF.R.S32.HI R43, RZ, 0x1f, R50 ;  /* 0x0000001fff2b7819 */ /* 0x000fe20000011432 */
[----:B------:R-:W1:Y:S01]  /*2d40*/  LDC R117, c[0x0][0x3f4] ;  /* 0x0000fd00ff757b82 */ /* 0x000e620000000800 */
[-C--:B------:R-:W-:Y:S01]  /*2d50*/  IMAD R25, R131, R50.reuse, RZ ;  /* 0x0000003283197224 */ /* 0x080fe200078e02ff */
[----:B------:R-:W-:Y:S01]  /*2d60*/  BSSY B0, `(.L_x_433) ;  /* 0x000075d000007945 */ /* 0x000fe20003800000 */
[----:B------:R-:W-:-:S04]  /*2d70*/  IMAD.WIDE.U32 R124, R8, R50, RZ ;  /* 0x00000032087c7225 */ /* 0x000fc800078e00ff */
[----:B------:R-:W-:Y:S01]  /*2d80*/  IMAD R25, R43, R8, R25 ;  /* 0x000000082b197224 */ /* 0x000fe200078e0219 */
[-C--:B------:R-:W-:Y:S01]  /*2d90*/  IADD3 R41, P4, R5, R124.reuse, RZ ;  /* 0x0000007c05297210 */ /* 0x080fe20007f9e0ff */
[----:B------:R-:W-:Y:S02]  /*2da0*/  IMAD R47, R16, 0x6000, R15 ;  /* 0x00006000102f7824 */ /* 0x000fe400078e020f */
[----:B------:R-:W-:Y:S01]  /*2db0*/  IMAD.IADD R92, R125, 0x1, R25 ;  /* 0x000000017d5c7824 */ /* 0x000fe200078e0219 */
[----:B------:R-:W-:Y:S01]  /*2dc0*/  IADD3 R25, P2, P3, R5, R124, R135 ;  /* 0x0000007c05197210 */ /* 0x000fe20007b5e087 */
[----:B------:R-:W-:-:S03]  /*2dd0*/  IMAD R47, R47, 0x2, R116 ;  /* 0x000000022f2f7824 */ /* 0x000fc600078e0274 */
[----:B------:R-:W-:Y:S02]  /*2de0*/  IADD3.X R40, R7, R92, R134, P2, P3 ;  /* 0x0000005c07287210 */ /* 0x000fe400017e6486 */
[C---:B0-----:R-:W-:Y:S02]  /*2df0*/  LEA R44, P2, R25.reuse, R120, 0x1 ;  /* 0x00000078192c7211 */ /* 0x041fe400078408ff */
[----:B------:R-:W-:Y:S02]  /*2e00*/  ISETP.GT.AND P3, PT, R50, R123, PT ;  /* 0x0000007b3200720c */ /* 0x000fe40003f64270 */
[----:B------:R-:W-:Y:S01]  /*2e10*/  LEA.HI.X R45, R25, R121, R40, 0x1, P2 ;  /* 0x00000079192d7211 */ /* 0x000fe200010f0c28 */
[----:B------:R-:W-:Y:S01]  /*2e20*/  IMAD R25, R16, 0x6000, R136 ;  /* 0x0000600010197824 */ /* 0x000fe200078e0288 */
[----:B-1----:R-:W-:Y:S02]  /*2e30*/  ISETP.GE.AND P2, PT, R117, 0x1, PT ;  /* 0x000000017500780c */ /* 0x002fe40003f46270 */
[----:B------:R-:W-:-:S02]  /*2e40*/  IADD3.X R42, R92, R7, RZ, P4, !PT ;  /* 0x000000075c2a7210 */ /* 0x000fc400027fe4ff */
[----:B------:R-:W-:-:S04]  /*2e50*/  LEA R48, P4, R41, R120, 0x1 ;  /* 0x0000007829307211 */ /* 0x000fc800078808ff */
[----:B------:R-:W-:Y:S02]  /*2e60*/  LEA.HI.X R49, R41, R121, R42, 0x1, P4 ;  /* 0x0000007929317211 */ /* 0x000fe400020f0c2a */
[----:B--2---:R-:W-:-:S04]  /*2e70*/  LOP3.LUT R46, R46, 0xfffffffd, RZ, 0xc0, !PT ;  /* 0xfffffffd2e2e7812 */ /* 0x004fc800078ec0ff */
[----:B------:R-:W-:-:S05]  /*2e80*/  @P3 LOP3.LUT R46, R46, 0x2, RZ, 0xfc, !PT ;  /* 0x000000022e2e3812 */ /* 0x000fca00078efcff */
[----:B------:R0:W-:Y:S02]  /*2e90*/  STL [R1+0x10], R46 ;  /* 0x0000102e01007387 */ /* 0x0001e40000100800 */
[----:B0-----:R-:W-:Y:S02]  /*2ea0*/  IMAD R46, R25, 0x2, R116 ;  /* 0x00000002192e7824 */ /* 0x001fe400078e0274 */
[----:B------:R-:W-:Y:S01]  /*2eb0*/  IMAD.MOV.U32 R25, RZ, RZ, R50 ;  /* 0x000000ffff197224 */ /* 0x000fe200078e0032 */
[----:B------:R-:W-:Y:S06]  /*2ec0*/  @!P2 BRA `(.L_x_434) ;  /* 0x000000700040a947 */ /* 0x000fec0003800000 */
[----:B------:R-:W-:Y:S01]  /*2ed0*/  ULDC.U8 UR4, c[0x0][0x410] ;  /* 0x0001040000047ab9 */ /* 0x000fe20000000000 */
[-C--:B------:R-:W-:Y:S01]  /*2ee0*/  IMAD R41, R132, R50.reuse, RZ ;  /* 0x0000003284297224 */ /* 0x080fe200078e02ff */
[----:B------:R-:W-:Y:S01]  /*2ef0*/  ISETP.NE.AND P2, PT, RZ, UR4, PT ;  /* 0x00000004ff007c0c */ /* 0x000fe2000bf45270 */
[----:B------:R-:W-:Y:S02]  /*2f00*/  IMAD R40, R133, R50, RZ ;  /* 0x0000003285287224 */ /* 0x000fe400078e02ff */
[----:B------:R-:W-:Y:S02]  /*2f10*/  IMAD R41, R43, R10, R41 ;  /* 0x0000000a2b297224 */ /* 0x000fe400078e0229 */
[----:B------:R-:W-:Y:S02]  /*2f20*/  IMAD R100, R25, -0x80, R24 ;  /* 0xffffff8019647824 */ /* 0x000fe400078e0218 */
[----:B------:R-:W-:-:S03]  /*2f30*/  IMAD.WIDE.U32 R90, R10, R50, RZ ;  /* 0x000000320a5a7225 */ /* 0x000fc600078e00ff */
[----:B------:R-:W-:Y:S01]  /*2f40*/  VIMNMX R100, R100, 0x80, PT ;  /* 0x0000008064647848 */ /* 0x000fe20003fe0100 */
[----:B------:R-:W-:Y:S01]  /*2f50*/  IMAD R43, R43, R13, R40 ;  /* 0x0000000d2b2b7224 */ /* 0x000fe200078e0228 */
[----:B------:R-:W-:Y:S01]  /*2f60*/  IADD3 R101, R91, R41, RZ ;  /* 0x000000295b657210 */ /* 0x000fe20007ffe0ff */
[----:B------:R-:W-:-:S04]  /*2f70*/  IMAD.WIDE.U32 R88, R13, R50, RZ ;  /* 0x000000320d587225 */ /* 0x000fc800078e00ff */
[----:B------:R-:W-:Y:S01]  /*2f80*/  IMAD.IADD R102, R89, 0x1, R43 ;  /* 0x0000000159667824 */ /* 0x000fe200078e022b */
[----:B------:R-:W-:Y:S06]  /*2f90*/  @!P2 BRA `(.L_x_435) ;  /* 0x000000340004a947 */ /* 0x000fec0003800000 */
[----:B------:R-:W-:Y:S01]  /*2fa0*/  ISETP.GE.AND P3, PT, R17, R100, PT ;  /* 0x000000641100720c */ /* 0x000fe20003f66270 */
[----:B------:R-:W-:Y:S01]  /*2fb0*/  BSSY B1, `(.L_x_436) ;  /* 0x0000037000017945 */ /* 0x000fe20003800000 */
        /* <DEDUP_REMOVED lines=13> */
[----:B------:R-:W-:Y:S06]  /*3090*/  @P3 BRA `(.L_x_437) ;  /* 0x0000000000a03947 */ /* 0x000fec0003800000 */
[----:B------:R-:W-:Y:S01]  /*30a0*/  IADD3 R41, P2, R110, R90, RZ ;  /* 0x0000005a6e297210 */ /* 0x000fe20007f5e0ff */
[----:B------:R-:W-:Y:S01]  /*30b0*/  ULDC.64 UR4, c[0x0][0x3e8] ;  /* 0x0000fa0000047ab9 */ /* 0x000fe20000000a00 */
[----:B------:R-:W-:Y:S02]  /*30c0*/  CS2R R124, SRZ ;  /* 0x00000000007c7805 */ /* 0x000fe4000001ff00 */
[----:B------:R-:W-:Y:S01]  /*30d0*/  CS2R R126, SRZ ;  /* 0x00000000007e7805 */ /* 0x000fe2000001ff00 */
[----:B------:R-:W-:Y:S01]  /*30e0*/  IMAD.X R42, R101, 0x1, R20, P2 ;  /* 0x00000001652a7824 */ /* 0x000fe200010e0614 */
[----:B------:R-:W-:-:S04]  /*30f0*/  LEA R40, P2, R41, UR4, 0x1 ;  /* 0x0000000429287c11 */ /* 0x000fc8000f8408ff */
[----:B------:R-:W-:Y:S01]  /*3100*/  LEA.HI.X R41, R41, UR5, R42, 0x1, P2 ;  /* 0x0000000529297c11 */ /* 0x000fe200090f0c2a */
[----:B------:R-:W-:Y:S01]  /*3110*/  ULDC.64 UR4, c[0x0][0x400] ;  /* 0x0001000000047ab9 */ /* 0x000fe20000000a00 */
[----:B------:R-:W-:-:S05]  /*3120*/  IADD3 R43, P2, R106, R88, RZ ;  /* 0x000000586a2b7210 */ /* 0x000fca0007f5e0ff */
[----:B------:R-:W-:Y:S01]  /*3130*/  IMAD.X R52, R102, 0x1, R26, P2 ;  /* 0x0000000166347824 */ /* 0x000fe200010e061a */
[----:B------:R-:W-:-:S04]  /*3140*/  LEA R42, P2, R43, UR4, 0x1 ;  /* 0x000000042b2a7c11 */ /* 0x000fc8000f8408ff */
[----:B------:R-:W-:Y:S02]  /*3150*/  LEA.HI.X R43, R43, UR5, R52, 0x1, P2 ;  /* 0x000000052b2b7c11 */ /* 0x000fe400090f0c34 */
[----:B------:R-:W-:Y:S02]  /*3160*/  ISETP.GE.AND P2, PT, R22, R117, PT ;  /* 0x000000751600720c */ /* 0x000fe40003f46270 */
[----:B------:R-:W-:Y:S02]  /*3170*/  CS2R R94, SRZ ;  /* 0x00000000005e7805 */ /* 0x000fe4000001ff00 */
[----:B------:R-:W-:-:S09]  /*3180*/  CS2R R120, SRZ ;  /* 0x0000000000787805 */ /* 0x000fd2000001ff00 */
[----:B------:R0:W5:Y:S04]  /*3190*/  @!P2 LDG.E.64 R124, desc[UR56][R40.64] ;  /* 0x00000038287ca981 */ /* 0x000168000c1e1b00 */
[----:B------:R0:W5:Y:S01]  /*31a0*/  @!P2 LDG.E.64 R126, desc[UR56][R42.64] ;  /* 0x000000382a7ea981 */ /* 0x000162000c1e1b00 */
        /* <DEDUP_REMOVED lines=20> */
[----:B------:R-:W-:-:S13]  /*32f0*/  ISETP.GE.AND P2, PT, R190, R117, PT ;  /* 0x00000075be00720c */ /* 0x000fda0003f46270 */
[----:B------:R0:W5:Y:S04]  /*3300*/  @!P2 LDG.E.64 R74, desc[UR56][R40.64+0xa0] ;  /* 0x0000a038284aa981 */ /* 0x000168000c1e1b00 */
[----:B------:R0:W5:Y:S02]  /*3310*/  @!P2 LDG.E.64 R76, desc[UR56][R42.64+0xa0] ;  /* 0x0000a0382a4ca981 */ /* 0x000164000c1e1b00 */
.L_x_437:
[----:B------:R-:W-:Y:S05]  /*3320*/  BSYNC B1 ;  /* 0x0000000000017941 */ /* 0x000fea0003800000 */
.L_x_436:
        /* <DEDUP_REMOVED lines=13> */
[----:B------:R-:W-:Y:S06]  /*3400*/  @P4 BRA `(.L_x_439) ;  /* 0x0000000000a04947 */ /* 0x000fec0003800000 */
[----:B------:R-:W-:Y:S01]  /*3410*/  IADD3 R90, P2, P5, R110, R90, R11 ;  /* 0x0000005a6e5a7210 */ /* 0x000fe20007d5e00b */
[----:B------:R-:W-:Y:S01]  /*3420*/  ULDC.64 UR4, c[0x0][0x3e8] ;  /* 0x0000fa0000047ab9 */ /* 0x000fe20000000a00 */
[----:B------:R-:W-:Y:S02]  /*3430*/  CS2R R70, SRZ ;  /* 0x0000000000467805 */ /* 0x000fe4000001ff00 */
[----:B------:R-:W-:Y:S02]  /*3440*/  CS2R R72, SRZ ;  /* 0x0000000000487805 */ /* 0x000fe4000001ff00 */
[----:B------:R-:W-:Y:S02]  /*3450*/  IADD3.X R101, R20, R101, R9, P2, P5 ;  /* 0x0000006514657210 */ /* 0x000fe400017ea409 */
[----:B------:R-:W-:-:S04]  /*3460*/  IADD3 R88, P2, P5, R106, R88, R14 ;  /* 0x000000586a587210 */ /* 0x000fc80007d5e00e */
[----:B0-----:R-:W-:Y:S02]  /*3470*/  IADD3.X R41, R26, R102, R12, P2, P5 ;  /* 0x000000661a297210 */ /* 0x001fe400017ea40c */
[----:B------:R-:W-:-:S04]  /*3480*/  LEA R42, P2, R90, UR4, 0x1 ;  /* 0x000000045a2a7c11 */ /* 0x000fc8000f8408ff */
[----:B------:R-:W-:Y:S01]  /*3490*/  LEA.HI.X R43, R90, UR5, R101, 0x1, P2 ;  /* 0x000000055a2b7c11 */ /* 0x000fe200090f0c65 */
[----:B------:R-:W-:Y:S02]  /*34a0*/  ULDC.64 UR4, c[0x0][0x400] ;  /* 0x0001000000047ab9 */ /* 0x000fe40000000a00 */
        /* <DEDUP_REMOVED lines=30> */
.L_x_439:
[----:B------:R-:W-:Y:S05]  /*3690*/  BSYNC B1 ;  /* 0x0000000000017941 */ /* 0x000fea0003800000 */
.L_x_438:
[----:B01---5:R-:W-:Y:S01]  /*36a0*/  IMAD.MOV.U32 R40, RZ, RZ, R75 ;  /* 0x000000ffff287224 */ /* 0x023fe200078e004b */
[----:B------:R-:W-:Y:S01]  /*36b0*/  MOV R41, R74 ;  /* 0x0000004a00297202 */ /* 0x000fe20000000f00 */
[----:B------:R-:W-:Y:S01]  /*36c0*/  UISETP.NE.AND UP0, UPT, UR58, 0x3, UPT ;  /* 0x000000033a00788c */ /* 0x000fe2000bf05270 */
[----:B------:R-:W-:Y:S02]  /*36d0*/  IMAD.MOV.U32 R43, RZ, RZ, R78 ;  /* 0x000000ffff2b7224 */ /* 0x000fe400078e004e */
[----:B------:R-:W-:Y:S01]  /*36e0*/  PRMT R159, R40, 0x7610, R159 ;  /* 0x00007610289f7816 */ /* 0x000fe2000000009f */
[----:B------:R-:W-:Y:S01]  /*36f0*/  IMAD.MOV.U32 R40, RZ, RZ, R83 ;  /* 0x000000ffff287224 */ /* 0x000fe200078e0053 */
[----:B------:R-:W-:Y:S01]  /*3700*/  PRMT R158, R158, 0x5410, R41 ;  /* 0x000054109e9e7816 */ /* 0x000fe20000000029 */
[----:B------:R-:W-:Y:S01]  /*3710*/  IMAD.MOV.U32 R42, RZ, RZ, R79 ;  /* 0x000000ffff2a7224 */ /* 0x000fe200078e004f */
[----:B------:R-:W-:Y:S02]  /*3720*/  MOV R41, R82 ;  /* 0x0000005200297202 */ /* 0x000fe40000000f00 */
[----:B------:R-:W-:-:S02]  /*3730*/  PLOP3.LUT P2, PT, PT, PT, UP0, 0x80, 0x0 ;  /* 0x000000000000781c */ /* 0x000fc40003f4f008 */
[----:B------:R-:W-:Y:S01]  /*3740*/  PRMT R164, R40, 0x5410, R41 ;  /* 0x0000541028a47816 */ /* 0x000fe20000000029 */
[----:B------:R-:W-:Y:S01]  /*3750*/  IMAD.MOV.U32 R40, RZ, RZ, R86 ;  /* 0x000000ffff287224 */ /* 0x000fe200078e0056 */
[----:B------:R-:W-:Y:S01]  /*3760*/  PRMT R161, R42, 0x5410, R43 ;  /* 0x000054102aa17816 */ /* 0x000fe2000000002b */
[----:B------:R-:W-:Y:S01]  /*3770*/  IMAD.MOV.U32 R41, RZ, RZ, R87 ;  /* 0x000000ffff297224 */ /* 0x000fe200078e0057 */
[----:B------:R-:W-:Y:S01]  /*3780*/  MOV R42, R94 ;  /* 0x0000005e002a7202 */ /* 0x000fe20000000f00 */
[----:B------:R-:W-:-:S03]  /*3790*/  IMAD.MOV.U32 R43, RZ, RZ, R95 ;  /* 0x000000ffff2b7224 */ /* 0x000fc600078e005f */
[----:B------:R-:W-:Y:S01]  /*37a0*/  PRMT R166, R40, 0x5410, R41 ;  /* 0x0000541028a67816 */ /* 0x000fe20000000029 */
[----:B------:R-:W-:Y:S01]  /*37b0*/  IMAD.MOV.U32 R40, RZ, RZ, R124 ;  /* 0x000000ffff287224 */ /* 0x000fe200078e007c */
[----:B------:R-:W-:Y:S01]  /*37c0*/  PRMT R167, R42, 0x5410, R43 ;  /* 0x000054102aa77816 */ /* 0x000fe2000000002b */
[----:B------:R-:W-:-:S05]  /*37d0*/  IMAD.MOV.U32 R41, RZ, RZ, R125 ;  /* 0x000000ffff297224 */ /* 0x000fca00078e007d */
[----:B------:R-:W-:Y:S01]  /*37e0*/  PRMT R154, R40, 0x5410, R41 ;  /* 0x00005410289a7816 */ /* 0x000fe20000000029 */
[----:B------:R-:W-:Y:S01]  /*37f0*/  IMAD.MOV.U32 R40, RZ, RZ, R77 ;  /* 0x000000ffff287224 */ /* 0x000fe200078e004d */
[----:B------:R-:W-:-:S04]  /*3800*/  MOV R41, R76 ;  /* 0x0000004c00297202 */ /* 0x000fc80000000f00 */
        /* <DEDUP_REMOVED lines=8> */
[----:B------:R-:W-:Y:S02]  /*3890*/  IMAD.MOV.U32 R40, RZ, RZ, R92 ;  /* 0x000000ffff287224 */ /* 0x000fe400078e005c */
        /* <DEDUP_REMOVED lines=18> */
[----:B------:R-:W-:-:S03]  /*39c0*/  IMAD.MOV.U32 R41, RZ, RZ, R62 ;  /* 0x000000ffff297224 */ /* 0x000fc600078e003e */
[----:B------:R-:W-:Y:S01]  /*39d0*/  PRMT R148, R40, 0x7610, R148 ;  /* 0x0000761028947816 */ /* 0x000fe20000000094 */
[----:B------:R-:W-:Y:S01]  /*39e0*/  IMAD.MOV.U32 R40, RZ, RZ, R67 ;  /* 0x000000ffff287224 */ /* 0x000fe200078e0043 */
[----:B------:R-:W-:Y:S02]  /*39f0*/  PRMT R146, R146, 0x5410, R41 ;  /* 0x0000541092927816 */ /* 0x000fe40000000029 */
        /* <DEDUP_REMOVED lines=14> */
[----:B------:R-:W-:Y:S01]  /*3ae0*/  IMAD.MOV.U32 R40, RZ, RZ, R64 ;  /* 0x000000ffff287224 */ /* 0x000fe200078e0040 */
[----:B------:R-:W-:-:S04]  /*3af0*/  PRMT R146, R41, 0x7610, R146 ;  /* 0x0000761029927816 */ /* 0x000fc80000000092 */
[----:B------:R-:W-:Y:S01]  /*3b00*/  PRMT R156, R40, 0x7610, R156 ;  /* 0x00007610289c7816 */ /* 0x000fe2000000009c */
[----:B------:R-:W-:-:S05]  /*3b10*/  IMAD.MOV.U32 R40, RZ, RZ, R65 ;  /* 0x000000ffff287224 */ /* 0x000fca00078e0041 */
[----:B------:R-:W-:Y:S02]  /*3b20*/  PRMT R156, R156, 0x5410, R40 ;  /* 0x000054109c9c7816 */ /* 0x000fe40000000028 */
[----:B------:R-:W-:-:S04]  /*3b30*/  MOV R40, R68 ;  /* 0x0000004400287202 */ /* 0x000fc80000000f00 */
[----:B------:R-:W-:Y:S01]  /*3b40*/  PRMT R158, R40, 0x7610, R158 ;  /* 0x00007610289e7816 */ /* 0x000fe2000000009e */
[----:B------:R-:W-:-:S05]  /*3b50*/  IMAD.MOV.U32 R40, RZ, RZ, R69 ;  /* 0x000000ffff287224 */ /* 0x000fca00078e0045 */
[----:B------:R-:W-:Y:S01]  /*3b60*/  PRMT R160, R160, 0x5410, R40 ;  /* 0x00005410a0a07816 */ /* 0x000fe20000000028 */
[----:B------:R-:W-:-:S05]  /*3b70*/  IMAD.MOV.U32 R40, RZ, RZ, R72 ;  /* 0x000000ffff287224 */ /* 0x000fca00078e0048 */
[----:B------:R-:W-:Y:S01]  /*3b80*/  PRMT R163, R40, 0x7610, R163 ;  /* 0x0000761028a37816 */ /* 0x000fe200000000a3 */
[----:B------:R-:W-:-:S05]  /*3b90*/  IMAD.MOV.U32 R40, RZ, RZ, R73 ;  /* 0x000000ffff287224 */ /* 0x000fca00078e0049 */
[----:B------:R-:W-:Y:S01]  /*3ba0*/  PRMT R163, R163, 0x5410, R40 ;  /* 0x00005410a3a37816 */ /* 0x000fe20000000028 */
[----:B------:R-:W-:Y:S06]  /*3bb0*/  @!P2 BRA `(.L_x_440) ;  /* 0x000000000004a947 */ /* 0x000fec0003800000 */
[----:B------:R-:W-:Y:S01]  /*3bc0*/  BPT.TRAP 0x1 ;  /* 0x000000040000795c */ /* 0x000fe20000300000 */
.L_x_440:
[----:B------:R-:W-:Y:S01]  /*3bd0*/  LEA R101, R16, R2, 0x3 ;  /* 0x0000000210657211 */ /* 0x000fe200078e18ff */
[----:B------:R-:W-:Y:S01]  /*3be0*/  BSSY B1, `(.L_x_441) ;  /* 0x0000004000017945 */ /* 0x000fe20003800000 */
[----:B------:R-:W-:-:S04]  /*3bf0*/  SHF.L.U32 R102, R184, 0x1f, RZ ;  /* 0x0000001fb8667819 */ /* 0x000fc800000006ff */
[----:B------:R-:W0:Y:S02]  /*3c00*/  SYNCS.PHASECHK.TRANS64.TRYWAIT P5, [R101+URZ+0x34890], R102 ;  /* 0x03489066650075a7 */ /* 0x000e2400080a017f */
[----:B0-----:R-:W-:Y:S05]  /*3c10*/  @!P5 BRA `(.L_x_442) ;  /* 0x000001d800f4d947 */ /* 0x001fea0003800000 */
.L_x_799:
[----:B------:R-:W-:Y:S05]  /*3c20*/  BSYNC B1 ;  /* 0x0000000000017941 */ /* 0x000fea0003800000 */
.L_x_441:
[----:B------:R-:W-:Y:S04]  /*3c30*/  BSSY B1, `(.L_x_443) ;  /* 0x0000141000017945 */ /* 0x000fe80003800000 */
[----:B------:R-:W-:Y:S05]  /*3c40*/  @P3 BRA `(.L_x_444) ;  /* 0x0000001000fc3947 */ /* 0x000fea0003800000 */
[----:B------:R-:W-:Y:S01]  /*3c50*/  ISETP.NE.AND P3, PT, R34, RZ, PT ;  /* 0x000000ff2200720c */ /* 0x000fe20003f65270 */
[----:B------:R-:W-:-:S12]  /*3c60*/  BSSY B2, `(.L_x_445) ;  /* 0x0000032000027945 */ /* 0x000fd80003800000 */
[----:B------:R-:W-:Y:S05]  /*3c70*/  @!P3 BRA `(.L_x_446) ;  /* 0x0000000000c0b947 */ /* 0x000fea0003800000 */
[----:B------:R1:W2:Y:S01]  /*3c80*/  LDS.128 R40, [R47] ;  /* 0x000000002f287984 */ /* 0x0002a20000000c00 */
[----:B------:R-:W-:Y:S01]  /*3c90*/  ISETP.GE.AND P3, PT, R22, R117, PT ;  /* 0x000000751600720c */ /* 0x000fe20003f66270 */
[----:B------:R-:W-:-:S12]  /*3ca0*/  BSSY B3, `(.L_x_447) ;  /* 0x000002c000037945 */ /* 0x000fd80003800000 */
[----:B-1----:R-:W-:Y:S05]  /*3cb0*/  @P3 BRA `(.L_x_448) ;  /* 0x0000000000a83947 */ /* 0x002fea0003800000 */
[--C-:B------:R-:W-:Y:S01]  /*3cc0*/  SHF.R.U64 R90, R124, 0x10, R125.reuse ;  /* 0x000000107c5a7819 */ /* 0x100fe2000000127d */
[--C-:B--2---:R-:W-:Y:S01]  /*3cd0*/  HADD2.F32 R153, -RZ, R41.reuse.H0_H0 ;  /* 0x20000029ff997230 */ /* 0x104fe20000004100 */
[----:B------:R-:W-:Y:S02]  /*3ce0*/  SHF.R.U32.HI R124, RZ, 0x10, R125 ;  /* 0x00000010ff7c7819 */ /* 0x000fe4000001167d */
[--C-:B------:R-:W-:Y:S01]  /*3cf0*/  SHF.R.U64 R125, R126, 0x10, R127.reuse ;  /* 0x000000107e7d7819 */ /* 0x100fe2000000127f */
[----:B------:R-:W-:Y:S01]  /*3d00*/  HADD2.F32 R90, -RZ, R90.H0_H0 ;  /* 0x2000005aff5a7230 */ /* 0x000fe20000004100 */
[----:B------:R-:W-:Y:S01]  /*3d10*/  SHF.R.U32.HI R126, RZ, 0x10, R127 ;  /* 0x00000010ff7e7819 */ /* 0x000fe2000001167f */
[----:B------:R-:W-:Y:S02]  /*3d20*/  HADD2.F32 R127, -RZ, R41.H1_H1 ;  /* 0x30000029ff7f7230 */ /* 0x000fe40000004100 */
[----:B------:R-:W-:Y:S02]  /*3d30*/  HADD2.F32 R125, -RZ, R125.H0_H0 ;  /* 0x2000007dff7d7230 */ /* 0x000fe40000004100 */
[----:B------:R-:W-:-:S03]  /*3d40*/  HADD2.F32 R126, -RZ, R126.H0_H0 ;  /* 0x2000007eff7e7230 */ /* 0x000fc60000004100 */
[-C--:B------:R-:W-:Y:S01]  /*3d50*/  FMUL.FTZ R41, R127, R125.reuse ;  /* 0x0000007d7f297220 */ /* 0x080fe20000410000 */
[----:B------:R-:W-:-:S03]  /*3d60*/  FMUL.FTZ R125, R153, R125 ;  /* 0x0000007d997d7220 */ /* 0x000fc60000410000 */
[-C--:B------:R-:W-:Y:S01]  /*3d70*/  FFMA.FTZ R41, R153, R90.reuse, -R41 ;  /* 0x0000005a99297223 */ /* 0x080fe20000010829 */
[----:B------:R-:W-:Y:S01]  /*3d80*/  FFMA.FTZ R90, R127, R90, R125 ;  /* 0x0000005a7f5a7223 */ /* 0x000fe2000001007d */
[----:B------:R-:W-:Y:S02]  /*3d90*/  IMAD.MOV.U32 R125, RZ, RZ, R43 ;  /* 0x000000ffff7d7224 */ /* 0x000fe400078e002b */
[----:B------:R-:W-:Y:S02]  /*3da0*/  HADD2.F32 R127, -RZ, R124.H0_H0 ;  /* 0x2000007cff7f7230 */ /* 0x000fe40000004100 */
[----:B------:R-:W-:Y:S01]  /*3db0*/  IMAD.MOV.U32 R153, RZ, RZ, R40 ;  /* 0x000000ffff997224 */ /* 0x000fe200078e0028 */
[----:B------:R-:W-:Y:S01]  /*3dc0*/  F2FP.F16.F32.PACK_AB R41, R90, R41 ;  /* 0x000000295a29723e */ /* 0x000fe200000000ff */
[--C-:B------:R-:W-:Y:S02]  /*3dd0*/  HADD2.F32 R43, -RZ, R125.reuse.H1_H1 ;  /* 0x3000007dff2b7230 */ /* 0x100fe40000004100 */
[----:B------:R-:W-:-:S02]  /*3de0*/  HADD2.F32 R125, -RZ, R125.H0_H0 ;  /* 0x2000007dff7d7230 */ /* 0x000fc40000004100 */
[--C-:B------:R-:W-:Y:S02]  /*3df0*/  HADD2.F32 R40, -RZ, R153.reuse.H1_H1 ;  /* 0x30000099ff287230 */ /* 0x100fe40000004100 */
[----:B------:R-:W-:Y:S01]  /*3e00*/  FMUL.FTZ R124, R43, R126 ;  /* 0x0000007e2b7c7220 */ /* 0x000fe20000410000 */
[----:B------:R-:W-:-:S03]  /*3e10*/  HADD2.F32 R153, -RZ, R153.H0_H0 ;  /* 0x20000099ff997230 */ /* 0x000fc60000004100 */
[C---:B------:R-:W-:Y:S01]  /*3e20*/  FFMA.FTZ R124, R125.reuse, R127, -R124 ;  /* 0x0000007f7d7c7223 */ /* 0x040fe2000001087c */
[----:B------:R-:W-:-:S04]  /*3e30*/  FMUL.FTZ R125, R125, R126 ;  /* 0x0000007e7d7d7220 */ /* 0x000fc80000410000 */
[----:B------:R-:W-:Y:S01]  /*3e40*/  FFMA.FTZ R43, R43, R127, R125 ;  /* 0x0000007f2b2b7223 */ /* 0x000fe2000001007d */
[----:B------:R-:W-:Y:S02]  /*3e50*/  HADD2.F32 R127, -RZ, R170.H0_H0 ;  /* 0x200000aaff7f7230 */ /* 0x000fe40000004100 */
[----:B------:R-:W-:Y:S02]  /*3e60*/  HADD2.F32 R125, -RZ, R154.H0_H0 ;  /* 0x2000009aff7d7230 */ /* 0x000fe40000004100 */
[----:B------:R-:W-:Y:S01]  /*3e70*/  F2FP.F16.F32.PACK_AB R43, R43, R124 ;  /* 0x0000007c2b2b723e */ /* 0x000fe200000000ff */
[-C--:B------:R-:W-:Y:S01]  /*3e80*/  FMUL.FTZ R126, R40, R127.reuse ;  /* 0x0000007f287e7220 */ /* 0x080fe20000410000 */
[----:B------:R-:W-:-:S03]  /*3e90*/  FMUL.FTZ R127, R153, R127 ;  /* 0x0000007f997f7220 */ /* 0x000fc60000410000 */
[-C--:B------:R-:W-:Y:S01]  /*3ea0*/  FFMA.FTZ R126, R153, R125.reuse, -R126 ;  /* 0x0000007d997e7223 */ /* 0x080fe2000001087e */
[----:B------:R-:W-:Y:S01]  /*3eb0*/  FFMA.FTZ R40, R40, R125, R127 ;  /* 0x0000007d28287223 */ /* 0x000fe2000001007f */
[----:B------:R-:W-:Y:S02]  /*3ec0*/  HADD2.F32 R125, -RZ, R170.H1_H1 ;  /* 0x300000aaff7d7230 */ /* 0x000fe40000004100 */
[----:B------:R-:W-:Y:S02]  /*3ed0*/  HADD2.F32 R127, -RZ, R42.H1_H1 ;  /* 0x3000002aff7f7230 */ /* 0x000fe40000004100 */
[----:B------:R-:W-:Y:S01]  /*3ee0*/  HADD2.F32 R153, -RZ, R154.H1_H1 ;  /* 0x3000009aff997230 */ /* 0x000fe20000004100 */
[----:B------:R-:W-:Y:S01]  /*3ef0*/  F2FP.F16.F32.PACK_AB R40, R40, R126 ;  /* 0x0000007e2828723e */ /* 0x000fe200000000ff */
[----:B------:R-:W-:Y:S02]  /*3f00*/  HADD2.F32 R42, -RZ, R42.H0_H0 ;  /* 0x2000002aff2a7230 */ /* 0x000fe40000004100 */
[----:B------:R-:W-:-:S04]  /*3f10*/  FMUL.FTZ R154, R127, R125 ;  /* 0x0000007d7f9a7220 */ /* 0x000fc80000410000 */
[C---:B------:R-:W-:Y:S01]  /*3f20*/  FFMA.FTZ R154, R42.reuse, R153, -R154 ;  /* 0x000000992a9a7223 */ /* 0x040fe2000001089a */
[----:B------:R-:W-:-:S04]  /*3f30*/  FMUL.FTZ R42, R42, R125 ;  /* 0x0000007d2a2a7220 */ /* 0x000fc80000410000 */
[----:B------:R-:W-:-:S05]  /*3f40*/  FFMA.FTZ R42, R127, R153, R42 ;  /* 0x000000997f2a7223 */ /* 0x000fca000001002a */
[----:B------:R-:W-:-:S07]  /*3f50*/  F2FP.F16.F32.PACK_AB R42, R42, R154 ;  /* 0x0000009a2a2a723e */ /* 0x000fce00000000ff */
.L_x_448:
[----:B------:R-:W-:Y:S05]  /*3f60*/  BSYNC B3 ;  /* 0x0000000000037941 */ /* 0x000fea0003800000 */
.L_x_447:
[----:B--2---:R1:W-:Y:S02]  /*3f70*/  STG.E.128 desc[UR56][R48.64], R40 ;  /* 0x0000002830007986 */ /* 0x0043e4000c101d38 */
.L_x_446:
[----:B------:R-:W-:Y:S05]  /*3f80*/  BSYNC B2 ;  /* 0x0000000000027941 */ /* 0x000fea0003800000 */
.L_x_445:
[----:B------:R-:W-:Y:S01]  /*3f90*/  ISETP.NE.AND P3, PT, R38, RZ, PT ;  /* 0x000000ff2600720c */ /* 0x000fe20003f65270 */
[----:B------:R-:W-:-:S12]  /*3fa0*/  BSSY B2, `(.L_x_449) ;  /* 0x0000033000027945 */ /* 0x000fd80003800000 */
[----:B------:R-:W-:Y:S05]  /*3fb0*/  @!P3 BRA `(.L_x_450) ;  /* 0x0000000000c4b947 */ /* 0x000fea0003800000 */
[----:B-1----:R1:W2:Y:S01]  /*3fc0*/  LDS.128 R40, [R46] ;  /* 0x000000002e287984 */ /* 0x0022a20000000c00 */
[----:B------:R-:W-:Y:S01]  /*3fd0*/  ISETP.GE.AND P3, PT, R187, R117, PT ;  /* 0x00000075bb00720c */ /* 0x000fe20003f66270 */
[----:B------:R-:W-:-:S12]  /*3fe0*/  BSSY B3, `(.L_x_451) ;  /* 0x000002d000037945 */ /* 0x000fd80003800000 */
[----:B-1----:R-:W-:Y:S05]  /*3ff0*/  @P3 BRA `(.L_x_452) ;  /* 0x0000000000ac3947 */ /* 0x002fea0003800000 */
[----:B------:R-:W-:Y:S01]  /*4000*/  SHF.R.U64 R90, R94, 0x10, R95 ;  /* 0x000000105e5a7819 */ /* 0x000fe2000000125f */
[----:B--2---:R-:W-:Y:S01]  /*4010*/  IMAD.MOV.U32 R124, RZ, RZ, R41 ;  /* 0x000000ffff7c7224 */ /* 0x004fe200078e0029 */
[----:B------:R-:W-:Y:S02]  /*4020*/  SHF.R.U32.HI R94, RZ, 0x10, R95 ;  /* 0x00000010ff5e7819 */ /* 0x000fe4000001165f */
[--C-:B------:R-:W-:Y:S02]  /*4030*/  SHF.R.U64 R95, R120, 0x10, R121.reuse ;  /* 0x00000010785f7819 */ /* 0x100fe40000001279 */
[----:B------:R-:W-:Y:S01]  /*4040*/  SHF.R.U32.HI R120, RZ, 0x10, R121 ;  /* 0x00000010ff787819 */ /* 0x000fe20000011679 */
[----:B------:R-:W-:Y:S02]  /*4050*/  HADD2.F32 R121, -RZ, R90.H0_H0 ;  /* 0x2000005aff797230 */ /* 0x000fe40000004100 */
[----:B------:R-:W-:Y:S02]  /*4060*/  HADD2.F32 R41, -RZ, R95.H0_H0 ;  /* 0x2000005fff297230 */ /* 0x000fe40000004100 */
[----:B------:R-:W-:-:S02]  /*4070*/  HADD2.F32 R95, -RZ, R124.H1_H1 ;  /* 0x3000007cff5f7230 */ /* 0x000fc40000004100 */
[----:B------:R-:W-:Y:S02]  /*4080*/  HADD2.F32 R124, -RZ, R124.H0_H0 ;  /* 0x2000007cff7c7230 */ /* 0x000fe40000004100 */
[----:B------:R-:W-:Y:S02]  /*4090*/  HADD2.F32 R120, -RZ, R120.H0_H0 ;  /* 0x20000078ff787230 */ /* 0x000fe40000004100 */
[-C--:B------:R-:W-:Y:S01]  /*40a0*/  FMUL.FTZ R90, R95, R41.reuse ;  /* 0x000000295f5a7220 */ /* 0x080fe20000410000 */
[----:B------:R-:W-:-:S03]  /*40b0*/  FMUL.FTZ R41, R124, R41 ;  /* 0x000000297c297220 */ /* 0x000fc60000410000 */
[-C--:B------:R-:W-:Y:S01]  /*40c0*/  FFMA.FTZ R90, R124, R121.reuse, -R90 ;  /* 0x000000797c5a7223 */ /* 0x080fe2000001085a */
[----:B------:R-:W-:Y:S02]  /*40d0*/  IMAD.MOV.U32 R124, RZ, RZ, R40 ;  /* 0x000000ffff7c7224 */ /* 0x000fe400078e0028 */
[----:B------:R-:W-:Y:S01]  /*40e0*/  FFMA.FTZ R41, R95, R121, R41 ;  /* 0x000000795f297223 */ /* 0x000fe20000010029 */
[----:B------:R-:W-:Y:S01]  /*40f0*/  MOV R95, R43 ;  /* 0x0000002b005f7202 */ /* 0x000fe20000000f00 */
[----:B------:R-:W-:Y:S02]  /*4100*/  HADD2.F32 R121, -RZ, R94.H0_H0 ;  /* 0x2000005eff797230 */ /* 0x000fe40000004100 */
[----:B------:R-:W-:Y:S01]  /*4110*/  HADD2.F32 R40, -RZ, R124.H1_H1 ;  /* 0x3000007cff287230 */ /* 0x000fe20000004100 */
[----:B------:R-:W-:Y:S01]  /*4120*/  F2FP.F16.F32.PACK_AB R41, R41, R90 ;  /* 0x0000005a2929723e */ /* 0x000fe200000000ff */
[--C-:B------:R-:W-:Y:S02]  /*4130*/  HADD2.F32 R43, -RZ, R95.reuse.H1_H1 ;  /* 0x3000005fff2b7230 */ /* 0x100fe40000004100 */
[----:B------:R-:W-:-:S02]  /*4140*/  HADD2.F32 R95, -RZ, R95.H0_H0 ;  /* 0x2000005fff5f7230 */ /* 0x000fc40000004100 */
[----:B------:R-:W-:Y:S02]  /*4150*/  HADD2.F32 R124, -RZ, R124.H0_H0 ;  /* 0x2000007cff7c7230 */ /* 0x000fe40000004100 */
[----:B------:R-:W-:-:S04]  /*4160*/  FMUL.FTZ R94, R43, R120 ;  /* 0x000000782b5e7220 */ /* 0x000fc80000410000 */
        /* <DEDUP_REMOVED lines=11> */
[--C-:B------:R-:W-:Y:S02]  /*4220*/  HADD2.F32 R121, -RZ, R42.reuse.H1_H1 ;  /* 0x3000002aff797230 */ /* 0x100fe40000004100 */
        /* <DEDUP_REMOVED lines=8> */
.L_x_452:
[----:B------:R-:W-:Y:S05]  /*42b0*/  BSYNC B3 ;  /* 0x0000000000037941 */ /* 0x000fea0003800000 */
.L_x_451:
[----:B--2---:R2:W-:Y:S02]  /*42c0*/  STG.E.128 desc[UR56][R48.64+0x40], R40 ;  /* 0x0000402830007986 */ /* 0x0045e4000c101d38 */
.L_x_450:
[----:B------:R-:W-:Y:S05]  /*42d0*/  BSYNC B2 ;  /* 0x0000000000027941 */ /* 0x000fea0003800000 */
.L_x_449:
[----:B------:R-:W-:Y:S01]  /*42e0*/  ISETP.NE.AND P3, PT, R39, RZ, PT ;  /* 0x000000ff2700720c */ /* 0x000fe20003f65270 */
[----:B------:R-:W-:-:S12]  /*42f0*/  BSSY B2, `(.L_x_453) ;  /* 0x0000033000027945 */ /* 0x000fd80003800000 */
[----:B------:R-:W-:Y:S05]  /*4300*/  @!P3 BRA `(.L_x_454) ;  /* 0x0000000000c4b947 */ /* 0x000fea0003800000 */
[----:B-12---:R1:W2:Y:S01]  /*4310*/  LDS.128 R40, [R47+0x4000] ;  /* 0x004000002f287984 */ /* 0x0062a20000000c00 */
[----:B------:R-:W-:Y:S01]  /*4320*/  ISETP.GE.AND P3, PT, R186, R117, PT ;  /* 0x00000075ba00720c */ /* 0x000fe20003f66270 */
[----:B------:R-:W-:-:S12]  /*4330*/  BSSY B3, `(.L_x_455) ;  /* 0x000002d000037945 */ /* 0x000fd80003800000 */
[----:B-1----:R-:W-:Y:S05]  /*4340*/  @P3 BRA `(.L_x_456) ;  /* 0x0000000000ac3947 */ /* 0x002fea0003800000 */
[--C-:B------:R-:W-:Y:S02]  /*4350*/  SHF.R.U64 R90, R86, 0x10, R87.reuse ;  /* 0x00000010565a7819 */ /* 0x100fe40000001257 */
[----:B------:R-:W-:Y:S01]  /*4360*/  SHF.R.U32.HI R86, RZ, 0x10, R87 ;  /* 0x00000010ff567819 */ /* 0x000fe20000011657 */
[----:B--2---:R-:W-:Y:S01]  /*4370*/  IMAD.MOV.U32 R87, RZ, RZ, R41 ;  /* 0x000000ffff577224 */ /* 0x004fe200078e0029 */
[--C-:B------:R-:W-:Y:S01]  /*4380*/  SHF.R.U64 R94, R92, 0x10, R93.reuse ;  /* 0x000000105c5e7819 */ /* 0x100fe2000000125d */
[----:B------:R-:W-:Y:S01]  /*4390*/  HADD2.F32 R90, -RZ, R90.H0_H0 ;  /* 0x2000005aff5a7230 */ /* 0x000fe20000004100 */
[----:B------:R-:W-:Y:S02]  /*43a0*/  SHF.R.U32.HI R92, RZ, 0x10, R93 ;  /* 0x00000010ff5c7819 */ /* 0x000fe4000001165d */
[----:B------:R-:W-:Y:S02]  /*43b0*/  HADD2.F32 R93, -RZ, R87.H1_H1 ;  /* 0x30000057ff5d7230 */ /* 0x000fe40000004100 */
[----:B------:R-:W-:-:S02]  /*43c0*/  HADD2.F32 R41, -RZ, R94.H0_H0 ;  /* 0x2000005eff297230 */ /* 0x000fc40000004100 */
[----:B------:R-:W-:Y:S02]  /*43d0*/  HADD2.F32 R94, -RZ, R87.H0_H0 ;  /* 0x20000057ff5e7230 */ /* 0x000fe40000004100 */
[----:B------:R-:W-:Y:S02]  /*43e0*/  HADD2.F32 R92, -RZ, R92.H0_H0 ;  /* 0x2000005cff5c7230 */ /* 0x000fe40000004100 */
[-C--:B------:R-:W-:Y:S01]  /*43f0*/  FMUL.FTZ R87, R93, R41.reuse ;  /* 0x000000295d577220 */ /* 0x080fe20000410000 */
[----:B------:R-:W-:-:S03]  /*4400*/  FMUL.FTZ R41, R94, R41 ;  /* 0x000000295e297220 */ /* 0x000fc60000410000 */
[----:B------:R-:W-:Y:S01]  /*4410*/  FFMA.FTZ R87, R94, R90, -R87 ;  /* 0x0000005a5e577223 */ /* 0x000fe20000010857 */
[----:B------:R-:W-:Y:S01]  /*4420*/  MOV R94, R40 ;  /* 0x00000028005e7202 */ /* 0x000fe20000000f00 */
[----:B------:R-:W-:Y:S01]  /*4430*/  FFMA.FTZ R41, R93, R90, R41 ;  /* 0x0000005a5d297223 */ /* 0x000fe20000010029 */
[----:B------:R-:W-:Y:S02]  /*4440*/  IMAD.MOV.U32 R90, RZ, RZ, R43 ;  /* 0x000000ffff5a7224 */ /* 0x000fe400078e002b */
        /* <DEDUP_REMOVED lines=27> */
.L_x_456:
[----:B------:R-:W-:Y:S05]  /*4600*/  BSYNC B3 ;  /* 0x0000000000037941 */ /* 0x000fea0003800000 */
.L_x_455:
[----:B--2---:R3:W-:Y:S02]  /*4610*/  STG.E.128 desc[UR56][R48.64+0x80], R40 ;  /* 0x0000802830007986 */ /* 0x0047e4000c101d38 */
.L_x_454:
[----:B------:R-:W-:Y:S05]  /*4620*/  BSYNC B2 ;  /* 0x0000000000027941 */ /* 0x000fea0003800000 */
.L_x_453:
[----:B------:R-:W-:Y:S01]  /*4630*/  ISETP.NE.AND P3, PT, R96, RZ, PT ;  /* 0x000000ff6000720c */ /* 0x000fe20003f65270 */
[----:B------:R-:W-:-:S12]  /*4640*/  BSSY B2, `(.L_x_457) ;  /* 0x0000033000027945 */ /* 0x000fd80003800000 */
[----:B------:R-:W-:Y:S05]  /*4650*/  @!P3 BRA `(.L_x_458) ;  /* 0x0000000000c4b947 */ /* 0x000fea0003800000 */
[----:B-123--:R1:W2:Y:S01]  /*4660*/  LDS.128 R40, [R46+0x4000] ;  /* 0x004000002e287984 */ /* 0x00e2a20000000c00 */
        /* <DEDUP_REMOVED lines=15> */
[-C--:B------:R-:W-:Y:S01]  /*4760*/  FFMA.FTZ R83, R87, R86.reuse, -R83 ;  /* 0x0000005657537223 */ /* 0x080fe20000010853 */
[----:B------:R-:W-:Y:S02]  /*4770*/  IMAD.MOV.U32 R87, RZ, RZ, R40 ;  /* 0x000000ffff577224 */ /* 0x000fe400078e0028 */
[----:B------:R-:W-:Y:S01]  /*4780*/  FFMA.FTZ R41, R85, R86, R41 ;  /* 0x0000005655297223 */ /* 0x000fe20000010029 */
[----:B------:R-:W-:Y:S02]  /*4790*/  IMAD.MOV.U32 R85, RZ, RZ, R43 ;  /* 0x000000ffff557224 */ /* 0x000fe400078e002b */
[----:B------:R-:W-:Y:S02]  /*47a0*/  HADD2.F32 R86, -RZ, R82.H0_H0 ;  /* 0x20000052ff567230 */ /* 0x000fe40000004100 */
[----:B------:R-:W-:Y:S01]  /*47b0*/  HADD2.F32 R40, -RZ, R87.H1_H1 ;  /* 0x30000057ff287230 */ /* 0x000fe20000004100 */
[----:B------:R-:W-:Y:S01]  /*47c0*/  F2FP.F16.F32.PACK_AB R41, R41, R83 ;  /* 0x000000532929723e */ /* 0x000fe200000000ff */
[----:B------:R-:W-:-:S02]  /*47d0*/  HADD2.F32 R43, -RZ, R85.H1_H1 ;  /* 0x30000055ff2b7230 */ /* 0x000fc40000004100 */
[----:B------:R-:W-:Y:S02]  /*47e0*/  HADD2.F32 R85, -RZ, R85.H0_H0 ;  /* 0x20000055ff557230 */ /* 0x000fe40000004100 */
[----:B------:R-:W-:Y:S02]  /*47f0*/  HADD2.F32 R87, -RZ, R87.H0_H0 ;  /* 0x20000057ff577230 */ /* 0x000fe40000004100 */
[-C--:B------:R-:W-:Y:S01]  /*4800*/  FMUL.FTZ R82, R43, R84.reuse ;  /* 0x000000542b527220 */ /* 0x080fe20000410000 */
[----:B------:R-:W-:-:S03]  /*4810*/  FMUL.FTZ R84, R85, R84 ;  /* 0x0000005455547220 */ /* 0x000fc60000410000 */
[-C--:B------:R-:W-:Y:S01]  /*4820*/  FFMA.FTZ R82, R85, R86.reuse, -R82 ;  /* 0x0000005655527223 */ /* 0x080fe20000010852 */
[----:B------:R-:W-:Y:S01]  /*4830*/  FFMA.FTZ R43, R43, R86, R84 ;  /* 0x000000562b2b7223 */ /* 0x000fe20000010054 */
[----:B------:R-:W-:Y:S02]  /*4840*/  HADD2.F32 R86, -RZ, R165.H1_H1 ;  /* 0x300000a5ff567230 */ /* 0x000fe40000004100 */
[----:B------:R-:W-:Y:S02]  /*4850*/  HADD2.F32 R84, -RZ, R164.H1_H1 ;  /* 0x300000a4ff547230 */ /* 0x000fe40000004100 */
[----:B------:R-:W-:Y:S01]  /*4860*/  F2FP.F16.F32.PACK_AB R43, R43, R82 ;  /* 0x000000522b2b723e */ /* 0x000fe200000000ff */
[-C--:B------:R-:W-:Y:S01]  /*4870*/  FMUL.FTZ R85, R40, R86.reuse ;  /* 0x0000005628557220 */ /* 0x080fe20000410000 */
[----:B------:R-:W-:-:S03]  /*4880*/  FMUL.FTZ R86, R87, R86 ;  /* 0x0000005657567220 */ /* 0x000fc60000410000 */
[-C--:B------:R-:W-:Y:S01]  /*4890*/  FFMA.FTZ R85, R87, R84.reuse, -R85 ;  /* 0x0000005457557223 */ /* 0x080fe20000010855 */
[----:B------:R-:W-:Y:S01]  /*48a0*/  FFMA.FTZ R40, R40, R84, R86 ;  /* 0x0000005428287223 */ /* 0x000fe20000010056 */
[----:B------:R-:W-:Y:S02]  /*48b0*/  HADD2.F32 R84, -RZ, R165.H0_H0 ;  /* 0x200000a5ff547230 */ /* 0x000fe40000004100 */
[----:B------:R-:W-:Y:S02]  /*48c0*/  HADD2.F32 R86, -RZ, R42.H1_H1 ;  /* 0x3000002aff567230 */ /* 0x000fe40000004100 */
[----:B------:R-:W-:Y:S01]  /*48d0*/  HADD2.F32 R87, -RZ, R164.H0_H0 ;  /* 0x200000a4ff577230 */ /* 0x000fe20000004100 */
[----:B------:R-:W-:Y:S01]  /*48e0*/  F2FP.F16.F32.PACK_AB R40, R40, R85 ;  /* 0x000000552828723e */ /* 0x000fe200000000ff */
[----:B------:R-:W-:Y:S02]  /*48f0*/  HADD2.F32 R42, -RZ, R42.H0_H0 ;  /* 0x2000002aff2a7230 */ /* 0x000fe40000004100 */
[----:B------:R-:W-:-:S04]  /*4900*/  FMUL.FTZ R90, R86, R84 ;  /* 0x00000054565a7220 */ /* 0x000fc80000410000 */
[C---:B------:R-:W-:Y:S01]  /*4910*/  FFMA.FTZ R90, R42.reuse, R87, -R90 ;  /* 0x000000572a5a7223 */ /* 0x040fe2000001085a */
[----:B------:R-:W-:-:S04]  /*4920*/  FMUL.FTZ R42, R42, R84 ;  /* 0x000000542a2a7220 */ /* 0x000fc80000410000 */
[----:B------:R-:W-:-:S05]  /*4930*/  FFMA.FTZ R42, R86, R87, R42 ;  /* 0x00000057562a7223 */ /* 0x000fca000001002a */
[----:B------:R-:W-:-:S07]  /*4940*/  F2FP.F16.F32.PACK_AB R42, R42, R90 ;  /* 0x0000005a2a2a723e */ /* 0x000fce00000000ff */
.L_x_460:
[----:B------:R-:W-:Y:S05]  /*4950*/  BSYNC B3 ;  /* 0x0000000000037941 */ /* 0x000fea0003800000 */
.L_x_459:
[----:B--2---:R4:W-:Y:S02]  /*4960*/  STG.E.128 desc[UR56][R48.64+0xc0], R40 ;  /* 0x0000c02830007986 */ /* 0x0049e4000c101d38 */
.L_x_458:
[----:B------:R-:W-:Y:S05]  /*4970*/  BSYNC B2 ;  /* 0x0000000000027941 */ /* 0x000fea0003800000 */
.L_x_457:
[----:B------:R-:W-:Y:S01]  /*4980*/  ISETP.NE.AND P3, PT, R97, RZ, PT ;  /* 0x000000ff6100720c */ /* 0x000fe20003f65270 */
[----:B------:R-:W-:-:S12]  /*4990*/  BSSY B2, `(.L_x_461) ;  /* 0x0000035000027945 */ /* 0x000fd80003800000 */
[----:B------:R-:W-:Y:S05]  /*49a0*/  @!P3 BRA `(.L_x_462) ;  /* 0x0000000000ccb947 */ /* 0x000fea0003800000 */
[----:B-1234-:R1:W2:Y:S01]  /*49b0*/  LDS.128 R40, [R47+0x8000] ;  /* 0x008000002f287984 */ /* 0x01e2a20000000c00 */
[----:B------:R-:W-:Y:S01]  /*49c0*/  ISETP.GE.AND P3, PT, R188, R117, PT ;  /* 0x00000075bc00720c */ /* 0x000fe20003f66270 */
[----:B------:R-:W-:-:S12]  /*49d0*/  BSSY B3, `(.L_x_463) ;  /* 0x000002f000037945 */ /* 0x000fd80003800000 */
[----:B-1----:R-:W-:Y:S05]  /*49e0*/  @P3 BRA `(.L_x_464) ;  /* 0x0000000000b43947 */ /* 0x002fea0003800000 */
[----:B------:R-:W-:Y:S02]  /*49f0*/  SHF.R.U64 R83, R80, 0x10, R81 ;  /* 0x0000001050537819 */ /* 0x000fe40000001251 */
[----:B--2---:R-:W-:Y:S02]  /*4a00*/  MOV R80, R41 ;  /* 0x0000002900507202 */ /* 0x004fe40000000f00 */
[----:B------:R-:W-:Y:S01]  /*4a10*/  SHF.R.U64 R78, R78, 0x10, R79 ;  /* 0x000000104e4e7819 */ /* 0x000fe2000000124f */
[----:B------:R-:W-:Y:S02]  /*4a20*/  HADD2.F32 R83, -RZ, R83.H0_H0 ;  /* 0x20000053ff537230 */ /* 0x000fe40000004100 */
[--C-:B------:R-:W-:Y:S02]  /*4a30*/  HADD2.F32 R41, -RZ, R80.reuse.H1_H1 ;  /* 0x30000050ff297230 */ /* 0x100fe40000004100 */
[----:B------:R-:W-:Y:S02]  /*4a40*/  HADD2.F32 R80, -RZ, R80.H0_H0 ;  /* 0x20000050ff507230 */ /* 0x000fe40000004100 */
[----:B------:R-:W-:-:S02]  /*4a50*/  HADD2.F32 R78, -RZ, R78.H0_H0 ;  /* 0x2000004eff4e7230 */ /* 0x000fc40000004100 */
[-C--:B------:R-:W-:Y:S01]  /*4a60*/  FMUL.FTZ R82, R41, R83.reuse ;  /* 0x0000005329527220 */ /* 0x080fe20000410000 */
[----:B------:R-:W-:-:S03]  /*4a70*/  FMUL.FTZ R83, R80, R83 ;  /* 0x0000005350537220 */ /* 0x000fc60000410000 */
[-C--:B------:R-:W-:Y:S01]  /*4a80*/  FFMA.FTZ R82, R80, R78.reuse, -R82 ;  /* 0x0000004e50527223 */ /* 0x080fe20000010852 */
[----:B------:R-:W-:Y:S01]  /*4a90*/  FFMA.FTZ R83, R41, R78, R83 ;  /* 0x0000004e29537223 */ /* 0x000fe20000010053 */
[----:B------:R-:W-:Y:S01]  /*4aa0*/  SHF.R.U32.HI R78, RZ, 0x10, R79 ;  /* 0x00000010ff4e7819 */ /* 0x000fe2000001164f */
[--C-:B------:R-:W-:Y:S01]  /*4ab0*/  HADD2.F32 R41, -RZ, R43.reuse.H1_H1 ;  /* 0x3000002bff297230 */ /* 0x100fe20000004100 */
[----:B------:R-:W-:Y:S01]  /*4ac0*/  SHF.R.U32.HI R79, RZ, 0x10, R81 ;  /* 0x00000010ff4f7819 */ /* 0x000fe20000011651 */
[----:B------:R-:W-:Y:S01]  /*4ad0*/  HADD2.F32 R43, -RZ, R43.H0_H0 ;  /* 0x2000002bff2b7230 */ /* 0x000fe20000004100 */
[----:B------:R-:W-:Y:S01]  /*4ae0*/  F2FP.F16.F32.PACK_AB R82, R83, R82 ;  /* 0x000000525352723e */ /* 0x000fe200000000ff */
[----:B------:R-:W-:Y:S02]  /*4af0*/  HADD2.F32 R78, -RZ, R78.H0_H0 ;  /* 0x2000004eff4e7230 */ /* 0x000fe40000004100 */
[----:B------:R-:W-:-:S05]  /*4b00*/  HADD2.F32 R79, -RZ, R79.H0_H0 ;  /* 0x2000004fff4f7230 */ /* 0x000fca0000004100 */
[-C--:B------:R-:W-:Y:S01]  /*4b10*/  FMUL.FTZ R80, R41, R79.reuse ;  /* 0x0000004f29507220 */ /* 0x080fe20000410000 */
[----:B------:R-:W-:-:S03]  /*4b20*/  FMUL.FTZ R79, R43, R79 ;  /* 0x0000004f2b4f7220 */ /* 0x000fc60000410000 */
[-C--:B------:R-:W-:Y:S01]  /*4b30*/  FFMA.FTZ R80, R43, R78.reuse, -R80 ;  /* 0x0000004e2b507223 */ /* 0x080fe20000010850 */
[----:B------:R-:W-:Y:S01]  /*4b40*/  FFMA.FTZ R79, R41, R78, R79 ;  /* 0x0000004e294f7223 */ /* 0x000fe2000001004f */
[--C-:B------:R-:W-:Y:S02]  /*4b50*/  HADD2.F32 R41, -RZ, R40.reuse.H0_H0 ;  /* 0x20000028ff297230 */ /* 0x100fe40000004100 */
[----:B------:R-:W-:Y:S02]  /*4b60*/  HADD2.F32 R40, -RZ, R40.H1_H1 ;  /* 0x30000028ff287230 */ /* 0x000fe40000004100 */
[--C-:B------:R-:W-:Y:S01]  /*4b70*/  HADD2.F32 R43, -RZ, R162.reuse.H1_H1 ;  /* 0x300000a2ff2b7230 */ /* 0x100fe20000004100 */
[----:B------:R-:W-:Y:S01]  /*4b80*/  F2FP.F16.F32.PACK_AB R79, R79, R80 ;  /* 0x000000504f4f723e */ /* 0x000fe200000000ff */
[----:B------:R-:W-:Y:S02]  /*4b90*/  HADD2.F32 R78, -RZ, R161.H1_H1 ;  /* 0x300000a1ff4e7230 */ /* 0x000fe40000004100 */
[----:B------:R-:W-:-:S02]  /*4ba0*/  HADD2.F32 R162, -RZ, R162.H0_H0 ;  /* 0x200000a2ffa27230 */ /* 0x000fc40000004100 */
[CC--:B------:R-:W-:Y:S01]  /*4bb0*/  FMUL.FTZ R81, R40.reuse, R43.reuse ;  /* 0x0000002b28517220 */ /* 0x0c0fe20000410000 */
[C---:B------:R-:W-:Y:S01]  /*4bc0*/  FMUL.FTZ R43, R41.reuse, R43 ;  /* 0x0000002b292b7220 */ /* 0x040fe20000410000 */
[----:B------:R-:W-:Y:S02]  /*4bd0*/  HADD2.F32 R161, -RZ, R161.H0_H0 ;  /* 0x200000a1ffa17230 */ /* 0x000fe40000004100 */
[-C--:B------:R-:W-:Y:S01]  /*4be0*/  FFMA.FTZ R81, R41, R78.reuse, -R81 ;  /* 0x0000004e29517223 */ /* 0x080fe20000010851 */
[----:B------:R-:W-:Y:S01]  /*4bf0*/  FFMA.FTZ R43, R40, R78, R43 ;  /* 0x0000004e282b7223 */ /* 0x000fe2000001002b */
[--C-:B------:R-:W-:Y:S02]  /*4c00*/  HADD2.F32 R40, -RZ, R42.reuse.H0_H0 ;  /* 0x2000002aff287230 */ /* 0x100fe40000004100 */
[----:B------:R-:W-:Y:S02]  /*4c10*/  HADD2.F32 R42, -RZ, R42.H1_H1 ;  /* 0x3000002aff2a7230 */ /* 0x000fe40000004100 */
[----:B------:R-:W-:-:S03]  /*4c20*/  F2FP.F16.F32.PACK_AB R43, R43, R81 ;  /* 0x000000512b2b723e */ /* 0x000fc600000000ff */
[-C--:B------:R-:W-:Y:S01]  /*4c30*/  FMUL.FTZ R41, R42, R162.reuse ;  /* 0x000000a22a297220 */ /* 0x080fe20000410000 */
[----:B------:R-:W-:-:S03]  /*4c40*/  FMUL.FTZ R162, R40, R162 ;  /* 0x000000a228a27220 */ /* 0x000fc60000410000 */
[-C--:B------:R-:W-:Y:S01]  /*4c50*/  FFMA.FTZ R41, R40, R161.reuse, -R41 ;  /* 0x000000a128297223 */ /* 0x080fe20000010829 */
[----:B------:R-:W-:Y:S01]  /*4c60*/  FFMA.FTZ R162, R42, R161, R162 ;  /* 0x000000a12aa27223 */ /* 0x000fe200000100a2 */
[----:B------:R-:W-:Y:S01]  /*4c70*/  IMAD.MOV.U32 R40, RZ, RZ, R43 ;  /* 0x000000ffff287224 */ /* 0x000fe200078e002b */
[----:B------:R-:W-:-:S03]  /*4c80*/  MOV R43, R79 ;  /* 0x0000004f002b7202 */ /* 0x000fc60000000f00 */
[----:B------:R-:W-:Y:S01]  /*4c90*/  F2FP.F16.F32.PACK_AB R162, R162, R41 ;  /* 0x00000029a2a2723e */ /* 0x000fe200000000ff */
[----:B------:R-:W-:-:S04]  /*4ca0*/  IMAD.MOV.U32 R41, RZ, RZ, R82 ;  /* 0x000000ffff297224 */ /* 0x000fc800078e0052 */
[----:B------:R-:W-:-:S07]  /*4cb0*/  IMAD.MOV.U32 R42, RZ, RZ, R162 ;  /* 0x000000ffff2a7224 */ /* 0x000fce00078e00a2 */
.L_x_464:
[----:B------:R-:W-:Y:S05]  /*4cc0*/  BSYNC B3 ;  /* 0x0000000000037941 */ /* 0x000fea0003800000 */
.L_x_463:
[----:B--2---:R1:W-:Y:S02]  /*4cd0*/  STG.E.128 desc[UR56][R48.64+0x100], R40 ;  /* 0x0001002830007986 */ /* 0x0043e4000c101d38 */
.L_x_462:
[----:B------:R-:W-:Y:S05]  /*4ce0*/  BSYNC B2 ;  /* 0x0000000000027941 */ /* 0x000fea0003800000 */
.L_x_461:
[----:B------:R-:W-:-:S13]  /*4cf0*/  ISETP.NE.AND P3, PT, R98, RZ, PT ;  /* 0x000000ff6200720c */ /* 0x000fda0003f65270 */
[----:B------:R-:W-:Y:S05]  /*4d00*/  @!P3 BRA `(.L_x_444) ;  /* 0x0000000000ccb947 */ /* 0x000fea0003800000 */
[----:B-1234-:R1:W2:Y:S01]  /*4d10*/  LDS.128 R40, [R46+0x8000] ;  /* 0x008000002e287984 */ /* 0x01e2a20000000c00 */
[----:B------:R-:W-:Y:S01]  /*4d20*/  ISETP.GE.AND P3, PT, R190, R117, PT ;  /* 0x00000075be00720c */ /* 0x000fe20003f66270 */
[----:B------:R-:W-:-:S12]  /*4d30*/  BSSY B2, `(.L_x_465) ;  /* 0x000002f000027945 */ /* 0x000fd80003800000 */
[----:B-1----:R-:W-:Y:S05]  /*4d40*/  @P3 BRA `(.L_x_466) ;  /* 0x0000000000b43947 */ /* 0x002fea0003800000 */
[----:B------:R-:W-:Y:S01]  /*4d50*/  SHF.R.U64 R79, R76, 0x10, R77 ;  /* 0x000000104c4f7819 */ /* 0x000fe2000000124d */
[----:B--2---:R-:W-:Y:S01]  /*4d60*/  IMAD.MOV.U32 R76, RZ, RZ, R41 ;  /* 0x000000ffff4c7224 */ /* 0x004fe200078e0029 */
[----:B------:R-:W-:-:S03]  /*4d70*/  SHF.R.U64 R74, R74, 0x10, R75 ;  /* 0x000000104a4a7819 */ /* 0x000fc6000000124b */
[----:B------:R-:W-:Y:S02]  /*4d80*/  HADD2.F32 R79, -RZ, R79.H0_H0 ;  /* 0x2000004fff4f7230 */ /* 0x000fe40000004100 */
[--C-:B------:R-:W-:Y:S02]  /*4d90*/  HADD2.F32 R41, -RZ, R76.reuse.H1_H1 ;  /* 0x3000004cff297230 */ /* 0x100fe40000004100 */
[----:B------:R-:W-:Y:S02]  /*4da0*/  HADD2.F32 R76, -RZ, R76.H0_H0 ;  /* 0x2000004cff4c7230 */ /* 0x000fe40000004100 */
[----:B------:R-:W-:Y:S02]  /*4db0*/  HADD2.F32 R74, -RZ, R74.H0_H0 ;  /* 0x2000004aff4a7230 */ /* 0x000fe40000004100 */
        /* <DEDUP_REMOVED lines=21> */
[-C--:B------:R-:W-:Y:S01]  /*4f10*/  FMUL.FTZ R77, R40, R43.reuse ;  /* 0x0000002b284d7220 */ /* 0x080fe20000410000 */
[----:B------:R-:W-:-:S03]  /*4f20*/  FMUL.FTZ R43, R41, R43 ;  /* 0x0000002b292b7220 */ /* 0x000fc60000410000 */
[-C--:B------:R-:W-:Y:S01]  /*4f30*/  FFMA.FTZ R77, R41, R74.reuse, -R77 ;  /* 0x0000004a294d7223 */ /* 0x080fe2000001084d */
[----:B------:R-:W-:Y:S01]  /*4f40*/  FFMA.FTZ R43, R40, R74, R43 ;  /* 0x0000004a282b7223 */ /* 0x000fe2000001002b */
[--C-:B------:R-:W-:Y:S02]  /*4f50*/  HADD2.F32 R40, -RZ, R42.reuse.H0_H0 ;  /* 0x2000002aff287230 */ /* 0x100fe40000004100 */
[----:B------:R-:W-:Y:S02]  /*4f60*/  HADD2.F32 R42, -RZ, R42.H1_H1 ;  /* 0x3000002aff2a7230 */ /* 0x000fe40000004100 */
[----:B------:R-:W-:Y:S01]  /*4f70*/  HADD2.F32 R41, -RZ, R160.H0_H0 ;  /* 0x200000a0ff297230 */ /* 0x000fe20000004100 */
[----:B------:R-:W-:-:S04]  /*4f80*/  F2FP.F16.F32.PACK_AB R43, R43, R77 ;  /* 0x0000004d2b2b723e */ /* 0x000fc800000000ff */
[-C--:B------:R-:W-:Y:S01]  /*4f90*/  FMUL.FTZ R74, R42, R41.reuse ;  /* 0x000000292a4a7220 */ /* 0x080fe20000410000 */
[----:B------:R-:W-:-:S03]  /*4fa0*/  FMUL.FTZ R41, R40, R41 ;  /* 0x0000002928297220 */ /* 0x000fc60000410000 */
[-C--:B------:R-:W-:Y:S01]  /*4fb0*/  FFMA.FTZ R74, R40, R159.reuse, -R74 ;  /* 0x0000009f284a7223 */ /* 0x080fe2000001084a */
[----:B------:R-:W-:Y:S01]  /*4fc0*/  FFMA.FTZ R41, R42, R159, R41 ;  /* 0x0000009f2a297223 */ /* 0x000fe20000010029 */
[----:B------:R-:W-:Y:S02]  /*4fd0*/  IMAD.MOV.U32 R40, RZ, RZ, R43 ;  /* 0x000000ffff287224 */ /* 0x000fe400078e002b */
[----:B------:R-:W-:Y:S02]  /*4fe0*/  IMAD.MOV.U32 R43, RZ, RZ, R75 ;  /* 0x000000ffff2b7224 */ /* 0x000fe400078e004b */
[----:B------:R-:W-:Y:S01]  /*4ff0*/  F2FP.F16.F32.PACK_AB R74, R41, R74 ;  /* 0x0000004a294a723e */ /* 0x000fe200000000ff */
[----:B------:R-:W-:-:S03]  /*5000*/  IMAD.MOV.U32 R41, RZ, RZ, R78 ;  /* 0x000000ffff297224 */ /* 0x000fc600078e004e */
[----:B------:R-:W-:-:S07]  /*5010*/  MOV R42, R74 ;  /* 0x0000004a002a7202 */ /* 0x000fce0000000f00 */
.L_x_466:
[----:B------:R-:W-:Y:S05]  /*5020*/  BSYNC B2 ;  /* 0x0000000000027941 */ /* 0x000fea0003800000 */
.L_x_465:
[----:B--2---:R1:W-:Y:S02]  /*5030*/  STG.E.128 desc[UR56][R48.64+0x140], R40 ;  /* 0x0001402830007986 */ /* 0x0043e4000c101d38 */
.L_x_444:
[----:B------:R-:W-:Y:S05]  /*5040*/  BSYNC B1 ;  /* 0x0000000000017941 */ /* 0x000fea0003800000 */
.L_x_443:
[----:B------:R-:W-:Y:S05]  /*5050*/  @P4 BRA `(.L_x_467) ;  /* 0x0000005000b44947 */ /* 0x000fea0003800000 */
[----:B------:R-:W-:Y:S01]  /*5060*/  ISETP.NE.AND P3, PT, R34, RZ, PT ;  /* 0x000000ff2200720c */ /* 0x000fe20003f65270 */
[----:B------:R-:W-:-:S12]  /*5070*/  BSSY B1, `(.L_x_468) ;  /* 0x0000034000017945 */ /* 0x000fd80003800000 */
[----:B------:R-:W-:Y:S05]  /*5080*/  @!P3 BRA `(.L_x_469) ;  /* 0x0000000000c8b947 */ /* 0x000fea0003800000 */
[----:B-1234-:R1:W2:Y:S01]  /*5090*/  LDS.128 R40, [R47+0x2000] ;  /* 0x002000002f287984 */ /* 0x01e2a20000000c00 */
[----:B------:R-:W-:Y:S01]  /*50a0*/  ISETP.GE.AND P3, PT, R22, R117, PT ;  /* 0x000000751600720c */ /* 0x000fe20003f66270 */
[----:B------:R-:W-:-:S12]  /*50b0*/  BSSY B2, `(.L_x_470) ;  /* 0x000002e000027945 */ /* 0x000fd80003800000 */
[----:B-1----:R-:W-:Y:S05]  /*50c0*/  @P3 BRA `(.L_x_471) ;  /* 0x0000000000b03947 */ /* 0x002fea0003800000 */
[--C-:B------:R-:W-:Y:S02]  /*50d0*/  SHF.R.U64 R49, R72, 0x10, R73.reuse ;  /* 0x0000001048317819 */ /* 0x100fe40000001249 */
[----:B------:R-:W-:Y:S01]  /*50e0*/  SHF.R.U32.HI R72, RZ, 0x10, R73 ;  /* 0x00000010ff487819 */ /* 0x000fe20000011649 */
[----:B--2---:R-:W-:Y:S01]  /*50f0*/  HADD2.F32 R73, -RZ, R43.H1_H1 ;  /* 0x3000002bff497230 */ /* 0x004fe20000004100 */
[--C-:B------:R-:W-:Y:S01]  /*5100*/  SHF.R.U64 R48, R70, 0x10, R71.reuse ;  /* 0x0000001046307819 */ /* 0x100fe20000001247 */
[----:B------:R-:W-:Y:S01]  /*5110*/  HADD2.F32 R49, -RZ, R49.H0_H0 ;  /* 0x20000031ff317230 */ /* 0x000fe20000004100 */
[----:B------:R-:W-:Y:S01]  /*5120*/  SHF.R.U32.HI R70, RZ, 0x10, R71 ;  /* 0x00000010ff467819 */ /* 0x000fe20000011647 */
[--C-:B------:R-:W-:Y:S02]  /*5130*/  HADD2.F32 R71, -RZ, R41.reuse.H1_H1 ;  /* 0x30000029ff477230 */ /* 0x100fe40000004100 */
[----:B------:R-:W-:Y:S02]  /*5140*/  HADD2.F32 R41, -RZ, R41.H0_H0 ;  /* 0x20000029ff297230 */ /* 0x000fe40000004100 */
[----:B------:R-:W-:-:S02]  /*5150*/  HADD2.F32 R72, -RZ, R72.H0_H0 ;  /* 0x20000048ff487230 */ /* 0x000fc40000004100 */
[----:B------:R-:W-:Y:S02]  /*5160*/  HADD2.F32 R48, -RZ, R48.H0_H0 ;  /* 0x20000030ff307230 */ /* 0x000fe40000004100 */
[-C--:B------:R-:W-:Y:S01]  /*5170*/  FMUL.FTZ R75, R41, R49.reuse ;  /* 0x00000031294b7220 */ /* 0x080fe20000410000 */
[----:B------:R-:W-:Y:S02]  /*5180*/  HADD2.F32 R74, -RZ, R70.H0_H0 ;  /* 0x20000046ff4a7230 */ /* 0x000fe40000004100 */
[----:B------:R-:W-:Y:S01]  /*5190*/  FMUL.FTZ R70, R71, R49 ;  /* 0x0000003147467220 */ /* 0x000fe20000410000 */
[----:B------:R-:W-:Y:S02]  /*51a0*/  HADD2.F32 R43, -RZ, R43.H0_H0 ;  /* 0x2000002bff2b7230 */ /* 0x000fe40000004100 */
[----:B------:R-:W-:Y:S01]  /*51b0*/  FMUL.FTZ R49, R73, R72 ;  /* 0x0000004849317220 */ /* 0x000fe20000410000 */
[-C--:B------:R-:W-:Y:S01]  /*51c0*/  FFMA.FTZ R75, R71, R48.reuse, R75 ;  /* 0x00000030474b7223 */ /* 0x080fe2000001004b */
[----:B------:R-:W-:Y:S01]  /*51d0*/  FFMA.FTZ R70, R41, R48, -R70 ;  /* 0x0000003029467223 */ /* 0x000fe20000010846 */
[----:B------:R-:W-:-:S02]  /*51e0*/  HADD2.F32 R48, -RZ, R40.H1_H1 ;  /* 0x30000028ff307230 */ /* 0x000fc40000004100 */
[C---:B------:R-:W-:Y:S01]  /*51f0*/  FMUL.FTZ R72, R43.reuse, R72 ;  /* 0x000000482b487220 */ /* 0x040fe20000410000 */
[----:B------:R-:W-:Y:S01]  /*5200*/  FFMA.FTZ R49, R43, R74, -R49 ;  /* 0x0000004a2b317223 */ /* 0x000fe20000010831 */
[--C-:B------:R-:W-:Y:S01]  /*5210*/  HADD2.F32 R43, -RZ, R163.reuse.H0_H0 ;  /* 0x200000a3ff2b7230 */ /* 0x100fe20000004100 */
[----:B------:R-:W-:Y:S01]  /*5220*/  F2FP.F16.F32.PACK_AB R70, R75, R70 ;  /* 0x000000464b46723e */ /* 0x000fe200000000ff */
[----:B------:R-:W-:Y:S02]  /*5230*/  HADD2.F32 R40, -RZ, R40.H0_H0 ;  /* 0x20000028ff287230 */ /* 0x000fe40000004100 */
[----:B------:R-:W-:Y:S01]  /*5240*/  FFMA.FTZ R72, R73, R74, R72 ;  /* 0x0000004a49487223 */ /* 0x000fe20000010048 */
[----:B------:R-:W-:Y:S02]  /*5250*/  HADD2.F32 R163, -RZ, R163.H1_H1 ;  /* 0x300000a3ffa37230 */ /* 0x000fe40000004100 */
[----:B------:R-:W-:Y:S01]  /*5260*/  FMUL.FTZ R73, R48, R43 ;  /* 0x0000002b30497220 */ /* 0x000fe20000410000 */
[----:B------:R-:W-:-:S02]  /*5270*/  HADD2.F32 R71, -RZ, R42.H1_H1 ;  /* 0x3000002aff477230 */ /* 0x000fc40000004100 */
[----:B------:R-:W-:Y:S01]  /*5280*/  FMUL.FTZ R74, R40, R43 ;  /* 0x0000002b284a7220 */ /* 0x000fe20000410000 */
[----:B------:R-:W-:Y:S01]  /*5290*/  HADD2.F32 R42, -RZ, R42.H0_H0 ;  /* 0x2000002aff2a7230 */ /* 0x000fe20000004100 */
[----:B------:R-:W-:Y:S01]  /*52a0*/  F2FP.F16.F32.PACK_AB R49, R72, R49 ;  /* 0x000000314831723e */ /* 0x000fe200000000ff */
[--C-:B------:R-:W-:Y:S02]  /*52b0*/  HADD2.F32 R41, -RZ, R157.reuse.H0_H0 ;  /* 0x2000009dff297230 */ /* 0x100fe40000004100 */
[CC--:B------:R-:W-:Y:S01]  /*52c0*/  FMUL.FTZ R43, R71.reuse, R163.reuse ;  /* 0x000000a3472b7220 */ /* 0x0c0fe20000410000 */
[----:B------:R-:W-:Y:S02]  /*52d0*/  HADD2.F32 R157, -RZ, R157.H1_H1 ;  /* 0x3000009dff9d7230 */ /* 0x000fe40000004100 */
[----:B------:R-:W-:Y:S01]  /*52e0*/  FMUL.FTZ R163, R42, R163 ;  /* 0x000000a32aa37220 */ /* 0x000fe20000410000 */
[-C--:B------:R-:W-:Y:S01]  /*52f0*/  FFMA.FTZ R73, R40, R41.reuse, -R73 ;  /* 0x0000002928497223 */ /* 0x080fe20000010849 */
[----:B------:R-:W-:Y:S01]  /*5300*/  FFMA.FTZ R74, R48, R41, R74 ;  /* 0x00000029304a7223 */ /* 0x000fe2000001004a */
[-C--:B------:R-:W-:Y:S01]  /*5310*/  FFMA.FTZ R43, R42, R157.reuse, -R43 ;  /* 0x0000009d2a2b7223 */ /* 0x080fe2000001082b */
[----:B------:R-:W-:Y:S01]  /*5320*/  FFMA.FTZ R163, R71, R157, R163 ;  /* 0x0000009d47a37223 */ /* 0x000fe200000100a3 */
[----:B------:R-:W-:-:S02]  /*5330*/  IMAD.MOV.U32 R41, RZ, RZ, R70 ;  /* 0x000000ffff297224 */ /* 0x000fc400078e0046 */
[----:B------:R-:W-:Y:S02]  /*5340*/  F2FP.F16.F32.PACK_AB R73, R74, R73 ;  /* 0x000000494a49723e */ /* 0x000fe400000000ff */
[----:B------:R-:W-:-:S03]  /*5350*/  F2FP.F16.F32.PACK_AB R43, R163, R43 ;  /* 0x0000002ba32b723e */ /* 0x000fc600000000ff */
[----:B------:R-:W-:Y:S01]  /*5360*/  IMAD.MOV.U32 R40, RZ, RZ, R73 ;  /* 0x000000ffff287224 */ /* 0x000fe200078e0049 */
[----:B------:R-:W-:Y:S01]  /*5370*/  MOV R42, R43 ;  /* 0x0000002b002a7202 */ /* 0x000fe20000000f00 */
[----:B------:R-:W-:-:S07]  /*5380*/  IMAD.MOV.U32 R43, RZ, RZ, R49 ;  /* 0x000000ffff2b7224 */ /* 0x000fce00078e0031 */
.L_x_471:
[----:B------:R-:W-:Y:S05]  /*5390*/  BSYNC B2 ;  /* 0x0000000000027941 */ /* 0x000fea0003800000 */
.L_x_470:
[----:B--2---:R1:W-:Y:S02]  /*53a0*/  STG.E.128 desc[UR56][R44.64], R40 ;  /* 0x000000282c007986 */ /* 0x0043e4000c101d38 */
.L_x_469:
[----:B------:R-:W-:Y:S05]  /*53b0*/  BSYNC B1 ;  /* 0x0000000000017941 */ /* 0x000fea0003800000 */
.L_x_468:
[----:B------:R-:W-:Y:S01]  /*53c0*/  ISETP.NE.AND P3, PT, R38, RZ, PT ;  /* 0x000000ff2600720c */ /* 0x000fe20003f65270 */
[----:B------:R-:W-:-:S12]  /*53d0*/  BSSY B1, `(.L_x_472) ;  /* 0x0000030000017945 */ /* 0x000fd80003800000 */
[----:B------:R-:W-:Y:S05]  /*53e0*/  @!P3 BRA `(.L_x_473) ;  /* 0x0000000000b8b947 */ /* 0x000fea0003800000 */
[----:B-1234-:R1:W2:Y:S01]  /*53f0*/  LDS.128 R40, [R46+0x2000] ;  /* 0x002000002e287984 */ /* 0x01e2a20000000c00 */
[----:B------:R-:W-:Y:S01]  /*5400*/  ISETP.GE.AND P3, PT, R187, R117, PT ;  /* 0x00000075bb00720c */ /* 0x000fe20003f66270 */
[----:B------:R-:W-:-:S12]  /*5410*/  BSSY B2, `(.L_x_474) ;  /* 0x000002a000027945 */ /* 0x000fd80003800000 */
[----:B-1----:R-:W-:Y:S05]  /*5420*/  @P3 BRA `(.L_x_475) ;  /* 0x0000000000a03947 */ /* 0x002fea0003800000 */
[--C-:B------:R-:W-:Y:S01]  /*5430*/  SHF.R.U64 R49, R68, 0x10, R69.reuse ;  /* 0x0000001044317819 */ /* 0x100fe20000001245 */
[----:B------:R-:W-:Y:S01]  /*5440*/  HADD2.F32 R158, -RZ, R158.H0_H0 ;  /* 0x2000009eff9e7230 */ /* 0x000fe20000004100 */
        /* <DEDUP_REMOVED lines=14> */
[----:B------:R-:W-:Y:S02]  /*5530*/  HADD2.F32 R160, -RZ, R160.H1_H1 ;  /* 0x300000a0ffa07230 */ /* 0x000fe40000004100 */
[-C--:B------:R-:W-:Y:S01]  /*5540*/  FFMA.FTZ R66, R41, R48.reuse, -R66 ;  /* 0x0000003029427223 */ /* 0x080fe20000010842 */
[----:B------:R-:W-:Y:S01]  /*5550*/  FFMA.FTZ R71, R67, R48, R71 ;  /* 0x0000003043477223 */ /* 0x000fe20000010047 */
[C---:B------:R-:W-:Y:S01]  /*5560*/  FMUL.FTZ R68, R43.reuse, R68 ;  /* 0x000000442b447220 */ /* 0x040fe20000410000 */
[----:B------:R-:W-:Y:S01]  /*5570*/  FFMA.FTZ R49, R43, R70, -R49 ;  /* 0x000000462b317223 */ /* 0x000fe20000010831 */
[----:B------:R-:W-:-:S02]  /*5580*/  HADD2.F32 R43, -RZ, R40.H1_H1 ;  /* 0x30000028ff2b7230 */ /* 0x000fc40000004100 */
[----:B------:R-:W-:Y:S02]  /*5590*/  HADD2.F32 R48, -RZ, R42.H1_H1 ;  /* 0x3000002aff307230 */ /* 0x000fe40000004100 */
[----:B------:R-:W-:Y:S01]  /*55a0*/  FFMA.FTZ R68, R69, R70, R68 ;  /* 0x0000004645447223 */ /* 0x000fe20000010044 */
[----:B------:R-:W-:Y:S02]  /*55b0*/  HADD2.F32 R40, -RZ, R40.H0_H0 ;  /* 0x20000028ff287230 */ /* 0x000fe40000004100 */
[----:B------:R-:W-:Y:S01]  /*55c0*/  FMUL.FTZ R67, R43, R158 ;  /* 0x0000009e2b437220 */ /* 0x000fe20000410000 */
[----:B------:R-:W-:Y:S02]  /*55d0*/  HADD2.F32 R42, -RZ, R42.H0_H0 ;  /* 0x2000002aff2a7230 */ /* 0x000fe40000004100 */
[----:B------:R-:W-:Y:S01]  /*55e0*/  FMUL.FTZ R69, R48, R160 ;  /* 0x000000a030457220 */ /* 0x000fe20000410000 */
[--C-:B------:R-:W-:Y:S02]  /*55f0*/  HADD2.F32 R41, -RZ, R155.reuse.H0_H0 ;  /* 0x2000009bff297230 */ /* 0x100fe40000004100 */
[----:B------:R-:W-:Y:S01]  /*5600*/  FMUL.FTZ R158, R40, R158 ;  /* 0x0000009e289e7220 */ /* 0x000fe20000410000 */
[----:B------:R-:W-:-:S02]  /*5610*/  HADD2.F32 R155, -RZ, R155.H1_H1 ;  /* 0x3000009bff9b7230 */ /* 0x000fc40000004100 */
[----:B------:R-:W-:Y:S01]  /*5620*/  FMUL.FTZ R160, R42, R160 ;  /* 0x000000a02aa07220 */ /* 0x000fe20000410000 */
[-C--:B------:R-:W-:Y:S01]  /*5630*/  FFMA.FTZ R67, R40, R41.reuse, -R67 ;  /* 0x0000002928437223 */ /* 0x080fe20000010843 */
[----:B------:R-:W-:Y:S01]  /*5640*/  FFMA.FTZ R158, R43, R41, R158 ;  /* 0x000000292b9e7223 */ /* 0x000fe2000001009e */
[-C--:B------:R-:W-:Y:S01]  /*5650*/  FFMA.FTZ R69, R42, R155.reuse, -R69 ;  /* 0x0000009b2a457223 */ /* 0x080fe20000010845 */
[----:B------:R-:W-:Y:S01]  /*5660*/  FFMA.FTZ R160, R48, R155, R160 ;  /* 0x0000009b30a07223 */ /* 0x000fe200000100a0 */
[----:B------:R-:W-:Y:S02]  /*5670*/  F2FP.F16.F32.PACK_AB R41, R71, R66 ;  /* 0x000000424729723e */ /* 0x000fe400000000ff */
[----:B------:R-:W-:Y:S02]  /*5680*/  F2FP.F16.F32.PACK_AB R43, R68, R49 ;  /* 0x00000031442b723e */ /* 0x000fe400000000ff */
[----:B------:R-:W-:Y:S02]  /*5690*/  F2FP.F16.F32.PACK_AB R40, R158, R67 ;  /* 0x000000439e28723e */ /* 0x000fe400000000ff */
[----:B------:R-:W-:-:S07]  /*56a0*/  F2FP.F16.F32.PACK_AB R42, R160, R69 ;  /* 0x00000045a02a723e */ /* 0x000fce00000000ff */
.L_x_475:
[----:B------:R-:W-:Y:S05]  /*56b0*/  BSYNC B2 ;  /* 0x0000000000027941 */ /* 0x000fea0003800000 */
.L_x_474:
[----:B--2---:R1:W-:Y:S02]  /*56c0*/  STG.E.128 desc[UR56][R44.64+0x40], R40 ;  /* 0x000040282c007986 */ /* 0x0043e4000c101d38 */
.L_x_473:
[----:B------:R-:W-:Y:S05]  /*56d0*/  BSYNC B1 ;  /* 0x0000000000017941 */ /* 0x000fea0003800000 */
.L_x_472:
[----:B------:R-:W-:Y:S01]  /*56e0*/  ISETP.NE.AND P3, PT, R39, RZ, PT ;  /* 0x000000ff2700720c */ /* 0x000fe20003f65270 */
[----:B------:R-:W-:-:S12]  /*56f0*/  BSSY B1, `(.L_x_476) ;  /* 0x0000032000017945 */ /* 0x000fd80003800000 */
[----:B------:R-:W-:Y:S05]  /*5700*/  @!P3 BRA `(.L_x_477) ;  /* 0x0000000000c0b947 */ /* 0x000fea0003800000 */
[----:B-1234-:R1:W2:Y:S01]  /*5710*/  LDS.128 R40, [R47+0x6000] ;  /* 0x006000002f287984 */ /* 0x01e2a20000000c00 */
[----:B------:R-:W-:Y:S01]  /*5720*/  ISETP.GE.AND P3, PT, R186, R117, PT ;  /* 0x00000075ba00720c */ /* 0x000fe20003f66270 */
[----:B------:R-:W-:-:S12]  /*5730*/  BSSY B2, `(.L_x_478) ;  /* 0x000002c000027945 */ /* 0x000fd80003800000 */
[----:B-1----:R-:W-:Y:S05]  /*5740*/  @P3 BRA `(.L_x_479) ;  /* 0x0000000000a83947 */ /* 0x002fea0003800000 */
[----:B------:R-:W-:Y:S01]  /*5750*/  SHF.R.U64 R48, R62, 0x10, R63 ;  /* 0x000000103e307819 */ /* 0x000fe2000000123f */
[----:B--2---:R-:W-:Y:S01]  /*5760*/  HADD2.F32 R66, -RZ, R41.H0_H0 ;  /* 0x20000029ff427230 */ /* 0x004fe20000004100 */
[----:B------:R-:W-:Y:S01]  /*5770*/  SHF.R.U64 R49, R64, 0x10, R65 ;  /* 0x0000001040317819 */ /* 0x000fe20000001241 */
[----:B------:R-:W-:Y:S01]  /*5780*/  HADD2.F32 R67, -RZ, R156.H1_H1 ;  /* 0x3000009cff437230 */ /* 0x000fe20000004100 */
[----:B------:R-:W-:Y:S01]  /*5790*/  SHF.R.U32.HI R62, RZ, 0x10, R63 ;  /* 0x00000010ff3e7819 */ /* 0x000fe2000001163f */
[----:B------:R-:W-:Y:S01]  /*57a0*/  IMAD.MOV.U32 R63, RZ, RZ, R43 ;  /* 0x000000ffff3f7224 */ /* 0x000fe200078e002b */
[----:B------:R-:W-:Y:S01]  /*57b0*/  SHF.R.U32.HI R64, RZ, 0x10, R65 ;  /* 0x00000010ff407819 */ /* 0x000fe20000011641 */
[----:B------:R-:W-:Y:S02]  /*57c0*/  HADD2.F32 R43, -RZ, R48.H0_H0 ;  /* 0x20000030ff2b7230 */ /* 0x000fe40000004100 */
[----:B------:R-:W-:Y:S02]  /*57d0*/  HADD2.F32 R65, -RZ, R49.H0_H0 ;  /* 0x20000031ff417230 */ /* 0x000fe40000004100 */
[----:B------:R-:W-:-:S02]  /*57e0*/  HADD2.F32 R48, -RZ, R41.H1_H1 ;  /* 0x30000029ff307230 */ /* 0x000fc40000004100 */
[----:B------:R-:W-:Y:S02]  /*57f0*/  HADD2.F32 R64, -RZ, R64.H0_H0 ;  /* 0x20000040ff407230 */ /* 0x000fe40000004100 */
[--C-:B------:R-:W-:Y:S02]  /*5800*/  HADD2.F32 R49, -RZ, R63.reuse.H1_H1 ;  /* 0x3000003fff317230 */ /* 0x100fe40000004100 */
[-C--:B------:R-:W-:Y:S01]  /*5810*/  FMUL.FTZ R41, R48, R65.reuse ;  /* 0x0000004130297220 */ /* 0x080fe20000410000 */
[----:B------:R-:W-:Y:S02]  /*5820*/  HADD2.F32 R63, -RZ, R63.H0_H0 ;  /* 0x2000003fff3f7230 */ /* 0x000fe40000004100 */
[C---:B------:R-:W-:Y:S01]  /*5830*/  FMUL.FTZ R65, R66.reuse, R65 ;  /* 0x0000004142417220 */ /* 0x040fe20000410000 */
[----:B------:R-:W-:Y:S02]  /*5840*/  HADD2.F32 R62, -RZ, R62.H0_H0 ;  /* 0x2000003eff3e7230 */ /* 0x000fe40000004100 */
[-C--:B------:R-:W-:Y:S01]  /*5850*/  FMUL.FTZ R68, R49, R64.reuse ;  /* 0x0000004031447220 */ /* 0x080fe20000410000 */
[-C--:B------:R-:W-:Y:S01]  /*5860*/  FFMA.FTZ R41, R66, R43.reuse, -R41 ;  /* 0x0000002b42297223 */ /* 0x080fe20000010829 */
[C---:B------:R-:W-:Y:S01]  /*5870*/  FMUL.FTZ R64, R63.reuse, R64 ;  /* 0x000000403f407220 */ /* 0x040fe20000410000 */
[----:B------:R-:W-:Y:S01]  /*5880*/  FFMA.FTZ R48, R48, R43, R65 ;  /* 0x0000002b30307223 */ /* 0x000fe20000010041 */
[----:B------:R-:W-:Y:S01]  /*5890*/  FFMA.FTZ R43, R63, R62, -R68 ;  /* 0x0000003e3f2b7223 */ /* 0x000fe20000010844 */
[----:B------:R-:W-:-:S02]  /*58a0*/  HADD2.F32 R65, -RZ, R156.H0_H0 ;  /* 0x2000009cff417230 */ /* 0x000fc40000004100 */
[----:B------:R-:W-:Y:S01]  /*58b0*/  FFMA.FTZ R62, R49, R62, R64 ;  /* 0x0000003e313e7223 */ /* 0x000fe20000010040 */
[--C-:B------:R-:W-:Y:S01]  /*58c0*/  HADD2.F32 R64, -RZ, R40.reuse.H1_H1 ;  /* 0x30000028ff407230 */ /* 0x100fe20000004100 */
[----:B------:R-:W-:Y:S01]  /*58d0*/  F2FP.F16.F32.PACK_AB R41, R48, R41 ;  /* 0x000000293029723e */ /* 0x000fe200000000ff */
[----:B------:R-:W-:Y:S02]  /*58e0*/  HADD2.F32 R66, -RZ, R40.H0_H0 ;  /* 0x20000028ff427230 */ /* 0x000fe40000004100 */
[----:B------:R-:W-:Y:S02]  /*58f0*/  HADD2.F32 R40, -RZ, R42.H1_H1 ;  /* 0x3000002aff287230 */ /* 0x000fe40000004100 */
[-C--:B------:R-:W-:Y:S01]  /*5900*/  FMUL.FTZ R69, R64, R65.reuse ;  /* 0x0000004140457220 */ /* 0x080fe20000410000 */
[----:B------:R-:W-:Y:S02]  /*5910*/  HADD2.F32 R49, -RZ, R146.H1_H1 ;  /* 0x30000092ff317230 */ /* 0x000fe40000004100 */
[----:B------:R-:W-:Y:S01]  /*5920*/  FMUL.FTZ R65, R66, R65 ;  /* 0x0000004142417220 */ /* 0x000fe20000410000 */
[----:B------:R-:W-:-:S02]  /*5930*/  HADD2.F32 R42, -RZ, R42.H0_H0 ;  /* 0x2000002aff2a7230 */ /* 0x000fc40000004100 */
[----:B------:R-:W-:Y:S01]  /*5940*/  FMUL.FTZ R71, R40, R67 ;  /* 0x0000004328477220 */ /* 0x000fe20000410000 */
[----:B------:R-:W-:Y:S02]  /*5950*/  HADD2.F32 R63, -RZ, R148.H0_H0 ;  /* 0x20000094ff3f7230 */ /* 0x000fe40000004100 */
[-C--:B------:R-:W-:Y:S01]  /*5960*/  FFMA.FTZ R69, R66, R49.reuse, -R69 ;  /* 0x0000003142457223 */ /* 0x080fe20000010845 */
[----:B------:R-:W-:Y:S01]  /*5970*/  FFMA.FTZ R64, R64, R49, R65 ;  /* 0x0000003140407223 */ /* 0x000fe20000010041 */
[----:B------:R-:W-:Y:S01]  /*5980*/  FMUL.FTZ R67, R42, R67 ;  /* 0x000000432a437220 */ /* 0x000fe20000410000 */
[----:B------:R-:W-:Y:S01]  /*5990*/  F2FP.F16.F32.PACK_AB R43, R62, R43 ;  /* 0x0000002b3e2b723e */ /* 0x000fe200000000ff */
[-C--:B------:R-:W-:Y:S02]  /*59a0*/  FFMA.FTZ R71, R42, R63.reuse, -R71 ;  /* 0x0000003f2a477223 */ /* 0x080fe40000010847 */
[----:B------:R-:W-:Y:S01]  /*59b0*/  FFMA.FTZ R40, R40, R63, R67 ;  /* 0x0000003f28287223 */ /* 0x000fe20000010043 */
[----:B------:R-:W-:-:S04]  /*59c0*/  F2FP.F16.F32.PACK_AB R64, R64, R69 ;  /* 0x000000454040723e */ /* 0x000fc800000000ff */
[----:B------:R-:W-:Y:S01]  /*59d0*/  F2FP.F16.F32.PACK_AB R42, R40, R71 ;  /* 0x00000047282a723e */ /* 0x000fe200000000ff */
[----:B------:R-:W-:-:S07]  /*59e0*/  IMAD.MOV.U32 R40, RZ, RZ, R64 ;  /* 0x000000ffff287224 */ /* 0x000fce00078e0040 */
.L_x_479:
[----:B------:R-:W-:Y:S05]  /*59f0*/  BSYNC B2 ;  /* 0x0000000000027941 */ /* 0x000fea0003800000 */
.L_x_478:
[----:B--2---:R1:W-:Y:S02]  /*5a00*/  STG.E.128 desc[UR56][R44.64+0x80], R40 ;  /* 0x000080282c007986 */ /* 0x0043e4000c101d38 */
.L_x_477:
[----:B------:R-:W-:Y:S05]  /*5a10*/  BSYNC B1 ;  /* 0x0000000000017941 */ /* 0x000fea0003800000 */
.L_x_476:
        /* <DEDUP_REMOVED lines=8> */
[----:B--2---:R-:W-:Y:S01]  /*5aa0*/  IMAD.MOV.U32 R49, RZ, RZ, R43 ;  /* 0x000000ffff317224 */ /* 0x004fe200078e002b */
[--C-:B------:R-:W-:Y:S01]  /*5ab0*/  SHF.R.U64 R58, R60, 0x10, R61.reuse ;  /* 0x000000103c3a7819 */ /* 0x100fe2000000123d */
[--C-:B------:R-:W-:Y:S01]  /*5ac0*/  HADD2.F32 R43, -RZ, R41.reuse.H1_H1 ;  /* 0x30000029ff2b7230 */ /* 0x100fe20000004100 */
[----:B------:R-:W-:Y:S01]  /*5ad0*/  SHF.R.U32.HI R62, RZ, 0x10, R61 ;  /* 0x00000010ff3e7819 */ /* 0x000fe2000001163d */
[----:B------:R-:W-:Y:S01]  /*5ae0*/  HADD2.F32 R146, -RZ, R146.H0_H0 ;  /* 0x20000092ff927230 */ /* 0x000fe20000004100 */
[----:B------:R-:W-:Y:S01]  /*5af0*/  MOV R48, R40 ;  /* 0x0000002800307202 */ /* 0x000fe20000000f00 */
[----:B------:R-:W-:Y:S01]  /*5b00*/  HADD2.F32 R61, -RZ, R58.H0_H0 ;  /* 0x2000003aff3d7230 */ /* 0x000fe20000004100 */
[----:B------:R-:W-:Y:S01]  /*5b10*/  SHF.R.U32.HI R63, RZ, 0x10, R59 ;  /* 0x00000010ff3f7819 */ /* 0x000fe2000001163b */
[----:B------:R-:W-:Y:S02]  /*5b20*/  HADD2.F32 R40, -RZ, R41.H0_H0 ;  /* 0x20000029ff287230 */ /* 0x000fe40000004100 */
[----:B------:R-:W-:-:S02]  /*5b30*/  HADD2.F32 R62, -RZ, R62.H0_H0 ;  /* 0x2000003eff3e7230 */ /* 0x000fc40000004100 */
[-C--:B------:R-:W-:Y:S01]  /*5b40*/  FMUL.FTZ R41, R43, R61.reuse ;  /* 0x0000003d2b297220 */ /* 0x080fe20000410000 */
[--C-:B------:R-:W-:Y:S02]  /*5b50*/  HADD2.F32 R58, -RZ, R49.reuse.H1_H1 ;  /* 0x30000031ff3a7230 */ /* 0x100fe40000004100 */
[----:B------:R-:W-:Y:S02]  /*5b60*/  HADD2.F32 R49, -RZ, R49.H0_H0 ;  /* 0x20000031ff317230 */ /* 0x000fe40000004100 */
[----:B------:R-:W-:Y:S02]  /*5b70*/  HADD2.F32 R59, -RZ, R64.H0_H0 ;  /* 0x20000040ff3b7230 */ /* 0x000fe40000004100 */
[----:B------:R-:W-:Y:S01]  /*5b80*/  FMUL.FTZ R64, R40, R61 ;  /* 0x0000003d28407220 */ /* 0x000fe20000410000 */
[----:B------:R-:W-:Y:S02]  /*5b90*/  HADD2.F32 R60, -RZ, R63.H0_H0 ;  /* 0x2000003fff3c7230 */ /* 0x000fe40000004100 */
[-C--:B------:R-:W-:Y:S01]  /*5ba0*/  FMUL.FTZ R66, R58, R62.reuse ;  /* 0x0000003e3a427220 */ /* 0x080fe20000410000 */
[----:B------:R-:W-:Y:S01]  /*5bb0*/  FMUL.FTZ R61, R49, R62 ;  /* 0x0000003e313d7220 */ /* 0x000fe20000410000 */
[-C--:B------:R-:W-:Y:S01]  /*5bc0*/  FFMA.FTZ R40, R40, R59.reuse, -R41 ;  /* 0x0000003b28287223 */ /* 0x080fe20000010829 */
[----:B------:R-:W-:Y:S01]  /*5bd0*/  FFMA.FTZ R41, R43, R59, R64 ;  /* 0x0000003b2b297223 */ /* 0x000fe20000010040 */
[-C--:B------:R-:W-:Y:S01]  /*5be0*/  FFMA.FTZ R43, R49, R60.reuse, -R66 ;  /* 0x0000003c312b7223 */ /* 0x080fe20000010842 */
[----:B------:R-:W-:Y:S01]  /*5bf0*/  FFMA.FTZ R60, R58, R60, R61 ;  /* 0x0000003c3a3c7223 */ /* 0x000fe2000001003d */
[----:B------:R-:W-:-:S02]  /*5c00*/  HADD2.F32 R61, -RZ, R148.H1_H1 ;  /* 0x30000094ff3d7230 */ /* 0x000fc40000004100 */
[----:B------:R-:W-:Y:S01]  /*5c10*/  HADD2.F32 R49, -RZ, R48.H1_H1 ;  /* 0x30000030ff317230 */ /* 0x000fe20000004100 */
[----:B------:R-:W-:Y:S01]  /*5c20*/  F2FP.F16.F32.PACK_AB R41, R41, R40 ;  /* 0x000000282929723e */ /* 0x000fe200000000ff */
[----:B------:R-:W-:Y:S01]  /*5c30*/  HADD2.F32 R58, -RZ, R42.H1_H1 ;  /* 0x3000002aff3a7230 */ /* 0x000fe20000004100 */
[----:B------:R-:W-:Y:S01]  /*5c40*/  F2FP.F16.F32.PACK_AB R43, R60, R43 ;  /* 0x0000002b3c2b723e */ /* 0x000fe200000000ff */
[----:B------:R-:W-:Y:S02]  /*5c50*/  HADD2.F32 R48, -RZ, R48.H0_H0 ;  /* 0x20000030ff307230 */ /* 0x000fe40000004100 */
[----:B------:R-:W-:Y:S01]  /*5c60*/  FMUL.FTZ R63, R49, R146 ;  /* 0x00000092313f7220 */ /* 0x000fe20000410000 */
[----:B------:R-:W-:Y:S02]  /*5c70*/  HADD2.F32 R42, -RZ, R42.H0_H0 ;  /* 0x2000002aff2a7230 */ /* 0x000fe40000004100 */
[----:B------:R-:W-:Y:S01]  /*5c80*/  FMUL.FTZ R65, R58, R61 ;  /* 0x0000003d3a417220 */ /* 0x000fe20000410000 */
[----:B------:R-:W-:-:S02]  /*5c90*/  HADD2.F32 R59, -RZ, R129.H0_H0 ;  /* 0x20000081ff3b7230 */ /* 0x000fc40000004100 */
[----:B------:R-:W-:Y:S01]  /*5ca0*/  FMUL.FTZ R146, R48, R146 ;  /* 0x0000009230927220 */ /* 0x000fe20000410000 */
[----:B------:R-:W-:Y:S02]  /*5cb0*/  HADD2.F32 R129, -RZ, R129.H1_H1 ;  /* 0x30000081ff817230 */ /* 0x000fe40000004100 */
[----:B------:R-:W-:Y:S01]  /*5cc0*/  FMUL.FTZ R61, R42, R61 ;  /* 0x0000003d2a3d7220 */ /* 0x000fe20000410000 */
[-C--:B------:R-:W-:Y:S01]  /*5cd0*/  FFMA.FTZ R63, R48, R59.reuse, -R63 ;  /* 0x0000003b303f7223 */ /* 0x080fe2000001083f */
[----:B------:R-:W-:Y:S01]  /*5ce0*/  FFMA.FTZ R146, R49, R59, R146 ;  /* 0x0000003b31927223 */ /* 0x000fe20000010092 */
[-C--:B------:R-:W-:Y:S01]  /*5cf0*/  FFMA.FTZ R65, R42, R129.reuse, -R65 ;  /* 0x000000812a417223 */ /* 0x080fe20000010841 */
[----:B------:R-:W-:-:S03]  /*5d00*/  FFMA.FTZ R58, R58, R129, R61 ;  /* 0x000000813a3a7223 */ /* 0x000fc6000001003d */
[----:B------:R-:W-:Y:S02]  /*5d10*/  F2FP.F16.F32.PACK_AB R40, R146, R63 ;  /* 0x0000003f9228723e */ /* 0x000fe400000000ff */
[----:B------:R-:W-:-:S07]  /*5d20*/  F2FP.F16.F32.PACK_AB R42, R58, R65 ;  /* 0x000000413a2a723e */ /* 0x000fce00000000ff */
.L_x_483:
[----:B------:R-:W-:Y:S05]  /*5d30*/  BSYNC B2 ;  /* 0x0000000000027941 */ /* 0x000fea0003800000 */
.L_x_482:
[----:B--2---:R1:W-:Y:S02]  /*5d40*/  STG.E.128 desc[UR56][R44.64+0xc0], R40 ;  /* 0x0000c0282c007986 */ /* 0x0043e4000c101d38 */
.L_x_481:
[----:B------:R-:W-:Y:S05]  /*5d50*/  BSYNC B1 ;  /* 0x0000000000017941 */ /* 0x000fea0003800000 */
.L_x_480:
        /* <DEDUP_REMOVED lines=8> */
[----:B--2---:R-:W-:Y:S01]  /*5de0*/  IMAD.MOV.U32 R47, RZ, RZ, R42 ;  /* 0x000000ffff2f7224 */ /* 0x004fe200078e002a */
[----:B------:R-:W-:Y:S01]  /*5df0*/  SHF.R.U32.HI R54, RZ, 0x10, R55 ;  /* 0x00000010ff367819 */ /* 0x000fe20000011637 */
[----:B------:R-:W-:Y:S01]  /*5e00*/  HADD2.F32 R42, -RZ, R41.H1_H1 ;  /* 0x30000029ff2a7230 */ /* 0x000fe20000004100 */
[--C-:B------:R-:W-:Y:S01]  /*5e10*/  SHF.R.U64 R55, R56, 0x10, R57.reuse ;  /* 0x0000001038377819 */ /* 0x100fe20000001239 */
[----:B------:R-:W-:Y:S01]  /*5e20*/  HADD2.F32 R48, -RZ, R43.H1_H1 ;  /* 0x3000002bff307230 */ /* 0x000fe20000004100 */
[----:B------:R-:W-:Y:S01]  /*5e30*/  SHF.R.U32.HI R56, RZ, 0x10, R57 ;  /* 0x00000010ff387819 */ /* 0x000fe20000011639 */
[----:B------:R-:W-:Y:S02]  /*5e40*/  HADD2.F32 R41, -RZ, R41.H0_H0 ;  /* 0x20000029ff297230 */ /* 0x000fe40000004100 */
[----:B------:R-:W-:Y:S02]  /*5e50*/  HADD2.F32 R55, -RZ, R55.H0_H0 ;  /* 0x20000037ff377230 */ /* 0x000fe40000004100 */
[----:B------:R-:W-:-:S02]  /*5e60*/  HADD2.F32 R56, -RZ, R56.H0_H0 ;  /* 0x20000038ff387230 */ /* 0x000fc40000004100 */
[----:B------:R-:W-:Y:S02]  /*5e70*/  HADD2.F32 R43, -RZ, R43.H0_H0 ;  /* 0x2000002bff2b7230 */ /* 0x000fe40000004100 */
[-C--:B------:R-:W-:Y:S01]  /*5e80*/  FMUL.FTZ R58, R42, R55.reuse ;  /* 0x000000372a3a7220 */ /* 0x080fe20000410000 */
[----:B------:R-:W-:Y:S02]  /*5e90*/  HADD2.F32 R49, -RZ, R49.H0_H0 ;  /* 0x20000031ff317230 */ /* 0x000fe40000004100 */
[----:B------:R-:W-:Y:S01]  /*5ea0*/  FMUL.FTZ R55, R41, R55 ;  /* 0x0000003729377220 */ /* 0x000fe20000410000 */
[----:B------:R-:W-:Y:S02]  /*5eb0*/  HADD2.F32 R54, -RZ, R54.H0_H0 ;  /* 0x20000036ff367230 */ /* 0x000fe40000004100 */
[-C--:B------:R-:W-:Y:S01]  /*5ec0*/  FMUL.FTZ R57, R43, R56.reuse ;  /* 0x000000382b397220 */ /* 0x080fe20000410000 */
[----:B------:R-:W-:Y:S01]  /*5ed0*/  FMUL.FTZ R60, R48, R56 ;  /* 0x00000038303c7220 */ /* 0x000fe20000410000 */
[-C--:B------:R-:W-:Y:S01]  /*5ee0*/  FFMA.FTZ R58, R41, R49.reuse, -R58 ;  /* 0x00000031293a7223 */ /* 0x080fe2000001083a */
[----:B------:R-:W-:Y:S01]  /*5ef0*/  FFMA.FTZ R55, R42, R49, R55 ;  /* 0x000000312a377223 */ /* 0x000fe20000010037 */
[----:B------:R-:W-:Y:S01]  /*5f00*/  FFMA.FTZ R59, R48, R54, R57 ;  /* 0x00000036303b7223 */ /* 0x000fe20000010039 */
[----:B------:R-:W-:-:S02]  /*5f10*/  HADD2.F32 R48, -RZ, R128.H0_H0 ;  /* 0x20000080ff307230 */ /* 0x000fc40000004100 */
[----:B------:R-:W-:Y:S01]  /*5f20*/  FFMA.FTZ R60, R43, R54, -R60 ;  /* 0x000000362b3c7223 */ /* 0x000fe2000001083c */
[----:B------:R-:W-:Y:S02]  /*5f30*/  HADD2.F32 R41, -RZ, R40.H1_H1 ;  /* 0x30000028ff297230 */ /* 0x000fe40000004100 */
[--C-:B------:R-:W-:Y:S02]  /*5f40*/  HADD2.F32 R42, -RZ, R47.reuse.H1_H1 ;  /* 0x3000002fff2a7230 */ /* 0x100fe40000004100 */
[----:B------:R-:W-:Y:S02]  /*5f50*/  HADD2.F32 R128, -RZ, R128.H1_H1 ;  /* 0x30000080ff807230 */ /* 0x000fe40000004100 */
[----:B------:R-:W-:Y:S01]  /*5f60*/  FMUL.FTZ R49, R41, R48 ;  /* 0x0000003029317220 */ /* 0x000fe20000410000 */
[----:B------:R-:W-:Y:S02]  /*5f70*/  HADD2.F32 R40, -RZ, R40.H0_H0 ;  /* 0x20000028ff287230 */ /* 0x000fe40000004100 */
[----:B------:R-:W-:-:S02]  /*5f80*/  HADD2.F32 R47, -RZ, R47.H0_H0 ;  /* 0x2000002fff2f7230 */ /* 0x000fc40000004100 */
[----:B------:R-:W-:Y:S01]  /*5f90*/  FMUL.FTZ R54, R42, R128 ;  /* 0x000000802a367220 */ /* 0x000fe20000410000 */
[--C-:B------:R-:W-:Y:S02]  /*5fa0*/  HADD2.F32 R43, -RZ, R91.reuse.H1_H1 ;  /* 0x3000005bff2b7230 */ /* 0x100fe40000004100 */
[C---:B------:R-:W-:Y:S01]  /*5fb0*/  FMUL.FTZ R48, R40.reuse, R48 ;  /* 0x0000003028307220 */ /* 0x040fe20000410000 */
[----:B------:R-:W-:Y:S02]  /*5fc0*/  HADD2.F32 R91, -RZ, R91.H0_H0 ;  /* 0x2000005bff5b7230 */ /* 0x000fe40000004100 */
[----:B------:R-:W-:Y:S01]  /*5fd0*/  FMUL.FTZ R57, R47, R128 ;  /* 0x000000802f397220 */ /* 0x000fe20000410000 */
[-C--:B------:R-:W-:Y:S01]  /*5fe0*/  FFMA.FTZ R49, R40, R43.reuse, -R49 ;  /* 0x0000002b28317223 */ /* 0x080fe20000010831 */
[----:B------:R-:W-:Y:S01]  /*5ff0*/  FFMA.FTZ R48, R41, R43, R48 ;  /* 0x0000002b29307223 */ /* 0x000fe20000010030 */
[-C--:B------:R-:W-:Y:S01]  /*6000*/  FFMA.FTZ R54, R47, R91.reuse, -R54 ;  /* 0x0000005b2f367223 */ /* 0x080fe20000010836 */
[----:B------:R-:W-:Y:S01]  /*6010*/  FFMA.FTZ R57, R42, R91, R57 ;  /* 0x0000005b2a397223 */ /* 0x000fe20000010039 */
[----:B------:R-:W-:-:S02]  /*6020*/  F2FP.F16.F32.PACK_AB R41, R55, R58 ;  /* 0x0000003a3729723e */ /* 0x000fc400000000ff */
[----:B------:R-:W-:Y:S02]  /*6030*/  F2FP.F16.F32.PACK_AB R43, R59, R60 ;  /* 0x0000003c3b2b723e */ /* 0x000fe400000000ff */
[----:B------:R-:W-:Y:S02]  /*6040*/  F2FP.F16.F32.PACK_AB R40, R48, R49 ;  /* 0x000000313028723e */ /* 0x000fe400000000ff */
[----:B------:R-:W-:-:S07]  /*6050*/  F2FP.F16.F32.PACK_AB R42, R57, R54 ;  /* 0x00000036392a723e */ /* 0x000fce00000000ff */
.L_x_487:
[----:B------:R-:W-:Y:S05]  /*6060*/  BSYNC B2 ;  /* 0x0000000000027941 */ /* 0x000fea0003800000 */
.L_x_486:
[----:B--2---:R1:W-:Y:S02]  /*6070*/  STG.E.128 desc[UR56][R44.64+0x100], R40 ;  /* 0x000100282c007986 */ /* 0x0043e4000c101d38 */
.L_x_485:
[----:B------:R-:W-:Y:S05]  /*6080*/  BSYNC B1 ;  /* 0x0000000000017941 */ /* 0x000fea0003800000 */
.L_x_484:
        /* <DEDUP_REMOVED lines=8> */
[----:B------:R-:W-:Y:S01]  /*6110*/  SHF.R.U64 R48, R50, 0x10, R51 ;  /* 0x0000001032307819 */ /* 0x000fe20000001233 */
[----:B------:R-:W-:Y:S01]  /*6120*/  HADD2.F32 R42, -RZ, R41.H1_H1 ;  /* 0x30000029ff2a7230 */ /* 0x000fe20000004100 */
[----:B------:R-:W-:Y:S01]  /*6130*/  SHF.R.U32.HI R52, RZ, 0x10, R53 ;  /* 0x00000010ff347819 */ /* 0x000fe20000011635 */
[----:B------:R-:W-:Y:S01]  /*6140*/  HADD2.F32 R49, -RZ, R49.H0_H0 ;  /* 0x20000031ff317230 */ /* 0x000fe20000004100 */
[----:B------:R-:W-:Y:S01]  /*6150*/  SHF.R.U32.HI R50, RZ, 0x10, R51 ;  /* 0x00000010ff327819 */ /* 0x000fe20000011633 */
[----:B------:R-:W-:Y:S02]  /*6160*/  HADD2.F32 R41, -RZ, R41.H0_H0 ;  /* 0x20000029ff297230 */ /* 0x000fe40000004100 */
[----:B------:R-:W-:Y:S02]  /*6170*/  HADD2.F32 R48, -RZ, R48.H0_H0 ;  /* 0x20000030ff307230 */ /* 0x000fe40000004100 */
[----:B------:R-:W-:Y:S01]  /*6180*/  FMUL.FTZ R54, R42, R49 ;  /* 0x000000312a367220 */ /* 0x000fe20000410000 */
[----:B------:R-:W-:-:S02]  /*6190*/  HADD2.F32 R52, -RZ, R52.H0_H0 ;  /* 0x20000034ff347230 */ /* 0x000fc40000004100 */
[C---:B------:R-:W-:Y:S01]  /*61a0*/  FMUL.FTZ R49, R41.reuse, R49 ;  /* 0x0000003129317220 */ /* 0x040fe20000410000 */
[--C-:B------:R-:W-:Y:S02]  /*61b0*/  HADD2.F32 R47, -RZ, R43.reuse.H1_H1 ;  /* 0x3000002bff2f7230 */ /* 0x100fe40000004100 */
[-C--:B------:R-:W-:Y:S01]  /*61c0*/  FFMA.FTZ R54, R41, R48.reuse, -R54 ;  /* 0x0000003029367223 */ /* 0x080fe20000010836 */
[----:B------:R-:W-:Y:S02]  /*61d0*/  HADD2.F32 R43, -RZ, R43.H0_H0 ;  /* 0x2000002bff2b7230 */ /* 0x000fe40000004100 */
[----:B------:R-:W-:Y:S01]  /*61e0*/  FFMA.FTZ R51, R42, R48, R49 ;  /* 0x000000302a337223 */ /* 0x000fe20000010031 */
[----:B------:R-:W-:Y:S02]  /*61f0*/  HADD2.F32 R50, -RZ, R50.H0_H0 ;  /* 0x20000032ff327230 */ /* 0x000fe40000004100 */
[----:B------:R-:W-:Y:S01]  /*6200*/  FMUL.FTZ R56, R47, R52 ;  /* 0x000000342f387220 */ /* 0x000fe20000410000 */
[----:B------:R-:W-:-:S02]  /*6210*/  HADD2.F32 R48, -RZ, R89.H0_H0 ;  /* 0x20000059ff307230 */ /* 0x000fc40000004100 */
[C---:B------:R-:W-:Y:S01]  /*6220*/  FMUL.FTZ R52, R43.reuse, R52 ;  /* 0x000000342b347220 */ /* 0x040fe20000410000 */
[----:B------:R-:W-:Y:S02]  /*6230*/  HADD2.F32 R89, -RZ, R89.H1_H1 ;  /* 0x30000059ff597230 */ /* 0x000fe40000004100 */
[-C--:B------:R-:W-:Y:S01]  /*6240*/  FFMA.FTZ R56, R43, R50.reuse, -R56 ;  /* 0x000000322b387223 */ /* 0x080fe20000010838 */
[----:B------:R-:W-:Y:S02]  /*6250*/  HADD2.F32 R41, -RZ, R40.H1_H1 ;  /* 0x30000028ff297230 */ /* 0x000fe40000004100 */
[----:B------:R-:W-:Y:S01]  /*6260*/  FFMA.FTZ R55, R47, R50, R52 ;  /* 0x000000322f377223 */ /* 0x000fe20000010034 */
[----:B------:R-:W-:Y:S02]  /*6270*/  HADD2.F32 R42, -RZ, R46.H1_H1 ;  /* 0x3000002eff2a7230 */ /* 0x000fe40000004100 */
[----:B------:R-:W-:Y:S02]  /*6280*/  HADD2.F32 R40, -RZ, R40.H0_H0 ;  /* 0x20000028ff287230 */ /* 0x000fe40000004100 */
[----:B------:R-:W-:Y:S01]  /*6290*/  FMUL.FTZ R49, R41, R48 ;  /* 0x0000003029317220 */ /* 0x000fe20000410000 */
[----:B------:R-:W-:-:S02]  /*62a0*/  HADD2.F32 R46, -RZ, R46.H0_H0 ;  /* 0x2000002eff2e7230 */ /* 0x000fc40000004100 */
[-C--:B------:R-:W-:Y:S01]  /*62b0*/  FMUL.FTZ R53, R42, R89.reuse ;  /* 0x000000592a357220 */ /* 0x080fe20000410000 */
[--C-:B------:R-:W-:Y:S02]  /*62c0*/  HADD2.F32 R43, -RZ, R88.reuse.H0_H0 ;  /* 0x20000058ff2b7230 */ /* 0x100fe40000004100 */
[----:B------:R-:W-:Y:S01]  /*62d0*/  FMUL.FTZ R48, R40, R48 ;  /* 0x0000003028307220 */ /* 0x000fe20000410000 */
[----:B------:R-:W-:Y:S02]  /*62e0*/  HADD2.F32 R47, -RZ, R88.H1_H1 ;  /* 0x30000058ff2f7230 */ /* 0x000fe40000004100 */
        /* <DEDUP_REMOVED lines=9> */
.L_x_489:
[----:B------:R-:W-:Y:S05]  /*6380*/  BSYNC B1 ;  /* 0x0000000000017941 */ /* 0x000fea0003800000 */
.L_x_488:
[----:B--2---:R1:W-:Y:S01]  /*6390*/  STG.E.128 desc[UR56][R44.64+0x140], R40 ;  /* 0x000140282c007986 */ /* 0x0043e2000c101d38 */
[----:B------:R-:W-:Y:S05]  /*63a0*/  BRA `(.L_x_467) ;  /* 0x0000003c00e07947 */ /* 0x000fea0003800000 */
.L_x_435:
        /* <DEDUP_REMOVED lines=19> */
[----:B------:R-:W-:Y:S02]  /*64e0*/  CS2R R48, SRZ ;  /* 0x0000000000307805 */ /* 0x000fe4000001ff00 */
[----:B------:R-:W-:Y:S02]  /*64f0*/  IADD3.X R41, R101, R21, RZ, P2, !PT ;  /* 0x0000001565297210 */ /* 0x000fe400017fe4ff */
[----:B------:R-:W-:Y:S02]  /*6500*/  CS2R R62, SRZ ;  /* 0x00000000003e7805 */ /* 0x000fe4000001ff00 */
[----:B------:R-:W-:-:S02]  /*6510*/  LEA R64, P2, R40, UR4, 0x1 ;  /* 0x0000000428407c11 */ /* 0x000fc4000f8408ff */
[----:B------:R-:W-:Y:S02]  /*6520*/  CS2R R60, SRZ ;  /* 0x00000000003c7805 */ /* 0x000fe4000001ff00 */
        /* <DEDUP_REMOVED lines=8> */
[----:B------:R-:W-:Y:S02]  /*65b0*/  CS2R R44, SRZ ;  /* 0x00000000002c7805 */ /* 0x000fe4000001ff00 */
[----:B------:R-:W-:Y:S02]  /*65c0*/  CS2R R58, SRZ ;  /* 0x00000000003a7805 */ /* 0x000fe4000001ff00 */
[----:B------:R-:W-:-:S05]  /*65d0*/  CS2R R56, SRZ ;  /* 0x0000000000387805 */ /* 0x000fca000001ff00 */
[----:B------:R0:W5:Y:S04]  /*65e0*/  @!P2 LDG.E.128 R48, desc[UR56][R64.64] ;  /* 0x000000384030a981 */ /* 0x000168000c1e1d00 */
[----:B------:R0:W5:Y:S01]  /*65f0*/  @!P2 LDG.E.128 R60, desc[UR56][R68.64] ;  /* 0x00000038443ca981 */ /* 0x000162000c1e1d00 */
[----:B------:R-:W-:Y:S02]  /*6600*/  ISETP.GE.AND P2, PT, R0, R117, PT ;  /* 0x000000750000720c */ /* 0x000fe40003f46270 */
[----:B------:R-:W-:Y:S02]  /*6610*/  CS2R R42, SRZ ;  /* 0x00000000002a7805 */ /* 0x000fe4000001ff00 */
[----:B------:R-:W-:Y:S02]  /*6620*/  CS2R R40, SRZ ;  /* 0x0000000000287805 */ /* 0x000fe4000001ff00 */
[----:B------:R-:W-:-:S02]  /*6630*/  CS2R R54, SRZ ;  /* 0x0000000000367805 */ /* 0x000fc4000001ff00 */
[----:B------:R-:W-:-:S05]  /*6640*/  CS2R R52, SRZ ;  /* 0x0000000000347805 */ /* 0x000fca000001ff00 */
[----:B------:R0:W5:Y:S04]  /*6650*/  @!P2 LDG.E.128 R44, desc[UR56][R64.64+0x40] ;  /* 0x00004038402ca981 */ /* 0x000168000c1e1d00 */
[----:B------:R0:W5:Y:S01]  /*6660*/  @!P2 LDG.E.128 R56, desc[UR56][R68.64+0x40] ;  /* 0x000040384438a981 */ /* 0x000162000c1e1d00 */
[----:B------:R-:W-:-:S13]  /*6670*/  ISETP.GE.AND P2, PT, R3, R117, PT ;  /* 0x000000750300720c */ /* 0x000fda0003f46270 */
[----:B------:R0:W5:Y:S04]  /*6680*/  @!P2 LDG.E.128 R40, desc[UR56][R64.64+0x80] ;  /* 0x000080384028a981 */ /* 0x000168000c1e1d00 */
[----:B------:R0:W5:Y:S02]  /*6690*/  @!P2 LDG.E.128 R52, desc[UR56][R68.64+0x80] ;  /* 0x000080384434a981 */ /* 0x000164000c1e1d00 */
.L_x_491:
[----:B------:R-:W-:Y:S05]  /*66a0*/  BSYNC B1 ;  /* 0x0000000000017941 */ /* 0x000fea0003800000 */
.L_x_490:
[----:B------:R-:W-:Y:S01]  /*66b0*/  ISETP.GE.AND P3, PT, R207, R100, PT ;  /* 0x00000064cf00720c */ /* 0x000fe20003f66270 */
[----:B------:R-:W-:Y:S01]  /*66c0*/  BSSY B1, `(.L_x_492) ;  /* 0x000002c000017945 */ /* 0x000fe20003800000 */
[----:B0-----:R-:W-:Y:S02]  /*66d0*/  CS2R R64, SRZ ;  /* 0x0000000000407805 */ /* 0x001fe4000001ff00 */
        /* <DEDUP_REMOVED lines=16> */
[----:B------:R-:W-:Y:S02]  /*67e0*/  CS2R R86, SRZ ;  /* 0x0000000000567805 */ /* 0x000fe4000001ff00 */
[----:B------:R-:W-:-:S02]  /*67f0*/  IADD3 R89, P2, P5, R104, R88, R14 ;  /* 0x0000005868597210 */ /* 0x000fc40007d5e00e */
[----:B------:R-:W-:Y:S02]  /*6800*/  CS2R R84, SRZ ;  /* 0x0000000000547805 */ /* 0x000fe4000001ff00 */
[----:B------:R-:W-:Y:S02]  /*6810*/  IADD3.X R102, R27, R102, R12, P2, P5 ;  /* 0x000000661b667210 */ /* 0x000fe400017ea40c */
[----:B------:R-:W-:-:S04]  /*6820*/  LEA R76, P2, R90, UR4, 0x1 ;  /* 0x000000045a4c7c11 */ /* 0x000fc8000f8408ff */
[----:B------:R-:W-:Y:S01]  /*6830*/  LEA.HI.X R77, R90, UR5, R101, 0x1, P2 ;  /* 0x000000055a4d7c11 */ /* 0x000fe200090f0c65 */
[----:B------:R-:W-:Y:S02]  /*6840*/  ULDC.64 UR4, c[0x0][0x400] ;  /* 0x0001000000047ab9 */ /* 0x000fe40000000a00 */
[----:B------:R-:W-:-:S04]  /*6850*/  LEA R88, P2, R89, UR4, 0x1 ;  /* 0x0000000459587c11 */ /* 0x000fc8000f8408ff */
[----:B------:R-:W-:Y:S02]  /*6860*/  LEA.HI.X R89, R89, UR5, R102, 0x1, P2 ;  /* 0x0000000559597c11 */ /* 0x000fe400090f0c66 */
[----:B------:R-:W-:Y:S02]  /*6870*/  ISETP.GE.AND P2, PT, R18, R117, PT ;  /* 0x000000751200720c */ /* 0x000fe40003f46270 */
[----:B------:R-:W-:Y:S02]  /*6880*/  CS2R R70, SRZ ;  /* 0x0000000000467805 */ /* 0x000fe4000001ff00 */
[----:B------:R-:W-:Y:S02]  /*6890*/  CS2R R68, SRZ ;  /* 0x0000000000447805 */ /* 0x000fe4000001ff00 */
[----:B------:R-:W-:Y:S02]  /*68a0*/  CS2R R82, SRZ ;  /* 0x0000000000527805 */ /* 0x000fe4000001ff00 */
[----:B------:R-:W-:-:S05]  /*68b0*/  CS2R R80, SRZ ;  /* 0x0000000000507805 */ /* 0x000fca000001ff00 */
[----:B------:R-:W5:Y:S04]  /*68c0*/  @!P2 LDG.E.128 R72, desc[UR56][R76.64] ;  /* 0x000000384c48a981 */ /* 0x000f68000c1e1d00 */
[----:B------:R-:W5:Y:S01]  /*68d0*/  @!P2 LDG.E.128 R84, desc[UR56][R88.64] ;  /* 0x000000385854a981 */ /* 0x000f62000c1e1d00 */
[----:B------:R-:W-:Y:S02]  /*68e0*/  ISETP.GE.AND P2, PT, R0, R117, PT ;  /* 0x000000750000720c */ /* 0x000fe40003f46270 */
[----:B------:R-:W-:Y:S02]  /*68f0*/  CS2R R66, SRZ ;  /* 0x0000000000427805 */ /* 0x000fe4000001ff00 */
[----:B------:R-:W-:-:S09]  /*6900*/  CS2R R64, SRZ ;  /* 0x0000000000407805 */ /* 0x000fd2000001ff00 */
[----:B------:R-:W5:Y:S04]  /*6910*/  @!P2 LDG.E.128 R68, desc[UR56][R76.64+0x40] ;  /* 0x000040384c44a981 */ /* 0x000f68000c1e1d00 */
[----:B------:R-:W5:Y:S01]  /*6920*/  @!P2 LDG.E.128 R80, desc[UR56][R88.64+0x40] ;  /* 0x000040385850a981 */ /* 0x000f62000c1e1d00 */
[----:B------:R-:W-:Y:S02]  /*6930*/  ISETP.GE.AND P2, PT, R3, R117, PT ;  /* 0x000000750300720c */ /* 0x000fe40003f46270 */
[----:B------:R-:W-:-:S11]  /*6940*/  CS2R R78, SRZ ;  /* 0x00000000004e7805 */ /* 0x000fd6000001ff00 */
[----:B------:R0:W5:Y:S02]  /*6950*/  @!P2 LDG.E.128 R64, desc[UR56][R76.64+0x80] ;  /* 0x000080384c40a981 */ /* 0x000164000c1e1d00 */
[----:B0-----:R-:W-:-:S06]  /*6960*/  CS2R R76, SRZ ;  /* 0x00000000004c7805 */ /* 0x001fcc000001ff00 */
[----:B------:R0:W5:Y:S02]  /*6970*/  @!P2 LDG.E.128 R76, desc[UR56][R88.64+0x80] ;  /* 0x00008038584ca981 */ /* 0x000164000c1e1d00 */
.L_x_493:
[----:B------:R-:W-:Y:S05]  /*6980*/  BSYNC B1 ;  /* 0x0000000000017941 */ /* 0x000fea0003800000 */
.L_x_492:
[----:B0----5:R-:W-:Y:S01]  /*6990*/  IMAD.MOV.U32 R89, RZ, RZ, R42 ;  /* 0x000000ffff597224 */ /* 0x021fe200078e002a */
[----:B------:R-:W-:Y:S01]  /*69a0*/  MOV R91, R40 ;  /* 0x00000028005b7202 */ /* 0x000fe20000000f00 */
[----:B------:R-:W-:Y:S01]  /*69b0*/  IMAD.MOV.U32 R88, RZ, RZ, R43 ;  /* 0x000000ffff587224 */ /* 0x000fe200078e002b */
[----:B------:R-:W-:Y:S01]  /*69c0*/  UISETP.NE.AND UP0, UPT, UR58, 0x3, UPT ;  /* 0x000000033a00788c */ /* 0x000fe2000bf05270 */
[----:B------:R-:W-:-:S03]  /*69d0*/  IMAD.MOV.U32 R90, RZ, RZ, R41 ;  /* 0x000000ffff5a7224 */ /* 0x000fc600078e0029 */
[----:B------:R-:W-:Y:S01]  /*69e0*/  PRMT R172, R89, 0x5410, R88 ;  /* 0x0000541059ac7816 */ /* 0x000fe20000000058 */
[----:B------:R-:W-:Y:S01]  /*69f0*/  IMAD.MOV.U32 R89, RZ, RZ, R46 ;  /* 0x000000ffff597224 */ /* 0x000fe200078e002e */
[----:B------:R-:W-:Y:S01]  /*6a00*/  PRMT R173, R91, 0x5410, R90 ;  /* 0x000054105bad7816 */ /* 0x000fe2000000005a */
[----:B------:R-:W-:Y:S01]  /*6a10*/  IMAD.MOV.U32 R88, RZ, RZ, R47 ;  /* 0x000000ffff587224 */ /* 0x000fe200078e002f */
[----:B------:R-:W-:Y:S01]  /*6a20*/  MOV R91, R44 ;  /* 0x0000002c005b7202 */ /* 0x000fe20000000f00 */
[----:B------:R-:W-:Y:S01]  /*6a30*/  IMAD.MOV.U32 R90, RZ, RZ, R51 ;  /* 0x000000ffff5a7224 */ /* 0x000fe200078e0033 */
[----:B------:R-:W-:Y:S01]  /*6a40*/  PRMT R176, R89, 0x7610, R176 ;  /* 0x0000761059b07816 */ /* 0x000fe200000000b0 */
[----:B------:R-:W-:Y:S01]  /*6a50*/  IMAD.MOV.U32 R89, RZ, RZ, R50 ;  /* 0x000000ffff597224 */ /* 0x000fe200078e0032 */
[----:B------:R-:W-:Y:S01]  /*6a60*/  PRMT R178, R88, 0x7610, R178 ;  /* 0x0000761058b27816 */ /* 0x000fe200000000b2 */
[----:B------:R-:W-:Y:S01]  /*6a70*/  IMAD.MOV.U32 R88, RZ, RZ, R45 ;  /* 0x000000ffff587224 */ /* 0x000fe200078e002d */
[----:B------:R-:W-:-:S02]  /*6a80*/  PRMT R177, R91, 0x7610, R177 ;  /* 0x000076105bb17816 */ /* 0x000fc400000000b1 */
[----:B------:R-:W-:Y:S01]  /*6a90*/  PRMT R180, R89, 0x5410, R90 ;  /* 0x0000541059b47816 */ /* 0x000fe2000000005a */
[----:B------:R-:W-:Y:S01]  /*6aa0*/  IMAD.MOV.U32 R89, RZ, RZ, R49 ;  /* 0x000000ffff597224 */ /* 0x000fe200078e0031 */
[----:B------:R-:W-:Y:S02]  /*6ab0*/  PRMT R179, R88, 0x7610, R179 ;  /* 0x0000761058b37816 */ /* 0x000fe400000000b3 */
[----:B------:R-:W-:Y:S02]  /*6ac0*/  MOV R88, R48 ;  /* 0x0000003000587202 */ /* 0x000fe40000000f00 */
[----:B------:R-:W-:Y:S01]  /*6ad0*/  PRMT R164, R89, 0x7610, R164 ;  /* 0x0000761059a47816 */ /* 0x000fe200000000a4 */
[----:B------:R-:W-:Y:S01]  /*6ae0*/  IMAD.MOV.U32 R89, RZ, RZ, R54 ;  /* 0x000000ffff597224 */ /* 0x000fe200078e0036 */
[----:B------:R-:W-:Y:S01]  /*6af0*/  PRMT R181, R88, 0x7610, R181 ;  /* 0x0000761058b57816 */ /* 0x000fe200000000b5 */
[----:B------:R-:W-:Y:S01]  /*6b00*/  IMAD.MOV.U32 R88, RZ, RZ, R55 ;  /* 0x000000ffff587224 */ /* 0x000fe200078e0037 */
[----:B------:R-:W-:-:S04]  /*6b10*/  PLOP3.LUT P2, PT, PT, PT, UP0, 0x80, 0x0 ;  /* 0x000000000000781c */ /* 0x000fc80003f4f008 */
        /* <DEDUP_REMOVED lines=9> */
[----:B------:R-:W-:Y:S02]  /*6bb0*/  MOV R89, R56 ;  /* 0x0000003800597202 */ /* 0x000fe40000000f00 */
[----:B------:R-:W-:Y:S01]  /*6bc0*/  PRMT R179, R179, 0x5410, R88 ;  /* 0x00005410b3b37816 */ /* 0x000fe20000000058 */
[----:B------:R-:W-:Y:S01]  /*6bd0*/  IMAD.MOV.U32 R88, RZ, RZ, R62 ;  /* 0x000000ffff587224 */ /* 0x000fe200078e003e */
[----:B------:R-:W-:Y:S01]  /*6be0*/  PRMT R177, R177, 0x5410, R89 ;  /* 0x00005410b1b17816 */ /* 0x000fe20000000059 */
[----:B------:R-:W-:-:S03]  /*6bf0*/  IMAD.MOV.U32 R89, RZ, RZ, R63 ;  /* 0x000000ffff597224 */ /* 0x000fc600078e003f */
[----:B------:R-:W-:Y:S02]  /*6c00*/  PRMT R181, R181, 0x5410, R88 ;  /* 0x00005410b5b57816 */ /* 0x000fe40000000058 */
[----:B------:R-:W-:Y:S01]  /*6c10*/  PRMT R182, R89, 0x7610, R182 ;  /* 0x0000761059b67816 */ /* 0x000fe200000000b6 */
[----:B------:R-:W-:Y:S01]  /*6c20*/  IMAD.MOV.U32 R89, RZ, RZ, R61 ;  /* 0x000000ffff597224 */ /* 0x000fe200078e003d */
[----:B------:R-:W-:-:S04]  /*6c30*/  MOV R88, R60 ;  /* 0x0000003c00587202 */ /* 0x000fc80000000f00 */
[----:B------:R-:W-:Y:S01]  /*6c40*/  PRMT R182, R182, 0x5410, R88 ;  /* 0x00005410b6b67816 */ /* 0x000fe20000000058 */
[----:B------:R-:W-:Y:S01]  /*6c50*/  IMAD.MOV.U32 R88, RZ, RZ, R67 ;  /* 0x000000ffff587224 */ /* 0x000fe200078e0043 */
[----:B------:R-:W-:Y:S01]  /*6c60*/  PRMT R161, R89, 0x7610, R161 ;  /* 0x0000761059a17816 */ /* 0x000fe200000000a1 */
        /* <DEDUP_REMOVED lines=36> */
[----:B------:R-:W-:Y:S02]  /*6eb0*/  PRMT R170, R170, 0x5410, R88 ;  /* 0x00005410aaaa7816 */ /* 0x000fe40000000058 */
[----:B------:R-:W-:-:S04]  /*6ec0*/  MOV R88, R84 ;  /* 0x0000005400587202 */ /* 0x000fc80000000f00 */
[----:B------:R-:W-:Y:S01]  /*6ed0*/  PRMT R171, R88, 0x7610, R171 ;  /* 0x0000761058ab7816 */ /* 0x000fe200000000ab */
[----:B------:R-:W-:-:S05]  /*6ee0*/  IMAD.MOV.U32 R88, RZ, RZ, R85 ;  /* 0x000000ffff587224 */ /* 0x000fca00078e0055 */
[----:B------:R-:W-:Y:S01]  /*6ef0*/  PRMT R171, R171, 0x5410, R88 ;  /* 0x00005410abab7816 */ /* 0x000fe20000000058 */
[----:B------:R-:W-:Y:S06]  /*6f00*/  @!P2 BRA `(.L_x_494) ;  /* 0x000000000004a947 */ /* 0x000fec0003800000 */
[----:B------:R-:W-:Y:S01]  /*6f10*/  BPT.TRAP 0x1 ;  /* 0x000000040000795c */ /* 0x000fe20000300000 */
.L_x_494:
[----:B------:R-:W-:Y:S01]  /*6f20*/  IMAD R101, R16, 0x8, R2 ;  /* 0x0000000810657824 */ /* 0x000fe200078e0202 */
[----:B------:R-:W-:Y:S01]  /*6f30*/  SHF.L.U32 R102, R184, 0x1f, RZ ;  /* 0x0000001fb8667819 */ /* 0x000fe200000006ff */
[----:B------:R-:W0:Y:S01]  /*6f40*/  LDC R146, c[0x0][0x2f4] ;  /* 0x0000bd00ff927b82 */ /* 0x000e220000000800 */
[----:B------:R-:W-:Y:S01]  /*6f50*/  BSSY B1, `(.L_x_495) ;  /* 0x0000004000017945 */ /* 0x000fe20003800000 */
[----:B------:R-:W-:Y:S01]  /*6f60*/  IMAD.MOV.U32 R125, RZ, RZ, R92 ;  /* 0x000000ffff7d7224 */ /* 0x000fe200078e005c */
[----:B------:R-:W1:Y:S02]  /*6f70*/  SYNCS.PHASECHK.TRANS64.TRYWAIT P5, [R101+URZ+0x34890], R102 ;  /* 0x03489066650075a7 */ /* 0x000e6400080a017f */
[----:B-1----:R-:W-:Y:S05]  /*6f80*/  @!P5 BRA `(.L_x_496) ;  /* 0x000001a8002cd947 */ /* 0x002fea0003800000 */
.L_x_800:
[----:B------:R-:W-:Y:S05]  /*6f90*/  BSYNC B1 ;  /* 0x0000000000017941 */ /* 0x000fea0003800000 */
.L_x_495:
[----:B------:R-:W2:Y:S01]  /*6fa0*/  LDC.64 R126, c[0x0][0x300] ;  /* 0x0000c000ff7e7b82 */ /* 0x000ea20000000a00 */
[----:B------:R-:W-:Y:S01]  /*6fb0*/  BSSY B1, `(.L_x_497) ;  /* 0x0000187000017945 */ /* 0x000fe20003800000 */
[----:B0-----:R-:W-:-:S03]  /*6fc0*/  IADD3 R148, -R122, R146, RZ ;  /* 0x000000927a947210 */ /* 0x001fc60007ffe1ff */
[----:B------:R-:W-:Y:S05]  /*6fd0*/  @P4 BRA `(.L_x_498) ;  /* 0x0000001800104947 */ /* 0x000fea0003800000 */
[----:B------:R-:W-:Y:S01]  /*6fe0*/  ISETP.NE.AND P4, PT, R34, RZ, PT ;  /* 0x000000ff2200720c */ /* 0x000fe20003f85270 */
[-C--:B--2---:R-:W-:Y:S01]  /*6ff0*/  IMAD R153, R144, R126.reuse, RZ ;  /* 0x0000007e90997224 */ /* 0x084fe200078e02ff */
[----:B------:R-:W-:Y:S01]  /*7000*/  BSSY B2, `(.L_x_499) ;  /* 0x0000082000027945 */ /* 0x000fe20003800000 */
[----:B------:R-:W-:-:S04]  /*7010*/  IMAD.WIDE.U32 R128, R17, R126, R124 ;  /* 0x0000007e11807225 */ /* 0x000fc800078e007c */
[----:B------:R-:W-:-:S04]  /*7020*/  IMAD R153, R17, R127, R153 ;  /* 0x0000007f11997224 */ /* 0x000fc800078e0299 */
[----:B------:R-:W-:Y:S02]  /*7030*/  IMAD.IADD R153, R153, 0x1, R129 ;  /* 0x0000000199997824 */ /* 0x000fe400078e0281 */
[----:B------:R-:W-:Y:S05]  /*7040*/  @!P4 BRA `(.L_x_500) ;  /* 0x0000000400f4c947 */ /* 0x000fea0003800000 */
[----:B------:R-:W-:Y:S01]  /*7050*/  SEL R88, R122, R148, !P0 ;  /* 0x000000947a587207 */ /* 0x000fe20004000000 */
[----:B------:R-:W-:Y:S01]  /*7060*/  BSSY B3, `(.L_x_501) ;  /* 0x000006f000037945 */ /* 0x000fe20003800000 */
[----:B------:R-:W-:Y:S02]  /*7070*/  ISETP.GE.AND P4, PT, R18, R117, PT ;  /* 0x000000751200720c */ /* 0x000fe40003f86270 */
[----:B------:R-:W-:-:S04]  /*7080*/  SHF.R.S32.HI R89, RZ, 0x1f, R88 ;  /* 0x0000001fff597819 */ /* 0x000fc80000011458 */
[----:B------:R-:W-:-:S04]  /*7090*/  LEA.HI R89, R89, R88, RZ, 0x4 ;  /* 0x0000005859597211 */ /* 0x000fc800078f20ff */
[----:B------:R-:W-:-:S04]  /*70a0*/  LEA.HI.SX32 R160, R89, R28, 0x1c ;  /* 0x0000001c59a07211 */ /* 0x000fc800078fe2ff */
[----:B------:R-:W-:-:S04]  /*70b0*/  SHF.R.S32.HI R88, RZ, 0x1f, R160 ;  /* 0x0000001fff587819 */ /* 0x000fc800000114a0 */
[----:B------:R-:W-:Y:S01]  /*70c0*/  LEA.HI R88, R88, R160, RZ, 0x3 ;  /* 0x000000a058587211 */ /* 0x000fe200078f18ff */
[----:B------:R-:W-:-:S04]  /*70d0*/  IMAD.SHL.U32 R160, R160, 0x8, RZ ;  /* 0x00000008a0a07824 */ /* 0x000fc800078e00ff */
[----:B------:R-:W-:Y:S01]  /*70e0*/  IMAD.SHL.U32 R88, R88, 0x400, RZ ;  /* 0x0000040058587824 */ /* 0x000fe200078e00ff */
[----:B------:R-:W-:-:S04]  /*70f0*/  LOP3.LUT R89, R191, 0x38, R160, 0xf8, !PT ;  /* 0x00000038bf597812 */ /* 0x000fc800078ef8a0 */
[----:B------:R-:W-:Y:S02]  /*7100*/  LOP3.LUT R88, R88, 0x7fffe000, RZ, 0xc0, !PT ;  /* 0x7fffe00058587812 */ /* 0x000fe400078ec0ff */
[----:B------:R-:W-:Y:S02]  /*7110*/  LOP3.LUT R89, R89, R193, RZ, 0x3c, !PT ;  /* 0x000000c159597212 */ /* 0x000fe400078e3cff */
[----:B------:R-:W-:-:S05]  /*7120*/  LEA R88, R192, R88, 0x9 ;  /* 0x00000058c0587211 */ /* 0x000fca00078e48ff */
[----:B------:R-:W-:-:S04]  /*7130*/  IMAD.IADD R88, R88, 0x1, R89 ;  /* 0x0000000158587824 */ /* 0x000fc800078e0259 */
[C---:B------:R-:W-:Y:S02]  /*7140*/  IMAD R92, R16.reuse, 0x6000, R88 ;  /* 0x00006000105c7824 */ /* 0x040fe400078e0258 */
[----:B------:R-:W-:Y:S02]  /*7150*/  IMAD R88, R16, 0x6000, R142 ;  /* 0x0000600010587824 */ /* 0x000fe400078e028e */
[--C-:B------:R-:W-:Y:S02]  /*7160*/  IMAD R92, R92, 0x2, R2.reuse ;  /* 0x000000025c5c7824 */ /* 0x100fe400078e0202 */
[----:B------:R-:W-:-:S04]  /*7170*/  IMAD R88, R88, 0x2, R2 ;  /* 0x0000000258587824 */ /* 0x000fc800078e0202 */
[----:B------:R-:W0:Y:S04]  /*7180*/  LDS.128 R92, [R92+0x1c400] ;  /* 0x01c400005c5c7984 */ /* 0x000e280000000c00 */
[----:B------:R-:W2:Y:S01]  /*7190*/  LDS.128 R88, [R88+0x1c400] ;  /* 0x01c4000058587984 */ /* 0x000ea20000000c00 */
[----:B------:R-:W-:Y:S05]  /*71a0*/  @P4 BRA `(.L_x_502) ;  /* 0x0000000400684947 */ /* 0x000fea0003800000 */
[----:B0-----:R-:W-:Y:S01]  /*71b0*/  MOV R163, R93 ;  /* 0x0000005d00a37202 */ /* 0x001fe20000000f00 */
[----:B--2---:R-:W-:Y:S01]  /*71c0*/  IMAD.MOV.U32 R162, RZ, RZ, R89 ;  /* 0x000000ffffa27224 */ /* 0x004fe200078e0059 */
[--C-:B------:R-:W-:Y:S01]  /*71d0*/  SHF.R.U64 R48, R48, 0x10, R49.reuse ;  /* 0x0000001030307819 */ /* 0x100fe20000001231 */
[----:B------:R-:W-:Y:S01]  /*71e0*/  HADD2.F32 R161, -RZ, R161.H0_H0 ;  /* 0x200000a1ffa17230 */ /* 0x000fe20000004100 */
[----:B------:R-:W-:Y:S01]  /*71f0*/  SHF.R.U32.HI R49, RZ, 0x10, R49 ;  /* 0x00000010ff317819 */ /* 0x000fe20000011631 */
[----:B------:R-:W-:Y:S01]  /*7200*/  HADD2.F32 R89, -RZ, R163.H0_H0 ;  /* 0x200000a3ff597230 */ /* 0x000fe20000004100 */
[----:B------:R-:W-:Y:S01]  /*7210*/  SHF.R.U64 R50, R50, 0x10, R51 ;  /* 0x0000001032327819 */ /* 0x000fe20000001233 */
[----:B------:R-:W-:Y:S02]  /*7220*/  HADD2.F32 R165, -RZ, R162.H0_H0 ;  /* 0x200000a2ffa57230 */ /* 0x000fe40000004100 */
[----:B------:R-:W-:Y:S02]  /*7230*/  HADD2.F32 R164, -RZ, R164.H0_H0 ;  /* 0x200000a4ffa47230 */ /* 0x000fe40000004100 */
[----:B------:R-:W-:Y:S01]  /*7240*/  FMUL.FTZ R93, R89, R161 ;  /* 0x000000a1595d7220 */ /* 0x000fe20000410000 */
[----:B------:R-:W-:-:S02]  /*7250*/  HADD2.F32 R49, -RZ, R49.H0_H0 ;  /* 0x20000031ff317230 */ /* 0x000fc40000004100 */
[C---:B------:R-:W-:Y:S01]  /*7260*/  FMUL.FTZ R161, R165.reuse, R161 ;  /* 0x000000a1a5a17220 */ /* 0x040fe20000410000 */
[----:B------:R-:W-:Y:S02]  /*7270*/  HADD2.F32 R50, -RZ, R50.H0_H0 ;  /* 0x20000032ff327230 */ /* 0x000fe40000004100 */
[-C--:B------:R-:W-:Y:S01]  /*7280*/  FFMA.FTZ R93, R165, R164.reuse, -R93 ;  /* 0x000000a4a55d7223 */ /* 0x080fe2000001085d */
[----:B------:R-:W-:Y:S01]  /*7290*/  FFMA.FTZ R89, R89, R164, R161 ;  /* 0x000000a459597223 */ /* 0x000fe200000100a1 */
[--C-:B------:R-:W-:Y:S02]  /*72a0*/  SHF.R.U32.HI R164, RZ, 0x10, R61.reuse ;  /* 0x00000010ffa47819 */ /* 0x100fe4000001163d */
[----:B------:R-:W-:Y:S01]  /*72b0*/  SHF.R.U64 R161, R60, 0x10, R61 ;  /* 0x000000103ca17819 */ /* 0x000fe2000000123d */
[----:B------:R-:W-:Y:S02]  /*72c0*/  HADD2.F32 R60, -RZ, R163.H1_H1 ;  /* 0x300000a3ff3c7230 */ /* 0x000fe40000004100 */
[----:B------:R-:W-:-:S02]  /*72d0*/  HADD2.F32 R164, -RZ, R164.H0_H0 ;  /* 0x200000a4ffa47230 */ /* 0x000fc40000004100 */
[----:B------:R-:W-:Y:S02]  /*72e0*/  HADD2.F32 R61, -RZ, R162.H1_H1 ;  /* 0x300000a2ff3d7230 */ /* 0x000fe40000004100 */
[----:B------:R-:W-:Y:S02]  /*72f0*/  HADD2.F32 R161, -RZ, R161.H0_H0 ;  /* 0x200000a1ffa17230 */ /* 0x000fe40000004100 */
[-C--:B------:R-:W-:Y:S01]  /*7300*/  FMUL.FTZ R162, R60, R164.reuse ;  /* 0x000000a43ca27220 */ /* 0x080fe20000410000 */
[----:B------:R-:W-:-:S03]  /*7310*/  FMUL.FTZ R164, R61, R164 ;  /* 0x000000a43da47220 */ /* 0x000fc60000410000 */
[-C--:B------:R-:W-:Y:S01]  /*7320*/  FFMA.FTZ R61, R61, R49.reuse, -R162 ;  /* 0x000000313d3d7223 */ /* 0x080fe200000108a2 */
[----:B------:R-:W-:Y:S02]  /*7330*/  HADD2.F32 R162, -RZ, R180.H1_H1 ;  /* 0x300000b4ffa27230 */ /* 0x000fe40000004100 */
[----:B------:R-:W-:Y:S01]  /*7340*/  FFMA.FTZ R49, R60, R49, R164 ;  /* 0x000000313c317223 */ /* 0x000fe200000100a4 */
[----:B------:R-:W-:Y:S02]  /*7350*/  IMAD.MOV.U32 R60, RZ, RZ, R91 ;  /* 0x000000ffff3c7224 */ /* 0x000fe400078e005b */
[----:B------:R-:W-:Y:S01]  /*7360*/  HADD2.F32 R164, -RZ, R182.H0_H0 ;  /* 0x200000b6ffa47230 */ /* 0x000fe20000004100 */
[----:B------:R-:W-:Y:S01]  /*7370*/  F2FP.F16.F32.PACK_AB R61, R61, R93 ;  /* 0x0000005d3d3d723e */ /* 0x000fe200000000ff */
[----:B------:R-:W-:Y:S01]  /*7380*/  HADD2.F32 R91, -RZ, R95.H0_H0 ;  /* 0x2000005fff5b7230 */ /* 0x000fe20000004100 */
[----:B------:R-:W-:Y:S01]  /*7390*/  F2FP.F16.F32.PACK_AB R49, R49, R89 ;  /* 0x000000593131723e */ /* 0x000fe200000000ff */
[--C-:B------:R-:W-:Y:S01]  /*73a0*/  HADD2.F32 R163, -RZ, R60.reuse.H0_H0 ;  /* 0x2000003cffa37230 */ /* 0x100fe20000004100 */
[----:B------:R-:W-:Y:S01]  /*73b0*/  MOV R89, R61 ;  /* 0x0000003d00597202 */ /* 0x000fe20000000f00 */
[----:B------:R-:W-:-:S02]  /*73c0*/  HADD2.F32 R60, -RZ, R60.H1_H1 ;  /* 0x3000003cff3c7230 */ /* 0x000fc40000004100 */
[----:B------:R-:W-:Y:S01]  /*73d0*/  FMUL.FTZ R165, R91, R164 ;  /* 0x000000a45ba57220 */ /* 0x000fe20000410000 */
[----:B------:R-:W-:-:S03]  /*73e0*/  IMAD.MOV.U32 R93, RZ, RZ, R49 ;  /* 0x000000ffff5d7224 */ /* 0x000fc600078e0031 */
[C---:B------:R-:W-:Y:S01]  /*73f0*/  FFMA.FTZ R165, R163.reuse, R162, -R165 ;  /* 0x000000a2a3a57223 */ /* 0x040fe200000108a5 */
[----:B------:R-:W-:Y:S01]  /*7400*/  FMUL.FTZ R163, R163, R164 ;  /* 0x000000a4a3a37220 */ /* 0x000fe20000410000 */
[----:B------:R-:W-:-:S03]  /*7410*/  HADD2.F32 R164, -RZ, R182.H1_H1 ;  /* 0x300000b6ffa47230 */ /* 0x000fc60000004100 */
[----:B------:R-:W-:Y:S01]  /*7420*/  FFMA.FTZ R163, R91, R162, R163 ;  /* 0x000000a25ba37223 */ /* 0x000fe200000100a3 */
[----:B------:R-:W-:Y:S02]  /*7430*/  SHF.R.U32.HI R91, RZ, 0x10, R51 ;  /* 0x00000010ff5b7819 */ /* 0x000fe40000011633 */
[--C-:B------:R-:W-:Y:S01]  /*7440*/  SHF.R.U64 R51, R62, 0x10, R63.reuse ;  /* 0x000000103e337819 */ /* 0x100fe2000000123f */
[----:B------:R-:W-:Y:S01]  /*7450*/  HADD2.F32 R62, -RZ, R95.H1_H1 ;  /* 0x3000005fff3e7230 */ /* 0x000fe20000004100 */
[----:B------:R-:W-:Y:S01]  /*7460*/  SHF.R.U32.HI R63, RZ, 0x10, R63 ;  /* 0x00000010ff3f7819 */ /* 0x000fe2000001163f */
[----:B------:R-:W-:Y:S02]  /*7470*/  HADD2.F32 R95, -RZ, R91.H0_H0 ;  /* 0x2000005bff5f7230 */ /* 0x000fe40000004100 */
[----:B------:R-:W-:Y:S02]  /*7480*/  HADD2.F32 R51, -RZ, R51.H0_H0 ;  /* 0x20000033ff337230 */ /* 0x000fe40000004100 */
[----:B------:R-:W-:-:S05]  /*7490*/  HADD2.F32 R63, -RZ, R63.H0_H0 ;  /* 0x2000003fff3f7230 */ /* 0x000fca0000004100 */
[----:B------:R-:W-:-:S04]  /*74a0*/  FMUL.FTZ R91, R62, R63 ;  /* 0x0000003f3e5b7220 */ /* 0x000fc80000410000 */
[C---:B------:R-:W-:Y:S01]  /*74b0*/  FFMA.FTZ R91, R60.reuse, R95, -R91 ;  /* 0x0000005f3c5b7223 */ /* 0x040fe2000001085b */
[----:B------:R-:W-:Y:S01]  /*74c0*/  FMUL.FTZ R60, R60, R63 ;  /* 0x0000003f3c3c7220 */ /* 0x000fe20000410000 */
[----:B------:R-:W-:-:S03]  /*74d0*/  HADD2.F32 R63, -RZ, R181.H0_H0 ;  /* 0x200000b5ff3f7230 */ /* 0x000fc60000004100 */
[----:B------:R-:W-:Y:S01]  /*74e0*/  FFMA.FTZ R60, R62, R95, R60 ;  /* 0x0000005f3e3c7223 */ /* 0x000fe2000001003c */
[----:B------:R-:W-:Y:S01]  /*74f0*/  HADD2.F32 R62, -RZ, R92.H0_H0 ;  /* 0x2000005cff3e7230 */ /* 0x000fe20000004100 */
[----:B------:R-:W-:Y:S01]  /*7500*/  F2FP.F16.F32.PACK_AB R91, R91, R165 ;  /* 0x000000a55b5b723e */ /* 0x000fe200000000ff */
[--C-:B------:R-:W-:Y:S02]  /*7510*/  HADD2.F32 R95, -RZ, R88.reuse.H0_H0 ;  /* 0x20000058ff5f7230 */ /* 0x100fe40000004100 */
[----:B------:R-:W-:Y:S02]  /*7520*/  HADD2.F32 R88, -RZ, R88.H1_H1 ;  /* 0x30000058ff587230 */ /* 0x000fe40000004100 */
[-C--:B------:R-:W-:Y:S01]  /*7530*/  FMUL.FTZ R162, R62, R164.reuse ;  /* 0x000000a43ea27220 */ /* 0x080fe20000410000 */
[----:B------:R-:W-:Y:S01]  /*7540*/  F2FP.F16.F32.PACK_AB R60, R60, R163 ;  /* 0x000000a33c3c723e */ /* 0x000fe200000000ff */
[C---:B------:R-:W-:Y:S02]  /*7550*/  FMUL.FTZ R164, R95.reuse, R164 ;  /* 0x000000a45fa47220 */ /* 0x040fe40000410000 */
[----:B------:R-:W-:-:S02]  /*7560*/  FFMA.FTZ R162, R95, R63, -R162 ;  /* 0x0000003f5fa27223 */ /* 0x000fc400000108a2 */
[----:B------:R-:W-:Y:S01]  /*7570*/  FFMA.FTZ R164, R62, R63, R164 ;  /* 0x0000003f3ea47223 */ /* 0x000fe200000100a4 */
[----:B------:R-:W-:Y:S02]  /*7580*/  HADD2.F32 R62, -RZ, R92.H1_H1 ;  /* 0x3000005cff3e7230 */ /* 0x000fe40000004100 */
[----:B------:R-:W-:Y:S02]  /*7590*/  HADD2.F32 R63, -RZ, R48.H0_H0 ;  /* 0x20000030ff3f7230 */ /* 0x000fe40000004100 */
[--C-:B------:R-:W-:Y:S02]  /*75a0*/  HADD2.F32 R92, -RZ, R90.reuse.H0_H0 ;  /* 0x2000005aff5c7230 */ /* 0x100fe40000004100 */
[-C--:B------:R-:W-:Y:S01]  /*75b0*/  FMUL.FTZ R48, R62, R161.reuse ;  /* 0x000000a13e307220 */ /* 0x080fe20000410000 */
[C---:B------:R-:W-:Y:S01]  /*75c0*/  FMUL.FTZ R161, R88.reuse, R161 ;  /* 0x000000a158a17220 */ /* 0x040fe20000410000 */
[----:B------:R-:W-:Y:S02]  /*75d0*/  HADD2.F32 R90, -RZ, R90.H1_H1 ;  /* 0x3000005aff5a7230 */ /* 0x000fe40000004100 */
[-C--:B------:R-:W-:Y:S01]  /*75e0*/  FFMA.FTZ R48, R88, R63.reuse, -R48 ;  /* 0x0000003f58307223 */ /* 0x080fe20000010830 */
[----:B------:R-:W-:Y:S01]  /*75f0*/  FFMA.FTZ R62, R62, R63, R161 ;  /* 0x0000003f3e3e7223 */ /* 0x000fe200000100a1 */
[----:B------:R-:W-:-:S02]  /*7600*/  HADD2.F32 R161, -RZ, R181.H1_H1 ;  /* 0x300000b5ffa17230 */ /* 0x000fc40000004100 */
[----:B------:R-:W-:Y:S01]  /*7610*/  HADD2.F32 R63, -RZ, R94.H0_H0 ;  /* 0x2000005eff3f7230 */ /* 0x000fe20000004100 */
[----:B------:R-:W-:Y:S01]  /*7620*/  F2FP.F16.F32.PACK_AB R48, R48, R162 ;  /* 0x000000a23030723e */ /* 0x000fe200000000ff */
[----:B------:R-:W-:Y:S01]  /*7630*/  HADD2.F32 R88, -RZ, R180.H0_H0 ;  /* 0x200000b4ff587230 */ /* 0x000fe20000004100 */
[----:B------:R-:W-:Y:S01]  /*7640*/  F2FP.F16.F32.PACK_AB R62, R62, R164 ;  /* 0x000000a43e3e723e */ /* 0x000fe200000000ff */
[----:B------:R-:W-:Y:S02]  /*7650*/  HADD2.F32 R94, -RZ, R94.H1_H1 ;  /* 0x3000005eff5e7230 */ /* 0x000fe40000004100 */
[-C--:B------:R-:W-:Y:S01]  /*7660*/  FMUL.FTZ R95, R63, R161.reuse ;  /* 0x000000a13f5f7220 */ /* 0x080fe20000410000 */
[----:B------:R-:W-:-:S03]  /*7670*/  FMUL.FTZ R161, R92, R161 ;  /* 0x000000a15ca17220 */ /* 0x000fc60000410000 */
[-C--:B------:R-:W-:Y:S01]  /*7680*/  FFMA.FTZ R95, R92, R88.reuse, -R95 ;  /* 0x000000585c5f7223 */ /* 0x080fe2000001085f */
[----:B------:R-:W-:Y:S01]  /*7690*/  FFMA.FTZ R161, R63, R88, R161 ;  /* 0x000000583fa17223 */ /* 0x000fe200000100a1 */
[-C--:B------:R-:W-:Y:S01]  /*76a0*/  FMUL.FTZ R63, R94, R51.reuse ;  /* 0x000000335e3f7220 */ /* 0x080fe20000410000 */
[C---:B------:R-:W-:Y:S01]  /*76b0*/  FMUL.FTZ R51, R90.reuse, R51 ;  /* 0x000000335a337220 */ /* 0x040fe20000410000 */
[----:B------:R-:W-:Y:S02]  /*76c0*/  IMAD.MOV.U32 R88, RZ, RZ, R48 ;  /* 0x000000ffff587224 */ /* 0x000fe400078e0030 */
[-C--:B------:R-:W-:Y:S01]  /*76d0*/  FFMA.FTZ R63, R90, R50.reuse, -R63 ;  /* 0x000000325a3f7223 */ /* 0x080fe2000001083f */
[----:B------:R-:W-:Y:S01]  /*76e0*/  FFMA.FTZ R51, R94, R50, R51 ;  /* 0x000000325e337223 */ /* 0x000fe20000010033 */
[----:B------:R-:W-:-:S03]  /*76f0*/  IMAD.MOV.U32 R92, RZ, RZ, R62 ;  /* 0x000000ffff5c7224 */ /* 0x000fc600078e003e */
[----:B------:R-:W-:Y:S01]  /*7700*/  F2FP.F16.F32.PACK_AB R63, R63, R95 ;  /* 0x0000005f3f3f723e */ /* 0x000fe200000000ff */
[----:B------:R-:W-:Y:S01]  /*7710*/  IMAD.MOV.U32 R95, RZ, RZ, R60 ;  /* 0x000000ffff5f7224 */ /* 0x000fe200078e003c */
[----:B------:R-:W-:-:S03]  /*7720*/  F2FP.F16.F32.PACK_AB R51, R51, R161 ;  /* 0x000000a13333723e */ /* 0x000fc600000000ff */
[----:B------:R-:W-:Y:S01]  /*7730*/  IMAD.MOV.U32 R90, RZ, RZ, R63 ;  /* 0x000000ffff5a7224 */ /* 0x000fe200078e003f */
[----:B------:R-:W-:-:S07]  /*7740*/  MOV R94, R51 ;  /* 0x00000033005e7202 */ /* 0x000fce0000000f00 */
.L_x_502:
[----:B------:R-:W-:Y:S05]  /*7750*/  BSYNC B3 ;  /* 0x0000000000037941 */ /* 0x000fea0003800000 */
.L_x_501:
[----:B------:R-:W-:-:S13]  /*7760*/  ISETP.GE.AND P4, PT, R160, R146, PT ;  /* 0x00000092a000720c */ /* 0x000fda0003f86270 */
[--C-:B------:R-:W-:Y:S02]  /*7770*/  @!P4 SHF.R.S32.HI R51, RZ, 0x1f, R160.reuse ;  /* 0x0000001fff33c819 */ /* 0x100fe400000114a0 */
[----:B------:R-:W-:-:S04]  /*7780*/  @!P4 IADD3 R160, P5, P6, R114, R128, R160 ;  /* 0x0000008072a0c210 */ /* 0x000fc80007ebe0a0 */
[----:B------:R-:W-:Y:S02]  /*7790*/  @!P4 IADD3.X R51, R6, R153, R51, P5, P6 ;  /* 0x000000990633c210 */ /* 0x000fe40002fec433 */
[----:B------:R-:W-:-:S04]  /*77a0*/  IADD3 R49, P5, P6, R114, R128, R29 ;  /* 0x0000008072317210 */ /* 0x000fc80007ebe01d */
[----:B------:R-:W-:Y:S02]  /*77b0*/  IADD3.X R50, R6, R153, R35, P5, P6 ;  /* 0x0000009906327210 */ /* 0x000fe40002fec423 */
[----:B------:R-:W-:-:S04]  /*77c0*/  LEA R48, P5, R49, R120, 0x1 ;  /* 0x0000007831307211 */ /* 0x000fc800078a08ff */
[----:B------:R-:W-:Y:S02]  /*77d0*/  LEA.HI.X R49, R49, R121, R50, 0x1, P5 ;  /* 0x0000007931317211 */ /* 0x000fe400028f0c32 */
[----:B------:R-:W-:-:S03]  /*77e0*/  @!P4 LEA R50, P5, R160, R120, 0x1 ;  /* 0x00000078a032c211 */ /* 0x000fc600078a08ff */
[----:B--2---:R2:W-:Y:S01]  /*77f0*/  STG.E.128 desc[UR56][R48.64], R88 ;  /* 0x0000005830007986 */ /* 0x0045e2000c101d38 */
[----:B------:R-:W-:-:S05]  /*7800*/  @!P4 LEA.HI.X R51, R160, R121, R51, 0x1, P5 ;  /* 0x00000079a033c211 */ /* 0x000fca00028f0c33 */
[----:B0-----:R2:W-:Y:S04]  /*7810*/  @!P4 STG.E.128 desc[UR56][R50.64], R92 ;  /* 0x0000005c3200c986 */ /* 0x0015e8000c101d38 */
.L_x_500:
[----:B------:R-:W-:Y:S05]  /*7820*/  BSYNC B2 ;  /* 0x0000000000027941 */ /* 0x000fea0003800000 */
.L_x_499:
[----:B------:R-:W-:Y:S01]  /*7830*/  ISETP.NE.AND P4, PT, R38, RZ, PT ;  /* 0x000000ff2600720c */ /* 0x000fe20003f85270 */
[----:B------:R-:W-:-:S12]  /*7840*/  BSSY B2, `(.L_x_503) ;  /* 0x000007f000027945 */ /* 0x000fd80003800000 */
[----:B------:R-:W-:Y:S05]  /*7850*/  @!P4 BRA `(.L_x_504) ;  /* 0x0000000400f4c947 */ /* 0x000fea0003800000 */
[----:B--2---:R-:W-:Y:S01]  /*7860*/  SEL R48, R122, R148, !P1 ;  /* 0x000000947a307207 */ /* 0x004fe20004800000 */
        /* <DEDUP_REMOVED lines=24> */
[----:B------:R-:W-:Y:S01]  /*79f0*/  HADD2.F32 R91, -RZ, R179.H1_H1 ;  /* 0x300000b3ff5b7230 */ /* 0x000fe20000004100 */
[----:B------:R-:W-:Y:S01]  /*7a00*/  SHF.R.U32.HI R45, RZ, 0x10, R45 ;  /* 0x00000010ff2d7819 */ /* 0x000fe2000001162d */
[--C-:B------:R-:W-:Y:S01]  /*7a10*/  HADD2.F32 R49, -RZ, R90.reuse.H0_H0 ;  /* 0x2000005aff317230 */ /* 0x100fe20000004100 */
[----:B------:R-:W-:Y:S01]  /*7a20*/  SHF.R.U64 R46, R46, 0x10, R47 ;  /* 0x000000102e2e7819 */ /* 0x000fe2000000122f */
[----:B------:R-:W-:Y:S02]  /*7a30*/  HADD2.F32 R93, -RZ, R89.H0_H0 ;  /* 0x20000059ff5d7230 */ /* 0x000fe40000004100 */
[----:B------:R-:W-:Y:S02]  /*7a40*/  HADD2.F32 R92, -RZ, R179.H0_H0 ;  /* 0x200000b3ff5c7230 */ /* 0x000fe40000004100 */
[----:B------:R-:W-:Y:S01]  /*7a50*/  FMUL.FTZ R61, R49, R91 ;  /* 0x0000005b313d7220 */ /* 0x000fe20000410000 */
[----:B------:R-:W-:-:S02]  /*7a60*/  HADD2.F32 R90, -RZ, R90.H1_H1 ;  /* 0x3000005aff5a7230 */ /* 0x000fc40000004100 */
[C---:B------:R-:W-:Y:S01]  /*7a70*/  FMUL.FTZ R91, R93.reuse, R91 ;  /* 0x0000005b5d5b7220 */ /* 0x040fe20000410000 */
[----:B------:R-:W-:Y:S02]  /*7a80*/  HADD2.F32 R45, -RZ, R45.H0_H0 ;  /* 0x2000002dff2d7230 */ /* 0x000fe40000004100 */
[-C--:B------:R-:W-:Y:S01]  /*7a90*/  FFMA.FTZ R61, R93, R92.reuse, -R61 ;  /* 0x0000005c5d3d7223 */ /* 0x080fe2000001083d */
[----:B------:R-:W-:Y:S02]  /*7aa0*/  HADD2.F32 R46, -RZ, R46.H0_H0 ;  /* 0x2000002eff2e7230 */ /* 0x000fe40000004100 */
[----:B------:R-:W-:Y:S01]  /*7ab0*/  FFMA.FTZ R49, R49, R92, R91 ;  /* 0x0000005c31317223 */ /* 0x000fe2000001005b */
[--C-:B------:R-:W-:Y:S01]  /*7ac0*/  SHF.R.U32.HI R91, RZ, 0x10, R57.reuse ;  /* 0x00000010ff5b7819 */ /* 0x100fe20000011639 */
[----:B------:R-:W-:Y:S01]  /*7ad0*/  HADD2.F32 R92, -RZ, R178.H1_H1 ;  /* 0x300000b2ff5c7230 */ /* 0x000fe20000004100 */
[----:B------:R-:W-:Y:S01]  /*7ae0*/  SHF.R.U64 R57, R56, 0x10, R57 ;  /* 0x0000001038397819 */ /* 0x000fe20000001239 */
[----:B------:R-:W-:-:S02]  /*7af0*/  HADD2.F32 R56, -RZ, R89.H1_H1 ;  /* 0x30000059ff387230 */ /* 0x000fc40000004100 */
[----:B------:R-:W-:Y:S02]  /*7b00*/  HADD2.F32 R91, -RZ, R91.H0_H0 ;  /* 0x2000005bff5b7230 */ /* 0x000fe40000004100 */
[----:B------:R-:W-:-:S03]  /*7b10*/  HADD2.F32 R57, -RZ, R57.H0_H0 ;  /* 0x20000039ff397230 */ /* 0x000fc60000004100 */
[-C--:B------:R-:W-:Y:S01]  /*7b20*/  FMUL.FTZ R89, R90, R91.reuse ;  /* 0x0000005b5a597220 */ /* 0x080fe20000410000 */
[----:B------:R-:W-:-:S03]  /*7b30*/  FMUL.FTZ R91, R56, R91 ;  /* 0x0000005b385b7220 */ /* 0x000fc60000410000 */
[-C--:B------:R-:W-:Y:S01]  /*7b40*/  FFMA.FTZ R56, R56, R45.reuse, -R89 ;  /* 0x0000002d38387223 */ /* 0x080fe20000010859 */
[----:B------:R-:W-:Y:S02]  /*7b50*/  HADD2.F32 R89, -RZ, R63.H0_H0 ;  /* 0x2000003fff597230 */ /* 0x000fe40000004100 */
[----:B------:R-:W-:Y:S01]  /*7b60*/  FFMA.FTZ R45, R90, R45, R91 ;  /* 0x0000002d5a2d7223 */ /* 0x000fe2000001005b */
[----:B------:R-:W-:Y:S02]  /*7b70*/  HADD2.F32 R90, -RZ, R178.H0_H0 ;  /* 0x200000b2ff5a7230 */ /* 0x000fe40000004100 */
[--C-:B------:R-:W-:Y:S02]  /*7b80*/  HADD2.F32 R91, -RZ, R51.reuse.H0_H0 ;  /* 0x20000033ff5b7230 */ /* 0x100fe40000004100 */
[----:B------:R-:W-:Y:S01]  /*7b90*/  FMUL.FTZ R93, R89, R92 ;  /* 0x0000005c595d7220 */ /* 0x000fe20000410000 */
[----:B------:R-:W-:Y:S01]  /*7ba0*/  HADD2.F32 R51, -RZ, R51.H1_H1 ;  /* 0x30000033ff337230 */ /* 0x000fe20000004100 */
[----:B------:R-:W-:-:S02]  /*7bb0*/  F2FP.F16.F32.PACK_AB R56, R56, R61 ;  /* 0x0000003d3838723e */ /* 0x000fc400000000ff */
[C---:B------:R-:W-:Y:S01]  /*7bc0*/  FFMA.FTZ R93, R91.reuse, R90, -R93 ;  /* 0x0000005a5b5d7223 */ /* 0x040fe2000001085d */
[----:B------:R-:W-:Y:S01]  /*7bd0*/  FMUL.FTZ R91, R91, R92 ;  /* 0x0000005c5b5b7220 */ /* 0x000fe20000410000 */
[----:B------:R-:W-:Y:S01]  /*7be0*/  HADD2.F32 R92, -RZ, R177.H1_H1 ;  /* 0x300000b1ff5c7230 */ /* 0x000fe20000004100 */
[----:B------:R-:W-:Y:S01]  /*7bf0*/  F2FP.F16.F32.PACK_AB R45, R45, R49 ;  /* 0x000000312d2d723e */ /* 0x000fe200000000ff */
[----:B------:R-:W-:Y:S02]  /*7c00*/  IMAD.MOV.U32 R49, RZ, RZ, R56 ;  /* 0x000000ffff317224 */ /* 0x000fe400078e0038 */
[----:B------:R-:W-:Y:S01]  /*7c10*/  FFMA.FTZ R91, R89, R90, R91 ;  /* 0x0000005a595b7223 */ /* 0x000fe2000001005b */
[----:B------:R-:W-:Y:S02]  /*7c20*/  SHF.R.U32.HI R89, RZ, 0x10, R47 ;  /* 0x00000010ff597819 */ /* 0x000fe4000001162f */
[--C-:B------:R-:W-:Y:S01]  /*7c30*/  SHF.R.U64 R47, R58, 0x10, R59.reuse ;  /* 0x000000103a2f7819 */ /* 0x100fe2000000123b */
[----:B------:R-:W-:Y:S01]  /*7c40*/  HADD2.F32 R58, -RZ, R63.H1_H1 ;  /* 0x3000003fff3a7230 */ /* 0x000fe20000004100 */
[----:B------:R-:W-:Y:S01]  /*7c50*/  SHF.R.U32.HI R59, RZ, 0x10, R59 ;  /* 0x00000010ff3b7819 */ /* 0x000fe2000001163b */
[----:B------:R-:W-:-:S02]  /*7c60*/  HADD2.F32 R89, -RZ, R89.H0_H0 ;  /* 0x20000059ff597230 */ /* 0x000fc40000004100 */
[----:B------:R-:W-:Y:S02]  /*7c70*/  HADD2.F32 R47, -RZ, R47.H0_H0 ;  /* 0x2000002fff2f7230 */ /* 0x000fe40000004100 */
[----:B------:R-:W-:Y:S02]  /*7c80*/  HADD2.F32 R59, -RZ, R59.H0_H0 ;  /* 0x2000003bff3b7230 */ /* 0x000fe40000004100 */
[----:B------:R-:W-:-:S03]  /*7c90*/  IMAD.MOV.U32 R61, RZ, RZ, R45 ;  /* 0x000000ffff3d7224 */ /* 0x000fc600078e002d */
[----:B------:R-:W-:-:S04]  /*7ca0*/  FMUL.FTZ R63, R58, R59 ;  /* 0x0000003b3a3f7220 */ /* 0x000fc80000410000 */
[C---:B------:R-:W-:Y:S01]  /*7cb0*/  FFMA.FTZ R63, R51.reuse, R89, -R63 ;  /* 0x00000059333f7223 */ /* 0x040fe2000001083f */
[----:B------:R-:W-:Y:S01]  /*7cc0*/  FMUL.FTZ R51, R51, R59 ;  /* 0x0000003b33337220 */ /* 0x000fe20000410000 */
[----:B------:R-:W-:-:S03]  /*7cd0*/  HADD2.F32 R59, -RZ, R177.H0_H0 ;  /* 0x200000b1ff3b7230 */ /* 0x000fc60000004100 */
[----:B------:R-:W-:Y:S01]  /*7ce0*/  FFMA.FTZ R51, R58, R89, R51 ;  /* 0x000000593a337223 */ /* 0x000fe20000010033 */
[----:B------:R-:W-:Y:S01]  /*7cf0*/  HADD2.F32 R58, -RZ, R60.H0_H0 ;  /* 0x2000003cff3a7230 */ /* 0x000fe20000004100 */
[----:B------:R-:W-:Y:S01]  /*7d00*/  F2FP.F16.F32.PACK_AB R63, R63, R93 ;  /* 0x0000005d3f3f723e */ /* 0x000fe200000000ff */
[----:B------:R-:W-:Y:S02]  /*7d10*/  HADD2.F32 R89, -RZ, R48.H0_H0 ;  /* 0x20000030ff597230 */ /* 0x000fe40000004100 */
[----:B------:R-:W-:Y:S02]  /*7d20*/  HADD2.F32 R60, -RZ, R60.H1_H1 ;  /* 0x3000003cff3c7230 */ /* 0x000fe40000004100 */
[-C--:B------:R-:W-:Y:S01]  /*7d30*/  FMUL.FTZ R90, R58, R92.reuse ;  /* 0x0000005c3a5a7220 */ /* 0x080fe20000410000 */
[----:B------:R-:W-:Y:S01]  /*7d40*/  F2FP.F16.F32.PACK_AB R91, R51, R91 ;  /* 0x0000005b335b723e */ /* 0x000fe200000000ff */
[----:B------:R-:W-:Y:S01]  /*7d50*/  FMUL.FTZ R92, R89, R92 ;  /* 0x0000005c595c7220 */ /* 0x000fe20000410000 */
[----:B------:R-:W-:-:S02]  /*7d60*/  IMAD.MOV.U32 R51, RZ, RZ, R63 ;  /* 0x000000ffff337224 */ /* 0x000fc400078e003f */
[-C--:B------:R-:W-:Y:S01]  /*7d70*/  FFMA.FTZ R90, R89, R59.reuse, -R90 ;  /* 0x0000003b595a7223 */ /* 0x080fe2000001085a */
[----:B------:R-:W-:Y:S02]  /*7d80*/  HADD2.F32 R89, -RZ, R176.H1_H1 ;  /* 0x300000b0ff597230 */ /* 0x000fe40000004100 */
[----:B------:R-:W-:Y:S01]  /*7d90*/  FFMA.FTZ R92, R58, R59, R92 ;  /* 0x0000003b3a5c7223 */ /* 0x000fe2000001005c */
[----:B------:R-:W-:Y:S02]  /*7da0*/  HADD2.F32 R58, -RZ, R48.H1_H1 ;  /* 0x30000030ff3a7230 */ /* 0x000fe40000004100 */
[----:B------:R-:W-:Y:S02]  /*7db0*/  HADD2.F32 R48, -RZ, R44.H0_H0 ;  /* 0x2000002cff307230 */ /* 0x000fe40000004100 */
[-C--:B------:R-:W-:Y:S01]  /*7dc0*/  FMUL.FTZ R44, R60, R57.reuse ;  /* 0x000000393c2c7220 */ /* 0x080fe20000410000 */
[--C-:B------:R-:W-:Y:S02]  /*7dd0*/  HADD2.F32 R59, -RZ, R50.reuse.H0_H0 ;  /* 0x20000032ff3b7230 */ /* 0x100fe40000004100 */
[----:B------:R-:W-:Y:S01]  /*7de0*/  FMUL.FTZ R57, R58, R57 ;  /* 0x000000393a397220 */ /* 0x000fe20000410000 */
[----:B------:R-:W-:-:S02]  /*7df0*/  HADD2.F32 R50, -RZ, R50.H1_H1 ;  /* 0x30000032ff327230 */ /* 0x000fc40000004100 */
[-C--:B------:R-:W-:Y:S01]  /*7e00*/  FFMA.FTZ R44, R58, R48.reuse, -R44 ;  /* 0x000000303a2c7223 */ /* 0x080fe2000001082c */
[----:B------:R-:W-:Y:S02]  /*7e10*/  HADD2.F32 R58, -RZ, R176.H0_H0 ;  /* 0x200000b0ff3a7230 */ /* 0x000fe40000004100 */
[----:B------:R-:W-:Y:S01]  /*7e20*/  FFMA.FTZ R48, R60, R48, R57 ;  /* 0x000000303c307223 */ /* 0x000fe20000010039 */
[--C-:B------:R-:W-:Y:S02]  /*7e30*/  HADD2.F32 R57, -RZ, R62.reuse.H0_H0 ;  /* 0x2000003eff397230 */ /* 0x100fe40000004100 */
[----:B------:R-:W-:Y:S01]  /*7e40*/  HADD2.F32 R62, -RZ, R62.H1_H1 ;  /* 0x3000003eff3e7230 */ /* 0x000fe20000004100 */
[----:B------:R-:W-:Y:S01]  /*7e50*/  F2FP.F16.F32.PACK_AB R44, R44, R90 ;  /* 0x0000005a2c2c723e */ /* 0x000fe200000000ff */
[----:B------:R-:W-:Y:S02]  /*7e60*/  IMAD.MOV.U32 R63, RZ, RZ, R91 ;  /* 0x000000ffff3f7224 */ /* 0x000fe400078e005b */
[-C--:B------:R-:W-:Y:S01]  /*7e70*/  FMUL.FTZ R60, R57, R89.reuse ;  /* 0x00000059393c7220 */ /* 0x080fe20000410000 */
[----:B------:R-:W-:Y:S01]  /*7e80*/  FMUL.FTZ R89, R59, R89 ;  /* 0x000000593b597220 */ /* 0x000fe20000410000 */
[----:B------:R-:W-:Y:S01]  /*7e90*/  F2FP.F16.F32.PACK_AB R92, R48, R92 ;  /* 0x0000005c305c723e */ /* 0x000fe200000000ff */
[----:B------:R-:W-:-:S02]  /*7ea0*/  IMAD.MOV.U32 R48, RZ, RZ, R44 ;  /* 0x000000ffff307224 */ /* 0x000fc400078e002c */
[-C--:B------:R-:W-:Y:S01]  /*7eb0*/  FFMA.FTZ R60, R59, R58.reuse, -R60 ;  /* 0x0000003a3b3c7223 */ /* 0x080fe2000001083c */
[----:B------:R-:W-:Y:S01]  /*7ec0*/  FFMA.FTZ R89, R57, R58, R89 ;  /* 0x0000003a39597223 */ /* 0x000fe20000010059 */
[-C--:B------:R-:W-:Y:S01]  /*7ed0*/  FMUL.FTZ R57, R62, R47.reuse ;  /* 0x0000002f3e397220 */ /* 0x080fe20000410000 */
[----:B------:R-:W-:-:S03]  /*7ee0*/  FMUL.FTZ R47, R50, R47 ;  /* 0x0000002f322f7220 */ /* 0x000fc60000410000 */
[-C--:B------:R-:W-:Y:S01]  /*7ef0*/  FFMA.FTZ R57, R50, R46.reuse, -R57 ;  /* 0x0000002e32397223 */ /* 0x080fe20000010839 */
[----:B------:R-:W-:-:S04]  /*7f00*/  FFMA.FTZ R47, R62, R46, R47 ;  /* 0x0000002e3e2f7223 */ /* 0x000fc8000001002f */
[----:B------:R-:W-:Y:S02]  /*7f10*/  F2FP.F16.F32.PACK_AB R57, R57, R60 ;  /* 0x0000003c3939723e */ /* 0x000fe400000000ff */
[----:B------:R-:W-:Y:S02]  /*7f20*/  F2FP.F16.F32.PACK_AB R47, R47, R89 ;  /* 0x000000592f2f723e */ /* 0x000fe400000000ff */
[----:B------:R-:W-:Y:S01]  /*7f30*/  MOV R60, R92 ;  /* 0x0000005c003c7202 */ /* 0x000fe20000000f00 */
[----:B------:R-:W-:Y:S01]  /*7f40*/  IMAD.MOV.U32 R50, RZ, RZ, R57 ;  /* 0x000000ffff327224 */ /* 0x000fe200078e0039 */
[----:B------:R-:W-:-:S07]  /*7f50*/  MOV R62, R47 ;  /* 0x0000002f003e7202 */ /* 0x000fce0000000f00 */
.L_x_506:
[----:B------:R-:W-:Y:S05]  /*7f60*/  BSYNC B3 ;  /* 0x0000000000037941 */ /* 0x000fea0003800000 */
.L_x_505:
        /* <DEDUP_REMOVED lines=12> */
.L_x_504:
[----:B------:R-:W-:Y:S05]  /*8030*/  BSYNC B2 ;  /* 0x0000000000027941 */ /* 0x000fea0003800000 */
.L_x_503:
[----:B------:R-:W-:-:S13]  /*8040*/  ISETP.NE.AND P4, PT, R39, RZ, PT ;  /* 0x000000ff2700720c */ /* 0x000fda0003f85270 */
[----:B------:R-:W-:Y:S05]  /*8050*/  @!P4 BRA `(.L_x_498) ;  /* 0x0000000400f0c947 */ /* 0x000fea0003800000 */
[----:B---3--:R-:W3:Y:S01]  /*8060*/  LDL R44, [R1+0x10] ;  /* 0x00001000012c7983 */ /* 0x008ee20000100800 */
[----:B------:R-:W-:Y:S01]  /*8070*/  ISETP.GE.AND P4, PT, R3, R117, PT ;  /* 0x000000750300720c */ /* 0x000fe20003f86270 */
[----:B------:R-:W-:Y:S01]  /*8080*/  BSSY B2, `(.L_x_507) ;  /* 0x000006d000027945 */ /* 0x000fe20003800000 */
[----:B---3--:R-:W-:-:S04]  /*8090*/  LOP3.LUT P5, RZ, R44, 0x1, RZ, 0xc0, !PT ;  /* 0x000000012cff7812 */ /* 0x008fc800078ac0ff */
[----:B------:R-:W-:-:S04]  /*80a0*/  SEL R44, R122, R148, !P5 ;  /* 0x000000947a2c7207 */ /* 0x000fc80006800000 */
        /* <DEDUP_REMOVED lines=12> */
[C---:B--2---:R-:W-:Y:S02]  /*8170*/  IMAD R48, R16.reuse, 0x6000, R44 ;  /* 0x0000600010307824 */ /* 0x044fe400078e022c */
[----:B------:R-:W-:Y:S02]  /*8180*/  IMAD R44, R16, 0x6000, R139 ;  /* 0x00006000102c7824 */ /* 0x000fe400078e028b */
[--C-:B------:R-:W-:Y:S02]  /*8190*/  IMAD R48, R48, 0x2, R2.reuse ;  /* 0x0000000230307824 */ /* 0x100fe400078e0202 */
[----:B------:R-:W-:-:S04]  /*81a0*/  IMAD R44, R44, 0x2, R2 ;  /* 0x000000022c2c7824 */ /* 0x000fc800078e0202 */
[----:B------:R-:W0:Y:S04]  /*81b0*/  LDS.128 R48, [R48+0x1c400] ;  /* 0x01c4000030307984 */ /* 0x000e280000000c00 */
[----:B------:R-:W2:Y:S01]  /*81c0*/  LDS.128 R44, [R44+0x1c400] ;  /* 0x01c400002c2c7984 */ /* 0x000ea20000000c00 */
[----:B------:R-:W-:Y:S05]  /*81d0*/  @P4 BRA `(.L_x_508) ;  /* 0x00000004005c4947 */ /* 0x000fea0003800000 */
[----:B------:R-:W-:Y:S01]  /*81e0*/  HADD2.F32 R58, -RZ, R175.H1_H1 ;  /* 0x300000afff3a7230 */ /* 0x000fe20000004100 */
[--C-:B------:R-:W-:Y:S01]  /*81f0*/  SHF.R.U64 R40, R40, 0x10, R41.reuse ;  /* 0x0000001028287819 */ /* 0x100fe20000001229 */
[----:B0-----:R-:W-:Y:S01]  /*8200*/  HADD2.F32 R57, -RZ, R49.H0_H0 ;  /* 0x20000031ff397230 */ /* 0x001fe20000004100 */
[----:B------:R-:W-:Y:S01]  /*8210*/  SHF.R.U32.HI R41, RZ, 0x10, R41 ;  /* 0x00000010ff297819 */ /* 0x000fe20000011629 */
[----:B--2---:R-:W-:Y:S01]  /*8220*/  HADD2.F32 R60, -RZ, R45.H0_H0 ;  /* 0x2000002dff3c7230 */ /* 0x004fe20000004100 */
[----:B------:R-:W-:Y:S01]  /*8230*/  SHF.R.U64 R52, R52, 0x10, R53 ;  /* 0x0000001034347819 */ /* 0x000fe20000001235 */
[----:B------:R-:W-:Y:S02]  /*8240*/  HADD2.F32 R59, -RZ, R173.H1_H1 ;  /* 0x300000adff3b7230 */ /* 0x000fe40000004100 */
[-C--:B------:R-:W-:Y:S01]  /*8250*/  FMUL.FTZ R61, R57, R58.reuse ;  /* 0x0000003a393d7220 */ /* 0x080fe20000410000 */
[----:B------:R-:W-:Y:S02]  /*8260*/  HADD2.F32 R49, -RZ, R49.H1_H1 ;  /* 0x30000031ff317230 */ /* 0x000fe40000004100 */
[----:B------:R-:W-:Y:S01]  /*8270*/  FMUL.FTZ R58, R60, R58 ;  /* 0x0000003a3c3a7220 */ /* 0x000fe20000410000 */
[----:B------:R-:W-:-:S02]  /*8280*/  HADD2.F32 R45, -RZ, R45.H1_H1 ;  /* 0x3000002dff2d7230 */ /* 0x000fc40000004100 */
[-C--:B------:R-:W-:Y:S01]  /*8290*/  FFMA.FTZ R61, R60, R59.reuse, -R61 ;  /* 0x0000003b3c3d7223 */ /* 0x080fe2000001083d */
[----:B------:R-:W-:Y:S02]  /*82a0*/  HADD2.F32 R41, -RZ, R41.H0_H0 ;  /* 0x20000029ff297230 */ /* 0x000fe40000004100 */
[----:B------:R-:W-:Y:S01]  /*82b0*/  FFMA.FTZ R57, R57, R59, R58 ;  /* 0x0000003b39397223 */ /* 0x000fe2000001003a */
[----:B------:R-:W-:Y:S01]  /*82c0*/  SHF.R.U32.HI R58, RZ, 0x10, R53 ;  /* 0x00000010ff3a7819 */ /* 0x000fe20000011635 */
[--C-:B------:R-:W-:Y:S01]  /*82d0*/  HADD2.F32 R59, -RZ, R47.reuse.H0_H0 ;  /* 0x2000002fff3b7230 */ /* 0x100fe20000004100 */
[----:B------:R-:W-:Y:S01]  /*82e0*/  SHF.R.U64 R42, R42, 0x10, R43 ;  /* 0x000000102a2a7819 */ /* 0x000fe2000000122b */
[----:B------:R-:W-:Y:S02]  /*82f0*/  HADD2.F32 R47, -RZ, R47.H1_H1 ;  /* 0x3000002fff2f7230 */ /* 0x000fe40000004100 */
[----:B------:R-:W-:Y:S02]  /*8300*/  HADD2.F32 R58, -RZ, R58.H0_H0 ;  /* 0x2000003aff3a7230 */ /* 0x000fe40000004100 */
[----:B------:R-:W-:-:S02]  /*8310*/  HADD2.F32 R175, -RZ, R175.H0_H0 ;  /* 0x200000afffaf7230 */ /* 0x000fc40000004100 */
[----:B------:R-:W-:Y:S02]  /*8320*/  HADD2.F32 R173, -RZ, R173.H0_H0 ;  /* 0x200000adffad7230 */ /* 0x000fe40000004100 */
[-C--:B------:R-:W-:Y:S01]  /*8330*/  FMUL.FTZ R53, R49, R58.reuse ;  /* 0x0000003a31357220 */ /* 0x080fe20000410000 */
[C---:B------:R-:W-:Y:S01]  /*8340*/  FMUL.FTZ R58, R45.reuse, R58 ;  /* 0x0000003a2d3a7220 */ /* 0x040fe20000410000 */
[----:B------:R-:W-:Y:S02]  /*8350*/  HADD2.F32 R52, -RZ, R52.H0_H0 ;  /* 0x20000034ff347230 */ /* 0x000fe40000004100 */
[-C--:B------:R-:W-:Y:S01]  /*8360*/  FFMA.FTZ R45, R45, R41.reuse, -R53 ;  /* 0x000000292d2d7223 */ /* 0x080fe20000010835 */
[----:B------:R-:W-:Y:S01]  /*8370*/  FFMA.FTZ R41, R49, R41, R58 ;  /* 0x0000002931297223 */ /* 0x000fe2000001003a */
[----:B------:R-:W-:Y:S01]  /*8380*/  MOV R49, R51 ;  /* 0x0000003300317202 */ /* 0x000fe20000000f00 */
[----:B------:R-:W-:Y:S02]  /*8390*/  HADD2.F32 R51, -RZ, R174.H1_H1 ;  /* 0x300000aeff337230 */ /* 0x000fe40000004100 */
[----:B------:R-:W-:Y:S01]  /*83a0*/  HADD2.F32 R58, -RZ, R172.H1_H1 ;  /* 0x300000acff3a7230 */ /* 0x000fe20000004100 */
[----:B------:R-:W-:Y:S01]  /*83b0*/  F2FP.F16.F32.PACK_AB R41, R41, R57 ;  /* 0x000000392929723e */ /* 0x000fe200000000ff */
[--C-:B------:R-:W-:Y:S01]  /*83c0*/  HADD2.F32 R53, -RZ, R49.reuse.H0_H0 ;  /* 0x20000031ff357230 */ /* 0x100fe20000004100 */
[----:B------:R-:W-:Y:S01]  /*83d0*/  F2FP.F16.F32.PACK_AB R45, R45, R61 ;  /* 0x0000003d2d2d723e */ /* 0x000fe200000000ff */
[----:B------:R-:W-:-:S02]  /*83e0*/  HADD2.F32 R49, -RZ, R49.H1_H1 ;  /* 0x30000031ff317230 */ /* 0x000fc40000004100 */
[----:B------:R-:W-:Y:S02]  /*83f0*/  HADD2.F32 R40, -RZ, R40.H0_H0 ;  /* 0x20000028ff287230 */ /* 0x000fe40000004100 */
[-C--:B------:R-:W-:Y:S01]  /*8400*/  FMUL.FTZ R60, R53, R51.reuse ;  /* 0x00000033353c7220 */ /* 0x080fe20000410000 */
[----:B------:R-:W-:Y:S01]  /*8410*/  FMUL.FTZ R51, R59, R51 ;  /* 0x000000333b337220 */ /* 0x000fe20000410000 */
[----:B------:R-:W-:Y:S02]  /*8420*/  HADD2.F32 R174, -RZ, R174.H0_H0 ;  /* 0x200000aeffae7230 */ /* 0x000fe40000004100 */
[----:B------:R-:W-:Y:S02]  /*8430*/  HADD2.F32 R172, -RZ, R172.H0_H0 ;  /* 0x200000acffac7230 */ /* 0x000fe40000004100 */
[-C--:B------:R-:W-:Y:S01]  /*8440*/  FFMA.FTZ R51, R53, R58.reuse, R51 ;  /* 0x0000003a35337223 */ /* 0x080fe20000010033 */
[----:B------:R-:W-:Y:S01]  /*8450*/  SHF.R.U32.HI R53, RZ, 0x10, R43 ;  /* 0x00000010ff357819 */ /* 0x000fe2000001162b */
[----:B------:R-:W-:Y:S01]  /*8460*/  HADD2.F32 R42, -RZ, R42.H0_H0 ;  /* 0x2000002aff2a7230 */ /* 0x000fe20000004100 */
[--C-:B------:R-:W-:Y:S01]  /*8470*/  SHF.R.U64 R43, R54, 0x10, R55.reuse ;  /* 0x00000010362b7819 */ /* 0x100fe20000001237 */
[----:B------:R-:W-:Y:S01]  /*8480*/  FFMA.FTZ R60, R59, R58, -R60 ;  /* 0x0000003a3b3c7223 */ /* 0x000fe2000001083c */
[----:B------:R-:W-:Y:S01]  /*8490*/  SHF.R.U32.HI R54, RZ, 0x10, R55 ;  /* 0x00000010ff367819 */ /* 0x000fe20000011637 */
[----:B------:R-:W-:-:S02]  /*84a0*/  HADD2.F32 R53, -RZ, R53.H0_H0 ;  /* 0x20000035ff357230 */ /* 0x000fc40000004100 */
[----:B------:R-:W-:Y:S02]  /*84b0*/  HADD2.F32 R43, -RZ, R43.H0_H0 ;  /* 0x2000002bff2b7230 */ /* 0x000fe40000004100 */
[----:B------:R-:W-:-:S05]  /*84c0*/  HADD2.F32 R54, -RZ, R54.H0_H0 ;  /* 0x20000036ff367230 */ /* 0x000fca0000004100 */
[----:B------:R-:W-:-:S04]  /*84d0*/  FMUL.FTZ R55, R49, R54 ;  /* 0x0000003631377220 */ /* 0x000fc80000410000 */
[C---:B------:R-:W-:Y:S01]  /*84e0*/  FFMA.FTZ R55, R47.reuse, R53, -R55 ;  /* 0x000000352f377223 */ /* 0x040fe20000010837 */
[----:B------:R-:W-:-:S04]  /*84f0*/  FMUL.FTZ R47, R47, R54 ;  /* 0x000000362f2f7220 */ /* 0x000fc80000410000 */
[----:B------:R-:W-:Y:S01]  /*8500*/  FFMA.FTZ R47, R49, R53, R47 ;  /* 0x00000035312f7223 */ /* 0x000fe2000001002f */
[----:B------:R-:W-:Y:S01]  /*8510*/  HADD2.F32 R49, -RZ, R48.H0_H0 ;  /* 0x20000030ff317230 */ /* 0x000fe20000004100 */
[----:B------:R-:W-:Y:S01]  /*8520*/  F2FP.F16.F32.PACK_AB R55, R55, R60 ;  /* 0x0000003c3737723e */ /* 0x000fe200000000ff */
[----:B------:R-:W-:Y:S02]  /*8530*/  HADD2.F32 R53, -RZ, R44.H0_H0 ;  /* 0x2000002cff357230 */ /* 0x000fe40000004100 */
[----:B------:R-:W-:Y:S02]  /*8540*/  HADD2.F32 R48, -RZ, R48.H1_H1 ;  /* 0x30000030ff307230 */ /* 0x000fe40000004100 */
[-C--:B------:R-:W-:Y:S01]  /*8550*/  FMUL.FTZ R54, R49, R175.reuse ;  /* 0x000000af31367220 */ /* 0x080fe20000410000 */
[----:B------:R-:W-:Y:S02]  /*8560*/  HADD2.F32 R44, -RZ, R44.H1_H1 ;  /* 0x3000002cff2c7230 */ /* 0x000fe40000004100 */
[----:B------:R-:W-:Y:S01]  /*8570*/  FMUL.FTZ R175, R53, R175 ;  /* 0x000000af35af7220 */ /* 0x000fe20000410000 */
[----:B------:R-:W-:Y:S01]  /*8580*/  F2FP.F16.F32.PACK_AB R51, R47, R51 ;  /* 0x000000332f33723e */ /* 0x000fe200000000ff */
[----:B------:R-:W-:Y:S01]  /*8590*/  FFMA.FTZ R54, R53, R173, -R54 ;  /* 0x000000ad35367223 */ /* 0x000fe20000010836 */
[----:B------:R-:W-:-:S02]  /*85a0*/  IMAD.MOV.U32 R47, RZ, RZ, R55 ;  /* 0x000000ffff2f7224 */ /* 0x000fc400078e0037 */
[----:B------:R-:W-:Y:S01]  /*85b0*/  FFMA.FTZ R175, R49, R173, R175 ;  /* 0x000000ad31af7223 */ /* 0x000fe200000100af */
[-C--:B------:R-:W-:Y:S01]  /*85c0*/  FMUL.FTZ R49, R48, R52.reuse ;  /* 0x0000003430317220 */ /* 0x080fe20000410000 */
[----:B------:R-:W-:-:S03]  /*85d0*/  FMUL.FTZ R52, R44, R52 ;  /* 0x000000342c347220 */ /* 0x000fc60000410000 */
[-C--:B------:R-:W-:Y:S01]  /*85e0*/  FFMA.FTZ R49, R44, R40.reuse, -R49 ;  /* 0x000000282c317223 */ /* 0x080fe20000010831 */
[----:B------:R-:W-:Y:S01]  /*85f0*/  FFMA.FTZ R52, R48, R40, R52 ;  /* 0x0000002830347223 */ /* 0x000fe20000010034 */
[----:B------:R-:W-:Y:S02]  /*8600*/  HADD2.F32 R40, -RZ, R50.H0_H0 ;  /* 0x20000032ff287230 */ /* 0x000fe40000004100 */
[----:B------:R-:W-:Y:S01]  /*8610*/  HADD2.F32 R44, -RZ, R46.H0_H0 ;  /* 0x2000002eff2c7230 */ /* 0x000fe20000004100 */
[----:B------:R-:W-:Y:S01]  /*8620*/  F2FP.F16.F32.PACK_AB R49, R49, R54 ;  /* 0x000000363131723e */ /* 0x000fe200000000ff */
        /* <DEDUP_REMOVED lines=9> */
[C---:B------:R-:W-:Y:S01]  /*86c0*/  FMUL.FTZ R43, R46.reuse, R43 ;  /* 0x0000002b2e2b7220 */ /* 0x040fe20000410000 */
[----:B------:R-:W-:Y:S02]  /*86d0*/  IMAD.MOV.U32 R49, RZ, RZ, R41 ;  /* 0x000000ffff317224 */ /* 0x000fe400078e0029 */
[-C--:B------:R-:W-:Y:S01]  /*86e0*/  FFMA.FTZ R40, R46, R42.reuse, -R40 ;  /* 0x0000002a2e287223 */ /* 0x080fe20000010828 */
[----:B------:R-:W-:-:S04]  /*86f0*/  FFMA.FTZ R43, R50, R42, R43 ;  /* 0x0000002a322b7223 */ /* 0x000fc8000001002b */
[----:B------:R-:W-:Y:S01]  /*8700*/  F2FP.F16.F32.PACK_AB R40, R40, R48 ;  /* 0x000000302828723e */ /* 0x000fe200000000ff */
[----:B------:R-:W-:Y:S01]  /*8710*/  IMAD.MOV.U32 R48, RZ, RZ, R52 ;  /* 0x000000ffff307224 */ /* 0x000fe200078e0034 */
[----:B------:R-:W-:Y:S02]  /*8720*/  F2FP.F16.F32.PACK_AB R43, R43, R174 ;  /* 0x000000ae2b2b723e */ /* 0x000fe400000000ff */
[----:B------:R-:W-:-:S03]  /*8730*/  MOV R46, R40 ;  /* 0x00000028002e7202 */ /* 0x000fc60000000f00 */
[----:B------:R-:W-:-:S07]  /*8740*/  IMAD.MOV.U32 R50, RZ, RZ, R43 ;  /* 0x000000ffff327224 */ /* 0x000fce00078e002b */
.L_x_508:
[----:B------:R-:W-:Y:S05]  /*8750*/  BSYNC B2 ;  /* 0x0000000000027941 */ /* 0x000fea0003800000 */
.L_x_507:
        /* <DEDUP_REMOVED lines=12> */
.L_x_498:
[----:B------:R-:W-:Y:S05]  /*8820*/  BSYNC B1 ;  /* 0x0000000000017941 */ /* 0x000fea0003800000 */
.L_x_497:
[-C--:B--2-4-:R-:W-:Y:S02]  /*8830*/  IMAD R40, R147, R126.reuse, RZ ;  /* 0x0000007e93287224 */ /* 0x094fe400078e02ff */
[----:B------:R-:W-:-:S04]  /*8840*/  IMAD.WIDE.U32 R124, R207, R126, R124 ;  /* 0x0000007ecf7c7225 */ /* 0x000fc800078e007c */
[----:B------:R-:W-:Y:S01]  /*8850*/  IMAD R40, R207, R127, R40 ;  /* 0x0000007fcf287224 */ /* 0x000fe200078e0228 */
[----:B------:R-:W-:Y:S06]  /*8860*/  @P3 BRA `(.L_x_467) ;  /* 0x0000001800b03947 */ /* 0x000fec0003800000 */
[----:B------:R-:W-:Y:S01]  /*8870*/  ISETP.NE.AND P3, PT, R34, RZ, PT ;  /* 0x000000ff2200720c */ /* 0x000fe20003f65270 */
[----:B------:R-:W-:Y:S01]  /*8880*/  BSSY B1, `(.L_x_509) ;  /* 0x000007e000017945 */ /* 0x000fe20003800000 */
[----:B------:R-:W-:-:S11]  /*8890*/  IMAD.IADD R52, R125, 0x1, R40 ;  /* 0x000000017d347824 */ /* 0x000fd600078e0228 */
[----:B------:R-:W-:Y:S05]  /*88a0*/  @!P3 BRA `(.L_x_510) ;  /* 0x0000000400ecb947 */ /* 0x000fea0003800000 */
[----:B------:R-:W-:Y:S01]  /*88b0*/  SEL R40, R122, R148, !P0 ;  /* 0x000000947a287207 */ /* 0x000fe20004000000 */
[----:B------:R-:W-:Y:S01]  /*88c0*/  BSSY B2, `(.L_x_511) ;  /* 0x0000077000027945 */ /* 0x000fe20003800000 */
[----:B---3--:R-:W-:Y:S02]  /*88d0*/  IADD3 R44, P3, P4, R114, R124, R29 ;  /* 0x0000007c722c7210 */ /* 0x008fe40007c7e01d */
[----:B------:R-:W-:Y:S02]  /*88e0*/  SHF.R.S32.HI R41, RZ, 0x1f, R40 ;  /* 0x0000001fff297819 */ /* 0x000fe40000011428 */
[----:B------:R-:W-:Y:S02]  /*88f0*/  IADD3.X R45, R6, R52, R35, P3, P4 ;  /* 0x00000034062d7210 */ /* 0x000fe40001fe8423 */
[----:B------:R-:W-:Y:S02]  /*8900*/  LEA.HI R40, R41, R40, RZ, 0x4 ;  /* 0x0000002829287211 */ /* 0x000fe400078f20ff */
[----:B------:R-:W-:-:S02]  /*8910*/  SHF.R.U32.HI R46, RZ, 0x3, R185 ;  /* 0x00000003ff2e7819 */ /* 0x000fc400000116b9 */
[----:B------:R-:W-:-:S04]  /*8920*/  LEA.HI.SX32 R40, R40, R28, 0x1c ;  /* 0x0000001c28287211 */ /* 0x000fc800078fe2ff */
[----:B------:R-:W-:-:S04]  /*8930*/  SHF.L.U32 R41, R40, 0x3, RZ ;  /* 0x0000000328297819 */ /* 0x000fc800000006ff */
[----:B------:R-:W-:-:S13]  /*8940*/  ISETP.GE.AND P3, PT, R41, R146, PT ;  /* 0x000000922900720c */ /* 0x000fda0003f66270 */
[--C-:B------:R-:W-:Y:S02]  /*8950*/  @!P3 SHF.R.S32.HI R43, RZ, 0x1f, R41.reuse ;  /* 0x0000001fff2bb819 */ /* 0x100fe40000011429 */
[--C-:B------:R-:W-:Y:S02]  /*8960*/  @!P3 IADD3 R42, P4, P5, R114, R124, R41.reuse ;  /* 0x0000007c722ab210 */ /* 0x100fe40007d9e029 */
[----:B------:R-:W-:Y:S02]  /*8970*/  LOP3.LUT R41, R185, 0x38, R41, 0xf8, !PT ;  /* 0x00000038b9297812 */ /* 0x000fe400078ef829 */
[----:B------:R-:W-:Y:S02]  /*8980*/  @!P3 IADD3.X R43, R6, R52, R43, P4, P5 ;  /* 0x00000034062bb210 */ /* 0x000fe400027ea42b */
[----:B------:R-:W-:Y:S02]  /*8990*/  LEA R48, P4, R44, R120, 0x1 ;  /* 0x000000782c307211 */ /* 0x000fe400078808ff */
[----:B------:R-:W-:-:S02]  /*89a0*/  LOP3.LUT R41, R41, R46, RZ, 0x3c, !PT ;  /* 0x0000002e29297212 */ /* 0x000fc400078e3cff */
[----:B------:R-:W-:Y:S02]  /*89b0*/  LEA.HI.X R49, R44, R121, R45, 0x1, P4 ;  /* 0x000000792c317211 */ /* 0x000fe400020f0c2d */
[----:B------:R-:W-:-:S04]  /*89c0*/  @!P3 LEA R50, P4, R42, R120, 0x1 ;  /* 0x000000782a32b211 */ /* 0x000fc800078808ff */
[----:B------:R-:W-:Y:S02]  /*89d0*/  @!P3 LEA.HI.X R51, R42, R121, R43, 0x1, P4 ;  /* 0x000000792a33b211 */ /* 0x000fe400020f0c2b */
[----:B------:R-:W-:Y:S02]  /*89e0*/  SHF.R.S32.HI R42, RZ, 0x1f, R40 ;  /* 0x0000001fff2a7819 */ /* 0x000fe40000011428 */
[----:B------:R-:W-:Y:S02]  /*89f0*/  ISETP.GE.AND P4, PT, R18, R117, PT ;  /* 0x000000751200720c */ /* 0x000fe40003f86270 */
[----:B------:R-:W-:Y:S01]  /*8a00*/  LEA.HI R42, R42, R40, RZ, 0x3 ;  /* 0x000000282a2a7211 */ /* 0x000fe200078f18ff */
[----:B------:R-:W-:-:S04]  /*8a10*/  IMAD R40, R16, 0x6000, R140 ;  /* 0x0000600010287824 */ /* 0x000fc800078e028c */
[----:B------:R-:W-:Y:S02]  /*8a20*/  IMAD.SHL.U32 R42, R42, 0x400, RZ ;  /* 0x000004002a2a7824 */ /* 0x000fe400078e00ff */
[----:B------:R-:W-:-:S03]  /*8a30*/  IMAD R40, R40, 0x2, R2 ;  /* 0x0000000228287824 */ /* 0x000fc600078e0202 */
[----:B------:R-:W-:-:S04]  /*8a40*/  LOP3.LUT R42, R42, 0x7fffe000, RZ, 0xc0, !PT ;  /* 0x7fffe0002a2a7812 */ /* 0x000fc800078ec0ff */
[----:B------:R-:W-:-:S05]  /*8a50*/  IADD3 R41, R41, R42, R195 ;  /* 0x0000002a29297210 */ /* 0x000fca0007ffe0c3 */
[----:B------:R-:W-:Y:S02]  /*8a60*/  IMAD R44, R16, 0x6000, R41 ;  /* 0x00006000102c7824 */ /* 0x000fe400078e0229 */
[----:B------:R-:W0:Y:S02]  /*8a70*/  LDS.128 R40, [R40+0x1c400] ;  /* 0x01c4000028287984 */ /* 0x000e240000000c00 */
[----:B------:R-:W-:-:S06]  /*8a80*/  IMAD R44, R44, 0x2, R2 ;  /* 0x000000022c2c7824 */ /* 0x000fcc00078e0202 */
[----:B------:R-:W2:Y:S01]  /*8a90*/  LDS.128 R44, [R44+0x1c400] ;  /* 0x01c400002c2c7984 */ /* 0x000ea20000000c00 */
[----:B------:R-:W-:Y:S05]  /*8aa0*/  @P4 BRA `(.L_x_512) ;  /* 0x0000000400604947 */ /* 0x000fea0003800000 */
[----:B------:R-:W-:Y:S01]  /*8ab0*/  HADD2.F32 R56, -RZ, R171.H1_H1 ;  /* 0x300000abff387230 */ /* 0x000fe20000004100 */
[----:B------:R-:W-:Y:S01]  /*8ac0*/  SHF.R.U64 R84, R84, 0x10, R85 ;  /* 0x0000001054547819 */ /* 0x000fe20000001255 */
[----:B--2---:R-:W-:Y:S01]  /*8ad0*/  HADD2.F32 R53, -RZ, R45.H0_H0 ;  /* 0x2000002dff357230 */ /* 0x004fe20000004100 */
[----:B------:R-:W-:Y:S01]  /*8ae0*/  SHF.R.U64 R72, R72, 0x10, R73 ;  /* 0x0000001048487819 */ /* 0x000fe20000001249 */
[----:B0-----:R-:W-:Y:S01]  /*8af0*/  HADD2.F32 R54, -RZ, R41.H0_H0 ;  /* 0x20000029ff367230 */ /* 0x001fe20000004100 */
[----:B------:R-:W-:Y:S01]  /*8b00*/  SHF.R.U64 R86, R86, 0x10, R87 ;  /* 0x0000001056567819 */ /* 0x000fe20000001257 */
[----:B------:R-:W-:Y:S02]  /*8b10*/  HADD2.F32 R55, -RZ, R169.H1_H1 ;  /* 0x300000a9ff377230 */ /* 0x000fe40000004100 */
[-C--:B------:R-:W-:Y:S01]  /*8b20*/  FMUL.FTZ R57, R53, R56.reuse ;  /* 0x0000003835397220 */ /* 0x080fe20000410000 */
[----:B------:R-:W-:Y:S02]  /*8b30*/  HADD2.F32 R171, -RZ, R171.H0_H0 ;  /* 0x200000abffab7230 */ /* 0x000fe40000004100 */
[----:B------:R-:W-:Y:S01]  /*8b40*/  FMUL.FTZ R56, R54, R56 ;  /* 0x0000003836387220 */ /* 0x000fe20000410000 */
[----:B------:R-:W-:-:S02]  /*8b50*/  HADD2.F32 R169, -RZ, R169.H0_H0 ;  /* 0x200000a9ffa97230 */ /* 0x000fc40000004100 */
[-C--:B------:R-:W-:Y:S01]  /*8b60*/  FFMA.FTZ R54, R54, R55.reuse, -R57 ;  /* 0x0000003736367223 */ /* 0x080fe20000010839 */
[----:B------:R-:W-:Y:S01]  /*8b70*/  SHF.R.U32.HI R57, RZ, 0x10, R73 ;  /* 0x00000010ff397819 */ /* 0x000fe20000011649 */
[----:B------:R-:W-:Y:S01]  /*8b80*/  FFMA.FTZ R53, R53, R55, R56 ;  /* 0x0000003735357223 */ /* 0x000fe20000010038 */
[----:B------:R-:W-:Y:S01]  /*8b90*/  SHF.R.U32.HI R56, RZ, 0x10, R85 ;  /* 0x00000010ff387819 */ /* 0x000fe20000011655 */
[----:B------:R-:W-:Y:S01]  /*8ba0*/  HADD2.F32 R55, -RZ, R45.H1_H1 ;  /* 0x3000002dff377230 */ /* 0x000fe20000004100 */
[----:B------:R-:W-:Y:S01]  /*8bb0*/  SHF.R.U64 R74, R74, 0x10, R75 ;  /* 0x000000104a4a7819 */ /* 0x000fe2000000124b */
[----:B------:R-:W-:Y:S02]  /*8bc0*/  HADD2.F32 R84, -RZ, R84.H0_H0 ;  /* 0x20000054ff547230 */ /* 0x000fe40000004100 */
[----:B------:R-:W-:Y:S02]  /*8bd0*/  HADD2.F32 R45, -RZ, R56.H0_H0 ;  /* 0x20000038ff2d7230 */ /* 0x000fe40000004100 */
[----:B------:R-:W-:-:S02]  /*8be0*/  HADD2.F32 R56, -RZ, R41.H1_H1 ;  /* 0x30000029ff387230 */ /* 0x000fc40000004100 */
[----:B------:R-:W-:Y:S02]  /*8bf0*/  HADD2.F32 R41, -RZ, R57.H0_H0 ;  /* 0x20000039ff297230 */ /* 0x000fe40000004100 */
[CC--:B------:R-:W-:Y:S01]  /*8c00*/  FMUL.FTZ R57, R55.reuse, R45.reuse ;  /* 0x0000002d37397220 */ /* 0x0c0fe20000410000 */
[----:B------:R-:W-:Y:S02]  /*8c10*/  HADD2.F32 R72, -RZ, R72.H0_H0 ;  /* 0x20000048ff487230 */ /* 0x000fe40000004100 */
[C---:B------:R-:W-:Y:S01]  /*8c20*/  FMUL.FTZ R58, R56.reuse, R45 ;  /* 0x0000002d383a7220 */ /* 0x040fe20000410000 */
[----:B------:R-:W-:Y:S02]  /*8c30*/  HADD2.F32 R86, -RZ, R86.H0_H0 ;  /* 0x20000056ff567230 */ /* 0x000fe40000004100 */
[-C--:B------:R-:W-:Y:S01]  /*8c40*/  FFMA.FTZ R45, R56, R41.reuse, -R57 ;  /* 0x00000029382d7223 */ /* 0x080fe20000010839 */
[----:B------:R-:W-:Y:S02]  /*8c50*/  HADD2.F32 R57, -RZ, R170.H1_H1 ;  /* 0x300000aaff397230 */ /* 0x000fe40000004100 */
[----:B------:R-:W-:Y:S01]  /*8c60*/  FFMA.FTZ R41, R55, R41, R58 ;  /* 0x0000002937297223 */ /* 0x000fe2000001003a */
[----:B------:R-:W-:-:S02]  /*8c70*/  HADD2.F32 R55, -RZ, R47.H0_H0 ;  /* 0x2000002fff377230 */ /* 0x000fc40000004100 */
[----:B------:R-:W-:Y:S01]  /*8c80*/  HADD2.F32 R56, -RZ, R43.H0_H0 ;  /* 0x2000002bff387230 */ /* 0x000fe20000004100 */
[----:B------:R-:W-:Y:S01]  /*8c90*/  F2FP.F16.F32.PACK_AB R45, R45, R54 ;  /* 0x000000362d2d723e */ /* 0x000fe200000000ff */
[----:B------:R-:W-:Y:S02]  /*8ca0*/  HADD2.F32 R58, -RZ, R168.H1_H1 ;  /* 0x300000a8ff3a7230 */ /* 0x000fe40000004100 */
[CC--:B------:R-:W-:Y:S01]  /*8cb0*/  FMUL.FTZ R59, R55.reuse, R57.reuse ;  /* 0x00000039373b7220 */ /* 0x0c0fe20000410000 */
[----:B------:R-:W-:Y:S02]  /*8cc0*/  HADD2.F32 R47, -RZ, R47.H1_H1 ;  /* 0x3000002fff2f7230 */ /* 0x000fe40000004100 */
[C---:B------:R-:W-:Y:S01]  /*8cd0*/  FMUL.FTZ R57, R56.reuse, R57 ;  /* 0x0000003938397220 */ /* 0x040fe20000410000 */
[----:B------:R-:W-:Y:S02]  /*8ce0*/  HADD2.F32 R43, -RZ, R43.H1_H1 ;  /* 0x3000002bff2b7230 */ /* 0x000fe40000004100 */
[-C--:B------:R-:W-:Y:S01]  /*8cf0*/  FFMA.FTZ R59, R56, R58.reuse, -R59 ;  /* 0x0000003a383b7223 */ /* 0x080fe2000001083b */
[----:B------:R-:W-:Y:S01]  /*8d00*/  SHF.R.U32.HI R56, RZ, 0x10, R75 ;  /* 0x00000010ff387819 */ /* 0x000fe2000001164b */
[----:B------:R-:W-:Y:S01]  /*8d10*/  FFMA.FTZ R57, R55, R58, R57 ;  /* 0x0000003a37397223 */ /* 0x000fe20000010039 */
[----:B------:R-:W-:Y:S01]  /*8d20*/  SHF.R.U32.HI R55, RZ, 0x10, R87 ;  /* 0x00000010ff377819 */ /* 0x000fe20000011657 */
[----:B------:R-:W-:Y:S01]  /*8d30*/  HADD2.F32 R170, -RZ, R170.H0_H0 ;  /* 0x200000aaffaa7230 */ /* 0x000fe20000004100 */
[----:B------:R-:W-:Y:S01]  /*8d40*/  F2FP.F16.F32.PACK_AB R53, R41, R53 ;  /* 0x000000352935723e */ /* 0x000fe200000000ff */
[----:B------:R-:W-:-:S02]  /*8d50*/  HADD2.F32 R56, -RZ, R56.H0_H0 ;  /* 0x20000038ff387230 */ /* 0x000fc40000004100 */
[----:B------:R-:W-:Y:S02]  /*8d60*/  HADD2.F32 R55, -RZ, R55.H0_H0 ;  /* 0x20000037ff377230 */ /* 0x000fe40000004100 */
[----:B------:R-:W-:Y:S02]  /*8d70*/  HADD2.F32 R168, -RZ, R168.H0_H0 ;  /* 0x200000a8ffa87230 */ /* 0x000fe40000004100 */
[----:B------:R-:W-:Y:S02]  /*8d80*/  HADD2.F32 R74, -RZ, R74.H0_H0 ;  /* 0x2000004aff4a7230 */ /* 0x000fe40000004100 */
[-C--:B------:R-:W-:Y:S01]  /*8d90*/  FMUL.FTZ R58, R47, R55.reuse ;  /* 0x000000372f3a7220 */ /* 0x080fe20000410000 */
[C---:B------:R-:W-:Y:S01]  /*8da0*/  FMUL.FTZ R55, R43.reuse, R55 ;  /* 0x000000372b377220 */ /* 0x040fe20000410000 */
[----:B------:R-:W-:Y:S02]  /*8db0*/  IMAD.MOV.U32 R41, RZ, RZ, R45 ;  /* 0x000000ffff297224 */ /* 0x000fe400078e002d */
[-C--:B------:R-:W-:Y:S01]  /*8dc0*/  FFMA.FTZ R58, R43, R56.reuse, -R58 ;  /* 0x000000382b3a7223 */ /* 0x080fe2000001083a */
[----:B------:R-:W-:Y:S01]  /*8dd0*/  FFMA.FTZ R55, R47, R56, R55 ;  /* 0x000000382f377223 */ /* 0x000fe20000010037 */
[----:B------:R-:W-:-:S02]  /*8de0*/  HADD2.F32 R43, -RZ, R44.H0_H0 ;  /* 0x2000002cff2b7230 */ /* 0x000fc40000004100 */
        /* <DEDUP_REMOVED lines=22> */
[----:B------:R-:W-:-:S02]  /*8f50*/  FFMA.FTZ R47, R44, R168, -R47 ;  /* 0x000000a82c2f7223 */ /* 0x000fc4000001082f */
[----:B------:R-:W-:Y:S01]  /*8f60*/  FFMA.FTZ R170, R40, R168, R170 ;  /* 0x000000a828aa7223 */ /* 0x000fe200000100aa */
[-C--:B------:R-:W-:Y:S01]  /*8f70*/  FMUL.FTZ R40, R46, R86.reuse ;  /* 0x000000562e287220 */ /* 0x080fe20000410000 */
[C---:B------:R-:W-:Y:S01]  /*8f80*/  FMUL.FTZ R86, R42.reuse, R86 ;  /* 0x000000562a567220 */ /* 0x040fe20000410000 */
[----:B------:R-:W-:Y:S02]  /*8f90*/  IMAD.MOV.U32 R44, RZ, RZ, R84 ;  /* 0x000000ffff2c7224 */ /* 0x000fe400078e0054 */
[-C--:B------:R-:W-:Y:S01]  /*8fa0*/  FFMA.FTZ R40, R42, R74.reuse, -R40 ;  /* 0x0000004a2a287223 */ /* 0x080fe20000010828 */
[----:B------:R-:W-:-:S04]  /*8fb0*/  FFMA.FTZ R86, R46, R74, R86 ;  /* 0x0000004a2e567223 */ /* 0x000fc80000010056 */
[----:B------:R-:W-:Y:S02]  /*8fc0*/  F2FP.F16.F32.PACK_AB R47, R40, R47 ;  /* 0x0000002f282f723e */ /* 0x000fe400000000ff */
[----:B------:R-:W-:Y:S02]  /*8fd0*/  F2FP.F16.F32.PACK_AB R86, R86, R170 ;  /* 0x000000aa5656723e */ /* 0x000fe400000000ff */
[----:B------:R-:W-:Y:S01]  /*8fe0*/  MOV R40, R43 ;  /* 0x0000002b00287202 */ /* 0x000fe20000000f00 */
[----:B------:R-:W-:Y:S01]  /*8ff0*/  IMAD.MOV.U32 R43, RZ, RZ, R58 ;  /* 0x000000ffff2b7224 */ /* 0x000fe200078e003a */
[----:B------:R-:W-:Y:S01]  /*9000*/  MOV R42, R47 ;  /* 0x0000002f002a7202 */ /* 0x000fe20000000f00 */
[----:B------:R-:W-:Y:S02]  /*9010*/  IMAD.MOV.U32 R46, RZ, RZ, R86 ;  /* 0x000000ffff2e7224 */ /* 0x000fe400078e0056 */
[----:B------:R-:W-:-:S07]  /*9020*/  IMAD.MOV.U32 R47, RZ, RZ, R55 ;  /* 0x000000ffff2f7224 */ /* 0x000fce00078e0037 */
.L_x_512:
[----:B------:R-:W-:Y:S05]  /*9030*/  BSYNC B2 ;  /* 0x0000000000027941 */ /* 0x000fea0003800000 */
.L_x_511:
[----:B0-----:R0:W-:Y:S04]  /*9040*/  STG.E.128 desc[UR56][R48.64], R40 ;  /* 0x0000002830007986 */ /* 0x0011e8000c101d38 */
[----:B--2---:R0:W-:Y:S02]  /*9050*/  @!P3 STG.E.128 desc[UR56][R50.64], R44 ;  /* 0x0000002c3200b986 */ /* 0x0041e4000c101d38 */
.L_x_510:
[----:B------:R-:W-:Y:S05]  /*9060*/  BSYNC B1 ;  /* 0x0000000000017941 */ /* 0x000fea0003800000 */
.L_x_509:
[----:B------:R-:W-:Y:S01]  /*9070*/  ISETP.NE.AND P3, PT, R38, RZ, PT ;  /* 0x000000ff2600720c */ /* 0x000fe20003f65270 */
[----:B------:R-:W-:-:S12]  /*9080*/  BSSY B1, `(.L_x_513) ;  /* 0x0000078000017945 */ /* 0x000fd80003800000 */
[----:B------:R-:W-:Y:S05]  /*9090*/  @!P3 BRA `(.L_x_514) ;  /* 0x0000000400d8b947 */ /* 0x000fea0003800000 */
[----:B0-----:R-:W-:Y:S01]  /*90a0*/  SEL R40, R122, R148, !P1 ;  /* 0x000000947a287207 */ /* 0x001fe20004800000 */
        /* <DEDUP_REMOVED lines=13> */
[----:B------:R-:W-:-:S04]  /*9180*/  LEA R48, P4, R45, R120, 0x1 ;  /* 0x000000782d307211 */ /* 0x000fc800078808ff */
[----:B------:R-:W-:Y:S02]  /*9190*/  LEA.HI.X R49, R45, R121, R44, 0x1, P4 ;  /* 0x000000792d317211 */ /* 0x000fe400020f0c2c */
[----:B------:R-:W-:-:S04]  /*91a0*/  @!P3 LEA R50, P4, R42, R120, 0x1 ;  /* 0x000000782a32b211 */ /* 0x000fc800078808ff */
[----:B------:R-:W-:Y:S02]  /*91b0*/  @!P3 LEA.HI.X R51, R42, R121, R43, 0x1, P4 ;  /* 0x000000792a33b211 */ /* 0x000fe400020f0c2b */
[----:B------:R-:W-:Y:S02]  /*91c0*/  SHF.R.S32.HI R43, RZ, 0x1f, R40 ;  /* 0x0000001fff2b7819 */ /* 0x000fe40000011428 */
[----:B------:R-:W-:Y:S02]  /*91d0*/  ISETP.GE.AND P4, PT, R0, R117, PT ;  /* 0x000000750000720c */ /* 0x000fe40003f86270 */
[----:B------:R-:W-:Y:S02]  /*91e0*/  LEA.HI R43, R43, R40, RZ, 0x3 ;  /* 0x000000282b2b7211 */ /* 0x000fe400078f18ff */
[----:B------:R-:W-:Y:S01]  /*91f0*/  LOP3.LUT R40, R41, R46, RZ, 0x3c, !PT ;  /* 0x0000002e29287212 */ /* 0x000fe200078e3cff */
[----:B------:R-:W-:Y:S02]  /*9200*/  IMAD R41, R16, 0x6000, R138 ;  /* 0x0000600010297824 */ /* 0x000fe400078e028a */
[----:B------:R-:W-:-:S02]  /*9210*/  IMAD.SHL.U32 R43, R43, 0x400, RZ ;  /* 0x000004002b2b7824 */ /* 0x000fc400078e00ff */
[----:B------:R-:W-:-:S03]  /*9220*/  IMAD R41, R41, 0x2, R2 ;  /* 0x0000000229297824 */ /* 0x000fc600078e0202 */
[----:B------:R-:W-:-:S04]  /*9230*/  LOP3.LUT R43, R43, 0x7fffe000, RZ, 0xc0, !PT ;  /* 0x7fffe0002b2b7812 */ /* 0x000fc800078ec0ff */
[----:B------:R-:W-:-:S05]  /*9240*/  IADD3 R43, R40, R43, R195 ;  /* 0x0000002b282b7210 */ /* 0x000fca0007ffe0c3 */
[----:B------:R-:W-:-:S04]  /*9250*/  IMAD R43, R16, 0x6000, R43 ;  /* 0x00006000102b7824 */ /* 0x000fc800078e022b */
[----:B------:R-:W-:Y:S02]  /*9260*/  IMAD R44, R43, 0x2, R2 ;  /* 0x000000022b2c7824 */ /* 0x000fe400078e0202 */
[----:B------:R-:W0:Y:S04]  /*9270*/  LDS.128 R40, [R41+0x1c400] ;  /* 0x01c4000029287984 */ /* 0x000e280000000c00 */
[----:B------:R-:W2:Y:S01]  /*9280*/  LDS.128 R44, [R44+0x1c400] ;  /* 0x01c400002c2c7984 */ /* 0x000ea20000000c00 */
[----:B------:R-:W-:Y:S05]  /*9290*/  @P4 BRA `(.L_x_516) ;  /* 0x00000004004c4947 */ /* 0x000fea0003800000 */
[--C-:B------:R-:W-:Y:S01]  /*92a0*/  SHF.R.U64 R54, R80, 0x10, R81.reuse ;  /* 0x0000001050367819 */ /* 0x100fe20000001251 */
[--C-:B--2---:R-:W-:Y:S01]  /*92b0*/  HADD2.F32 R59, -RZ, R45.reuse.H0_H0 ;  /* 0x2000002dff3b7230 */ /* 0x104fe20000004100 */
[----:B------:R-:W-:Y:S01]  /*92c0*/  SHF.R.U32.HI R80, RZ, 0x10, R81 ;  /* 0x00000010ff507819 */ /* 0x000fe20000011651 */
[----:B------:R-:W-:Y:S01]  /*92d0*/  HADD2.F32 R60, -RZ, R45.H1_H1 ;  /* 0x3000002dff3c7230 */ /* 0x000fe20000004100 */
[--C-:B------:R-:W-:Y:S01]  /*92e0*/  SHF.R.U64 R53, R68, 0x10, R69.reuse ;  /* 0x0000001044357819 */ /* 0x100fe20000001245 */
[----:B------:R-:W-:Y:S01]  /*92f0*/  HADD2.F32 R58, -RZ, R167.H1_H1 ;  /* 0x300000a7ff3a7230 */ /* 0x000fe20000004100 */
[----:B------:R-:W-:Y:S01]  /*9300*/  SHF.R.U32.HI R68, RZ, 0x10, R69 ;  /* 0x00000010ff447819 */ /* 0x000fe20000011645 */
[----:B0-----:R-:W-:Y:S01]  /*9310*/  HADD2.F32 R45, -RZ, R41.H0_H0 ;  /* 0x20000029ff2d7230 */ /* 0x001fe20000004100 */
[----:B------:R-:W-:Y:S01]  /*9320*/  SHF.R.U64 R56, R82, 0x10, R83 ;  /* 0x0000001052387819 */ /* 0x000fe20000001253 */
[----:B------:R-:W-:Y:S02]  /*9330*/  HADD2.F32 R57, -RZ, R159.H1_H1 ;  /* 0x3000009fff397230 */ /* 0x000fe40000004100 */
[----:B------:R-:W-:Y:S01]  /*9340*/  FMUL.FTZ R61, R59, R58 ;  /* 0x0000003a3b3d7220 */ /* 0x000fe20000410000 */
[----:B------:R-:W-:-:S02]  /*9350*/  HADD2.F32 R80, -RZ, R80.H0_H0 ;  /* 0x20000050ff507230 */ /* 0x000fc40000004100 */
[C---:B------:R-:W-:Y:S01]  /*9360*/  FMUL.FTZ R62, R45.reuse, R58 ;  /* 0x0000003a2d3e7220 */ /* 0x040fe20000410000 */
[----:B------:R-:W-:Y:S01]  /*9370*/  HADD2.F32 R41, -RZ, R41.H1_H1 ;  /* 0x30000029ff297230 */ /* 0x000fe20000004100 */
[----:B------:R-:W-:Y:S01]  /*9380*/  SHF.R.U32.HI R82, RZ, 0x10, R83 ;  /* 0x00000010ff527819 */ /* 0x000fe20000011653 */
[-C--:B------:R-:W-:Y:S01]  /*9390*/  FFMA.FTZ R61, R45, R57.reuse, -R61 ;  /* 0x000000392d3d7223 */ /* 0x080fe2000001083d */
[----:B------:R-:W-:Y:S01]  /*93a0*/  FFMA.FTZ R62, R59, R57, R62 ;  /* 0x000000393b3e7223 */ /* 0x000fe2000001003e */
[--C-:B------:R-:W-:Y:S01]  /*93b0*/  SHF.R.U64 R55, R70, 0x10, R71.reuse ;  /* 0x0000001046377819 */ /* 0x100fe20000001247 */
[----:B------:R-:W-:Y:S02]  /*93c0*/  HADD2.F32 R68, -RZ, R68.H0_H0 ;  /* 0x20000044ff447230 */ /* 0x000fe40000004100 */
[----:B------:R-:W-:Y:S01]  /*93d0*/  FMUL.FTZ R58, R60, R80 ;  /* 0x000000503c3a7220 */ /* 0x000fe20000410000 */
[--C-:B------:R-:W-:Y:S01]  /*93e0*/  HADD2.F32 R57, -RZ, R47.reuse.H0_H0 ;  /* 0x2000002fff397230 */ /* 0x100fe20000004100 */
[----:B------:R-:W-:Y:S01]  /*93f0*/  SHF.R.U32.HI R70, RZ, 0x10, R71 ;  /* 0x00000010ff467819 */ /* 0x000fe20000011647 */
[----:B------:R-:W-:-:S02]  /*9400*/  HADD2.F32 R59, -RZ, R47.H1_H1 ;  /* 0x3000002fff3b7230 */ /* 0x000fc40000004100 */
[C---:B------:R-:W-:Y:S01]  /*9410*/  FMUL.FTZ R80, R41.reuse, R80 ;  /* 0x0000005029507220 */ /* 0x040fe20000410000 */
[----:B------:R-:W-:Y:S02]  /*9420*/  HADD2.F32 R45, -RZ, R166.H1_H1 ;  /* 0x300000a6ff2d7230 */ /* 0x000fe40000004100 */
[-C--:B------:R-:W-:Y:S01]  /*9430*/  FFMA.FTZ R58, R41, R68.reuse, -R58 ;  /* 0x00000044293a7223 */ /* 0x080fe2000001083a */
[--C-:B------:R-:W-:Y:S02]  /*9440*/  HADD2.F32 R47, -RZ, R43.reuse.H0_H0 ;  /* 0x2000002bff2f7230 */ /* 0x100fe40000004100 */
[----:B------:R-:W-:Y:S01]  /*9450*/  FFMA.FTZ R80, R60, R68, R80 ;  /* 0x000000443c507223 */ /* 0x000fe20000010050 */
[----:B------:R-:W-:Y:S02]  /*9460*/  HADD2.F32 R82, -RZ, R82.H0_H0 ;  /* 0x20000052ff527230 */ /* 0x000fe40000004100 */
[----:B------:R-:W-:Y:S01]  /*9470*/  FMUL.FTZ R60, R57, R45 ;  /* 0x0000002d393c7220 */ /* 0x000fe20000410000 */
[----:B------:R-:W-:-:S02]  /*9480*/  HADD2.F32 R43, -RZ, R43.H1_H1 ;  /* 0x3000002bff2b7230 */ /* 0x000fc40000004100 */
[----:B------:R-:W-:Y:S01]  /*9490*/  FMUL.FTZ R63, R47, R45 ;  /* 0x0000002d2f3f7220 */ /* 0x000fe20000410000 */
[----:B------:R-:W-:Y:S02]  /*94a0*/  HADD2.F32 R70, -RZ, R70.H0_H0 ;  /* 0x20000046ff467230 */ /* 0x000fe40000004100 */
[-C--:B------:R-:W-:Y:S01]  /*94b0*/  FMUL.FTZ R45, R59, R82.reuse ;  /* 0x000000523b2d7220 */ /* 0x080fe20000410000 */
[----:B------:R-:W-:Y:S02]  /*94c0*/  HADD2.F32 R41, -RZ, R158.H1_H1 ;  /* 0x3000009eff297230 */ /* 0x000fe40000004100 */
[C---:B------:R-:W-:Y:S01]  /*94d0*/  FMUL.FTZ R82, R43.reuse, R82 ;  /* 0x000000522b527220 */ /* 0x040fe20000410000 */
[----:B------:R-:W-:Y:S02]  /*94e0*/  HADD2.F32 R167, -RZ, R167.H0_H0 ;  /* 0x200000a7ffa77230 */ /* 0x000fe40000004100 */
[----:B------:R-:W-:Y:S01]  /*94f0*/  FFMA.FTZ R45, R43, R70, -R45 ;  /* 0x000000462b2d7223 */ /* 0x000fe2000001082d */
[----:B------:R-:W-:-:S02]  /*9500*/  HADD2.F32 R43, -RZ, R44.H0_H0 ;  /* 0x2000002cff2b7230 */ /* 0x000fc40000004100 */
[-C--:B------:R-:W-:Y:S01]  /*9510*/  FFMA.FTZ R60, R47, R41.reuse, -R60 ;  /* 0x000000292f3c7223 */ /* 0x080fe2000001083c */
[----:B------:R-:W-:Y:S02]  /*9520*/  HADD2.F32 R54, -RZ, R54.H0_H0 ;  /* 0x20000036ff367230 */ /* 0x000fe40000004100 */
[----:B------:R-:W-:Y:S01]  /*9530*/  FFMA.FTZ R63, R57, R41, R63 ;  /* 0x00000029393f7223 */ /* 0x000fe2000001003f */
[----:B------:R-:W-:Y:S02]  /*9540*/  HADD2.F32 R44, -RZ, R44.H1_H1 ;  /* 0x3000002cff2c7230 */ /* 0x000fe40000004100 */
[----:B------:R-:W-:Y:S01]  /*9550*/  FMUL.FTZ R47, R43, R167 ;  /* 0x000000a72b2f7220 */ /* 0x000fe20000410000 */
[----:B------:R-:W-:Y:S02]  /*9560*/  HADD2.F32 R159, -RZ, R159.H0_H0 ;  /* 0x2000009fff9f7230 */ /* 0x000fe40000004100 */
[----:B------:R-:W-:Y:S01]  /*9570*/  FFMA.FTZ R82, R59, R70, R82 ;  /* 0x000000463b527223 */ /* 0x000fe20000010052 */
[----:B------:R-:W-:-:S02]  /*9580*/  HADD2.F32 R41, -RZ, R40.H0_H0 ;  /* 0x20000028ff297230 */ /* 0x000fc40000004100 */
[----:B------:R-:W-:Y:S01]  /*9590*/  FMUL.FTZ R57, R44, R54 ;  /* 0x000000362c397220 */ /* 0x000fe20000410000 */
[----:B------:R-:W-:Y:S01]  /*95a0*/  HADD2.F32 R40, -RZ, R40.H1_H1 ;  /* 0x30000028ff287230 */ /* 0x000fe20000004100 */
[----:B------:R-:W-:Y:S01]  /*95b0*/  F2FP.F16.F32.PACK_AB R60, R45, R60 ;  /* 0x0000003c2d3c723e */ /* 0x000fe200000000ff */
[----:B------:R-:W-:Y:S02]  /*95c0*/  HADD2.F32 R53, -RZ, R53.H0_H0 ;  /* 0x20000035ff357230 */ /* 0x000fe40000004100 */
[C---:B------:R-:W-:Y:S01]  /*95d0*/  FMUL.FTZ R167, R41.reuse, R167 ;  /* 0x000000a729a77220 */ /* 0x040fe20000410000 */
[----:B------:R-:W-:Y:S01]  /*95e0*/  FFMA.FTZ R47, R41, R159, -R47 ;  /* 0x0000009f292f7223 */ /* 0x000fe2000001082f */
[C---:B------:R-:W-:Y:S01]  /*95f0*/  FMUL.FTZ R54, R40.reuse, R54 ;  /* 0x0000003628367220 */ /* 0x040fe20000410000 */
[----:B------:R-:W-:Y:S02]  /*9600*/  HADD2.F32 R41, -RZ, R46.H0_H0 ;  /* 0x2000002eff297230 */ /* 0x000fe40000004100 */
[----:B------:R-:W-:Y:S01]  /*9610*/  FFMA.FTZ R57, R40, R53, -R57 ;  /* 0x0000003528397223 */ /* 0x000fe20000010839 */
[----:B------:R-:W-:-:S02]  /*9620*/  HADD2.F32 R166, -RZ, R166.H0_H0 ;  /* 0x200000a6ffa67230 */ /* 0x000fc40000004100 */
[----:B------:R-:W-:Y:S01]  /*9630*/  FFMA.FTZ R167, R43, R159, R167 ;  /* 0x0000009f2ba77223 */ /* 0x000fe200000100a7 */
[----:B------:R-:W-:Y:S02]  /*9640*/  HADD2.F32 R56, -RZ, R56.H0_H0 ;  /* 0x20000038ff387230 */ /* 0x000fe40000004100 */
[----:B------:R-:W-:Y:S01]  /*9650*/  FFMA.FTZ R54, R44, R53, R54 ;  /* 0x000000352c367223 */ /* 0x000fe20000010036 */
[----:B------:R-:W-:Y:S02]  /*9660*/  HADD2.F32 R40, -RZ, R42.H0_H0 ;  /* 0x2000002aff287230 */ /* 0x000fe40000004100 */
[-C--:B------:R-:W-:Y:S01]  /*9670*/  FMUL.FTZ R43, R41, R166.reuse ;  /* 0x000000a6292b7220 */ /* 0x080fe20000410000 */
[----:B------:R-:W-:Y:S01]  /*9680*/  HADD2.F32 R46, -RZ, R46.H1_H1 ;  /* 0x3000002eff2e7230 */ /* 0x000fe20000004100 */
[----:B------:R-:W-:Y:S01]  /*9690*/  F2FP.F16.F32.PACK_AB R63, R82, R63 ;  /* 0x0000003f523f723e */ /* 0x000fe200000000ff */
[----:B------:R-:W-:Y:S02]  /*96a0*/  HADD2.F32 R42, -RZ, R42.H1_H1 ;  /* 0x3000002aff2a7230 */ /* 0x000fe40000004100 */
[----:B------:R-:W-:Y:S01]  /*96b0*/  FMUL.FTZ R166, R40, R166 ;  /* 0x000000a628a67220 */ /* 0x000fe20000410000 */
[----:B------:R-:W-:-:S02]  /*96c0*/  HADD2.F32 R158, -RZ, R158.H0_H0 ;  /* 0x2000009eff9e7230 */ /* 0x000fc40000004100 */
[-C--:B------:R-:W-:Y:S01]  /*96d0*/  FMUL.FTZ R44, R46, R56.reuse ;  /* 0x000000382e2c7220 */ /* 0x080fe20000410000 */
[----:B------:R-:W-:Y:S02]  /*96e0*/  HADD2.F32 R55, -RZ, R55.H0_H0 ;  /* 0x20000037ff377230 */ /* 0x000fe40000004100 */
[----:B------:R-:W-:Y:S01]  /*96f0*/  FMUL.FTZ R56, R42, R56 ;  /* 0x000000382a387220 */ /* 0x000fe20000410000 */
[----:B------:R-:W-:Y:S01]  /*9700*/  F2FP.F16.F32.PACK_AB R54, R54, R167 ;  /* 0x000000a73636723e */ /* 0x000fe200000000ff */
[-C--:B------:R-:W-:Y:S01]  /*9710*/  FFMA.FTZ R43, R40, R158.reuse, -R43 ;  /* 0x0000009e282b7223 */ /* 0x080fe2000001082b */
[----:B------:R-:W-:Y:S01]  /*9720*/  FFMA.FTZ R166, R41, R158, R166 ;  /* 0x0000009e29a67223 */ /* 0x000fe200000100a6 */
[-C--:B------:R-:W-:Y:S01]  /*9730*/  FFMA.FTZ R44, R42, R55.reuse, -R44 ;  /* 0x000000372a2c7223 */ /* 0x080fe2000001082c */
[----:B------:R-:W-:Y:S01]  /*9740*/  FFMA.FTZ R55, R46, R55, R56 ;  /* 0x000000372e377223 */ /* 0x000fe20000010038 */
[----:B------:R-:W-:Y:S01]  /*9750*/  F2FP.F16.F32.PACK_AB R40, R57, R47 ;  /* 0x0000002f3928723e */ /* 0x000fe200000000ff */
[----:B------:R-:W-:Y:S01]  /*9760*/  IMAD.MOV.U32 R47, RZ, RZ, R63 ;  /* 0x000000ffff2f7224 */ /* 0x000fe200078e003f */
[----:B------:R-:W-:-:S02]  /*9770*/  F2FP.F16.F32.PACK_AB R41, R58, R61 ;  /* 0x0000003d3a29723e */ /* 0x000fc400000000ff */
[----:B------:R-:W-:Y:S01]  /*9780*/  F2FP.F16.F32.PACK_AB R42, R44, R43 ;  /* 0x0000002b2c2a723e */ /* 0x000fe200000000ff */
[----:B------:R-:W-:Y:S01]  /*9790*/  IMAD.MOV.U32 R43, RZ, RZ, R60 ;  /* 0x000000ffff2b7224 */ /* 0x000fe200078e003c */
[----:B------:R-:W-:Y:S02]  /*97a0*/  F2FP.F16.F32.PACK_AB R45, R80, R62 ;  /* 0x0000003e502d723e */ /* 0x000fe400000000ff */
[----:B------:R-:W-:Y:S02]  /*97b0*/  F2FP.F16.F32.PACK_AB R46, R55, R166 ;  /* 0x000000a6372e723e */ /* 0x000fe400000000ff */
[----:B------:R-:W-:-:S07]  /*97c0*/  MOV R44, R54 ;  /* 0x00000036002c7202 */ /* 0x000fce0000000f00 */
.L_x_516:
[----:B------:R-:W-:Y:S05]  /*97d0*/  BSYNC B2 ;  /* 0x0000000000027941 */ /* 0x000fea0003800000 */
.L_x_515:
[----:B0-----:R4:W-:Y:S04]  /*97e0*/  STG.E.128 desc[UR56][R48.64], R40 ;  /* 0x0000002830007986 */ /* 0x0019e8000c101d38 */
[----:B--2---:R4:W-:Y:S02]  /*97f0*/  @!P3 STG.E.128 desc[UR56][R50.64], R44 ;  /* 0x0000002c3200b986 */ /* 0x0049e4000c101d38 */
.L_x_514:
[----:B------:R-:W-:Y:S05]  /*9800*/  BSYNC B1 ;  /* 0x0000000000017941 */ /* 0x000fea0003800000 */
.L_x_513:
[----:B------:R-:W-:-:S13]  /*9810*/  ISETP.NE.AND P3, PT, R39, RZ, PT ;  /* 0x000000ff2700720c */ /* 0x000fda0003f65270 */
[----:B------:R-:W-:Y:S05]  /*9820*/  @!P3 BRA `(.L_x_467) ;  /* 0x0000000800c0b947 */ /* 0x000fea0003800000 */
[----:B0---4-:R-:W2:Y:S01]  /*9830*/  LDL R40, [R1+0x10] ;  /* 0x0000100001287983 */ /* 0x011ea20000100800 */
[----:B------:R-:W-:Y:S01]  /*9840*/  SHF.R.U32.HI R43, RZ, 0x3, R185 ;  /* 0x00000003ff2b7819 */ /* 0x000fe200000116b9 */
[----:B------:R-:W-:Y:S01]  /*9850*/  BSSY B1, `(.L_x_517) ;  /* 0x000006d000017945 */ /* 0x000fe20003800000 */
[----:B------:R-:W-:-:S04]  /*9860*/  IADD3 R42, P3, P4, R114, R124, R33 ;  /* 0x0000007c722a7210 */ /* 0x000fc80007c7e021 */
[----:B---3--:R-:W-:Y:S02]  /*9870*/  IADD3.X R45, R6, R52, R37, P3, P4 ;  /* 0x00000034062d7210 */ /* 0x008fe40001fe8425 */
[----:B------:R-:W-:-:S04]  /*9880*/  LEA R48, P3, R42, R120, 0x1 ;  /* 0x000000782a307211 */ /* 0x000fc800078608ff */
[----:B------:R-:W-:Y:S02]  /*9890*/  LEA.HI.X R49, R42, R121, R45, 0x1, P3 ;  /* 0x000000792a317211 */ /* 0x000fe400018f0c2d */
[----:B------:R-:W-:Y:S02]  /*98a0*/  ISETP.GE.AND P3, PT, R3, R117, PT ;  /* 0x000000750300720c */ /* 0x000fe40003f66270 */
[----:B--2---:R-:W-:-:S04]  /*98b0*/  LOP3.LUT P5, RZ, R40, 0x1, RZ, 0xc0, !PT ;  /* 0x0000000128ff7812 */ /* 0x004fc800078ac0ff */
[----:B------:R-:W-:-:S04]  /*98c0*/  SEL R148, R122, R148, !P5 ;  /* 0x000000947a947207 */ /* 0x000fc80006800000 */
[----:B------:R-:W-:-:S04]  /*98d0*/  SHF.R.S32.HI R41, RZ, 0x1f, R148 ;  /* 0x0000001fff297819 */ /* 0x000fc80000011494 */
[----:B------:R-:W-:-:S04]  /*98e0*/  LEA.HI R41, R41, R148, RZ, 0x4 ;  /* 0x0000009429297211 */ /* 0x000fc800078f20ff */
[----:B------:R-:W-:-:S04]  /*98f0*/  LEA.HI.SX32 R41, R41, R32, 0x1c ;  /* 0x0000002029297211 */ /* 0x000fc800078fe2ff */
[----:B------:R-:W-:Y:S01]  /*9900*/  SHF.R.S32.HI R40, RZ, 0x1f, R41 ;  /* 0x0000001fff287819 */ /* 0x000fe20000011429 */
[----:B------:R-:W-:-:S03]  /*9910*/  IMAD.SHL.U32 R51, R41, 0x8, RZ ;  /* 0x0000000829337824 */ /* 0x000fc600078e00ff */
[----:B------:R-:W-:Y:S02]  /*9920*/  LEA.HI R41, R40, R41, RZ, 0x3 ;  /* 0x0000002928297211 */ /* 0x000fe400078f18ff */
[----:B------:R-:W-:Y:S02]  /*9930*/  LOP3.LUT R40, R185, 0x38, R51, 0xf8, !PT ;  /* 0x00000038b9287812 */ /* 0x000fe400078ef833 */
[----:B------:R-:W-:Y:S02]  /*9940*/  SHF.L.U32 R41, R41, 0xa, RZ ;  /* 0x0000000a29297819 */ /* 0x000fe400000006ff */
[----:B------:R-:W-:Y:S02]  /*9950*/  LOP3.LUT R40, R40, R43, RZ, 0x3c, !PT ;  /* 0x0000002b28287212 */ /* 0x000fe400078e3cff */
[----:B------:R-:W-:-:S04]  /*9960*/  LOP3.LUT R41, R41, 0x7fffe000, RZ, 0xc0, !PT ;  /* 0x7fffe00029297812 */ /* 0x000fc800078ec0ff */
[----:B------:R-:W-:Y:S01]  /*9970*/  IADD3 R43, R40, R41, R195 ;  /* 0x00000029282b7210 */ /* 0x000fe20007ffe0c3 */
[----:B------:R-:W-:-:S04]  /*9980*/  IMAD R41, R16, 0x6000, R137 ;  /* 0x0000600010297824 */ /* 0x000fc800078e0289 */
[----:B------:R-:W-:Y:S02]  /*9990*/  IMAD R43, R16, 0x6000, R43 ;  /* 0x00006000102b7824 */ /* 0x000fe400078e022b */
[--C-:B------:R-:W-:Y:S02]  /*99a0*/  IMAD R41, R41, 0x2, R2.reuse ;  /* 0x0000000229297824 */ /* 0x100fe400078e0202 */
[----:B------:R-:W-:-:S04]  /*99b0*/  IMAD R44, R43, 0x2, R2 ;  /* 0x000000022b2c7824 */ /* 0x000fc800078e0202 */
[----:B------:R-:W0:Y:S04]  /*99c0*/  LDS.128 R40, [R41+0x1c400] ;  /* 0x01c4000029287984 */ /* 0x000e280000000c00 */
[----:B------:R-:W2:Y:S01]  /*99d0*/  LDS.128 R44, [R44+0x1c400] ;  /* 0x01c400002c2c7984 */ /* 0x000ea20000000c00 */
[----:B------:R-:W-:Y:S05]  /*99e0*/  @P3 BRA `(.L_x_518) ;  /* 0x00000004004c3947 */ /* 0x000fea0003800000 */
[----:B------:R-:W-:Y:S01]  /*99f0*/  SHF.R.U64 R53, R76, 0x10, R77 ;  /* 0x000000104c357819 */ /* 0x000fe2000000124d */
[----:B--2---:R-:W-:Y:S01]  /*9a00*/  IMAD.MOV.U32 R56, RZ, RZ, R45 ;  /* 0x000000ffff387224 */ /* 0x004fe200078e002d */
[----:B------:R-:W-:Y:S01]  /*9a10*/  SHF.R.U32.HI R76, RZ, 0x10, R77 ;  /* 0x00000010ff4c7819 */ /* 0x000fe2000001164d */
[----:B------:R-:W-:Y:S01]  /*9a20*/  HADD2.F32 R62, -RZ, R157.H1_H1 ;  /* 0x3000009dff3e7230 */ /* 0x000fe20000004100 */
[--C-:B------:R-:W-:Y:S01]  /*9a30*/  SHF.R.U64 R50, R64, 0x10, R65.reuse ;  /* 0x0000001040327819 */ /* 0x100fe20000001241 */
[----:B------:R-:W-:Y:S01]  /*9a40*/  HADD2.F32 R60, -RZ, R154.H1_H1 ;  /* 0x3000009aff3c7230 */ /* 0x000fe20000004100 */
[----:B------:R-:W-:Y:S01]  /*9a50*/  SHF.R.U32.HI R64, RZ, 0x10, R65 ;  /* 0x00000010ff407819 */ /* 0x000fe20000011641 */
[--C-:B------:R-:W-:Y:S01]  /*9a60*/  HADD2.F32 R57, -RZ, R56.reuse.H0_H0 ;  /* 0x20000038ff397230 */ /* 0x100fe20000004100 */
[----:B0-----:R-:W-:Y:S01]  /*9a70*/  MOV R45, R43 ;  /* 0x0000002b002d7202 */ /* 0x001fe20000000f00 */
[----:B------:R-:W-:Y:S01]  /*9a80*/  HADD2.F32 R58, -RZ, R56.H1_H1 ;  /* 0x30000038ff3a7230 */ /* 0x000fe20000004100 */
[--C-:B------:R-:W-:Y:S01]  /*9a90*/  SHF.R.U64 R55, R78, 0x10, R79.reuse ;  /* 0x000000104e377819 */ /* 0x100fe2000000124f */
[--C-:B------:R-:W-:Y:S01]  /*9aa0*/  HADD2.F32 R43, -RZ, R41.reuse.H0_H0 ;  /* 0x20000029ff2b7230 */ /* 0x100fe20000004100 */
[----:B------:R-:W-:Y:S01]  /*9ab0*/  SHF.R.U32.HI R78, RZ, 0x10, R79 ;  /* 0x00000010ff4e7819 */ /* 0x000fe2000001164f */
[----:B------:R-:W-:Y:S01]  /*9ac0*/  HADD2.F32 R61, -RZ, R76.H0_H0 ;  /* 0x2000004cff3d7230 */ /* 0x000fe20000004100 */
[--C-:B------:R-:W-:Y:S01]  /*9ad0*/  SHF.R.U64 R54, R66, 0x10, R67.reuse ;  /* 0x0000001042367819 */ /* 0x100fe20000001243 */
[----:B------:R-:W-:Y:S01]  /*9ae0*/  HADD2.F32 R56, -RZ, R41.H1_H1 ;  /* 0x30000029ff387230 */ /* 0x000fe20000004100 */
[----:B------:R-:W-:Y:S01]  /*9af0*/  SHF.R.U32.HI R66, RZ, 0x10, R67 ;  /* 0x00000010ff427819 */ /* 0x000fe20000011643 */
[----:B------:R-:W-:-:S02]  /*9b00*/  HADD2.F32 R59, -RZ, R64.H0_H0 ;  /* 0x20000040ff3b7230 */ /* 0x000fc40000004100 */
[-C--:B------:R-:W-:Y:S01]  /*9b10*/  FMUL.FTZ R64, R57, R62.reuse ;  /* 0x0000003e39407220 */ /* 0x080fe20000410000 */
[C---:B------:R-:W-:Y:S01]  /*9b20*/  FMUL.FTZ R62, R43.reuse, R62 ;  /* 0x0000003e2b3e7220 */ /* 0x040fe20000410000 */
[-C--:B------:R-:W-:Y:S01]  /*9b30*/  FMUL.FTZ R63, R58, R61.reuse ;  /* 0x0000003d3a3f7220 */ /* 0x080fe20000410000 */
[----:B------:R-:W-:Y:S01]  /*9b40*/  FMUL.FTZ R61, R56, R61 ;  /* 0x0000003d383d7220 */ /* 0x000fe20000410000 */
[-C--:B------:R-:W-:Y:S01]  /*9b50*/  FFMA.FTZ R41, R43, R60.reuse, -R64 ;  /* 0x0000003c2b297223 */ /* 0x080fe20000010840 */
[----:B------:R-:W-:Y:S01]  /*9b60*/  FFMA.FTZ R43, R57, R60, R62 ;  /* 0x0000003c392b7223 */ /* 0x000fe2000001003e */
[----:B------:R-:W-:Y:S02]  /*9b70*/  HADD2.F32 R68, -RZ, R156.H1_H1 ;  /* 0x3000009cff447230 */ /* 0x000fe40000004100 */
[-C--:B------:R-:W-:Y:S01]  /*9b80*/  FFMA.FTZ R58, R58, R59.reuse, R61 ;  /* 0x0000003b3a3a7223 */ /* 0x080fe2000001003d */
[--C-:B------:R-:W-:Y:S02]  /*9b90*/  HADD2.F32 R57, -RZ, R47.reuse.H0_H0 ;  /* 0x2000002fff397230 */ /* 0x100fe40000004100 */
[----:B------:R-:W-:Y:S01]  /*9ba0*/  FFMA.FTZ R56, R56, R59, -R63 ;  /* 0x0000003b38387223 */ /* 0x000fe2000001083f */
[----:B------:R-:W-:-:S02]  /*9bb0*/  HADD2.F32 R62, -RZ, R47.H1_H1 ;  /* 0x3000002fff3e7230 */ /* 0x000fc40000004100 */
[--C-:B------:R-:W-:Y:S02]  /*9bc0*/  HADD2.F32 R47, -RZ, R45.reuse.H0_H0 ;  /* 0x2000002dff2f7230 */ /* 0x100fe40000004100 */
[----:B------:R-:W-:Y:S01]  /*9bd0*/  HADD2.F32 R61, -RZ, R78.H0_H0 ;  /* 0x2000004eff3d7230 */ /* 0x000fe20000004100 */
[----:B------:R-:W-:Y:S01]  /*9be0*/  F2FP.F16.F32.PACK_AB R41, R56, R41 ;  /* 0x000000293829723e */ /* 0x000fe200000000ff */
[----:B------:R-:W-:Y:S02]  /*9bf0*/  HADD2.F32 R60, -RZ, R45.H1_H1 ;  /* 0x3000002dff3c7230 */ /* 0x000fe40000004100 */
[----:B------:R-:W-:Y:S02]  /*9c00*/  HADD2.F32 R64, -RZ, R155.H1_H1 ;  /* 0x3000009bff407230 */ /* 0x000fe40000004100 */
[-C--:B------:R-:W-:Y:S01]  /*9c10*/  FMUL.FTZ R63, R62, R61.reuse ;  /* 0x0000003d3e3f7220 */ /* 0x080fe20000410000 */
[----:B------:R-:W-:Y:S02]  /*9c20*/  HADD2.F32 R59, -RZ, R66.H0_H0 ;  /* 0x20000042ff3b7230 */ /* 0x000fe40000004100 */
[-C--:B------:R-:W-:Y:S01]  /*9c30*/  FMUL.FTZ R66, R57, R68.reuse ;  /* 0x0000004439427220 */ /* 0x080fe20000410000 */
[----:B------:R-:W-:Y:S01]  /*9c40*/  FMUL.FTZ R68, R47, R68 ;  /* 0x000000442f447220 */ /* 0x000fe20000410000 */
[----:B------:R-:W-:Y:S01]  /*9c50*/  FMUL.FTZ R61, R60, R61 ;  /* 0x0000003d3c3d7220 */ /* 0x000fe20000410000 */
[----:B------:R-:W-:-:S02]  /*9c60*/  HADD2.F32 R50, -RZ, R50.H0_H0 ;  /* 0x20000032ff327230 */ /* 0x000fc40000004100 */
[-C--:B------:R-:W-:Y:S01]  /*9c70*/  FFMA.FTZ R45, R47, R64.reuse, -R66 ;  /* 0x000000402f2d7223 */ /* 0x080fe20000010842 */
[----:B------:R-:W-:Y:S01]  /*9c80*/  FFMA.FTZ R47, R57, R64, R68 ;  /* 0x00000040392f7223 */ /* 0x000fe20000010044 */
[-C--:B------:R-:W-:Y:S01]  /*9c90*/  FFMA.FTZ R60, R60, R59.reuse, -R63 ;  /* 0x0000003b3c3c7223 */ /* 0x080fe2000001083f */
[----:B------:R-:W-:Y:S01]  /*9ca0*/  FFMA.FTZ R62, R62, R59, R61 ;  /* 0x0000003b3e3e7223 */ /* 0x000fe2000001003d */
[----:B------:R-:W-:Y:S02]  /*9cb0*/  HADD2.F32 R68, -RZ, R53.H0_H0 ;  /* 0x20000035ff447230 */ /* 0x000fe40000004100 */
[----:B------:R-:W-:Y:S01]  /*9cc0*/  HADD2.F32 R66, -RZ, R157.H0_H0 ;  /* 0x2000009dff427230 */ /* 0x000fe20000004100 */
[----:B------:R-:W-:Y:S01]  /*9cd0*/  F2FP.F16.F32.PACK_AB R60, R60, R45 ;  /* 0x0000002d3c3c723e */ /* 0x000fe200000000ff */
[----:B------:R-:W-:Y:S01]  /*9ce0*/  HADD2.F32 R59, -RZ, R44.H0_H0 ;  /* 0x2000002cff3b7230 */ /* 0x000fe20000004100 */
[----:B------:R-:W-:Y:S01]  /*9cf0*/  F2FP.F16.F32.PACK_AB R45, R58, R43 ;  /* 0x0000002b3a2d723e */ /* 0x000fe200000000ff */
[----:B------:R-:W-:Y:S01]  /*9d00*/  HADD2.F32 R53, -RZ, R40.H0_H0 ;  /* 0x20000028ff357230 */ /* 0x000fe20000004100 */
[----:B------:R-:W-:Y:S01]  /*9d10*/  F2FP.F16.F32.PACK_AB R47, R62, R47 ;  /* 0x0000002f3e2f723e */ /* 0x000fe200000000ff */
[----:B------:R-:W-:-:S02]  /*9d20*/  HADD2.F32 R61, -RZ, R44.H1_H1 ;  /* 0x3000002cff3d7230 */ /* 0x000fc40000004100 */
[----:B------:R-:W-:Y:S02]  /*9d30*/  HADD2.F32 R57, -RZ, R40.H1_H1 ;  /* 0x30000028ff397230 */ /* 0x000fe40000004100 */
[-C--:B------:R-:W-:Y:S01]  /*9d40*/  FMUL.FTZ R40, R59, R66.reuse ;  /* 0x000000423b287220 */ /* 0x080fe20000410000 */
[----:B------:R-:W-:Y:S02]  /*9d50*/  HADD2.F32 R64, -RZ, R155.H0_H0 ;  /* 0x2000009bff407230 */ /* 0x000fe40000004100 */
[----:B------:R-:W-:Y:S01]  /*9d60*/  FMUL.FTZ R44, R53, R66 ;  /* 0x00000042352c7220 */ /* 0x000fe20000410000 */
[-C--:B------:R-:W-:Y:S01]  /*9d70*/  FMUL.FTZ R66, R61, R68.reuse ;  /* 0x000000443d427220 */ /* 0x080fe20000410000 */
[----:B------:R-:W-:Y:S01]  /*9d80*/  FMUL.FTZ R68, R57, R68 ;  /* 0x0000004439447220 */ /* 0x000fe20000410000 */
[----:B------:R-:W-:Y:S02]  /*9d90*/  HADD2.F32 R154, -RZ, R154.H0_H0 ;  /* 0x2000009aff9a7230 */ /* 0x000fe40000004100 */
[-C--:B------:R-:W-:Y:S01]  /*9da0*/  FFMA.FTZ R44, R59, R64.reuse, R44 ;  /* 0x000000403b2c7223 */ /* 0x080fe2000001002c */
[----:B------:R-:W-:Y:S01]  /*9db0*/  FFMA.FTZ R40, R53, R64, -R40 ;  /* 0x0000004035287223 */ /* 0x000fe20000010828 */
[----:B------:R-:W-:-:S02]  /*9dc0*/  HADD2.F32 R59, -RZ, R55.H0_H0 ;  /* 0x20000037ff3b7230 */ /* 0x000fc40000004100 */
        /* <DEDUP_REMOVED lines=18> */
[----:B------:R-:W-:-:S03]  /*9ef0*/  IMAD.MOV.U32 R43, RZ, RZ, R60 ;  /* 0x000000ffff2b7224 */ /* 0x000fc600078e003c */
[----:B------:R-:W-:Y:S02]  /*9f00*/  F2FP.F16.F32.PACK_AB R42, R42, R63 ;  /* 0x0000003f2a2a723e */ /* 0x000fe400000000ff */
[----:B------:R-:W-:-:S07]  /*9f10*/  F2FP.F16.F32.PACK_AB R46, R59, R154 ;  /* 0x0000009a3b2e723e */ /* 0x000fce00000000ff */
.L_x_518:
[----:B------:R-:W-:Y:S05]  /*9f20*/  BSYNC B1 ;  /* 0x0000000000017941 */ /* 0x000fea0003800000 */
.L_x_517:
[----:B0-----:R0:W-:Y:S01]  /*9f30*/  STG.E.128 desc[UR56][R48.64], R40 ;  /* 0x0000002830007986 */ /* 0x0011e2000c101d38 */
[----:B------:R-:W-:-:S13]  /*9f40*/  ISETP.GE.AND P3, PT, R51, R146, PT ;  /* 0x000000923300720c */ /* 0x000fda0003f66270 */
[----:B------:R-:W-:Y:S05]  /*9f50*/  @P3 BRA `(.L_x_467) ;  /* 0x0000000000f43947 */ /* 0x000fea0003800000 */
[--C-:B0-----:R-:W-:Y:S02]  /*9f60*/  SHF.R.S32.HI R41, RZ, 0x1f, R51.reuse ;  /* 0x0000001fff297819 */ /* 0x101fe40000011433 */
[----:B------:R-:W-:-:S04]  /*9f70*/  IADD3 R51, P3, P4, R114, R124, R51 ;  /* 0x0000007c72337210 */ /* 0x000fc80007c7e033 */
[----:B------:R-:W-:Y:S02]  /*9f80*/  IADD3.X R52, R6, R52, R41, P3, P4 ;  /* 0x0000003406347210 */ /* 0x000fe40001fe8429 */
[----:B------:R-:W-:-:S04]  /*9f90*/  LEA R120, P3, R51, R120, 0x1 ;  /* 0x0000007833787211 */ /* 0x000fc800078608ff */
[----:B------:R-:W-:-:S05]  /*9fa0*/  LEA.HI.X R121, R51, R121, R52, 0x1, P3 ;  /* 0x0000007933797211 */ /* 0x000fca00018f0c34 */
[----:B--2---:R0:W-:Y:S01]  /*9fb0*/  STG.E.128 desc[UR56][R120.64], R44 ;  /* 0x0000002c78007986 */ /* 0x0041e2000c101d38 */
[----:B------:R-:W-:Y:S05]  /*9fc0*/  BRA `(.L_x_467) ;  /* 0x0000000000d87947 */ /* 0x000fea0003800000 */
.L_x_434:
[----:B------:R-:W-:-:S06]  /*9fd0*/  UISETP.NE.AND UP0, UPT, UR58, 0x3, UPT ;  /* 0x000000033a00788c */ /* 0x000fcc000bf05270 */
[----:B------:R-:W-:-:S13]  /*9fe0*/  PLOP3.LUT P2, PT, PT, PT, UP0, 0x80, 0x0 ;  /* 0x000000000000781c */ /* 0x000fda0003f4f008 */
[----:B------:R-:W-:Y:S05]  /*9ff0*/  @!P2 BRA `(.L_x_519) ;  /* 0x000000000004a947 */ /* 0x000fea0003800000 */
[----:B------:R-:W-:Y:S01]  /*a000*/  BPT.TRAP 0x1 ;  /* 0x000000040000795c */ /* 0x000fe20000300000 */
.L_x_519:
[----:B------:R-:W-:Y:S01]  /*a010*/  IMAD R101, R16, 0x8, R2 ;  /* 0x0000000810657824 */ /* 0x000fe200078e0202 */
[----:B------:R-:W-:Y:S01]  /*a020*/  SHF.L.U32 R102, R184, 0x1f, RZ ;  /* 0x0000001fb8667819 */ /* 0x000fe200000006ff */
[----:B------:R-:W-:Y:S01]  /*a030*/  IMAD R100, R25, -0x80, R24 ;  /* 0xffffff8019647824 */ /* 0x000fe200078e0218 */
[----:B------:R-:W-:Y:S02]  /*a040*/  BSSY B1, `(.L_x_520) ;  /* 0x0000004000017945 */ /* 0x000fe40003800000 */
[----:B------:R-:W0:Y:S02]  /*a050*/  SYNCS.PHASECHK.TRANS64.TRYWAIT P3, [R101+URZ+0x34890], R102 ;  /* 0x03489066650075a7 */ /* 0x000e24000806017f */
[----:B------:R-:W-:Y:S01]  /*a060*/  VIMNMX R100, R100, 0x80, PT ;  /* 0x0000008064647848 */ /* 0x000fe20003fe0100 */
[----:B0-----:R-:W-:Y:S06]  /*a070*/  @!P3 BRA `(.L_x_521) ;  /* 0x000001780004b947 */ /* 0x001fec0003800000 */
.L_x_801:
[----:B------:R-:W-:Y:S05]  /*a080*/  BSYNC B1 ;  /* 0x0000000000017941 */ /* 0x000fea0003800000 */
.L_x_520:
[----:B------:R-:W-:Y:S01]  /*a090*/  ISETP.GE.AND P3, PT, R17, R100, PT ;  /* 0x000000641100720c */ /* 0x000fe20003f66270 */
[----:B------:R-:W-:-:S12]  /*a0a0*/  BSSY B1, `(.L_x_522) ;  /* 0x0000014000017945 */ /* 0x000fd80003800000 */
[----:B------:R-:W-:Y:S05]  /*a0b0*/  @P3 BRA `(.L_x_523) ;  /* 0x0000000000483947 */ /* 0x000fea0003800000 */
[----:B------:R-:W-:-:S13]  /*a0c0*/  ISETP.NE.AND P3, PT, R34, RZ, PT ;  /* 0x000000ff2200720c */ /* 0x000fda0003f65270 */
[----:B------:R-:W1:Y:S04]  /*a0d0*/  @P3 LDS.128 R40, [R47] ;  /* 0x000000002f283984 */ /* 0x000e680000000c00 */
[----:B-1----:R-:W-:Y:S01]  /*a0e0*/  @P3 STG.E.128 desc[UR56][R48.64], R40 ;  /* 0x0000002830003986 */ /* 0x002fe2000c101d38 */
[----:B------:R-:W-:-:S13]  /*a0f0*/  ISETP.NE.AND P3, PT, R38, RZ, PT ;  /* 0x000000ff2600720c */ /* 0x000fda0003f65270 */
[----:B------:R-:W1:Y:S04]  /*a100*/  @P3 LDS.128 R40, [R46] ;  /* 0x000000002e283984 */ /* 0x000e680000000c00 */
[----:B-1----:R-:W-:Y:S01]  /*a110*/  @P3 STG.E.128 desc[UR56][R48.64+0x40], R40 ;  /* 0x0000402830003986 */ /* 0x002fe2000c101d38 */
[----:B------:R-:W-:-:S13]  /*a120*/  ISETP.NE.AND P3, PT, R39, RZ, PT ;  /* 0x000000ff2700720c */ /* 0x000fda0003f65270 */
[----:B------:R-:W1:Y:S04]  /*a130*/  @P3 LDS.128 R40, [R47+0x4000] ;  /* 0x004000002f283984 */ /* 0x000e680000000c00 */
        /* <DEDUP_REMOVED lines=9> */
[----:B-1----:R1:W-:Y:S02]  /*a1d0*/  @P3 STG.E.128 desc[UR56][R48.64+0x140], R40 ;  /* 0x0001402830003986 */ /* 0x0023e4000c101d38 */
.L_x_523:
[----:B------:R-:W-:Y:S05]  /*a1e0*/  BSYNC B1 ;  /* 0x0000000000017941 */ /* 0x000fea0003800000 */
.L_x_522:
[----:B------:R-:W-:-:S13]  /*a1f0*/  ISETP.GE.AND P3, PT, R207, R100, PT ;  /* 0x00000064cf00720c */ /* 0x000fda0003f66270 */
[----:B------:R-:W-:Y:S05]  /*a200*/  @P3 BRA `(.L_x_467) ;  /* 0x0000000000483947 */ /* 0x000fea0003800000 */
[----:B------:R-:W-:-:S13]  /*a210*/  ISETP.NE.AND P3, PT, R34, RZ, PT ;  /* 0x000000ff2200720c */ /* 0x000fda0003f65270 */
[----:B-1----:R-:W1:Y:S04]  /*a220*/  @P3 LDS.128 R40, [R47+0x2000] ;  /* 0x002000002f283984 */ /* 0x002e680000000c00 */
        /* <DEDUP_REMOVED lines=16> */
.L_x_467:
[----:B------:R-:W-:Y:S05]  /*a330*/  BSYNC B0 ;  /* 0x0000000000007941 */ /* 0x000fea0003800000 */
.L_x_433:
[----:B01234-:R-:W0:Y:S01]  /*a340*/  S2R R40, SR_TID.X ;  /* 0x0000000000287919 */ /* 0x01fe220000002100 */
[----:B------:R-:W-:Y:S01]  /*a350*/  @!PT LDS RZ, [RZ] ;  /* 0x00000000fffff984 */ /* 0x000fe20000000800 */
[----:B------:R-:W-:Y:S01]  /*a360*/  @!PT LDS RZ, [RZ] ;  /* 0x00000000fffff984 */ /* 0x000fe20000000800 */
[----:B------:R-:W-:Y:S01]  /*a370*/  @!PT LDS RZ, [RZ] ;  /* 0x00000000fffff984 */ /* 0x000fe20000000800 */
[----:B------:R-:W-:Y:S01]  /*a380*/  @!PT LDS RZ, [RZ] ;  /* 0x00000000fffff984 */ /* 0x000fe20000000800 */
[----:B------:R1:W-:Y:S06]  /*a390*/  MEMBAR.ALL.CTA ;  /* 0x0000000000007992 */ /* 0x0003ec0000008000 */
[----:B-1----:R-:W1:Y:S01]  /*a3a0*/  FENCE.VIEW.ASYNC.S ;  /* 0x00000000000073c6 */ /* 0x002e620000000000 */
[----:B------:R-:W-:Y:S05]  /*a3b0*/  WARPSYNC.ALL ;  /* 0x0000000000007948 */ /* 0x000fea0003800000 */
[----:B------:R-:W-:Y:S01]  /*a3c0*/  BSSY B0, `(.L_x_524) ;  /* 0x0000009000007945 */ /* 0x000fe20003800000 */
[----:B0-----:R-:W-:Y:S01]  /*a3d0*/  LOP3.LUT R40, R40, 0x7f, RZ, 0xc0, !PT ;  /* 0x0000007f28287812 */ /* 0x001fe200078ec0ff */
[----:B-1----:R0:W-:Y:S03]  /*a3e0*/  BAR.SYNC.DEFER_BLOCKING R151, 0x80 ;  /* 0x000200970000751d */ /* 0x0021e60000010000 */
[----:B------:R-:W-:-:S13]  /*a3f0*/  ISETP.NE.AND P3, PT, R40, RZ, PT ;  /* 0x000000ff2800720c */ /* 0x000fda0003f65270 */
[----:B------:R-:W-:-:S05]  /*a400*/  @!P3 VIADD R40, R101, 0x348a0 ;  /* 0x000348a06528b836 */ /* 0x000fca0000000000 */
[----:B------:R-:W-:-:S04]  /*a410*/  @!P3 PRMT R40, RZ, 0x654, R40 ;  /* 0x00000654ff28b816 */ /* 0x000fc80000000028 */
[----:B------:R0:W-:Y:S01]  /*a420*/  @!P3 SYNCS.ARRIVE.TRANS64.RED.A1T0 RZ, [R40+URZ], RZ ;  /* 0x000000ff28ffb9a7 */ /* 0x0001e2000810043f */
[----:B------:R-:W-:Y:S05]  /*a430*/  @!P2 BRA `(.L_x_525) ;  /* 0x000000000004a947 */ /* 0x000fea0003800000 */
[----:B------:R-:W-:Y:S01]  /*a440*/  BPT.TRAP 0x1 ;  /* 0x000000040000795c */ /* 0x000fe20000300000 */
.L_x_525:
[----:B------:R-:W-:Y:S05]  /*a450*/  BSYNC B0 ;  /* 0x0000000000007941 */ /* 0x000fea0003800000 */
.L_x_524:
[----:B------:R-:W1:Y:S01]  /*a460*/  SYNCS.PHASECHK.TRANS64.TRYWAIT P2, [R101+URZ+0x348b0], R102 ;  /* 0x0348b066650075a7 */ /* 0x000e62000804017f */
[----:B------:R-:W-:Y:S01]  /*a470*/  ULDC UR59, c[0x0][0x320] ;  /* 0x0000c800003b7ab9 */ /* 0x000fe20000000800 */
[----:B------:R-:W-:Y:S01]  /*a480*/  ULDC.64 UR38, c[0x0][0x328] ;  /* 0x0000ca0000267ab9 */ /* 0x000fe20000000a00 */
[----:B------:R-:W-:Y:S01]  /*a490*/  ULDC.64 UR36, c[0x0][0x318] ;  /* 0x0000c60000247ab9 */ /* 0x000fe20000000a00 */
[----:B------:R-:W-:Y:S04]  /*a4a0*/  BSSY B0, `(.L_x_526) ;  /* 0x0000002000007945 */ /* 0x000fe80003800000 */
[----:B-1----:R-:W-:Y:S05]  /*a4b0*/  @!P2 BRA `(.L_x_527) ;  /* 0x000001740008a947 */ /* 0x002fea0003800000 */
.L_x_802:
[----:B------:R-:W-:Y:S05]  /*a4c0*/  BSYNC B0 ;  /* 0x0000000000007941 */ /* 0x000fea0003800000 */
.L_x_526:
[----:B------:R-:W-:Y:S01]  /*a4d0*/  ISETP.GE.AND P2, PT, R17, R100, PT ;  /* 0x000000641100720c */ /* 0x000fe20003f46270 */
[----:B------:R-:W-:Y:S01]  /*a4e0*/  BSSY B0, `(.L_x_528) ;  /* 0x000001b000007945 */ /* 0x000fe20003800000 */
[----:B0-----:R-:W-:Y:S01]  /*a4f0*/  LEA R40, R16, R15, 0xe ;  /* 0x0000000f10287211 */ /* 0x001fe200078e70ff */
[----:B------:R-:W-:-:S04]  /*a500*/  IMAD.WIDE R44, R25, 0x80, R118 ;  /* 0x00000080192c7825 */ /* 0x000fc800078e0276 */
[----:B------:R-:W-:Y:S02]  /*a510*/  IMAD.IADD R48, R130, 0x1, R40 ;  /* 0x0000000182307824 */ /* 0x000fe400078e0228 */
[--C-:B------:R-:W-:Y:S02]  /*a520*/  IMAD R49, R40, 0x2, R103.reuse ;  /* 0x0000000228317824 */ /* 0x100fe400078e0267 */
[----:B------:R-:W-:Y:S02]  /*a530*/  IMAD R48, R48, 0x2, R103 ;  /* 0x0000000230307824 */ /* 0x000fe400078e0267 */
[----:B------:R-:W-:Y:S05]  /*a540*/  @P2 BRA `(.L_x_529) ;  /* 0x0000000000502947 */ /* 0x000fea0003800000 */
[----:B------:R-:W-:Y:S01]  /*a550*/  MOV R40, R112 ;  /* 0x0000007000287202 */ /* 0x000fe20000000f00 */
[----:B------:R-:W-:Y:S02]  /*a560*/  IMAD R43, R45, UR38, RZ ;  /* 0x000000262d2b7c24 */ /* 0x000fe4000f8e02ff */
[----:B------:R-:W-:Y:S02]  /*a570*/  IMAD.MOV.U32 R41, RZ, RZ, R99 ;  /* 0x000000ffff297224 */ /* 0x000fe400078e0063 */
[C---:B------:R-:W-:Y:S02]  /*a580*/  IMAD R43, R44.reuse, UR39, R43 ;  /* 0x000000272c2b7c24 */ /* 0x040fe4000f8e022b */
[----:B------:R-:W-:-:S04]  /*a590*/  IMAD.WIDE.U32 R40, R44, UR38, R40 ;  /* 0x000000262c287c25 */ /* 0x000fc8000f8e0028 */
[----:B------:R-:W-:Y:S01]  /*a5a0*/  IMAD.IADD R41, R41, 0x1, R43 ;  /* 0x0000000129297824 */ /* 0x000fe200078e022b */
[----:B------:R-:W-:-:S04]  /*a5b0*/  LEA R46, P2, R40, UR36, 0x1 ;  /* 0x00000024282e7c11 */ /* 0x000fc8000f8408ff */
[----:B------:R-:W-:Y:S02]  /*a5c0*/  LEA.HI.X R47, R40, UR37, R41, 0x1, P2 ;  /* 0x00000025282f7c11 */ /* 0x000fe400090f0c29 */
[----:B------:R-:W-:-:S13]  /*a5d0*/  ISETP.GE.AND P2, PT, R18, UR59, PT ;  /* 0x0000003b12007c0c */ /* 0x000fda000bf46270 */
[----:B------:R-:W0:Y:S04]  /*a5e0*/  @!P2 LDS.128 R40, [R49] ;  /* 0x000000003128a984 */ /* 0x000e280000000c00 */
[----:B0-----:R-:W-:Y:S01]  /*a5f0*/  @!P2 STG.E.128 desc[UR56][R46.64], R40 ;  /* 0x000000282e00a986 */ /* 0x001fe2000c101d38 */
[----:B------:R-:W-:-:S13]  /*a600*/  ISETP.GE.AND P2, PT, R0, UR59, PT ;  /* 0x0000003b00007c0c */ /* 0x000fda000bf46270 */
[----:B------:R-:W0:Y:S04]  /*a610*/  @!P2 LDS.128 R40, [R48] ;  /* 0x000000003028a984 */ /* 0x000e280000000c00 */
[----:B0-----:R-:W-:Y:S01]  /*a620*/  @!P2 STG.E.128 desc[UR56][R46.64+0x40], R40 ;  /* 0x000040282e00a986 */ /* 0x001fe2000c101d38 */
[----:B------:R-:W-:-:S13]  /*a630*/  ISETP.GE.AND P2, PT, R3, UR59, PT ;  /* 0x0000003b03007c0c */ /* 0x000fda000bf46270 */
[----:B------:R-:W0:Y:S04]  /*a640*/  @!P2 LDS.128 R40, [R49+0x4000] ;  /* 0x004000003128a984 */ /* 0x000e280000000c00 */
[----:B0-----:R-:W-:Y:S01]  /*a650*/  @!P2 STG.E.128 desc[UR56][R46.64+0x80], R40 ;  /* 0x000080282e00a986 */ /* 0x001fe2000c101d38 */
[----:B------:R-:W-:-:S13]  /*a660*/  ISETP.GE.AND P2, PT, R4, UR59, PT ;  /* 0x0000003b04007c0c */ /* 0x000fda000bf46270 */
[----:B------:R-:W0:Y:S04]  /*a670*/  @!P2 LDS.128 R40, [R48+0x4000] ;  /* 0x004000003028a984 */ /* 0x000e280000000c00 */
[----:B0-----:R0:W-:Y:S02]  /*a680*/  @!P2 STG.E.128 desc[UR56][R46.64+0xc0], R40 ;  /* 0x0000c0282e00a986 */ /* 0x0011e4000c101d38 */
.L_x_529:
[----:B------:R-:W-:Y:S05]  /*a690*/  BSYNC B0 ;  /* 0x0000000000007941 */ /* 0x000fea0003800000 */
.L_x_528:
[----:B------:R-:W-:Y:S01]  /*a6a0*/  ISETP.GE.AND P2, PT, R207, R100, PT ;  /* 0x00000064cf00720c */ /* 0x000fe20003f46270 */
[----:B------:R-:W-:-:S12]  /*a6b0*/  BSSY B0, `(.L_x_530) ;  /* 0x0000018000007945 */ /* 0x000fd80003800000 */
[----:B------:R-:W-:Y:S05]  /*a6c0*/  @P2 BRA `(.L_x_531) ;  /* 0x0000000000582947 */ /* 0x000fea0003800000 */
[----:B0-----:R-:W-:Y:S01]  /*a6d0*/  IADD3 R43, P2, R44, 0x40, RZ ;  /* 0x000000402c2b7810 */ /* 0x001fe20007f5e0ff */
[----:B------:R-:W-:Y:S01]  /*a6e0*/  IMAD.MOV.U32 R41, RZ, RZ, R99 ;  /* 0x000000ffff297224 */ /* 0x000fe200078e0063 */
[----:B------:R-:W-:-:S03]  /*a6f0*/  MOV R40, R112 ;  /* 0x0000007000287202 */ /* 0x000fc60000000f00 */
[----:B------:R-:W-:Y:S02]  /*a700*/  IMAD.X R44, RZ, RZ, R45, P2 ;  /* 0x000000ffff2c7224 */ /* 0x000fe400010e062d */
[----:B------:R-:W-:-:S04]  /*a710*/  IMAD.WIDE.U32 R40, R43, UR38, R40 ;  /* 0x000000262b287c25 */ /* 0x000fc8000f8e0028 */
[----:B------:R-:W-:-:S04]  /*a720*/  IMAD R44, R44, UR38, RZ ;  /* 0x000000262c2c7c24 */ /* 0x000fc8000f8e02ff */
[----:B------:R-:W-:Y:S01]  /*a730*/  IMAD R43, R43, UR39, R44 ;  /* 0x000000272b2b7c24 */ /* 0x000fe2000f8e022c */
[----:B------:R-:W-:-:S03]  /*a740*/  LEA R44, P2, R40, UR36, 0x1 ;  /* 0x00000024282c7c11 */ /* 0x000fc6000f8408ff */
[----:B------:R-:W-:-:S05]  /*a750*/  IMAD.IADD R41, R41, 0x1, R43 ;  /* 0x0000000129297824 */ /* 0x000fca00078e022b */
[----:B------:R-:W-:Y:S02]  /*a760*/  LEA.HI.X R45, R40, UR37, R41, 0x1, P2 ;  /* 0x00000025282d7c11 */ /* 0x000fe400090f0c29 */
[----:B------:R-:W-:-:S13]  /*a770*/  ISETP.GE.AND P2, PT, R18, UR59, PT ;  /* 0x0000003b12007c0c */ /* 0x000fda000bf46270 */
[----:B------:R-:W0:Y:S04]  /*a780*/  @!P2 LDS.128 R40, [R49+0x2000] ;  /* 0x002000003128a984 */ /* 0x000e280000000c00 */
[----:B0-----:R-:W-:Y:S01]  /*a790*/  @!P2 STG.E.128 desc[UR56][R44.64], R40 ;  /* 0x000000282c00a986 */ /* 0x001fe2000c101d38 */
        /* <DEDUP_REMOVED lines=8> */
[----:B0-----:R2:W-:Y:S02]  /*a820*/  @!P2 STG.E.128 desc[UR56][R44.64+0xc0], R40 ;  /* 0x0000c0282c00a986 */ /* 0x0015e4000c101d38 */
.L_x_531:
[----:B------:R-:W-:Y:S05]  /*a830*/  BSYNC B0 ;  /* 0x0000000000007941 */ /* 0x000fea0003800000 */
.L_x_530:
[----:B0-2---:R-:W2:Y:S01]  /*a840*/  LDL R40, [R1+0x10] ;  /* 0x0000100001287983 */ /* 0x005ea20000100800 */
[----:B-1----:R-:W-:Y:S01]  /*a850*/  @!P3 VIADD R101, R101, 0x348c0 ;  /* 0x000348c06565b836 */ /* 0x002fe20000000000 */
[----:B------:R-:W-:Y:S01]  /*a860*/  IADD3 R16, R16, 0x1, RZ ;  /* 0x0000000110107810 */ /* 0x000fe20007ffe0ff */
[----:B------:R-:W-:Y:S01]  /*a870*/  @!PT LDS RZ, [RZ] ;  /* 0x00000000fffff984 */ /* 0x000fe20000000800 */
[----:B------:R-:W-:Y:S01]  /*a880*/  @!PT LDS RZ, [RZ] ;  /* 0x00000000fffff984 */ /* 0x000fe20000000800 */
[----:B------:R-:W-:Y:S01]  /*a890*/  @!PT LDS RZ, [RZ] ;  /* 0x00000000fffff984 */ /* 0x000fe20000000800 */
[----:B------:R-:W-:Y:S01]  /*a8a0*/  @!PT LDS RZ, [RZ] ;  /* 0x00000000fffff984 */ /* 0x000fe20000000800 */
[----:B------:R0:W-:Y:S06]  /*a8b0*/  MEMBAR.ALL.CTA ;  /* 0x0000000000007992 */ /* 0x0001ec0000008000 */
[----:B0-----:R-:W0:Y:S02]  /*a8c0*/  FENCE.VIEW.ASYNC.S ;  /* 0x00000000000073c6 */ /* 0x001e240000000000 */
[----:B0-----:R1:W-:Y:S01]  /*a8d0*/  BAR.SYNC.DEFER_BLOCKING R151, 0x80 ;  /* 0x000200970000751d */ /* 0x0013e20000010000 */
[----:B------:R-:W-:-:S02]  /*a8e0*/  @!P3 PRMT R101, RZ, 0x654, R101 ;  /* 0x00000654ff65b816 */ /* 0x000fc40000000065 */
[----:B------:R-:W-:-:S03]  /*a8f0*/  PLOP3.LUT P2, PT, PT, PT, PT, 0x8, 0x0 ;  /* 0x000000000000781c */ /* 0x000fc60003f4e170 */
[----:B------:R1:W-:Y:S01]  /*a900*/  @!P3 SYNCS.ARRIVE.TRANS64.RED.A1T0 RZ, [R101+URZ], RZ ;  /* 0x000000ff65ffb9a7 */ /* 0x0003e2000810043f */
[----:B------:R-:W-:-:S04]  /*a910*/  ISETP.NE.AND P3, PT, R16, 0x2, PT ;  /* 0x000000021000780c */ /* 0x000fc80003f65270 */
[----:B------:R-:W-:Y:S02]  /*a920*/  SEL R41, RZ, 0x1, P3 ;  /* 0x00000001ff297807 */ /* 0x000fe40001800000 */
[----:B------:R-:W-:Y:S02]  /*a930*/  SEL R16, R16, RZ, P3 ;  /* 0x000000ff10107207 */ /* 0x000fe40001800000 */
[----:B------:R-:W-:Y:S02]  /*a940*/  LOP3.LUT R184, R184, R41, RZ, 0x3c, !PT ;  /* 0x00000029b8b87212 */ /* 0x000fe400078e3cff */
[----:B--2---:R-:W-:-:S13]  /*a950*/  LOP3.LUT P4, RZ, R40, 0x2, RZ, 0xc0, !PT ;  /* 0x0000000228ff7812 */ /* 0x004fda000788c0ff */
[----:B-1----:R-:W-:Y:S05]  /*a960*/  @P4 BRA `(.L_x_532) ;  /* 0xffffff8000e04947 */ /* 0x002fea000383ffff */
.L_x_428:
[----:B------:R-:W-:Y:S01]  /*a970*/  BSSY B0, `(.L_x_533) ;  /* 0x0000005000007945 */ /* 0x000fe20003800000 */
[----:B------:R-:W-:-:S03]  /*a980*/  IMAD.MOV.U32 R0, RZ, RZ, RZ ;  /* 0x000000ffff007224 */ /* 0x000fc600078e00ff */
[----:B------:R-:W-:Y:S05]  /*a990*/  @P2 BRA `(.L_x_534) ;  /* 0x0000000000082947 */ /* 0x000fea0003800000 */
[----:B------:R-:W1:Y:S02]  /*a9a0*/  FENCE.VIEW.ASYNC.G ;  /* 0x00000000000073c6 */ /* 0x000e640000000100 */
[----:B-1----:R-:W-:Y:S06]  /*a9b0*/  BAR.ARV 0xc, 0x180 ;  /* 0x0306000000007b1d */ /* 0x002fec0000002000 */
.L_x_534:
[----:B------:R-:W-:Y:S05]  /*a9c0*/  BSYNC B0 ;  /* 0x0000000000007941 */ /* 0x000fea0003800000 */
.L_x_533:
[----:B------:R-:W2:Y:S01]  /*a9d0*/  LDL R3, [R1+0x10] ;  /* 0x0000100001037983 */ /* 0x000ea20000100800 */
[----:B------:R-:W-:Y:S01]  /*a9e0*/  BSSY B0, `(.L_x_535) ;  /* 0x0000020000007945 */ /* 0x000fe20003800000 */
[----:B--2---:R-:W-:-:S13]  /*a9f0*/  LOP3.LUT P0, RZ, R3, 0x4, RZ, 0xc0, !PT ;  /* 0x0000000403ff7812 */ /* 0x004fda000780c0ff */
        /* <DEDUP_REMOVED lines=12> */
[----:B0-----:R-:W-:Y:S01]  /*aac0*/  VIADD R4, R3, 0xffffffe ;  /* 0x0ffffffe03047836 */ /* 0x001fe20000000000 */
[----:B------:R-:W-:-:S05]  /*aad0*/  IADD3 R3, RZ, -R10, RZ ;  /* 0x8000000aff037210 */ /* 0x000fca0007ffe0ff */
        /* <DEDUP_REMOVED lines=13> */
[----:B------:R-:W-:-:S04]  /*abb0*/  IMAD.MOV.U32 R0, RZ, RZ, R5 ;  /* 0x000000ffff007224 */ /* 0x000fc800078e0005 */
[----:B------:R-:W-:Y:S01]  /*abc0*/  @!P2 IMAD.MOV R0, RZ, RZ, -R0 ;  /* 0x000000ffff00a224 */ /* 0x000fe200078e0a00 */
[----:B------:R-:W-:-:S07]  /*abd0*/  @!P1 LOP3.LUT R0, RZ, R9, RZ, 0x33, !PT ;  /* 0x00000009ff009212 */ /* 0x000fce00078e33ff */
.L_x_536:
[----:B------:R-:W-:Y:S05]  /*abe0*/  BSYNC B0 ;  /* 0x0000000000007941 */ /* 0x000fea0003800000 */
.L_x_535:
[-C--:B------:R-:W-:Y:S01]  /*abf0*/  IMAD R197, R209, R0.reuse, RZ ;  /* 0x00000000d1c57224 */ /* 0x080fe200078e02ff */
[----:B------:R-:W-:Y:S02]  /*ac00*/  PLOP3.LUT P0, PT, PT, PT, PT, 0x80, 0x0 ;  /* 0x000000000000781c */ /* 0x000fe40003f0f070 */
[----:B------:R-:W-:Y:S02]  /*ac10*/  CS2R R20, SRZ ;  /* 0x0000000000147805 */ /* 0x000fe4000001ff00 */
[----:B------:R-:W-:Y:S02]  /*ac20*/  CS2R R86, SRZ ;  /* 0x0000000000567805 */ /* 0x000fe4000001ff00 */
[----:B------:R-:W-:Y:S02]  /*ac30*/  CS2R R84, SRZ ;  /* 0x0000000000547805 */ /* 0x000fe4000001ff00 */
[----:B------:R-:W-:Y:S02]  /*ac40*/  VIADDMNMX R149, R197, R0, R149, PT ;  /* 0x00000000c5957246 */ /* 0x000fe40003800195 */
[----:B------:R-:W-:-:S02]  /*ac50*/  CS2R R82, SRZ ;  /* 0x0000000000527805 */ /* 0x000fc4000001ff00 */
[----:B------:R-:W-:Y:S02]  /*ac60*/  CS2R R80, SRZ ;  /* 0x0000000000507805 */ /* 0x000fe4000001ff00 */
[----:B------:R-:W-:Y:S02]  /*ac70*/  CS2R R78, SRZ ;  /* 0x00000000004e7805 */ /* 0x000fe4000001ff00 */
[----:B------:R-:W-:Y:S02]  /*ac80*/  ISETP.GT.AND P1, PT, R149, R197, PT ;  /* 0x000000c59500720c */ /* 0x000fe40003f24270 */
        /* <DEDUP_REMOVED lines=28> */
[----:B------:R-:W1:Y:S02]  /*ae50*/  S2R R4, SR_TID.X ;  /* 0x0000000000047919 */ /* 0x000e640000002100 */
[----:B-1----:R-:W-:-:S05]  /*ae60*/  VIADD R4, R4, 0xffffff80 ;  /* 0xffffff8004047836 */ /* 0x002fca0000000000 */
[----:B------:R-:W-:-:S04]  /*ae70*/  SHF.R.S32.HI R3, RZ, 0x1f, R4 ;  /* 0x0000001fff037819 */ /* 0x000fc80000011404 */
[----:B------:R-:W-:-:S04]  /*ae80*/  LEA.HI R3, R3, R4, RZ, 0x7 ;  /* 0x0000000403037211 */ /* 0x000fc800078f38ff */
[----:B------:R-:W-:-:S05]  /*ae90*/  SHF.R.S32.HI R3, RZ, 0x7, R3 ;  /* 0x00000007ff037819 */ /* 0x000fca0000011403 */
[----:B------:R-:W1:Y:S02]  /*aea0*/  SHFL.IDX PT, R0, R3, RZ, 0x1f ;  /* 0x00001fff03007589 */ /* 0x000e6400000e0000 */
[----:B-1----:R-:W-:-:S04]  /*aeb0*/  LEA.HI R3, R0, R0, RZ, 0x1 ;  /* 0x0000000000037211 */ /* 0x002fc800078f08ff */
[----:B------:R-:W-:-:S04]  /*aec0*/  LOP3.LUT R3, R3, 0x1e, RZ, 0xc0, !PT ;  /* 0x0000001e03037812 */ /* 0x000fc800078ec0ff */
[----:B------:R-:W-:Y:S01]  /*aed0*/  IADD3 R3, R0, -R3, RZ ;  /* 0x8000000300037210 */ /* 0x000fe20007ffe0ff */
[----:B------:R-:W-:-:S03]  /*aee0*/  IMAD.U32 R0, RZ, RZ, UR61 ;  /* 0x0000003dff007e24 */ /* 0x000fc6000f8e00ff */
[----:B------:R-:W-:Y:S02]  /*aef0*/  LEA R3, R3, UR61, 0xd ;  /* 0x0000003d03037c11 */ /* 0x000fe4000f8e68ff */
[----:B------:R-:W-:Y:S02]  /*af00*/  LOP3.LUT P0, RZ, R0, 0x3ff, RZ, 0xc0, !PT ;  /* 0x000003ff00ff7812 */ /* 0x000fe4000780c0ff */
[----:B------:R-:W-:Y:S02]  /*af10*/  SHF.R.U32.HI R3, RZ, 0x4, R3 ;  /* 0x00000004ff037819 */ /* 0x000fe40000011603 */
[----:B------:R-:W-:Y:S02]  /*af20*/  P2R R24, PR, RZ, 0x1 ;  /* 0x00000001ff187803 */ /* 0x000fe40000000000 */
[----:B------:R-:W-:-:S07]  /*af30*/  LOP3.LUT R36, R3, 0x3fff, RZ, 0xc0, !PT ;  /* 0x00003fff03247812 */ /* 0x000fce00078ec0ff */
[----:B------:R-:W-:Y:S05]  /*af40*/  @!P0 BRA `(.L_x_538) ;  /* 0x0000000000408947 */ /* 0x000fea0003800000 */
[----:B------:R-:W-:Y:S01]  /*af50*/  MOV R14, 0x0 ;  /* 0x00000000000e7802 */ /* 0x000fe20000000f00 */
[----:B------:R-:W-:Y:S01]  /*af60*/  ULDC.64 UR4, c[0x4][0x118] ;  /* 0x0100460000047ab9 */ /* 0x000fe20000000a00 */
[----:B------:R-:W-:Y:S01]  /*af70*/  ULDC.64 UR6, c[0x4][0x120] ;  /* 0x0100480000067ab9 */ /* 0x000fe20000000a00 */
[----:B------:R-:W-:Y:S01]  /*af80*/  IMAD.U32 R4, RZ, RZ, UR4 ;  /* 0x00000004ff047e24 */ /* 0x000fe2000f8e00ff */
[----:B0-----:R-:W-:Y:S01]  /*af90*/  MOV R6, UR6 ;  /* 0x0000000600067c02 */ /* 0x001fe20008000f00 */
[----:B------:R-:W-:Y:S01]  /*afa0*/  IMAD.U32 R5, RZ, RZ, UR5 ;  /* 0x00000005ff057e24 */ /* 0x000fe2000f8e00ff */
[----:B------:R-:W0:Y:S01]  /*afb0*/  LDC.64 R14, c[0x4][R14] ;  /* 0x010000000e0e7b82 */ /* 0x000e220000000a00 */
[----:B------:R-:W-:Y:S01]  /*afc0*/  ULDC.64 UR4, c[0x4][0x98] ;  /* 0x0100260000047ab9 */ /* 0x000fe20000000a00 */
[----:B------:R-:W-:Y:S01]  /*afd0*/  IMAD.U32 R7, RZ, RZ, UR7 ;  /* 0x00000007ff077e24 */ /* 0x000fe2000f8e00ff */
[----:B------:R-:W-:Y:S01]  /*afe0*/  MOV R8, 0x70 ;  /* 0x0000007000087802 */ /* 0x000fe20000000f00 */
[----:B------:R-:W-:-:S02]  /*aff0*/  IMAD.U32 R10, RZ, RZ, UR4 ;  /* 0x00000004ff0a7e24 */ /* 0x000fc4000f8e00ff */
[----:B------:R-:W-:Y:S02]  /*b000*/  IMAD.U32 R11, RZ, RZ, UR5 ;  /* 0x00000005ff0b7e24 */ /* 0x000fe4000f8e00ff */
[----:B------:R-:W-:Y:S02]  /*b010*/  IMAD.MOV.U32 R12, RZ, RZ, 0x1 ;  /* 0x00000001ff0c7424 */ /* 0x000fe400078e00ff */
[----:B------:R-:W-:-:S07]  /*b020*/  IMAD.MOV.U32 R13, RZ, RZ, RZ ;  /* 0x000000ffff0d7224 */ /* 0x000fce00078e00ff */
[----:B------:R-:W-:-:S07]  /*b030*/  LEPC R20, `(.L_x_538) ;  /* 0x000000001014794e */ /* 0x000fce0000000000 */
[----:B0----5:R-:W-:Y:S05]  /*b040*/  CALL.ABS.NOINC R14 ;  /* 0x000000000e007343 */ /* 0x021fea0003c00000 */
.L_x_538:
[----:B------:R-:W-:Y:S02]  /*b050*/  ULDC UR4, c[0x0][0x3f4] ;  /* 0x0000fd0000047ab9 */ /* 0x000fe40000000800 */
[----:B------:R-:W-:-:S13]  /*b060*/  ISETP.LT.AND P0, PT, RZ, UR4, PT ;  /* 0x00000004ff007c0c */ /* 0x000fda000bf01270 */
[----:B------:R-:W-:Y:S05]  /*b070*/  @P0 BRA `(.L_x_539) ;  /* 0x00000000003c0947 */ /* 0x000fea0003800000 */
[----:B------:R-:W-:-:S04]  /*b080*/  LEA.HI R0, R206, R206, RZ, 0x1 ;  /* 0x000000cece007211 */ /* 0x000fc800078f08ff */
[----:B------:R-:W-:-:S05]  /*b090*/  LOP3.LUT R3, R0, 0xfffffffe, RZ, 0xc0, !PT ;  /* 0xfffffffe00037812 */ /* 0x000fca00078ec0ff */
[----:B------:R-:W-:-:S05]  /*b0a0*/  IMAD.IADD R3, R206, 0x1, -R3 ;  /* 0x00000001ce037824 */ /* 0x000fca00078e0a03 */
[----:B------:R-:W-:-:S04]  /*b0b0*/  SHF.L.U32 R3, R3, 0x1f, RZ ;  /* 0x0000001f03037819 */ /* 0x000fc800000006ff */
[----:B------:R1:W2:Y:S03]  /*b0c0*/  SYNCS.PHASECHK.TRANS64.TRYWAIT P0, [R2+URZ+0x34800], R3 ;  /* 0x03480003020075a7 */ /* 0x0002a6000800017f */
[----:B--2---:R-:W-:Y:S05]  /*b0d0*/  @!P0 NANOSLEEP.SYNCS 0x989680 ;  /* 0x009896800000895d */ /* 0x004fea0003900000 */
[----:B------:R-:W2:Y:S01]  /*b0e0*/  @!P0 SYNCS.PHASECHK.TRANS64 P0, [R2+URZ+0x34800], R3 ;  /* 0x03480003020085a7 */ /* 0x000ea2000800007f */
[----:B------:R-:W-:Y:S04]  /*b0f0*/  BSSY B0, `(.L_x_540) ;  /* 0x0000006000007945 */ /* 0x000fe80003800000 */
[----:B--2---:R-:W-:Y:S05]  /*b100*/  @P0 BRA `(.L_x_541) ;  /* 0x0000000000100947 */ /* 0x004fea0003800000 */
.L_x_542:
[----:B--2---:R2:W3:Y:S02]  /*b110*/  SYNCS.PHASECHK.TRANS64.TRYWAIT P0, [R2+URZ+0x34800], R3 ;  /* 0x03480003020075a7 */ /* 0x0044e4000800017f */
[----:B---3--:R-:W-:Y:S05]  /*b120*/  @!P0 NANOSLEEP.SYNCS 0x989680 ;  /* 0x009896800000895d */ /* 0x008fea0003900000 */
[----:B------:R-:W3:Y:S02]  /*b130*/  @!P0 SYNCS.PHASECHK.TRANS64 P0, [R2+URZ+0x34800], R3 ;  /* 0x03480003020085a7 */ /* 0x000ee4000800007f */
[----:B---3--:R-:W-:Y:S05]  /*b140*/  @!P0 BRA `(.L_x_542) ;  /* 0xfffffffc00f08947 */ /* 0x008fea000383ffff */
.L_x_541:
[----:B------:R-:W-:Y:S05]  /*b150*/  BSYNC B0 ;  /* 0x0000000000007941 */ /* 0x000fea0003800000 */
.L_x_540:
[----:B------:R-:W-:Y:S05]  /*b160*/  BRA `(.L_x_543) ;  /* 0x0000005800647947 */ /* 0x000fea0003800000 */
.L_x_539:
[----:B-----5:R-:W-:Y:S01]  /*b170*/  SHF.R.S32.HI R0, RZ, 0x1f, R143 ;  /* 0x0000001fff007819 */ /* 0x020fe2000001148f */
[----:B------:R-:W-:Y:S01]  /*b180*/  ULDC.64 UR4, c[0x0][0x3f8] ;  /* 0x0000fe0000047ab9 */ /* 0x000fe20000000a00 */
[----:B------:R-:W-:Y:S01]  /*b190*/  ULDC.64 UR6, c[0x0][0x408] ;  /* 0x0001020000067ab9 */ /* 0x000fe20000000a00 */
[----:B------:R-:W-:Y:S01]  /*b1a0*/  ISETP.NE.AND P2, PT, R24, RZ, PT ;  /* 0x000000ff1800720c */ /* 0x000fe20003f45270 */
[----:B------:R-:W-:-:S04]  /*b1b0*/  IMAD.WIDE.U32 R4, R143, UR4, RZ ;  /* 0x000000048f047c25 */ /* 0x000fc8000f8e00ff */
[C---:B0-----:R-:W-:Y:S02]  /*b1c0*/  IMAD R6, R0.reuse, UR4, RZ ;  /* 0x0000000400067c24 */ /* 0x041fe4000f8e02ff */
[----:B------:R-:W-:Y:S02]  /*b1d0*/  IMAD R0, R0, UR6, RZ ;  /* 0x0000000600007c24 */ /* 0x000fe4000f8e02ff */
[C---:B------:R-:W-:Y:S01]  /*b1e0*/  IMAD R41, R143.reuse, UR5, R6 ;  /* 0x000000058f297c24 */ /* 0x040fe2000f8e0206 */
[----:B------:R-:W-:Y:S01]  /*b1f0*/  ULDC.64 UR4, c[0x0][0x3e8] ;  /* 0x0000fa0000047ab9 */ /* 0x000fe20000000a00 */
[----:B------:R-:W-:Y:S01]  /*b200*/  IMAD.WIDE.U32 R44, R143, UR6, RZ ;  /* 0x000000068f2c7c25 */ /* 0x000fe2000f8e00ff */
[----:B------:R-:W-:Y:S02]  /*b210*/  LEA R39, P0, R4, UR4, 0x1 ;  /* 0x0000000404277c11 */ /* 0x000fe4000f8008ff */
[----:B------:R-:W-:Y:S01]  /*b220*/  IADD3 R41, R41, R5, RZ ;  /* 0x0000000529297210 */ /* 0x000fe20007ffe0ff */
[----:B------:R-:W-:Y:S01]  /*b230*/  IMAD R3, R143, UR7, R0 ;  /* 0x000000078f037c24 */ /* 0x000fe2000f8e0200 */
[----:B------:R-:W-:-:S02]  /*b240*/  ULDC.64 UR6, c[0x0][0x400] ;  /* 0x0001000000067ab9 */ /* 0x000fc40000000a00 */
[----:B------:R-:W-:Y:S01]  /*b250*/  LEA R37, P1, R44, UR6, 0x1 ;  /* 0x000000062c257c11 */ /* 0x000fe2000f8208ff */
[----:B------:R-:W-:Y:S01]  /*b260*/  IMAD.IADD R3, R3, 0x1, R45 ;  /* 0x0000000103037824 */ /* 0x000fe200078e022d */
[----:B------:R-:W-:-:S04]  /*b270*/  LEA.HI.X R41, R4, UR5, R41, 0x1, P0 ;  /* 0x0000000504297c11 */ /* 0x000fc800080f0c29 */
[----:B------:R-:W-:Y:S01]  /*b280*/  LEA.HI.X R44, R44, UR7, R3, 0x1, P1 ;  /* 0x000000072c2c7c11 */ /* 0x000fe200088f0c03 */
[----:B------:R-:W-:Y:S06]  /*b290*/  @!P2 BRA `(.L_x_544) ;  /* 0x000000000040a947 */ /* 0x000fec0003800000 */
[----:B------:R-:W-:Y:S01]  /*b2a0*/  MOV R14, 0x0 ;  /* 0x00000000000e7802 */ /* 0x000fe20000000f00 */
[----:B------:R-:W-:Y:S01]  /*b2b0*/  ULDC.64 UR4, c[0x4][0x118] ;  /* 0x0100460000047ab9 */ /* 0x000fe20000000a00 */
[----:B------:R-:W-:Y:S01]  /*b2c0*/  ULDC.64 UR6, c[0x4][0x120] ;  /* 0x0100480000067ab9 */ /* 0x000fe20000000a00 */
[----:B------:R-:W-:Y:S01]  /*b2d0*/  IMAD.U32 R4, RZ, RZ, UR4 ;  /* 0x00000004ff047e24 */ /* 0x000fe2000f8e00ff */
[----:B------:R-:W-:Y:S01]  /*b2e0*/  MOV R6, UR6 ;  /* 0x0000000600067c02 */ /* 0x000fe20008000f00 */
        /* <DEDUP_REMOVED lines=10> */
[----:B0-----:R-:W-:Y:S05]  /*b390*/  CALL.ABS.NOINC R14 ;  /* 0x000000000e007343 */ /* 0x001fea0003c00000 */
.L_x_544:
[----:B------:R-:W-:Y:S01]  /*b3a0*/  ULDC.U8 UR4, c[0x0][0x410] ;  /* 0x0001040000047ab9 */ /* 0x000fe20000000000 */
[----:B------:R-:W-:Y:S01]  /*b3b0*/  BSSY B0, `(.L_x_545) ;  /* 0x000056c000007945 */ /* 0x000fe20003800000 */
[----:B------:R-:W-:Y:S01]  /*b3c0*/  ISETP.NE.AND P0, PT, RZ, UR4, PT ;  /* 0x00000004ff007c0c */ /* 0x000fe2000bf05270 */
[----:B------:R-:W-:-:S12]  /*b3d0*/  IMAD R0, R145, 0x80, R17 ;  /* 0x0000008091007824 */ /* 0x000fd800078e0211 */
[----:B------:R-:W-:Y:S05]  /*b3e0*/  @!P0 BRA `(.L_x_546) ;  /* 0x0000002800b48947 */ /* 0x000fea0003800000 */
[----:B------:R-:W-:-:S03]  /*b3f0*/  UMOV UR4, 0xffffffff ;  /* 0xffffffff00047882 */ /* 0x000fc60000000000 */
[----:B------:R-:W-:Y:S05]  /*b400*/  BRA.DIV UR4, `(.L_x_547) ;  /* 0x0000016604487947 */ /* 0x000fea000b800000 */
[----:B------:R0:W1:Y:S04]  /*b410*/  SHFL.IDX PT, R42, R41, RZ, 0x1c1f ;  /* 0x001c1fff292a7589 */ /* 0x00006800000e0000 */
[----:B------:R-:W2:Y:S04]  /*b420*/  SHFL.IDX PT, R39, R39, RZ, 0x1c1f ;  /* 0x001c1fff27277589 */ /* 0x000ea800000e0000 */
[----:B------:R-:W3:Y:S04]  /*b430*/  SHFL.IDX PT, R44, R44, RZ, 0x1c1f ;  /* 0x001c1fff2c2c7589 */ /* 0x000ee800000e0000 */
[----:B0-----:R-:W4:Y:S02]  /*b440*/  SHFL.IDX PT, R37, R37, RZ, 0x1c1f ;  /* 0x001c1fff25257589 */ /* 0x001f2400000e0000 */
.L_x_808:
[----:B------:R-:W-:Y:S01]  /*b450*/  ULDC UR4, c[0x0][0x448] ;  /* 0x0001120000047ab9 */ /* 0x000fe20000000800 */
[----:B------:R-:W-:Y:S01]  /*b460*/  LOP3.LUT R8, R191, 0x18, R18, 0xf8, !PT ;  /* 0x00000018bf087812 */ /* 0x000fe200078ef812 */
[----:B------:R-:W-:Y:S01]  /*b470*/  IMAD R43, R150, UR4, RZ ;  /* 0x00000004962b7c24 */ /* 0x000fe2000f8e02ff */
[----:B------:R-:W-:Y:S01]  /*b480*/  BSSY B1, `(.L_x_548) ;  /* 0x0000054000017945 */ /* 0x000fe20003800000 */
[----:B------:R-:W-:Y:S02]  /*b490*/  LOP3.LUT P0, RZ, R231, 0x4, RZ, 0xc0, !PT ;  /* 0x00000004e7ff7812 */ /* 0x000fe4000780c0ff */
[----:B------:R-:W-:Y:S02]  /*b4a0*/  CS2R R4, SRZ ;  /* 0x0000000000047805 */ /* 0x000fe4000001ff00 */
[----:B------:R-:W-:Y:S02]  /*b4b0*/  LOP3.LUT R3, R8, R193, RZ, 0x3c, !PT ;  /* 0x000000c108037212 */ /* 0x000fe400078e3cff */
[----:B------:R-:W-:-:S02]  /*b4c0*/  CS2R R6, SRZ ;  /* 0x0000000000067805 */ /* 0x000fc4000001ff00 */
[----:B------:R-:W-:Y:S01]  /*b4d0*/  ISETP.GE.AND P1, PT, R0, R43, PT ;  /* 0x0000002b0000720c */ /* 0x000fe20003f26270 */
[----:B------:R-:W-:Y:S01]  /*b4e0*/  IMAD R43, R145, -0x80, R43 ;  /* 0xffffff80912b7824 */ /* 0x000fe200078e022b */
[----:B------:R-:W-:Y:S02]  /*b4f0*/  LEA R3, R192, R3, 0x9 ;  /* 0x00000003c0037211 */ /* 0x000fe400078e48ff */
[----:B------:R-:W-:Y:S02]  /*b500*/  CS2R R8, SRZ ;  /* 0x0000000000087805 */ /* 0x000fe4000001ff00 */
[----:B------:R-:W-:Y:S02]  /*b510*/  CS2R R10, SRZ ;  /* 0x00000000000a7805 */ /* 0x000fe4000001ff00 */
[----:B------:R-:W-:Y:S02]  /*b520*/  CS2R R12, SRZ ;  /* 0x00000000000c7805 */ /* 0x000fe4000001ff00 */
[----:B------:R-:W-:Y:S01]  /*b530*/  CS2R R14, SRZ ;  /* 0x00000000000e7805 */ /* 0x000fe2000001ff00 */
[----:B------:R-:W-:Y:S01]  /*b540*/  IMAD R3, R3, 0x2, R2 ;  /* 0x0000000203037824 */ /* 0x000fe200078e0202 */
[----:B------:R-:W-:-:S02]  /*b550*/  CS2R R20, SRZ ;  /* 0x0000000000147805 */ /* 0x000fc4000001ff00 */
[----:B------:R-:W-:Y:S02]  /*b560*/  CS2R R24, SRZ ;  /* 0x0000000000187805 */ /* 0x000fe4000001ff00 */
[----:B------:R-:W-:Y:S02]  /*b570*/  CS2R R26, SRZ ;  /* 0x00000000001a7805 */ /* 0x000fe4000001ff00 */
[----:B------:R-:W-:Y:S02]  /*b580*/  CS2R R28, SRZ ;  /* 0x00000000001c7805 */ /* 0x000fe4000001ff00 */
[----:B------:R-:W-:Y:S01]  /*b590*/  CS2R R30, SRZ ;  /* 0x00000000001e7805 */ /* 0x000fe2000001ff00 */
[C---:B------:R-:W-:Y:S01]  /*b5a0*/  VIADD R45, R3.reuse, 0x10400 ;  /* 0x00010400032d7836 */ /* 0x040fe20000000000 */
[----:B------:R-:W-:Y:S01]  /*b5b0*/  CS2R R32, SRZ ;  /* 0x0000000000207805 */ /* 0x000fe2000001ff00 */
[----:B------:R-:W-:Y:S01]  /*b5c0*/  VIADD R0, R3, 0x10440 ;  /* 0x0001044003007836 */ /* 0x000fe20000000000 */
[----:B------:R-:W-:Y:S06]  /*b5d0*/  @P1 BRA `(.L_x_549) ;  /* 0x0000000000f81947 */ /* 0x000fec0003800000 */
[----:B------:R-:W3:Y:S01]  /*b5e0*/  LDL R49, [R1+0x14] ;  /* 0x0000140001317983 */ /* 0x000ee20000100800 */
[----:B------:R-:W-:-:S03]  /*b5f0*/  ULDC UR4, c[0x0][0x3f4] ;  /* 0x0000fd0000047ab9 */ /* 0x000fc60000000800 */
[----:B------:R-:W3:Y:S04]  /*b600*/  LDL R38, [R1+0x4c] ;  /* 0x00004c0001267983 */ /* 0x000ee80000100800 */
[----:B------:R-:W3:Y:S04]  /*b610*/  LDL R47, [R1+0x48] ;  /* 0x00004800012f7983 */ /* 0x000ee80000100800 */
[----:B------:R-:W3:Y:S04]  /*b620*/  LDL R48, [R1+0x54] ;  /* 0x0000540001307983 */ /* 0x000ee80000100800 */
[----:B------:R-:W3:Y:S01]  /*b630*/  LDL R46, [R1+0x50] ;  /* 0x00005000012e7983 */ /* 0x000ee20000100800 */
[----:B------:R-:W-:-:S02]  /*b640*/  ISETP.GE.AND P2, PT, R22, UR4, PT ;  /* 0x0000000416007c0c */ /* 0x000fc4000bf46270 */
[----:B------:R-:W-:Y:S02]  /*b650*/  ISETP.GE.AND P3, PT, R187, UR4, PT ;  /* 0x00000004bb007c0c */ /* 0x000fe4000bf66270 */
[----:B------:R-:W-:Y:S02]  /*b660*/  ISETP.GE.AND P4, PT, R186, UR4, PT ;  /* 0x00000004ba007c0c */ /* 0x000fe4000bf86270 */
[----:B------:R-:W-:Y:S02]  /*b670*/  CS2R R20, SRZ ;  /* 0x0000000000147805 */ /* 0x000fe4000001ff00 */
[----:B------:R-:W-:-:S05]  /*b680*/  CS2R R4, SRZ ;  /* 0x0000000000047805 */ /* 0x000fca000001ff00 */
[----:B--2---:R-:W-:Y:S01]  /*b690*/  @!P2 MOV R8, R39 ;  /* 0x000000270008a202 */ /* 0x004fe20000000f00 */
[----:B-1----:R-:W-:Y:S02]  /*b6a0*/  @!P2 IMAD.MOV.U32 R9, RZ, RZ, R42 ;  /* 0x000000ffff09a224 */ /* 0x002fe400078e002a */
[----:B----4-:R-:W-:Y:S02]  /*b6b0*/  @!P2 IMAD.MOV.U32 R6, RZ, RZ, R37 ;  /* 0x000000ffff06a224 */ /* 0x010fe400078e0025 */
[----:B---3--:R-:W-:Y:S01]  /*b6c0*/  @!P2 IMAD.MOV.U32 R7, RZ, RZ, R44 ;  /* 0x000000ffff07a224 */ /* 0x008fe200078e002c */
[----:B------:R-:W-:Y:S01]  /*b6d0*/  @!P3 IADD3 R10, P1, R39, R234, RZ ;  /* 0x000000ea270ab210 */ /* 0x000fe20007f3e0ff */
[----:B------:R-:W-:-:S04]  /*b6e0*/  @!P2 IMAD.WIDE R8, R22, 0x2, R8 ;  /* 0x000000021608a825 */ /* 0x000fc800078e0208 */
[----:B------:R-:W-:Y:S01]  /*b6f0*/  @!P2 IMAD.WIDE R12, R22, 0x2, R6 ;  /* 0x00000002160ca825 */ /* 0x000fe200078e0206 */
[----:B------:R-:W-:Y:S01]  /*b700*/  @!P3 IADD3.X R11, R42, R233, RZ, P1, !PT ;  /* 0x000000e92a0bb210 */ /* 0x000fe20000ffe4ff */
[----:B------:R0:W5:Y:S01]  /*b710*/  @!P2 LD.E.64 R20, desc[UR56][R8.64] ;  /* 0x000000380814a980 */ /* 0x000162000c101b00 */
[----:B------:R-:W-:-:S03]  /*b720*/  @!P3 IADD3 R30, P1, R37, R234, RZ ;  /* 0x000000ea251eb210 */ /* 0x000fc60007f3e0ff */
[----:B------:R-:W5:Y:S01]  /*b730*/  @!P2 LD.E.64 R4, desc[UR56][R12.64] ;  /* 0x000000380c04a980 */ /* 0x000f62000c101b00 */
[----:B------:R-:W-:Y:S01]  /*b740*/  ISETP.GE.AND P2, PT, R189, UR4, PT ;  /* 0x00000004bd007c0c */ /* 0x000fe2000bf46270 */
[----:B------:R-:W-:Y:S01]  /*b750*/  @!P3 IMAD.X R31, R44, 0x1, R233, P1 ;  /* 0x000000012c1fb824 */ /* 0x000fe200008e06e9 */
[-C--:B------:R-:W-:Y:S02]  /*b760*/  @!P4 IADD3 R34, P5, R39, R236.reuse, RZ ;  /* 0x000000ec2722c210 */ /* 0x080fe40007fbe0ff */
[----:B------:R-:W-:Y:S02]  /*b770*/  CS2R R24, SRZ ;  /* 0x0000000000187805 */ /* 0x000fe4000001ff00 */
[----:B------:R-:W-:Y:S02]  /*b780*/  @!P4 IADD3 R40, P6, R37, R236, RZ ;  /* 0x000000ec2528c210 */ /* 0x000fe40007fde0ff */
[----:B------:R-:W-:Y:S02]  /*b790*/  CS2R R6, SRZ ;  /* 0x0000000000067805 */ /* 0x000fe4000001ff00 */
[----:B------:R-:W-:-:S02]  /*b7a0*/  ISETP.GE.AND P1, PT, R188, UR4, PT ;  /* 0x00000004bc007c0c */ /* 0x000fc4000bf26270 */
[----:B------:R-:W-:Y:S02]  /*b7b0*/  CS2R R26, SRZ ;  /* 0x00000000001a7805 */ /* 0x000fe4000001ff00 */
[----:B0-----:R-:W-:Y:S01]  /*b7c0*/  CS2R R8, SRZ ;  /* 0x0000000000087805 */ /* 0x001fe2000001ff00 */
[--C-:B------:R-:W-:Y:S01]  /*b7d0*/  @!P4 IMAD.X R35, R42, 0x1, R235.reuse, P5 ;  /* 0x000000012a23c824 */ /* 0x100fe200028e06eb */
[----:B------:R0:W5:Y:S01]  /*b7e0*/  @!P3 LD.E.64 R24, desc[UR56][R10.64] ;  /* 0x000000380a18b980 */ /* 0x000162000c101b00 */
[----:B------:R-:W-:-:S03]  /*b7f0*/  @!P4 IMAD.X R41, R44, 0x1, R235, P6 ;  /* 0x000000012c29c824 */ /* 0x000fc600030e06eb */
[----:B------:R1:W5:Y:S01]  /*b800*/  @!P3 LD.E.64 R6, desc[UR56][R30.64] ;  /* 0x000000381e06b980 */ /* 0x000362000c101b00 */
[----:B------:R-:W-:-:S03]  /*b810*/  ISETP.GE.AND P3, PT, R190, UR4, PT ;  /* 0x00000004be007c0c */ /* 0x000fc6000bf66270 */
[----:B------:R-:W5:Y:S04]  /*b820*/  @!P4 LD.E.64 R26, desc[UR56][R34.64] ;  /* 0x00000038221ac980 */ /* 0x000f68000c101b00 */
[----:B------:R2:W5:Y:S01]  /*b830*/  @!P4 LD.E.64 R8, desc[UR56][R40.64] ;  /* 0x000000382808c980 */ /* 0x000562000c101b00 */
[----:B------:R-:W-:Y:S02]  /*b840*/  CS2R R28, SRZ ;  /* 0x00000000001c7805 */ /* 0x000fe4000001ff00 */
[----:B0-----:R-:W-:Y:S02]  /*b850*/  CS2R R10, SRZ ;  /* 0x00000000000a7805 */ /* 0x001fe4000001ff00 */
[----:B-1----:R-:W-:Y:S02]  /*b860*/  CS2R R30, SRZ ;  /* 0x00000000001e7805 */ /* 0x002fe4000001ff00 */
[----:B------:R-:W-:-:S02]  /*b870*/  @!P2 IADD3 R14, P5, R37, R49, RZ ;  /* 0x00000031250ea210 */ /* 0x000fc40007fbe0ff */
[C---:B------:R-:W-:Y:S02]  /*b880*/  @!P2 IADD3 R12, P4, R39.reuse, R49, RZ ;  /* 0x00000031270ca210 */ /* 0x040fe40007f9e0ff */
[----:B------:R-:W-:Y:S01]  /*b890*/  @!P1 IADD3 R32, P6, R39, R38, RZ ;  /* 0x0000002627209210 */ /* 0x000fe20007fde0ff */
[----:B------:R-:W-:Y:S01]  /*b8a0*/  @!P2 IMAD.X R15, R44, 0x1, R237, P5 ;  /* 0x000000012c0fa824 */ /* 0x000fe200028e06ed */
[----:B------:R-:W-:-:S03]  /*b8b0*/  @!P2 IADD3.X R13, R42, R237, RZ, P4, !PT ;  /* 0x000000ed2a0da210 */ /* 0x000fc600027fe4ff */
[----:B------:R-:W-:Y:S01]  /*b8c0*/  @!P1 IMAD.X R33, R42, 0x1, R47, P6 ;  /* 0x000000012a219824 */ /* 0x000fe200030e062f */
[----:B------:R0:W5:Y:S01]  /*b8d0*/  @!P2 LD.E.64 R10, desc[UR56][R14.64] ;  /* 0x000000380e0aa980 */ /* 0x000162000c101b00 */
[----:B--2---:R-:W-:-:S03]  /*b8e0*/  @!P3 IADD3 R40, P5, R37, R48, RZ ;  /* 0x000000302528b210 */ /* 0x004fc60007fbe0ff */
[----:B------:R1:W5:Y:S01]  /*b8f0*/  @!P2 LD.E.64 R28, desc[UR56][R12.64] ;  /* 0x000000380c1ca980 */ /* 0x000362000c101b00 */
[----:B------:R-:W-:Y:S02]  /*b900*/  @!P1 IADD3 R34, P2, R37, R38, RZ ;  /* 0x0000002625229210 */ /* 0x000fe40007f5e0ff */
[----:B------:R-:W-:Y:S01]  /*b910*/  @!P3 IADD3 R38, P4, R39, R48, RZ ;  /* 0x000000302726b210 */ /* 0x000fe20007f9e0ff */
[----:B------:R2:W5:Y:S01]  /*b920*/  @!P1 LD.E.64 R30, desc[UR56][R32.64] ;  /* 0x00000038201e9980 */ /* 0x000562000c101b00 */
[C---:B------:R-:W-:Y:S01]  /*b930*/  @!P3 IMAD.X R41, R44.reuse, 0x1, R46, P5 ;  /* 0x000000012c29b824 */ /* 0x040fe200028e062e */
[----:B0-----:R-:W-:Y:S01]  /*b940*/  CS2R R14, SRZ ;  /* 0x00000000000e7805 */ /* 0x001fe2000001ff00 */
[----:B------:R-:W-:Y:S01]  /*b950*/  @!P1 IMAD.X R35, R44, 0x1, R47, P2 ;  /* 0x000000012c239824 */ /* 0x000fe200010e062f */
[----:B------:R-:W-:Y:S02]  /*b960*/  @!P3 IADD3.X R39, R42, R46, RZ, P4, !PT ;  /* 0x0000002e2a27b210 */ /* 0x000fe400027fe4ff */
[----:B-1----:R-:W-:-:S02]  /*b970*/  CS2R R12, SRZ ;  /* 0x00000000000c7805 */ /* 0x002fc4000001ff00 */
[----:B------:R0:W5:Y:S01]  /*b980*/  @!P3 LD.E.64 R14, desc[UR56][R40.64] ;  /* 0x00000038280eb980 */ /* 0x000162000c101b00 */
[----:B--2---:R-:W-:-:S03]  /*b990*/  CS2R R32, SRZ ;  /* 0x0000000000207805 */ /* 0x004fc6000001ff00 */
[----:B------:R0:W5:Y:S04]  /*b9a0*/  @!P1 LD.E.64 R12, desc[UR56][R34.64] ;  /* 0x00000038220c9980 */ /* 0x000168000c101b00 */
[----:B------:R0:W5:Y:S02]  /*b9b0*/  @!P3 LD.E.64 R32, desc[UR56][R38.64] ;  /* 0x000000382620b980 */ /* 0x000164000c101b00 */
.L_x_549:
[----:B------:R-:W-:Y:S05]  /*b9c0*/  BSYNC B1 ;  /* 0x0000000000017941 */ /* 0x000fea0003800000 */
.L_x_548:
[----:B0----5:R-:W-:Y:S01]  /*b9d0*/  IMAD.MOV.U32 R38, RZ, RZ, R4 ;  /* 0x000000ffff267224 */ /* 0x021fe200078e0004 */
[----:B------:R-:W-:Y:S01]  /*b9e0*/  SHF.R.U64 R60, R4, 0x10, R5 ;  /* 0x00000010043c7819 */ /* 0x000fe20000001205 */
[----:B------:R-:W-:Y:S01]  /*b9f0*/  IMAD.MOV.U32 R35, RZ, RZ, R20 ;  /* 0x000000ffff237224 */ /* 0x000fe200078e0014 */
[----:B------:R-:W-:Y:S01]  /*ba00*/  LEA.HI R4, R206, R206, RZ, 0x1 ;  /* 0x000000cece047211 */ /* 0x000fe200078f08ff */
[----:B------:R-:W-:Y:S01]  /*ba10*/  @P0 VIADD R0, R45, 0xffffffc0 ;  /* 0xffffffc02d000836 */ /* 0x000fe20000000000 */
[----:B----4-:R-:W-:Y:S01]  /*ba20*/  SHF.R.U64 R37, R20, 0x10, R21 ;  /* 0x0000001014257819 */ /* 0x010fe20000001215 */
[----:B------:R-:W-:Y:S01]  /*ba30*/  IMAD.MOV.U32 R46, RZ, RZ, R30 ;  /* 0x000000ffff2e7224 */ /* 0x000fe200078e001e */
[----:B------:R-:W-:Y:S01]  /*ba40*/  MOV R20, R5 ;  /* 0x0000000500147202 */ /* 0x000fe20000000f00 */
[----:B------:R-:W-:Y:S01]  /*ba50*/  IMAD.MOV.U32 R45, RZ, RZ, R29 ;  /* 0x000000ffff2d7224 */ /* 0x000fe200078e001d */
[----:B------:R-:W-:Y:S01]  /*ba60*/  SHF.R.U32.HI R61, RZ, 0x10, R5 ;  /* 0x00000010ff3d7819 */ /* 0x000fe20000011605 */
[----:B------:R-:W-:Y:S01]  /*ba70*/  IMAD.MOV.U32 R48, RZ, RZ, R33 ;  /* 0x000000ffff307224 */ /* 0x000fe200078e0021 */
[----:B------:R-:W-:Y:S01]  /*ba80*/  LOP3.LUT R5, R4, 0xfffffffe, RZ, 0xc0, !PT ;  /* 0xfffffffe04057812 */ /* 0x000fe200078ec0ff */
[----:B--2---:R-:W-:Y:S01]  /*ba90*/  IMAD.MOV.U32 R39, RZ, RZ, R25 ;  /* 0x000000ffff277224 */ /* 0x004fe200078e0019 */
[----:B------:R-:W-:Y:S01]  /*baa0*/  SHF.R.U64 R56, R30, 0x10, R31 ;  /* 0x000000101e387819 */ /* 0x000fe2000000121f */
[----:B------:R-:W-:Y:S01]  /*bab0*/  IMAD.MOV.U32 R30, RZ, RZ, R32 ;  /* 0x000000ffff1e7224 */ /* 0x000fe200078e0020 */
[----:B------:R-:W-:Y:S01]  /*bac0*/  SHF.R.U64 R54, R28, 0x10, R29 ;  /* 0x000000101c367819 */ /* 0x000fe2000000121d */
[----:B------:R-:W-:Y:S01]  /*bad0*/  IMAD.IADD R5, R206, 0x1, -R5 ;  /* 0x00000001ce057824 */ /* 0x000fe200078e0a05 */
[----:B------:R-:W-:Y:S01]  /*bae0*/  SHF.R.U32.HI R55, RZ, 0x10, R29 ;  /* 0x00000010ff377819 */ /* 0x000fe2000001161d */
[----:B------:R-:W-:Y:S01]  /*baf0*/  IMAD.MOV.U32 R29, RZ, RZ, R8 ;  /* 0x000000ffff1d7224 */ /* 0x000fe200078e0008 */
[----:B------:R-:W-:Y:S01]  /*bb00*/  MOV R34, R21 ;  /* 0x0000001500227202 */ /* 0x000fe20000000f00 */
[----:B---3--:R-:W-:Y:S01]  /*bb10*/  IMAD.MOV.U32 R44, RZ, RZ, R28 ;  /* 0x000000ffff2c7224 */ /* 0x008fe200078e001c */
[----:B------:R-:W-:Y:S01]  /*bb20*/  SHF.L.U32 R5, R5, 0x1f, RZ ;  /* 0x0000001f05057819 */ /* 0x000fe200000006ff */
[----:B------:R-:W-:Y:S01]  /*bb30*/  IMAD.MOV.U32 R41, RZ, RZ, R15 ;  /* 0x000000ffff297224 */ /* 0x000fe200078e000f */
[----:B------:R-:W-:Y:S01]  /*bb40*/  SHF.R.U32.HI R49, RZ, 0x10, R21 ;  /* 0x00000010ff317819 */ /* 0x000fe20000011615 */
[----:B------:R-:W-:Y:S01]  /*bb50*/  IMAD.MOV.U32 R21, RZ, RZ, R24 ;  /* 0x000000ffff157224 */ /* 0x000fe200078e0018 */
[----:B------:R-:W0:Y:S01]  /*bb60*/  SYNCS.PHASECHK.TRANS64.TRYWAIT P0, [R2+URZ+0x34800], R5 ;  /* 0x03480005020075a7 */ /* 0x000e22000800017f */
[----:B------:R-:W-:Y:S01]  /*bb70*/  SHF.R.U64 R50, R24, 0x10, R25 ;  /* 0x0000001018327819 */ /* 0x000fe20000001219 */
[----:B------:R-:W-:Y:S01]  /*bb80*/  IMAD.MOV.U32 R24, RZ, RZ, R26 ;  /* 0x000000ffff187224 */ /* 0x000fe200078e001a */
[--C-:B------:R-:W-:Y:S01]  /*bb90*/  SHF.R.U64 R58, R32, 0x10, R33.reuse ;  /* 0x00000010203a7819 */ /* 0x100fe20000001221 */
[----:B------:R-:W-:Y:S01]  /*bba0*/  BSSY B1, `(.L_x_550) ;  /* 0x0000034000017945 */ /* 0x000fe20003800000 */
[----:B------:R-:W-:Y:S01]  /*bbb0*/  SHF.R.U32.HI R59, RZ, 0x10, R33 ;  /* 0x00000010ff3b7819 */ /* 0x000fe20000011621 */
[----:B------:R-:W-:Y:S01]  /*bbc0*/  IMAD.MOV.U32 R33, RZ, RZ, R6 ;  /* 0x000000ffff217224 */ /* 0x000fe200078e0006 */
[----:B------:R-:W-:-:S02]  /*bbd0*/  SHF.R.U64 R8, R8, 0x10, R9 ;  /* 0x0000001008087819 */ /* 0x000fc40000001209 */
[----:B------:R-:W-:Y:S02]  /*bbe0*/  SHF.R.U32.HI R64, RZ, 0x10, R9 ;  /* 0x00000010ff407819 */ /* 0x000fe40000011609 */
[----:B------:R-:W-:Y:S01]  /*bbf0*/  SHF.R.U32.HI R51, RZ, 0x10, R25 ;  /* 0x00000010ff337819 */ /* 0x000fe20000011619 */
[----:B------:R-:W-:Y:S01]  /*bc00*/  IMAD.MOV.U32 R25, RZ, RZ, R7 ;  /* 0x000000ffff197224 */ /* 0x000fe200078e0007 */
[----:B------:R-:W-:Y:S01]  /*bc10*/  SHF.R.U64 R52, R26, 0x10, R27 ;  /* 0x000000101a347819 */ /* 0x000fe2000000121b */
[----:B------:R-:W-:Y:S01]  /*bc20*/  IMAD.MOV.U32 R26, RZ, RZ, R11 ;  /* 0x000000ffff1a7224 */ /* 0x000fe200078e000b */
[--C-:B------:R-:W-:Y:S02]  /*bc30*/  SHF.R.U64 R62, R6, 0x10, R7.reuse ;  /* 0x00000010063e7819 */ /* 0x100fe40000001207 */
[----:B------:R-:W-:Y:S01]  /*bc40*/  SHF.R.U32.HI R63, RZ, 0x10, R7 ;  /* 0x00000010ff3f7819 */ /* 0x000fe20000011607 */
[----:B------:R-:W-:Y:S01]  /*bc50*/  IMAD.MOV.U32 R7, RZ, RZ, R10 ;  /* 0x000000ffff077224 */ /* 0x000fe200078e000a */
[----:B------:R-:W-:-:S02]  /*bc60*/  MOV R6, R9 ;  /* 0x0000000900067202 */ /* 0x000fc40000000f00 */
[--C-:B------:R-:W-:Y:S02]  /*bc70*/  SHF.R.U64 R65, R10, 0x10, R11.reuse ;  /* 0x000000100a417819 */ /* 0x100fe4000000120b */
[----:B------:R-:W-:Y:S01]  /*bc80*/  SHF.R.U32.HI R66, RZ, 0x10, R11 ;  /* 0x00000010ff427819 */ /* 0x000fe2000001160b */
[----:B------:R-:W-:Y:S01]  /*bc90*/  IMAD.MOV.U32 R11, RZ, RZ, R12 ;  /* 0x000000ffff0b7224 */ /* 0x000fe200078e000c */
[----:B------:R-:W-:Y:S01]  /*bca0*/  SHF.R.U64 R67, R12, 0x10, R13 ;  /* 0x000000100c437819 */ /* 0x000fe2000000120d */
[----:B------:R-:W-:Y:S01]  /*bcb0*/  IMAD.MOV.U32 R12, RZ, RZ, R14 ;  /* 0x000000ffff0c7224 */ /* 0x000fe200078e000e */
[----:B------:R-:W-:Y:S02]  /*bcc0*/  PRMT R9, R30, 0x5410, R48 ;  /* 0x000054101e097816 */ /* 0x000fe40000000030 */
[----:B-1----:R-:W-:Y:S02]  /*bcd0*/  MOV R42, R27 ;  /* 0x0000001b002a7202 */ /* 0x002fe40000000f00 */
[----:B------:R-:W-:-:S02]  /*bce0*/  MOV R40, R13 ;  /* 0x0000000d00287202 */ /* 0x000fc40000000f00 */
[----:B------:R-:W-:Y:S02]  /*bcf0*/  PRMT R30, R8, 0x5410, R64 ;  /* 0x00005410081e7816 */ /* 0x000fe40000000040 */
[----:B------:R-:W-:Y:S02]  /*bd00*/  SHF.R.U32.HI R53, RZ, 0x10, R27 ;  /* 0x00000010ff357819 */ /* 0x000fe4000001161b */
[----:B------:R-:W-:Y:S02]  /*bd10*/  MOV R47, R31 ;  /* 0x0000001f002f7202 */ /* 0x000fe40000000f00 */
[----:B------:R-:W-:Y:S02]  /*bd20*/  SHF.R.U32.HI R57, RZ, 0x10, R31 ;  /* 0x00000010ff397819 */ /* 0x000fe4000001161f */
[----:B------:R-:W-:Y:S02]  /*bd30*/  SHF.R.U32.HI R68, RZ, 0x10, R13 ;  /* 0x00000010ff447819 */ /* 0x000fe4000001160d */
[----:B------:R-:W-:-:S02]  /*bd40*/  VIMNMX R8, R43, 0x80, PT ;  /* 0x000000802b087848 */ /* 0x000fc40003fe0100 */
[--C-:B------:R-:W-:Y:S02]  /*bd50*/  SHF.R.U64 R69, R14, 0x10, R15.reuse ;  /* 0x000000100e457819 */ /* 0x100fe4000000120f */
[----:B------:R-:W-:Y:S02]  /*bd60*/  SHF.R.U32.HI R70, RZ, 0x10, R15 ;  /* 0x00000010ff467819 */ /* 0x000fe4000001160f */
[----:B------:R-:W-:Y:S02]  /*bd70*/  PRMT R33, R33, 0x5410, R25 ;  /* 0x0000541021217816 */ /* 0x000fe40000000019 */
[----:B------:R-:W-:Y:S02]  /*bd80*/  PRMT R35, R35, 0x5410, R34 ;  /* 0x0000541023237816 */ /* 0x000fe40000000022 */
[----:B------:R-:W-:Y:S02]  /*bd90*/  PRMT R31, R21, 0x5410, R39 ;  /* 0x00005410151f7816 */ /* 0x000fe40000000027 */
[----:B------:R-:W-:-:S02]  /*bda0*/  PRMT R27, R24, 0x5410, R42 ;  /* 0x00005410181b7816 */ /* 0x000fc4000000002a */
[----:B------:R-:W-:Y:S02]  /*bdb0*/  PRMT R38, R38, 0x5410, R20 ;  /* 0x0000541026267816 */ /* 0x000fe40000000014 */
[----:B------:R-:W-:Y:S02]  /*bdc0*/  PRMT R25, R7, 0x5410, R26 ;  /* 0x0000541007197816 */ /* 0x000fe4000000001a */
        /* <DEDUP_REMOVED lines=13> */
[----:B------:R-:W-:Y:S02]  /*bea0*/  ISETP.GE.AND P1, PT, R17, R8, PT ;  /* 0x000000081100720c */ /* 0x000fe40003f26270 */
[----:B------:R-:W-:Y:S02]  /*beb0*/  PRMT R20, R67, 0x5410, R68 ;  /* 0x0000541043147816 */ /* 0x000fe40000000044 */
[----:B------:R-:W-:Y:S01]  /*bec0*/  PRMT R11, R12, 0x5410, R41 ;  /* 0x000054100c0b7816 */ /* 0x000fe20000000029 */
[----:B0-----:R-:W-:Y:S08]  /*bed0*/  @!P0 BRA `(.L_x_551) ;  /* 0x0000015c00088947 */ /* 0x001ff00003800000 */
.L_x_809:
[----:B------:R-:W-:Y:S05]  /*bee0*/  BSYNC B1 ;  /* 0x0000000000017941 */ /* 0x000fea0003800000 */
.L_x_550:
[----:B------:R-:W-:Y:S01]  /*bef0*/  BSSY B1, `(.L_x_552) ;  /* 0x00000fe000017945 */ /* 0x000fe20003800000 */
[----:B------:R-:W-:-:S03]  /*bf00*/  PRMT R12, R69, 0x5410, R70 ;  /* 0x00005410450c7816 */ /* 0x000fc60000000046 */
[----:B------:R-:W-:Y:S05]  /*bf10*/  @P1 BRA `(.L_x_553) ;  /* 0x0000000c00ec1947 */ /* 0x000fea0003800000 */
[----:B0-----:R-:W0:Y:S01]  /*bf20*/  LDC R5, c[0x0][0x3f4] ;  /* 0x0000fd00ff057b82 */ /* 0x001e220000000800 */
[----:B------:R-:W-:Y:S01]  /*bf30*/  BSSY B2, `(.L_x_554) ;  /* 0x000002e000027945 */ /* 0x000fe20003800000 */
[-C--:B0-----:R-:W-:Y:S02]  /*bf40*/  ISETP.GE.AND P0, PT, R22, R5.reuse, PT ;  /* 0x000000051600720c */ /* 0x081fe40003f06270 */
[-C--:B------:R-:W-:Y:S02]  /*bf50*/  ISETP.GE.AND P1, PT, R187, R5.reuse, PT ;  /* 0x00000005bb00720c */ /* 0x080fe40003f26270 */
[-C--:B------:R-:W-:Y:S02]  /*bf60*/  ISETP.GE.AND P2, PT, R186, R5.reuse, PT ;  /* 0x00000005ba00720c */ /* 0x080fe40003f46270 */
[-C--:B------:R-:W-:Y:S02]  /*bf70*/  ISETP.GE.AND P3, PT, R189, R5.reuse, PT ;  /* 0x00000005bd00720c */ /* 0x080fe40003f66270 */
[----:B------:R-:W-:-:S02]  /*bf80*/  ISETP.GE.AND P4, PT, R188, R5, PT ;  /* 0x00000005bc00720c */ /* 0x000fc40003f86270 */
[----:B------:R-:W-:-:S03]  /*bf90*/  ISETP.GE.AND P5, PT, R190, R5, PT ;  /* 0x00000005be00720c */ /* 0x000fc60003fa6270 */
[----:B------:R-:W-:Y:S10]  /*bfa0*/  @P0 BRA `(.L_x_555) ;  /* 0x0000000000980947 */ /* 0x000ff40003800000 */
[----:B------:R-:W0:Y:S01]  /*bfb0*/  LDS.128 R4, [R3+0x10400] ;  /* 0x0104000003047984 */ /* 0x000e220000000c00 */
[----:B------:R-:W-:Y:S02]  /*bfc0*/  HADD2.F32 R47, -RZ, R38.H0_H0 ;  /* 0x20000026ff2f7230 */ /* 0x000fe40000004100 */
[----:B------:R-:W-:Y:S02]  /*bfd0*/  HADD2.F32 R45, -RZ, R35.H0_H0 ;  /* 0x20000023ff2d7230 */ /* 0x000fe40000004100 */
[----:B------:R-:W-:Y:S02]  /*bfe0*/  HADD2.F32 R44, -RZ, R37.H0_H0 ;  /* 0x20000025ff2c7230 */ /* 0x000fe40000004100 */
[----:B------:R-:W-:Y:S02]  /*bff0*/  HADD2.F32 R46, -RZ, R39.H0_H0 ;  /* 0x20000027ff2e7230 */ /* 0x000fe40000004100 */
[--C-:B0-----:R-:W-:Y:S02]  /*c000*/  HADD2.F32 R40, -RZ, R4.reuse.H0_H0 ;  /* 0x20000004ff287230 */ /* 0x101fe40000004100 */
[----:B------:R-:W-:-:S02]  /*c010*/  HADD2.F32 R4, -RZ, R4.H1_H1 ;  /* 0x30000004ff047230 */ /* 0x000fc40000004100 */
[--C-:B------:R-:W-:Y:S02]  /*c020*/  HADD2.F32 R41, -RZ, R5.reuse.H0_H0 ;  /* 0x20000005ff297230 */ /* 0x100fe40000004100 */
[----:B------:R-:W-:Y:S02]  /*c030*/  HADD2.F32 R5, -RZ, R5.H1_H1 ;  /* 0x30000005ff057230 */ /* 0x000fe40000004100 */
[C---:B------:R-:W-:Y:S01]  /*c040*/  FMUL.FTZ R49, R4.reuse, R47 ;  /* 0x0000002f04317220 */ /* 0x040fe20000410000 */
[-C--:B------:R-:W-:Y:S01]  /*c050*/  FMUL.FTZ R4, R4, R45.reuse ;  /* 0x0000002d04047220 */ /* 0x080fe20000410000 */
[--C-:B------:R-:W-:Y:S02]  /*c060*/  HADD2.F32 R42, -RZ, R6.reuse.H0_H0 ;  /* 0x20000006ff2a7230 */ /* 0x100fe40000004100 */
[----:B------:R-:W-:Y:S02]  /*c070*/  HADD2.F32 R43, -RZ, R7.H0_H0 ;  /* 0x20000007ff2b7230 */ /* 0x000fe40000004100 */
[C---:B------:R-:W-:Y:S01]  /*c080*/  FMUL.FTZ R50, R5.reuse, R46 ;  /* 0x0000002e05327220 */ /* 0x040fe20000410000 */
[C---:B------:R-:W-:Y:S01]  /*c090*/  FFMA.FTZ R49, R40.reuse, R45, -R49 ;  /* 0x0000002d28317223 */ /* 0x040fe20000010831 */
[----:B------:R-:W-:Y:S01]  /*c0a0*/  FFMA.FTZ R48, R40, R47, R4 ;  /* 0x0000002f28307223 */ /* 0x000fe20000010004 */
[----:B------:R-:W-:Y:S01]  /*c0b0*/  FMUL.FTZ R52, R5, R44 ;  /* 0x0000002c05347220 */ /* 0x000fe20000410000 */
[----:B------:R-:W-:-:S02]  /*c0c0*/  HADD2.F32 R6, -RZ, R6.H1_H1 ;  /* 0x30000006ff067230 */ /* 0x000fc40000004100 */
[C---:B------:R-:W-:Y:S01]  /*c0d0*/  FFMA.FTZ R50, R41.reuse, R44, -R50 ;  /* 0x0000002c29327223 */ /* 0x040fe20000010832 */
[----:B------:R-:W-:Y:S02]  /*c0e0*/  HADD2.F32 R7, -RZ, R7.H1_H1 ;  /* 0x30000007ff077230 */ /* 0x000fe40000004100 */
[----:B------:R-:W-:Y:S01]  /*c0f0*/  FFMA.FTZ R41, R41, R46, R52 ;  /* 0x0000002e29297223 */ /* 0x000fe20000010034 */
[----:B------:R-:W-:Y:S02]  /*c100*/  HADD2.F32 R45, -RZ, R38.H1_H1 ;  /* 0x30000026ff2d7230 */ /* 0x000fe40000004100 */
[----:B------:R-:W-:Y:S02]  /*c110*/  HADD2.F32 R5, -RZ, R35.H1_H1 ;  /* 0x30000023ff057230 */ /* 0x000fe40000004100 */
[----:B------:R-:W-:Y:S02]  /*c120*/  HADD2.F32 R40, -RZ, R39.H1_H1 ;  /* 0x30000027ff287230 */ /* 0x000fe40000004100 */
[----:B------:R-:W-:Y:S01]  /*c130*/  FMUL.FTZ R47, R6, R45 ;  /* 0x0000002d062f7220 */ /* 0x000fe20000410000 */
[----:B------:R-:W-:-:S02]  /*c140*/  HADD2.F32 R4, -RZ, R37.H1_H1 ;  /* 0x30000025ff047230 */ /* 0x000fc40000004100 */
[-C--:B------:R-:W-:Y:S01]  /*c150*/  FMUL.FTZ R44, R6, R5.reuse ;  /* 0x00000005062c7220 */ /* 0x080fe20000410000 */
[C---:B------:R-:W-:Y:S01]  /*c160*/  FMUL.FTZ R46, R7.reuse, R40 ;  /* 0x00000028072e7220 */ /* 0x040fe20000410000 */
[C---:B------:R-:W-:Y:S01]  /*c170*/  FFMA.FTZ R6, R42.reuse, R5, -R47 ;  /* 0x000000052a067223 */ /* 0x040fe2000001082f */
[-C--:B------:R-:W-:Y:S01]  /*c180*/  FMUL.FTZ R51, R7, R4.reuse ;  /* 0x0000000407337220 */ /* 0x080fe20000410000 */
[----:B------:R-:W-:Y:S01]  /*c190*/  FFMA.FTZ R45, R42, R45, R44 ;  /* 0x0000002d2a2d7223 */ /* 0x000fe2000001002c */
[C---:B------:R-:W-:Y:S01]  /*c1a0*/  FFMA.FTZ R7, R43.reuse, R4, -R46 ;  /* 0x000000042b077223 */ /* 0x040fe2000001082e */
[----:B------:R-:W-:Y:S01]  /*c1b0*/  F2FP.F16.F32.PACK_AB R4, R48, R49 ;  /* 0x000000313004723e */ /* 0x000fe200000000ff */
[----:B------:R-:W-:Y:S01]  /*c1c0*/  FFMA.FTZ R40, R43, R40, R51 ;  /* 0x000000282b287223 */ /* 0x000fe20000010033 */
[----:B------:R-:W-:Y:S02]  /*c1d0*/  F2FP.F16.F32.PACK_AB R5, R41, R50 ;  /* 0x000000322905723e */ /* 0x000fe400000000ff */
[----:B------:R-:W-:-:S02]  /*c1e0*/  F2FP.F16.F32.PACK_AB R6, R45, R6 ;  /* 0x000000062d06723e */ /* 0x000fc400000000ff */
[----:B------:R-:W-:-:S05]  /*c1f0*/  F2FP.F16.F32.PACK_AB R7, R40, R7 ;  /* 0x000000072807723e */ /* 0x000fca00000000ff */
[----:B------:R0:W-:Y:S02]  /*c200*/  STS.128 [R3+0x10400], R4 ;  /* 0x0104000403007388 */ /* 0x0001e40000000c00 */
.L_x_555:
[----:B------:R-:W-:Y:S05]  /*c210*/  BSYNC B2 ;  /* 0x0000000000027941 */ /* 0x000fea0003800000 */
.L_x_554:
[----:B------:R-:W-:Y:S04]  /*c220*/  BSSY B2, `(.L_x_556) ;  /* 0x0000028000027945 */ /* 0x000fe80003800000 */
[----:B------:R-:W-:Y:S05]  /*c230*/  @P1 BRA `(.L_x_557) ;  /* 0x0000000000981947 */ /* 0x000fea0003800000 */
[----:B0-----:R-:W0:Y:S01]  /*c240*/  LDS.128 R4, [R0] ;  /* 0x0000000000047984 */ /* 0x001e220000000c00 */
        /* <DEDUP_REMOVED lines=36> */
[----:B------:R1:W-:Y:S02]  /*c490*/  STS.128 [R0], R4 ;  /* 0x0000000400007388 */ /* 0x0003e40000000c00 */
.L_x_557:
[----:B------:R-:W-:Y:S05]  /*c4a0*/  BSYNC B2 ;  /* 0x0000000000027941 */ /* 0x000fea0003800000 */
.L_x_556:
[----:B------:R-:W-:Y:S04]  /*c4b0*/  BSSY B2, `(.L_x_558) ;  /* 0x0000028000027945 */ /* 0x000fe80003800000 */
[----:B------:R-:W-:Y:S05]  /*c4c0*/  @P2 BRA `(.L_x_559) ;  /* 0x0000000000982947 */ /* 0x000fea0003800000 */
[----:B01----:R-:W0:Y:S01]  /*c4d0*/  LDS.128 R4, [R3+0x14400] ;  /* 0x0144000003047984 */ /* 0x003e220000000c00 */
        /* <DEDUP_REMOVED lines=37> */
.L_x_559:
[----:B------:R-:W-:Y:S05]  /*c730*/  BSYNC B2 ;  /* 0x0000000000027941 */ /* 0x000fea0003800000 */
.L_x_558:
[----:B------:R-:W-:Y:S04]  /*c740*/  BSSY B2, `(.L_x_560) ;  /* 0x0000028000027945 */ /* 0x000fe80003800000 */
[----:B------:R-:W-:Y:S05]  /*c750*/  @P3 BRA `(.L_x_561) ;  /* 0x0000000000983947 */ /* 0x000fea0003800000 */
[----:B012---:R-:W0:Y:S01]  /*c760*/  LDS.128 R4, [R0+0x4000] ;  /* 0x0040000000047984 */ /* 0x007e220000000c00 */
        /* <DEDUP_REMOVED lines=37> */
.L_x_561:
[----:B------:R-:W-:Y:S05]  /*c9c0*/  BSYNC B2 ;  /* 0x0000000000027941 */ /* 0x000fea0003800000 */
.L_x_560:
[----:B------:R-:W-:Y:S04]  /*c9d0*/  BSSY B2, `(.L_x_562) ;  /* 0x0000028000027945 */ /* 0x000fe80003800000 */
[----:B------:R-:W-:Y:S05]  /*c9e0*/  @P4 BRA `(.L_x_563) ;  /* 0x0000000000984947 */ /* 0x000fea0003800000 */
[----:B0123--:R-:W0:Y:S01]  /*c9f0*/  LDS.128 R4, [R3+0x18400] ;  /* 0x0184000003047984 */ /* 0x00fe220000000c00 */
        /* <DEDUP_REMOVED lines=37> */
.L_x_563:
[----:B------:R-:W-:Y:S05]  /*cc50*/  BSYNC B2 ;  /* 0x0000000000027941 */ /* 0x000fea0003800000 */
.L_x_562:
[----:B------:R-:W-:Y:S05]  /*cc60*/  @P5 BRA `(.L_x_553) ;  /* 0x0000000000985947 */ /* 0x000fea0003800000 */
[----:B01234-:R-:W0:Y:S01]  /*cc70*/  LDS.128 R4, [R0+0x8000] ;  /* 0x0080000000047984 */ /* 0x01fe220000000c00 */
        /* <DEDUP_REMOVED lines=37> */
.L_x_553:
[----:B------:R-:W-:Y:S05]  /*ced0*/  BSYNC B1 ;  /* 0x0000000000017941 */ /* 0x000fea0003800000 */
.L_x_552:
[----:B------:R-:W-:-:S13]  /*cee0*/  ISETP.GE.AND P0, PT, R207, R8, PT ;  /* 0x00000008cf00720c */ /* 0x000fda0003f06270 */
[----:B------:R-:W-:Y:S05]  /*cef0*/  @P0 BRA `(.L_x_564) ;  /* 0x0000003800dc0947 */ /* 0x000fea0003800000 */
[----:B01234-:R-:W0:Y:S01]  /*cf00*/  LDC R5, c[0x0][0x3f4] ;  /* 0x0000fd00ff057b82 */ /* 0x01fe220000000800 */
        /* <DEDUP_REMOVED lines=9> */
[--C-:B------:R-:W-:Y:S02]  /*cfa0*/  HADD2.F32 R48, -RZ, R38.reuse.H0_H0 ;  /* 0x20000026ff307230 */ /* 0x100fe40000004100 */
[----:B------:R-:W-:Y:S02]  /*cfb0*/  HADD2.F32 R50, -RZ, R39.H0_H0 ;  /* 0x20000027ff327230 */ /* 0x000fe40000004100 */
[----:B------:R-:W-:Y:S02]  /*cfc0*/  HADD2.F32 R44, -RZ, R35.H0_H0 ;  /* 0x20000023ff2c7230 */ /* 0x000fe40000004100 */
[----:B------:R-:W-:Y:S02]  /*cfd0*/  HADD2.F32 R46, -RZ, R37.H0_H0 ;  /* 0x20000025ff2e7230 */ /* 0x000fe40000004100 */
[----:B------:R-:W-:Y:S02]  /*cfe0*/  HADD2.F32 R49, -RZ, R38.H1_H1 ;  /* 0x30000026ff317230 */ /* 0x000fe40000004100 */
[----:B0-----:R-:W-:-:S02]  /*cff0*/  HADD2.F32 R8, -RZ, R4.H0_H0 ;  /* 0x20000004ff087230 */ /* 0x001fc40000004100 */
[----:B------:R-:W-:Y:S02]  /*d000*/  HADD2.F32 R4, -RZ, R4.H1_H1 ;  /* 0x30000004ff047230 */ /* 0x000fe40000004100 */
[--C-:B------:R-:W-:Y:S02]  /*d010*/  HADD2.F32 R40, -RZ, R5.reuse.H0_H0 ;  /* 0x20000005ff287230 */ /* 0x100fe40000004100 */
[----:B------:R-:W-:Y:S02]  /*d020*/  HADD2.F32 R5, -RZ, R5.H1_H1 ;  /* 0x30000005ff057230 */ /* 0x000fe40000004100 */
[-C--:B------:R-:W-:Y:S01]  /*d030*/  FMUL.FTZ R43, R48, R4.reuse ;  /* 0x00000004302b7220 */ /* 0x080fe20000410000 */
[----:B------:R-:W-:Y:S01]  /*d040*/  FMUL.FTZ R45, R44, R4 ;  /* 0x000000042c2d7220 */ /* 0x000fe20000410000 */
[----:B------:R-:W-:Y:S02]  /*d050*/  HADD2.F32 R41, -RZ, R6.H0_H0 ;  /* 0x20000006ff297230 */ /* 0x000fe40000004100 */
[-C--:B------:R-:W-:Y:S01]  /*d060*/  FMUL.FTZ R47, R50, R5.reuse ;  /* 0x00000005322f7220 */ /* 0x080fe20000410000 */
[----:B------:R-:W-:Y:S01]  /*d070*/  FFMA.FTZ R4, R44, R8, -R43 ;  /* 0x000000082c047223 */ /* 0x000fe2000001082b */
[----:B------:R-:W-:Y:S01]  /*d080*/  FMUL.FTZ R43, R46, R5 ;  /* 0x000000052e2b7220 */ /* 0x000fe20000410000 */
[----:B------:R-:W-:-:S02]  /*d090*/  HADD2.F32 R42, -RZ, R7.H0_H0 ;  /* 0x20000007ff2a7230 */ /* 0x000fc40000004100 */
[----:B------:R-:W-:Y:S01]  /*d0a0*/  FFMA.FTZ R5, R46, R40, -R47 ;  /* 0x000000282e057223 */ /* 0x000fe2000001082f */
[----:B------:R-:W-:Y:S02]  /*d0b0*/  HADD2.F32 R6, -RZ, R6.H1_H1 ;  /* 0x30000006ff067230 */ /* 0x000fe40000004100 */
[----:B------:R-:W-:Y:S01]  /*d0c0*/  FFMA.FTZ R45, R48, R8, R45 ;  /* 0x00000008302d7223 */ /* 0x000fe2000001002d */
[----:B------:R-:W-:Y:S02]  /*d0d0*/  HADD2.F32 R7, -RZ, R7.H1_H1 ;  /* 0x30000007ff077230 */ /* 0x000fe40000004100 */
[----:B------:R-:W-:Y:S01]  /*d0e0*/  FFMA.FTZ R40, R50, R40, R43 ;  /* 0x0000002832287223 */ /* 0x000fe2000001002b */
[----:B------:R-:W-:Y:S02]  /*d0f0*/  HADD2.F32 R46, -RZ, R39.H1_H1 ;  /* 0x30000027ff2e7230 */ /* 0x000fe40000004100 */
[----:B------:R-:W-:Y:S01]  /*d100*/  FMUL.FTZ R8, R49, R6 ;  /* 0x0000000631087220 */ /* 0x000fe20000410000 */
[----:B------:R-:W-:Y:S01]  /*d110*/  HADD2.F32 R47, -RZ, R35.H1_H1 ;  /* 0x30000023ff2f7230 */ /* 0x000fe20000004100 */
[----:B------:R-:W-:Y:S01]  /*d120*/  F2FP.F16.F32.PACK_AB R4, R45, R4 ;  /* 0x000000042d04723e */ /* 0x000fe200000000ff */
[----:B------:R-:W-:-:S02]  /*d130*/  HADD2.F32 R44, -RZ, R37.H1_H1 ;  /* 0x30000025ff2c7230 */ /* 0x000fc40000004100 */
[----:B------:R-:W-:Y:S01]  /*d140*/  FMUL.FTZ R35, R46, R7 ;  /* 0x000000072e237220 */ /* 0x000fe20000410000 */
[----:B------:R-:W-:Y:S01]  /*d150*/  F2FP.F16.F32.PACK_AB R5, R40, R5 ;  /* 0x000000052805723e */ /* 0x000fe200000000ff */
[C---:B------:R-:W-:Y:S01]  /*d160*/  FMUL.FTZ R38, R47.reuse, R6 ;  /* 0x000000062f267220 */ /* 0x040fe20000410000 */
[----:B------:R-:W-:Y:S01]  /*d170*/  FFMA.FTZ R6, R47, R41, -R8 ;  /* 0x000000292f067223 */ /* 0x000fe20000010808 */
[C---:B------:R-:W-:Y:S01]  /*d180*/  FMUL.FTZ R37, R44.reuse, R7 ;  /* 0x000000072c257220 */ /* 0x040fe20000410000 */
[-C--:B------:R-:W-:Y:S01]  /*d190*/  FFMA.FTZ R7, R44, R42.reuse, -R35 ;  /* 0x0000002a2c077223 */ /* 0x080fe20000010823 */
[----:B------:R-:W-:Y:S02]  /*d1a0*/  FFMA.FTZ R41, R49, R41, R38 ;  /* 0x0000002931297223 */ /* 0x000fe40000010026 */
[----:B------:R-:W-:-:S03]  /*d1b0*/  FFMA.FTZ R42, R46, R42, R37 ;  /* 0x0000002a2e2a7223 */ /* 0x000fc60000010025 */
[----:B------:R-:W-:Y:S02]  /*d1c0*/  F2FP.F16.F32.PACK_AB R6, R41, R6 ;  /* 0x000000062906723e */ /* 0x000fe400000000ff */
[----:B------:R-:W-:-:S05]  /*d1d0*/  F2FP.F16.F32.PACK_AB R7, R42, R7 ;  /* 0x000000072a07723e */ /* 0x000fca00000000ff */
[----:B------:R0:W-:Y:S02]  /*d1e0*/  STS.128 [R3+0x12400], R4 ;  /* 0x0124000403007388 */ /* 0x0001e40000000c00 */
.L_x_566:
[----:B------:R-:W-:Y:S05]  /*d1f0*/  BSYNC B1 ;  /* 0x0000000000017941 */ /* 0x000fea0003800000 */
.L_x_565:
[----:B------:R-:W-:Y:S04]  /*d200*/  BSSY B1, `(.L_x_567) ;  /* 0x0000028000017945 */ /* 0x000fe80003800000 */
[----:B------:R-:W-:Y:S05]  /*d210*/  @P1 BRA `(.L_x_568) ;  /* 0x0000000000981947 */ /* 0x000fea0003800000 */
[----:B0-----:R-:W0:Y:S01]  /*d220*/  LDS.128 R4, [R0+0x2000] ;  /* 0x0020000000047984 */ /* 0x001e220000000c00 */
        /* <DEDUP_REMOVED lines=8> */
[-C--:B------:R-:W-:Y:S01]  /*d2b0*/  FMUL.FTZ R39, R44, R4.reuse ;  /* 0x000000042c277220 */ /* 0x080fe20000410000 */
[C---:B------:R-:W-:Y:S01]  /*d2c0*/  FMUL.FTZ R41, R42.reuse, R4 ;  /* 0x000000042a297220 */ /* 0x040fe20000410000 */
[----:B------:R-:W-:Y:S02]  /*d2d0*/  HADD2.F32 R37, -RZ, R6.H0_H0 ;  /* 0x20000006ff257230 */ /* 0x000fe40000004100 */
[-C--:B------:R-:W-:Y:S01]  /*d2e0*/  FMUL.FTZ R40, R45, R5.reuse ;  /* 0x000000052d287220 */ /* 0x080fe20000410000 */
[-C--:B------:R-:W-:Y:S01]  /*d2f0*/  FFMA.FTZ R4, R42, R8.reuse, -R39 ;  /* 0x000000082a047223 */ /* 0x080fe20000010827 */
[----:B------:R-:W-:Y:S01]  /*d300*/  FFMA.FTZ R41, R44, R8, R41 ;  /* 0x000000082c297223 */ /* 0x000fe20000010029 */
[----:B------:R-:W-:Y:S01]  /*d310*/  FMUL.FTZ R8, R43, R5 ;  /* 0x000000052b087220 */ /* 0x000fe20000410000 */
[----:B------:R-:W-:-:S02]  /*d320*/  HADD2.F32 R38, -RZ, R7.H0_H0 ;  /* 0x20000007ff267230 */ /* 0x000fc40000004100 */
[-C--:B------:R-:W-:Y:S01]  /*d330*/  FFMA.FTZ R5, R43, R35.reuse, -R40 ;  /* 0x000000232b057223 */ /* 0x080fe20000010828 */
[----:B------:R-:W-:Y:S02]  /*d340*/  HADD2.F32 R6, -RZ, R6.H1_H1 ;  /* 0x30000006ff067230 */ /* 0x000fe40000004100 */
[----:B------:R-:W-:Y:S01]  /*d350*/  FFMA.FTZ R8, R45, R35, R8 ;  /* 0x000000232d087223 */ /* 0x000fe20000010008 */
[----:B------:R-:W-:Y:S01]  /*d360*/  HADD2.F32 R7, -RZ, R7.H1_H1 ;  /* 0x30000007ff077230 */ /* 0x000fe20000004100 */
[----:B------:R-:W-:Y:S01]  /*d370*/  F2FP.F16.F32.PACK_AB R4, R41, R4 ;  /* 0x000000042904723e */ /* 0x000fe200000000ff */
[----:B------:R-:W-:Y:S02]  /*d380*/  HADD2.F32 R43, -RZ, R33.H1_H1 ;  /* 0x30000021ff2b7230 */ /* 0x000fe40000004100 */
[----:B------:R-:W-:Y:S01]  /*d390*/  HADD2.F32 R42, -RZ, R34.H1_H1 ;  /* 0x30000022ff2a7230 */ /* 0x000fe20000004100 */
[----:B------:R-:W-:Y:S01]  /*d3a0*/  F2FP.F16.F32.PACK_AB R5, R8, R5 ;  /* 0x000000050805723e */ /* 0x000fe200000000ff */
[----:B------:R-:W-:-:S02]  /*d3b0*/  HADD2.F32 R39, -RZ, R31.H1_H1 ;  /* 0x3000001fff277230 */ /* 0x000fc40000004100 */
[----:B------:R-:W-:Y:S02]  /*d3c0*/  HADD2.F32 R40, -RZ, R32.H1_H1 ;  /* 0x30000020ff287230 */ /* 0x000fe40000004100 */
[-C--:B------:R-:W-:Y:S01]  /*d3d0*/  FMUL.FTZ R32, R43, R6.reuse ;  /* 0x000000062b207220 */ /* 0x080fe20000410000 */
[-C--:B------:R-:W-:Y:S01]  /*d3e0*/  FMUL.FTZ R31, R42, R7.reuse ;  /* 0x000000072a1f7220 */ /* 0x080fe20000410000 */
[C---:B------:R-:W-:Y:S01]  /*d3f0*/  FMUL.FTZ R34, R39.reuse, R6 ;  /* 0x0000000627227220 */ /* 0x040fe20000410000 */
[C---:B------:R-:W-:Y:S01]  /*d400*/  FMUL.FTZ R33, R40.reuse, R7 ;  /* 0x0000000728217220 */ /* 0x040fe20000410000 */
[-C--:B------:R-:W-:Y:S01]  /*d410*/  FFMA.FTZ R6, R39, R37.reuse, -R32 ;  /* 0x0000002527067223 */ /* 0x080fe20000010820 */
[-C--:B------:R-:W-:Y:S01]  /*d420*/  FFMA.FTZ R7, R40, R38.reuse, -R31 ;  /* 0x0000002628077223 */ /* 0x080fe2000001081f */
[----:B------:R-:W-:Y:S01]  /*d430*/  FFMA.FTZ R37, R43, R37, R34 ;  /* 0x000000252b257223 */ /* 0x000fe20000010022 */
[----:B------:R-:W-:-:S04]  /*d440*/  FFMA.FTZ R38, R42, R38, R33 ;  /* 0x000000262a267223 */ /* 0x000fc80000010021 */
[----:B------:R-:W-:Y:S02]  /*d450*/  F2FP.F16.F32.PACK_AB R6, R37, R6 ;  /* 0x000000062506723e */ /* 0x000fe400000000ff */
[----:B------:R-:W-:-:S05]  /*d460*/  F2FP.F16.F32.PACK_AB R7, R38, R7 ;  /* 0x000000072607723e */ /* 0x000fca00000000ff */
[----:B------:R1:W-:Y:S02]  /*d470*/  STS.128 [R0+0x2000], R4 ;  /* 0x0020000400007388 */ /* 0x0003e40000000c00 */
.L_x_568:
[----:B------:R-:W-:Y:S05]  /*d480*/  BSYNC B1 ;  /* 0x0000000000017941 */ /* 0x000fea0003800000 */
.L_x_567:
        /* <DEDUP_REMOVED lines=28> */
[-C--:B------:R-:W-:Y:S01]  /*d650*/  FMUL.FTZ R27, R38, R6.reuse ;  /* 0x00000006261b7220 */ /* 0x080fe20000410000 */
[----:B------:R-:W-:Y:S02]  /*d660*/  HADD2.F32 R35, -RZ, R28.H1_H1 ;  /* 0x3000001cff237230 */ /* 0x000fe40000004100 */
[C---:B------:R-:W-:Y:S01]  /*d670*/  FMUL.FTZ R29, R34.reuse, R6 ;  /* 0x00000006221d7220 */ /* 0x040fe20000410000 */
[-C--:B------:R-:W-:Y:S01]  /*d680*/  FMUL.FTZ R28, R39, R7.reuse ;  /* 0x00000007271c7220 */ /* 0x080fe20000410000 */
[-C--:B------:R-:W-:Y:S01]  /*d690*/  FFMA.FTZ R6, R34, R32.reuse, -R27 ;  /* 0x0000002022067223 */ /* 0x080fe2000001081b */
[C---:B------:R-:W-:Y:S01]  /*d6a0*/  FMUL.FTZ R30, R35.reuse, R7 ;  /* 0x00000007231e7220 */ /* 0x040fe20000410000 */
[----:B------:R-:W-:Y:S01]  /*d6b0*/  FFMA.FTZ R29, R38, R32, R29 ;  /* 0x00000020261d7223 */ /* 0x000fe2000001001d */
[-C--:B------:R-:W-:Y:S02]  /*d6c0*/  FFMA.FTZ R7, R35, R33.reuse, -R28 ;  /* 0x0000002123077223 */ /* 0x080fe4000001081c */
[----:B------:R-:W-:-:S02]  /*d6d0*/  FFMA.FTZ R30, R39, R33, R30 ;  /* 0x00000021271e7223 */ /* 0x000fc4000001001e */
[----:B------:R-:W-:-:S03]  /*d6e0*/  F2FP.F16.F32.PACK_AB R6, R29, R6 ;  /* 0x000000061d06723e */ /* 0x000fc600000000ff */
[----:B------:R-:W-:-:S05]  /*d6f0*/  F2FP.F16.F32.PACK_AB R7, R30, R7 ;  /* 0x000000071e07723e */ /* 0x000fca00000000ff */
[----:B------:R2:W-:Y:S02]  /*d700*/  STS.128 [R3+0x16400], R4 ;  /* 0x0164000403007388 */ /* 0x0005e40000000c00 */
.L_x_570:
[----:B------:R-:W-:Y:S05]  /*d710*/  BSYNC B1 ;  /* 0x0000000000017941 */ /* 0x000fea0003800000 */
.L_x_569:
        /* <DEDUP_REMOVED lines=40> */
.L_x_572:
[----:B------:R-:W-:Y:S05]  /*d9a0*/  BSYNC B1 ;  /* 0x0000000000017941 */ /* 0x000fea0003800000 */
.L_x_571:
        /* <DEDUP_REMOVED lines=40> */
.L_x_574:
[----:B------:R-:W-:Y:S05]  /*dc30*/  BSYNC B1 ;  /* 0x0000000000017941 */ /* 0x000fea0003800000 */
.L_x_573:
        /* <DEDUP_REMOVED lines=13> */
[----:B------:R-:W-:Y:S01]  /*dd10*/  FMUL.FTZ R15, R28, R5 ;  /* 0x000000051c0f7220 */ /* 0x000fe20000410000 */
[----:B------:R-:W-:Y:S01]  /*dd20*/  FFMA.FTZ R4, R21, R3, -R20 ;  /* 0x0000000315047223 */ /* 0x000fe20000010814 */
[----:B------:R-:W-:-:S02]  /*dd30*/  HADD2.F32 R14, -RZ, R7.H0_H0 ;  /* 0x20000007ff0e7230 */ /* 0x000fc40000004100 */
[----:B------:R-:W-:Y:S01]  /*dd40*/  FFMA.FTZ R3, R25, R3, R24 ;  /* 0x0000000319037223 */ /* 0x000fe20000010018 */
[C---:B------:R-:W-:Y:S01]  /*dd50*/  FMUL.FTZ R21, R26.reuse, R5 ;  /* 0x000000051a157220 */ /* 0x040fe20000410000 */
[----:B------:R-:W-:Y:S02]  /*dd60*/  HADD2.F32 R6, -RZ, R6.H1_H1 ;  /* 0x30000006ff067230 */ /* 0x000fe40000004100 */
[-C--:B------:R-:W-:Y:S01]  /*dd70*/  FFMA.FTZ R5, R26, R8.reuse, -R15 ;  /* 0x000000081a057223 */ /* 0x080fe2000001080f */
[----:B------:R-:W-:Y:S02]  /*dd80*/  HADD2.F32 R7, -RZ, R7.H1_H1 ;  /* 0x30000007ff077230 */ /* 0x000fe40000004100 */
[----:B------:R-:W-:Y:S01]  /*dd90*/  FFMA.FTZ R8, R28, R8, R21 ;  /* 0x000000081c087223 */ /* 0x000fe20000010015 */
[----:B------:R-:W-:Y:S01]  /*dda0*/  HADD2.F32 R25, -RZ, R11.H1_H1 ;  /* 0x3000000bff197230 */ /* 0x000fe20000004100 */
[----:B------:R-:W-:Y:S01]  /*ddb0*/  F2FP.F16.F32.PACK_AB R4, R3, R4 ;  /* 0x000000040304723e */ /* 0x000fe200000000ff */
[----:B------:R-:W-:-:S02]  /*ddc0*/  HADD2.F32 R24, -RZ, R12.H1_H1 ;  /* 0x3000000cff187230 */ /* 0x000fc40000004100 */
[----:B------:R-:W-:Y:S01]  /*ddd0*/  HADD2.F32 R15, -RZ, R9.H1_H1 ;  /* 0x30000009ff0f7230 */ /* 0x000fe20000004100 */
[----:B------:R-:W-:Y:S01]  /*dde0*/  F2FP.F16.F32.PACK_AB R5, R8, R5 ;  /* 0x000000050805723e */ /* 0x000fe200000000ff */
        /* <DEDUP_REMOVED lines=11> */
[----:B------:R0:W-:Y:S01]  /*dea0*/  STS.128 [R0+0xa000], R4 ;  /* 0x00a0000400007388 */ /* 0x0001e20000000c00 */
[----:B------:R-:W-:Y:S05]  /*deb0*/  BRA `(.L_x_564) ;  /* 0x0000002800ec7947 */ /* 0x000fea0003800000 */
.L_x_546:
[----:B------:R-:W-:-:S03]  /*dec0*/  UMOV UR4, 0xffffffff ;  /* 0xffffffff00047882 */ /* 0x000fc60000000000 */
[----:B------:R-:W-:Y:S05]  /*ded0*/  BRA.DIV UR4, `(.L_x_575) ;  /* 0x0000013e041c7947 */ /* 0x000fea000b800000 */
[----:B------:R-:W0:Y:S04]  /*dee0*/  SHFL.IDX PT, R41, R41, RZ, 0x1c1f ;  /* 0x001c1fff29297589 */ /* 0x000e2800000e0000 */
[----:B------:R1:W2:Y:S04]  /*def0*/  SHFL.IDX PT, R40, R39, RZ, 0x1c1f ;  /* 0x001c1fff27287589 */ /* 0x0002a800000e0000 */
[----:B------:R1:W3:Y:S04]  /*df00*/  SHFL.IDX PT, R21, R44, RZ, 0x1c1f ;  /* 0x001c1fff2c157589 */ /* 0x0002e800000e0000 */
[----:B------:R1:W4:Y:S02]  /*df10*/  SHFL.IDX PT, R20, R37, RZ, 0x1c1f ;  /* 0x001c1fff25147589 */ /* 0x00032400000e0000 */
.L_x_815:
[----:B------:R-:W-:Y:S01]  /*df20*/  ULDC UR4, c[0x0][0x448] ;  /* 0x0001120000047ab9 */ /* 0x000fe20000000800 */
[----:B------:R-:W-:Y:S01]  /*df30*/  BSSY B1, `(.L_x_576) ;  /* 0x0000031000017945 */ /* 0x000fe20003800000 */
[----:B------:R-:W-:Y:S01]  /*df40*/  IMAD R150, R150, UR4, RZ ;  /* 0x0000000496967c24 */ /* 0x000fe2000f8e02ff */
[----:B------:R-:W-:Y:S02]  /*df50*/  CS2R R4, SRZ ;  /* 0x0000000000047805 */ /* 0x000fe4000001ff00 */
[----:B------:R-:W-:Y:S02]  /*df60*/  CS2R R6, SRZ ;  /* 0x0000000000067805 */ /* 0x000fe4000001ff00 */
[----:B------:R-:W-:Y:S02]  /*df70*/  CS2R R8, SRZ ;  /* 0x0000000000087805 */ /* 0x000fe4000001ff00 */
[----:B------:R-:W-:Y:S02]  /*df80*/  CS2R R10, SRZ ;  /* 0x00000000000a7805 */ /* 0x000fe4000001ff00 */
[----:B------:R-:W-:Y:S01]  /*df90*/  ISETP.GE.AND P0, PT, R0, R150, PT ;  /* 0x000000960000720c */ /* 0x000fe20003f06270 */
[----:B------:R-:W-:Y:S01]  /*dfa0*/  IMAD R0, R145, -0x80, R150 ;  /* 0xffffff8091007824 */ /* 0x000fe200078e0296 */
[----:B------:R-:W-:-:S02]  /*dfb0*/  CS2R R12, SRZ ;  /* 0x00000000000c7805 */ /* 0x000fc4000001ff00 */
[----:B------:R-:W-:Y:S02]  /*dfc0*/  CS2R R14, SRZ ;  /* 0x00000000000e7805 */ /* 0x000fe4000001ff00 */
[----:B------:R-:W-:Y:S02]  /*dfd0*/  CS2R R24, SRZ ;  /* 0x0000000000187805 */ /* 0x000fe4000001ff00 */
[----:B------:R-:W-:Y:S02]  /*dfe0*/  CS2R R26, SRZ ;  /* 0x00000000001a7805 */ /* 0x000fe4000001ff00 */
[----:B------:R-:W-:Y:S02]  /*dff0*/  CS2R R28, SRZ ;  /* 0x00000000001c7805 */ /* 0x000fe4000001ff00 */
[----:B------:R-:W-:Y:S02]  /*e000*/  CS2R R30, SRZ ;  /* 0x00000000001e7805 */ /* 0x000fe4000001ff00 */
[----:B------:R-:W-:-:S02]  /*e010*/  CS2R R32, SRZ ;  /* 0x0000000000207805 */ /* 0x000fc4000001ff00 */
[----:B------:R-:W-:Y:S01]  /*e020*/  CS2R R34, SRZ ;  /* 0x0000000000227805 */ /* 0x000fe2000001ff00 */
[----:B------:R-:W-:Y:S06]  /*e030*/  @P0 BRA `(.L_x_577) ;  /* 0x0000000000800947 */ /* 0x000fec0003800000 */
[C---:B------:R-:W-:Y:S01]  /*e040*/  IADD3 R3, R18.reuse, 0x20, RZ ;  /* 0x0000002012037810 */ /* 0x040fe20007ffe0ff */
[C---:B------:R-:W-:Y:S01]  /*e050*/  VIADD R4, R18.reuse, 0x40 ;  /* 0x0000004012047836 */ /* 0x040fe20000000000 */
[----:B------:R-:W-:Y:S01]  /*e060*/  ULDC UR4, c[0x0][0x3f4] ;  /* 0x0000fd0000047ab9 */ /* 0x000fe20000000800 */
[----:B------:R-:W-:Y:S02]  /*e070*/  CS2R R24, SRZ ;  /* 0x0000000000187805 */ /* 0x000fe4000001ff00 */
[----:B------:R-:W-:Y:S02]  /*e080*/  ISETP.GE.AND P0, PT, R18, UR4, PT ;  /* 0x0000000412007c0c */ /* 0x000fe4000bf06270 */
[----:B------:R-:W-:Y:S02]  /*e090*/  CS2R R26, SRZ ;  /* 0x00000000001a7805 */ /* 0x000fe4000001ff00 */
[----:B------:R-:W-:Y:S02]  /*e0a0*/  ISETP.GE.AND P1, PT, R3, UR4, PT ;  /* 0x0000000403007c0c */ /* 0x000fe4000bf26270 */
[----:B------:R-:W-:-:S02]  /*e0b0*/  ISETP.GE.AND P2, PT, R4, UR4, PT ;  /* 0x0000000404007c0c */ /* 0x000fc4000bf46270 */
[----:B------:R-:W-:Y:S02]  /*e0c0*/  CS2R R4, SRZ ;  /* 0x0000000000047805 */ /* 0x000fe4000001ff00 */
[----:B------:R-:W-:Y:S02]  /*e0d0*/  CS2R R6, SRZ ;  /* 0x0000000000067805 */ /* 0x000fe4000001ff00 */
[----:B------:R-:W-:Y:S01]  /*e0e0*/  CS2R R28, SRZ ;  /* 0x00000000001c7805 */ /* 0x000fe2000001ff00 */
[----:B0-2---:R-:W-:-:S04]  /*e0f0*/  @!P0 IMAD.WIDE R12, R18, 0x2, R40 ;  /* 0x00000002120c8825 */ /* 0x005fc800078e0228 */
[----:B------:R-:W-:Y:S01]  /*e100*/  @!P1 IMAD.SHL.U32 R43, R229, 0x8, RZ ;  /* 0x00000008e52b9824 */ /* 0x000fe200078e00ff */
[----:B------:R0:W5:Y:S01]  /*e110*/  @!P0 LD.E.128 R24, desc[UR56][R12.64] ;  /* 0x000000380c188980 */ /* 0x000162000c101d00 */
[----:B------:R-:W-:Y:S01]  /*e120*/  @!P2 IMAD.SHL.U32 R45, R230, 0x8, RZ ;  /* 0x00000008e62da824 */ /* 0x000fe200078e00ff */
[----:B------:R-:W-:Y:S01]  /*e130*/  CS2R R30, SRZ ;  /* 0x00000000001e7805 */ /* 0x000fe2000001ff00 */
[--C-:B-1----:R-:W-:Y:S01]  /*e140*/  @!P1 IMAD.WIDE R38, R43, 0x2, R40.reuse ;  /* 0x000000022b269825 */ /* 0x102fe200078e0228 */
[----:B------:R-:W-:Y:S02]  /*e150*/  CS2R R8, SRZ ;  /* 0x0000000000087805 */ /* 0x000fe4000001ff00 */
[----:B------:R-:W-:Y:S02]  /*e160*/  CS2R R10, SRZ ;  /* 0x00000000000a7805 */ /* 0x000fe4000001ff00 */
[----:B------:R-:W-:Y:S01]  /*e170*/  CS2R R32, SRZ ;  /* 0x0000000000207805 */ /* 0x000fe2000001ff00 */
[----:B------:R-:W-:Y:S01]  /*e180*/  @!P2 IMAD.WIDE R40, R45, 0x2, R40 ;  /* 0x000000022d28a825 */ /* 0x000fe200078e0228 */
[----:B------:R-:W-:-:S02]  /*e190*/  CS2R R34, SRZ ;  /* 0x0000000000227805 */ /* 0x000fc4000001ff00 */
[----:B------:R-:W-:Y:S02]  /*e1a0*/  CS2R R14, SRZ ;  /* 0x00000000000e7805 */ /* 0x000fe4000001ff00 */
[----:B0-----:R-:W-:Y:S01]  /*e1b0*/  CS2R R12, SRZ ;  /* 0x00000000000c7805 */ /* 0x001fe2000001ff00 */
[--C-:B---34-:R-:W-:Y:S01]  /*e1c0*/  @!P1 IMAD.WIDE R42, R43, 0x2, R20.reuse ;  /* 0x000000022b2a9825 */ /* 0x118fe200078e0214 */
[----:B------:R0:W5:Y:S03]  /*e1d0*/  @!P1 LD.E.128 R28, desc[UR56][R38.64] ;  /* 0x00000038261c9980 */ /* 0x000166000c101d00 */
[--C-:B------:R-:W-:Y:S01]  /*e1e0*/  @!P2 IMAD.WIDE R44, R45, 0x2, R20.reuse ;  /* 0x000000022d2ca825 */ /* 0x100fe200078e0214 */
[----:B------:R0:W5:Y:S03]  /*e1f0*/  @!P1 LD.E.128 R8, desc[UR56][R42.64] ;  /* 0x000000382a089980 */ /* 0x000166000c101d00 */
[----:B------:R-:W-:Y:S01]  /*e200*/  @!P0 IMAD.WIDE R20, R18, 0x2, R20 ;  /* 0x0000000212148825 */ /* 0x000fe200078e0214 */
[----:B------:R0:W5:Y:S04]  /*e210*/  @!P2 LD.E.128 R32, desc[UR56][R40.64] ;  /* 0x000000382820a980 */ /* 0x000168000c101d00 */
[----:B------:R0:W5:Y:S04]  /*e220*/  @!P0 LD.E.128 R4, desc[UR56][R20.64] ;  /* 0x0000003814048980 */ /* 0x000168000c101d00 */
[----:B------:R0:W5:Y:S02]  /*e230*/  @!P2 LD.E.128 R12, desc[UR56][R44.64] ;  /* 0x000000382c0ca980 */ /* 0x000164000c101d00 */
.L_x_577:
[----:B------:R-:W-:Y:S05]  /*e240*/  BSYNC B1 ;  /* 0x0000000000017941 */ /* 0x000fea0003800000 */
.L_x_576:
[----:B-1---5:R-:W-:Y:S01]  /*e250*/  IMAD.MOV.U32 R37, RZ, RZ, R25 ;  /* 0x000000ffff257224 */ /* 0x022fe200078e0019 */
[----:B------:R-:W-:Y:S01]  /*e260*/  MOV R3, R24 ;  /* 0x0000001800037202 */ /* 0x000fe20000000f00 */
[--C-:B0-2---:R-:W-:Y:S01]  /*e270*/  IMAD.MOV.U32 R40, RZ, RZ, R33.reuse ;  /* 0x000000ffff287224 */ /* 0x105fe200078e0021 */
[----:B------:R-:W-:Y:S01]  /*e280*/  SHF.R.U64 R50, R32, 0x10, R33 ;  /* 0x0000001020327819 */ /* 0x000fe20000001221 */
[----:B----4-:R-:W-:Y:S01]  /*e290*/  IMAD.MOV.U32 R20, RZ, RZ, R5 ;  /* 0x000000ffff147224 */ /* 0x010fe200078e0005 */
[----:B------:R-:W-:Y:S01]  /*e2a0*/  SHF.R.U32.HI R51, RZ, 0x10, R33 ;  /* 0x00000010ff337819 */ /* 0x000fe20000011621 */
[----:B------:R-:W-:Y:S01]  /*e2b0*/  IMAD.MOV.U32 R33, RZ, RZ, R34 ;  /* 0x000000ffff217224 */ /* 0x000fe200078e0022 */
[----:B------:R-:W-:Y:S01]  /*e2c0*/  SHF.R.U64 R52, R34, 0x10, R35 ;  /* 0x0000001022347819 */ /* 0x000fe20000001223 */
[----:B------:R-:W-:Y:S01]  /*e2d0*/  IMAD.MOV.U32 R41, RZ, RZ, R6 ;  /* 0x000000ffff297224 */ /* 0x000fe200078e0006 */
[----:B------:R-:W-:Y:S01]  /*e2e0*/  PRMT R34, R3, 0x5410, R37 ;  /* 0x0000541003227816 */ /* 0x000fe20000000025 */
[----:B------:R-:W-:Y:S01]  /*e2f0*/  IMAD.MOV.U32 R42, RZ, RZ, R35 ;  /* 0x000000ffff2a7224 */ /* 0x000fe200078e0023 */
[----:B------:R-:W-:Y:S01]  /*e300*/  LEA.HI R3, R206, R206, RZ, 0x1 ;  /* 0x000000cece037211 */ /* 0x000fe200078f08ff */
[----:B---3--:R-:W-:Y:S01]  /*e310*/  IMAD.MOV.U32 R21, RZ, RZ, R14 ;  /* 0x000000ffff157224 */ /* 0x008fe200078e000e */
[----:B------:R-:W-:Y:S01]  /*e320*/  SHF.R.U64 R54, R4, 0x10, R5 ;  /* 0x0000001004367819 */ /* 0x000fe20000001205 */
[----:B------:R-:W-:Y:S01]  /*e330*/  BSSY B1, `(.L_x_578) ;  /* 0x0000042000017945 */ /* 0x000fe20003800000 */
[----:B------:R-:W-:-:S02]  /*e340*/  LOP3.LUT R3, R3, 0xfffffffe, RZ, 0xc0, !PT ;  /* 0xfffffffe03037812 */ /* 0x000fc400078ec0ff */
[----:B------:R-:W-:Y:S02]  /*e350*/  SHF.R.U32.HI R55, RZ, 0x10, R5 ;  /* 0x00000010ff377819 */ /* 0x000fe40000011605 */
[----:B------:R-:W-:Y:S02]  /*e360*/  IADD3 R3, R206, -R3, RZ ;  /* 0x80000003ce037210 */ /* 0x000fe40007ffe0ff */
[--C-:B------:R-:W-:Y:S01]  /*e370*/  SHF.R.U64 R38, R24, 0x10, R25.reuse ;  /* 0x0000001018267819 */ /* 0x100fe20000001219 */
[----:B------:R-:W-:Y:S01]  /*e380*/  IMAD.MOV.U32 R24, RZ, RZ, R26 ;  /* 0x000000ffff187224 */ /* 0x000fe200078e001a */
[----:B------:R-:W-:Y:S02]  /*e390*/  SHF.L.U32 R5, R3, 0x1f, RZ ;  /* 0x0000001f03057819 */ /* 0x000fe400000006ff */
[----:B------:R-:W-:Y:S01]  /*e3a0*/  SHF.R.U32.HI R43, RZ, 0x10, R25 ;  /* 0x00000010ff2b7819 */ /* 0x000fe20000011619 */
[--C-:B------:R-:W-:Y:S01]  /*e3b0*/  IMAD.MOV.U32 R25, RZ, RZ, R27.reuse ;  /* 0x000000ffff197224 */ /* 0x100fe200078e001b */
[----:B------:R-:W0:Y:S01]  /*e3c0*/  SYNCS.PHASECHK.TRANS64.TRYWAIT P0, [R2+URZ+0x34800], R5 ;  /* 0x03480005020075a7 */ /* 0x000e22000800017f */
[----:B------:R-:W-:-:S02]  /*e3d0*/  SHF.R.U64 R44, R26, 0x10, R27 ;  /* 0x000000101a2c7819 */ /* 0x000fc4000000121b */
[----:B------:R-:W-:Y:S01]  /*e3e0*/  SHF.R.U32.HI R45, RZ, 0x10, R27 ;  /* 0x00000010ff2d7819 */ /* 0x000fe2000001161b */
[--C-:B------:R-:W-:Y:S01]  /*e3f0*/  IMAD.MOV.U32 R27, RZ, RZ, R29.reuse ;  /* 0x000000ffff1b7224 */ /* 0x100fe200078e001d */
[--C-:B------:R-:W-:Y:S02]  /*e400*/  SHF.R.U64 R46, R28, 0x10, R29.reuse ;  /* 0x000000101c2e7819 */ /* 0x100fe4000000121d */
[----:B------:R-:W-:Y:S01]  /*e410*/  SHF.R.U32.HI R47, RZ, 0x10, R29 ;  /* 0x00000010ff2f7819 */ /* 0x000fe2000001161d */
[--C-:B------:R-:W-:Y:S01]  /*e420*/  IMAD.MOV.U32 R29, RZ, RZ, R31.reuse ;  /* 0x000000ffff1d7224 */ /* 0x100fe200078e001f */
[--C-:B------:R-:W-:Y:S02]  /*e430*/  SHF.R.U64 R48, R30, 0x10, R31.reuse ;  /* 0x000000101e307819 */ /* 0x100fe4000000121f */
[----:B------:R-:W-:Y:S02]  /*e440*/  SHF.R.U32.HI R49, RZ, 0x10, R31 ;  /* 0x00000010ff317819 */ /* 0x000fe4000001161f */
[----:B------:R-:W-:Y:S01]  /*e450*/  MOV R26, R28 ;  /* 0x0000001c001a7202 */ /* 0x000fe20000000f00 */
[----:B------:R-:W-:Y:S01]  /*e460*/  IMAD.MOV.U32 R28, RZ, RZ, R30 ;  /* 0x000000ffff1c7224 */ /* 0x000fe200078e001e */
[----:B------:R-:W-:Y:S01]  /*e470*/  MOV R31, R32 ;  /* 0x00000020001f7202 */ /* 0x000fe20000000f00 */
[----:B------:R-:W-:Y:S01]  /*e480*/  IMAD.MOV.U32 R32, RZ, RZ, R10 ;  /* 0x000000ffff207224 */ /* 0x000fe200078e000a */
[----:B------:R-:W-:Y:S01]  /*e490*/  MOV R39, R4 ;  /* 0x0000000400277202 */ /* 0x000fe20000000f00 */
[--C-:B------:R-:W-:Y:S01]  /*e4a0*/  IMAD.MOV.U32 R4, RZ, RZ, R7.reuse ;  /* 0x000000ffff047224 */ /* 0x100fe200078e0007 */
[----:B------:R-:W-:Y:S01]  /*e4b0*/  SHF.R.U64 R56, R6, 0x10, R7 ;  /* 0x0000001006387819 */ /* 0x000fe20000001207 */
[----:B------:R-:W-:Y:S01]  /*e4c0*/  IMAD.MOV.U32 R6, RZ, RZ, R9 ;  /* 0x000000ffff067224 */ /* 0x000fe200078e0009 */
[----:B------:R-:W-:Y:S01]  /*e4d0*/  SHF.R.U32.HI R57, RZ, 0x10, R7 ;  /* 0x00000010ff397819 */ /* 0x000fe20000011607 */
[----:B------:R-:W-:Y:S01]  /*e4e0*/  IMAD.MOV.U32 R7, RZ, RZ, R11 ;  /* 0x000000ffff077224 */ /* 0x000fe200078e000b */
[----:B------:R-:W-:-:S02]  /*e4f0*/  SHF.R.U64 R58, R8, 0x10, R9 ;  /* 0x00000010083a7819 */ /* 0x000fc40000001209 */
[----:B------:R-:W-:Y:S01]  /*e500*/  SHF.R.U32.HI R59, RZ, 0x10, R9 ;  /* 0x00000010ff3b7819 */ /* 0x000fe20000011609 */
[----:B------:R-:W-:Y:S01]  /*e510*/  IMAD.MOV.U32 R9, RZ, RZ, R13 ;  /* 0x000000ffff097224 */ /* 0x000fe200078e000d */
[----:B------:R-:W-:Y:S01]  /*e520*/  SHF.R.U64 R60, R10, 0x10, R11 ;  /* 0x000000100a3c7819 */ /* 0x000fe2000000120b */
[----:B------:R-:W-:Y:S01]  /*e530*/  IMAD.MOV.U32 R10, RZ, RZ, R15 ;  /* 0x000000ffff0a7224 */ /* 0x000fe200078e000f */
[----:B------:R-:W-:Y:S02]  /*e540*/  MOV R30, R8 ;  /* 0x00000008001e7202 */ /* 0x000fe40000000f00 */
[----:B------:R-:W-:Y:S02]  /*e550*/  SHF.R.U32.HI R53, RZ, 0x10, R35 ;  /* 0x00000010ff357819 */ /* 0x000fe40000011623 */
[----:B------:R-:W-:Y:S02]  /*e560*/  SHF.R.U32.HI R11, RZ, 0x10, R11 ;  /* 0x00000010ff0b7819 */ /* 0x000fe4000001160b */
[----:B------:R-:W-:-:S02]  /*e570*/  MOV R8, R12 ;  /* 0x0000000c00087202 */ /* 0x000fc40000000f00 */
[--C-:B------:R-:W-:Y:S02]  /*e580*/  SHF.R.U64 R61, R12, 0x10, R13.reuse ;  /* 0x000000100c3d7819 */ /* 0x100fe4000000120d */
[----:B------:R-:W-:Y:S02]  /*e590*/  SHF.R.U32.HI R62, RZ, 0x10, R13 ;  /* 0x00000010ff3e7819 */ /* 0x000fe4000001160d */
[----:B------:R-:W-:Y:S02]  /*e5a0*/  VIMNMX R0, R0, 0x80, PT ;  /* 0x0000008000007848 */ /* 0x000fe40003fe0100 */
[--C-:B------:R-:W-:Y:S02]  /*e5b0*/  SHF.R.U64 R63, R14, 0x10, R15.reuse ;  /* 0x000000100e3f7819 */ /* 0x100fe4000000120f */
[----:B------:R-:W-:Y:S02]  /*e5c0*/  SHF.R.U32.HI R64, RZ, 0x10, R15 ;  /* 0x00000010ff407819 */ /* 0x000fe4000001160f */
        /* <DEDUP_REMOVED lines=19> */
[----:B------:R-:W-:Y:S02]  /*e700*/  ISETP.GE.AND P1, PT, R17, R0, PT ;  /* 0x000000001100720c */ /* 0x000fe40003f26270 */
[----:B------:R-:W-:Y:S02]  /*e710*/  PRMT R15, R8, 0x5410, R9 ;  /* 0x00005410080f7816 */ /* 0x000fe40000000009 */
[----:B------:R-:W-:Y:S02]  /*e720*/  PRMT R20, R61, 0x5410, R62 ;  /* 0x000054103d147816 */ /* 0x000fe4000000003e */
[----:B------:R-:W-:Y:S01]  /*e730*/  PRMT R21, R21, 0x5410, R10 ;  /* 0x0000541015157816 */ /* 0x000fe2000000000a */
[----:B0-----:R-:W-:Y:S06]  /*e740*/  @!P0 BRA `(.L_x_579) ;  /* 0x0000013400748947 */ /* 0x001fec0003800000 */
.L_x_816:
[----:B------:R-:W-:Y:S05]  /*e750*/  BSYNC B1 ;  /* 0x0000000000017941 */ /* 0x000fea0003800000 */
.L_x_578:
[----:B------:R-:W-:Y:S01]  /*e760*/  BSSY B1, `(.L_x_580) ;  /* 0x000011b000017945 */ /* 0x000fe20003800000 */
[----:B------:R-:W-:-:S03]  /*e770*/  PRMT R24, R63, 0x5410, R64 ;  /* 0x000054103f187816 */ /* 0x000fc60000000040 */
[----:B------:R-:W-:Y:S05]  /*e780*/  @P1 BRA `(.L_x_581) ;  /* 0x0000001000601947 */ /* 0x000fea0003800000 */
[----:B------:R-:W1:Y:S01]  /*e790*/  LDC R25, c[0x0][0x3f4] ;  /* 0x0000fd00ff197b82 */ /* 0x000e620000000800 */
[C---:B------:R-:W-:Y:S01]  /*e7a0*/  VIADD R4, R18.reuse, 0x20 ;  /* 0x0000002012047836 */ /* 0x040fe20000000000 */
[----:B------:R-:W-:Y:S01]  /*e7b0*/  BSSY B2, `(.L_x_582) ;  /* 0x0000061000027945 */ /* 0x000fe20003800000 */
[C---:B------:R-:W-:Y:S01]  /*e7c0*/  VIADD R6, R18.reuse, 0x40 ;  /* 0x0000004012067836 */ /* 0x040fe20000000000 */
[-C--:B-1----:R-:W-:Y:S02]  /*e7d0*/  ISETP.GE.AND P0, PT, R18, R25.reuse, PT ;  /* 0x000000191200720c */ /* 0x082fe40003f06270 */
[-C--:B------:R-:W-:Y:S02]  /*e7e0*/  ISETP.GE.AND P1, PT, R4, R25.reuse, PT ;  /* 0x000000190400720c */ /* 0x080fe40003f26270 */
[----:B------:R-:W-:-:S09]  /*e7f0*/  ISETP.GE.AND P2, PT, R6, R25, PT ;  /* 0x000000190600720c */ /* 0x000fd20003f46270 */
[----:B------:R-:W-:Y:S05]  /*e800*/  @P0 BRA `(.L_x_583) ;  /* 0x00000004006c0947 */ /* 0x000fea0003800000 */
[----:B------:R-:W-:Y:S01]  /*e810*/  LEA.HI R6, R25, R228, RZ, 0x1d ;  /* 0x000000e419067211 */ /* 0x000fe200078fe8ff */
[----:B------:R-:W-:Y:S01]  /*e820*/  HADD2.F32 R54, -RZ, R34.H0_H0 ;  /* 0x20000022ff367230 */ /* 0x000fe20000004100 */
[----:B------:R-:W-:Y:S01]  /*e830*/  LOP3.LUT R4, R191, 0x38, R18, 0xf8, !PT ;  /* 0x00000038bf047812 */ /* 0x000fe200078ef812 */
[--C-:B------:R-:W-:Y:S01]  /*e840*/  HADD2.F32 R56, -RZ, R39.reuse.H0_H0 ;  /* 0x20000027ff387230 */ /* 0x100fe20000004100 */
[----:B0-----:R-:W-:Y:S01]  /*e850*/  SHF.R.S32.HI R5, RZ, 0x1f, R6 ;  /* 0x0000001fff057819 */ /* 0x001fe20000011406 */
[----:B------:R-:W-:Y:S02]  /*e860*/  HADD2.F32 R53, -RZ, R40.H0_H0 ;  /* 0x20000028ff357230 */ /* 0x000fe40000004100 */
[----:B------:R-:W-:Y:S01]  /*e870*/  HADD2.F32 R55, -RZ, R39.H1_H1 ;  /* 0x30000027ff377230 */ /* 0x000fe20000004100 */
[----:B------:R-:W-:Y:S01]  /*e880*/  LEA.HI R7, R5, R6, RZ, 0x3 ;  /* 0x0000000605077211 */ /* 0x000fe200078f18ff */
[----:B------:R-:W-:Y:S01]  /*e890*/  IMAD.SHL.U32 R6, R6, 0x8, RZ ;  /* 0x0000000806067824 */ /* 0x000fe200078e00ff */
[----:B------:R-:W-:-:S02]  /*e8a0*/  LOP3.LUT R5, R4, R193, RZ, 0x3c, !PT ;  /* 0x000000c104057212 */ /* 0x000fc400078e3cff */
[----:B------:R-:W-:Y:S02]  /*e8b0*/  SHF.L.U32 R7, R7, 0xa, RZ ;  /* 0x0000000a07077819 */ /* 0x000fe400000006ff */
[----:B------:R-:W-:Y:S01]  /*e8c0*/  LOP3.LUT R6, R191, 0x38, R6, 0xf8, !PT ;  /* 0x00000038bf067812 */ /* 0x000fe200078ef806 */
[----:B------:R-:W-:Y:S01]  /*e8d0*/  IMAD R5, R192, 0x200, R5 ;  /* 0x00000200c0057824 */ /* 0x000fe200078e0205 */
[----:B------:R-:W-:Y:S02]  /*e8e0*/  LOP3.LUT R7, R7, 0x7fffe000, RZ, 0xc0, !PT ;  /* 0x7fffe00007077812 */ /* 0x000fe400078ec0ff */
[----:B------:R-:W-:Y:S01]  /*e8f0*/  LOP3.LUT R9, R6, R193, RZ, 0x3c, !PT ;  /* 0x000000c106097212 */ /* 0x000fe200078e3cff */
[----:B------:R-:W-:Y:S02]  /*e900*/  IMAD R43, R5, 0x2, R2 ;  /* 0x00000002052b7824 */ /* 0x000fe400078e0202 */
[----:B------:R-:W-:-:S03]  /*e910*/  IMAD R8, R192, 0x200, R7 ;  /* 0x00000200c0087824 */ /* 0x000fc600078e0207 */
[----:B------:R-:W0:Y:S02]  /*e920*/  LDS.128 R4, [R43+0x10400] ;  /* 0x010400002b047984 */ /* 0x000e240000000c00 */
[----:B------:R-:W-:-:S05]  /*e930*/  IADD3 R9, R8, R9, RZ ;  /* 0x0000000908097210 */ /* 0x000fca0007ffe0ff */
[----:B------:R-:W-:-:S05]  /*e940*/  IMAD R44, R9, 0x2, R2 ;  /* 0x00000002092c7824 */ /* 0x000fca00078e0202 */
[----:B------:R-:W1:Y:S01]  /*e950*/  LDS.128 R8, [R44+0x10400] ;  /* 0x010400002c087984 */ /* 0x000e620000000c00 */
[--C-:B0-----:R-:W-:Y:S02]  /*e960*/  HADD2.F32 R45, -RZ, R4.reuse.H0_H0 ;  /* 0x20000004ff2d7230 */ /* 0x101fe40000004100 */
[----:B------:R-:W-:Y:S02]  /*e970*/  HADD2.F32 R4, -RZ, R4.H1_H1 ;  /* 0x30000004ff047230 */ /* 0x000fe40000004100 */
[--C-:B------:R-:W-:Y:S02]  /*e980*/  HADD2.F32 R46, -RZ, R5.reuse.H0_H0 ;  /* 0x20000005ff2e7230 */ /* 0x100fe40000004100 */
[----:B------:R-:W-:Y:S02]  /*e990*/  HADD2.F32 R5, -RZ, R5.H1_H1 ;  /* 0x30000005ff057230 */ /* 0x000fe40000004100 */
[--C-:B------:R-:W-:Y:S02]  /*e9a0*/  HADD2.F32 R47, -RZ, R6.reuse.H0_H0 ;  /* 0x20000006ff2f7230 */ /* 0x100fe40000004100 */
[----:B------:R-:W-:-:S02]  /*e9b0*/  HADD2.F32 R6, -RZ, R6.H1_H1 ;  /* 0x30000006ff067230 */ /* 0x000fc40000004100 */
[--C-:B-1----:R-:W-:Y:S02]  /*e9c0*/  HADD2.F32 R49, -RZ, R8.reuse.H0_H0 ;  /* 0x20000008ff317230 */ /* 0x102fe40000004100 */
[----:B------:R-:W-:Y:S02]  /*e9d0*/  HADD2.F32 R8, -RZ, R8.H1_H1 ;  /* 0x30000008ff087230 */ /* 0x000fe40000004100 */
[----:B------:R-:W-:Y:S02]  /*e9e0*/  HADD2.F32 R50, -RZ, R9.H0_H0 ;  /* 0x20000009ff327230 */ /* 0x000fe40000004100 */
[C---:B------:R-:W-:Y:S01]  /*e9f0*/  FMUL.FTZ R58, R49.reuse, R56 ;  /* 0x00000038313a7220 */ /* 0x040fe20000410000 */
[-C--:B------:R-:W-:Y:S01]  /*ea00*/  FMUL.FTZ R60, R49, R54.reuse ;  /* 0x00000036313c7220 */ /* 0x080fe20000410000 */
[----:B------:R-:W-:Y:S02]  /*ea10*/  HADD2.F32 R49, -RZ, R35.H0_H0 ;  /* 0x20000023ff317230 */ /* 0x000fe40000004100 */
[----:B------:R-:W-:Y:S01]  /*ea20*/  FMUL.FTZ R57, R8, R53 ;  /* 0x0000003508397220 */ /* 0x000fe20000410000 */
[C---:B------:R-:W-:Y:S01]  /*ea30*/  FFMA.FTZ R58, R45.reuse, R54, -R58 ;  /* 0x000000362d3a7223 */ /* 0x040fe2000001083a */
[----:B------:R-:W-:Y:S01]  /*ea40*/  FFMA.FTZ R60, R45, R56, R60 ;  /* 0x000000382d3c7223 */ /* 0x000fe2000001003c */
[----:B------:R-:W-:-:S02]  /*ea50*/  HADD2.F32 R45, -RZ, R34.H1_H1 ;  /* 0x30000022ff2d7230 */ /* 0x000fc40000004100 */
[-C--:B------:R-:W-:Y:S01]  /*ea60*/  FMUL.FTZ R59, R8, R49.reuse ;  /* 0x00000031083b7220 */ /* 0x080fe20000410000 */
[----:B------:R-:W-:Y:S01]  /*ea70*/  FFMA.FTZ R57, R4, R49, -R57 ;  /* 0x0000003104397223 */ /* 0x000fe20000010839 */
[C---:B------:R-:W-:Y:S01]  /*ea80*/  FMUL.FTZ R49, R50.reuse, R55 ;  /* 0x0000003732317220 */ /* 0x040fe20000410000 */
[----:B------:R-:W-:Y:S02]  /*ea90*/  HADD2.F32 R9, -RZ, R9.H1_H1 ;  /* 0x30000009ff097230 */ /* 0x000fe40000004100 */
[----:B------:R-:W-:Y:S01]  /*eaa0*/  FMUL.FTZ R50, R50, R45 ;  /* 0x0000002d32327220 */ /* 0x000fe20000410000 */
[----:B------:R-:W-:Y:S02]  /*eab0*/  HADD2.F32 R54, -RZ, R40.H1_H1 ;  /* 0x30000028ff367230 */ /* 0x000fe40000004100 */
[----:B------:R-:W-:Y:S01]  /*eac0*/  FFMA.FTZ R59, R4, R53, R59 ;  /* 0x00000035043b7223 */ /* 0x000fe2000001003b */
[----:B------:R-:W-:Y:S02]  /*ead0*/  HADD2.F32 R4, -RZ, R35.H1_H1 ;  /* 0x30000023ff047230 */ /* 0x000fe40000004100 */
[C---:B------:R-:W-:Y:S01]  /*eae0*/  FFMA.FTZ R49, R46.reuse, R45, -R49 ;  /* 0x0000002d2e317223 */ /* 0x040fe20000010831 */
[----:B------:R-:W-:Y:S01]  /*eaf0*/  FFMA.FTZ R50, R46, R55, R50 ;  /* 0x000000372e327223 */ /* 0x000fe20000010032 */
[----:B------:R-:W-:-:S02]  /*eb00*/  HADD2.F32 R51, -RZ, R10.H0_H0 ;  /* 0x2000000aff337230 */ /* 0x000fc40000004100 */
[C---:B------:R-:W-:Y:S01]  /*eb10*/  FMUL.FTZ R56, R9.reuse, R54 ;  /* 0x0000003609387220 */ /* 0x040fe20000410000 */
[----:B------:R-:W-:Y:S02]  /*eb20*/  HADD2.F32 R8, -RZ, R37.H0_H0 ;  /* 0x20000025ff087230 */ /* 0x000fe40000004100 */
[-C--:B------:R-:W-:Y:S01]  /*eb30*/  FMUL.FTZ R62, R9, R4.reuse ;  /* 0x00000004093e7220 */ /* 0x080fe20000410000 */
[----:B------:R-:W-:Y:S02]  /*eb40*/  HADD2.F32 R46, -RZ, R41.H0_H0 ;  /* 0x20000029ff2e7230 */ /* 0x000fe40000004100 */
[----:B------:R-:W-:Y:S01]  /*eb50*/  FFMA.FTZ R56, R5, R4, -R56 ;  /* 0x0000000405387223 */ /* 0x000fe20000010838 */
[----:B------:R-:W-:Y:S02]  /*eb60*/  HADD2.F32 R10, -RZ, R10.H1_H1 ;  /* 0x3000000aff0a7230 */ /* 0x000fe40000004100 */
[----:B------:R-:W-:Y:S01]  /*eb70*/  FMUL.FTZ R55, R51, R8 ;  /* 0x0000000833377220 */ /* 0x000fe20000410000 */
[----:B------:R-:W-:-:S02]  /*eb80*/  HADD2.F32 R45, -RZ, R42.H0_H0 ;  /* 0x2000002aff2d7230 */ /* 0x000fc40000004100 */
[----:B------:R-:W-:Y:S01]  /*eb90*/  FMUL.FTZ R4, R51, R46 ;  /* 0x0000002e33047220 */ /* 0x000fe20000410000 */
[----:B------:R-:W-:Y:S02]  /*eba0*/  HADD2.F32 R9, -RZ, R38.H0_H0 ;  /* 0x20000026ff097230 */ /* 0x000fe40000004100 */
[----:B------:R-:W-:Y:S01]  /*ebb0*/  FFMA.FTZ R51, R5, R54, R62 ;  /* 0x0000003605337223 */ /* 0x000fe2000001003e */
[C---:B------:R-:W-:Y:S01]  /*ebc0*/  FFMA.FTZ R55, R47.reuse, R46, R55 ;  /* 0x0000002e2f377223 */ /* 0x040fe20000010037 */
[C---:B------:R-:W-:Y:S01]  /*ebd0*/  FMUL.FTZ R5, R10.reuse, R45 ;  /* 0x0000002d0a057220 */ /* 0x040fe20000410000 */
[----:B------:R-:W-:Y:S01]  /*ebe0*/  FFMA.FTZ R53, R47, R8, -R4 ;  /* 0x000000082f357223 */ /* 0x000fe20000010804 */
[-C--:B------:R-:W-:Y:S01]  /*ebf0*/  FMUL.FTZ R47, R10, R9.reuse ;  /* 0x000000090a2f7220 */ /* 0x080fe20000410000 */
[----:B------:R-:W-:Y:S02]  /*ec00*/  HADD2.F32 R52, -RZ, R11.H0_H0 ;  /* 0x2000000bff347230 */ /* 0x000fe40000004100 */
[----:B------:R-:W-:Y:S01]  /*ec10*/  FFMA.FTZ R10, R6, R9, -R5 ;  /* 0x00000009060a7223 */ /* 0x000fe20000010805 */
[----:B------:R-:W-:-:S02]  /*ec20*/  HADD2.F32 R9, -RZ, R41.H1_H1 ;  /* 0x30000029ff097230 */ /* 0x000fc40000004100 */
[----:B------:R-:W-:Y:S01]  /*ec30*/  FFMA.FTZ R46, R6, R45, R47 ;  /* 0x0000002d062e7223 */ /* 0x000fe2000001002f */
[----:B------:R-:W-:Y:S02]  /*ec40*/  HADD2.F32 R5, -RZ, R37.H1_H1 ;  /* 0x30000025ff057230 */ /* 0x000fe40000004100 */
[----:B------:R-:W-:Y:S02]  /*ec50*/  HADD2.F32 R11, -RZ, R11.H1_H1 ;  /* 0x3000000bff0b7230 */ /* 0x000fe40000004100 */
[C---:B------:R-:W-:Y:S01]  /*ec60*/  FMUL.FTZ R45, R52.reuse, R9 ;  /* 0x00000009342d7220 */ /* 0x040fe20000410000 */
[----:B------:R-:W-:Y:S02]  /*ec70*/  HADD2.F32 R8, -RZ, R42.H1_H1 ;  /* 0x3000002aff087230 */ /* 0x000fe40000004100 */
[----:B------:R-:W-:Y:S01]  /*ec80*/  FMUL.FTZ R52, R52, R5 ;  /* 0x0000000534347220 */ /* 0x000fe20000410000 */
[----:B------:R-:W-:Y:S02]  /*ec90*/  HADD2.F32 R4, -RZ, R38.H1_H1 ;  /* 0x30000026ff047230 */ /* 0x000fe40000004100 */
[----:B------:R-:W-:-:S02]  /*eca0*/  HADD2.F32 R48, -RZ, R7.H0_H0 ;  /* 0x20000007ff307230 */ /* 0x000fc40000004100 */
[C---:B------:R-:W-:Y:S01]  /*ecb0*/  FMUL.FTZ R6, R11.reuse, R8 ;  /* 0x000000080b067220 */ /* 0x040fe20000410000 */
[----:B------:R-:W-:Y:S02]  /*ecc0*/  HADD2.F32 R7, -RZ, R7.H1_H1 ;  /* 0x30000007ff077230 */ /* 0x000fe40000004100 */
[-C--:B------:R-:W-:Y:S01]  /*ecd0*/  FMUL.FTZ R47, R11, R4.reuse ;  /* 0x000000040b2f7220 */ /* 0x080fe20000410000 */
[C---:B------:R-:W-:Y:S01]  /*ece0*/  FFMA.FTZ R45, R48.reuse, R5, -R45 ;  /* 0x00000005302d7223 */ /* 0x040fe2000001082d */
[----:B------:R-:W-:Y:S01]  /*ecf0*/  FFMA.FTZ R11, R48, R9, R52 ;  /* 0x00000009300b7223 */ /* 0x000fe20000010034 */
[C---:B------:R-:W-:Y:S01]  /*ed00*/  FFMA.FTZ R48, R7.reuse, R4, -R6 ;  /* 0x0000000407307223 */ /* 0x040fe20000010806 */
[----:B------:R-:W-:Y:S01]  /*ed10*/  FFMA.FTZ R52, R7, R8, R47 ;  /* 0x0000000807347223 */ /* 0x000fe2000001002f */
[----:B------:R-:W-:Y:S02]  /*ed20*/  F2FP.F16.F32.PACK_AB R4, R57, R58 ;  /* 0x0000003a3904723e */ /* 0x000fe400000000ff */
[----:B------:R-:W-:-:S02]  /*ed30*/  F2FP.F16.F32.PACK_AB R5, R56, R49 ;  /* 0x000000313805723e */ /* 0x000fc400000000ff */
[----:B------:R-:W-:Y:S02]  /*ed40*/  F2FP.F16.F32.PACK_AB R6, R10, R53 ;  /* 0x000000350a06723e */ /* 0x000fe400000000ff */
[----:B------:R-:W-:Y:S02]  /*ed50*/  F2FP.F16.F32.PACK_AB R7, R48, R45 ;  /* 0x0000002d3007723e */ /* 0x000fe400000000ff */
[----:B------:R-:W-:Y:S02]  /*ed60*/  F2FP.F16.F32.PACK_AB R8, R59, R60 ;  /* 0x0000003c3b08723e */ /* 0x000fe400000000ff */
[----:B------:R-:W-:Y:S01]  /*ed70*/  F2FP.F16.F32.PACK_AB R9, R51, R50 ;  /* 0x000000323309723e */ /* 0x000fe200000000ff */
[----:B------:R1:W-:Y:S01]  /*ed80*/  STS.128 [R43+0x10400], R4 ;  /* 0x010400042b007388 */ /* 0x0003e20000000c00 */
[----:B------:R-:W-:Y:S02]  /*ed90*/  F2FP.F16.F32.PACK_AB R10, R46, R55 ;  /* 0x000000372e0a723e */ /* 0x000fe400000000ff */
[----:B------:R-:W-:-:S05]  /*eda0*/  F2FP.F16.F32.PACK_AB R11, R52, R11 ;  /* 0x0000000b340b723e */ /* 0x000fca00000000ff */
[----:B------:R1:W-:Y:S02]  /*edb0*/  STS.128 [R44+0x10400], R8 ;  /* 0x010400082c007388 */ /* 0x0003e40000000c00 */
.L_x_583:
[----:B------:R-:W-:Y:S05]  /*edc0*/  BSYNC B2 ;  /* 0x0000000000027941 */ /* 0x000fea0003800000 */
.L_x_582:
[----:B------:R-:W-:Y:S04]  /*edd0*/  BSSY B2, `(.L_x_584) ;  /* 0x000005a000027945 */ /* 0x000fe80003800000 */
[----:B------:R-:W-:Y:S05]  /*ede0*/  @P1 BRA `(.L_x_585) ;  /* 0x0000000400601947 */ /* 0x000fea0003800000 */
[----:B------:R-:W2:Y:S01]  /*edf0*/  LDL R60, [R1+0x78] ;  /* 0x00007800013c7983 */ /* 0x000ea20000100800 */
[----:B-1----:R-:W-:Y:S01]  /*ee00*/  LEA.HI R4, R25, R229, RZ, 0x1d ;  /* 0x000000e519047211 */ /* 0x002fe200078fe8ff */
[----:B------:R-:W-:Y:S02]  /*ee10*/  HADD2.F32 R55, -RZ, R30.H0_H0 ;  /* 0x2000001eff377230 */ /* 0x000fe40000004100 */
[----:B------:R-:W-:Y:S01]  /*ee20*/  HADD2.F32 R53, -RZ, R26.H0_H0 ;  /* 0x2000001aff357230 */ /* 0x000fe20000004100 */
[----:B0-----:R-:W-:Y:S01]  /*ee30*/  SHF.R.S32.HI R5, RZ, 0x1f, R4 ;  /* 0x0000001fff057819 */ /* 0x001fe20000011404 */
[----:B------:R-:W-:-:S03]  /*ee40*/  HADD2.F32 R57, -RZ, R31.H0_H0 ;  /* 0x2000001fff397230 */ /* 0x000fc60000004100 */
        /* <DEDUP_REMOVED lines=8> */
[----:B------:R-:W-:-:S05]  /*eed0*/  IMAD R43, R9, 0x2, R2 ;  /* 0x00000002092b7824 */ /* 0x000fca00078e0202 */
[----:B------:R-:W0:Y:S02]  /*eee0*/  LDS.128 R8, [R43+0x10400] ;  /* 0x010400002b087984 */ /* 0x000e240000000c00 */
[--C-:B0-----:R-:W-:Y:S02]  /*eef0*/  HADD2.F32 R48, -RZ, R8.reuse.H0_H0 ;  /* 0x20000008ff307230 */ /* 0x101fe40000004100 */
[----:B------:R-:W-:Y:S02]  /*ef00*/  HADD2.F32 R8, -RZ, R8.H1_H1 ;  /* 0x30000008ff087230 */ /* 0x000fe40000004100 */
[----:B------:R-:W-:Y:S02]  /*ef10*/  HADD2.F32 R49, -RZ, R9.H0_H0 ;  /* 0x20000009ff317230 */ /* 0x000fe40000004100 */
[C---:B------:R-:W-:Y:S01]  /*ef20*/  FMUL.FTZ R59, R48.reuse, R55 ;  /* 0x00000037303b7220 */ /* 0x040fe20000410000 */
[----:B------:R-:W-:Y:S01]  /*ef30*/  FMUL.FTZ R61, R48, R53 ;  /* 0x00000035303d7220 */ /* 0x000fe20000410000 */
[----:B------:R-:W-:-:S02]  /*ef40*/  HADD2.F32 R48, -RZ, R30.H1_H1 ;  /* 0x3000001eff307230 */ /* 0x000fc40000004100 */
[----:B------:R-:W-:Y:S01]  /*ef50*/  FMUL.FTZ R63, R8, R57 ;  /* 0x00000039083f7220 */ /* 0x000fe20000410000 */
[----:B------:R-:W-:Y:S02]  /*ef60*/  HADD2.F32 R9, -RZ, R9.H1_H1 ;  /* 0x30000009ff097230 */ /* 0x000fe40000004100 */
[--C-:B------:R-:W-:Y:S02]  /*ef70*/  HADD2.F32 R50, -RZ, R10.reuse.H0_H0 ;  /* 0x2000000aff327230 */ /* 0x100fe40000004100 */
[----:B------:R-:W-:Y:S01]  /*ef80*/  FMUL.FTZ R56, R49, R48 ;  /* 0x0000003031387220 */ /* 0x000fe20000410000 */
[----:B------:R-:W-:Y:S02]  /*ef90*/  HADD2.F32 R10, -RZ, R10.H1_H1 ;  /* 0x3000000aff0a7230 */ /* 0x000fe40000004100 */
[--C-:B------:R-:W-:Y:S02]  /*efa0*/  HADD2.F32 R51, -RZ, R11.reuse.H0_H0 ;  /* 0x2000000bff337230 */ /* 0x100fe40000004100 */
[----:B------:R-:W-:Y:S01]  /*efb0*/  HADD2.F32 R11, -RZ, R11.H1_H1 ;  /* 0x3000000bff0b7230 */ /* 0x000fe20000004100 */
[----:B--2---:R-:W0:Y:S02]  /*efc0*/  LDS.128 R4, [R60] ;  /* 0x000000003c047984 */ /* 0x004e240000000c00 */
[----:B0-----:R-:W-:-:S02]  /*efd0*/  HADD2.F32 R44, -RZ, R4.H0_H0 ;  /* 0x20000004ff2c7230 */ /* 0x001fc40000004100 */
[----:B------:R-:W-:Y:S02]  /*efe0*/  HADD2.F32 R4, -RZ, R4.H1_H1 ;  /* 0x30000004ff047230 */ /* 0x000fe40000004100 */
[----:B------:R-:W-:Y:S02]  /*eff0*/  HADD2.F32 R45, -RZ, R5.H0_H0 ;  /* 0x20000005ff2d7230 */ /* 0x000fe40000004100 */
[C---:B------:R-:W-:Y:S01]  /*f000*/  FFMA.FTZ R59, R44.reuse, R53, -R59 ;  /* 0x000000352c3b7223 */ /* 0x040fe2000001083b */
[----:B------:R-:W-:Y:S02]  /*f010*/  HADD2.F32 R53, -RZ, R27.H0_H0 ;  /* 0x2000001bff357230 */ /* 0x000fe40000004100 */
[----:B------:R-:W-:Y:S01]  /*f020*/  FFMA.FTZ R61, R44, R55, R61 ;  /* 0x000000372c3d7223 */ /* 0x000fe2000001003d */
[----:B------:R-:W-:Y:S02]  /*f030*/  HADD2.F32 R44, -RZ, R26.H1_H1 ;  /* 0x3000001aff2c7230 */ /* 0x000fe40000004100 */
[----:B------:R-:W-:-:S02]  /*f040*/  HADD2.F32 R5, -RZ, R5.H1_H1 ;  /* 0x30000005ff057230 */ /* 0x000fc40000004100 */
[-C--:B------:R-:W-:Y:S01]  /*f050*/  FMUL.FTZ R55, R8, R53.reuse ;  /* 0x0000003508377220 */ /* 0x080fe20000410000 */
[C---:B------:R-:W-:Y:S01]  /*f060*/  FFMA.FTZ R52, R4.reuse, R53, -R63 ;  /* 0x0000003504347223 */ /* 0x040fe2000001083f */
[----:B------:R-:W-:Y:S01]  /*f070*/  FMUL.FTZ R49, R49, R44 ;  /* 0x0000002c31317220 */ /* 0x000fe20000410000 */
[----:B------:R-:W-:Y:S02]  /*f080*/  HADD2.F32 R8, -RZ, R31.H1_H1 ;  /* 0x3000001fff087230 */ /* 0x000fe40000004100 */
[----:B------:R-:W-:Y:S01]  /*f090*/  FFMA.FTZ R54, R4, R57, R55 ;  /* 0x0000003904367223 */ /* 0x000fe20000010037 */
[----:B------:R-:W-:Y:S02]  /*f0a0*/  HADD2.F32 R4, -RZ, R27.H1_H1 ;  /* 0x3000001bff047230 */ /* 0x000fe40000004100 */
[C---:B------:R-:W-:Y:S01]  /*f0b0*/  FFMA.FTZ R48, R45.reuse, R48, R49 ;  /* 0x000000302d307223 */ /* 0x040fe20000010031 */
[----:B------:R-:W-:Y:S02]  /*f0c0*/  HADD2.F32 R49, -RZ, R32.H0_H0 ;  /* 0x20000020ff317230 */ /* 0x000fe40000004100 */
[----:B------:R-:W-:Y:S01]  /*f0d0*/  FFMA.FTZ R56, R45, R44, -R56 ;  /* 0x0000002c2d387223 */ /* 0x000fe20000010838 */
[----:B------:R-:W-:-:S02]  /*f0e0*/  HADD2.F32 R46, -RZ, R6.H0_H0 ;  /* 0x20000006ff2e7230 */ /* 0x000fc40000004100 */
[C---:B------:R-:W-:Y:S01]  /*f0f0*/  FMUL.FTZ R44, R9.reuse, R8 ;  /* 0x00000008092c7220 */ /* 0x040fe20000410000 */
[----:B------:R-:W-:Y:S02]  /*f100*/  HADD2.F32 R45, -RZ, R28.H0_H0 ;  /* 0x2000001cff2d7230 */ /* 0x000fe40000004100 */
[-C--:B------:R-:W-:Y:S01]  /*f110*/  FMUL.FTZ R58, R9, R4.reuse ;  /* 0x00000004093a7220 */ /* 0x080fe20000410000 */
[----:B------:R-:W-:Y:S02]  /*f120*/  HADD2.F32 R53, -RZ, R33.H0_H0 ;  /* 0x20000021ff357230 */ /* 0x000fe40000004100 */
[C---:B------:R-:W-:Y:S01]  /*f130*/  FMUL.FTZ R63, R50.reuse, R49 ;  /* 0x00000031323f7220 */ /* 0x040fe20000410000 */
[----:B------:R-:W-:Y:S02]  /*f140*/  HADD2.F32 R9, -RZ, R29.H0_H0 ;  /* 0x2000001dff097230 */ /* 0x000fe40000004100 */
[C---:B------:R-:W-:Y:S01]  /*f150*/  FFMA.FTZ R55, R5.reuse, R4, -R44 ;  /* 0x0000000405377223 */ /* 0x040fe2000001082c */
[-C--:B------:R-:W-:Y:S01]  /*f160*/  FMUL.FTZ R50, R50, R45.reuse ;  /* 0x0000002d32327220 */ /* 0x080fe20000410000 */
[----:B------:R-:W-:Y:S01]  /*f170*/  FFMA.FTZ R57, R5, R8, R58 ;  /* 0x0000000805397223 */ /* 0x000fe2000001003a */
[----:B------:R-:W-:Y:S01]  /*f180*/  FFMA.FTZ R63, R46, R45, -R63 ;  /* 0x0000002d2e3f7223 */ /* 0x000fe2000001083f */
[----:B------:R-:W-:-:S02]  /*f190*/  HADD2.F32 R6, -RZ, R6.H1_H1 ;  /* 0x30000006ff067230 */ /* 0x000fc40000004100 */
[C---:B------:R-:W-:Y:S01]  /*f1a0*/  FMUL.FTZ R5, R10.reuse, R53 ;  /* 0x000000350a057220 */ /* 0x040fe20000410000 */
[----:B------:R-:W-:Y:S01]  /*f1b0*/  FMUL.FTZ R45, R10, R9 ;  /* 0x000000090a2d7220 */ /* 0x000fe20000410000 */
[----:B------:R-:W-:Y:S02]  /*f1c0*/  HADD2.F32 R10, -RZ, R32.H1_H1 ;  /* 0x30000020ff0a7230 */ /* 0x000fe40000004100 */
[----:B------:R-:W-:Y:S01]  /*f1d0*/  FFMA.FTZ R50, R46, R49, R50 ;  /* 0x000000312e327223 */ /* 0x000fe20000010032 */
[----:B------:R-:W-:Y:S02]  /*f1e0*/  HADD2.F32 R44, -RZ, R33.H1_H1 ;  /* 0x30000021ff2c7230 */ /* 0x000fe40000004100 */
[C---:B------:R-:W-:Y:S01]  /*f1f0*/  FFMA.FTZ R46, R6.reuse, R9, -R5 ;  /* 0x00000009062e7223 */ /* 0x040fe20000010805 */
[----:B------:R-:W-:Y:S02]  /*f200*/  HADD2.F32 R4, -RZ, R28.H1_H1 ;  /* 0x3000001cff047230 */ /* 0x000fe40000004100 */
[----:B------:R-:W-:Y:S01]  /*f210*/  FFMA.FTZ R45, R6, R53, R45 ;  /* 0x00000035062d7223 */ /* 0x000fe2000001002d */
[----:B------:R-:W-:-:S02]  /*f220*/  HADD2.F32 R8, -RZ, R29.H1_H1 ;  /* 0x3000001dff087230 */ /* 0x000fc40000004100 */
[----:B------:R-:W-:Y:S01]  /*f230*/  FMUL.FTZ R6, R51, R10 ;  /* 0x0000000a33067220 */ /* 0x000fe20000410000 */
[--C-:B------:R-:W-:Y:S02]  /*f240*/  HADD2.F32 R47, -RZ, R7.reuse.H0_H0 ;  /* 0x20000007ff2f7230 */ /* 0x100fe40000004100 */
[----:B------:R-:W-:Y:S01]  /*f250*/  FMUL.FTZ R58, R11, R44 ;  /* 0x0000002c0b3a7220 */ /* 0x000fe20000410000 */
[----:B------:R-:W-:Y:S02]  /*f260*/  HADD2.F32 R7, -RZ, R7.H1_H1 ;  /* 0x30000007ff077230 */ /* 0x000fe40000004100 */
[----:B------:R-:W-:Y:S01]  /*f270*/  FMUL.FTZ R51, R51, R4 ;  /* 0x0000000433337220 */ /* 0x000fe20000410000 */
[----:B------:R-:W-:Y:S01]  /*f280*/  FMUL.FTZ R5, R11, R8 ;  /* 0x000000080b057220 */ /* 0x000fe20000410000 */
[----:B------:R-:W-:Y:S01]  /*f290*/  FFMA.FTZ R11, R47, R4, -R6 ;  /* 0x000000042f0b7223 */ /* 0x000fe20000010806 */
[----:B------:R-:W-:Y:S01]  /*f2a0*/  F2FP.F16.F32.PACK_AB R4, R52, R59 ;  /* 0x0000003b3404723e */ /* 0x000fe200000000ff */
[----:B------:R-:W-:Y:S01]  /*f2b0*/  FFMA.FTZ R58, R7, R8, -R58 ;  /* 0x00000008073a7223 */ /* 0x000fe2000001083a */
[----:B------:R-:W-:Y:S01]  /*f2c0*/  FFMA.FTZ R51, R47, R10, R51 ;  /* 0x0000000a2f337223 */ /* 0x000fe20000010033 */
[----:B------:R-:W-:Y:S01]  /*f2d0*/  FFMA.FTZ R44, R7, R44, R5 ;  /* 0x0000002c072c7223 */ /* 0x000fe20000010005 */
[----:B------:R-:W-:-:S02]  /*f2e0*/  F2FP.F16.F32.PACK_AB R5, R55, R56 ;  /* 0x000000383705723e */ /* 0x000fc400000000ff */
[----:B------:R-:W-:Y:S02]  /*f2f0*/  F2FP.F16.F32.PACK_AB R6, R46, R63 ;  /* 0x0000003f2e06723e */ /* 0x000fe400000000ff */
[----:B------:R-:W-:Y:S02]  /*f300*/  F2FP.F16.F32.PACK_AB R7, R58, R11 ;  /* 0x0000000b3a07723e */ /* 0x000fe400000000ff */
[----:B------:R-:W-:Y:S02]  /*f310*/  F2FP.F16.F32.PACK_AB R8, R54, R61 ;  /* 0x0000003d3608723e */ /* 0x000fe400000000ff */
[----:B------:R-:W-:Y:S01]  /*f320*/  F2FP.F16.F32.PACK_AB R9, R57, R48 ;  /* 0x000000303909723e */ /* 0x000fe200000000ff */
[----:B------:R2:W-:Y:S01]  /*f330*/  STS.128 [R60], R4 ;  /* 0x000000043c007388 */ /* 0x0005e20000000c00 */
[----:B------:R-:W-:Y:S02]  /*f340*/  F2FP.F16.F32.PACK_AB R10, R45, R50 ;  /* 0x000000322d0a723e */ /* 0x000fe400000000ff */
[----:B------:R-:W-:-:S05]  /*f350*/  F2FP.F16.F32.PACK_AB R11, R44, R51 ;  /* 0x000000332c0b723e */ /* 0x000fca00000000ff */
[----:B------:R2:W-:Y:S02]  /*f360*/  STS.128 [R43+0x10400], R8 ;  /* 0x010400082b007388 */ /* 0x0005e40000000c00 */
.L_x_585:
[----:B------:R-:W-:Y:S05]  /*f370*/  BSYNC B2 ;  /* 0x0000000000027941 */ /* 0x000fea0003800000 */
.L_x_584:
[----:B------:R-:W-:Y:S05]  /*f380*/  @P2 BRA `(.L_x_581) ;  /* 0x0000000400602947 */ /* 0x000fea0003800000 */
[----:B------:R-:W3:Y:S01]  /*f390*/  LDL R59, [R1+0x70] ;  /* 0x00007000013b7983 */ /* 0x000ee20000100800 */
[----:B------:R-:W-:Y:S01]  /*f3a0*/  LEA.HI R25, R25, R230, RZ, 0x1d ;  /* 0x000000e619197211 */ /* 0x000fe200078fe8ff */
[----:B------:R-:W-:Y:S02]  /*f3b0*/  HADD2.F32 R52, -RZ, R3.H0_H0 ;  /* 0x20000003ff347230 */ /* 0x000fe40000004100 */
[--C-:B------:R-:W-:Y:S01]  /*f3c0*/  HADD2.F32 R54, -RZ, R15.reuse.H0_H0 ;  /* 0x2000000fff367230 */ /* 0x100fe20000004100 */
[----:B-12---:R-:W-:Y:S01]  /*f3d0*/  SHF.R.S32.HI R4, RZ, 0x1f, R25 ;  /* 0x0000001fff047819 */ /* 0x006fe20000011419 */
[----:B------:R-:W-:Y:S02]  /*f3e0*/  HADD2.F32 R51, -RZ, R20.H0_H0 ;  /* 0x20000014ff337230 */ /* 0x000fe40000004100 */
[----:B------:R-:W-:Y:S01]  /*f3f0*/  HADD2.F32 R53, -RZ, R15.H1_H1 ;  /* 0x3000000fff357230 */ /* 0x000fe20000004100 */
[----:B0-----:R-:W-:Y:S01]  /*f400*/  LEA.HI R5, R4, R25, RZ, 0x3 ;  /* 0x0000001904057211 */ /* 0x001fe200078f18ff */
[----:B------:R-:W-:-:S03]  /*f410*/  IMAD.SHL.U32 R4, R25, 0x8, RZ ;  /* 0x0000000819047824 */ /* 0x000fc600078e00ff */
[----:B------:R-:W-:Y:S02]  /*f420*/  SHF.L.U32 R5, R5, 0xa, RZ ;  /* 0x0000000a05057819 */ /* 0x000fe400000006ff */
[----:B------:R-:W-:Y:S02]  /*f430*/  LOP3.LUT R4, R191, 0x38, R4, 0xf8, !PT ;  /* 0x00000038bf047812 */ /* 0x000fe400078ef804 */
[----:B------:R-:W-:Y:S02]  /*f440*/  LOP3.LUT R5, R5, 0x7fffe000, RZ, 0xc0, !PT ;  /* 0x7fffe00005057812 */ /* 0x000fe400078ec0ff */
[----:B------:R-:W-:-:S03]  /*f450*/  LOP3.LUT R9, R4, R193, RZ, 0x3c, !PT ;  /* 0x000000c104097212 */ /* 0x000fc600078e3cff */
[----:B------:R-:W-:-:S04]  /*f460*/  IMAD R8, R192, 0x200, R5 ;  /* 0x00000200c0087824 */ /* 0x000fc800078e0205 */
        /* <DEDUP_REMOVED lines=8> */
[----:B------:R-:W-:-:S02]  /*f4f0*/  HADD2.F32 R47, -RZ, R12.H0_H0 ;  /* 0x2000000cff2f7230 */ /* 0x000fc40000004100 */
[C---:B------:R-:W-:Y:S01]  /*f500*/  FMUL.FTZ R55, R8.reuse, R51 ;  /* 0x0000003308377220 */ /* 0x040fe20000410000 */
[----:B------:R-:W-:Y:S02]  /*f510*/  HADD2.F32 R9, -RZ, R9.H1_H1 ;  /* 0x30000009ff097230 */ /* 0x000fe40000004100 */
[--C-:B------:R-:W-:Y:S02]  /*f520*/  HADD2.F32 R49, -RZ, R10.reuse.H0_H0 ;  /* 0x2000000aff317230 */ /* 0x100fe40000004100 */
[----:B------:R-:W-:Y:S01]  /*f530*/  FMUL.FTZ R57, R8, R47 ;  /* 0x0000002f08397220 */ /* 0x000fe20000410000 */
[----:B------:R-:W-:Y:S02]  /*f540*/  HADD2.F32 R8, -RZ, R13.H0_H0 ;  /* 0x2000000dff087230 */ /* 0x000fe40000004100 */
[----:B------:R-:W-:Y:S02]  /*f550*/  HADD2.F32 R10, -RZ, R10.H1_H1 ;  /* 0x3000000aff0a7230 */ /* 0x000fe40000004100 */
[----:B------:R-:W-:-:S02]  /*f560*/  HADD2.F32 R50, -RZ, R11.H0_H0 ;  /* 0x2000000bff327230 */ /* 0x000fc40000004100 */
[----:B------:R-:W-:Y:S01]  /*f570*/  HADD2.F32 R11, -RZ, R11.H1_H1 ;  /* 0x3000000bff0b7230 */ /* 0x000fe20000004100 */
[----:B---3--:R-:W0:Y:S02]  /*f580*/  LDS.128 R4, [R59] ;  /* 0x000000003b047984 */ /* 0x008e240000000c00 */
[--C-:B0-----:R-:W-:Y:S02]  /*f590*/  HADD2.F32 R43, -RZ, R4.reuse.H0_H0 ;  /* 0x20000004ff2b7230 */ /* 0x101fe40000004100 */
[----:B------:R-:W-:Y:S02]  /*f5a0*/  HADD2.F32 R4, -RZ, R4.H1_H1 ;  /* 0x30000004ff047230 */ /* 0x000fe40000004100 */
[----:B------:R-:W-:Y:S02]  /*f5b0*/  HADD2.F32 R44, -RZ, R5.H0_H0 ;  /* 0x20000005ff2c7230 */ /* 0x000fe40000004100 */
[C---:B------:R-:W-:Y:S01]  /*f5c0*/  FFMA.FTZ R56, R43.reuse, R52, -R56 ;  /* 0x000000342b387223 */ /* 0x040fe20000010838 */
[----:B------:R-:W-:Y:S01]  /*f5d0*/  FFMA.FTZ R58, R43, R54, R58 ;  /* 0x000000362b3a7223 */ /* 0x000fe2000001003a */
[----:B------:R-:W-:-:S02]  /*f5e0*/  HADD2.F32 R43, -RZ, R3.H1_H1 ;  /* 0x30000003ff2b7230 */ /* 0x000fc40000004100 */
[----:B------:R-:W-:Y:S01]  /*f5f0*/  FFMA.FTZ R55, R4, R47, -R55 ;  /* 0x0000002f04377223 */ /* 0x000fe20000010837 */
[----:B------:R-:W-:Y:S01]  /*f600*/  FMUL.FTZ R47, R48, R53 ;  /* 0x00000035302f7220 */ /* 0x000fe20000410000 */
[----:B------:R-:W-:Y:S02]  /*f610*/  HADD2.F32 R52, -RZ, R20.H1_H1 ;  /* 0x30000014ff347230 */ /* 0x000fe40000004100 */
[----:B------:R-:W-:Y:S01]  /*f620*/  FFMA.FTZ R57, R4, R51, R57 ;  /* 0x0000003304397223 */ /* 0x000fe20000010039 */
[-C--:B------:R-:W-:Y:S01]  /*f630*/  FMUL.FTZ R48, R48, R43.reuse ;  /* 0x0000002b30307220 */ /* 0x080fe20000410000 */
[----:B------:R-:W-:Y:S02]  /*f640*/  HADD2.F32 R4, -RZ, R12.H1_H1 ;  /* 0x3000000cff047230 */ /* 0x000fe40000004100 */
[C---:B------:R-:W-:Y:S01]  /*f650*/  FFMA.FTZ R47, R44.reuse, R43, -R47 ;  /* 0x0000002b2c2f7223 */ /* 0x040fe2000001082f */
[----:B------:R-:W-:Y:S02]  /*f660*/  HADD2.F32 R5, -RZ, R5.H1_H1 ;  /* 0x30000005ff057230 */ /* 0x000fe40000004100 */
[----:B------:R-:W-:Y:S01]  /*f670*/  FFMA.FTZ R48, R44, R53, R48 ;  /* 0x000000352c307223 */ /* 0x000fe20000010030 */
[----:B------:R-:W-:Y:S01]  /*f680*/  FMUL.FTZ R54, R9, R52 ;  /* 0x0000003409367220 */ /* 0x000fe20000410000 */
[----:B------:R-:W-:-:S02]  /*f690*/  HADD2.F32 R44, -RZ, R21.H0_H0 ;  /* 0x20000015ff2c7230 */ /* 0x000fc40000004100 */
[-C--:B------:R-:W-:Y:S01]  /*f6a0*/  FMUL.FTZ R60, R9, R4.reuse ;  /* 0x00000004093c7220 */ /* 0x080fe20000410000 */
[----:B------:R-:W-:Y:S02]  /*f6b0*/  HADD2.F32 R43, -RZ, R24.H0_H0 ;  /* 0x20000018ff2b7230 */ /* 0x000fe40000004100 */
[----:B------:R-:W-:Y:S01]  /*f6c0*/  FFMA.FTZ R54, R5, R4, -R54 ;  /* 0x0000000405367223 */ /* 0x000fe20000010836 */
[----:B------:R-:W-:Y:S02]  /*f6d0*/  HADD2.F32 R45, -RZ, R6.H0_H0 ;  /* 0x20000006ff2d7230 */ /* 0x000fe40000004100 */
[C---:B------:R-:W-:Y:S01]  /*f6e0*/  FMUL.FTZ R4, R49.reuse, R44 ;  /* 0x0000002c31047220 */ /* 0x040fe20000410000 */
[----:B------:R-:W-:Y:S02]  /*f6f0*/  HADD2.F32 R9, -RZ, R14.H0_H0 ;  /* 0x2000000eff097230 */ /* 0x000fe40000004100 */
[----:B------:R-:W-:Y:S01]  /*f700*/  FMUL.FTZ R53, R49, R8 ;  /* 0x0000000831357220 */ /* 0x000fe20000410000 */
[----:B------:R-:W-:-:S02]  /*f710*/  HADD2.F32 R6, -RZ, R6.H1_H1 ;  /* 0x30000006ff067230 */ /* 0x000fc40000004100 */
[----:B------:R-:W-:Y:S01]  /*f720*/  FFMA.FTZ R49, R5, R52, R60 ;  /* 0x0000003405317223 */ /* 0x000fe2000001003c */
[C---:B------:R-:W-:Y:S01]  /*f730*/  FMUL.FTZ R5, R10.reuse, R43 ;  /* 0x0000002b0a057220 */ /* 0x040fe20000410000 */
[C---:B------:R-:W-:Y:S01]  /*f740*/  FFMA.FTZ R51, R45.reuse, R8, -R4 ;  /* 0x000000082d337223 */ /* 0x040fe20000010804 */
[----:B------:R-:W-:Y:S01]  /*f750*/  FFMA.FTZ R53, R45, R44, R53 ;  /* 0x0000002c2d357223 */ /* 0x000fe20000010035 */
[-C--:B------:R-:W-:Y:S01]  /*f760*/  FMUL.FTZ R45, R10, R9.reuse ;  /* 0x000000090a2d7220 */ /* 0x080fe20000410000 */
[C---:B------:R-:W-:Y:S01]  /*f770*/  FFMA.FTZ R10, R6.reuse, R9, -R5 ;  /* 0x00000009060a7223 */ /* 0x040fe20000010805 */
[----:B------:R-:W-:Y:S02]  /*f780*/  HADD2.F32 R9, -RZ, R21.H1_H1 ;  /* 0x30000015ff097230 */ /* 0x000fe40000004100 */
[----:B------:R-:W-:Y:S02]  /*f790*/  HADD2.F32 R5, -RZ, R13.H1_H1 ;  /* 0x3000000dff057230 */ /* 0x000fe40000004100 */
[----:B------:R-:W-:Y:S01]  /*f7a0*/  FFMA.FTZ R44, R6, R43, R45 ;  /* 0x0000002b062c7223 */ /* 0x000fe2000001002d */
[----:B------:R-:W-:-:S02]  /*f7b0*/  HADD2.F32 R8, -RZ, R24.H1_H1 ;  /* 0x30000018ff087230 */ /* 0x000fc40000004100 */
[C---:B------:R-:W-:Y:S01]  /*f7c0*/  FMUL.FTZ R43, R50.reuse, R9 ;  /* 0x00000009322b7220 */ /* 0x040fe20000410000 */
[----:B------:R-:W-:Y:S02]  /*f7d0*/  HADD2.F32 R4, -RZ, R14.H1_H1 ;  /* 0x3000000eff047230 */ /* 0x000fe40000004100 */
[-C--:B------:R-:W-:Y:S01]  /*f7e0*/  FMUL.FTZ R50, R50, R5.reuse ;  /* 0x0000000532327220 */ /* 0x080fe20000410000 */
[--C-:B------:R-:W-:Y:S02]  /*f7f0*/  HADD2.F32 R46, -RZ, R7.reuse.H0_H0 ;  /* 0x20000007ff2e7230 */ /* 0x100fe40000004100 */
[C---:B------:R-:W-:Y:S01]  /*f800*/  FMUL.FTZ R6, R11.reuse, R8 ;  /* 0x000000080b067220 */ /* 0x040fe20000410000 */
[----:B------:R-:W-:Y:S02]  /*f810*/  HADD2.F32 R7, -RZ, R7.H1_H1 ;  /* 0x30000007ff077230 */ /* 0x000fe40000004100 */
[-C--:B------:R-:W-:Y:S01]  /*f820*/  FMUL.FTZ R45, R11, R4.reuse ;  /* 0x000000040b2d7220 */ /* 0x080fe20000410000 */
[C---:B------:R-:W-:Y:S01]  /*f830*/  FFMA.FTZ R43, R46.reuse, R5, -R43 ;  /* 0x000000052e2b7223 */ /* 0x040fe2000001082b */
[----:B------:R-:W-:Y:S01]  /*f840*/  FFMA.FTZ R11, R46, R9, R50 ;  /* 0x000000092e0b7223 */ /* 0x000fe20000010032 */
[C---:B------:R-:W-:Y:S01]  /*f850*/  FFMA.FTZ R46, R7.reuse, R4, -R6 ;  /* 0x00000004072e7223 */ /* 0x040fe20000010806 */
[----:B------:R-:W-:Y:S01]  /*f860*/  FFMA.FTZ R50, R7, R8, R45 ;  /* 0x0000000807327223 */ /* 0x000fe2000001002d */
[----:B------:R-:W-:-:S02]  /*f870*/  F2FP.F16.F32.PACK_AB R4, R55, R56 ;  /* 0x000000383704723e */ /* 0x000fc400000000ff */
[----:B------:R-:W-:Y:S02]  /*f880*/  F2FP.F16.F32.PACK_AB R5, R54, R47 ;  /* 0x0000002f3605723e */ /* 0x000fe400000000ff */
[----:B------:R-:W-:Y:S02]  /*f890*/  F2FP.F16.F32.PACK_AB R6, R10, R51 ;  /* 0x000000330a06723e */ /* 0x000fe400000000ff */
[----:B------:R-:W-:Y:S02]  /*f8a0*/  F2FP.F16.F32.PACK_AB R7, R46, R43 ;  /* 0x0000002b2e07723e */ /* 0x000fe400000000ff */
[----:B------:R-:W-:Y:S02]  /*f8b0*/  F2FP.F16.F32.PACK_AB R8, R57, R58 ;  /* 0x0000003a3908723e */ /* 0x000fe400000000ff */
[----:B------:R-:W-:Y:S01]  /*f8c0*/  F2FP.F16.F32.PACK_AB R9, R49, R48 ;  /* 0x000000303109723e */ /* 0x000fe200000000ff */
[----:B------:R3:W-:Y:S01]  /*f8d0*/  STS.128 [R59], R4 ;  /* 0x000000043b007388 */ /* 0x0007e20000000c00 */
[----:B------:R-:W-:-:S02]  /*f8e0*/  F2FP.F16.F32.PACK_AB R10, R44, R53 ;  /* 0x000000352c0a723e */ /* 0x000fc400000000ff */
[----:B------:R-:W-:-:S05]  /*f8f0*/  F2FP.F16.F32.PACK_AB R11, R50, R11 ;  /* 0x0000000b320b723e */ /* 0x000fca00000000ff */
[----:B------:R3:W-:Y:S02]  /*f900*/  STS.128 [R25+0x10400], R8 ;  /* 0x0104000819007388 */ /* 0x0007e40000000c00 */
.L_x_581:
[----:B------:R-:W-:Y:S05]  /*f910*/  BSYNC B1 ;  /* 0x0000000000017941 */ /* 0x000fea0003800000 */
.L_x_580:
[----:B------:R-:W-:-:S13]  /*f920*/  ISETP.GE.AND P0, PT, R207, R0, PT ;  /* 0x00000000cf00720c */ /* 0x000fda0003f06270 */
[----:B------:R-:W-:Y:S05]  /*f930*/  @P0 BRA `(.L_x_564) ;  /* 0x00000010004c0947 */ /* 0x000fea0003800000 */
[----:B---3--:R-:W3:Y:S01]  /*f940*/  LDC R25, c[0x0][0x3f4] ;  /* 0x0000fd00ff197b82 */ /* 0x008ee20000000800 */
[C---:B-12---:R-:W-:Y:S01]  /*f950*/  VIADD R4, R18.reuse, 0x40 ;  /* 0x0000004012047836 */ /* 0x046fe20000000000 */
[C---:B------:R-:W-:Y:S01]  /*f960*/  IADD3 R0, R18.reuse, 0x20, RZ ;  /* 0x0000002012007810 */ /* 0x040fe20007ffe0ff */
[----:B------:R-:W-:Y:S01]  /*f970*/  BSSY B1, `(.L_x_586) ;  /* 0x000005d000017945 */ /* 0x000fe20003800000 */
[----:B------:R-:W-:Y:S02]  /*f980*/  SHF.R.U32.HI R59, RZ, 0x3, R185 ;  /* 0x00000003ff3b7819 */ /* 0x000fe400000116b9 */
[-C--:B---3--:R-:W-:Y:S02]  /*f990*/  ISETP.GE.AND P0, PT, R18, R25.reuse, PT ;  /* 0x000000191200720c */ /* 0x088fe40003f06270 */
[-C--:B------:R-:W-:Y:S02]  /*f9a0*/  ISETP.GE.AND P1, PT, R0, R25.reuse, PT ;  /* 0x000000190000720c */ /* 0x080fe40003f26270 */
[----:B------:R-:W-:-:S09]  /*f9b0*/  ISETP.GE.AND P2, PT, R4, R25, PT ;  /* 0x000000190400720c */ /* 0x000fd20003f46270 */
[----:B------:R-:W-:Y:S05]  /*f9c0*/  @P0 BRA `(.L_x_587) ;  /* 0x00000004005c0947 */ /* 0x000fea0003800000 */
[----:B------:R-:W2:Y:S01]  /*f9d0*/  LDL R61, [R1+0x74] ;  /* 0x00007400013d7983 */ /* 0x000ea20000100800 */
[----:B------:R-:W-:Y:S01]  /*f9e0*/  LEA.HI R0, R25, R228, RZ, 0x1d ;  /* 0x000000e419007211 */ /* 0x000fe200078fe8ff */
[----:B------:R-:W-:Y:S02]  /*f9f0*/  HADD2.F32 R51, -RZ, R34.H0_H0 ;  /* 0x20000022ff337230 */ /* 0x000fe40000004100 */
[----:B------:R-:W-:Y:S01]  /*fa00*/  HADD2.F32 R53, -RZ, R39.H0_H0 ;  /* 0x20000027ff357230 */ /* 0x000fe20000004100 */
[----:B0-----:R-:W-:Y:S01]  /*fa10*/  SHF.R.S32.HI R5, RZ, 0x1f, R0 ;  /* 0x0000001fff057819 */ /* 0x001fe20000011400 */
[----:B------:R-:W-:Y:S02]  /*fa20*/  IMAD.SHL.U32 R4, R0, 0x8, RZ ;  /* 0x0000000800047824 */ /* 0x000fe400078e00ff */
[----:B------:R-:W-:Y:S01]  /*fa30*/  HADD2.F32 R58, -RZ, R40.H0_H0 ;  /* 0x20000028ff3a7230 */ /* 0x000fe20000004100 */
[----:B------:R-:W-:Y:S01]  /*fa40*/  LEA.HI R5, R5, R0, RZ, 0x3 ;  /* 0x0000000005057211 */ /* 0x000fe200078f18ff */
[----:B------:R-:W-:Y:S01]  /*fa50*/  HADD2.F32 R56, -RZ, R35.H0_H0 ;  /* 0x20000023ff387230 */ /* 0x000fe20000004100 */
[----:B------:R-:W-:Y:S01]  /*fa60*/  LOP3.LUT R0, R185, 0x38, R4, 0xf8, !PT ;  /* 0x00000038b9007812 */ /* 0x000fe200078ef804 */
[----:B------:R-:W-:-:S02]  /*fa70*/  HADD2.F32 R60, -RZ, R39.H1_H1 ;  /* 0x30000027ff3c7230 */ /* 0x000fc40000004100 */
[----:B------:R-:W-:Y:S01]  /*fa80*/  IMAD.SHL.U32 R5, R5, 0x400, RZ ;  /* 0x0000040005057824 */ /* 0x000fe200078e00ff */
[----:B------:R-:W-:Y:S01]  /*fa90*/  LOP3.LUT R0, R0, R59, RZ, 0x3c, !PT ;  /* 0x0000003b00007212 */ /* 0x000fe200078e3cff */
[----:B------:R-:W-:Y:S02]  /*faa0*/  HADD2.F32 R34, -RZ, R34.H1_H1 ;  /* 0x30000022ff227230 */ /* 0x000fe40000004100 */
[----:B------:R-:W-:Y:S01]  /*fab0*/  HADD2.F32 R55, -RZ, R40.H1_H1 ;  /* 0x30000028ff377230 */ /* 0x000fe20000004100 */
[----:B------:R-:W-:Y:S01]  /*fac0*/  LOP3.LUT R9, R5, 0x7fffe000, RZ, 0xc0, !PT ;  /* 0x7fffe00005097812 */ /* 0x000fe200078ec0ff */
[----:B------:R-:W-:Y:S02]  /*fad0*/  HADD2.F32 R35, -RZ, R35.H1_H1 ;  /* 0x30000023ff237230 */ /* 0x000fe40000004100 */
[----:B------:R-:W-:Y:S01]  /*fae0*/  HADD2.F32 R57, -RZ, R41.H0_H0 ;  /* 0x20000029ff397230 */ /* 0x000fe20000004100 */
[----:B------:R-:W-:-:S04]  /*faf0*/  IADD3 R9, R0, R9, R195 ;  /* 0x0000000900097210 */ /* 0x000fc80007ffe0c3 */
[----:B------:R-:W-:-:S05]  /*fb00*/  LEA R0, R9, R2, 0x1 ;  /* 0x0000000209007211 */ /* 0x000fca00078e08ff */
[----:B------:R-:W0:Y:S02]  /*fb10*/  LDS.128 R8, [R0+0x10400] ;  /* 0x0104000000087984 */ /* 0x000e240000000c00 */
[--C-:B0-----:R-:W-:Y:S02]  /*fb20*/  HADD2.F32 R47, -RZ, R8.reuse.H0_H0 ;  /* 0x20000008ff2f7230 */ /* 0x101fe40000004100 */
[----:B------:R-:W-:Y:S02]  /*fb30*/  HADD2.F32 R8, -RZ, R8.H1_H1 ;  /* 0x30000008ff087230 */ /* 0x000fe40000004100 */
[--C-:B------:R-:W-:Y:S02]  /*fb40*/  HADD2.F32 R48, -RZ, R9.reuse.H0_H0 ;  /* 0x20000009ff307230 */ /* 0x100fe40000004100 */
[-C--:B------:R-:W-:Y:S01]  /*fb50*/  FMUL.FTZ R52, R53, R47.reuse ;  /* 0x0000002f35347220 */ /* 0x080fe20000410000 */
[----:B------:R-:W-:Y:S01]  /*fb60*/  FMUL.FTZ R54, R51, R47 ;  /* 0x0000002f33367220 */ /* 0x000fe20000410000 */
[----:B------:R-:W-:-:S02]  /*fb70*/  HADD2.F32 R9, -RZ, R9.H1_H1 ;  /* 0x30000009ff097230 */ /* 0x000fc40000004100 */
[----:B------:R-:W-:Y:S01]  /*fb80*/  FMUL.FTZ R39, R58, R8 ;  /* 0x000000083a277220 */ /* 0x000fe20000410000 */
        /* <DEDUP_REMOVED lines=8> */
[--C-:B------:R-:W-:Y:S02]  /*fc10*/  HADD2.F32 R44, -RZ, R5.reuse.H0_H0 ;  /* 0x20000005ff2c7230 */ /* 0x100fe40000004100 */
[-C--:B------:R-:W-:Y:S01]  /*fc20*/  FFMA.FTZ R52, R51, R43.reuse, -R52 ;  /* 0x0000002b33347223 */ /* 0x080fe20000010834 */
[----:B------:R-:W-:Y:S01]  /*fc30*/  FFMA.FTZ R54, R53, R43, R54 ;  /* 0x0000002b35367223 */ /* 0x000fe20000010036 */
[C---:B------:R-:W-:Y:S01]  /*fc40*/  FMUL.FTZ R43, R56.reuse, R8 ;  /* 0x00000008382b7220 */ /* 0x040fe20000410000 */
[----:B------:R-:W-:Y:S02]  /*fc50*/  HADD2.F32 R5, -RZ, R5.H1_H1 ;  /* 0x30000005ff057230 */ /* 0x000fe40000004100 */
[----:B------:R-:W-:Y:S01]  /*fc60*/  FFMA.FTZ R39, R56, R4, -R39 ;  /* 0x0000000438277223 */ /* 0x000fe20000010827 */
[----:B------:R-:W-:Y:S01]  /*fc70*/  FMUL.FTZ R51, R34, R48 ;  /* 0x0000003022337220 */ /* 0x000fe20000410000 */
[----:B------:R-:W-:Y:S01]  /*fc80*/  FFMA.FTZ R43, R58, R4, R43 ;  /* 0x000000043a2b7223 */ /* 0x000fe2000001002b */
[----:B------:R-:W-:Y:S01]  /*fc90*/  FMUL.FTZ R4, R55, R9 ;  /* 0x0000000937047220 */ /* 0x000fe20000410000 */
[----:B------:R-:W-:-:S02]  /*fca0*/  HADD2.F32 R53, -RZ, R37.H0_H0 ;  /* 0x20000025ff357230 */ /* 0x000fc40000004100 */
[C---:B------:R-:W-:Y:S01]  /*fcb0*/  FMUL.FTZ R8, R35.reuse, R9 ;  /* 0x0000000923087220 */ /* 0x040fe20000410000 */
[----:B------:R-:W-:Y:S02]  /*fcc0*/  HADD2.F32 R56, -RZ, R42.H0_H0 ;  /* 0x2000002aff387230 */ /* 0x000fe40000004100 */
[-C--:B------:R-:W-:Y:S01]  /*fcd0*/  FFMA.FTZ R47, R34, R44.reuse, -R47 ;  /* 0x0000002c222f7223 */ /* 0x080fe2000001082f */
[----:B------:R-:W-:Y:S02]  /*fce0*/  HADD2.F32 R45, -RZ, R6.H0_H0 ;  /* 0x20000006ff2d7230 */ /* 0x000fe40000004100 */
[----:B------:R-:W-:Y:S01]  /*fcf0*/  FFMA.FTZ R51, R60, R44, R51 ;  /* 0x0000002c3c337223 */ /* 0x000fe20000010033 */
[----:B------:R-:W-:Y:S02]  /*fd00*/  HADD2.F32 R48, -RZ, R38.H0_H0 ;  /* 0x20000026ff307230 */ /* 0x000fe40000004100 */
[----:B------:R-:W-:Y:S01]  /*fd10*/  FFMA.FTZ R34, R35, R5, -R4 ;  /* 0x0000000523227223 */ /* 0x000fe20000010804 */
[----:B------:R-:W-:-:S02]  /*fd20*/  HADD2.F32 R6, -RZ, R6.H1_H1 ;  /* 0x30000006ff067230 */ /* 0x000fc40000004100 */
[----:B------:R-:W-:Y:S01]  /*fd30*/  FFMA.FTZ R40, R55, R5, R8 ;  /* 0x0000000537287223 */ /* 0x000fe20000010008 */
[-C--:B------:R-:W-:Y:S01]  /*fd40*/  FMUL.FTZ R4, R57, R49.reuse ;  /* 0x0000003139047220 */ /* 0x080fe20000410000 */
[C---:B------:R-:W-:Y:S01]  /*fd50*/  FMUL.FTZ R44, R53.reuse, R49 ;  /* 0x00000031352c7220 */ /* 0x040fe20000410000 */
[-C--:B------:R-:W-:Y:S01]  /*fd60*/  FMUL.FTZ R5, R56, R10.reuse ;  /* 0x0000000a38057220 */ /* 0x080fe20000410000 */
[C---:B------:R-:W-:Y:S01]  /*fd70*/  FMUL.FTZ R9, R48.reuse, R10 ;  /* 0x0000000a30097220 */ /* 0x040fe20000410000 */
[-C--:B------:R-:W-:Y:S01]  /*fd80*/  FFMA.FTZ R35, R53, R45.reuse, -R4 ;  /* 0x0000002d35237223 */ /* 0x080fe20000010804 */
[----:B------:R-:W-:Y:S01]  /*fd90*/  FFMA.FTZ R44, R57, R45, R44 ;  /* 0x0000002d392c7223 */ /* 0x000fe2000001002c */
[----:B------:R-:W-:Y:S01]  /*fda0*/  FFMA.FTZ R10, R48, R6, -R5 ;  /* 0x00000006300a7223 */ /* 0x000fe20000010805 */
[----:B------:R-:W-:Y:S02]  /*fdb0*/  HADD2.F32 R48, -RZ, R41.H1_H1 ;  /* 0x30000029ff307230 */ /* 0x000fe40000004100 */
[----:B------:R-:W-:-:S02]  /*fdc0*/  HADD2.F32 R45, -RZ, R42.H1_H1 ;  /* 0x3000002aff2d7230 */ /* 0x000fc40000004100 */
[----:B------:R-:W-:Y:S02]  /*fdd0*/  HADD2.F32 R8, -RZ, R37.H1_H1 ;  /* 0x30000025ff087230 */ /* 0x000fe40000004100 */
[----:B------:R-:W-:Y:S01]  /*fde0*/  FFMA.FTZ R37, R56, R6, R9 ;  /* 0x0000000638257223 */ /* 0x000fe20000010009 */
[----:B------:R-:W-:Y:S02]  /*fdf0*/  HADD2.F32 R41, -RZ, R38.H1_H1 ;  /* 0x30000026ff297230 */ /* 0x000fe40000004100 */
[-C--:B------:R-:W-:Y:S01]  /*fe00*/  FMUL.FTZ R5, R48, R50.reuse ;  /* 0x0000003230057220 */ /* 0x080fe20000410000 */
[--C-:B------:R-:W-:Y:S02]  /*fe10*/  HADD2.F32 R46, -RZ, R7.reuse.H0_H0 ;  /* 0x20000007ff2e7230 */ /* 0x100fe40000004100 */
[-C--:B------:R-:W-:Y:S01]  /*fe20*/  FMUL.FTZ R4, R45, R11.reuse ;  /* 0x0000000b2d047220 */ /* 0x080fe20000410000 */
[----:B------:R-:W-:Y:S02]  /*fe30*/  HADD2.F32 R7, -RZ, R7.H1_H1 ;  /* 0x30000007ff077230 */ /* 0x000fe40000004100 */
[C---:B------:R-:W-:Y:S01]  /*fe40*/  FMUL.FTZ R9, R8.reuse, R50 ;  /* 0x0000003208097220 */ /* 0x040fe20000410000 */
[C---:B------:R-:W-:Y:S01]  /*fe50*/  FMUL.FTZ R6, R41.reuse, R11 ;  /* 0x0000000b29067220 */ /* 0x040fe20000410000 */
[-C--:B------:R-:W-:Y:S01]  /*fe60*/  FFMA.FTZ R11, R8, R46.reuse, -R5 ;  /* 0x0000002e080b7223 */ /* 0x080fe20000010805 */
[----:B------:R-:W-:Y:S01]  /*fe70*/  F2FP.F16.F32.PACK_AB R5, R34, R47 ;  /* 0x0000002f2205723e */ /* 0x000fe200000000ff */
[-C--:B------:R-:W-:Y:S01]  /*fe80*/  FFMA.FTZ R38, R41, R7.reuse, -R4 ;  /* 0x0000000729267223 */ /* 0x080fe20000010804 */
        /* <DEDUP_REMOVED lines=11> */
.L_x_587:
[----:B------:R-:W-:Y:S05]  /*ff40*/  BSYNC B1 ;  /* 0x0000000000017941 */ /* 0x000fea0003800000 */
.L_x_586:
[----:B------:R-:W-:Y:S04]  /*ff50*/  BSSY B1, `(.L_x_588) ;  /* 0x0000059000017945 */ /* 0x000fe80003800000 */
[----:B------:R-:W-:Y:S05]  /*ff60*/  @P1 BRA `(.L_x_589) ;  /* 0x00000004005c1947 */ /* 0x000fea0003800000 */
[----:B------:R-:W2:Y:S01]  /*ff70*/  LDL R50, [R1+0x6c] ;  /* 0x00006c0001327983 */ /* 0x000ea20000100800 */
[----:B-1----:R-:W-:Y:S01]  /*ff80*/  LEA.HI R0, R25, R229, RZ, 0x1d ;  /* 0x000000e519007211 */ /* 0x002fe200078fe8ff */
[----:B------:R-:W-:Y:S02]  /*ff90*/  HADD2.F32 R46, -RZ, R30.H0_H0 ;  /* 0x2000001eff2e7230 */ /* 0x000fe40000004100 */
[----:B------:R-:W-:Y:S01]  /*ffa0*/  HADD2.F32 R44, -RZ, R26.H0_H0 ;  /* 0x2000001aff2c7230 */ /* 0x000fe20000004100 */
[----:B0-----:R-:W-:Y:S01]  /*ffb0*/  SHF.R.S32.HI R5, RZ, 0x1f, R0 ;  /* 0x0000001fff057819 */ /* 0x001fe20000011400 */
[----:B------:R-:W-:Y:S02]  /*ffc0*/  IMAD.SHL.U32 R4, R0, 0x8, RZ ;  /* 0x0000000800047824 */ /* 0x000fe400078e00ff */
[----:B------:R-:W-:Y:S01]  /*ffd0*/  HADD2.F32 R48, -RZ, R31.H0_H0 ;  /* 0x2000001fff307230 */ /* 0x000fe20000004100 */
[----:B------:R-:W-:Y:S01]  /*ffe0*/  LEA.HI R5, R5, R0, RZ, 0x3 ;  /* 0x0000000005057211 */ /* 0x000fe200078f18ff */
[----:B------:R-:W-:Y:S01]  /*fff0*/  HADD2.F32 R51, -RZ, R30.H1_H1 ;  /* 0x3000001eff337230 */ /* 0x000fe20000004100 */
[----:B------:R-:W-:Y:S01]  /*10000*/  LOP3.LUT R0, R185, 0x38, R4, 0xf8, !PT ;  /* 0x00000038b9007812 */ /* 0x000fe200078ef804 */
[----:B------:R-:W-:-:S02]  /*10010*/  HADD2.F32 R49, -RZ, R26.H1_H1 ;  /* 0x3000001aff317230 */ /* 0x000fc40000004100 */
[----:B------:R-:W-:Y:S01]  /*10020*/  IMAD.SHL.U32 R5, R5, 0x400, RZ ;  /* 0x0000040005057824 */ /* 0x000fe200078e00ff */
[----:B------:R-:W-:-:S04]  /*10030*/  LOP3.LUT R0, R0, R59, RZ, 0x3c, !PT ;  /* 0x0000003b00007212 */ /* 0x000fc800078e3cff */
[----:B------:R-:W-:-:S04]  /*10040*/  LOP3.LUT R9, R5, 0x7fffe000, RZ, 0xc0, !PT ;  /* 0x7fffe00005097812 */ /* 0x000fc800078ec0ff */
[----:B------:R-:W-:-:S05]  /*10050*/  IADD3 R9, R0, R9, R195 ;  /* 0x0000000900097210 */ /* 0x000fca0007ffe0c3 */
[----:B------:R-:W-:-:S05]  /*10060*/  IMAD R0, R9, 0x2, R2 ;  /* 0x0000000209007824 */ /* 0x000fca00078e0202 */
[----:B------:R-:W0:Y:S02]  /*10070*/  LDS.128 R8, [R0+0x10400] ;  /* 0x0104000000087984 */ /* 0x000e240000000c00 */
[--C-:B0-----:R-:W-:Y:S02]  /*10080*/  HADD2.F32 R39, -RZ, R8.reuse.H0_H0 ;  /* 0x20000008ff277230 */ /* 0x101fe40000004100 */
[----:B------:R-:W-:Y:S02]  /*10090*/  HADD2.F32 R8, -RZ, R8.H1_H1 ;  /* 0x30000008ff087230 */ /* 0x000fe40000004100 */
[--C-:B------:R-:W-:Y:S02]  /*100a0*/  HADD2.F32 R40, -RZ, R9.reuse.H0_H0 ;  /* 0x20000009ff287230 */ /* 0x100fe40000004100 */
[-C--:B------:R-:W-:Y:S01]  /*100b0*/  FMUL.FTZ R43, R46, R39.reuse ;  /* 0x000000272e2b7220 */ /* 0x080fe20000410000 */
[----:B------:R-:W-:Y:S01]  /*100c0*/  FMUL.FTZ R39, R44, R39 ;  /* 0x000000272c277220 */ /* 0x000fe20000410000 */
[----:B------:R-:W-:Y:S01]  /*100d0*/  FMUL.FTZ R45, R48, R8 ;  /* 0x00000008302d7220 */ /* 0x000fe20000410000 */
[----:B------:R-:W-:-:S02]  /*100e0*/  HADD2.F32 R9, -RZ, R9.H1_H1 ;  /* 0x30000009ff097230 */ /* 0x000fc40000004100 */
[-C--:B------:R-:W-:Y:S01]  /*100f0*/  FMUL.FTZ R30, R51, R40.reuse ;  /* 0x00000028331e7220 */ /* 0x080fe20000410000 */
[----:B------:R-:W-:Y:S01]  /*10100*/  FMUL.FTZ R40, R49, R40 ;  /* 0x0000002831287220 */ /* 0x000fe20000410000 */
[--C-:B------:R-:W-:Y:S02]  /*10110*/  HADD2.F32 R41, -RZ, R10.reuse.H0_H0 ;  /* 0x2000000aff297230 */ /* 0x100fe40000004100 */
[----:B------:R-:W-:Y:S02]  /*10120*/  HADD2.F32 R10, -RZ, R10.H1_H1 ;  /* 0x3000000aff0a7230 */ /* 0x000fe40000004100 */
[--C-:B------:R-:W-:Y:S02]  /*10130*/  HADD2.F32 R42, -RZ, R11.reuse.H0_H0 ;  /* 0x2000000bff2a7230 */ /* 0x100fe40000004100 */
[----:B------:R-:W-:Y:S01]  /*10140*/  HADD2.F32 R11, -RZ, R11.H1_H1 ;  /* 0x3000000bff0b7230 */ /* 0x000fe20000004100 */
[----:B--2---:R-:W0:Y:S02]  /*10150*/  LDS.128 R4, [R50] ;  /* 0x0000000032047984 */ /* 0x004e240000000c00 */
[----:B0-----:R-:W-:-:S02]  /*10160*/  HADD2.F32 R34, -RZ, R4.H0_H0 ;  /* 0x20000004ff227230 */ /* 0x001fc40000004100 */
[----:B------:R-:W-:Y:S02]  /*10170*/  HADD2.F32 R4, -RZ, R4.H1_H1 ;  /* 0x30000004ff047230 */ /* 0x000fe40000004100 */
[----:B------:R-:W-:Y:S02]  /*10180*/  HADD2.F32 R35, -RZ, R5.H0_H0 ;  /* 0x20000005ff237230 */ /* 0x000fe40000004100 */
[-C--:B------:R-:W-:Y:S01]  /*10190*/  FFMA.FTZ R43, R44, R34.reuse, -R43 ;  /* 0x000000222c2b7223 */ /* 0x080fe2000001082b */
[--C-:B------:R-:W-:Y:S02]  /*101a0*/  HADD2.F32 R44, -RZ, R27.reuse.H0_H0 ;  /* 0x2000001bff2c7230 */ /* 0x100fe40000004100 */
[----:B------:R-:W-:Y:S01]  /*101b0*/  FFMA.FTZ R39, R46, R34, R39 ;  /* 0x000000222e277223 */ /* 0x000fe20000010027 */
[----:B------:R-:W-:Y:S02]  /*101c0*/  HADD2.F32 R27, -RZ, R27.H1_H1 ;  /* 0x3000001bff1b7230 */ /* 0x000fe40000004100 */
[----:B------:R-:W-:Y:S01]  /*101d0*/  FFMA.FTZ R30, R49, R35, -R30 ;  /* 0x00000023311e7223 */ /* 0x000fe2000001081e */
[----:B------:R-:W-:-:S02]  /*101e0*/  HADD2.F32 R5, -RZ, R5.H1_H1 ;  /* 0x30000005ff057230 */ /* 0x000fc40000004100 */
[C---:B------:R-:W-:Y:S01]  /*101f0*/  FMUL.FTZ R47, R44.reuse, R8 ;  /* 0x000000082c2f7220 */ /* 0x040fe20000410000 */
[-C--:B------:R-:W-:Y:S01]  /*10200*/  FFMA.FTZ R8, R44, R4.reuse, -R45 ;  /* 0x000000042c087223 */ /* 0x080fe2000001082d */
[----:B------:R-:W-:Y:S02]  /*10210*/  HADD2.F32 R45, -RZ, R31.H1_H1 ;  /* 0x3000001fff2d7230 */ /* 0x000fe40000004100 */
[----:B------:R-:W-:Y:S01]  /*10220*/  FFMA.FTZ R40, R51, R35, R40 ;  /* 0x0000002333287223 */ /* 0x000fe20000010028 */
[----:B------:R-:W-:Y:S01]  /*10230*/  FFMA.FTZ R26, R48, R4, R47 ;  /* 0x00000004301a7223 */ /* 0x000fe2000001002f */
[----:B------:R-:W-:Y:S02]  /*10240*/  HADD2.F32 R31, -RZ, R28.H0_H0 ;  /* 0x2000001cff1f7230 */ /* 0x000fe40000004100 */
[-C--:B------:R-:W-:Y:S01]  /*10250*/  FMUL.FTZ R34, R27, R9.reuse ;  /* 0x000000091b227220 */ /* 0x080fe20000410000 */
[----:B------:R-:W-:Y:S01]  /*10260*/  FMUL.FTZ R4, R45, R9 ;  /* 0x000000092d047220 */ /* 0x000fe20000410000 */
[----:B------:R-:W-:-:S02]  /*10270*/  HADD2.F32 R35, -RZ, R32.H0_H0 ;  /* 0x20000020ff237230 */ /* 0x000fc40000004100 */
[--C-:B------:R-:W-:Y:S02]  /*10280*/  HADD2.F32 R37, -RZ, R6.reuse.H0_H0 ;  /* 0x20000006ff257230 */ /* 0x100fe40000004100 */
[----:B------:R-:W-:Y:S01]  /*10290*/  FFMA.FTZ R9, R27, R5, -R4 ;  /* 0x000000051b097223 */ /* 0x000fe20000010804 */
[----:B------:R-:W-:Y:S02]  /*102a0*/  HADD2.F32 R48, -RZ, R33.H0_H0 ;  /* 0x20000021ff307230 */ /* 0x000fe40000004100 */
[-C--:B------:R-:W-:Y:S01]  /*102b0*/  FMUL.FTZ R4, R35, R41.reuse ;  /* 0x0000002923047220 */ /* 0x080fe20000410000 */
[----:B------:R-:W-:Y:S01]  /*102c0*/  FMUL.FTZ R44, R31, R41 ;  /* 0x000000291f2c7220 */ /* 0x000fe20000410000 */
[----:B------:R-:W-:Y:S02]  /*102d0*/  HADD2.F32 R46, -RZ, R29.H0_H0 ;  /* 0x2000001dff2e7230 */ /* 0x000fe40000004100 */
[----:B------:R-:W-:Y:S01]  /*102e0*/  FFMA.FTZ R27, R45, R5, R34 ;  /* 0x000000052d1b7223 */ /* 0x000fe20000010022 */
[----:B------:R-:W-:-:S02]  /*102f0*/  HADD2.F32 R6, -RZ, R6.H1_H1 ;  /* 0x30000006ff067230 */ /* 0x000fc40000004100 */
[-C--:B------:R-:W-:Y:S01]  /*10300*/  FMUL.FTZ R5, R48, R10.reuse ;  /* 0x0000000a30057220 */ /* 0x080fe20000410000 */
[-C--:B------:R-:W-:Y:S01]  /*10310*/  FFMA.FTZ R31, R31, R37.reuse, -R4 ;  /* 0x000000251f1f7223 */ /* 0x080fe20000010804 */
[----:B------:R-:W-:Y:S01]  /*10320*/  FFMA.FTZ R44, R35, R37, R44 ;  /* 0x00000025232c7223 */ /* 0x000fe2000001002c */
[----:B------:R-:W-:Y:S02]  /*10330*/  HADD2.F32 R32, -RZ, R32.H1_H1 ;  /* 0x30000020ff207230 */ /* 0x000fe40000004100 */
[C---:B------:R-:W-:Y:S01]  /*10340*/  FMUL.FTZ R35, R46.reuse, R10 ;  /* 0x0000000a2e237220 */ /* 0x040fe20000410000 */
[----:B------:R-:W-:Y:S02]  /*10350*/  HADD2.F32 R28, -RZ, R28.H1_H1 ;  /* 0x3000001cff1c7230 */ /* 0x000fe40000004100 */
[----:B------:R-:W-:Y:S01]  /*10360*/  FFMA.FTZ R10, R46, R6, -R5 ;  /* 0x000000062e0a7223 */ /* 0x000fe20000010805 */
[----:B------:R-:W-:Y:S02]  /*10370*/  HADD2.F32 R37, -RZ, R33.H1_H1 ;  /* 0x30000021ff257230 */ /* 0x000fe40000004100 */
[----:B------:R-:W-:Y:S01]  /*10380*/  FMUL.FTZ R5, R32, R42 ;  /* 0x0000002a20057220 */ /* 0x000fe20000410000 */
[----:B------:R-:W-:-:S02]  /*10390*/  HADD2.F32 R33, -RZ, R29.H1_H1 ;  /* 0x3000001dff217230 */ /* 0x000fc40000004100 */
[----:B------:R-:W-:Y:S01]  /*103a0*/  FFMA.FTZ R35, R48, R6, R35 ;  /* 0x0000000630237223 */ /* 0x000fe20000010023 */
[--C-:B------:R-:W-:Y:S02]  /*103b0*/  HADD2.F32 R38, -RZ, R7.reuse.H0_H0 ;  /* 0x20000007ff267230 */ /* 0x100fe40000004100 */
[C---:B------:R-:W-:Y:S01]  /*103c0*/  FMUL.FTZ R29, R28.reuse, R42 ;  /* 0x0000002a1c1d7220 */ /* 0x040fe20000410000 */
[----:B------:R-:W-:Y:S02]  /*103d0*/  HADD2.F32 R7, -RZ, R7.H1_H1 ;  /* 0x30000007ff077230 */ /* 0x000fe40000004100 */
[-C--:B------:R-:W-:Y:S01]  /*103e0*/  FMUL.FTZ R4, R37, R11.reuse ;  /* 0x0000000b25047220 */ /* 0x080fe20000410000 */
[C---:B------:R-:W-:Y:S01]  /*103f0*/  FMUL.FTZ R6, R33.reuse, R11 ;  /* 0x0000000b21067220 */ /* 0x040fe20000410000 */
[-C--:B------:R-:W-:Y:S01]  /*10400*/  FFMA.FTZ R11, R28, R38.reuse, -R5 ;  /* 0x000000261c0b7223 */ /* 0x080fe20000010805 */
[----:B------:R-:W-:Y:S01]  /*10410*/  FFMA.FTZ R29, R32, R38, R29 ;  /* 0x00000026201d7223 */ /* 0x000fe2000001001d */
[-C--:B------:R-:W-:Y:S01]  /*10420*/  FFMA.FTZ R28, R33, R7.reuse, -R4 ;  /* 0x00000007211c7223 */ /* 0x080fe20000010804 */
        /* <DEDUP_REMOVED lines=11> */
.L_x_589:
[----:B------:R-:W-:Y:S05]  /*104e0*/  BSYNC B1 ;  /* 0x0000000000017941 */ /* 0x000fea0003800000 */
.L_x_588:
[----:B------:R-:W-:Y:S05]  /*104f0*/  @P2 BRA `(.L_x_564) ;  /* 0x00000004005c2947 */ /* 0x000fea0003800000 */
[----:B------:R-:W0:Y:S01]  /*10500*/  LDL R41, [R1+0x68] ;  /* 0x0000680001297983 */ /* 0x000e220000100800 */
[----:B------:R-:W-:Y:S01]  /*10510*/  LEA.HI R25, R25, R230, RZ, 0x1d ;  /* 0x000000e619197211 */ /* 0x000fe200078fe8ff */
[----:B------:R-:W-:Y:S02]  /*10520*/  HADD2.F32 R33, -RZ, R3.H0_H0 ;  /* 0x20000003ff217230 */ /* 0x000fe40000004100 */
[--C-:B------:R-:W-:Y:S01]  /*10530*/  HADD2.F32 R35, -RZ, R15.reuse.H0_H0 ;  /* 0x2000000fff237230 */ /* 0x100fe20000004100 */
[----:B-12---:R-:W-:Y:S01]  /*10540*/  SHF.R.S32.HI R4, RZ, 0x1f, R25 ;  /* 0x0000001fff047819 */ /* 0x006fe20000011419 */
[----:B------:R-:W-:Y:S01]  /*10550*/  HADD2.F32 R44, -RZ, R20.H0_H0 ;  /* 0x20000014ff2c7230 */ /* 0x000fe20000004100 */
[----:B------:R-:W-:Y:S01]  /*10560*/  SHF.L.U32 R0, R25, 0x3, RZ ;  /* 0x0000000319007819 */ /* 0x000fe200000006ff */
[----:B------:R-:W-:Y:S01]  /*10570*/  HADD2.F32 R40, -RZ, R12.H0_H0 ;  /* 0x2000000cff287230 */ /* 0x000fe20000004100 */
[----:B------:R-:W-:Y:S01]  /*10580*/  LEA.HI R4, R4, R25, RZ, 0x3 ;  /* 0x0000001904047211 */ /* 0x000fe200078f18ff */
[----:B------:R-:W-:Y:S01]  /*10590*/  HADD2.F32 R46, -RZ, R15.H1_H1 ;  /* 0x3000000fff2e7230 */ /* 0x000fe20000004100 */
[----:B------:R-:W-:Y:S01]  /*105a0*/  LOP3.LUT R0, R185, 0x38, R0, 0xf8, !PT ;  /* 0x00000038b9007812 */ /* 0x000fe200078ef800 */
[----:B------:R-:W-:-:S02]  /*105b0*/  HADD2.F32 R42, -RZ, R3.H1_H1 ;  /* 0x30000003ff2a7230 */ /* 0x000fc40000004100 */
[----:B------:R-:W-:Y:S01]  /*105c0*/  IMAD.SHL.U32 R4, R4, 0x400, RZ ;  /* 0x0000040004047824 */ /* 0x000fe200078e00ff */
[----:B------:R-:W-:Y:S01]  /*105d0*/  LOP3.LUT R0, R0, R59, RZ, 0x3c, !PT ;  /* 0x0000003b00007212 */ /* 0x000fe200078e3cff */
[----:B------:R-:W-:Y:S02]  /*105e0*/  HADD2.F32 R37, -RZ, R20.H1_H1 ;  /* 0x30000014ff257230 */ /* 0x000fe40000004100 */
[----:B------:R-:W-:Y:S01]  /*105f0*/  HADD2.F32 R39, -RZ, R21.H0_H0 ;  /* 0x20000015ff277230 */ /* 0x000fe20000004100 */
[----:B------:R-:W-:-:S04]  /*10600*/  LOP3.LUT R9, R4, 0x7fffe000, RZ, 0xc0, !PT ;  /* 0x7fffe00004097812 */ /* 0x000fc800078ec0ff */
[----:B------:R-:W-:-:S05]  /*10610*/  IADD3 R9, R0, R9, R195 ;  /* 0x0000000900097210 */ /* 0x000fca0007ffe0c3 */
[----:B------:R-:W-:-:S05]  /*10620*/  IMAD R0, R9, 0x2, R2 ;  /* 0x0000000209007824 */ /* 0x000fca00078e0202 */
[----:B------:R-:W1:Y:S02]  /*10630*/  LDS.128 R8, [R0+0x10400] ;  /* 0x0104000000087984 */ /* 0x000e640000000c00 */
[--C-:B-1----:R-:W-:Y:S02]  /*10640*/  HADD2.F32 R29, -RZ, R8.reuse.H0_H0 ;  /* 0x20000008ff1d7230 */ /* 0x102fe40000004100 */
[----:B------:R-:W-:Y:S02]  /*10650*/  HADD2.F32 R8, -RZ, R8.H1_H1 ;  /* 0x30000008ff087230 */ /* 0x000fe40000004100 */
[--C-:B------:R-:W-:Y:S02]  /*10660*/  HADD2.F32 R30, -RZ, R9.reuse.H0_H0 ;  /* 0x20000009ff1e7230 */ /* 0x100fe40000004100 */
[-C--:B------:R-:W-:Y:S01]  /*10670*/  FMUL.FTZ R34, R35, R29.reuse ;  /* 0x0000001d23227220 */ /* 0x080fe20000410000 */
[----:B------:R-:W-:Y:S01]  /*10680*/  FMUL.FTZ R38, R33, R29 ;  /* 0x0000001d21267220 */ /* 0x000fe20000410000 */
[----:B------:R-:W-:-:S02]  /*10690*/  HADD2.F32 R9, -RZ, R9.H1_H1 ;  /* 0x30000009ff097230 */ /* 0x000fc40000004100 */
[-C--:B------:R-:W-:Y:S01]  /*106a0*/  FMUL.FTZ R15, R44, R8.reuse ;  /* 0x000000082c0f7220 */ /* 0x080fe20000410000 */
[----:B------:R-:W-:Y:S01]  /*106b0*/  FMUL.FTZ R3, R40, R8 ;  /* 0x0000000828037220 */ /* 0x000fe20000410000 */
[--C-:B------:R-:W-:Y:S02]  /*106c0*/  HADD2.F32 R31, -RZ, R10.reuse.H0_H0 ;  /* 0x2000000aff1f7230 */ /* 0x100fe40000004100 */
[----:B------:R-:W-:Y:S01]  /*106d0*/  FMUL.FTZ R29, R42, R30 ;  /* 0x0000001e2a1d7220 */ /* 0x000fe20000410000 */
[----:B------:R-:W-:Y:S02]  /*106e0*/  HADD2.F32 R10, -RZ, R10.H1_H1 ;  /* 0x3000000aff0a7230 */ /* 0x000fe40000004100 */
[--C-:B------:R-:W-:Y:S02]  /*106f0*/  HADD2.F32 R32, -RZ, R11.reuse.H0_H0 ;  /* 0x2000000bff207230 */ /* 0x100fe40000004100 */
[----:B------:R-:W-:Y:S01]  /*10700*/  HADD2.F32 R11, -RZ, R11.H1_H1 ;  /* 0x3000000bff0b7230 */ /* 0x000fe20000004100 */
[----:B0-----:R-:W0:Y:S02]  /*10710*/  LDS.128 R4, [R41] ;  /* 0x0000000029047984 */ /* 0x001e240000000c00 */
[----:B0-----:R-:W-:-:S02]  /*10720*/  HADD2.F32 R25, -RZ, R4.H0_H0 ;  /* 0x20000004ff197230 */ /* 0x001fc40000004100 */
[----:B------:R-:W-:Y:S02]  /*10730*/  HADD2.F32 R4, -RZ, R4.H1_H1 ;  /* 0x30000004ff047230 */ /* 0x000fe40000004100 */
[--C-:B------:R-:W-:Y:S02]  /*10740*/  HADD2.F32 R26, -RZ, R5.reuse.H0_H0 ;  /* 0x20000005ff1a7230 */ /* 0x100fe40000004100 */
[-C--:B------:R-:W-:Y:S01]  /*10750*/  FFMA.FTZ R34, R33, R25.reuse, -R34 ;  /* 0x0000001921227223 */ /* 0x080fe20000010822 */
[----:B------:R-:W-:Y:S01]  /*10760*/  FFMA.FTZ R38, R35, R25, R38 ;  /* 0x0000001923267223 */ /* 0x000fe20000010026 */
[----:B------:R-:W-:Y:S01]  /*10770*/  FMUL.FTZ R25, R46, R30 ;  /* 0x0000001e2e197220 */ /* 0x000fe20000410000 */
[----:B------:R-:W-:Y:S02]  /*10780*/  HADD2.F32 R33, -RZ, R12.H1_H1 ;  /* 0x3000000cff217230 */ /* 0x000fe40000004100 */
[----:B------:R-:W-:Y:S01]  /*10790*/  FFMA.FTZ R15, R40, R4, -R15 ;  /* 0x00000004280f7223 */ /* 0x000fe2000001080f */
[----:B------:R-:W-:-:S02]  /*107a0*/  HADD2.F32 R5, -RZ, R5.H1_H1 ;  /* 0x30000005ff057230 */ /* 0x000fc40000004100 */
[----:B------:R-:W-:Y:S01]  /*107b0*/  FFMA.FTZ R3, R44, R4, R3 ;  /* 0x000000042c037223 */ /* 0x000fe20000010003 */
[----:B------:R-:W-:Y:S01]  /*107c0*/  FFMA.FTZ R25, R42, R26, -R25 ;  /* 0x0000001a2a197223 */ /* 0x000fe20000010819 */
[-C--:B------:R-:W-:Y:S01]  /*107d0*/  FMUL.FTZ R4, R37, R9.reuse ;  /* 0x0000000925047220 */ /* 0x080fe20000410000 */
[----:B------:R-:W-:Y:S02]  /*107e0*/  HADD2.F32 R35, -RZ, R13.H0_H0 ;  /* 0x2000000dff237230 */ /* 0x000fe40000004100 */
[C---:B------:R-:W-:Y:S01]  /*107f0*/  FMUL.FTZ R8, R33.reuse, R9 ;  /* 0x0000000921087220 */ /* 0x040fe20000410000 */
[----:B------:R-:W-:Y:S02]  /*10800*/  HADD2.F32 R42, -RZ, R24.H0_H0 ;  /* 0x20000018ff2a7230 */ /* 0x000fe40000004100 */
[-C--:B------:R-:W-:Y:S01]  /*10810*/  FFMA.FTZ R12, R33, R5.reuse, -R4 ;  /* 0x00000005210c7223 */ /* 0x080fe20000010804 */
[----:B------:R-:W-:Y:S02]  /*10820*/  HADD2.F32 R40, -RZ, R14.H0_H0 ;  /* 0x2000000eff287230 */ /* 0x000fe40000004100 */
[----:B------:R-:W-:Y:S01]  /*10830*/  FFMA.FTZ R20, R37, R5, R8 ;  /* 0x0000000525147223 */ /* 0x000fe20000010008 */
[----:B------:R-:W-:-:S02]  /*10840*/  HADD2.F32 R27, -RZ, R6.H0_H0 ;  /* 0x20000006ff1b7230 */ /* 0x000fc40000004100 */
[-C--:B------:R-:W-:Y:S01]  /*10850*/  FMUL.FTZ R4, R39, R31.reuse ;  /* 0x0000001f27047220 */ /* 0x080fe20000410000 */
[----:B------:R-:W-:Y:S02]  /*10860*/  HADD2.F32 R6, -RZ, R6.H1_H1 ;  /* 0x30000006ff067230 */ /* 0x000fe40000004100 */
[C---:B------:R-:W-:Y:S01]  /*10870*/  FMUL.FTZ R30, R35.reuse, R31 ;  /* 0x0000001f231e7220 */ /* 0x040fe20000410000 */
[-C--:B------:R-:W-:Y:S01]  /*10880*/  FMUL.FTZ R5, R42, R10.reuse ;  /* 0x0000000a2a057220 */ /* 0x080fe20000410000 */
[----:B------:R-:W-:Y:S01]  /*10890*/  FMUL.FTZ R9, R40, R10 ;  /* 0x0000000a28097220 */ /* 0x000fe20000410000 */
[----:B------:R-:W-:Y:S02]  /*108a0*/  HADD2.F32 R10, -RZ, R21.H1_H1 ;  /* 0x30000015ff0a7230 */ /* 0x000fe40000004100 */
[----:B------:R-:W-:Y:S01]  /*108b0*/  FFMA.FTZ R29, R46, R26, R29 ;  /* 0x0000001a2e1d7223 */ /* 0x000fe2000001001d */
[----:B------:R-:W-:Y:S02]  /*108c0*/  HADD2.F32 R31, -RZ, R24.H1_H1 ;  /* 0x30000018ff1f7230 */ /* 0x000fe40000004100 */
[----:B------:R-:W-:Y:S01]  /*108d0*/  FFMA.FTZ R26, R35, R27, -R4 ;  /* 0x0000001b231a7223 */ /* 0x000fe20000010804 */
[----:B------:R-:W-:-:S02]  /*108e0*/  HADD2.F32 R8, -RZ, R13.H1_H1 ;  /* 0x3000000dff087230 */ /* 0x000fc40000004100 */
[----:B------:R-:W-:Y:S01]  /*108f0*/  FFMA.FTZ R30, R39, R27, R30 ;  /* 0x0000001b271e7223 */ /* 0x000fe2000001001e */
[----:B------:R-:W-:Y:S02]  /*10900*/  HADD2.F32 R21, -RZ, R14.H1_H1 ;  /* 0x3000000eff157230 */ /* 0x000fe40000004100 */
[-C--:B------:R-:W-:Y:S01]  /*10910*/  FFMA.FTZ R27, R40, R6.reuse, -R5 ;  /* 0x00000006281b7223 */ /* 0x080fe20000010805 */
[--C-:B------:R-:W-:Y:S02]  /*10920*/  HADD2.F32 R28, -RZ, R7.reuse.H0_H0 ;  /* 0x20000007ff1c7230 */ /* 0x100fe40000004100 */
[----:B------:R-:W-:Y:S01]  /*10930*/  FFMA.FTZ R13, R42, R6, R9 ;  /* 0x000000062a0d7223 */ /* 0x000fe20000010009 */
        /* <DEDUP_REMOVED lines=19> */
.L_x_564:
[----:B------:R-:W-:Y:S05]  /*10a70*/  BSYNC B0 ;  /* 0x0000000000007941 */ /* 0x000fea0003800000 */
.L_x_545:
[----:B------:R-:W-:Y:S01]  /*10a80*/  @!PT LDS RZ, [RZ] ;  /* 0x00000000fffff984 */ /* 0x000fe20000000800 */
[----:B------:R-:W-:Y:S01]  /*10a90*/  @!PT LDS RZ, [RZ] ;  /* 0x00000000fffff984 */ /* 0x000fe20000000800 */
[----:B------:R-:W-:Y:S01]  /*10aa0*/  @!PT LDS RZ, [RZ] ;  /* 0x00000000fffff984 */ /* 0x000fe20000000800 */
[----:B------:R-:W-:Y:S01]  /*10ab0*/  @!PT LDS RZ, [RZ] ;  /* 0x00000000fffff984 */ /* 0x000fe20000000800 */
[----:B------:R5:W-:Y:S06]  /*10ac0*/  MEMBAR.ALL.CTA ;  /* 0x0000000000007992 */ /* 0x000bec0000008000 */
[----:B-----5:R-:W5:Y:S01]  /*10ad0*/  FENCE.VIEW.ASYNC.S ;  /* 0x00000000000073c6 */ /* 0x020f620000000000 */
[----:B------:R-:W-:Y:S05]  /*10ae0*/  WARPSYNC.ALL ;  /* 0x0000000000007948 */ /* 0x000fea0003800000 */
[----:B-----5:R-:W-:Y:S06]  /*10af0*/  BAR.SYNC.DEFER_BLOCKING 0xd, 0x100 ;  /* 0x0344000000007b1d */ /* 0x020fec0000010000 */
.L_x_543:
[----:B0123--:R-:W-:-:S05]  /*10b00*/  IMAD.U32 R0, RZ, RZ, UR58 ;  /* 0x0000003aff007e24 */ /* 0x00ffca000f8e00ff */
[----:B------:R-:W-:-:S13]  /*10b10*/  ISETP.NE.AND P0, PT, R0, 0x3, PT ;  /* 0x000000030000780c */ /* 0x000fda0003f05270 */
[----:B------:R-:W-:Y:S05]  /*10b20*/  @!P0 BRA `(.L_x_590) ;  /* 0x0000000000048947 */ /* 0x000fea0003800000 */
[----:B------:R-:W-:Y:S01]  /*10b30*/  BPT.TRAP 0x1 ;  /* 0x000000040000795c */ /* 0x000fe20000300000 */
.L_x_590:
[----:B------:R-:W-:Y:S02]  /*10b40*/  LEA R10, R194, R2, 0x3 ;  /* 0x00000002c20a7211 */ /* 0x000fe400078e18ff */
[----:B----4-:R-:W-:-:S04]  /*10b50*/  SHF.L.U32 R3, R196, 0x1f, RZ ;  /* 0x0000001fc4037819 */ /* 0x010fc800000006ff */
[----:B------:R0:W1:Y:S01]  /*10b60*/  SYNCS.PHASECHK.TRANS64.TRYWAIT P2, [R10+URZ+0x34830], R3 ;  /* 0x034830030a0075a7 */ /* 0x000062000804017f */
[----:B------:R-:W-:Y:S05]  /*10b70*/  @!P0 BRA `(.L_x_591) ;  /* 0x0000000000048947 */ /* 0x000fea0003800000 */
[----:B------:R-:W-:Y:S01]  /*10b80*/  BPT.TRAP 0x1 ;  /* 0x000000040000795c */ /* 0x000fe20000300000 */
.L_x_591:
[----:B------:R-:W2:Y:S01]  /*10b90*/  S2R R0, SR_TID.X ;  /* 0x0000000000007919 */ /* 0x000ea20000002100 */
[----:B------:R-:W-:Y:S01]  /*10ba0*/  IMAD.MOV.U32 R151, RZ, RZ, RZ ;  /* 0x000000ffff977224 */ /* 0x000fe200078e00ff */
[----:B--2---:R-:W-:-:S04]  /*10bb0*/  LOP3.LUT R0, R0, 0x7f, RZ, 0xc0, !PT ;  /* 0x0000007f00007812 */ /* 0x004fc800078ec0ff */
[----:B------:R-:W-:Y:S01]  /*10bc0*/  ISETP.NE.AND P1, PT, R0, RZ, PT ;  /* 0x000000ff0000720c */ /* 0x000fe20003f25270 */
[----:B-1----:R-:W-:-:S12]  /*10bd0*/  @P2 BRA `(.L_x_592) ;  /* 0x0000000000082947 */ /* 0x002fd80003800000 */
[----:B------:R-:W1:Y:S02]  /*10be0*/  SYNCS.PHASECHK.TRANS64.TRYWAIT P2, [R10+URZ+0x34830], R3 ;  /* 0x034830030a0075a7 */ /* 0x000e64000804017f */
[----:B-1----:R-:W-:Y:S05]  /*10bf0*/  @!P2 BRA `(.L_x_593) ;  /* 0x00000110005ca947 */ /* 0x002fea0003800000 */
.L_x_592:
[----:B------:R-:W-:Y:S05]  /*10c00*/  WARPSYNC.ALL ;  /* 0x0000000000007948 */ /* 0x000fea0003800000 */
[----:B------:R-:W-:Y:S01]  /*10c10*/  VIADD R0, R2, 0x1c400 ;  /* 0x0001c40002007836 */ /* 0x000fe20000000000 */
[----:B------:R-:W-:Y:S01]  /*10c20*/  R2UR UR4, R36 ;  /* 0x00000000240472ca */ /* 0x000fe200000e0000 */
[----:B------:R-:W-:Y:S01]  /*10c30*/  IMAD.MOV.U32 R5, RZ, RZ, 0x40000040 ;  /* 0x40000040ff057424 */ /* 0x000fe200078e00ff */
[----:B------:R-:W-:Y:S01]  /*10c40*/  WARPGROUP.ARRIVE ;  /* 0x00000000000079c5 */ /* 0x000fe20000000000 */
[----:B------:R-:W-:Y:S01]  /*10c50*/  UMOV UR9, 0x40000040 ;  /* 0x4000004000097882 */ /* 0x000fe20000000000 */
[----:B------:R-:W-:Y:S01]  /*10c60*/  SHF.R.U32.HI R0, RZ, 0x4, R0 ;  /* 0x00000004ff007819 */ /* 0x000fe20000011600 */
[----:B------:R-:W-:Y:S01]  /*10c70*/  IMAD.MOV.U32 R9, RZ, RZ, 0x40000040 ;  /* 0x40000040ff097424 */ /* 0x000fe200078e00ff */
[----:B------:R-:W-:Y:S01]  /*10c80*/  R2UR UR11, R5 ;  /* 0x00000000050b72ca */ /* 0x000fe200000e0000 */
[----:B------:R-:W-:Y:S01]  /*10c90*/  IMAD.U32 R21, RZ, RZ, UR9 ;  /* 0x00000009ff157e24 */ /* 0x000fe2000f8e00ff */
[----:B------:R-:W-:Y:S01]  /*10ca0*/  LOP3.LUT R0, R0, 0x3fff, RZ, 0xc0, !PT ;  /* 0x00003fff00007812 */ /* 0x000fe200078ec0ff */
[----:B------:R-:W-:Y:S01]  /*10cb0*/  UMOV UR41, 0x40000040 ;  /* 0x4000004000297882 */ /* 0x000fe20000000000 */
[----:B------:R-:W-:Y:S01]  /*10cc0*/  UMOV UR45, 0x40000040 ;  /* 0x40000040002d7882 */ /* 0x000fe20000000000 */
[----:B------:R-:W-:Y:S01]  /*10cd0*/  UMOV UR49, 0x40000040 ;  /* 0x4000004000317882 */ /* 0x000fe20000000000 */
[----:B------:R-:W-:Y:S01]  /*10ce0*/  LOP3.LUT R6, R0, 0x10000, RZ, 0xfc, !PT ;  /* 0x0001000000067812 */ /* 0x000fe200078efcff */
[----:B------:R-:W-:Y:S01]  /*10cf0*/  ULOP3.LUT UR4, UR4, 0x10000, URZ, 0xfc, !UPT ;  /* 0x0001000004047892 */ /* 0x000fe2000f8efc3f */
[----:B------:R-:W-:Y:S01]  /*10d00*/  IMAD.MOV.U32 R5, RZ, RZ, 0x40000040 ;  /* 0x40000040ff057424 */ /* 0x000fe200078e00ff */
[----:B------:R-:W-:Y:S01]  /*10d10*/  UMOV UR53, 0x40000040 ;  /* 0x4000004000357882 */ /* 0x000fe20000000000 */
[----:B------:R-:W-:Y:S01]  /*10d20*/  P2R R12, PR, RZ, 0x2 ;  /* 0x00000002ff0c7803 */ /* 0x000fe20000000000 */
[----:B------:R-:W-:Y:S01]  /*10d30*/  IMAD R4, R194, 0xc00, R6 ;  /* 0x00000c00c2047824 */ /* 0x000fe200078e0206 */
[----:B------:R-:W-:Y:S01]  /*10d40*/  UIADD3 UR5, UR4, 0x2, URZ ;  /* 0x0000000204057890 */ /* 0x000fe2000fffe03f */
[----:B------:R-:W-:Y:S01]  /*10d50*/  R2UR UR55, R5 ;  /* 0x00000000053772ca */ /* 0x000fe200000e0000 */
[----:B------:R-:W-:Y:S01]  /*10d60*/  UMOV UR8, UR4 ;  /* 0x0000000400087c82 */ /* 0x000fe20008000000 */
[C---:B------:R-:W-:Y:S01]  /*10d70*/  VIADD R8, R4.reuse, 0x2 ;  /* 0x0000000204087836 */ /* 0x040fe20000000000 */
[----:B------:R-:W-:Y:S01]  /*10d80*/  R2UR UR10, R4 ;  /* 0x00000000040a72ca */ /* 0x000fe200000e0000 */
[----:B------:R-:W-:Y:S01]  /*10d90*/  UIADD3 UR40, UR4, 0x800, URZ ;  /* 0x0000080004287890 */ /* 0x000fe2000fffe03f */
[----:B------:R-:W-:Y:S01]  /*10da0*/  MOV R20, UR8 ;  /* 0x0000000800147c02 */ /* 0x000fe20008000f00 */
[----:B------:R-:W-:Y:S01]  /*10db0*/  UIADD3 UR44, UR4, 0x802, URZ ;  /* 0x00000802042c7890 */ /* 0x000fe2000fffe03f */
[----:B------:R-:W-:Y:S01]  /*10dc0*/  P2R R14, PR, RZ, 0x1 ;  /* 0x00000001ff0e7803 */ /* 0x000fe20000000000 */
[----:B------:R-:W-:Y:S01]  /*10dd0*/  UIADD3 UR48, UR4, 0x804, URZ ;  /* 0x0000080404307890 */ /* 0x000fe2000fffe03f */
[----:B------:R-:W-:Y:S01]  /*10de0*/  BSSY B0, `(.L_x_594) ;  /* 0x00004c0000007945 */ /* 0x000fe20003800000 */
[----:B------:R2:W-:Y:S01]  /*10df0*/  STL.64 [R1+0x40], R20 ;  /* 0x0000401401007387 */ /* 0x0005e20000100a00 */
[----:B------:R-:W-:Y:S01]  /*10e00*/  UIADD3 UR52, UR4, 0x806, URZ ;  /* 0x0000080604347890 */ /* 0x000fe2000fffe03f */
[--C-:B------:R-:W-:Y:S01]  /*10e10*/  IMAD.MOV.U32 R150, RZ, RZ, R151.reuse ;  /* 0x000000ffff967224 */ /* 0x100fe200078e0097 */
[----:B------:R-:W-:Y:S01]  /*10e20*/  ULDC UR60, c[0x0][0x988] ;  /* 0x00026200003c7ab9 */ /* 0x000fe20000000800 */
[--C-:B------:R-:W-:Y:S01]  /*10e30*/  IMAD.MOV.U32 R148, RZ, RZ, R151.reuse ;  /* 0x000000ffff947224 */ /* 0x100fe200078e0097 */
[-C--:B------:R-:W-:Y:S01]  /*10e40*/  MOV R145, R151.reuse ;  /* 0x0000009700917202 */ /* 0x080fe20000000f00 */
[----:B------:R-:W-:Y:S01]  /*10e50*/  HGMMA.64x128x16.F32 R24, gdesc[UR8], RZ, !UPT, gsb0 ;  /* 0x01e00000081879f0 */ /* 0x000fe2000c0008ff */
[----:B------:R-:W-:Y:S01]  /*10e60*/  R2UR UR10, R8 ;  /* 0x00000000080a72ca */ /* 0x000fe200000e0000 */
[----:B------:R-:W-:Y:S01]  /*10e70*/  UMOV UR8, UR5 ;  /* 0x0000000500087c82 */ /* 0x000fe20008000000 */
[----:B------:R-:W-:Y:S01]  /*10e80*/  R2UR UR11, R9 ;  /* 0x00000000090b72ca */ /* 0x000fe200000e0000 */
[----:B------:R-:W-:Y:S01]  /*10e90*/  UMOV UR9, 0x40000040 ;  /* 0x4000004000097882 */ /* 0x000fe20000000000 */
[----:B------:R-:W-:Y:S01]  /*10ea0*/  VIADD R8, R4, 0x4 ;  /* 0x0000000404087836 */ /* 0x000fe20000000000 */
[----:B------:R-:W-:Y:S01]  /*10eb0*/  UIADD3 UR5, UR4, 0x4, URZ ;  /* 0x0000000404057890 */ /* 0x000fe2000fffe03f */
[----:B------:R-:W-:Y:S01]  /*10ec0*/  IMAD.MOV.U32 R9, RZ, RZ, 0x40000040 ;  /* 0x40000040ff097424 */ /* 0x000fe200078e00ff */
[----:B--2---:R-:W-:Y:S01]  /*10ed0*/  MOV R20, UR8 ;  /* 0x0000000800147c02 */ /* 0x004fe20008000f00 */
[----:B------:R-:W-:Y:S01]  /*10ee0*/  IMAD.U32 R21, RZ, RZ, UR9 ;  /* 0x00000009ff157e24 */ /* 0x000fe2000f8e00ff */
[-C--:B------:R-:W-:Y:S01]  /*10ef0*/  MOV R141, R151.reuse ;  /* 0x00000097008d7202 */ /* 0x080fe20000000f00 */
[--C-:B------:R-:W-:Y:S01]  /*10f00*/  IMAD.MOV.U32 R147, RZ, RZ, R151.reuse ;  /* 0x000000ffff937224 */ /* 0x100fe200078e0097 */
[----:B------:R-:W-:Y:S01]  /*10f10*/  MOV R137, R151 ;  /* 0x0000009700897202 */ /* 0x000fe20000000f00 */
[--C-:B------:R-:W-:Y:S01]  /*10f20*/  IMAD.MOV.U32 R146, RZ, RZ, R151.reuse ;  /* 0x000000ffff927224 */ /* 0x100fe200078e0097 */
[----:B------:R2:W-:Y:S01]  /*10f30*/  STL.64 [R1+0x38], R20 ;  /* 0x0000381401007387 */ /* 0x0005e20000100a00 */
[----:B------:R-:W-:-:S02]  /*10f40*/  IMAD.MOV.U32 R144, RZ, RZ, R151 ;  /* 0x000000ffff907224 */ /* 0x000fc400078e0097 */
[--C-:B-----5:R-:W-:Y:S02]  /*10f50*/  IMAD.MOV.U32 R143, RZ, RZ, R151.reuse ;  /* 0x000000ffff8f7224 */ /* 0x120fe400078e0097 */
        /* <DEDUP_REMOVED lines=29> */
[----:B------:R-:W-:Y:S01]  /*11130*/  IMAD.MOV.U32 R88, RZ, RZ, R151 ;  /* 0x000000ffff587224 */ /* 0x000fe200078e0097 */
[----:B------:R-:W-:Y:S02]  /*11140*/  WARPGROUP.DEPBAR.LE gsb0, 0x0 ;  /* 0x00008000000079c5 */ /* 0x000fe40000010000 */
[----:B------:R-:W-:-:S06]  /*11150*/  WARPGROUP.ARRIVE ;  /* 0x00000000000079c5 */ /* 0x000fcc0000000000 */
[----:B------:R-:W-:Y:S01]  /*11160*/  HGMMA.64x128x16.F32 R24, gdesc[UR8], R24, gsb0 ;  /* 0x01e00000081879f0 */ /* 0x000fe20008000818 */
        /* <DEDUP_REMOVED lines=8> */
[----:B------:R-:W-:-:S05]  /*111f0*/  IMAD.U32 R21, RZ, RZ, UR9 ;  /* 0x00000009ff157e24 */ /* 0x000fca000f8e00ff */
[----:B------:R2:W-:Y:S01]  /*11200*/  STL.64 [R1+0x30], R20 ;  /* 0x0000301401007387 */ /* 0x0005e20000100a00 */
        /* <DEDUP_REMOVED lines=51> */
[----:B------:R-:W-:-:S04]  /*11540*/  ULDC UR4, c[0x0][0x988] ;  /* 0x0002620000047ab9 */ /* 0x000fc80000000800 */
        /* <DEDUP_REMOVED lines=9> */
[----:B--2---:R-:W-:Y:S01]  /*115e0*/  MOV R20, UR8 ;  /* 0x0000000800147c02 */ /* 0x004fe20008000f00 */
[----:B------:R-:W-:Y:S02]  /*115f0*/  IMAD.MOV.U32 R9, RZ, RZ, 0x40000040 ;  /* 0x40000040ff097424 */ /* 0x000fe400078e00ff */
[----:B------:R-:W-:Y:S01]  /*11600*/  IMAD.U32 R21, RZ, RZ, UR9 ;  /* 0x00000009ff157e24 */ /* 0x000fe2000f8e00ff */
[----:B------:R-:W-:-:S02]  /*11610*/  R2UR UR42, R8 ;  /* 0x00000000082a72ca */ /* 0x000fc400000e0000 */
[----:B------:R-:W-:Y:S01]  /*11620*/  R2UR UR43, R9 ;  /* 0x00000000092b72ca */ /* 0x000fe200000e0000 */
[----:B------:R-:W-:Y:S01]  /*11630*/  IMAD.MOV.U32 R9, RZ, RZ, 0x40000040 ;  /* 0x40000040ff097424 */ /* 0x000fe200078e00ff */
[----:B------:R-:W-:Y:S01]  /*11640*/  IADD3 R8, R4, 0x802, RZ ;  /* 0x0000080204087810 */ /* 0x000fe20007ffe0ff */
[----:B------:R2:W-:Y:S03]  /*11650*/  STL.64 [R1], R20 ;  /* 0x0000001401007387 */ /* 0x0005e60000100a00 */
[----:B------:R-:W-:Y:S01]  /*11660*/  R2UR UR46, R8 ;  /* 0x00000000082e72ca */ /* 0x000fe200000e0000 */
[C---:B------:R-:W-:Y:S01]  /*11670*/  VIADD R8, R4.reuse, 0x804 ;  /* 0x0000080404087836 */ /* 0x040fe20000000000 */
[----:B------:R-:W-:Y:S01]  /*11680*/  R2UR UR47, R9 ;  /* 0x00000000092f72ca */ /* 0x000fe200000e0000 */
[----:B------:R-:W-:Y:S01]  /*11690*/  IMAD.MOV.U32 R9, RZ, RZ, 0x40000040 ;  /* 0x40000040ff097424 */ /* 0x000fe200078e00ff */
[----:B------:R-:W-:-:S02]  /*116a0*/  IADD3 R4, R4, 0x806, RZ ;  /* 0x0000080604047810 */ /* 0x000fc40007ffe0ff */
[----:B------:R-:W-:Y:S02]  /*116b0*/  R2UR UR50, R8 ;  /* 0x00000000083272ca */ /* 0x000fe400000e0000 */
[----:B------:R-:W-:Y:S02]  /*116c0*/  R2UR UR51, R9 ;  /* 0x00000000093372ca */ /* 0x000fe400000e0000 */
[----:B------:R-:W-:Y:S02]  /*116d0*/  R2UR UR54, R4 ;  /* 0x00000000043672ca */ /* 0x000fe400000e0000 */
[----:B------:R-:W-:-:S05]  /*116e0*/  IADD3 R4, R152, 0x80, -R225 ;  /* 0x0000008098047810 */ /* 0x000fca0007ffe8e1 */
[----:B------:R-:W-:-:S05]  /*116f0*/  IMAD R4, R149, -0x80, R4 ;  /* 0xffffff8095047824 */ /* 0x000fca00078e0204 */
[C---:B------:R-:W-:Y:S02]  /*11700*/  ISETP.GT.AND P4, PT, R4.reuse, RZ, PT ;  /* 0x000000ff0400720c */ /* 0x040fe40003f84270 */
[C---:B------:R-:W-:Y:S02]  /*11710*/  ISETP.GT.AND P3, PT, R4.reuse, 0x1, PT ;  /* 0x000000010400780c */ /* 0x040fe40003f64270 */
[C---:B------:R-:W-:Y:S02]  /*11720*/  ISETP.GT.AND P2, PT, R4.reuse, 0x8, PT ;  /* 0x000000080400780c */ /* 0x040fe40003f44270 */
[C---:B------:R-:W-:Y:S02]  /*11730*/  ISETP.GT.AND P6, PT, R4.reuse, 0x9, PT ;  /* 0x000000090400780c */ /* 0x040fe40003fc4270 */
[C---:B------:R-:W-:Y:S02]  /*11740*/  ISETP.GT.AND P5, PT, R4.reuse, 0x10, PT ;  /* 0x000000100400780c */ /* 0x040fe40003fa4270 */
[----:B------:R-:W-:-:S02]  /*11750*/  ISETP.GT.AND P1, PT, R4, 0x59, PT ;  /* 0x000000590400780c */ /* 0x000fc40003f24270 */
[----:B------:R-:W-:Y:S01]  /*11760*/  ISETP.GT.AND P0, PT, R4, 0x60, PT ;  /* 0x000000600400780c */ /* 0x000fe20003f04270 */
        /* <DEDUP_REMOVED lines=54> */
[----:B--2---:R-:W-:Y:S02]  /*11ad0*/  FSEL R21, R42, -INF , P6 ;  /* 0xff8000002a157808 */ /* 0x004fe40003000000 */
        /* <DEDUP_REMOVED lines=76> */
[----:B01----:R-:W0:Y:S01]  /*11fa0*/  SHFL.BFLY PT, R3, R8, 0x2, 0x1f ;  /* 0x0c401f0008037f89 */ /* 0x003e2200000e0000 */
        /* <DEDUP_REMOVED lines=8> */
[----:B------:R-:W-:Y:S02]  /*12030*/  ISETP.NE.AND P1, PT, R12, RZ, PT ;  /* 0x000000ff0c00720c */ /* 0x000fe40003f25270 */
[----:B------:R-:W-:Y:S02]  /*12040*/  ISETP.NE.AND P0, PT, R14, RZ, PT ;  /* 0x000000ff0e00720c */ /* 0x000fe40003f05270 */
[----:B0-----:R-:W-:-:S02]  /*12050*/  FMNMX.FTZ R20, R8, R3, !PT ;  /* 0x0000000308147209 */ /* 0x001fc40007810000 */
[----:B------:R-:W-:-:S03]  /*12060*/  FMNMX.FTZ R8, R5, R27, !PT ;  /* 0x0000001b05087209 */ /* 0x000fc60007810000 */
        /* <DEDUP_REMOVED lines=39> */
[--C-:B------:R-:W-:Y:S01]  /*122e0*/  FFMA.FTZ R29, R29, R0, -R4.reuse ;  /* 0x000000001d1d7223 */ /* 0x100fe20000010804 */
[----:B------:R-:W-:Y:S01]  /*122f0*/  MUFU.EX2 R182, R182 ;  /* 0x000000b600b67308 */ /* 0x000fe20000000800 */
[----:B------:R-:W-:Y:S01]  /*12300*/  FMNMX.FTZ R8, R61, R8, !PT ;  /* 0x000000083d087209 */ /* 0x000fe20007810000 */
[-CC-:B------:R-:W-:Y:S01]  /*12310*/  FFMA.FTZ R168, R97, R0.reuse, -R4.reuse ;  /* 0x0000000061a87223 */ /* 0x180fe20000010804 */
[-CC-:B------:R-:W-:Y:S01]  /*12320*/  FFMA.FTZ R81, R103, R0.reuse, -R4.reuse ;  /* 0x0000000067517223 */ /* 0x180fe20000010804 */
        /* <DEDUP_REMOVED lines=12> */
[----:B------:R-:W0:Y:S01]  /*123f0*/  MUFU.EX2 R25, R25 ;  /* 0x0000001900197308 */ /* 0x000e220000000800 */
[----:B------:R-:W-:Y:S01]  /*12400*/  FMNMX.FTZ R8, R69, R8, !PT ;  /* 0x0000000845087209 */ /* 0x000fe20007810000 */
[-CC-:B------:R-:W-:Y:S01]  /*12410*/  FFMA.FTZ R101, R119, R0.reuse, -R4.reuse ;  /* 0x0000000077657223 */ /* 0x180fe20000010804 */
[-CC-:B------:R-:W-:Y:S01]  /*12420*/  FFMA.FTZ R160, R121, R0.reuse, -R4.reuse ;  /* 0x0000000079a07223 */ /* 0x180fe20000010804 */
[--C-:B------:R-:W-:Y:S01]  /*12430*/  FFMA.FTZ R103, R123, R0, -R4.reuse ;  /* 0x000000007b677223 */ /* 0x100fe20000010804 */
[----:B------:R-:W-:Y:S01]  /*12440*/  FMNMX.FTZ R8, R71, R8, !PT ;  /* 0x0000000847087209 */ /* 0x000fe20007810000 */
[-CC-:B------:R-:W-:Y:S01]  /*12450*/  FFMA.FTZ R162, R129, R0.reuse, -R4.reuse ;  /* 0x0000000081a27223 */ /* 0x180fe20000010804 */
[--C-:B------:R-:W-:Y:S01]  /*12460*/  FFMA.FTZ R105, R133, R0, -R4.reuse ;  /* 0x0000000085697223 */ /* 0x100fe20000010804 */
[----:B------:R-:W1:Y:S01]  /*12470*/  MUFU.EX2 R29, R29 ;  /* 0x0000001d001d7308 */ /* 0x000e620000000800 */
[----:B------:R-:W-:Y:S01]  /*12480*/  FMNMX.FTZ R8, R73, R8, !PT ;  /* 0x0000000849087209 */ /* 0x000fe20007810000 */
[-CC-:B------:R-:W-:Y:S01]  /*12490*/  FFMA.FTZ R164, R127, R0.reuse, -R4.reuse ;  /* 0x000000007fa47223 */ /* 0x180fe20000010804 */
[-CC-:B------:R-:W-:Y:S01]  /*124a0*/  FFMA.FTZ R107, R131, R0.reuse, -R4.reuse ;  /* 0x00000000836b7223 */ /* 0x180fe20000010804 */
[--C-:B------:R-:W-:Y:S01]  /*124b0*/  FFMA.FTZ R166, R125, R0, -R4.reuse ;  /* 0x000000007da67223 */ /* 0x100fe20000010804 */
[----:B------:R-:W-:Y:S01]  /*124c0*/  FMNMX.FTZ R8, R75, R8, !PT ;  /* 0x000000084b087209 */ /* 0x000fe20007810000 */
[----:B------:R-:W-:Y:S01]  /*124d0*/  FFMA.FTZ R85, R85, R0, -R4 ;  /* 0x0000000055557223 */ /* 0x000fe20000010804 */
[-C--:B------:R-:W-:Y:S01]  /*124e0*/  MOV R133, R151.reuse ;  /* 0x0000009700857202 */ /* 0x080fe20000000f00 */
[----:B------:R-:W2:Y:S01]  /*124f0*/  MUFU.EX2 R176, R176 ;  /* 0x000000b000b07308 */ /* 0x000ea20000000800 */
[----:B------:R-:W-:Y:S01]  /*12500*/  FMNMX.FTZ R8, R77, R8, !PT ;  /* 0x000000084d087209 */ /* 0x000fe20007810000 */
[--C-:B------:R-:W-:Y:S01]  /*12510*/  IMAD.MOV.U32 R131, RZ, RZ, R151.reuse ;  /* 0x000000ffff837224 */ /* 0x100fe200078e0097 */
[-C--:B------:R-:W-:Y:S01]  /*12520*/  MOV R129, R151.reuse ;  /* 0x0000009700817202 */ /* 0x080fe20000000f00 */
[--C-:B------:R-:W-:Y:S01]  /*12530*/  IMAD.MOV.U32 R127, RZ, RZ, R151.reuse ;  /* 0x000000ffff7f7224 */ /* 0x100fe200078e0097 */
[----:B------:R-:W-:Y:S01]  /*12540*/  FMNMX.FTZ R8, R89, R8, !PT ;  /* 0x0000000859087209 */ /* 0x000fe20007810000 */
[--C-:B------:R-:W-:Y:S01]  /*12550*/  IMAD.MOV.U32 R123, RZ, RZ, R151.reuse ;  /* 0x000000ffff7b7224 */ /* 0x100fe200078e0097 */
[-C--:B------:R-:W-:Y:S01]  /*12560*/  MOV R125, R151.reuse ;  /* 0x00000097007d7202 */ /* 0x080fe20000000f00 */
[----:B------:R-:W3:Y:S01]  /*12570*/  MUFU.EX2 R15, R15 ;  /* 0x0000000f000f7308 */ /* 0x000ee20000000800 */
[----:B------:R-:W-:Y:S01]  /*12580*/  FMNMX.FTZ R8, R91, R8, !PT ;  /* 0x000000085b087209 */ /* 0x000fe20007810000 */
[--C-:B------:R-:W-:Y:S01]  /*12590*/  IMAD.MOV.U32 R119, RZ, RZ, R151.reuse ;  /* 0x000000ffff777224 */ /* 0x100fe200078e0097 */
[----:B------:R-:W-:Y:S01]  /*125a0*/  MOV R121, R151 ;  /* 0x0000009700797202 */ /* 0x000fe20000000f00 */
[----:B------:R-:W-:Y:S01]  /*125b0*/  IMAD.MOV.U32 R115, RZ, RZ, R151 ;  /* 0x000000ffff737224 */ /* 0x000fe200078e0097 */
[----:B------:R-:W-:-:S02]  /*125c0*/  FMNMX.FTZ R8, R93, R8, !PT ;  /* 0x000000085d087209 */ /* 0x000fc40007810000 */
[-C--:B------:R-:W-:Y:S01]  /*125d0*/  MOV R117, R151.reuse ;  /* 0x0000009700757202 */ /* 0x080fe20000000f00 */
[----:B------:R-:W4:Y:S01]  /*125e0*/  MUFU.EX2 R178, R178 ;  /* 0x000000b200b27308 */ /* 0x000f220000000800 */
[----:B------:R-:W-:Y:S02]  /*125f0*/  FMNMX.FTZ R8, R95, R8, !PT ;  /* 0x000000085f087209 */ /* 0x000fe40007810000 */
[-C--:B------:R-:W-:Y:S02]  /*12600*/  MOV R113, R151.reuse ;  /* 0x0000009700717202 */ /* 0x080fe40000000f00 */
[----:B------:R-:W-:Y:S02]  /*12610*/  FMNMX.FTZ R8, R99, R8, !PT ;  /* 0x0000000863087209 */ /* 0x000fe40007810000 */
[----:B------:R-:W-:Y:S01]  /*12620*/  MOV R109, R151 ;  /* 0x00000097006d7202 */ /* 0x000fe20000000f00 */
[----:B------:R-:W4:Y:S02]  /*12630*/  MUFU.EX2 R33, R33 ;  /* 0x0000002100217308 */ /* 0x000f240000000800 */
[----:B------:R-:W0:Y:S06]  /*12640*/  SHFL.BFLY PT, R7, R8, 0x2, 0x1f ;  /* 0x0c401f0008077f89 */ /* 0x000e2c00000e0000 */
[----:B------:R-:W-:Y:S08]  /*12650*/  MUFU.EX2 R172, R172 ;  /* 0x000000ac00ac7308 */ /* 0x000ff00000000800 */
[----:B------:R-:W-:Y:S08]  /*12660*/  MUFU.EX2 R37, R37 ;  /* 0x0000002500257308 */ /* 0x000ff00000000800 */
[----:B------:R-:W-:Y:S01]  /*12670*/  MUFU.EX2 R174, R174 ;  /* 0x000000ae00ae7308 */ /* 0x000fe20000000800 */
[----:B0-----:R-:W-:-:S05]  /*12680*/  FMNMX.FTZ R12, R8, R7, !PT ;  /* 0x00000007080c7209 */ /* 0x001fca0007810000 */
[----:B------:R-:W0:Y:S02]  /*12690*/  SHFL.BFLY PT, R7, R12, 0x1, 0x1f ;  /* 0x0c201f000c077f89 */ /* 0x000e2400000e0000 */
[----:B------:R-:W-:Y:S08]  /*126a0*/  MUFU.EX2 R41, R41 ;  /* 0x0000002900297308 */ /* 0x000ff00000000800 */
[----:B------:R-:W-:Y:S08]  /*126b0*/  MUFU.EX2 R168, R168 ;  /* 0x000000a800a87308 */ /* 0x000ff00000000800 */
[----:B------:R-:W-:Y:S01]  /*126c0*/  MUFU.EX2 R81, R81 ;  /* 0x0000005100517308 */ /* 0x000fe20000000800 */
[----:B0-----:R-:W-:-:S07]  /*126d0*/  FMNMX.FTZ R7, R12, R7, !PT ;  /* 0x000000070c077209 */ /* 0x001fce0007810000 */
[----:B------:R-:W-:Y:S01]  /*126e0*/  MUFU.EX2 R170, R170 ;  /* 0x000000aa00aa7308 */ /* 0x000fe20000000800 */
[C---:B------:R-:W-:Y:S01]  /*126f0*/  FSETP.NEU.FTZ.AND P2, PT, R7.reuse, -INF , PT ;  /* 0xff8000000700780b */ /* 0x040fe20003f5d000 */
[----:B------:R-:W-:-:S06]  /*12700*/  FMUL.FTZ R24, R7, R0 ;  /* 0x0000000007187220 */ /* 0x000fcc0000410000 */
[----:B------:R-:W-:Y:S01]  /*12710*/  MUFU.EX2 R79, R111 ;  /* 0x0000006f004f7308 */ /* 0x000fe20000000800 */
[----:B------:R-:W-:-:S05]  /*12720*/  FSEL R24, R24, RZ, P2 ;  /* 0x000000ff18187208 */ /* 0x000fca0001000000 */
[-CC-:B------:R-:W-:Y:S01]  /*12730*/  FFMA.FTZ R181, R5, R0.reuse, -R24.reuse ;  /* 0x0000000005b57223 */ /* 0x180fe20000010818 */
[-CC-:B------:R-:W-:Y:S01]  /*12740*/  FFMA.FTZ R4, R27, R0.reuse, -R24.reuse ;  /* 0x000000001b047223 */ /* 0x180fe20000010818 */
[-CC-:B------:R-:W-:Y:S01]  /*12750*/  FFMA.FTZ R183, R9, R0.reuse, -R24.reuse ;  /* 0x0000000009b77223 */ /* 0x180fe20000010818 */
[----:B------:R-:W-:Y:S01]  /*12760*/  FADD.FTZ R5, R180, R25 ;  /* 0x00000019b4057221 */ /* 0x000fe20000010000 */
[-CC-:B------:R-:W-:Y:S01]  /*12770*/  FFMA.FTZ R8, R31, R0.reuse, -R24.reuse ;  /* 0x000000001f087223 */ /* 0x180fe20000010818 */
[-CC-:B------:R-:W-:Y:S01]  /*12780*/  FFMA.FTZ R177, R11, R0.reuse, -R24.reuse ;  /* 0x000000000bb17223 */ /* 0x180fe20000010818 */
[----:B------:R-:W-:Y:S01]  /*12790*/  MUFU.EX2 R181, R181 ;  /* 0x000000b500b57308 */ /* 0x000fe20000000800 */
[----:B------:R-:W-:Y:S01]  /*127a0*/  FADD.FTZ R32, R182, R5 ;  /* 0x00000005b6207221 */ /* 0x000fe20000010000 */
[-CC-:B------:R-:W-:Y:S01]  /*127b0*/  FFMA.FTZ R12, R35, R0.reuse, -R24.reuse ;  /* 0x00000000230c7223 */ /* 0x180fe20000010818 */
[-CC-:B------:R-:W-:Y:S01]  /*127c0*/  FFMA.FTZ R179, R13, R0.reuse, -R24.reuse ;  /* 0x000000000db37223 */ /* 0x180fe20000010818 */
[-C--:B------:R-:W-:Y:S01]  /*127d0*/  FFMA.FTZ R14, R39, R0.reuse, -R24 ;  /* 0x00000000270e7223 */ /* 0x080fe20000010818 */
[----:B-1----:R-:W-:Y:S01]  /*127e0*/  FADD.FTZ R5, R29, R32 ;  /* 0x000000201d057221 */ /* 0x002fe20000010000 */
[-CC-:B------:R-:W-:Y:S01]  /*127f0*/  FFMA.FTZ R173, R21, R0.reuse, -R24.reuse ;  /* 0x0000000015ad7223 */ /* 0x180fe20000010818 */
[-CC-:B------:R-:W-:Y:S01]  /*12800*/  FFMA.FTZ R20, R43, R0.reuse, -R24.reuse ;  /* 0x000000002b147223 */ /* 0x180fe20000010818 */
[----:B------:R-:W0:Y:S01]  /*12810*/  MUFU.EX2 R4, R4 ;  /* 0x0000000400047308 */ /* 0x000e220000000800 */
[----:B--2---:R-:W-:Y:S01]  /*12820*/  FADD.FTZ R34, R176, R5 ;  /* 0x00000005b0227221 */ /* 0x004fe20000010000 */
[-CC-:B------:R-:W-:Y:S01]  /*12830*/  FFMA.FTZ R175, R45, R0.reuse, -R24.reuse ;  /* 0x000000002daf7223 */ /* 0x180fe20000010818 */
[-CC-:B------:R-:W-:Y:S01]  /*12840*/  FFMA.FTZ R26, R47, R0.reuse, -R24.reuse ;  /* 0x000000002f1a7223 */ /* 0x180fe20000010818 */
[-C--:B------:R-:W-:Y:S01]  /*12850*/  FFMA.FTZ R169, R49, R0.reuse, -R24 ;  /* 0x0000000031a97223 */ /* 0x080fe20000010818 */
[----:B---3--:R-:W-:Y:S01]  /*12860*/  FADD.FTZ R5, R15, R34 ;  /* 0x000000220f057221 */ /* 0x008fe20000010000 */
[-CC-:B------:R-:W-:Y:S01]  /*12870*/  FFMA.FTZ R28, R51, R0.reuse, -R24.reuse ;  /* 0x00000000331c7223 */ /* 0x180fe20000010818 */
[-CC-:B------:R-:W-:Y:S01]  /*12880*/  FFMA.FTZ R171, R53, R0.reuse, -R24.reuse ;  /* 0x0000000035ab7223 */ /* 0x180fe20000010818 */
[----:B------:R-:W1:Y:S01]  /*12890*/  MUFU.EX2 R183, R183 ;  /* 0x000000b700b77308 */ /* 0x000e620000000800 */
[----:B----4-:R-:W-:Y:S01]  /*128a0*/  FADD.FTZ R34, R178, R5 ;  /* 0x00000005b2227221 */ /* 0x010fe20000010000 */
        /* <DEDUP_REMOVED lines=19> */
[-CC-:B------:R-:W-:Y:S01]  /*129e0*/  FFMA.FTZ R89, R89, R0.reuse, -R24.reuse ;  /* 0x0000000059597223 */ /* 0x180fe20000010818 */
[-CC-:B------:R-:W-:Y:S01]  /*129f0*/  FFMA.FTZ R91, R91, R0.reuse, -R24.reuse ;  /* 0x000000005b5b7223 */ /* 0x180fe20000010818 */
[-CC-:B------:R-:W-:Y:S01]  /*12a00*/  FFMA.FTZ R93, R93, R0.reuse, -R24.reuse ;  /* 0x000000005d5d7223 */ /* 0x180fe20000010818 */
[----:B------:R-:W1:Y:S01]  /*12a10*/  MUFU.EX2 R12, R12 ;  /* 0x0000000c000c7308 */ /* 0x000e620000000800 */
[C---:B--2---:R-:W-:Y:S01]  /*12a20*/  FADD.FTZ R36, R8.reuse, R5 ;  /* 0x0000000508247221 */ /* 0x044fe20000010000 */
[-CC-:B------:R-:W-:Y:S01]  /*12a30*/  FFMA.FTZ R95, R95, R0.reuse, -R24.reuse ;  /* 0x000000005f5f7223 */ /* 0x180fe20000010818 */
[----:B------:R-:W-:Y:S01]  /*12a40*/  FFMA.FTZ R99, R99, R0, -R24 ;  /* 0x0000000063637223 */ /* 0x000fe20000010818 */
[----:B------:R-:W-:Y:S01]  /*12a50*/  F2FP.F16.F32.PACK_AB R183, R8, R183 ;  /* 0x000000b708b7723e */ /* 0x000fe200000000ff */
[----:B------:R-:W-:Y:S01]  /*12a60*/  IMAD.MOV.U32 R111, RZ, RZ, R151 ;  /* 0x000000ffff6f7224 */ /* 0x000fe200078e0097 */
[----:B------:R-:W-:-:S02]  /*12a70*/  F2FP.F16.F32.PACK_AB R181, R4, R181 ;  /* 0x000000b504b5723e */ /* 0x000fc400000000ff */
[----:B------:R-:W2:Y:S01]  /*12a80*/  MUFU.EX2 R179, R179 ;  /* 0x000000b300b37308 */ /* 0x000ea20000000800 */
[----:B0-----:R-:W-:Y:S01]  /*12a90*/  FADD.FTZ R5, R177, R36 ;  /* 0x00000024b1057221 */ /* 0x001fe20000010000 */
[----:B------:R-:W-:Y:S02]  /*12aa0*/  F2FP.F16.F32.PACK_AB R180, R25, R180 ;  /* 0x000000b419b4723e */ /* 0x000fe400000000ff */
[----:B------:R-:W-:Y:S02]  /*12ab0*/  F2FP.F16.F32.PACK_AB R182, R29, R182 ;  /* 0x000000b61db6723e */ /* 0x000fe400000000ff */
[----:B------:R-:W-:Y:S02]  /*12ac0*/  F2FP.F16.F32.PACK_AB R176, R15, R176 ;  /* 0x000000b00fb0723e */ /* 0x000fe400000000ff */
[----:B------:R-:W0:Y:S01]  /*12ad0*/  MUFU.EX2 R14, R14 ;  /* 0x0000000e000e7308 */ /* 0x000e220000000800 */
[C---:B-1----:R-:W-:Y:S01]  /*12ae0*/  FADD.FTZ R36, R12.reuse, R5 ;  /* 0x000000050c247221 */ /* 0x042fe20000010000 */
[----:B------:R-:W-:Y:S01]  /*12af0*/  FADD.FTZ R5, R41, R38 ;  /* 0x0000002629057221 */ /* 0x000fe20000010000 */
[----:B------:R-:W-:-:S02]  /*12b00*/  F2FP.F16.F32.PACK_AB R177, R12, R177 ;  /* 0x000000b10cb1723e */ /* 0x000fc400000000ff */
[----:B------:R-:W-:Y:S01]  /*12b10*/  IADD3 R12, R149, -0x2, RZ ;  /* 0xfffffffe950c7810 */ /* 0x000fe20007ffe0ff */
[----:B------:R-:W-:Y:S01]  /*12b20*/  FADD.FTZ R38, R168, R5 ;  /* 0x00000005a8267221 */ /* 0x000fe20000010000 */
[----:B------:R-:W-:Y:S01]  /*12b30*/  @!P1 VIADD R5, R10, 0x34840 ;  /* 0x000348400a059836 */ /* 0x000fe20000000000 */
[----:B------:R-:W1:Y:S01]  /*12b40*/  MUFU.EX2 R173, R173 ;  /* 0x000000ad00ad7308 */ /* 0x000e620000000800 */
[----:B--2---:R-:W-:Y:S01]  /*12b50*/  FADD.FTZ R9, R179, R36 ;  /* 0x00000024b3097221 */ /* 0x004fe20000010000 */
[----:B------:R-:W-:Y:S01]  /*12b60*/  FADD.FTZ R11, R81, R38 ;  /* 0x00000026510b7221 */ /* 0x000fe20000010000 */
[----:B------:R-:W-:Y:S02]  /*12b70*/  ISETP.GE.AND P2, PT, R12, R197, PT ;  /* 0x000000c50c00720c */ /* 0x000fe40003f46270 */
[----:B------:R-:W-:Y:S02]  /*12b80*/  @!P1 PRMT R5, RZ, 0x654, R5 ;  /* 0x00000654ff059816 */ /* 0x000fe40000000005 */
[----:B------:R-:W-:Y:S01]  /*12b90*/  F2FP.F16.F32.PACK_AB R178, R33, R178 ;  /* 0x000000b221b2723e */ /* 0x000fe200000000ff */
[----:B------:R-:W2:Y:S01]  /*12ba0*/  MUFU.EX2 R20, R20 ;  /* 0x0000001400147308 */ /* 0x000ea20000000800 */
[----:B0-----:R-:W-:Y:S01]  /*12bb0*/  FADD.FTZ R36, R14, R9 ;  /* 0x000000090e247221 */ /* 0x001fe20000010000 */
[----:B------:R0:W-:Y:S01]  /*12bc0*/  @!P1 SYNCS.ARRIVE.TRANS64.RED.A1T0 RZ, [R5+URZ], RZ ;  /* 0x000000ff05ff99a7 */ /* 0x0001e2000810043f */
[----:B------:R-:W-:-:S02]  /*12bd0*/  F2FP.F16.F32.PACK_AB R172, R37, R172 ;  /* 0x000000ac25ac723e */ /* 0x000fc400000000ff */
[----:B------:R-:W-:Y:S02]  /*12be0*/  F2FP.F16.F32.PACK_AB R174, R41, R174 ;  /* 0x000000ae29ae723e */ /* 0x000fe400000000ff */
[----:B------:R-:W-:Y:S01]  /*12bf0*/  F2FP.F16.F32.PACK_AB R168, R81, R168 ;  /* 0x000000a851a8723e */ /* 0x000fe200000000ff */
[----:B------:R-:W0:Y:S01]  /*12c00*/  MUFU.EX2 R175, R175 ;  /* 0x000000af00af7308 */ /* 0x000e220000000800 */
[----:B-1----:R-:W-:Y:S01]  /*12c10*/  FADD.FTZ R9, R173, R36 ;  /* 0x00000024ad097221 */ /* 0x002fe20000010000 */
[----:B------:R-:W-:Y:S01]  /*12c20*/  FADD.FTZ R36, R170, R11 ;  /* 0x0000000baa247221 */ /* 0x000fe20000010000 */
[C---:B------:R-:W-:Y:S02]  /*12c30*/  F2FP.F16.F32.PACK_AB R170, R79.reuse, R170 ;  /* 0x000000aa4faa723e */ /* 0x040fe400000000ff */
[----:B------:R-:W-:Y:S02]  /*12c40*/  F2FP.F16.F32.PACK_AB R179, R14, R179 ;  /* 0x000000b30eb3723e */ /* 0x000fe400000000ff */
[----:B------:R-:W-:Y:S01]  /*12c50*/  MOV R149, R151 ;  /* 0x0000009700957202 */ /* 0x000fe20000000f00 */
[----:B------:R-:W1:Y:S01]  /*12c60*/  MUFU.EX2 R26, R26 ;  /* 0x0000001a001a7308 */ /* 0x000e620000000800 */
[C---:B--2---:R-:W-:Y:S01]  /*12c70*/  FADD.FTZ R38, R20.reuse, R9 ;  /* 0x0000000914267221 */ /* 0x044fe20000010000 */
[----:B------:R-:W-:Y:S01]  /*12c80*/  FADD.FTZ R9, R79, R36 ;  /* 0x000000244f097221 */ /* 0x000fe20000010000 */
[----:B------:R-:W-:Y:S01]  /*12c90*/  FFMA.FTZ R36, R71, R0, -R24 ;  /* 0x0000000047247223 */ /* 0x000fe20000010818 */
[----:B------:R-:W-:-:S04]  /*12ca0*/  F2FP.F16.F32.PACK_AB R173, R20, R173 ;  /* 0x000000ad14ad723e */ /* 0x000fc800000000ff */
        /* <DEDUP_REMOVED lines=31> */
[----:B------:R-:W-:Y:S02]  /*12ea0*/  F2FP.F16.F32.PACK_AB R156, R97, R156 ;  /* 0x0000009c619c723e */ /* 0x000fe400000000ff */
[----:B------:R-:W-:-:S04]  /*12eb0*/  MOV R97, R151 ;  /* 0x0000009700617202 */ /* 0x000fc80000000f00 */
        /* <DEDUP_REMOVED lines=9> */
[----:B------:R-:W-:Y:S02]  /*12f50*/  F2FP.F16.F32.PACK_AB R158, R101, R158 ;  /* 0x0000009e659e723e */ /* 0x000fe400000000ff */
[----:B------:R-:W-:-:S04]  /*12f60*/  MOV R101, R151 ;  /* 0x0000009700657202 */ /* 0x000fc80000000f00 */
        /* <DEDUP_REMOVED lines=33> */
[----:B------:R-:W1:Y:S01]  /*13180*/  MUFU.EX2 R77, R77 ;  /* 0x0000004d004d7308 */ /* 0x000e620000000800 */
[C---:B--2---:R-:W-:Y:S01]  /*13190*/  FADD.FTZ R42, R24.reuse, R5 ;  /* 0x00000005182a7221 */ /* 0x044fe20000010000 */
[----:B------:R-:W-:-:S06]  /*131a0*/  F2FP.F16.F32.PACK_AB R161, R24, R161 ;  /* 0x000000a118a1723e */ /* 0x000fcc00000000ff */
[----:B------:R2:W3:Y:S01]  /*131b0*/  MUFU.EX2 R38, R89 ;  /* 0x0000005900267308 */ /* 0x0004e20000000800 */
[----:B0-----:R-:W-:-:S07]  /*131c0*/  FADD.FTZ R44, R166, R9 ;  /* 0x00000009a62c7221 */ /* 0x001fce0000010000 */
[----:B------:R-:W0:Y:S01]  /*131d0*/  MUFU.EX2 R91, R91 ;  /* 0x0000005b005b7308 */ /* 0x000e220000000800 */
[----:B-1----:R-:W-:Y:S01]  /*131e0*/  FADD.FTZ R9, R77, R42 ;  /* 0x0000002a4d097221 */ /* 0x002fe20000010000 */
[----:B--2---:R-:W-:-:S06]  /*131f0*/  MOV R89, R151 ;  /* 0x0000009700597202 */ /* 0x004fcc0000000f00 */
[----:B------:R1:W2:Y:S01]  /*13200*/  MUFU.EX2 R40, R93 ;  /* 0x0000005d00287308 */ /* 0x0002a20000000800 */
[C---:B---3--:R-:W-:Y:S01]  /*13210*/  FADD.FTZ R4, R38.reuse, R9 ;  /* 0x0000000926047221 */ /* 0x048fe20000010000 */
[----:B------:R-:W-:-:S06]  /*13220*/  F2FP.F16.F32.PACK_AB R163, R38, R77 ;  /* 0x0000004d26a3723e */ /* 0x000fcc00000000ff */
[----:B------:R-:W3:Y:S01]  /*13230*/  MUFU.EX2 R95, R95 ;  /* 0x0000005f005f7308 */ /* 0x000ee20000000800 */
[----:B0-----:R-:W-:Y:S01]  /*13240*/  FADD.FTZ R9, R91, R4 ;  /* 0x000000045b097221 */ /* 0x001fe20000010000 */
[----:B-1----:R-:W-:-:S06]  /*13250*/  MOV R93, R151 ;  /* 0x00000097005d7202 */ /* 0x002fcc0000000f00 */
[----:B------:R0:W1:Y:S01]  /*13260*/  MUFU.EX2 R8, R99 ;  /* 0x0000006300087308 */ /* 0x0000620000000800 */
[C---:B--2---:R-:W-:Y:S01]  /*13270*/  FADD.FTZ R4, R40.reuse, R9 ;  /* 0x0000000928047221 */ /* 0x044fe20000010000 */
[----:B------:R-:W-:Y:S01]  /*13280*/  F2FP.F16.F32.PACK_AB R165, R40, R91 ;  /* 0x0000005b28a5723e */ /* 0x000fe200000000ff */
[----:B------:R-:W-:-:S05]  /*13290*/  IMAD.MOV.U32 R91, RZ, RZ, R151 ;  /* 0x000000ffff5b7224 */ /* 0x000fca00078e0097 */
[----:B------:R-:W2:Y:S01]  /*132a0*/  MUFU.EX2 R85, R85 ;  /* 0x0000005500557308 */ /* 0x000ea20000000800 */
[----:B---3--:R-:W-:Y:S01]  /*132b0*/  FADD.FTZ R9, R95, R4 ;  /* 0x000000045f097221 */ /* 0x008fe20000010000 */
[----:B0-----:R-:W-:-:S03]  /*132c0*/  IMAD.MOV.U32 R99, RZ, RZ, R151 ;  /* 0x000000ffff637224 */ /* 0x001fc600078e0097 */
[C---:B-1----:R-:W-:Y:S01]  /*132d0*/  FADD.FTZ R4, R8.reuse, R9 ;  /* 0x0000000908047221 */ /* 0x042fe20000010000 */
[----:B------:R-:W-:Y:S01]  /*132e0*/  F2FP.F16.F32.PACK_AB R167, R8, R95 ;  /* 0x0000005f08a7723e */ /* 0x000fe200000000ff */
[----:B------:R-:W-:Y:S02]  /*132f0*/  IMAD.MOV.U32 R8, RZ, RZ, 0x3f800000 ;  /* 0x3f800000ff087424 */ /* 0x000fe400078e00ff */
[----:B------:R-:W-:Y:S02]  /*13300*/  IMAD.MOV.U32 R9, RZ, RZ, 0x3f800000 ;  /* 0x3f800000ff097424 */ /* 0x000fe400078e00ff */
[----:B------:R-:W-:Y:S02]  /*13310*/  IMAD.MOV.U32 R95, RZ, RZ, R151 ;  /* 0x000000ffff5f7224 */ /* 0x000fe400078e0097 */
[C---:B--2---:R-:W-:Y:S01]  /*13320*/  FADD.FTZ R5, R85.reuse, R44 ;  /* 0x0000002c55057221 */ /* 0x044fe20000010000 */
[----:B------:R-:W-:Y:S01]  /*13330*/  F2FP.F16.F32.PACK_AB R166, R85, R166 ;  /* 0x000000a655a6723e */ /* 0x000fe200000000ff */
[----:B------:R-:W-:Y:S06]  /*13340*/  @!P2 BRA `(.L_x_595) ;  /* 0x0000002400a4a947 */ /* 0x000fec0003800000 */
[----:B------:R-:W-:Y:S01]  /*13350*/  IMAD.MOV.U32 R13, RZ, RZ, R7 ;  /* 0x000000ffff0d7224 */ /* 0x000fe200078e0007 */
[----:B------:R-:W-:Y:S01]  /*13360*/  MOV R11, R196 ;  /* 0x000000c4000b7202 */ /* 0x000fe20000000f00 */
[----:B------:R-:W-:Y:S01]  /*13370*/  IMAD.MOV.U32 R14, RZ, RZ, R3 ;  /* 0x000000ffff0e7224 */ /* 0x000fe200078e0003 */
[----:B------:R-:W-:Y:S01]  /*13380*/  CS2R R150, SRZ ;  /* 0x0000000000967805 */ /* 0x000fe2000001ff00 */
[----:B------:R-:W-:Y:S01]  /*13390*/  IMAD.MOV.U32 R10, RZ, RZ, R194 ;  /* 0x000000ffff0a7224 */ /* 0x000fe200078e00c2 */
        /* <DEDUP_REMOVED lines=32> */
.L_x_606:
[----:B------:R-:W-:-:S05]  /*135a0*/  VIADD R0, R10, 0x1 ;  /* 0x000000010a007836 */ /* 0x000fca0000000000 */
[----:B------:R-:W-:-:S04]  /*135b0*/  ISETP.NE.AND P2, PT, R0, 0x2, PT ;  /* 0x000000020000780c */ /* 0x000fc80003f45270 */
[----:B------:R-:W-:Y:S02]  /*135c0*/  SEL R196, RZ, 0x1, P2 ;  /* 0x00000001ffc47807 */ /* 0x000fe40001000000 */
[----:B------:R-:W-:Y:S02]  /*135d0*/  SEL R194, R0, RZ, P2 ;  /* 0x000000ff00c27207 */ /* 0x000fe40001000000 */
[----:B------:R-:W-:Y:S01]  /*135e0*/  LOP3.LUT R196, R11, R196, RZ, 0x3c, !PT ;  /* 0x000000c40bc47212 */ /* 0x000fe200078e3cff */
[----:B------:R-:W-:Y:S06]  /*135f0*/  @!P0 BRA `(.L_x_596) ;  /* 0x0000000000048947 */ /* 0x000fec0003800000 */
[----:B------:R-:W-:Y:S01]  /*13600*/  BPT.TRAP 0x1 ;  /* 0x000000040000795c */ /* 0x000fe20000300000 */
.L_x_596:
[----:B------:R-:W-:Y:S02]  /*13610*/  LEA R15, R194, R2, 0x3 ;  /* 0x00000002c20f7211 */ /* 0x000fe400078e18ff */
[----:B------:R-:W-:-:S04]  /*13620*/  SHF.L.U32 R20, R196, 0x1f, RZ ;  /* 0x0000001fc4147819 */ /* 0x000fc800000006ff */
[----:B------:R0:W1:Y:S01]  /*13630*/  SYNCS.PHASECHK.TRANS64.TRYWAIT P2, [R15+URZ+0x34830], R20 ;  /* 0x034830140f0075a7 */ /* 0x000062000804017f */
[----:B------:R-:W-:Y:S05]  /*13640*/  @!P0 BRA `(.L_x_597) ;  /* 0x0000000000048947 */ /* 0x000fea0003800000 */
[----:B------:R-:W-:Y:S01]  /*13650*/  BPT.TRAP 0x1 ;  /* 0x000000040000795c */ /* 0x000fe20000300000 */
.L_x_597:
[----:B------:R-:W-:Y:S01]  /*13660*/  IMAD R0, R194, 0xc00, R6 ;  /* 0x00000c00c2007824 */ /* 0x000fe200078e0206 */
[----:B------:R-:W-:Y:S03]  /*13670*/  BSSY B1, `(.L_x_598) ;  /* 0x0000006000017945 */ /* 0x000fe60003800000 */
[C---:B------:R-:W-:Y:S02]  /*13680*/  VIADD R24, R0.reuse, 0x2 ;  /* 0x0000000200187836 */ /* 0x040fe40000000000 */
[----:B------:R-:W-:Y:S01]  /*13690*/  VIADD R3, R0, 0x4 ;  /* 0x0000000400037836 */ /* 0x000fe20000000000 */
[----:B-1----:R-:W-:Y:S06]  /*136a0*/  @P2 BRA `(.L_x_599) ;  /* 0x0000000000082947 */ /* 0x002fec0003800000 */
[----:B------:R-:W1:Y:S02]  /*136b0*/  SYNCS.PHASECHK.TRANS64.TRYWAIT P2, [R15+URZ+0x34830], R20 ;  /* 0x034830140f0075a7 */ /* 0x000e64000804017f */
[----:B-1----:R-:W-:Y:S05]  /*136c0*/  @!P2 BRA `(.L_x_600) ;  /* 0x000000e400bca947 */ /* 0x002fea0003800000 */
.L_x_599:
[----:B------:R-:W-:Y:S05]  /*136d0*/  BSYNC B1 ;  /* 0x0000000000017941 */ /* 0x000fea0003800000 */
.L_x_598:
[----:B------:R-:W2:Y:S04]  /*136e0*/  LDL.64 R28, [R1+0x40] ;  /* 0x00004000011c7983 */ /* 0x000ea80000100a00 */
[----:B------:R3:W-:Y:S01]  /*136f0*/  STL.64 [R1+0xa8], R12 ;  /* 0x0000a80c01007387 */ /* 0x0007e20000100a00 */
[-C--:B------:R-:W-:Y:S01]  /*13700*/  FMUL.FTZ R88, R88, R9.reuse ;  /* 0x0000000958587220 */ /* 0x080fe20000410000 */
[-C--:B------:R-:W-:Y:S01]  /*13710*/  FMUL.FTZ R89, R89, R9.reuse ;  /* 0x0000000959597220 */ /* 0x080fe20000410000 */
[-C--:B------:R-:W-:Y:S01]  /*13720*/  FMUL.FTZ R92, R92, R9.reuse ;  /* 0x000000095c5c7220 */ /* 0x080fe20000410000 */
[-C--:B------:R-:W-:Y:S01]  /*13730*/  FMUL.FTZ R93, R93, R9.reuse ;  /* 0x000000095d5d7220 */ /* 0x080fe20000410000 */
[-C--:B------:R-:W-:Y:S01]  /*13740*/  FMUL.FTZ R96, R96, R9.reuse ;  /* 0x0000000960607220 */ /* 0x080fe20000410000 */
[-C--:B------:R-:W-:Y:S01]  /*13750*/  FMUL.FTZ R97, R97, R9.reuse ;  /* 0x0000000961617220 */ /* 0x080fe20000410000 */
[-C--:B------:R-:W-:Y:S01]  /*13760*/  FMUL.FTZ R100, R100, R9.reuse ;  /* 0x0000000964647220 */ /* 0x080fe20000410000 */
[----:B---3--:R-:W3:Y:S04]  /*13770*/  LDL.64 R12, [R1+0x30] ;  /* 0x00003000010c7983 */ /* 0x008ee80000100a00 */
        /* <DEDUP_REMOVED lines=10> */
[----:B----4-:R-:W4:Y:S01]  /*13820*/  LDL.64 R10, [R1+0x28] ;  /* 0x00002800010a7983 */ /* 0x010f220000100a00 */
[-C--:B------:R-:W-:Y:S01]  /*13830*/  FMUL.FTZ R120, R120, R9.reuse ;  /* 0x0000000978787220 */ /* 0x080fe20000410000 */
[----:B------:R-:W-:-:S02]  /*13840*/  FMUL.FTZ R121, R121, R9 ;  /* 0x0000000979797220 */ /* 0x000fc40000410000 */
[----:B------:R0:W-:Y:S01]  /*13850*/  STL [R1+0x98], R6 ;  /* 0x0000980601007387 */ /* 0x0001e20000100800 */
        /* <DEDUP_REMOVED lines=9> */
[----:B0-----:R-:W4:Y:S01]  /*138f0*/  LDL.64 R6, [R1+0x20] ;  /* 0x0000200001067983 */ /* 0x001f220000100a00 */
[-C--:B------:R-:W-:Y:S01]  /*13900*/  FMUL.FTZ R141, R141, R9.reuse ;  /* 0x000000098d8d7220 */ /* 0x080fe20000410000 */
[-C--:B------:R-:W-:Y:S01]  /*13910*/  FMUL.FTZ R144, R144, R9.reuse ;  /* 0x0000000990907220 */ /* 0x080fe20000410000 */
[-C--:B------:R-:W-:Y:S01]  /*13920*/  FMUL.FTZ R145, R145, R9.reuse ;  /* 0x0000000991917220 */ /* 0x080fe20000410000 */
[----:B------:R0:W-:Y:S01]  /*13930*/  STL.64 [R1+0x90], R4 ;  /* 0x0000900401007387 */ /* 0x0001e20000100a00 */
        /* <DEDUP_REMOVED lines=34> */
[----:B------:R-:W-:Y:S01]  /*13b60*/  R2UR UR10, R24 ;  /* 0x00000000180a72ca */ /* 0x000fe200000e0000 */
[----:B------:R-:W3:Y:S01]  /*13b70*/  LDL.64 R8, [R1+0x38] ;  /* 0x0000380001087983 */ /* 0x000ee20000100a00 */
[----:B------:R-:W-:Y:S01]  /*13b80*/  IMAD.MOV.U32 R24, RZ, RZ, R3 ;  /* 0x000000ffff187224 */ /* 0x000fe200078e0003 */
[----:B------:R-:W-:Y:S01]  /*13b90*/  MOV R21, 0x40000040 ;  /* 0x4000004000157802 */ /* 0x000fe20000000f00 */
[----:B-1----:R-:W-:Y:S01]  /*13ba0*/  IMAD.MOV.U32 R20, RZ, RZ, R0 ;  /* 0x000000ffff147224 */ /* 0x002fe200078e0000 */
[----:B0-----:R-:W4:Y:S01]  /*13bb0*/  LDL.64 R4, [R1+0x18] ;  /* 0x0000180001047983 */ /* 0x001f220000100a00 */
[----:B------:R-:W-:Y:S01]  /*13bc0*/  VIADD R26, R0, 0x402 ;  /* 0x00000402001a7836 */ /* 0x000fe20000000000 */
[----:B------:R-:W-:Y:S01]  /*13bd0*/  R2UR UR14, R24 ;  /* 0x00000000180e72ca */ /* 0x000fe200000e0000 */
[----:B------:R-:W-:Y:S01]  /*13be0*/  IMAD.MOV.U32 R25, RZ, RZ, 0x40000040 ;  /* 0x40000040ff197424 */ /* 0x000fe200078e00ff */
[----:B------:R-:W-:Y:S01]  /*13bf0*/  IADD3 R24, R0, 0x400, RZ ;  /* 0x0000040000187810 */ /* 0x000fe20007ffe0ff */
[----:B------:R-:W-:Y:S01]  /*13c00*/  IMAD.MOV.U32 R27, RZ, RZ, 0x40000040 ;  /* 0x40000040ff1b7424 */ /* 0x000fe200078e00ff */
[----:B------:R-:W-:Y:S01]  /*13c10*/  R2UR UR6, R20 ;  /* 0x00000000140672ca */ /* 0x000fe200000e0000 */
[----:B------:R-:W-:Y:S01]  /*13c20*/  VIADD R20, R0, 0x6 ;  /* 0x0000000600147836 */ /* 0x000fe20000000000 */
[----:B------:R-:W-:-:S02]  /*13c30*/  R2UR UR22, R24 ;  /* 0x00000000181672ca */ /* 0x000fc400000e0000 */
[----:B------:R-:W-:Y:S02]  /*13c40*/  IADD3 R24, R0, 0x406, RZ ;  /* 0x0000040600187810 */ /* 0x000fe40007ffe0ff */
[----:B------:R-:W-:Y:S02]  /*13c50*/  R2UR UR7, R21 ;  /* 0x00000000150772ca */ /* 0x000fe400000e0000 */
[----:B------:R-:W-:Y:S01]  /*13c60*/  R2UR UR26, R26 ;  /* 0x000000001a1a72ca */ /* 0x000fe200000e0000 */
[----:B------:R-:W-:Y:S01]  /*13c70*/  VIADD R26, R0, 0x800 ;  /* 0x00000800001a7836 */ /* 0x000fe20000000000 */
[----:B------:R-:W-:Y:S01]  /*13c80*/  R2UR UR34, R24 ;  /* 0x00000000182272ca */ /* 0x000fe200000e0000 */
[----:B------:R-:W-:Y:S01]  /*13c90*/  VIADD R24, R0, 0x804 ;  /* 0x0000080400187836 */ /* 0x000fe20000000000 */
[C---:B------:R-:W-:Y:S02]  /*13ca0*/  R2UR UR11, R25.reuse ;  /* 0x00000000190b72ca */ /* 0x040fe400000e0000 */
[----:B------:R-:W-:-:S02]  /*13cb0*/  R2UR UR15, R25 ;  /* 0x00000000190f72ca */ /* 0x000fc400000e0000 */
[----:B------:R-:W-:Y:S02]  /*13cc0*/  R2UR UR23, R25 ;  /* 0x00000000191772ca */ /* 0x000fe400000e0000 */
[----:B------:R-:W-:Y:S02]  /*13cd0*/  R2UR UR27, R27 ;  /* 0x000000001b1b72ca */ /* 0x000fe400000e0000 */
[----:B------:R-:W-:Y:S02]  /*13ce0*/  R2UR UR35, R25 ;  /* 0x00000000192372ca */ /* 0x000fe400000e0000 */
[----:B------:R-:W-:Y:S02]  /*13cf0*/  R2UR UR42, R26 ;  /* 0x000000001a2a72ca */ /* 0x000fe400000e0000 */
[----:B------:R-:W-:Y:S02]  /*13d00*/  R2UR UR43, R27 ;  /* 0x000000001b2b72ca */ /* 0x000fe400000e0000 */
[----:B------:R-:W-:-:S02]  /*13d10*/  R2UR UR50, R24 ;  /* 0x00000000183272ca */ /* 0x000fc400000e0000 */
[----:B------:R-:W-:Y:S02]  /*13d20*/  R2UR UR51, R25 ;  /* 0x00000000193372ca */ /* 0x000fe400000e0000 */
[----:B------:R-:W-:Y:S01]  /*13d30*/  R2UR UR18, R20 ;  /* 0x00000000141272ca */ /* 0x000fe200000e0000 */
[----:B------:R-:W-:Y:S01]  /*13d40*/  VIADD R20, R0, 0x404 ;  /* 0x0000040400147836 */ /* 0x000fe20000000000 */
[C---:B------:R-:W-:Y:S02]  /*13d50*/  R2UR UR19, R21.reuse ;  /* 0x00000000151372ca */ /* 0x040fe400000e0000 */
[C---:B------:R-:W-:Y:S02]  /*13d60*/  R2UR UR31, R21.reuse ;  /* 0x00000000151f72ca */ /* 0x040fe400000e0000 */
[----:B------:R-:W-:Y:S01]  /*13d70*/  R2UR UR30, R20 ;  /* 0x00000000141e72ca */ /* 0x000fe200000e0000 */
[----:B------:R-:W-:Y:S01]  /*13d80*/  VIADD R20, R0, 0x802 ;  /* 0x0000080200147836 */ /* 0x000fe20000000000 */
[----:B------:R-:W-:-:S04]  /*13d90*/  R2UR UR47, R21 ;  /* 0x00000000152f72ca */ /* 0x000fc800000e0000 */
[----:B------:R-:W-:Y:S02]  /*13da0*/  R2UR UR46, R20 ;  /* 0x00000000142e72ca */ /* 0x000fe400000e0000 */
[----:B------:R-:W-:Y:S02]  /*13db0*/  IADD3 R20, R0, 0x806, RZ ;  /* 0x0000080600147810 */ /* 0x000fe40007ffe0ff */
[----:B--2---:R-:W-:Y:S02]  /*13dc0*/  R2UR UR4, R28 ;  /* 0x000000001c0472ca */ /* 0x004fe400000e0000 */
[----:B------:R-:W-:Y:S02]  /*13dd0*/  R2UR UR5, R29 ;  /* 0x000000001d0572ca */ /* 0x000fe400000e0000 */
[----:B------:R-:W-:-:S11]  /*13de0*/  WARPGROUP.ARRIVE ;  /* 0x00000000000079c5 */ /* 0x000fd60000000000 */
[----:B------:R-:W-:Y:S01]  /*13df0*/  HGMMA.64x128x16.F32 R24, gdesc[UR4], RZ, !UPT, gsb0 ;  /* 0x01e00000041879f0 */ /* 0x000fe2000c0008ff */
[----:B---3--:R-:W-:Y:S02]  /*13e00*/  R2UR UR8, R8 ;  /* 0x00000000080872ca */ /* 0x008fe400000e0000 */
[----:B------:R-:W-:Y:S02]  /*13e10*/  R2UR UR9, R9 ;  /* 0x00000000090972ca */ /* 0x000fe400000e0000 */
[----:B------:R-:W-:Y:S01]  /*13e20*/  R2UR UR12, R12 ;  /* 0x000000000c0c72ca */ /* 0x000fe200000e0000 */
[----:B------:R-:W2:Y:S01]  /*13e30*/  LDL.64 R8, [R1] ;  /* 0x0000000001087983 */ /* 0x000ea20000100a00 */
[----:B------:R-:W-:Y:S02]  /*13e40*/  WARPGROUP.DEPBAR.LE gsb0, 0x0 ;  /* 0x00008000000079c5 */ /* 0x000fe40000010000 */
[----:B------:R-:W-:-:S07]  /*13e50*/  WARPGROUP.ARRIVE ;  /* 0x00000000000079c5 */ /* 0x000fce0000000000 */
[----:B------:R-:W-:Y:S01]  /*13e60*/  HGMMA.64x128x16.F32 R24, gdesc[UR8], R24, gsb0 ;  /* 0x01e00000081879f0 */ /* 0x000fe20008000818 */
[----:B------:R-:W-:Y:S02]  /*13e70*/  R2UR UR13, R13 ;  /* 0x000000000d0d72ca */ /* 0x000fe400000e0000 */
[----:B----4-:R-:W-:Y:S02]  /*13e80*/  R2UR UR16, R10 ;  /* 0x000000000a1072ca */ /* 0x010fe400000e0000 */
[----:B------:R-:W-:Y:S01]  /*13e90*/  R2UR UR17, R11 ;  /* 0x000000000b1172ca */ /* 0x000fe200000e0000 */
[----:B------:R-:W-:Y:S02]  /*13ea0*/  WARPGROUP.DEPBAR.LE gsb0, 0x0 ;  /* 0x00008000000079c5 */ /* 0x000fe40000010000 */
[----:B------:R-:W-:-:S06]  /*13eb0*/  WARPGROUP.ARRIVE ;  /* 0x00000000000079c5 */ /* 0x000fcc0000000000 */
[----:B------:R-:W-:Y:S01]  /*13ec0*/  HGMMA.64x128x16.F32 R24, gdesc[UR12], R24, gsb0 ;  /* 0x01e000000c1879f0 */ /* 0x000fe20008000818 */
[----:B------:R-:W-:Y:S02]  /*13ed0*/  R2UR UR54, R20 ;  /* 0x00000000143672ca */ /* 0x000fe400000e0000 */
[----:B------:R-:W-:Y:S02]  /*13ee0*/  R2UR UR55, R21 ;  /* 0x00000000153772ca */ /* 0x000fe400000e0000 */
[----:B------:R-:W3:Y:S01]  /*13ef0*/  LDL.64 R20, [R1+0x8] ;  /* 0x0000080001147983 */ /* 0x000ee20000100a00 */
[----:B------:R-:W-:Y:S02]  /*13f00*/  R2UR UR20, R6 ;  /* 0x00000000061472ca */ /* 0x000fe400000e0000 */
[----:B------:R-:W-:Y:S01]  /*13f10*/  R2UR UR21, R7 ;  /* 0x00000000071572ca */ /* 0x000fe200000e0000 */
[----:B------:R0:W5:Y:S01]  /*13f20*/  LDL.LU.64 R12, [R1+0xa8] ;  /* 0x0000a800010c7983 */ /* 0x0001620000300a00 */
[----:B------:R-:W-:-:S02]  /*13f30*/  R2UR UR24, R4 ;  /* 0x00000000041872ca */ /* 0x000fc400000e0000 */
[----:B------:R-:W-:Y:S01]  /*13f40*/  R2UR UR25, R5 ;  /* 0x00000000051972ca */ /* 0x000fe200000e0000 */
[----:B------:R0:W5:Y:S04]  /*13f50*/  LDL.LU.64 R10, [R1+0xa0] ;  /* 0x0000a000010a7983 */ /* 0x0001680000300a00 */
[----:B------:R0:W5:Y:S04]  /*13f60*/  LDL.LU R6, [R1+0x98] ;  /* 0x0000980001067983 */ /* 0x0001680000300800 */
[----:B------:R0:W5:Y:S01]  /*13f70*/  LDL.LU.64 R4, [R1+0x90] ;  /* 0x0000900001047983 */ /* 0x0001620000300a00 */
[----:B------:R-:W-:-:S02]  /*13f80*/  WARPGROUP.DEPBAR.LE gsb0, 0x0 ;  /* 0x00008000000079c5 */ /* 0x000fc40000010000 */
[----:B------:R-:W-:-:S06]  /*13f90*/  WARPGROUP.ARRIVE ;  /* 0x00000000000079c5 */ /* 0x000fcc0000000000 */
[----:B------:R-:W-:Y:S03]  /*13fa0*/  HGMMA.64x128x16.F32 R24, gdesc[UR16], R24, gsb0 ;  /* 0x01e00000101879f0 */ /* 0x000fe60008000818 */
[----:B------:R-:W-:Y:S02]  /*13fb0*/  WARPGROUP.DEPBAR.LE gsb0, 0x0 ;  /* 0x00008000000079c5 */ /* 0x000fe40000010000 */
[----:B------:R-:W-:-:S07]  /*13fc0*/  WARPGROUP.ARRIVE ;  /* 0x00000000000079c5 */ /* 0x000fce0000000000 */
[----:B------:R-:W-:Y:S01]  /*13fd0*/  HGMMA.64x128x16.F32 R24, gdesc[UR20], R24, gsb0 ;  /* 0x01e00000141879f0 */ /* 0x000fe20008000818 */
[----:B---3--:R-:W-:Y:S02]  /*13fe0*/  R2UR UR28, R20 ;  /* 0x00000000141c72ca */ /* 0x008fe400000e0000 */
[----:B------:R-:W-:Y:S01]  /*13ff0*/  R2UR UR29, R21 ;  /* 0x00000000151d72ca */ /* 0x000fe200000e0000 */
[----:B------:R-:W-:Y:S02]  /*14000*/  WARPGROUP.DEPBAR.LE gsb0, 0x0 ;  /* 0x00008000000079c5 */ /* 0x000fe40000010000 */
[----:B------:R-:W-:-:S06]  /*14010*/  WARPGROUP.ARRIVE ;  /* 0x00000000000079c5 */ /* 0x000fcc0000000000 */
[----:B------:R-:W-:Y:S01]  /*14020*/  HGMMA.64x128x16.F32 R24, gdesc[UR24], R24, gsb0 ;  /* 0x01e00000181879f0 */ /* 0x000fe20008000818 */
[----:B--2---:R-:W-:Y:S02]  /*14030*/  R2UR UR32, R8 ;  /* 0x00000000082072ca */ /* 0x004fe400000e0000 */
[----:B------:R-:W-:Y:S01]  /*14040*/  R2UR UR33, R9 ;  /* 0x00000000092172ca */ /* 0x000fe200000e0000 */
        /* <DEDUP_REMOVED lines=19> */
[----:B0-----:R-:W-:Y:S05]  /*14180*/  @!P0 BRA `(.L_x_601) ;  /* 0x0000000000048947 */ /* 0x001fea0003800000 */
[----:B------:R-:W-:Y:S01]  /*14190*/  BPT.TRAP 0x1 ;  /* 0x000000040000795c */ /* 0x000fe20000300000 */
.L_x_601:
[----:B-----5:R-:W-:Y:S01]  /*141a0*/  SHF.L.U32 R0, R11, 0x1f, RZ ;  /* 0x0000001f0b007819 */ /* 0x020fe200000006ff */
[----:B------:R-:W-:-:S04]  /*141b0*/  IMAD R20, R10, 0x8, R2 ;  /* 0x000000080a147824 */ /* 0x000fc800078e0202 */
[----:B------:R0:W1:Y:S01]  /*141c0*/  SYNCS.PHASECHK.TRANS64.TRYWAIT P2, [R20+URZ+0x34850], R0 ;  /* 0x03485000140075a7 */ /* 0x000062000804017f */
[----:B------:R-:W-:Y:S05]  /*141d0*/  @!P0 BRA `(.L_x_602) ;  /* 0x0000000000048947 */ /* 0x000fea0003800000 */
[----:B------:R-:W-:Y:S01]  /*141e0*/  BPT.TRAP 0x1 ;  /* 0x000000040000795c */ /* 0x000fe20000300000 */
.L_x_602:
[----:B------:R-:W-:Y:S04]  /*141f0*/  BSSY B1, `(.L_x_603) ;  /* 0x0000004000017945 */ /* 0x000fe80003800000 */
[----:B-1----:R-:W-:Y:S05]  /*14200*/  @P2 BRA `(.L_x_604) ;  /* 0x0000000000082947 */ /* 0x002fea0003800000 */
[----:B------:R-:W1:Y:S02]  /*14210*/  SYNCS.PHASECHK.TRANS64.TRYWAIT P2, [R20+URZ+0x34850], R0 ;  /* 0x03485000140075a7 */ /* 0x000e64000804017f */
[----:B-1----:R-:W-:Y:S05]  /*14220*/  @!P2 BRA `(.L_x_605) ;  /* 0x000000d800f8a947 */ /* 0x002fea0003800000 */
.L_x_604:
[----:B------:R-:W-:Y:S05]  /*14230*/  BSYNC B1 ;  /* 0x0000000000017941 */ /* 0x000fea0003800000 */
.L_x_603:
[----:B01----:R-:W-:Y:S01]  /*14240*/  VIADD R0, R2, 0x400 ;  /* 0x0000040002007836 */ /* 0x003fe20000000000 */
[----:B------:R-:W-:Y:S01]  /*14250*/  MOV R11, 0x40000040 ;  /* 0x40000040000b7802 */ /* 0x000fe20000000f00 */
[----:B------:R-:W-:Y:S01]  /*14260*/  WARPGROUP.ARRIVE ;  /* 0x00000000000079c5 */ /* 0x000fe20000000000 */
[----:B------:R-:W-:Y:S01]  /*14270*/  IMAD.MOV.U32 R9, RZ, RZ, 0x40000040 ;  /* 0x40000040ff097424 */ /* 0x000fe200078e00ff */
[----:B------:R-:W-:Y:S01]  /*14280*/  @!P1 IADD3 R15, R15, 0x34840, RZ ;  /* 0x000348400f0f9810 */ /* 0x000fe20007ffe0ff */
[----:B------:R-:W-:Y:S01]  /*14290*/  @!P1 VIADD R20, R20, 0x34860 ;  /* 0x0003486014149836 */ /* 0x000fe20000000000 */
[----:B------:R-:W-:Y:S02]  /*142a0*/  SHF.R.U32.HI R0, RZ, 0x4, R0 ;  /* 0x00000004ff007819 */ /* 0x000fe40000011600 */
[----:B------:R-:W-:Y:S02]  /*142b0*/  R2UR UR7, R11 ;  /* 0x000000000b0772ca */ /* 0x000fe400000e0000 */
[----:B------:R-:W-:-:S02]  /*142c0*/  LOP3.LUT R0, R0, 0x3fff, RZ, 0xc0, !PT ;  /* 0x00003fff00007812 */ /* 0x000fc400078ec0ff */
[----:B------:R-:W-:Y:S02]  /*142d0*/  @!P1 PRMT R15, RZ, 0x654, R15 ;  /* 0x00000654ff0f9816 */ /* 0x000fe4000000000f */
[----:B------:R-:W-:Y:S02]  /*142e0*/  LOP3.LUT R0, R0, 0x4000000, RZ, 0xfc, !PT ;  /* 0x0400000000007812 */ /* 0x000fe400078efcff */
[----:B------:R-:W-:Y:S02]  /*142f0*/  @!P1 PRMT R20, RZ, 0x654, R20 ;  /* 0x00000654ff149816 */ /* 0x000fe40000000014 */
[----:B------:R-:W-:Y:S01]  /*14300*/  ISETP.GT.AND P2, PT, R12, R197, PT ;  /* 0x000000c50c00720c */ /* 0x000fe20003f44270 */
[----:B------:R-:W-:Y:S01]  /*14310*/  IMAD R10, R10, 0x800, R0 ;  /* 0x000008000a0a7824 */ /* 0x000fe200078e0200 */
[----:B------:R-:W-:Y:S01]  /*14320*/  FMNMX.FTZ R0, R24, R14, !PT ;  /* 0x0000000e18007209 */ /* 0x000fe20007810000 */
[----:B------:R-:W-:Y:S02]  /*14330*/  VIADD R12, R12, 0xffffffff ;  /* 0xffffffff0c0c7836 */ /* 0x000fe40000000000 */
[C---:B------:R-:W-:Y:S01]  /*14340*/  VIADD R8, R10.reuse, 0x80 ;  /* 0x000000800a087836 */ /* 0x040fe20000000000 */
[----:B------:R-:W-:-:S02]  /*14350*/  R2UR UR6, R10 ;  /* 0x000000000a0672ca */ /* 0x000fc400000e0000 */
[----:B------:R-:W-:-:S04]  /*14360*/  FMNMX.FTZ R0, R25, R0, !PT ;  /* 0x0000000019007209 */ /* 0x000fc80007810000 */
[----:B------:R-:W-:-:S04]  /*14370*/  FMNMX.FTZ R0, R28, R0, !PT ;  /* 0x000000001c007209 */ /* 0x000fc80007810000 */
[----:B------:R-:W-:-:S03]  /*14380*/  FMNMX.FTZ R0, R29, R0, !PT ;  /* 0x000000001d007209 */ /* 0x000fc60007810000 */
[----:B------:R-:W-:Y:S01]  /*14390*/  HGMMA.64x128x16.F32 R88, R180, gdesc[UR4].tnspB, R88, gsb0 ;  /* 0x41e00004b4587df0 */ /* 0x000fe20008000858 */
[----:B------:R-:W-:Y:S01]  /*143a0*/  R2UR UR6, R8 ;  /* 0x00000000080672ca */ /* 0x000fe200000e0000 */
[----:B------:R-:W-:Y:S01]  /*143b0*/  VIADD R8, R10, 0x100 ;  /* 0x000001000a087836 */ /* 0x000fe20000000000 */
[----:B------:R-:W-:Y:S02]  /*143c0*/  R2UR UR7, R9 ;  /* 0x00000000090772ca */ /* 0x000fe400000e0000 */
[----:B------:R-:W-:Y:S02]  /*143d0*/  MOV R9, 0x40000040 ;  /* 0x4000004000097802 */ /* 0x000fe40000000f00 */
        /* <DEDUP_REMOVED lines=28> */
[----:B------:R-:W0:Y:S01]  /*145a0*/  SHFL.BFLY PT, R0, R3, 0x2, 0x1f ;  /* 0x0c401f0003007f89 */ /* 0x000e2200000e0000 */
[----:B------:R-:W-:Y:S02]  /*145b0*/  WARPGROUP.DEPBAR.LE gsb0, 0x0 ;  /* 0x00008000000079c5 */ /* 0x000fe40000010000 */
[----:B------:R-:W-:Y:S01]  /*145c0*/  WARPGROUP.ARRIVE ;  /* 0x00000000000079c5 */ /* 0x000fe20000000000 */
[----:B0-----:R-:W-:-:S05]  /*145d0*/  FMNMX.FTZ R3, R3, R0, !PT ;  /* 0x0000000003037209 */ /* 0x001fca0007810000 */
[----:B------:R-:W-:Y:S01]  /*145e0*/  HGMMA.64x128x16.F32 R88, R176, gdesc[UR4].tnspB, R88, gsb0 ;  /* 0x41e00004b0587df0 */ /* 0x000fe20008000858 */
[----:B------:R-:W-:Y:S01]  /*145f0*/  R2UR UR6, R8 ;  /* 0x00000000080672ca */ /* 0x000fe200000e0000 */
[----:B------:R-:W-:Y:S01]  /*14600*/  VIADD R8, R10, 0x180 ;  /* 0x000001800a087836 */ /* 0x000fe20000000000 */
[----:B------:R-:W-:Y:S01]  /*14610*/  R2UR UR7, R9 ;  /* 0x00000000090772ca */ /* 0x000fe200000e0000 */
[----:B------:R-:W-:Y:S01]  /*14620*/  IMAD.MOV.U32 R9, RZ, RZ, 0x40000040 ;  /* 0x40000040ff097424 */ /* 0x000fe200078e00ff */
[----:B------:R-:W0:Y:S02]  /*14630*/  SHFL.BFLY PT, R0, R3, 0x1, 0x1f ;  /* 0x0c201f0003007f89 */ /* 0x000e2400000e0000 */
[----:B0-----:R-:W-:Y:S01]  /*14640*/  FMNMX.FTZ R3, R3, R0, !PT ;  /* 0x0000000003037209 */ /* 0x001fe20007810000 */
[----:B------:R-:W-:-:S04]  /*14650*/  IMAD.U32 R0, RZ, RZ, UR60 ;  /* 0x0000003cff007e24 */ /* 0x000fc8000f8e00ff */
[C---:B------:R-:W-:Y:S01]  /*14660*/  FADD.FTZ R7, -R3.reuse, R14 ;  /* 0x0000000e03077221 */ /* 0x040fe20000010100 */
[----:B------:R-:W-:-:S03]  /*14670*/  FMUL.FTZ R11, R3, R0 ;  /* 0x00000000030b7220 */ /* 0x000fc60000410000 */
[-C--:B------:R-:W-:Y:S01]  /*14680*/  FMUL.FTZ R7, R7, R0.reuse ;  /* 0x0000000007077220 */ /* 0x080fe20000410000 */
[-CC-:B------:R-:W-:Y:S01]  /*14690*/  FFMA.FTZ R14, R25, R0.reuse, -R11.reuse ;  /* 0x00000000190e7223 */ /* 0x180fe2000001080b */
[-CC-:B------:R-:W-:Y:S01]  /*146a0*/  FFMA.FTZ R180, R24, R0.reuse, -R11.reuse ;  /* 0x0000000018b47223 */ /* 0x180fe2000001080b */
[----:B------:R-:W-:Y:S01]  /*146b0*/  IMAD.MOV.U32 R25, RZ, RZ, 0x40000040 ;  /* 0x40000040ff197424 */ /* 0x000fe200078e00ff */
[----:B------:R-:W-:Y:S01]  /*146c0*/  IADD3 R24, R10, 0x300, RZ ;  /* 0x000003000a187810 */ /* 0x000fe20007ffe0ff */
        /* <DEDUP_REMOVED lines=15> */
[-CC-:B------:R-:W-:Y:S01]  /*147c0*/  FFMA.FTZ R36, R45, R0.reuse, -R11.reuse ;  /* 0x000000002d247223 */ /* 0x180fe2000001080b */
[-CC-:B------:R-:W-:Y:S01]  /*147d0*/  FFMA.FTZ R176, R32, R0.reuse, -R11.reuse ;  /* 0x0000000020b07223 */ /* 0x180fe2000001080b */
[-CC-:B------:R-:W-:Y:S01]  /*147e0*/  FFMA.FTZ R45, R49, R0.reuse, -R11.reuse ;  /* 0x00000000312d7223 */ /* 0x180fe2000001080b */
[-CC-:B------:R-:W-:Y:S01]  /*147f0*/  FFMA.FTZ R32, R65, R0.reuse, -R11.reuse ;  /* 0x0000000041207223 */ /* 0x180fe2000001080b */
[----:B------:R-:W-:Y:S01]  /*14800*/  HGMMA.64x128x16.F32 R88, R172, gdesc[UR4].tnspB, R88, gsb0 ;  /* 0x41e00004ac587df0 */ /* 0x000fe20008000858 */
[----:B------:R-:W-:Y:S01]  /*14810*/  R2UR UR6, R8 ;  /* 0x00000000080672ca */ /* 0x000fe200000e0000 */
[----:B------:R-:W-:Y:S01]  /*14820*/  VIADD R8, R10, 0x200 ;  /* 0x000002000a087836 */ /* 0x000fe20000000000 */
[----:B------:R-:W-:Y:S01]  /*14830*/  R2UR UR7, R9 ;  /* 0x00000000090772ca */ /* 0x000fe200000e0000 */
[----:B------:R-:W-:Y:S01]  /*14840*/  FFMA.FTZ R49, R77, R0, -R11 ;  /* 0x000000004d317223 */ /* 0x000fe2000001080b */
[----:B------:R-:W-:Y:S01]  /*14850*/  MOV R9, 0x40000040 ;  /* 0x4000004000097802 */ /* 0x000fe20000000f00 */
        /* <DEDUP_REMOVED lines=11> */
[----:B------:R-:W-:Y:S02]  /*14910*/  FFMA.FTZ R40, R69, R0, -R11 ;  /* 0x0000000045287223 */ /* 0x000fe4000001080b */
[----:B------:R-:W-:Y:S01]  /*14920*/  HGMMA.64x128x16.F32 R88, R168, gdesc[UR4].tnspB, R88, gsb0 ;  /* 0x41e00004a8587df0 */ /* 0x000fe20008000858 */
[----:B------:R-:W-:Y:S01]  /*14930*/  R2UR UR6, R8 ;  /* 0x00000000080672ca */ /* 0x000fe200000e0000 */
[C---:B------:R-:W-:Y:S01]  /*14940*/  VIADD R8, R10.reuse, 0x280 ;  /* 0x000002800a087836 */ /* 0x040fe20000000000 */
[----:B------:R-:W-:Y:S01]  /*14950*/  R2UR UR7, R9 ;  /* 0x00000000090772ca */ /* 0x000fe200000e0000 */
[----:B------:R-:W-:Y:S01]  /*14960*/  IMAD.MOV.U32 R9, RZ, RZ, 0x40000040 ;  /* 0x40000040ff097424 */ /* 0x000fe200078e00ff */
[----:B------:R-:W-:Y:S01]  /*14970*/  MUFU.EX2 R172, R172 ;  /* 0x000000ac00ac7308 */ /* 0x000fe20000000800 */
[----:B------:R-:W-:-:S07]  /*14980*/  VIADD R10, R10, 0x380 ;  /* 0x000003800a0a7836 */ /* 0x000fce0000000000 */
        /* <DEDUP_REMOVED lines=11> */
[----:B------:R-:W-:Y:S01]  /*14a40*/  MUFU.EX2 R168, R168 ;  /* 0x000000a800a87308 */ /* 0x000fe20000000800 */
[----:B------:R-:W-:-:S07]  /*14a50*/  R2UR UR7, R9 ;  /* 0x00000000090772ca */ /* 0x000fce00000e0000 */
[----:B------:R0:W1:Y:S08]  /*14a60*/  MUFU.EX2 R9, R7 ;  /* 0x0000000700097308 */ /* 0x0000700000000800 */
[----:B------:R-:W-:Y:S01]  /*14a70*/  MUFU.EX2 R170, R170 ;  /* 0x000000aa00aa7308 */ /* 0x000fe20000000800 */
[----:B0-----:R-:W-:-:S04]  /*14a80*/  FMNMX.FTZ R7, R26, R13, !PT ;  /* 0x0000000d1a077209 */ /* 0x001fc80007810000 */
[----:B------:R-:W-:-:S03]  /*14a90*/  FMNMX.FTZ R7, R27, R7, !PT ;  /* 0x000000071b077209 */ /* 0x000fc60007810000 */
[----:B------:R-:W-:Y:S01]  /*14aa0*/  MUFU.EX2 R48, R48 ;  /* 0x0000003000307308 */ /* 0x000fe20000000800 */
[----:B------:R-:W-:Y:S01]  /*14ab0*/  FMNMX.FTZ R7, R30, R7, !PT ;  /* 0x000000071e077209 */ /* 0x000fe20007810000 */
[----:B-1----:R-:W-:Y:S01]  /*14ac0*/  FFMA.FTZ R5, R9, R5, R180 ;  /* 0x0000000509057223 */ /* 0x002fe200000100b4 */
[C---:B------:R-:W-:Y:S02]  /*14ad0*/  F2FP.F16.F32.PACK_AB R180, R14.reuse, R180 ;  /* 0x000000b40eb4723e */ /* 0x040fe400000000ff */
[----:B------:R-:W-:Y:S01]  /*14ae0*/  FMNMX.FTZ R7, R31, R7, !PT ;  /* 0x000000071f077209 */ /* 0x000fe20007810000 */
[----:B------:R-:W-:Y:S02]  /*14af0*/  FADD.FTZ R5, R14, R5 ;  /* 0x000000050e057221 */ /* 0x000fe40000010000 */
[----:B------:R-:W-:Y:S01]  /*14b00*/  MUFU.EX2 R52, R52 ;  /* 0x0000003400347308 */ /* 0x000fe20000000800 */
[----:B------:R-:W-:Y:S01]  /*14b10*/  FMNMX.FTZ R7, R34, R7, !PT ;  /* 0x0000000722077209 */ /* 0x000fe20007810000 */
[----:B------:R-:W-:-:S03]  /*14b20*/  FADD.FTZ R5, R182, R5 ;  /* 0x00000005b6057221 */ /* 0x000fc60000010000 */
        /* <DEDUP_REMOVED lines=25> */
[----:B------:R-:W-:Y:S01]  /*14cc0*/  FMNMX.FTZ R7, R86, R7, !PT ;  /* 0x0000000756077209 */ /* 0x000fe20007810000 */
[----:B------:R-:W-:Y:S02]  /*14cd0*/  WARPGROUP.DEPBAR.LE gsb0, 0x0 ;  /* 0x00008000000079c5 */ /* 0x000fe40000010000 */
[----:B------:R-:W-:Y:S01]  /*14ce0*/  WARPGROUP.ARRIVE ;  /* 0x00000000000079c5 */ /* 0x000fe20000000000 */
[----:B------:R-:W-:Y:S01]  /*14cf0*/  FMNMX.FTZ R7, R87, R7, !PT ;  /* 0x0000000757077209 */ /* 0x000fe20007810000 */
[-CC-:B------:R-:W-:Y:S01]  /*14d00*/  FFMA.FTZ R155, R29, R0.reuse, -R11.reuse ;  /* 0x000000001d9b7223 */ /* 0x180fe2000001080b */
[-CC-:B------:R-:W-:Y:S01]  /*14d10*/  FFMA.FTZ R153, R37, R0.reuse, -R11.reuse ;  /* 0x0000000025997223 */ /* 0x180fe2000001080b */
[-CC-:B------:R-:W-:Y:S01]  /*14d20*/  FFMA.FTZ R29, R53, R0.reuse, -R11.reuse ;  /* 0x00000000351d7223 */ /* 0x180fe2000001080b */
[-CC-:B------:R-:W-:Y:S01]  /*14d30*/  FFMA.FTZ R152, R56, R0.reuse, -R11.reuse ;  /* 0x0000000038987223 */ /* 0x180fe2000001080b */
[----:B------:R-:W-:Y:S01]  /*14d40*/  HGMMA.64x128x16.F32 R88, R156, gdesc[UR4].tnspB, R88, gsb0 ;  /* 0x41e000049c587df0 */ /* 0x000fe20008000858 */
[----:B------:R-:W-:Y:S01]  /*14d50*/  R2UR UR6, R24 ;  /* 0x00000000180672ca */ /* 0x000fe200000e0000 */
[----:B------:R-:W0:Y:S01]  /*14d60*/  SHFL.BFLY PT, R8, R7, 0x2, 0x1f ;  /* 0x0c401f0007087f89 */ /* 0x000e2200000e0000 */
[----:B------:R-:W-:Y:S01]  /*14d70*/  R2UR UR7, R25 ;  /* 0x00000000190772ca */ /* 0x000fe200000e0000 */
[-CC-:B------:R-:W-:Y:S01]  /*14d80*/  FFMA.FTZ R37, R57, R0.reuse, -R11.reuse ;  /* 0x0000000039257223 */ /* 0x180fe2000001080b */
[-CC-:B------:R-:W-:Y:S01]  /*14d90*/  FFMA.FTZ R154, R60, R0.reuse, -R11.reuse ;  /* 0x000000003c9a7223 */ /* 0x180fe2000001080b */
[-CC-:B------:R-:W-:Y:S01]  /*14da0*/  FFMA.FTZ R53, R81, R0.reuse, -R11.reuse ;  /* 0x0000000051357223 */ /* 0x180fe2000001080b */
[----:B------:R-:W-:Y:S01]  /*14db0*/  FFMA.FTZ R56, R84, R0, -R11 ;  /* 0x0000000054387223 */ /* 0x000fe2000001080b */
[----:B------:R-:W1:Y:S08]  /*14dc0*/  MUFU.EX2 R155, R155 ;  /* 0x0000009b009b7308 */ /* 0x000e700000000800 */
[----:B------:R-:W2:Y:S08]  /*14dd0*/  MUFU.EX2 R153, R153 ;  /* 0x0000009900997308 */ /* 0x000eb00000000800 */
[----:B------:R-:W3:Y:S01]  /*14de0*/  MUFU.EX2 R29, R29 ;  /* 0x0000001d001d7308 */ /* 0x000ee20000000800 */
[----:B-1----:R-:W-:-:S02]  /*14df0*/  F2FP.F16.F32.PACK_AB R182, R155, R182 ;  /* 0x000000b69bb6723e */ /* 0x002fc400000000ff */
[----:B0-----:R-:W-:-:S05]  /*14e00*/  FMNMX.FTZ R7, R7, R8, !PT ;  /* 0x0000000807077209 */ /* 0x001fca0007810000 */
[----:B------:R-:W0:Y:S01]  /*14e10*/  SHFL.BFLY PT, R8, R7, 0x1, 0x1f ;  /* 0x0c201f0007087f89 */ /* 0x000e2200000e0000 */
[----:B------:R-:W1:Y:S08]  /*14e20*/  MUFU.EX2 R152, R152 ;  /* 0x0000009800987308 */ /* 0x000e700000000800 */
[----:B------:R-:W4:Y:S08]  /*14e30*/  MUFU.EX2 R37, R37 ;  /* 0x0000002500257308 */ /* 0x000f300000000800 */
[----:B------:R-:W5:Y:S01]  /*14e40*/  MUFU.EX2 R154, R154 ;  /* 0x0000009a009a7308 */ /* 0x000f620000000800 */
[----:B0-----:R-:W-:-:S07]  /*14e50*/  FMNMX.FTZ R7, R7, R8, !PT ;  /* 0x0000000807077209 */ /* 0x001fce0007810000 */
[----:B------:R-:W-:Y:S01]  /*14e60*/  MUFU.EX2 R53, R53 ;  /* 0x0000003500357308 */ /* 0x000fe20000000800 */
[C---:B------:R-:W-:Y:S01]  /*14e70*/  FADD.FTZ R8, -R7.reuse, R13 ;  /* 0x0000000d07087221 */ /* 0x040fe20000010100 */
[----:B------:R-:W-:-:S03]  /*14e80*/  FMUL.FTZ R25, R7, R0 ;  /* 0x0000000007197220 */ /* 0x000fc60000410000 */
[-C--:B------:R-:W-:Y:S01]  /*14e90*/  FMUL.FTZ R8, R8, R0.reuse ;  /* 0x0000000008087220 */ /* 0x080fe20000410000 */
[-CC-:B------:R-:W-:Y:S01]  /*14ea0*/  FFMA.FTZ R181, R26, R0.reuse, -R25.reuse ;  /* 0x000000001ab57223 */ /* 0x180fe20000010819 */
[-CC-:B------:R-:W-:Y:S01]  /*14eb0*/  FFMA.FTZ R24, R27, R0.reuse, -R25.reuse ;  /* 0x000000001b187223 */ /* 0x180fe20000010819 */
[-CC-:B------:R-:W-:Y:S01]  /*14ec0*/  FFMA.FTZ R183, R30, R0.reuse, -R25.reuse ;  /* 0x000000001eb77223 */ /* 0x180fe20000010819 */
[-CC-:B------:R-:W-:Y:S01]  /*14ed0*/  FFMA.FTZ R26, R31, R0.reuse, -R25.reuse ;  /* 0x000000001f1a7223 */ /* 0x180fe20000010819 */
[-CC-:B------:R-:W-:Y:S01]  /*14ee0*/  FFMA.FTZ R177, R34, R0.reuse, -R25.reuse ;  /* 0x0000000022b17223 */ /* 0x180fe20000010819 */
[----:B------:R-:W-:Y:S01]  /*14ef0*/  MUFU.EX2 R8, R8 ;  /* 0x0000000800087308 */ /* 0x000fe20000000800 */
[-CC-:B------:R-:W-:Y:S01]  /*14f00*/  FFMA.FTZ R27, R35, R0.reuse, -R25.reuse ;  /* 0x00000000231b7223 */ /* 0x180fe20000010819 */
[-CC-:B------:R-:W-:Y:S01]  /*14f10*/  FFMA.FTZ R179, R38, R0.reuse, -R25.reuse ;  /* 0x0000000026b37223 */ /* 0x180fe20000010819 */
[-CC-:B------:R-:W-:Y:S01]  /*14f20*/  FFMA.FTZ R30, R39, R0.reuse, -R25.reuse ;  /* 0x00000000271e7223 */ /* 0x180fe20000010819 */
[-C--:B------:R-:W-:Y:S01]  /*14f30*/  FFMA.FTZ R173, R42, R0.reuse, -R25 ;  /* 0x000000002aad7223 */ /* 0x080fe20000010819 */
[----:B------:R-:W-:Y:S01]  /*14f40*/  FADD.FTZ R39, R155, R5 ;  /* 0x000000059b277221 */ /* 0x000fe20000010000 */
[-CC-:B------:R-:W-:Y:S01]  /*14f50*/  FFMA.FTZ R31, R43, R0.reuse, -R25.reuse ;  /* 0x000000002b1f7223 */ /* 0x180fe20000010819 */
[-C--:B------:R-:W-:Y:S01]  /*14f60*/  FFMA.FTZ R175, R46, R0.reuse, -R25 ;  /* 0x000000002eaf7223 */ /* 0x080fe20000010819 */
[----:B------:R-:W-:Y:S01]  /*14f70*/  MUFU.EX2 R181, R181 ;  /* 0x000000b500b57308 */ /* 0x000fe20000000800 */
[----:B------:R-:W-:Y:S01]  /*14f80*/  FADD.FTZ R39, R176, R39 ;  /* 0x00000027b0277221 */ /* 0x000fe20000010000 */
        /* <DEDUP_REMOVED lines=11> */
[----:B--2---:R-:W-:Y:S01]  /*15040*/  FADD.FTZ R39, R153, R39 ;  /* 0x0000002799277221 */ /* 0x004fe20000010000 */
[-CC-:B------:R-:W-:Y:S01]  /*15050*/  FFMA.FTZ R78, R78, R0.reuse, -R25.reuse ;  /* 0x000000004e4e7223 */ /* 0x180fe20000010819 */
[-C--:B------:R-:W-:Y:S01]  /*15060*/  FFMA.FTZ R79, R79, R0.reuse, -R25 ;  /* 0x000000004f4f7223 */ /* 0x080fe20000010819 */
[----:B------:R-:W-:Y:S01]  /*15070*/  MUFU.EX2 R183, R183 ;  /* 0x000000b700b77308 */ /* 0x000fe20000000800 */
[----:B------:R-:W-:Y:S01]  /*15080*/  FADD.FTZ R39, R172, R39 ;  /* 0x00000027ac277221 */ /* 0x000fe20000010000 */
[--C-:B------:R-:W-:Y:S01]  /*15090*/  FFMA.FTZ R82, R82, R0, -R25.reuse ;  /* 0x0000000052527223 */ /* 0x100fe20000010819 */
[----:B------:R-:W-:Y:S01]  /*150a0*/  F2FP.F16.F32.PACK_AB R178, R153, R178 ;  /* 0x000000b299b2723e */ /* 0x000fe200000000ff */
[-C--:B------:R-:W-:Y:S01]  /*150b0*/  FFMA.FTZ R83, R83, R0.reuse, -R25 ;  /* 0x0000000053537223 */ /* 0x080fe20000010819 */
[----:B------:R-:W-:Y:S01]  /*150c0*/  FADD.FTZ R39, R28, R39 ;  /* 0x000000271c277221 */ /* 0x000fe20000010000 */
[----:B------:R-:W-:Y:S01]  /*150d0*/  FFMA.FTZ R86, R86, R0, -R25 ;  /* 0x0000000056567223 */ /* 0x000fe20000010819 */
[----:B------:R-:W-:Y:S01]  /*150e0*/  F2FP.F16.F32.PACK_AB R176, R33, R176 ;  /* 0x000000b021b0723e */ /* 0x000fe200000000ff */
[----:B------:R-:W-:Y:S01]  /*150f0*/  MUFU.EX2 R26, R26 ;  /* 0x0000001a001a7308 */ /* 0x000fe20000000800 */
[----:B------:R-:W-:Y:S01]  /*15100*/  FADD.FTZ R39, R174, R39 ;  /* 0x00000027ae277221 */ /* 0x000fe20000010000 */
[----:B------:R-:W-:-:S02]  /*15110*/  F2FP.F16.F32.PACK_AB R172, R28, R172 ;  /* 0x000000ac1cac723e */ /* 0x000fc400000000ff */
[C---:B------:R-:W-:Y:S01]  /*15120*/  F2FP.F16.F32.PACK_AB R174, R36.reuse, R174 ;  /* 0x000000ae24ae723e */ /* 0x040fe200000000ff */
[----:B------:R-:W-:-:S03]  /*15130*/  FADD.FTZ R39, R36, R39 ;  /* 0x0000002724277221 */ /* 0x000fc60000010000 */
[----:B------:R-:W-:Y:S01]  /*15140*/  MUFU.EX2 R177, R177 ;  /* 0x000000b100b17308 */ /* 0x000fe20000000800 */
[----:B------:R-:W-:Y:S01]  /*15150*/  FADD.FTZ R39, R168, R39 ;  /* 0x00000027a8277221 */ /* 0x000fe20000010000 */
[----:B------:R-:W-:-:S03]  /*15160*/  F2FP.F16.F32.PACK_AB R168, R45, R168 ;  /* 0x000000a82da8723e */ /* 0x000fc600000000ff */
[----:B------:R-:W-:-:S03]  /*15170*/  FADD.FTZ R39, R45, R39 ;  /* 0x000000272d277221 */ /* 0x000fc60000010000 */
[----:B------:R-:W-:Y:S01]  /*15180*/  MUFU.EX2 R27, R27 ;  /* 0x0000001b001b7308 */ /* 0x000fe20000000800 */
[----:B------:R-:W-:Y:S01]  /*15190*/  FADD.FTZ R39, R170, R39 ;  /* 0x00000027aa277221 */ /* 0x000fe20000010000 */
[----:B---3--:R-:W-:-:S03]  /*151a0*/  F2FP.F16.F32.PACK_AB R170, R29, R170 ;  /* 0x000000aa1daa723e */ /* 0x008fc600000000ff */
[----:B------:R-:W-:-:S03]  /*151b0*/  FADD.FTZ R39, R29, R39 ;  /* 0x000000271d277221 */ /* 0x000fc60000010000 */
[----:B------:R-:W-:Y:S01]  /*151c0*/  MUFU.EX2 R179, R179 ;  /* 0x000000b300b37308 */ /* 0x000fe20000000800 */
[----:B-1----:R-:W-:Y:S01]  /*151d0*/  FADD.FTZ R39, R152, R39 ;  /* 0x0000002798277221 */ /* 0x002fe20000010000 */
[----:B----4-:R-:W-:-:S03]  /*151e0*/  F2FP.F16.F32.PACK_AB R152, R37, R152 ;  /* 0x000000982598723e */ /* 0x010fc600000000ff */
[----:B------:R-:W-:-:S03]  /*151f0*/  FADD.FTZ R39, R37, R39 ;  /* 0x0000002725277221 */ /* 0x000fc60000010000 */
[----:B------:R-:W-:Y:S01]  /*15200*/  MUFU.EX2 R30, R30 ;  /* 0x0000001e001e7308 */ /* 0x000fe20000000800 */
[----:B-----5:R-:W-:Y:S01]  /*15210*/  FADD.FTZ R39, R154, R39 ;  /* 0x000000279a277221 */ /* 0x020fe20000010000 */
[----:B------:R-:W-:-:S03]  /*15220*/  F2FP.F16.F32.PACK_AB R154, R44, R154 ;  /* 0x0000009a2c9a723e */ /* 0x000fc600000000ff */
[----:B------:R-:W-:Y:S01]  /*15230*/  FADD.FTZ R39, R44, R39 ;  /* 0x000000272c277221 */ /* 0x000fe20000010000 */
[----:B------:R-:W-:Y:S02]  /*15240*/  WARPGROUP.DEPBAR.LE gsb0, 0x0 ;  /* 0x00008000000079c5 */ /* 0x000fe40000010000 */
[----:B------:R-:W-:Y:S01]  /*15250*/  WARPGROUP.ARRIVE ;  /* 0x00000000000079c5 */ /* 0x000fe20000000000 */
[-CC-:B------:R-:W-:Y:S01]  /*15260*/  FFMA.FTZ R156, R64, R0.reuse, -R11.reuse ;  /* 0x00000000409c7223 */ /* 0x180fe2000001080b */
[-CC-:B------:R-:W-:Y:S01]  /*15270*/  FFMA.FTZ R158, R68, R0.reuse, -R11.reuse ;  /* 0x00000000449e7223 */ /* 0x180fe2000001080b */
[-C--:B------:R-:W-:Y:S01]  /*15280*/  FFMA.FTZ R11, R85, R0.reuse, -R11 ;  /* 0x00000000550b7223 */ /* 0x080fe2000001080b */
[----:B------:R-:W-:Y:S01]  /*15290*/  MUFU.EX2 R173, R173 ;  /* 0x000000ad00ad7308 */ /* 0x000fe20000000800 */
[-CC-:B------:R-:W-:Y:S01]  /*152a0*/  FFMA.FTZ R157, R66, R0.reuse, -R25.reuse ;  /* 0x00000000429d7223 */ /* 0x180fe20000010819 */
[----:B------:R-:W-:Y:S01]  /*152b0*/  HGMMA.64x128x16.F32 R88, R160, gdesc[UR4].tnspB, R88, gsb0 ;  /* 0x41e00004a0587df0 */ /* 0x000fe20008000858 */
[----:B------:R-:W-:Y:S01]  /*152c0*/  R2UR UR6, R10 ;  /* 0x000000000a0672ca */ /* 0x000fe200000e0000 */
[-CC-:B------:R-:W-:Y:S01]  /*152d0*/  FFMA.FTZ R10, R58, R0.reuse, -R25.reuse ;  /* 0x000000003a0a7223 */ /* 0x180fe20000010819 */
[----:B------:R-:W-:-:S03]  /*152e0*/  FFMA.FTZ R159, R70, R0, -R25 ;  /* 0x00000000469f7223 */ /* 0x000fc60000010819 */
[----:B------:R0:W-:Y:S08]  /*152f0*/  MUFU.EX2 R13, R11 ;  /* 0x0000000b000d7308 */ /* 0x0001f00000000800 */
[----:B------:R-:W-:Y:S01]  /*15300*/  MUFU.EX2 R31, R31 ;  /* 0x0000001f001f7308 */ /* 0x000fe20000000800 */
[----:B0-----:R-:W-:-:S05]  /*15310*/  IMAD.MOV.U32 R11, RZ, RZ, 0x40000040 ;  /* 0x40000040ff0b7424 */ /* 0x001fca00078e00ff */
[----:B------:R-:W-:Y:S01]  /*15320*/  R2UR UR7, R11 ;  /* 0x000000000b0772ca */ /* 0x000fe200000e0000 */
        /* <DEDUP_REMOVED lines=8> */
[----:B------:R-:W0:Y:S08]  /*153b0*/  MUFU.EX2 R11, R11 ;  /* 0x0000000b000b7308 */ /* 0x000e300000000800 */
[----:B------:R-:W-:Y:S08]  /*153c0*/  MUFU.EX2 R5, R63 ;  /* 0x0000003f00057308 */ /* 0x000ff00000000800 */
[----:B------:R-:W1:Y:S01]  /*153d0*/  MUFU.EX2 R156, R156 ;  /* 0x0000009c009c7308 */ /* 0x000e620000000800 */
[----:B0-----:R-:W-:-:S07]  /*153e0*/  F2FP.F16.F32.PACK_AB R153, R11, R10 ;  /* 0x0000000a0b99723e */ /* 0x001fce00000000ff */
[----:B------:R-:W-:Y:S08]  /*153f0*/  MUFU.EX2 R157, R157 ;  /* 0x0000009d009d7308 */ /* 0x000ff00000000800 */
[----:B------:R-:W0:Y:S01]  /*15400*/  MUFU.EX2 R158, R158 ;  /* 0x0000009e009e7308 */ /* 0x000e220000000800 */
[----:B-1----:R-:W-:Y:S01]  /*15410*/  FADD.FTZ R39, R156, R39 ;  /* 0x000000279c277221 */ /* 0x002fe20000010000 */
[----:B------:R-:W-:-:S03]  /*15420*/  F2FP.F16.F32.PACK_AB R156, R32, R156 ;  /* 0x0000009c209c723e */ /* 0x000fc600000000ff */
[----:B------:R-:W-:-:S03]  /*15430*/  FADD.FTZ R39, R32, R39 ;  /* 0x0000002720277221 */ /* 0x000fc60000010000 */
[----:B------:R-:W-:Y:S08]  /*15440*/  MUFU.EX2 R159, R159 ;  /* 0x0000009f009f7308 */ /* 0x000ff00000000800 */
[----:B------:R-:W-:Y:S01]  /*15450*/  MUFU.EX2 R75, R75 ;  /* 0x0000004b004b7308 */ /* 0x000fe20000000800 */
[----:B0-----:R-:W-:Y:S01]  /*15460*/  FADD.FTZ R39, R158, R39 ;  /* 0x000000279e277221 */ /* 0x001fe20000010000 */
[----:B------:R-:W-:-:S03]  /*15470*/  F2FP.F16.F32.PACK_AB R158, R40, R158 ;  /* 0x0000009e289e723e */ /* 0x000fc600000000ff */
[----:B------:R-:W-:-:S03]  /*15480*/  FADD.FTZ R14, R40, R39 ;  /* 0x00000027280e7221 */ /* 0x000fc60000010000 */
[----:B------:R-:W-:Y:S01]  /*15490*/  MUFU.EX2 R78, R78 ;  /* 0x0000004e004e7308 */ /* 0x000fe20000000800 */
[----:B------:R-:W-:Y:S01]  /*154a0*/  FADD.FTZ R14, R21, R14 ;  /* 0x0000000e150e7221 */ /* 0x000fe20000010000 */
[----:B------:R-:W-:Y:S02]  /*154b0*/  WARPGROUP.DEPBAR.LE gsb0, 0x0 ;  /* 0x00008000000079c5 */ /* 0x000fe40000010000 */
[----:B------:R-:W-:Y:S01]  /*154c0*/  WARPGROUP.ARRIVE ;  /* 0x00000000000079c5 */ /* 0x000fe20000000000 */
[----:B------:R-:W-:-:S03]  /*154d0*/  FFMA.FTZ R161, R74, R0, -R25 ;  /* 0x000000004aa17223 */ /* 0x000fc60000010819 */
[----:B------:R-:W0:Y:S01]  /*154e0*/  MUFU.EX2 R79, R79 ;  /* 0x0000004f004f7308 */ /* 0x000e220000000800 */
[----:B------:R-:W-:Y:S02]  /*154f0*/  F2FP.F16.F32.PACK_AB R160, R41, R21 ;  /* 0x0000001529a0723e */ /* 0x000fe400000000ff */
[----:B------:R-:W-:Y:S01]  /*15500*/  F2FP.F16.F32.PACK_AB R162, R49, R48 ;  /* 0x0000003031a2723e */ /* 0x000fe200000000ff */
[----:B------:R-:W-:Y:S04]  /*15510*/  HGMMA.64x128x16.F32 R88, R164, gdesc[UR4].tnspB, R88, gsb0 ;  /* 0x41e00004a4587df0 */ /* 0x000fe80008000858 */
[----:B------:R-:W-:Y:S08]  /*15520*/  MUFU.EX2 R161, R161 ;  /* 0x000000a100a17308 */ /* 0x000ff00000000800 */
[----:B------:R-:W-:Y:S01]  /*15530*/  MUFU.EX2 R82, R82 ;  /* 0x0000005200527308 */ /* 0x000fe20000000800 */
[----:B0-----:R-:W-:-:S07]  /*15540*/  F2FP.F16.F32.PACK_AB R163, R79, R78 ;  /* 0x0000004e4fa3723e */ /* 0x001fce00000000ff */
[----:B------:R-:W-:Y:S08]  /*15550*/  MUFU.EX2 R83, R83 ;  /* 0x0000005300537308 */ /* 0x000ff00000000800 */
[----:B------:R-:W0:Y:S08]  /*15560*/  MUFU.EX2 R56, R56 ;  /* 0x0000003800387308 */ /* 0x000e300000000800 */
[----:B------:R-:W-:Y:S01]  /*15570*/  MUFU.EX2 R86, R86 ;  /* 0x0000005600567308 */ /* 0x000fe20000000800 */
[----:B------:R-:W-:-:S02]  /*15580*/  WARPGROUP.DEPBAR.LE gsb0, 0x0 ;  /* 0x00008000000079c5 */ /* 0x000fc40000010000 */
[----:B------:R1:W-:Y:S01]  /*15590*/  @!P1 SYNCS.ARRIVE.TRANS64.RED.A1T0 RZ, [R15+URZ], RZ ;  /* 0x000000ff0fff99a7 */ /* 0x0003e2000810043f */
[----:B0-----:R-:W-:Y:S02]  /*155a0*/  F2FP.F16.F32.PACK_AB R166, R13, R56 ;  /* 0x000000380da6723e */ /* 0x001fe400000000ff */
[----:B------:R-:W-:Y:S02]  /*155b0*/  F2FP.F16.F32.PACK_AB R164, R53, R52 ;  /* 0x0000003435a4723e */ /* 0x000fe400000000ff */
[----:B------:R-:W-:Y:S01]  /*155c0*/  F2FP.F16.F32.PACK_AB R165, R83, R82 ;  /* 0x0000005253a5723e */ /* 0x000fe200000000ff */
[----:B-1----:R-:W-:Y:S01]  /*155d0*/  FFMA.FTZ R15, R8, R4, R181 ;  /* 0x00000004080f7223 */ /* 0x002fe200000100b5 */
[----:B------:R0:W-:Y:S01]  /*155e0*/  @!P1 SYNCS.ARRIVE.TRANS64.RED.A1T0 RZ, [R20+URZ], RZ ;  /* 0x000000ff14ff99a7 */ /* 0x0001e2000810043f */
[----:B------:R-:W1:Y:S01]  /*155f0*/  MUFU.EX2 R4, R62 ;  /* 0x0000003e00047308 */ /* 0x000e620000000800 */
[C---:B------:R-:W-:Y:S01]  /*15600*/  F2FP.F16.F32.PACK_AB R181, R24.reuse, R181 ;  /* 0x000000b518b5723e */ /* 0x040fe200000000ff */
[----:B------:R-:W-:-:S04]  /*15610*/  FADD.FTZ R15, R24, R15 ;  /* 0x0000000f180f7221 */ /* 0x000fc80000010000 */
[----:B------:R-:W-:Y:S01]  /*15620*/  FADD.FTZ R15, R183, R15 ;  /* 0x0000000fb70f7221 */ /* 0x000fe20000010000 */
[----:B------:R-:W-:-:S03]  /*15630*/  F2FP.F16.F32.PACK_AB R183, R26, R183 ;  /* 0x000000b71ab7723e */ /* 0x000fc600000000ff */
[----:B0-----:R-:W-:Y:S01]  /*15640*/  FADD.FTZ R20, R26, R15 ;  /* 0x0000000f1a147221 */ /* 0x001fe20000010000 */
[----:B------:R-:W-:-:S03]  /*15650*/  FFMA.FTZ R15, R67, R0, -R25 ;  /* 0x00000000430f7223 */ /* 0x000fc60000010819 */
[----:B------:R-:W-:Y:S01]  /*15660*/  FADD.FTZ R20, R177, R20 ;  /* 0x00000014b1147221 */ /* 0x000fe20000010000 */
[C---:B------:R-:W-:Y:S02]  /*15670*/  F2FP.F16.F32.PACK_AB R177, R27.reuse, R177 ;  /* 0x000000b11bb1723e */ /* 0x040fe400000000ff */
[----:B------:R-:W-:Y:S01]  /*15680*/  MUFU.EX2 R15, R15 ;  /* 0x0000000f000f7308 */ /* 0x000fe20000000800 */
[----:B------:R-:W-:Y:S01]  /*15690*/  FADD.FTZ R42, R27, R20 ;  /* 0x000000141b2a7221 */ /* 0x000fe20000010000 */
[--C-:B------:R-:W-:Y:S01]  /*156a0*/  FFMA.FTZ R20, R71, R0, -R25.reuse ;  /* 0x0000000047147223 */ /* 0x100fe20000010819 */
[----:B-1----:R-:W-:Y:S01]  /*156b0*/  F2FP.F16.F32.PACK_AB R155, R5, R4 ;  /* 0x00000004059b723e */ /* 0x002fe200000000ff */
[----:B------:R-:W-:Y:S01]  /*156c0*/  FFMA.FTZ R25, R87, R0, -R25 ;  /* 0x0000000057197223 */ /* 0x000fe20000010819 */
[----:B------:R-:W-:Y:S01]  /*156d0*/  FADD.FTZ R42, R179, R42 ;  /* 0x0000002ab32a7221 */ /* 0x000fe20000010000 */
[C---:B------:R-:W-:Y:S02]  /*156e0*/  F2FP.F16.F32.PACK_AB R179, R30.reuse, R179 ;  /* 0x000000b31eb3723e */ /* 0x040fe400000000ff */
[----:B------:R-:W-:Y:S01]  /*156f0*/  MUFU.EX2 R20, R20 ;  /* 0x0000001400147308 */ /* 0x000fe20000000800 */
[----:B------:R-:W-:-:S04]  /*15700*/  FADD.FTZ R42, R30, R42 ;  /* 0x0000002a1e2a7221 */ /* 0x000fc80000010000 */
[----:B------:R-:W-:Y:S01]  /*15710*/  FADD.FTZ R42, R173, R42 ;  /* 0x0000002aad2a7221 */ /* 0x000fe20000010000 */
[C---:B------:R-:W-:Y:S02]  /*15720*/  F2FP.F16.F32.PACK_AB R173, R31.reuse, R173 ;  /* 0x000000ad1fad723e */ /* 0x040fe400000000ff */
[----:B------:R-:W0:Y:S01]  /*15730*/  MUFU.EX2 R25, R25 ;  /* 0x0000001900197308 */ /* 0x000e220000000800 */
[----:B------:R-:W-:-:S04]  /*15740*/  FADD.FTZ R42, R31, R42 ;  /* 0x0000002a1f2a7221 */ /* 0x000fc80000010000 */
[----:B------:R-:W-:Y:S01]  /*15750*/  FADD.FTZ R42, R175, R42 ;  /* 0x0000002aaf2a7221 */ /* 0x000fe20000010000 */
[----:B------:R-:W-:-:S03]  /*15760*/  F2FP.F16.F32.PACK_AB R175, R34, R175 ;  /* 0x000000af22af723e */ /* 0x000fc600000000ff */
[----:B------:R-:W-:-:S04]  /*15770*/  FADD.FTZ R42, R34, R42 ;  /* 0x0000002a222a7221 */ /* 0x000fc80000010000 */
[----:B------:R-:W-:Y:S01]  /*15780*/  FADD.FTZ R42, R169, R42 ;  /* 0x0000002aa92a7221 */ /* 0x000fe20000010000 */
[----:B------:R-:W-:-:S03]  /*15790*/  F2FP.F16.F32.PACK_AB R169, R35, R169 ;  /* 0x000000a923a9723e */ /* 0x000fc600000000ff */
[----:B------:R-:W-:Y:S01]  /*157a0*/  FADD.FTZ R42, R35, R42 ;  /* 0x0000002a232a7221 */ /* 0x000fe20000010000 */
[----:B0-----:R-:W-:-:S03]  /*157b0*/  F2FP.F16.F32.PACK_AB R167, R25, R86 ;  /* 0x0000005619a7723e */ /* 0x001fc600000000ff */
[----:B------:R-:W-:Y:S01]  /*157c0*/  FADD.FTZ R42, R171, R42 ;  /* 0x0000002aab2a7221 */ /* 0x000fe20000010000 */
[----:B------:R-:W-:-:S03]  /*157d0*/  F2FP.F16.F32.PACK_AB R171, R38, R171 ;  /* 0x000000ab26ab723e */ /* 0x000fc600000000ff */
[----:B------:R-:W-:-:S04]  /*157e0*/  FADD.FTZ R42, R38, R42 ;  /* 0x0000002a262a7221 */ /* 0x000fc80000010000 */
[----:B------:R-:W-:-:S04]  /*157f0*/  FADD.FTZ R42, R10, R42 ;  /* 0x0000002a0a2a7221 */ /* 0x000fc80000010000 */
[----:B------:R-:W-:-:S04]  /*15800*/  FADD.FTZ R42, R11, R42 ;  /* 0x0000002a0b2a7221 */ /* 0x000fc80000010000 */
[----:B------:R-:W-:-:S04]  /*15810*/  FADD.FTZ R42, R4, R42 ;  /* 0x0000002a042a7221 */ /* 0x000fc80000010000 */
[----:B------:R-:W-:Y:S01]  /*15820*/  FADD.FTZ R42, R5, R42 ;  /* 0x0000002a052a7221 */ /* 0x000fe20000010000 */
[----:B------:R-:W-:Y:S01]  /*15830*/  FADD.FTZ R5, R41, R14 ;  /* 0x0000000e29057221 */ /* 0x000fe20000010000 */
[----:B------:R-:W-:Y:S02]  /*15840*/  IMAD.MOV.U32 R14, RZ, RZ, R3 ;  /* 0x000000ffff0e7224 */ /* 0x000fe400078e0003 */
        /* <DEDUP_REMOVED lines=15> */
[----:B------:R-:W-:Y:S02]  /*15940*/  IMAD.MOV.U32 R13, RZ, RZ, R7 ;  /* 0x000000ffff0d7224 */ /* 0x000fe400078e0007 */
[----:B------:R-:W-:-:S04]  /*15950*/  FADD.FTZ R10, R78, R11 ;  /* 0x0000000b4e0a7221 */ /* 0x000fc80000010000 */
[----:B------:R-:W-:-:S04]  /*15960*/  FADD.FTZ R11, R79, R10 ;  /* 0x0000000a4f0b7221 */ /* 0x000fc80000010000 */
[----:B------:R-:W-:-:S04]  /*15970*/  FADD.FTZ R10, R82, R11 ;  /* 0x0000000b520a7221 */ /* 0x000fc80000010000 */
[----:B------:R-:W-:-:S04]  /*15980*/  FADD.FTZ R11, R83, R10 ;  /* 0x0000000a530b7221 */ /* 0x000fc80000010000 */
[----:B------:R-:W-:Y:S01]  /*15990*/  FADD.FTZ R10, R86, R11 ;  /* 0x0000000b560a7221 */ /* 0x000fe20000010000 */
[----:B------:R-:W-:-:S03]  /*159a0*/  IMAD.MOV.U32 R11, RZ, RZ, R196 ;  /* 0x000000ffff0b7224 */ /* 0x000fc600078e00c4 */
[----:B------:R-:W-:Y:S01]  /*159b0*/  FADD.FTZ R4, R25, R10 ;  /* 0x0000000a19047221 */ /* 0x000fe20000010000 */
[----:B------:R-:W-:Y:S01]  /*159c0*/  MOV R10, R194 ;  /* 0x000000c2000a7202 */ /* 0x000fe20000000f00 */
[----:B------:R-:W-:Y:S06]  /*159d0*/  @P2 BRA `(.L_x_606) ;  /* 0xffffffd800f02947 */ /* 0x000fec000383ffff */
.L_x_595:
[----:B------:R-:W-:Y:S05]  /*159e0*/  BSYNC B0 ;  /* 0x0000000000007941 */ /* 0x000fea0003800000 */
.L_x_594:
        /* <DEDUP_REMOVED lines=67> */
.L_x_607:
[----:B------:R-:W-:Y:S01]  /*15e20*/  IMAD R6, R194, 0x8, R2 ;  /* 0x00000008c2067824 */ /* 0x000fe200078e0202 */
[----:B------:R-:W-:-:S04]  /*15e30*/  SHF.L.U32 R9, R196, 0x1f, RZ ;  /* 0x0000001fc4097819 */ /* 0x000fc800000006ff */
[----:B------:R0:W1:Y:S01]  /*15e40*/  SYNCS.PHASECHK.TRANS64.TRYWAIT P2, [R6+URZ+0x34850], R9 ;  /* 0x03485009060075a7 */ /* 0x000062000804017f */
[----:B------:R-:W-:Y:S05]  /*15e50*/  @!P0 BRA `(.L_x_608) ;  /* 0x0000000000048947 */ /* 0x000fea0003800000 */
[----:B------:R-:W-:Y:S01]  /*15e60*/  BPT.TRAP 0x1 ;  /* 0x000000040000795c */ /* 0x000fe20000300000 */
.L_x_608:
[----:B------:R-:W-:Y:S01]  /*15e70*/  IADD3 R2, R2, 0x400, RZ ;  /* 0x0000040002027810 */ /* 0x000fe20007ffe0ff */
[----:B------:R-:W-:Y:S03]  /*15e80*/  BSSY B0, `(.L_x_609) ;  /* 0x0000008000007945 */ /* 0x000fe60003800000 */
[----:B------:R-:W-:-:S04]  /*15e90*/  SHF.R.U32.HI R2, RZ, 0x4, R2 ;  /* 0x00000004ff027819 */ /* 0x000fc80000011602 */
[----:B------:R-:W-:-:S04]  /*15ea0*/  LOP3.LUT R2, R2, 0x3fff, RZ, 0xc0, !PT ;  /* 0x00003fff02027812 */ /* 0x000fc800078ec0ff */
[----:B------:R-:W-:-:S05]  /*15eb0*/  LOP3.LUT R11, R2, 0x4000000, RZ, 0xfc, !PT ;  /* 0x04000000020b7812 */ /* 0x000fca00078efcff */
[----:B------:R-:W-:Y:S01]  /*15ec0*/  IMAD R2, R194, 0x800, R11 ;  /* 0x00000800c2027824 */ /* 0x000fe200078e020b */
[----:B-1----:R-:W-:Y:S06]  /*15ed0*/  @P2 BRA `(.L_x_610) ;  /* 0x0000000000082947 */ /* 0x002fec0003800000 */
[----:B------:R-:W1:Y:S02]  /*15ee0*/  SYNCS.PHASECHK.TRANS64.TRYWAIT P0, [R6+URZ+0x34850], R9 ;  /* 0x03485009060075a7 */ /* 0x000e64000800017f */
[----:B-1----:R-:W-:Y:S05]  /*15ef0*/  @!P0 BRA `(.L_x_611) ;  /* 0x000000bc00d88947 */ /* 0x002fea0003800000 */
.L_x_610:
[----:B------:R-:W-:Y:S05]  /*15f00*/  BSYNC B0 ;  /* 0x0000000000007941 */ /* 0x000fea0003800000 */
.L_x_609:
[----:B------:R-:W-:Y:S01]  /*15f10*/  IMAD.MOV.U32 R8, RZ, RZ, R2 ;  /* 0x000000ffff087224 */ /* 0x000fe200078e0002 */
[----:B------:R-:W-:Y:S01]  /*15f20*/  WARPGROUP.ARRIVE ;  /* 0x00000000000079c5 */ /* 0x000fe20000000000 */
[----:B01----:R-:W-:Y:S01]  /*15f30*/  IMAD.MOV.U32 R9, RZ, RZ, 0x40000040 ;  /* 0x40000040ff097424 */ /* 0x003fe200078e00ff */
[----:B------:R-:W-:Y:S01]  /*15f40*/  IADD3 R206, R206, 0x1, RZ ;  /* 0x00000001cece7810 */ /* 0x000fe20007ffe0ff */
[----:B------:R-:W-:Y:S01]  /*15f50*/  VIADD R194, R194, 0x1 ;  /* 0x00000001c2c27836 */ /* 0x000fe20000000000 */
[----:B------:R-:W-:Y:S01]  /*15f60*/  R2UR UR6, R8 ;  /* 0x00000000080672ca */ /* 0x000fe200000e0000 */
[----:B------:R-:W-:Y:S01]  /*15f70*/  IMAD.MOV.U32 R21, RZ, RZ, -0x800000 ;  /* 0xff800000ff157424 */ /* 0x000fe200078e00ff */
[----:B------:R-:W-:Y:S01]  /*15f80*/  R2UR UR7, R9 ;  /* 0x00000000090772ca */ /* 0x000fe200000e0000 */
[----:B------:R-:W-:Y:S01]  /*15f90*/  IMAD.MOV.U32 R9, RZ, RZ, 0x40000040 ;  /* 0x40000040ff097424 */ /* 0x000fe200078e00ff */
[----:B------:R-:W-:Y:S01]  /*15fa0*/  IADD3 R8, R2, 0x80, RZ ;  /* 0x0000008002087810 */ /* 0x000fe20007ffe0ff */
[----:B------:R-:W-:Y:S01]  /*15fb0*/  IMAD.MOV.U32 R20, RZ, RZ, -0x800000 ;  /* 0xff800000ff147424 */ /* 0x000fe200078e00ff */
[----:B------:R-:W-:-:S04]  /*15fc0*/  ISETP.NE.AND P2, PT, R194, 0x2, PT ;  /* 0x00000002c200780c */ /* 0x000fc80003f45270 */
[----:B------:R-:W-:-:S05]  /*15fd0*/  SEL R194, R194, RZ, P2 ;  /* 0x000000ffc2c27207 */ /* 0x000fca0001000000 */
        /* <DEDUP_REMOVED lines=8> */
[----:B------:R-:W-:Y:S02]  /*16060*/  R2UR UR6, R8 ;  /* 0x00000000080672ca */ /* 0x000fe400000e0000 */
[----:B------:R-:W-:Y:S01]  /*16070*/  R2UR UR7, R9 ;  /* 0x00000000090772ca */ /* 0x000fe200000e0000 */
[----:B------:R-:W-:Y:S01]  /*16080*/  IMAD.MOV.U32 R9, RZ, RZ, 0x40000040 ;  /* 0x40000040ff097424 */ /* 0x000fe200078e00ff */
[----:B------:R-:W-:Y:S01]  /*16090*/  IADD3 R8, R2, 0x180, RZ ;  /* 0x0000018002087810 */ /* 0x000fe20007ffe0ff */
[----:B------:R-:W-:Y:S02]  /*160a0*/  WARPGROUP.DEPBAR.LE gsb0, 0x0 ;  /* 0x00008000000079c5 */ /* 0x000fe40000010000 */
[----:B------:R-:W-:-:S08]  /*160b0*/  WARPGROUP.ARRIVE ;  /* 0x00000000000079c5 */ /* 0x000fd00000000000 */
        /* <DEDUP_REMOVED lines=25> */
[----:B------:R-:W-:Y:S02]  /*16250*/  IADD3 R8, R2, 0x380, RZ ;  /* 0x0000038002087810 */ /* 0x000fe40007ffe0ff */
[----:B------:R-:W0:Y:S02]  /*16260*/  SHFL.BFLY PT, R2, R5, 0x2, 0x1f ;  /* 0x0c401f0005027f89 */ /* 0x000e2400000e0000 */
[----:B0-----:R-:W-:Y:S01]  /*16270*/  FADD.FTZ R2, R2, R5 ;  /* 0x0000000502027221 */ /* 0x001fe20000010000 */
[----:B------:R-:W-:-:S02]  /*16280*/  WARPGROUP.DEPBAR.LE gsb0, 0x0 ;  /* 0x00008000000079c5 */ /* 0x000fc40000010000 */
[----:B------:R-:W-:-:S06]  /*16290*/  WARPGROUP.ARRIVE ;  /* 0x00000000000079c5 */ /* 0x000fcc0000000000 */
[----:B------:R-:W-:Y:S01]  /*162a0*/  HGMMA.64x128x16.F32 R24, R160, gdesc[UR4].tnspB, R24, gsb0 ;  /* 0x41e00004a0187df0 */ /* 0x000fe20008000818 */
[----:B------:R-:W-:Y:S02]  /*162b0*/  R2UR UR6, R8 ;  /* 0x00000000080672ca */ /* 0x000fe400000e0000 */
[----:B------:R-:W-:Y:S02]  /*162c0*/  R2UR UR7, R9 ;  /* 0x00000000090772ca */ /* 0x000fe400000e0000 */
[----:B------:R-:W0:Y:S02]  /*162d0*/  SHFL.BFLY PT, R9, R4, 0x2, 0x1f ;  /* 0x0c401f0004097f89 */ /* 0x000e2400000e0000 */
[----:B0-----:R-:W-:Y:S01]  /*162e0*/  FADD.FTZ R8, R9, R4 ;  /* 0x0000000409087221 */ /* 0x001fe20000010000 */
[----:B------:R-:W-:Y:S01]  /*162f0*/  IMAD.MOV.U32 R4, RZ, RZ, RZ ;  /* 0x000000ffff047224 */ /* 0x000fe200078e00ff */
[----:B------:R-:W0:Y:S04]  /*16300*/  SHFL.BFLY PT, R9, R2, 0x1, 0x1f ;  /* 0x0c201f0002097f89 */ /* 0x000e2800000e0000 */
[----:B------:R-:W1:Y:S01]  /*16310*/  SHFL.BFLY PT, R11, R8, 0x1, 0x1f ;  /* 0x0c201f00080b7f89 */ /* 0x000e6200000e0000 */
[----:B0-----:R-:W-:Y:S01]  /*16320*/  FADD.FTZ R10, R2, R9 ;  /* 0x00000009020a7221 */ /* 0x001fe20000010000 */
[----:B------:R-:W-:-:S02]  /*16330*/  IMAD.MOV.U32 R2, RZ, RZ, RZ ;  /* 0x000000ffff027224 */ /* 0x000fc400078e00ff */
[----:B-1----:R-:W-:Y:S02]  /*16340*/  FADD.FTZ R12, R8, R11 ;  /* 0x0000000b080c7221 */ /* 0x002fe40000010000 */
[----:B------:R-:W-:Y:S02]  /*16350*/  FSETP.NE.FTZ.AND P0, PT, R10, RZ, PT ;  /* 0x000000ff0a00720b */ /* 0x000fe40003f15000 */
[----:B------:R-:W-:Y:S02]  /*16360*/  @!P1 IADD3 R8, R6, 0x34860, RZ ;  /* 0x0003486006089810 */ /* 0x000fe40007ffe0ff */
[----:B------:R-:W-:Y:S02]  /*16370*/  FSETP.NE.FTZ.AND P3, PT, R12, RZ, PT ;  /* 0x000000ff0c00720b */ /* 0x000fe40003f75000 */
[----:B------:R-:W-:Y:S02]  /*16380*/  @!P1 PRMT R8, RZ, 0x654, R8 ;  /* 0x00000654ff089816 */ /* 0x000fe40000000008 */
[----:B------:R-:W-:-:S04]  /*16390*/  SEL R11, RZ, 0x1, P2 ;  /* 0x00000001ff0b7807 */ /* 0x000fc80001000000 */
[----:B------:R-:W-:Y:S01]  /*163a0*/  LOP3.LUT R196, R196, R11, RZ, 0x3c, !PT ;  /* 0x0000000bc4c47212 */ /* 0x000fe200078e3cff */
[----:B------:R-:W0:Y:S01]  /*163b0*/  @P0 MUFU.LG2 R5, R10 ;  /* 0x0000000a00050308 */ /* 0x000e220000000c00 */
[----:B------:R-:W-:-:S03]  /*163c0*/  @P0 FMUL.FTZ R6, R0, 0.69314718246459960938 ;  /* 0x3f31721800060820 */ /* 0x000fc60000410000 */
[----:B------:R-:W-:-:S04]  /*163d0*/  @P3 FMUL.FTZ R11, R0, 0.69314718246459960938 ;  /* 0x3f317218000b3820 */ /* 0x000fc80000410000 */
        /* <DEDUP_REMOVED lines=77> */
.L_x_537:
[----:B------:R-:W1:Y:S08]  /*168b0*/  S2UR UR5, SR_CgaCtaId ;  /* 0x00000000000579c3 */ /* 0x000e700000008800 */
[----:B------:R-:W-:Y:S06]  /*168c0*/  BAR.SYNC.DEFER_BLOCKING 0x5, 0x180 ;  /* 0x0146000000007b1d */ /* 0x000fec0000010000 */
[----:B------:R-:W-:Y:S01]  /*168d0*/  UMOV UR4, 0x400 ;  /* 0x0000040000047882 */ /* 0x000fe20000000000 */
[----:B------:R-:W-:Y:S01]  /*168e0*/  BSSY B0, `(.L_x_612) ;  /* 0x00002da000007945 */ /* 0x000fe20003800000 */
[----:B-1----:R-:W-:-:S06]  /*168f0*/  ULEA UR4, UR5, UR4, 0x18 ;  /* 0x0000000405047291 */ /* 0x002fcc000f8ec03f */
[----:B------:R-:W-:-:S05]  /*16900*/  IMAD.U32 R2, RZ, RZ, UR4 ;  /* 0x00000004ff027e24 */ /* 0x000fca000f8e00ff */
[----:B------:R1:W2:Y:S01]  /*16910*/  LDS.128 R144, [R2+0x348d0] ;  /* 0x0348d00002907984 */ /* 0x0002a20000000c00 */
[----:B------:R-:W-:Y:S06]  /*16920*/  BAR.ARV 0x4, 0x180 ;  /* 0x0106000000007b1d */ /* 0x000fec0000002000 */
[----:B------:R-:W-:Y:S05]  /*16930*/  @P0 BRA `(.L_x_613) ;  /* 0x0000002000640947 */ /* 0x000fea0003800000 */
[----:B------:R-:W3:Y:S01]  /*16940*/  LDL R0, [R1+0x84] ;  /* 0x0000840001007983 */ /* 0x000ee20000100800 */
[----:B------:R-:W4:Y:S01]  /*16950*/  S2R R3, SR_SWINHI ;  /* 0x0000000000037919 */ /* 0x000f220000002f00 */
[----:B------:R-:W-:Y:S01]  /*16960*/  F2FP.F16.F32.PACK_AB R32, R73, R72 ;  /* 0x000000484920723e */ /* 0x000fe200000000ff */
[----:B------:R-:W-:Y:S01]  /*16970*/  ULDC.64 UR6, c[0x0][0xc00] ;  /* 0x0003000000067ab9 */ /* 0x000fe20000000a00 */
[----:B------:R-:W-:Y:S01]  /*16980*/  ULDC.64 UR4, c[0x0][0xc08] ;  /* 0x0003020000047ab9 */ /* 0x000fe20000000a00 */
[----:B------:R-:W2:Y:S01]  /*16990*/  LDL R104, [R1+0x80] ;  /* 0x0000800001687983 */ /* 0x000ea20000100800 */
[----:B------:R-:W-:Y:S02]  /*169a0*/  MOV R100, R2 ;  /* 0x0000000200647202 */ /* 0x000fe40000000f00 */
[----:B----4-:R-:W-:Y:S01]  /*169b0*/  MOV R101, R3 ;  /* 0x0000000300657202 */ /* 0x010fe20000000f00 */
[----:B------:R-:W-:Y:S02]  /*169c0*/  BAR.SYNC.DEFER_BLOCKING 0x1, 0x100 ;  /* 0x0044000000007b1d */ /* 0x000fe40000010000 */
[----:B---3--:R-:W-:-:S03]  /*169d0*/  IMAD.WIDE R8, R0, 0x2, R100 ;  /* 0x0000000200087825 */ /* 0x008fc600078e0264 */
[C---:B------:R-:W-:Y:S02]  /*169e0*/  LOP3.LUT R3, R8.reuse, 0x380, RZ, 0xc0, !PT ;  /* 0x0000038008037812 */ /* 0x040fe400078ec0ff */
[C---:B------:R-:W-:Y:S02]  /*169f0*/  IADD3 R11, P6, R8.reuse, 0x20, RZ ;  /* 0x00000020080b7810 */ /* 0x040fe40007fde0ff */
[----:B------:R-:W-:Y:S02]  /*16a00*/  SHF.R.U64 R3, R3, 0x3, RZ ;  /* 0x0000000303037819 */ /* 0x000fe400000012ff */
[C---:B0-----:R-:W-:Y:S02]  /*16a10*/  IADD3 R6, P5, R8.reuse, 0x40, RZ ;  /* 0x0000004008067810 */ /* 0x041fe40007fbe0ff */
[C---:B------:R-:W-:Y:S02]  /*16a20*/  IADD3 R31, P4, R8.reuse, 0x60, RZ ;  /* 0x00000060081f7810 */ /* 0x040fe40007f9e0ff */
[----:B------:R-:W-:-:S02]  /*16a30*/  IADD3 R33, P3, R8, 0x4000, RZ ;  /* 0x0000400008217810 */ /* 0x000fc40007f7e0ff */
[C---:B------:R-:W-:Y:S02]  /*16a40*/  IADD3 R35, P2, R8.reuse, 0x4020, RZ ;  /* 0x0000402008237810 */ /* 0x040fe40007f5e0ff */
[C---:B------:R-:W-:Y:S02]  /*16a50*/  IADD3 R26, P1, R8.reuse, 0x4040, RZ ;  /* 0x00004040081a7810 */ /* 0x040fe40007f3e0ff */
[----:B------:R-:W-:Y:S02]  /*16a60*/  IADD3 R103, P0, R8, 0x4060, RZ ;  /* 0x0000406008677810 */ /* 0x000fe40007f1e0ff */
[----:B------:R-:W-:Y:S02]  /*16a70*/  LOP3.LUT R8, R3, R8, RZ, 0x3c, !PT ;  /* 0x0000000803087212 */ /* 0x000fe400078e3cff */
[----:B------:R-:W-:Y:S02]  /*16a80*/  LOP3.LUT R0, R11, 0x380, RZ, 0xc0, !PT ;  /* 0x000003800b007812 */ /* 0x000fe400078ec0ff */
[----:B------:R-:W-:-:S02]  /*16a90*/  LOP3.LUT R3, R6, 0x380, RZ, 0xc0, !PT ;  /* 0x0000038006037812 */ /* 0x000fc400078ec0ff */
[----:B------:R-:W-:Y:S02]  /*16aa0*/  LOP3.LUT R10, R31, 0x380, RZ, 0xc0, !PT ;  /* 0x000003801f0a7812 */ /* 0x000fe400078ec0ff */
[----:B------:R-:W-:Y:S02]  /*16ab0*/  SHF.R.U64 R0, R0, 0x3, RZ ;  /* 0x0000000300007819 */ /* 0x000fe400000012ff */
[----:B------:R-:W-:Y:S02]  /*16ac0*/  SHF.R.U64 R3, R3, 0x3, RZ ;  /* 0x0000000303037819 */ /* 0x000fe400000012ff */
[----:B------:R-:W-:Y:S02]  /*16ad0*/  LOP3.LUT R14, R33, 0x380, RZ, 0xc0, !PT ;  /* 0x00000380210e7812 */ /* 0x000fe400078ec0ff */
[----:B------:R-:W-:Y:S02]  /*16ae0*/  SHF.R.U64 R10, R10, 0x3, RZ ;  /* 0x000000030a0a7819 */ /* 0x000fe400000012ff */
[----:B------:R-:W-:-:S02]  /*16af0*/  LOP3.LUT R4, R0, R11, RZ, 0x3c, !PT ;  /* 0x0000000b00047212 */ /* 0x000fc400078e3cff */
[----:B------:R-:W-:Y:S02]  /*16b00*/  LOP3.LUT R6, R3, R6, RZ, 0x3c, !PT ;  /* 0x0000000603067212 */ /* 0x000fe400078e3cff */
[----:B------:R-:W-:Y:S01]  /*16b10*/  LOP3.LUT R0, R35, 0x380, RZ, 0xc0, !PT ;  /* 0x0000038023007812 */ /* 0x000fe200078ec0ff */
[--C-:B------:R-:W-:Y:S01]  /*16b20*/  IMAD.X R5, RZ, RZ, R9.reuse, P6 ;  /* 0x000000ffff057224 */ /* 0x100fe200030e0609 */
[----:B------:R-:W-:Y:S01]  /*16b30*/  SHF.R.U64 R14, R14, 0x3, RZ ;  /* 0x000000030e0e7819 */ /* 0x000fe200000012ff */
[--C-:B------:R-:W-:Y:S01]  /*16b40*/  IMAD.X R7, RZ, RZ, R9.reuse, P5 ;  /* 0x000000ffff077224 */ /* 0x100fe200028e0609 */
[----:B------:R-:W-:Y:S01]  /*16b50*/  LOP3.LUT R3, R26, 0x380, RZ, 0xc0, !PT ;  /* 0x000003801a037812 */ /* 0x000fe200078ec0ff */
[--C-:B------:R-:W-:Y:S01]  /*16b60*/  IMAD.X R15, RZ, RZ, R9.reuse, P3 ;  /* 0x000000ffff0f7224 */ /* 0x100fe200018e0609 */
[-C--:B------:R-:W-:Y:S01]  /*16b70*/  IADD3.X R13, RZ, R9.reuse, RZ, P4, !PT ;  /* 0x00000009ff0d7210 */ /* 0x080fe200027fe4ff */
[--C-:B------:R-:W-:Y:S01]  /*16b80*/  IMAD.X R25, RZ, RZ, R9.reuse, P2 ;  /* 0x000000ffff197224 */ /* 0x100fe200010e0609 */
[----:B------:R-:W-:Y:S01]  /*16b90*/  IADD3.X R29, RZ, R9, RZ, P0, !PT ;  /* 0x00000009ff1d7210 */ /* 0x000fe200007fe4ff */
[----:B------:R-:W-:Y:S01]  /*16ba0*/  IMAD.X R27, RZ, RZ, R9, P1 ;  /* 0x000000ffff1b7224 */ /* 0x000fe200008e0609 */
[----:B------:R-:W-:-:S02]  /*16bb0*/  LOP3.LUT R12, R10, R31, RZ, 0x3c, !PT ;  /* 0x0000001f0a0c7212 */ /* 0x000fc400078e3cff */
[----:B------:R-:W-:Y:S02]  /*16bc0*/  MOV R30, R8 ;  /* 0x00000008001e7202 */ /* 0x000fe40000000f00 */
[----:B------:R-:W-:Y:S02]  /*16bd0*/  LOP3.LUT R28, R103, 0x380, RZ, 0xc0, !PT ;  /* 0x00000380671c7812 */ /* 0x000fe400078ec0ff */
[----:B------:R-:W-:Y:S02]  /*16be0*/  F2FP.F16.F32.PACK_AB R8, R89, R88 ;  /* 0x000000585908723e */ /* 0x000fe400000000ff */
[----:B------:R-:W-:Y:S02]  /*16bf0*/  F2FP.F16.F32.PACK_AB R9, R95, R94 ;  /* 0x0000005e5f09723e */ /* 0x000fe400000000ff */
[----:B------:R-:W-:Y:S02]  /*16c00*/  F2FP.F16.F32.PACK_AB R10, R91, R90 ;  /* 0x0000005a5b0a723e */ /* 0x000fe400000000ff */
[----:B------:R-:W-:-:S02]  /*16c10*/  F2FP.F16.F32.PACK_AB R11, R97, R96 ;  /* 0x00000060610b723e */ /* 0x000fc400000000ff */
[----:B------:R-:W-:Y:S02]  /*16c20*/  SHF.R.U64 R0, R0, 0x3, RZ ;  /* 0x0000000300007819 */ /* 0x000fe400000012ff */
[----:B------:R-:W-:Y:S02]  /*16c30*/  LOP3.LUT R14, R14, R33, RZ, 0x3c, !PT ;  /* 0x000000210e0e7212 */ /* 0x000fe400078e3cff */
[----:B------:R-:W-:Y:S02]  /*16c40*/  SHF.R.U64 R3, R3, 0x3, RZ ;  /* 0x0000000303037819 */ /* 0x000fe400000012ff */
[----:B------:R-:W-:Y:S01]  /*16c50*/  SHF.R.U64 R28, R28, 0x3, RZ ;  /* 0x000000031c1c7819 */ /* 0x000fe200000012ff */
[----:B------:R0:W-:Y:S01]  /*16c60*/  STSM.16.M88.4 [R30], R8 ;  /* 0x000000081e007844 */ /* 0x0001e20000000200 */
[----:B------:R-:W-:Y:S02]  /*16c70*/  MOV R33, R4 ;  /* 0x0000000400217202 */ /* 0x000fe40000000f00 */
[----:B------:R-:W-:-:S02]  /*16c80*/  MOV R34, R6 ;  /* 0x0000000600227202 */ /* 0x000fc40000000f00 */
[----:B------:R-:W-:Y:S02]  /*16c90*/  LOP3.LUT R24, R0, R35, RZ, 0x3c, !PT ;  /* 0x0000002300187212 */ /* 0x000fe400078e3cff */
[----:B------:R-:W-:Y:S02]  /*16ca0*/  F2FP.F16.F32.PACK_AB R4, R93, R92 ;  /* 0x0000005c5d04723e */ /* 0x000fe400000000ff */
[----:B------:R-:W-:Y:S02]  /*16cb0*/  F2FP.F16.F32.PACK_AB R5, R99, R98 ;  /* 0x000000626305723e */ /* 0x000fe400000000ff */
[----:B------:R-:W-:Y:S02]  /*16cc0*/  F2FP.F16.F32.PACK_AB R6, R37, R36 ;  /* 0x000000242506723e */ /* 0x000fe400000000ff */
[----:B------:R-:W-:Y:S02]  /*16cd0*/  F2FP.F16.F32.PACK_AB R7, R39, R38 ;  /* 0x000000262707723e */ /* 0x000fe400000000ff */
[----:B------:R-:W-:-:S02]  /*16ce0*/  LOP3.LUT R26, R3, R26, RZ, 0x3c, !PT ;  /* 0x0000001a031a7212 */ /* 0x000fc400078e3cff */
[----:B------:R-:W-:Y:S02]  /*16cf0*/  MOV R35, R12 ;  /* 0x0000000c00237202 */ /* 0x000fe40000000f00 */
[----:B------:R-:W-:Y:S02]  /*16d00*/  MOV R0, R14 ;  /* 0x0000000e00007202 */ /* 0x000fe40000000f00 */
[----:B0-----:R-:W-:Y:S02]  /*16d10*/  F2FP.F16.F32.PACK_AB R8, R41, R40 ;  /* 0x000000282908723e */ /* 0x001fe400000000ff */
[----:B------:R-:W-:Y:S02]  /*16d20*/  F2FP.F16.F32.PACK_AB R9, R43, R42 ;  /* 0x0000002a2b09723e */ /* 0x000fe400000000ff */
[----:B------:R-:W-:Y:S02]  /*16d30*/  F2FP.F16.F32.PACK_AB R10, R45, R44 ;  /* 0x0000002c2d0a723e */ /* 0x000fe400000000ff */
[----:B------:R-:W-:-:S02]  /*16d40*/  F2FP.F16.F32.PACK_AB R11, R47, R46 ;  /* 0x0000002e2f0b723e */ /* 0x000fc400000000ff */
[----:B------:R-:W-:Y:S02]  /*16d50*/  LOP3.LUT R28, R28, R103, RZ, 0x3c, !PT ;  /* 0x000000671c1c7212 */ /* 0x000fe400078e3cff */
[----:B------:R-:W-:Y:S02]  /*16d60*/  F2FP.F16.F32.PACK_AB R12, R49, R48 ;  /* 0x00000030310c723e */ /* 0x000fe400000000ff */
[----:B------:R-:W-:Y:S02]  /*16d70*/  F2FP.F16.F32.PACK_AB R13, R51, R50 ;  /* 0x00000032330d723e */ /* 0x000fe400000000ff */
[----:B------:R-:W-:Y:S02]  /*16d80*/  F2FP.F16.F32.PACK_AB R14, R53, R52 ;  /* 0x00000034350e723e */ /* 0x000fe400000000ff */
[----:B------:R-:W-:Y:S01]  /*16d90*/  F2FP.F16.F32.PACK_AB R15, R55, R54 ;  /* 0x00000036370f723e */ /* 0x000fe200000000ff */
[----:B------:R0:W-:Y:S01]  /*16da0*/  STSM.16.M88.4 [R33], R4 ;  /* 0x0000000421007844 */ /* 0x0001e20000000200 */
[----:B------:R-:W-:-:S02]  /*16db0*/  MOV R3, R24 ;  /* 0x0000001800037202 */ /* 0x000fc40000000f00 */
[----:B------:R-:W-:Y:S01]  /*16dc0*/  MOV R103, R26 ;  /* 0x0000001a00677202 */ /* 0x000fe20000000f00 */
[----:B------:R-:W-:Y:S01]  /*16dd0*/  STSM.16.M88.4 [R34], R8 ;  /* 0x0000000822007844 */ /* 0x000fe20000000200 */
[----:B------:R-:W-:Y:S02]  /*16de0*/  F2FP.F16.F32.PACK_AB R24, R57, R56 ;  /* 0x000000383918723e */ /* 0x000fe400000000ff */
[----:B------:R-:W-:Y:S01]  /*16df0*/  F2FP.F16.F32.PACK_AB R25, R59, R58 ;  /* 0x0000003a3b19723e */ /* 0x000fe200000000ff */
[----:B------:R3:W-:Y:S01]  /*16e00*/  STSM.16.M88.4 [R35], R12 ;  /* 0x0000000c23007844 */ /* 0x0007e20000000200 */
[----:B------:R-:W-:Y:S02]  /*16e10*/  F2FP.F16.F32.PACK_AB R26, R61, R60 ;  /* 0x0000003c3d1a723e */ /* 0x000fe400000000ff */
[----:B------:R-:W-:Y:S02]  /*16e20*/  F2FP.F16.F32.PACK_AB R27, R63, R62 ;  /* 0x0000003e3f1b723e */ /* 0x000fe400000000ff */
[----:B------:R-:W-:-:S02]  /*16e30*/  MOV R102, R28 ;  /* 0x0000001c00667202 */ /* 0x000fc40000000f00 */
[----:B------:R-:W-:Y:S02]  /*16e40*/  F2FP.F16.F32.PACK_AB R28, R65, R64 ;  /* 0x00000040411c723e */ /* 0x000fe400000000ff */
[----:B------:R-:W-:Y:S02]  /*16e50*/  F2FP.F16.F32.PACK_AB R29, R67, R66 ;  /* 0x00000042431d723e */ /* 0x000fe400000000ff */
[----:B------:R-:W-:Y:S02]  /*16e60*/  F2FP.F16.F32.PACK_AB R30, R69, R68 ;  /* 0x00000044451e723e */ /* 0x000fe400000000ff */
[----:B------:R-:W-:Y:S02]  /*16e70*/  F2FP.F16.F32.PACK_AB R31, R71, R70 ;  /* 0x00000046471f723e */ /* 0x000fe400000000ff */
[----:B0-----:R-:W-:Y:S01]  /*16e80*/  F2FP.F16.F32.PACK_AB R33, R75, R74 ;  /* 0x0000004a4b21723e */ /* 0x001fe200000000ff */
[----:B---3--:R-:W0:Y:S01]  /*16e90*/  LDC.64 R14, c[0x0][0xba8] ;  /* 0x0002ea00ff0e7b82 */ /* 0x008e220000000a00 */
[----:B------:R-:W-:-:S02]  /*16ea0*/  F2FP.F16.F32.PACK_AB R34, R77, R76 ;  /* 0x0000004c4d22723e */ /* 0x000fc400000000ff */
[----:B------:R-:W-:Y:S02]  /*16eb0*/  F2FP.F16.F32.PACK_AB R35, R79, R78 ;  /* 0x0000004e4f23723e */ /* 0x000fe400000000ff */
[----:B------:R-:W-:Y:S02]  /*16ec0*/  F2FP.F16.F32.PACK_AB R4, R81, R80 ;  /* 0x000000505104723e */ /* 0x000fe400000000ff */
[----:B------:R-:W-:Y:S02]  /*16ed0*/  F2FP.F16.F32.PACK_AB R5, R83, R82 ;  /* 0x000000525305723e */ /* 0x000fe400000000ff */
[----:B------:R-:W-:Y:S02]  /*16ee0*/  F2FP.F16.F32.PACK_AB R6, R85, R84 ;  /* 0x000000545506723e */ /* 0x000fe400000000ff */
[----:B------:R-:W-:Y:S01]  /*16ef0*/  F2FP.F16.F32.PACK_AB R7, R87, R86 ;  /* 0x000000565707723e */ /* 0x000fe200000000ff */
[----:B------:R3:W-:Y:S04]  /*16f00*/  STSM.16.M88.4 [R0], R24 ;  /* 0x0000001800007844 */ /* 0x0007e80000000200 */
[----:B------:R-:W-:Y:S04]  /*16f10*/  STSM.16.M88.4 [R3], R28 ;  /* 0x0000001c03007844 */ /* 0x000fe80000000200 */
[----:B------:R-:W-:Y:S04]  /*16f20*/  STSM.16.M88.4 [R103], R32 ;  /* 0x0000002067007844 */ /* 0x000fe80000000200 */
[----:B------:R4:W-:Y:S01]  /*16f30*/  STSM.16.M88.4 [R102], R4 ;  /* 0x0000000466007844 */ /* 0x0009e20000000200 */
[----:B------:R-:W-:Y:S01]  /*16f40*/  BAR.SYNC.DEFER_BLOCKING 0x1, 0x100 ;  /* 0x0044000000007b1d */ /* 0x000fe20000010000 */
[----:B------:R-:W-:-:S04]  /*16f50*/  ISETP.NE.U32.AND P0, PT, RZ, UR6, PT ;  /* 0x00000006ff007c0c */ /* 0x000fc8000bf05070 */
[----:B------:R-:W-:Y:S02]  /*16f60*/  ISETP.NE.AND.EX P0, PT, RZ, UR7, PT, P0 ;  /* 0x00000007ff007c0c */ /* 0x000fe4000bf05300 */
[----:B------:R-:W-:Y:S01]  /*16f70*/  IADD3 R8, P1, R204, UR6, RZ ;  /* 0x00000006cc087c10 */ /* 0x000fe2000ff3e0ff */
[----:B---3--:R-:W-:-:S03]  /*16f80*/  IMAD.MOV.U32 R0, RZ, RZ, RZ ;  /* 0x000000ffff007224 */ /* 0x008fc600078e00ff */
[----:B------:R-:W-:Y:S01]  /*16f90*/  IADD3.X R9, R205, UR7, RZ, P1, !PT ;  /* 0x00000007cd097c10 */ /* 0x000fe20008ffe4ff */
[----:B------:R-:W-:Y:S01]  /*16fa0*/  IMAD.MOV.U32 R24, RZ, RZ, 0x9b8 ;  /* 0x000009b8ff187424 */ /* 0x000fe200078e00ff */
[----:B----4-:R-:W3:Y:S05]  /*16fb0*/  LDC R102, c[0x0][0xbe8] ;  /* 0x0002fa00ff667b82 */ /* 0x010eea0000000800 */
[----:B------:R-:W4:Y:S01]  /*16fc0*/  @P0 LDG.E R0, desc[UR56][R8.64] ;  /* 0x0000003808000981 */ /* 0x000f22000c1e1900 */
[----:B------:R-:W-:-:S04]  /*16fd0*/  ISETP.NE.U32.AND P1, PT, RZ, UR4, PT ;  /* 0x00000004ff007c0c */ /* 0x000fc8000bf25070 */
[----:B------:R-:W-:-:S13]  /*16fe0*/  ISETP.NE.AND.EX P1, PT, RZ, UR5, PT, P1 ;  /* 0x00000005ff007c0c */ /* 0x000fda000bf25310 */
[----:B------:R-:W-:Y:S01]  /*16ff0*/  @P1 IADD3 R204, P2, R204, UR4, RZ ;  /* 0x00000004cccc1c10 */ /* 0x000fe2000ff5e0ff */
[----:B------:R-:W-:Y:S02]  /*17000*/  ULDC UR4, c[0x0][0xa88] ;  /* 0x0002a20000047ab9 */ /* 0x000fe40000000800 */
[----:B------:R-:W-:Y:S01]  /*17010*/  IMAD.U32 R3, RZ, RZ, UR4 ;  /* 0x00000004ff037e24 */ /* 0x000fe2000f8e00ff */
[----:B------:R-:W-:Y:S01]  /*17020*/  @P1 IADD3.X R205, R205, UR5, RZ, P2, !PT ;  /* 0x00000005cdcd1c10 */ /* 0x000fe200097fe4ff */
[----:B------:R-:W-:-:S04]  /*17030*/  ULDC UR4, c[0x0][0xad4] ;  /* 0x0002b50000047ab9 */ /* 0x000fc80000000800 */
[----:B------:R0:W5:Y:S01]  /*17040*/  @P1 LDG.E R3, desc[UR56][R204.64] ;  /* 0x00000038cc031981 */ /* 0x000162000c1e1900 */
[----:B------:R-:W-:-:S04]  /*17050*/  ISETP.NE.AND P2, PT, R202, RZ, PT ;  /* 0x000000ffca00720c */ /* 0x000fc80003f45270 */
[----:B------:R-:W-:-:S04]  /*17060*/  SEL R202, R202, UR4, P2 ;  /* 0x00000004caca7c07 */ /* 0x000fc80009000000 */
[----:B------:R-:W-:-:S04]  /*17070*/  ISETP.GT.AND P3, PT, R202, 0x1, PT ;  /* 0x00000001ca00780c */ /* 0x000fc80003f64270 */
[----:B------:R-:W-:-:S04]  /*17080*/  SEL R24, R24, 0x978, P3 ;  /* 0x0000097818187807 */ /* 0x000fc80001800000 */
[----:B------:R-:W1:Y:S08]  /*17090*/  LDC.64 R6, c[0x0][R24+0x220] ;  /* 0x0000880018067b82 */ /* 0x000e700000000a00 */
[----:B------:R-:W2:Y:S01]  /*170a0*/  LDC.64 R10, c[0x0][R24+0x218] ;  /* 0x00008600180a7b82 */ /* 0x000ea20000000a00 */
[----:B---3--:R-:W-:-:S07]  /*170b0*/  ISETP.NE.AND P4, PT, R102, 0x1, PT ;  /* 0x000000016600780c */ /* 0x008fce0003f85270 */
[----:B------:R-:W3:Y:S01]  /*170c0*/  LDC.64 R12, c[0x0][R24+0x228] ;  /* 0x00008a00180c7b82 */ /* 0x000ee20000000a00 */
[----:B------:R-:W-:-:S07]  /*170d0*/  ISETP.NE.U32.AND P2, PT, RZ, UR6, PT ;  /* 0x00000006ff007c0c */ /* 0x000fce000bf45070 */
[----:B------:R4:W4:Y:S01]  /*170e0*/  LDC.64 R4, c[0x0][R24+0x210] ;  /* 0x0000840018047b82 */ /* 0x0009220000000a00 */
[----:B------:R-:W-:-:S07]  /*170f0*/  ISETP.NE.AND.EX P2, PT, RZ, UR7, PT, P2 ;  /* 0x00000007ff007c0c */ /* 0x000fce000bf45320 */
[----:B------:R-:W4:Y:S01]  /*17100*/  @P4 LDC R26, c[0x0][0xbec] ;  /* 0x0002fb00ff1a4b82 */ /* 0x000f220000000800 */
[----:B------:R-:W-:-:S07]  /*17110*/  SEL R203, R203, RZ, !P2 ;  /* 0x000000ffcbcb7207 */ /* 0x000fce0005000000 */
[----:B------:R-:W4:Y:S01]  /*17120*/  @P4 LDC R33, c[0x0][0xbf0] ;  /* 0x0002fc00ff214b82 */ /* 0x000f220000000800 */
[----:B------:R-:W-:Y:S01]  /*17130*/  SEL R25, R226, RZ, !P2 ;  /* 0x000000ffe2197207 */ /* 0x000fe20005000000 */
[----:B-1----:R-:W-:-:S06]  /*17140*/  IMAD R7, R7, R203, RZ ;  /* 0x000000cb07077224 */ /* 0x002fcc00078e02ff */
[----:B0-----:R-:W0:Y:S01]  /*17150*/  @!P3 LDC R14, c[0x0][0xb50] ;  /* 0x0002d400ff0ebb82 */ /* 0x001e220000000800 */
[----:B------:R-:W-:Y:S01]  /*17160*/  IMAD R31, R6, R25, R7 ;  /* 0x00000019061f7224 */ /* 0x000fe200078e0207 */
[----:B--2---:R-:W-:Y:S01]  /*17170*/  LEA R25, R208, R104, 0x7 ;  /* 0x00000068d0197211 */ /* 0x004fe200078e38ff */
[----:B------:R-:W-:-:S05]  /*17180*/  IMAD.WIDE.U32 R6, R6, R203, RZ ;  /* 0x000000cb06067225 */ /* 0x000fca00078e00ff */
[----:B------:R-:W1:Y:S01]  /*17190*/  @!P3 LDC R15, c[0x0][0xb54] ;  /* 0x0002d500ff0fbb82 */ /* 0x000e620000000800 */
[-C--:B------:R-:W-:Y:S02]  /*171a0*/  IMAD R29, R11, R199.reuse, RZ ;  /* 0x000000c70b1d7224 */ /* 0x080fe400078e02ff */
[----:B------:R-:W-:Y:S01]  /*171b0*/  IMAD.WIDE.U32 R10, R10, R199, RZ ;  /* 0x000000c70a0a7225 */ /* 0x000fe200078e00ff */
[----:B------:R-:W-:-:S03]  /*171c0*/  SEL R27, R209, RZ, P3 ;  /* 0x000000ffd11b7207 */ /* 0x000fc60001800000 */
[----:B------:R-:W-:Y:S02]  /*171d0*/  IMAD.IADD R28, R11, 0x1, R29 ;  /* 0x000000010b1c7824 */ /* 0x000fe400078e021d */
[----:B------:R-:W-:Y:S02]  /*171e0*/  IMAD.IADD R11, R7, 0x1, R31 ;  /* 0x00000001070b7824 */ /* 0x000fe400078e021f */
[----:B------:R-:W-:Y:S02]  /*171f0*/  IMAD.MOV.U32 R7, RZ, RZ, R25 ;  /* 0x000000ffff077224 */ /* 0x000fe400078e0019 */
[-C--:B---3--:R-:W-:Y:S02]  /*17200*/  IMAD R29, R13, R27.reuse, RZ ;  /* 0x0000001b0d1d7224 */ /* 0x088fe400078e02ff */
[----:B------:R-:W-:-:S04]  /*17210*/  IMAD.WIDE.U32 R12, R12, R27, RZ ;  /* 0x0000001b0c0c7225 */ /* 0x000fc800078e00ff */
[----:B------:R-:W-:Y:S01]  /*17220*/  IMAD.IADD R29, R13, 0x1, R29 ;  /* 0x000000010d1d7824 */ /* 0x000fe200078e021d */
[--C-:B----4-:R-:W-:Y:S01]  /*17230*/  IADD3 R10, P2, P5, R6, R10, R0.reuse ;  /* 0x0000000a060a7210 */ /* 0x110fe20007d5e000 */
[----:B------:R-:W-:Y:S01]  /*17240*/  @P4 IMAD.HI.U32 R6, R25, R26, RZ ;  /* 0x0000001a19064227 */ /* 0x000fe200078e00ff */
[----:B------:R-:W-:-:S04]  /*17250*/  SHF.R.S32.HI R103, RZ, 0x1f, R0 ;  /* 0x0000001fff677819 */ /* 0x000fc80000011400 */
[----:B------:R-:W-:-:S04]  /*17260*/  @P4 SHF.R.U32.HI R7, RZ, R33, R6 ;  /* 0x00000021ff074219 */ /* 0x000fc80000011606 */
[----:B------:R-:W-:Y:S02]  /*17270*/  IADD3 R24, -R7, RZ, RZ ;  /* 0x000000ff07187210 */ /* 0x000fe40007ffe1ff */
[----:B------:R-:W-:Y:S02]  /*17280*/  IADD3.X R11, R11, R28, R103, P2, P5 ;  /* 0x0000001c0b0b7210 */ /* 0x000fe400017ea467 */
[----:B------:R-:W-:Y:S02]  /*17290*/  IADD3 R12, P2, P5, R7, R10, R12 ;  /* 0x0000000a070c7210 */ /* 0x000fe40007d5e00c */
[----:B------:R-:W-:Y:S01]  /*172a0*/  SHF.R.S32.HI R6, RZ, 0x1f, R7 ;  /* 0x0000001fff067819 */ /* 0x000fe20000011407 */
[----:B------:R-:W-:-:S03]  /*172b0*/  IMAD R7, R102, R24, R25 ;  /* 0x0000001866077224 */ /* 0x000fc600078e0219 */
[----:B------:R-:W-:Y:S01]  /*172c0*/  IADD3.X R13, R6, R11, R29, P2, P5 ;  /* 0x0000000b060d7210 */ /* 0x000fe200017ea41d */
[-C--:B------:R-:W-:Y:S01]  /*172d0*/  IMAD R5, R5, R7.reuse, RZ ;  /* 0x0000000705057224 */ /* 0x080fe200078e02ff */
[----:B------:R-:W-:Y:S01]  /*172e0*/  SHF.R.S32.HI R11, RZ, 0x1f, R7 ;  /* 0x0000001fff0b7819 */ /* 0x000fe20000011407 */
[----:B------:R-:W-:-:S04]  /*172f0*/  IMAD.WIDE.U32 R12, R4, R7, R12 ;  /* 0x00000007040c7225 */ /* 0x000fc800078e000c */
[----:B------:R-:W-:Y:S01]  /*17300*/  IMAD R5, R4, R11, R5 ;  /* 0x0000000b04057224 */ /* 0x000fe200078e0205 */
[----:B0-----:R-:W-:-:S03]  /*17310*/  LEA R14, P2, R12, R14, 0x2 ;  /* 0x0000000e0c0e7211 */ /* 0x001fc600078410ff */
[----:B------:R-:W-:-:S05]  /*17320*/  IMAD.IADD R4, R13, 0x1, R5 ;  /* 0x000000010d047824 */ /* 0x000fca00078e0205 */
[----:B-1----:R-:W-:Y:S01]  /*17330*/  LEA.HI.X R15, R12, R15, R4, 0x2, P2 ;  /* 0x0000000f0c0f7211 */ /* 0x002fe200010f1404 */
[----:B------:R-:W-:Y:S06]  /*17340*/  @P1 BRA `(.L_x_614) ;  /* 0x0000000000101947 */ /* 0x000fec0003800000 */
[----:B------:R-:W-:Y:S05]  /*17350*/  @!P0 BRA `(.L_x_614) ;  /* 0x00000000000c8947 */ /* 0x000fea0003800000 */
[----:B------:R-:W2:Y:S04]  /*17360*/  LDG.E R4, desc[UR56][R8.64] ;  /* 0x0000003808047981 */ /* 0x000ea8000c1e1900 */
[----:B-----5:R-:W2:Y:S02]  /*17370*/  LDG.E R3, desc[UR56][R8.64+0x4] ;  /* 0x0000043808037981 */ /* 0x020ea4000c1e1900 */
[----:B--2---:R-:W-:-:S07]  /*17380*/  IMAD.IADD R3, R3, 0x1, -R4 ;  /* 0x0000000103037824 */ /* 0x004fce00078e0a04 */
.L_x_614:
[----:B------:R-:W2:Y:S01]  /*17390*/  LDL R8, [R1+0x7c] ;  /* 0x00007c0001087983 */ /* 0x000ea20000100800 */
[----:B-----5:R-:W-:Y:S01]  /*173a0*/  IMAD R3, R3, R102, RZ ;  /* 0x0000006603037224 */ /* 0x020fe200078e02ff */
[----:B------:R-:W-:Y:S02]  /*173b0*/  LOP3.LUT P0, RZ, R232, 0x3, RZ, 0xc0, !PT ;  /* 0x00000003e8ff7812 */ /* 0x000fe4000780c0ff */
[----:B------:R-:W-:Y:S04]  /*173c0*/  SHFL.IDX PT, R4, R14, RZ, 0x1c1f ;  /* 0x001c1fff0e047589 */ /* 0x000fe800000e0000 */
[----:B------:R-:W0:Y:S04]  /*173d0*/  SHFL.IDX PT, R5, R15, RZ, 0x1c1f ;  /* 0x001c1fff0f057589 */ /* 0x000e2800000e0000 */
[----:B------:R-:W-:Y:S04]  /*173e0*/  SHFL.IDX PT, R6, R14, 0x1, 0x1c1f ;  /* 0x003c1f000e067f89 */ /* 0x000fe800000e0000 */
[----:B------:R-:W1:Y:S01]  /*173f0*/  SHFL.IDX PT, R7, R15, 0x1, 0x1c1f ;  /* 0x003c1f000f077f89 */ /* 0x000e6200000e0000 */
[----:B--2---:R-:W-:-:S04]  /*17400*/  LEA R8, R208, R8, 0x7 ;  /* 0x00000008d0087211 */ /* 0x004fc800078e38ff */
[C---:B------:R-:W-:Y:S01]  /*17410*/  ISETP.GE.OR P1, PT, R8.reuse, R3, P0 ;  /* 0x000000030800720c */ /* 0x040fe20000726670 */
[----:B------:R-:W-:-:S05]  /*17420*/  VIADD R12, R8, 0x8 ;  /* 0x00000008080c7836 */ /* 0x000fca0000000000 */
[----:B------:R-:W-:-:S07]  /*17430*/  ISETP.GE.OR P0, PT, R12, R3, P0 ;  /* 0x000000030c00720c */ /* 0x000fce0000706670 */
[----:B0-----:R0:W-:Y:S06]  /*17440*/  @!P1 ST.E desc[UR56][R4.64], R21 ;  /* 0x0000001504009985 */ /* 0x0011ec000c101938 */
[----:B-1----:R0:W-:Y:S01]  /*17450*/  @!P0 ST.E desc[UR56][R6.64], R20 ;  /* 0x0000001406008985 */ /* 0x0021e2000c101938 */
[----:B------:R-:W-:Y:S05]  /*17460*/  @P3 BRA `(.L_x_615) ;  /* 0x0000000800843947 */ /* 0x000fea0003800000 */
[----:B0-----:R-:W-:Y:S01]  /*17470*/  IMAD R5, R227, 0x40, R198 ;  /* 0x00000040e3057824 */ /* 0x001fe200078e02c6 */
[----:B------:R-:W0:Y:S01]  /*17480*/  @P4 LDC R47, c[0x0][0xbec] ;  /* 0x0002fb00ff2f4b82 */ /* 0x000e220000000800 */
[----:B------:R-:W-:Y:S02]  /*17490*/  ULDC.64 UR4, c[0x0][0xaa0] ;  /* 0x0002a80000047ab9 */ /* 0x000fe40000000a00 */
[----:B------:R-:W-:-:S05]  /*174a0*/  IMAD.WIDE R100, R5, 0x2, R100 ;  /* 0x0000000205647825 */ /* 0x000fca00078e0264 */
[----:B------:R-:W1:Y:S01]  /*174b0*/  @P4 LDC R49, c[0x0][0xbf0] ;  /* 0x0002fc00ff314b82 */ /* 0x000e620000000800 */
[C---:B------:R-:W-:Y:S01]  /*174c0*/  IADD3 R9, P6, R100.reuse, 0x1000, RZ ;  /* 0x0000100064097810 */ /* 0x040fe20007fde0ff */
[----:B------:R-:W-:Y:S01]  /*174d0*/  IMAD R103, R103, UR4, RZ ;  /* 0x0000000467677c24 */ /* 0x000fe2000f8e02ff */
[----:B------:R-:W-:Y:S01]  /*174e0*/  IADD3 R13, P5, R100, 0x2000, RZ ;  /* 0x00002000640d7810 */ /* 0x000fe20007fbe0ff */
[----:B------:R-:W-:Y:S01]  /*174f0*/  IMAD.WIDE.U32 R20, R0, UR4, RZ ;  /* 0x0000000400147c25 */ /* 0x000fe2000f8e00ff */
[----:B------:R-:W-:Y:S02]  /*17500*/  LOP3.LUT R8, R9, 0x380, RZ, 0xc0, !PT ;  /* 0x0000038009087812 */ /* 0x000fe400078ec0ff */
[----:B------:R-:W-:Y:S01]  /*17510*/  IADD3 R25, P3, R100, 0x3000, RZ ;  /* 0x0000300064197810 */ /* 0x000fe20007f7e0ff */
[----:B------:R-:W-:Y:S01]  /*17520*/  IMAD R103, R0, UR5, R103 ;  /* 0x0000000500677c24 */ /* 0x000fe2000f8e0267 */
[----:B------:R-:W-:Y:S01]  /*17530*/  SHF.R.U64 R8, R8, 0x3, RZ ;  /* 0x0000000308087819 */ /* 0x000fe200000012ff */
[----:B------:R-:W-:Y:S01]  /*17540*/  IMAD R45, R201, 0x20, R227 ;  /* 0x00000020c92d7824 */ /* 0x000fe200078e02e3 */
[----:B------:R-:W-:Y:S01]  /*17550*/  ULDC.64 UR4, c[0x0][0xae8] ;  /* 0x0002ba0000047ab9 */ /* 0x000fe20000000a00 */
[----:B------:R-:W-:Y:S01]  /*17560*/  IMAD.IADD R21, R21, 0x1, R103 ;  /* 0x0000000115157824 */ /* 0x000fe200078e0267 */
[----:B------:R-:W-:Y:S01]  /*17570*/  LOP3.LUT R8, R8, R9, RZ, 0x3c, !PT ;  /* 0x0000000908087212 */ /* 0x000fe200078e3cff */
[----:B------:R-:W-:Y:S01]  /*17580*/  IMAD.X R9, RZ, RZ, R101, P6 ;  /* 0x000000ffff097224 */ /* 0x000fe200030e0665 */
[----:B------:R-:W-:Y:S01]  /*17590*/  LEA R46, R208, R45, 0x7 ;  /* 0x0000002dd02e7211 */ /* 0x000fe200078e38ff */
[----:B------:R-:W-:Y:S01]  /*175a0*/  IMAD.WIDE.U32 R20, R199, UR4, R20 ;  /* 0x00000004c7147c25 */ /* 0x000fe2000f8e0014 */
[----:B------:R-:W-:-:S02]  /*175b0*/  IADD3 R29, P2, R100, 0x4000, RZ ;  /* 0x00004000641d7810 */ /* 0x000fc40007f5e0ff */
[C---:B------:R-:W-:Y:S02]  /*175c0*/  IADD3 R33, P1, R100.reuse, 0x5000, RZ ;  /* 0x0000500064217810 */ /* 0x040fe40007f3e0ff */
[----:B------:R-:W-:Y:S01]  /*175d0*/  IADD3 R37, P0, R100, 0x6000, RZ ;  /* 0x0000600064257810 */ /* 0x000fe20007f1e0ff */
[----:B0-----:R-:W-:Y:S01]  /*175e0*/  @P4 IMAD.HI.U32 R0, R46, R47, RZ ;  /* 0x0000002f2e004227 */ /* 0x001fe200078e00ff */
[----:B------:R-:W-:Y:S01]  /*175f0*/  IADD3 R5, P6, R100, 0x7000, RZ ;  /* 0x0000700064057810 */ /* 0x000fe20007fde0ff */
[----:B------:R-:W5:Y:S01]  /*17600*/  LD.E.128 R8, desc[UR56][R8.64] ;  /* 0x0000003808087980 */ /* 0x000f62000c101d00 */
[----:B------:R-:W-:Y:S01]  /*17610*/  SHF.R.S32.HI R44, RZ, 0x1f, R203 ;  /* 0x0000001fff2c7819 */ /* 0x000fe200000114cb */
[----:B------:R-:W-:Y:S01]  /*17620*/  IMAD R21, R199, UR5, R21 ;  /* 0x00000005c7157c24 */ /* 0x000fe2000f8e0215 */
[----:B------:R-:W-:Y:S01]  /*17630*/  LOP3.LUT R12, R13, 0x380, RZ, 0xc0, !PT ;  /* 0x000003800d0c7812 */ /* 0x000fe200078ec0ff */
[----:B------:R-:W-:Y:S01]  /*17640*/  ULDC.64 UR4, c[0x0][0xaf0] ;  /* 0x0002bc0000047ab9 */ /* 0x000fe20000000a00 */
[----:B------:R-:W-:Y:S01]  /*17650*/  LOP3.LUT R24, R25, 0x380, RZ, 0xc0, !PT ;  /* 0x0000038019187812 */ /* 0x000fe200078ec0ff */
[----:B------:R-:W-:Y:S01]  /*17660*/  IMAD.MOV.U32 R45, RZ, RZ, R46 ;  /* 0x000000ffff2d7224 */ /* 0x000fe200078e002e */
[----:B------:R-:W-:Y:S01]  /*17670*/  LOP3.LUT R28, R29, 0x380, RZ, 0xc0, !PT ;  /* 0x000003801d1c7812 */ /* 0x000fe200078ec0ff */
[----:B------:R-:W-:Y:S01]  /*17680*/  IMAD.X R41, RZ, RZ, R101, P6 ;  /* 0x000000ffff297224 */ /* 0x000fe200030e0665 */
[----:B------:R-:W-:-:S02]  /*17690*/  LOP3.LUT R32, R33, 0x380, RZ, 0xc0, !PT ;  /* 0x0000038021207812 */ /* 0x000fc400078ec0ff */
[----:B------:R-:W-:Y:S02]  /*176a0*/  LOP3.LUT R36, R37, 0x380, RZ, 0xc0, !PT ;  /* 0x0000038025247812 */ /* 0x000fe400078ec0ff */
[----:B------:R-:W-:Y:S01]  /*176b0*/  LOP3.LUT R4, R5, 0x380, RZ, 0xc0, !PT ;  /* 0x0000038005047812 */ /* 0x000fe200078ec0ff */
[----:B------:R-:W-:Y:S01]  /*176c0*/  IMAD R44, R44, UR4, RZ ;  /* 0x000000042c2c7c24 */ /* 0x000fe2000f8e02ff */
[----:B------:R-:W-:Y:S02]  /*176d0*/  LOP3.LUT R7, R100, 0x380, RZ, 0xc0, !PT ;  /* 0x0000038064077812 */ /* 0x000fe400078ec0ff */
[----:B-1----:R-:W-:Y:S02]  /*176e0*/  @P4 SHF.R.U32.HI R45, RZ, R49, R0 ;  /* 0x00000031ff2d4219 */ /* 0x002fe40000011600 */
[----:B------:R-:W-:Y:S02]  /*176f0*/  SHF.R.U64 R12, R12, 0x3, RZ ;  /* 0x000000030c0c7819 */ /* 0x000fe400000012ff */
[----:B------:R-:W-:-:S02]  /*17700*/  SHF.R.U64 R24, R24, 0x3, RZ ;  /* 0x0000000318187819 */ /* 0x000fc400000012ff */
[----:B------:R-:W-:Y:S02]  /*17710*/  SHF.R.U64 R28, R28, 0x3, RZ ;  /* 0x000000031c1c7819 */ /* 0x000fe400000012ff */
[----:B------:R-:W-:Y:S02]  /*17720*/  SHF.R.U64 R32, R32, 0x3, RZ ;  /* 0x0000000320207819 */ /* 0x000fe400000012ff */
[----:B------:R-:W-:Y:S02]  /*17730*/  SHF.R.U64 R36, R36, 0x3, RZ ;  /* 0x0000000324247819 */ /* 0x000fe400000012ff */
[----:B------:R-:W-:Y:S01]  /*17740*/  SHF.R.U64 R4, R4, 0x3, RZ ;  /* 0x0000000304047819 */ /* 0x000fe200000012ff */
[----:B------:R-:W-:Y:S01]  /*17750*/  IMAD R47, R203, UR5, R44 ;  /* 0x00000005cb2f7c24 */ /* 0x000fe2000f8e022c */
[----:B------:R-:W-:Y:S01]  /*17760*/  SHF.R.U64 R7, R7, 0x3, RZ ;  /* 0x0000000307077819 */ /* 0x000fe200000012ff */
[----:B------:R-:W-:Y:S01]  /*17770*/  IMAD.WIDE.U32 R20, R203, UR4, R20 ;  /* 0x00000004cb147c25 */ /* 0x000fe2000f8e0014 */
[--C-:B------:R-:W-:Y:S01]  /*17780*/  SHF.R.S32.HI R0, RZ, 0x1f, R45.reuse ;  /* 0x0000001fff007819 */ /* 0x100fe2000001142d */
[----:B------:R-:W-:Y:S01]  /*17790*/  ULDC.64 UR4, c[0x0][0xae0] ;  /* 0x0002b80000047ab9 */ /* 0x000fe20000000a00 */
[----:B------:R-:W-:Y:S01]  /*177a0*/  LOP3.LUT R12, R12, R13, RZ, 0x3c, !PT ;  /* 0x0000000d0c0c7212 */ /* 0x000fe200078e3cff */
[----:B------:R-:W-:Y:S01]  /*177b0*/  IMAD.MOV R49, RZ, RZ, -R45 ;  /* 0x000000ffff317224 */ /* 0x000fe200078e0a2d */
[----:B------:R-:W-:Y:S01]  /*177c0*/  LOP3.LUT R24, R24, R25, RZ, 0x3c, !PT ;  /* 0x0000001918187212 */ /* 0x000fe200078e3cff */
[--C-:B------:R-:W-:Y:S01]  /*177d0*/  IMAD.X R25, RZ, RZ, R101.reuse, P3 ;  /* 0x000000ffff197224 */ /* 0x100fe200018e0665 */
[----:B------:R-:W-:Y:S01]  /*177e0*/  LOP3.LUT R28, R28, R29, RZ, 0x3c, !PT ;  /* 0x0000001d1c1c7212 */ /* 0x000fe200078e3cff */
[--C-:B------:R-:W-:Y:S01]  /*177f0*/  IMAD.X R29, RZ, RZ, R101.reuse, P2 ;  /* 0x000000ffff1d7224 */ /* 0x100fe200010e0665 */
[----:B------:R-:W-:Y:S01]  /*17800*/  LOP3.LUT R32, R32, R33, RZ, 0x3c, !PT ;  /* 0x0000002120207212 */ /* 0x000fe200078e3cff */
[----:B------:R-:W-:Y:S01]  /*17810*/  IMAD.X R33, RZ, RZ, R101, P1 ;  /* 0x000000ffff217224 */ /* 0x000fe200008e0665 */
[----:B------:R-:W-:-:S02]  /*17820*/  LOP3.LUT R36, R36, R37, RZ, 0x3c, !PT ;  /* 0x0000002524247212 */ /* 0x000fc400078e3cff */
[----:B------:R-:W-:Y:S01]  /*17830*/  LOP3.LUT R40, R4, R5, RZ, 0x3c, !PT ;  /* 0x0000000504287212 */ /* 0x000fe200078e3cff */
[----:B------:R-:W-:Y:S01]  /*17840*/  IMAD.IADD R21, R21, 0x1, R47 ;  /* 0x0000000115157824 */ /* 0x000fe200078e022f */
[-C--:B------:R-:W-:Y:S02]  /*17850*/  IADD3.X R13, RZ, R101.reuse, RZ, P5, !PT ;  /* 0x00000065ff0d7210 */ /* 0x080fe40002ffe4ff */
[----:B------:R-:W-:Y:S01]  /*17860*/  LOP3.LUT R100, R7, R100, RZ, 0x3c, !PT ;  /* 0x0000006407647212 */ /* 0x000fe200078e3cff */
[----:B------:R-:W-:Y:S01]  /*17870*/  IMAD R0, R0, UR4, RZ ;  /* 0x0000000400007c24 */ /* 0x000fe2000f8e02ff */
[----:B------:R-:W-:Y:S01]  /*17880*/  IADD3.X R37, RZ, R101, RZ, P0, !PT ;  /* 0x00000065ff257210 */ /* 0x000fe200007fe4ff */
[----:B------:R-:W-:Y:S01]  /*17890*/  IMAD R47, R102, R49, R46 ;  /* 0x00000031662f7224 */ /* 0x000fe200078e022e */
[----:B------:R-:W5:Y:S01]  /*178a0*/  LD.E.128 R12, desc[UR56][R12.64] ;  /* 0x000000380c0c7980 */ /* 0x000f62000c101d00 */
[----:B------:R-:W-:-:S03]  /*178b0*/  IMAD R49, R45, UR5, R0 ;  /* 0x000000052d317c24 */ /* 0x000fc6000f8e0200 */
[----:B------:R0:W5:Y:S01]  /*178c0*/  LD.E.128 R4, desc[UR56][R100.64] ;  /* 0x0000003864047980 */ /* 0x000162000c101d00 */
[----:B------:R-:W-:-:S03]  /*178d0*/  SHF.R.S32.HI R0, RZ, 0x1f, R47 ;  /* 0x0000001fff007819 */ /* 0x000fc6000001142f */
[----:B------:R-:W5:Y:S01]  /*178e0*/  LD.E.128 R24, desc[UR56][R24.64] ;  /* 0x0000003818187980 */ /* 0x000f62000c101d00 */
[----:B------:R-:W-:Y:S01]  /*178f0*/  IMAD.WIDE.U32 R20, R45, UR4, R20 ;  /* 0x000000042d147c25 */ /* 0x000fe2000f8e0014 */
[----:B------:R-:W-:Y:S01]  /*17900*/  LEA R48, R208, R227, 0x7 ;  /* 0x000000e3d0307211 */ /* 0x000fe200078e38ff */
[----:B------:R-:W-:Y:S01]  /*17910*/  ULDC.64 UR4, c[0x0][0xad8] ;  /* 0x0002b60000047ab9 */ /* 0x000fe20000000a00 */
[----:B------:R-:W5:Y:S04]  /*17920*/  LD.E.128 R28, desc[UR56][R28.64] ;  /* 0x000000381c1c7980 */ /* 0x000f68000c101d00 */
[----:B------:R-:W5:Y:S04]  /*17930*/  LD.E.128 R32, desc[UR56][R32.64] ;  /* 0x0000003820207980 */ /* 0x000f68000c101d00 */
[----:B------:R-:W5:Y:S04]  /*17940*/  LD.E.128 R36, desc[UR56][R36.64] ;  /* 0x0000003824247980 */ /* 0x000f68000c101d00 */
[----:B------:R-:W5:Y:S01]  /*17950*/  LD.E.128 R40, desc[UR56][R40.64] ;  /* 0x0000003828287980 */ /* 0x000f62000c101d00 */
        /* <DEDUP_REMOVED lines=8> */
[C---:B------:R-:W-:Y:S02]  /*179e0*/  VIADD R0, R48.reuse, 0x20 ;  /* 0x0000002030007836 */ /* 0x040fe40000000000 */
[C---:B------:R-:W-:Y:S02]  /*179f0*/  IMAD R45, R47.reuse, UR5, R44 ;  /* 0x000000052f2d7c24 */ /* 0x040fe4000f8e022c */
[----:B------:R-:W-:Y:S01]  /*17a00*/  IMAD.WIDE.U32 R20, R47, UR4, R20 ;  /* 0x000000042f147c25 */ /* 0x000fe2000f8e0014 */
[-C--:B------:R-:W-:Y:S01]  /*17a10*/  ISETP.GE.AND P2, PT, R48, R3.reuse, PT ;  /* 0x000000033000720c */ /* 0x080fe20003f46270 */
[----:B------:R-:W-:Y:S01]  /*17a20*/  ULDC.64 UR4, c[0x0][0xa80] ;  /* 0x0002a00000047ab9 */ /* 0x000fe20000000a00 */
[----:B------:R-:W-:Y:S01]  /*17a30*/  ISETP.GE.AND P0, PT, R0, R3, PT ;  /* 0x000000030000720c */ /* 0x000fe20003f06270 */
[----:B------:R-:W-:Y:S01]  /*17a40*/  IMAD.IADD R21, R21, 0x1, R45 ;  /* 0x0000000115157824 */ /* 0x000fe200078e022d */
[----:B------:R-:W-:Y:S01]  /*17a50*/  LEA R46, P3, R20, UR4, 0x1 ;  /* 0x00000004142e7c11 */ /* 0x000fe2000f8608ff */
[----:B------:R-:W-:-:S03]  /*17a60*/  VIADD R0, R2, 0x34820 ;  /* 0x0003482002007836 */ /* 0x000fc60000000000 */
[----:B------:R-:W-:Y:S02]  /*17a70*/  LEA.HI.X R47, R20, UR5, R21, 0x1, P3 ;  /* 0x00000005142f7c11 */ /* 0x000fe400098f0c15 */
[----:B------:R-:W-:Y:S01]  /*17a80*/  PRMT R0, RZ, 0x654, R0 ;  /* 0x00000654ff007816 */ /* 0x000fe20000000000 */
[----:B-1----:R0:W1:Y:S01]  /*17a90*/  SHFL.IDX PT, R21, R46, RZ, 0x181f ;  /* 0x00181fff2e157589 */ /* 0x00206200000e0000 */
[----:B------:R-:W-:Y:S01]  /*17aa0*/  IADD3 R44, R48, 0x40, RZ ;  /* 0x00000040302c7810 */ /* 0x000fe20007ffe0ff */
[----:B------:R-:W-:Y:S01]  /*17ab0*/  BSSY B1, `(.L_x_616) ;  /* 0x0000010000017945 */ /* 0x000fe20003800000 */
[----:B------:R0:W-:Y:S01]  /*17ac0*/  SYNCS.ARRIVE.TRANS64.RED.A1T0 RZ, [R0+URZ], RZ ;  /* 0x000000ff00ff79a7 */ /* 0x0001e2000810043f */
[----:B------:R0:W2:Y:S01]  /*17ad0*/  SHFL.IDX PT, R45, R47, RZ, 0x181f ;  /* 0x00181fff2f2d7589 */ /* 0x0000a200000e0000 */
[----:B------:R-:W-:Y:S02]  /*17ae0*/  ISETP.GE.AND P1, PT, R44, R3, PT ;  /* 0x000000032c00720c */ /* 0x000fe40003f26270 */
[----:B------:R-:W-:-:S02]  /*17af0*/  SHF.R.S32.HI R104, RZ, 0x1f, R200 ;  /* 0x0000001fff687819 */ /* 0x000fc400000114c8 */
[----:B------:R-:W-:Y:S01]  /*17b00*/  SHF.R.S32.HI R105, RZ, 0x1f, R198 ;  /* 0x0000001fff697819 */ /* 0x000fe200000114c6 */
[----:B------:R-:W-:Y:S08]  /*17b10*/  @P2 BRA `(.L_x_617) ;  /* 0x0000000000242947 */ /* 0x000ff00003800000 */
[----:B------:R-:W-:Y:S02]  /*17b20*/  ULDC UR4, c[0x0][0xac8] ;  /* 0x0002b20000047ab9 */ /* 0x000fe40000000800 */
[----:B------:R-:W-:Y:S02]  /*17b30*/  ISETP.GE.AND P2, PT, R198, UR4, PT ;  /* 0x00000004c6007c0c */ /* 0x000fe4000bf46270 */
[----:B------:R-:W-:-:S11]  /*17b40*/  ISETP.GE.AND P3, PT, R200, UR4, PT ;  /* 0x00000004c8007c0c */ /* 0x000fd6000bf66270 */
[-C--:B-1----:R-:W-:Y:S02]  /*17b50*/  @!P2 LEA R20, P4, R198, R21.reuse, 0x1 ;  /* 0x00000015c614a211 */ /* 0x082fe400078808ff */
[----:B------:R-:W-:Y:S02]  /*17b60*/  @!P3 LEA R44, P5, R200, R21, 0x1 ;  /* 0x00000015c82cb211 */ /* 0x000fe400078a08ff */
[-C--:B--2---:R-:W-:Y:S02]  /*17b70*/  @!P2 LEA.HI.X R21, R198, R45.reuse, R105, 0x1, P4 ;  /* 0x0000002dc615a211 */ /* 0x084fe400020f0c69 */
[----:B------:R-:W-:-:S03]  /*17b80*/  @!P3 LEA.HI.X R45, R200, R45, R104, 0x1, P5 ;  /* 0x0000002dc82db211 */ /* 0x000fc600028f0c68 */
[----:B-----5:R3:W-:Y:S04]  /*17b90*/  @!P2 ST.E.128 desc[UR56][R20.64], R4 ;  /* 0x000000041400a985 */ /* 0x0207e8000c101d38 */
[----:B------:R3:W-:Y:S02]  /*17ba0*/  @!P3 ST.E.128 desc[UR56][R44.64], R28 ;  /* 0x0000001c2c00b985 */ /* 0x0007e4000c101d38 */
.L_x_617:
[----:B------:R-:W-:Y:S05]  /*17bb0*/  BSYNC B1 ;  /* 0x0000000000017941 */ /* 0x000fea0003800000 */
.L_x_616:
[----:B---3-5:R3:W4:Y:S01]  /*17bc0*/  SHFL.IDX PT, R7, R47, 0x1, 0x181f ;  /* 0x00381f002f077f89 */ /* 0x02872200000e0000 */
[----:B------:R-:W-:Y:S03]  /*17bd0*/  BSSY B1, `(.L_x_618) ;  /* 0x000000c000017945 */ /* 0x000fe60003800000 */
[----:B------:R3:W0:Y:S01]  /*17be0*/  SHFL.IDX PT, R5, R46, 0x1, 0x181f ;  /* 0x00381f002e057f89 */ /* 0x00062200000e0000 */
[----:B------:R-:W-:Y:S05]  /*17bf0*/  @P0 BRA `(.L_x_619) ;  /* 0x0000000000240947 */ /* 0x000fea0003800000 */
[----:B------:R-:W-:Y:S02]  /*17c00*/  ULDC UR4, c[0x0][0xac8] ;  /* 0x0002b20000047ab9 */ /* 0x000fe40000000800 */
[----:B------:R-:W-:Y:S02]  /*17c10*/  ISETP.GE.AND P3, PT, R198, UR4, PT ;  /* 0x00000004c6007c0c */ /* 0x000fe4000bf66270 */
[----:B------:R-:W-:-:S11]  /*17c20*/  ISETP.GE.AND P4, PT, R200, UR4, PT ;  /* 0x00000004c8007c0c */ /* 0x000fd6000bf86270 */
[-C--:B0-----:R-:W-:Y:S02]  /*17c30*/  @!P3 LEA R4, P0, R198, R5.reuse, 0x1 ;  /* 0x00000005c604b211 */ /* 0x081fe400078008ff */
[----:B------:R-:W-:Y:S02]  /*17c40*/  @!P4 LEA R6, P2, R200, R5, 0x1 ;  /* 0x00000005c806c211 */ /* 0x000fe400078408ff */
[-C--:B----4-:R-:W-:Y:S02]  /*17c50*/  @!P3 LEA.HI.X R5, R198, R7.reuse, R105, 0x1, P0 ;  /* 0x00000007c605b211 */ /* 0x090fe400000f0c69 */
[----:B------:R-:W-:-:S03]  /*17c60*/  @!P4 LEA.HI.X R7, R200, R7, R104, 0x1, P2 ;  /* 0x00000007c807c211 */ /* 0x000fc600010f0c68 */
[----:B------:R0:W-:Y:S04]  /*17c70*/  @!P3 ST.E.128 desc[UR56][R4.64], R8 ;  /* 0x000000080400b985 */ /* 0x0001e8000c101d38 */
[----:B------:R0:W-:Y:S02]  /*17c80*/  @!P4 ST.E.128 desc[UR56][R6.64], R32 ;  /* 0x000000200600c985 */ /* 0x0001e4000c101d38 */
.L_x_619:
[----:B------:R-:W-:Y:S05]  /*17c90*/  BSYNC B1 ;  /* 0x0000000000017941 */ /* 0x000fea0003800000 */
.L_x_618:
[----:B0---4-:R0:W4:Y:S01]  /*17ca0*/  SHFL.IDX PT, R7, R47, 0x2, 0x181f ;  /* 0x00581f002f077f89 */ /* 0x01112200000e0000 */
        /* <DEDUP_REMOVED lines=12> */
.L_x_621:
[----:B------:R-:W-:Y:S05]  /*17d70*/  BSYNC B1 ;  /* 0x0000000000017941 */ /* 0x000fea0003800000 */
.L_x_620:
[----:B------:R-:W-:Y:S01]  /*17d80*/  VIADD R0, R48, 0x60 ;  /* 0x0000006030007836 */ /* 0x000fe20000000000 */
[----:B0--3--:R-:W0:Y:S04]  /*17d90*/  SHFL.IDX PT, R47, R47, 0x3, 0x181f ;  /* 0x00781f002f2f7f89 */ /* 0x009e2800000e0000 */
[----:B------:R-:W-:Y:S01]  /*17da0*/  ISETP.GE.AND P0, PT, R0, R3, PT ;  /* 0x000000030000720c */ /* 0x000fe20003f06270 */
[----:B----4-:R3:W4:-:S12]  /*17db0*/  SHFL.IDX PT, R7, R46, 0x3, 0x181f ;  /* 0x00781f002e077f89 */ /* 0x01071800000e0000 */
[----:B---3--:R-:W-:Y:S05]  /*17dc0*/  @P0 BRA `(.L_x_622) ;  /* 0x00000018002c0947 */ /* 0x008fea0003800000 */
[----:B------:R-:W-:Y:S02]  /*17dd0*/  ULDC UR4, c[0x0][0xac8] ;  /* 0x0002b20000047ab9 */ /* 0x000fe40000000800 */
[----:B------:R-:W-:-:S13]  /*17de0*/  ISETP.GE.AND P1, PT, R198, UR4, PT ;  /* 0x00000004c6007c0c */ /* 0x000fda000bf26270 */
[----:B----4-:R-:W-:-:S04]  /*17df0*/  @!P1 LEA R4, P0, R198, R7, 0x1 ;  /* 0x00000007c6049211 */ /* 0x010fc800078008ff */
        /* <DEDUP_REMOVED lines=8> */
.L_x_615:
[----:B0-----:R-:W0:Y:S01]  /*17e80*/  @P4 LDC R6, c[0x0][0xbec] ;  /* 0x0002fb00ff064b82 */ /* 0x001e220000000800 */
[----:B------:R-:W-:Y:S01]  /*17e90*/  ULDC.64 UR4, c[0x0][0xb08] ;  /* 0x0002c20000047ab9 */ /* 0x000fe20000000a00 */
[----:B------:R-:W-:Y:S01]  /*17ea0*/  MOV R7, R25 ;  /* 0x0000001900077202 */ /* 0x000fe20000000f00 */
[----:B------:R-:W-:Y:S01]  /*17eb0*/  IMAD R103, R103, UR4, RZ ;  /* 0x0000000467677c24 */ /* 0x000fe2000f8e02ff */
[----:B------:R-:W-:Y:S01]  /*17ec0*/  ULDC.64 UR6, c[0x0][0xb30] ;  /* 0x0002cc0000067ab9 */ /* 0x000fe20000000a00 */
[----:B------:R-:W-:Y:S01]  /*17ed0*/  IMAD.WIDE.U32 R4, R0, UR4, RZ ;  /* 0x0000000400047c25 */ /* 0x000fe2000f8e00ff */
[----:B------:R-:W-:Y:S01]  /*17ee0*/  ISETP.GE.AND P0, PT, R8, R3, PT ;  /* 0x000000030800720c */ /* 0x000fe20003f06270 */
[----:B------:R-:W-:Y:S01]  /*17ef0*/  BSSY B1, `(.L_x_623) ;  /* 0x0000077000017945 */ /* 0x000fe20003800000 */
[----:B------:R-:W1:Y:S01]  /*17f00*/  @P4 LDC R11, c[0x0][0xbf0] ;  /* 0x0002fc00ff0b4b82 */ /* 0x000e620000000800 */
[----:B------:R-:W-:Y:S01]  /*17f10*/  IMAD R103, R0, UR5, R103 ;  /* 0x0000000500677c24 */ /* 0x000fe2000f8e0267 */
[----:B------:R-:W-:Y:S01]  /*17f20*/  ULDC.64 UR4, c[0x0][0xb38] ;  /* 0x0002ce0000047ab9 */ /* 0x000fe20000000a00 */
[----:B------:R-:W-:-:S02]  /*17f30*/  SHF.R.S32.HI R0, RZ, 0x1f, R203 ;  /* 0x0000001fff007819 */ /* 0x000fc400000114cb */
[----:B------:R-:W-:Y:S01]  /*17f40*/  IMAD.IADD R5, R5, 0x1, R103 ;  /* 0x0000000105057824 */ /* 0x000fe200078e0267 */
[----:B------:R-:W-:Y:S02]  /*17f50*/  SHF.R.S32.HI R15, RZ, 0x1f, R210 ;  /* 0x0000001fff0f7819 */ /* 0x000fe400000114d2 */
[----:B------:R-:W-:Y:S01]  /*17f60*/  SHF.R.S32.HI R24, RZ, 0x1f, R211 ;  /* 0x0000001fff187819 */ /* 0x000fe200000114d3 */
[C---:B------:R-:W-:Y:S01]  /*17f70*/  IMAD.WIDE.U32 R4, R199.reuse, UR4, R4 ;  /* 0x00000004c7047c25 */ /* 0x040fe2000f8e0004 */
[----:B------:R-:W-:Y:S02]  /*17f80*/  SHF.R.S32.HI R26, RZ, 0x1f, R212 ;  /* 0x0000001fff1a7819 */ /* 0x000fe400000114d4 */
[----:B------:R-:W-:Y:S01]  /*17f90*/  SHF.R.S32.HI R27, RZ, 0x1f, R213 ;  /* 0x0000001fff1b7819 */ /* 0x000fe200000114d5 */
[----:B------:R-:W-:Y:S01]  /*17fa0*/  IMAD R5, R199, UR5, R5 ;  /* 0x00000005c7057c24 */ /* 0x000fe2000f8e0205 */
[----:B------:R-:W-:Y:S01]  /*17fb0*/  ULDC.64 UR4, c[0x0][0xb40] ;  /* 0x0002d00000047ab9 */ /* 0x000fe20000000a00 */
[----:B------:R-:W-:Y:S01]  /*17fc0*/  SHF.R.S32.HI R28, RZ, 0x1f, R214 ;  /* 0x0000001fff1c7819 */ /* 0x000fe200000114d6 */
[----:B------:R-:W-:Y:S01]  /*17fd0*/  IMAD R0, R0, UR4, RZ ;  /* 0x0000000400007c24 */ /* 0x000fe2000f8e02ff */
[----:B------:R-:W-:Y:S01]  /*17fe0*/  SHF.R.S32.HI R29, RZ, 0x1f, R215 ;  /* 0x0000001fff1d7819 */ /* 0x000fe200000114d7 */
[----:B0-----:R-:W-:Y:S01]  /*17ff0*/  @P4 IMAD.HI.U32 R6, R25, R6, RZ ;  /* 0x0000000619064227 */ /* 0x001fe200078e00ff */
[----:B------:R-:W-:-:S02]  /*18000*/  SHF.R.S32.HI R30, RZ, 0x1f, R216 ;  /* 0x0000001fff1e7819 */ /* 0x000fc400000114d8 */
[----:B------:R-:W-:Y:S01]  /*18010*/  SHF.R.S32.HI R31, RZ, 0x1f, R217 ;  /* 0x0000001fff1f7819 */ /* 0x000fe200000114d9 */
[C---:B------:R-:W-:Y:S01]  /*18020*/  IMAD R9, R203.reuse, UR5, R0 ;  /* 0x00000005cb097c24 */ /* 0x040fe2000f8e0200 */
[----:B------:R-:W-:Y:S01]  /*18030*/  SHF.R.S32.HI R32, RZ, 0x1f, R218 ;  /* 0x0000001fff207819 */ /* 0x000fe200000114da */
[----:B------:R-:W-:Y:S01]  /*18040*/  IMAD.WIDE.U32 R4, R203, UR4, R4 ;  /* 0x00000004cb047c25 */ /* 0x000fe2000f8e0004 */
[----:B-1----:R-:W-:Y:S01]  /*18050*/  @P4 SHF.R.U32.HI R7, RZ, R11, R6 ;  /* 0x0000000bff074219 */ /* 0x002fe20000011606 */
[----:B------:R-:W-:Y:S01]  /*18060*/  ULDC.64 UR4, c[0x0][0xb48] ;  /* 0x0002d20000047ab9 */ /* 0x000fe20000000a00 */
[----:B------:R-:W-:Y:S01]  /*18070*/  IADD3 R6, R2, 0x34820, RZ ;  /* 0x0003482002067810 */ /* 0x000fe20007ffe0ff */
[----:B------:R-:W-:Y:S01]  /*18080*/  IMAD.IADD R5, R5, 0x1, R9 ;  /* 0x0000000105057824 */ /* 0x000fe200078e0209 */
[--C-:B------:R-:W-:Y:S01]  /*18090*/  SHF.R.S32.HI R0, RZ, 0x1f, R7.reuse ;  /* 0x0000001fff007819 */ /* 0x100fe20000011407 */
[----:B------:R-:W-:Y:S01]  /*180a0*/  IMAD.MOV R9, RZ, RZ, -R7 ;  /* 0x000000ffff097224 */ /* 0x000fe200078e0a07 */
[----:B------:R-:W-:Y:S01]  /*180b0*/  PRMT R6, RZ, 0x654, R6 ;  /* 0x00000654ff067816 */ /* 0x000fe20000000006 */
[----:B------:R-:W-:Y:S01]  /*180c0*/  IMAD.WIDE.U32 R4, R209, UR4, R4 ;  /* 0x00000004d1047c25 */ /* 0x000fe2000f8e0004 */
[----:B------:R-:W-:-:S02]  /*180d0*/  SHF.R.S32.HI R33, RZ, 0x1f, R219 ;  /* 0x0000001fff217819 */ /* 0x000fc400000114db */
[----:B------:R0:W-:Y:S01]  /*180e0*/  SYNCS.ARRIVE.TRANS64.RED.A1T0 RZ, [R6+URZ], RZ ;  /* 0x000000ff06ff79a7 */ /* 0x0001e2000810043f */
[----:B------:R-:W-:Y:S01]  /*180f0*/  IMAD R9, R102, R9, R25 ;  /* 0x0000000966097224 */ /* 0x000fe200078e0219 */
[----:B------:R-:W-:Y:S01]  /*18100*/  SHF.R.S32.HI R34, RZ, 0x1f, R220 ;  /* 0x0000001fff227819 */ /* 0x000fe200000114dc */
[----:B------:R-:W-:Y:S01]  /*18110*/  IMAD R0, R0, UR6, RZ ;  /* 0x0000000600007c24 */ /* 0x000fe2000f8e02ff */
[----:B------:R-:W-:Y:S01]  /*18120*/  SHF.R.S32.HI R35, RZ, 0x1f, R221 ;  /* 0x0000001fff237819 */ /* 0x000fe200000114dd */
[----:B------:R-:W-:Y:S01]  /*18130*/  IMAD R5, R209, UR5, R5 ;  /* 0x00000005d1057c24 */ /* 0x000fe2000f8e0205 */
[----:B------:R-:W-:Y:S01]  /*18140*/  ULDC.64 UR4, c[0x0][0xb28] ;  /* 0x0002ca0000047ab9 */ /* 0x000fe20000000a00 */
[C---:B------:R-:W-:Y:S01]  /*18150*/  IMAD R11, R7.reuse, UR7, R0 ;  /* 0x00000007070b7c24 */ /* 0x040fe2000f8e0200 */
[----:B------:R-:W-:Y:S01]  /*18160*/  SHF.R.S32.HI R0, RZ, 0x1f, R9 ;  /* 0x0000001fff007819 */ /* 0x000fe20000011409 */
[----:B------:R-:W-:Y:S01]  /*18170*/  IMAD.WIDE.U32 R4, R7, UR6, R4 ;  /* 0x0000000607047c25 */ /* 0x000fe2000f8e0004 */
[----:B------:R-:W-:-:S02]  /*18180*/  SHF.R.S32.HI R100, RZ, 0x1f, R222 ;  /* 0x0000001fff647819 */ /* 0x000fc400000114de */
[----:B------:R-:W-:Y:S01]  /*18190*/  SHF.R.S32.HI R20, RZ, 0x1f, R223 ;  /* 0x0000001fff147819 */ /* 0x000fe200000114df */
[----:B------:R-:W-:Y:S01]  /*181a0*/  IMAD R0, R0, UR4, RZ ;  /* 0x0000000400007c24 */ /* 0x000fe2000f8e02ff */
[----:B------:R-:W-:Y:S01]  /*181b0*/  SHF.R.S32.HI R14, RZ, 0x1f, R224 ;  /* 0x0000001fff0e7819 */ /* 0x000fe200000114e0 */
[----:B------:R-:W-:Y:S02]  /*181c0*/  IMAD.IADD R5, R5, 0x1, R11 ;  /* 0x0000000105057824 */ /* 0x000fe400078e020b */
[C---:B------:R-:W-:Y:S02]  /*181d0*/  IMAD R7, R9.reuse, UR5, R0 ;  /* 0x0000000509077c24 */ /* 0x040fe4000f8e0200 */
[----:B------:R-:W-:Y:S01]  /*181e0*/  IMAD.WIDE.U32 R4, R9, UR4, R4 ;  /* 0x0000000409047c25 */ /* 0x000fe2000f8e0004 */
[----:B------:R-:W-:-:S03]  /*181f0*/  ULDC.64 UR4, c[0x0][0xb00] ;  /* 0x0002c00000047ab9 */ /* 0x000fc60000000a00 */
[----:B------:R-:W-:Y:S01]  /*18200*/  IMAD.IADD R5, R5, 0x1, R7 ;  /* 0x0000000105057824 */ /* 0x000fe200078e0207 */
[----:B------:R-:W-:-:S04]  /*18210*/  LEA R0, P1, R4, UR4, 0x2 ;  /* 0x0000000404007c11 */ /* 0x000fc8000f8210ff */
[----:B------:R-:W-:Y:S02]  /*18220*/  LEA.HI.X R13, R4, UR5, R5, 0x2, P1 ;  /* 0x00000005040d7c11 */ /* 0x000fe400088f1405 */
[----:B------:R0:W1:Y:S04]  /*18230*/  SHFL.IDX PT, R4, R0, RZ, 0x1c1f ;  /* 0x001c1fff00047589 */ /* 0x00006800000e0000 */
[----:B------:R0:W2:Y:S01]  /*18240*/  SHFL.IDX PT, R5, R13, RZ, 0x1c1f ;  /* 0x001c1fff0d057589 */ /* 0x0000a200000e0000 */
[----:B------:R-:W-:Y:S05]  /*18250*/  @P0 BRA `(.L_x_624) ;  /* 0x0000000400000947 */ /* 0x000fea0003800000 */
[----:B------:R-:W-:Y:S02]  /*18260*/  ULDC UR4, c[0x0][0xac8] ;  /* 0x0002b20000047ab9 */ /* 0x000fe40000000800 */
[----:B------:R-:W-:Y:S02]  /*18270*/  ISETP.GE.AND P3, PT, R225, UR4, PT ;  /* 0x00000004e1007c0c */ /* 0x000fe4000bf66270 */
[----:B------:R-:W-:Y:S02]  /*18280*/  ISETP.GE.AND P2, PT, R210, UR4, PT ;  /* 0x00000004d2007c0c */ /* 0x000fe4000bf46270 */
[----:B------:R-:W-:Y:S02]  /*18290*/  ISETP.GE.AND P1, PT, R224, UR4, PT ;  /* 0x00000004e0007c0c */ /* 0x000fe4000bf26270 */
[----:B------:R-:W-:Y:S02]  /*182a0*/  ISETP.GE.AND P0, PT, R223, UR4, PT ;  /* 0x00000004df007c0c */ /* 0x000fe4000bf06270 */
[----:B------:R-:W-:-:S05]  /*182b0*/  ISETP.GE.AND P4, PT, R221, UR4, PT ;  /* 0x00000004dd007c0c */ /* 0x000fca000bf86270 */
[----:B012---:R-:W-:-:S04]  /*182c0*/  @!P3 IMAD.WIDE R6, R225, 0x4, R4 ;  /* 0x00000004e106b825 */ /* 0x007fc800078e0204 */
[-C--:B------:R-:W-:Y:S01]  /*182d0*/  @!P1 LEA R8, P5, R224, R4.reuse, 0x2 ;  /* 0x00000004e0089211 */ /* 0x080fe200078a10ff */
[----:B------:R0:W-:Y:S01]  /*182e0*/  @!P3 ST.E.64 desc[UR56][R6.64], R88 ;  /* 0x000000580600b985 */ /* 0x0001e2000c101b38 */
[----:B------:R-:W-:Y:S02]  /*182f0*/  ISETP.GE.AND P3, PT, R222, UR4, PT ;  /* 0x00000004de007c0c */ /* 0x000fe4000bf66270 */
[----:B------:R-:W-:Y:S02]  /*18300*/  @!P1 LEA.HI.X R9, R224, R5, R14, 0x2, P5 ;  /* 0x00000005e0099211 */ /* 0x000fe400028f140e */
[----:B------:R-:W-:Y:S02]  /*18310*/  ISETP.GE.AND P5, PT, R220, UR4, PT ;  /* 0x00000004dc007c0c */ /* 0x000fe4000bfa6270 */
[----:B0-----:R-:W-:-:S04]  /*18320*/  @!P2 LEA R6, P6, R210, R4, 0x2 ;  /* 0x00000004d206a211 */ /* 0x001fc800078c10ff */
[----:B------:R-:W-:Y:S02]  /*18330*/  @!P2 LEA.HI.X R7, R210, R5, R15, 0x2, P6 ;  /* 0x00000005d207a211 */ /* 0x000fe400030f140f */
[----:B------:R-:W-:-:S03]  /*18340*/  @!P0 LEA R10, P6, R223, R4, 0x2 ;  /* 0x00000004df0a8211 */ /* 0x000fc600078c10ff */
[----:B------:R0:W-:Y:S01]  /*18350*/  @!P2 ST.E.64 desc[UR56][R6.64], R90 ;  /* 0x0000005a0600a985 */ /* 0x0001e2000c101b38 */
[----:B------:R-:W-:Y:S02]  /*18360*/  @!P0 LEA.HI.X R11, R223, R5, R20, 0x2, P6 ;  /* 0x00000005df0b8211 */ /* 0x000fe400030f1414 */
[----:B------:R-:W-:Y:S01]  /*18370*/  ISETP.GE.AND P2, PT, R219, UR4, PT ;  /* 0x00000004db007c0c */ /* 0x000fe2000bf46270 */
[----:B------:R1:W-:Y:S01]  /*18380*/  @!P1 ST.E.64 desc[UR56][R8.64], R92 ;  /* 0x0000005c08009985 */ /* 0x0003e2000c101b38 */
[----:B------:R-:W-:-:S03]  /*18390*/  ISETP.GE.AND P1, PT, R218, UR4, PT ;  /* 0x00000004da007c0c */ /* 0x000fc6000bf26270 */
[----:B------:R2:W-:Y:S01]  /*183a0*/  @!P0 ST.E.64 desc[UR56][R10.64], R36 ;  /* 0x000000240a008985 */ /* 0x0005e2000c101b38 */
[CC--:B0-----:R-:W-:Y:S02]  /*183b0*/  @!P3 LEA R6, P6, R222.reuse, R4.reuse, 0x2 ;  /* 0x00000004de06b211 */ /* 0x0c1fe400078c10ff */
[CC--:B-1----:R-:W-:Y:S02]  /*183c0*/  @!P4 LEA R8, P0, R221.reuse, R4.reuse, 0x2 ;  /* 0x00000004dd08c211 */ /* 0x0c2fe400078010ff */
[-C--:B------:R-:W-:Y:S02]  /*183d0*/  @!P3 LEA.HI.X R7, R222, R5.reuse, R100, 0x2, P6 ;  /* 0x00000005de07b211 */ /* 0x080fe400030f1464 */
[----:B------:R-:W-:Y:S02]  /*183e0*/  @!P4 LEA.HI.X R9, R221, R5, R35, 0x2, P0 ;  /* 0x00000005dd09c211 */ /* 0x000fe400000f1423 */
[----:B------:R-:W-:Y:S01]  /*183f0*/  ISETP.GE.AND P0, PT, R217, UR4, PT ;  /* 0x00000004d9007c0c */ /* 0x000fe2000bf06270 */
[----:B------:R0:W-:Y:S01]  /*18400*/  @!P3 ST.E.64 desc[UR56][R6.64], R40 ;  /* 0x000000280600b985 */ /* 0x0001e2000c101b38 */
[----:B--2---:R-:W-:-:S02]  /*18410*/  @!P5 LEA R10, P6, R220, R4, 0x2 ;  /* 0x00000004dc0ad211 */ /* 0x004fc400078c10ff */
[----:B------:R-:W-:Y:S01]  /*18420*/  ISETP.GE.AND P3, PT, R216, UR4, PT ;  /* 0x00000004d8007c0c */ /* 0x000fe2000bf66270 */
[----:B------:R1:W-:Y:S01]  /*18430*/  @!P4 ST.E.64 desc[UR56][R8.64], R44 ;  /* 0x0000002c0800c985 */ /* 0x0003e2000c101b38 */
[----:B------:R-:W-:-:S05]  /*18440*/  @!P5 LEA.HI.X R11, R220, R5, R34, 0x2, P6 ;  /* 0x00000005dc0bd211 */ /* 0x000fca00030f1422 */
[----:B------:R2:W-:Y:S01]  /*18450*/  @!P5 ST.E.64 desc[UR56][R10.64], R48 ;  /* 0x000000300a00d985 */ /* 0x0005e2000c101b38 */
[CC--:B0-----:R-:W-:Y:S02]  /*18460*/  @!P2 LEA R6, P4, R219.reuse, R4.reuse, 0x2 ;  /* 0x00000004db06a211 */ /* 0x0c1fe400078810ff */
[CC--:B-1----:R-:W-:Y:S02]  /*18470*/  @!P1 LEA R8, P5, R218.reuse, R4.reuse, 0x2 ;  /* 0x00000004da089211 */ /* 0x0c2fe400078a10ff */
[-C--:B------:R-:W-:Y:S02]  /*18480*/  @!P2 LEA.HI.X R7, R219, R5.reuse, R33, 0x2, P4 ;  /* 0x00000005db07a211 */ /* 0x080fe400020f1421 */
[----:B------:R-:W-:Y:S02]  /*18490*/  ISETP.GE.AND P4, PT, R215, UR4, PT ;  /* 0x00000004d7007c0c */ /* 0x000fe4000bf86270 */
[----:B--2---:R-:W-:Y:S01]  /*184a0*/  @!P0 LEA R10, P6, R217, R4, 0x2 ;  /* 0x00000004d90a8211 */ /* 0x004fe200078c10ff */
[----:B------:R0:W-:Y:S01]  /*184b0*/  @!P2 ST.E.64 desc[UR56][R6.64], R52 ;  /* 0x000000340600a985 */ /* 0x0001e2000c101b38 */
[----:B------:R-:W-:-:S02]  /*184c0*/  @!P1 LEA.HI.X R9, R218, R5, R32, 0x2, P5 ;  /* 0x00000005da099211 */ /* 0x000fc400028f1420 */
[----:B------:R-:W-:Y:S02]  /*184d0*/  @!P0 LEA.HI.X R11, R217, R5, R31, 0x2, P6 ;  /* 0x00000005d90b8211 */ /* 0x000fe400030f141f */
[----:B------:R-:W-:Y:S01]  /*184e0*/  ISETP.GE.AND P2, PT, R214, UR4, PT ;  /* 0x00000004d6007c0c */ /* 0x000fe2000bf46270 */
[----:B------:R1:W-:Y:S01]  /*184f0*/  @!P1 ST.E.64 desc[UR56][R8.64], R56 ;  /* 0x0000003808009985 */ /* 0x0003e2000c101b38 */
[----:B------:R-:W-:-:S03]  /*18500*/  ISETP.GE.AND P1, PT, R213, UR4, PT ;  /* 0x00000004d5007c0c */ /* 0x000fc6000bf26270 */
[----:B------:R2:W-:Y:S01]  /*18510*/  @!P0 ST.E.64 desc[UR56][R10.64], R60 ;  /* 0x0000003c0a008985 */ /* 0x0005e2000c101b38 */
[----:B------:R-:W-:Y:S02]  /*18520*/  ISETP.GE.AND P0, PT, R212, UR4, PT ;  /* 0x00000004d4007c0c */ /* 0x000fe4000bf06270 */
[----:B0-----:R-:W-:-:S04]  /*18530*/  @!P3 LEA R6, P5, R216, R4, 0x2 ;  /* 0x00000004d806b211 */ /* 0x001fc800078a10ff */
[-C--:B------:R-:W-:Y:S02]  /*18540*/  @!P3 LEA.HI.X R7, R216, R5.reuse, R30, 0x2, P5 ;  /* 0x00000005d807b211 */ /* 0x080fe400028f141e */
[----:B------:R-:W-:Y:S02]  /*18550*/  ISETP.GE.AND P5, PT, R211, UR4, PT ;  /* 0x00000004d3007c0c */ /* 0x000fe4000bfa6270 */
[CC--:B-1----:R-:W-:Y:S01]  /*18560*/  @!P4 LEA R8, P6, R215.reuse, R4.reuse, 0x2 ;  /* 0x00000004d708c211 */ /* 0x0c2fe200078c10ff */
[----:B------:R0:W-:Y:S03]  /*18570*/  @!P3 ST.E.64 desc[UR56][R6.64], R64 ;  /* 0x000000400600b985 */ /* 0x0001e6000c101b38 */
[----:B------:R-:W-:Y:S02]  /*18580*/  @!P4 LEA.HI.X R9, R215, R5, R29, 0x2, P6 ;  /* 0x00000005d709c211 */ /* 0x000fe400030f141d */
[----:B--2---:R-:W-:-:S03]  /*18590*/  @!P1 LEA R10, P6, R213, R4, 0x2 ;  /* 0x00000004d50a9211 */ /* 0x004fc600078c10ff */
[----:B------:R1:W-:Y:S01]  /*185a0*/  @!P4 ST.E.64 desc[UR56][R8.64], R68 ;  /* 0x000000440800c985 */ /* 0x0003e2000c101b38 */
[----:B------:R-:W-:Y:S02]  /*185b0*/  @!P1 LEA.HI.X R11, R213, R5, R27, 0x2, P6 ;  /* 0x00000005d50b9211 */ /* 0x000fe400030f141b */
[----:B0-----:R-:W-:-:S04]  /*185c0*/  @!P2 LEA R6, P3, R214, R4, 0x2 ;  /* 0x00000004d606a211 */ /* 0x001fc800078610ff */
[----:B------:R-:W-:Y:S02]  /*185d0*/  @!P2 LEA.HI.X R7, R214, R5, R28, 0x2, P3 ;  /* 0x00000005d607a211 */ /* 0x000fe400018f141c */
[----:B-1----:R-:W-:-:S03]  /*185e0*/  @!P0 LEA R8, P4, R212, R4, 0x2 ;  /* 0x00000004d4088211 */ /* 0x002fc600078810ff */
[----:B------:R3:W-:Y:S01]  /*185f0*/  @!P2 ST.E.64 desc[UR56][R6.64], R72 ;  /* 0x000000480600a985 */ /* 0x0007e2000c101b38 */
[C---:B------:R-:W-:Y:S02]  /*18600*/  @!P5 LEA R4, P3, R211.reuse, R4, 0x2 ;  /* 0x00000004d304d211 */ /* 0x040fe400078610ff */
[-C--:B------:R-:W-:Y:S01]  /*18610*/  @!P0 LEA.HI.X R9, R212, R5.reuse, R26, 0x2, P4 ;  /* 0x00000005d4098211 */ /* 0x080fe200020f141a */
[----:B------:R3:W-:Y:S01]  /*18620*/  @!P1 ST.E.64 desc[UR56][R10.64], R76 ;  /* 0x0000004c0a009985 */ /* 0x0007e2000c101b38 */
[----:B------:R-:W-:-:S03]  /*18630*/  @!P5 LEA.HI.X R5, R211, R5, R24, 0x2, P3 ;  /* 0x00000005d305d211 */ /* 0x000fc600018f1418 */
[----:B------:R3:W-:Y:S04]  /*18640*/  @!P0 ST.E.64 desc[UR56][R8.64], R80 ;  /* 0x0000005008008985 */ /* 0x0007e8000c101b38 */
[----:B------:R3:W-:Y:S02]  /*18650*/  @!P5 ST.E.64 desc[UR56][R4.64], R84 ;  /* 0x000000540400d985 */ /* 0x0007e4000c101b38 */
.L_x_624:
[----:B------:R-:W-:Y:S05]  /*18660*/  BSYNC B1 ;  /* 0x0000000000017941 */ /* 0x000fea0003800000 */
.L_x_623:
[----:B------:R-:W-:Y:S01]  /*18670*/  ISETP.GE.AND P0, PT, R12, R3, PT ;  /* 0x000000030c00720c */ /* 0x000fe20003f06270 */
[----:B--23--:R2:W3:Y:S04]  /*18680*/  SHFL.IDX PT, R5, R13, 0x1, 0x1c1f ;  /* 0x003c1f000d057f89 */ /* 0x00c4e800000e0000 */
[----:B-1----:R2:W1:Y:S08]  /*18690*/  SHFL.IDX PT, R4, R0, 0x1, 0x1c1f ;  /* 0x003c1f0000047f89 */ /* 0x00247000000e0000 */
[----:B--2---:R-:W-:Y:S05]  /*186a0*/  @P0 BRA `(.L_x_622) ;  /* 0x0000000c00f40947 */ /* 0x004fea0003800000 */
[----:B------:R-:W-:Y:S02]  /*186b0*/  ULDC UR4, c[0x0][0xac8] ;  /* 0x0002b20000047ab9 */ /* 0x000fe40000000800 */
[----:B------:R-:W-:Y:S02]  /*186c0*/  ISETP.GE.AND P1, PT, R210, UR4, PT ;  /* 0x00000004d2007c0c */ /* 0x000fe4000bf26270 */
[----:B------:R-:W-:Y:S02]  /*186d0*/  ISETP.GE.AND P0, PT, R224, UR4, PT ;  /* 0x00000004e0007c0c */ /* 0x000fe4000bf06270 */
[----:B------:R-:W-:Y:S02]  /*186e0*/  ISETP.GE.AND P2, PT, R225, UR4, PT ;  /* 0x00000004e1007c0c */ /* 0x000fe4000bf46270 */
[----:B------:R-:W-:Y:S02]  /*186f0*/  ISETP.GE.AND P4, PT, R222, UR4, PT ;  /* 0x00000004de007c0c */ /* 0x000fe4000bf86270 */
[----:B------:R-:W-:-:S05]  /*18700*/  ISETP.GE.AND P3, PT, R223, UR4, PT ;  /* 0x00000004df007c0c */ /* 0x000fca000bf66270 */
[-C--:B-1----:R-:W-:Y:S02]  /*18710*/  @!P1 LEA R8, P5, R210, R4.reuse, 0x2 ;  /* 0x00000004d2089211 */ /* 0x082fe400078a10ff */
[-C--:B------:R-:W-:Y:S02]  /*18720*/  @!P0 LEA R10, P6, R224, R4.reuse, 0x2 ;  /* 0x00000004e00a8211 */ /* 0x080fe400078c10ff */
[-C--:B---3--:R-:W-:Y:S01]  /*18730*/  @!P1 LEA.HI.X R9, R210, R5.reuse, R15, 0x2, P5 ;  /* 0x00000005d2099211 */ /* 0x088fe200028f140f */
[----:B0-----:R-:W-:Y:S01]  /*18740*/  @!P2 IMAD.WIDE R6, R225, 0x4, R4 ;  /* 0x00000004e106a825 */ /* 0x001fe200078e0204 */
        /* <DEDUP_REMOVED lines=18> */
[-C--:B-1----:R-:W-:Y:S01]  /*18870*/  @!P2 LEA R10, P6, R218, R4.reuse, 0x2 ;  /* 0x00000004da0aa211 */ /* 0x082fe200078c10ff */
[----:B------:R-:W-:Y:S01]  /*18880*/  @!P5 ST.E.64 desc[UR56][R20.64], R46 ;  /* 0x0000002e1400d985 */ /* 0x000fe2000c101b38 */
[----:B------:R-:W-:Y:S02]  /*18890*/  @!P1 LEA R8, P5, R219, R4, 0x2 ;  /* 0x00000004db089211 */ /* 0x000fe400078a10ff */
[----:B------:R-:W-:-:S02]  /*188a0*/  @!P0 LEA.HI.X R7, R220, R5, R34, 0x2, P4 ;  /* 0x00000005dc078211 */ /* 0x000fc400020f1422 */
[-C--:B------:R-:W-:Y:S02]  /*188b0*/  @!P1 LEA.HI.X R9, R219, R5.reuse, R33, 0x2, P5 ;  /* 0x00000005db099211 */ /* 0x080fe400028f1421 */
[----:B------:R-:W-:Y:S01]  /*188c0*/  ISETP.GE.AND P4, PT, R216, UR4, PT ;  /* 0x00000004d8007c0c */ /* 0x000fe2000bf86270 */
[----:B------:R-:W-:Y:S01]  /*188d0*/  @!P0 ST.E.64 desc[UR56][R6.64], R50 ;  /* 0x0000003206008985 */ /* 0x000fe2000c101b38 */
[----:B------:R-:W-:Y:S02]  /*188e0*/  @!P2 LEA.HI.X R11, R218, R5, R32, 0x2, P6 ;  /* 0x00000005da0ba211 */ /* 0x000fe400030f1420 */
[----:B--2---:R-:W-:Y:S01]  /*188f0*/  @!P3 LEA R12, P5, R217, R4, 0x2 ;  /* 0x00000004d90cb211 */ /* 0x004fe200078a10ff */
[----:B------:R0:W-:Y:S01]  /*18900*/  @!P1 ST.E.64 desc[UR56][R8.64], R54 ;  /* 0x0000003608009985 */ /* 0x0001e2000c101b38 */
[----:B------:R-:W-:Y:S02]  /*18910*/  ISETP.GE.AND P1, PT, R214, UR4, PT ;  /* 0x00000004d6007c0c */ /* 0x000fe4000bf26270 */
[----:B------:R-:W-:Y:S01]  /*18920*/  ISETP.GE.AND P0, PT, R213, UR4, PT ;  /* 0x00000004d5007c0c */ /* 0x000fe2000bf06270 */
[----:B------:R1:W-:Y:S01]  /*18930*/  @!P2 ST.E.64 desc[UR56][R10.64], R58 ;  /* 0x0000003a0a00a985 */ /* 0x0003e2000c101b38 */
[----:B------:R-:W-:-:S02]  /*18940*/  ISETP.GE.AND P2, PT, R215, UR4, PT ;  /* 0x00000004d7007c0c */ /* 0x000fc4000bf46270 */
[-C--:B------:R-:W-:Y:S02]  /*18950*/  @!P3 LEA.HI.X R13, R217, R5.reuse, R31, 0x2, P5 ;  /* 0x00000005d90db211 */ /* 0x080fe400028f141f */
[----:B------:R-:W-:Y:S02]  /*18960*/  ISETP.GE.AND P5, PT, R212, UR4, PT ;  /* 0x00000004d4007c0c */ /* 0x000fe4000bfa6270 */
[CC--:B---3--:R-:W-:Y:S01]  /*18970*/  @!P4 LEA R14, P6, R216.reuse, R4.reuse, 0x2 ;  /* 0x00000004d80ec211 */ /* 0x0c8fe200078c10ff */
[----:B------:R2:W-:Y:S03]  /*18980*/  @!P3 ST.E.64 desc[UR56][R12.64], R62 ;  /* 0x0000003e0c00b985 */ /* 0x0005e6000c101b38 */
[----:B------:R-:W-:Y:S02]  /*18990*/  @!P4 LEA.HI.X R15, R216, R5, R30, 0x2, P6 ;  /* 0x00000005d80fc211 */ /* 0x000fe400030f141e */
[----:B0-----:R-:W-:-:S02]  /*189a0*/  @!P1 LEA R8, P6, R214, R4, 0x2 ;  /* 0x00000004d6089211 */ /* 0x001fc400078c10ff */
[-C--:B------:R-:W-:Y:S01]  /*189b0*/  @!P2 LEA R6, P3, R215, R4.reuse, 0x2 ;  /* 0x00000004d706a211 */ /* 0x080fe200078610ff */
[----:B------:R2:W-:Y:S01]  /*189c0*/  @!P4 ST.E.64 desc[UR56][R14.64], R66 ;  /* 0x000000420e00c985 */ /* 0x0005e2000c101b38 */
[-C--:B-1----:R-:W-:Y:S02]  /*189d0*/  @!P0 LEA R10, P4, R213, R4.reuse, 0x2 ;  /* 0x00000004d50a8211 */ /* 0x082fe400078810ff */
        /* <DEDUP_REMOVED lines=11> */
[----:B------:R-:W-:-:S04]  /*18a90*/  LEA R4, P0, R211, R4, 0x2 ;  /* 0x00000004d3047211 */ /* 0x000fc800078010ff */
[----:B------:R-:W-:-:S05]  /*18aa0*/  LEA.HI.X R5, R211, R5, R24, 0x2, P0 ;  /* 0x00000005d3057211 */ /* 0x000fca00000f1418 */
[----:B------:R4:W-:Y:S01]  /*18ab0*/  ST.E.64 desc[UR56][R4.64], R86 ;  /* 0x0000005604007985 */ /* 0x0009e2000c101b38 */
[----:B------:R-:W-:Y:S05]  /*18ac0*/  BRA `(.L_x_622) ;  /* 0x0000000800ec7947 */ /* 0x000fea0003800000 */
.L_x_613:
[----:B------:R-:W-:Y:S01]  /*18ad0*/  ULDC.64 UR6, c[0x0][0xc08] ;  /* 0x0003020000067ab9 */ /* 0x000fe20000000a00 */
[----:B------:R-:W-:Y:S01]  /*18ae0*/  ULDC.64 UR4, c[0x0][0xc00] ;  /* 0x0003000000047ab9 */ /* 0x000fe20000000a00 */
[----:B------:R-:W-:Y:S01]  /*18af0*/  ISETP.NE.U32.AND P1, PT, RZ, UR6, PT ;  /* 0x00000006ff007c0c */ /* 0x000fe2000bf25070 */
[----:B------:R-:W-:Y:S01]  /*18b00*/  IMAD.MOV.U32 R3, RZ, RZ, RZ ;  /* 0x000000ffff037224 */ /* 0x000fe200078e00ff */
[----:B------:R-:W-:Y:S02]  /*18b10*/  ISETP.NE.U32.AND P0, PT, RZ, UR4, PT ;  /* 0x00000004ff007c0c */ /* 0x000fe4000bf05070 */
[----:B------:R-:W-:Y:S02]  /*18b20*/  ISETP.NE.AND.EX P1, PT, RZ, UR7, PT, P1 ;  /* 0x00000007ff007c0c */ /* 0x000fe4000bf25310 */
[----:B------:R-:W-:Y:S02]  /*18b30*/  IADD3 R4, P2, R204, UR4, RZ ;  /* 0x00000004cc047c10 */ /* 0x000fe4000ff5e0ff */
[----:B------:R-:W-:-:S02]  /*18b40*/  ISETP.NE.AND.EX P0, PT, RZ, UR5, PT, P0 ;  /* 0x00000005ff007c0c */ /* 0x000fc4000bf05300 */
[----:B------:R-:W-:Y:S01]  /*18b50*/  IADD3.X R5, R205, UR5, RZ, P2, !PT ;  /* 0x00000005cd057c10 */ /* 0x000fe200097fe4ff */
[----:B------:R-:W-:Y:S02]  /*18b60*/  ULDC UR4, c[0x0][0xa88] ;  /* 0x0002a20000047ab9 */ /* 0x000fe40000000800 */
[----:B------:R-:W-:-:S04]  /*18b70*/  IMAD.U32 R0, RZ, RZ, UR4 ;  /* 0x00000004ff007e24 */ /* 0x000fc8000f8e00ff */
[----:B------:R-:W-:-:S04]  /*18b80*/  @P1 IADD3 R204, P2, R204, UR6, RZ ;  /* 0x00000006cccc1c10 */ /* 0x000fc8000ff5e0ff */
[----:B------:R-:W-:Y:S01]  /*18b90*/  @P1 IADD3.X R205, R205, UR7, RZ, P2, !PT ;  /* 0x00000007cdcd1c10 */ /* 0x000fe200097fe4ff */
[----:B------:R3:W5:Y:S04]  /*18ba0*/  @P0 LDG.E R3, desc[UR56][R4.64] ;  /* 0x0000003804030981 */ /* 0x000768000c1e1900 */
[----:B------:R3:W5:Y:S01]  /*18bb0*/  @P1 LDG.E R0, desc[UR56][R204.64] ;  /* 0x00000038cc001981 */ /* 0x000762000c1e1900 */
[----:B------:R-:W-:Y:S01]  /*18bc0*/  ISETP.NE.AND P2, PT, R202, RZ, PT ;  /* 0x000000ffca00720c */ /* 0x000fe20003f45270 */
[----:B0-----:R-:W0:-:S12]  /*18bd0*/  S2R R6, SR_TID.X ;  /* 0x0000000000067919 */ /* 0x001e180000002100 */
[----:B------:R-:W4:Y:S01]  /*18be0*/  @!P2 LDC R202, c[0x0][0xad4] ;  /* 0x0002b500ffcaab82 */ /* 0x000f220000000800 */
[----:B0-----:R-:W-:Y:S02]  /*18bf0*/  IADD3 R6, R6, -0x80, RZ ;  /* 0xffffff8006067810 */ /* 0x001fe40007ffe0ff */
[----:B----4-:R-:W-:Y:S02]  /*18c00*/  ISETP.GT.AND P2, PT, R202, 0x1, PT ;  /* 0x00000001ca00780c */ /* 0x010fe40003f44270 */
[----:B------:R-:W-:Y:S01]  /*18c10*/  ISETP.GT.AND P3, PT, R6, 0x7f, PT ;  /* 0x0000007f0600780c */ /* 0x000fe20003f64270 */
[----:B---3--:R-:W-:-:S12]  /*18c20*/  @P1 BRA `(.L_x_625) ;  /* 0x0000000000101947 */ /* 0x008fd80003800000 */
[----:B------:R-:W-:Y:S05]  /*18c30*/  @!P0 BRA `(.L_x_625) ;  /* 0x00000000000c8947 */ /* 0x000fea0003800000 */
[----:B------:R-:W3:Y:S04]  /*18c40*/  LDG.E R7, desc[UR56][R4.64] ;  /* 0x0000003804077981 */ /* 0x000ee8000c1e1900 */
[----:B-----5:R-:W3:Y:S02]  /*18c50*/  LDG.E R0, desc[UR56][R4.64+0x4] ;  /* 0x0000043804007981 */ /* 0x020ee4000c1e1900 */
[----:B---3--:R-:W-:-:S07]  /*18c60*/  IMAD.IADD R0, R0, 0x1, -R7 ;  /* 0x0000000100007824 */ /* 0x008fce00078e0a07 */
.L_x_625:
[----:B------:R-:W-:Y:S01]  /*18c70*/  BSSY B1, `(.L_x_626) ;  /* 0x0000037000017945 */ /* 0x000fe20003800000 */
[----:B------:R-:W-:Y:S02]  /*18c80*/  SEL R203, R203, RZ, !P0 ;  /* 0x000000ffcbcb7207 */ /* 0x000fe40004000000 */
[----:B------:R-:W-:Y:S02]  /*18c90*/  SEL R226, R226, RZ, !P0 ;  /* 0x000000ffe2e27207 */ /* 0x000fe40004000000 */
[----:B-----5:R-:W-:Y:S01]  /*18ca0*/  SHF.R.S32.HI R26, RZ, 0x1f, R3 ;  /* 0x0000001fff1a7819 */ /* 0x020fe20000011403 */
[----:B------:R-:W-:Y:S06]  /*18cb0*/  @P3 BRA `(.L_x_627) ;  /* 0x0000000000c83947 */ /* 0x000fec0003800000 */
[----:B------:R-:W0:Y:S01]  /*18cc0*/  S2R R5, SR_TID.X ;  /* 0x0000000000057919 */ /* 0x000e220000002100 */
[----:B------:R-:W3:Y:S01]  /*18cd0*/  LDC R29, c[0x0][0xbe8] ;  /* 0x0002fa00ff1d7b82 */ /* 0x000ee20000000800 */
[----:B0-----:R-:W-:Y:S02]  /*18ce0*/  IMAD R4, R208, 0x80, R5 ;  /* 0x00000080d0047824 */ /* 0x001fe400078e0205 */
[----:B---3--:R-:W-:Y:S02]  /*18cf0*/  IMAD R5, R0, R29, RZ ;  /* 0x0000001d00057224 */ /* 0x008fe400078e02ff */
[----:B------:R-:W-:-:S05]  /*18d00*/  VIADD R27, R4, 0xffffff80 ;  /* 0xffffff80041b7836 */ /* 0x000fca0000000000 */
[----:B------:R-:W-:-:S13]  /*18d10*/  ISETP.GE.AND P0, PT, R27, R5, PT ;  /* 0x000000051b00720c */ /* 0x000fda0003f06270 */
[----:B------:R-:W-:Y:S05]  /*18d20*/  @P0 BRA `(.L_x_627) ;  /* 0x0000000000ac0947 */ /* 0x000fea0003800000 */
[----:B------:R-:W-:Y:S01]  /*18d30*/  ISETP.GT.AND P0, PT, R202, 0x1, PT ;  /* 0x00000001ca00780c */ /* 0x000fe20003f04270 */
[----:B------:R-:W0:Y:S01]  /*18d40*/  LDC.64 R4, c[0x0][0xba8] ;  /* 0x0002ea00ff047b82 */ /* 0x000e220000000a00 */
[----:B------:R-:W-:Y:S01]  /*18d50*/  MOV R24, 0x9b8 ;  /* 0x000009b800187802 */ /* 0x000fe20000000f00 */
[----:B------:R-:W-:Y:S01]  /*18d60*/  IMAD.MOV.U32 R21, RZ, RZ, R27 ;  /* 0x000000ffff157224 */ /* 0x000fe200078e001b */
[----:B------:R-:W-:Y:S02]  /*18d70*/  ISETP.NE.AND P1, PT, R29, 0x1, PT ;  /* 0x000000011d00780c */ /* 0x000fe40003f25270 */
[----:B------:R-:W-:Y:S02]  /*18d80*/  SEL R24, R24, 0x978, P0 ;  /* 0x0000097818187807 */ /* 0x000fe40000000000 */
[----:B------:R-:W-:Y:S02]  /*18d90*/  SEL R209, R209, RZ, P0 ;  /* 0x000000ffd1d17207 */ /* 0x000fe40000000000 */
[----:B------:R-:W3:Y:S08]  /*18da0*/  LDC.64 R12, c[0x0][R24+0x220] ;  /* 0x00008800180c7b82 */ /* 0x000ef00000000a00 */
[----:B------:R-:W4:Y:S08]  /*18db0*/  LDC.64 R14, c[0x0][R24+0x218] ;  /* 0x00008600180e7b82 */ /* 0x000f300000000a00 */
[----:B------:R-:W5:Y:S08]  /*18dc0*/  LDC.64 R8, c[0x0][R24+0x228] ;  /* 0x00008a0018087b82 */ /* 0x000f700000000a00 */
[----:B------:R-:W1:Y:S08]  /*18dd0*/  LDC.64 R6, c[0x0][R24+0x210] ;  /* 0x0000840018067b82 */ /* 0x000e700000000a00 */
[----:B------:R-:W2:Y:S08]  /*18de0*/  @P1 LDC R20, c[0x0][0xbec] ;  /* 0x0002fb00ff141b82 */ /* 0x000eb00000000800 */
[----:B------:R-:W5:Y:S01]  /*18df0*/  @P1 LDC R31, c[0x0][0xbf0] ;  /* 0x0002fc00ff1f1b82 */ /* 0x000f620000000800 */
[----:B---3--:R-:W-:-:S07]  /*18e00*/  IMAD R13, R13, R203, RZ ;  /* 0x000000cb0d0d7224 */ /* 0x008fce00078e02ff */
[----:B0-----:R-:W0:Y:S01]  /*18e10*/  @!P0 LDC R4, c[0x0][0xb50] ;  /* 0x0002d400ff048b82 */ /* 0x001e220000000800 */
[----:B------:R-:W-:-:S04]  /*18e20*/  IMAD.WIDE.U32 R10, R12, R203, RZ ;  /* 0x000000cb0c0a7225 */ /* 0x000fc800078e00ff */
[----:B------:R-:W-:Y:S02]  /*18e30*/  IMAD R13, R12, R226, R13 ;  /* 0x000000e20c0d7224 */ /* 0x000fe400078e020d */
[----:B--2---:R-:W-:Y:S01]  /*18e40*/  @P1 IMAD.HI.U32 R20, R27, R20, RZ ;  /* 0x000000141b141227 */ /* 0x004fe200078e00ff */
[----:B------:R-:W2:Y:S02]  /*18e50*/  @!P0 LDC R5, c[0x0][0xb54] ;  /* 0x0002d500ff058b82 */ /* 0x000ea40000000800 */
[----:B------:R-:W-:Y:S01]  /*18e60*/  IADD3 R12, R11, R13, RZ ;  /* 0x0000000d0b0c7210 */ /* 0x000fe20007ffe0ff */
[-C--:B----4-:R-:W-:Y:S02]  /*18e70*/  IMAD R25, R15, R199.reuse, RZ ;  /* 0x000000c70f197224 */ /* 0x090fe400078e02ff */
[----:B------:R-:W-:Y:S01]  /*18e80*/  IMAD.WIDE.U32 R14, R14, R199, RZ ;  /* 0x000000c70e0e7225 */ /* 0x000fe200078e00ff */
[----:B-----5:R-:W-:-:S03]  /*18e90*/  @P1 SHF.R.U32.HI R21, RZ, R31, R20 ;  /* 0x0000001fff151219 */ /* 0x020fc60000011614 */
[----:B------:R-:W-:Y:S01]  /*18ea0*/  IMAD.IADD R25, R15, 0x1, R25 ;  /* 0x000000010f197824 */ /* 0x000fe200078e0219 */
[----:B------:R-:W-:Y:S01]  /*18eb0*/  IADD3 R14, P1, P3, R10, R14, R3 ;  /* 0x0000000e0a0e7210 */ /* 0x000fe20007b3e003 */
[-C--:B------:R-:W-:Y:S02]  /*18ec0*/  IMAD R13, R9, R209.reuse, RZ ;  /* 0x000000d1090d7224 */ /* 0x080fe400078e02ff */
[----:B------:R-:W-:Y:S02]  /*18ed0*/  IMAD.MOV R10, RZ, RZ, -R21 ;  /* 0x000000ffff0a7224 */ /* 0x000fe400078e0a15 */
[----:B------:R-:W-:-:S04]  /*18ee0*/  IMAD.WIDE.U32 R8, R8, R209, RZ ;  /* 0x000000d108087225 */ /* 0x000fc800078e00ff */
[----:B------:R-:W-:Y:S01]  /*18ef0*/  IMAD R11, R29, R10, R27 ;  /* 0x0000000a1d0b7224 */ /* 0x000fe200078e021b */
[----:B------:R-:W-:Y:S01]  /*18f00*/  IADD3.X R10, R12, R25, R26, P1, P3 ;  /* 0x000000190c0a7210 */ /* 0x000fe20000fe641a */
[----:B------:R-:W-:Y:S01]  /*18f10*/  IMAD.IADD R13, R9, 0x1, R13 ;  /* 0x00000001090d7824 */ /* 0x000fe200078e020d */
[----:B------:R-:W-:Y:S01]  /*18f20*/  IADD3 R8, P0, P1, R21, R14, R8 ;  /* 0x0000000e15087210 */ /* 0x000fe2000791e008 */
[----:B-1----:R-:W-:Y:S01]  /*18f30*/  IMAD R7, R7, R11, RZ ;  /* 0x0000000b07077224 */ /* 0x002fe200078e02ff */
[----:B------:R-:W-:-:S04]  /*18f40*/  SHF.R.S32.HI R21, RZ, 0x1f, R21 ;  /* 0x0000001fff157819 */ /* 0x000fc80000011415 */
[----:B------:R-:W-:Y:S02]  /*18f50*/  IADD3.X R9, R21, R10, R13, P0, P1 ;  /* 0x0000000a15097210 */ /* 0x000fe400007e240d */
[----:B------:R-:W-:-:S05]  /*18f60*/  SHF.R.S32.HI R13, RZ, 0x1f, R11 ;  /* 0x0000001fff0d7819 */ /* 0x000fca000001140b */
[C---:B------:R-:W-:Y:S02]  /*18f70*/  IMAD R13, R6.reuse, R13, R7 ;  /* 0x0000000d060d7224 */ /* 0x040fe400078e0207 */
[----:B------:R-:W-:-:S04]  /*18f80*/  IMAD.WIDE.U32 R6, R6, R11, R8 ;  /* 0x0000000b06067225 */ /* 0x000fc800078e0008 */
[----:B------:R-:W-:Y:S01]  /*18f90*/  IMAD.IADD R7, R7, 0x1, R13 ;  /* 0x0000000107077824 */ /* 0x000fe200078e020d */
[----:B0-----:R-:W-:-:S04]  /*18fa0*/  LEA R4, P0, R6, R4, 0x2 ;  /* 0x0000000406047211 */ /* 0x001fc800078010ff */
[----:B--2---:R-:W-:Y:S01]  /*18fb0*/  LEA.HI.X R5, R6, R5, R7, 0x2, P0 ;  /* 0x0000000506057211 */ /* 0x004fe200000f1407 */
[----:B------:R-:W-:-:S05]  /*18fc0*/  IMAD.MOV.U32 R7, RZ, RZ, -0x800000 ;  /* 0xff800000ff077424 */ /* 0x000fca00078e00ff */
[----:B------:R0:W-:Y:S03]  /*18fd0*/  STG.E desc[UR56][R4.64], R7 ;  /* 0x0000000704007986 */ /* 0x0001e6000c101938 */
.L_x_627:
[----:B------:R-:W-:Y:S05]  /*18fe0*/  BSYNC B1 ;  /* 0x0000000000017941 */ /* 0x000fea0003800000 */
.L_x_626:
[----:B------:R-:W-:Y:S05]  /*18ff0*/  @P2 BRA `(.L_x_622) ;  /* 0x0000000400a02947 */ /* 0x000fea0003800000 */
[----:B------:R-:W3:Y:S01]  /*19000*/  LDC R11, c[0x0][0xbe8] ;  /* 0x0002fa00ff0b7b82 */ /* 0x000ee20000000800 */
[----:B------:R-:W-:Y:S01]  /*19010*/  ULDC.64 UR4, c[0x0][0xaa0] ;  /* 0x0002a80000047ab9 */ /* 0x000fe20000000a00 */
[----:B------:R-:W-:Y:S01]  /*19020*/  ULDC.64 UR6, c[0x0][0xaf0] ;  /* 0x0002bc0000067ab9 */ /* 0x000fe20000000a00 */
[----:B0-----:R-:W-:Y:S01]  /*19030*/  IMAD R4, R26, UR4, RZ ;  /* 0x000000041a047c24 */ /* 0x001fe2000f8e02ff */
[----:B------:R-:W-:Y:S01]  /*19040*/  BSSY B1, `(.L_x_628) ;  /* 0x0000039000017945 */ /* 0x000fe20003800000 */
[----:B------:R-:W-:Y:S02]  /*19050*/  SHF.R.S32.HI R10, RZ, 0x1f, R200 ;  /* 0x0000001fff0a7819 */ /* 0x000fe400000114c8 */
[C---:B------:R-:W-:Y:S01]  /*19060*/  IMAD R7, R3.reuse, UR5, R4 ;  /* 0x0000000503077c24 */ /* 0x040fe2000f8e0204 */
[----:B------:R-:W-:Y:S01]  /*19070*/  SHF.R.S32.HI R14, RZ, 0x1f, R198 ;  /* 0x0000001fff0e7819 */ /* 0x000fe200000114c6 */
[----:B------:R-:W-:Y:S01]  /*19080*/  IMAD.WIDE.U32 R4, R3, UR4, RZ ;  /* 0x0000000403047c25 */ /* 0x000fe2000f8e00ff */
[----:B------:R-:W-:Y:S01]  /*19090*/  LEA R3, R201, R227, 0x5 ;  /* 0x000000e3c9037211 */ /* 0x000fe200078e28ff */
[----:B------:R-:W-:-:S02]  /*190a0*/  ULDC.64 UR4, c[0x0][0xae8] ;  /* 0x0002ba0000047ab9 */ /* 0x000fc40000000a00 */
[----:B------:R-:W-:Y:S02]  /*190b0*/  IMAD.IADD R5, R5, 0x1, R7 ;  /* 0x0000000105057824 */ /* 0x000fe400078e0207 */
[----:B------:R-:W-:Y:S02]  /*190c0*/  IMAD R9, R208, 0x80, R3 ;  /* 0x00000080d0097824 */ /* 0x000fe400078e0203 */
[----:B------:R-:W-:-:S04]  /*190d0*/  IMAD.WIDE.U32 R4, R199, UR4, R4 ;  /* 0x00000004c7047c25 */ /* 0x000fc8000f8e0004 */
[----:B------:R-:W-:Y:S02]  /*190e0*/  IMAD.MOV.U32 R3, RZ, RZ, R9 ;  /* 0x000000ffff037224 */ /* 0x000fe400078e0009 */
[----:B------:R-:W-:Y:S01]  /*190f0*/  IMAD R7, R226, UR6, RZ ;  /* 0x00000006e2077c24 */ /* 0x000fe2000f8e02ff */
[----:B---3--:R-:W-:Y:S01]  /*19100*/  ISETP.NE.AND P0, PT, R11, 0x1, PT ;  /* 0x000000010b00780c */ /* 0x008fe20003f05270 */
[----:B------:R-:W-:Y:S01]  /*19110*/  IMAD R5, R199, UR5, R5 ;  /* 0x00000005c7057c24 */ /* 0x000fe2000f8e0205 */
[----:B------:R-:W-:Y:S01]  /*19120*/  ULDC.64 UR4, c[0x0][0xae0] ;  /* 0x0002b80000047ab9 */ /* 0x000fe20000000a00 */
[C---:B------:R-:W-:Y:S02]  /*19130*/  IMAD R7, R203.reuse, UR7, R7 ;  /* 0x00000007cb077c24 */ /* 0x040fe4000f8e0207 */
[----:B------:R-:W-:-:S04]  /*19140*/  IMAD.WIDE.U32 R4, R203, UR6, R4 ;  /* 0x00000006cb047c25 */ /* 0x000fc8000f8e0004 */
[----:B------:R-:W-:-:S04]  /*19150*/  IMAD.IADD R5, R5, 0x1, R7 ;  /* 0x0000000105057824 */ /* 0x000fc800078e0207 */
[----:B------:R-:W0:Y:S08]  /*19160*/  @P0 LDC R6, c[0x0][0xbec] ;  /* 0x0002fb00ff060b82 */ /* 0x000e300000000800 */
[----:B------:R-:W3:Y:S01]  /*19170*/  @P0 LDC R13, c[0x0][0xbf0] ;  /* 0x0002fc00ff0d0b82 */ /* 0x000ee20000000800 */
[----:B0-----:R-:W-:-:S05]  /*19180*/  @P0 IMAD.HI.U32 R6, R9, R6, RZ ;  /* 0x0000000609060227 */ /* 0x001fca00078e00ff */
[----:B---3--:R-:W-:-:S04]  /*19190*/  @P0 SHF.R.U32.HI R3, RZ, R13, R6 ;  /* 0x0000000dff030219 */ /* 0x008fc80000011606 */
[----:B------:R-:W-:Y:S01]  /*191a0*/  SHF.R.S32.HI R6, RZ, 0x1f, R3 ;  /* 0x0000001fff067819 */ /* 0x000fe20000011403 */
[C---:B------:R-:W-:Y:S01]  /*191b0*/  IMAD.WIDE.U32 R4, R3.reuse, UR4, R4 ;  /* 0x0000000403047c25 */ /* 0x040fe2000f8e0004 */
[----:B------:R-:W-:-:S03]  /*191c0*/  IADD3 R8, -R3, RZ, RZ ;  /* 0x000000ff03087210 */ /* 0x000fc60007ffe1ff */
[----:B------:R-:W-:Y:S02]  /*191d0*/  IMAD R6, R6, UR4, RZ ;  /* 0x0000000406067c24 */ /* 0x000fe4000f8e02ff */
[----:B------:R-:W-:Y:S02]  /*191e0*/  IMAD R7, R11, R8, R9 ;  /* 0x000000080b077224 */ /* 0x000fe400078e0209 */
[----:B------:R-:W-:Y:S01]  /*191f0*/  IMAD R9, R3, UR5, R6 ;  /* 0x0000000503097c24 */ /* 0x000fe2000f8e0206 */
[----:B------:R-:W-:Y:S01]  /*19200*/  ULDC.64 UR4, c[0x0][0xad8] ;  /* 0x0002b60000047ab9 */ /* 0x000fe20000000a00 */
[----:B------:R-:W-:Y:S01]  /*19210*/  IMAD R8, R208, 0x80, R227 ;  /* 0x00000080d0087824 */ /* 0x000fe200078e02e3 */
[----:B------:R-:W-:Y:S01]  /*19220*/  SHF.R.S32.HI R3, RZ, 0x1f, R7 ;  /* 0x0000001fff037819 */ /* 0x000fe20000011407 */
[----:B------:R-:W-:Y:S02]  /*19230*/  IMAD.IADD R5, R5, 0x1, R9 ;  /* 0x0000000105057824 */ /* 0x000fe400078e0209 */
[----:B------:R-:W-:Y:S01]  /*19240*/  IMAD R11, R0, R11, RZ ;  /* 0x0000000b000b7224 */ /* 0x000fe200078e02ff */
[----:B------:R-:W-:Y:S01]  /*19250*/  IADD3 R0, R8, 0x20, RZ ;  /* 0x0000002008007810 */ /* 0x000fe20007ffe0ff */
[----:B------:R-:W-:-:S02]  /*19260*/  IMAD R6, R3, UR4, RZ ;  /* 0x0000000403067c24 */ /* 0x000fc4000f8e02ff */
[C---:B------:R-:W-:Y:S01]  /*19270*/  IMAD.WIDE.U32 R4, R7.reuse, UR4, R4 ;  /* 0x0000000407047c25 */ /* 0x040fe2000f8e0004 */
[-C--:B------:R-:W-:Y:S02]  /*19280*/  ISETP.GE.AND P2, PT, R8, R11.reuse, PT ;  /* 0x0000000b0800720c */ /* 0x080fe40003f46270 */
[----:B------:R-:W-:Y:S01]  /*19290*/  ISETP.GE.AND P1, PT, R0, R11, PT ;  /* 0x0000000b0000720c */ /* 0x000fe20003f26270 */
[----:B------:R-:W-:Y:S01]  /*192a0*/  IMAD R3, R7, UR5, R6 ;  /* 0x0000000507037c24 */ /* 0x000fe2000f8e0206 */
[----:B------:R-:W-:Y:S01]  /*192b0*/  ULDC.64 UR4, c[0x0][0xa80] ;  /* 0x0002a00000047ab9 */ /* 0x000fe20000000a00 */
[----:B------:R-:W-:Y:S01]  /*192c0*/  VIADD R0, R8, 0x40 ;  /* 0x0000004008007836 */ /* 0x000fe20000000000 */
[----:B------:R-:W-:Y:S01]  /*192d0*/  LEA R6, P3, R4, UR4, 0x1 ;  /* 0x0000000404067c11 */ /* 0x000fe2000f8608ff */
[----:B------:R-:W-:-:S03]  /*192e0*/  IMAD.IADD R3, R5, 0x1, R3 ;  /* 0x0000000105037824 */ /* 0x000fc600078e0203 */
[----:B------:R-:W-:Y:S01]  /*192f0*/  ISETP.GE.AND P0, PT, R0, R11, PT ;  /* 0x0000000b0000720c */ /* 0x000fe20003f06270 */
[----:B------:R0:W3:Y:S01]  /*19300*/  SHFL.IDX PT, R7, R6, RZ, 0x181f ;  /* 0x00181fff06077589 */ /* 0x0000e200000e0000 */
[----:B------:R-:W-:-:S05]  /*19310*/  LEA.HI.X R3, R4, UR5, R3, 0x1, P3 ;  /* 0x0000000504037c11 */ /* 0x000fca00098f0c03 */
[----:B------:R0:W4:Y:S01]  /*19320*/  SHFL.IDX PT, R5, R3, RZ, 0x181f ;  /* 0x00181fff03057589 */ /* 0x00012200000e0000 */
        /* <DEDUP_REMOVED lines=8> */
[----:B------:R3:W-:Y:S04]  /*193b0*/  @!P4 ST.E.128 desc[UR56][R12.64], RZ ;  /* 0x000000ff0c00c985 */ /* 0x0007e8000c101d38 */
[----:B------:R3:W-:Y:S02]  /*193c0*/  @!P5 ST.E.128 desc[UR56][R4.64], RZ ;  /* 0x000000ff0400d985 */ /* 0x0007e4000c101d38 */
.L_x_629:
[----:B------:R-:W-:Y:S05]  /*193d0*/  BSYNC B1 ;  /* 0x0000000000017941 */ /* 0x000fea0003800000 */
.L_x_628:
[----:B---34-:R3:W4:Y:S01]  /*193e0*/  SHFL.IDX PT, R5, R3, 0x1, 0x181f ;  /* 0x00381f0003057f89 */ /* 0x01872200000e0000 */
        /* <DEDUP_REMOVED lines=10> */
[----:B------:R0:W-:Y:S04]  /*19490*/  @!P3 ST.E.128 desc[UR56][R12.64], RZ ;  /* 0x000000ff0c00b985 */ /* 0x0001e8000c101d38 */
[----:B------:R0:W-:Y:S02]  /*194a0*/  @!P4 ST.E.128 desc[UR56][R4.64], RZ ;  /* 0x000000ff0400c985 */ /* 0x0001e4000c101d38 */
.L_x_631:
[----:B------:R-:W-:Y:S05]  /*194b0*/  BSYNC B1 ;  /* 0x0000000000017941 */ /* 0x000fea0003800000 */
.L_x_630:
        /* <DEDUP_REMOVED lines=13> */
.L_x_633:
[----:B------:R-:W-:Y:S05]  /*19590*/  BSYNC B1 ;  /* 0x0000000000017941 */ /* 0x000fea0003800000 */
.L_x_632:
[----:B------:R-:W-:Y:S01]  /*195a0*/  VIADD R0, R8, 0x60 ;  /* 0x0000006008007836 */ /* 0x000fe20000000000 */
[----:B0--3--:R-:W0:Y:S04]  /*195b0*/  SHFL.IDX PT, R3, R3, 0x3, 0x181f ;  /* 0x00781f0003037f89 */ /* 0x009e2800000e0000 */
[----:B------:R-:W-:Y:S01]  /*195c0*/  ISETP.GE.AND P0, PT, R0, R11, PT ;  /* 0x0000000b0000720c */ /* 0x000fe20003f06270 */
[----:B----4-:R3:W4:-:S12]  /*195d0*/  SHFL.IDX PT, R5, R6, 0x3, 0x181f ;  /* 0x00781f0006057f89 */ /* 0x01071800000e0000 */
[----:B---3--:R-:W-:Y:S05]  /*195e0*/  @P0 BRA `(.L_x_622) ;  /* 0x0000000000240947 */ /* 0x008fea0003800000 */
[----:B------:R-:W-:Y:S02]  /*195f0*/  ULDC UR4, c[0x0][0xac8] ;  /* 0x0002b20000047ab9 */ /* 0x000fe40000000800 */
[----:B------:R-:W-:Y:S02]  /*19600*/  ISETP.GE.AND P2, PT, R198, UR4, PT ;  /* 0x00000004c6007c0c */ /* 0x000fe4000bf46270 */
[----:B------:R-:W-:-:S11]  /*19610*/  ISETP.GE.AND P3, PT, R200, UR4, PT ;  /* 0x00000004c8007c0c */ /* 0x000fd6000bf66270 */
[-C--:B----4-:R-:W-:Y:S02]  /*19620*/  @!P2 LEA R6, P0, R198, R5.reuse, 0x1 ;  /* 0x00000005c606a211 */ /* 0x090fe400078008ff */
[----:B------:R-:W-:Y:S02]  /*19630*/  @!P3 LEA R4, P1, R200, R5, 0x1 ;  /* 0x00000005c804b211 */ /* 0x000fe400078208ff */
[-C--:B0-----:R-:W-:Y:S02]  /*19640*/  @!P2 LEA.HI.X R7, R198, R3.reuse, R14, 0x1, P0 ;  /* 0x00000003c607a211 */ /* 0x081fe400000f0c0e */
[----:B------:R-:W-:-:S03]  /*19650*/  @!P3 LEA.HI.X R5, R200, R3, R10, 0x1, P1 ;  /* 0x00000003c805b211 */ /* 0x000fc600008f0c0a */
[----:B------:R0:W-:Y:S04]  /*19660*/  @!P2 ST.E.128 desc[UR56][R6.64], RZ ;  /* 0x000000ff0600a985 */ /* 0x0001e8000c101d38 */
[----:B------:R0:W-:Y:S02]  /*19670*/  @!P3 ST.E.128 desc[UR56][R4.64], RZ ;  /* 0x000000ff0400b985 */ /* 0x0001e4000c101d38 */
.L_x_622:
[----:B------:R-:W-:Y:S05]  /*19680*/  BSYNC B0 ;  /* 0x0000000000007941 */ /* 0x000fea0003800000 */
.L_x_612:
[----:B------:R-:W-:Y:S02]  /*19690*/  ULDC UR4, c[0x0][0xc3c] ;  /* 0x00030f0000047ab9 */ /* 0x000fe40000000800 */
[----:B--2---:R-:W-:-:S13]  /*196a0*/  ISETP.GE.AND P0, PT, R147, UR4, PT ;  /* 0x0000000493007c0c */ /* 0x004fda000bf06270 */
[----:B------:R-:W-:Y:S05]  /*196b0*/  @!P0 BRA `(.L_x_634) ;  /* 0xfffffe7c00c88947 */ /* 0x000fea000383ffff */
[----:B------:R-:W-:Y:S05]  /*196c0*/  BRA `(.L_x_422) ;  /* 0x0000008000407947 */ /* 0x000fea0003800000 */
.L_x_420:
[----:B------:R-:W-:-:S08]  /*196d0*/  NOP ;  /* 0x0000000000007918 */ /* 0x000fd00000000000 */
[----:B0-----:R-:W0:-:S00]  /*196e0*/  USETMAXREG.DEALLOC.CTAPOOL 0x18 ;  /* 0x00000018000079c8 */ /* 0x001e0000080e0500 */
[----:B0-----:R-:W2:Y:S01]  /*196f0*/  LDL.LU R2, [R1+0x10] ;  /* 0x0000100001027983 */ /* 0x001ea20000300800 */
[----:B------:R-:W-:Y:S02]  /*19700*/  LOP3.LUT R0, R0, 0x3, RZ, 0xc0, !PT ;  /* 0x0000000300007812 */ /* 0x000fe400078ec0ff */
[----:B------:R-:W-:-:S04]  /*19710*/  MOV R7, RZ ;  /* 0x000000ff00077202 */ /* 0x000fc80000000f00 */
        /* <DEDUP_REMOVED lines=15> */
.L_x_635:
[----:B------:R-:W-:Y:S01]  /*19810*/  LOP3.LUT R0, R6, 0x1f, RZ, 0xc0, !PT ;  /* 0x0000001f06007812 */ /* 0x000fe200078ec0ff */
[----:B------:R-:W-:Y:S01]  /*19820*/  ULDC UR4, c[0x0][0xc3c] ;  /* 0x00030f0000047ab9 */ /* 0x000fe20000000800 */
[----:B------:R-:W-:Y:S01]  /*19830*/  IMAD.MOV.U32 R10, RZ, RZ, RZ ;  /* 0x000000ffff0a7224 */ /* 0x000fe200078e00ff */
[----:B------:R-:W1:Y:S01]  /*19840*/  S2UR UR6, SR_CTAID.X ;  /* 0x00000000000679c3 */ /* 0x000e620000002500 */
[----:B------:R-:W-:Y:S01]  /*19850*/  ISETP.NE.AND P0, PT, R0, 0x1f, PT ;  /* 0x0000001f0000780c */ /* 0x000fe20003f05270 */
[----:B------:R-:W-:-:S03]  /*19860*/  ULDC UR5, c[0x0][0xc38] ;  /* 0x00030e0000057ab9 */ /* 0x000fc60000000800 */
[----:B------:R-:W-:-:S13]  /*19870*/  ISETP.GE.OR P1, PT, R0, UR4, !P0 ;  /* 0x0000000400007c0c */ /* 0x000fda000c726670 */
[----:B0-----:R-:W0:Y:S08]  /*19880*/  @!P1 LDC.64 R2, c[0x0][0xc80] ;  /* 0x00032000ff029b82 */ /* 0x001e300000000a00 */
[----:B------:R-:W2:Y:S01]  /*19890*/  @!P1 LDC.64 R4, c[0x0][0xc78] ;  /* 0x00031e00ff049b82 */ /* 0x000ea20000000a00 */
[----:B0-----:R-:W-:-:S05]  /*198a0*/  @!P1 IMAD.WIDE.U32 R2, R0, 0x4, R2 ;  /* 0x0000000400029825 */ /* 0x001fca00078e0002 */
[----:B------:R2:W3:Y:S02]  /*198b0*/  @!P1 LDG.E R7, desc[UR56][R2.64] ;  /* 0x0000003802079981 */ /* 0x0004e4000c1e1900 */
[----:B--2---:R-:W-:-:S05]  /*198c0*/  @!P1 IMAD.WIDE.U32 R2, R0, 0x4, R4 ;  /* 0x0000000400029825 */ /* 0x004fca00078e0004 */
        /* <DEDUP_REMOVED lines=15> */
[----:B0-----:R-:W-:-:S04]  /*199c0*/  SEL R9, R9, RZ, P3 ;  /* 0x000000ff09097207 */ /* 0x001fc80001800000 */
[----:B------:R-:W-:-:S05]  /*199d0*/  IADD3 R9, R8, R9, RZ ;  /* 0x0000000908097210 */ /* 0x000fca0007ffe0ff */
        /* <DEDUP_REMOVED lines=9> */
[----:B-1----:R-:W-:-:S13]  /*19a70*/  ISETP.GT.AND P6, PT, R8, UR6, PT ;  /* 0x0000000608007c0c */ /* 0x002fda000bfc4270 */
[----:B------:R-:W-:Y:S05]  /*19a80*/  @P6 BRA `(.L_x_637) ;  /* 0x0000000000a46947 */ /* 0x000fea0003800000 */
[----:B------:R-:W-:Y:S01]  /*19a90*/  MOV R8, R11 ;  /* 0x0000000b00087202 */ /* 0x000fe20000000f00 */
[----:B------:R-:W-:Y:S01]  /*19aa0*/  UMOV UR4, URZ ;  /* 0x0000003f00047c82 */ /* 0x000fe20008000000 */
[----:B------:R-:W-:-:S05]  /*19ab0*/  ULDC UR5, c[0x0][0xc38] ;  /* 0x00030e0000057ab9 */ /* 0x000fca0000000800 */
.L_x_639:
        /* <DEDUP_REMOVED lines=12> */
[----:B------:R-:W-:Y:S01]  /*19b80*/  MOV R10, RZ ;  /* 0x000000ff000a7202 */ /* 0x000fe20000000f00 */
[----:B0-----:R-:W-:-:S05]  /*19b90*/  @!P6 IMAD.WIDE R2, R9, 0x4, R2 ;  /* 0x000000040902e825 */ /* 0x001fca00078e0202 */
[----:B------:R1:W2:Y:S02]  /*19ba0*/  @!P6 LDG.E R7, desc[UR56][R2.64] ;  /* 0x000000380207e981 */ /* 0x0002a4000c1e1900 */
[----:B-1----:R-:W-:-:S05]  /*19bb0*/  @!P6 IMAD.WIDE R2, R9, 0x4, R4 ;  /* 0x000000040902e825 */ /* 0x002fca00078e0204 */
        /* <DEDUP_REMOVED lines=22> */
.L_x_637:
        /* <DEDUP_REMOVED lines=14> */
[----:B0-----:R-:W-:-:S06]  /*19e00*/  IADD3 R3, R13, 0xffffffe, RZ ;  /* 0x0ffffffe0d037810 */ /* 0x001fcc0007ffe0ff */
[----:B------:R-:W0:Y:S02]  /*19e10*/  F2I.FTZ.U32.TRUNC.NTZ R3, R3 ;  /* 0x0000000300037305 */ /* 0x000e24000021f000 */
[----:B0-----:R-:W-:Y:S01]  /*19e20*/  IMAD.MOV R16, RZ, RZ, -R3 ;  /* 0x000000ffff107224 */ /* 0x001fe200078e0a03 */
[----:B------:R-:W-:Y:S06]  /*19e30*/  @!P0 BRA `(.L_x_640) ;  /* 0x0000000000088947 */ /* 0x000fec0003800000 */
[----:B------:R-:W-:-:S05]  /*19e40*/  VIADD R13, R4, 0xffffffff ;  /* 0xffffffff040d7836 */ /* 0x000fca0000000000 */
[----:B------:R0:W1:Y:S02]  /*19e50*/  SHFL.IDX PT, R14, R2, R13, 0x1f ;  /* 0x00001f0d020e7589 */ /* 0x00006400000e0000 */
.L_x_640:
[----:B-1----:R-:W-:Y:S01]  /*19e60*/  IMAD R10, R14, UR5, R11 ;  /* 0x000000050e0a7c24 */ /* 0x002fe2000f8e020b */
[----:B0-----:R-:W-:Y:S01]  /*19e70*/  MOV R2, RZ ;  /* 0x000000ff00027202 */ /* 0x001fe20000000f00 */
[----:B------:R-:W-:Y:S01]  /*19e80*/  IMAD R11, R16, R5, RZ ;  /* 0x00000005100b7224 */ /* 0x000fe200078e02ff */
[----:B------:R-:W0:Y:S02]  /*19e90*/  MUFU.RCP R12, R12 ;  /* 0x0000000c000c7308 */ /* 0x000e240000001000 */
[----:B------:R1:W-:Y:S01]  /*19ea0*/  STL [R1], R10 ;  /* 0x0000000a01007387 */ /* 0x0003e20000100800 */
[----:B------:R-:W-:Y:S01]  /*19eb0*/  IMAD.HI.U32 R2, R3, R11, R2 ;  /* 0x0000000b03027227 */ /* 0x000fe200078e0002 */
[----:B------:R-:W-:-:S05]  /*19ec0*/  IABS R11, R7 ;  /* 0x00000007000b7213 */ /* 0x000fca0000000000 */
[----:B------:R-:W-:Y:S01]  /*19ed0*/  IMAD.MOV R14, RZ, RZ, -R11 ;  /* 0x000000ffff0e7224 */ /* 0x000fe200078e0a0b */
[----:B-1----:R-:W-:-:S04]  /*19ee0*/  IADD3 R10, -R10, UR6, RZ ;  /* 0x000000060a0a7c10 */ /* 0x002fc8000fffe1ff */
[----:B------:R-:W-:-:S05]  /*19ef0*/  IABS R3, R10 ;  /* 0x0000000a00037213 */ /* 0x000fca0000000000 */
[----:B------:R-:W-:-:S04]  /*19f00*/  IMAD.HI.U32 R11, R2, R3, RZ ;  /* 0x00000003020b7227 */ /* 0x000fc800078e00ff */
[----:B------:R-:W-:Y:S02]  /*19f10*/  IMAD R2, R11, R14, R3 ;  /* 0x0000000e0b027224 */ /* 0x000fe400078e0203 */
[----:B0-----:R-:W-:-:S03]  /*19f20*/  VIADD R3, R12, 0xffffffe ;  /* 0x0ffffffe0c037836 */ /* 0x001fc60000000000 */
[----:B------:R-:W-:-:S03]  /*19f30*/  ISETP.GT.U32.AND P1, PT, R5, R2, PT ;  /* 0x000000020500720c */ /* 0x000fc60003f24070 */
[----:B------:R-:W0:Y:S10]  /*19f40*/  F2I.FTZ.U32.TRUNC.NTZ R3, R3 ;  /* 0x0000000300037305 */ /* 0x000e34000021f000 */
[----:B------:R-:W-:-:S02]  /*19f50*/  @!P1 IMAD.IADD R2, R2, 0x1, -R5 ;  /* 0x0000000102029824 */ /* 0x000fc400078e0a05 */
[----:B------:R-:W-:Y:S01]  /*19f60*/  @!P1 VIADD R11, R11, 0x1 ;  /* 0x000000010b0b9836 */ /* 0x000fe20000000000 */
[----:B------:R-:W-:Y:S02]  /*19f70*/  ISETP.NE.AND P1, PT, R7, RZ, PT ;  /* 0x000000ff0700720c */ /* 0x000fe40003f25270 */
[----:B------:R-:W-:Y:S01]  /*19f80*/  ISETP.GE.U32.AND P0, PT, R2, R5, PT ;  /* 0x000000050200720c */ /* 0x000fe20003f06070 */
[----:B------:R-:W-:Y:S01]  /*19f90*/  IMAD.MOV.U32 R2, RZ, RZ, RZ ;  /* 0x000000ffff027224 */ /* 0x000fe200078e00ff */
[----:B0-----:R-:W-:-:S05]  /*19fa0*/  IADD3 R5, RZ, -R3, RZ ;  /* 0x80000003ff057210 */ /* 0x001fca0007ffe0ff */
[----:B------:R-:W-:-:S04]  /*19fb0*/  IMAD R5, R5, R8, RZ ;  /* 0x0000000805057224 */ /* 0x000fc800078e02ff */
[----:B------:R-:W-:Y:S01]  /*19fc0*/  IMAD.HI.U32 R5, R3, R5, R2 ;  /* 0x0000000503057227 */ /* 0x000fe200078e0002 */
[----:B------:R-:W-:Y:S02]  /*19fd0*/  LOP3.LUT R2, R10, R7, RZ, 0x3c, !PT ;  /* 0x000000070a027212 */ /* 0x000fe400078e3cff */
[----:B------:R-:W-:Y:S01]  /*19fe0*/  IABS R3, R9 ;  /* 0x0000000900037213 */ /* 0x000fe20000000000 */
[----:B------:R-:W-:Y:S01]  /*19ff0*/  @P0 VIADD R11, R11, 0x1 ;  /* 0x000000010b0b0836 */ /* 0x000fe20000000000 */
[----:B------:R-:W-:-:S03]  /*1a000*/  ISETP.GE.AND P2, PT, R2, RZ, PT ;  /* 0x000000ff0200720c */ /* 0x000fc60003f46270 */
[----:B------:R-:W-:-:S10]  /*1a010*/  IMAD.MOV R3, RZ, RZ, -R3 ;  /* 0x000000ffff037224 */ /* 0x000fd400078e0a03 */
[----:B------:R-:W-:Y:S02]  /*1a020*/  @!P2 IADD3 R11, -R11, RZ, RZ ;  /* 0x000000ff0b0ba210 */ /* 0x000fe40007ffe1ff */
[----:B------:R-:W-:-:S04]  /*1a030*/  @!P1 LOP3.LUT R11, RZ, R7, RZ, 0x33, !PT ;  /* 0x00000007ff0b9212 */ /* 0x000fc800078e33ff */
[-C--:B------:R-:W-:Y:S01]  /*1a040*/  IABS R2, R11.reuse ;  /* 0x0000000b00027213 */ /* 0x080fe20000000000 */
[----:B------:R-:W-:-:S04]  /*1a050*/  IMAD R7, R7, R11, RZ ;  /* 0x0000000b07077224 */ /* 0x000fc800078e02ff */
[----:B------:R-:W-:-:S04]  /*1a060*/  IMAD.HI.U32 R5, R5, R2, RZ ;  /* 0x0000000205057227 */ /* 0x000fc800078e00ff */
[----:B------:R-:W-:Y:S01]  /*1a070*/  IMAD R3, R5, R3, R2 ;  /* 0x0000000305037224 */ /* 0x000fe200078e0202 */
[----:B------:R-:W-:-:S04]  /*1a080*/  LOP3.LUT R2, R11, R9, RZ, 0x3c, !PT ;  /* 0x000000090b027212 */ /* 0x000fc800078e3cff */
[----:B------:R-:W-:Y:S02]  /*1a090*/  ISETP.GT.U32.AND P1, PT, R8, R3, PT ;  /* 0x000000030800720c */ /* 0x000fe40003f24070 */
[----:B------:R-:W-:-:S11]  /*1a0a0*/  ISETP.GE.AND P2, PT, R2, RZ, PT ;  /* 0x000000ff0200720c */ /* 0x000fd60003f46270 */
[----:B------:R-:W-:Y:S02]  /*1a0b0*/  @!P1 IMAD.IADD R3, R3, 0x1, -R8 ;  /* 0x0000000103039824 */ /* 0x000fe400078e0a08 */
[----:B------:R-:W-:Y:S01]  /*1a0c0*/  @!P1 VIADD R5, R5, 0x1 ;  /* 0x0000000105059836 */ /* 0x000fe20000000000 */
[----:B------:R-:W-:Y:S02]  /*1a0d0*/  ISETP.NE.AND P1, PT, R9, RZ, PT ;  /* 0x000000ff0900720c */ /* 0x000fe40003f25270 */
[----:B------:R-:W-:-:S13]  /*1a0e0*/  ISETP.GE.U32.AND P0, PT, R3, R8, PT ;  /* 0x000000080300720c */ /* 0x000fda0003f06070 */
[----:B------:R-:W-:-:S05]  /*1a0f0*/  @P0 IADD3 R5, R5, 0x1, RZ ;  /* 0x0000000105050810 */ /* 0x000fca0007ffe0ff */
[----:B------:R-:W-:Y:S01]  /*1a100*/  @!P2 IMAD.MOV R5, RZ, RZ, -R5 ;  /* 0x000000ffff05a224 */ /* 0x000fe200078e0a05 */
[----:B------:R-:W-:-:S05]  /*1a110*/  @!P1 LOP3.LUT R5, RZ, R9, RZ, 0x33, !PT ;  /* 0x00000009ff059212 */ /* 0x000fca00078e33ff */
[----:B------:R-:W-:-:S04]  /*1a120*/  IMAD.MOV R2, RZ, RZ, -R5 ;  /* 0x000000ffff027224 */ /* 0x000fc800078e0a05 */
[C---:B------:R-:W-:Y:S02]  /*1a130*/  IMAD R11, R9.reuse, R2, R11 ;  /* 0x00000002090b7224 */ /* 0x040fe400078e020b */
[----:B------:R-:W-:Y:S01]  /*1a140*/  IMAD R2, R9, 0x1000000, R5 ;  /* 0x0100000009027824 */ /* 0x000fe200078e0205 */
[----:B------:R-:W-:-:S03]  /*1a150*/  IADD3 R5, R10, -R7, RZ ;  /* 0x800000070a057210 */ /* 0x000fc60007ffe0ff */
[----:B------:R-:W-:Y:S02]  /*1a160*/  IMAD R3, R11, 0x10000, R2 ;  /* 0x000100000b037824 */ /* 0x000fe400078e0202 */
[----:B------:R-:W-:Y:S01]  /*1a170*/  VIADD R2, R4, UR4 ;  /* 0x0000000404027c36 */ /* 0x000fe20008000000 */
[----:B------:R1:W-:Y:S04]  /*1a180*/  STL [R1+0x4], R5 ;  /* 0x0000040501007387 */ /* 0x0003e80000100800 */
[----:B------:R1:W-:Y:S04]  /*1a190*/  STL [R1+0xc], R2 ;  /* 0x00000c0201007387 */ /* 0x0003e80000100800 */
[----:B------:R1:W-:Y:S01]  /*1a1a0*/  STL [R1+0x8], R3 ;  /* 0x0000080301007387 */ /* 0x0003e20000100800 */
[----:B------:R-:W-:Y:S05]  /*1a1b0*/  BRA `(.L_x_641) ;  /* 0x0000000000107947 */ /* 0x000fea0003800000 */
.L_x_638:
[----:B------:R-:W-:Y:S01]  /*1a1c0*/  IMAD.U32 R2, RZ, RZ, UR6 ;  /* 0x00000006ff027e24 */ /* 0x000fe2000f8e00ff */
[----:B------:R0:W-:Y:S04]  /*1a1d0*/  STL [R1+0x4], RZ ;  /* 0x000004ff01007387 */ /* 0x0001e80000100800 */
[----:B------:R0:W-:Y:S04]  /*1a1e0*/  STL [R1+0x8], RZ ;  /* 0x000008ff01007387 */ /* 0x0001e80000100800 */
[----:B------:R0:W-:Y:S02]  /*1a1f0*/  STL [R1], R2 ;  /* 0x0000000201007387 */ /* 0x0001e40000100800 */
.L_x_641:
[----:B------:R-:W2:Y:S04]  /*1a200*/  LDL R8, [R1] ;  /* 0x0000000001087983 */ /* 0x000ea80000100800 */
[----:B------:R-:W2:Y:S04]  /*1a210*/  LDL R9, [R1+0x4] ;  /* 0x0000040001097983 */ /* 0x000ea80000100800 */
[----:B------:R-:W2:Y:S04]  /*1a220*/  LDL R10, [R1+0x8] ;  /* 0x00000800010a7983 */ /* 0x000ea80000100800 */
[----:B------:R-:W2:Y:S01]  /*1a230*/  LDL R11, [R1+0xc] ;  /* 0x00000c00010b7983 */ /* 0x000ea20000100800 */
[----:B------:R-:W-:-:S13]  /*1a240*/  ISETP.NE.AND P0, PT, R0, RZ, PT ;  /* 0x000000ff0000720c */ /* 0x000fda0003f05270 */
[----:B-1----:R-:W1:Y:S01]  /*1a250*/  @!P0 S2R R3, SR_CgaCtaId ;  /* 0x0000000000038919 */ /* 0x002e620000008800 */
[----:B------:R-:W-:-:S04]  /*1a260*/  @!P0 MOV R0, 0x400 ;  /* 0x0000040000008802 */ /* 0x000fc80000000f00 */
[----:B-1----:R-:W-:-:S05]  /*1a270*/  @!P0 LEA R0, R3, R0, 0x18 ;  /* 0x0000000003008211 */ /* 0x002fca00078ec0ff */
[----:B--2---:R2:W-:Y:S01]  /*1a280*/  @!P0 STS.128 [R0+0x348d0], R8 ;  /* 0x0348d00800008388 */ /* 0x0045e20000000c00 */
[----:B------:R-:W-:Y:S06]  /*1a290*/  BAR.ARV 0x5, 0x180 ;  /* 0x0146000000007b1d */ /* 0x000fec0000002000 */
.L_x_636:
[----:B--2---:R-:W2:Y:S01]  /*1a2a0*/  LDL R0, [R1+0xc] ;  /* 0x00000c0001007983 */ /* 0x004ea20000100800 */
[----:B------:R-:W-:Y:S01]  /*1a2b0*/  ULDC UR4, c[0x0][0xc3c] ;  /* 0x00030f0000047ab9 */ /* 0x000fe20000000800 */
[----:B------:R-:W-:Y:S01]  /*1a2c0*/  IMAD.MOV.U32 R19, RZ, RZ, RZ ;  /* 0x000000ffff137224 */ /* 0x000fe200078e00ff */
[----:B--2---:R-:W-:Y:S02]  /*1a2d0*/  ISETP.GE.AND P0, PT, R0, UR4, PT ;  /* 0x0000000400007c0c */ /* 0x004fe4000bf06270 */
[----:B------:R-:W-:-:S05]  /*1a2e0*/  MOV R0, 0x1 ;  /* 0x0000000100007802 */ /* 0x000fca0000000f00 */
[----:B------:R2:W-:Y:S04]  /*1a2f0*/  STL [R1+0x1c], R0 ;  /* 0x00001c0001007387 */ /* 0x0005e80000100800 */
[----:B------:R2:W-:Y:S02]  /*1a300*/  STL [R1+0x64], RZ ;  /* 0x000064ff01007387 */ /* 0x0005e40000100800 */
[----:B------:R-:W-:Y:S05]  /*1a310*/  @P0 BRA `(.L_x_642) ;  /* 0x0000007000440947 */ /* 0x000fea0003800000 */
[----:B--2---:R-:W2:Y:S04]  /*1a320*/  LDL R0, [R1+0x88] ;  /* 0x0000880001007983 */ /* 0x004ea80000100800 */
[----:B------:R-:W3:Y:S01]  /*1a330*/  LDL.LU R4, [R1+0x10] ;  /* 0x0000100001047983 */ /* 0x000ee20000300800 */
[----:B------:R-:W4:Y:S01]  /*1a340*/  S2UR UR5, SR_CgaCtaId ;  /* 0x00000000000579c3 */ /* 0x000f220000008800 */
[----:B------:R-:W-:Y:S01]  /*1a350*/  LOP3.LUT R5, R6, 0x7f, RZ, 0xc0, !PT ;  /* 0x0000007f06057812 */ /* 0x000fe200078ec0ff */
[----:B------:R-:W-:Y:S01]  /*1a360*/  UMOV UR4, 0x400 ;  /* 0x0000040000047882 */ /* 0x000fe20000000000 */
[----:B------:R-:W-:Y:S01]  /*1a370*/  BSSY B8, `(.L_x_642) ;  /* 0x000070b000087945 */ /* 0x000fe20003800000 */
[----:B------:R-:W-:Y:S01]  /*1a380*/  MOV R19, RZ ;  /* 0x000000ff00137202 */ /* 0x000fe20000000f00 */
[----:B------:R-:W-:Y:S01]  /*1a390*/  ULDC.64 UR36, c[0x0][0x198] ;  /* 0x0000660000247ab9 */ /* 0x000fe20000000a00 */
[C---:B------:R-:W-:Y:S01]  /*1a3a0*/  ISETP.NE.AND P1, PT, R5.reuse, RZ, PT ;  /* 0x000000ff0500720c */ /* 0x040fe20003f25270 */
[----:B0-----:R-:W-:Y:S01]  /*1a3b0*/  IMAD.SHL.U32 R2, R5, 0x8, RZ ;  /* 0x0000000805027824 */ /* 0x001fe200078e00ff */
[----:B------:R-:W-:Y:S01]  /*1a3c0*/  ULDC UR39, c[0x0][0xc] ;  /* 0x0000030000277ab9 */ /* 0x000fe20000000800 */
[----:B----4-:R-:W-:-:S06]  /*1a3d0*/  ULEA UR4, UR5, UR4, 0x18 ;  /* 0x0000000405047291 */ /* 0x010fcc000f8ec03f */
[----:B------:R-:W-:Y:S01]  /*1a3e0*/  IMAD.U32 R18, RZ, RZ, UR4 ;  /* 0x00000004ff127e24 */ /* 0x000fe2000f8e00ff */
[----:B--2---:R-:W-:Y:S01]  /*1a3f0*/  R2UR UR6, R0 ;  /* 0x00000000000672ca */ /* 0x004fe200000e0000 */
[----:B------:R-:W-:Y:S01]  /*1a400*/  IMAD.SHL.U32 R0, R6, 0x8, RZ ;  /* 0x0000000806007824 */ /* 0x000fe200078e00ff */
[----:B---3--:R-:W-:-:S04]  /*1a410*/  LOP3.LUT R4, R4, 0xfffffffd, RZ, 0xc0, !PT ;  /* 0xfffffffd04047812 */ /* 0x008fc800078ec0ff */
[----:B------:R-:W-:Y:S02]  /*1a420*/  LOP3.LUT R3, R0, 0x1f8, RZ, 0xc0, !PT ;  /* 0x000001f800037812 */ /* 0x000fe400078ec0ff */
[----:B------:R-:W-:Y:S02]  /*1a430*/  @P1 LOP3.LUT R4, R4, 0x2, RZ, 0xfc, !PT ;  /* 0x0000000204041812 */ /* 0x000fe400078efcff */
[----:B------:R-:W-:Y:S02]  /*1a440*/  LOP3.LUT R3, R3, 0x38, R6, 0x78, !PT ;  /* 0x0000003803037812 */ /* 0x000fe400078e7806 */
[----:B------:R-:W-:Y:S01]  /*1a450*/  LOP3.LUT R4, R4, 0xfffffffe, RZ, 0xc0, !PT ;  /* 0xfffffffe04047812 */ /* 0x000fe200078ec0ff */
[----:B------:R-:W-:Y:S01]  /*1a460*/  ULOP3.LUT UR38, UR6, 0x2, URZ, 0xfc, !UPT ;  /* 0x0000000206267892 */ /* 0x000fe2000f8efc3f */
[----:B------:R-:W-:Y:S02]  /*1a470*/  LOP3.LUT R3, R3, 0x200, R2, 0xf8, !PT ;  /* 0x0000020003037812 */ /* 0x000fe400078ef802 */
[----:B------:R-:W-:-:S02]  /*1a480*/  LOP3.LUT P0, R2, R6, 0x1f, RZ, 0xc0, !PT ;  /* 0x0000001f06027812 */ /* 0x000fc4000780c0ff */
[----:B------:R-:W-:Y:S02]  /*1a490*/  SHF.L.U32 R6, R6, 0x4, RZ ;  /* 0x0000000406067819 */ /* 0x000fe400000006ff */
[----:B------:R-:W-:Y:S01]  /*1a4a0*/  LOP3.LUT R0, R0, 0x38, RZ, 0xc0, !PT ;  /* 0x0000003800007812 */ /* 0x000fe200078ec0ff */
[----:B------:R0:W-:Y:S08]  /*1a4b0*/  STL [R1+0x2c], R2 ;  /* 0x00002c0201007387 */ /* 0x0001f00000100800 */
[----:B------:R-:W-:-:S02]  /*1a4c0*/  @P0 LOP3.LUT R4, R4, 0x1, RZ, 0xfc, !PT ;  /* 0x0000000104040812 */ /* 0x000fc400078efcff */
[----:B------:R-:W-:Y:S02]  /*1a4d0*/  ISETP.NE.OR P0, PT, R5, RZ, !P0 ;  /* 0x000000ff0500720c */ /* 0x000fe40004705670 */
[----:B0-----:R-:W-:Y:S02]  /*1a4e0*/  SHF.R.U32.HI R2, RZ, 0x3, R5 ;  /* 0x00000003ff027819 */ /* 0x001fe40000011605 */
[----:B------:R-:W-:Y:S02]  /*1a4f0*/  LOP3.LUT R4, R4, 0xfffffff7, RZ, 0xc0, !PT ;  /* 0xfffffff704047812 */ /* 0x000fe400078ec0ff */
[----:B------:R-:W-:Y:S01]  /*1a500*/  LOP3.LUT R5, R2, 0x70, R6, 0xf8, !PT ;  /* 0x0000007002057812 */ /* 0x000fe200078ef806 */
[----:B------:R-:W-:Y:S02]  /*1a510*/  IMAD R2, R3, 0x2, R18 ;  /* 0x0000000203027824 */ /* 0x000fe400078e0212 */
[----:B------:R-:W-:-:S03]  /*1a520*/  IMAD.MOV.U32 R3, RZ, RZ, 0x1 ;  /* 0x00000001ff037424 */ /* 0x000fc600078e00ff */
[----:B------:R0:W-:Y:S01]  /*1a530*/  STL [R1+0x30], R2 ;  /* 0x0000300201007387 */ /* 0x0001e20000100800 */
[----:B------:R-:W-:-:S03]  /*1a540*/  @P0 LOP3.LUT R4, R4, 0x8, RZ, 0xfc, !PT ;  /* 0x0000000804040812 */ /* 0x000fc600078efcff */
[----:B------:R-:W-:Y:S04]  /*1a550*/  STL [R1+0x64], RZ ;  /* 0x000064ff01007387 */ /* 0x000fe80000100800 */
[----:B------:R-:W-:Y:S01]  /*1a560*/  STL [R1+0x10], R4 ;  /* 0x0000100401007387 */ /* 0x000fe20000100800 */
[----:B0-----:R-:W-:-:S05]  /*1a570*/  IMAD.MOV.U32 R2, RZ, RZ, 0x1 ;  /* 0x00000001ff027424 */ /* 0x001fca00078e00ff */
[----:B------:R0:W-:Y:S04]  /*1a580*/  STL [R1+0x24], R2 ;  /* 0x0000240201007387 */ /* 0x0001e80000100800 */
[----:B------:R2:W-:Y:S04]  /*1a590*/  STL [R1+0x14], RZ ;  /* 0x000014ff01007387 */ /* 0x0005e80000100800 */
[----:B------:R2:W-:Y:S01]  /*1a5a0*/  STL [R1+0x1c], R3 ;  /* 0x00001c0301007387 */ /* 0x0005e20000100800 */
[C---:B0-----:R-:W-:Y:S02]  /*1a5b0*/  LOP3.LUT R2, R0.reuse, 0x40, RZ, 0xfc, !PT ;  /* 0x0000004000027812 */ /* 0x041fe400078efcff */
[----:B------:R-:W-:-:S07]  /*1a5c0*/  LOP3.LUT R0, R0, 0x80, RZ, 0xfc, !PT ;  /* 0x0000008000007812 */ /* 0x000fce00078efcff */
.L_x_788:
[----:B------:R-:W3:Y:S01]  /*1a5d0*/  LDL R0, [R1+0xc] ;  /* 0x00000c0001007983 */ /* 0x000ee20000100800 */
[----:B--2---:R-:W3:Y:S01]  /*1a5e0*/  LDC.64 R2, c[0x0][0xc88] ;  /* 0x00032200ff027b82 */ /* 0x004ee20000000a00 */
[----:B------:R-:W-:Y:S05]  /*1a5f0*/  YIELD ;  /* 0x0000000000007946 */ /* 0x000fea0003800000 */
[----:B------:R-:W-:Y:S01]  /*1a600*/  ULDC.64 UR4, c[0x0][0xa28] ;  /* 0x00028a0000047ab9 */ /* 0x000fe20000000a00 */
[----:B------:R-:W-:Y:S01]  /*1a610*/  ULDC.64 UR10, c[0x0][0xa18] ;  /* 0x00028600000a7ab9 */ /* 0x000fe20000000a00 */
[----:B------:R-:W-:Y:S01]  /*1a620*/  ISETP.NE.U32.AND P0, PT, RZ, UR4, PT ;  /* 0x00000004ff007c0c */ /* 0x000fe2000bf05070 */
[----:B------:R-:W-:Y:S01]  /*1a630*/  ULDC.64 UR6, c[0x0][0xa08] ;  /* 0x0002820000067ab9 */ /* 0x000fe20000000a00 */
[----:B---3--:R-:W-:Y:S01]  /*1a640*/  IMAD.WIDE R2, R0, 0x4, R2 ;  /* 0x0000000400027825 */ /* 0x008fe200078e0202 */
[----:B------:R-:W-:Y:S01]  /*1a650*/  MOV R12, RZ ;  /* 0x000000ff000c7202 */ /* 0x000fe20000000f00 */
[----:B------:R-:W-:-:S03]  /*1a660*/  ULDC.64 UR8, c[0x0][0xa10] ;  /* 0x0002840000087ab9 */ /* 0x000fc60000000a00 */
[----:B------:R-:W2:Y:S01]  /*1a670*/  LDG.E R15, desc[UR56][R2.64] ;  /* 0x00000038020f7981 */ /* 0x000ea2000c1e1900 */
[----:B------:R-:W-:Y:S01]  /*1a680*/  ISETP.NE.AND.EX P0, PT, RZ, UR5, PT, P0 ;  /* 0x00000005ff007c0c */ /* 0x000fe2000bf05300 */
[----:B------:R-:W-:Y:S01]  /*1a690*/  IMAD.MOV.U32 R0, RZ, RZ, RZ ;  /* 0x000000ffff007224 */ /* 0x000fe200078e00ff */
[----:B------:R-:W-:-:S04]  /*1a6a0*/  ISETP.NE.U32.AND P3, PT, RZ, UR10, PT ;  /* 0x0000000aff007c0c */ /* 0x000fc8000bf65070 */
[----:B------:R-:W-:Y:S02]  /*1a6b0*/  ISETP.NE.AND.EX P3, PT, RZ, UR11, PT, P3 ;  /* 0x0000000bff007c0c */ /* 0x000fe4000bf65330 */
[----:B012---:R-:W-:Y:S01]  /*1a6c0*/  SHF.R.S32.HI R4, RZ, 0x1f, R15 ;  /* 0x0000001fff047819 */ /* 0x007fe2000001140f */
[----:B------:R-:W-:-:S04]  /*1a6d0*/  IMAD.SHL.U32 R14, R15, 0x4, RZ ;  /* 0x000000040f0e7824 */ /* 0x000fc800078e00ff */
[C---:B------:R-:W-:Y:S01]  /*1a6e0*/  @P0 LEA R2, P1, R15.reuse, UR4, 0x2 ;  /* 0x000000040f020c11 */ /* 0x040fe2000f8210ff */
[----:B------:R-:W-:Y:S01]  /*1a6f0*/  STL [R1+0x38], R15 ;  /* 0x0000380f01007387 */ /* 0x000fe20000100800 */
[C-C-:B------:R-:W-:Y:S02]  /*1a700*/  SHF.L.U64.HI R13, R15.reuse, 0x2, R4.reuse ;  /* 0x000000020f0d7819 */ /* 0x140fe40000010204 */
[----:B------:R-:W-:Y:S01]  /*1a710*/  @P0 LEA.HI.X R3, R15, UR5, R4, 0x2, P1 ;  /* 0x000000050f030c11 */ /* 0x000fe200088f1404 */
[----:B------:R-:W-:Y:S01]  /*1a720*/  ULDC.64 UR4, c[0x0][0xa00] ;  /* 0x0002800000047ab9 */ /* 0x000fe20000000a00 */
[C---:B-1----:R-:W-:Y:S01]  /*1a730*/  @P3 IADD3 R8, P1, R14.reuse, UR10, RZ ;  /* 0x0000000a0e083c10 */ /* 0x042fe2000ff3e0ff */
[----:B------:R0:W-:Y:S03]  /*1a740*/  STL [R1+0x58], R4 ;  /* 0x0000580401007387 */ /* 0x0001e60000100800 */
[----:B------:R-:W-:Y:S01]  /*1a750*/  @P3 IADD3.X R9, R13, UR11, RZ, P1, !PT ;  /* 0x0000000b0d093c10 */ /* 0x000fe20008ffe4ff */
[----:B------:R1:W5:Y:S01]  /*1a760*/  @P0 LDG.E R0, desc[UR56][R2.64] ;  /* 0x0000003802000981 */ /* 0x000362000c1e1900 */
[----:B------:R-:W-:-:S02]  /*1a770*/  IADD3 R6, P1, R14, UR6, RZ ;  /* 0x000000060e067c10 */ /* 0x000fc4000ff3e0ff */
[----:B------:R-:W-:Y:S02]  /*1a780*/  CS2R R10, SRZ ;  /* 0x00000000000a7805 */ /* 0x000fe4000001ff00 */
[----:B------:R-:W-:Y:S01]  /*1a790*/  ISETP.NE.U32.AND P2, PT, RZ, UR6, PT ;  /* 0x00000006ff007c0c */ /* 0x000fe2000bf45070 */
[----:B------:R-:W-:Y:S01]  /*1a7a0*/  STL [R1+0x28], R14 ;  /* 0x0000280e01007387 */ /* 0x000fe20000100800 */
[----:B------:R-:W-:Y:S02]  /*1a7b0*/  IADD3.X R7, R13, UR7, RZ, P1, !PT ;  /* 0x000000070d077c10 */ /* 0x000fe40008ffe4ff */
[----:B------:R-:W-:Y:S01]  /*1a7c0*/  ISETP.NE.U32.AND P1, PT, RZ, UR4, PT ;  /* 0x00000004ff007c0c */ /* 0x000fe2000bf25070 */
[----:B------:R-:W-:Y:S01]  /*1a7d0*/  STL [R1+0x3c], R13 ;  /* 0x00003c0d01007387 */ /* 0x000fe20000100800 */
[----:B------:R-:W-:Y:S02]  /*1a7e0*/  ISETP.NE.AND.EX P2, PT, RZ, UR7, PT, P2 ;  /* 0x00000007ff007c0c */ /* 0x000fe4000bf45320 */
[----:B------:R-:W-:-:S02]  /*1a7f0*/  ISETP.NE.AND.EX P1, PT, RZ, UR5, PT, P1 ;  /* 0x00000005ff007c0c */ /* 0x000fc4000bf25310 */
[----:B-1----:R-:W-:-:S04]  /*1a800*/  IADD3 R2, P0, R14, UR4, RZ ;  /* 0x000000040e027c10 */ /* 0x002fc8000ff1e0ff */
[----:B------:R-:W-:Y:S01]  /*1a810*/  IADD3.X R3, R13, UR5, RZ, P0, !PT ;  /* 0x000000050d037c10 */ /* 0x000fe200087fe4ff */
[----:B------:R-:W-:Y:S01]  /*1a820*/  ULDC UR4, c[0x0][0x288] ;  /* 0x0000a20000047ab9 */ /* 0x000fe20000000800 */
[----:B0-----:R-:W-:-:S03]  /*1a830*/  IADD3 R4, P0, R14, UR8, RZ ;  /* 0x000000080e047c10 */ /* 0x001fc6000ff1e0ff */
[----:B------:R-:W5:Y:S01]  /*1a840*/  @P2 LDG.E R11, desc[UR56][R6.64] ;  /* 0x00000038060b2981 */ /* 0x000f62000c1e1900 */
[----:B------:R-:W-:Y:S02]  /*1a850*/  IADD3.X R5, R13, UR9, RZ, P0, !PT ;  /* 0x000000090d057c10 */ /* 0x000fe400087fe4ff */
[----:B------:R-:W-:Y:S01]  /*1a860*/  ISETP.NE.U32.AND P0, PT, RZ, UR8, PT ;  /* 0x00000008ff007c0c */ /* 0x000fe2000bf05070 */
[----:B------:R-:W2:Y:S03]  /*1a870*/  @P1 LDG.E R12, desc[UR56][R2.64] ;  /* 0x00000038020c1981 */ /* 0x000ea6000c1e1900 */
[----:B------:R-:W-:-:S13]  /*1a880*/  ISETP.NE.AND.EX P0, PT, RZ, UR9, PT, P0 ;  /* 0x00000009ff007c0c */ /* 0x000fda000bf05300 */
[----:B------:R-:W5:Y:S04]  /*1a890*/  @P0 LDG.E R10, desc[UR56][R4.64] ;  /* 0x00000038040a0981 */ /* 0x000f68000c1e1900 */
[----:B--2---:R0:W-:Y:S02]  /*1a8a0*/  STL [R1+0x4c], R12 ;  /* 0x00004c0c01007387 */ /* 0x0041e40000100800 */
[----:B0-----:R-:W-:Y:S01]  /*1a8b0*/  IMAD.U32 R12, RZ, RZ, UR4 ;  /* 0x00000004ff0c7e24 */ /* 0x001fe2000f8e00ff */
[----:B------:R-:W-:-:S05]  /*1a8c0*/  ULDC.64 UR4, c[0x0][0x418] ;  /* 0x0001060000047ab9 */ /* 0x000fca0000000a00 */
[----:B------:R0:W2:Y:S01]  /*1a8d0*/  @P3 LDG.E R12, desc[UR56][R8.64] ;  /* 0x00000038080c3981 */ /* 0x0000a2000c1e1900 */
[----:B------:R-:W-:-:S03]  /*1a8e0*/  UISETP.NE.U32.AND UP0, UPT, UR4, URZ, UPT ;  /* 0x0000003f0400728c */ /* 0x000fc6000bf05070 */
[----:B------:R-:W-:Y:S01]  /*1a8f0*/  ULDC UR4, c[0x0][0x424] ;  /* 0x0001090000047ab9 */ /* 0x000fe20000000800 */
[----:B------:R-:W-:-:S03]  /*1a900*/  UISETP.NE.AND.EX UP0, UPT, UR5, URZ, UPT, UP0 ;  /* 0x0000003f0500728c */ /* 0x000fc6000bf05300 */
[----:B------:R-:W-:Y:S01]  /*1a910*/  ULDC UR5, c[0x0][0x2f0] ;  /* 0x0000bc0000057ab9 */ /* 0x000fe20000000800 */
[----:B------:R-:W-:-:S04]  /*1a920*/  USEL UR4, UR4, 0x1, UP0 ;  /* 0x0000000104047887 */ /* 0x000fc80008000000 */
[----:B------:R-:W-:-:S03]  /*1a930*/  UIMAD UR4, UR4, UR5, URZ ;  /* 0x00000005040472a4 */ /* 0x000fc6000f8e023f */
[----:B------:R-:W-:Y:S02]  /*1a940*/  ULDC UR5, c[0x0][0x348] ;  /* 0x0000d20000057ab9 */ /* 0x000fe40000000800 */
[----:B0-----:R-:W-:Y:S02]  /*1a950*/  IMAD.U32 R9, RZ, RZ, UR5 ;  /* 0x00000005ff097e24 */ /* 0x001fe4000f8e00ff */
[----:B------:R-:W-:Y:S01]  /*1a960*/  IMAD.U32 R8, RZ, RZ, UR4 ;  /* 0x00000004ff087e24 */ /* 0x000fe2000f8e00ff */
[----:B--2---:R0:W-:Y:S01]  /*1a970*/  STL [R1+0x5c], R12 ;  /* 0x00005c0c01007387 */ /* 0x0041e20000100800 */
[----:B------:R-:W-:Y:S05]  /*1a980*/  @P3 BRA `(.L_x_643) ;  /* 0x0000000000143947 */ /* 0x000fea0003800000 */
[----:B------:R-:W-:Y:S05]  /*1a990*/  @!P1 BRA `(.L_x_643) ;  /* 0x0000000000109947 */ /* 0x000fea0003800000 */
[----:B0-----:R-:W2:Y:S04]  /*1a9a0*/  LDG.E R12, desc[UR56][R2.64] ;  /* 0x00000038020c7981 */ /* 0x001ea8000c1e1900 */
[----:B------:R-:W2:Y:S02]  /*1a9b0*/  LDG.E R2, desc[UR56][R2.64+0x4] ;  /* 0x0000043802027981 */ /* 0x000ea4000c1e1900 */
[----:B--2---:R-:W-:-:S05]  /*1a9c0*/  IADD3 R2, -R12, R2, RZ ;  /* 0x000000020c027210 */ /* 0x004fca0007ffe1ff */
[----:B------:R1:W-:Y:S02]  /*1a9d0*/  STL [R1+0x5c], R2 ;  /* 0x00005c0201007387 */ /* 0x0003e40000100800 */
.L_x_643:
[----:B------:R-:W2:Y:S01]  /*1a9e0*/  LDL.LU R3, [R1+0x8] ;  /* 0x0000080001037983 */ /* 0x000ea20000300800 */
[----:B0-----:R-:W-:Y:S01]  /*1a9f0*/  IMAD.MOV.U32 R12, RZ, RZ, R15 ;  /* 0x000000ffff0c7224 */ /* 0x001fe200078e000f */
[----:B------:R-:W-:Y:S02]  /*1aa00*/  ULDC.64 UR4, c[0x0][0xa20] ;  /* 0x0002880000047ab9 */ /* 0x000fe40000000a00 */
[----:B------:R-:W-:Y:S02]  /*1aa10*/  ISETP.NE.U32.AND P1, PT, RZ, UR4, PT ;  /* 0x00000004ff007c0c */ /* 0x000fe4000bf25070 */
[----:B------:R0:W-:Y:S02]  /*1aa20*/  STL [R1+0x18], R12 ;  /* 0x0000180c01007387 */ /* 0x0001e40000100800 */
[----:B------:R-:W-:Y:S02]  /*1aa30*/  ISETP.NE.AND.EX P1, PT, RZ, UR5, PT, P1 ;  /* 0x00000005ff007c0c */ /* 0x000fe4000bf25310 */
[----:B--2---:R-:W-:-:S02]  /*1aa40*/  LOP3.LUT R17, R3, 0xff000000, RZ, 0xc0, !PT ;  /* 0xff00000003117812 */ /* 0x004fc400078ec0ff */
[C---:B-1----:R-:W-:Y:S02]  /*1aa50*/  LOP3.LUT R2, R3.reuse, 0xff0000, RZ, 0xc0, !PT ;  /* 0x00ff000003027812 */ /* 0x042fe400078ec0ff */
[----:B------:R-:W-:Y:S02]  /*1aa60*/  SHF.R.U32.HI R17, RZ, 0x8, R17 ;  /* 0x00000008ff117819 */ /* 0x000fe40000011611 */
[----:B------:R-:W-:Y:S02]  /*1aa70*/  LOP3.LUT R16, R3, 0xffff, RZ, 0xc0, !PT ;  /* 0x0000ffff03107812 */ /* 0x000fe400078ec0ff */
[----:B------:R-:W-:Y:S01]  /*1aa80*/  LEA.HI R17, R2, R17, RZ, 0x10 ;  /* 0x0000001102117211 */ /* 0x000fe200078f80ff */
[----:B-----5:R-:W-:-:S05]  /*1aa90*/  IMAD.IADD R2, R11, 0x1, R0 ;  /* 0x000000010b027824 */ /* 0x020fca00078e0200 */
[----:B------:R0:W-:Y:S01]  /*1aaa0*/  STL [R1+0x20], R2 ;  /* 0x0000200201007387 */ /* 0x0001e20000100800 */
[----:B------:R-:W-:Y:S05]  /*1aab0*/  @!P1 BRA `(.L_x_644) ;  /* 0x0000000000109947 */ /* 0x000fea0003800000 */
[----:B0-----:R-:W-:-:S04]  /*1aac0*/  IADD3 R2, P1, R14, UR4, RZ ;  /* 0x000000040e027c10 */ /* 0x001fc8000ff3e0ff */
[----:B------:R-:W-:-:S05]  /*1aad0*/  IADD3.X R3, R13, UR5, RZ, P1, !PT ;  /* 0x000000050d037c10 */ /* 0x000fca0008ffe4ff */
[----:B------:R0:W5:Y:S01]  /*1aae0*/  LDG.E R8, desc[UR56][R2.64] ;  /* 0x0000003802087981 */ /* 0x000162000c1e1900 */
[----:B------:R-:W-:Y:S05]  /*1aaf0*/  BRA `(.L_x_645) ;  /* 0x0000000000107947 */ /* 0x000fea0003800000 */
.L_x_644:
[----:B------:R-:W-:Y:S05]  /*1ab00*/  @!P2 BRA `(.L_x_645) ;  /* 0x00000000000ca947 */ /* 0x000fea0003800000 */
[----:B------:R-:W2:Y:S04]  /*1ab10*/  LDG.E R8, desc[UR56][R6.64] ;  /* 0x0000003806087981 */ /* 0x000ea8000c1e1900 */
[----:B------:R-:W2:Y:S02]  /*1ab20*/  LDG.E R6, desc[UR56][R6.64+0x4] ;  /* 0x0000043806067981 */ /* 0x000ea4000c1e1900 */
[----:B--2---:R-:W-:-:S07]  /*1ab30*/  IMAD.IADD R8, R6, 0x1, -R8 ;  /* 0x0000000106087824 */ /* 0x004fce00078e0a08 */
.L_x_645:
[----:B-----5:R-:W-:Y:S01]  /*1ab40*/  IADD3 R6, -R0, R8, RZ ;  /* 0x0000000800067210 */ /* 0x020fe20007ffe1ff */
[----:B0-----:R-:W2:Y:S04]  /*1ab50*/  LDL.LU R3, [R1+0x10] ;  /* 0x0000100001037983 */ /* 0x001ea80000300800 */
[----:B------:R-:W3:Y:S04]  /*1ab60*/  @P0 LDG.E R0, desc[UR56][R4.64] ;  /* 0x0000003804000981 */ /* 0x000ee8000c1e1900 */
[----:B------:R-:W3:Y:S01]  /*1ab70*/  @P0 LDG.E R4, desc[UR56][R4.64+0x4] ;  /* 0x0000043804040981 */ /* 0x000ee2000c1e1900 */
[----:B------:R-:W-:Y:S01]  /*1ab80*/  LOP3.LUT R13, R17, 0xff, RZ, 0xc0, !PT ;  /* 0x000000ff110d7812 */ /* 0x000fe200078ec0ff */
[----:B------:R-:W-:Y:S01]  /*1ab90*/  BSSY B0, `(.L_x_646) ;  /* 0x000002d000007945 */ /* 0x000fe20003800000 */
[----:B------:R-:W-:-:S03]  /*1aba0*/  SHF.R.U32.HI R17, RZ, 0x10, R17 ;  /* 0x00000010ff117819 */ /* 0x000fc60000011611 */
[----:B------:R0:W-:Y:S01]  /*1abb0*/  STL [R1+0x60], R13 ;  /* 0x0000600d01007387 */ /* 0x0001e20000100800 */
[----:B--2---:R-:W-:Y:S01]  /*1abc0*/  LOP3.LUT R3, R3, 0xfffffffb, RZ, 0xc0, !PT ;  /* 0xfffffffb03037812 */ /* 0x004fe200078ec0ff */
[----:B---3--:R-:W-:-:S04]  /*1abd0*/  @P0 IMAD.IADD R9, R4, 0x1, -R0 ;  /* 0x0000000104090824 */ /* 0x008fc800078e0a00 */
[----:B------:R-:W-:-:S04]  /*1abe0*/  IMAD.IADD R2, R6, 0x1, R9 ;  /* 0x0000000106027824 */ /* 0x000fc800078e0209 */
[C---:B------:R-:W-:Y:S01]  /*1abf0*/  VIADD R0, R2.reuse, 0x7f ;  /* 0x0000007f02007836 */ /* 0x040fe20000000000 */
[----:B------:R-:W-:-:S04]  /*1ac00*/  ISETP.GE.AND P1, PT, R2, 0x1, PT ;  /* 0x000000010200780c */ /* 0x000fc80003f26270 */
[----:B------:R-:W-:-:S04]  /*1ac10*/  SHF.R.S32.HI R2, RZ, 0x1f, R0 ;  /* 0x0000001fff027819 */ /* 0x000fc80000011400 */
[----:B------:R-:W-:Y:S02]  /*1ac20*/  LEA.HI R2, R2, R0, RZ, 0x7 ;  /* 0x0000000002027211 */ /* 0x000fe400078f38ff */
[----:B------:R-:W-:Y:S02]  /*1ac30*/  MOV R0, RZ ;  /* 0x000000ff00007202 */ /* 0x000fe40000000f00 */
[----:B------:R-:W-:Y:S02]  /*1ac40*/  SHF.R.S32.HI R11, RZ, 0x7, R2 ;  /* 0x00000007ff0b7819 */ /* 0x000fe40000011402 */
[----:B------:R-:W-:-:S05]  /*1ac50*/  @P1 LOP3.LUT R3, R3, 0x4, RZ, 0xfc, !PT ;  /* 0x0000000403031812 */ /* 0x000fca00078efcff */
[----:B------:R0:W-:Y:S04]  /*1ac60*/  STL [R1+0x10], R3 ;  /* 0x0000100301007387 */ /* 0x0001e80000100800 */
[----:B------:R0:W-:Y:S01]  /*1ac70*/  STL [R1+0x40], R11 ;  /* 0x0000400b01007387 */ /* 0x0001e20000100800 */
[----:B------:R-:W-:Y:S05]  /*1ac80*/  @!P1 BRA `(.L_x_647) ;  /* 0x0000000000749947 */ /* 0x000fea0003800000 */
[----:B------:R-:W-:Y:S01]  /*1ac90*/  ISETP.NE.AND P1, PT, R17, RZ, PT ;  /* 0x000000ff1100720c */ /* 0x000fe20003f25270 */
[----:B------:R-:W-:-:S03]  /*1aca0*/  ULDC UR4, c[0x0][0x9f0] ;  /* 0x00027c0000047ab9 */ /* 0x000fc60000000800 */
[----:B------:R-:W-:-:S04]  /*1acb0*/  SEL R2, R17, UR4, P1 ;  /* 0x0000000411027c07 */ /* 0x000fc80008800000 */
[----:B0-----:R-:W-:-:S04]  /*1acc0*/  IABS R3, R2 ;  /* 0x0000000200037213 */ /* 0x001fc80000000000 */
[----:B------:R-:W0:Y:S08]  /*1acd0*/  I2F.RP R4, R3 ;  /* 0x0000000300047306 */ /* 0x000e300000209400 */
[----:B0-----:R-:W0:Y:S02]  /*1ace0*/  MUFU.RCP R4, R4 ;  /* 0x0000000400047308 */ /* 0x001e240000001000 */
[----:B0-----:R-:W-:-:S06]  /*1acf0*/  VIADD R4, R4, 0xffffffe ;  /* 0x0ffffffe04047836 */ /* 0x001fcc0000000000 */
[----:B------:R0:W1:Y:S02]  /*1ad00*/  F2I.FTZ.U32.TRUNC.NTZ R5, R4 ;  /* 0x0000000400057305 */ /* 0x000064000021f000 */
[----:B0-----:R-:W-:Y:S02]  /*1ad10*/  IMAD.MOV.U32 R4, RZ, RZ, RZ ;  /* 0x000000ffff047224 */ /* 0x001fe400078e00ff */
[----:B-1----:R-:W-:-:S04]  /*1ad20*/  IMAD.MOV R0, RZ, RZ, -R5 ;  /* 0x000000ffff007224 */ /* 0x002fc800078e0a05 */
[----:B------:R-:W-:-:S04]  /*1ad30*/  IMAD R0, R0, R3, RZ ;  /* 0x0000000300007224 */ /* 0x000fc800078e02ff */
[----:B------:R-:W-:Y:S01]  /*1ad40*/  IMAD.HI.U32 R8, R5, R0, R4 ;  /* 0x0000000005087227 */ /* 0x000fe200078e0004 */
[----:B------:R-:W-:Y:S02]  /*1ad50*/  IABS R0, R2 ;  /* 0x0000000200007213 */ /* 0x000fe40000000000 */
[----:B------:R-:W-:Y:S02]  /*1ad60*/  IADD3 R5, R2, -0x1, R11 ;  /* 0xffffffff02057810 */ /* 0x000fe40007ffe00b */
[----:B------:R-:W-:Y:S02]  /*1ad70*/  IADD3 R0, RZ, -R0, RZ ;  /* 0x80000000ff007210 */ /* 0x000fe40007ffe0ff */
[----:B------:R-:W-:Y:S02]  /*1ad80*/  IABS R4, R5 ;  /* 0x0000000500047213 */ /* 0x000fe40000000000 */
[----:B------:R-:W-:Y:S01]  /*1ad90*/  LOP3.LUT R5, R5, R2, RZ, 0x3c, !PT ;  /* 0x0000000205057212 */ /* 0x000fe200078e3cff */
[----:B------:R-:W-:-:S02]  /*1ada0*/  IMAD.MOV.U32 R7, RZ, RZ, R0 ;  /* 0x000000ffff077224 */ /* 0x000fc400078e0000 */
[----:B------:R-:W-:-:S04]  /*1adb0*/  IMAD.HI.U32 R0, R8, R4, RZ ;  /* 0x0000000408007227 */ /* 0x000fc800078e00ff */
[----:B------:R-:W-:-:S05]  /*1adc0*/  IMAD R4, R0, R7, R4 ;  /* 0x0000000700047224 */ /* 0x000fca00078e0204 */
[----:B------:R-:W-:-:S13]  /*1add0*/  ISETP.GT.U32.AND P1, PT, R3, R4, PT ;  /* 0x000000040300720c */ /* 0x000fda0003f24070 */
[----:B------:R-:W-:Y:S02]  /*1ade0*/  @!P1 IMAD.IADD R4, R4, 0x1, -R3 ;  /* 0x0000000104049824 */ /* 0x000fe400078e0a03 */
[----:B------:R-:W-:-:S03]  /*1adf0*/  @!P1 VIADD R0, R0, 0x1 ;  /* 0x0000000100009836 */ /* 0x000fc60000000000 */
[----:B------:R-:W-:-:S13]  /*1ae00*/  ISETP.GE.U32.AND P1, PT, R4, R3, PT ;  /* 0x000000030400720c */ /* 0x000fda0003f26070 */
[----:B------:R-:W-:Y:S02]  /*1ae10*/  @P1 IADD3 R0, R0, 0x1, RZ ;  /* 0x0000000100001810 */ /* 0x000fe40007ffe0ff */
[----:B------:R-:W-:-:S13]  /*1ae20*/  ISETP.GE.AND P1, PT, R5, RZ, PT ;  /* 0x000000ff0500720c */ /* 0x000fda0003f26270 */
[----:B------:R-:W-:Y:S01]  /*1ae30*/  @!P1 IMAD.MOV R0, RZ, RZ, -R0 ;  /* 0x000000ffff009224 */ /* 0x000fe200078e0a00 */
[----:B------:R-:W-:-:S13]  /*1ae40*/  ISETP.NE.AND P1, PT, R2, RZ, PT ;  /* 0x000000ff0200720c */ /* 0x000fda0003f25270 */
[----:B------:R-:W-:-:S07]  /*1ae50*/  @!P1 LOP3.LUT R0, RZ, R2, RZ, 0x33, !PT ;  /* 0x00000002ff009212 */ /* 0x000fce00078e33ff */
.L_x_647:
[----:B------:R-:W-:Y:S05]  /*1ae60*/  BSYNC B0 ;  /* 0x0000000000007941 */ /* 0x000fea0003800000 */
.L_x_646:
[----:B------:R-:W-:Y:S01]  /*1ae70*/  IMAD R2, R13, R0, RZ ;  /* 0x000000000d027224 */ /* 0x000fe200078e02ff */
[----:B------:R-:W-:Y:S01]  /*1ae80*/  BSSY B0, `(.L_x_648) ;  /* 0x0000142000007945 */ /* 0x000fe20003800000 */
[----:B------:R-:W-:-:S03]  /*1ae90*/  PLOP3.LUT P5, PT, PT, PT, PT, 0x80, 0x0 ;  /* 0x000000000000781c */ /* 0x000fc60003faf070 */
[C---:B------:R-:W-:Y:S01]  /*1aea0*/  VIADDMNMX R0, R2.reuse, R0, R11, PT ;  /* 0x0000000002007246 */ /* 0x040fe2000380010b */
[----:B------:R-:W-:-:S04]  /*1aeb0*/  IMAD R2, R2, 0x80, -R6 ;  /* 0x0000008002027824 */ /* 0x000fc800078e0a06 */
[----:B------:R-:W-:Y:S01]  /*1aec0*/  IMAD R6, R0, 0x80, -R6 ;  /* 0x0000008000067824 */ /* 0x000fe200078e0a06 */
[----:B------:R-:W-:-:S04]  /*1aed0*/  VIMNMX R2, RZ, R2, !PT ;  /* 0x00000002ff027248 */ /* 0x000fc80007fe0100 */
[----:B------:R-:W-:-:S04]  /*1aee0*/  VIMNMX R9, R6, R9, PT ;  /* 0x0000000906097248 */ /* 0x000fc80003fe0100 */
[----:B------:R-:W-:-:S13]  /*1aef0*/  ISETP.GT.AND P1, PT, R9, R2, PT ;  /* 0x000000020900720c */ /* 0x000fda0003f24270 */
[----:B------:R-:W-:Y:S02]  /*1af00*/  @P1 IADD3 R0, R9, 0x7f, RZ ;  /* 0x0000007f09001810 */ /* 0x000fe40007ffe0ff */
[----:B------:R-:W-:Y:S02]  /*1af10*/  SHF.R.U32.HI R9, RZ, 0x7, R2 ;  /* 0x00000007ff097819 */ /* 0x000fe40000011602 */
[----:B------:R-:W-:-:S03]  /*1af20*/  @P1 SHF.R.S32.HI R2, RZ, 0x1f, R0 ;  /* 0x0000001fff021819 */ /* 0x000fc60000011400 */
[----:B------:R-:W-:Y:S01]  /*1af30*/  IMAD.MOV.U32 R6, RZ, RZ, R9 ;  /* 0x000000ffff067224 */ /* 0x000fe200078e0009 */
[----:B------:R-:W-:-:S04]  /*1af40*/  @P1 LEA.HI R0, R2, R0, RZ, 0x7 ;  /* 0x0000000002001211 */ /* 0x000fc800078f38ff */
[----:B------:R-:W-:-:S04]  /*1af50*/  @P1 SHF.R.S32.HI R6, RZ, 0x7, R0 ;  /* 0x00000007ff061819 */ /* 0x000fc80000011400 */
[----:B------:R-:W-:-:S13]  /*1af60*/  ISETP.GT.AND P1, PT, R6, R9, PT ;  /* 0x000000090600720c */ /* 0x000fda0003f24270 */
[----:B------:R-:W-:Y:S05]  /*1af70*/  @!P1 BRA `(.L_x_649) ;  /* 0x0000001000c89947 */ /* 0x000fea0003800000 */
[----:B------:R-:W-:Y:S01]  /*1af80*/  UMOV UR4, 0xffffffff ;  /* 0xffffffff00047882 */ /* 0x000fe20000000000 */
[----:B------:R-:W-:Y:S02]  /*1af90*/  SEL R0, R12, RZ, !P0 ;  /* 0x000000ff0c007207 */ /* 0x000fe40004000000 */
[----:B------:R-:W-:Y:S05]  /*1afa0*/  BRA.DIV UR4, `(.L_x_650) ;  /* 0x0000006e04c07947 */ /* 0x000fea000b800000 */
[----:B------:R-:W1:Y:S02]  /*1afb0*/  S2R R2, SR_TID.X ;  /* 0x0000000000027919 */ /* 0x000e640000002100 */
[----:B-1----:R-:W-:-:S04]  /*1afc0*/  SHF.R.U32.HI R2, RZ, 0x5, R2 ;  /* 0x00000005ff027819 */ /* 0x002fc80000011602 */
[----:B------:R-:W-:-:S05]  /*1afd0*/  LOP3.LUT R2, R2, 0x3, RZ, 0xc0, !PT ;  /* 0x0000000302027812 */ /* 0x000fca00078ec0ff */
[----:B------:R1:W2:Y:S02]  /*1afe0*/  SHFL.IDX PT, R14, R2, RZ, 0x1f ;  /* 0x00001fff020e7589 */ /* 0x0002a400000e0000 */
.L_x_819:
[----:B--2---:R-:W-:Y:S02]  /*1aff0*/  ISETP.NE.AND P0, PT, R14, RZ, PT ;  /* 0x000000ff0e00720c */ /* 0x004fe40003f05270 */
[----:B------:R-:W-:-:S11]  /*1b000*/  PLOP3.LUT P2, PT, PT, PT, PT, 0x8, 0x0 ;  /* 0x000000000000781c */ /* 0x000fd60003f4e170 */
[----:B------:R-:W-:Y:S05]  /*1b010*/  @P0 BRA `(.L_x_651) ;  /* 0x00000000000c0947 */ /* 0x000fea0003800000 */
[----:B------:R-:W-:-:S03]  /*1b020*/  UMOV UR4, 0xffffffff ;  /* 0xffffffff00047882 */ /* 0x000fc60000000000 */
[----:B------:R-:W-:Y:S05]  /*1b030*/  BRA.DIV UR4, `(.L_x_652) ;  /* 0x0000006e04d07947 */ /* 0x000fea000b800000 */
[----:B------:R-:W-:-:S13]  /*1b040*/  ELECT P2, URZ, PT ;  /* 0x00000000003f782f */ /* 0x000fda0003840000 */
.L_x_651:
[----:B-1----:R-:W2:Y:S01]  /*1b050*/  LDL R2, [R1+0x64] ;  /* 0x0000640001027983 */ /* 0x002ea20000100800 */
[----:B------:R-:W-:Y:S01]  /*1b060*/  BSSY B1, `(.L_x_653) ;  /* 0x0000008000017945 */ /* 0x000fe20003800000 */
[----:B--2---:R-:W-:-:S05]  /*1b070*/  VIADD R2, R2, 0x1 ;  /* 0x0000000102027836 */ /* 0x004fca0000000000 */
[----:B0-----:R-:W-:-:S04]  /*1b080*/  LEA.HI R3, R2, R2, RZ, 0x1 ;  /* 0x0000000202037211 */ /* 0x001fc800078f08ff */
[----:B------:R-:W-:-:S04]  /*1b090*/  LOP3.LUT R3, R3, 0xfffffffe, RZ, 0xc0, !PT ;  /* 0xfffffffe03037812 */ /* 0x000fc800078ec0ff */
[----:B------:R-:W-:-:S04]  /*1b0a0*/  IADD3 R2, R2, -R3, RZ ;  /* 0x8000000302027210 */ /* 0x000fc80007ffe0ff */
[----:B------:R-:W-:-:S04]  /*1b0b0*/  SHF.L.U32 R2, R2, 0x1f, RZ ;  /* 0x0000001f02027819 */ /* 0x000fc800000006ff */
[----:B------:R-:W0:Y:S02]  /*1b0c0*/  SYNCS.PHASECHK.TRANS64.TRYWAIT P0, [R18+URZ+0x34820], R2 ;  /* 0x03482002120075a7 */ /* 0x000e24000800017f */
[----:B0-----:R-:W-:Y:S05]  /*1b0d0*/  @!P0 BRA `(.L_x_654) ;  /* 0x0000006c00cc8947 */ /* 0x001fea0003800000 */
.L_x_822:
[----:B------:R-:W-:Y:S05]  /*1b0e0*/  BSYNC B1 ;  /* 0x0000000000017941 */ /* 0x000fea0003800000 */
.L_x_653:
[----:B------:R-:W-:Y:S04]  /*1b0f0*/  BSSY B1, `(.L_x_655) ;  /* 0x0000082000017945 */ /* 0x000fe80003800000 */
[----:B------:R-:W-:Y:S05]  /*1b100*/  @!P2 BRA `(.L_x_656) ;  /* 0x000000080000a947 */ /* 0x000fea0003800000 */
[----:B------:R-:W2:Y:S04]  /*1b110*/  LDL R5, [R1+0x14] ;  /* 0x0000140001057983 */ /* 0x000ea80000100800 */
[----:B------:R-:W3:Y:S01]  /*1b120*/  LDL R4, [R1+0x24] ;  /* 0x0000240001047983 */ /* 0x000ee20000100800 */
[----:B------:R-:W-:Y:S01]  /*1b130*/  BSSY B2, `(.L_x_657) ;  /* 0x0000008000027945 */ /* 0x000fe20003800000 */
[----:B------:R-:W1:Y:S02]  /*1b140*/  S2R R3, SR_TID.X ;  /* 0x0000000000037919 */ /* 0x000e640000002100 */
[----:B-1----:R-:W-:-:S04]  /*1b150*/  LOP3.LUT R3, R3, 0x7f, RZ, 0xc0, !PT ;  /* 0x0000007f03037812 */ /* 0x002fc800078ec0ff */
[----:B------:R-:W-:Y:S01]  /*1b160*/  ISETP.NE.AND P4, PT, R3, RZ, PT ;  /* 0x000000ff0300720c */ /* 0x000fe20003f85270 */
[----:B--2---:R-:W-:Y:S01]  /*1b170*/  IMAD R5, R5, 0x8, R18 ;  /* 0x0000000805057824 */ /* 0x004fe200078e0212 */
[----:B---3--:R-:W-:-:S04]  /*1b180*/  SHF.L.U32 R8, R4, 0x1f, RZ ;  /* 0x0000001f04087819 */ /* 0x008fc800000006ff */
[----:B------:R-:W1:Y:S02]  /*1b190*/  SYNCS.PHASECHK.TRANS64.TRYWAIT P0, [R5+URZ+0x348a0], R8 ;  /* 0x0348a008050075a7 */ /* 0x000e64000800017f */
[----:B-1----:R-:W-:Y:S05]  /*1b1a0*/  @!P0 BRA `(.L_x_658) ;  /* 0x0000006c00ac8947 */ /* 0x002fea0003800000 */
.L_x_823:
[----:B------:R-:W-:Y:S05]  /*1b1b0*/  BSYNC B2 ;  /* 0x0000000000027941 */ /* 0x000fea0003800000 */
.L_x_657:
[----:B------:R-:W-:Y:S04]  /*1b1c0*/  BSSY B2, `(.L_x_659) ;  /* 0x0000008000027945 */ /* 0x000fe80003800000 */
[----:B------:R-:W-:Y:S05]  /*1b1d0*/  @P4 BRA `(.L_x_660) ;  /* 0x0000000000184947 */ /* 0x000fea0003800000 */
[----:B0-----:R-:W2:Y:S02]  /*1b1e0*/  LDL R2, [R1+0x10] ;  /* 0x0000100001027983 */ /* 0x001ea40000100800 */
[----:B--2---:R-:W-:Y:S01]  /*1b1f0*/  LOP3.LUT P0, RZ, R2, 0x1, RZ, 0xc0, !PT ;  /* 0x0000000102ff7812 */ /* 0x004fe2000780c0ff */
[----:B------:R-:W-:-:S04]  /*1b200*/  IMAD.MOV.U32 R2, RZ, RZ, 0xc000 ;  /* 0x0000c000ff027424 */ /* 0x000fc800078e00ff */
[----:B------:R2:W-:Y:S08]  /*1b210*/  SYNCS.ARRIVE.TRANS64 RZ, [R5+URZ+0x34890], R2 ;  /* 0x0348900205ff79a7 */ /* 0x0005f0000800003f */
[----:B------:R-:W-:Y:S05]  /*1b220*/  @!P0 BRA `(.L_x_660) ;  /* 0x0000000000048947 */ /* 0x000fea0003800000 */
[----:B------:R-:W-:Y:S01]  /*1b230*/  BPT.TRAP 0x1 ;  /* 0x000000040000795c */ /* 0x000fe20000300000 */
.L_x_660:
[----:B------:R-:W-:Y:S05]  /*1b240*/  BSYNC B2 ;  /* 0x0000000000027941 */ /* 0x000fea0003800000 */
.L_x_659:
[----:B0-2---:R-:W2:Y:S01]  /*1b250*/  LDL R2, [R1+0x14] ;  /* 0x0000140001027983 */ /* 0x005ea20000100800 */
[----:B------:R-:W-:Y:S01]  /*1b260*/  IMAD.MOV.U32 R11, RZ, RZ, RZ ;  /* 0x000000ffff0b7224 */ /* 0x000fe200078e00ff */
[----:B------:R-:W-:Y:S01]  /*1b270*/  LEA R3, R6, R10, 0x7 ;  /* 0x0000000a06037211 */ /* 0x000fe200078e38ff */
[----:B------:R-:W-:Y:S01]  /*1b280*/  UIADD3 UR4, UP0, UR36, 0x570, URZ ;  /* 0x0000057024047890 */ /* 0x000fe2000ff1e03f */
[----:B------:R-:W-:Y:S01]  /*1b290*/  PLOP3.LUT P0, PT, PT, PT, PT, 0x80, 0x0 ;  /* 0x000000000000781c */ /* 0x000fe20003f0f070 */
[----:B------:R-:W-:Y:S01]  /*1b2a0*/  UMOV UR6, 0x0 ;  /* 0x0000000000067882 */ /* 0x000fe20000000000 */
[----:B------:R-:W-:Y:S01]  /*1b2b0*/  R2UR UR10, R11 ;  /* 0x000000000b0a72ca */ /* 0x000fe200000e0000 */
[----:B------:R-:W-:Y:S01]  /*1b2c0*/  VIADD R3, R3, 0xffffff80 ;  /* 0xffffff8003037836 */ /* 0x000fe20000000000 */
[----:B------:R-:W-:Y:S01]  /*1b2d0*/  UMOV UR7, 0x12f00000 ;  /* 0x12f0000000077882 */ /* 0x000fe20000000000 */
[----:B------:R-:W-:Y:S01]  /*1b2e0*/  UIADD3.X UR5, URZ, UR37, URZ, UP0, !UPT ;  /* 0x000000253f057290 */ /* 0x000fe200087fe43f */
[----:B--2---:R-:W-:Y:S01]  /*1b2f0*/  IMAD R7, R2, 0xc000, R18 ;  /* 0x0000c00002077824 */ /* 0x004fe200078e0212 */
[----:B------:R-:W-:-:S03]  /*1b300*/  IADD3 R2, R5, 0x34890, RZ ;  /* 0x0003489005027810 */ /* 0x000fc60007ffe0ff */
[----:B------:R-:W-:-:S07]  /*1b310*/  VIADD R4, R7, 0x1c400 ;  /* 0x0001c40007047836 */ /* 0x000fce0000000000 */
.L_x_661:
        /* <DEDUP_REMOVED lines=11> */
[----:B------:R-:W-:Y:S01]  /*1b3d0*/  IADD3 R4, R7, 0x20400, RZ ;  /* 0x0002040007047810 */ /* 0x000fe20007ffe0ff */
[----:B------:R-:W-:Y:S01]  /*1b3e0*/  UMOV UR6, 0x0 ;  /* 0x0000000000067882 */ /* 0x000fe20000000000 */
[----:B------:R-:W-:Y:S01]  /*1b3f0*/  PLOP3.LUT P0, PT, PT, PT, PT, 0x80, 0x0 ;  /* 0x000000000000781c */ /* 0x000fe20003f0f070 */
[----:B------:R-:W-:Y:S01]  /*1b400*/  UMOV UR7, 0x12f00000 ;  /* 0x12f0000000077882 */ /* 0x000fe20000000000 */
[----:B------:R-:W-:-:S15]  /*1b410*/  R2UR UR10, R14 ;  /* 0x000000000e0a72ca */ /* 0x000fde00000e0000 */
.L_x_662:
        /* <DEDUP_REMOVED lines=10> */
[----:B------:R-:W-:Y:S01]  /*1b4c0*/  VIADD R4, R7, 0x24400 ;  /* 0x0002440007047836 */ /* 0x000fe20000000000 */
[----:B------:R-:W-:Y:S01]  /*1b4d0*/  PLOP3.LUT P0, PT, PT, PT, PT, 0x80, 0x0 ;  /* 0x000000000000781c */ /* 0x000fe20003f0f070 */
[----:B------:R-:W-:Y:S01]  /*1b4e0*/  UMOV UR6, 0x0 ;  /* 0x0000000000067882 */ /* 0x000fe20000000000 */
[----:B------:R-:W-:Y:S01]  /*1b4f0*/  UMOV UR7, 0x12f00000 ;  /* 0x12f0000000077882 */ /* 0x000fe20000000000 */
[----:B------:R-:W-:-:S10]  /*1b500*/  UMOV UR10, 0x80 ;  /* 0x00000080000a7882 */ /* 0x000fd40000000000 */
.L_x_663:
        /* <DEDUP_REMOVED lines=10> */
[----:B------:R-:W0:Y:S01]  /*1b5b0*/  SYNCS.PHASECHK.TRANS64.TRYWAIT P0, [R5+URZ+0x348c0], R8 ;  /* 0x0348c008050075a7 */ /* 0x000e22000800017f */
[----:B------:R-:W-:Y:S04]  /*1b5c0*/  BSSY B2, `(.L_x_664) ;  /* 0x0000002000027945 */ /* 0x000fe80003800000 */
[----:B0-----:R-:W-:Y:S05]  /*1b5d0*/  @!P0 BRA `(.L_x_665) ;  /* 0x0000006800b48947 */ /* 0x001fea0003800000 */
.L_x_824:
[----:B------:R-:W-:Y:S05]  /*1b5e0*/  BSYNC B2 ;  /* 0x0000000000027941 */ /* 0x000fea0003800000 */
.L_x_664:
[----:B------:R-:W-:Y:S01]  /*1b5f0*/  BSSY B2, `(.L_x_666) ;  /* 0x000000a000027945 */ /* 0x000fe20003800000 */
[----:B------:R-:W-:Y:S01]  /*1b600*/  IMAD.MOV.U32 R12, RZ, RZ, 0x0 ;  /* 0x00000000ff0c7424 */ /* 0x000fe200078e00ff */
[----:B------:R-:W-:Y:S02]  /*1b610*/  MOV R13, 0x12f00000 ;  /* 0x12f00000000d7802 */ /* 0x000fe40000000f00 */
[----:B------:R-:W-:Y:S05]  /*1b620*/  @P4 BRA `(.L_x_667) ;  /* 0x0000000000184947 */ /* 0x000fea0003800000 */
[----:B------:R-:W2:Y:S02]  /*1b630*/  LDL R2, [R1+0x10] ;  /* 0x0000100001027983 */ /* 0x000ea40000100800 */
[----:B--2---:R-:W-:Y:S01]  /*1b640*/  LOP3.LUT P0, RZ, R2, 0x1, RZ, 0xc0, !PT ;  /* 0x0000000102ff7812 */ /* 0x004fe2000780c0ff */
[----:B------:R-:W-:-:S04]  /*1b650*/  IMAD.MOV.U32 R2, RZ, RZ, 0x8000 ;  /* 0x00008000ff027424 */ /* 0x000fc800078e00ff */
[----:B------:R2:W-:Y:S08]  /*1b660*/  SYNCS.ARRIVE.TRANS64 RZ, [R5+URZ+0x348b0], R2 ;  /* 0x0348b00205ff79a7 */ /* 0x0005f0000800003f */
[----:B------:R-:W-:Y:S05]  /*1b670*/  @!P0 BRA `(.L_x_667) ;  /* 0x0000000000048947 */ /* 0x000fea0003800000 */
[----:B------:R-:W-:Y:S01]  /*1b680*/  BPT.TRAP 0x1 ;  /* 0x000000040000795c */ /* 0x000fe20000300000 */
.L_x_667:
[----:B------:R-:W-:Y:S05]  /*1b690*/  BSYNC B2 ;  /* 0x0000000000027941 */ /* 0x000fea0003800000 */
.L_x_666:
[----:B--2---:R-:W2:Y:S01]  /*1b6a0*/  LDL R2, [R1+0x14] ;  /* 0x0000140001027983 */ /* 0x004ea20000100800 */
[----:B------:R-:W-:Y:S01]  /*1b6b0*/  R2UR UR10, R11 ;  /* 0x000000000b0a72ca */ /* 0x000fe200000e0000 */
[----:B------:R-:W-:Y:S01]  /*1b6c0*/  VIADD R4, R18, 0x400 ;  /* 0x0000040012047836 */ /* 0x000fe20000000000 */
[----:B------:R-:W-:Y:S01]  /*1b6d0*/  R2UR UR6, R12 ;  /* 0x000000000c0672ca */ /* 0x000fe200000e0000 */
[----:B------:R-:W-:Y:S01]  /*1b6e0*/  UIADD3 UR4, UP0, UR36, 0x670, URZ ;  /* 0x0000067024047890 */ /* 0x000fe2000ff1e03f */
[----:B------:R-:W-:Y:S02]  /*1b6f0*/  R2UR UR7, R13 ;  /* 0x000000000d0772ca */ /* 0x000fe400000e0000 */
[----:B------:R-:W-:Y:S01]  /*1b700*/  PLOP3.LUT P0, PT, PT, PT, PT, 0x80, 0x0 ;  /* 0x000000000000781c */ /* 0x000fe20003f0f070 */
[----:B------:R-:W-:Y:S01]  /*1b710*/  UIADD3.X UR5, URZ, UR37, URZ, UP0, !UPT ;  /* 0x000000253f057290 */ /* 0x000fe200087fe43f */
[----:B01----:R-:W-:Y:S01]  /*1b720*/  IADD3 R5, R5, 0x348b0, RZ ;  /* 0x000348b005057810 */ /* 0x003fe20007ffe0ff */
[----:B--2---:R-:W-:-:S10]  /*1b730*/  IMAD R2, R2, 0x8000, R4 ;  /* 0x0000800002027824 */ /* 0x004fd400078e0204 */
.L_x_668:
        /* <DEDUP_REMOVED lines=10> */
[----:B------:R-:W2:Y:S01]  /*1b7e0*/  LDL R7, [R1+0x14] ;  /* 0x0000140001077983 */ /* 0x000ea20000100800 */
[----:B------:R-:W-:Y:S01]  /*1b7f0*/  IMAD.MOV.U32 R2, RZ, RZ, 0x6000 ;  /* 0x00006000ff027424 */ /* 0x000fe200078e00ff */
[----:B------:R-:W-:Y:S02]  /*1b800*/  R2UR UR10, R14 ;  /* 0x000000000e0a72ca */ /* 0x000fe400000e0000 */
[----:B------:R-:W-:Y:S02]  /*1b810*/  R2UR UR6, R12 ;  /* 0x000000000c0672ca */ /* 0x000fe400000e0000 */
[----:B------:R-:W-:Y:S02]  /*1b820*/  R2UR UR7, R13 ;  /* 0x000000000d0772ca */ /* 0x000fe400000e0000 */
[----:B------:R-:W-:Y:S01]  /*1b830*/  PLOP3.LUT P0, PT, PT, PT, PT, 0x80, 0x0 ;  /* 0x000000000000781c */ /* 0x000fe20003f0f070 */
[----:B--2---:R-:W-:-:S04]  /*1b840*/  IMAD R2, R7, R2, 0x2000 ;  /* 0x0000200007027424 */ /* 0x004fc800078e0202 */
[----:B------:R-:W-:-:S05]  /*1b850*/  IMAD R2, R7, -0x2000, R2 ;  /* 0xffffe00007027824 */ /* 0x000fca00078e0202 */
[----:B------:R-:W-:-:S07]  /*1b860*/  LEA R2, R2, R4, 0x1 ;  /* 0x0000000402027211 */ /* 0x000fce00078e08ff */
.L_x_669:
        /* <DEDUP_REMOVED lines=10> */
.L_x_656:
[----:B------:R-:W-:Y:S05]  /*1b910*/  BSYNC B1 ;  /* 0x0000000000017941 */ /* 0x000fea0003800000 */
.L_x_655:
[----:B------:R-:W0:Y:S04]  /*1b920*/  LDL.LU R7, [R1+0x14] ;  /* 0x0000140001077983 */ /* 0x000e280000300800 */
[----:B------:R-:W2:Y:S01]  /*1b930*/  LDL.LU R4, [R1+0x24] ;  /* 0x0000240001047983 */ /* 0x000ea20000300800 */
[----:B------:R-:W-:Y:S01]  /*1b940*/  PLOP3.LUT P5, PT, PT, PT, PT, 0x8, 0x0 ;  /* 0x000000000000781c */ /* 0x000fe20003fae170 */
[----:B0-----:R-:W-:Y:S02]  /*1b950*/  VIADD R2, R7, 0x1 ;  /* 0x0000000107027836 */ /* 0x001fe40000000000 */
[----:B------:R-:W-:-:S03]  /*1b960*/  VIADD R7, R6, 0xfffffffe ;  /* 0xfffffffe06077836 */ /* 0x000fc60000000000 */
[----:B------:R-:W-:-:S04]  /*1b970*/  ISETP.NE.AND P0, PT, R2, 0x2, PT ;  /* 0x000000020200780c */ /* 0x000fc80003f05270 */
[----:B------:R-:W-:Y:S02]  /*1b980*/  SEL R3, RZ, 0x1, P0 ;  /* 0x00000001ff037807 */ /* 0x000fe40000000000 */
[----:B------:R-:W-:Y:S02]  /*1b990*/  SEL R2, R2, RZ, P0 ;  /* 0x000000ff02027207 */ /* 0x000fe40000000000 */
[----:B--2---:R-:W-:Y:S02]  /*1b9a0*/  LOP3.LUT R4, R4, R3, RZ, 0x3c, !PT ;  /* 0x0000000304047212 */ /* 0x004fe400078e3cff */
[----:B------:R-:W-:-:S03]  /*1b9b0*/  ISETP.GE.AND P0, PT, R7, R9, PT ;  /* 0x000000090700720c */ /* 0x000fc60003f06270 */
[----:B------:R1:W-:Y:S04]  /*1b9c0*/  STL [R1+0x24], R4 ;  /* 0x0000240401007387 */ /* 0x0003e80000100800 */
[----:B------:R1:W-:Y:S06]  /*1b9d0*/  STL [R1+0x14], R2 ;  /* 0x0000140201007387 */ /* 0x0003ec0000100800 */
[----:B------:R-:W-:Y:S05]  /*1b9e0*/  @!P0 BRA `(.L_x_649) ;  /* 0x00000008002c8947 */ /* 0x000fea0003800000 */
.L_x_685:
[----:B------:R-:W-:Y:S05]  /*1b9f0*/  YIELD ;  /* 0x0000000000007946 */ /* 0x000fea0003800000 */
[----:B------:R-:W-:Y:S04]  /*1ba00*/  BSSY B1, `(.L_x_670) ;  /* 0x000007d000017945 */ /* 0x000fe80003800000 */
[----:B--2---:R-:W-:Y:S05]  /*1ba10*/  @!P2 BRA `(.L_x_671) ;  /* 0x0000000400eca947 */ /* 0x004fea0003800000 */
[----:B------:R-:W2:Y:S04]  /*1ba20*/  LDL R3, [R1+0x14] ;  /* 0x0000140001037983 */ /* 0x000ea80000100800 */
[----:B-1----:R-:W3:Y:S01]  /*1ba30*/  LDL R2, [R1+0x24] ;  /* 0x0000240001027983 */ /* 0x002ee20000100800 */
[----:B------:R-:W-:Y:S01]  /*1ba40*/  BSSY B2, `(.L_x_672) ;  /* 0x0000005000027945 */ /* 0x000fe20003800000 */
[----:B--2---:R-:W-:Y:S02]  /*1ba50*/  LEA R6, R3, R18, 0x3 ;  /* 0x0000001203067211 */ /* 0x004fe400078e18ff */
[----:B---3--:R-:W-:-:S04]  /*1ba60*/  SHF.L.U32 R5, R2, 0x1f, RZ ;  /* 0x0000001f02057819 */ /* 0x008fc800000006ff */
[----:B------:R-:W0:Y:S02]  /*1ba70*/  SYNCS.PHASECHK.TRANS64.TRYWAIT P0, [R6+URZ+0x348a0], R5 ;  /* 0x0348a005060075a7 */ /* 0x000e24000800017f */
[----:B0-----:R-:W-:Y:S05]  /*1ba80*/  @!P0 BRA `(.L_x_673) ;  /* 0x00000064009c8947 */ /* 0x001fea0003800000 */
.L_x_825:
[----:B------:R-:W-:Y:S05]  /*1ba90*/  BSYNC B2 ;  /* 0x0000000000027941 */ /* 0x000fea0003800000 */
.L_x_672:
[----:B------:R-:W1:Y:S01]  /*1baa0*/  S2R R2, SR_TID.X ;  /* 0x0000000000027919 */ /* 0x000e620000002100 */
[----:B------:R-:W-:Y:S01]  /*1bab0*/  BSSY B2, `(.L_x_674) ;  /* 0x000000a000027945 */ /* 0x000fe20003800000 */
[----:B-1----:R-:W-:-:S04]  /*1bac0*/  LOP3.LUT R2, R2, 0x7f, RZ, 0xc0, !PT ;  /* 0x0000007f02027812 */ /* 0x002fc800078ec0ff */
[----:B------:R-:W-:-:S13]  /*1bad0*/  ISETP.NE.AND P1, PT, R2, RZ, PT ;  /* 0x000000ff0200720c */ /* 0x000fda0003f25270 */
[----:B------:R-:W-:Y:S05]  /*1bae0*/  @P1 BRA `(.L_x_675) ;  /* 0x0000000000181947 */ /* 0x000fea0003800000 */
[----:B------:R-:W2:Y:S02]  /*1baf0*/  LDL R2, [R1+0x10] ;  /* 0x0000100001027983 */ /* 0x000ea40000100800 */
[----:B--2---:R-:W-:Y:S01]  /*1bb00*/  LOP3.LUT P0, RZ, R2, 0x1, RZ, 0xc0, !PT ;  /* 0x0000000102ff7812 */ /* 0x004fe2000780c0ff */
[----:B------:R-:W-:-:S04]  /*1bb10*/  IMAD.MOV.U32 R2, RZ, RZ, 0xc000 ;  /* 0x0000c000ff027424 */ /* 0x000fc800078e00ff */
[----:B------:R1:W-:Y:S08]  /*1bb20*/  SYNCS.ARRIVE.TRANS64 RZ, [R6+URZ+0x34890], R2 ;  /* 0x0348900206ff79a7 */ /* 0x0003f0000800003f */
[----:B------:R-:W-:Y:S05]  /*1bb30*/  @!P0 BRA `(.L_x_675) ;  /* 0x0000000000048947 */ /* 0x000fea0003800000 */
[----:B------:R-:W-:Y:S01]  /*1bb40*/  BPT.TRAP 0x1 ;  /* 0x000000040000795c */ /* 0x000fe20000300000 */
.L_x_675:
[----:B------:R-:W-:Y:S05]  /*1bb50*/  BSYNC B2 ;  /* 0x0000000000027941 */ /* 0x000fea0003800000 */
.L_x_674:
[----:B-1----:R-:W2:Y:S01]  /*1bb60*/  LDL R2, [R1+0x14] ;  /* 0x0000140001027983 */ /* 0x002ea20000100800 */
[----:B------:R-:W-:Y:S01]  /*1bb70*/  IMAD.MOV.U32 R11, RZ, RZ, RZ ;  /* 0x000000ffff0b7224 */ /* 0x000fe200078e00ff */
[----:B------:R-:W-:Y:S01]  /*1bb80*/  UIADD3 UR4, UP0, UR36, 0x570, URZ ;  /* 0x0000057024047890 */ /* 0x000fe2000ff1e03f */
[----:B------:R-:W-:Y:S01]  /*1bb90*/  LEA R3, R7, R10, 0x7 ;  /* 0x0000000a07037211 */ /* 0x000fe200078e38ff */
[----:B------:R-:W-:Y:S01]  /*1bba0*/  UMOV UR6, 0x0 ;  /* 0x0000000000067882 */ /* 0x000fe20000000000 */
[----:B------:R-:W-:Y:S01]  /*1bbb0*/  PLOP3.LUT P0, PT, PT, PT, PT, 0x80, 0x0 ;  /* 0x000000000000781c */ /* 0x000fe20003f0f070 */
[----:B------:R-:W-:Y:S01]  /*1bbc0*/  UIADD3.X UR5, URZ, UR37, URZ, UP0, !UPT ;  /* 0x000000253f057290 */ /* 0x000fe200087fe43f */
[----:B------:R-:W-:Y:S01]  /*1bbd0*/  R2UR UR10, R11 ;  /* 0x000000000b0a72ca */ /* 0x000fe200000e0000 */
[----:B------:R-:W-:Y:S01]  /*1bbe0*/  UMOV UR7, 0x12f00000 ;  /* 0x12f0000000077882 */ /* 0x000fe20000000000 */
[----:B--2---:R-:W-:Y:S02]  /*1bbf0*/  IMAD R4, R2, 0xc000, R18 ;  /* 0x0000c00002047824 */ /* 0x004fe400078e0212 */
[----:B------:R-:W-:-:S02]  /*1bc00*/  VIADD R2, R6, 0x34890 ;  /* 0x0003489006027836 */ /* 0x000fc40000000000 */
[----:B------:R-:W-:-:S09]  /*1bc10*/  VIADD R8, R4, 0x1c400 ;  /* 0x0001c40004087836 */ /* 0x000fd20000000000 */
.L_x_676:
        /* <DEDUP_REMOVED lines=10> */
[----:B------:R-:W-:Y:S01]  /*1bcc0*/  MOV R12, 0x40 ;  /* 0x00000040000c7802 */ /* 0x000fe20000000f00 */
[----:B------:R-:W-:Y:S01]  /*1bcd0*/  VIADD R8, R4, 0x20400 ;  /* 0x0002040004087836 */ /* 0x000fe20000000000 */
[----:B------:R-:W-:Y:S01]  /*1bce0*/  PLOP3.LUT P0, PT, PT, PT, PT, 0x80, 0x0 ;  /* 0x000000000000781c */ /* 0x000fe20003f0f070 */
[----:B------:R-:W-:Y:S01]  /*1bcf0*/  UMOV UR6, 0x0 ;  /* 0x0000000000067882 */ /* 0x000fe20000000000 */
[----:B------:R-:W-:Y:S01]  /*1bd00*/  R2UR UR10, R12 ;  /* 0x000000000c0a72ca */ /* 0x000fe200000e0000 */
[----:B------:R-:W-:-:S14]  /*1bd10*/  UMOV UR7, 0x12f00000 ;  /* 0x12f0000000077882 */ /* 0x000fdc0000000000 */
.L_x_677:
        /* <DEDUP_REMOVED lines=10> */
[----:B------:R-:W-:Y:S01]  /*1bdc0*/  VIADD R4, R4, 0x24400 ;  /* 0x0002440004047836 */ /* 0x000fe20000000000 */
[----:B------:R-:W-:Y:S01]  /*1bdd0*/  PLOP3.LUT P0, PT, PT, PT, PT, 0x80, 0x0 ;  /* 0x000000000000781c */ /* 0x000fe20003f0f070 */
[----:B------:R-:W-:Y:S01]  /*1bde0*/  UMOV UR6, 0x0 ;  /* 0x0000000000067882 */ /* 0x000fe20000000000 */
[----:B------:R-:W-:Y:S01]  /*1bdf0*/  UMOV UR7, 0x12f00000 ;  /* 0x12f0000000077882 */ /* 0x000fe20000000000 */
[----:B------:R-:W-:-:S10]  /*1be00*/  UMOV UR10, 0x80 ;  /* 0x00000080000a7882 */ /* 0x000fd40000000000 */
.L_x_678:
        /* <DEDUP_REMOVED lines=10> */
[----:B------:R-:W1:Y:S01]  /*1beb0*/  SYNCS.PHASECHK.TRANS64.TRYWAIT P0, [R6+URZ+0x348c0], R5 ;  /* 0x0348c005060075a7 */ /* 0x000e62000800017f */
[----:B------:R-:W-:Y:S04]  /*1bec0*/  BSSY B2, `(.L_x_679) ;  /* 0x0000002000027945 */ /* 0x000fe80003800000 */
[----:B-1----:R-:W-:Y:S05]  /*1bed0*/  @!P0 BRA `(.L_x_680) ;  /* 0x00000060009c8947 */ /* 0x002fea0003800000 */
.L_x_826:
[----:B------:R-:W-:Y:S05]  /*1bee0*/  BSYNC B2 ;  /* 0x0000000000027941 */ /* 0x000fea0003800000 */
.L_x_679:
[----:B------:R-:W-:Y:S01]  /*1bef0*/  BSSY B2, `(.L_x_681) ;  /* 0x000000a000027945 */ /* 0x000fe20003800000 */
[----:B------:R-:W-:Y:S01]  /*1bf00*/  MOV R4, 0x0 ;  /* 0x0000000000047802 */ /* 0x000fe20000000f00 */
[----:B01----:R-:W-:Y:S02]  /*1bf10*/  IMAD.MOV.U32 R5, RZ, RZ, 0x12f00000 ;  /* 0x12f00000ff057424 */ /* 0x003fe400078e00ff */
[----:B------:R-:W-:Y:S05]  /*1bf20*/  @P1 BRA `(.L_x_682) ;  /* 0x0000000000181947 */ /* 0x000fea0003800000 */
[----:B------:R-:W2:Y:S02]  /*1bf30*/  LDL R2, [R1+0x10] ;  /* 0x0000100001027983 */ /* 0x000ea40000100800 */
[----:B--2---:R-:W-:Y:S01]  /*1bf40*/  LOP3.LUT P0, RZ, R2, 0x1, RZ, 0xc0, !PT ;  /* 0x0000000102ff7812 */ /* 0x004fe2000780c0ff */
[----:B------:R-:W-:-:S04]  /*1bf50*/  IMAD.MOV.U32 R2, RZ, RZ, 0x8000 ;  /* 0x00008000ff027424 */ /* 0x000fc800078e00ff */
[----:B------:R0:W-:Y:S08]  /*1bf60*/  SYNCS.ARRIVE.TRANS64 RZ, [R6+URZ+0x348b0], R2 ;  /* 0x0348b00206ff79a7 */ /* 0x0001f0000800003f */
[----:B------:R-:W-:Y:S05]  /*1bf70*/  @!P0 BRA `(.L_x_682) ;  /* 0x0000000000048947 */ /* 0x000fea0003800000 */
[----:B------:R-:W-:Y:S01]  /*1bf80*/  BPT.TRAP 0x1 ;  /* 0x000000040000795c */ /* 0x000fe20000300000 */
.L_x_682:
[----:B------:R-:W-:Y:S05]  /*1bf90*/  BSYNC B2 ;  /* 0x0000000000027941 */ /* 0x000fea0003800000 */
.L_x_681:
[----:B------:R-:W2:Y:S01]  /*1bfa0*/  LDL R8, [R1+0x14] ;  /* 0x0000140001087983 */ /* 0x000ea20000100800 */
[----:B------:R-:W-:Y:S01]  /*1bfb0*/  R2UR UR10, R11 ;  /* 0x000000000b0a72ca */ /* 0x000fe200000e0000 */
[----:B------:R-:W-:Y:S01]  /*1bfc0*/  UIADD3 UR4, UP0, UR36, 0x670, URZ ;  /* 0x0000067024047890 */ /* 0x000fe2000ff1e03f */
[----:B------:R-:W-:Y:S01]  /*1bfd0*/  R2UR UR6, R4 ;  /* 0x00000000040672ca */ /* 0x000fe200000e0000 */
[----:B0-----:R-:W-:Y:S01]  /*1bfe0*/  VIADD R6, R6, 0x348b0 ;  /* 0x000348b006067836 */ /* 0x001fe20000000000 */
[----:B------:R-:W-:Y:S01]  /*1bff0*/  R2UR UR7, R5 ;  /* 0x00000000050772ca */ /* 0x000fe200000e0000 */
[----:B------:R-:W-:Y:S01]  /*1c000*/  UIADD3.X UR5, URZ, UR37, URZ, UP0, !UPT ;  /* 0x000000253f057290 */ /* 0x000fe200087fe43f */
[----:B------:R-:W-:Y:S02]  /*1c010*/  IADD3 R2, R18, 0x400, RZ ;  /* 0x0000040012027810 */ /* 0x000fe40007ffe0ff */
[----:B------:R-:W-:-:S03]  /*1c020*/  PLOP3.LUT P0, PT, PT, PT, PT, 0x80, 0x0 ;  /* 0x000000000000781c */ /* 0x000fc60003f0f070 */
[----:B--2---:R-:W-:-:S10]  /*1c030*/  IMAD R2, R8, 0x8000, R2 ;  /* 0x0000800008027824 */ /* 0x004fd400078e0202 */
.L_x_683:
        /* <DEDUP_REMOVED lines=10> */
[----:B------:R-:W-:Y:S02]  /*1c0e0*/  R2UR UR10, R12 ;  /* 0x000000000c0a72ca */ /* 0x000fe400000e0000 */
[----:B------:R-:W-:Y:S02]  /*1c0f0*/  R2UR UR6, R4 ;  /* 0x00000000040672ca */ /* 0x000fe400000e0000 */
[----:B------:R-:W-:Y:S02]  /*1c100*/  R2UR UR7, R5 ;  /* 0x00000000050772ca */ /* 0x000fe400000e0000 */
[----:B------:R-:W-:Y:S02]  /*1c110*/  IADD3 R2, R2, 0x4000, RZ ;  /* 0x0000400002027810 */ /* 0x000fe40007ffe0ff */
[----:B------:R-:W-:-:S13]  /*1c120*/  PLOP3.LUT P0, PT, PT, PT, PT, 0x80, 0x0 ;  /* 0x000000000000781c */ /* 0x000fda0003f0f070 */
.L_x_684:
        /* <DEDUP_REMOVED lines=10> */
.L_x_671:
[----:B------:R-:W-:Y:S05]  /*1c1d0*/  BSYNC B1 ;  /* 0x0000000000017941 */ /* 0x000fea0003800000 */
.L_x_670:
[----:B------:R-:W2:Y:S04]  /*1c1e0*/  LDL.LU R5, [R1+0x14] ;  /* 0x0000140001057983 */ /* 0x000ea80000300800 */
[----:B-1----:R-:W3:Y:S01]  /*1c1f0*/  LDL.LU R4, [R1+0x24] ;  /* 0x0000240001047983 */ /* 0x002ee20000300800 */
[----:B--2---:R-:W-:-:S05]  /*1c200*/  VIADD R2, R5, 0x1 ;  /* 0x0000000105027836 */ /* 0x004fca0000000000 */
[----:B------:R-:W-:-:S04]  /*1c210*/  ISETP.NE.AND P0, PT, R2, 0x2, PT ;  /* 0x000000020200780c */ /* 0x000fc80003f05270 */
[----:B------:R-:W-:Y:S02]  /*1c220*/  SEL R3, RZ, 0x1, P0 ;  /* 0x00000001ff037807 */ /* 0x000fe40000000000 */
[----:B------:R-:W-:Y:S02]  /*1c230*/  SEL R2, R2, RZ, P0 ;  /* 0x000000ff02027207 */ /* 0x000fe40000000000 */
[----:B---3--:R-:W-:Y:S02]  /*1c240*/  LOP3.LUT R4, R4, R3, RZ, 0x3c, !PT ;  /* 0x0000000304047212 */ /* 0x008fe400078e3cff */
[C---:B------:R-:W-:Y:S01]  /*1c250*/  ISETP.GT.AND P0, PT, R7.reuse, R9, PT ;  /* 0x000000090700720c */ /* 0x040fe20003f04270 */
[----:B------:R-:W-:Y:S02]  /*1c260*/  VIADD R7, R7, 0xffffffff ;  /* 0xffffffff07077836 */ /* 0x000fe40000000000 */
[----:B------:R2:W-:Y:S04]  /*1c270*/  STL [R1+0x24], R4 ;  /* 0x0000240401007387 */ /* 0x0005e80000100800 */
[----:B------:R2:W-:Y:S06]  /*1c280*/  STL [R1+0x14], R2 ;  /* 0x0000140201007387 */ /* 0x0005ec0000100800 */
[----:B------:R-:W-:Y:S05]  /*1c290*/  @P0 BRA `(.L_x_685) ;  /* 0xfffffff400d40947 */ /* 0x000fea000383ffff */
.L_x_649:
[----:B------:R-:W-:Y:S05]  /*1c2a0*/  BSYNC B0 ;  /* 0x0000000000007941 */ /* 0x000fea0003800000 */
.L_x_648:
[----:B-12---:R-:W2:Y:S04]  /*1c2b0*/  LDL R2, [R1+0x10] ;  /* 0x0000100001027983 */ /* 0x006ea80000100800 */
[----:B------:R1:W5:Y:S01]  /*1c2c0*/  LDL R8, [R1+0x40] ;  /* 0x0000400001087983 */ /* 0x0003620000100800 */
[----:B------:R-:W-:Y:S05]  /*1c2d0*/  @!P5 WARPSYNC.ALL ;  /* 0x000000000000d948 */ /* 0x000fea0003800000 */
[----:B------:R1:W-:Y:S01]  /*1c2e0*/  STL [R1+0x44], RZ ;  /* 0x000044ff01007387 */ /* 0x0003e20000100800 */
[----:B------:R-:W-:Y:S01]  /*1c2f0*/  BSSY B0, `(.L_x_686) ;  /* 0x0000021000007945 */ /* 0x000fe20003800000 */
[----:B------:R-:W-:Y:S01]  /*1c300*/  @!P5 BAR.SYNC.DEFER_BLOCKING 0xc, 0x180 ;  /* 0x030600000000db1d */ /* 0x000fe20000010000 */
[----:B--2---:R-:W-:-:S13]  /*1c310*/  LOP3.LUT P0, RZ, R2, 0x4, RZ, 0xc0, !PT ;  /* 0x0000000402ff7812 */ /* 0x004fda000780c0ff */
[----:B-1----:R-:W-:Y:S05]  /*1c320*/  @!P0 BRA `(.L_x_687) ;  /* 0x0000000000748947 */ /* 0x002fea0003800000 */
[----:B------:R-:W-:-:S13]  /*1c330*/  ISETP.NE.AND P0, PT, R17, RZ, PT ;  /* 0x000000ff1100720c */ /* 0x000fda0003f05270 */
[----:B------:R-:W1:Y:S02]  /*1c340*/  @!P0 LDC R17, c[0x0][0x9f0] ;  /* 0x00027c00ff118b82 */ /* 0x000e640000000800 */
[----:B-1----:R-:W-:-:S04]  /*1c350*/  IABS R0, R17 ;  /* 0x0000001100007213 */ /* 0x002fc80000000000 */
[----:B------:R-:W1:Y:S08]  /*1c360*/  I2F.RP R2, R0 ;  /* 0x0000000000027306 */ /* 0x000e700000209400 */
[----:B-1----:R-:W1:Y:S02]  /*1c370*/  MUFU.RCP R2, R2 ;  /* 0x0000000200027308 */ /* 0x002e640000001000 */
[----:B-1----:R-:W-:-:S06]  /*1c380*/  IADD3 R2, R2, 0xffffffe, RZ ;  /* 0x0ffffffe02027810 */ /* 0x002fcc0007ffe0ff */
[----:B0-----:R-:W0:Y:S02]  /*1c390*/  F2I.FTZ.U32.TRUNC.NTZ R3, R2 ;  /* 0x0000000200037305 */ /* 0x001e24000021f000 */
[----:B0-----:R-:W-:-:S04]  /*1c3a0*/  IMAD.MOV R2, RZ, RZ, -R3 ;  /* 0x000000ffff027224 */ /* 0x001fc800078e0a03 */
[----:B------:R-:W-:Y:S02]  /*1c3b0*/  IMAD R4, R2, R0, RZ ;  /* 0x0000000002047224 */ /* 0x000fe400078e02ff */
[----:B------:R-:W-:-:S04]  /*1c3c0*/  IMAD.MOV.U32 R2, RZ, RZ, RZ ;  /* 0x000000ffff027224 */ /* 0x000fc800078e00ff */
[----:B------:R-:W-:Y:S01]  /*1c3d0*/  IMAD.HI.U32 R6, R3, R4, R2 ;  /* 0x0000000403067227 */ /* 0x000fe200078e0002 */
[-C--:B------:R-:W-:Y:S02]  /*1c3e0*/  IABS R2, R17.reuse ;  /* 0x0000001100027213 */ /* 0x080fe40000000000 */
[----:B-----5:R-:W-:Y:S02]  /*1c3f0*/  IADD3 R4, R8, -0x1, R17 ;  /* 0xffffffff08047810 */ /* 0x020fe40007ffe011 */
[----:B------:R-:W-:Y:S02]  /*1c400*/  IADD3 R2, RZ, -R2, RZ ;  /* 0x80000002ff027210 */ /* 0x000fe40007ffe0ff */
[----:B------:R-:W-:Y:S02]  /*1c410*/  IABS R3, R4 ;  /* 0x0000000400037213 */ /* 0x000fe40000000000 */
[----:B------:R-:W-:Y:S01]  /*1c420*/  LOP3.LUT R4, R4, R17, RZ, 0x3c, !PT ;  /* 0x0000001104047212 */ /* 0x000fe200078e3cff */
[----:B------:R-:W-:-:S02]  /*1c430*/  IMAD.MOV.U32 R5, RZ, RZ, R2 ;  /* 0x000000ffff057224 */ /* 0x000fc400078e0002 */
[----:B------:R-:W-:Y:S01]  /*1c440*/  IMAD.HI.U32 R2, R6, R3, RZ ;  /* 0x0000000306027227 */ /* 0x000fe200078e00ff */
[----:B------:R-:W-:-:S03]  /*1c450*/  ISETP.GE.AND P1, PT, R4, RZ, PT ;  /* 0x000000ff0400720c */ /* 0x000fc60003f26270 */
[----:B------:R-:W-:-:S05]  /*1c460*/  IMAD R3, R2, R5, R3 ;  /* 0x0000000502037224 */ /* 0x000fca00078e0203 */
[----:B------:R-:W-:-:S13]  /*1c470*/  ISETP.GT.U32.AND P2, PT, R0, R3, PT ;  /* 0x000000030000720c */ /* 0x000fda0003f44070 */
[----:B------:R-:W-:Y:S01]  /*1c480*/  @!P2 IMAD.IADD R3, R3, 0x1, -R0 ;  /* 0x000000010303a824 */ /* 0x000fe200078e0a00 */
[----:B------:R-:W-:Y:S02]  /*1c490*/  @!P2 IADD3 R2, R2, 0x1, RZ ;  /* 0x000000010202a810 */ /* 0x000fe40007ffe0ff */
[----:B------:R-:W-:Y:S02]  /*1c4a0*/  ISETP.NE.AND P2, PT, R17, RZ, PT ;  /* 0x000000ff1100720c */ /* 0x000fe40003f45270 */
[----:B------:R-:W-:-:S13]  /*1c4b0*/  ISETP.GE.U32.AND P0, PT, R3, R0, PT ;  /* 0x000000000300720c */ /* 0x000fda0003f06070 */
[----:B------:R-:W-:-:S04]  /*1c4c0*/  @P0 VIADD R2, R2, 0x1 ;  /* 0x0000000102020836 */ /* 0x000fc80000000000 */
[----:B------:R-:W-:Y:S01]  /*1c4d0*/  @!P1 IMAD.MOV R2, RZ, RZ, -R2 ;  /* 0x000000ffff029224 */ /* 0x000fe200078e0a02 */
[----:B------:R-:W-:-:S05]  /*1c4e0*/  @!P2 LOP3.LUT R2, RZ, R17, RZ, 0x33, !PT ;  /* 0x00000011ff02a212 */ /* 0x000fca00078e33ff */
[----:B------:R1:W-:Y:S02]  /*1c4f0*/  STL [R1+0x44], R2 ;  /* 0x0000440201007387 */ /* 0x0003e40000100800 */
.L_x_687:
[----:B------:R-:W-:Y:S05]  /*1c500*/  BSYNC B0 ;  /* 0x0000000000007941 */ /* 0x000fea0003800000 */
.L_x_686:
[----:B------:R-:W2:Y:S04]  /*1c510*/  LDL R0, [R1+0x44] ;  /* 0x0000440001007983 */ /* 0x000ea80000100800 */
[----:B-1----:R-:W2:Y:S01]  /*1c520*/  LDL R2, [R1+0x60] ;  /* 0x0000600001027983 */ /* 0x002ea20000100800 */
[----:B------:R-:W-:Y:S01]  /*1c530*/  BSSY B7, `(.L_x_688) ;  /* 0x0000415000077945 */ /* 0x000fe20003800000 */
[----:B--2---:R-:W-:-:S05]  /*1c540*/  IMAD R2, R2, R0, RZ ;  /* 0x0000000002027224 */ /* 0x004fca00078e02ff */
[----:B-----5:R-:W-:Y:S01]  /*1c550*/  VIADDMNMX R0, R2, R0, R8, PT ;  /* 0x0000000002007246 */ /* 0x020fe20003800108 */
[----:B------:R1:W-:Y:S03]  /*1c560*/  STL [R1+0x34], R2 ;  /* 0x0000340201007387 */ /* 0x0003e60000100800 */
[----:B------:R-:W-:Y:S01]  /*1c570*/  ISETP.GT.AND P0, PT, R0, R2, PT ;  /* 0x000000020000720c */ /* 0x000fe20003f04270 */
[----:B------:R1:W-:-:S12]  /*1c580*/  STL [R1+0x48], R0 ;  /* 0x0000480001007387 */ /* 0x0003d80000100800 */
[----:B-1----:R-:W-:Y:S05]  /*1c590*/  @P0 BRA `(.L_x_689) ;  /* 0x0000000000480947 */ /* 0x002fea0003800000 */
[----:B------:R-:W1:Y:S02]  /*1c5a0*/  S2R R0, SR_TID.X ;  /* 0x0000000000007919 */ /* 0x000e640000002100 */
[----:B-1----:R-:W-:-:S04]  /*1c5b0*/  LOP3.LUT R0, R0, 0x7f, RZ, 0xc0, !PT ;  /* 0x0000007f00007812 */ /* 0x002fc800078ec0ff */
[----:B------:R-:W-:-:S13]  /*1c5c0*/  ISETP.NE.AND P1, PT, R0, RZ, PT ;  /* 0x000000ff0000720c */ /* 0x000fda0003f25270 */
[----:B------:R-:W-:Y:S05]  /*1c5d0*/  @P1 BRA `(.L_x_690) ;  /* 0x0000004000281947 */ /* 0x000fea0003800000 */
[----:B0-----:R-:W0:Y:S01]  /*1c5e0*/  S2R R3, SR_LANEID ;  /* 0x0000000000037919 */ /* 0x001e220000000000 */
[----:B------:R-:W-:Y:S02]  /*1c5f0*/  VOTEU.ANY UR4, UPT, PT ;  /* 0x0000000000047886 */ /* 0x000fe400038e0100 */
[----:B------:R-:W0:Y:S08]  /*1c600*/  FLO.U32 R0, UR4 ;  /* 0x0000000400007d00 */ /* 0x000e3000080e0000 */
[----:B------:R-:W1:Y:S01]  /*1c610*/  POPC R4, UR4 ;  /* 0x0000000400047d09 */ /* 0x000e620008000000 */
[----:B0-----:R-:W-:-:S02]  /*1c620*/  ISETP.EQ.U32.AND P0, PT, R0, R3, PT ;  /* 0x000000030000720c */ /* 0x001fc40003f02070 */
[----:B------:R-:W1:Y:S11]  /*1c630*/  LDC.64 R2, c[0x0][0xc60] ;  /* 0x00031800ff027b82 */ /* 0x000e760000000a00 */
[----:B-1----:R-:W2:Y:S01]  /*1c640*/  @P0 ATOMG.E.ADD.STRONG.GPU PT, R3, desc[UR56][R2.64], R4 ;  /* 0x00000004020309a8 */ /* 0x002ea200081ee1f8 */
[----:B------:R-:W0:Y:S02]  /*1c650*/  S2R R5, SR_LTMASK ;  /* 0x0000000000057919 */ /* 0x000e240000003900 */
[----:B0-----:R-:W-:-:S06]  /*1c660*/  LOP3.LUT R5, R5, UR4, RZ, 0xc0, !PT ;  /* 0x0000000405057c12 */ /* 0x001fcc000f8ec0ff */
[----:B------:R-:W0:Y:S01]  /*1c670*/  POPC R5, R5 ;  /* 0x0000000500057309 */ /* 0x000e220000000000 */
[----:B--2---:R-:W0:Y:S02]  /*1c680*/  SHFL.IDX PT, R0, R3, R0, 0x1f ;  /* 0x00001f0003007589 */ /* 0x004e2400000e0000 */
[----:B0-----:R-:W-:-:S05]  /*1c690*/  IADD3 R0, R0, UR39, R5 ;  /* 0x0000002700007c10 */ /* 0x001fca000fffe005 */
[----:B------:R1:W-:Y:S01]  /*1c6a0*/  STL [R1], R0 ;  /* 0x0000000001007387 */ /* 0x0003e20000100800 */
[----:B------:R-:W-:Y:S05]  /*1c6b0*/  BRA `(.L_x_690) ;  /* 0x0000003c00f07947 */ /* 0x000fea0003800000 */
.L_x_689:
[----:B------:R-:W-:Y:S01]  /*1c6c0*/  IADD3 R0, R18, 0x1c400, RZ ;  /* 0x0001c40012007810 */ /* 0x000fe20007ffe0ff */
[----:B------:R-:W-:Y:S03]  /*1c6d0*/  BSSY B6, `(.L_x_691) ;  /* 0x0000013000067945 */ /* 0x000fe60003800000 */
[----:B------:R-:W-:-:S13]  /*1c6e0*/  LOP3.LUT P0, RZ, R0, 0x3ff, RZ, 0xc0, !PT ;  /* 0x000003ff00ff7812 */ /* 0x000fda000780c0ff */
        /* <DEDUP_REMOVED lines=8> */
[----:B------:R-:W-:Y:S01]  /*1c770*/  IMAD.U32 R5, RZ, RZ, UR7 ;  /* 0x00000007ff057e24 */ /* 0x000fe2000f8e00ff */
[----:B------:R-:W-:Y:S01]  /*1c780*/  MOV R11, UR5 ;  /* 0x00000005000b7c02 */ /* 0x000fe20008000f00 */
[----:B------:R-:W-:Y:S01]  /*1c790*/  IMAD.U32 R7, RZ, RZ, UR9 ;  /* 0x00000009ff077e24 */ /* 0x000fe2000f8e00ff */
[----:B------:R-:W-:Y:S01]  /*1c7a0*/  MOV R13, RZ ;  /* 0x000000ff000d7202 */ /* 0x000fe20000000f00 */
[----:B------:R-:W-:-:S02]  /*1c7b0*/  IMAD.U32 R10, RZ, RZ, UR4 ;  /* 0x00000004ff0a7e24 */ /* 0x000fc4000f8e00ff */
[----:B------:R-:W-:Y:S02]  /*1c7c0*/  IMAD.MOV.U32 R8, RZ, RZ, 0x70 ;  /* 0x00000070ff087424 */ /* 0x000fe400078e00ff */
[----:B------:R-:W-:-:S07]  /*1c7d0*/  IMAD.MOV.U32 R12, RZ, RZ, 0x1 ;  /* 0x00000001ff0c7424 */ /* 0x000fce00078e00ff */
[----:B------:R-:W-:-:S07]  /*1c7e0*/  LEPC R20, `(.L_x_692) ;  /* 0x000000001014794e */ /* 0x000fce0000000000 */
[----:B0-----:R-:W-:Y:S05]  /*1c7f0*/  CALL.ABS.NOINC R2 ;  /* 0x0000000002007343 */ /* 0x001fea0003c00000 */
.L_x_692:
[----:B------:R-:W-:Y:S05]  /*1c800*/  BSYNC B6 ;  /* 0x0000000000067941 */ /* 0x000fea0003800000 */
.L_x_691:
        /* <DEDUP_REMOVED lines=8> */
[----:B0-----:R0:W1:Y:S01]  /*1c890*/  LDC.64 R2, c[0x4][R17] ;  /* 0x0100000011027b82 */ /* 0x0010620000000a00 */
[----:B------:R-:W-:Y:S01]  /*1c8a0*/  IMAD.U32 R4, RZ, RZ, UR6 ;  /* 0x00000006ff047e24 */ /* 0x000fe2000f8e00ff */
[----:B------:R-:W-:Y:S01]  /*1c8b0*/  MOV R5, UR7 ;  /* 0x0000000700057c02 */ /* 0x000fe20008000f00 */
[----:B------:R-:W-:Y:S01]  /*1c8c0*/  IMAD.U32 R6, RZ, RZ, UR8 ;  /* 0x00000008ff067e24 */ /* 0x000fe2000f8e00ff */
[----:B------:R-:W-:Y:S01]  /*1c8d0*/  MOV R10, UR4 ;  /* 0x00000004000a7c02 */ /* 0x000fe20008000f00 */
[----:B------:R-:W-:Y:S01]  /*1c8e0*/  IMAD.U32 R7, RZ, RZ, UR9 ;  /* 0x00000009ff077e24 */ /* 0x000fe2000f8e00ff */
[----:B------:R-:W-:Y:S01]  /*1c8f0*/  MOV R12, 0x1 ;  /* 0x00000001000c7802 */ /* 0x000fe20000000f00 */
[----:B------:R-:W-:-:S02]  /*1c900*/  IMAD.U32 R11, RZ, RZ, UR5 ;  /* 0x00000005ff0b7e24 */ /* 0x000fc4000f8e00ff */
[----:B------:R-:W-:Y:S02]  /*1c910*/  IMAD.MOV.U32 R8, RZ, RZ, 0x70 ;  /* 0x00000070ff087424 */ /* 0x000fe400078e00ff */
[----:B0-----:R-:W-:-:S07]  /*1c920*/  IMAD.MOV.U32 R13, RZ, RZ, RZ ;  /* 0x000000ffff0d7224 */ /* 0x001fce00078e00ff */
[----:B------:R-:W-:-:S07]  /*1c930*/  LEPC R20, `(.L_x_695) ;  /* 0x000000001014794e */ /* 0x000fce0000000000 */
[----:B-1----:R-:W-:Y:S05]  /*1c940*/  CALL.ABS.NOINC R2 ;  /* 0x0000000002007343 */ /* 0x002fea0003c00000 */
.L_x_695:
[----:B------:R0:W1:Y:S01]  /*1c950*/  LDC.64 R2, c[0x4][R17] ;  /* 0x0100000011027b82 */ /* 0x0000620000000a00 */
[----:B------:R-:W-:Y:S01]  /*1c960*/  ULDC.64 UR4, c[0x4][0x118] ;  /* 0x0100460000047ab9 */ /* 0x000fe20000000a00 */
[----:B------:R-:W-:Y:S01]  /*1c970*/  ULDC.64 UR6, c[0x4][0x120] ;  /* 0x0100480000067ab9 */ /* 0x000fe20000000a00 */
[----:B------:R-:W-:Y:S01]  /*1c980*/  ULDC.64 UR8, c[0x4][0x80] ;  /* 0x0100200000087ab9 */ /* 0x000fe20000000a00 */
        /* <DEDUP_REMOVED lines=11> */
.L_x_694:
[----:B------:R-:W-:Y:S05]  /*1ca40*/  BSYNC B6 ;  /* 0x0000000000067941 */ /* 0x000fea0003800000 */
.L_x_693:
[----:B------:R-:W2:Y:S01]  /*1ca50*/  LDL.LU R2, [R1+0x28] ;  /* 0x0000280001027983 */ /* 0x000ea20000300800 */
[----:B------:R-:W-:-:S03]  /*1ca60*/  ULDC.64 UR4, c[0x0][0x9f8] ;  /* 0x00027e0000047ab9 */ /* 0x000fc60000000a00 */
[----:B------:R-:W0:Y:S04]  /*1ca70*/  LDL.LU R0, [R1+0x3c] ;  /* 0x00003c0001007983 */ /* 0x000e280000300800 */
[----:B------:R-:W3:Y:S01]  /*1ca80*/  LDL R7, [R1+0x18] ;  /* 0x0000180001077983 */ /* 0x000ee20000100800 */
[----:B------:R-:W-:-:S03]  /*1ca90*/  ISETP.NE.U32.AND P0, PT, RZ, UR4, PT ;  /* 0x00000004ff007c0c */ /* 0x000fc6000bf05070 */
[----:B------:R-:W4:Y:S01]  /*1caa0*/  LDL R17, [R1+0x48] ;  /* 0x0000480001117983 */ /* 0x000f220000100800 */
[----:B------:R-:W-:-:S13]  /*1cab0*/  ISETP.NE.AND.EX P0, PT, RZ, UR5, PT, P0 ;  /* 0x00000005ff007c0c */ /* 0x000fda000bf05300 */
[----:B--2---:R-:W-:-:S04]  /*1cac0*/  @P0 IADD3 R2, P1, R2, UR4, RZ ;  /* 0x0000000402020c10 */ /* 0x004fc8000ff3e0ff */
[----:B0-----:R-:W-:Y:S01]  /*1cad0*/  @P0 IADD3.X R3, R0, UR5, RZ, P1, !PT ;  /* 0x0000000500030c10 */ /* 0x001fe20008ffe4ff */
[----:B------:R-:W-:-:S04]  /*1cae0*/  ULDC.64 UR4, c[0x0][0xa08] ;  /* 0x0002820000047ab9 */ /* 0x000fc80000000a00 */
[----:B---3--:R0:W2:Y:S02]  /*1caf0*/  @P0 LDG.E R7, desc[UR56][R2.64] ;  /* 0x0000003802070981 */ /* 0x0080a4000c1e1900 */
[----:B0-----:R-:W0:Y:S01]  /*1cb00*/  LDC.64 R2, c[0x0][0x418] ;  /* 0x00010600ff027b82 */ /* 0x001e220000000a00 */
[----:B----4-:R-:W-:Y:S01]  /*1cb10*/  VIADD R0, R17, 0xffffffff ;  /* 0xffffffff11007836 */ /* 0x010fe20000000000 */
[----:B--2---:R-:W-:Y:S01]  /*1cb20*/  SHF.R.S32.HI R8, RZ, 0x1f, R7 ;  /* 0x0000001fff087819 */ /* 0x004fe20000011407 */
[----:B------:R1:W-:Y:S04]  /*1cb30*/  @P0 STL [R1+0x18], R7 ;  /* 0x0000180701000387 */ /* 0x0003e80000100800 */
[----:B------:R1:W-:Y:S01]  /*1cb40*/  STL [R1+0x28], R8 ;  /* 0x0000280801007387 */ /* 0x0003e20000100800 */
[----:B0-----:R-:W-:Y:S01]  /*1cb50*/  LOP3.LUT P0, RZ, R2, UR4, RZ, 0xfc, !PT ;  /* 0x0000000402ff7c12 */ /* 0x001fe2000f80fcff */
[----:B------:R-:W-:-:S03]  /*1cb60*/  UMOV UR4, 0xffffffff ;  /* 0xffffffff00047882 */ /* 0x000fc60000000000 */
[----:B------:R-:W-:-:S04]  /*1cb70*/  LOP3.LUT P0, RZ, R3, UR5, RZ, 0xfc, P0 ;  /* 0x0000000503ff7c12 */ /* 0x000fc8000800fcff */
[----:B------:R-:W-:Y:S01]  /*1cb80*/  SEL R17, R7, RZ, !P0 ;  /* 0x000000ff07117207 */ /* 0x000fe20004000000 */
[----:B-1----:R-:W-:Y:S08]  /*1cb90*/  BRA.DIV UR4, `(.L_x_696) ;  /* 0x0000005604807947 */ /* 0x002ff0000b800000 */
[----:B------:R-:W0:Y:S02]  /*1cba0*/  S2R R4, SR_TID.X ;  /* 0x0000000000047919 */ /* 0x000e240000002100 */
[----:B0-----:R-:W-:-:S04]  /*1cbb0*/  SHF.R.U32.HI R4, RZ, 0x5, R4 ;  /* 0x00000005ff047819 */ /* 0x001fc80000011604 */
[----:B------:R-:W-:-:S05]  /*1cbc0*/  LOP3.LUT R4, R4, 0x3, RZ, 0xc0, !PT ;  /* 0x0000000304047812 */ /* 0x000fca00078ec0ff */
[----:B------:R0:W1:Y:S02]  /*1cbd0*/  SHFL.IDX PT, R14, R4, RZ, 0x1f ;  /* 0x00001fff040e7589 */ /* 0x00006400000e0000 */
.L_x_829:
[----:B0-----:R-:W2:Y:S01]  /*1cbe0*/  LDL.LU R4, [R1+0x10] ;  /* 0x0000100001047983 */ /* 0x001ea20000300800 */
[----:B------:R-:W-:Y:S02]  /*1cbf0*/  PLOP3.LUT P1, PT, PT, PT, PT, 0x8, 0x0 ;  /* 0x000000000000781c */ /* 0x000fe40003f2e170 */
[----:B-1----:R-:W-:Y:S01]  /*1cc00*/  ISETP.NE.AND P0, PT, R14, RZ, PT ;  /* 0x000000ff0e00720c */ /* 0x002fe20003f05270 */
        /* <DEDUP_REMOVED lines=8> */
.L_x_832:
[----:B------:R-:W-:Y:S05]  /*1cc90*/  @!P6 BRA `(.L_x_697) ;  /* 0x000000040020e947 */ /* 0x000fea0003800000 */
[----:B------:R-:W-:-:S04]  /*1cca0*/  ISETP.NE.U32.AND P0, PT, R2, RZ, PT ;  /* 0x000000ff0200720c */ /* 0x000fc80003f05070 */
[----:B------:R-:W-:-:S13]  /*1ccb0*/  ISETP.NE.AND.EX P0, PT, R3, RZ, PT, P0 ;  /* 0x000000ff0300720c */ /* 0x000fda0003f05300 */
[----:B------:R-:W-:Y:S05]  /*1ccc0*/  @!P0 BRA `(.L_x_699) ;  /* 0x0000000000508947 */ /* 0x000fea0003800000 */
[----:B------:R-:W1:Y:S01]  /*1ccd0*/  LDC R6, c[0x0][0x43c] ;  /* 0x00010f00ff067b82 */ /* 0x000e620000000800 */
[----:B------:R-:W-:Y:S01]  /*1cce0*/  MOV R9, R0 ;  /* 0x0000000000097202 */ /* 0x000fe20000000f00 */
[----:B------:R-:W-:-:S04]  /*1ccf0*/  ULDC.64 UR4, c[0x0][0x428] ;  /* 0x00010a0000047ab9 */ /* 0x000fc80000000a00 */
[----:B0-----:R-:W-:Y:S01]  /*1cd00*/  IMAD.MOV.U32 R0, RZ, RZ, R9 ;  /* 0x000000ffff007224 */ /* 0x001fe200078e0009 */
[----:B-1----:R-:W-:-:S13]  /*1cd10*/  ISETP.NE.AND P0, PT, R6, 0x1, PT ;  /* 0x000000010600780c */ /* 0x002fda0003f05270 */
[----:B------:R-:W0:Y:S02]  /*1cd20*/  @P0 LDC.64 R4, c[0x0][0x440] ;  /* 0x00011000ff040b82 */ /* 0x000e240000000a00 */
[----:B0-----:R-:W-:-:S05]  /*1cd30*/  @P0 IMAD.HI.U32 R4, R9, R4, RZ ;  /* 0x0000000409040227 */ /* 0x001fca00078e00ff */
[----:B------:R-:W-:-:S04]  /*1cd40*/  @P0 SHF.R.U32.HI R0, RZ, R5, R4 ;  /* 0x00000005ff000219 */ /* 0x000fc80000011604 */
[--C-:B------:R-:W-:Y:S01]  /*1cd50*/  SHF.R.S32.HI R5, RZ, 0x1f, R0.reuse ;  /* 0x0000001fff057819 */ /* 0x100fe20000011400 */
[----:B------:R-:W-:-:S04]  /*1cd60*/  IMAD.MOV R4, RZ, RZ, -R0 ;  /* 0x000000ffff047224 */ /* 0x000fc800078e0a00 */
[----:B------:R-:W-:Y:S01]  /*1cd70*/  IMAD R9, R6, R4, R9 ;  /* 0x0000000406097224 */ /* 0x000fe200078e0209 */
[----:B------:R-:W-:Y:S01]  /*1cd80*/  MOV R4, R0 ;  /* 0x0000000000047202 */ /* 0x000fe20000000f00 */
[----:B------:R-:W-:-:S03]  /*1cd90*/  IMAD R6, R8, UR4, RZ ;  /* 0x0000000408067c24 */ /* 0x000fc6000f8e02ff */
[----:B------:R1:W-:Y:S01]  /*1cda0*/  STL [R1+0x8], R9 ;  /* 0x0000080901007387 */ /* 0x0003e20000100800 */
[----:B------:R-:W-:-:S04]  /*1cdb0*/  IMAD.WIDE.U32 R4, R7, UR4, R4 ;  /* 0x0000000407047c25 */ /* 0x000fc8000f8e0004 */
[----:B------:R-:W-:Y:S01]  /*1cdc0*/  IMAD R0, R7, UR5, R6 ;  /* 0x0000000507007c24 */ /* 0x000fe2000f8e0206 */
[----:B------:R-:W-:-:S03]  /*1cdd0*/  LEA R2, P0, R4, R2, 0x2 ;  /* 0x0000000204027211 */ /* 0x000fc600078010ff */
[----:B------:R-:W-:-:S05]  /*1cde0*/  IMAD.IADD R0, R5, 0x1, R0 ;  /* 0x0000000105007824 */ /* 0x000fca00078e0200 */
[----:B------:R-:W-:-:S05]  /*1cdf0*/  LEA.HI.X R3, R4, R3, R0, 0x2, P0 ;  /* 0x0000000304037211 */ /* 0x000fca00000f1400 */
[----:B------:R1:W5:Y:S02]  /*1ce00*/  LDG.E R17, desc[UR56][R2.64] ;  /* 0x0000003802117981 */ /* 0x000364000c1e1900 */
.L_x_699:
[----:B-1----:R-:W2:Y:S01]  /*1ce10*/  LDL R2, [R1+0x1c] ;  /* 0x00001c0001027983 */ /* 0x002ea20000100800 */
[----:B0-----:R-:W-:Y:S01]  /*1ce20*/  IMAD R0, R19, 0x8, R18 ;  /* 0x0000000813007824 */ /* 0x001fe200078e0212 */
[----:B--2---:R-:W-:-:S04]  /*1ce30*/  SHF.L.U32 R2, R2, 0x1f, RZ ;  /* 0x0000001f02027819 */ /* 0x004fc800000006ff */
[----:B------:R-:W0:Y:S02]  /*1ce40*/  SYNCS.PHASECHK.TRANS64.TRYWAIT P0, [R0+URZ+0x34840], R2 ;  /* 0x03484002000075a7 */ /* 0x000e24000800017f */
[----:B0-----:R-:W-:Y:S05]  /*1ce50*/  @!P0 BRA `(.L_x_700) ;  /* 0x0000005400248947 */ /* 0x001fea0003800000 */
.L_x_833:
[----:B------:R1:W5:Y:S01]  /*1ce60*/  LDL R3, [R1+0x10] ;  /* 0x0000100001037983 */ /* 0x0003620000100800 */
[----:B------:R-:W2:Y:S02]  /*1ce70*/  S2R R4, SR_TID.X ;  /* 0x0000000000047919 */ /* 0x000ea40000002100 */
[----:B--2---:R-:W-:-:S04]  /*1ce80*/  LOP3.LUT R4, R4, 0x7f, RZ, 0xc0, !PT ;  /* 0x0000007f04047812 */ /* 0x004fc800078ec0ff */
[----:B------:R-:W-:-:S13]  /*1ce90*/  ISETP.NE.AND P0, PT, R4, RZ, PT ;  /* 0x000000ff0400720c */ /* 0x000fda0003f05270 */
[----:B-1----:R-:W-:Y:S05]  /*1cea0*/  @P0 BRA `(.L_x_701) ;  /* 0x0000000000140947 */ /* 0x002fea0003800000 */
[----:B-----5:R-:W-:Y:S02]  /*1ceb0*/  LOP3.LUT P1, RZ, R3, 0x1, RZ, 0xc0, !PT ;  /* 0x0000000103ff7812 */ /* 0x020fe4000782c0ff */
[----:B0-----:R-:W-:-:S04]  /*1cec0*/  MOV R2, 0xc000 ;  /* 0x0000c00000027802 */ /* 0x001fc80000000f00 */
[----:B------:R1:W-:Y:S07]  /*1ced0*/  SYNCS.ARRIVE.TRANS64 RZ, [R0+URZ+0x34830], R2 ;  /* 0x0348300200ff79a7 */ /* 0x0003ee000800003f */
[----:B------:R-:W-:Y:S05]  /*1cee0*/  @!P1 BRA `(.L_x_701) ;  /* 0x0000000000049947 */ /* 0x000fea0003800000 */
[----:B------:R-:W-:Y:S01]  /*1cef0*/  BPT.TRAP 0x1 ;  /* 0x000000040000795c */ /* 0x000fe20000300000 */
.L_x_701:
[----:B------:R-:W2:Y:S04]  /*1cf00*/  LDL R4, [R1+0x8] ;  /* 0x0000080001047983 */ /* 0x000ea80000100800 */
[----:B01----:R-:W3:Y:S01]  /*1cf10*/  LDL R2, [R1+0x20] ;  /* 0x0000200001027983 */ /* 0x003ee20000100800 */
        /* <DEDUP_REMOVED lines=10> */
[----:B------:R-:W-:Y:S01]  /*1cfc0*/  UMOV UR17, 0x40 ;  /* 0x0000004000117882 */ /* 0x000fe20000000000 */
[----:B------:R-:W-:-:S02]  /*1cfd0*/  LOP3.LUT R3, R3, 0xfffffffb, RZ, 0xc0, !PT ;  /* 0xfffffffb03037812 */ /* 0x000fc400078ec0ff */
[----:B------:R-:W-:-:S07]  /*1cfe0*/  UIADD3 UR9, UR9, 0x34830, URZ ;  /* 0x0003483009097890 */ /* 0x000fce000fffe03f */
[----:B------:R-:W-:Y:S02]  /*1cff0*/  UIADD3 UR14, UR8, 0x1c400, URZ ;  /* 0x0001c400080e7890 */ /* 0x000fe4000fffe03f */
[----:B------:R-:W-:Y:S01]  /*1d000*/  UIADD3 UR15, UR8, 0x20400, URZ ;  /* 0x00020400080f7890 */ /* 0x000fe2000fffe03f */
[----:B------:R-:W-:Y:S01]  /*1d010*/  @P0 LOP3.LUT R3, R3, 0x4, RZ, 0xfc, !PT ;  /* 0x0000000403030812 */ /* 0x000fe200078efcff */
[----:B------:R-:W-:-:S03]  /*1d020*/  UIADD3 UR16, UR8, 0x24400, URZ ;  /* 0x0002440008107890 */ /* 0x000fc6000fffe03f */
[----:B------:R-:W-:Y:S01]  /*1d030*/  UMOV UR8, UR14 ;  /* 0x0000000e00087c82 */ /* 0x000fe20008000000 */
[----:B------:R-:W-:Y:S01]  /*1d040*/  UMOV UR14, 0x80 ;  /* 0x00000080000e7882 */ /* 0x000fe20000000000 */
[----:B------:R1:W-:Y:S01]  /*1d050*/  STL [R1+0x10], R3 ;  /* 0x0000100301007387 */ /* 0x0003e20000100800 */
[----:B--2---:R-:W-:Y:S02]  /*1d060*/  R2UR UR11, R4 ;  /* 0x00000000040b72ca */ /* 0x004fe400000e0000 */
[----:B---3--:R-:W-:-:S13]  /*1d070*/  R2UR UR5, R2 ;  /* 0x00000000020572ca */ /* 0x008fda00000e0000 */
[----:B------:R-:W-:Y:S02]  /*1d080*/  ULEA UR11, UR11, UR5, 0x7 ;  /* 0x000000050b0b7291 */ /* 0x000fe4000f8e383f */
[----:B------:R-:W-:-:S09]  /*1d090*/  UIADD3.X UR5, URZ, UR37, URZ, UP0, !UPT ;  /* 0x000000253f057290 */ /* 0x000fd200087fe43f */
[----:B------:R0:W-:Y:S02]  /*1d0a0*/  UTMALDG.4D [UR8], [UR4], desc[UR6] ;  /* 0x00000608040075b4 */ /* 0x0001e40008019000 */
[----:B0-----:R-:W-:Y:S01]  /*1d0b0*/  UMOV UR8, UR15 ;  /* 0x0000000f00087c82 */ /* 0x001fe20008000000 */
[----:B------:R-:W-:Y:S02]  /*1d0c0*/  UMOV UR10, UR17 ;  /* 0x00000011000a7c82 */ /* 0x000fe40008000000 */
[----:B------:R0:W-:Y:S02]  /*1d0d0*/  UTMALDG.4D [UR8], [UR4], desc[UR6] ;  /* 0x00000608040075b4 */ /* 0x0001e40008019000 */
[----:B0-----:R-:W-:Y:S01]  /*1d0e0*/  UMOV UR8, UR16 ;  /* 0x0000001000087c82 */ /* 0x001fe20008000000 */
[----:B------:R-:W-:Y:S02]  /*1d0f0*/  UMOV UR10, UR14 ;  /* 0x0000000e000a7c82 */ /* 0x000fe40008000000 */
[----:B------:R1:W-:Y:S02]  /*1d100*/  UTMALDG.4D [UR8], [UR4], desc[UR6] ;  /* 0x00000608040075b4 */ /* 0x0003e40008019000 */
[----:B-1----:R-:W-:Y:S01]  /*1d110*/  NOP ;  /* 0x0000000000007918 */ /* 0x002fe20000000000 */
.L_x_697:
[----:B------:R-:W2:Y:S04]  /*1d120*/  LDL.LU R3, [R1+0x4c] ;  /* 0x00004c0001037983 */ /* 0x000ea80000300800 */
[----:B------:R-:W3:Y:S04]  /*1d130*/  LDL.LU R5, [R1+0x38] ;  /* 0x0000380001057983 */ /* 0x000ee80000300800 */
[----:B0-----:R-:W4:Y:S01]  /*1d140*/  LDL.LU R4, [R1+0x58] ;  /* 0x0000580001047983 */ /* 0x001f220000300800 */
        /* <DEDUP_REMOVED lines=10> */
[----:B---3--:R-:W-:-:S03]  /*1d1f0*/  SEL R5, R5, RZ, !P0 ;  /* 0x000000ff05057207 */ /* 0x008fc60004000000 */
[----:B------:R-:W-:Y:S01]  /*1d200*/  IMAD R0, R0, UR4, RZ ;  /* 0x0000000400007c24 */ /* 0x000fe2000f8e02ff */
[----:B----4-:R-:W-:-:S03]  /*1d210*/  SEL R4, R4, RZ, !P0 ;  /* 0x000000ff04047207 */ /* 0x010fc60004000000 */
        /* <DEDUP_REMOVED lines=8> */
[----:B0-----:R-:W-:Y:S01]  /*1d2a0*/  MOV R2, 0x0 ;  /* 0x0000000000027802 */ /* 0x001fe20000000f00 */
[----:B------:R-:W-:Y:S01]  /*1d2b0*/  ULDC.64 UR4, c[0x4][0x118] ;  /* 0x0100460000047ab9 */ /* 0x000fe20000000a00 */
[----:B------:R-:W-:Y:S01]  /*1d2c0*/  ULDC.64 UR6, c[0x4][0x120] ;  /* 0x0100480000067ab9 */ /* 0x000fe20000000a00 */
[----:B------:R-:W-:Y:S01]  /*1d2d0*/  ULDC.64 UR8, c[0x4][0x88] ;  /* 0x0100220000087ab9 */ /* 0x000fe20000000a00 */
[----:B------:R-:W-:Y:S01]  /*1d2e0*/  MOV R4, UR4 ;  /* 0x0000000400047c02 */ /* 0x000fe20008000f00 */
[----:B------:R-:W-:Y:S01]  /*1d2f0*/  IMAD.U32 R5, RZ, RZ, UR5 ;  /* 0x00000005ff057e24 */ /* 0x000fe2000f8e00ff */
[----:B------:R-:W0:Y:S01]  /*1d300*/  LDC.64 R2, c[0x4][R2] ;  /* 0x0100000002027b82 */ /* 0x000e220000000a00 */
[----:B------:R-:W-:Y:S01]  /*1d310*/  IMAD.U32 R6, RZ, RZ, UR6 ;  /* 0x00000006ff067e24 */ /* 0x000fe2000f8e00ff */
[----:B------:R-:W-:Y:S01]  /*1d320*/  MOV R7, UR7 ;  /* 0x0000000700077c02 */ /* 0x000fe20008000f00 */
[----:B------:R-:W-:Y:S01]  /*1d330*/  IMAD.U32 R10, RZ, RZ, UR8 ;  /* 0x00000008ff0a7e24 */ /* 0x000fe2000f8e00ff */
[----:B------:R-:W-:Y:S01]  /*1d340*/  MOV R8, 0x70 ;  /* 0x0000007000087802 */ /* 0x000fe20000000f00 */
[----:B------:R-:W-:-:S02]  /*1d350*/  IMAD.U32 R11, RZ, RZ, UR9 ;  /* 0x00000009ff0b7e24 */ /* 0x000fc4000f8e00ff */
[----:B------:R-:W-:Y:S02]  /*1d360*/  IMAD.MOV.U32 R12, RZ, RZ, 0x1 ;  /* 0x00000001ff0c7424 */ /* 0x000fe400078e00ff */
[----:B------:R-:W-:-:S07]  /*1d370*/  IMAD.MOV.U32 R13, RZ, RZ, RZ ;  /* 0x000000ffff0d7224 */ /* 0x000fce00078e00ff */
[----:B------:R-:W-:-:S07]  /*1d380*/  LEPC R20, `(.L_x_703) ;  /* 0x000000001014794e */ /* 0x000fce0000000000 */
[----:B0-----:R-:W-:Y:S05]  /*1d390*/  CALL.ABS.NOINC R2 ;  /* 0x0000000002007343 */ /* 0x001fea0003c00000 */
.L_x_703:
[----:B------:R-:W-:Y:S05]  /*1d3a0*/  BSYNC B6 ;  /* 0x0000000000067941 */ /* 0x000fea0003800000 */
.L_x_702:
[----:B0-----:R-:W2:Y:S01]  /*1d3b0*/  LDL.LU R0, [R1+0x4c] ;  /* 0x00004c0001007983 */ /* 0x001ea20000300800 */
[----:B------:R-:W-:Y:S01]  /*1d3c0*/  ULDC.64 UR4, c[0x0][0x2d8] ;  /* 0x0000b60000047ab9 */ /* 0x000fe20000000a00 */
[----:B------:R-:W0:Y:S02]  /*1d3d0*/  LDC R8, c[0x0][0x448] ;  /* 0x00011200ff087b82 */ /* 0x000e240000000800 */
[----:B------:R-:W3:Y:S04]  /*1d3e0*/  LDL.LU R5, [R1+0x3c] ;  /* 0x00003c0001057983 */ /* 0x000ee80000300800 */
[----:B------:R-:W3:Y:S04]  /*1d3f0*/  LDL.LU.64 R2, [R1+0x50] ;  /* 0x0000500001027983 */ /* 0x000ee80000300a00 */
[----:B------:R-:W4:Y:S01]  /*1d400*/  LDL.LU R4, [R1+0x38] ;  /* 0x0000380001047983 */ /* 0x000f220000300800 */
[----:B0-----:R-:W-:-:S13]  /*1d410*/  ISETP.NE.AND P0, PT, R8, 0x1, PT ;  /* 0x000000010800780c */ /* 0x001fda0003f05270 */
[----:B------:R-:W0:Y:S01]  /*1d420*/  @P0 LDC R7, c[0x0][0x450] ;  /* 0x00011400ff070b82 */ /* 0x000e220000000800 */
[----:B---3--:R-:W-:Y:S02]  /*1d430*/  MOV R3, R5 ;  /* 0x0000000500037202 */ /* 0x008fe40000000f00 */
[----:B------:R-:W3:Y:S01]  /*1d440*/  LDL.LU R5, [R1+0x4] ;  /* 0x0000040001057983 */ /* 0x000ee20000300800 */
[C---:B------:R-:W-:Y:S01]  /*1d450*/  IMAD.WIDE.U32 R2, R16.reuse, UR4, R2 ;  /* 0x0000000410027c25 */ /* 0x040fe2000f8e0002 */
[----:B------:R-:W1:Y:S03]  /*1d460*/  S2R R10, SR_TID.X ;  /* 0x00000000000a7919 */ /* 0x000e660000002100 */
[----:B------:R-:W-:Y:S01]  /*1d470*/  IMAD R3, R16, UR5, R3 ;  /* 0x0000000510037c24 */ /* 0x000fe2000f8e0203 */
[----:B------:R-:W-:Y:S01]  /*1d480*/  ULDC.64 UR4, c[0x0][0x2e0] ;  /* 0x0000b80000047ab9 */ /* 0x000fe20000000a00 */
[----:B------:R-:W5:Y:S01]  /*1d490*/  S2R R9, SR_TID.X ;  /* 0x0000000000097919 */ /* 0x000f620000002100 */
[----:B--2---:R-:W-:-:S02]  /*1d4a0*/  IMAD R0, R0, UR4, RZ ;  /* 0x0000000400007c24 */ /* 0x004fc4000f8e02ff */
[----:B----4-:R-:W-:-:S04]  /*1d4b0*/  IMAD.WIDE.U32 R2, R4, UR4, R2 ;  /* 0x0000000404027c25 */ /* 0x010fc8000f8e0002 */
[----:B------:R-:W-:Y:S01]  /*1d4c0*/  IMAD R0, R4, UR5, R0 ;  /* 0x0000000504007c24 */ /* 0x000fe2000f8e0200 */
[----:B------:R-:W-:Y:S01]  /*1d4d0*/  ULDC.64 UR4, c[0x0][0x2d0] ;  /* 0x0000b40000047ab9 */ /* 0x000fe20000000a00 */
[----:B------:R-:W2:Y:S02]  /*1d4e0*/  S2R R4, SR_TID.X ;  /* 0x0000000000047919 */ /* 0x000ea40000002100 */
[----:B------:R-:W-:Y:S01]  /*1d4f0*/  IMAD.IADD R3, R3, 0x1, R0 ;  /* 0x0000000103037824 */ /* 0x000fe200078e0200 */
[----:B-1----:R-:W-:-:S04]  /*1d500*/  SHF.L.U32 R10, R10, 0x3, RZ ;  /* 0x000000030a0a7819 */ /* 0x002fc800000006ff */
[----:B------:R-:W-:Y:S01]  /*1d510*/  LOP3.LUT R10, R10, 0x38, RZ, 0xc0, !PT ;  /* 0x000000380a0a7812 */ /* 0x000fe200078ec0ff */
[----:B-----5:R-:W-:-:S03]  /*1d520*/  IMAD.SHL.U32 R9, R9, 0x8, RZ ;  /* 0x0000000809097824 */ /* 0x020fc600078e00ff */
[C---:B------:R-:W-:Y:S02]  /*1d530*/  LOP3.LUT R11, R10.reuse, 0x40, RZ, 0xfc, !PT ;  /* 0x000000400a0b7812 */ /* 0x040fe400078efcff */
[----:B------:R-:W-:Y:S02]  /*1d540*/  LOP3.LUT R9, R9, 0x38, RZ, 0xc0, !PT ;  /* 0x0000003809097812 */ /* 0x000fe400078ec0ff */
[----:B------:R-:W-:Y:S02]  /*1d550*/  LOP3.LUT R10, R10, 0x80, RZ, 0xfc, !PT ;  /* 0x000000800a0a7812 */ /* 0x000fe400078efcff */
[----:B--2---:R-:W-:-:S04]  /*1d560*/  LOP3.LUT R4, R4, 0x7f, RZ, 0xc0, !PT ;  /* 0x0000007f04047812 */ /* 0x004fc800078ec0ff */
[----:B------:R-:W-:Y:S02]  /*1d570*/  SHF.R.U32.HI R6, RZ, 0x3, R4 ;  /* 0x00000003ff067819 */ /* 0x000fe40000011604 */
[----:B------:R-:W1:Y:S02]  /*1d580*/  S2R R4, SR_TID.X ;  /* 0x0000000000047919 */ /* 0x000e640000002100 */
[----:B-1----:R-:W-:-:S05]  /*1d590*/  IMAD.SHL.U32 R4, R4, 0x10, RZ ;  /* 0x0000001004047824 */ /* 0x002fca00078e00ff */
[----:B------:R-:W-:Y:S02]  /*1d5a0*/  LOP3.LUT R4, R6, 0x70, R4, 0xf8, !PT ;  /* 0x0000007006047812 */ /* 0x000fe400078ef804 */
[----:B------:R-:W1:Y:S01]  /*1d5b0*/  @P0 LDC R6, c[0x0][0x44c] ;  /* 0x00011300ff060b82 */ /* 0x000e620000000800 */
[----:B---3--:R-:W-:-:S04]  /*1d5c0*/  SHF.L.U32 R5, R5, 0x7, RZ ;  /* 0x0000000705057819 */ /* 0x008fc800000006ff */
[----:B------:R-:W-:-:S05]  /*1d5d0*/  LOP3.LUT R4, R4, R5, RZ, 0xfc, !PT ;  /* 0x0000000504047212 */ /* 0x000fca00078efcff */
        /* <DEDUP_REMOVED lines=9> */
[----:B------:R-:W-:-:S04]  /*1d670*/  ULDC.64 UR4, c[0x0][0x2c8] ;  /* 0x0000b20000047ab9 */ /* 0x000fc80000000a00 */
[----:B------:R-:W-:Y:S02]  /*1d680*/  IADD3 R3, R3, R0, RZ ;  /* 0x0000000003037210 */ /* 0x000fe40007ffe0ff */
[----:B------:R-:W-:Y:S01]  /*1d690*/  SHF.R.S32.HI R0, RZ, 0x1f, R4 ;  /* 0x0000001fff007819 */ /* 0x000fe20000011404 */
[----:B------:R-:W-:-:S04]  /*1d6a0*/  IMAD.WIDE.U32 R2, R4, UR4, R2 ;  /* 0x0000000404027c25 */ /* 0x000fc8000f8e0002 */
[----:B------:R-:W-:-:S04]  /*1d6b0*/  IMAD R0, R0, UR4, RZ ;  /* 0x0000000400007c24 */ /* 0x000fc8000f8e02ff */
[----:B------:R-:W-:Y:S01]  /*1d6c0*/  IMAD R4, R4, UR5, R0 ;  /* 0x0000000504047c24 */ /* 0x000fe2000f8e0200 */
[----:B------:R-:W-:-:S03]  /*1d6d0*/  ULDC.64 UR4, c[0x0][0x280] ;  /* 0x0000a00000047ab9 */ /* 0x000fc60000000a00 */
[----:B------:R-:W-:Y:S01]  /*1d6e0*/  IMAD.IADD R3, R3, 0x1, R4 ;  /* 0x0000000103037824 */ /* 0x000fe200078e0204 */
[C---:B------:R-:W-:Y:S01]  /*1d6f0*/  LEA R4, P0, R2.reuse, UR4, 0x1 ;  /* 0x0000000402047c11 */ /* 0x040fe2000f8008ff */
[----:B------:R-:W-:Y:S02]  /*1d700*/  ULDC UR4, c[0x0][0x2b8] ;  /* 0x0000ae0000047ab9 */ /* 0x000fe40000000800 */
[----:B------:R-:W-:Y:S02]  /*1d710*/  ISETP.GE.AND P3, PT, R9, UR4, PT ;  /* 0x0000000409007c0c */ /* 0x000fe4000bf66270 */
[----:B------:R-:W-:Y:S01]  /*1d720*/  LEA.HI.X R3, R2, UR5, R3, 0x1, P0 ;  /* 0x0000000502037c11 */ /* 0x000fe200080f0c03 */
[----:B------:R-:W-:Y:S01]  /*1d730*/  UMOV UR5, 0xffffffff ;  /* 0xffffffff00057882 */ /* 0x000fe20000000000 */
[----:B------:R-:W-:Y:S02]  /*1d740*/  ISETP.GE.AND P0, PT, R11, UR4, PT ;  /* 0x000000040b007c0c */ /* 0x000fe4000bf06270 */
[----:B------:R-:W-:Y:S01]  /*1d750*/  ISETP.GE.AND P1, PT, R10, UR4, PT ;  /* 0x000000040a007c0c */ /* 0x000fe2000bf26270 */
[----:B------:R-:W-:-:S12]  /*1d760*/  BRA.DIV UR5, `(.L_x_704) ;  /* 0x0000004a05f47947 */ /* 0x000fd8000b800000 */
[----:B------:R-:W2:Y:S04]  /*1d770*/  LDL.LU R6, [R1+0x5c] ;  /* 0x00005c0001067983 */ /* 0x000ea80000300800 */
[----:B------:R-:W3:Y:S01]  /*1d780*/  LDL R10, [R1+0x30] ;  /* 0x00003000010a7983 */ /* 0x000ee20000100800 */
[----:B------:R-:W0:Y:S02]  /*1d790*/  S2R R7, SR_TID.X ;  /* 0x0000000000077919 */ /* 0x000e240000002100 */
[----:B0-----:R-:W-:-:S04]  /*1d7a0*/  LOP3.LUT R7, R7, 0x7f, RZ, 0xc0, !PT ;  /* 0x0000007f07077812 */ /* 0x001fc800078ec0ff */
[----:B------:R-:W-:Y:S02]  /*1d7b0*/  SHF.R.U32.HI R11, RZ, 0x3, R7 ;  /* 0x00000003ff0b7819 */ /* 0x000fe40000011607 */
[----:B------:R-:W0:Y:S03]  /*1d7c0*/  SHFL.IDX PT, R7, R4, RZ, 0x181f ;  /* 0x00181fff04077589 */ /* 0x000e2600000e0000 */
[----:B------:R-:W-:-:S05]  /*1d7d0*/  IMAD.IADD R0, R11, 0x1, R5 ;  /* 0x000000010b007824 */ /* 0x000fca00078e0205 */
[----:B------:R-:W-:Y:S01]  /*1d7e0*/  IADD3 R5, R0, 0x10, RZ ;  /* 0x0000001000057810 */ /* 0x000fe20007ffe0ff */
[----:B--2---:R-:W-:Y:S02]  /*1d7f0*/  IMAD R2, R6, R8, RZ ;  /* 0x0000000806027224 */ /* 0x004fe400078e02ff */
[----:B------:R-:W1:Y:S03]  /*1d800*/  SHFL.IDX PT, R6, R3, RZ, 0x181f ;  /* 0x00181fff03067589 */ /* 0x000e6600000e0000 */
[----:B------:R-:W-:-:S13]  /*1d810*/  ISETP.GE.AND P2, PT, R0, R2, PT ;  /* 0x000000020000720c */ /* 0x000fda0003f46270 */
[----:B0-----:R-:W-:-:S05]  /*1d820*/  @!P2 LEA R7, P4, R9, R7, 0x1 ;  /* 0x000000070907a211 */ /* 0x001fca00078808ff */
[----:B-1----:R-:W-:-:S05]  /*1d830*/  @!P2 IMAD.X R6, RZ, RZ, R6, P4 ;  /* 0x000000ffff06a224 */ /* 0x002fca00020e0606 */
[----:B------:R-:W-:-:S04]  /*1d840*/  @!P2 LOP3.LUT R7, R7, R6, RZ, 0x3c, !PT ;  /* 0x000000060707a212 */ /* 0x000fc800078e3cff */
[----:B------:R-:W-:-:S04]  /*1d850*/  @!P2 LOP3.LUT R6, R7, R6, RZ, 0x3c, !PT ;  /* 0x000000060706a212 */ /* 0x000fc800078e3cff */
[----:B------:R-:W-:-:S05]  /*1d860*/  @!P2 LOP3.LUT R7, R7, R6, RZ, 0x3c, !PT ;  /* 0x000000060707a212 */ /* 0x000fca00078e3cff */
[----:B------:R-:W-:Y:S01]  /*1d870*/  @!PT LDS RZ, [RZ] ;  /* 0x00000000fffff984 */ /* 0x000fe20000000800 */
[----:B---3--:R-:W-:Y:S04]  /*1d880*/  @!P2 LDGSTS.E.BYPASS.LTC128B.128 [R10+0x10400], desc[UR56][R6.64], !P3 ;  /* 0x10400000060aafae */ /* 0x008fe8000d901d78 */
[----:B------:R-:W-:Y:S04]  /*1d890*/  @!P2 LDGSTS.E.BYPASS.LTC128B.128 [R10+0x14400], desc[UR56][R6.64+0x80], !P0 ;  /* 0x14400080060aafae */ /* 0x000fe8000c101d78 */
[----:B------:R0:W-:Y:S01]  /*1d8a0*/  @!P2 LDGSTS.E.BYPASS.LTC128B.128 [R10+0x18400], desc[UR56][R6.64+0x100], !P1 ;  /* 0x18400100060aafae */ /* 0x0001e2000c901d78 */
[----:B------:R-:W-:-:S03]  /*1d8b0*/  ISETP.GE.AND P2, PT, R5, R2, PT ;  /* 0x000000020500720c */ /* 0x000fc60003f46270 */
[----:B------:R-:W1:Y:S04]  /*1d8c0*/  SHFL.IDX PT, R5, R4, 0x1, 0x181f ;  /* 0x00381f0004057f89 */ /* 0x000e6800000e0000 */
[----:B0-----:R-:W0:Y:S06]  /*1d8d0*/  SHFL.IDX PT, R6, R3, 0x1, 0x181f ;  /* 0x00381f0003067f89 */ /* 0x001e2c00000e0000 */
[----:B-1----:R-:W-:-:S05]  /*1d8e0*/  @!P2 LEA R5, P4, R9, R5, 0x1 ;  /* 0x000000050905a211 */ /* 0x002fca00078808ff */
[----:B0-----:R-:W-:-:S04]  /*1d8f0*/  @!P2 IMAD.X R6, RZ, RZ, R6, P4 ;  /* 0x000000ffff06a224 */ /* 0x001fc800020e0606 */
[----:B------:R-:W-:Y:S01]  /*1d900*/  @!P2 IMAD.MOV.U32 R7, RZ, RZ, R6 ;  /* 0x000000ffff07a224 */ /* 0x000fe200078e0006 */
[----:B------:R-:W-:Y:S01]  /*1d910*/  @!P2 MOV R6, R5 ;  /* 0x000000050006a202 */ /* 0x000fe20000000f00 */
[----:B------:R-:W-:-:S04]  /*1d920*/  VIADD R5, R0, 0x20 ;  /* 0x0000002000057836 */ /* 0x000fc80000000000 */
[----:B------:R-:W-:Y:S04]  /*1d930*/  @!P2 LDGSTS.E.BYPASS.LTC128B.128 [R10+0x10c00], desc[UR56][R6.64], !P3 ;  /* 0x10c00000060aafae */ /* 0x000fe8000d901d78 */
[----:B------:R-:W-:Y:S04]  /*1d940*/  @!P2 LDGSTS.E.BYPASS.LTC128B.128 [R10+0x14c00], desc[UR56][R6.64+0x80], !P0 ;  /* 0x14c00080060aafae */ /* 0x000fe8000c101d78 */
[----:B------:R0:W-:Y:S01]  /*1d950*/  @!P2 LDGSTS.E.BYPASS.LTC128B.128 [R10+0x18c00], desc[UR56][R6.64+0x100], !P1 ;  /* 0x18c00100060aafae */ /* 0x0001e2000c901d78 */
[----:B------:R-:W-:-:S03]  /*1d960*/  ISETP.GE.AND P2, PT, R5, R2, PT ;  /* 0x000000020500720c */ /* 0x000fc60003f46270 */
[----:B------:R-:W1:Y:S04]  /*1d970*/  SHFL.IDX PT, R5, R4, 0x2, 0x181f ;  /* 0x00581f0004057f89 */ /* 0x000e6800000e0000 */
[----:B0-----:R-:W0:Y:S06]  /*1d980*/  SHFL.IDX PT, R6, R3, 0x2, 0x181f ;  /* 0x00581f0003067f89 */ /* 0x001e2c00000e0000 */
[----:B-1----:R-:W-:-:S05]  /*1d990*/  @!P2 LEA R5, P4, R9, R5, 0x1 ;  /* 0x000000050905a211 */ /* 0x002fca00078808ff */
[----:B0-----:R-:W-:-:S05]  /*1d9a0*/  @!P2 IMAD.X R6, RZ, RZ, R6, P4 ;  /* 0x000000ffff06a224 */ /* 0x001fca00020e0606 */
[----:B------:R-:W-:Y:S01]  /*1d9b0*/  @!P2 MOV R7, R6 ;  /* 0x000000060007a202 */ /* 0x000fe20000000f00 */
        /* <DEDUP_REMOVED lines=8> */
[----:B-1----:R-:W-:-:S04]  /*1da40*/  @!P2 LEA R5, P4, R9, R5, 0x1 ;  /* 0x000000050905a211 */ /* 0x002fc800078808ff */
[----:B0-----:R-:W-:-:S05]  /*1da50*/  @!P2 IADD3.X R6, RZ, R6, RZ, P4, !PT ;  /* 0x00000006ff06a210 */ /* 0x001fca00027fe4ff */
[----:B------:R-:W-:Y:S02]  /*1da60*/  @!P2 IMAD.MOV.U32 R7, RZ, RZ, R6 ;  /* 0x000000ffff07a224 */ /* 0x000fe400078e0006 */
[----:B------:R-:W-:Y:S01]  /*1da70*/  @!P2 IMAD.MOV.U32 R6, RZ, RZ, R5 ;  /* 0x000000ffff06a224 */ /* 0x000fe200078e0005 */
[----:B------:R-:W-:-:S04]  /*1da80*/  IADD3 R5, R0, 0x40, RZ ;  /* 0x0000004000057810 */ /* 0x000fc80007ffe0ff */
        /* <DEDUP_REMOVED lines=31> */
[----:B------:R-:W-:Y:S02]  /*1dc80*/  @!P2 IMAD.MOV.U32 R6, RZ, RZ, R5 ;  /* 0x000000ffff06a224 */ /* 0x000fe400078e0005 */
[----:B------:R1:W2:Y:S04]  /*1dc90*/  SHFL.IDX PT, R5, R3, 0x7, 0x181f ;  /* 0x00f81f0003057f89 */ /* 0x0002a800000e0000 */
[----:B------:R1:W-:Y:S04]  /*1dca0*/  @!P2 LDGSTS.E.BYPASS.LTC128B.128 [R10+0x13400], desc[UR56][R6.64], !P3 ;  /* 0x13400000060aafae */ /* 0x0003e8000d901d78 */
[----:B------:R1:W-:Y:S04]  /*1dcb0*/  @!P2 LDGSTS.E.BYPASS.LTC128B.128 [R10+0x17400], desc[UR56][R6.64+0x80], !P0 ;  /* 0x17400080060aafae */ /* 0x0003e8000c101d78 */
[----:B------:R1:W-:Y:S04]  /*1dcc0*/  @!P2 LDGSTS.E.BYPASS.LTC128B.128 [R10+0x1b400], desc[UR56][R6.64+0x100], !P1 ;  /* 0x1b400100060aafae */ /* 0x0003e8000c901d78 */
[----:B------:R1:W3:Y:S02]  /*1dcd0*/  SHFL.IDX PT, R3, R4, 0x7, 0x181f ;  /* 0x00f81f0004037f89 */ /* 0x0002e400000e0000 */
.L_x_850:
[----:B------:R-:W-:Y:S01]  /*1dce0*/  IADD3 R0, R0, 0x70, RZ ;  /* 0x0000007000007810 */ /* 0x000fe20007ffe0ff */
[----:B------:R-:W-:Y:S03]  /*1dcf0*/  BSSY B0, `(.L_x_705) ;  /* 0x000000c000007945 */ /* 0x000fe60003800000 */
[----:B------:R-:W-:-:S13]  /*1dd00*/  ISETP.GE.AND P2, PT, R0, R2, PT ;  /* 0x000000020000720c */ /* 0x000fda0003f46270 */
[----:B------:R-:W-:Y:S05]  /*1dd10*/  @P2 BRA `(.L_x_706) ;  /* 0x0000000000242947 */ /* 0x000fea0003800000 */
[----:B-1----:R-:W4:Y:S01]  /*1dd20*/  LDL R4, [R1+0x30] ;  /* 0x0000300001047983 */ /* 0x002f220000100800 */
[----:B---3--:R-:W-:-:S05]  /*1dd30*/  LEA R2, P2, R9, R3, 0x1 ;  /* 0x0000000309027211 */ /* 0x008fca00078408ff */
[----:B--2---:R-:W-:-:S05]  /*1dd40*/  IMAD.X R3, RZ, RZ, R5, P2 ;  /* 0x000000ffff037224 */ /* 0x004fca00010e0605 */
[----:B------:R-:W-:Y:S01]  /*1dd50*/  @!PT LDS RZ, [RZ] ;  /* 0x00000000fffff984 */ /* 0x000fe20000000800 */
[----:B------:R-:W-:Y:S01]  /*1dd60*/  @!PT LDS RZ, [RZ] ;  /* 0x00000000fffff984 */ /* 0x000fe20000000800 */
[----:B------:R-:W-:Y:S01]  /*1dd70*/  @!PT LDS RZ, [RZ] ;  /* 0x00000000fffff984 */ /* 0x000fe20000000800 */
[----:B----4-:R4:W-:Y:S04]  /*1dd80*/  LDGSTS.E.BYPASS.LTC128B.128 [R4+0x13c00], desc[UR56][R2.64], !P3 ;  /* 0x13c0000002047fae */ /* 0x0109e8000d901d78 */
[----:B------:R4:W-:Y:S04]  /*1dd90*/  LDGSTS.E.BYPASS.LTC128B.128 [R4+0x17c00], desc[UR56][R2.64+0x80], !P0 ;  /* 0x17c0008002047fae */ /* 0x0009e8000c101d78 */
[----:B------:R4:W-:Y:S02]  /*1dda0*/  LDGSTS.E.BYPASS.LTC128B.128 [R4+0x1bc00], desc[UR56][R2.64+0x100], !P1 ;  /* 0x1bc0010002047fae */ /* 0x0009e4000c901d78 */
.L_x_706:
[----:B------:R-:W-:Y:S05]  /*1ddb0*/  BSYNC B0 ;  /* 0x0000000000007941 */ /* 0x000fea0003800000 */
.L_x_705:
[----:B------:R-:W-:Y:S01]  /*1ddc0*/  NOP ;  /* 0x0000000000007918 */ /* 0x000fe20000000000 */
[----:B------:R-:W-:-:S13]  /*1ddd0*/  PLOP3.LUT P0, PT, PT, PT, PT, 0x80, 0x0 ;  /* 0x000000000000781c */ /* 0x000fda0003f0f070 */
.L_x_707:
        /* <DEDUP_REMOVED lines=10> */
[----:B------:R-:W-:-:S04]  /*1de80*/  LOP3.LUT R0, R0, 0xfffffffe, RZ, 0xc0, !PT ;  /* 0xfffffffe00007812 */ /* 0x000fc800078ec0ff */
[----:B------:R-:W-:-:S04]  /*1de90*/  IADD3 R0, R2, -R0, RZ ;  /* 0x8000000002007210 */ /* 0x000fc80007ffe0ff */
[----:B------:R-:W-:Y:S01]  /*1dea0*/  SHF.L.U32 R0, R0, 0x1f, RZ ;  /* 0x0000001f00007819 */ /* 0x000fe200000006ff */
[----:B------:R-:W-:Y:S01]  /*1deb0*/  NOP ;  /* 0x0000000000007918 */ /* 0x000fe20000000000 */
[----:B------:R4:W-:Y:S01]  /*1dec0*/  SYNCS.ARRIVE.TRANS64.A1T0 RZ, [R18+URZ+0x34800], RZ ;  /* 0x034800ff12ff79a7 */ /* 0x0009e2000810003f */
[----:B------:R-:W-:Y:S01]  /*1ded0*/  BSSY B0, `(.L_x_708) ;  /* 0x0000003000007945 */ /* 0x000fe20003800000 */
[----:B------:R-:W5:Y:S03]  /*1dee0*/  SYNCS.PHASECHK.TRANS64.TRYWAIT P0, [R18+URZ+0x34820], R0 ;  /* 0x03482000120075a7 */ /* 0x000f66000800017f */
[----:B----45:R-:W-:Y:S05]  /*1def0*/  @!P0 BRA `(.L_x_709) ;  /* 0x0000004c00f48947 */ /* 0x030fea0003800000 */
.L_x_851:
[----:B------:R-:W-:Y:S05]  /*1df00*/  BSYNC B0 ;  /* 0x0000000000007941 */ /* 0x000fea0003800000 */
.L_x_708:
[----:B-1-3--:R-:W4:Y:S04]  /*1df10*/  LDL R3, [R1+0x48] ;  /* 0x0000480001037983 */ /* 0x00af280000100800 */
[----:B------:R-:W3:Y:S01]  /*1df20*/  LDL R2, [R1+0x34] ;  /* 0x0000340001027983 */ /* 0x000ee20000100800 */
[----:B------:R-:W-:Y:S01]  /*1df30*/  BSSY B0, `(.L_x_710) ;  /* 0x0000219000007945 */ /* 0x000fe20003800000 */
[----:B----4-:R-:W-:-:S05]  /*1df40*/  VIADD R0, R3, 0xfffffffe ;  /* 0xfffffffe03007836 */ /* 0x010fca0000000000 */
[----:B---3--:R-:W-:-:S13]  /*1df50*/  ISETP.GE.AND P0, PT, R0, R2, PT ;  /* 0x000000020000720c */ /* 0x008fda0003f06270 */
[----:B------:R-:W-:Y:S05]  /*1df60*/  @!P0 BRA `(.L_x_711) ;  /* 0x0000002000548947 */ /* 0x000fea0003800000 */
[----:B--2---:R-:W0:Y:S04]  /*1df70*/  LDL.LU R5, [R1+0x60] ;  /* 0x0000600001057983 */ /* 0x004e280000300800 */
[----:B------:R-:W2:Y:S04]  /*1df80*/  LDL.LU R4, [R1+0x44] ;  /* 0x0000440001047983 */ /* 0x000ea80000300800 */
[----:B------:R-:W3:Y:S01]  /*1df90*/  LDL.LU R3, [R1+0x40] ;  /* 0x0000400001037983 */ /* 0x000ee20000300800 */
[----:B------:R-:W-:Y:S01]  /*1dfa0*/  LOP3.LUT R2, RZ, R2, RZ, 0x33, !PT ;  /* 0x00000002ff027212 */ /* 0x000fe200078e33ff */
[----:B------:R-:W-:Y:S01]  /*1dfb0*/  BSSY B2, `(.L_x_712) ;  /* 0x00000b6000027945 */ /* 0x000fe20003800000 */
[----:B0-----:R-:W-:-:S04]  /*1dfc0*/  VIADD R6, R5, 0x1 ;  /* 0x0000000105067836 */ /* 0x001fc80000000000 */
[----:B--2---:R-:W-:-:S05]  /*1dfd0*/  IMAD R6, R6, R4, RZ ;  /* 0x0000000406067224 */ /* 0x004fca00078e02ff */
[----:B---3--:R-:W-:-:S04]  /*1dfe0*/  VIMNMX R6, R3, R6, PT ;  /* 0x0000000603067248 */ /* 0x008fc80003fe0100 */
[----:B------:R-:W-:-:S04]  /*1dff0*/  IADD3 R9, -R6, RZ, RZ ;  /* 0x000000ff06097210 */ /* 0x000fc80007ffe1ff */
        /* <DEDUP_REMOVED lines=16> */
[----:B------:R-:W-:Y:S02]  /*1e100*/  MOV R4, R17 ;  /* 0x0000001100047202 */ /* 0x000fe40000000f00 */
        /* <DEDUP_REMOVED lines=17> */
[----:B------:R-:W-:-:S05]  /*1e220*/  IMAD.WIDE.U32 R2, R7, UR6, R2 ;  /* 0x0000000607027c25 */ /* 0x000fca000f8e0002 */
[----:B------:R-:W-:Y:S02]  /*1e230*/  IADD3 R3, R4, R3, RZ ;  /* 0x0000000304037210 */ /* 0x000fe40007ffe0ff */
[----:B------:R-:W-:-:S04]  /*1e240*/  LEA R4, P0, R2, UR4, 0x2 ;  /* 0x0000000402047c11 */ /* 0x000fc8000f8010ff */
[----:B------:R-:W-:-:S05]  /*1e250*/  LEA.HI.X R5, R2, UR5, R3, 0x2, P0 ;  /* 0x0000000502057c11 */ /* 0x000fca00080f1403 */
[----:B------:R0:W5:Y:S04]  /*1e260*/  LDG.E R4, desc[UR56][R4.64] ;  /* 0x0000003804047981 */ /* 0x000168000c1e1900 */
.L_x_716:
[----:B------:R-:W-:Y:S01]  /*1e270*/  IMAD R3, R8, 0x8, R18 ;  /* 0x0000000808037824 */ /* 0x000fe200078e0212 */
[----:B------:R-:W-:Y:S01]  /*1e280*/  SHF.L.U32 R2, R10, 0x1f, RZ ;  /* 0x0000001f0a027819 */ /* 0x000fe200000006ff */
[----:B------:R-:W-:Y:S03]  /*1e290*/  BSSY B3, `(.L_x_717) ;  /* 0x0000003000037945 */ /* 0x000fe60003800000 */
[----:B------:R-:W1:Y:S02]  /*1e2a0*/  SYNCS.PHASECHK.TRANS64.TRYWAIT P0, [R3+URZ+0x34840], R2 ;  /* 0x03484002030075a7 */ /* 0x000e64000800017f */
[----:B-1----:R-:W-:Y:S05]  /*1e2b0*/  @!P0 BRA `(.L_x_718) ;  /* 0x0000004c00188947 */ /* 0x002fea0003800000 */
.L_x_852:
[----:B------:R-:W-:Y:S05]  /*1e2c0*/  BSYNC B3 ;  /* 0x0000000000037941 */ /* 0x000fea0003800000 */
.L_x_717:
[----:B0-----:R-:W0:Y:S01]  /*1e2d0*/  S2R R5, SR_TID.X ;  /* 0x0000000000057919 */ /* 0x001e220000002100 */
[----:B------:R-:W-:Y:S01]  /*1e2e0*/  BSSY B3, `(.L_x_719) ;  /* 0x000000a000037945 */ /* 0x000fe20003800000 */
[----:B0-----:R-:W-:-:S04]  /*1e2f0*/  LOP3.LUT R5, R5, 0x7f, RZ, 0xc0, !PT ;  /* 0x0000007f05057812 */ /* 0x001fc800078ec0ff */
[----:B------:R-:W-:-:S13]  /*1e300*/  ISETP.NE.AND P0, PT, R5, RZ, PT ;  /* 0x000000ff0500720c */ /* 0x000fda0003f05270 */
[----:B------:R-:W-:Y:S05]  /*1e310*/  @P0 BRA `(.L_x_720) ;  /* 0x0000000000180947 */ /* 0x000fea0003800000 */
[----:B------:R-:W2:Y:S01]  /*1e320*/  LDL R5, [R1+0x10] ;  /* 0x0000100001057983 */ /* 0x000ea20000100800 */
[----:B-1----:R-:W-:-:S04]  /*1e330*/  IMAD.MOV.U32 R2, RZ, RZ, 0xc000 ;  /* 0x0000c000ff027424 */ /* 0x002fc800078e00ff */
[----:B------:R0:W-:Y:S01]  /*1e340*/  SYNCS.ARRIVE.TRANS64 RZ, [R3+URZ+0x34830], R2 ;  /* 0x0348300203ff79a7 */ /* 0x0001e2000800003f */
[----:B--2---:R-:W-:-:S13]  /*1e350*/  LOP3.LUT P1, RZ, R5, 0x1, RZ, 0xc0, !PT ;  /* 0x0000000105ff7812 */ /* 0x004fda000782c0ff */
[----:B0-----:R-:W-:Y:S05]  /*1e360*/  @!P1 BRA `(.L_x_720) ;  /* 0x0000000000049947 */ /* 0x001fea0003800000 */
[----:B------:R-:W-:Y:S01]  /*1e370*/  BPT.TRAP 0x1 ;  /* 0x000000040000795c */ /* 0x000fe20000300000 */
.L_x_720:
[----:B------:R-:W-:Y:S05]  /*1e380*/  BSYNC B3 ;  /* 0x0000000000037941 */ /* 0x000fea0003800000 */
.L_x_719:
[----:B-1----:R-:W2:Y:S01]  /*1e390*/  LDL R2, [R1+0x20] ;  /* 0x0000200001027983 */ /* 0x002ea20000100800 */
[----:B------:R-:W-:Y:S01]  /*1e3a0*/  MOV R11, RZ ;  /* 0x000000ff000b7202 */ /* 0x000fe20000000f00 */
[----:B------:R-:W-:Y:S01]  /*1e3b0*/  IMAD R7, R8, 0xc000, R18 ;  /* 0x0000c00008077824 */ /* 0x000fe200078e0212 */
[----:B------:R-:W-:Y:S01]  /*1e3c0*/  UIADD3 UR4, UP0, UR36, 0x370, URZ ;  /* 0x0000037024047890 */ /* 0x000fe2000ff1e03f */
[----:B------:R-:W-:Y:S01]  /*1e3d0*/  PLOP3.LUT P0, PT, PT, PT, PT, 0x80, 0x0 ;  /* 0x000000000000781c */ /* 0x000fe20003f0f070 */
[----:B------:R-:W-:Y:S01]  /*1e3e0*/  VIADD R3, R3, 0x34830 ;  /* 0x0003483003037836 */ /* 0x000fe20000000000 */
[----:B------:R-:W-:Y:S01]  /*1e3f0*/  R2UR UR10, R11 ;  /* 0x000000000b0a72ca */ /* 0x000fe200000e0000 */
[----:B------:R-:W-:Y:S01]  /*1e400*/  UIADD3.X UR5, URZ, UR37, URZ, UP0, !UPT ;  /* 0x000000253f057290 */ /* 0x000fe200087fe43f */
[----:B------:R-:W-:Y:S01]  /*1e410*/  IADD3 R5, R7, 0x1c400, RZ ;  /* 0x0001c40007057810 */ /* 0x000fe20007ffe0ff */
[----:B------:R-:W-:Y:S01]  /*1e420*/  UMOV UR6, 0x0 ;  /* 0x0000000000067882 */ /* 0x000fe20000000000 */
[----:B------:R-:W-:Y:S01]  /*1e430*/  UMOV UR7, 0x14f00000 ;  /* 0x14f0000000077882 */ /* 0x000fe20000000000 */
[----:B--2---:R-:W-:-:S10]  /*1e440*/  IMAD R2, R0, 0x80, R2 ;  /* 0x0000008000027824 */ /* 0x004fd400078e0202 */
.L_x_721:
        /* <DEDUP_REMOVED lines=16> */
.L_x_722:
        /* <DEDUP_REMOVED lines=11> */
[----:B------:R-:W-:Y:S01]  /*1e600*/  UMOV UR6, 0x0 ;  /* 0x0000000000067882 */ /* 0x000fe20000000000 */
[----:B------:R-:W-:Y:S01]  /*1e610*/  IADD3 R5, R7, 0x24400, RZ ;  /* 0x0002440007057810 */ /* 0x000fe20007ffe0ff */
[----:B------:R-:W-:Y:S01]  /*1e620*/  UMOV UR7, 0x14f00000 ;  /* 0x14f0000000077882 */ /* 0x000fe20000000000 */
[----:B------:R-:W-:-:S09]  /*1e630*/  UMOV UR10, 0x80 ;  /* 0x00000080000a7882 */ /* 0x000fd20000000000 */
.L_x_723:
        /* <DEDUP_REMOVED lines=16> */
.L_x_853:
[----:B------:R-:W-:Y:S05]  /*1e740*/  BSYNC B3 ;  /* 0x0000000000037941 */ /* 0x000fea0003800000 */
.L_x_724:
[----:B------:R-:W1:Y:S01]  /*1e750*/  S2R R5, SR_TID.X ;  /* 0x0000000000057919 */ /* 0x000e620000002100 */
[----:B------:R-:W-:-:S04]  /*1e760*/  UPRMT UR4, UR38, 0x9910, URZ ;  /* 0x0000991026047896 */ /* 0x000fc8000800003f */
[----:B------:R-:W-:Y:S01]  /*1e770*/  UISETP.NE.AND UP0, UPT, UR4, 0x2, UPT ;  /* 0x000000020400788c */ /* 0x000fe2000bf05270 */
[----:B-1----:R-:W-:-:S04]  /*1e780*/  LOP3.LUT R5, R5, 0x7f, RZ, 0xc0, !PT ;  /* 0x0000007f05057812 */ /* 0x002fc800078ec0ff */
[----:B------:R-:W-:-:S13]  /*1e790*/  ISETP.NE.AND P0, PT, R5, RZ, PT ;  /* 0x000000ff0500720c */ /* 0x000fda0003f05270 */
[----:B0-----:R-:W-:-:S04]  /*1e7a0*/  @!P0 IMAD.MOV.U32 R3, RZ, RZ, 0x8000 ;  /* 0x00008000ff038424 */ /* 0x001fc800078e00ff */
[----:B------:R0:W-:Y:S01]  /*1e7b0*/  @!P0 SYNCS.ARRIVE.TRANS64 RZ, [R2+URZ+0x34850], R3 ;  /* 0x0348500302ff89a7 */ /* 0x0001e2000800003f */
[----:B------:R-:W-:-:S13]  /*1e7c0*/  PLOP3.LUT P0, PT, PT, PT, UP0, 0x80, 0x0 ;  /* 0x000000000000781c */ /* 0x000fda0003f0f008 */
[----:B0-----:R-:W-:Y:S05]  /*1e7d0*/  @P0 BRA `(.L_x_726) ;  /* 0x0000000000040947 */ /* 0x001fea0003800000 */
[----:B------:R-:W-:Y:S01]  /*1e7e0*/  BPT.TRAP 0x1 ;  /* 0x000000040000795c */ /* 0x000fe20000300000 */
.L_x_726:
[----:B------:R-:W2:Y:S01]  /*1e7f0*/  LDL R3, [R1+0x10] ;  /* 0x0000100001037983 */ /* 0x000ea20000100800 */
[----:B------:R-:W-:Y:S01]  /*1e800*/  BSSY B3, `(.L_x_727) ;  /* 0x0000004000037945 */ /* 0x000fe20003800000 */
[----:B--2---:R-:W-:-:S13]  /*1e810*/  LOP3.LUT P0, RZ, R3, 0x8, RZ, 0xc0, !PT ;  /* 0x0000000803ff7812 */ /* 0x004fda000780c0ff */
[----:B------:R-:W-:Y:S05]  /*1e820*/  @P0 BRA `(.L_x_728) ;  /* 0x0000000000040947 */ /* 0x000fea0003800000 */
[----:B------:R-:W-:Y:S01]  /*1e830*/  BPT.TRAP 0x1 ;  /* 0x000000040000795c */ /* 0x000fe20000300000 */
.L_x_728:
[----:B------:R-:W-:Y:S05]  /*1e840*/  BSYNC B3 ;  /* 0x0000000000037941 */ /* 0x000fea0003800000 */
.L_x_727:
[----:B------:R-:W2:Y:S04]  /*1e850*/  LDL R5, [R1+0x20] ;  /* 0x0000200001057983 */ /* 0x000ea80000100800 */
[----:B------:R-:W2:Y:S01]  /*1e860*/  LDL.LU R3, [R1+0x8] ;  /* 0x0000080001037983 */ /* 0x000ea20000300800 */
[----:B------:R-:W-:Y:S01]  /*1e870*/  R2UR UR10, R11 ;  /* 0x000000000b0a72ca */ /* 0x000fe200000e0000 */
[----:B------:R-:W-:Y:S01]  /*1e880*/  UIADD3 UR4, UP0, UR36, 0x470, URZ ;  /* 0x0000047024047890 */ /* 0x000fe2000ff1e03f */
[----:B------:R-:W-:Y:S01]  /*1e890*/  LEA R7, R19, R18, 0xf ;  /* 0x0000001213077211 */ /* 0x000fe200078e78ff */
[----:B------:R-:W-:Y:S01]  /*1e8a0*/  VIADD R2, R2, 0x34850 ;  /* 0x0003485002027836 */ /* 0x000fe20000000000 */
[----:B------:R-:W-:Y:S01]  /*1e8b0*/  PLOP3.LUT P0, PT, PT, PT, PT, 0x80, 0x0 ;  /* 0x000000000000781c */ /* 0x000fe20003f0f070 */
[----:B------:R-:W-:Y:S01]  /*1e8c0*/  UIADD3.X UR5, URZ, UR37, URZ, UP0, !UPT ;  /* 0x000000253f057290 */ /* 0x000fe200087fe43f */
[----:B------:R-:W-:Y:S01]  /*1e8d0*/  UMOV UR6, 0x0 ;  /* 0x0000000000067882 */ /* 0x000fe20000000000 */
[----:B------:R-:W-:Y:S01]  /*1e8e0*/  UMOV UR7, 0x14f00000 ;  /* 0x14f0000000077882 */ /* 0x000fe20000000000 */
[----:B--2---:R-:W-:Y:S01]  /*1e8f0*/  IMAD R3, R3, 0x80, R5 ;  /* 0x0000008003037824 */ /* 0x004fe200078e0205 */
[----:B------:R-:W-:-:S08]  /*1e900*/  IADD3 R5, R7, 0x400, RZ ;  /* 0x0000040007057810 */ /* 0x000fd00007ffe0ff */
.L_x_729:
        /* <DEDUP_REMOVED lines=12> */
[----:B------:R-:W-:Y:S01]  /*1e9d0*/  PLOP3.LUT P0, PT, PT, PT, PT, 0x80, 0x0 ;  /* 0x000000000000781c */ /* 0x000fe20003f0f070 */
[----:B------:R-:W-:Y:S01]  /*1e9e0*/  UMOV UR6, 0x0 ;  /* 0x0000000000067882 */ /* 0x000fe20000000000 */
[----:B------:R-:W-:-:S11]  /*1e9f0*/  UMOV UR7, 0x14f00000 ;  /* 0x14f0000000077882 */ /* 0x000fd60000000000 */
.L_x_730:
        /* <DEDUP_REMOVED lines=12> */
.L_x_715:
[----:B------:R-:W-:Y:S05]  /*1eac0*/  BSYNC B1 ;  /* 0x0000000000017941 */ /* 0x000fea0003800000 */
.L_x_714:
[----:B0-----:R-:W2:Y:S01]  /*1ead0*/  LDL.LU R0, [R1+0x48] ;  /* 0x0000480001007983 */ /* 0x001ea20000300800 */
[----:B------:R-:W-:-:S03]  /*1eae0*/  IMAD.MOV.U32 R19, RZ, RZ, R8 ;  /* 0x000000ffff137224 */ /* 0x000fc600078e0008 */
[----:B------:R0:W-:Y:S02]  /*1eaf0*/  STL [R1+0x1c], R10 ;  /* 0x00001c0a01007387 */ /* 0x0001e40000100800 */
[----:B0-2---:R-:W-:-:S07]  /*1eb00*/  IADD3 R0, R0, -0x3, RZ ;  /* 0xfffffffd00007810 */ /* 0x005fce0007ffe0ff */
.L_x_713:
[----:B------:R-:W-:Y:S05]  /*1eb10*/  BSYNC B2 ;  /* 0x0000000000027941 */ /* 0x000fea0003800000 */
.L_x_712:
[----:B------:R-:W-:Y:S01]  /*1eb20*/  VIADD R9, R9, 0xfffffffe ;  /* 0xfffffffe09097836 */ /* 0x000fe20000000000 */
[----:B------:R-:W-:-:S04]  /*1eb30*/  LOP3.LUT R6, RZ, R6, RZ, 0x33, !PT ;  /* 0x00000006ff067212 */ /* 0x000fc800078e33ff */
[----:B------:R-:W-:-:S13]  /*1eb40*/  ISETP.NE.AND P0, PT, R9, R6, PT ;  /* 0x000000060900720c */ /* 0x000fda0003f05270 */
[----:B------:R-:W-:Y:S05]  /*1eb50*/  @!P0 BRA `(.L_x_711) ;  /* 0x0000001400588947 */ /* 0x000fea0003800000 */
[----:B------:R-:W-:-:S07]  /*1eb60*/  MOV R9, R17 ;  /* 0x0000001100097202 */ /* 0x000fce0000000f00 */
.L_x_765:
        /* <DEDUP_REMOVED lines=22> */
[----:B0-----:R-:W-:Y:S01]  /*1ecd0*/  @P0 IMAD.HI.U32 R6, R0, R2, RZ ;  /* 0x0000000200060227 */ /* 0x001fe200078e00ff */
[----:B------:R-:W-:-:S04]  /*1ece0*/  MOV R2, R0 ;  /* 0x0000000000027202 */ /* 0x000fc80000000f00 */
        /* <DEDUP_REMOVED lines=11> */
.L_x_733:
[----:B------:R-:W-:Y:S01]  /*1eda0*/  LEA R3, R4, R18, 0x3 ;  /* 0x0000001204037211 */ /* 0x000fe200078e18ff */
[----:B------:R-:W-:Y:S01]  /*1edb0*/  BSSY B2, `(.L_x_734) ;  /* 0x0000004000027945 */ /* 0x000fe20003800000 */
[----:B------:R-:W-:-:S04]  /*1edc0*/  SHF.L.U32 R2, R5, 0x1f, RZ ;  /* 0x0000001f05027819 */ /* 0x000fc800000006ff */
[----:B------:R-:W1:Y:S02]  /*1edd0*/  SYNCS.PHASECHK.TRANS64.TRYWAIT P0, [R3+URZ+0x34840], R2 ;  /* 0x03484002030075a7 */ /* 0x000e64000800017f */
[----:B-1----:R-:W-:Y:S05]  /*1ede0*/  @!P0 BRA `(.L_x_735) ;  /* 0x0000004000748947 */ /* 0x002fea0003800000 */
.L_x_854:
[----:B------:R-:W-:Y:S05]  /*1edf0*/  BSYNC B2 ;  /* 0x0000000000027941 */ /* 0x000fea0003800000 */
.L_x_734:
[----:B------:R-:W2:Y:S01]  /*1ee00*/  S2R R7, SR_TID.X ;  /* 0x0000000000077919 */ /* 0x000ea20000002100 */
[----:B------:R-:W-:Y:S01]  /*1ee10*/  BSSY B2, `(.L_x_736) ;  /* 0x000000a000027945 */ /* 0x000fe20003800000 */
[----:B--2---:R-:W-:-:S04]  /*1ee20*/  LOP3.LUT R7, R7, 0x7f, RZ, 0xc0, !PT ;  /* 0x0000007f07077812 */ /* 0x004fc800078ec0ff */
[----:B------:R-:W-:-:S13]  /*1ee30*/  ISETP.NE.AND P0, PT, R7, RZ, PT ;  /* 0x000000ff0700720c */ /* 0x000fda0003f05270 */
[----:B------:R-:W-:Y:S05]  /*1ee40*/  @P0 BRA `(.L_x_737) ;  /* 0x0000000000180947 */ /* 0x000fea0003800000 */
[----:B------:R-:W2:Y:S01]  /*1ee50*/  LDL R7, [R1+0x10] ;  /* 0x0000100001077983 */ /* 0x000ea20000100800 */
[----:B-1----:R-:W-:-:S04]  /*1ee60*/  IMAD.MOV.U32 R2, RZ, RZ, 0xc000 ;  /* 0x0000c000ff027424 */ /* 0x002fc800078e00ff */
[----:B------:R3:W-:Y:S01]  /*1ee70*/  SYNCS.ARRIVE.TRANS64 RZ, [R3+URZ+0x34830], R2 ;  /* 0x0348300203ff79a7 */ /* 0x0007e2000800003f */
[----:B--2---:R-:W-:-:S13]  /*1ee80*/  LOP3.LUT P1, RZ, R7, 0x1, RZ, 0xc0, !PT ;  /* 0x0000000107ff7812 */ /* 0x004fda000782c0ff */
[----:B---3--:R-:W-:Y:S05]  /*1ee90*/  @!P1 BRA `(.L_x_737) ;  /* 0x0000000000049947 */ /* 0x008fea0003800000 */
[----:B------:R-:W-:Y:S01]  /*1eea0*/  BPT.TRAP 0x1 ;  /* 0x000000040000795c */ /* 0x000fe20000300000 */
.L_x_737:
[----:B------:R-:W-:Y:S05]  /*1eeb0*/  BSYNC B2 ;  /* 0x0000000000027941 */ /* 0x000fea0003800000 */
.L_x_736:
[----:B-1----:R-:W2:Y:S01]  /*1eec0*/  LDL R2, [R1+0x20] ;  /* 0x0000200001027983 */ /* 0x002ea20000100800 */
[----:B------:R-:W-:Y:S01]  /*1eed0*/  IMAD.MOV.U32 R10, RZ, RZ, RZ ;  /* 0x000000ffff0a7224 */ /* 0x000fe200078e00ff */
[----:B------:R-:W-:Y:S01]  /*1eee0*/  UIADD3 UR4, UP0, UR36, 0x370, URZ ;  /* 0x0000037024047890 */ /* 0x000fe2000ff1e03f */
[----:B------:R-:W-:Y:S01]  /*1eef0*/  IMAD R7, R4, 0xc000, R18 ;  /* 0x0000c00004077824 */ /* 0x000fe200078e0212 */
[----:B------:R-:W-:Y:S01]  /*1ef00*/  PLOP3.LUT P0, PT, PT, PT, PT, 0x80, 0x0 ;  /* 0x000000000000781c */ /* 0x000fe20003f0f070 */
[----:B------:R-:W-:Y:S01]  /*1ef10*/  UMOV UR6, 0x0 ;  /* 0x0000000000067882 */ /* 0x000fe20000000000 */
[----:B------:R-:W-:Y:S01]  /*1ef20*/  R2UR UR10, R10 ;  /* 0x000000000a0a72ca */ /* 0x000fe200000e0000 */
[----:B0-----:R-:W-:Y:S01]  /*1ef30*/  VIADD R8, R7, 0x1c400 ;  /* 0x0001c40007087836 */ /* 0x001fe20000000000 */
[----:B------:R-:W-:Y:S01]  /*1ef40*/  IADD3 R3, R3, 0x34830, RZ ;  /* 0x0003483003037810 */ /* 0x000fe20007ffe0ff */
[----:B------:R-:W-:Y:S01]  /*1ef50*/  UIADD3.X UR5, URZ, UR37, URZ, UP0, !UPT ;  /* 0x000000253f057290 */ /* 0x000fe200087fe43f */
[----:B------:R-:W-:Y:S01]  /*1ef60*/  UMOV UR7, 0x14f00000 ;  /* 0x14f0000000077882 */ /* 0x000fe20000000000 */
[----:B--2---:R-:W-:-:S10]  /*1ef70*/  IMAD R2, R6, 0x80, R2 ;  /* 0x0000008006027824 */ /* 0x004fd400078e0202 */
.L_x_738:
        /* <DEDUP_REMOVED lines=10> */
[----:B------:R-:W-:Y:S01]  /*1f020*/  MOV R11, 0x40 ;  /* 0x00000040000b7802 */ /* 0x000fe20000000f00 */
[----:B------:R-:W-:Y:S01]  /*1f030*/  VIADD R8, R7, 0x20400 ;  /* 0x0002040007087836 */ /* 0x000fe20000000000 */
[----:B------:R-:W-:Y:S01]  /*1f040*/  PLOP3.LUT P0, PT, PT, PT, PT, 0x80, 0x0 ;  /* 0x000000000000781c */ /* 0x000fe20003f0f070 */
[----:B------:R-:W-:Y:S01]  /*1f050*/  UMOV UR6, 0x0 ;  /* 0x0000000000067882 */ /* 0x000fe20000000000 */
[----:B------:R-:W-:Y:S01]  /*1f060*/  R2UR UR10, R11 ;  /* 0x000000000b0a72ca */ /* 0x000fe200000e0000 */
[----:B------:R-:W-:-:S14]  /*1f070*/  UMOV UR7, 0x14f00000 ;  /* 0x14f0000000077882 */ /* 0x000fdc0000000000 */
.L_x_739:
        /* <DEDUP_REMOVED lines=15> */
.L_x_740:
        /* <DEDUP_REMOVED lines=11> */
[----:B------:R-:W-:Y:S01]  /*1f220*/  LEA R2, R19, R18, 0x3 ;  /* 0x0000001213027211 */ /* 0x000fe200078e18ff */
[----:B------:R-:W-:Y:S01]  /*1f230*/  BSSY B2, `(.L_x_741) ;  /* 0x0000004000027945 */ /* 0x000fe20003800000 */
[----:B--2---:R-:W-:-:S04]  /*1f240*/  SHF.L.U32 R3, R8, 0x1f, RZ ;  /* 0x0000001f08037819 */ /* 0x004fc800000006ff */
[----:B------:R-:W0:Y:S02]  /*1f250*/  SYNCS.PHASECHK.TRANS64.TRYWAIT P0, [R2+URZ+0x34860], R3 ;  /* 0x03486003020075a7 */ /* 0x000e24000800017f */
[----:B0-----:R-:W-:Y:S05]  /*1f260*/  @!P0 BRA `(.L_x_742) ;  /* 0x0000003c00688947 */ /* 0x001fea0003800000 */
.L_x_855:
[----:B------:R-:W-:Y:S05]  /*1f270*/  BSYNC B2 ;  /* 0x0000000000027941 */ /* 0x000fea0003800000 */
.L_x_741:
        /* <DEDUP_REMOVED lines=10> */
.L_x_743:
[----:B------:R-:W2:Y:S01]  /*1f320*/  LDL R3, [R1+0x10] ;  /* 0x0000100001037983 */ /* 0x000ea20000100800 */
[----:B------:R-:W-:Y:S01]  /*1f330*/  BSSY B2, `(.L_x_744) ;  /* 0x0000004000027945 */ /* 0x000fe20003800000 */
[----:B--2---:R-:W-:-:S13]  /*1f340*/  LOP3.LUT P0, RZ, R3, 0x8, RZ, 0xc0, !PT ;  /* 0x0000000803ff7812 */ /* 0x004fda000780c0ff */
[----:B------:R-:W-:Y:S05]  /*1f350*/  @P0 BRA `(.L_x_745) ;  /* 0x0000000000040947 */ /* 0x000fea0003800000 */
[----:B------:R-:W-:Y:S01]  /*1f360*/  BPT.TRAP 0x1 ;  /* 0x000000040000795c */ /* 0x000fe20000300000 */
.L_x_745:
[----:B------:R-:W-:Y:S05]  /*1f370*/  BSYNC B2 ;  /* 0x0000000000027941 */ /* 0x000fea0003800000 */
.L_x_744:
[----:B------:R-:W2:Y:S04]  /*1f380*/  LDL R7, [R1+0x20] ;  /* 0x0000200001077983 */ /* 0x000ea80000100800 */
[----:B------:R-:W2:Y:S01]  /*1f390*/  LDL.LU R3, [R1+0x8] ;  /* 0x0000080001037983 */ /* 0x000ea20000300800 */
[----:B------:R-:W-:Y:S01]  /*1f3a0*/  R2UR UR10, R10 ;  /* 0x000000000a0a72ca */ /* 0x000fe200000e0000 */
[----:B------:R-:W-:Y:S01]  /*1f3b0*/  IMAD R19, R19, 0x8000, R18 ;  /* 0x0000800013137824 */ /* 0x000fe200078e0212 */
[----:B------:R-:W-:Y:S01]  /*1f3c0*/  UIADD3 UR4, UP0, UR36, 0x470, URZ ;  /* 0x0000047024047890 */ /* 0x000fe2000ff1e03f */
[----:B------:R-:W-:Y:S01]  /*1f3d0*/  PLOP3.LUT P0, PT, PT, PT, PT, 0x80, 0x0 ;  /* 0x000000000000781c */ /* 0x000fe20003f0f070 */
[----:B------:R-:W-:Y:S01]  /*1f3e0*/  VIADD R2, R2, 0x34850 ;  /* 0x0003485002027836 */ /* 0x000fe20000000000 */
[----:B------:R-:W-:Y:S01]  /*1f3f0*/  UMOV UR6, 0x0 ;  /* 0x0000000000067882 */ /* 0x000fe20000000000 */
[----:B------:R-:W-:Y:S01]  /*1f400*/  UIADD3.X UR5, URZ, UR37, URZ, UP0, !UPT ;  /* 0x000000253f057290 */ /* 0x000fe200087fe43f */
[----:B------:R-:W-:Y:S01]  /*1f410*/  UMOV UR7, 0x14f00000 ;  /* 0x14f0000000077882 */ /* 0x000fe20000000000 */
[----:B--2---:R-:W-:Y:S01]  /*1f420*/  LEA R3, R3, R7, 0x7 ;  /* 0x0000000703037211 */ /* 0x004fe200078e38ff */
[----:B------:R-:W-:-:S09]  /*1f430*/  VIADD R7, R19, 0x400 ;  /* 0x0000040013077836 */ /* 0x000fd20000000000 */
.L_x_746:
        /* <DEDUP_REMOVED lines=11> */
[----:B------:R-:W-:Y:S01]  /*1f4f0*/  UMOV UR6, 0x0 ;  /* 0x0000000000067882 */ /* 0x000fe20000000000 */
[----:B------:R-:W-:Y:S01]  /*1f500*/  PLOP3.LUT P0, PT, PT, PT, PT, 0x80, 0x0 ;  /* 0x000000000000781c */ /* 0x000fe20003f0f070 */
[----:B------:R-:W-:Y:S01]  /*1f510*/  UMOV UR7, 0x14f00000 ;  /* 0x14f0000000077882 */ /* 0x000fe20000000000 */
[----:B------:R-:W-:-:S11]  /*1f520*/  IADD3 R19, R19, 0x4400, RZ ;  /* 0x0000440013137810 */ /* 0x000fd60007ffe0ff */
.L_x_747:
        /* <DEDUP_REMOVED lines=12> */
.L_x_732:
[----:B------:R-:W-:Y:S05]  /*1f5f0*/  BSYNC B1 ;  /* 0x0000000000017941 */ /* 0x000fea0003800000 */
.L_x_731:
[----:B------:R-:W2:Y:S01]  /*1f600*/  LDL R2, [R1+0x10] ;  /* 0x0000100001027983 */ /* 0x000ea20000100800 */
[----:B------:R-:W-:Y:S01]  /*1f610*/  VIADD R19, R4, 0x1 ;  /* 0x0000000104137836 */ /* 0x000fe20000000000 */
[----:B------:R-:W-:Y:S01]  /*1f620*/  BSSY B1, `(.L_x_748) ;  /* 0x00000a5000017945 */ /* 0x000fe20003800000 */
[----:B0-----:R-:W-:-:S03]  /*1f630*/  IADD3 R6, R0, -0x1, RZ ;  /* 0xffffffff00067810 */ /* 0x001fc60007ffe0ff */
        /* <DEDUP_REMOVED lines=21> */
[----:B------:R-:W-:Y:S02]  /*1f790*/  IADD3 R7, -R2, RZ, RZ ;  /* 0x000000ff02077210 */ /* 0x000fe40007ffe1ff */
[----:B------:R-:W-:-:S03]  /*1f7a0*/  SHF.R.S32.HI R3, RZ, 0x1f, R2 ;  /* 0x0000001fff037819 */ /* 0x000fc60000011402 */
        /* <DEDUP_REMOVED lines=8> */
.L_x_750:
[----:B------:R-:W-:Y:S01]  /*1f830*/  IMAD R3, R19, 0x8, R18 ;  /* 0x0000000813037824 */ /* 0x000fe200078e0212 */
[----:B------:R-:W-:Y:S01]  /*1f840*/  SHF.L.U32 R2, R10, 0x1f, RZ ;  /* 0x0000001f0a027819 */ /* 0x000fe200000006ff */
[----:B------:R-:W-:Y:S03]  /*1f850*/  BSSY B2, `(.L_x_751) ;  /* 0x0000003000027945 */ /* 0x000fe60003800000 */
[----:B------:R-:W2:Y:S02]  /*1f860*/  SYNCS.PHASECHK.TRANS64.TRYWAIT P0, [R3+URZ+0x34840], R2 ;  /* 0x03484002030075a7 */ /* 0x000ea4000800017f */
[----:B--2---:R-:W-:Y:S05]  /*1f870*/  @!P0 BRA `(.L_x_752) ;  /* 0x0000003400f88947 */ /* 0x004fea0003800000 */
.L_x_856:
[----:B------:R-:W-:Y:S05]  /*1f880*/  BSYNC B2 ;  /* 0x0000000000027941 */ /* 0x000fea0003800000 */
.L_x_751:
[----:B-1----:R-:W1:Y:S01]  /*1f890*/  S2R R8, SR_TID.X ;  /* 0x0000000000087919 */ /* 0x002e620000002100 */
[----:B------:R-:W-:Y:S01]  /*1f8a0*/  BSSY B2, `(.L_x_753) ;  /* 0x000000a000027945 */ /* 0x000fe20003800000 */
[----:B-1----:R-:W-:-:S04]  /*1f8b0*/  LOP3.LUT R8, R8, 0x7f, RZ, 0xc0, !PT ;  /* 0x0000007f08087812 */ /* 0x002fc800078ec0ff */
[----:B------:R-:W-:-:S13]  /*1f8c0*/  ISETP.NE.AND P0, PT, R8, RZ, PT ;  /* 0x000000ff0800720c */ /* 0x000fda0003f05270 */
[----:B------:R-:W-:Y:S05]  /*1f8d0*/  @P0 BRA `(.L_x_754) ;  /* 0x0000000000180947 */ /* 0x000fea0003800000 */
[----:B------:R-:W3:Y:S01]  /*1f8e0*/  LDL R8, [R1+0x10] ;  /* 0x0000100001087983 */ /* 0x000ee20000100800 */
[----:B--2---:R-:W-:-:S04]  /*1f8f0*/  MOV R2, 0xc000 ;  /* 0x0000c00000027802 */ /* 0x004fc80000000f00 */
[----:B------:R1:W-:Y:S01]  /*1f900*/  SYNCS.ARRIVE.TRANS64 RZ, [R3+URZ+0x34830], R2 ;  /* 0x0348300203ff79a7 */ /* 0x0003e2000800003f */
[----:B---3--:R-:W-:-:S13]  /*1f910*/  LOP3.LUT P1, RZ, R8, 0x1, RZ, 0xc0, !PT ;  /* 0x0000000108ff7812 */ /* 0x008fda000782c0ff */
[----:B-1----:R-:W-:Y:S05]  /*1f920*/  @!P1 BRA `(.L_x_754) ;  /* 0x0000000000049947 */ /* 0x002fea0003800000 */
[----:B------:R-:W-:Y:S01]  /*1f930*/  BPT.TRAP 0x1 ;  /* 0x000000040000795c */ /* 0x000fe20000300000 */
.L_x_754:
[----:B------:R-:W-:Y:S05]  /*1f940*/  BSYNC B2 ;  /* 0x0000000000027941 */ /* 0x000fea0003800000 */
.L_x_753:
[----:B--2---:R-:W2:Y:S01]  /*1f950*/  LDL R2, [R1+0x20] ;  /* 0x0000200001027983 */ /* 0x004ea20000100800 */
[----:B------:R-:W-:Y:S01]  /*1f960*/  IMAD.MOV.U32 R11, RZ, RZ, RZ ;  /* 0x000000ffff0b7224 */ /* 0x000fe200078e00ff */
[----:B------:R-:W-:Y:S01]  /*1f970*/  UIADD3 UR4, UP0, UR36, 0x370, URZ ;  /* 0x0000037024047890 */ /* 0x000fe2000ff1e03f */
[----:B------:R-:W-:Y:S01]  /*1f980*/  IMAD R8, R19, 0xc000, R18 ;  /* 0x0000c00013087824 */ /* 0x000fe200078e0212 */
[----:B------:R-:W-:Y:S01]  /*1f990*/  PLOP3.LUT P0, PT, PT, PT, PT, 0x80, 0x0 ;  /* 0x000000000000781c */ /* 0x000fe20003f0f070 */
[----:B------:R-:W-:Y:S01]  /*1f9a0*/  VIADD R3, R3, 0x34830 ;  /* 0x0003483003037836 */ /* 0x000fe20000000000 */
[----:B------:R-:W-:Y:S01]  /*1f9b0*/  R2UR UR10, R11 ;  /* 0x000000000b0a72ca */ /* 0x000fe200000e0000 */
[----:B0-----:R-:W-:Y:S01]  /*1f9c0*/  VIADD R10, R8, 0x1c400 ;  /* 0x0001c400080a7836 */ /* 0x001fe20000000000 */
[----:B------:R-:W-:Y:S01]  /*1f9d0*/  UIADD3.X UR5, URZ, UR37, URZ, UP0, !UPT ;  /* 0x000000253f057290 */ /* 0x000fe200087fe43f */
[----:B------:R-:W-:Y:S01]  /*1f9e0*/  UMOV UR6, 0x0 ;  /* 0x0000000000067882 */ /* 0x000fe20000000000 */
[----:B------:R-:W-:Y:S01]  /*1f9f0*/  UMOV UR7, 0x14f00000 ;  /* 0x14f0000000077882 */ /* 0x000fe20000000000 */
[----:B--2---:R-:W-:-:S10]  /*1fa00*/  LEA R2, R7, R2, 0x7 ;  /* 0x0000000207027211 */ /* 0x004fd400078e38ff */
.L_x_755:
        /* <DEDUP_REMOVED lines=12> */
[----:B------:R-:W-:Y:S01]  /*1fad0*/  UMOV UR6, 0x0 ;  /* 0x0000000000067882 */ /* 0x000fe20000000000 */
[----:B------:R-:W-:Y:S01]  /*1fae0*/  IADD3 R10, R8, 0x20400, RZ ;  /* 0x00020400080a7810 */ /* 0x000fe20007ffe0ff */
[----:B------:R-:W-:Y:S01]  /*1faf0*/  UMOV UR7, 0x14f00000 ;  /* 0x14f0000000077882 */ /* 0x000fe20000000000 */
[----:B------:R-:W-:-:S15]  /*1fb00*/  R2UR UR10, R12 ;  /* 0x000000000c0a72ca */ /* 0x000fde00000e0000 */
.L_x_756:
        /* <DEDUP_REMOVED lines=15> */
.L_x_757:
        /* <DEDUP_REMOVED lines=15> */
.L_x_857:
[----:B------:R-:W-:Y:S05]  /*1fcf0*/  BSYNC B2 ;  /* 0x0000000000027941 */ /* 0x000fea0003800000 */
.L_x_758:
[----:B------:R-:W1:Y:S01]  /*1fd00*/  S2R R3, SR_TID.X ;  /* 0x0000000000037919 */ /* 0x000e620000002100 */
[----:B------:R-:W-:-:S04]  /*1fd10*/  UPRMT UR4, UR38, 0x9910, URZ ;  /* 0x0000991026047896 */ /* 0x000fc8000800003f */
[----:B------:R-:W-:Y:S01]  /*1fd20*/  UISETP.NE.AND UP0, UPT, UR4, 0x2, UPT ;  /* 0x000000020400788c */ /* 0x000fe2000bf05270 */
[----:B-1----:R-:W-:-:S04]  /*1fd30*/  LOP3.LUT R3, R3, 0x7f, RZ, 0xc0, !PT ;  /* 0x0000007f03037812 */ /* 0x002fc800078ec0ff */
[----:B------:R-:W-:-:S13]  /*1fd40*/  ISETP.NE.AND P0, PT, R3, RZ, PT ;  /* 0x000000ff0300720c */ /* 0x000fda0003f05270 */
[----:B------:R-:W-:-:S04]  /*1fd50*/  @!P0 MOV R3, 0x8000 ;  /* 0x0000800000038802 */ /* 0x000fc80000000f00 */
[----:B------:R1:W-:Y:S01]  /*1fd60*/  @!P0 SYNCS.ARRIVE.TRANS64 RZ, [R2+URZ+0x34850], R3 ;  /* 0x0348500302ff89a7 */ /* 0x0003e2000800003f */
[----:B------:R-:W-:-:S13]  /*1fd70*/  PLOP3.LUT P0, PT, PT, PT, UP0, 0x80, 0x0 ;  /* 0x000000000000781c */ /* 0x000fda0003f0f008 */
[----:B-1----:R-:W-:Y:S05]  /*1fd80*/  @P0 BRA `(.L_x_760) ;  /* 0x0000000000040947 */ /* 0x002fea0003800000 */
[----:B------:R-:W-:Y:S01]  /*1fd90*/  BPT.TRAP 0x1 ;  /* 0x000000040000795c */ /* 0x000fe20000300000 */
.L_x_760:
[----:B------:R-:W2:Y:S01]  /*1fda0*/  LDL R3, [R1+0x10] ;  /* 0x0000100001037983 */ /* 0x000ea20000100800 */
[----:B------:R-:W-:Y:S01]  /*1fdb0*/  BSSY B2, `(.L_x_761) ;  /* 0x0000004000027945 */ /* 0x000fe20003800000 */
[----:B--2---:R-:W-:-:S13]  /*1fdc0*/  LOP3.LUT P0, RZ, R3, 0x8, RZ, 0xc0, !PT ;  /* 0x0000000803ff7812 */ /* 0x004fda000780c0ff */
[----:B------:R-:W-:Y:S05]  /*1fdd0*/  @P0 BRA `(.L_x_762) ;  /* 0x0000000000040947 */ /* 0x000fea0003800000 */
[----:B------:R-:W-:Y:S01]  /*1fde0*/  BPT.TRAP 0x1 ;  /* 0x000000040000795c */ /* 0x000fe20000300000 */
.L_x_762:
[----:B------:R-:W-:Y:S05]  /*1fdf0*/  BSYNC B2 ;  /* 0x0000000000027941 */ /* 0x000fea0003800000 */
.L_x_761:
[----:B0-----:R-:W2:Y:S04]  /*1fe00*/  LDL R5, [R1+0x20] ;  /* 0x0000200001057983 */ /* 0x001ea80000100800 */
[----:B------:R-:W2:Y:S01]  /*1fe10*/  LDL.LU R3, [R1+0x8] ;  /* 0x0000080001037983 */ /* 0x000ea20000300800 */
[----:B------:R-:W-:Y:S01]  /*1fe20*/  R2UR UR10, R11 ;  /* 0x000000000b0a72ca */ /* 0x000fe200000e0000 */
[----:B------:R-:W-:Y:S01]  /*1fe30*/  IMAD R4, R4, 0x8000, R18 ;  /* 0x0000800004047824 */ /* 0x000fe200078e0212 */
[----:B------:R-:W-:Y:S01]  /*1fe40*/  UIADD3 UR4, UP0, UR36, 0x470, URZ ;  /* 0x0000047024047890 */ /* 0x000fe2000ff1e03f */
[----:B------:R-:W-:Y:S01]  /*1fe50*/  PLOP3.LUT P0, PT, PT, PT, PT, 0x80, 0x0 ;  /* 0x000000000000781c */ /* 0x000fe20003f0f070 */
[----:B------:R-:W-:Y:S01]  /*1fe60*/  UMOV UR6, 0x0 ;  /* 0x0000000000067882 */ /* 0x000fe20000000000 */
[----:B------:R-:W-:Y:S01]  /*1fe70*/  IADD3 R2, R2, 0x34850, RZ ;  /* 0x0003485002027810 */ /* 0x000fe20007ffe0ff */
[----:B------:R-:W-:Y:S01]  /*1fe80*/  UIADD3.X UR5, URZ, UR37, URZ, UP0, !UPT ;  /* 0x000000253f057290 */ /* 0x000fe200087fe43f */
[----:B------:R-:W-:Y:S01]  /*1fe90*/  UMOV UR7, 0x14f00000 ;  /* 0x14f0000000077882 */ /* 0x000fe20000000000 */
[----:B--2---:R-:W-:-:S02]  /*1fea0*/  IMAD R3, R3, 0x80, R5 ;  /* 0x0000008003037824 */ /* 0x004fc400078e0205 */
[----:B------:R-:W-:-:S08]  /*1feb0*/  VIADD R5, R4, 0x400 ;  /* 0x0000040004057836 */ /* 0x000fd00000000000 */
.L_x_763:
        /* <DEDUP_REMOVED lines=15> */
.L_x_764:
        /* <DEDUP_REMOVED lines=11> */
[----:B------:R-:W-:-:S07]  /*20060*/  MOV R17, R9 ;  /* 0x0000000900117202 */ /* 0x000fce0000000f00 */
.L_x_749:
[----:B------:R-:W-:Y:S05]  /*20070*/  BSYNC B1 ;  /* 0x0000000000017941 */ /* 0x000fea0003800000 */
.L_x_748:
[----:B------:R-:W2:Y:S01]  /*20080*/  LDL R2, [R1+0x34] ;  /* 0x0000340001027983 */ /* 0x000ea20000100800 */
[----:B------:R-:W-:Y:S01]  /*20090*/  VIADD R0, R0, 0xfffffffe ;  /* 0xfffffffe00007836 */ /* 0x000fe20000000000 */
[----:B--2---:R-:W-:-:S13]  /*200a0*/  ISETP.GT.AND P0, PT, R6, R2, PT ;  /* 0x000000020600720c */ /* 0x004fda0003f04270 */
[----:B------:R-:W-:Y:S05]  /*200b0*/  @P0 BRA `(.L_x_765) ;  /* 0xffffffe800ac0947 */ /* 0x000fea000383ffff */
.L_x_711:
[----:B------:R-:W-:Y:S05]  /*200c0*/  BSYNC B0 ;  /* 0x0000000000007941 */ /* 0x000fea0003800000 */
.L_x_710:
        /* <DEDUP_REMOVED lines=18> */
.L_x_767:
[----:B------:R-:W-:Y:S05]  /*201f0*/  BSYNC B0 ;  /* 0x0000000000007941 */ /* 0x000fea0003800000 */
.L_x_766:
[----:B---3--:R-:W3:Y:S01]  /*20200*/  LDL R0, [R1+0x10] ;  /* 0x0000100001007983 */ /* 0x008ee20000100800 */
[----:B------:R-:W-:Y:S01]  /*20210*/  BSSY B0, `(.L_x_768) ;  /* 0x000003f000007945 */ /* 0x000fe20003800000 */
[----:B---3--:R-:W-:-:S13]  /*20220*/  LOP3.LUT P0, RZ, R0, 0x4, RZ, 0xc0, !PT ;  /* 0x0000000400ff7812 */ /* 0x008fda000780c0ff */
[----:B------:R-:W-:Y:S05]  /*20230*/  @!P0 BRA `(.L_x_769) ;  /* 0x0000000000f08947 */ /* 0x000fea0003800000 */
[----:B------:R-:W3:Y:S01]  /*20240*/  LDL R2, [R1+0x1c] ;  /* 0x00001c0001027983 */ /* 0x000ee20000100800 */
[----:B------:R-:W-:Y:S01]  /*20250*/  IMAD R0, R19, 0x8, R18 ;  /* 0x0000000813007824 */ /* 0x000fe200078e0212 */
[----:B------:R-:W-:Y:S01]  /*20260*/  BSSY B1, `(.L_x_770) ;  /* 0x0000004000017945 */ /* 0x000fe20003800000 */
[----:B---3--:R-:W-:-:S04]  /*20270*/  SHF.L.U32 R2, R2, 0x1f, RZ ;  /* 0x0000001f02027819 */ /* 0x008fc800000006ff */
[----:B------:R-:W3:Y:S02]  /*20280*/  SYNCS.PHASECHK.TRANS64.TRYWAIT P0, [R0+URZ+0x34860], R2 ;  /* 0x03486002000075a7 */ /* 0x000ee4000800017f */
[----:B---3--:R-:W-:Y:S05]  /*20290*/  @!P0 BRA `(.L_x_771) ;  /* 0x0000002c00988947 */ /* 0x008fea0003800000 */
.L_x_858:
[----:B------:R-:W-:Y:S05]  /*202a0*/  BSYNC B1 ;  /* 0x0000000000017941 */ /* 0x000fea0003800000 */
.L_x_770:
[----:B------:R-:W4:Y:S01]  /*202b0*/  S2R R3, SR_TID.X ;  /* 0x0000000000037919 */ /* 0x000f220000002100 */
[----:B------:R-:W-:-:S04]  /*202c0*/  UPRMT UR4, UR38, 0x9910, URZ ;  /* 0x0000991026047896 */ /* 0x000fc8000800003f */
[----:B------:R-:W-:Y:S01]  /*202d0*/  UISETP.NE.AND UP0, UPT, UR4, 0x2, UPT ;  /* 0x000000020400788c */ /* 0x000fe2000bf05270 */
[----:B----4-:R-:W-:-:S04]  /*202e0*/  LOP3.LUT R3, R3, 0x7f, RZ, 0xc0, !PT ;  /* 0x0000007f03037812 */ /* 0x010fc800078ec0ff */
[----:B------:R-:W-:-:S13]  /*202f0*/  ISETP.NE.AND P0, PT, R3, RZ, PT ;  /* 0x000000ff0300720c */ /* 0x000fda0003f05270 */
[----:B---3--:R-:W-:-:S04]  /*20300*/  @!P0 MOV R2, 0x8000 ;  /* 0x0000800000028802 */ /* 0x008fc80000000f00 */
[----:B------:R3:W-:Y:S01]  /*20310*/  @!P0 SYNCS.ARRIVE.TRANS64 RZ, [R0+URZ+0x34850], R2 ;  /* 0x0348500200ff89a7 */ /* 0x0007e2000800003f */
[----:B------:R-:W-:-:S13]  /*20320*/  PLOP3.LUT P0, PT, PT, PT, UP0, 0x80, 0x0 ;  /* 0x000000000000781c */ /* 0x000fda0003f0f008 */
[----:B---3--:R-:W-:Y:S05]  /*20330*/  @P0 BRA `(.L_x_772) ;  /* 0x0000000000040947 */ /* 0x008fea0003800000 */
[----:B------:R-:W-:Y:S01]  /*20340*/  BPT.TRAP 0x1 ;  /* 0x000000040000795c */ /* 0x000fe20000300000 */
.L_x_772:
[----:B------:R-:W3:Y:S01]  /*20350*/  LDL R2, [R1+0x10] ;  /* 0x0000100001027983 */ /* 0x000ee20000100800 */
[----:B------:R-:W-:Y:S01]  /*20360*/  BSSY B1, `(.L_x_773) ;  /* 0x0000004000017945 */ /* 0x000fe20003800000 */
[----:B---3--:R-:W-:-:S13]  /*20370*/  LOP3.LUT P0, RZ, R2, 0x8, RZ, 0xc0, !PT ;  /* 0x0000000802ff7812 */ /* 0x008fda000780c0ff */
[----:B------:R-:W-:Y:S05]  /*20380*/  @P0 BRA `(.L_x_774) ;  /* 0x0000000000040947 */ /* 0x000fea0003800000 */
[----:B------:R-:W-:Y:S01]  /*20390*/  BPT.TRAP 0x1 ;  /* 0x000000040000795c */ /* 0x000fe20000300000 */
.L_x_774:
[----:B------:R-:W-:Y:S05]  /*203a0*/  BSYNC B1 ;  /* 0x0000000000017941 */ /* 0x000fea0003800000 */
.L_x_773:
[----:B------:R-:W3:Y:S04]  /*203b0*/  LDL.LU R3, [R1+0x20] ;  /* 0x0000200001037983 */ /* 0x000ee80000300800 */
[----:B------:R-:W3:Y:S01]  /*203c0*/  LDL.LU R2, [R1+0x8] ;  /* 0x0000080001027983 */ /* 0x000ee20000300800 */
[----:B------:R-:W-:Y:S01]  /*203d0*/  UIADD3 UR4, UP0, UR36, 0x470, URZ ;  /* 0x0000047024047890 */ /* 0x000fe2000ff1e03f */
[----:B------:R-:W-:Y:S01]  /*203e0*/  PLOP3.LUT P0, PT, PT, PT, PT, 0x80, 0x0 ;  /* 0x000000000000781c */ /* 0x000fe20003f0f070 */
[----:B------:R-:W-:Y:S01]  /*203f0*/  UMOV UR6, 0x0 ;  /* 0x0000000000067882 */ /* 0x000fe20000000000 */
[----:B------:R-:W-:Y:S01]  /*20400*/  IADD3 R0, R0, 0x34850, RZ ;  /* 0x0003485000007810 */ /* 0x000fe20007ffe0ff */
[----:B------:R-:W-:Y:S01]  /*20410*/  UIADD3.X UR5, URZ, UR37, URZ, UP0, !UPT ;  /* 0x000000253f057290 */ /* 0x000fe200087fe43f */
[----:B------:R-:W-:Y:S01]  /*20420*/  UMOV UR7, 0x14f00000 ;  /* 0x14f0000000077882 */ /* 0x000fe20000000000 */
[----:B------:R-:W-:Y:S01]  /*20430*/  UMOV UR10, URZ ;  /* 0x0000003f000a7c82 */ /* 0x000fe20008000000 */
[----:B---3--:R-:W-:-:S02]  /*20440*/  IMAD R3, R2, 0x80, R3 ;  /* 0x0000008002037824 */ /* 0x008fc400078e0203 */
[----:B------:R-:W-:-:S04]  /*20450*/  IMAD R2, R19, 0x8000, R18 ;  /* 0x0000800013027824 */ /* 0x000fc800078e0212 */
[----:B------:R-:W-:-:S07]  /*20460*/  VIADD R4, R2, 0x400 ;  /* 0x0000040002047836 */ /* 0x000fce0000000000 */
.L_x_775:
        /* <DEDUP_REMOVED lines=15> */
.L_x_776:
        /* <DEDUP_REMOVED lines=10> */
.L_x_769:
[----:B------:R-:W-:Y:S05]  /*20600*/  BSYNC B0 ;  /* 0x0000000000007941 */ /* 0x000fea0003800000 */
.L_x_768:
[----:B------:R-:W3:Y:S01]  /*20610*/  LDL.LU R4, [R1+0x1c] ;  /* 0x00001c0001047983 */ /* 0x000ee20000300800 */
[----:B------:R-:W-:-:S04]  /*20620*/  IADD3 R19, R19, 0x1, RZ ;  /* 0x0000000113137810 */ /* 0x000fc80007ffe0ff */
[----:B------:R-:W-:-:S04]  /*20630*/  ISETP.NE.AND P0, PT, R19, 0x2, PT ;  /* 0x000000021300780c */ /* 0x000fc80003f05270 */
[----:B------:R-:W-:Y:S02]  /*20640*/  SEL R0, RZ, 0x1, P0 ;  /* 0x00000001ff007807 */ /* 0x000fe40000000000 */
[----:B------:R-:W-:Y:S02]  /*20650*/  SEL R19, R19, RZ, P0 ;  /* 0x000000ff13137207 */ /* 0x000fe40000000000 */
[----:B---3--:R-:W-:-:S05]  /*20660*/  LOP3.LUT R4, R4, R0, RZ, 0x3c, !PT ;  /* 0x0000000004047212 */ /* 0x008fca00078e3cff */
[----:B------:R3:W-:Y:S02]  /*20670*/  STL [R1+0x1c], R4 ;  /* 0x00001c0401007387 */ /* 0x0007e40000100800 */
.L_x_690:
[----:B------:R-:W-:Y:S05]  /*20680*/  BSYNC B7 ;  /* 0x0000000000077941 */ /* 0x000fea0003800000 */
.L_x_688:
[----:B------:R-:W4:Y:S02]  /*20690*/  LDL R9, [R1+0x10] ;  /* 0x0000100001097983 */ /* 0x000f240000100800 */
        /* <DEDUP_REMOVED lines=8> */
[----:B0123--:R-:W0:Y:S04]  /*20720*/  LDS.128 R4, [R18+0x348d0] ;  /* 0x0348d00012047984 */ /* 0x00fe280000000c00 */
[----:B0-----:R0:W-:Y:S04]  /*20730*/  STL.64 [R1], R4 ;  /* 0x0000000401007387 */ /* 0x0011e80000100a00 */
[----:B------:R0:W-:Y:S01]  /*20740*/  STL.64 [R1+0x8], R6 ;  /* 0x0000080601007387 */ /* 0x0001e20000100a00 */
[----:B------:R-:W-:Y:S06]  /*20750*/  BAR.ARV 0x4, 0x180 ;  /* 0x0106000000007b1d */ /* 0x000fec0000002000 */
[----:B------:R-:W-:Y:S05]  /*20760*/  BRA `(.L_x_778) ;  /* 0x0000000c001c7947 */ /* 0x000fea0003800000 */
.L_x_777:
[----:B------:R-:W4:Y:S01]  /*20770*/  LDL R17, [R1+0x2c] ;  /* 0x00002c0001117983 */ /* 0x000f220000100800 */
[----:B------:R-:W-:Y:S01]  /*20780*/  UMOV UR4, 0xffffffff ;  /* 0xffffffff00047882 */ /* 0x000fe20000000000 */
[----:B----4-:R-:W-:Y:S02]  /*20790*/  ISETP.NE.AND P5, PT, R17, 0x1f, PT ;  /* 0x0000001f1100780c */ /* 0x010fe40003fa5270 */
[----:B------:R-:W-:Y:S11]  /*207a0*/  BRA.DIV UR4, `(.L_x_779) ;  /* 0x0000002a04687947 */ /* 0x000ff6000b800000 */
[----:B0-----:R-:W1:Y:S01]  /*207b0*/  LDL R3, [R1+0xc] ;  /* 0x00000c0001037983 */ /* 0x001e620000100800 */
[----:B------:R-:W-:-:S03]  /*207c0*/  ULDC UR4, c[0x0][0xc3c] ;  /* 0x00030f0000047ab9 */ /* 0x000fc60000000800 */
[----:B------:R-:W4:Y:S01]  /*207d0*/  LDL.LU R2, [R1] ;  /* 0x0000000001027983 */ /* 0x000f220000300800 */
[----:B------:R-:W-:Y:S01]  /*207e0*/  LOP3.LUT P4, RZ, R9, 0x1, RZ, 0xc0, !PT ;  /* 0x0000000109ff7812 */ /* 0x000fe2000788c0ff */
[----:B-1----:R-:W-:Y:S01]  /*207f0*/  IMAD.IADD R0, R3, 0x1, R17 ;  /* 0x0000000103007824 */ /* 0x002fe200078e0211 */
[----:B----4-:R-:W-:-:S04]  /*20800*/  MOV R9, R2 ;  /* 0x0000000200097202 */ /* 0x010fc80000000f00 */
[----:B------:R-:W-:-:S13]  /*20810*/  ISETP.GE.OR P0, PT, R0, UR4, !P5 ;  /* 0x0000000400007c0c */ /* 0x000fda000ef06670 */
[----:B------:R-:W0:Y:S08]  /*20820*/  @!P0 LDC.64 R2, c[0x0][0xc80] ;  /* 0x00032000ff028b82 */ /* 0x000e300000000a00 */
[----:B------:R-:W1:Y:S01]  /*20830*/  @!P0 LDC.64 R6, c[0x0][0xc78] ;  /* 0x00031e00ff068b82 */ /* 0x000e620000000a00 */
[----:B0-----:R-:W-:-:S05]  /*20840*/  @!P0 IMAD.WIDE R2, R0, 0x4, R2 ;  /* 0x0000000400028825 */ /* 0x001fca00078e0202 */
[----:B------:R1:W4:Y:S02]  /*20850*/  @!P0 LDG.E R8, desc[UR56][R2.64] ;  /* 0x0000003802088981 */ /* 0x000324000c1e1900 */
[----:B-1----:R-:W-:-:S06]  /*20860*/  @!P0 IMAD.WIDE R2, R0, 0x4, R6 ;  /* 0x0000000400028825 */ /* 0x002fcc00078e0206 */
[----:B------:R-:W5:Y:S01]  /*20870*/  @!P0 LDG.E R2, desc[UR56][R2.64] ;  /* 0x0000003802028981 */ /* 0x000f62000c1e1900 */
[----:B---3--:R-:W-:Y:S01]  /*20880*/  IMAD.MOV.U32 R4, RZ, RZ, RZ ;  /* 0x000000ffff047224 */ /* 0x008fe200078e00ff */
[----:B------:R-:W-:Y:S01]  /*20890*/  MOV R6, RZ ;  /* 0x000000ff00067202 */ /* 0x000fe20000000f00 */
[----:B------:R-:W-:Y:S01]  /*208a0*/  IMAD.MOV.U32 R10, RZ, RZ, RZ ;  /* 0x000000ffff0a7224 */ /* 0x000fe200078e00ff */
[C---:B------:R-:W-:Y:S01]  /*208b0*/  ISETP.GE.U32.AND P1, PT, R17.reuse, 0x4, PT ;  /* 0x000000041100780c */ /* 0x040fe20003f26070 */
[----:B--2---:R-:W-:Y:S01]  /*208c0*/  SHFL.IDX PT, R5, R9, RZ, 0x1f ;  /* 0x00001fff09057589 */ /* 0x004fe200000e0000 */
[C---:B------:R-:W-:Y:S02]  /*208d0*/  ISETP.GE.U32.AND P2, PT, R17.reuse, 0x8, PT ;  /* 0x000000081100780c */ /* 0x040fe40003f46070 */
[----:B------:R-:W-:Y:S01]  /*208e0*/  ISETP.GE.U32.AND P3, PT, R17, 0x10, PT ;  /* 0x000000101100780c */ /* 0x000fe20003f66070 */
[----:B------:R-:W-:Y:S01]  /*208f0*/  SHFL.IDX PT, R0, R9, 0x1, 0x1f ;  /* 0x00201f0009007f89 */ /* 0x000fe200000e0000 */
[----:B----4-:R-:W-:-:S02]  /*20900*/  @!P0 IMAD.MOV.U32 R4, RZ, RZ, R8 ;  /* 0x000000ffff048224 */ /* 0x010fc400078e0008 */
[----:B-----5:R-:W-:Y:S01]  /*20910*/  @!P0 IMAD.MOV.U32 R6, RZ, RZ, R2 ;  /* 0x000000ffff068224 */ /* 0x020fe200078e0002 */
[----:B------:R-:W-:-:S03]  /*20920*/  ISETP.GE.U32.AND P0, PT, R17, 0x2, PT ;  /* 0x000000021100780c */ /* 0x000fc60003f06070 */
[----:B------:R-:W-:-:S05]  /*20930*/  IMAD R2, R6, R4, RZ ;  /* 0x0000000406027224 */ /* 0x000fca00078e02ff */
        /* <DEDUP_REMOVED lines=15> */
[----:B------:R0:W1:Y:S02]  /*20a30*/  SHFL.IDX PT, R16, R7, 0x1f, 0x1f ;  /* 0x03e01f0007107f89 */ /* 0x00006400000e0000 */
.L_x_868:
[----:B------:R-:W-:Y:S02]  /*20a40*/  ULDC UR4, c[0x0][0xc38] ;  /* 0x00030e0000047ab9 */ /* 0x000fe40000000800 */
[----:B------:R-:W-:-:S04]  /*20a50*/  IMAD.U32 R2, RZ, RZ, UR4 ;  /* 0x00000004ff027e24 */ /* 0x000fc8000f8e00ff */
[----:B-1----:R-:W-:-:S05]  /*20a60*/  IMAD R16, R16, R2, RZ ;  /* 0x0000000210107224 */ /* 0x002fca00078e02ff */
[----:B------:R-:W-:-:S04]  /*20a70*/  IADD3 R0, R0, R16, RZ ;  /* 0x0000001000007210 */ /* 0x000fc80007ffe0ff */
[----:B------:R-:W-:-:S13]  /*20a80*/  ISETP.GT.AND P4, PT, R0, R5, PT ;  /* 0x000000050000720c */ /* 0x000fda0003f84270 */
[----:B------:R-:W-:Y:S05]  /*20a90*/  @P4 BRA `(.L_x_780) ;  /* 0x0000000000b04947 */ /* 0x000fea0003800000 */
.L_x_783:
[----:B------:R-:W2:Y:S01]  /*20aa0*/  LDL.LU R3, [R1+0xc] ;  /* 0x00000c0001037983 */ /* 0x000ea20000300800 */
[----:B------:R-:W1:Y:S01]  /*20ab0*/  LDC R2, c[0x0][0xc3c] ;  /* 0x00030f00ff027b82 */ /* 0x000e620000000800 */
[----:B--2---:R-:W-:-:S05]  /*20ac0*/  VIADD R3, R3, 0x1f ;  /* 0x0000001f03037836 */ /* 0x004fca0000000000 */
[----:B-1----:R-:W-:-:S13]  /*20ad0*/  ISETP.GE.AND P4, PT, R3, R2, PT ;  /* 0x000000020300720c */ /* 0x002fda0003f86270 */
[----:B------:R-:W-:Y:S05]  /*20ae0*/  @P4 BRA `(.L_x_781) ;  /* 0x0000000400d84947 */ /* 0x000fea0003800000 */
[----:B------:R-:W2:Y:S04]  /*20af0*/  LDL R4, [R1+0x2c] ;  /* 0x00002c0001047983 */ /* 0x000ea80000100800 */
[----:B------:R1:W-:Y:S01]  /*20b00*/  STL [R1+0xc], R3 ;  /* 0x00000c0301007387 */ /* 0x0003e20000100800 */
[----:B--2---:R-:W-:Y:S01]  /*20b10*/  IMAD.IADD R6, R3, 0x1, R4 ;  /* 0x0000000103067824 */ /* 0x004fe200078e0204 */
[----:B------:R-:W-:-:S04]  /*20b20*/  MOV R4, RZ ;  /* 0x000000ff00047202 */ /* 0x000fc80000000f00 */
[----:B------:R-:W-:-:S13]  /*20b30*/  ISETP.GE.OR P4, PT, R6, R2, !P5 ;  /* 0x000000020600720c */ /* 0x000fda0006f86670 */
[----:B-1----:R-:W1:Y:S02]  /*20b40*/  @!P4 LDC.64 R2, c[0x0][0xc80] ;  /* 0x00032000ff02cb82 */ /* 0x002e640000000a00 */
        /* <DEDUP_REMOVED lines=9> */
[----:B------:R-:W2:Y:S02]  /*20be0*/  LDL R3, [R1+0x10] ;  /* 0x0000100001037983 */ /* 0x000ea40000100800 */
[----:B--2---:R-:W-:Y:S02]  /*20bf0*/  LOP3.LUT P4, RZ, R3, 0x1, RZ, 0xc0, !PT ;  /* 0x0000000103ff7812 */ /* 0x004fe4000788c0ff */
[----:B------:R-:W1:Y:S02]  /*20c00*/  SHFL.UP PT, R3, R2, 0x1, RZ ;  /* 0x0420000002037989 */ /* 0x000e6400000e00ff */
[----:B-1----:R-:W-:-:S05]  /*20c10*/  SEL R3, R3, RZ, P4 ;  /* 0x000000ff03037207 */ /* 0x002fca0002000000 */
[----:B------:R-:W-:-:S05]  /*20c20*/  IMAD.IADD R2, R2, 0x1, R3 ;  /* 0x0000000102027824 */ /* 0x000fca00078e0203 */
[----:B------:R-:W1:Y:S02]  /*20c30*/  SHFL.UP PT, R3, R2, 0x2, RZ ;  /* 0x0440000002037989 */ /* 0x000e6400000e00ff */
[----:B-1----:R-:W-:-:S04]  /*20c40*/  SEL R3, R3, RZ, P0 ;  /* 0x000000ff03037207 */ /* 0x002fc80000000000 */
[----:B------:R-:W-:-:S05]  /*20c50*/  IADD3 R2, R2, R3, RZ ;  /* 0x0000000302027210 */ /* 0x000fca0007ffe0ff */
[----:B------:R-:W1:Y:S02]  /*20c60*/  SHFL.UP PT, R3, R2, 0x4, RZ ;  /* 0x0480000002037989 */ /* 0x000e6400000e00ff */
[----:B-1----:R-:W-:-:S05]  /*20c70*/  SEL R3, R3, RZ, P1 ;  /* 0x000000ff03037207 */ /* 0x002fca0000800000 */
[----:B------:R-:W-:-:S05]  /*20c80*/  IMAD.IADD R2, R2, 0x1, R3 ;  /* 0x0000000102027824 */ /* 0x000fca00078e0203 */
[----:B------:R-:W1:Y:S02]  /*20c90*/  SHFL.UP PT, R3, R2, 0x8, RZ ;  /* 0x0500000002037989 */ /* 0x000e6400000e00ff */
[----:B-1----:R-:W-:-:S05]  /*20ca0*/  SEL R3, R3, RZ, P2 ;  /* 0x000000ff03037207 */ /* 0x002fca0001000000 */
[----:B------:R-:W-:-:S05]  /*20cb0*/  IMAD.IADD R2, R2, 0x1, R3 ;  /* 0x0000000102027824 */ /* 0x000fca00078e0203 */
[----:B------:R-:W1:Y:S02]  /*20cc0*/  SHFL.UP PT, R3, R2, 0x10, RZ ;  /* 0x0600000002037989 */ /* 0x000e6400000e00ff */
[----:B-1----:R-:W-:-:S04]  /*20cd0*/  SEL R3, R3, RZ, P3 ;  /* 0x000000ff03037207 */ /* 0x002fc80001800000 */
[----:B0-----:R-:W-:-:S05]  /*20ce0*/  IADD3 R7, R2, R3, RZ ;  /* 0x0000000302077210 */ /* 0x001fca0007ffe0ff */
[----:B------:R0:W1:Y:S02]  /*20cf0*/  SHFL.IDX PT, R16, R7, 0x1f, 0x1f ;  /* 0x03e01f0007107f89 */ /* 0x00006400000e0000 */
.L_x_876:
[----:B------:R-:W-:Y:S02]  /*20d00*/  ULDC UR4, c[0x0][0xc38] ;  /* 0x00030e0000047ab9 */ /* 0x000fe40000000800 */
[----:B------:R-:W-:-:S04]  /*20d10*/  IMAD.U32 R2, RZ, RZ, UR4 ;  /* 0x00000004ff027e24 */ /* 0x000fc8000f8e00ff */
[----:B-1----:R-:W-:-:S04]  /*20d20*/  IMAD R16, R16, R2, RZ ;  /* 0x0000000210107224 */ /* 0x002fc800078e02ff */
[----:B------:R-:W-:-:S05]  /*20d30*/  IMAD.IADD R0, R16, 0x1, R0 ;  /* 0x0000000110007824 */ /* 0x000fca00078e0200 */
[----:B------:R-:W-:-:S13]  /*20d40*/  ISETP.GT.AND P4, PT, R0, R5, PT ;  /* 0x000000050000720c */ /* 0x000fda0003f84270 */
[----:B------:R-:W-:Y:S05]  /*20d50*/  @!P4 BRA `(.L_x_783) ;  /* 0xfffffffc0050c947 */ /* 0x000fea000383ffff */
.L_x_780:
[----:B------:R-:W-:Y:S01]  /*20d60*/  IADD3 R16, -R16, R0, RZ ;  /* 0x0000000010107210 */ /* 0x000fe20007ffe1ff */
[----:B------:R-:W-:-:S04]  /*20d70*/  UMOV UR4, 0xffffffff ;  /* 0xffffffff00047882 */ /* 0x000fc80000000000 */
[----:B------:R-:W-:-:S05]  /*20d80*/  IMAD R0, R7, R2, R16 ;  /* 0x0000000207007224 */ /* 0x000fca00078e0210 */
[----:B------:R-:W-:Y:S01]  /*20d90*/  ISETP.GT.AND P6, PT, R0, R5, PT ;  /* 0x000000050000720c */ /* 0x000fe20003fc4270 */
[----:B------:R-:W-:-:S12]  /*20da0*/  BRA.DIV UR4, `(.L_x_784) ;  /* 0x0000002e04247947 */ /* 0x000fd8000b800000 */
[----:B------:R-:W-:-:S04]  /*20db0*/  VOTE.ANY R3, PT, !P6 ;  /* 0x0000000000037806 */ /* 0x000fc800070e0100 */
[----:B------:R-:W1:Y:S02]  /*20dc0*/  POPC R0, R3 ;  /* 0x0000000300007309 */ /* 0x000e640000000000 */
[----:B-1----:R1:W2:Y:S04]  /*20dd0*/  SHFL.IDX PT, R4, R4, R0, 0x1f ;  /* 0x00001f0004047589 */ /* 0x0022a800000e0000 */
[----:B------:R1:W3:Y:S02]  /*20de0*/  SHFL.IDX PT, R6, R6, R0, 0x1f ;  /* 0x00001f0006067589 */ /* 0x0002e400000e0000 */
.L_x_881:
[----:B------:R-:W-:-:S13]  /*20df0*/  ISETP.NE.AND P0, PT, R3, RZ, PT ;  /* 0x000000ff0300720c */ /* 0x000fda0003f05270 */
[----:B------:R-:W-:Y:S05]  /*20e00*/  @!P0 BRA `(.L_x_785) ;  /* 0x0000000000148947 */ /* 0x000fea0003800000 */
[----:B------:R-:W-:Y:S01]  /*20e10*/  UMOV UR4, 0xffffffff ;  /* 0xffffffff00047882 */ /* 0x000fe20000000000 */
[----:B------:R-:W-:Y:S02]  /*20e20*/  VIADD R12, R0, 0xffffffff ;  /* 0xffffffff000c7836 */ /* 0x000fe40000000000 */
[----:B------:R-:W-:Y:S05]  /*20e30*/  BRA.DIV UR4, `(.L_x_786) ;  /* 0x0000002e045c7947 */ /* 0x000fea000b800000 */
[----:B0-----:R0:W4:Y:S02]  /*20e40*/  SHFL.IDX PT, R7, R7, R12, 0x1f ;  /* 0x00001f0c07077589 */ /* 0x00112400000e0000 */
.L_x_884:
[----:B----4-:R-:W-:-:S07]  /*20e50*/  IMAD.MOV.U32 R10, RZ, RZ, R7 ;  /* 0x000000ffff0a7224 */ /* 0x010fce00078e0007 */
.L_x_785:
[----:B------:R-:W4:Y:S01]  /*20e60*/  LDL.LU R11, [R1+0xc] ;  /* 0x00000c00010b7983 */ /* 0x000f220000300800 */
[----:B--2---:R-:W-:Y:S01]  /*20e70*/  IABS R3, R4 ;  /* 0x0000000400037213 */ /* 0x004fe20000000000 */
[----:B------:R-:W-:Y:S02]  /*20e80*/  IMAD R2, R10, R2, R16 ;  /* 0x000000020a027224 */ /* 0x000fe400078e0210 */
[----:B------:R-:W-:Y:S01]  /*20e90*/  IMAD.MOV.U32 R8, RZ, RZ, RZ ;  /* 0x000000ffff087224 */ /* 0x000fe200078e00ff */
[----:B0-----:R-:W0:Y:S02]  /*20ea0*/  I2F.RP R7, R3 ;  /* 0x0000000300077306 */ /* 0x001e240000209400 */
[----:B------:R-:W-:Y:S01]  /*20eb0*/  IADD3 R5, R5, -R2, RZ ;  /* 0x8000000205057210 */ /* 0x000fe20007ffe0ff */
[----:B------:R2:W-:Y:S03]  /*20ec0*/  STL [R1], R2 ;  /* 0x0000000201007387 */ /* 0x0005e60000100800 */
[----:B--2---:R-:W-:-:S02]  /*20ed0*/  IABS R2, R5 ;  /* 0x0000000500027213 */ /* 0x004fc40000000000 */
[----:B0-----:R-:W0:Y:S02]  /*20ee0*/  MUFU.RCP R7, R7 ;  /* 0x0000000700077308 */ /* 0x001e240000001000 */
[----:B0-----:R-:W-:-:S06]  /*20ef0*/  IADD3 R7, R7, 0xffffffe, RZ ;  /* 0x0ffffffe07077810 */ /* 0x001fcc0007ffe0ff */
[----:B------:R-:W0:Y:S02]  /*20f00*/  F2I.FTZ.U32.TRUNC.NTZ R9, R7 ;  /* 0x0000000700097305 */ /* 0x000e24000021f000 */
[----:B0-----:R-:W-:-:S04]  /*20f10*/  IMAD.MOV R7, RZ, RZ, -R9 ;  /* 0x000000ffff077224 */ /* 0x001fc800078e0a09 */
[----:B------:R-:W-:-:S04]  /*20f20*/  IMAD R7, R7, R3, RZ ;  /* 0x0000000307077224 */ /* 0x000fc800078e02ff */
[----:B------:R-:W-:Y:S01]  /*20f30*/  IMAD.HI.U32 R7, R9, R7, R8 ;  /* 0x0000000709077227 */ /* 0x000fe200078e0008 */
[----:B------:R-:W-:-:S05]  /*20f40*/  IABS R8, R4 ;  /* 0x0000000400087213 */ /* 0x000fca0000000000 */
[----:B------:R-:W-:Y:S02]  /*20f50*/  IMAD.MOV R8, RZ, RZ, -R8 ;  /* 0x000000ffff087224 */ /* 0x000fe400078e0a08 */
[----:B------:R-:W-:-:S04]  /*20f60*/  IMAD.HI.U32 R7, R7, R2, RZ ;  /* 0x0000000207077227 */ /* 0x000fc800078e00ff */
[----:B------:R-:W-:Y:S01]  /*20f70*/  IMAD R2, R7, R8, R2 ;  /* 0x0000000807027224 */ /* 0x000fe200078e0202 */
[----:B---3--:R-:W-:-:S04]  /*20f80*/  IABS R8, R6 ;  /* 0x0000000600087213 */ /* 0x008fc80000000000 */
[----:B------:R-:W-:-:S13]  /*20f90*/  ISETP.GT.U32.AND P2, PT, R3, R2, PT ;  /* 0x000000020300720c */ /* 0x000fda0003f44070 */
[----:B------:R-:W-:Y:S01]  /*20fa0*/  @!P2 IMAD.IADD R2, R2, 0x1, -R3 ;  /* 0x000000010202a824 */ /* 0x000fe200078e0a03 */
[----:B------:R-:W-:Y:S02]  /*20fb0*/  @!P2 IADD3 R7, R7, 0x1, RZ ;  /* 0x000000010707a810 */ /* 0x000fe40007ffe0ff */
[----:B------:R-:W-:Y:S02]  /*20fc0*/  ISETP.NE.AND P2, PT, R4, RZ, PT ;  /* 0x000000ff0400720c */ /* 0x000fe40003f45270 */
[----:B------:R-:W-:Y:S02]  /*20fd0*/  ISETP.GE.U32.AND P0, PT, R2, R3, PT ;  /* 0x000000030200720c */ /* 0x000fe40003f06070 */
[----:B------:R-:W0:Y:S11]  /*20fe0*/  I2F.RP R2, R8 ;  /* 0x0000000800027306 */ /* 0x000e360000209400 */
[----:B------:R-:W-:Y:S01]  /*20ff0*/  @P0 VIADD R7, R7, 0x1 ;  /* 0x0000000107070836 */ /* 0x000fe20000000000 */
[----:B0-----:R-:W0:Y:S02]  /*21000*/  MUFU.RCP R2, R2 ;  /* 0x0000000200027308 */ /* 0x001e240000001000 */
[----:B0-----:R-:W-:-:S06]  /*21010*/  IADD3 R2, R2, 0xffffffe, RZ ;  /* 0x0ffffffe02027810 */ /* 0x001fcc0007ffe0ff */
[----:B------:R-:W0:Y:S02]  /*21020*/  F2I.FTZ.U32.TRUNC.NTZ R3, R2 ;  /* 0x0000000200037305 */ /* 0x000e24000021f000 */
[----:B0-----:R-:W-:-:S04]  /*21030*/  IMAD.MOV R2, RZ, RZ, -R3 ;  /* 0x000000ffff027224 */ /* 0x001fc800078e0a03 */
[----:B------:R-:W-:Y:S02]  /*21040*/  IMAD R9, R2, R8, RZ ;  /* 0x0000000802097224 */ /* 0x000fe400078e02ff */
[----:B------:R-:W-:-:S04]  /*21050*/  IMAD.MOV.U32 R2, RZ, RZ, RZ ;  /* 0x000000ffff027224 */ /* 0x000fc800078e00ff */
[----:B------:R-:W-:Y:S01]  /*21060*/  IMAD.HI.U32 R2, R3, R9, R2 ;  /* 0x0000000903027227 */ /* 0x000fe200078e0002 */
[----:B------:R-:W-:Y:S02]  /*21070*/  LOP3.LUT R3, R5, R4, RZ, 0x3c, !PT ;  /* 0x0000000405037212 */ /* 0x000fe400078e3cff */
[----:B------:R-:W-:Y:S02]  /*21080*/  IABS R9, R6 ;  /* 0x0000000600097213 */ /* 0x000fe40000000000 */
[----:B------:R-:W-:Y:S02]  /*21090*/  ISETP.GE.AND P1, PT, R3, RZ, PT ;  /* 0x000000ff0300720c */ /* 0x000fe40003f26270 */
[----:B------:R-:W-:-:S11]  /*210a0*/  IADD3 R9, RZ, -R9, RZ ;  /* 0x80000009ff097210 */ /* 0x000fd60007ffe0ff */
[----:B------:R-:W-:Y:S01]  /*210b0*/  @!P1 IMAD.MOV R7, RZ, RZ, -R7 ;  /* 0x000000ffff079224 */ /* 0x000fe200078e0a07 */
[----:B------:R-:W-:-:S04]  /*210c0*/  @!P2 LOP3.LUT R7, RZ, R4, RZ, 0x33, !PT ;  /* 0x00000004ff07a212 */ /* 0x000fc800078e33ff */
[-C--:B------:R-:W-:Y:S01]  /*210d0*/  IABS R3, R7.reuse ;  /* 0x0000000700037213 */ /* 0x080fe20000000000 */
[----:B------:R-:W-:-:S04]  /*210e0*/  IMAD R4, R4, R7, RZ ;  /* 0x0000000704047224 */ /* 0x000fc800078e02ff */
[----:B------:R-:W-:-:S04]  /*210f0*/  IMAD.HI.U32 R2, R2, R3, RZ ;  /* 0x0000000302027227 */ /* 0x000fc800078e00ff */
[----:B------:R-:W-:Y:S02]  /*21100*/  IMAD R3, R2, R9, R3 ;  /* 0x0000000902037224 */ /* 0x000fe400078e0203 */
[----:B------:R-:W-:-:S03]  /*21110*/  IMAD.IADD R4, R5, 0x1, -R4 ;  /* 0x0000000105047824 */ /* 0x000fc600078e0a04 */
[----:B------:R-:W-:-:S13]  /*21120*/  ISETP.GT.U32.AND P2, PT, R8, R3, PT ;  /* 0x000000030800720c */ /* 0x000fda0003f44070 */
[----:B------:R-:W-:Y:S02]  /*21130*/  @!P2 IMAD.IADD R3, R3, 0x1, -R8 ;  /* 0x000000010303a824 */ /* 0x000fe400078e0a08 */
[----:B------:R-:W-:Y:S01]  /*21140*/  @!P2 VIADD R2, R2, 0x1 ;  /* 0x000000010202a836 */ /* 0x000fe20000000000 */
[----:B------:R-:W-:Y:S02]  /*21150*/  ISETP.NE.AND P2, PT, R6, RZ, PT ;  /* 0x000000ff0600720c */ /* 0x000fe40003f45270 */
[----:B------:R-:W-:Y:S02]  /*21160*/  ISETP.GE.U32.AND P0, PT, R3, R8, PT ;  /* 0x000000080300720c */ /* 0x000fe40003f06070 */
[----:B------:R-:W-:-:S04]  /*21170*/  LOP3.LUT R3, R7, R6, RZ, 0x3c, !PT ;  /* 0x0000000607037212 */ /* 0x000fc800078e3cff */
[----:B------:R-:W-:-:S07]  /*21180*/  ISETP.GE.AND P1, PT, R3, RZ, PT ;  /* 0x000000ff0300720c */ /* 0x000fce0003f26270 */
[----:B------:R-:W-:-:S06]  /*21190*/  @P0 IADD3 R2, R2, 0x1, RZ ;  /* 0x0000000102020810 */ /* 0x000fcc0007ffe0ff */
[----:B------:R-:W-:Y:S01]  /*211a0*/  @!P1 IMAD.MOV R2, RZ, RZ, -R2 ;  /* 0x000000ffff029224 */ /* 0x000fe200078e0a02 */
[----:B------:R-:W-:-:S05]  /*211b0*/  @!P2 LOP3.LUT R2, RZ, R6, RZ, 0x33, !PT ;  /* 0x00000006ff02a212 */ /* 0x000fca00078e33ff */
[----:B------:R-:W-:Y:S01]  /*211c0*/  IMAD.MOV R3, RZ, RZ, -R2 ;  /* 0x000000ffff037224 */ /* 0x000fe200078e0a02 */
[----:B------:R-:W-:-:S03]  /*211d0*/  LEA R2, R6, R2, 0x18 ;  /* 0x0000000206027211 */ /* 0x000fc600078ec0ff */
[----:B------:R-:W-:Y:S02]  /*211e0*/  IMAD R3, R6, R3, R7 ;  /* 0x0000000306037224 */ /* 0x000fe400078e0207 */
[----:B----4-:R-:W-:-:S03]  /*211f0*/  IMAD.IADD R11, R0, 0x1, R11 ;  /* 0x00000001000b7824 */ /* 0x010fc600078e020b */
[----:B-1----:R-:W-:-:S05]  /*21200*/  LEA R0, R3, R2, 0x10 ;  /* 0x0000000203007211 */ /* 0x002fca00078e80ff */
[----:B------:R0:W-:Y:S04]  /*21210*/  STL [R1+0x8], R0 ;  /* 0x0000080001007387 */ /* 0x0001e80000100800 */
[----:B------:R0:W-:Y:S04]  /*21220*/  STL [R1+0xc], R11 ;  /* 0x00000c0b01007387 */ /* 0x0001e80000100800 */
[----:B------:R0:W-:Y:S01]  /*21230*/  STL [R1+0x4], R4 ;  /* 0x0000040401007387 */ /* 0x0001e20000100800 */
[----:B------:R-:W-:Y:S05]  /*21240*/  BRA `(.L_x_787) ;  /* 0x0000000000287947 */ /* 0x000fea0003800000 */
.L_x_781:
[----:B------:R-:W-:Y:S01]  /*21250*/  UMOV UR4, URZ ;  /* 0x0000003f00047c82 */ /* 0x000fe20008000000 */
[----:B------:R-:W-:Y:S01]  /*21260*/  ULDC UR6, c[0x0][0xc3c] ;  /* 0x00030f0000067ab9 */ /* 0x000fe20000000800 */
[----:B------:R-:W-:Y:S01]  /*21270*/  UMOV UR5, URZ ;  /* 0x0000003f00057c82 */ /* 0x000fe20008000000 */
[----:B------:R-:W-:Y:S01]  /*21280*/  IMAD.U32 R3, RZ, RZ, UR4 ;  /* 0x00000004ff037e24 */ /* 0x000fe2000f8e00ff */
[----:B------:R-:W-:Y:S01]  /*21290*/  MOV R0, UR6 ;  /* 0x0000000600007c02 */ /* 0x000fe20008000f00 */
[----:B------:R-:W-:Y:S01]  /*212a0*/  IMAD.U32 R2, RZ, RZ, UR5 ;  /* 0x00000005ff027e24 */ /* 0x000fe2000f8e00ff */
[----:B------:R1:W-:Y:S04]  /*212b0*/  STL [R1], R5 ;  /* 0x0000000501007387 */ /* 0x0003e80000100800 */
[----:B------:R1:W-:Y:S04]  /*212c0*/  STL [R1+0x4], R3 ;  /* 0x0000040301007387 */ /* 0x0003e80000100800 */
[----:B------:R1:W-:Y:S04]  /*212d0*/  STL [R1+0xc], R0 ;  /* 0x00000c0001007387 */ /* 0x0003e80000100800 */
[----:B------:R1:W-:Y:S02]  /*212e0*/  STL [R1+0x8], R2 ;  /* 0x0000080201007387 */ /* 0x0003e40000100800 */
.L_x_787:
[----:B01----:R-:W2:Y:S04]  /*212f0*/  LDL R0, [R1+0x2c] ;  /* 0x00002c0001007983 */ /* 0x003ea80000100800 */
[----:B------:R-:W3:Y:S04]  /*21300*/  LDL R2, [R1+0xc] ;  /* 0x00000c0001027983 */ /* 0x000ee80000100800 */
[----:B------:R-:W4:Y:S04]  /*21310*/  LDL R3, [R1+0x8] ;  /* 0x0000080001037983 */ /* 0x000f280000100800 */
[----:B------:R-:W5:Y:S04]  /*21320*/  LDL R4, [R1] ;  /* 0x0000000001047983 */ /* 0x000f680000100800 */
[----:B------:R-:W5:Y:S01]  /*21330*/  LDL R5, [R1+0x4] ;  /* 0x0000040001057983 */ /* 0x000f620000100800 */
[----:B------:R-:W-:Y:S05]  /*21340*/  WARPSYNC.ALL ;  /* 0x0000000000007948 */ /* 0x000fea0003800000 */
[----:B------:R-:W-:Y:S01]  /*21350*/  BAR.SYNC.DEFER_BLOCKING 0x4, 0x180 ;  /* 0x0106000000007b1d */ /* 0x000fe20000010000 */
[----:B--2---:R-:W-:-:S13]  /*21360*/  ISETP.NE.AND P0, PT, R0, RZ, PT ;  /* 0x000000ff0000720c */ /* 0x004fda0003f05270 */
[----:B------:R-:W0:Y:S01]  /*21370*/  @!P0 S2R R0, SR_CgaCtaId ;  /* 0x0000000000008919 */ /* 0x000e220000008800 */
[----:B---3--:R-:W-:Y:S01]  /*21380*/  IMAD.MOV.U32 R7, RZ, RZ, R2 ;  /* 0x000000ffff077224 */ /* 0x008fe200078e0002 */
[----:B------:R-:W-:Y:S01]  /*21390*/  @!P0 MOV R2, 0x400 ;  /* 0x0000040000028802 */ /* 0x000fe20000000f00 */
[----:B----4-:R-:W-:-:S03]  /*213a0*/  IMAD.MOV.U32 R6, RZ, RZ, R3 ;  /* 0x000000ffff067224 */ /* 0x010fc600078e0003 */
[----:B0-----:R-:W-:-:S05]  /*213b0*/  @!P0 LEA R18, R0, R2, 0x18 ;  /* 0x0000000200128211 */ /* 0x001fca00078ec0ff */
[----:B-----5:R1:W-:Y:S01]  /*213c0*/  @!P0 STS.128 [R18+0x348d0], R4 ;  /* 0x0348d00412008388 */ /* 0x0203e20000000c00 */
[----:B------:R-:W-:Y:S06]  /*213d0*/  BAR.ARV 0x5, 0x180 ;  /* 0x0146000000007b1d */ /* 0x000fec0000002000 */
.L_x_778:
[----:B------:R-:W2:Y:S01]  /*213e0*/  LDL R0, [R1+0xc] ;  /* 0x00000c0001007983 */ /* 0x000ea20000100800 */
[----:B------:R-:W-:Y:S02]  /*213f0*/  ULDC UR4, c[0x0][0xc3c] ;  /* 0x00030f0000047ab9 */ /* 0x000fe40000000800 */
[----:B--2---:R-:W-:-:S13]  /*21400*/  ISETP.GE.AND P0, PT, R0, UR4, PT ;  /* 0x0000000400007c0c */ /* 0x004fda000bf06270 */
[----:B------:R-:W-:Y:S05]  /*21410*/  @!P0 BRA `(.L_x_788) ;  /* 0xffffff90006c8947 */ /* 0x000fea000383ffff */
[----:B------:R-:W-:Y:S05]  /*21420*/  BSYNC B8 ;  /* 0x0000000000087941 */ /* 0x000fea0003800000 */
.L_x_642:
[----:B--2---:R-:W2:Y:S01]  /*21430*/  LDL.LU R0, [R1+0x64] ;  /* 0x0000640001007983 */ /* 0x004ea20000300800 */
[----:B------:R-:W-:Y:S01]  /*21440*/  BSSY B0, `(.L_x_789) ;  /* 0x000000b000007945 */ /* 0x000fe20003800000 */
[----:B01----:R-:W0:Y:S01]  /*21450*/  S2R R5, SR_CgaCtaId ;  /* 0x0000000000057919 */ /* 0x003e220000008800 */
[----:B--2---:R-:W-:-:S04]  /*21460*/  IADD3 R0, R0, 0x1, RZ ;  /* 0x0000000100007810 */ /* 0x004fc80007ffe0ff */
[----:B------:R-:W-:-:S04]  /*21470*/  LEA.HI R2, R0, R0, RZ, 0x1 ;  /* 0x0000000000027211 */ /* 0x000fc800078f08ff */
[----:B------:R-:W-:-:S05]  /*21480*/  LOP3.LUT R3, R2, 0xfffffffe, RZ, 0xc0, !PT ;  /* 0xfffffffe02037812 */ /* 0x000fca00078ec0ff */
[----:B------:R-:W-:Y:S01]  /*21490*/  IMAD.IADD R3, R0, 0x1, -R3 ;  /* 0x0000000100037824 */ /* 0x000fe200078e0a03 */
[----:B------:R-:W-:-:S04]  /*214a0*/  MOV R0, 0x400 ;  /* 0x0000040000007802 */ /* 0x000fc80000000f00 */
[----:B0-----:R-:W-:Y:S02]  /*214b0*/  LEA R0, R5, R0, 0x18 ;  /* 0x0000000005007211 */ /* 0x001fe400078ec0ff */
[----:B------:R-:W-:-:S04]  /*214c0*/  SHF.L.U32 R3, R3, 0x1f, RZ ;  /* 0x0000001f03037819 */ /* 0x000fc800000006ff */
[----:B------:R-:W0:Y:S02]  /*214d0*/  SYNCS.PHASECHK.TRANS64.TRYWAIT P0, [R0+URZ+0x34820], R3 ;  /* 0x03482003000075a7 */ /* 0x000e24000800017f */
[----:B0-----:R-:W-:Y:S05]  /*214e0*/  @!P0 BRA `(.L_x_790) ;  /* 0x0000002400d88947 */ /* 0x001fea0003800000 */
.L_x_885:
[----:B------:R-:W-:Y:S05]  /*214f0*/  BSYNC B0 ;  /* 0x0000000000007941 */ /* 0x000fea0003800000 */
.L_x_789:
[----:B------:R-:W-:-:S03]  /*21500*/  UMOV UR4, 0xffffffff ;  /* 0xffffffff00047882 */ /* 0x000fc60000000000 */
[----:B------:R-:W-:Y:S05]  /*21510*/  BRA.DIV UR4, `(.L_x_791) ;  /* 0x0000002604e07947 */ /* 0x000fea000b800000 */
[----:B------:R-:W1:Y:S02]  /*21520*/  S2R R2, SR_TID.X ;  /* 0x0000000000027919 */ /* 0x000e640000002100 */
[----:B-1----:R-:W-:-:S04]  /*21530*/  SHF.R.U32.HI R2, RZ, 0x5, R2 ;  /* 0x00000005ff027819 */ /* 0x002fc80000011602 */
[----:B------:R-:W-:-:S05]  /*21540*/  LOP3.LUT R2, R2, 0x3, RZ, 0xc0, !PT ;  /* 0x0000000302027812 */ /* 0x000fca00078ec0ff */
[----:B------:R1:W2:Y:S02]  /*21550*/  SHFL.IDX PT, R14, R2, RZ, 0x1f ;  /* 0x00001fff020e7589 */ /* 0x0002a400000e0000 */
.L_x_888:
[----:B--2---:R-:W-:-:S13]  /*21560*/  ISETP.NE.AND P0, PT, R14, RZ, PT ;  /* 0x000000ff0e00720c */ /* 0x004fda0003f05270 */
[----:B------:R-:W-:Y:S05]  /*21570*/  @P0 BRA `(.L_x_422) ;  /* 0x0000000000940947 */ /* 0x000fea0003800000 */
[----:B------:R-:W-:-:S03]  /*21580*/  UMOV UR4, 0xffffffff ;  /* 0xffffffff00047882 */ /* 0x000fc60000000000 */
[----:B------:R-:W-:Y:S05]  /*21590*/  BRA.DIV UR4, `(.L_x_792) ;  /* 0x0000002604f47947 */ /* 0x000fea000b800000 */
[----:B------:R-:W-:-:S13]  /*215a0*/  ELECT P6, URZ, PT ;  /* 0x00000000003f782f */ /* 0x000fda00038c0000 */
.L_x_891:
[----:B------:R-:W-:Y:S05]  /*215b0*/  @!P6 BRA `(.L_x_422) ;  /* 0x000000000084e947 */ /* 0x000fea0003800000 */
[----:B-1----:R-:W2:Y:S02]  /*215c0*/  LDL R2, [R1+0x88] ;  /* 0x0000880001027983 */ /* 0x002ea40000100800 */
[----:B--2---:R-:W-:-:S13]  /*215d0*/  R2UR UR4, R2 ;  /* 0x00000000020472ca */ /* 0x004fda00000e0000 */
[----:B------:R-:W-:-:S06]  /*215e0*/  ULOP3.LUT UR4, UR4, 0x2, URZ, 0xfc, !UPT ;  /* 0x0000000204047892 */ /* 0x000fcc000f8efc3f */
[----:B------:R-:W-:-:S05]  /*215f0*/  IMAD.U32 R2, RZ, RZ, UR4 ;  /* 0x00000004ff027e24 */ /* 0x000fca000f8e00ff */
[----:B------:R-:W-:-:S13]  /*21600*/  ISETP.NE.AND P2, PT, R2, 0x3, PT ;  /* 0x000000030200780c */ /* 0x000fda0003f45270 */
[----:B------:R-:W-:Y:S05]  /*21610*/  @!P2 BRA `(.L_x_793) ;  /* 0x000000000004a947 */ /* 0x000fea0003800000 */
[----:B------:R-:W-:Y:S01]  /*21620*/  BPT.TRAP 0x1 ;  /* 0x000000040000795c */ /* 0x000fe20000300000 */
.L_x_793:
[----:B------:R-:W2:Y:S01]  /*21630*/  LDL.LU R7, [R1+0x1c] ;  /* 0x00001c0001077983 */ /* 0x000ea20000300800 */
[----:B------:R-:W-:Y:S01]  /*21640*/  IADD3 R2, R0, 0x34840, RZ ;  /* 0x0003484000027810 */ /* 0x000fe20007ffe0ff */
[----:B0-----:R-:W-:-:S04]  /*21650*/  VIADD R3, R19, 0x1 ;  /* 0x0000000113037836 */ /* 0x001fc80000000000 */
[----:B------:R-:W-:Y:S01]  /*21660*/  IMAD R6, R19, 0x8, R2 ;  /* 0x0000000813067824 */ /* 0x000fe200078e0202 */
[----:B------:R-:W-:-:S04]  /*21670*/  ISETP.NE.AND P1, PT, R3, 0x2, PT ;  /* 0x000000020300780c */ /* 0x000fc80003f25270 */
[----:B------:R-:W-:Y:S02]  /*21680*/  SEL R4, RZ, 0x1, P1 ;  /* 0x00000001ff047807 */ /* 0x000fe40000800000 */
[----:B------:R-:W-:Y:S02]  /*21690*/  SEL R3, R3, RZ, P1 ;  /* 0x000000ff03037207 */ /* 0x000fe40000800000 */
[C---:B--2---:R-:W-:Y:S02]  /*216a0*/  SHF.L.U32 R5, R7.reuse, 0x1f, RZ ;  /* 0x0000001f07057819 */ /* 0x044fe400000006ff */
[----:B------:R-:W-:Y:S02]  /*216b0*/  LOP3.LUT R4, R7, R4, RZ, 0x3c, !PT ;  /* 0x0000000407047212 */ /* 0x000fe400078e3cff */
[----:B------:R-:W0:Y:S01]  /*216c0*/  SYNCS.PHASECHK.TRANS64.TRYWAIT P0, [R6+URZ], R5 ;  /* 0x00000005060075a7 */ /* 0x000e22000800017f */
[----:B------:R-:W-:Y:S02]  /*216d0*/  LEA R7, R3, R2, 0x3 ;  /* 0x0000000203077211 */ /* 0x000fe400078e18ff */
[----:B------:R-:W-:Y:S01]  /*216e0*/  SHF.L.U32 R2, R4, 0x1f, RZ ;  /* 0x0000001f04027819 */ /* 0x000fe200000006ff */
[----:B0-----:R-:W-:Y:S06]  /*216f0*/  @!P0 BRA `(.L_x_794) ;  /* 0x0000002400bc8947 */ /* 0x001fec0003800000 */
.L_x_892:
[----:B------:R-:W1:Y:S02]  /*21700*/  SYNCS.PHASECHK.TRANS64.TRYWAIT P0, [R7+URZ], R2 ;  /* 0x00000002070075a7 */ /* 0x000e64000800017f */
[----:B-1----:R-:W-:Y:S05]  /*21710*/  @!P0 BRA `(.L_x_795) ;  /* 0x0000002400c88947 */ /* 0x002fea0003800000 */
.L_x_893:
[----:B------:R-:W-:Y:S05]  /*21720*/  @!P2 BRA `(.L_x_796) ;  /* 0x000000000004a947 */ /* 0x000fea0003800000 */
[----:B------:R-:W-:Y:S01]  /*21730*/  BPT.TRAP 0x1 ;  /* 0x000000040000795c */ /* 0x000fe20000300000 */
.L_x_796:
[----:B------:R-:W-:-:S04]  /*21740*/  VIADD R0, R0, 0x34860 ;  /* 0x0003486000007836 */ /* 0x000fc80000000000 */
[----:B------:R-:W-:-:S04]  /*21750*/  IMAD R4, R19, 0x8, R0 ;  /* 0x0000000813047824 */ /* 0x000fc800078e0200 */
[----:B------:R-:W2:Y:S02]  /*21760*/  SYNCS.PHASECHK.TRANS64.TRYWAIT P0, [R4+URZ], R5 ;  /* 0x00000005040075a7 */ /* 0x000ea4000800017f */
[----:B--2---:R-:W-:Y:S05]  /*21770*/  @!P0 BRA `(.L_x_797) ;  /* 0x0000002400c48947 */ /* 0x004fea0003800000 */
.L_x_894:
[----:B------:R-:W-:-:S07]  /*21780*/  LEA R3, R3, R0, 0x3 ;  /* 0x0000000003037211 */ /* 0x000fce00078e18ff */
.L_x_798:
[----:B---3--:R3:W4:Y:S02]  /*21790*/  SYNCS.PHASECHK.TRANS64.TRYWAIT P0, [R3+URZ], R2 ;  /* 0x00000002030075a7 */ /* 0x008724000800017f */
[----:B----4-:R-:W-:Y:S05]  /*217a0*/  @!P0 NANOSLEEP.SYNCS 0x989680 ;  /* 0x009896800000895d */ /* 0x010fea0003900000 */
[----:B------:R-:W4:Y:S02]  /*217b0*/  @!P0 SYNCS.PHASECHK.TRANS64 P0, [R3+URZ], R2 ;  /* 0x00000002030085a7 */ /* 0x000f24000800007f */
[----:B----4-:R-:W-:Y:S05]  /*217c0*/  @!P0 BRA `(.L_x_798) ;  /* 0xfffffffc00f08947 */ /* 0x010fea000383ffff */
.L_x_422:
[----:B------:R-:W-:Y:S05]  /*217d0*/  BSYNC B9 ;  /* 0x0000000000097941 */ /* 0x000fea0003800000 */
.L_x_419:
[----:B------:R-:W-:Y:S05]  /*217e0*/  EXIT ;  /* 0x000000000000794d */ /* 0x000fea0003800000 */
.L_x_442:
[----:B0-----:R0:W1:Y:S02]  /*217f0*/  SYNCS.PHASECHK.TRANS64.TRYWAIT P5, [R101+URZ+0x34890], R102 ;  /* 0x03489066650075a7 */ /* 0x00106400080a017f */
[----:B-1----:R-:W-:Y:S05]  /*21800*/  @!P5 NANOSLEEP.SYNCS 0x989680 ;  /* 0x009896800000d95d */ /* 0x002fea0003900000 */
[----:B------:R-:W1:Y:S02]  /*21810*/  @!P5 SYNCS.PHASECHK.TRANS64 P5, [R101+URZ+0x34890], R102 ;  /* 0x034890666500d5a7 */ /* 0x000e6400080a007f */
[----:B-1----:R-:W-:Y:S05]  /*21820*/  @!P5 BRA `(.L_x_442) ;  /* 0xfffffffc00f0d947 */ /* 0x002fea000383ffff */
[----:B------:R-:W-:Y:S05]  /*21830*/  BRA `(.L_x_799) ;  /* 0xfffffe2000f87947 */ /* 0x000fea000383ffff */
.L_x_496:
[----:B-1----:R1:W2:Y:S02]  /*21840*/  SYNCS.PHASECHK.TRANS64.TRYWAIT P5, [R101+URZ+0x34890], R102 ;  /* 0x03489066650075a7 */ /* 0x0022a400080a017f */
[----:B--2---:R-:W-:Y:S05]  /*21850*/  @!P5 NANOSLEEP.SYNCS 0x989680 ;  /* 0x009896800000d95d */ /* 0x004fea0003900000 */
[----:B------:R-:W2:Y:S02]  /*21860*/  @!P5 SYNCS.PHASECHK.TRANS64 P5, [R101+URZ+0x34890], R102 ;  /* 0x034890666500d5a7 */ /* 0x000ea400080a007f */
[----:B--2---:R-:W-:Y:S05]  /*21870*/  @!P5 BRA `(.L_x_496) ;  /* 0xfffffffc00f0d947 */ /* 0x004fea000383ffff */
[----:B------:R-:W-:Y:S05]  /*21880*/  BRA `(.L_x_800) ;  /* 0xfffffe5400c07947 */ /* 0x000fea000383ffff */
.L_x_521:
[----:B0-----:R0:W1:Y:S02]  /*21890*/  SYNCS.PHASECHK.TRANS64.TRYWAIT P3, [R101+URZ+0x34890], R102 ;  /* 0x03489066650075a7 */ /* 0x001064000806017f */
[----:B-1----:R-:W-:Y:S05]  /*218a0*/  @!P3 NANOSLEEP.SYNCS 0x989680 ;  /* 0x009896800000b95d */ /* 0x002fea0003900000 */
[----:B------:R-:W1:Y:S02]  /*218b0*/  @!P3 SYNCS.PHASECHK.TRANS64 P3, [R101+URZ+0x34890], R102 ;  /* 0x034890666500b5a7 */ /* 0x000e64000806007f */
[----:B-1----:R-:W-:Y:S05]  /*218c0*/  @!P3 BRA `(.L_x_521) ;  /* 0xfffffffc00f0b947 */ /* 0x002fea000383ffff */
[----:B------:R-:W-:Y:S05]  /*218d0*/  BRA `(.L_x_801) ;  /* 0xfffffe8400e87947 */ /* 0x000fea000383ffff */
.L_x_527:
[----:B-1----:R1:W2:Y:S02]  /*218e0*/  SYNCS.PHASECHK.TRANS64.TRYWAIT P2, [R101+URZ+0x348b0], R102 ;  /* 0x0348b066650075a7 */ /* 0x0022a4000804017f */
[----:B--2---:R-:W-:Y:S05]  /*218f0*/  @!P2 NANOSLEEP.SYNCS 0x989680 ;  /* 0x009896800000a95d */ /* 0x004fea0003900000 */
[----:B------:R-:W2:Y:S02]  /*21900*/  @!P2 SYNCS.PHASECHK.TRANS64 P2, [R101+URZ+0x348b0], R102 ;  /* 0x0348b0666500a5a7 */ /* 0x000ea4000804007f */
[----:B--2---:R-:W-:Y:S05]  /*21910*/  @!P2 BRA `(.L_x_527) ;  /* 0xfffffffc00f0a947 */ /* 0x004fea000383ffff */
[----:B------:R-:W-:Y:S05]  /*21920*/  BRA `(.L_x_802) ;  /* 0xfffffe8800e47947 */ /* 0x000fea000383ffff */
.L_x_547:
[----:B------:R-:W-:Y:S01]  /*21930*/  BSSY B1, `(.L_x_803) ;  /* 0x0000008000017945 */ /* 0x000fe20003800000 */
[----:B------:R-:W-:Y:S01]  /*21940*/  IMAD.MOV.U32 R13, RZ, RZ, R41 ;  /* 0x000000ffff0d7224 */ /* 0x000fe200078e0029 */
[----:B------:R-:W-:Y:S01]  /*21950*/  MOV R11, 0x1c1f ;  /* 0x00001c1f000b7802 */ /* 0x000fe20000000f00 */
[----:B------:R-:W-:Y:S02]  /*21960*/  IMAD.MOV.U32 R12, RZ, RZ, RZ ;  /* 0x000000ffff0c7224 */ /* 0x000fe400078e00ff */
[----:B------:R-:W-:-:S07]  /*21970*/  IMAD.MOV.U32 R15, RZ, RZ, -0x1 ;  /* 0xffffffffff0f7424 */ /* 0x000fce00078e00ff */
[----:B------:R-:W-:Y:S05]  /*21980*/  WARPSYNC.COLLECTIVE R15, `(.L_x_804) ;  /* 0x000000000f087348 */ /* 0x000fea0003c00000 */
[----:B------:R0:W1:Y:S02]  /*21990*/  SHFL.IDX P6, R14, R13, R12, R11 ;  /* 0x0000000c0d0e7389 */ /* 0x00006400000c000b */
[----:B01----:R-:W-:Y:S01]  /*219a0*/  ENDCOLLECTIVE ;  /* 0x000000000000791b */ /* 0x003fe20003800000 */
.L_x_804:
[----:B------:R-:W-:Y:S05]  /*219b0*/  BSYNC B1 ;  /* 0x0000000000017941 */ /* 0x000fea0003800000 */
.L_x_803:
[----:B------:R-:W-:Y:S01]  /*219c0*/  MOV R13, R39 ;  /* 0x00000027000d7202 */ /* 0x000fe20000000f00 */
[----:B------:R-:W-:Y:S01]  /*219d0*/  IMAD.MOV.U32 R12, RZ, RZ, RZ ;  /* 0x000000ffff0c7224 */ /* 0x000fe200078e00ff */
[----:B------:R-:W-:Y:S01]  /*219e0*/  MOV R15, 0xffffffff ;  /* 0xffffffff000f7802 */ /* 0x000fe20000000f00 */
[----:B------:R-:W-:Y:S02]  /*219f0*/  IMAD.MOV.U32 R11, RZ, RZ, 0x1c1f ;  /* 0x00001c1fff0b7424 */ /* 0x000fe400078e00ff */
[----:B------:R-:W-:-:S07]  /*21a00*/  IMAD.MOV.U32 R42, RZ, RZ, R14 ;  /* 0x000000ffff2a7224 */ /* 0x000fce00078e000e */
[----:B------:R-:W-:Y:S05]  /*21a10*/  WARPSYNC.COLLECTIVE R15, `(.L_x_805) ;  /* 0x000000000f087348 */ /* 0x000fea0003c00000 */
[----:B------:R0:W1:Y:S02]  /*21a20*/  SHFL.IDX P6, R14, R13, R12, R11 ;  /* 0x0000000c0d0e7389 */ /* 0x00006400000c000b */
[----:B01----:R-:W-:Y:S01]  /*21a30*/  ENDCOLLECTIVE ;  /* 0x000000000000791b */ /* 0x003fe20003800000 */
.L_x_805:
[----:B------:R-:W-:Y:S02]  /*21a40*/  IMAD.MOV.U32 R13, RZ, RZ, R44 ;  /* 0x000000ffff0d7224 */ /* 0x000fe400078e002c */
[----:B------:R-:W-:-:S07]  /*21a50*/  IMAD.MOV.U32 R39, RZ, RZ, R14 ;  /* 0x000000ffff277224 */ /* 0x000fce00078e000e */
[----:B------:R-:W-:Y:S05]  /*21a60*/  WARPSYNC.COLLECTIVE R15, `(.L_x_806) ;  /* 0x000000000f087348 */ /* 0x000fea0003c00000 */
[----:B------:R0:W1:Y:S02]  /*21a70*/  SHFL.IDX P6, R14, R13, R12, R11 ;  /* 0x0000000c0d0e7389 */ /* 0x00006400000c000b */
[----:B01----:R-:W-:Y:S01]  /*21a80*/  ENDCOLLECTIVE ;  /* 0x000000000000791b */ /* 0x003fe20003800000 */
.L_x_806:
[----:B------:R-:W-:Y:S01]  /*21a90*/  IMAD.MOV.U32 R13, RZ, RZ, R37 ;  /* 0x000000ffff0d7224 */ /* 0x000fe200078e0025 */
[----:B------:R-:W-:-:S07]  /*21aa0*/  MOV R44, R14 ;  /* 0x0000000e002c7202 */ /* 0x000fce0000000f00 */
[----:B------:R-:W-:Y:S05]  /*21ab0*/  WARPSYNC.COLLECTIVE R15, `(.L_x_807) ;  /* 0x000000000f087348 */ /* 0x000fea0003c00000 */
[----:B------:R0:W1:Y:S02]  /*21ac0*/  SHFL.IDX P6, R14, R13, R12, R11 ;  /* 0x0000000c0d0e7389 */ /* 0x00006400000c000b */
[----:B01----:R-:W-:Y:S01]  /*21ad0*/  ENDCOLLECTIVE ;  /* 0x000000000000791b */ /* 0x003fe20003800000 */
.L_x_807:
[----:B------:R-:W-:Y:S01]  /*21ae0*/  IMAD.MOV.U32 R37, RZ, RZ, R14 ;  /* 0x000000ffff257224 */ /* 0x000fe200078e000e */
[----:B------:R-:W-:Y:S06]  /*21af0*/  BRA `(.L_x_808) ;  /* 0xfffffe9800547947 */ /* 0x000fec000383ffff */
.L_x_551:
[----:B0-----:R0:W1:Y:S02]  /*21b00*/  SYNCS.PHASECHK.TRANS64.TRYWAIT P0, [R2+URZ+0x34800], R5 ;  /* 0x03480005020075a7 */ /* 0x001064000800017f */
[----:B-1----:R-:W-:Y:S05]  /*21b10*/  @!P0 NANOSLEEP.SYNCS 0x989680 ;  /* 0x009896800000895d */ /* 0x002fea0003900000 */
[----:B------:R-:W1:Y:S02]  /*21b20*/  @!P0 SYNCS.PHASECHK.TRANS64 P0, [R2+URZ+0x34800], R5 ;  /* 0x03480005020085a7 */ /* 0x000e64000800007f */
[----:B-1----:R-:W-:Y:S05]  /*21b30*/  @!P0 BRA `(.L_x_551) ;  /* 0xfffffffc00f08947 */ /* 0x002fea000383ffff */
[----:B------:R-:W-:Y:S05]  /*21b40*/  BRA `(.L_x_809) ;  /* 0xfffffea000e47947 */ /* 0x000fea000383ffff */
.L_x_575:
[----:B------:R-:W-:Y:S01]  /*21b50*/  BSSY B1, `(.L_x_810) ;  /* 0x0000008000017945 */ /* 0x000fe20003800000 */
[----:B------:R-:W-:Y:S01]  /*21b60*/  MOV R13, R41 ;  /* 0x00000029000d7202 */ /* 0x000fe20000000f00 */
[----:B------:R-:W-:Y:S01]  /*21b70*/  IMAD.MOV.U32 R12, RZ, RZ, RZ ;  /* 0x000000ffff0c7224 */ /* 0x000fe200078e00ff */
[----:B------:R-:W-:Y:S01]  /*21b80*/  MOV R15, 0xffffffff ;  /* 0xffffffff000f7802 */ /* 0x000fe20000000f00 */
[----:B------:R-:W-:-:S07]  /*21b90*/  IMAD.MOV.U32 R11, RZ, RZ, 0x1c1f ;  /* 0x00001c1fff0b7424 */ /* 0x000fce00078e00ff */
[----:B------:R-:W-:Y:S05]  /*21ba0*/  WARPSYNC.COLLECTIVE R15, `(.L_x_811) ;  /* 0x000000000f087348 */ /* 0x000fea0003c00000 */
[----:B------:R0:W1:Y:S02]  /*21bb0*/  SHFL.IDX P6, R14, R13, R12, R11 ;  /* 0x0000000c0d0e7389 */ /* 0x00006400000c000b */
[----:B01----:R-:W-:Y:S01]  /*21bc0*/  ENDCOLLECTIVE ;  /* 0x000000000000791b */ /* 0x003fe20003800000 */
.L_x_811:
[----:B------:R-:W-:Y:S05]  /*21bd0*/  BSYNC B1 ;  /* 0x0000000000017941 */ /* 0x000fea0003800000 */
.L_x_810:
[----:B------:R-:W-:Y:S01]  /*21be0*/  IMAD.MOV.U32 R13, RZ, RZ, R39 ;  /* 0x000000ffff0d7224 */ /* 0x000fe200078e0027 */
[----:B------:R-:W-:Y:S01]  /*21bf0*/  MOV R12, RZ ;  /* 0x000000ff000c7202 */ /* 0x000fe20000000f00 */
[----:B------:R-:W-:Y:S02]  /*21c00*/  IMAD.MOV.U32 R11, RZ, RZ, 0x1c1f ;  /* 0x00001c1fff0b7424 */ /* 0x000fe400078e00ff */
[----:B------:R-:W-:Y:S02]  /*21c10*/  IMAD.MOV.U32 R15, RZ, RZ, -0x1 ;  /* 0xffffffffff0f7424 */ /* 0x000fe400078e00ff */
[----:B------:R-:W-:-:S07]  /*21c20*/  IMAD.MOV.U32 R41, RZ, RZ, R14 ;  /* 0x000000ffff297224 */ /* 0x000fce00078e000e */
[----:B------:R-:W-:Y:S05]  /*21c30*/  WARPSYNC.COLLECTIVE R15, `(.L_x_812) ;  /* 0x000000000f087348 */ /* 0x000fea0003c00000 */
[----:B------:R0:W1:Y:S02]  /*21c40*/  SHFL.IDX P6, R14, R13, R12, R11 ;  /* 0x0000000c0d0e7389 */ /* 0x00006400000c000b */
[----:B01----:R-:W-:Y:S01]  /*21c50*/  ENDCOLLECTIVE ;  /* 0x000000000000791b */ /* 0x003fe20003800000 */
.L_x_812:
[----:B------:R-:W-:Y:S01]  /*21c60*/  IMAD.MOV.U32 R13, RZ, RZ, R44 ;  /* 0x000000ffff0d7224 */ /* 0x000fe200078e002c */
[----:B------:R-:W-:-:S07]  /*21c70*/  MOV R40, R14 ;  /* 0x0000000e00287202 */ /* 0x000fce0000000f00 */
[----:B------:R-:W-:Y:S05]  /*21c80*/  WARPSYNC.COLLECTIVE R15, `(.L_x_813) ;  /* 0x000000000f087348 */ /* 0x000fea0003c00000 */
[----:B------:R0:W1:Y:S02]  /*21c90*/  SHFL.IDX P6, R14, R13, R12, R11 ;  /* 0x0000000c0d0e7389 */ /* 0x00006400000c000b */
[----:B01----:R-:W-:Y:S01]  /*21ca0*/  ENDCOLLECTIVE ;  /* 0x000000000000791b */ /* 0x003fe20003800000 */
.L_x_813:
[----:B------:R-:W-:Y:S01]  /*21cb0*/  MOV R13, R37 ;  /* 0x00000025000d7202 */ /* 0x000fe20000000f00 */
[----:B------:R-:W-:-:S07]  /*21cc0*/  IMAD.MOV.U32 R21, RZ, RZ, R14 ;  /* 0x000000ffff157224 */ /* 0x000fce00078e000e */
[----:B------:R-:W-:Y:S05]  /*21cd0*/  WARPSYNC.COLLECTIVE R15, `(.L_x_814) ;  /* 0x000000000f087348 */ /* 0x000fea0003c00000 */
[----:B------:R0:W1:Y:S02]  /*21ce0*/  SHFL.IDX P6, R14, R13, R12, R11 ;  /* 0x0000000c0d0e7389 */ /* 0x00006400000c000b */
[----:B01----:R-:W-:Y:S01]  /*21cf0*/  ENDCOLLECTIVE ;  /* 0x000000000000791b */ /* 0x003fe20003800000 */
.L_x_814:
[----:B------:R-:W-:Y:S01]  /*21d00*/  IMAD.MOV.U32 R20, RZ, RZ, R14 ;  /* 0x000000ffff147224 */ /* 0x000fe200078e000e */
[----:B------:R-:W-:Y:S06]  /*21d10*/  BRA `(.L_x_815) ;  /* 0xfffffec000807947 */ /* 0x000fec000383ffff */
.L_x_579:
[----:B0-----:R0:W1:Y:S02]  /*21d20*/  SYNCS.PHASECHK.TRANS64.TRYWAIT P0, [R2+URZ+0x34800], R5 ;  /* 0x03480005020075a7 */ /* 0x001064000800017f */
[----:B-1----:R-:W-:Y:S05]  /*21d30*/  @!P0 NANOSLEEP.SYNCS 0x989680 ;  /* 0x009896800000895d */ /* 0x002fea0003900000 */
[----:B------:R-:W1:Y:S02]  /*21d40*/  @!P0 SYNCS.PHASECHK.TRANS64 P0, [R2+URZ+0x34800], R5 ;  /* 0x03480005020085a7 */ /* 0x000e64000800007f */
[----:B-1----:R-:W-:Y:S05]  /*21d50*/  @!P0 BRA `(.L_x_579) ;  /* 0xfffffffc00f08947 */ /* 0x002fea000383ffff */
[----:B------:R-:W-:Y:S05]  /*21d60*/  BRA `(.L_x_816) ;  /* 0xfffffec800787947 */ /* 0x000fea000383ffff */
.L_x_593:
[----:B-1----:R1:W2:Y:S02]  /*21d70*/  SYNCS.PHASECHK.TRANS64.TRYWAIT P2, [R10+URZ+0x34830], R3 ;  /* 0x034830030a0075a7 */ /* 0x0022a4000804017f */
[----:B--2---:R-:W-:Y:S05]  /*21d80*/  @!P2 NANOSLEEP.SYNCS 0x989680 ;  /* 0x009896800000a95d */ /* 0x004fea0003900000 */
[----:B------:R-:W2:Y:S02]  /*21d90*/  @!P2 SYNCS.PHASECHK.TRANS64 P2, [R10+URZ+0x34830], R3 ;  /* 0x034830030a00a5a7 */ /* 0x000ea4000804007f */
[----:B--2---:R-:W-:Y:S05]  /*21da0*/  @!P2 BRA `(.L_x_593) ;  /* 0xfffffffc00f0a947 */ /* 0x004fea000383ffff */
[----:B------:R-:W-:Y:S05]  /*21db0*/  BRA `(.L_x_592) ;  /* 0xfffffeec00907947 */ /* 0x000fea000383ffff */
.L_x_600:
[----:B-1----:R1:W2:Y:S02]  /*21dc0*/  SYNCS.PHASECHK.TRANS64.TRYWAIT P2, [R15+URZ+0x34830], R20 ;  /* 0x034830140f0075a7 */ /* 0x0022a4000804017f */
[----:B--2---:R-:W-:Y:S05]  /*21dd0*/  @!P2 NANOSLEEP.SYNCS 0x989680 ;  /* 0x009896800000a95d */ /* 0x004fea0003900000 */
[----:B------:R-:W2:Y:S02]  /*21de0*/  @!P2 SYNCS.PHASECHK.TRANS64 P2, [R15+URZ+0x34830], R20 ;  /* 0x034830140f00a5a7 */ /* 0x000ea4000804007f */
[----:B--2---:R-:W-:Y:S05]  /*21df0*/  @!P2 BRA `(.L_x_600) ;  /* 0xfffffffc00f0a947 */ /* 0x004fea000383ffff */
[----:B------:R-:W-:Y:S05]  /*21e00*/  BRA `(.L_x_599) ;  /* 0xffffff1800307947 */ /* 0x000fea000383ffff */
.L_x_605:
[----:B-1----:R1:W2:Y:S02]  /*21e10*/  SYNCS.PHASECHK.TRANS64.TRYWAIT P2, [R20+URZ+0x34850], R0 ;  /* 0x03485000140075a7 */ /* 0x0022a4000804017f */
[----:B--2---:R-:W-:Y:S05]  /*21e20*/  @!P2 NANOSLEEP.SYNCS 0x989680 ;  /* 0x009896800000a95d */ /* 0x004fea0003900000 */
[----:B------:R-:W2:Y:S02]  /*21e30*/  @!P2 SYNCS.PHASECHK.TRANS64 P2, [R20+URZ+0x34850], R0 ;  /* 0x034850001400a5a7 */ /* 0x000ea4000804007f */
[----:B--2---:R-:W-:Y:S05]  /*21e40*/  @!P2 BRA `(.L_x_605) ;  /* 0xfffffffc00f0a947 */ /* 0x004fea000383ffff */
[----:B------:R-:W-:Y:S05]  /*21e50*/  BRA `(.L_x_604) ;  /* 0xffffff2000f47947 */ /* 0x000fea000383ffff */
.L_x_611:
[----:B-1----:R1:W2:Y:S02]  /*21e60*/  SYNCS.PHASECHK.TRANS64.TRYWAIT P0, [R6+URZ+0x34850], R9 ;  /* 0x03485009060075a7 */ /* 0x0022a4000800017f */
[----:B--2---:R-:W-:Y:S05]  /*21e70*/  @!P0 NANOSLEEP.SYNCS 0x989680 ;  /* 0x009896800000895d */ /* 0x004fea0003900000 */
[----:B------:R-:W2:Y:S02]  /*21e80*/  @!P0 SYNCS.PHASECHK.TRANS64 P0, [R6+URZ+0x34850], R9 ;  /* 0x03485009060085a7 */ /* 0x000ea4000800007f */
[----:B--2---:R-:W-:Y:S05]  /*21e90*/  @!P0 BRA `(.L_x_611) ;  /* 0xfffffffc00f08947 */ /* 0x004fea000383ffff */
[----:B------:R-:W-:Y:S05]  /*21ea0*/  BRA `(.L_x_610) ;  /* 0xffffff4000147947 */ /* 0x000fea000383ffff */
.L_x_650:
[----:B0-----:R-:W0:Y:S01]  /*21eb0*/  S2R R3, SR_TID.X ;  /* 0x0000000000037919 */ /* 0x001e220000002100 */
[----:B------:R-:W-:Y:S01]  /*21ec0*/  BSSY B1, `(.L_x_817) ;  /* 0x000000a000017945 */ /* 0x000fe20003800000 */
[----:B------:R-:W-:Y:S01]  /*21ed0*/  MOV R12, RZ ;  /* 0x000000ff000c7202 */ /* 0x000fe20000000f00 */
[----:B------:R-:W-:Y:S02]  /*21ee0*/  IMAD.MOV.U32 R11, RZ, RZ, 0x1f ;  /* 0x0000001fff0b7424 */ /* 0x000fe400078e00ff */
[----:B------:R-:W-:Y:S01]  /*21ef0*/  IMAD.MOV.U32 R15, RZ, RZ, -0x1 ;  /* 0xffffffffff0f7424 */ /* 0x000fe200078e00ff */
[----:B0-----:R-:W-:-:S04]  /*21f00*/  SHF.R.U32.HI R3, RZ, 0x5, R3 ;  /* 0x00000005ff037819 */ /* 0x001fc80000011603 */
[----:B------:R-:W-:-:S05]  /*21f10*/  LOP3.LUT R3, R3, 0x3, RZ, 0xc0, !PT ;  /* 0x0000000303037812 */ /* 0x000fca00078ec0ff */
[----:B------:R-:W-:-:S07]  /*21f20*/  IMAD.MOV.U32 R13, RZ, RZ, R3 ;  /* 0x000000ffff0d7224 */ /* 0x000fce00078e0003 */
[----:B------:R-:W-:Y:S05]  /*21f30*/  WARPSYNC.COLLECTIVE R15, `(.L_x_818) ;  /* 0x000000000f087348 */ /* 0x000fea0003c00000 */
[----:B------:R0:W1:Y:S02]  /*21f40*/  SHFL.IDX P6, R14, R13, R12, R11 ;  /* 0x0000000c0d0e7389 */ /* 0x00006400000c000b */
[----:B01----:R-:W-:Y:S01]  /*21f50*/  ENDCOLLECTIVE ;  /* 0x000000000000791b */ /* 0x003fe20003800000 */
.L_x_818:
[----:B------:R-:W-:Y:S05]  /*21f60*/  BSYNC B1 ;  /* 0x0000000000017941 */ /* 0x000fea0003800000 */
.L_x_817:
[----:B------:R-:W-:Y:S05]  /*21f70*/  BRA `(.L_x_819) ;  /* 0xffffff90001c7947 */ /* 0x000fea000383ffff */
.L_x_652:
[----:B------:R-:W-:Y:S01]  /*21f80*/  BSSY B1, `(.L_x_820) ;  /* 0x0000006000017945 */ /* 0x000fe20003800000 */
[----:B------:R-:W-:-:S07]  /*21f90*/  MOV R15, 0xffffffff ;  /* 0xffffffff000f7802 */ /* 0x000fce0000000f00 */
[----:B01----:R-:W-:Y:S05]  /*21fa0*/  WARPSYNC.COLLECTIVE R15, `(.L_x_821) ;  /* 0x000000000f0c7348 */ /* 0x003fea0003c00000 */
[----:B------:R-:W-:Y:S02]  /*21fb0*/  ELECT P6, UR62, PT ;  /* 0x00000000003e782f */ /* 0x000fe400038c0000 */
[----:B------:R-:W-:Y:S01]  /*21fc0*/  MOV R14, UR62 ;  /* 0x0000003e000e7c02 */ /* 0x000fe20008000f00 */
[----:B01----:R-:W-:Y:S10]  /*21fd0*/  ENDCOLLECTIVE ;  /* 0x000000000000791b */ /* 0x003ff40003800000 */
.L_x_821:
[----:B------:R-:W-:Y:S05]  /*21fe0*/  BSYNC B1 ;  /* 0x0000000000017941 */ /* 0x000fea0003800000 */
.L_x_820:
[----:B------:R-:W-:Y:S01]  /*21ff0*/  PLOP3.LUT P2, PT, P6, PT, PT, 0x80, 0x0 ;  /* 0x000000000000781c */ /* 0x000fe2000374f070 */
[----:B------:R-:W-:-:S12]  /*22000*/  BRA `(.L_x_651) ;  /* 0xffffff9000107947 */ /* 0x000fd8000383ffff */
.L_x_654:
[----:B0-----:R0:W1:Y:S02]  /*22010*/  SYNCS.PHASECHK.TRANS64.TRYWAIT P0, [R18+URZ+0x34820], R2 ;  /* 0x03482002120075a7 */ /* 0x001064000800017f */
[----:B-1----:R-:W-:Y:S05]  /*22020*/  @!P0 NANOSLEEP.SYNCS 0x989680 ;  /* 0x009896800000895d */ /* 0x002fea0003900000 */
[----:B------:R-:W1:Y:S02]  /*22030*/  @!P0 SYNCS.PHASECHK.TRANS64 P0, [R18+URZ+0x34820], R2 ;  /* 0x03482002120085a7 */ /* 0x000e64000800007f */
[----:B-1----:R-:W-:Y:S05]  /*22040*/  @!P0 BRA `(.L_x_654) ;  /* 0xfffffffc00f08947 */ /* 0x002fea000383ffff */
[----:B------:R-:W-:Y:S05]  /*22050*/  BRA `(.L_x_822) ;  /* 0xffffff9000207947 */ /* 0x000fea000383ffff */
.L_x_658:
[----:B-1----:R1:W2:Y:S02]  /*22060*/  SYNCS.PHASECHK.TRANS64.TRYWAIT P0, [R5+URZ+0x348a0], R8 ;  /* 0x0348a008050075a7 */ /* 0x0022a4000800017f */
[----:B--2---:R-:W-:Y:S05]  /*22070*/  @!P0 NANOSLEEP.SYNCS 0x989680 ;  /* 0x009896800000895d */ /* 0x004fea0003900000 */
[----:B------:R-:W2:Y:S02]  /*22080*/  @!P0 SYNCS.PHASECHK.TRANS64 P0, [R5+URZ+0x348a0], R8 ;  /* 0x0348a008050085a7 */ /* 0x000ea4000800007f */
[----:B--2---:R-:W-:Y:S05]  /*22090*/  @!P0 BRA `(.L_x_658) ;  /* 0xfffffffc00f08947 */ /* 0x004fea000383ffff */
[----:B------:R-:W-:Y:S05]  /*220a0*/  BRA `(.L_x_823) ;  /* 0xffffff9000407947 */ /* 0x000fea000383ffff */
.L_x_665:
[----:B0-----:R0:W2:Y:S02]  /*220b0*/  SYNCS.PHASECHK.TRANS64.TRYWAIT P0, [R5+URZ+0x348c0], R8 ;  /* 0x0348c008050075a7 */ /* 0x0010a4000800017f */
[----:B--2---:R-:W-:Y:S05]  /*220c0*/  @!P0 NANOSLEEP.SYNCS 0x989680 ;  /* 0x009896800000895d */ /* 0x004fea0003900000 */
[----:B------:R-:W2:Y:S02]  /*220d0*/  @!P0 SYNCS.PHASECHK.TRANS64 P0, [R5+URZ+0x348c0], R8 ;  /* 0x0348c008050085a7 */ /* 0x000ea4000800007f */
[----:B--2---:R-:W-:Y:S05]  /*220e0*/  @!P0 BRA `(.L_x_665) ;  /* 0xfffffffc00f08947 */ /* 0x004fea000383ffff */
[----:B------:R-:W-:Y:S05]  /*220f0*/  BRA `(.L_x_824) ;  /* 0xffffff9400387947 */ /* 0x000fea000383ffff */
.L_x_673:
[----:B0-----:R0:W1:Y:S02]  /*22100*/  SYNCS.PHASECHK.TRANS64.TRYWAIT P0, [R6+URZ+0x348a0], R5 ;  /* 0x0348a005060075a7 */ /* 0x001064000800017f */
[----:B-1----:R-:W-:Y:S05]  /*22110*/  @!P0 NANOSLEEP.SYNCS 0x989680 ;  /* 0x009896800000895d */ /* 0x002fea0003900000 */
[----:B------:R-:W1:Y:S02]  /*22120*/  @!P0 SYNCS.PHASECHK.TRANS64 P0, [R6+URZ+0x348a0], R5 ;  /* 0x0348a005060085a7 */ /* 0x000e64000800007f */
[----:B-1----:R-:W-:Y:S05]  /*22130*/  @!P0 BRA `(.L_x_673) ;  /* 0xfffffffc00f08947 */ /* 0x002fea000383ffff */
[----:B------:R-:W-:Y:S05]  /*22140*/  BRA `(.L_x_825) ;  /* 0xffffff9800507947 */ /* 0x000fea000383ffff */
.L_x_680:
[----:B-1----:R1:W2:Y:S02]  /*22150*/  SYNCS.PHASECHK.TRANS64.TRYWAIT P0, [R6+URZ+0x348c0], R5 ;  /* 0x0348c005060075a7 */ /* 0x0022a4000800017f */
[----:B--2---:R-:W-:Y:S05]  /*22160*/  @!P0 NANOSLEEP.SYNCS 0x989680 ;  /* 0x009896800000895d */ /* 0x004fea0003900000 */
[----:B------:R-:W2:Y:S02]  /*22170*/  @!P0 SYNCS.PHASECHK.TRANS64 P0, [R6+URZ+0x348c0], R5 ;  /* 0x0348c005060085a7 */ /* 0x000ea4000800007f */
[----:B--2---:R-:W-:Y:S05]  /*22180*/  @!P0 BRA `(.L_x_680) ;  /* 0xfffffffc00f08947 */ /* 0x004fea000383ffff */
[----:B------:R-:W-:Y:S05]  /*22190*/  BRA `(.L_x_826) ;  /* 0xffffff9c00507947 */ /* 0x000fea000383ffff */
.L_x_696:
[----:B------:R-:W0:Y:S01]  /*221a0*/  S2R R4, SR_TID.X ;  /* 0x0000000000047919 */ /* 0x000e220000002100 */
[----:B------:R-:W-:Y:S01]  /*221b0*/  BSSY B0, `(.L_x_827) ;  /* 0x000000a000007945 */ /* 0x000fe20003800000 */
[----:B------:R-:W-:Y:S01]  /*221c0*/  IMAD.MOV.U32 R12, RZ, RZ, RZ ;  /* 0x000000ffff0c7224 */ /* 0x000fe200078e00ff */
[----:B------:R-:W-:Y:S01]  /*221d0*/  MOV R11, 0x1f ;  /* 0x0000001f000b7802 */ /* 0x000fe20000000f00 */
[----:B------:R-:W-:Y:S01]  /*221e0*/  IMAD.MOV.U32 R15, RZ, RZ, -0x1 ;  /* 0xffffffffff0f7424 */ /* 0x000fe200078e00ff */
[----:B0-----:R-:W-:-:S04]  /*221f0*/  SHF.R.U32.HI R4, RZ, 0x5, R4 ;  /* 0x00000005ff047819 */ /* 0x001fc80000011604 */
[----:B------:R-:W-:-:S05]  /*22200*/  LOP3.LUT R4, R4, 0x3, RZ, 0xc0, !PT ;  /* 0x0000000304047812 */ /* 0x000fca00078ec0ff */
[----:B------:R-:W-:-:S07]  /*22210*/  IMAD.MOV.U32 R13, RZ, RZ, R4 ;  /* 0x000000ffff0d7224 */ /* 0x000fce00078e0004 */
[----:B------:R-:W-:Y:S05]  /*22220*/  WARPSYNC.COLLECTIVE R15, `(.L_x_828) ;  /* 0x000000000f087348 */ /* 0x000fea0003c00000 */
[----:B------:R0:W1:Y:S02]  /*22230*/  SHFL.IDX P6, R14, R13, R12, R11 ;  /* 0x0000000c0d0e7389 */ /* 0x00006400000c000b */
[----:B01----:R-:W-:Y:S01]  /*22240*/  ENDCOLLECTIVE ;  /* 0x000000000000791b */ /* 0x003fe20003800000 */
.L_x_828:
[----:B------:R-:W-:Y:S05]  /*22250*/  BSYNC B0 ;  /* 0x0000000000007941 */ /* 0x000fea0003800000 */
.L_x_827:
[----:B------:R-:W-:Y:S05]  /*22260*/  BRA `(.L_x_829) ;  /* 0xffffffa8005c7947 */ /* 0x000fea000383ffff */
.L_x_698:
[----:B------:R-:W-:Y:S01]  /*22270*/  BSSY B0, `(.L_x_830) ;  /* 0x0000006000007945 */ /* 0x000fe20003800000 */
[----:B------:R-:W-:-:S07]  /*22280*/  IMAD.MOV.U32 R15, RZ, RZ, -0x1 ;  /* 0xffffffffff0f7424 */ /* 0x000fce00078e00ff */
[----:B0-----:R-:W-:Y:S05]  /*22290*/  WARPSYNC.COLLECTIVE R15, `(.L_x_831) ;  /* 0x000000000f0c7348 */ /* 0x001fea0003c00000 */
[----:B------:R-:W-:Y:S02]  /*222a0*/  ELECT P6, UR62, PT ;  /* 0x00000000003e782f */ /* 0x000fe400038c0000 */
[----:B------:R-:W-:Y:S01]  /*222b0*/  MOV R14, UR62 ;  /* 0x0000003e000e7c02 */ /* 0x000fe20008000f00 */
[----:B0-----:R-:W-:Y:S10]  /*222c0*/  ENDCOLLECTIVE ;  /* 0x000000000000791b */ /* 0x001ff40003800000 */
.L_x_831:
[----:B------:R-:W-:Y:S05]  /*222d0*/  BSYNC B0 ;  /* 0x0000000000007941 */ /* 0x000fea0003800000 */
.L_x_830:
[----:B------:R-:W-:Y:S05]  /*222e0*/  BRA `(.L_x_832) ;  /* 0xffffffa800687947 */ /* 0x000fea000383ffff */
.L_x_700:
[----:B0-----:R0:W1:Y:S02]  /*222f0*/  SYNCS.PHASECHK.TRANS64.TRYWAIT P0, [R0+URZ+0x34840], R2 ;  /* 0x03484002000075a7 */ /* 0x001064000800017f */
[----:B-1----:R-:W-:Y:S05]  /*22300*/  @!P0 NANOSLEEP.SYNCS 0x989680 ;  /* 0x009896800000895d */ /* 0x002fea0003900000 */
[----:B------:R-:W1:Y:S02]  /*22310*/  @!P0 SYNCS.PHASECHK.TRANS64 P0, [R0+URZ+0x34840], R2 ;  /* 0x03484002000085a7 */ /* 0x000e64000800007f */
[----:B-1----:R-:W-:Y:S05]  /*22320*/  @!P0 BRA `(.L_x_700) ;  /* 0xfffffffc00f08947 */ /* 0x002fea000383ffff */
[----:B------:R-:W-:Y:S05]  /*22330*/  BRA `(.L_x_833) ;  /* 0xffffffa800c87947 */ /* 0x000fea000383ffff */
.L_x_704:
[----:B------:R0:W5:Y:S01]  /*22340*/  LDL.LU R10, [R1+0x5c] ;  /* 0x00005c00010a7983 */ /* 0x0001620000300800 */
[----:B------:R-:W-:Y:S01]  /*22350*/  MOV R13, R3 ;  /* 0x00000003000d7202 */ /* 0x000fe20000000f00 */
[----:B------:R-:W-:Y:S01]  /*22360*/  IMAD.MOV.U32 R12, RZ, RZ, RZ ;  /* 0x000000ffff0c7224 */ /* 0x000fe200078e00ff */
[----:B------:R-:W-:Y:S01]  /*22370*/  MOV R15, 0xffffffff ;  /* 0xffffffff000f7802 */ /* 0x000fe20000000f00 */
[----:B------:R-:W1:Y:S01]  /*22380*/  S2R R7, SR_TID.X ;  /* 0x0000000000077919 */ /* 0x000e620000002100 */
[----:B------:R-:W-:-:S07]  /*22390*/  IMAD.MOV.U32 R11, RZ, RZ, 0x181f ;  /* 0x0000181fff0b7424 */ /* 0x000fce00078e00ff */
[----:B01---5:R-:W-:Y:S05]  /*223a0*/  WARPSYNC.COLLECTIVE R15, `(.L_x_834) ;  /* 0x000000000f087348 */ /* 0x023fea0003c00000 */
[----:B------:R2:W3:Y:S02]  /*223b0*/  SHFL.IDX P6, R14, R13, R12, R11 ;  /* 0x0000000c0d0e7389 */ /* 0x0004e400000c000b */
[----:B0123-5:R-:W-:Y:S01]  /*223c0*/  ENDCOLLECTIVE ;  /* 0x000000000000791b */ /* 0x02ffe20003800000 */
.L_x_834:
[----:B------:R-:W-:Y:S02]  /*223d0*/  IMAD.MOV.U32 R13, RZ, RZ, R4 ;  /* 0x000000ffff0d7224 */ /* 0x000fe400078e0004 */
[----:B------:R-:W-:-:S07]  /*223e0*/  IMAD.MOV.U32 R6, RZ, RZ, R14 ;  /* 0x000000ffff067224 */ /* 0x000fce00078e000e */
[----:B------:R-:W-:Y:S05]  /*223f0*/  WARPSYNC.COLLECTIVE R15, `(.L_x_835) ;  /* 0x000000000f087348 */ /* 0x000fea0003c00000 */
[----:B------:R0:W1:Y:S02]  /*22400*/  SHFL.IDX P6, R14, R13, R12, R11 ;  /* 0x0000000c0d0e7389 */ /* 0x00006400000c000b */
[----:B01----:R-:W-:Y:S01]  /*22410*/  ENDCOLLECTIVE ;  /* 0x000000000000791b */ /* 0x003fe20003800000 */
.L_x_835:
[----:B------:R-:W-:-:S04]  /*22420*/  LOP3.LUT R7, R7, 0x7f, RZ, 0xc0, !PT ;  /* 0x0000007f07077812 */ /* 0x000fc800078ec0ff */
[----:B------:R-:W-:Y:S01]  /*22430*/  SHF.R.U32.HI R0, RZ, 0x3, R7 ;  /* 0x00000003ff007819 */ /* 0x000fe20000011607 */
[----:B------:R-:W-:Y:S02]  /*22440*/  IMAD R2, R10, R8, RZ ;  /* 0x000000080a027224 */ /* 0x000fe400078e02ff */
[----:B------:R0:W5:Y:S02]  /*22450*/  LDL R10, [R1+0x30] ;  /* 0x00003000010a7983 */ /* 0x0001640000100800 */
[----:B------:R-:W-:Y:S01]  /*22460*/  IMAD.IADD R0, R0, 0x1, R5 ;  /* 0x0000000100007824 */ /* 0x000fe200078e0205 */
[----:B------:R-:W-:Y:S01]  /*22470*/  MOV R7, R14 ;  /* 0x0000000e00077202 */ /* 0x000fe20000000f00 */
[----:B------:R-:W-:Y:S02]  /*22480*/  IMAD.MOV.U32 R13, RZ, RZ, R3 ;  /* 0x000000ffff0d7224 */ /* 0x000fe400078e0003 */
[----:B------:R-:W-:Y:S01]  /*22490*/  IMAD.MOV.U32 R12, RZ, RZ, 0x1 ;  /* 0x00000001ff0c7424 */ /* 0x000fe200078e00ff */
[----:B------:R-:W-:-:S02]  /*224a0*/  ISETP.GE.AND P2, PT, R0, R2, PT ;  /* 0x000000020000720c */ /* 0x000fc40003f46270 */
[----:B0-----:R-:W-:-:S11]  /*224b0*/  IADD3 R5, R0, 0x10, RZ ;  /* 0x0000001000057810 */ /* 0x001fd60007ffe0ff */
[----:B-----5:R-:W-:Y:S05]  /*224c0*/  WARPSYNC.COLLECTIVE R15, `(.L_x_836) ;  /* 0x000000000f087348 */ /* 0x020fea0003c00000 */
[----:B------:R0:W1:Y:S02]  /*224d0*/  SHFL.IDX P6, R14, R13, R12, R11 ;  /* 0x0000000c0d0e7389 */ /* 0x00006400000c000b */
[----:B01---5:R-:W-:Y:S01]  /*224e0*/  ENDCOLLECTIVE ;  /* 0x000000000000791b */ /* 0x023fe20003800000 */
.L_x_836:
[----:B------:R-:W-:-:S05]  /*224f0*/  @!P2 LEA R7, P4, R9, R7, 0x1 ;  /* 0x000000070907a211 */ /* 0x000fca00078808ff */
[----:B------:R-:W-:Y:S02]  /*22500*/  @!P2 IMAD.X R6, RZ, RZ, R6, P4 ;  /* 0x000000ffff06a224 */ /* 0x000fe400020e0606 */
[----:B------:R-:W-:-:S03]  /*22510*/  IMAD.MOV.U32 R13, RZ, RZ, R4 ;  /* 0x000000ffff0d7224 */ /* 0x000fc600078e0004 */
[----:B------:R-:W-:-:S04]  /*22520*/  @!P2 LOP3.LUT R7, R7, R6, RZ, 0x3c, !PT ;  /* 0x000000060707a212 */ /* 0x000fc800078e3cff */
[----:B------:R-:W-:-:S04]  /*22530*/  @!P2 LOP3.LUT R6, R7, R6, RZ, 0x3c, !PT ;  /* 0x000000060706a212 */ /* 0x000fc800078e3cff */
[----:B------:R-:W-:-:S05]  /*22540*/  @!P2 LOP3.LUT R7, R7, R6, RZ, 0x3c, !PT ;  /* 0x000000060707a212 */ /* 0x000fca00078e3cff */
[----:B------:R-:W-:Y:S01]  /*22550*/  @!PT LDS RZ, [RZ] ;  /* 0x00000000fffff984 */ /* 0x000fe20000000800 */
[----:B------:R-:W-:Y:S01]  /*22560*/  @!PT LDS RZ, [RZ] ;  /* 0x00000000fffff984 */ /* 0x000fe20000000800 */
[----:B------:R-:W-:Y:S01]  /*22570*/  @!PT LDS RZ, [RZ] ;  /* 0x00000000fffff984 */ /* 0x000fe20000000800 */
[----:B------:R-:W-:Y:S04]  /*22580*/  @!P2 LDGSTS.E.BYPASS.LTC128B.128 [R10+0x10400], desc[UR56][R6.64], !P3 ;  /* 0x10400000060aafae */ /* 0x000fe8000d901d78 */
[----:B------:R-:W-:Y:S04]  /*22590*/  @!P2 LDGSTS.E.BYPASS.LTC128B.128 [R10+0x14400], desc[UR56][R6.64+0x80], !P0 ;  /* 0x14400080060aafae */ /* 0x000fe8000c101d78 */
[----:B------:R0:W-:Y:S01]  /*225a0*/  @!P2 LDGSTS.E.BYPASS.LTC128B.128 [R10+0x18400], desc[UR56][R6.64+0x100], !P1 ;  /* 0x18400100060aafae */ /* 0x0001e2000c901d78 */
[----:B------:R-:W-:Y:S02]  /*225b0*/  ISETP.GE.AND P2, PT, R5, R2, PT ;  /* 0x000000020500720c */ /* 0x000fe40003f46270 */
[----:B0-----:R-:W-:-:S11]  /*225c0*/  MOV R6, R14 ;  /* 0x0000000e00067202 */ /* 0x001fd60000000f00 */
[----:B------:R-:W-:Y:S05]  /*225d0*/  WARPSYNC.COLLECTIVE R15, `(.L_x_837) ;  /* 0x000000000f087348 */ /* 0x000fea0003c00000 */
[----:B------:R0:W1:Y:S02]  /*225e0*/  SHFL.IDX P6, R14, R13, R12, R11 ;  /* 0x0000000c0d0e7389 */ /* 0x00006400000c000b */
[----:B01----:R-:W-:Y:S01]  /*225f0*/  ENDCOLLECTIVE ;  /* 0x000000000000791b */ /* 0x003fe20003800000 */
.L_x_837:
[----:B------:R-:W-:Y:S02]  /*22600*/  IMAD.MOV.U32 R13, RZ, RZ, R3 ;  /* 0x000000ffff0d7224 */ /* 0x000fe400078e0003 */
[----:B------:R-:W-:Y:S02]  /*22610*/  IMAD.MOV.U32 R12, RZ, RZ, 0x2 ;  /* 0x00000002ff0c7424 */ /* 0x000fe400078e00ff */
[----:B------:R-:W-:-:S07]  /*22620*/  IMAD.MOV.U32 R5, RZ, RZ, R14 ;  /* 0x000000ffff057224 */ /* 0x000fce00078e000e */
[----:B------:R-:W-:Y:S05]  /*22630*/  WARPSYNC.COLLECTIVE R15, `(.L_x_838) ;  /* 0x000000000f087348 */ /* 0x000fea0003c00000 */
[----:B------:R0:W1:Y:S02]  /*22640*/  SHFL.IDX P6, R14, R13, R12, R11 ;  /* 0x0000000c0d0e7389 */ /* 0x00006400000c000b */
[----:B01----:R-:W-:Y:S01]  /*22650*/  ENDCOLLECTIVE ;  /* 0x000000000000791b */ /* 0x003fe20003800000 */
.L_x_838:
[----:B------:R-:W-:-:S04]  /*22660*/  @!P2 LEA R5, P4, R9, R5, 0x1 ;  /* 0x000000050905a211 */ /* 0x000fc800078808ff */
[----:B------:R-:W-:-:S05]  /*22670*/  @!P2 IADD3.X R6, RZ, R6, RZ, P4, !PT ;  /* 0x00000006ff06a210 */ /* 0x000fca00027fe4ff */
[----:B------:R-:W-:Y:S02]  /*22680*/  @!P2 IMAD.MOV.U32 R7, RZ, RZ, R6 ;  /* 0x000000ffff07a224 */ /* 0x000fe400078e0006 */
[----:B------:R-:W-:Y:S01]  /*22690*/  @!P2 IMAD.MOV.U32 R6, RZ, RZ, R5 ;  /* 0x000000ffff06a224 */ /* 0x000fe200078e0005 */
[----:B------:R-:W-:Y:S01]  /*226a0*/  IADD3 R5, R0, 0x20, RZ ;  /* 0x0000002000057810 */ /* 0x000fe20007ffe0ff */
[----:B------:R-:W-:-:S03]  /*226b0*/  IMAD.MOV.U32 R13, RZ, RZ, R4 ;  /* 0x000000ffff0d7224 */ /* 0x000fc600078e0004 */
        /* <DEDUP_REMOVED lines=11> */
.L_x_839:
[----:B------:R-:W-:Y:S02]  /*22770*/  IMAD.MOV.U32 R13, RZ, RZ, R3 ;  /* 0x000000ffff0d7224 */ /* 0x000fe400078e0003 */
[----:B------:R-:W-:Y:S02]  /*22780*/  IMAD.MOV.U32 R12, RZ, RZ, 0x3 ;  /* 0x00000003ff0c7424 */ /* 0x000fe400078e00ff */
[----:B------:R-:W-:-:S07]  /*22790*/  IMAD.MOV.U32 R5, RZ, RZ, R14 ;  /* 0x000000ffff057224 */ /* 0x000fce00078e000e */
[----:B------:R-:W-:Y:S05]  /*227a0*/  WARPSYNC.COLLECTIVE R15, `(.L_x_840) ;  /* 0x000000000f087348 */ /* 0x000fea0003c00000 */
[----:B------:R0:W1:Y:S02]  /*227b0*/  SHFL.IDX P6, R14, R13, R12, R11 ;  /* 0x0000000c0d0e7389 */ /* 0x00006400000c000b */
[----:B01----:R-:W-:Y:S01]  /*227c0*/  ENDCOLLECTIVE ;  /* 0x000000000000791b */ /* 0x003fe20003800000 */
.L_x_840:
        /* <DEDUP_REMOVED lines=17> */
.L_x_841:
[----:B------:R-:W-:Y:S02]  /*228e0*/  IMAD.MOV.U32 R13, RZ, RZ, R3 ;  /* 0x000000ffff0d7224 */ /* 0x000fe400078e0003 */
[----:B------:R-:W-:Y:S02]  /*228f0*/  IMAD.MOV.U32 R12, RZ, RZ, 0x4 ;  /* 0x00000004ff0c7424 */ /* 0x000fe400078e00ff */
[----:B------:R-:W-:-:S07]  /*22900*/  IMAD.MOV.U32 R5, RZ, RZ, R14 ;  /* 0x000000ffff057224 */ /* 0x000fce00078e000e */
[----:B------:R-:W-:Y:S05]  /*22910*/  WARPSYNC.COLLECTIVE R15, `(.L_x_842) ;  /* 0x000000000f087348 */ /* 0x000fea0003c00000 */
[----:B------:R0:W1:Y:S02]  /*22920*/  SHFL.IDX P6, R14, R13, R12, R11 ;  /* 0x0000000c0d0e7389 */ /* 0x00006400000c000b */
[----:B01----:R-:W-:Y:S01]  /*22930*/  ENDCOLLECTIVE ;  /* 0x000000000000791b */ /* 0x003fe20003800000 */
.L_x_842:
        /* <DEDUP_REMOVED lines=17> */
.L_x_843:
[----:B------:R-:W-:Y:S02]  /*22a50*/  IMAD.MOV.U32 R13, RZ, RZ, R3 ;  /* 0x000000ffff0d7224 */ /* 0x000fe400078e0003 */
[----:B------:R-:W-:Y:S02]  /*22a60*/  IMAD.MOV.U32 R12, RZ, RZ, 0x5 ;  /* 0x00000005ff0c7424 */ /* 0x000fe400078e00ff */
[----:B------:R-:W-:-:S07]  /*22a70*/  IMAD.MOV.U32 R5, RZ, RZ, R14 ;  /* 0x000000ffff057224 */ /* 0x000fce00078e000e */
[----:B------:R-:W-:Y:S05]  /*22a80*/  WARPSYNC.COLLECTIVE R15, `(.L_x_844) ;  /* 0x000000000f087348 */ /* 0x000fea0003c00000 */
[----:B------:R0:W1:Y:S02]  /*22a90*/  SHFL.IDX P6, R14, R13, R12, R11 ;  /* 0x0000000c0d0e7389 */ /* 0x00006400000c000b */
[----:B01----:R-:W-:Y:S01]  /*22aa0*/  ENDCOLLECTIVE ;  /* 0x000000000000791b */ /* 0x003fe20003800000 */
.L_x_844:
        /* <DEDUP_REMOVED lines=17> */
.L_x_845:
[----:B------:R-:W-:Y:S02]  /*22bc0*/  IMAD.MOV.U32 R13, RZ, RZ, R3 ;  /* 0x000000ffff0d7224 */ /* 0x000fe400078e0003 */
[----:B------:R-:W-:Y:S02]  /*22bd0*/  IMAD.MOV.U32 R12, RZ, RZ, 0x6 ;  /* 0x00000006ff0c7424 */ /* 0x000fe400078e00ff */
[----:B------:R-:W-:-:S07]  /*22be0*/  IMAD.MOV.U32 R5, RZ, RZ, R14 ;  /* 0x000000ffff057224 */ /* 0x000fce00078e000e */
[----:B------:R-:W-:Y:S05]  /*22bf0*/  WARPSYNC.COLLECTIVE R15, `(.L_x_846) ;  /* 0x000000000f087348 */ /* 0x000fea0003c00000 */
[----:B------:R0:W1:Y:S02]  /*22c00*/  SHFL.IDX P6, R14, R13, R12, R11 ;  /* 0x0000000c0d0e7389 */ /* 0x00006400000c000b */
[----:B01----:R-:W-:Y:S01]  /*22c10*/  ENDCOLLECTIVE ;  /* 0x000000000000791b */ /* 0x003fe20003800000 */
.L_x_846:
        /* <DEDUP_REMOVED lines=17> */
.L_x_847:
[----:B------:R-:W-:Y:S01]  /*22d30*/  MOV R13, R3 ;  /* 0x00000003000d7202 */ /* 0x000fe20000000f00 */
[----:B------:R-:W-:Y:S02]  /*22d40*/  IMAD.MOV.U32 R12, RZ, RZ, 0x7 ;  /* 0x00000007ff0c7424 */ /* 0x000fe400078e00ff */
[----:B------:R-:W-:-:S07]  /*22d50*/  IMAD.MOV.U32 R5, RZ, RZ, R14 ;  /* 0x000000ffff057224 */ /* 0x000fce00078e000e */
[----:B------:R-:W-:Y:S05]  /*22d60*/  WARPSYNC.COLLECTIVE R15, `(.L_x_848) ;  /* 0x000000000f087348 */ /* 0x000fea0003c00000 */
[----:B------:R0:W1:Y:S02]  /*22d70*/  SHFL.IDX P6, R14, R13, R12, R11 ;  /* 0x0000000c0d0e7389 */ /* 0x00006400000c000b */
[----:B01----:R-:W-:Y:S01]  /*22d80*/  ENDCOLLECTIVE ;  /* 0x000000000000791b */ /* 0x003fe20003800000 */
.L_x_848:
[----:B------:R-:W-:-:S04]  /*22d90*/  @!P2 LEA R5, P4, R9, R5, 0x1 ;  /* 0x000000050905a211 */ /* 0x000fc800078808ff */
[----:B------:R-:W-:-:S05]  /*22da0*/  @!P2 IADD3.X R6, RZ, R6, RZ, P4, !PT ;  /* 0x00000006ff06a210 */ /* 0x000fca00027fe4ff */
[----:B------:R-:W-:Y:S01]  /*22db0*/  @!P2 IMAD.MOV.U32 R7, RZ, RZ, R6 ;  /* 0x000000ffff07a224 */ /* 0x000fe200078e0006 */
[----:B------:R-:W-:Y:S01]  /*22dc0*/  MOV R13, R4 ;  /* 0x00000004000d7202 */ /* 0x000fe20000000f00 */
        /* <DEDUP_REMOVED lines=10> */
.L_x_849:
[----:B------:R-:W-:Y:S01]  /*22e70*/  @!PT LDS RZ, [RZ] ;  /* 0x00000000fffff984 */ /* 0x000fe20000000800 */
[----:B------:R-:W-:Y:S01]  /*22e80*/  @!PT LDS RZ, [RZ] ;  /* 0x00000000fffff984 */ /* 0x000fe20000000800 */
[----:B------:R-:W-:Y:S01]  /*22e90*/  @!PT LDS RZ, [RZ] ;  /* 0x00000000fffff984 */ /* 0x000fe20000000800 */
[----:B------:R0:W-:Y:S01]  /*22ea0*/  @!P2 LDGSTS.E.BYPASS.LTC128B.128 [R10+0x1b400], desc[UR56][R6.64+0x100], !P1 ;  /* 0x1b400100060aafae */ /* 0x0001e2000c901d78 */
[----:B------:R-:W-:Y:S01]  /*22eb0*/  IMAD.MOV.U32 R3, RZ, RZ, R14 ;  /* 0x000000ffff037224 */ /* 0x000fe200078e000e */
[----:B------:R-:W-:Y:S06]  /*22ec0*/  BRA `(.L_x_850) ;  /* 0xffffffac00847947 */ /* 0x000fec000383ffff */
.L_x_709:
[----:B----4-:R4:W0:Y:S02]  /*22ed0*/  SYNCS.PHASECHK.TRANS64.TRYWAIT P0, [R18+URZ+0x34820], R0 ;  /* 0x03482000120075a7 */ /* 0x010824000800017f */
[----:B0-----:R-:W-:Y:S05]  /*22ee0*/  @!P0 NANOSLEEP.SYNCS 0x989680 ;  /* 0x009896800000895d */ /* 0x001fea0003900000 */
[----:B------:R-:W0:Y:S02]  /*22ef0*/  @!P0 SYNCS.PHASECHK.TRANS64 P0, [R18+URZ+0x34820], R0 ;  /* 0x03482000120085a7 */ /* 0x000e24000800007f */
[----:B0-----:R-:W-:Y:S05]  /*22f00*/  @!P0 BRA `(.L_x_709) ;  /* 0xfffffffc00f08947 */ /* 0x001fea000383ffff */
[----:B------:R-:W-:Y:S05]  /*22f10*/  BRA `(.L_x_851) ;  /* 0xffffffac00f87947 */ /* 0x000fea000383ffff */
.L_x_718:
[----:B-1----:R1:W2:Y:S02]  /*22f20*/  SYNCS.PHASECHK.TRANS64.TRYWAIT P0, [R3+URZ+0x34840], R2 ;  /* 0x03484002030075a7 */ /* 0x0022a4000800017f */
[----:B--2---:R-:W-:Y:S05]  /*22f30*/  @!P0 NANOSLEEP.SYNCS 0x989680 ;  /* 0x009896800000895d */ /* 0x004fea0003900000 */
[----:B------:R-:W2:Y:S02]  /*22f40*/  @!P0 SYNCS.PHASECHK.TRANS64 P0, [R3+URZ+0x34840], R2 ;  /* 0x03484002030085a7 */ /* 0x000ea4000800007f */
[----:B--2---:R-:W-:Y:S05]  /*22f50*/  @!P0 BRA `(.L_x_718) ;  /* 0xfffffffc00f08947 */ /* 0x004fea000383ffff */
[----:B------:R-:W-:Y:S05]  /*22f60*/  BRA `(.L_x_852) ;  /* 0xffffffb000d47947 */ /* 0x000fea000383ffff */
.L_x_725:
[----:B0-----:R0:W1:Y:S02]  /*22f70*/  SYNCS.PHASECHK.TRANS64.TRYWAIT P0, [R2+URZ+0x34860], R3 ;  /* 0x03486003020075a7 */ /* 0x001064000800017f */
[----:B-1----:R-:W-:Y:S05]  /*22f80*/  @!P0 NANOSLEEP.SYNCS 0x989680 ;  /* 0x009896800000895d */ /* 0x002fea0003900000 */
[----:B------:R-:W1:Y:S02]  /*22f90*/  @!P0 SYNCS.PHASECHK.TRANS64 P0, [R2+URZ+0x34860], R3 ;  /* 0x03486003020085a7 */ /* 0x000e64000800007f */
[----:B-1----:R-:W-:Y:S05]  /*22fa0*/  @!P0 BRA `(.L_x_725) ;  /* 0xfffffffc00f08947 */ /* 0x002fea000383ffff */
[----:B------:R-:W-:Y:S05]  /*22fb0*/  BRA `(.L_x_853) ;  /* 0xffffffb400e07947 */ /* 0x000fea000383ffff */
.L_x_735:
[----:B-1----:R1:W2:Y:S02]  /*22fc0*/  SYNCS.PHASECHK.TRANS64.TRYWAIT P0, [R3+URZ+0x34840], R2 ;  /* 0x03484002030075a7 */ /* 0x0022a4000800017f */
[----:B--2---:R-:W-:Y:S05]  /*22fd0*/  @!P0 NANOSLEEP.SYNCS 0x989680 ;  /* 0x009896800000895d */ /* 0x004fea0003900000 */
[----:B------:R-:W2:Y:S02]  /*22fe0*/  @!P0 SYNCS.PHASECHK.TRANS64 P0, [R3+URZ+0x34840], R2 ;  /* 0x03484002030085a7 */ /* 0x000ea4000800007f */
[----:B--2---:R-:W-:Y:S05]  /*22ff0*/  @!P0 BRA `(.L_x_735) ;  /* 0xfffffffc00f08947 */ /* 0x004fea000383ffff */
[----:B------:R-:W-:Y:S05]  /*23000*/  BRA `(.L_x_854) ;  /* 0xffffffbc00787947 */ /* 0x000fea000383ffff */
.L_x_742:
[----:B0-----:R0:W1:Y:S02]  /*23010*/  SYNCS.PHASECHK.TRANS64.TRYWAIT P0, [R2+URZ+0x34860], R3 ;  /* 0x03486003020075a7 */ /* 0x001064000800017f */
[----:B-1----:R-:W-:Y:S05]  /*23020*/  @!P0 NANOSLEEP.SYNCS 0x989680 ;  /* 0x009896800000895d */ /* 0x002fea0003900000 */
[----:B------:R-:W1:Y:S02]  /*23030*/  @!P0 SYNCS.PHASECHK.TRANS64 P0, [R2+URZ+0x34860], R3 ;  /* 0x03486003020085a7 */ /* 0x000e64000800007f */
[----:B-1----:R-:W-:Y:S05]  /*23040*/  @!P0 BRA `(.L_x_742) ;  /* 0xfffffffc00f08947 */ /* 0x002fea000383ffff */
[----:B------:R-:W-:Y:S05]  /*23050*/  BRA `(.L_x_855) ;  /* 0xffffffc000847947 */ /* 0x000fea000383ffff */
.L_x_752:
[----:B--2---:R2:W3:Y:S02]  /*23060*/  SYNCS.PHASECHK.TRANS64.TRYWAIT P0, [R3+URZ+0x34840], R2 ;  /* 0x03484002030075a7 */ /* 0x0044e4000800017f */
[----:B---3--:R-:W-:Y:S05]  /*23070*/  @!P0 NANOSLEEP.SYNCS 0x989680 ;  /* 0x009896800000895d */ /* 0x008fea0003900000 */
[----:B------:R-:W3:Y:S02]  /*23080*/  @!P0 SYNCS.PHASECHK.TRANS64 P0, [R3+URZ+0x34840], R2 ;  /* 0x03484002030085a7 */ /* 0x000ee4000800007f */
[----:B---3--:R-:W-:Y:S05]  /*23090*/  @!P0 BRA `(.L_x_752) ;  /* 0xfffffffc00f08947 */ /* 0x008fea000383ffff */
[----:B------:R-:W-:Y:S05]  /*230a0*/  BRA `(.L_x_856) ;  /* 0xffffffc400f47947 */ /* 0x000fea000383ffff */
.L_x_759:
[----:B0-----:R0:W1:Y:S02]  /*230b0*/  SYNCS.PHASECHK.TRANS64.TRYWAIT P0, [R2+URZ+0x34860], R5 ;  /* 0x03486005020075a7 */ /* 0x001064000800017f */
[----:B-1----:R-:W-:Y:S05]  /*230c0*/  @!P0 NANOSLEEP.SYNCS 0x989680 ;  /* 0x009896800000895d */ /* 0x002fea0003900000 */
[----:B------:R-:W1:Y:S02]  /*230d0*/  @!P0 SYNCS.PHASECHK.TRANS64 P0, [R2+URZ+0x34860], R5 ;  /* 0x03486005020085a7 */ /* 0x000e64000800007f */
[----:B-1----:R-:W-:Y:S05]  /*230e0*/  @!P0 BRA `(.L_x_759) ;  /* 0xfffffffc00f08947 */ /* 0x002fea000383ffff */
[----:B------:R-:W-:Y:S05]  /*230f0*/  BRA `(.L_x_857) ;  /* 0xffffffc800fc7947 */ /* 0x000fea000383ffff */
.L_x_771:
[----:B---3--:R3:W4:Y:S02]  /*23100*/  SYNCS.PHASECHK.TRANS64.TRYWAIT P0, [R0+URZ+0x34860], R2 ;  /* 0x03486002000075a7 */ /* 0x008724000800017f */
[----:B----4-:R-:W-:Y:S05]  /*23110*/  @!P0 NANOSLEEP.SYNCS 0x989680 ;  /* 0x009896800000895d */ /* 0x010fea0003900000 */
[----:B------:R-:W4:Y:S02]  /*23120*/  @!P0 SYNCS.PHASECHK.TRANS64 P0, [R0+URZ+0x34860], R2 ;  /* 0x03486002000085a7 */ /* 0x000f24000800007f */
[----:B----4-:R-:W-:Y:S05]  /*23130*/  @!P0 BRA `(.L_x_771) ;  /* 0xfffffffc00f08947 */ /* 0x010fea000383ffff */
[----:B------:R-:W-:Y:S05]  /*23140*/  BRA `(.L_x_858) ;  /* 0xffffffd000547947 */ /* 0x000fea000383ffff */
.L_x_779:
[----:B-1----:R-:W4:Y:S01]  /*23150*/  LDL R0, [R1] ;  /* 0x0000000001007983 */ /* 0x002f220000100800 */
[----:B------:R-:W-:Y:S01]  /*23160*/  BSSY B0, `(.L_x_859) ;  /* 0x0000008000007945 */ /* 0x000fe20003800000 */
[----:B------:R-:W-:Y:S01]  /*23170*/  MOV R12, RZ ;  /* 0x000000ff000c7202 */ /* 0x000fe20000000f00 */
[----:B0-----:R-:W-:Y:S02]  /*23180*/  IMAD.MOV.U32 R11, RZ, RZ, 0x1f ;  /* 0x0000001fff0b7424 */ /* 0x001fe400078e00ff */
[----:B------:R-:W-:Y:S02]  /*23190*/  IMAD.MOV.U32 R15, RZ, RZ, -0x1 ;  /* 0xffffffffff0f7424 */ /* 0x000fe400078e00ff */
[----:B----4-:R-:W-:-:S07]  /*231a0*/  IMAD.MOV.U32 R13, RZ, RZ, R0 ;  /* 0x000000ffff0d7224 */ /* 0x010fce00078e0000 */
[----:B--23--:R-:W-:Y:S05]  /*231b0*/  WARPSYNC.COLLECTIVE R15, `(.L_x_860) ;  /* 0x000000000f087348 */ /* 0x00cfea0003c00000 */
[----:B------:R0:W1:Y:S02]  /*231c0*/  SHFL.IDX P6, R14, R13, R12, R11 ;  /* 0x0000000c0d0e7389 */ /* 0x00006400000c000b */
[----:B0123--:R-:W-:Y:S01]  /*231d0*/  ENDCOLLECTIVE ;  /* 0x000000000000791b */ /* 0x00ffe20003800000 */
.L_x_860:
[----:B------:R-:W-:Y:S05]  /*231e0*/  BSYNC B0 ;  /* 0x0000000000007941 */ /* 0x000fea0003800000 */
.L_x_859:
[----:B------:R0:W5:Y:S01]  /*231f0*/  LDL R2, [R1+0xc] ;  /* 0x00000c0001027983 */ /* 0x0001620000100800 */
[----:B------:R-:W-:Y:S01]  /*23200*/  IMAD.MOV.U32 R13, RZ, RZ, R0 ;  /* 0x000000ffff0d7224 */ /* 0x000fe200078e0000 */
[----:B------:R-:W-:Y:S01]  /*23210*/  MOV R11, 0x1f ;  /* 0x0000001f000b7802 */ /* 0x000fe20000000f00 */
[----:B------:R-:W-:Y:S01]  /*23220*/  IMAD.MOV.U32 R12, RZ, RZ, 0x1 ;  /* 0x00000001ff0c7424 */ /* 0x000fe200078e00ff */
[----:B------:R-:W-:Y:S01]  /*23230*/  MOV R5, R14 ;  /* 0x0000000e00057202 */ /* 0x000fe20000000f00 */
[----:B------:R-:W-:Y:S01]  /*23240*/  IMAD.MOV.U32 R15, RZ, RZ, -0x1 ;  /* 0xffffffffff0f7424 */ /* 0x000fe200078e00ff */
[----:B------:R-:W-:-:S13]  /*23250*/  LOP3.LUT P1, RZ, R9, 0x1, RZ, 0xc0, !PT ;  /* 0x0000000109ff7812 */ /* 0x000fda000782c0ff */
[----:B0----5:R-:W-:Y:S05]  /*23260*/  WARPSYNC.COLLECTIVE R15, `(.L_x_861) ;  /* 0x000000000f087348 */ /* 0x021fea0003c00000 */
[----:B------:R1:W2:Y:S02]  /*23270*/  SHFL.IDX P6, R14, R13, R12, R11 ;  /* 0x0000000c0d0e7389 */ /* 0x0002a400000c000b */
[----:B012--5:R-:W-:Y:S01]  /*23280*/  ENDCOLLECTIVE ;  /* 0x000000000000791b */ /* 0x027fe20003800000 */
.L_x_861:
[----:B------:R-:W-:Y:S01]  /*23290*/  ULDC UR4, c[0x0][0xc3c] ;  /* 0x00030f0000047ab9 */ /* 0x000fe20000000800 */
[----:B------:R-:W-:Y:S02]  /*232a0*/  IADD3 R4, R2, R17, RZ ;  /* 0x0000001102047210 */ /* 0x000fe40007ffe0ff */
[----:B------:R-:W-:Y:S01]  /*232b0*/  CS2R R10, SRZ ;  /* 0x00000000000a7805 */ /* 0x000fe2000001ff00 */
        /* <DEDUP_REMOVED lines=9> */
[----:B------:R-:W-:Y:S02]  /*23350*/  MOV R6, RZ ;  /* 0x000000ff00067202 */ /* 0x000fe40000000f00 */
[C---:B------:R-:W-:Y:S02]  /*23360*/  ISETP.GE.U32.AND P2, PT, R17.reuse, 0x8, PT ;  /* 0x000000081100780c */ /* 0x040fe40003f46070 */
[C---:B------:R-:W-:Y:S01]  /*23370*/  ISETP.GE.U32.AND P3, PT, R17.reuse, 0x10, PT ;  /* 0x000000101100780c */ /* 0x040fe20003f66070 */
[----:B--2---:R-:W-:Y:S02]  /*23380*/  @!P0 IMAD.MOV.U32 R4, RZ, RZ, R8 ;  /* 0x000000ffff048224 */ /* 0x004fe400078e0008 */
[----:B---3--:R-:W-:Y:S01]  /*23390*/  @!P0 IMAD.MOV.U32 R6, RZ, RZ, R2 ;  /* 0x000000ffff068224 */ /* 0x008fe200078e0002 */
[----:B------:R-:W-:-:S03]  /*233a0*/  ISETP.GE.U32.AND P0, PT, R17, 0x2, PT ;  /* 0x000000021100780c */ /* 0x000fc60003f06070 */
[----:B------:R-:W-:-:S04]  /*233b0*/  IMAD R2, R6, R4, RZ ;  /* 0x0000000406027224 */ /* 0x000fc800078e02ff */
[----:B------:R-:W-:-:S07]  /*233c0*/  IMAD.MOV.U32 R13, RZ, RZ, R2 ;  /* 0x000000ffff0d7224 */ /* 0x000fce00078e0002 */
[----:B------:R-:W-:Y:S05]  /*233d0*/  WARPSYNC.COLLECTIVE R15, `(.L_x_862) ;  /* 0x000000000f087348 */ /* 0x000fea0003c00000 */
[----:B------:R0:W1:Y:S02]  /*233e0*/  SHFL.UP P6, R14, R13, R12, R11 ;  /* 0x0400000c0d0e7389 */ /* 0x00006400000c000b */
[----:B01----:R-:W-:Y:S01]  /*233f0*/  ENDCOLLECTIVE ;  /* 0x000000000000791b */ /* 0x003fe20003800000 */
.L_x_862:
[----:B------:R-:W-:Y:S02]  /*23400*/  MOV R12, 0x2 ;  /* 0x00000002000c7802 */ /* 0x000fe40000000f00 */
[----:B------:R-:W-:-:S04]  /*23410*/  MOV R3, R14 ;  /* 0x0000000e00037202 */ /* 0x000fc80000000f00 */
[----:B------:R-:W-:Y:S02]  /*23420*/  SEL R3, R3, RZ, P1 ;  /* 0x000000ff03037207 */ /* 0x000fe40000800000 */
[----:B------:R-:W-:-:S03]  /*23430*/  ISETP.GE.U32.AND P1, PT, R17, 0x4, PT ;  /* 0x000000041100780c */ /* 0x000fc60003f26070 */
[----:B------:R-:W-:-:S04]  /*23440*/  IMAD.IADD R2, R2, 0x1, R3 ;  /* 0x0000000102027824 */ /* 0x000fc800078e0203 */
[----:B------:R-:W-:-:S07]  /*23450*/  IMAD.MOV.U32 R13, RZ, RZ, R2 ;  /* 0x000000ffff0d7224 */ /* 0x000fce00078e0002 */
[----:B------:R-:W-:Y:S05]  /*23460*/  WARPSYNC.COLLECTIVE R15, `(.L_x_863) ;  /* 0x000000000f087348 */ /* 0x000fea0003c00000 */
[----:B------:R0:W1:Y:S02]  /*23470*/  SHFL.UP P6, R14, R13, R12, R11 ;  /* 0x0400000c0d0e7389 */ /* 0x00006400000c000b */
[----:B01----:R-:W-:Y:S01]  /*23480*/  ENDCOLLECTIVE ;  /* 0x000000000000791b */ /* 0x003fe20003800000 */
.L_x_863:
[----:B------:R-:W-:Y:S02]  /*23490*/  IMAD.MOV.U32 R12, RZ, RZ, 0x4 ;  /* 0x00000004ff0c7424 */ /* 0x000fe400078e00ff */
[----:B------:R-:W-:-:S05]  /*234a0*/  IMAD.MOV.U32 R3, RZ, RZ, R14 ;  /* 0x000000ffff037224 */ /* 0x000fca00078e000e */
[----:B------:R-:W-:-:S05]  /*234b0*/  SEL R3, R3, RZ, P0 ;  /* 0x000000ff03037207 */ /* 0x000fca0000000000 */
[----:B------:R-:W-:-:S05]  /*234c0*/  IMAD.IADD R2, R2, 0x1, R3 ;  /* 0x0000000102027824 */ /* 0x000fca00078e0203 */
[----:B------:R-:W-:-:S07]  /*234d0*/  MOV R13, R2 ;  /* 0x00000002000d7202 */ /* 0x000fce0000000f00 */
[----:B------:R-:W-:Y:S05]  /*234e0*/  WARPSYNC.COLLECTIVE R15, `(.L_x_864) ;  /* 0x000000000f087348 */ /* 0x000fea0003c00000 */
[----:B------:R0:W1:Y:S02]  /*234f0*/  SHFL.UP P6, R14, R13, R12, R11 ;  /* 0x0400000c0d0e7389 */ /* 0x00006400000c000b */
[----:B01----:R-:W-:Y:S01]  /*23500*/  ENDCOLLECTIVE ;  /* 0x000000000000791b */ /* 0x003fe20003800000 */
.L_x_864:
[----:B------:R-:W-:Y:S02]  /*23510*/  IMAD.MOV.U32 R12, RZ, RZ, 0x8 ;  /* 0x00000008ff0c7424 */ /* 0x000fe400078e00ff */
[----:B------:R-:W-:-:S05]  /*23520*/  IMAD.MOV.U32 R3, RZ, RZ, R14 ;  /* 0x000000ffff037224 */ /* 0x000fca00078e000e */
[----:B------:R-:W-:-:S04]  /*23530*/  SEL R3, R3, RZ, P1 ;  /* 0x000000ff03037207 */ /* 0x000fc80000800000 */
[----:B------:R-:W-:-:S05]  /*23540*/  IADD3 R2, R2, R3, RZ ;  /* 0x0000000302027210 */ /* 0x000fca0007ffe0ff */
[----:B------:R-:W-:-:S07]  /*23550*/  IMAD.MOV.U32 R13, RZ, RZ, R2 ;  /* 0x000000ffff0d7224 */ /* 0x000fce00078e0002 */
[----:B------:R-:W-:Y:S05]  /*23560*/  WARPSYNC.COLLECTIVE R15, `(.L_x_865) ;  /* 0x000000000f087348 */ /* 0x000fea0003c00000 */
[----:B------:R0:W1:Y:S02]  /*23570*/  SHFL.UP P6, R14, R13, R12, R11 ;  /* 0x0400000c0d0e7389 */ /* 0x00006400000c000b */
[----:B01----:R-:W-:Y:S01]  /*23580*/  ENDCOLLECTIVE ;  /* 0x000000000000791b */ /* 0x003fe20003800000 */
.L_x_865:
[----:B------:R-:W-:Y:S02]  /*23590*/  MOV R12, 0x10 ;  /* 0x00000010000c7802 */ /* 0x000fe40000000f00 */
[----:B------:R-:W-:-:S04]  /*235a0*/  MOV R3, R14 ;  /* 0x0000000e00037202 */ /* 0x000fc80000000f00 */
[----:B------:R-:W-:-:S05]  /*235b0*/  SEL R3, R3, RZ, P2 ;  /* 0x000000ff03037207 */ /* 0x000fca0001000000 */
[----:B------:R-:W-:-:S04]  /*235c0*/  IMAD.IADD R2, R2, 0x1, R3 ;  /* 0x0000000102027824 */ /* 0x000fc800078e0203 */
[----:B------:R-:W-:-:S07]  /*235d0*/  IMAD.MOV.U32 R13, RZ, RZ, R2 ;  /* 0x000000ffff0d7224 */ /* 0x000fce00078e0002 */
[----:B------:R-:W-:Y:S05]  /*235e0*/  WARPSYNC.COLLECTIVE R15, `(.L_x_866) ;  /* 0x000000000f087348 */ /* 0x000fea0003c00000 */
[----:B------:R0:W1:Y:S02]  /*235f0*/  SHFL.UP P6, R14, R13, R12, R11 ;  /* 0x0400000c0d0e7389 */ /* 0x00006400000c000b */
[----:B01----:R-:W-:Y:S01]  /*23600*/  ENDCOLLECTIVE ;  /* 0x000000000000791b */ /* 0x003fe20003800000 */
.L_x_866:
[----:B------:R-:W-:Y:S02]  /*23610*/  IMAD.MOV.U32 R12, RZ, RZ, 0x1f ;  /* 0x0000001fff0c7424 */ /* 0x000fe400078e00ff */
[----:B------:R-:W-:Y:S02]  /*23620*/  IMAD.MOV.U32 R11, RZ, RZ, 0x1f ;  /* 0x0000001fff0b7424 */ /* 0x000fe400078e00ff */
[----:B------:R-:W-:-:S05]  /*23630*/  IMAD.MOV.U32 R3, RZ, RZ, R14 ;  /* 0x000000ffff037224 */ /* 0x000fca00078e000e */
[----:B------:R-:W-:-:S05]  /*23640*/  SEL R3, R3, RZ, P3 ;  /* 0x000000ff03037207 */ /* 0x000fca0001800000 */
[----:B------:R-:W-:-:S05]  /*23650*/  IMAD.IADD R7, R2, 0x1, R3 ;  /* 0x0000000102077824 */ /* 0x000fca00078e0203 */
[----:B------:R-:W-:-:S07]  /*23660*/  MOV R13, R7 ;  /* 0x00000007000d7202 */ /* 0x000fce0000000f00 */
[----:B------:R-:W-:Y:S05]  /*23670*/  WARPSYNC.COLLECTIVE R15, `(.L_x_867) ;  /* 0x000000000f087348 */ /* 0x000fea0003c00000 */
[----:B------:R0:W1:Y:S02]  /*23680*/  SHFL.IDX P6, R14, R13, R12, R11 ;  /* 0x0000000c0d0e7389 */ /* 0x00006400000c000b */
[----:B01----:R-:W-:Y:S01]  /*23690*/  ENDCOLLECTIVE ;  /* 0x000000000000791b */ /* 0x003fe20003800000 */
.L_x_867:
[----:B------:R-:W-:Y:S01]  /*236a0*/  MOV R16, R14 ;  /* 0x0000000e00107202 */ /* 0x000fe20000000f00 */
[----:B------:R-:W-:Y:S06]  /*236b0*/  BRA `(.L_x_868) ;  /* 0xffffffd000e07947 */ /* 0x000fec000383ffff */
.L_x_782:
[----:B------:R-:W-:Y:S01]  /*236c0*/  BSSY B0, `(.L_x_869) ;  /* 0x0000008000007945 */ /* 0x000fe20003800000 */
[----:B------:R-:W-:Y:S01]  /*236d0*/  IMAD.MOV.U32 R13, RZ, RZ, R2 ;  /* 0x000000ffff0d7224 */ /* 0x000fe200078e0002 */
[----:B------:R-:W-:Y:S01]  /*236e0*/  MOV R11, RZ ;  /* 0x000000ff000b7202 */ /* 0x000fe20000000f00 */
[----:B------:R-:W-:Y:S02]  /*236f0*/  IMAD.MOV.U32 R12, RZ, RZ, 0x1 ;  /* 0x00000001ff0c7424 */ /* 0x000fe400078e00ff */
[----:B------:R-:W-:-:S07]  /*23700*/  IMAD.MOV.U32 R15, RZ, RZ, -0x1 ;  /* 0xffffffffff0f7424 */ /* 0x000fce00078e00ff */
[----:B0-----:R-:W-:Y:S05]  /*23710*/  WARPSYNC.COLLECTIVE R15, `(.L_x_870) ;  /* 0x000000000f087348 */ /* 0x001fea0003c00000 */
[----:B------:R1:W2:Y:S02]  /*23720*/  SHFL.UP P6, R14, R13, R12, R11 ;  /* 0x0400000c0d0e7389 */ /* 0x0002a400000c000b */
[----:B012---:R-:W-:Y:S01]  /*23730*/  ENDCOLLECTIVE ;  /* 0x000000000000791b */ /* 0x007fe20003800000 */
.L_x_870:
[----:B------:R-:W-:Y:S05]  /*23740*/  BSYNC B0 ;  /* 0x0000000000007941 */ /* 0x000fea0003800000 */
.L_x_869:
[----:B------:R-:W2:Y:S01]  /*23750*/  LDL R7, [R1+0x10] ;  /* 0x0000100001077983 */ /* 0x000ea20000100800 */
[----:B------:R-:W-:Y:S01]  /*23760*/  IMAD.MOV.U32 R3, RZ, RZ, R14 ;  /* 0x000000ffff037224 */ /* 0x000fe200078e000e */
[----:B------:R-:W-:Y:S01]  /*23770*/  MOV R11, RZ ;  /* 0x000000ff000b7202 */ /* 0x000fe20000000f00 */
[----:B------:R-:W-:Y:S02]  /*23780*/  IMAD.MOV.U32 R12, RZ, RZ, 0x2 ;  /* 0x00000002ff0c7424 */ /* 0x000fe400078e00ff */
[----:B------:R-:W-:Y:S01]  /*23790*/  IMAD.MOV.U32 R15, RZ, RZ, -0x1 ;  /* 0xffffffffff0f7424 */ /* 0x000fe200078e00ff */
[----:B--2---:R-:W-:-:S04]  /*237a0*/  LOP3.LUT P4, RZ, R7, 0x1, RZ, 0xc0, !PT ;  /* 0x0000000107ff7812 */ /* 0x004fc8000788c0ff */
[----:B------:R-:W-:-:S04]  /*237b0*/  SEL R3, R3, RZ, P4 ;  /* 0x000000ff03037207 */ /* 0x000fc80002000000 */
[----:B------:R-:W-:-:S05]  /*237c0*/  IADD3 R2, R2, R3, RZ ;  /* 0x0000000302027210 */ /* 0x000fca0007ffe0ff */
[----:B------:R-:W-:-:S07]  /*237d0*/  IMAD.MOV.U32 R13, RZ, RZ, R2 ;  /* 0x000000ffff0d7224 */ /* 0x000fce00078e0002 */
[----:B------:R-:W-:Y:S05]  /*237e0*/  WARPSYNC.COLLECTIVE R15, `(.L_x_871) ;  /* 0x000000000f087348 */ /* 0x000fea0003c00000 */
[----:B------:R0:W1:Y:S02]  /*237f0*/  SHFL.UP P6, R14, R13, R12, R11 ;  /* 0x0400000c0d0e7389 */ /* 0x00006400000c000b */
[----:B01----:R-:W-:Y:S01]  /*23800*/  ENDCOLLECTIVE ;  /* 0x000000000000791b */ /* 0x003fe20003800000 */
.L_x_871:
        /* <DEDUP_REMOVED lines=8> */
.L_x_872:
        /* <DEDUP_REMOVED lines=8> */
.L_x_873:
        /* <DEDUP_REMOVED lines=8> */
.L_x_874:
[----:B------:R-:W-:Y:S01]  /*23990*/  IMAD.MOV.U32 R12, RZ, RZ, 0x1f ;  /* 0x0000001fff0c7424 */ /* 0x000fe200078e00ff */
[----:B------:R-:W-:Y:S01]  /*239a0*/  MOV R11, 0x1f ;  /* 0x0000001f000b7802 */ /* 0x000fe20000000f00 */
[----:B------:R-:W-:-:S05]  /*239b0*/  IMAD.MOV.U32 R3, RZ, RZ, R14 ;  /* 0x000000ffff037224 */ /* 0x000fca00078e000e */
[----:B------:R-:W-:-:S04]  /*239c0*/  SEL R3, R3, RZ, P3 ;  /* 0x000000ff03037207 */ /* 0x000fc80001800000 */
[----:B------:R-:W-:-:S05]  /*239d0*/  IADD3 R7, R2, R3, RZ ;  /* 0x0000000302077210 */ /* 0x000fca0007ffe0ff */
[----:B------:R-:W-:-:S07]  /*239e0*/  IMAD.MOV.U32 R13, RZ, RZ, R7 ;  /* 0x000000ffff0d7224 */ /* 0x000fce00078e0007 */
[----:B------:R-:W-:Y:S05]  /*239f0*/  WARPSYNC.COLLECTIVE R15, `(.L_x_875) ;  /* 0x000000000f087348 */ /* 0x000fea0003c00000 */
[----:B------:R0:W1:Y:S02]  /*23a00*/  SHFL.IDX P6, R14, R13, R12, R11 ;  /* 0x0000000c0d0e7389 */ /* 0x00006400000c000b */
[----:B01----:R-:W-:Y:S01]  /*23a10*/  ENDCOLLECTIVE ;  /* 0x000000000000791b */ /* 0x003fe20003800000 */
.L_x_875:
[----:B------:R-:W-:Y:S01]  /*23a20*/  IMAD.MOV.U32 R16, RZ, RZ, R14 ;  /* 0x000000ffff107224 */ /* 0x000fe200078e000e */
[----:B------:R-:W-:Y:S06]  /*23a30*/  BRA `(.L_x_876) ;  /* 0xffffffd000b07947 */ /* 0x000fec000383ffff */
.L_x_784:
[----:B------:R-:W-:Y:S01]  /*23a40*/  BSSY B0, `(.L_x_877) ;  /* 0x0000006000007945 */ /* 0x000fe20003800000 */
[----:B------:R-:W-:Y:S01]  /*23a50*/  PLOP3.LUT P6, PT, P6, PT, PT, 0x8, 0x0 ;  /* 0x000000000000781c */ /* 0x000fe200037ce170 */
[----:B------:R-:W-:-:S12]  /*23a60*/  IMAD.MOV.U32 R15, RZ, RZ, -0x1 ;  /* 0xffffffffff0f7424 */ /* 0x000fd800078e00ff */
[----:B0-----:R-:W-:Y:S05]  /*23a70*/  WARPSYNC.COLLECTIVE R15, `(.L_x_878) ;  /* 0x000000000f087348 */ /* 0x001fea0003c00000 */
[----:B------:R-:W-:Y:S01]  /*23a80*/  VOTE.ANY R14, PT, P6 ;  /* 0x00000000000e7806 */ /* 0x000fe200030e0100 */
[----:B0-----:R-:W-:Y:S06]  /*23a90*/  ENDCOLLECTIVE ;  /* 0x000000000000791b */ /* 0x001fec0003800000 */
.L_x_878:
[----:B------:R-:W-:Y:S05]  /*23aa0*/  BSYNC B0 ;  /* 0x0000000000007941 */ /* 0x000fea0003800000 */
.L_x_877:
[----:B------:R-:W-:Y:S01]  /*23ab0*/  MOV R3, R14 ;  /* 0x0000000e00037202 */ /* 0x000fe20000000f00 */
[----:B------:R-:W-:Y:S01]  /*23ac0*/  IMAD.MOV.U32 R13, RZ, RZ, R4 ;  /* 0x000000ffff0d7224 */ /* 0x000fe200078e0004 */
[----:B------:R-:W-:Y:S01]  /*23ad0*/  MOV R11, 0x1f ;  /* 0x0000001f000b7802 */ /* 0x000fe20000000f00 */
[----:B------:R-:W-:Y:S01]  /*23ae0*/  IMAD.MOV.U32 R15, RZ, RZ, -0x1 ;  /* 0xffffffffff0f7424 */ /* 0x000fe200078e00ff */
[----:B------:R-:W0:Y:S02]  /*23af0*/  POPC R0, R3 ;  /* 0x0000000300007309 */ /* 0x000e240000000000 */
[----:B0-----:R-:W-:-:S07]  /*23b00*/  IMAD.MOV.U32 R12, RZ, RZ, R0 ;  /* 0x000000ffff0c7224 */ /* 0x001fce00078e0000 */
[----:B------:R-:W-:Y:S05]  /*23b10*/  WARPSYNC.COLLECTIVE R15, `(.L_x_879) ;  /* 0x000000000f087348 */ /* 0x000fea0003c00000 */
[----:B------:R0:W1:Y:S02]  /*23b20*/  SHFL.IDX P6, R14, R13, R12, R11 ;  /* 0x0000000c0d0e7389 */ /* 0x00006400000c000b */
[----:B01----:R-:W-:Y:S01]  /*23b30*/  ENDCOLLECTIVE ;  /* 0x000000000000791b */ /* 0x003fe20003800000 */
.L_x_879:
[----:B------:R-:W-:Y:S01]  /*23b40*/  MOV R13, R6 ;  /* 0x00000006000d7202 */ /* 0x000fe20000000f00 */
[----:B------:R-:W-:-:S07]  /*23b50*/  IMAD.MOV.U32 R4, RZ, RZ, R14 ;  /* 0x000000ffff047224 */ /* 0x000fce00078e000e */
[----:B------:R-:W-:Y:S05]  /*23b60*/  WARPSYNC.COLLECTIVE R15, `(.L_x_880) ;  /* 0x000000000f087348 */ /* 0x000fea0003c00000 */
[----:B------:R0:W1:Y:S02]  /*23b70*/  SHFL.IDX P6, R14, R13, R12, R11 ;  /* 0x0000000c0d0e7389 */ /* 0x00006400000c000b */
[----:B01----:R-:W-:Y:S01]  /*23b80*/  ENDCOLLECTIVE ;  /* 0x000000000000791b */ /* 0x003fe20003800000 */
.L_x_880:
[----:B------:R-:W-:Y:S01]  /*23b90*/  IMAD.MOV.U32 R6, RZ, RZ, R14 ;  /* 0x000000ffff067224 */ /* 0x000fe200078e000e */
[----:B------:R-:W-:Y:S06]  /*23ba0*/  BRA `(.L_x_881) ;  /* 0xffffffd000907947 */ /* 0x000fec000383ffff */
.L_x_786:
[----:B------:R-:W-:Y:S01]  /*23bb0*/  BSSY B0, `(.L_x_882) ;  /* 0x0000007000007945 */ /* 0x000fe20003800000 */
[----:B------:R-:W-:Y:S01]  /*23bc0*/  IMAD.MOV.U32 R13, RZ, RZ, R7 ;  /* 0x000000ffff0d7224 */ /* 0x000fe200078e0007 */
[----:B------:R-:W-:Y:S01]  /*23bd0*/  MOV R11, 0x1f ;  /* 0x0000001f000b7802 */ /* 0x000fe20000000f00 */
[----:B------:R-:W-:-:S07]  /*23be0*/  IMAD.MOV.U32 R15, RZ, RZ, -0x1 ;  /* 0xffffffffff0f7424 */ /* 0x000fce00078e00ff */
[----:B0123--:R-:W-:Y:S05]  /*23bf0*/  WARPSYNC.COLLECTIVE R15, `(.L_x_883) ;  /* 0x000000000f087348 */ /* 0x00ffea0003c00000 */
[----:B------:R4:W0:Y:S02]  /*23c00*/  SHFL.IDX P6, R14, R13, R12, R11 ;  /* 0x0000000c0d0e7389 */ /* 0x00082400000c000b */
[----:B01234-:R-:W-:Y:S01]  /*23c10*/  ENDCOLLECTIVE ;  /* 0x000000000000791b */ /* 0x01ffe20003800000 */
.L_x_883:
[----:B------:R-:W-:Y:S05]  /*23c20*/  BSYNC B0 ;  /* 0x0000000000007941 */ /* 0x000fea0003800000 */
.L_x_882:
[----:B------:R-:W-:Y:S01]  /*23c30*/  IMAD.MOV.U32 R7, RZ, RZ, R14 ;  /* 0x000000ffff077224 */ /* 0x000fe200078e000e */
[----:B------:R-:W-:Y:S06]  /*23c40*/  BRA `(.L_x_884) ;  /* 0xffffffd000807947 */ /* 0x000fec000383ffff */
.L_x_790:
[----:B0-----:R0:W1:Y:S02]  /*23c50*/  SYNCS.PHASECHK.TRANS64.TRYWAIT P0, [R0+URZ+0x34820], R3 ;  /* 0x03482003000075a7 */ /* 0x001064000800017f */
[----:B-1----:R-:W-:Y:S05]  /*23c60*/  @!P0 NANOSLEEP.SYNCS 0x989680 ;  /* 0x009896800000895d */ /* 0x002fea0003900000 */
[----:B------:R-:W1:Y:S02]  /*23c70*/  @!P0 SYNCS.PHASECHK.TRANS64 P0, [R0+URZ+0x34820], R3 ;  /* 0x03482003000085a7 */ /* 0x000e64000800007f */
[----:B-1----:R-:W-:Y:S05]  /*23c80*/  @!P0 BRA `(.L_x_790) ;  /* 0xfffffffc00f08947 */ /* 0x002fea000383ffff */
[----:B------:R-:W-:Y:S05]  /*23c90*/  BRA `(.L_x_885) ;  /* 0xffffffd800147947 */ /* 0x000fea000383ffff */
.L_x_791:
[----:B------:R-:W1:Y:S01]  /*23ca0*/  S2R R2, SR_TID.X ;  /* 0x0000000000027919 */ /* 0x000e620000002100 */
[----:B------:R-:W-:Y:S01]  /*23cb0*/  BSSY B0, `(.L_x_886) ;  /* 0x000000a000007945 */ /* 0x000fe20003800000 */
[----:B------:R-:W-:Y:S01]  /*23cc0*/  IMAD.MOV.U32 R12, RZ, RZ, RZ ;  /* 0x000000ffff0c7224 */ /* 0x000fe200078e00ff */
[----:B------:R-:W-:Y:S01]  /*23cd0*/  MOV R15, 0xffffffff ;  /* 0xffffffff000f7802 */ /* 0x000fe20000000f00 */
[----:B------:R-:W-:Y:S01]  /*23ce0*/  IMAD.MOV.U32 R11, RZ, RZ, 0x1f ;  /* 0x0000001fff0b7424 */ /* 0x000fe200078e00ff */
[----:B-1----:R-:W-:-:S04]  /*23cf0*/  SHF.R.U32.HI R2, RZ, 0x5, R2 ;  /* 0x00000005ff027819 */ /* 0x002fc80000011602 */
[----:B------:R-:W-:-:S04]  /*23d00*/  LOP3.LUT R2, R2, 0x3, RZ, 0xc0, !PT ;  /* 0x0000000302027812 */ /* 0x000fc800078ec0ff */
[----:B------:R-:W-:-:S07]  /*23d10*/  MOV R13, R2 ;  /* 0x00000002000d7202 */ /* 0x000fce0000000f00 */
[----:B0-----:R-:W-:Y:S05]  /*23d20*/  WARPSYNC.COLLECTIVE R15, `(.L_x_887) ;  /* 0x000000000f087348 */ /* 0x001fea0003c00000 */
[----:B------:R1:W2:Y:S02]  /*23d30*/  SHFL.IDX P6, R14, R13, R12, R11 ;  /* 0x0000000c0d0e7389 */ /* 0x0002a400000c000b */
[----:B012---:R-:W-:Y:S01]  /*23d40*/  ENDCOLLECTIVE ;  /* 0x000000000000791b */ /* 0x007fe20003800000 */
.L_x_887:
[----:B------:R-:W-:Y:S05]  /*23d50*/  BSYNC B0 ;  /* 0x0000000000007941 */ /* 0x000fea0003800000 */
.L_x_886:
[----:B------:R-:W-:Y:S05]  /*23d60*/  BRA `(.L_x_888) ;  /* 0xffffffd400fc7947 */ /* 0x000fea000383ffff */
.L_x_792:
[----:B------:R-:W-:Y:S01]  /*23d70*/  BSSY B0, `(.L_x_889) ;  /* 0x0000006000007945 */ /* 0x000fe20003800000 */
[----:B------:R-:W-:-:S07]  /*23d80*/  IMAD.MOV.U32 R15, RZ, RZ, -0x1 ;  /* 0xffffffffff0f7424 */ /* 0x000fce00078e00ff */
[----:B01----:R-:W-:Y:S05]  /*23d90*/  WARPSYNC.COLLECTIVE R15, `(.L_x_890) ;  /* 0x000000000f0c7348 */ /* 0x003fea0003c00000 */
[----:B------:R-:W-:Y:S02]  /*23da0*/  ELECT P6, UR62, PT ;  /* 0x00000000003e782f */ /* 0x000fe400038c0000 */
[----:B------:R-:W-:Y:S01]  /*23db0*/  MOV R14, UR62 ;  /* 0x0000003e000e7c02 */ /* 0x000fe20008000f00 */
[----:B01----:R-:W-:Y:S10]  /*23dc0*/  ENDCOLLECTIVE ;  /* 0x000000000000791b */ /* 0x003ff40003800000 */
.L_x_890:
[----:B------:R-:W-:Y:S05]  /*23dd0*/  BSYNC B0 ;  /* 0x0000000000007941 */ /* 0x000fea0003800000 */
.L_x_889:
[----:B------:R-:W-:Y:S05]  /*23de0*/  BRA `(.L_x_891) ;  /* 0xffffffd400f07947 */ /* 0x000fea000383ffff */
.L_x_794:
[----:B0-----:R0:W1:Y:S02]  /*23df0*/  SYNCS.PHASECHK.TRANS64.TRYWAIT P0, [R6+URZ], R5 ;  /* 0x00000005060075a7 */ /* 0x001064000800017f */
[----:B-1----:R-:W-:Y:S05]  /*23e00*/  @!P0 NANOSLEEP.SYNCS 0x989680 ;  /* 0x009896800000895d */ /* 0x002fea0003900000 */
[----:B------:R-:W1:Y:S02]  /*23e10*/  @!P0 SYNCS.PHASECHK.TRANS64 P0, [R6+URZ], R5 ;  /* 0x00000005060085a7 */ /* 0x000e64000800007f */
[----:B-1----:R-:W-:Y:S05]  /*23e20*/  @!P0 BRA `(.L_x_794) ;  /* 0xfffffffc00f08947 */ /* 0x002fea000383ffff */
[----:B------:R-:W-:Y:S05]  /*23e30*/  BRA `(.L_x_892) ;  /* 0xffffffd800307947 */ /* 0x000fea000383ffff */
.L_x_795:
[----:B-1----:R1:W2:Y:S02]  /*23e40*/  SYNCS.PHASECHK.TRANS64.TRYWAIT P0, [R7+URZ], R2 ;  /* 0x00000002070075a7 */ /* 0x0022a4000800017f */
[----:B--2---:R-:W-:Y:S05]  /*23e50*/  @!P0 NANOSLEEP.SYNCS 0x989680 ;  /* 0x009896800000895d */ /* 0x004fea0003900000 */
[----:B------:R-:W2:Y:S02]  /*23e60*/  @!P0 SYNCS.PHASECHK.TRANS64 P0, [R7+URZ], R2 ;  /* 0x00000002070085a7 */ /* 0x000ea4000800007f */
[----:B--2---:R-:W-:Y:S05]  /*23e70*/  @!P0 BRA `(.L_x_795) ;  /* 0xfffffffc00f08947 */ /* 0x004fea000383ffff */
[----:B------:R-:W-:Y:S05]  /*23e80*/  BRA `(.L_x_893) ;  /* 0xffffffd800247947 */ /* 0x000fea000383ffff */
.L_x_797:
[----:B--2---:R2:W3:Y:S02]  /*23e90*/  SYNCS.PHASECHK.TRANS64.TRYWAIT P0, [R4+URZ], R5 ;  /* 0x00000005040075a7 */ /* 0x0044e4000800017f */
[----:B---3--:R-:W-:Y:S05]  /*23ea0*/  @!P0 NANOSLEEP.SYNCS 0x989680 ;  /* 0x009896800000895d */ /* 0x008fea0003900000 */
[----:B------:R-:W3:Y:S02]  /*23eb0*/  @!P0 SYNCS.PHASECHK.TRANS64 P0, [R4+URZ], R5 ;  /* 0x00000005040085a7 */ /* 0x000ee4000800007f */
[----:B---3--:R-:W-:Y:S05]  /*23ec0*/  @!P0 BRA `(.L_x_797) ;  /* 0xfffffffc00f08947 */ /* 0x008fea000383ffff */
[----:B------:R-:W-:Y:S05]  /*23ed0*/  BRA `(.L_x_894) ;  /* 0xffffffd800287947 */ /* 0x000fea000383ffff */
.L_x_895:
        /* <DEDUP_REMOVED lines=10> */
.L_x_14989:


//--------------------- .text._ZN7cutlass13device_kernelIN5flash11enable_sm90INS1_16FlashAttnFwdSm90INS1_25CollectiveMainloopFwdSm90ILi2EN4cute5tupleIJNS5_1CILi1EEES8_S8_EEENS6_IJNS7_ILi128EEENS7_ILi96EEENS7_ILi192EEEEEELi128ENS_6half_tEfNS_4arch4Sm90ELb0ELb1ELb0ELb0ELb0ELb0ELb0ELb1ELb1ELb1ELb1ELb0EEENS1_21CollectiveEpilogueFwdINS6_IJSA_SA_SB_EEES9_SE_SG_Li256ELb0ELb1ELb1ELb0EEENS1_19SingleTileSchedulerILb0ELb1ELb1ELi128EEEEEEEEEvNT_6ParamsE --------------------------
	.section	.text._ZN7cutlass13device_kernelIN5flash11enable_sm90INS1_16FlashAttnFwdSm90INS1_25CollectiveMainloopFwdSm90ILi2EN4cute5tupleIJNS5_1CILi1EEES8_S8_EEENS6_IJNS7_ILi128EEENS7_ILi96EEENS7_ILi192EEEEEELi128ENS_6half_tEfNS_4arch4Sm90ELb0ELb1ELb0ELb0ELb0ELb0ELb0ELb1ELb1ELb1ELb1ELb0EEENS1_21CollectiveEpilogueFwdINS6_IJSA_SA_SB_EEES9_SE_SG_Li256ELb0ELb1ELb1ELb0EEENS1_19SingleTileSchedulerILb0ELb1ELb1ELi128EEEEEEEEEvNT_6ParamsE,"ax",@progbits
	.align	128
.text._ZN7cutlass13device_kernelIN5flash11enable_sm90INS1_16FlashAttnFwdSm90INS1_25CollectiveMainloopFwdSm90ILi2EN4cute5tupleIJNS5_1CILi1EEES8_S8_EEENS6_IJNS7_ILi128EEENS7_ILi96EEENS7_ILi192EEEEEELi128ENS_6half_tEfNS_4arch4Sm90ELb0ELb1ELb0ELb0ELb0ELb0ELb0ELb1ELb1ELb1ELb1ELb0EEENS1_21CollectiveEpilogueFwdINS6_IJSA_SA_SB_EEES9_SE_SG_Li256ELb0ELb1ELb1ELb0EEENS1_19SingleTileSchedulerILb0ELb1ELb1ELi128EEEEEEEEEvNT_6ParamsE:
        .type           _ZN7cutlass13device_kernelIN5flash11enable_sm90INS1_16FlashAttnFwdSm90INS1_25CollectiveMainloopFwdSm90ILi2EN4cute5tupleIJNS5_1CILi1EEES8_S8_EEENS6_IJNS7_ILi128EEENS7_ILi96EEENS7_ILi192EEEEEELi128ENS_6half_tEfNS_4arch4Sm90ELb0ELb1ELb0ELb0ELb0ELb0ELb0ELb1ELb1ELb1ELb1ELb0EEENS1_21CollectiveEpilogueFwdINS6_IJSA_SA_SB_EEES9_SE_SG_Li256ELb0ELb1ELb1ELb0EEENS1_19SingleTileSchedulerILb0ELb1ELb1ELi128EEEEEEEEEvNT_6ParamsE,@function
        .size           _ZN7cutlass13device_kernelIN5flash11enable_sm90INS1_16FlashAttnFwdSm90INS1_25CollectiveMainloopFwdSm90ILi2EN4cute5tupleIJNS5_1CILi1EEES8_S8_EEENS6_IJNS7_ILi128EEENS7_ILi96EEENS7_ILi192EEEEEELi128ENS_6half_tEfNS_4arch4Sm90ELb0ELb1ELb0ELb0ELb0ELb0ELb0ELb1ELb1ELb1ELb1ELb0EEENS1_21CollectiveEpilogueFwdINS6_IJSA_SA_SB_EEES9_SE_SG_Li256ELb0ELb1ELb1ELb0EEENS1_19SingleTileSchedulerILb0ELb1ELb1ELi128EEEEEEEEEvNT_6ParamsE,(.L_x_14990 - _ZN7cutlass13device_kernelIN5flash11enable_sm90INS1_16FlashAttnFwdSm90INS1_25CollectiveMainloopFwdSm90ILi2EN4cute5tupleIJNS5_1CILi1EEES8_S8_EEENS6_IJNS7_ILi128EEENS7_ILi96EEENS7_ILi192EEEEEELi128ENS_6half_tEfNS_4arch4Sm90ELb0ELb1ELb0ELb0ELb0ELb0ELb0ELb1ELb1ELb1ELb1ELb0EEENS1_21CollectiveEpilogueFwdINS6_IJSA_SA_SB_EEES9_SE_SG_Li256ELb0ELb1ELb1ELb0EEENS1_19SingleTileSchedulerILb0ELb1ELb1ELi128EEEEEEEEEvNT_6ParamsE)
        .other          _ZN7cutlass13device_kernelIN5flash11enable_sm90INS1_16FlashAttnFwdSm90INS1_25CollectiveMainloopFwdSm90ILi2EN4cute5tupleIJNS5_1CILi1EEES8_S8_EEENS6_IJNS7_ILi128EEENS7_ILi96EEENS7_ILi192EEEEEELi128ENS_6half_tEfNS_4arch4Sm90ELb0ELb1ELb0ELb0ELb0ELb0ELb0ELb1ELb1ELb1ELb1ELb0EEENS1_21CollectiveEpilogueFwdINS6_IJSA_SA_SB_EEES9_SE_SG_Li256ELb0ELb1ELb1ELb0EEENS1_19SingleTileSchedulerILb0ELb1ELb1ELi128EEEEEEEEEvNT_6ParamsE,@"STO_CUDA_ENTRY STV_DEFAULT"
_ZN7cutlass13device_kernelIN5flash11enable_sm90INS1_16FlashAttnFwdSm90INS1_25CollectiveMainloopFwdSm90ILi2EN4cute5tupleIJNS5_1CILi1EEES8_S8_EEENS6_IJNS7_ILi128EEENS7_ILi96EEENS7_ILi192EEEEEELi128ENS_6half_tEfNS_4arch4Sm90ELb0ELb1ELb0ELb0ELb0ELb0ELb0ELb1ELb1ELb1ELb1ELb0EEENS1_21CollectiveEpilogueFwdINS6_IJSA_SA_SB_EEES9_SE_SG_Li256ELb0ELb1ELb1ELb0EEENS1_19SingleTileSchedulerILb0ELb1ELb1ELi128EEEEEEEEEvNT_6ParamsE:
        /* <DEDUP_REMOVED lines=17> */
.L_x_897:
[----:B------:R-:W-:Y:S05]  /*0110*/  BSYNC B0 ;  /* 0x0000000000007941 */ /* 0x000fea0003800000 */
.L_x_896:
        /* <DEDUP_REMOVED lines=40> */
.L_x_898:
        /* <DEDUP_REMOVED lines=22> */
.L_x_899:
        /* <DEDUP_REMOVED lines=18> */
.L_x_900:
        /* <DEDUP_REMOVED lines=22> */
.L_x_901:
        /* <DEDUP_REMOVED lines=22> */
.L_x_902:
        /* <DEDUP_REMOVED lines=9> */
.L_x_905:
        /* <DEDUP_REMOVED lines=18> */
[----:B------:R-:W0:Y:S01]  /*0a90*/  LDC R0, c[0x0][0x448] ;  /* 0x00011200ff007b82 */ /* 0x000e220000000800 */
[----:B------:R-:W1:Y:S01]  /*0aa0*/  S2R R22, SR_CTAID.X ;  /* 0x0000000000167919 */ /* 0x000e620000002500 */
[----:B------:R-:W2:Y:S06]  /*0ab0*/  S2R R4, SR_TID.X ;  /* 0x0000000000047919 */ /* 0x000eac0000002100 */
[----:B------:R-:W3:Y:S08]  /*0ac0*/  LDC.64 R2, c[0x0][0x418] ;  /* 0x00010600ff027b82 */ /* 0x000ef00000000a00 */
[----:B------:R-:W4:Y:S01]  /*0ad0*/  LDC.64 R10, c[0x0][0x9e0] ;  /* 0x00027800ff0a7b82 */ /* 0x000f220000000a00 */
[----:B0-----:R-:W-:-:S07]  /*0ae0*/  ISETP.NE.AND P1, PT, R0, 0x1, PT ;  /* 0x000000010000780c */ /* 0x001fce0003f25270 */
[----:B------:R-:W0:Y:S01]  /*0af0*/  LDC R8, c[0x0][0x288] ;  /* 0x0000a200ff087b82 */ /* 0x000e220000000800 */
[----:B---3--:R-:W-:-:S07]  /*0b00*/  ISETP.NE.U32.AND P0, PT, R2, RZ, PT ;  /* 0x000000ff0200720c */ /* 0x008fce0003f05070 */
[----:B------:R-:W3:Y:S01]  /*0b10*/  LDC R16, c[0x0][0x424] ;  /* 0x00010900ff107b82 */ /* 0x000ee20000000800 */
[----:B-1----:R-:W-:Y:S01]  /*0b20*/  IMAD.SHL.U32 R22, R22, 0x80, RZ ;  /* 0x0000008016167824 */ /* 0x002fe200078e00ff */
[----:B------:R-:W-:Y:S01]  /*0b30*/  ISETP.NE.AND.EX P0, PT, R3, RZ, PT, P0 ;  /* 0x000000ff0300720c */ /* 0x000fe20003f05300 */
[----:B--2---:R-:W-:Y:S02]  /*0b40*/  VIADD R73, R4, 0xffffff80 ;  /* 0xffffff8004497836 */ /* 0x004fe40000000000 */
[----:B------:R-:W-:Y:S01]  /*0b50*/  @P1 VIADD R0, R22, 0x7f ;  /* 0x0000007f16001836 */ /* 0x000fe20000000000 */
[----:B----4-:R-:W-:Y:S02]  /*0b60*/  ISETP.GE.AND P2, PT, R11, 0x1, PT ;  /* 0x000000010b00780c */ /* 0x010fe40003f46270 */
[----:B------:R-:W1:Y:S08]  /*0b70*/  @P1 LDC R5, c[0x0][0x44c] ;  /* 0x00011300ff051b82 */ /* 0x000e700000000800 */
[----:B------:R-:W2:Y:S01]  /*0b80*/  @P1 LDC R7, c[0x0][0x450] ;  /* 0x00011400ff071b82 */ /* 0x000ea20000000800 */
[----:B0-----:R-:W-:-:S07]  /*0b90*/  IADD3 R3, -R8, 0x1, RZ ;  /* 0x0000000108037810 */ /* 0x001fce0007ffe1ff */
[----:B------:R-:W0:Y:S01]  /*0ba0*/  LDC R23, c[0x0][0x2f0] ;  /* 0x0000bc00ff177b82 */ /* 0x000e220000000800 */
[----:B---3--:R-:W-:Y:S01]  /*0bb0*/  SEL R16, R16, 0x1, P0 ;  /* 0x0000000110107807 */ /* 0x008fe20000000000 */
[----:B-1----:R-:W-:-:S04]  /*0bc0*/  @P1 IMAD.HI.U32 R2, R0, R5, RZ ;  /* 0x0000000500021227 */ /* 0x002fc800078e00ff */
[----:B------:R-:W-:Y:S01]  /*0bd0*/  VIADD R0, R22, 0x7f ;  /* 0x0000007f16007836 */ /* 0x000fe20000000000 */
[----:B--2---:R-:W-:Y:S01]  /*0be0*/  @P1 SHF.R.U32.HI R0, RZ, R7, R2 ;  /* 0x00000007ff001219 */ /* 0x004fe20000011602 */
[CC--:B0-----:R-:W-:Y:S02]  /*0bf0*/  IMAD R3, R16.reuse, R23.reuse, R3 ;  /* 0x0000001710037224 */ /* 0x0c1fe400078e0203 */
[----:B------:R-:W-:Y:S02]  /*0c00*/  IMAD R19, R16, R23, RZ ;  /* 0x0000001710137224 */ /* 0x000fe400078e02ff */
[----:B------:R-:W-:-:S04]  /*0c10*/  IMAD.IADD R3, R3, 0x1, R0 ;  /* 0x0000000103037824 */ /* 0x000fc800078e0200 */
[----:B------:R-:W-:Y:S01]  /*0c20*/  IMAD.IADD R0, R3, 0x1, R10 ;  /* 0x0000000103007824 */ /* 0x000fe200078e020a */
[----:B------:R-:W-:Y:S06]  /*0c30*/  @!P2 BRA `(.L_x_907) ;  /* 0x000000000040a947 */ /* 0x000fec0003800000 */
[C---:B------:R-:W-:Y:S01]  /*0c40*/  ISETP.GT.AND P0, PT, R3.reuse, RZ, PT ;  /* 0x000000ff0300720c */ /* 0x040fe20003f04270 */
[----:B------:R-:W-:-:S12]  /*0c50*/  VIADD R2, R3, 0xffffffff ;  /* 0xffffffff03027836 */ /* 0x000fd80000000000 */
[----:B------:R-:W-:Y:S05]  /*0c60*/  @P0 BRA `(.L_x_908) ;  /* 0x00000000001c0947 */ /* 0x000fea0003800000 */
[----:B------:R-:W-:Y:S01]  /*0c70*/  ISETP.NE.AND P0, PT, R11, 0x1, PT ;  /* 0x000000010b00780c */ /* 0x000fe20003f05270 */
[----:B------:R-:W-:-:S12]  /*0c80*/  IMAD.MOV R3, RZ, RZ, -R3 ;  /* 0x000000ffff037224 */ /* 0x000fd800078e0a03 */
[----:B------:R-:W0:Y:S02]  /*0c90*/  @P0 LDC.64 R4, c[0x0][0x9e8] ;  /* 0x00027a00ff040b82 */ /* 0x000e240000000a00 */
[----:B0-----:R-:W-:-:S05]  /*0ca0*/  @P0 IMAD.HI.U32 R2, R3, R4, RZ ;  /* 0x0000000403020227 */ /* 0x001fca00078e00ff */
[----:B------:R-:W-:-:S04]  /*0cb0*/  @P0 SHF.R.U32.HI R3, RZ, R5, R2 ;  /* 0x00000005ff030219 */ /* 0x000fc80000011602 */
[----:B------:R-:W-:Y:S01]  /*0cc0*/  LOP3.LUT R2, RZ, R3, RZ, 0x33, !PT ;  /* 0x00000003ff027212 */ /* 0x000fe200078e33ff */
[----:B------:R-:W-:Y:S06]  /*0cd0*/  BRA `(.L_x_909) ;  /* 0x0000000000107947 */ /* 0x000fec0003800000 */
.L_x_908:
[----:B------:R-:W-:-:S13]  /*0ce0*/  ISETP.NE.AND P0, PT, R11, 0x1, PT ;  /* 0x000000010b00780c */ /* 0x000fda0003f05270 */
[----:B------:R-:W0:Y:S02]  /*0cf0*/  @P0 LDC.64 R4, c[0x0][0x9e8] ;  /* 0x00027a00ff040b82 */ /* 0x000e240000000a00 */
[----:B0-----:R-:W-:-:S05]  /*0d00*/  @P0 IMAD.HI.U32 R4, R2, R4, RZ ;  /* 0x0000000402040227 */ /* 0x001fca00078e00ff */
[----:B------:R-:W-:-:S07]  /*0d10*/  @P0 SHF.R.U32.HI R2, RZ, R5, R4 ;  /* 0x00000005ff020219 */ /* 0x000fce0000011604 */
.L_x_909:
[----:B------:R-:W-:-:S05]  /*0d20*/  IMAD R3, R2, R11, R11 ;  /* 0x0000000b02037224 */ /* 0x000fca00078e020b */
[----:B------:R-:W-:-:S07]  /*0d30*/  VIMNMX R0, R0, R3, PT ;  /* 0x0000000300007248 */ /* 0x000fce0003fe0100 */
.L_x_907:
[----:B------:R-:W0:Y:S01]  /*0d40*/  @P1 LDC R3, c[0x0][0x44c] ;  /* 0x00011300ff031b82 */ /* 0x000e220000000800 */
[----:B------:R-:W-:Y:S01]  /*0d50*/  VIADD R2, R0, 0x5f ;  /* 0x0000005f00027836 */ /* 0x000fe20000000000 */
[----:B------:R-:W-:Y:S01]  /*0d60*/  ULDC UR4, c[0x0][0x9dc] ;  /* 0x0002770000047ab9 */ /* 0x000fe20000000800 */
[----:B------:R-:W-:Y:S02]  /*0d70*/  IMAD R0, R16, R23, 0x5f ;  /* 0x0000005f10007424 */ /* 0x000fe400078e0217 */
[----:B------:R-:W-:-:S03]  /*0d80*/  IMAD.HI R2, R2, 0x2aaaaaab, RZ ;  /* 0x2aaaaaab02027827 */ /* 0x000fc600078e02ff */
[----:B------:R-:W1:Y:S01]  /*0d90*/  @P1 LDC R7, c[0x0][0x450] ;  /* 0x00011400ff071b82 */ /* 0x000e620000000800 */
[----:B------:R-:W-:Y:S01]  /*0da0*/  IMAD.HI R0, R0, 0x2aaaaaab, RZ ;  /* 0x2aaaaaab00007827 */ /* 0x000fe200078e02ff */
[----:B------:R-:W-:-:S03]  /*0db0*/  SHF.R.U32.HI R5, RZ, 0x1f, R2 ;  /* 0x0000001fff057819 */ /* 0x000fc60000011602 */
[----:B------:R-:W-:Y:S01]  /*0dc0*/  IMAD.MOV.U32 R4, RZ, RZ, R22 ;  /* 0x000000ffff047224 */ /* 0x000fe200078e0016 */
[----:B------:R-:W-:Y:S01]  /*0dd0*/  LEA.HI.SX32 R2, R2, R5, 0x1c ;  /* 0x0000000502027211 */ /* 0x000fe200078fe2ff */
[----:B------:R-:W-:Y:S02]  /*0de0*/  IMAD R23, R16, R23, -R8 ;  /* 0x0000001710177224 */ /* 0x000fe400078e0a08 */
[----:B0-----:R-:W-:Y:S01]  /*0df0*/  @P1 IMAD.HI.U32 R6, R22, R3, RZ ;  /* 0x0000000316061227 */ /* 0x001fe200078e00ff */
[----:B------:R-:W-:-:S04]  /*0e00*/  SHF.R.U32.HI R3, RZ, 0x1f, R0 ;  /* 0x0000001fff037819 */ /* 0x000fc80000011600 */
[----:B------:R-:W-:Y:S02]  /*0e10*/  LEA.HI.SX32 R3, R0, R3, 0x1c ;  /* 0x0000000300037211 */ /* 0x000fe400078fe2ff */
[----:B-1----:R-:W-:Y:S02]  /*0e20*/  @P1 SHF.R.U32.HI R4, RZ, R7, R6 ;  /* 0x00000007ff041219 */ /* 0x002fe40000011606 */
[----:B------:R-:W-:-:S03]  /*0e30*/  VIMNMX R9, R3, R2, PT ;  /* 0x0000000203097248 */ /* 0x000fc60003fe0100 */
[----:B------:R-:W-:-:S04]  /*0e40*/  IMAD.IADD R0, R23, 0x1, R4 ;  /* 0x0000000117007824 */ /* 0x000fc800078e0204 */
[----:B------:R-:W-:Y:S01]  /*0e50*/  VIADD R2, R0, -UR4 ;  /* 0x8000000400027c36 */ /* 0x000fe20008000000 */
[----:B------:R-:W-:Y:S06]  /*0e60*/  @!P2 BRA `(.L_x_910) ;  /* 0x00000000003ca947 */ /* 0x000fec0003800000 */
[----:B------:R-:W-:-:S13]  /*0e70*/  ISETP.GT.AND P0, PT, R0, -0x1, PT ;  /* 0xffffffff0000780c */ /* 0x000fda0003f04270 */
[----:B------:R-:W-:Y:S05]  /*0e80*/  @P0 BRA `(.L_x_911) ;  /* 0x00000000001c0947 */ /* 0x000fea0003800000 */
[----:B------:R-:W-:Y:S02]  /*0e90*/  ISETP.NE.AND P0, PT, R11, 0x1, PT ;  /* 0x000000010b00780c */ /* 0x000fe40003f05270 */
[----:B------:R-:W-:-:S11]  /*0ea0*/  LOP3.LUT R3, RZ, R0, RZ, 0x33, !PT ;  /* 0x00000000ff037212 */ /* 0x000fd600078e33ff */
[----:B------:R-:W0:Y:S02]  /*0eb0*/  @P0 LDC.64 R4, c[0x0][0x9e8] ;  /* 0x00027a00ff040b82 */ /* 0x000e240000000a00 */
[----:B0-----:R-:W-:-:S05]  /*0ec0*/  @P0 IMAD.HI.U32 R0, R3, R4, RZ ;  /* 0x0000000403000227 */ /* 0x001fca00078e00ff */
[----:B------:R-:W-:-:S04]  /*0ed0*/  @P0 SHF.R.U32.HI R3, RZ, R5, R0 ;  /* 0x00000005ff030219 */ /* 0x000fc80000011600 */
[----:B------:R-:W-:Y:S01]  /*0ee0*/  LOP3.LUT R0, RZ, R3, RZ, 0x33, !PT ;  /* 0x00000003ff007212 */ /* 0x000fe200078e33ff */
[----:B------:R-:W-:Y:S06]  /*0ef0*/  BRA `(.L_x_912) ;  /* 0x0000000000107947 */ /* 0x000fec0003800000 */
.L_x_911:
[----:B------:R-:W-:-:S13]  /*0f00*/  ISETP.NE.AND P0, PT, R11, 0x1, PT ;  /* 0x000000010b00780c */ /* 0x000fda0003f05270 */
[----:B------:R-:W0:Y:S02]  /*0f10*/  @P0 LDC.64 R4, c[0x0][0x9e8] ;  /* 0x00027a00ff040b82 */ /* 0x000e240000000a00 */
[----:B0-----:R-:W-:-:S05]  /*0f20*/  @P0 IMAD.HI.U32 R4, R0, R4, RZ ;  /* 0x0000000400040227 */ /* 0x001fca00078e00ff */
[----:B------:R-:W-:-:S07]  /*0f30*/  @P0 SHF.R.U32.HI R0, RZ, R5, R4 ;  /* 0x00000005ff000219 */ /* 0x000fce0000011604 */
.L_x_912:
[----:B------:R-:W-:-:S05]  /*0f40*/  IMAD R3, R0, R11, RZ ;  /* 0x0000000b00037224 */ /* 0x000fca00078e02ff */
[----:B------:R-:W-:-:S07]  /*0f50*/  VIMNMX R2, R2, R3, !PT ;  /* 0x0000000302027248 */ /* 0x000fce0007fe0100 */
.L_x_910:
[----:B------:R-:W-:Y:S01]  /*0f60*/  SHF.R.U32.HI R0, RZ, 0x10, R17 ;  /* 0x00000010ff007819 */ /* 0x000fe20000011611 */
[----:B------:R-:W-:Y:S01]  /*0f70*/  IMAD.HI R2, R2, 0x2aaaaaab, RZ ;  /* 0x2aaaaaab02027827 */ /* 0x000fe200078e02ff */
[----:B------:R-:W-:Y:S02]  /*0f80*/  LOP3.LUT R17, R17, 0xffff, RZ, 0xc0, !PT ;  /* 0x0000ffff11117812 */ /* 0x000fe400078ec0ff */
[----:B------:R-:W-:Y:S01]  /*0f90*/  ISETP.NE.AND P0, PT, R0, RZ, PT ;  /* 0x000000ff0000720c */ /* 0x000fe20003f05270 */
[----:B------:R-:W-:Y:S01]  /*0fa0*/  IMAD.MOV.U32 R72, RZ, RZ, RZ ;  /* 0x000000ffff487224 */ /* 0x000fe200078e00ff */
[----:B------:R-:W-:-:S04]  /*0fb0*/  SHF.R.U32.HI R3, RZ, 0x1f, R2 ;  /* 0x0000001fff037819 */ /* 0x000fc80000011602 */
[----:B------:R-:W-:-:S04]  /*0fc0*/  LEA.HI.SX32 R3, R2, R3, 0x1c ;  /* 0x0000000302037211 */ /* 0x000fc800078fe2ff */
[----:B------:R-:W-:-:S03]  /*0fd0*/  VIMNMX R8, RZ, R3, !PT ;  /* 0x00000003ff087248 */ /* 0x000fc60007fe0100 */
[----:B------:R-:W0:Y:S01]  /*0fe0*/  @!P0 LDC R0, c[0x0][0x9f0] ;  /* 0x00027c00ff008b82 */ /* 0x000e220000000800 */
[----:B------:R-:W-:-:S13]  /*0ff0*/  ISETP.GT.AND P1, PT, R9, R8, PT ;  /* 0x000000080900720c */ /* 0x000fda0003f24270 */
[----:B------:R-:W-:Y:S05]  /*1000*/  @!P1 BRA `(.L_x_913) ;  /* 0x0000000000709947 */ /* 0x000fea0003800000 */
[-C--:B0-----:R-:W-:Y:S02]  /*1010*/  IABS R6, R0.reuse ;  /* 0x0000000000067213 */ /* 0x081fe40000000000 */
[----:B------:R-:W-:Y:S02]  /*1020*/  IADD3 R2, R0, -0x1, R9 ;  /* 0xffffffff00027810 */ /* 0x000fe40007ffe009 */
[----:B------:R-:W0:Y:S03]  /*1030*/  I2F.RP R4, R6 ;  /* 0x0000000600047306 */ /* 0x000e260000209400 */
[----:B------:R-:W-:Y:S01]  /*1040*/  IMAD.IADD R5, R2, 0x1, -R8 ;  /* 0x0000000102057824 */ /* 0x000fe200078e0a08 */
[----:B------:R-:W-:-:S04]  /*1050*/  IABS R2, R0 ;  /* 0x0000000000027213 */ /* 0x000fc80000000000 */
[----:B------:R-:W-:Y:S02]  /*1060*/  IABS R10, R5 ;  /* 0x00000005000a7213 */ /* 0x000fe40000000000 */
[----:B------:R-:W-:-:S04]  /*1070*/  LOP3.LUT R5, R5, R0, RZ, 0x3c, !PT ;  /* 0x0000000005057212 */ /* 0x000fc800078e3cff */
[----:B------:R-:W-:Y:S01]  /*1080*/  ISETP.GE.AND P2, PT, R5, RZ, PT ;  /* 0x000000ff0500720c */ /* 0x000fe20003f46270 */
[----:B0-----:R-:W0:Y:S02]  /*1090*/  MUFU.RCP R4, R4 ;  /* 0x0000000400047308 */ /* 0x001e240000001000 */
[----:B0-----:R-:W-:Y:S02]  /*10a0*/  VIADD R3, R4, 0xffffffe ;  /* 0x0ffffffe04037836 */ /* 0x001fe40000000000 */
[----:B------:R-:W-:Y:S02]  /*10b0*/  IMAD.MOV R4, RZ, RZ, -R2 ;  /* 0x000000ffff047224 */ /* 0x000fe400078e0a02 */
[----:B------:R-:W-:Y:S02]  /*10c0*/  IMAD.MOV.U32 R2, RZ, RZ, RZ ;  /* 0x000000ffff027224 */ /* 0x000fe400078e00ff */
[----:B------:R-:W0:Y:S02]  /*10d0*/  F2I.FTZ.U32.TRUNC.NTZ R3, R3 ;  /* 0x0000000300037305 */ /* 0x000e24000021f000 */
[----:B0-----:R-:W-:-:S04]  /*10e0*/  IMAD.MOV R7, RZ, RZ, -R3 ;  /* 0x000000ffff077224 */ /* 0x001fc800078e0a03 */
[----:B------:R-:W-:-:S04]  /*10f0*/  IMAD R7, R7, R6, RZ ;  /* 0x0000000607077224 */ /* 0x000fc800078e02ff */
[----:B------:R-:W-:-:S04]  /*1100*/  IMAD.HI.U32 R2, R3, R7, R2 ;  /* 0x0000000703027227 */ /* 0x000fc800078e0002 */
[----:B------:R-:W-:-:S04]  /*1110*/  IMAD.MOV.U32 R3, RZ, RZ, R10 ;  /* 0x000000ffff037224 */ /* 0x000fc800078e000a */
        /* <DEDUP_REMOVED lines=11> */
.L_x_913:
[-C--:B------:R-:W-:Y:S01]  /*11d0*/  IMAD R17, R17, R72.reuse, R8 ;  /* 0x0000004811117224 */ /* 0x080fe200078e0208 */
[----:B------:R-:W-:Y:S01]  /*11e0*/  PLOP3.LUT P0, PT, PT, PT, PT, 0x80, 0x0 ;  /* 0x000000000000781c */ /* 0x000fe20003f0f070 */
[----:B0-----:R-:W-:Y:S01]  /*11f0*/  IMAD.MOV.U32 R0, RZ, RZ, RZ ;  /* 0x000000ffff007224 */ /* 0x001fe200078e00ff */
[----:B------:R-:W-:Y:S01]  /*1200*/  CS2R R86, SRZ ;  /* 0x0000000000567805 */ /* 0x000fe2000001ff00 */
[----:B------:R-:W-:Y:S01]  /*1210*/  IMAD.MOV.U32 R4, RZ, RZ, RZ ;  /* 0x000000ffff047224 */ /* 0x000fe200078e00ff */
[----:B------:R-:W-:Y:S02]  /*1220*/  VIADDMNMX R72, R17, R72, R9, PT ;  /* 0x0000004811487246 */ /* 0x000fe40003800109 */
[----:B------:R-:W-:Y:S02]  /*1230*/  CS2R R84, SRZ ;  /* 0x0000000000547805 */ /* 0x000fe4000001ff00 */
[----:B------:R-:W-:Y:S02]  /*1240*/  CS2R R82, SRZ ;  /* 0x0000000000527805 */ /* 0x000fe4000001ff00 */
[----:B------:R-:W-:-:S02]  /*1250*/  CS2R R80, SRZ ;  /* 0x0000000000507805 */ /* 0x000fc4000001ff00 */
[----:B------:R-:W-:Y:S02]  /*1260*/  ISETP.GT.AND P1, PT, R72, R17, PT ;  /* 0x000000114800720c */ /* 0x000fe40003f24270 */
        /* <DEDUP_REMOVED lines=33> */
[----:B------:R-:W-:-:S05]  /*1480*/  SHF.R.S32.HI R76, RZ, 0x7, R75 ;  /* 0x00000007ff4c7819 */ /* 0x000fca000001144b */
        /* <DEDUP_REMOVED lines=29> */
.L_x_915:
[----:B------:R-:W2:Y:S01]  /*1660*/  LDL.LU R20, [R1+0x14] ;  /* 0x0000140001147983 */ /* 0x000ea20000300800 */
[----:B------:R-:W-:-:S04]  /*1670*/  SHF.L.U32 R2, RZ, 0x1f, RZ ;  /* 0x0000001fff027819 */ /* 0x000fc800000006ff */
[----:B------:R-:W0:Y:S01]  /*1680*/  SYNCS.PHASECHK.TRANS64.TRYWAIT P1, [UR56+0x2a800], R2 ;  /* 0x02a80002ff0075a7 */ /* 0x000e220008020178 */
[----:B--2---:R-:W-:-:S04]  /*1690*/  LOP3.LUT R0, R20, 0x1, RZ, 0xfc, !PT ;  /* 0x0000000114007812 */ /* 0x004fc800078efcff */
[----:B------:R-:W-:Y:S01]  /*16a0*/  ISETP.NE.AND P0, PT, R0, 0x3, PT ;  /* 0x000000030000780c */ /* 0x000fe20003f05270 */
[----:B0-----:R-:W-:-:S12]  /*16b0*/  @!P1 BRA `(.L_x_916) ;  /* 0x0000010c00549947 */ /* 0x001fd80003800000 */
.L_x_1079:
[----:B------:R-:W-:Y:S05]  /*16c0*/  @!P0 BRA `(.L_x_917) ;  /* 0x0000000000048947 */ /* 0x000fea0003800000 */
[----:B------:R-:W-:Y:S01]  /*16d0*/  BPT.TRAP 0x1 ;  /* 0x000000040000795c */ /* 0x000fe20000300000 */
.L_x_917:
[----:B------:R1:W2:Y:S01]  /*16e0*/  SYNCS.PHASECHK.TRANS64.TRYWAIT P2, [UR56+0x2a830], R2 ;  /* 0x02a83002ff0075a7 */ /* 0x0002a20008040178 */
[----:B------:R-:W-:Y:S05]  /*16f0*/  @!P0 BRA `(.L_x_918) ;  /* 0x0000000000048947 */ /* 0x000fea0003800000 */
[----:B------:R-:W-:Y:S01]  /*1700*/  BPT.TRAP 0x1 ;  /* 0x000000040000795c */ /* 0x000fe20000300000 */
.L_x_918:
[----:B------:R-:W3:Y:S01]  /*1710*/  S2R R0, SR_TID.X ;  /* 0x0000000000007919 */ /* 0x000ee20000002100 */
[----:B------:R-:W-:-:S05]  /*1720*/  IMAD.U32 R6, RZ, RZ, UR36 ;  /* 0x00000024ff067e24 */ /* 0x000fca000f8e00ff */
[----:B------:R-:W-:Y:S02]  /*1730*/  LOP3.LUT R6, R6, 0x10000, RZ, 0xfc, !PT ;  /* 0x0001000006067812 */ /* 0x000fe400078efcff */
[----:B---3--:R-:W-:-:S04]  /*1740*/  LOP3.LUT R0, R0, 0x7f, RZ, 0xc0, !PT ;  /* 0x0000007f00007812 */ /* 0x008fc800078ec0ff */
[----:B------:R-:W-:Y:S01]  /*1750*/  ISETP.NE.AND P1, PT, R0, RZ, PT ;  /* 0x000000ff0000720c */ /* 0x000fe20003f25270 */
[----:B--2---:R-:W-:-:S12]  /*1760*/  @P2 BRA `(.L_x_919) ;  /* 0x0000000000082947 */ /* 0x004fd80003800000 */
[----:B------:R-:W2:Y:S02]  /*1770*/  SYNCS.PHASECHK.TRANS64.TRYWAIT P2, [UR56+0x2a830], R2 ;  /* 0x02a83002ff0075a7 */ /* 0x000ea40008040178 */
[----:B--2---:R-:W-:Y:S05]  /*1780*/  @!P2 BRA `(.L_x_920) ;  /* 0x0000010c0038a947 */ /* 0x004fea0003800000 */
.L_x_919:
[----:B------:R-:W-:Y:S05]  /*1790*/  WARPSYNC.ALL ;  /* 0x0000000000007948 */ /* 0x000fea0003800000 */
[----:B------:R-:W-:Y:S01]  /*17a0*/  IMAD.MOV.U32 R7, RZ, RZ, 0x40000040 ;  /* 0x40000040ff077424 */ /* 0x000fe200078e00ff */
[----:B------:R-:W-:Y:S01]  /*17b0*/  UIADD3 UR4, UR56, 0x18400, URZ ;  /* 0x0001840038047890 */ /* 0x000fe2000fffe03f */
[----:B------:R-:W-:Y:S01]  /*17c0*/  R2UR UR8, R6 ;  /* 0x00000000060872ca */ /* 0x000fe200000e0000 */
[----:B------:R-:W-:Y:S02]  /*17d0*/  WARPGROUP.ARRIVE ;  /* 0x00000000000079c5 */ /* 0x000fe40000000000 */
[----:B------:R-:W-:Y:S01]  /*17e0*/  R2UR UR9, R7 ;  /* 0x00000000070972ca */ /* 0x000fe200000e0000 */
[----:B------:R-:W-:Y:S01]  /*17f0*/  USHF.R.U32.HI UR4, URZ, 0x4, UR4 ;  /* 0x000000043f047899 */ /* 0x000fe20008011604 */
[----:B------:R-:W2:Y:S01]  /*1800*/  LDC R160, c[0x0][0x448] ;  /* 0x00011200ffa07b82 */ /* 0x000ea20000000800 */
[----:B------:R-:W-:Y:S01]  /*1810*/  UMOV UR11, 0x40000040 ;  /* 0x40000040000b7882 */ /* 0x000fe20000000000 */
[----:B------:R-:W-:Y:S01]  /*1820*/  UMOV UR13, 0x40000040 ;  /* 0x40000040000d7882 */ /* 0x000fe20000000000 */
[----:B------:R-:W-:Y:S01]  /*1830*/  ULOP3.LUT UR4, UR4, 0x3fff, URZ, 0xc0, !UPT ;  /* 0x00003fff04047892 */ /* 0x000fe2000f8ec03f */
[----:B------:R-:W-:Y:S01]  /*1840*/  LOP3.LUT R0, R75, 0xffffff80, RZ, 0xc0, !PT ;  /* 0xffffff804b007812 */ /* 0x000fe200078ec0ff */
[----:B------:R-:W-:Y:S01]  /*1850*/  UMOV UR15, 0x40000040 ;  /* 0x40000040000f7882 */ /* 0x000fe20000000000 */
[----:B------:R-:W-:Y:S01]  /*1860*/  UMOV UR17, 0x40000040 ;  /* 0x4000004000117882 */ /* 0x000fe20000000000 */
[----:B------:R-:W-:Y:S01]  /*1870*/  ULOP3.LUT UR57, UR4, 0x10000, URZ, 0xfc, !UPT ;  /* 0x0001000004397892 */ /* 0x000fe2000f8efc3f */
[----:B------:R-:W-:Y:S01]  /*1880*/  LEA.HI R74, R74, R73, RZ, 0x2 ;  /* 0x000000494a4a7211 */ /* 0x000fe200078f10ff */
[----:B------:R-:W-:Y:S01]  /*1890*/  UMOV UR19, 0x40000040 ;  /* 0x4000004000137882 */ /* 0x000fe20000000000 */
[----:B------:R-:W-:Y:S01]  /*18a0*/  R2UR UR4, R6 ;  /* 0x00000000060472ca */ /* 0x000fe200000e0000 */
[----:B------:R-:W-:Y:S01]  /*18b0*/  UIADD3 UR14, UR57, 0x4, URZ ;  /* 0x00000004390e7890 */ /* 0x000fe2000fffe03f */
[----:B------:R-:W-:Y:S01]  /*18c0*/  IMAD.IADD R10, R73, 0x1, -R0 ;  /* 0x00000001490a7824 */ /* 0x000fe200078e0a00 */
[----:B------:R-:W-:Y:S01]  /*18d0*/  UIADD3 UR18, UR57, 0x6, URZ ;  /* 0x0000000639127890 */ /* 0x000fe2000fffe03f */
[----:B------:R-:W-:Y:S01]  /*18e0*/  LOP3.LUT R74, R74, 0xfffffffc, RZ, 0xc0, !PT ;  /* 0xfffffffc4a4a7812 */ /* 0x000fe200078ec0ff */
[----:B------:R-:W-:Y:S01]  /*18f0*/  UMOV UR10, UR57 ;  /* 0x00000039000a7c82 */ /* 0x000fe20008000000 */
[----:B------:R-:W-:Y:S01]  /*1900*/  UIADD3 UR22, UR57, 0x300, URZ ;  /* 0x0000030039167890 */ /* 0x000fe2000fffe03f */
[----:B------:R-:W-:Y:S01]  /*1910*/  HGMMA.64x96x16.F32 R24, gdesc[UR8], RZ, !UPT, gsb0 ;  /* 0x01600000081879f0 */ /* 0x000fe2000c0008ff */
[----:B------:R-:W-:Y:S01]  /*1920*/  UIADD3 UR10, UR57, 0x2, URZ ;  /* 0x00000002390a7890 */ /* 0x000fe2000fffe03f */
[----:B0-----:R-:W-:Y:S01]  /*1930*/  SHF.R.S32.HI R3, RZ, 0x1f, R10 ;  /* 0x0000001fff037819 */ /* 0x001fe2000001140a */
[----:B------:R-:W-:Y:S01]  /*1940*/  UMOV UR9, 0x40000040 ;  /* 0x4000004000097882 */ /* 0x000fe20000000000 */
[----:B------:R-:W-:Y:S01]  /*1950*/  UMOV UR11, 0x40000040 ;  /* 0x40000040000b7882 */ /* 0x000fe20000000000 */
[----:B------:R-:W-:Y:S01]  /*1960*/  UMOV UR21, 0x40000040 ;  /* 0x4000004000157882 */ /* 0x000fe20000000000 */
[----:B------:R-:W-:Y:S01]  /*1970*/  UIADD3 UR8, UR4, 0x2, URZ ;  /* 0x0000000204087890 */ /* 0x000fe2000fffe03f */
[----:B--2---:R-:W-:Y:S01]  /*1980*/  ISETP.NE.AND P2, PT, R160, 0x1, PT ;  /* 0x00000001a000780c */ /* 0x004fe20003f45270 */
[----:B------:R-:W-:Y:S01]  /*1990*/  UIADD3 UR12, UR4, 0x4, URZ ;  /* 0x00000004040c7890 */ /* 0x000fe2000fffe03f */
[CC--:B-1----:R-:W-:Y:S01]  /*19a0*/  LEA.HI R2, R3.reuse, R10.reuse, RZ, 0x2 ;  /* 0x0000000a03027211 */ /* 0x0c2fe200078f10ff */
[----:B------:R-:W-:Y:S01]  /*19b0*/  UIADD3 UR16, UR4, 0x6, URZ ;  /* 0x0000000604107890 */ /* 0x000fe2000fffe03f */
[----:B------:R-:W-:Y:S01]  /*19c0*/  LEA.HI R3, R3, R10, RZ, 0x5 ;  /* 0x0000000a03037211 */ /* 0x000fe200078f28ff */
[----:B------:R-:W-:Y:S01]  /*19d0*/  UIADD3 UR20, UR4, 0x400, URZ ;  /* 0x0000040004147890 */ /* 0x000fe2000fffe03f */
[--C-:B------:R-:W-:Y:S01]  /*19e0*/  SHF.R.S32.HI R0, RZ, 0x2, R2.reuse ;  /* 0x00000002ff007819 */ /* 0x100fe20000011402 */
[----:B------:R-:W-:Y:S01]  /*19f0*/  UMOV UR23, 0x40000040 ;  /* 0x4000004000177882 */ /* 0x000fe20000000000 */
[----:B------:R-:W-:Y:S01]  /*1a00*/  UIADD3 UR24, UR4, 0x402, URZ ;  /* 0x0000040204187890 */ /* 0x000fe2000fffe03f */
[----:B------:R-:W-:Y:S01]  /*1a10*/  SHF.R.S32.HI R5, RZ, 0x1f, R2 ;  /* 0x0000001fff057819 */ /* 0x000fe20000011402 */
[----:B------:R-:W-:Y:S01]  /*1a20*/  UIADD3 UR26, UR57, 0x302, URZ ;  /* 0x00000302391a7890 */ /* 0x000fe2000fffe03f */
[----:B------:R-:W-:Y:S01]  /*1a30*/  SHF.R.S32.HI R3, RZ, 0x5, R3 ;  /* 0x00000005ff037819 */ /* 0x000fe20000011403 */
[----:B------:R-:W-:Y:S01]  /*1a40*/  UMOV UR25, 0x40000040 ;  /* 0x4000004000197882 */ /* 0x000fe20000000000 */
[----:B------:R-:W-:Y:S01]  /*1a50*/  UMOV UR27, 0x40000040 ;  /* 0x40000040001b7882 */ /* 0x000fe20000000000 */
[----:B------:R-:W-:Y:S01]  /*1a60*/  UIADD3 UR28, UR4, 0x404, URZ ;  /* 0x00000404041c7890 */ /* 0x000fe2000fffe03f */
[----:B------:R-:W0:Y:S01]  /*1a70*/  @P2 LDC R12, c[0x0][0x44c] ;  /* 0x00011300ff0c2b82 */ /* 0x000e220000000800 */
[----:B------:R-:W-:Y:S01]  /*1a80*/  UIADD3 UR30, UR57, 0x304, URZ ;  /* 0x00000304391e7890 */ /* 0x000fe2000fffe03f */
[----:B------:R-:W-:Y:S01]  /*1a90*/  IMAD.IADD R74, R73, 0x1, -R74 ;  /* 0x00000001494a7824 */ /* 0x000fe200078e0a4a */
[----:B------:R-:W-:Y:S01]  /*1aa0*/  UMOV UR29, 0x40000040 ;  /* 0x40000040001d7882 */ /* 0x000fe20000000000 */
[----:B------:R-:W-:Y:S01]  /*1ab0*/  UMOV UR31, 0x40000040 ;  /* 0x40000040001f7882 */ /* 0x000fe20000000000 */
[----:B------:R-:W-:Y:S01]  /*1ac0*/  UIADD3 UR32, UR4, 0x406, URZ ;  /* 0x0000040604207890 */ /* 0x000fe2000fffe03f */
[----:B------:R-:W-:Y:S01]  /*1ad0*/  LEA.HI R4, R76, R76, RZ, 0x1 ;  /* 0x0000004c4c047211 */ /* 0x000fe200078f08ff */
[----:B------:R-:W-:Y:S01]  /*1ae0*/  UIADD3 UR34, UR57, 0x306, URZ ;  /* 0x0000030639227890 */ /* 0x000fe2000fffe03f */
[----:B------:R-:W-:Y:S01]  /*1af0*/  LEA.HI R5, R5, R0, RZ, 0x3 ;  /* 0x0000000005057211 */ /* 0x000fe200078f18ff */
[----:B------:R-:W-:Y:S01]  /*1b00*/  UMOV UR33, 0x40000040 ;  /* 0x4000004000217882 */ /* 0x000fe20000000000 */
[----:B------:R-:W-:Y:S01]  /*1b10*/  UMOV UR35, 0x40000040 ;  /* 0x4000004000237882 */ /* 0x000fe20000000000 */
[----:B------:R-:W-:Y:S01]  /*1b20*/  UIADD3 UR36, UR4, 0x800, URZ ;  /* 0x0000080004247890 */ /* 0x000fe2000fffe03f */
[----:B------:R-:W1:Y:S01]  /*1b30*/  @P2 LDC R11, c[0x0][0x450] ;  /* 0x00011400ff0b2b82 */ /* 0x000e620000000800 */
[----:B------:R-:W-:Y:S01]  /*1b40*/  UIADD3 UR38, UR57, 0x600, URZ ;  /* 0x0000060039267890 */ /* 0x000fe2000fffe03f */
[----:B------:R-:W-:Y:S01]  /*1b50*/  LOP3.LUT R9, R4, 0x3fffffe, RZ, 0xc0, !PT ;  /* 0x03fffffe04097812 */ /* 0x000fe200078ec0ff */
[----:B------:R-:W-:Y:S01]  /*1b60*/  UMOV UR37, 0x40000040 ;  /* 0x4000004000257882 */ /* 0x000fe20000000000 */
[----:B------:R-:W-:Y:S01]  /*1b70*/  UMOV UR39, 0x40000040 ;  /* 0x4000004000277882 */ /* 0x000fe20000000000 */
[----:B------:R-:W-:Y:S01]  /*1b80*/  UIADD3 UR40, UR4, 0x802, URZ ;  /* 0x0000080204287890 */ /* 0x000fe2000fffe03f */
[----:B------:R-:W-:Y:S01]  /*1b90*/  IMAD R8, R3, 0x10, R22 ;  /* 0x0000001003087824 */ /* 0x000fe200078e0216 */
[----:B------:R-:W-:Y:S01]  /*1ba0*/  UIADD3 UR42, UR57, 0x602, URZ ;  /* 0x00000602392a7890 */ /* 0x000fe2000fffe03f */
[----:B------:R-:W-:Y:S01]  /*1bb0*/  LEA.HI R4, R74, R74, RZ, 0x1 ;  /* 0x0000004a4a047211 */ /* 0x000fe200078f08ff */
[----:B------:R-:W-:Y:S01]  /*1bc0*/  UMOV UR41, 0x40000040 ;  /* 0x4000004000297882 */ /* 0x000fe20000000000 */
[----:B------:R-:W-:Y:S01]  /*1bd0*/  UMOV UR43, 0x40000040 ;  /* 0x40000040002b7882 */ /* 0x000fe20000000000 */
[----:B------:R-:W-:Y:S01]  /*1be0*/  UIADD3 UR44, UR4, 0x804, URZ ;  /* 0x00000804042c7890 */ /* 0x000fe2000fffe03f */
[----:B------:R-:W-:Y:S01]  /*1bf0*/  LOP3.LUT R5, R5, 0xfffffff8, RZ, 0xc0, !PT ;  /* 0xfffffff805057812 */ /* 0x000fe200078ec0ff */
[----:B------:R-:W-:Y:S01]  /*1c00*/  UIADD3 UR46, UR57, 0x604, URZ ;  /* 0x00000604392e7890 */ /* 0x000fe2000fffe03f */
[----:B------:R-:W-:Y:S01]  /*1c10*/  LOP3.LUT R3, R4, 0x1ffffffe, RZ, 0xc0, !PT ;  /* 0x1ffffffe04037812 */ /* 0x000fe200078ec0ff */
[----:B------:R-:W-:Y:S01]  /*1c20*/  UMOV UR45, 0x40000040 ;  /* 0x40000040002d7882 */ /* 0x000fe20000000000 */
[----:B------:R-:W-:Y:S01]  /*1c30*/  UMOV UR47, 0x40000040 ;  /* 0x40000040002f7882 */ /* 0x000fe20000000000 */
[----:B------:R-:W-:Y:S01]  /*1c40*/  UIADD3 UR48, UR4, 0x806, URZ ;  /* 0x0000080604307890 */ /* 0x000fe2000fffe03f */
[----:B------:R-:W-:Y:S01]  /*1c50*/  IADD3 R8, R8, R0, -R5 ;  /* 0x0000000008087210 */ /* 0x000fe20007ffe805 */
[----:B------:R-:W-:Y:S01]  /*1c60*/  UIADD3 UR50, UR57, 0x606, URZ ;  /* 0x0000060639327890 */ /* 0x000fe2000fffe03f */
[----:B------:R-:W-:Y:S01]  /*1c70*/  IMAD.IADD R9, R76, 0x1, -R9 ;  /* 0x000000014c097824 */ /* 0x000fe200078e0a09 */
[----:B------:R-:W-:Y:S01]  /*1c80*/  UMOV UR49, 0x40000040 ;  /* 0x4000004000317882 */ /* 0x000fe20000000000 */
[----:B------:R-:W-:Y:S01]  /*1c90*/  UMOV UR51, 0x40000040 ;  /* 0x4000004000337882 */ /* 0x000fe20000000000 */
[----:B------:R-:W-:Y:S01]  /*1ca0*/  IMAD.IADD R3, R74, 0x1, -R3 ;  /* 0x000000014a037824 */ /* 0x000fe200078e0a03 */
[----:B------:R-:W-:Y:S01]  /*1cb0*/  ULDC UR59, c[0x0][0x288] ;  /* 0x0000a200003b7ab9 */ /* 0x000fe20000000800 */
[----:B------:R-:W-:Y:S01]  /*1cc0*/  IMAD R8, R9, 0x40, R8 ;  /* 0x0000004009087824 */ /* 0x000fe200078e0208 */
[----:B------:R-:W2:Y:S01]  /*1cd0*/  LDC.64 R74, c[0x0][0x9e0] ;  /* 0x00027800ff4a7b82 */ /* 0x000ea20000000a00 */
[----:B------:R-:W-:Y:S01]  /*1ce0*/  IMAD.MOV.U32 R5, RZ, RZ, -0x60 ;  /* 0xffffffa0ff057424 */ /* 0x000fe200078e00ff */
[----:B------:R-:W-:Y:S01]  /*1cf0*/  ULDC UR4, c[0x0][0x9dc] ;  /* 0x0002770000047ab9 */ /* 0x000fe20000000800 */
[----:B------:R-:W-:Y:S01]  /*1d00*/  IMAD R9, R3, 0x8, R8 ;  /* 0x0000000803097824 */ /* 0x000fe200078e0208 */
[----:B------:R-:W-:Y:S01]  /*1d10*/  ULOP3.LUT UR5, URZ, UR4, URZ, 0x33, !UPT ;  /* 0x000000043f057292 */ /* 0x000fe2000f8e333f */
[----:B------:R-:W-:-:S02]  /*1d20*/  IMAD.U32 R3, RZ, RZ, UR56 ;  /* 0x00000038ff037e24 */ /* 0x000fc4000f8e00ff */
[----:B0-----:R-:W-:-:S04]  /*1d30*/  @P2 IMAD.HI.U32 R0, R9, R12, RZ ;  /* 0x0000000c09002227 */ /* 0x001fc800078e00ff */
[----:B------:R-:W-:Y:S01]  /*1d40*/  IMAD.MOV.U32 R4, RZ, RZ, R9 ;  /* 0x000000ffff047224 */ /* 0x000fe200078e0009 */
[----:B-1----:R-:W-:Y:S01]  /*1d50*/  @P2 SHF.R.U32.HI R4, RZ, R11, R0 ;  /* 0x0000000bff042219 */ /* 0x002fe20000011600 */
[----:B------:R-:W-:Y:S01]  /*1d60*/  @!P1 VIADD R0, R3, 0x2a840 ;  /* 0x0002a84003009836 */ /* 0x000fe20000000000 */
[----:B------:R-:W-:Y:S01]  /*1d70*/  LOP3.LUT R3, R2, 0x7ffffffc, RZ, 0xc0, !PT ;  /* 0x7ffffffc02037812 */ /* 0x000fe200078ec0ff */
[----:B------:R-:W-:Y:S02]  /*1d80*/  IMAD R5, R72, R5, 0x61 ;  /* 0x0000006148057424 */ /* 0x000fe400078e0205 */
[----:B------:R-:W0:Y:S01]  /*1d90*/  SHFL.IDX PT, R8, R4, RZ, 0x1c1f ;  /* 0x001c1fff04087589 */ /* 0x000e2200000e0000 */
[----:B------:R-:W-:Y:S01]  /*1da0*/  @!P1 PRMT R0, RZ, 0x654, R0 ;  /* 0x00000654ff009816 */ /* 0x000fe20000000000 */
[----:B------:R-:W-:Y:S02]  /*1db0*/  IMAD.IADD R10, R10, 0x1, -R3 ;  /* 0x000000010a0a7824 */ /* 0x000fe400078e0a03 */
[----:B------:R-:W-:-:S02]  /*1dc0*/  IMAD.U32 R12, RZ, RZ, UR5 ;  /* 0x00000005ff0c7e24 */ /* 0x000fc4000f8e00ff */
[----:B------:R-:W-:Y:S01]  /*1dd0*/  IMAD R2, R10, -0x2, R5 ;  /* 0xfffffffe0a027824 */ /* 0x000fe200078e0205 */
[----:B--2---:R-:W-:Y:S01]  /*1de0*/  ISETP.GE.AND P2, PT, R75, 0x1, PT ;  /* 0x000000014b00780c */ /* 0x004fe20003f46270 */
[----:B------:R-:W-:Y:S02]  /*1df0*/  VIADD R5, R5, 0xffffffff ;  /* 0xffffffff05057836 */ /* 0x000fe40000000000 */
[C---:B------:R-:W-:Y:S01]  /*1e00*/  VIADD R20, R2.reuse, 0xffffffff ;  /* 0xffffffff02147836 */ /* 0x040fe20000000000 */
[----:B------:R-:W-:Y:S02]  /*1e10*/  IADD3 R11, R2, -UR59, R19 ;  /* 0x8000003b020b7c10 */ /* 0x000fe4000fffe013 */
[----:B------:R-:W-:-:S03]  /*1e20*/  P2R R161, PR, RZ, 0x4 ;  /* 0x00000004ffa17803 */ /* 0x000fc60000000000 */
[C---:B------:R-:W-:Y:S02]  /*1e30*/  IMAD.IADD R14, R11.reuse, 0x1, R74 ;  /* 0x000000010b0e7824 */ /* 0x040fe400078e024a */
[----:B------:R-:W-:-:S04]  /*1e40*/  VIADD R15, R11, UR5 ;  /* 0x000000050b0f7c36 */ /* 0x000fc80008000000 */
[----:B0-----:R-:W-:Y:S01]  /*1e50*/  IMAD.IADD R2, R15, 0x1, R8 ;  /* 0x000000010f027824 */ /* 0x001fe200078e0208 */
[----:B------:R-:W-:Y:S02]  /*1e60*/  WARPGROUP.DEPBAR.LE gsb0, 0x0 ;  /* 0x00008000000079c5 */ /* 0x000fe40000010000 */
[----:B------:R-:W-:-:S06]  /*1e70*/  WARPGROUP.ARRIVE ;  /* 0x00000000000079c5 */ /* 0x000fcc0000000000 */
[----:B------:R-:W-:Y:S03]  /*1e80*/  HGMMA.64x96x16.F32 R24, gdesc[UR8], R24, gsb0 ;  /* 0x01600000081879f0 */ /* 0x000fe60008000818 */
        /* <DEDUP_REMOVED lines=31> */
[----:B------:R0:W-:Y:S02]  /*2080*/  @!P1 SYNCS.ARRIVE.TRANS64.RED.A1T0 RZ, [R0+URZ], RZ ;  /* 0x000000ff00ff99a7 */ /* 0x0001e4000810043f */
[----:B0-----:R-:W-:-:S04]  /*2090*/  IMAD R0, R72, -0x60, R19 ;  /* 0xffffffa048007824 */ /* 0x001fc800078e0213 */
[----:B------:R-:W-:-:S04]  /*20a0*/  VIADD R3, R0, 0x60 ;  /* 0x0000006000037836 */ /* 0x000fc80000000000 */
[----:B------:R-:W-:-:S05]  /*20b0*/  IMAD R13, R10, -0x2, R3 ;  /* 0xfffffffe0a0d7824 */ /* 0x000fca00078e0203 */
[----:B------:R-:W-:Y:S01]  /*20c0*/  VIADDMNMX R0, R8, R14, R13, PT ;  /* 0x0000000e08007246 */ /* 0x000fe2000380010d */
[----:B------:R-:W-:Y:S06]  /*20d0*/  @!P2 BRA `(.L_x_921) ;  /* 0x00000000004ca947 */ /* 0x000fec0003800000 */
[----:B------:R-:W-:Y:S01]  /*20e0*/  IADD3 R3, R19, -UR59, R8 ;  /* 0x8000003b13037c10 */ /* 0x000fe2000fffe008 */
[----:B------:R-:W-:Y:S03]  /*20f0*/  BSSY B0, `(.L_x_922) ;  /* 0x000000e000007945 */ /* 0x000fe60003800000 */
        /* <DEDUP_REMOVED lines=9> */
.L_x_923:
[----:B------:R-:W-:-:S13]  /*2190*/  ISETP.NE.AND P2, PT, R75, 0x1, PT ;  /* 0x000000014b00780c */ /* 0x000fda0003f45270 */
[----:B------:R-:W0:Y:S02]  /*21a0*/  @P2 LDC.64 R76, c[0x0][0x9e8] ;  /* 0x00027a00ff4c2b82 */ /* 0x000e240000000a00 */
[----:B0-----:R-:W-:-:S05]  /*21b0*/  @P2 IMAD.HI.U32 R8, R3, R76, RZ ;  /* 0x0000004c03082227 */ /* 0x001fca00078e00ff */
[----:B------:R-:W-:-:S07]  /*21c0*/  @P2 SHF.R.U32.HI R3, RZ, R77, R8 ;  /* 0x0000004dff032219 */ /* 0x000fce0000011608 */
.L_x_924:
[----:B------:R-:W-:Y:S05]  /*21d0*/  BSYNC B0 ;  /* 0x0000000000007941 */ /* 0x000fea0003800000 */
.L_x_922:
[----:B------:R-:W-:-:S05]  /*21e0*/  IMAD R3, R3, R75, R20 ;  /* 0x0000004b03037224 */ /* 0x000fca00078e0214 */
[----:B------:R-:W-:Y:S02]  /*21f0*/  VIMNMX R2, R2, R3, !PT ;  /* 0x0000000302027248 */ /* 0x000fe40007fe0100 */
[----:B------:R-:W-:-:S07]  /*2200*/  VIADDMNMX R0, R3, R75, R0, PT ;  /* 0x0000004b03007246 */ /* 0x000fce0003800100 */
.L_x_921:
[C---:B------:R-:W-:Y:S01]  /*2210*/  ISETP.GE.AND P2, PT, R5.reuse, 0x2, PT ;  /* 0x000000020500780c */ /* 0x040fe20003f46270 */
[----:B------:R-:W0:Y:S01]  /*2220*/  SHFL.IDX PT, R4, R4, 0x1, 0x1c1f ;  /* 0x003c1f0004047f89 */ /* 0x000e2200000e0000 */
[C---:B------:R-:W-:Y:S02]  /*2230*/  ISETP.GE.AND P6, PT, R5.reuse, 0x9, PT ;  /* 0x000000090500780c */ /* 0x040fe40003fc6270 */
[----:B------:R-:W-:Y:S02]  /*2240*/  ISETP.GT.AND P3, PT, R2, 0x1, !P2 ;  /* 0x000000010200780c */ /* 0x000fe40005764270 */
[----:B------:R-:W-:Y:S02]  /*2250*/  ISETP.GE.AND P4, PT, R5, 0xa, PT ;  /* 0x0000000a0500780c */ /* 0x000fe40003f86270 */
[----:B------:R-:W-:Y:S02]  /*2260*/  ISETP.LT.OR P3, PT, R0, 0x2, P3 ;  /* 0x000000020000780c */ /* 0x000fe40001f61670 */
[----:B------:R-:W-:-:S02]  /*2270*/  P2R R8, PR, RZ, 0x10 ;  /* 0x00000010ff087803 */ /* 0x000fc40000000000 */
[----:B------:R-:W-:Y:S02]  /*2280*/  FSEL R76, R25, -INF , !P3 ;  /* 0xff800000194c7808 */ /* 0x000fe40005800000 */
[----:B------:R-:W-:-:S04]  /*2290*/  ISETP.GT.AND P3, PT, R2, 0x8, !P6 ;  /* 0x000000080200780c */ /* 0x000fc80007764270 */
[----:B------:R-:W-:-:S04]  /*22a0*/  ISETP.LT.OR P3, PT, R0, 0x9, P3 ;  /* 0x000000090000780c */ /* 0x000fc80001f61670 */
[----:B------:R-:W-:Y:S02]  /*22b0*/  FSEL R28, R28, -INF , !P3 ;  /* 0xff8000001c1c7808 */ /* 0x000fe40005800000 */
[----:B------:R-:W-:Y:S02]  /*22c0*/  ISETP.GT.AND P3, PT, R2, 0x9, !P4 ;  /* 0x000000090200780c */ /* 0x000fe40006764270 */
[----:B------:R-:W-:Y:S02]  /*22d0*/  ISETP.GE.AND P4, PT, R5, 0x11, PT ;  /* 0x000000110500780c */ /* 0x000fe40003f86270 */
[----:B------:R-:W-:Y:S02]  /*22e0*/  ISETP.LT.OR P3, PT, R0, 0xa, P3 ;  /* 0x0000000a0000780c */ /* 0x000fe40001f61670 */
[----:B------:R-:W-:Y:S02]  /*22f0*/  P2R R11, PR, RZ, 0x10 ;  /* 0x00000010ff0b7803 */ /* 0x000fe40000000000 */
[----:B------:R-:W-:-:S02]  /*2300*/  FSEL R78, R29, -INF , !P3 ;  /* 0xff8000001d4e7808 */ /* 0x000fc40005800000 */
[----:B------:R-:W-:Y:S02]  /*2310*/  ISETP.GT.AND P3, PT, R2, 0x10, !P4 ;  /* 0x000000100200780c */ /* 0x000fe40006764270 */
[----:B------:R-:W-:Y:S02]  /*2320*/  ISETP.GE.AND P4, PT, R5, 0x12, PT ;  /* 0x000000120500780c */ /* 0x000fe40003f86270 */
[----:B------:R-:W-:Y:S02]  /*2330*/  ISETP.LT.OR P3, PT, R0, 0x11, P3 ;  /* 0x000000110000780c */ /* 0x000fe40001f61670 */
[----:B------:R-:W-:Y:S02]  /*2340*/  P2R R21, PR, RZ, 0x10 ;  /* 0x00000010ff157803 */ /* 0x000fe40000000000 */
[----:B------:R-:W-:Y:S02]  /*2350*/  FSEL R32, R32, -INF , !P3 ;  /* 0xff80000020207808 */ /* 0x000fe40005800000 */
[----:B------:R-:W-:-:S02]  /*2360*/  ISETP.GT.AND P3, PT, R2, 0x11, !P4 ;  /* 0x000000110200780c */ /* 0x000fc40006764270 */
[----:B------:R-:W-:Y:S02]  /*2370*/  ISETP.GE.AND P4, PT, R5, 0x19, PT ;  /* 0x000000190500780c */ /* 0x000fe40003f86270 */
[----:B------:R-:W-:Y:S02]  /*2380*/  ISETP.LT.OR P3, PT, R0, 0x12, P3 ;  /* 0x000000120000780c */ /* 0x000fe40001f61670 */
[----:B------:R-:W-:Y:S02]  /*2390*/  P2R R25, PR, RZ, 0x10 ;  /* 0x00000010ff197803 */ /* 0x000fe40000000000 */
[----:B------:R-:W-:Y:S02]  /*23a0*/  FSEL R80, R33, -INF , !P3 ;  /* 0xff80000021507808 */ /* 0x000fe40005800000 */
[----:B------:R-:W-:Y:S02]  /*23b0*/  ISETP.GT.AND P3, PT, R2, 0x18, !P4 ;  /* 0x000000180200780c */ /* 0x000fe40006764270 */
[----:B------:R-:W-:-:S02]  /*23c0*/  ISETP.GE.AND P4, PT, R5, 0x1a, PT ;  /* 0x0000001a0500780c */ /* 0x000fc40003f86270 */
[----:B------:R-:W-:Y:S02]  /*23d0*/  ISETP.LT.OR P3, PT, R0, 0x19, P3 ;  /* 0x000000190000780c */ /* 0x000fe40001f61670 */
[----:B------:R-:W-:Y:S02]  /*23e0*/  P2R R29, PR, RZ, 0x10 ;  /* 0x00000010ff1d7803 */ /* 0x000fe40000000000 */
[----:B------:R-:W-:Y:S02]  /*23f0*/  FSEL R36, R36, -INF , !P3 ;  /* 0xff80000024247808 */ /* 0x000fe40005800000 */
[----:B------:R-:W-:Y:S02]  /*2400*/  ISETP.GT.AND P3, PT, R2, 0x19, !P4 ;  /* 0x000000190200780c */ /* 0x000fe40006764270 */
[----:B------:R-:W-:Y:S02]  /*2410*/  ISETP.GE.AND P4, PT, R5, 0x21, PT ;  /* 0x000000210500780c */ /* 0x000fe40003f86270 */
[----:B------:R-:W-:-:S02]  /*2420*/  ISETP.LT.OR P3, PT, R0, 0x1a, P3 ;  /* 0x0000001a0000780c */ /* 0x000fc40001f61670 */
[----:B------:R-:W-:Y:S02]  /*2430*/  P2R R33, PR, RZ, 0x10 ;  /* 0x00000010ff217803 */ /* 0x000fe40000000000 */
[----:B------:R-:W-:Y:S02]  /*2440*/  FSEL R82, R37, -INF , !P3 ;  /* 0xff80000025527808 */ /* 0x000fe40005800000 */
[----:B------:R-:W-:Y:S02]  /*2450*/  ISETP.GT.AND P3, PT, R2, 0x20, !P4 ;  /* 0x000000200200780c */ /* 0x000fe40006764270 */
[----:B------:R-:W-:Y:S02]  /*2460*/  ISETP.GE.AND P4, PT, R5, 0x22, PT ;  /* 0x000000220500780c */ /* 0x000fe40003f86270 */
[----:B------:R-:W-:Y:S02]  /*2470*/  ISETP.LT.OR P3, PT, R0, 0x21, P3 ;  /* 0x000000210000780c */ /* 0x000fe40001f61670 */
[----:B------:R-:W-:-:S02]  /*2480*/  P2R R37, PR, RZ, 0x10 ;  /* 0x00000010ff257803 */ /* 0x000fc40000000000 */
[----:B------:R-:W-:Y:S02]  /*2490*/  FSEL R40, R40, -INF , !P3 ;  /* 0xff80000028287808 */ /* 0x000fe40005800000 */
[----:B------:R-:W-:Y:S02]  /*24a0*/  ISETP.GT.AND P3, PT, R2, 0x21, !P4 ;  /* 0x000000210200780c */ /* 0x000fe40006764270 */
[----:B------:R-:W-:Y:S02]  /*24b0*/  ISETP.GE.AND P4, PT, R5, 0x29, PT ;  /* 0x000000290500780c */ /* 0x000fe40003f86270 */
[----:B------:R-:W-:-:S04]  /*24c0*/  ISETP.LT.OR P3, PT, R0, 0x22, P3 ;  /* 0x000000220000780c */ /* 0x000fc80001f61670 */
[----:B------:R-:W-:Y:S02]  /*24d0*/  FSEL R84, R41, -INF , !P3 ;  /* 0xff80000029547808 */ /* 0x000fe40005800000 */
[----:B------:R-:W-:Y:S02]  /*24e0*/  ISETP.GT.AND P3, PT, R2, 0x28, !P4 ;  /* 0x000000280200780c */ /* 0x000fe40006764270 */
[----:B------:R-:W-:Y:S02]  /*24f0*/  P2R R41, PR, RZ, 0x10 ;  /* 0x00000010ff297803 */ /* 0x000fe40000000000 */
[----:B------:R-:W-:Y:S02]  /*2500*/  ISETP.LT.OR P3, PT, R0, 0x29, P3 ;  /* 0x000000290000780c */ /* 0x000fe40001f61670 */
[----:B------:R-:W-:Y:S02]  /*2510*/  ISETP.GE.AND P4, PT, R5, 0x2a, PT ;  /* 0x0000002a0500780c */ /* 0x000fe40003f86270 */
[----:B------:R-:W-:-:S02]  /*2520*/  FSEL R44, R44, -INF , !P3 ;  /* 0xff8000002c2c7808 */ /* 0x000fc40005800000 */
[----:B------:R-:W-:Y:S02]  /*2530*/  ISETP.GT.AND P3, PT, R2, 0x29, !P4 ;  /* 0x000000290200780c */ /* 0x000fe40006764270 */
[----:B------:R-:W-:Y:S02]  /*2540*/  P2R R73, PR, RZ, 0x10 ;  /* 0x00000010ff497803 */ /* 0x000fe40000000000 */
[----:B------:R-:W-:Y:S02]  /*2550*/  ISETP.LT.OR P3, PT, R0, 0x2a, P3 ;  /* 0x0000002a0000780c */ /* 0x000fe40001f61670 */
[----:B------:R-:W-:Y:S02]  /*2560*/  ISETP.GE.AND P4, PT, R5, 0x31, PT ;  /* 0x000000310500780c */ /* 0x000fe40003f86270 */
[----:B------:R-:W-:Y:S02]  /*2570*/  FSEL R86, R45, -INF , !P3 ;  /* 0xff8000002d567808 */ /* 0x000fe40005800000 */
[----:B------:R-:W-:-:S02]  /*2580*/  ISETP.GT.AND P3, PT, R2, 0x30, !P4 ;  /* 0x000000300200780c */ /* 0x000fc40006764270 */
[----:B------:R-:W-:Y:S02]  /*2590*/  P2R R45, PR, RZ, 0x10 ;  /* 0x00000010ff2d7803 */ /* 0x000fe40000000000 */
[----:B------:R-:W-:Y:S02]  /*25a0*/  ISETP.LT.OR P3, PT, R0, 0x31, P3 ;  /* 0x000000310000780c */ /* 0x000fe40001f61670 */
[----:B------:R-:W-:Y:S02]  /*25b0*/  ISETP.GE.AND P4, PT, R5, 0x32, PT ;  /* 0x000000320500780c */ /* 0x000fe40003f86270 */
[----:B------:R-:W-:Y:S02]  /*25c0*/  FSEL R48, R48, -INF , !P3 ;  /* 0xff80000030307808 */ /* 0x000fe40005800000 */
[----:B------:R-:W-:Y:S02]  /*25d0*/  ISETP.GT.AND P3, PT, R2, 0x31, !P4 ;  /* 0x000000310200780c */ /* 0x000fe40006764270 */
[----:B------:R-:W-:-:S02]  /*25e0*/  P2R R77, PR, RZ, 0x10 ;  /* 0x00000010ff4d7803 */ /* 0x000fc40000000000 */
[----:B------:R-:W-:Y:S02]  /*25f0*/  ISETP.LT.OR P3, PT, R0, 0x32, P3 ;  /* 0x000000320000780c */ /* 0x000fe40001f61670 */
[----:B------:R-:W-:Y:S02]  /*2600*/  ISETP.GE.AND P4, PT, R5, 0x39, PT ;  /* 0x000000390500780c */ /* 0x000fe40003f86270 */
[----:B------:R-:W-:Y:S02]  /*2610*/  FSEL R88, R49, -INF , !P3 ;  /* 0xff80000031587808 */ /* 0x000fe40005800000 */
[----:B------:R-:W-:Y:S02]  /*2620*/  ISETP.GT.AND P3, PT, R2, 0x38, !P4 ;  /* 0x000000380200780c */ /* 0x000fe40006764270 */
[----:B------:R-:W-:Y:S02]  /*2630*/  P2R R49, PR, RZ, 0x10 ;  /* 0x00000010ff317803 */ /* 0x000fe40000000000 */
[----:B------:R-:W-:-:S02]  /*2640*/  ISETP.LT.OR P3, PT, R0, 0x39, P3 ;  /* 0x000000390000780c */ /* 0x000fc40001f61670 */
[C---:B------:R-:W-:Y:S02]  /*2650*/  ISETP.GE.AND P4, PT, R5.reuse, 0x3a, PT ;  /* 0x0000003a0500780c */ /* 0x040fe40003f86270 */
[----:B------:R-:W-:Y:S02]  /*2660*/  FSEL R52, R52, -INF , !P3 ;  /* 0xff80000034347808 */ /* 0x000fe40005800000 */
[----:B------:R-:W-:Y:S02]  /*2670*/  ISETP.GT.AND P3, PT, R2, 0x39, !P4 ;  /* 0x000000390200780c */ /* 0x000fe40006764270 */
[----:B------:R-:W-:Y:S02]  /*2680*/  P2R R79, PR, RZ, 0x10 ;  /* 0x00000010ff4f7803 */ /* 0x000fe40000000000 */
[----:B------:R-:W-:Y:S02]  /*2690*/  ISETP.LT.OR P3, PT, R0, 0x3a, P3 ;  /* 0x0000003a0000780c */ /* 0x000fe40001f61670 */
[----:B------:R-:W-:-:S02]  /*26a0*/  ISETP.GE.AND P4, PT, R5, 0x41, PT ;  /* 0x000000410500780c */ /* 0x000fc40003f86270 */
        /* <DEDUP_REMOVED lines=24> */
[----:B------:R-:W-:Y:S02]  /*2830*/  ISETP.GE.AND P4, PT, R5, 0x52, PT ;  /* 0x000000520500780c */ /* 0x000fe40003f86270 */
[----:B------:R-:W-:Y:S02]  /*2840*/  FSEL R64, R64, -INF , !P3 ;  /* 0xff80000040407808 */ /* 0x000fe40005800000 */
[----:B------:R-:W-:Y:S02]  /*2850*/  ISETP.GT.AND P3, PT, R2, 0x51, !P4 ;  /* 0x000000510200780c */ /* 0x000fe40006764270 */
[----:B------:R-:W-:Y:S02]  /*2860*/  P2R R85, PR, RZ, 0x10 ;  /* 0x00000010ff557803 */ /* 0x000fe40000000000 */
[----:B------:R-:W-:-:S04]  /*2870*/  ISETP.LT.OR P3, PT, R0, 0x52, P3 ;  /* 0x000000520000780c */ /* 0x000fc80001f61670 */
[----:B------:R-:W-:Y:S02]  /*2880*/  FSEL R96, R65, -INF , !P3 ;  /* 0xff80000041607808 */ /* 0x000fe40005800000 */
[----:B------:R-:W-:-:S04]  /*2890*/  ISETP.GE.AND P3, PT, R5, 0x59, PT ;  /* 0x000000590500780c */ /* 0x000fc80003f66270 */
[----:B------:R-:W-:-:S04]  /*28a0*/  ISETP.GT.AND P4, PT, R2, 0x58, !P3 ;  /* 0x000000580200780c */ /* 0x000fc80005f84270 */
[----:B------:R-:W-:-:S04]  /*28b0*/  ISETP.LT.OR P4, PT, R0, 0x59, P4 ;  /* 0x000000590000780c */ /* 0x000fc80002781670 */
[----:B------:R-:W-:Y:S02]  /*28c0*/  FSEL R68, R68, -INF , !P4 ;  /* 0xff80000044447808 */ /* 0x000fe40006000000 */
[----:B------:R-:W-:-:S04]  /*28d0*/  ISETP.GE.AND P4, PT, R5, 0x1, PT ;  /* 0x000000010500780c */ /* 0x000fc80003f86270 */
[----:B------:R-:W-:-:S04]  /*28e0*/  ISETP.GT.AND P5, PT, R2, RZ, !P4 ;  /* 0x000000ff0200720c */ /* 0x000fc800067a4270 */
[----:B------:R-:W-:-:S04]  /*28f0*/  ISETP.LT.OR P5, PT, R0, 0x1, P5 ;  /* 0x000000010000780c */ /* 0x000fc80002fa1670 */
[----:B------:R-:W-:Y:S02]  /*2900*/  FSEL R24, R24, -INF , !P5 ;  /* 0xff80000018187808 */ /* 0x000fe40006800000 */
[----:B------:R-:W-:-:S04]  /*2910*/  ISETP.GE.AND P5, PT, R5, 0x5a, PT ;  /* 0x0000005a0500780c */ /* 0x000fc80003fa6270 */
[----:B------:R-:W-:Y:S02]  /*2920*/  P2R R65, PR, RZ, 0x20 ;  /* 0x00000020ff417803 */ /* 0x000fe40000000000 */
[----:B------:R-:W-:Y:S01]  /*2930*/  ISETP.GT.AND P5, PT, R2, 0x59, !P5 ;  /* 0x000000590200780c */ /* 0x000fe20006fa4270 */
[----:B0-----:R-:W-:-:S03]  /*2940*/  IMAD.IADD R2, R15, 0x1, R4 ;  /* 0x000000010f027824 */ /* 0x001fc600078e0204 */
[----:B------:R-:W-:Y:S02]  /*2950*/  ISETP.LT.OR P5, PT, R0, 0x5a, P5 ;  /* 0x0000005a0000780c */ /* 0x000fe40002fa1670 */
[----:B------:R-:W-:Y:S02]  /*2960*/  VIADDMNMX R0, R4, R14, R13, PT ;  /* 0x0000000e04007246 */ /* 0x000fe4000380010d */
[----:B------:R-:W-:Y:S02]  /*2970*/  FSEL R98, R69, -INF , !P5 ;  /* 0xff80000045627808 */ /* 0x000fe40006800000 */
[----:B------:R-:W-:-:S13]  /*2980*/  ISETP.GE.AND P5, PT, R75, 0x1, PT ;  /* 0x000000014b00780c */ /* 0x000fda0003fa6270 */
[----:B------:R-:W-:Y:S05]  /*2990*/  @!P5 BRA `(.L_x_925) ;  /* 0x00000000004cd947 */ /* 0x000fea0003800000 */
        /* <DEDUP_REMOVED lines=11> */
.L_x_927:
[----:B------:R-:W-:-:S13]  /*2a50*/  ISETP.NE.AND P5, PT, R75, 0x1, PT ;  /* 0x000000014b00780c */ /* 0x000fda0003fa5270 */
[----:B------:R-:W0:Y:S02]  /*2a60*/  @P5 LDC.64 R4, c[0x0][0x9e8] ;  /* 0x00027a00ff045b82 */ /* 0x000e240000000a00 */
[----:B0-----:R-:W-:-:S05]  /*2a70*/  @P5 IMAD.HI.U32 R4, R3, R4, RZ ;  /* 0x0000000403045227 */ /* 0x001fca00078e00ff */
[----:B------:R-:W-:-:S07]  /*2a80*/  @P5 SHF.R.U32.HI R3, RZ, R5, R4 ;  /* 0x00000005ff035219 */ /* 0x000fce0000011604 */
.L_x_928:
[----:B------:R-:W-:Y:S05]  /*2a90*/  BSYNC B0 ;  /* 0x0000000000007941 */ /* 0x000fea0003800000 */
.L_x_926:
[----:B------:R-:W-:-:S05]  /*2aa0*/  IMAD R3, R3, R75, R20 ;  /* 0x0000004b03037224 */ /* 0x000fca00078e0214 */
[----:B------:R-:W-:Y:S02]  /*2ab0*/  VIMNMX R2, R2, R3, !PT ;  /* 0x0000000302027248 */ /* 0x000fe40007fe0100 */
[----:B------:R-:W-:-:S07]  /*2ac0*/  VIADDMNMX R0, R3, R75, R0, PT ;  /* 0x0000004b03007246 */ /* 0x000fce0003800100 */
.L_x_925:
[----:B------:R-:W-:Y:S01]  /*2ad0*/  ISETP.GT.AND P2, PT, R2, 0x1, !P2 ;  /* 0x000000010200780c */ /* 0x000fe20005744270 */
[----:B------:R-:W-:Y:S01]  /*2ae0*/  ULDC UR4, c[0x0][0x988] ;  /* 0x0002620000047ab9 */ /* 0x000fe20000000800 */
[----:B------:R-:W-:Y:S01]  /*2af0*/  FMNMX.FTZ R3, R24, R76, !PT ;  /* 0x0000004c18037209 */ /* 0x000fe20007810000 */
[----:B------:R-:W-:Y:S01]  /*2b00*/  IMAD.U32 R14, RZ, RZ, UR4 ;  /* 0x00000004ff0e7e24 */ /* 0x000fe2000f8e00ff */
[----:B------:R-:W-:Y:S02]  /*2b10*/  ISETP.LT.OR P2, PT, R0, 0x2, P2 ;  /* 0x000000020000780c */ /* 0x000fe40001741670 */
[----:B------:R-:W-:Y:S02]  /*2b20*/  FMNMX.FTZ R3, R28, R3, !PT ;  /* 0x000000031c037209 */ /* 0x000fe40007810000 */
[----:B------:R-:W-:Y:S02]  /*2b30*/  FSEL R27, R27, -INF , !P2 ;  /* 0xff8000001b1b7808 */ /* 0x000fe40005000000 */
[----:B------:R-:W-:-:S02]  /*2b40*/  ISETP.NE.AND P2, PT, R8, RZ, PT ;  /* 0x000000ff0800720c */ /* 0x000fc40003f45270 */
[C---:B------:R-:W-:Y:S02]  /*2b50*/  ISETP.GT.AND P6, PT, R2.reuse, 0x8, !P6 ;  /* 0x000000080200780c */ /* 0x040fe400077c4270 */
[----:B------:R-:W-:Y:S02]  /*2b60*/  ISETP.GT.AND P2, PT, R2, 0x9, !P2 ;  /* 0x000000090200780c */ /* 0x000fe40005744270 */
[----:B------:R-:W-:Y:S02]  /*2b70*/  FMNMX.FTZ R3, R78, R3, !PT ;  /* 0x000000034e037209 */ /* 0x000fe40007810000 */
[C---:B------:R-:W-:Y:S02]  /*2b80*/  ISETP.LT.OR P2, PT, R0.reuse, 0xa, P2 ;  /* 0x0000000a0000780c */ /* 0x040fe40001741670 */
[----:B------:R-:W-:Y:S02]  /*2b90*/  ISETP.LT.OR P6, PT, R0, 0x9, P6 ;  /* 0x000000090000780c */ /* 0x000fe400037c1670 */
[----:B------:R-:W-:-:S02]  /*2ba0*/  FSEL R31, R31, -INF , !P2 ;  /* 0xff8000001f1f7808 */ /* 0x000fc40005000000 */
[----:B------:R-:W-:Y:S02]  /*2bb0*/  ISETP.NE.AND P2, PT, R11, RZ, PT ;  /* 0x000000ff0b00720c */ /* 0x000fe40003f45270 */
[----:B------:R-:W-:Y:S02]  /*2bc0*/  FMNMX.FTZ R3, R32, R3, !PT ;  /* 0x0000000320037209 */ /* 0x000fe40007810000 */
[----:B------:R-:W-:Y:S02]  /*2bd0*/  ISETP.GT.AND P2, PT, R2, 0x10, !P2 ;  /* 0x000000100200780c */ /* 0x000fe40005744270 */
[----:B------:R-:W-:Y:S02]  /*2be0*/  FSEL R13, R30, -INF , !P6 ;  /* 0xff8000001e0d7808 */ /* 0x000fe40007000000 */
[----:B------:R-:W-:Y:S02]  /*2bf0*/  ISETP.LT.OR P2, PT, R0, 0x11, P2 ;  /* 0x000000110000780c */ /* 0x000fe40001741670 */
[----:B------:R-:W-:-:S02]  /*2c00*/  ISETP.NE.AND P6, PT, R29, RZ, PT ;  /* 0x000000ff1d00720c */ /* 0x000fc40003fc5270 */
[----:B------:R-:W-:Y:S02]  /*2c10*/  FSEL R15, R34, -INF , !P2 ;  /* 0xff800000220f7808 */ /* 0x000fe40005000000 */
[----:B------:R-:W-:Y:S02]  /*2c20*/  ISETP.NE.AND P2, PT, R21, RZ, PT ;  /* 0x000000ff1500720c */ /* 0x000fe40003f45270 */
[----:B------:R-:W-:Y:S02]  /*2c30*/  FMNMX.FTZ R3, R80, R3, !PT ;  /* 0x0000000350037209 */ /* 0x000fe40007810000 */
[----:B------:R-:W-:Y:S02]  /*2c40*/  ISETP.GT.AND P2, PT, R2, 0x11, !P2 ;  /* 0x000000110200780c */ /* 0x000fe40005744270 */
[----:B------:R-:W-:Y:S02]  /*2c50*/  FMNMX.FTZ R3, R36, R3, !PT ;  /* 0x0000000324037209 */ /* 0x000fe40007810000 */
[----:B------:R-:W-:-:S02]  /*2c60*/  ISETP.LT.OR P2, PT, R0, 0x12, P2 ;  /* 0x000000120000780c */ /* 0x000fc40001741670 */
[----:B------:R-:W-:Y:S02]  /*2c70*/  ISETP.NE.AND P5, PT, R33, RZ, PT ;  /* 0x000000ff2100720c */ /* 0x000fe40003fa5270 */
[----:B------:R-:W-:Y:S02]  /*2c80*/  FSEL R35, R35, -INF , !P2 ;  /* 0xff80000023237808 */ /* 0x000fe40005000000 */
[----:B------:R-:W-:Y:S02]  /*2c90*/  ISETP.NE.AND P2, PT, R25, RZ, PT ;  /* 0x000000ff1900720c */ /* 0x000fe40003f45270 */
[----:B------:R-:W-:Y:S02]  /*2ca0*/  FMNMX.FTZ R3, R82, R3, !PT ;  /* 0x0000000352037209 */ /* 0x000fe40007810000 */
[----:B------:R-:W-:Y:S02]  /*2cb0*/  ISETP.GT.AND P2, PT, R2, 0x18, !P2 ;  /* 0x000000180200780c */ /* 0x000fe40005744270 */
[----:B------:R-:W-:-:S02]  /*2cc0*/  FMNMX.FTZ R3, R40, R3, !PT ;  /* 0x0000000328037209 */ /* 0x000fc40007810000 */
[----:B------:R-:W-:Y:S02]  /*2cd0*/  ISETP.LT.OR P2, PT, R0, 0x19, P2 ;  /* 0x000000190000780c */ /* 0x000fe40001741670 */
[----:B------:R-:W-:Y:S02]  /*2ce0*/  FMNMX.FTZ R3, R84, R3, !PT ;  /* 0x0000000354037209 */ /* 0x000fe40007810000 */
[----:B------:R-:W-:Y:S02]  /*2cf0*/  FSEL R21, R38, -INF , !P2 ;  /* 0xff80000026157808 */ /* 0x000fe40005000000 */
[----:B------:R-:W-:Y:S02]  /*2d00*/  ISETP.GT.AND P2, PT, R2, 0x19, !P6 ;  /* 0x000000190200780c */ /* 0x000fe40007744270 */
[----:B------:R-:W-:Y:S02]  /*2d10*/  FMNMX.FTZ R3, R44, R3, !PT ;  /* 0x000000032c037209 */ /* 0x000fe40007810000 */
[----:B------:R-:W-:-:S02]  /*2d20*/  ISETP.LT.OR P2, PT, R0, 0x1a, P2 ;  /* 0x0000001a0000780c */ /* 0x000fc40001741670 */
[----:B------:R-:W-:Y:S02]  /*2d30*/  FMNMX.FTZ R3, R86, R3, !PT ;  /* 0x0000000356037209 */ /* 0x000fe40007810000 */
[----:B------:R-:W-:Y:S02]  /*2d40*/  FSEL R39, R39, -INF , !P2 ;  /* 0xff80000027277808 */ /* 0x000fe40005000000 */
[----:B------:R-:W-:Y:S02]  /*2d50*/  ISETP.GT.AND P2, PT, R2, 0x20, !P5 ;  /* 0x000000200200780c */ /* 0x000fe40006f44270 */
[----:B------:R-:W-:Y:S02]  /*2d60*/  FMNMX.FTZ R3, R48, R3, !PT ;  /* 0x0000000330037209 */ /* 0x000fe40007810000 */
[----:B------:R-:W-:Y:S02]  /*2d70*/  ISETP.LT.OR P2, PT, R0, 0x21, P2 ;  /* 0x000000210000780c */ /* 0x000fe40001741670 */
[----:B------:R-:W-:-:S02]  /*2d80*/  FMNMX.FTZ R3, R88, R3, !PT ;  /* 0x0000000358037209 */ /* 0x000fc40007810000 */
[----:B------:R-:W-:Y:S02]  /*2d90*/  FSEL R25, R42, -INF , !P2 ;  /* 0xff8000002a197808 */ /* 0x000fe40005000000 */
[----:B------:R-:W-:Y:S02]  /*2da0*/  ISETP.NE.AND P2, PT, R37, RZ, PT ;  /* 0x000000ff2500720c */ /* 0x000fe40003f45270 */
[----:B------:R-:W-:Y:S02]  /*2db0*/  FMNMX.FTZ R3, R52, R3, !PT ;  /* 0x0000000334037209 */ /* 0x000fe40007810000 */
[----:B------:R-:W-:Y:S02]  /*2dc0*/  ISETP.GT.AND P2, PT, R2, 0x21, !P2 ;  /* 0x000000210200780c */ /* 0x000fe40005744270 */
[----:B------:R-:W-:Y:S02]  /*2dd0*/  FMNMX.FTZ R3, R90, R3, !PT ;  /* 0x000000035a037209 */ /* 0x000fe40007810000 */
[----:B------:R-:W-:-:S02]  /*2de0*/  ISETP.LT.OR P2, PT, R0, 0x22, P2 ;  /* 0x000000220000780c */ /* 0x000fc40001741670 */
[----:B------:R-:W-:Y:S02]  /*2df0*/  FMNMX.FTZ R3, R56, R3, !PT ;  /* 0x0000000338037209 */ /* 0x000fe40007810000 */
        /* <DEDUP_REMOVED lines=8> */
[----:B------:R-:W-:Y:S02]  /*2e80*/  ISETP.NE.AND P2, PT, R73, RZ, PT ;  /* 0x000000ff4900720c */ /* 0x000fe40003f45270 */
[----:B------:R-:W-:Y:S02]  /*2e90*/  FMNMX.FTZ R3, R64, R3, !PT ;  /* 0x0000000340037209 */ /* 0x000fe40007810000 */
[----:B------:R-:W-:-:S02]  /*2ea0*/  ISETP.GT.AND P2, PT, R2, 0x29, !P2 ;  /* 0x000000290200780c */ /* 0x000fc40005744270 */
[----:B------:R-:W-:Y:S02]  /*2eb0*/  FMNMX.FTZ R3, R96, R3, !PT ;  /* 0x0000000360037209 */ /* 0x000fe40007810000 */
[----:B------:R-:W-:Y:S02]  /*2ec0*/  ISETP.LT.OR P2, PT, R0, 0x2a, P2 ;  /* 0x0000002a0000780c */ /* 0x000fe40001741670 */
[----:B------:R-:W-:Y:S02]  /*2ed0*/  FMNMX.FTZ R3, R68, R3, !PT ;  /* 0x0000000344037209 */ /* 0x000fe40007810000 */
[----:B------:R-:W-:Y:S02]  /*2ee0*/  FSEL R47, R47, -INF , !P2 ;  /* 0xff8000002f2f7808 */ /* 0x000fe40005000000 */
[----:B------:R-:W-:Y:S02]  /*2ef0*/  ISETP.NE.AND P2, PT, R45, RZ, PT ;  /* 0x000000ff2d00720c */ /* 0x000fe40003f45270 */
[----:B------:R-:W-:-:S02]  /*2f00*/  FMNMX.FTZ R4, R98, R3, !PT ;  /* 0x0000000362047209 */ /* 0x000fc40007810000 */
[C---:B------:R-:W-:Y:S02]  /*2f10*/  ISETP.GT.AND P2, PT, R2.reuse, 0x30, !P2 ;  /* 0x000000300200780c */ /* 0x040fe40005744270 */
[----:B------:R-:W-:Y:S01]  /*2f20*/  ISETP.GT.AND P4, PT, R2, RZ, !P4 ;  /* 0x000000ff0200720c */ /* 0x000fe20006784270 */
[----:B------:R-:W0:Y:S01]  /*2f30*/  SHFL.BFLY PT, R3, R4, 0x2, 0x1f ;  /* 0x0c401f0004037f89 */ /* 0x000e2200000e0000 */
[C---:B------:R-:W-:Y:S02]  /*2f40*/  ISETP.LT.OR P2, PT, R0.reuse, 0x31, P2 ;  /* 0x000000310000780c */ /* 0x040fe40001741670 */
[----:B------:R-:W-:Y:S02]  /*2f50*/  ISETP.LT.OR P4, PT, R0, 0x1, P4 ;  /* 0x000000010000780c */ /* 0x000fe40002781670 */
[----:B------:R-:W-:Y:S02]  /*2f60*/  FSEL R33, R50, -INF , !P2 ;  /* 0xff80000032217808 */ /* 0x000fe40005000000 */
[----:B------:R-:W-:-:S02]  /*2f70*/  ISETP.NE.AND P2, PT, R77, RZ, PT ;  /* 0x000000ff4d00720c */ /* 0x000fc40003f45270 */
[----:B------:R-:W-:Y:S02]  /*2f80*/  FSEL R5, R26, -INF , !P4 ;  /* 0xff8000001a057808 */ /* 0x000fe40006000000 */
[----:B------:R-:W-:Y:S02]  /*2f90*/  ISETP.GT.AND P2, PT, R2, 0x31, !P2 ;  /* 0x000000310200780c */ /* 0x000fe40005744270 */
[----:B------:R-:W-:Y:S02]  /*2fa0*/  ISETP.NE.AND P6, PT, R57, RZ, PT ;  /* 0x000000ff3900720c */ /* 0x000fe40003fc5270 */
[----:B------:R-:W-:Y:S02]  /*2fb0*/  ISETP.LT.OR P2, PT, R0, 0x32, P2 ;  /* 0x000000320000780c */ /* 0x000fe40001741670 */
[----:B------:R-:W-:Y:S02]  /*2fc0*/  ISETP.NE.AND P5, PT, R83, RZ, PT ;  /* 0x000000ff5300720c */ /* 0x000fe40003fa5270 */
[----:B------:R-:W-:-:S02]  /*2fd0*/  FSEL R51, R51, -INF , !P2 ;  /* 0xff80000033337808 */ /* 0x000fc40005000000 */
[----:B------:R-:W-:Y:S02]  /*2fe0*/  ISETP.NE.AND P2, PT, R49, RZ, PT ;  /* 0x000000ff3100720c */ /* 0x000fe40003f45270 */
[C---:B------:R-:W-:Y:S02]  /*2ff0*/  ISETP.GT.AND P3, PT, R2.reuse, 0x58, !P3 ;  /* 0x000000580200780c */ /* 0x040fe40005f64270 */
[----:B------:R-:W-:Y:S02]  /*3000*/  ISETP.GT.AND P2, PT, R2, 0x38, !P2 ;  /* 0x000000380200780c */ /* 0x000fe40005744270 */
[----:B0-----:R-:W-:Y:S02]  /*3010*/  FMNMX.FTZ R8, R4, R3, !PT ;  /* 0x0000000304087209 */ /* 0x001fe40007810000 */
[----:B------:R-:W-:Y:S02]  /*3020*/  ISETP.LT.OR P2, PT, R0, 0x39, P2 ;  /* 0x000000390000780c */ /* 0x000fe40001741670 */
[----:B------:R-:W-:Y:S01]  /*3030*/  FMNMX.FTZ R4, R5, R27, !PT ;  /* 0x0000001b05047209 */ /* 0x000fe20007810000 */
[----:B------:R-:W0:Y:S01]  /*3040*/  SHFL.BFLY PT, R3, R8, 0x1, 0x1f ;  /* 0x0c201f0008037f89 */ /* 0x000e2200000e0000 */
[----:B------:R-:W-:-:S02]  /*3050*/  FSEL R37, R54, -INF , !P2 ;  /* 0xff80000036257808 */ /* 0x000fc40005000000 */
[----:B------:R-:W-:Y:S02]  /*3060*/  ISETP.NE.AND P2, PT, R79, RZ, PT ;  /* 0x000000ff4f00720c */ /* 0x000fe40003f45270 */
[----:B------:R-:W-:Y:S02]  /*3070*/  FMNMX.FTZ R4, R13, R4, !PT ;  /* 0x000000040d047209 */ /* 0x000fe40007810000 */
        /* <DEDUP_REMOVED lines=25> */
[----:B0-----:R-:W-:Y:S02]  /*3210*/  FMNMX.FTZ R3, R8, R3, !PT ;  /* 0x0000000308037209 */ /* 0x001fe40007810000 */
[----:B------:R-:W-:Y:S02]  /*3220*/  FMNMX.FTZ R4, R51, R4, !PT ;  /* 0x0000000433047209 */ /* 0x000fe40007810000 */
[----:B------:R-:W-:Y:S01]  /*3230*/  ISETP.LT.OR P2, PT, R0, 0x4a, P2 ;  /* 0x0000004a0000780c */ /* 0x000fe20001741670 */
[----:B------:R-:W-:Y:S01]  /*3240*/  FMUL.FTZ R11, R3, R14 ;  /* 0x0000000e030b7220 */ /* 0x000fe20000410000 */
[----:B------:R-:W-:-:S02]  /*3250*/  FMNMX.FTZ R4, R37, R4, !PT ;  /* 0x0000000425047209 */ /* 0x000fc40007810000 */
[----:B------:R-:W-:Y:S02]  /*3260*/  FSEL R63, R63, -INF , !P2 ;  /* 0xff8000003f3f7808 */ /* 0x000fe40005000000 */
[----:B------:R-:W-:Y:S02]  /*3270*/  FSETP.NEU.FTZ.AND P2, PT, R3, -INF , PT ;  /* 0xff8000000300780b */ /* 0x000fe40003f5d000 */
[----:B------:R-:W-:Y:S02]  /*3280*/  ISETP.NE.AND P5, PT, R61, RZ, PT ;  /* 0x000000ff3d00720c */ /* 0x000fe40003fa5270 */
[----:B------:R-:W-:Y:S02]  /*3290*/  FMNMX.FTZ R4, R55, R4, !PT ;  /* 0x0000000437047209 */ /* 0x000fe40007810000 */
[----:B------:R-:W-:Y:S02]  /*32a0*/  FSEL R57, R11, RZ, P2 ;  /* 0x000000ff0b397208 */ /* 0x000fe40001000000 */
[----:B------:R-:W-:-:S02]  /*32b0*/  ISETP.GT.AND P2, PT, R2, 0x50, !P5 ;  /* 0x000000500200780c */ /* 0x000fc40006f44270 */
[----:B------:R-:W-:Y:S01]  /*32c0*/  FMNMX.FTZ R4, R41, R4, !PT ;  /* 0x0000000429047209 */ /* 0x000fe20007810000 */
[-CC-:B------:R-:W-:Y:S01]  /*32d0*/  FFMA.FTZ R11, R76, R14.reuse, -R57.reuse ;  /* 0x0000000e4c0b7223 */ /* 0x180fe20000010839 */
[----:B------:R-:W-:Y:S01]  /*32e0*/  ISETP.LT.OR P2, PT, R0, 0x51, P2 ;  /* 0x000000510000780c */ /* 0x000fe20001741670 */
[--C-:B------:R-:W-:Y:S01]  /*32f0*/  FFMA.FTZ R8, R24, R14, -R57.reuse ;  /* 0x0000000e18087223 */ /* 0x100fe20000010839 */
[----:B------:R-:W-:Y:S01]  /*3300*/  ISETP.NE.AND P6, PT, R85, RZ, PT ;  /* 0x000000ff5500720c */ /* 0x000fe20003fc5270 */
[----:B------:R0:W-:Y:S01]  /*3310*/  MUFU.EX2 R61, R11 ;  /* 0x0000000b003d7308 */ /* 0x0001e20000000800 */
[----:B------:R-:W-:Y:S01]  /*3320*/  FMNMX.FTZ R4, R59, R4, !PT ;  /* 0x000000043b047209 */ /* 0x000fe20007810000 */
[-CC-:B------:R-:W-:Y:S01]  /*3330*/  FFMA.FTZ R24, R78, R14.reuse, -R57.reuse ;  /* 0x0000000e4e187223 */ /* 0x180fe20000010839 */
[----:B------:R-:W-:Y:S01]  /*3340*/  FSEL R49, R66, -INF , !P2 ;  /* 0xff80000042317808 */ /* 0x000fe20005000000 */
[-CC-:B------:R-:W-:Y:S01]  /*3350*/  FFMA.FTZ R20, R28, R14.reuse, -R57.reuse ;  /* 0x0000000e1c147223 */ /* 0x180fe20000010839 */
[----:B------:R-:W-:Y:S01]  /*3360*/  ISETP.GT.AND P2, PT, R2, 0x51, !P6 ;  /* 0x000000510200780c */ /* 0x000fe20007744270 */
[--C-:B------:R-:W-:Y:S01]  /*3370*/  FFMA.FTZ R26, R32, R14, -R57.reuse ;  /* 0x0000000e201a7223 */ /* 0x100fe20000010839 */
[----:B------:R-:W-:Y:S01]  /*3380*/  FMNMX.FTZ R4, R45, R4, !PT ;  /* 0x000000042d047209 */ /* 0x000fe20007810000 */
[----:B------:R-:W1:Y:S01]  /*3390*/  MUFU.EX2 R8, R8 ;  /* 0x0000000800087308 */ /* 0x000e620000000800 */
[----:B------:R-:W-:Y:S01]  /*33a0*/  ISETP.NE.AND P5, PT, R65, RZ, PT ;  /* 0x000000ff4100720c */ /* 0x000fe20003fa5270 */
[-CC-:B0-----:R-:W-:Y:S01]  /*33b0*/  FFMA.FTZ R11, R80, R14.reuse, -R57.reuse ;  /* 0x0000000e500b7223 */ /* 0x181fe20000010839 */
[----:B------:R-:W-:Y:S01]  /*33c0*/  ISETP.LT.OR P2, PT, R0, 0x52, P2 ;  /* 0x000000520000780c */ /* 0x000fe20001741670 */
[--C-:B------:R-:W-:Y:S01]  /*33d0*/  FFMA.FTZ R38, R96, R14, -R57.reuse ;  /* 0x0000000e60267223 */ /* 0x100fe20000010839 */
[----:B------:R-:W-:Y:S01]  /*33e0*/  FMNMX.FTZ R4, R63, R4, !PT ;  /* 0x000000043f047209 */ /* 0x000fe20007810000 */
[-CC-:B------:R-:W-:Y:S01]  /*33f0*/  FFMA.FTZ R28, R36, R14.reuse, -R57.reuse ;  /* 0x0000000e241c7223 */ /* 0x180fe20000010839 */
[----:B------:R-:W-:Y:S01]  /*3400*/  ISETP.GT.AND P4, PT, R2, 0x59, !P5 ;  /* 0x000000590200780c */ /* 0x000fe20006f84270 */
[----:B------:R0:W-:Y:S01]  /*3410*/  MUFU.EX2 R69, R11 ;  /* 0x0000000b00457308 */ /* 0x0001e20000000800 */
[----:B------:R-:W-:Y:S01]  /*3420*/  ISETP.LT.OR P3, PT, R0, 0x59, P3 ;  /* 0x000000590000780c */ /* 0x000fe20001f61670 */
[-CC-:B------:R-:W-:Y:S01]  /*3430*/  FFMA.FTZ R2, R84, R14.reuse, -R57.reuse ;  /* 0x0000000e54027223 */ /* 0x180fe20000010839 */
[----:B------:R-:W-:Y:S01]  /*3440*/  FSEL R67, R67, -INF , !P2 ;  /* 0xff80000043437808 */ /* 0x000fe20005000000 */
[--C-:B------:R-:W-:Y:S01]  /*3450*/  FFMA.FTZ R32, R52, R14, -R57.reuse ;  /* 0x0000000e34207223 */ /* 0x100fe20000010839 */
[----:B------:R-:W-:Y:S01]  /*3460*/  FMNMX.FTZ R4, R49, R4, !PT ;  /* 0x0000000431047209 */ /* 0x000fe20007810000 */
[-CC-:B------:R-:W-:Y:S01]  /*3470*/  FFMA.FTZ R30, R48, R14.reuse, -R57.reuse ;  /* 0x0000000e301e7223 */ /* 0x180fe20000010839 */
[----:B------:R-:W-:Y:S01]  /*3480*/  ISETP.LT.OR P4, PT, R0, 0x5a, P4 ;  /* 0x0000005a0000780c */ /* 0x000fe20002781670 */
[-CC-:B------:R-:W-:Y:S01]  /*3490*/  FFMA.FTZ R0, R44, R14.reuse, -R57.reuse ;  /* 0x0000000e2c007223 */ /* 0x180fe20000010839 */
[----:B------:R-:W-:Y:S01]  /*34a0*/  FSEL R53, R70, -INF , !P3 ;  /* 0xff80000046357808 */ /* 0x000fe20005800000 */
[--C-:B0-----:R-:W-:Y:S01]  /*34b0*/  FFMA.FTZ R11, R40, R14, -R57.reuse ;  /* 0x0000000e280b7223 */ /* 0x101fe20000010839 */
[----:B------:R-:W-:Y:S01]  /*34c0*/  FMNMX.FTZ R4, R67, R4, !PT ;  /* 0x0000000443047209 */ /* 0x000fe20007810000 */
[----:B------:R-:W-:Y:S01]  /*34d0*/  MUFU.EX2 R150, R0 ;  /* 0x0000000000967308 */ /* 0x000fe20000000800 */
[----:B------:R-:W-:Y:S01]  /*34e0*/  FSEL R71, R71, -INF , !P4 ;  /* 0xff80000047477808 */ /* 0x000fe20006000000 */
[--C-:B------:R-:W-:Y:S01]  /*34f0*/  FFMA.FTZ R36, R56, R14, -R57.reuse ;  /* 0x0000000e38247223 */ /* 0x100fe20000010839 */
[----:B------:R-:W-:Y:S01]  /*3500*/  FMNMX.FTZ R4, R53, R4, !PT ;  /* 0x0000000435047209 */ /* 0x000fe20007810000 */
[----:B------:R-:W-:Y:S01]  /*3510*/  FFMA.FTZ R34, R90, R14, -R57 ;  /* 0x0000000e5a227223 */ /* 0x000fe20000010839 */
[----:B------:R-:W-:-:S02]  /*3520*/  ISETP.NE.AND P5, PT, R160, 0x1, PT ;  /* 0x00000001a000780c */ /* 0x000fc40003fa5270 */
[----:B------:R-:W-:Y:S01]  /*3530*/  FMNMX.FTZ R4, R71, R4, !PT ;  /* 0x0000000447047209 */ /* 0x000fe20007810000 */
[----:B------:R0:W-:Y:S01]  /*3540*/  MUFU.EX2 R148, R11 ;  /* 0x0000000b00947308 */ /* 0x0001e20000000800 */
[----:B-1----:R-:W-:-:S07]  /*3550*/  F2FP.F16.F32.PACK_AB R156, R61, R8 ;  /* 0x000000083d9c723e */ /* 0x002fce00000000ff */
[----:B------:R1:W-:Y:S01]  /*3560*/  MUFU.EX2 R65, R24 ;  /* 0x0000001800417308 */ /* 0x0003e20000000800 */
[----:B0-----:R-:W0:Y:S01]  /*3570*/  SHFL.BFLY PT, R11, R4, 0x2, 0x1f ;  /* 0x0c401f00040b7f89 */ /* 0x001e2200000e0000 */
[----:B------:R-:W2:Y:S06]  /*3580*/  @P5 LDC R58, c[0x0][0x450] ;  /* 0x00011400ff3a5b82 */ /* 0x000eac0000000800 */
[----:B------:R-:W3:Y:S01]  /*3590*/  MUFU.EX2 R20, R20 ;  /* 0x0000001400147308 */ /* 0x000ee20000000800 */
[----:B-1----:R-:W-:-:S07]  /*35a0*/  FFMA.FTZ R24, R82, R14, -R57 ;  /* 0x0000000e52187223 */ /* 0x002fce0000010839 */
[----:B------:R1:W-:Y:S08]  /*35b0*/  MUFU.EX2 R73, R24 ;  /* 0x0000001800497308 */ /* 0x0003f00000000800 */
[----:B------:R-:W4:Y:S01]  /*35c0*/  MUFU.EX2 R26, R26 ;  /* 0x0000001a001a7308 */ /* 0x000f220000000800 */
[----:B0-----:R-:W-:Y:S01]  /*35d0*/  FMNMX.FTZ R0, R4, R11, !PT ;  /* 0x0000000b04007209 */ /* 0x001fe20007810000 */
[-CC-:B------:R-:W-:Y:S01]  /*35e0*/  FFMA.FTZ R4, R92, R14.reuse, -R57.reuse ;  /* 0x0000000e5c047223 */ /* 0x180fe20000010839 */
[----:B-1----:R-:W-:Y:S01]  /*35f0*/  FFMA.FTZ R24, R86, R14, -R57 ;  /* 0x0000000e56187223 */ /* 0x002fe20000010839 */
[----:B---3--:R-:W-:-:S02]  /*3600*/  F2FP.F16.F32.PACK_AB R158, R65, R20 ;  /* 0x00000014419e723e */ /* 0x008fc400000000ff */
[----:B------:R-:W0:Y:S02]  /*3610*/  SHFL.BFLY PT, R11, R0, 0x1, 0x1f ;  /* 0x0c201f00000b7f89 */ /* 0x000e2400000e0000 */
[----:B------:R-:W-:Y:S08]  /*3620*/  MUFU.EX2 R85, R4 ;  /* 0x0000000400557308 */ /* 0x000ff00000000800 */
[----:B------:R1:W-:Y:S01]  /*3630*/  MUFU.EX2 R79, R24 ;  /* 0x00000018004f7308 */ /* 0x0003e20000000800 */
[----:B----4-:R-:W-:-:S07]  /*3640*/  F2FP.F16.F32.PACK_AB R152, R69, R26 ;  /* 0x0000001a4598723e */ /* 0x010fce00000000ff */
[----:B------:R-:W-:Y:S01]  /*3650*/  MUFU.EX2 R89, R38 ;  /* 0x0000002600597308 */ /* 0x000fe20000000800 */
[-CC-:B-1----:R-:W-:Y:S01]  /*3660*/  FFMA.FTZ R24, R94, R14.reuse, -R57.reuse ;  /* 0x0000000e5e187223 */ /* 0x182fe20000010839 */
[----:B0-----:R-:W-:Y:S01]  /*3670*/  FMNMX.FTZ R11, R0, R11, !PT ;  /* 0x0000000b000b7209 */ /* 0x001fe20007810000 */
[----:B------:R-:W-:-:S05]  /*3680*/  FFMA.FTZ R0, R68, R14, -R57 ;  /* 0x0000000e44007223 */ /* 0x000fca0000010839 */
[----:B------:R-:W-:Y:S01]  /*3690*/  MUFU.EX2 R87, R24 ;  /* 0x0000001800577308 */ /* 0x000fe20000000800 */
[C---:B------:R-:W-:Y:S01]  /*36a0*/  FSETP.NEU.FTZ.AND P2, PT, R11.reuse, -INF , PT ;  /* 0xff8000000b00780b */ /* 0x040fe20003f5d000 */
[----:B------:R-:W-:-:S05]  /*36b0*/  FMUL.FTZ R4, R11, R14 ;  /* 0x0000000e0b047220 */ /* 0x000fca0000410000 */
[----:B------:R-:W-:Y:S01]  /*36c0*/  FSEL R4, R4, RZ, P2 ;  /* 0x000000ff04047208 */ /* 0x000fe20001000000 */
[----:B------:R-:W-:Y:S04]  /*36d0*/  MUFU.EX2 R28, R28 ;  /* 0x0000001c001c7308 */ /* 0x000fe80000000800 */
        /* <DEDUP_REMOVED lines=14> */
[----:B0-----:R-:W-:Y:S01]  /*37c0*/  FADD.FTZ R27, R8, R61 ;  /* 0x0000003d081b7221 */ /* 0x001fe20000010000 */
[-CC-:B------:R-:W-:Y:S01]  /*37d0*/  FFMA.FTZ R33, R33, R14.reuse, -R4.reuse ;  /* 0x0000000e21217223 */ /* 0x180fe20000010804 */
[-CC-:B------:R-:W-:Y:S01]  /*37e0*/  FFMA.FTZ R51, R51, R14.reuse, -R4.reuse ;  /* 0x0000000e33337223 */ /* 0x180fe20000010804 */
[-CC-:B------:R-:W-:Y:S01]  /*37f0*/  FFMA.FTZ R37, R37, R14.reuse, -R4.reuse ;  /* 0x0000000e25257223 */ /* 0x180fe20000010804 */
[----:B------:R-:W-:Y:S01]  /*3800*/  FADD.FTZ R50, R20, R27 ;  /* 0x0000001b14327221 */ /* 0x000fe20000010000 */
[-CC-:B------:R-:W-:Y:S01]  /*3810*/  FFMA.FTZ R55, R55, R14.reuse, -R4.reuse ;  /* 0x0000000e37377223 */ /* 0x180fe20000010804 */
[-C--:B------:R-:W-:Y:S01]  /*3820*/  FFMA.FTZ R41, R41, R14.reuse, -R4 ;  /* 0x0000000e29297223 */ /* 0x080fe20000010804 */
[----:B------:R-:W0:Y:S01]  /*3830*/  MUFU.EX2 R13, R13 ;  /* 0x0000000d000d7308 */ /* 0x000e220000000800 */
[----:B------:R-:W-:Y:S01]  /*3840*/  FADD.FTZ R27, R65, R50 ;  /* 0x00000032411b7221 */ /* 0x000fe20000010000 */
[-CC-:B------:R-:W-:Y:S01]  /*3850*/  FFMA.FTZ R59, R59, R14.reuse, -R4.reuse ;  /* 0x0000000e3b3b7223 */ /* 0x180fe20000010804 */
[-CC-:B------:R-:W-:Y:S01]  /*3860*/  FFMA.FTZ R45, R45, R14.reuse, -R4.reuse ;  /* 0x0000000e2d2d7223 */ /* 0x180fe20000010804 */
[-CC-:B------:R-:W-:Y:S01]  /*3870*/  FFMA.FTZ R63, R63, R14.reuse, -R4.reuse ;  /* 0x0000000e3f3f7223 */ /* 0x180fe20000010804 */
[----:B------:R-:W-:Y:S01]  /*3880*/  FADD.FTZ R52, R26, R27 ;  /* 0x0000001b1a347221 */ /* 0x000fe20000010000 */
[-CC-:B------:R-:W-:Y:S01]  /*3890*/  FFMA.FTZ R49, R49, R14.reuse, -R4.reuse ;  /* 0x0000000e31317223 */ /* 0x180fe20000010804 */
[-C--:B------:R-:W-:Y:S01]  /*38a0*/  FFMA.FTZ R67, R67, R14.reuse, -R4 ;  /* 0x0000000e43437223 */ /* 0x080fe20000010804 */
[----:B------:R3:W4:Y:S01]  /*38b0*/  MUFU.EX2 R38, R31 ;  /* 0x0000001f00267308 */ /* 0x0007220000000800 */
[----:B-1----:R-:W-:Y:S01]  /*38c0*/  FADD.FTZ R50, R5, R24 ;  /* 0x0000001805327221 */ /* 0x002fe20000010000 */
[-CC-:B------:R-:W-:Y:S01]  /*38d0*/  FFMA.FTZ R53, R53, R14.reuse, -R4.reuse ;  /* 0x0000000e35357223 */ /* 0x180fe20000010804 */
[----:B------:R-:W-:Y:S01]  /*38e0*/  FFMA.FTZ R71, R71, R14, -R4 ;  /* 0x0000000e47477223 */ /* 0x000fe20000010804 */
[----:B------:R-:W-:-:S02]  /*38f0*/  F2FP.F16.F32.PACK_AB R157, R24, R5 ;  /* 0x00000005189d723e */ /* 0x000fc400000000ff */
[----:B------:R-:W-:Y:S02]  /*3900*/  F2FP.F16.F32.PACK_AB R154, R73, R28 ;  /* 0x0000001c499a723e */ /* 0x000fe400000000ff */
[----:B------:R-:W1:Y:S01]  /*3910*/  MUFU.EX2 R15, R15 ;  /* 0x0000000f000f7308 */ /* 0x000e620000000800 */
[----:B0-----:R-:W-:Y:S01]  /*3920*/  FADD.FTZ R27, R13, R50 ;  /* 0x000000320d1b7221 */ /* 0x001fe20000010000 */
[----:B---3--:R-:W-:-:S04]  /*3930*/  FADD.FTZ R31, R69, R52 ;  /* 0x00000034451f7221 */ /* 0x008fc80000010000 */
[----:B------:R-:W-:Y:S02]  /*3940*/  FADD.FTZ R54, R28, R31 ;  /* 0x0000001f1c367221 */ /* 0x000fe40000010000 */
[----:B------:R0:W3:Y:S01]  /*3950*/  MUFU.EX2 R40, R35 ;  /* 0x0000002300287308 */ /* 0x0000e20000000800 */
[C---:B----4-:R-:W-:Y:S01]  /*3960*/  FADD.FTZ R52, R38.reuse, R27 ;  /* 0x0000001b26347221 */ /* 0x050fe20000010000 */
[----:B------:R-:W-:Y:S01]  /*3970*/  FADD.FTZ R31, R73, R54 ;  /* 0x00000036491f7221 */ /* 0x000fe20000010000 */
[----:B------:R-:W-:-:S03]  /*3980*/  F2FP.F16.F32.PACK_AB R159, R38, R13 ;  /* 0x0000000d269f723e */ /* 0x000fc600000000ff */
[----:B------:R-:W-:Y:S02]  /*3990*/  FADD.FTZ R54, R148, R31 ;  /* 0x0000001f94367221 */ /* 0x000fe40000010000 */
[----:B------:R-:W4:Y:S01]  /*39a0*/  MUFU.EX2 R21, R21 ;  /* 0x0000001500157308 */ /* 0x000f220000000800 */
[----:B0-----:R-:W0:Y:S01]  /*39b0*/  @P5 LDC R35, c[0x0][0x44c] ;  /* 0x00011300ff235b82 */ /* 0x001e220000000800 */
[----:B-1----:R-:W-:-:S06]  /*39c0*/  FADD.FTZ R27, R15, R52 ;  /* 0x000000340f1b7221 */ /* 0x002fcc0000010000 */
[----:B------:R1:W5:Y:S01]  /*39d0*/  MUFU.EX2 R77, R2 ;  /* 0x00000002004d7308 */ /* 0x0003620000000800 */
[C---:B---3--:R-:W-:Y:S01]  /*39e0*/  FADD.FTZ R52, R40.reuse, R27 ;  /* 0x0000001b28347221 */ /* 0x048fe20000010000 */
[----:B------:R-:W-:-:S06]  /*39f0*/  F2FP.F16.F32.PACK_AB R153, R40, R15 ;  /* 0x0000000f2899723e */ /* 0x000fcc00000000ff */
[----:B------:R-:W3:Y:S01]  /*3a00*/  MUFU.EX2 R42, R39 ;  /* 0x00000027002a7308 */ /* 0x000ee20000000800 */
[----:B-1----:R-:W-:Y:S01]  /*3a10*/  FFMA.FTZ R2, R88, R14, -R57 ;  /* 0x0000000e58027223 */ /* 0x002fe20000010839 */
[----:B----4-:R-:W-:-:S06]  /*3a20*/  FADD.FTZ R27, R21, R52 ;  /* 0x00000034151b7221 */ /* 0x010fcc0000010000 */
[----:B------:R-:W1:Y:S01]  /*3a30*/  MUFU.EX2 R25, R25 ;  /* 0x0000001900197308 */ /* 0x000e620000000800 */
[C---:B-----5:R-:W-:Y:S01]  /*3a40*/  FADD.FTZ R31, R77.reuse, R54 ;  /* 0x000000364d1f7221 */ /* 0x060fe20000010000 */
[----:B0-----:R-:W-:Y:S01]  /*3a50*/  @P5 IMAD.HI.U32 R35, R22, R35, RZ ;  /* 0x0000002316235227 */ /* 0x001fe200078e00ff */
[----:B------:R-:W-:-:S03]  /*3a60*/  F2FP.F16.F32.PACK_AB R148, R77, R148 ;  /* 0x000000944d94723e */ /* 0x000fc600000000ff */
[----:B------:R-:W-:Y:S01]  /*3a70*/  FADD.FTZ R56, R150, R31 ;  /* 0x0000001f96387221 */ /* 0x000fe20000010000 */
[C---:B------:R-:W-:Y:S01]  /*3a80*/  F2FP.F16.F32.PACK_AB R150, R79.reuse, R150 ;  /* 0x000000964f96723e */ /* 0x040fe200000000ff */
[----:B------:R-:W0:Y:S01]  /*3a90*/  MUFU.EX2 R44, R43 ;  /* 0x0000002b002c7308 */ /* 0x000e220000000800 */
[C---:B---3--:R-:W-:Y:S01]  /*3aa0*/  FADD.FTZ R54, R42.reuse, R27 ;  /* 0x0000001b2a367221 */ /* 0x048fe20000010000 */
[----:B------:R-:W-:Y:S01]  /*3ab0*/  FADD.FTZ R31, R79, R56 ;  /* 0x000000384f1f7221 */ /* 0x000fe20000010000 */
[----:B--2---:R-:W-:Y:S02]  /*3ac0*/  @P5 SHF.R.U32.HI R22, RZ, R58, R35 ;  /* 0x0000003aff165219 */ /* 0x004fe40000011623 */
[----:B------:R-:W-:Y:S02]  /*3ad0*/  ISETP.GE.AND P5, PT, R75, 0x1, PT ;  /* 0x000000014b00780c */ /* 0x000fe40003fa6270 */
[----:B------:R-:W-:Y:S01]  /*3ae0*/  F2FP.F16.F32.PACK_AB R155, R42, R21 ;  /* 0x000000152a9b723e */ /* 0x000fe200000000ff */
[----:B------:R-:W2:Y:S01]  /*3af0*/  MUFU.EX2 R30, R30 ;  /* 0x0000001e001e7308 */ /* 0x000ea20000000800 */
[----:B-1----:R-:W-:-:S07]  /*3b00*/  FADD.FTZ R27, R25, R54 ;  /* 0x00000036191b7221 */ /* 0x002fce0000010000 */
[----:B------:R-:W1:Y:S01]  /*3b10*/  MUFU.EX2 R29, R29 ;  /* 0x0000001d001d7308 */ /* 0x000e620000000800 */
[C---:B0-----:R-:W-:Y:S01]  /*3b20*/  FADD.FTZ R54, R44.reuse, R27 ;  /* 0x0000001b2c367221 */ /* 0x041fe20000010000 */
[----:B------:R-:W-:-:S06]  /*3b30*/  F2FP.F16.F32.PACK_AB R149, R44, R25 ;  /* 0x000000192c95723e */ /* 0x000fcc00000000ff */
[----:B------:R0:W3:Y:S01]  /*3b40*/  MUFU.EX2 R81, R2 ;  /* 0x0000000200517308 */ /* 0x0000e20000000800 */
[----:B--2---:R-:W-:-:S07]  /*3b50*/  FADD.FTZ R56, R30, R31 ;  /* 0x0000001f1e387221 */ /* 0x004fce0000010000 */
[----:B------:R-:W2:Y:S01]  /*3b60*/  MUFU.EX2 R46, R47 ;  /* 0x0000002f002e7308 */ /* 0x000ea20000000800 */
[----:B0-----:R-:W-:Y:S01]  /*3b70*/  FFMA.FTZ R2, R60, R14, -R57 ;  /* 0x0000000e3c027223 */ /* 0x001fe20000010839 */
[----:B-1----:R-:W-:-:S06]  /*3b80*/  FADD.FTZ R27, R29, R54 ;  /* 0x000000361d1b7221 */ /* 0x002fcc0000010000 */
[----:B------:R-:W0:Y:S01]  /*3b90*/  MUFU.EX2 R32, R32 ;  /* 0x0000002000207308 */ /* 0x000e220000000800 */
[C---:B---3--:R-:W-:Y:S01]  /*3ba0*/  FADD.FTZ R31, R81.reuse, R56 ;  /* 0x00000038511f7221 */ /* 0x048fe20000010000 */
[----:B------:R-:W-:-:S06]  /*3bb0*/  F2FP.F16.F32.PACK_AB R144, R81, R30 ;  /* 0x0000001e5190723e */ /* 0x000fcc00000000ff */
[----:B------:R-:W1:Y:S01]  /*3bc0*/  MUFU.EX2 R33, R33 ;  /* 0x0000002100217308 */ /* 0x000e620000000800 */
[C---:B--2---:R-:W-:Y:S01]  /*3bd0*/  FADD.FTZ R54, R46.reuse, R27 ;  /* 0x0000001b2e367221 */ /* 0x044fe20000010000 */
[----:B------:R-:W-:-:S06]  /*3be0*/  F2FP.F16.F32.PACK_AB R151, R46, R29 ;  /* 0x0000001d2e97723e */ /* 0x000fcc00000000ff */
[----:B------:R2:W3:Y:S01]  /*3bf0*/  MUFU.EX2 R83, R34 ;  /* 0x0000002200537308 */ /* 0x0004e20000000800 */
[----:B0-----:R-:W-:Y:S01]  /*3c00*/  FADD.FTZ R56, R32, R31 ;  /* 0x0000001f20387221 */ /* 0x001fe20000010000 */
[----:B------:R-:W-:-:S04]  /*3c10*/  IMAD.IADD R31, R23, 0x1, R22 ;  /* 0x00000001171f7824 */ /* 0x000fc800078e0216 */
[----:B------:R-:W-:Y:S02]  /*3c20*/  IMAD.IADD R74, R31, 0x1, R74 ;  /* 0x000000011f4a7824 */ /* 0x000fe400078e024a */
[----:B------:R-:W0:Y:S01]  /*3c30*/  MUFU.EX2 R48, R51 ;  /* 0x0000003300307308 */ /* 0x000e220000000800 */
[-CC-:B--2---:R-:W-:Y:S01]  /*3c40*/  FFMA.FTZ R34, R64, R14.reuse, -R57.reuse ;  /* 0x0000000e40227223 */ /* 0x184fe20000010839 */
[----:B-1----:R-:W-:Y:S01]  /*3c50*/  FADD.FTZ R23, R33, R54 ;  /* 0x0000003621177221 */ /* 0x002fe20000010000 */
[----:B------:R-:W-:-:S05]  /*3c60*/  FFMA.FTZ R57, R98, R14, -R57 ;  /* 0x0000000e62397223 */ /* 0x000fca0000010839 */
[----:B------:R-:W1:Y:S01]  /*3c70*/  MUFU.EX2 R36, R36 ;  /* 0x0000002400247308 */ /* 0x000e620000000800 */
[C---:B---3--:R-:W-:Y:S01]  /*3c80*/  FADD.FTZ R27, R83.reuse, R56 ;  /* 0x00000038531b7221 */ /* 0x048fe20000010000 */
[----:B------:R-:W-:-:S06]  /*3c90*/  F2FP.F16.F32.PACK_AB R146, R83, R32 ;  /* 0x000000205392723e */ /* 0x000fcc00000000ff */
[----:B------:R-:W2:Y:S01]  /*3ca0*/  MUFU.EX2 R37, R37 ;  /* 0x0000002500257308 */ /* 0x000ea20000000800 */
[C---:B0-----:R-:W-:Y:S01]  /*3cb0*/  FADD.FTZ R8, R48.reuse, R23 ;  /* 0x0000001730087221 */ /* 0x041fe20000010000 */
[----:B------:R-:W-:-:S06]  /*3cc0*/  F2FP.F16.F32.PACK_AB R145, R48, R33 ;  /* 0x000000213091723e */ /* 0x000fcc00000000ff */
[----:B------:R-:W0:Y:S01]  /*3cd0*/  MUFU.EX2 R50, R55 ;  /* 0x0000003700327308 */ /* 0x000e220000000800 */
[----:B-1----:R-:W-:Y:S01]  /*3ce0*/  FADD.FTZ R22, R36, R27 ;  /* 0x0000001b24167221 */ /* 0x002fe20000010000 */
[----:B------:R-:W-:-:S03]  /*3cf0*/  F2FP.F16.F32.PACK_AB R140, R85, R36 ;  /* 0x00000024558c723e */ /* 0x000fc600000000ff */
[----:B------:R-:W-:-:S03]  /*3d00*/  FADD.FTZ R27, R85, R22 ;  /* 0x00000016551b7221 */ /* 0x000fc60000010000 */
[----:B------:R-:W1:Y:S01]  /*3d10*/  MUFU.EX2 R2, R2 ;  /* 0x0000000200027308 */ /* 0x000e620000000800 */
[----:B--2---:R-:W-:-:S07]  /*3d20*/  FADD.FTZ R23, R37, R8 ;  /* 0x0000000825177221 */ /* 0x004fce0000010000 */
        /* <DEDUP_REMOVED lines=26> */
[C---:B0-----:R-:W-:Y:S01]  /*3ed0*/  F2FP.F16.F32.PACK_AB R138, R57.reuse, R0 ;  /* 0x00000000398a723e */ /* 0x041fe200000000ff */
[----:B------:R-:W-:-:S06]  /*3ee0*/  FADD.FTZ R8, R57, R8 ;  /* 0x0000000839087221 */ /* 0x000fcc0000010000 */
[----:B------:R-:W0:Y:S01]  /*3ef0*/  MUFU.EX2 R2, R71 ;  /* 0x0000004700027308 */ /* 0x000e220000000800 */
[C---:B-1----:R-:W-:Y:S01]  /*3f00*/  FADD.FTZ R0, R20.reuse, R5 ;  /* 0x0000000514007221 */ /* 0x042fe20000010000 */
[----:B------:R-:W-:Y:S01]  /*3f10*/  F2FP.F16.F32.PACK_AB R137, R20, R49 ;  /* 0x000000311489723e */ /* 0x000fe200000000ff */
[----:B------:R-:W-:Y:S02]  /*3f20*/  VIADD R20, R72, 0xfffffffe ;  /* 0xfffffffe48147836 */ /* 0x000fe40000000000 */
[----:B--2---:R-:W-:-:S04]  /*3f30*/  FADD.FTZ R5, R53, R0 ;  /* 0x0000000035057221 */ /* 0x004fc80000010000 */
[C---:B0-----:R-:W-:Y:S01]  /*3f40*/  FADD.FTZ R5, R2.reuse, R5 ;  /* 0x0000000502057221 */ /* 0x041fe20000010000 */
[----:B------:R-:W-:Y:S01]  /*3f50*/  F2FP.F16.F32.PACK_AB R139, R2, R53 ;  /* 0x00000035028b723e */ /* 0x000fe200000000ff */
        /* <DEDUP_REMOVED lines=11> */
.L_x_930:
[----:B------:R-:W-:-:S13]  /*4010*/  ISETP.NE.AND P2, PT, R75, 0x1, PT ;  /* 0x000000014b00780c */ /* 0x000fda0003f45270 */
[----:B------:R-:W0:Y:S02]  /*4020*/  @P2 LDC.64 R22, c[0x0][0x9e8] ;  /* 0x00027a00ff162b82 */ /* 0x000e240000000a00 */
[----:B0-----:R-:W-:-:S05]  /*4030*/  @P2 IMAD.HI.U32 R2, R0, R22, RZ ;  /* 0x0000001600022227 */ /* 0x001fca00078e00ff */
[----:B------:R-:W-:-:S07]  /*4040*/  @P2 SHF.R.U32.HI R0, RZ, R23, R2 ;  /* 0x00000017ff002219 */ /* 0x000fce0000011602 */
.L_x_931:
[----:B------:R-:W-:-:S05]  /*4050*/  IMAD R75, R0, R75, R75 ;  /* 0x0000004b004b7224 */ /* 0x000fca00078e024b */
[----:B------:R-:W-:-:S07]  /*4060*/  VIMNMX R74, R74, R75, PT ;  /* 0x0000004b4a4a7248 */ /* 0x000fce0003fe0100 */
.L_x_929:
[----:B------:R-:W-:Y:S01]  /*4070*/  IMAD.HI R74, R74, 0x2aaaaaab, RZ ;  /* 0x2aaaaaab4a4a7827 */ /* 0x000fe200078e02ff */
[----:B------:R-:W-:Y:S01]  /*4080*/  UMOV UR4, URZ ;  /* 0x0000003f00047c82 */ /* 0x000fe20008000000 */
[----:B------:R-:W-:Y:S02]  /*4090*/  CS2R R86, SRZ ;  /* 0x0000000000567805 */ /* 0x000fe4000001ff00 */
[----:B------:R-:W-:Y:S01]  /*40a0*/  CS2R R84, SRZ ;  /* 0x0000000000547805 */ /* 0x000fe2000001ff00 */
[----:B------:R-:W-:Y:S01]  /*40b0*/  IMAD.MOV.U32 R2, RZ, RZ, 0x3f800000 ;  /* 0x3f800000ff027424 */ /* 0x000fe200078e00ff */
[----:B------:R-:W-:Y:S01]  /*40c0*/  SHF.R.U32.HI R13, RZ, 0x1f, R74 ;  /* 0x0000001fff0d7819 */ /* 0x000fe2000001164a */
[----:B------:R-:W-:Y:S01]  /*40d0*/  IMAD.MOV.U32 R0, RZ, RZ, 0x3f800000 ;  /* 0x3f800000ff007424 */ /* 0x000fe200078e00ff */
[----:B------:R-:W-:Y:S01]  /*40e0*/  CS2R R82, SRZ ;  /* 0x0000000000527805 */ /* 0x000fe2000001ff00 */
[----:B------:R-:W-:Y:S01]  /*40f0*/  IMAD.MOV.U32 R4, RZ, RZ, RZ ;  /* 0x000000ffff047224 */ /* 0x000fe200078e00ff */
[----:B------:R-:W-:-:S02]  /*4100*/  LEA.HI.SX32 R22, R74, R13, 0x1c ;  /* 0x0000000d4a167211 */ /* 0x000fc400078fe2ff */
[----:B------:R-:W-:Y:S02]  /*4110*/  CS2R R80, SRZ ;  /* 0x0000000000507805 */ /* 0x000fe4000001ff00 */
[----:B------:R-:W-:Y:S02]  /*4120*/  CS2R R78, SRZ ;  /* 0x00000000004e7805 */ /* 0x000fe4000001ff00 */
[----:B------:R-:W-:Y:S02]  /*4130*/  CS2R R76, SRZ ;  /* 0x00000000004c7805 */ /* 0x000fe4000001ff00 */
[----:B------:R-:W-:Y:S02]  /*4140*/  VIMNMX R13, R17, R22, !PT ;  /* 0x00000016110d7248 */ /* 0x000fe40007fe0100 */
[----:B------:R-:W-:Y:S02]  /*4150*/  CS2R R74, SRZ ;  /* 0x00000000004a7805 */ /* 0x000fe4000001ff00 */
[----:B------:R-:W-:-:S02]  /*4160*/  CS2R R72, SRZ ;  /* 0x0000000000487805 */ /* 0x000fc4000001ff00 */
[----:B------:R-:W-:Y:S02]  /*4170*/  CS2R R70, SRZ ;  /* 0x0000000000467805 */ /* 0x000fe4000001ff00 */
[----:B------:R-:W-:Y:S02]  /*4180*/  ISETP.GE.AND P2, PT, R20, R13, PT ;  /* 0x0000000d1400720c */ /* 0x000fe40003f46270 */
        /* <DEDUP_REMOVED lines=23> */
[----:B------:R-:W-:Y:S06]  /*4300*/  @!P2 BRA `(.L_x_932) ;  /* 0x0000002c0064a947 */ /* 0x000fec0003800000 */
[----:B------:R-:W-:Y:S01]  /*4310*/  IMAD.MOV.U32 R21, RZ, RZ, RZ ;  /* 0x000000ffff157224 */ /* 0x000fe200078e00ff */
[----:B------:R-:W-:Y:S01]  /*4320*/  UMOV UR5, URZ ;  /* 0x0000003f00057c82 */ /* 0x000fe20008000000 */
[----:B------:R-:W-:Y:S01]  /*4330*/  IMAD.MOV.U32 R2, RZ, RZ, 0x3f800000 ;  /* 0x3f800000ff027424 */ /* 0x000fe200078e00ff */
[----:B------:R-:W-:Y:S01]  /*4340*/  ULDC UR6, c[0x0][0x9e4] ;  /* 0x0002790000067ab9 */ /* 0x000fe20000000800 */
[----:B------:R-:W-:Y:S01]  /*4350*/  IMAD.MOV.U32 R87, RZ, RZ, RZ ;  /* 0x000000ffff577224 */ /* 0x000fe200078e00ff */
[----:B------:R-:W-:Y:S01]  /*4360*/  ULDC UR59, c[0x0][0x288] ;  /* 0x0000a200003b7ab9 */ /* 0x000fe20000000800 */
[----:B------:R-:W-:-:S05]  /*4370*/  ULDC UR7, c[0x0][0x2f0] ;  /* 0x0000bc0000077ab9 */ /* 0x000fca0000000800 */
.L_x_949:
[----:B------:R-:W-:-:S04]  /*4380*/  UIADD3 UR4, UR5, 0x1, URZ ;  /* 0x0000000105047890 */ /* 0x000fc8000fffe03f */
[----:B------:R-:W-:-:S04]  /*4390*/  UISETP.NE.AND UP0, UPT, UR4, 0x2, UPT ;  /* 0x000000020400788c */ /* 0x000fc8000bf05270 */
[----:B------:R-:W-:Y:S02]  /*43a0*/  USEL UR10, URZ, 0x1, UP0 ;  /* 0x000000013f0a7887 */ /* 0x000fe40008000000 */
[----:B------:R-:W-:-:S04]  /*43b0*/  USEL UR4, UR4, URZ, UP0 ;  /* 0x0000003f04047287 */ /* 0x000fc80008000000 */
[----:B------:R-:W-:Y:S01]  /*43c0*/  LOP3.LUT R4, R21, UR10, RZ, 0x3c, !PT ;  /* 0x0000000a15047c12 */ /* 0x000fe2000f8e3cff */
[----:B------:R-:W-:Y:S07]  /*43d0*/  @!P0 BRA `(.L_x_933) ;  /* 0x0000000000048947 */ /* 0x000fee0003800000 */
[----:B------:R-:W-:Y:S01]  /*43e0*/  BPT.TRAP 0x1 ;  /* 0x000000040000795c */ /* 0x000fe20000300000 */
.L_x_933:
[----:B------:R-:W-:Y:S01]  /*43f0*/  ULEA UR58, UR4, UR56, 0x3 ;  /* 0x00000038043a7291 */ /* 0x000fe2000f8e183f */
[----:B------:R-:W-:-:S08]  /*4400*/  SHF.L.U32 R14, R4, 0x1f, RZ ;  /* 0x0000001f040e7819 */ /* 0x000fd000000006ff */
[----:B------:R0:W1:Y:S01]  /*4410*/  SYNCS.PHASECHK.TRANS64.TRYWAIT P2, [UR58+0x2a830], R14 ;  /* 0x02a8300eff0075a7 */ /* 0x000062000804017a */
[----:B------:R-:W-:Y:S05]  /*4420*/  @!P0 BRA `(.L_x_934) ;  /* 0x0000000000048947 */ /* 0x000fea0003800000 */
[----:B------:R-:W-:Y:S01]  /*4430*/  BPT.TRAP 0x1 ;  /* 0x000000040000795c */ /* 0x000fe20000300000 */
.L_x_934:
[----:B-1----:R-:W-:Y:S05]  /*4440*/  @P2 BRA `(.L_x_935) ;  /* 0x0000000000082947 */ /* 0x002fea0003800000 */
[----:B------:R-:W1:Y:S02]  /*4450*/  SYNCS.PHASECHK.TRANS64.TRYWAIT P2, [UR58+0x2a830], R14 ;  /* 0x02a8300eff0075a7 */ /* 0x000e64000804017a */
[----:B-1----:R-:W-:Y:S05]  /*4460*/  @!P2 BRA `(.L_x_936) ;  /* 0x000000e00018a947 */ /* 0x002fea0003800000 */
.L_x_935:
[----:B------:R-:W-:Y:S01]  /*4470*/  R2UR UR52, R6 ;  /* 0x00000000063472ca */ /* 0x000fe200000e0000 */
[----:B------:R-:W-:Y:S01]  /*4480*/  UIMAD UR50, UR4, 0x900, UR57 ;  /* 0x00000900043278a4 */ /* 0x000fe2000f8e0239 */
[----:B------:R-:W-:Y:S01]  /*4490*/  R2UR UR53, R7 ;  /* 0x00000000073572ca */ /* 0x000fe200000e0000 */
[----:B------:R-:W-:Y:S01]  /*44a0*/  WARPGROUP.ARRIVE ;  /* 0x00000000000079c5 */ /* 0x000fe20000000000 */
[----:B------:R-:W-:Y:S01]  /*44b0*/  UMOV UR55, 0x40000040 ;  /* 0x4000004000377882 */ /* 0x000fe20000000000 */
[----:B------:R-:W-:Y:S01]  /*44c0*/  UIADD3 UR10, UR50, 0x2, URZ ;  /* 0x00000002320a7890 */ /* 0x000fe2000fffe03f */
[-C--:B------:R-:W-:Y:S01]  /*44d0*/  FMUL.FTZ R24, R24, R0.reuse ;  /* 0x0000000018187220 */ /* 0x080fe20000410000 */
[----:B------:R-:W-:Y:S01]  /*44e0*/  UMOV UR11, 0x40000040 ;  /* 0x40000040000b7882 */ /* 0x000fe20000000000 */
[----:B------:R-:W-:Y:S01]  /*44f0*/  UMOV UR54, UR50 ;  /* 0x0000003200367c82 */ /* 0x000fe20008000000 */
[----:B------:R-:W-:Y:S01]  /*4500*/  UIADD3 UR14, UR50, 0x4, URZ ;  /* 0x00000004320e7890 */ /* 0x000fe2000fffe03f */
[-C--:B------:R-:W-:Y:S01]  /*4510*/  FMUL.FTZ R25, R25, R0.reuse ;  /* 0x0000000019197220 */ /* 0x080fe20000410000 */
[----:B------:R-:W-:Y:S01]  /*4520*/  UMOV UR15, 0x40000040 ;  /* 0x40000040000f7882 */ /* 0x000fe20000000000 */
[----:B------:R-:W-:Y:S01]  /*4530*/  UIADD3 UR18, UR50, 0x6, URZ ;  /* 0x0000000632127890 */ /* 0x000fe2000fffe03f */
[-C--:B------:R-:W-:Y:S01]  /*4540*/  FMUL.FTZ R28, R28, R0.reuse ;  /* 0x000000001c1c7220 */ /* 0x080fe20000410000 */
[----:B------:R-:W-:Y:S01]  /*4550*/  UMOV UR19, 0x40000040 ;  /* 0x4000004000137882 */ /* 0x000fe20000000000 */
[----:B------:R-:W-:Y:S01]  /*4560*/  HGMMA.64x96x16.F32 R88, gdesc[UR52], RZ, !UPT, gsb0 ;  /* 0x01600000345879f0 */ /* 0x000fe2000c0008ff */
[----:B------:R-:W-:Y:S01]  /*4570*/  UIADD3 UR22, UR50, 0x300, URZ ;  /* 0x0000030032167890 */ /* 0x000fe2000fffe03f */
[-C--:B------:R-:W-:Y:S01]  /*4580*/  FMUL.FTZ R29, R29, R0.reuse ;  /* 0x000000001d1d7220 */ /* 0x080fe20000410000 */
[----:B------:R-:W-:Y:S01]  /*4590*/  UMOV UR23, 0x40000040 ;  /* 0x4000004000177882 */ /* 0x000fe20000000000 */
        /* <DEDUP_REMOVED lines=108> */
[----:B------:R-:W-:Y:S05]  /*4c60*/  @!P0 BRA `(.L_x_937) ;  /* 0x0000000000048947 */ /* 0x000fea0003800000 */
[----:B------:R-:W-:Y:S01]  /*4c70*/  BPT.TRAP 0x1 ;  /* 0x000000040000795c */ /* 0x000fe20000300000 */
.L_x_937:
[----:B------:R-:W-:Y:S01]  /*4c80*/  ULEA UR11, UR5, UR56, 0x3 ;  /* 0x00000038050b7291 */ /* 0x000fe2000f8e183f */
[----:B------:R-:W-:-:S08]  /*4c90*/  SHF.L.U32 R0, R21, 0x1f, RZ ;  /* 0x0000001f15007819 */ /* 0x000fd000000006ff */
[----:B------:R2:W3:Y:S01]  /*4ca0*/  SYNCS.PHASECHK.TRANS64.TRYWAIT P2, [UR11+0x2a850], R0 ;  /* 0x02a85000ff0075a7 */ /* 0x0004e2000804014b */
[----:B------:R-:W-:Y:S05]  /*4cb0*/  @!P0 BRA `(.L_x_938) ;  /* 0x0000000000048947 */ /* 0x000fea0003800000 */
[----:B------:R-:W-:Y:S01]  /*4cc0*/  BPT.TRAP 0x1 ;  /* 0x000000040000795c */ /* 0x000fe20000300000 */
.L_x_938:
[----:B---3--:R-:W-:Y:S05]  /*4cd0*/  @P2 BRA `(.L_x_939) ;  /* 0x0000000000082947 */ /* 0x008fea0003800000 */
[----:B------:R-:W3:Y:S02]  /*4ce0*/  SYNCS.PHASECHK.TRANS64.TRYWAIT P2, [UR11+0x2a850], R0 ;  /* 0x02a85000ff0075a7 */ /* 0x000ee4000804014b */
[----:B---3--:R-:W-:Y:S05]  /*4cf0*/  @!P2 BRA `(.L_x_940) ;  /* 0x000000d8000ca947 */ /* 0x008fea0003800000 */
.L_x_939:
[----:B------:R-:W-:Y:S01]  /*4d00*/  UIADD3 UR10, UR56, 0x400, URZ ;  /* 0x00000400380a7890 */ /* 0x000fe2000fffe03f */
[----:B------:R-:W-:Y:S01]  /*4d10*/  WARPGROUP.ARRIVE ;  /* 0x00000000000079c5 */ /* 0x000fe20000000000 */
[----:B------:R-:W-:Y:S01]  /*4d20*/  UMOV UR15, 0x40000040 ;  /* 0x40000040000f7882 */ /* 0x000fe20000000000 */
[----:B------:R-:W-:Y:S01]  /*4d30*/  ISETP.NE.AND P3, PT, R160, 0x1, PT ;  /* 0x00000001a000780c */ /* 0x000fe20003f65270 */
[----:B------:R-:W-:Y:S01]  /*4d40*/  USHF.R.U32.HI UR10, URZ, 0x4, UR10 ;  /* 0x000000043f0a7899 */ /* 0x000fe2000801160a */
[----:B01----:R-:W-:Y:S01]  /*4d50*/  IMAD.MOV.U32 R14, RZ, RZ, R9 ;  /* 0x000000ffff0e7224 */ /* 0x003fe200078e0009 */
[----:B------:R-:W-:Y:S01]  /*4d60*/  R2UR UR18, R12 ;  /* 0x000000000c1272ca */ /* 0x000fe200000e0000 */
[----:B------:R-:W-:Y:S01]  /*4d70*/  IMAD.U32 R2, RZ, RZ, UR58 ;  /* 0x0000003aff027e24 */ /* 0x000fe2000f8e00ff */
[----:B------:R-:W-:Y:S01]  /*4d80*/  ULOP3.LUT UR10, UR10, 0x3fff, URZ, 0xc0, !UPT ;  /* 0x00003fff0a0a7892 */ /* 0x000fe2000f8ec03f */
[----:B------:R-:W-:Y:S01]  /*4d90*/  ISETP.NE.AND P2, PT, R161, RZ, PT ;  /* 0x000000ffa100720c */ /* 0x000fe20003f45270 */
[----:B------:R-:W-:-:S02]  /*4da0*/  ULDC UR19, c[0x0][0x9e0] ;  /* 0x0002780000137ab9 */ /* 0x000fc40000000800 */
[----:B------:R-:W-:-:S04]  /*4db0*/  ULOP3.LUT UR10, UR10, 0x3000000, URZ, 0xfc, !UPT ;  /* 0x030000000a0a7892 */ /* 0x000fc8000f8efc3f */
[----:B------:R-:W-:Y:S01]  /*4dc0*/  UIMAD UR10, UR5, 0x600, UR10 ;  /* 0x00000600050a78a4 */ /* 0x000fe2000f8e020a */
[----:B--2---:R-:W0:Y:S06]  /*4dd0*/  @P3 LDC R0, c[0x0][0x44c] ;  /* 0x00011300ff003b82 */ /* 0x004e2c0000000800 */
[----:B------:R-:W-:Y:S02]  /*4de0*/  UMOV UR14, UR10 ;  /* 0x0000000a000e7c82 */ /* 0x000fe40008000000 */
[----:B------:R-:W-:Y:S01]  /*4df0*/  HGMMA.64x128x16.F32 R24, R156, gdesc[UR12].tnspB, R24, gsb0 ;  /* 0x41e0000c9c187df0 */ /* 0x000fe20008000818 */
[----:B------:R-:W-:Y:S01]  /*4e00*/  UIADD3 UR14, UR10, 0x80, URZ ;  /* 0x000000800a0e7890 */ /* 0x000fe2000fffe03f */
[----:B------:R-:W1:Y:S01]  /*4e10*/  @P3 LDC R15, c[0x0][0x450] ;  /* 0x00011400ff0f3b82 */ /* 0x000e620000000800 */
[----:B------:R-:W-:Y:S01]  /*4e20*/  UMOV UR15, 0x40000040 ;  /* 0x40000040000f7882 */ /* 0x000fe20000000000 */
[----:B0-----:R-:W-:-:S05]  /*4e30*/  @P3 IMAD.HI.U32 R0, R9, R0, RZ ;  /* 0x0000000009003227 */ /* 0x001fca00078e00ff */
[----:B-1----:R-:W-:Y:S01]  /*4e40*/  @P3 SHF.R.U32.HI R14, RZ, R15, R0 ;  /* 0x0000000fff0e3219 */ /* 0x002fe20000011600 */
[----:B------:R-:W-:-:S04]  /*4e50*/  @!P1 VIADD R0, R2, 0x2a840 ;  /* 0x0002a84002009836 */ /* 0x000fc80000000000 */
[----:B------:R-:W0:Y:S01]  /*4e60*/  SHFL.IDX PT, R21, R14, RZ, 0x1c1f ;  /* 0x001c1fff0e157589 */ /* 0x000e2200000e0000 */
[----:B------:R-:W-:Y:S01]  /*4e70*/  @!P1 PRMT R0, RZ, 0x654, R0 ;  /* 0x00000654ff009816 */ /* 0x000fe20000000000 */
        /* <DEDUP_REMOVED lines=11> */
[----:B------:R-:W-:Y:S01]  /*4f30*/  WARPGROUP.ARRIVE ;  /* 0x00000000000079c5 */ /* 0x000fe20000000000 */
[----:B------:R-:W-:-:S04]  /*4f40*/  IMAD R149, R20, -0x60, RZ ;  /* 0xffffffa014957824 */ /* 0x000fc800078e02ff */
[----:B------:R-:W-:Y:S02]  /*4f50*/  VIADD R15, R149, 0x1 ;  /* 0x00000001950f7836 */ /* 0x000fe40000000000 */
[----:B------:R-:W-:Y:S01]  /*4f60*/  HGMMA.64x128x16.F32 R24, R144, gdesc[UR12].tnspB, R24, gsb0 ;  /* 0x41e0000c90187df0 */ /* 0x000fe20008000818 */
[----:B------:R-:W-:Y:S01]  /*4f70*/  UIADD3 UR14, UR10, 0x200, URZ ;  /* 0x000002000a0e7890 */ /* 0x000fe2000fffe03f */
[----:B------:R-:W-:Y:S01]  /*4f80*/  UMOV UR15, 0x40000040 ;  /* 0x40000040000f7882 */ /* 0x000fe20000000000 */
[----:B------:R-:W-:Y:S01]  /*4f90*/  UIADD3 UR10, UR10, 0x280, URZ ;  /* 0x000002800a0a7890 */ /* 0x000fe2000fffe03f */
[----:B------:R-:W-:Y:S01]  /*4fa0*/  IMAD R15, R10, -0x2, R15 ;  /* 0xfffffffe0a0f7824 */ /* 0x000fe200078e020f */
[----:B------:R-:W-:Y:S02]  /*4fb0*/  WARPGROUP.DEPBAR.LE gsb0, 0x0 ;  /* 0x00008000000079c5 */ /* 0x000fe40000010000 */
[----:B------:R-:W-:-:S06]  /*4fc0*/  WARPGROUP.ARRIVE ;  /* 0x00000000000079c5 */ /* 0x000fcc0000000000 */
[----:B------:R-:W-:Y:S01]  /*4fd0*/  HGMMA.64x128x16.F32 R24, R140, gdesc[UR12].tnspB, R24, gsb0 ;  /* 0x41e0000c8c187df0 */ /* 0x000fe20008000818 */
[----:B------:R-:W-:Y:S01]  /*4fe0*/  UMOV UR14, UR10 ;  /* 0x0000000a000e7c82 */ /* 0x000fe20008000000 */
[----:B------:R-:W-:Y:S01]  /*4ff0*/  UMOV UR15, 0x40000040 ;  /* 0x40000040000f7882 */ /* 0x000fe20000000000 */
[----:B------:R-:W-:Y:S02]  /*5000*/  WARPGROUP.DEPBAR.LE gsb0, 0x0 ;  /* 0x00008000000079c5 */ /* 0x000fe40000010000 */
[----:B------:R-:W-:Y:S01]  /*5010*/  WARPGROUP.ARRIVE ;  /* 0x00000000000079c5 */ /* 0x000fe20000000000 */
[----:B------:R-:W-:-:S06]  /*5020*/  VIADD R140, R15, 0xffffffff ;  /* 0xffffffff0f8c7836 */ /* 0x000fcc0000000000 */
[----:B------:R-:W-:Y:S03]  /*5030*/  HGMMA.64x128x16.F32 R24, R136, gdesc[UR12].tnspB, R24, gsb0 ;  /* 0x41e0000c88187df0 */ /* 0x000fe60008000818 */
[----:B------:R-:W-:Y:S02]  /*5040*/  WARPGROUP.DEPBAR.LE gsb0, 0x0 ;  /* 0x00008000000079c5 */ /* 0x000fe40000010000 */
[----:B------:R1:W-:Y:S02]  /*5050*/  @!P1 SYNCS.ARRIVE.TRANS64.RED.A1T0 RZ, [R0+URZ], RZ ;  /* 0x000000ff00ff99a7 */ /* 0x0003e4000810043f */
[----:B-1----:R-:W-:-:S04]  /*5060*/  IMAD R0, R16, UR7, R15 ;  /* 0x0000000710007c24 */ /* 0x002fc8000f8e020f */
[----:B------:R-:W-:-:S04]  /*5070*/  VIADD R0, R0, -UR59 ;  /* 0x8000003b00007c36 */ /* 0x000fc80008000000 */
[C---:B------:R-:W-:Y:S02]  /*5080*/  VIADD R136, R0.reuse, UR19 ;  /* 0x0000001300887c36 */ /* 0x040fe40008000000 */
[----:B------:R-:W-:Y:S02]  /*5090*/  VIADD R138, R0, UR18 ;  /* 0x00000012008a7c36 */ /* 0x000fe40008000000 */
[--C-:B0-----:R-:W-:Y:S02]  /*50a0*/  IMAD.IADD R0, R136, 0x1, R21.reuse ;  /* 0x0000000188007824 */ /* 0x101fe400078e0215 */
[----:B------:R-:W-:Y:S01]  /*50b0*/  IMAD.IADD R2, R138, 0x1, R21 ;  /* 0x000000018a027824 */ /* 0x000fe200078e0215 */
[----:B------:R-:W-:Y:S06]  /*50c0*/  @!P2 BRA `(.L_x_941) ;  /* 0x000000000058a947 */ /* 0x000fec0003800000 */
[----:B------:R-:W-:Y:S01]  /*50d0*/  IMAD R15, R16, UR7, R21 ;  /* 0x00000007100f7c24 */ /* 0x000fe2000f8e0215 */
[----:B------:R-:W-:Y:S03]  /*50e0*/  BSSY B0, `(.L_x_942) ;  /* 0x0000011000007945 */ /* 0x000fe60003800000 */
[----:B------:R-:W-:-:S05]  /*50f0*/  VIADD R15, R15, -UR59 ;  /* 0x8000003b0f0f7c36 */ /* 0x000fca0008000000 */
[----:B------:R-:W-:-:S13]  /*5100*/  ISETP.GT.AND P2, PT, R15, -0x1, PT ;  /* 0xffffffff0f00780c */ /* 0x000fda0003f44270 */
[----:B------:R-:W-:Y:S05]  /*5110*/  @P2 BRA `(.L_x_943) ;  /* 0x0000000000202947 */ /* 0x000fea0003800000 */
[----:B------:R-:W-:Y:S01]  /*5120*/  IMAD.U32 R21, RZ, RZ, UR6 ;  /* 0x00000006ff157e24 */ /* 0x000fe2000f8e00ff */
[----:B------:R-:W-:-:S04]  /*5130*/  LOP3.LUT R15, RZ, R15, RZ, 0x33, !PT ;  /* 0x0000000fff0f7212 */ /* 0x000fc800078e33ff */
[----:B------:R-:W-:-:S13]  /*5140*/  ISETP.NE.AND P2, PT, R21, 0x1, PT ;  /* 0x000000011500780c */ /* 0x000fda0003f45270 */
[----:B------:R-:W0:Y:S02]  /*5150*/  @P2 LDC.64 R22, c[0x0][0x9e8] ;  /* 0x00027a00ff162b82 */ /* 0x000e240000000a00 */
[----:B0-----:R-:W-:-:S05]  /*5160*/  @P2 IMAD.HI.U32 R22, R15, R22, RZ ;  /* 0x000000160f162227 */ /* 0x001fca00078e00ff */
[----:B------:R-:W-:-:S04]  /*5170*/  @P2 SHF.R.U32.HI R15, RZ, R23, R22 ;  /* 0x00000017ff0f2219 */ /* 0x000fc80000011616 */
[----:B------:R-:W-:Y:S01]  /*5180*/  LOP3.LUT R15, RZ, R15, RZ, 0x33, !PT ;  /* 0x0000000fff0f7212 */ /* 0x000fe200078e33ff */
[----:B------:R-:W-:Y:S06]  /*5190*/  BRA `(.L_x_944) ;  /* 0x0000000000147947 */ /* 0x000fec0003800000 */
.L_x_943:
[----:B------:R-:W-:-:S05]  /*51a0*/  IMAD.U32 R21, RZ, RZ, UR6 ;  /* 0x00000006ff157e24 */ /* 0x000fca000f8e00ff */
[----:B------:R-:W-:-:S13]  /*51b0*/  ISETP.NE.AND P2, PT, R21, 0x1, PT ;  /* 0x000000011500780c */ /* 0x000fda0003f45270 */
[----:B------:R-:W0:Y:S02]  /*51c0*/  @P2 LDC.64 R22, c[0x0][0x9e8] ;  /* 0x00027a00ff162b82 */ /* 0x000e240000000a00 */
[----:B0-----:R-:W-:-:S05]  /*51d0*/  @P2 IMAD.HI.U32 R22, R15, R22, RZ ;  /* 0x000000160f162227 */ /* 0x001fca00078e00ff */
[----:B------:R-:W-:-:S07]  /*51e0*/  @P2 SHF.R.U32.HI R15, RZ, R23, R22 ;  /* 0x00000017ff0f2219 */ /* 0x000fce0000011616 */
.L_x_944:
[----:B------:R-:W-:Y:S05]  /*51f0*/  BSYNC B0 ;  /* 0x0000000000007941 */ /* 0x000fea0003800000 */
.L_x_942:
[----:B------:R-:W-:-:S05]  /*5200*/  IMAD R15, R15, R21, R140 ;  /* 0x000000150f0f7224 */ /* 0x000fca00078e028c */
[----:B------:R-:W-:Y:S02]  /*5210*/  VIADDMNMX R0, R15, R21, R0, PT ;  /* 0x000000150f007246 */ /* 0x000fe40003800100 */
[----:B------:R-:W-:-:S07]  /*5220*/  VIMNMX R2, R2, R15, !PT ;  /* 0x0000000f02027248 */ /* 0x000fce0007fe0100 */
.L_x_941:
[C---:B------:R-:W-:Y:S02]  /*5230*/  ISETP.GE.AND P2, PT, R149.reuse, 0x2, PT ;  /* 0x000000029500780c */ /* 0x040fe40003f46270 */
[C---:B------:R-:W-:Y:S02]  /*5240*/  ISETP.GE.AND P5, PT, R149.reuse, 0xa, PT ;  /* 0x0000000a9500780c */ /* 0x040fe40003fa6270 */
[----:B------:R-:W-:Y:S02]  /*5250*/  ISETP.GT.AND P3, PT, R2, 0x1, !P2 ;  /* 0x000000010200780c */ /* 0x000fe40005764270 */
[----:B------:R-:W-:Y:S02]  /*5260*/  P2R R139, PR, RZ, 0x20 ;  /* 0x00000020ff8b7803 */ /* 0x000fe40000000000 */
[----:B------:R-:W-:Y:S02]  /*5270*/  ISETP.LT.OR P4, PT, R0, 0x2, P3 ;  /* 0x000000020000780c */ /* 0x000fe40001f81670 */
[----:B------:R-:W-:-:S02]  /*5280*/  ISETP.GE.AND P3, PT, R149, 0x9, PT ;  /* 0x000000099500780c */ /* 0x000fc40003f66270 */
        /* <DEDUP_REMOVED lines=28> */
[----:B------:R-:W-:Y:S01]  /*5450*/  ISETP.GT.AND P4, PT, R2, 0x20, !P5 ;  /* 0x000000200200780c */ /* 0x000fe20006f84270 */
[----:B------:R-:W0:Y:S01]  /*5460*/  SHFL.IDX PT, R101, R14, 0x1, 0x1c1f ;  /* 0x003c1f000e657f89 */ /* 0x000e2200000e0000 */
        /* <DEDUP_REMOVED lines=61> */
[----:B------:R-:W-:-:S04]  /*5840*/  ISETP.LT.OR P4, PT, R0, 0x51, P4 ;  /* 0x000000510000780c */ /* 0x000fc80002781670 */
[----:B------:R-:W-:Y:S02]  /*5850*/  FSEL R93, R128, -INF , !P4 ;  /* 0xff800000805d7808 */ /* 0x000fe40006000000 */
[----:B------:R-:W-:-:S04]  /*5860*/  ISETP.GE.AND P4, PT, R149, 0x52, PT ;  /* 0x000000529500780c */ /* 0x000fc80003f86270 */
[----:B------:R-:W-:-:S04]  /*5870*/  ISETP.GT.AND P5, PT, R2, 0x51, !P4 ;  /* 0x000000510200780c */ /* 0x000fc800067a4270 */
[----:B------:R-:W-:-:S04]  /*5880*/  ISETP.LT.OR P5, PT, R0, 0x52, P5 ;  /* 0x000000520000780c */ /* 0x000fc80002fa1670 */
[----:B------:R-:W-:Y:S02]  /*5890*/  FSEL R129, R129, -INF , !P5 ;  /* 0xff80000081817808 */ /* 0x000fe40006800000 */
[----:B------:R-:W-:-:S04]  /*58a0*/  ISETP.GE.AND P5, PT, R149, 0x59, PT ;  /* 0x000000599500780c */ /* 0x000fc80003fa6270 */
[----:B------:R-:W-:-:S04]  /*58b0*/  ISETP.GT.AND P6, PT, R2, 0x58, !P5 ;  /* 0x000000580200780c */ /* 0x000fc80006fc4270 */
[----:B------:R-:W-:-:S04]  /*58c0*/  ISETP.LT.OR P6, PT, R0, 0x59, P6 ;  /* 0x000000590000780c */ /* 0x000fc800037c1670 */
[----:B------:R-:W-:Y:S02]  /*58d0*/  FSEL R89, R132, -INF , !P6 ;  /* 0xff80000084597808 */ /* 0x000fe40007000000 */
[----:B------:R-:W-:-:S04]  /*58e0*/  ISETP.GE.AND P6, PT, R149, 0x1, PT ;  /* 0x000000019500780c */ /* 0x000fc80003fc6270 */
[----:B------:R-:W-:Y:S02]  /*58f0*/  P2R R92, PR, RZ, 0x40 ;  /* 0x00000040ff5c7803 */ /* 0x000fe40000000000 */
[----:B------:R-:W-:-:S04]  /*5900*/  ISETP.GT.AND P6, PT, R2, RZ, !P6 ;  /* 0x000000ff0200720c */ /* 0x000fc800077c4270 */
[----:B------:R-:W-:-:S04]  /*5910*/  ISETP.LT.OR P6, PT, R0, 0x1, P6 ;  /* 0x000000010000780c */ /* 0x000fc800037c1670 */
[----:B------:R-:W-:Y:S02]  /*5920*/  FSEL R165, R88, -INF , !P6 ;  /* 0xff80000058a57808 */ /* 0x000fe40007000000 */
[----:B------:R-:W-:-:S04]  /*5930*/  ISETP.GE.AND P6, PT, R149, 0x5a, PT ;  /* 0x0000005a9500780c */ /* 0x000fc80003fc6270 */
[----:B------:R-:W-:Y:S02]  /*5940*/  P2R R128, PR, RZ, 0x40 ;  /* 0x00000040ff807803 */ /* 0x000fe40000000000 */
[----:B------:R-:W-:Y:S01]  /*5950*/  ISETP.GT.AND P6, PT, R2, 0x59, !P6 ;  /* 0x000000590200780c */ /* 0x000fe200077c4270 */
[----:B0-----:R-:W-:-:S03]  /*5960*/  IMAD.IADD R2, R138, 0x1, R101 ;  /* 0x000000018a027824 */ /* 0x001fc600078e0265 */
[----:B------:R-:W-:Y:S01]  /*5970*/  ISETP.LT.OR P6, PT, R0, 0x5a, P6 ;  /* 0x0000005a0000780c */ /* 0x000fe200037c1670 */
[----:B------:R-:W-:-:S03]  /*5980*/  IMAD.IADD R0, R136, 0x1, R101 ;  /* 0x0000000188007824 */ /* 0x000fc600078e0265 */
[----:B------:R-:W-:Y:S02]  /*5990*/  FSEL R133, R133, -INF , !P6 ;  /* 0xff80000085857808 */ /* 0x000fe40007000000 */
[----:B------:R-:W-:-:S13]  /*59a0*/  ISETP.NE.AND P6, PT, R161, RZ, PT ;  /* 0x000000ffa100720c */ /* 0x000fda0003fc5270 */
[----:B------:R-:W-:Y:S05]  /*59b0*/  @!P6 BRA `(.L_x_945) ;  /* 0x000000000058e947 */ /* 0x000fea0003800000 */
        /* <DEDUP_REMOVED lines=13> */
.L_x_947:
[----:B------:R-:W-:-:S05]  /*5a90*/  IMAD.U32 R22, RZ, RZ, UR6 ;  /* 0x00000006ff167e24 */ /* 0x000fca000f8e00ff */
[----:B------:R-:W-:-:S13]  /*5aa0*/  ISETP.NE.AND P6, PT, R22, 0x1, PT ;  /* 0x000000011600780c */ /* 0x000fda0003fc5270 */
[----:B------:R-:W0:Y:S02]  /*5ab0*/  @P6 LDC.64 R104, c[0x0][0x9e8] ;  /* 0x00027a00ff686b82 */ /* 0x000e240000000a00 */
[----:B0-----:R-:W-:-:S05]  /*5ac0*/  @P6 IMAD.HI.U32 R14, R101, R104, RZ ;  /* 0x00000068650e6227 */ /* 0x001fca00078e00ff */
[----:B------:R-:W-:-:S07]  /*5ad0*/  @P6 SHF.R.U32.HI R101, RZ, R105, R14 ;  /* 0x00000069ff656219 */ /* 0x000fce000001160e */
.L_x_948:
[----:B------:R-:W-:Y:S05]  /*5ae0*/  BSYNC B0 ;  /* 0x0000000000007941 */ /* 0x000fea0003800000 */
.L_x_946:
[----:B------:R-:W-:-:S05]  /*5af0*/  IMAD R101, R101, R22, R140 ;  /* 0x0000001665657224 */ /* 0x000fca00078e028c */
[----:B------:R-:W-:Y:S02]  /*5b00*/  VIADDMNMX R0, R101, R22, R0, PT ;  /* 0x0000001665007246 */ /* 0x000fe40003800100 */
[----:B------:R-:W-:-:S07]  /*5b10*/  VIMNMX R2, R2, R101, !PT ;  /* 0x0000006502027248 */ /* 0x000fce0007fe0100 */
.L_x_945:
[C---:B------:R-:W-:Y:S01]  /*5b20*/  ISETP.GT.AND P2, PT, R2.reuse, 0x1, !P2 ;  /* 0x000000010200780c */ /* 0x040fe20005744270 */
[----:B------:R-:W-:Y:S01]  /*5b30*/  UMOV UR5, UR4 ;  /* 0x0000000400057c82 */ /* 0x000fe20008000000 */
[----:B------:R-:W-:Y:S02]  /*5b40*/  ISETP.GT.AND P3, PT, R2, 0x8, !P3 ;  /* 0x000000080200780c */ /* 0x000fe40005f64270 */
        /* <DEDUP_REMOVED lines=38> */
[----:B------:R-:W-:Y:S02]  /*5db0*/  ISETP.GT.AND P2, PT, R2, 0x20, !P3 ;  /* 0x000000200200780c */ /* 0x000fe40005f44270 */
[----:B------:R-:W-:-:S02]  /*5dc0*/  FMNMX.FTZ R14, R23, R14, !PT ;  /* 0x0000000e170e7209 */ /* 0x000fc40007810000 */
[----:B------:R-:W-:Y:S02]  /*5dd0*/  ISETP.LT.OR P2, PT, R0, 0x21, P2 ;  /* 0x000000210000780c */ /* 0x000fe40001741670 */
[----:B------:R-:W-:Y:S02]  /*5de0*/  FMNMX.FTZ R14, R113, R14, !PT ;  /* 0x0000000e710e7209 */ /* 0x000fe40007810000 */
[----:B------:R-:W-:Y:S02]  /*5df0*/  FSEL R141, R106, -INF , !P2 ;  /* 0xff8000006a8d7808 */ /* 0x000fe40005000000 */
[----:B------:R-:W-:Y:S02]  /*5e00*/  ISETP.GT.AND P2, PT, R2, 0x21, !P6 ;  /* 0x000000210200780c */ /* 0x000fe40007744270 */
[----:B------:R-:W-:Y:S02]  /*5e10*/  ISETP.NE.AND P6, PT, R147, RZ, PT ;  /* 0x000000ff9300720c */ /* 0x000fe40003fc5270 */
        /* <DEDUP_REMOVED lines=19> */
[----:B------:R-:W-:Y:S02]  /*5f50*/  ISETP.GT.AND P2, PT, R2, 0x30, !P2 ;  /* 0x000000300200780c */ /* 0x000fe40005744270 */
[----:B------:R-:W-:Y:S02]  /*5f60*/  ISETP.NE.AND P3, PT, R124, RZ, PT ;  /* 0x000000ff7c00720c */ /* 0x000fe40003f65270 */
[----:B------:R-:W-:Y:S02]  /*5f70*/  ISETP.LT.OR P2, PT, R0, 0x31, P2 ;  /* 0x000000310000780c */ /* 0x000fe40001741670 */
[----:B------:R-:W-:Y:S02]  /*5f80*/  FMNMX.FTZ R14, R89, R14, !PT ;  /* 0x0000000e590e7209 */ /* 0x000fe40007810000 */
[----:B------:R-:W-:Y:S02]  /*5f90*/  FSEL R107, R114, -INF , !P2 ;  /* 0xff800000726b7808 */ /* 0x000fe40005000000 */
[----:B------:R-:W-:-:S02]  /*5fa0*/  ISETP.NE.AND P2, PT, R112, RZ, PT ;  /* 0x000000ff7000720c */ /* 0x000fc40003f45270 */
[----:B------:R-:W-:Y:S02]  /*5fb0*/  FMNMX.FTZ R22, R133, R14, !PT ;  /* 0x0000000e85167209 */ /* 0x000fe40007810000 */
[C---:B------:R-:W-:Y:S01]  /*5fc0*/  ISETP.GT.AND P2, PT, R2.reuse, 0x31, !P2 ;  /* 0x000000310200780c */ /* 0x040fe20005744270 */
[----:B------:R-:W0:Y:S01]  /*5fd0*/  LDC R14, c[0x0][0x988] ;  /* 0x00026200ff0e7b82 */ /* 0x000e220000000800 */
[----:B------:R-:W-:Y:S01]  /*5fe0*/  ISETP.GT.AND P4, PT, R2, 0x51, !P4 ;  /* 0x000000510200780c */ /* 0x000fe20006784270 */
[----:B------:R-:W1:Y:S01]  /*5ff0*/  SHFL.BFLY PT, R163, R22, 0x2, 0x1f ;  /* 0x0c401f0016a37f89 */ /* 0x000e6200000e0000 */
[C---:B------:R-:W-:Y:S02]  /*6000*/  ISETP.LT.OR P2, PT, R0.reuse, 0x32, P2 ;  /* 0x000000320000780c */ /* 0x040fe40001741670 */
[----:B------:R-:W-:Y:S02]  /*6010*/  ISETP.LT.OR P4, PT, R0, 0x52, P4 ;  /* 0x000000520000780c */ /* 0x000fe40002781670 */
[----:B------:R-:W-:-:S02]  /*6020*/  FSEL R115, R115, -INF , !P2 ;  /* 0xff80000073737808 */ /* 0x000fc40005000000 */
[----:B------:R-:W-:Y:S02]  /*6030*/  ISETP.NE.AND P2, PT, R150, RZ, PT ;  /* 0x000000ff9600720c */ /* 0x000fe40003f45270 */
[C---:B------:R-:W-:Y:S02]  /*6040*/  ISETP.GT.AND P5, PT, R2.reuse, 0x58, !P5 ;  /* 0x000000580200780c */ /* 0x040fe40006fa4270 */
[----:B------:R-:W-:Y:S02]  /*6050*/  ISETP.GT.AND P2, PT, R2, 0x38, !P2 ;  /* 0x000000380200780c */ /* 0x000fe40005744270 */
[----:B------:R-:W-:Y:S02]  /*6060*/  FSEL R131, R131, -INF , !P4 ;  /* 0xff80000083837808 */ /* 0x000fe40006000000 */
[C---:B------:R-:W-:Y:S02]  /*6070*/  ISETP.LT.OR P2, PT, R0.reuse, 0x39, P2 ;  /* 0x000000390000780c */ /* 0x040fe40001741670 */
[----:B------:R-:W-:-:S02]  /*6080*/  ISETP.LT.OR P5, PT, R0, 0x59, P5 ;  /* 0x000000590000780c */ /* 0x000fc40002fa1670 */
[----:B------:R-:W-:Y:S02]  /*6090*/  FSEL R111, R118, -INF , !P2 ;  /* 0xff800000766f7808 */ /* 0x000fe40005000000 */
[----:B------:R-:W-:Y:S02]  /*60a0*/  ISETP.NE.AND P2, PT, R116, RZ, PT ;  /* 0x000000ff7400720c */ /* 0x000fe40003f45270 */
[----:B-1----:R-:W-:Y:S02]  /*60b0*/  FMNMX.FTZ R88, R22, R163, !PT ;  /* 0x000000a316587209 */ /* 0x002fe40007810000 */
[----:B------:R-:W-:-:S03]  /*60c0*/  ISETP.GT.AND P2, PT, R2, 0x39, !P2 ;  /* 0x000000390200780c */ /* 0x000fc60005744270 */
[----:B------:R-:W1:Y:S01]  /*60d0*/  SHFL.BFLY PT, R163, R88, 0x1, 0x1f ;  /* 0x0c201f0058a37f89 */ /* 0x000e6200000e0000 */
[----:B------:R-:W-:-:S04]  /*60e0*/  ISETP.LT.OR P2, PT, R0, 0x3a, P2 ;  /* 0x0000003a0000780c */ /* 0x000fc80001741670 */
[----:B------:R-:W-:Y:S02]  /*60f0*/  FSEL R119, R119, -INF , !P2 ;  /* 0xff80000077777808 */ /* 0x000fe40005000000 */
[----:B------:R-:W-:-:S04]  /*6100*/  ISETP.NE.AND P2, PT, R152, RZ, PT ;  /* 0x000000ff9800720c */ /* 0x000fc80003f45270 */
[----:B------:R-:W-:-:S04]  /*6110*/  ISETP.GT.AND P2, PT, R2, 0x40, !P2 ;  /* 0x000000400200780c */ /* 0x000fc80005744270 */
[----:B------:R-:W-:-:S04]  /*6120*/  ISETP.LT.OR P2, PT, R0, 0x41, P2 ;  /* 0x000000410000780c */ /* 0x000fc80001741670 */
[----:B------:R-:W-:Y:S02]  /*6130*/  FSEL R153, R122, -INF , !P2 ;  /* 0xff8000007a997808 */ /* 0x000fe40005000000 */
[----:B------:R-:W-:Y:S02]  /*6140*/  ISETP.NE.AND P2, PT, R120, RZ, PT ;  /* 0x000000ff7800720c */ /* 0x000fe40003f45270 */
[----:B-1----:R-:W-:Y:S02]  /*6150*/  FMNMX.FTZ R163, R88, R163, !PT ;  /* 0x000000a358a37209 */ /* 0x002fe40007810000 */
[----:B------:R-:W-:-:S04]  /*6160*/  ISETP.GT.AND P2, PT, R2, 0x41, !P2 ;  /* 0x000000410200780c */ /* 0x000fc80005744270 */
[----:B------:R-:W-:-:S04]  /*6170*/  ISETP.LT.OR P2, PT, R0, 0x42, P2 ;  /* 0x000000420000780c */ /* 0x000fc80001741670 */
[----:B------:R-:W-:Y:S02]  /*6180*/  FSEL R123, R123, -INF , !P2 ;  /* 0xff8000007b7b7808 */ /* 0x000fe40005000000 */
[----:B------:R-:W-:-:S04]  /*6190*/  ISETP.NE.AND P2, PT, R154, RZ, PT ;  /* 0x000000ff9a00720c */ /* 0x000fc80003f45270 */
[----:B------:R-:W-:-:S04]  /*61a0*/  ISETP.GT.AND P2, PT, R2, 0x48, !P2 ;  /* 0x000000480200780c */ /* 0x000fc80005744270 */
[----:B------:R-:W-:-:S04]  /*61b0*/  ISETP.LT.OR P2, PT, R0, 0x49, P2 ;  /* 0x000000490000780c */ /* 0x000fc80001741670 */
[----:B------:R-:W-:Y:S02]  /*61c0*/  FSEL R157, R126, -INF , !P2 ;  /* 0xff8000007e9d7808 */ /* 0x000fe40005000000 */
[----:B------:R-:W-:-:S04]  /*61d0*/  ISETP.GT.AND P2, PT, R2, 0x49, !P3 ;  /* 0x000000490200780c */ /* 0x000fc80005f44270 */
[----:B------:R-:W-:-:S04]  /*61e0*/  ISETP.LT.OR P2, PT, R0, 0x4a, P2 ;  /* 0x0000004a0000780c */ /* 0x000fc80001741670 */
[----:B------:R-:W-:Y:S02]  /*61f0*/  FSEL R127, R127, -INF , !P2 ;  /* 0xff8000007f7f7808 */ /* 0x000fe40005000000 */
[----:B------:R-:W-:Y:S02]  /*6200*/  ISETP.GT.AND P2, PT, R2, 0x50, !P6 ;  /* 0x000000500200780c */ /* 0x000fe40007744270 */
[----:B------:R-:W-:Y:S01]  /*6210*/  ISETP.NE.AND P6, PT, R92, RZ, PT ;  /* 0x000000ff5c00720c */ /* 0x000fe20003fc5270 */
[----:B0-----:R-:W-:Y:S01]  /*6220*/  FMUL.FTZ R92, R163, R14 ;  /* 0x0000000ea35c7220 */ /* 0x001fe20000410000 */
[----:B------:R-:W-:-:S04]  /*6230*/  ISETP.LT.OR P2, PT, R0, 0x51, P2 ;  /* 0x000000510000780c */ /* 0x000fc80001741670 */
[----:B------:R-:W-:Y:S02]  /*6240*/  FSEL R159, R130, -INF , !P2 ;  /* 0xff800000829f7808 */ /* 0x000fe40005000000 */
[----:B------:R-:W-:Y:S02]  /*6250*/  ISETP.GT.AND P2, PT, R2, RZ, !P6 ;  /* 0x000000ff0200720c */ /* 0x000fe40007744270 */
[----:B------:R-:W-:Y:S02]  /*6260*/  ISETP.NE.AND P6, PT, R128, RZ, PT ;  /* 0x000000ff8000720c */ /* 0x000fe40003fc5270 */
[----:B------:R-:W-:Y:S02]  /*6270*/  ISETP.LT.OR P2, PT, R0, 0x1, P2 ;  /* 0x000000010000780c */ /* 0x000fe40001741670 */
[----:B------:R-:W-:Y:S02]  /*6280*/  ISETP.GT.AND P3, PT, R2, 0x59, !P6 ;  /* 0x000000590200780c */ /* 0x000fe40007764270 */
[----:B------:R-:W-:-:S02]  /*6290*/  FSEL R90, R90, -INF , !P2 ;  /* 0xff8000005a5a7808 */ /* 0x000fc40005000000 */
[----:B------:R-:W-:Y:S02]  /*62a0*/  FSETP.NEU.FTZ.AND P2, PT, R163, -INF , PT ;  /* 0xff800000a300780b */ /* 0x000fe40003f5d000 */
[----:B------:R-:W-:Y:S02]  /*62b0*/  FMNMX.FTZ R22, R90, R11, !PT ;  /* 0x0000000b5a167209 */ /* 0x000fe40007810000 */
[----:B------:R-:W-:Y:S02]  /*62c0*/  FSEL R92, R92, RZ, P2 ;  /* 0x000000ff5c5c7208 */ /* 0x000fe40001000000 */
[----:B------:R-:W-:Y:S02]  /*62d0*/  FMNMX.FTZ R22, R101, R22, !PT ;  /* 0x0000001665167209 */ /* 0x000fe40007810000 */
[----:B------:R-:W-:Y:S01]  /*62e0*/  ISETP.LT.OR P3, PT, R0, 0x5a, P3 ;  /* 0x0000005a0000780c */ /* 0x000fe20001f61670 */
[--C-:B------:R-:W-:Y:S01]  /*62f0*/  FFMA.FTZ R148, R151, R14, -R92.reuse ;  /* 0x0000000e97947223 */ /* 0x100fe2000001085c */
[----:B------:R-:W-:Y:S01]  /*6300*/  FMNMX.FTZ R22, R91, R22, !PT ;  /* 0x000000165b167209 */ /* 0x000fe20007810000 */
[-CC-:B------:R-:W-:Y:S01]  /*6310*/  FFMA.FTZ R150, R137, R14.reuse, -R92.reuse ;  /* 0x0000000e89967223 */ /* 0x180fe2000001085c */
[----:B------:R-:W-:Y:S01]  /*6320*/  FSEL R151, R134, -INF , !P5 ;  /* 0xff80000086977808 */ /* 0x000fe20006800000 */
[--C-:B------:R-:W-:Y:S01]  /*6330*/  FFMA.FTZ R142, R15, R14, -R92.reuse ;  /* 0x0000000e0f8e7223 */ /* 0x100fe2000001085c */
[----:B------:R-:W-:Y:S01]  /*6340*/  FMNMX.FTZ R22, R95, R22, !PT ;  /* 0x000000165f167209 */ /* 0x000fe20007810000 */
[-CC-:B------:R-:W-:Y:S01]  /*6350*/  FFMA.FTZ R138, R89, R14.reuse, -R92.reuse ;  /* 0x0000000e598a7223 */ /* 0x180fe2000001085c */
[----:B------:R-:W-:Y:S01]  /*6360*/  FSEL R135, R135, -INF , !P3 ;  /* 0xff80000087877808 */ /* 0x000fe20005800000 */
[--C-:B------:R-:W-:Y:S01]  /*6370*/  FFMA.FTZ R144, R23, R14, -R92.reuse ;  /* 0x0000000e17907223 */ /* 0x100fe2000001085c */
[----:B------:R-:W-:Y:S01]  /*6380*/  FMNMX.FTZ R22, R105, R22, !PT ;  /* 0x0000001669167209 */ /* 0x000fe20007810000 */
[-CC-:B------:R-:W-:Y:S01]  /*6390*/  FFMA.FTZ R23, R113, R14.reuse, -R92.reuse ;  /* 0x0000000e71177223 */ /* 0x180fe2000001085c */
[----:B------:R-:W-:Y:S01]  /*63a0*/  FSEL R2, R163, RZ, P2 ;  /* 0x000000ffa3027208 */ /* 0x000fe20001000000 */
[--C-:B------:R-:W-:Y:S01]  /*63b0*/  FFMA.FTZ R146, R97, R14, -R92.reuse ;  /* 0x0000000e61927223 */ /* 0x100fe2000001085c */
[----:B------:R-:W-:Y:S01]  /*63c0*/  FMNMX.FTZ R22, R99, R22, !PT ;  /* 0x0000001663167209 */ /* 0x000fe20007810000 */
[-CC-:B------:R-:W-:Y:S01]  /*63d0*/  FFMA.FTZ R140, R21, R14.reuse, -R92.reuse ;  /* 0x0000000e158c7223 */ /* 0x180fe2000001085c */
[--C-:B------:R-:W-:Y:S01]  /*63e0*/  FFMA.FTZ R136, R93, R14, -R92.reuse ;  /* 0x0000000e5d887223 */ /* 0x100fe2000001085c */
[----:B------:R-:W-:Y:S01]  /*63f0*/  FADD.FTZ R89, -R2, R3 ;  /* 0x0000000302597221 */ /* 0x000fe20000010100 */
        /* <DEDUP_REMOVED lines=39> */
[----:B------:R-:W-:Y:S04]  /*6670*/  MUFU.EX2 R154, R154 ;  /* 0x0000009a009a7308 */ /* 0x000fe80000000800 */
[----:B------:R-:W0:Y:S04]  /*6680*/  SHFL.BFLY PT, R137, R22, 0x2, 0x1f ;  /* 0x0c401f0016897f89 */ /* 0x000e2800000e0000 */
        /* <DEDUP_REMOVED lines=9> */
[----:B0-----:R-:W-:Y:S01]  /*6720*/  FMNMX.FTZ R15, R137, R0, !PT ;  /* 0x00000000890f7209 */ /* 0x001fe20007810000 */
[----:B------:R-:W-:-:S03]  /*6730*/  FMUL.FTZ R0, R89, R14 ;  /* 0x0000000e59007220 */ /* 0x000fc60000410000 */
[C---:B------:R-:W-:Y:S01]  /*6740*/  FSETP.NEU.FTZ.AND P2, PT, R15.reuse, -INF , PT ;  /* 0xff8000000f00780b */ /* 0x040fe20003f5d000 */
[CC--:B------:R-:W-:Y:S02]  /*6750*/  FMUL.FTZ R2, R15.reuse, R14.reuse ;  /* 0x0000000e0f027220 */ /* 0x0c0fe40000410000 */
[----:B------:R-:W0:Y:S03]  /*6760*/  MUFU.EX2 R0, R0 ;  /* 0x0000000000007308 */ /* 0x000e260000000800 */
[----:B------:R-:W-:Y:S02]  /*6770*/  FSEL R92, R2, RZ, P2 ;  /* 0x000000ff025c7208 */ /* 0x000fe40001000000 */
[----:B------:R-:W-:Y:S02]  /*6780*/  FSEL R2, R15, RZ, P2 ;  /* 0x000000ff0f027208 */ /* 0x000fe40001000000 */
[----:B------:R-:W-:Y:S01]  /*6790*/  ISETP.GT.AND P2, PT, R20, R13, PT ;  /* 0x0000000d1400720c */ /* 0x000fe20003f44270 */
[-CC-:B------:R-:W-:Y:S01]  /*67a0*/  FFMA.FTZ R89, R90, R14.reuse, -R92.reuse ;  /* 0x0000000e5a597223 */ /* 0x180fe2000001085c */
[-CC-:B------:R-:W-:Y:S01]  /*67b0*/  FFMA.FTZ R88, R101, R14.reuse, -R92.reuse ;  /* 0x0000000e65587223 */ /* 0x180fe2000001085c */
[----:B------:R-:W-:Y:S01]  /*67c0*/  FADD.FTZ R11, -R2, R11 ;  /* 0x0000000b020b7221 */ /* 0x000fe20000010100 */
[-CC-:B------:R-:W-:Y:S01]  /*67d0*/  FFMA.FTZ R22, R91, R14.reuse, -R92.reuse ;  /* 0x0000000e5b167223 */ /* 0x180fe2000001085c */
[-CC-:B------:R-:W-:Y:S01]  /*67e0*/  FFMA.FTZ R95, R95, R14.reuse, -R92.reuse ;  /* 0x0000000e5f5f7223 */ /* 0x180fe2000001085c */
[-CC-:B------:R-:W-:Y:S01]  /*67f0*/  FFMA.FTZ R105, R105, R14.reuse, -R92.reuse ;  /* 0x0000000e69697223 */ /* 0x180fe2000001085c */
[-C--:B------:R-:W-:Y:S01]  /*6800*/  FMUL.FTZ R11, R11, R14.reuse ;  /* 0x0000000e0b0b7220 */ /* 0x080fe20000410000 */
[----:B------:R-:W-:Y:S01]  /*6810*/  MUFU.EX2 R89, R89 ;  /* 0x0000005900597308 */ /* 0x000fe20000000800 */
[--C-:B------:R-:W-:Y:S01]  /*6820*/  FFMA.FTZ R99, R99, R14, -R92.reuse ;  /* 0x0000000e63637223 */ /* 0x100fe2000001085c */
[----:B0-----:R-:W-:Y:S01]  /*6830*/  FFMA.FTZ R91, R0, R8, R165 ;  /* 0x00000008005b7223 */ /* 0x001fe200000100a5 */
[-CC-:B------:R-:W-:Y:S01]  /*6840*/  FFMA.FTZ R139, R139, R14.reuse, -R92.reuse ;  /* 0x0000000e8b8b7223 */ /* 0x180fe2000001085c */
[-CC-:B------:R-:W-:Y:S01]  /*6850*/  FFMA.FTZ R103, R103, R14.reuse, -R92.reuse ;  /* 0x0000000e67677223 */ /* 0x180fe2000001085c */
[-CC-:B------:R-:W-:Y:S01]  /*6860*/  FFMA.FTZ R141, R141, R14.reuse, -R92.reuse ;  /* 0x0000000e8d8d7223 */ /* 0x180fe2000001085c */
[----:B------:R-:W-:Y:S01]  /*6870*/  FADD.FTZ R91, R156, R91 ;  /* 0x0000005b9c5b7221 */ /* 0x000fe20000010000 */
[-CC-:B------:R-:W-:Y:S01]  /*6880*/  FFMA.FTZ R143, R143, R14.reuse, -R92.reuse ;  /* 0x0000000e8f8f7223 */ /* 0x180fe2000001085c */
[----:B------:R0:W1:Y:S01]  /*6890*/  MUFU.EX2 R2, R11 ;  /* 0x0000000b00027308 */ /* 0x0000620000000800 */
[-CC-:B------:R-:W-:Y:S01]  /*68a0*/  FFMA.FTZ R147, R147, R14.reuse, -R92.reuse ;  /* 0x0000000e93937223 */ /* 0x180fe2000001085c */
[----:B------:R-:W-:Y:S01]  /*68b0*/  FADD.FTZ R8, R158, R91 ;  /* 0x0000005b9e087221 */ /* 0x000fe20000010000 */
[-CC-:B------:R-:W-:Y:S01]  /*68c0*/  FFMA.FTZ R149, R149, R14.reuse, -R92.reuse ;  /* 0x0000000e95957223 */ /* 0x180fe2000001085c */
[-CC-:B------:R-:W-:Y:S01]  /*68d0*/  FFMA.FTZ R107, R107, R14.reuse, -R92.reuse ;  /* 0x0000000e6b6b7223 */ /* 0x180fe2000001085c */
[-C--:B------:R-:W-:Y:S01]  /*68e0*/  FFMA.FTZ R115, R115, R14.reuse, -R92 ;  /* 0x0000000e73737223 */ /* 0x080fe2000001085c */
[----:B------:R-:W-:Y:S01]  /*68f0*/  FADD.FTZ R91, R167, R8 ;  /* 0x00000008a75b7221 */ /* 0x000fe20000010000 */
[-CC-:B------:R-:W-:Y:S01]  /*6900*/  FFMA.FTZ R111, R111, R14.reuse, -R92.reuse ;  /* 0x0000000e6f6f7223 */ /* 0x180fe2000001085c */
[----:B------:R-:W2:Y:S01]  /*6910*/  MUFU.EX2 R88, R88 ;  /* 0x0000005800587308 */ /* 0x000ea20000000800 */
[----:B------:R-:W-:Y:S01]  /*6920*/  FFMA.FTZ R119, R119, R14, -R92 ;  /* 0x0000000e77777223 */ /* 0x000fe2000001085c */
[----:B------:R-:W-:Y:S01]  /*6930*/  FADD.FTZ R8, R152, R91 ;  /* 0x0000005b98087221 */ /* 0x000fe20000010000 */
[----:B------:R-:W-:-:S02]  /*6940*/  IMAD.U32 R90, RZ, RZ, UR11 ;  /* 0x0000000bff5a7e24 */ /* 0x000fc4000f8e00ff */
[-CC-:B------:R-:W-:Y:S01]  /*6950*/  FFMA.FTZ R153, R153, R14.reuse, -R92.reuse ;  /* 0x0000000e99997223 */ /* 0x180fe2000001085c */
[-C--:B------:R-:W-:Y:S01]  /*6960*/  FFMA.FTZ R123, R123, R14.reuse, -R92 ;  /* 0x0000000e7b7b7223 */ /* 0x080fe2000001085c */
[----:B0-----:R-:W-:Y:S01]  /*6970*/  FADD.FTZ R11, R169, R8 ;  /* 0x00000008a90b7221 */ /* 0x001fe20000010000 */
[----:B------:R-:W-:Y:S01]  /*6980*/  @!P1 VIADD R90, R90, 0x2a860 ;  /* 0x0002a8605a5a9836 */ /* 0x000fe20000000000 */
[----:B------:R-:W0:Y:S01]  /*6990*/  MUFU.EX2 R22, R22 ;  /* 0x0000001600167308 */ /* 0x000e220000000800 */
[----:B-1----:R-:W-:Y:S01]  /*69a0*/  FFMA.FTZ R5, R2, R5, R89 ;  /* 0x0000000502057223 */ /* 0x002fe20000010059 */
[----:B------:R-:W-:Y:S01]  /*69b0*/  FADD.FTZ R8, R154, R11 ;  /* 0x0000000b9a087221 */ /* 0x000fe20000010000 */
[-C--:B------:R-:W-:Y:S01]  /*69c0*/  FFMA.FTZ R157, R157, R14.reuse, -R92 ;  /* 0x0000000e9d9d7223 */ /* 0x080fe2000001085c */
[----:B------:R-:W-:Y:S01]  /*69d0*/  @!P1 PRMT R90, RZ, 0x654, R90 ;  /* 0x00000654ff5a9816 */ /* 0x000fe2000000005a */
[-C--:B------:R-:W-:Y:S01]  /*69e0*/  FFMA.FTZ R127, R127, R14.reuse, -R92 ;  /* 0x0000000e7f7f7223 */ /* 0x080fe2000001085c */
[----:B------:R-:W-:Y:S01]  /*69f0*/  FADD.FTZ R11, R155, R8 ;  /* 0x000000089b0b7221 */ /* 0x000fe20000010000 */
[-CC-:B------:R-:W-:Y:S01]  /*6a00*/  FFMA.FTZ R159, R159, R14.reuse, -R92.reuse ;  /* 0x0000000e9f9f7223 */ /* 0x180fe2000001085c */
[----:B------:R-:W1:Y:S01]  /*6a10*/  MUFU.EX2 R95, R95 ;  /* 0x0000005f005f7308 */ /* 0x000e620000000800 */
[----:B--2---:R-:W-:Y:S01]  /*6a20*/  FADD.FTZ R5, R88, R5 ;  /* 0x0000000558057221 */ /* 0x004fe20000010000 */
[----:B------:R-:W-:Y:S01]  /*6a30*/  FADD.FTZ R8, R148, R11 ;  /* 0x0000000b94087221 */ /* 0x000fe20000010000 */
[----:B------:R2:W-:Y:S01]  /*6a40*/  @!P1 SYNCS.ARRIVE.TRANS64.RED.A1T0 RZ, [R90+URZ], RZ ;  /* 0x000000ff5aff99a7 */ /* 0x0005e2000810043f */
[-CC-:B------:R-:W-:Y:S01]  /*6a50*/  FFMA.FTZ R131, R131, R14.reuse, -R92.reuse ;  /* 0x0000000e83837223 */ /* 0x180fe2000001085c */
[-C--:B------:R-:W-:Y:S01]  /*6a60*/  FFMA.FTZ R151, R151, R14.reuse, -R92 ;  /* 0x0000000e97977223 */ /* 0x080fe2000001085c */
[----:B------:R-:W-:Y:S01]  /*6a70*/  FADD.FTZ R11, R145, R8 ;  /* 0x00000008910b7221 */ /* 0x000fe20000010000 */
[----:B------:R-:W-:Y:S01]  /*6a80*/  FFMA.FTZ R92, R135, R14, -R92 ;  /* 0x0000000e875c7223 */ /* 0x000fe2000001085c */
[----:B------:R-:W3:Y:S01]  /*6a90*/  MUFU.EX2 R94, R105 ;  /* 0x00000069005e7308 */ /* 0x000ee20000000800 */
[----:B0-----:R-:W-:Y:S01]  /*6aa0*/  FADD.FTZ R5, R22, R5 ;  /* 0x0000000516057221 */ /* 0x001fe20000010000 */
[----:B------:R-:W-:Y:S01]  /*6ab0*/  FADD.FTZ R8, R150, R11 ;  /* 0x0000000b96087221 */ /* 0x000fe20000010000 */
[----:B------:R-:W-:Y:S01]  /*6ac0*/  F2FP.F16.F32.PACK_AB R154, R155, R154 ;  /* 0x0000009a9b9a723e */ /* 0x000fe200000000ff */
[----:B------:R-:W-:Y:S01]  /*6ad0*/  VIADD R20, R20, 0xffffffff ;  /* 0xffffffff14147836 */ /* 0x000fe20000000000 */
[----:B------:R-:W-:Y:S01]  /*6ae0*/  F2FP.F16.F32.PACK_AB R148, R145, R148 ;  /* 0x000000949194723e */ /* 0x000fe200000000ff */
[----:B------:R-:W-:Y:S01]  /*6af0*/  FADD.FTZ R11, R109, R8 ;  /* 0x000000086d0b7221 */ /* 0x000fe20000010000 */
[----:B------:R-:W-:Y:S01]  /*6b00*/  F2FP.F16.F32.PACK_AB R156, R156, R165 ;  /* 0x000000a59c9c723e */ /* 0x000fe200000000ff */
[----:B------:R-:W0:Y:S01]  /*6b10*/  MUFU.EX2 R99, R99 ;  /* 0x0000006300637308 */ /* 0x000e220000000800 */
[----:B-1----:R-:W-:Y:S01]  /*6b20*/  FADD.FTZ R5, R95, R5 ;  /* 0x000000055f057221 */ /* 0x002fe20000010000 */
[----:B------:R-:W-:Y:S01]  /*6b30*/  FADD.FTZ R8, R144, R11 ;  /* 0x0000000b90087221 */ /* 0x000fe20000010000 */
[----:B------:R-:W-:-:S02]  /*6b40*/  F2FP.F16.F32.PACK_AB R158, R167, R158 ;  /* 0x0000009ea79e723e */ /* 0x000fc400000000ff */
[----:B------:R-:W-:Y:S01]  /*6b50*/  F2FP.F16.F32.PACK_AB R152, R169, R152 ;  /* 0x00000098a998723e */ /* 0x000fe200000000ff */
[----:B------:R-:W-:Y:S01]  /*6b60*/  FADD.FTZ R11, R23, R8 ;  /* 0x00000008170b7221 */ /* 0x000fe20000010000 */
[----:B------:R-:W-:Y:S01]  /*6b70*/  F2FP.F16.F32.PACK_AB R150, R109, R150 ;  /* 0x000000966d96723e */ /* 0x000fe200000000ff */
[----:B------:R-:W1:Y:S01]  /*6b80*/  MUFU.EX2 R96, R139 ;  /* 0x0000008b00607308 */ /* 0x000e620000000800 */
[----:B---3--:R-:W-:Y:S01]  /*6b90*/  FADD.FTZ R5, R94, R5 ;  /* 0x000000055e057221 */ /* 0x008fe20000010000 */
[----:B------:R-:W-:-:S06]  /*6ba0*/  F2FP.F16.F32.PACK_AB R144, R23, R144 ;  /* 0x000000901790723e */ /* 0x000fcc00000000ff */
[----:B------:R-:W3:Y:S01]  /*6bb0*/  MUFU.EX2 R103, R103 ;  /* 0x0000006700677308 */ /* 0x000ee20000000800 */
[----:B0-----:R-:W-:-:S07]  /*6bc0*/  FADD.FTZ R5, R99, R5 ;  /* 0x0000000563057221 */ /* 0x001fce0000010000 */
[----:B------:R-:W0:Y:S01]  /*6bd0*/  MUFU.EX2 R98, R141 ;  /* 0x0000008d00627308 */ /* 0x000e220000000800 */
[----:B-1----:R-:W-:-:S07]  /*6be0*/  FADD.FTZ R5, R96, R5 ;  /* 0x0000000560057221 */ /* 0x002fce0000010000 */
[----:B------:R-:W1:Y:S01]  /*6bf0*/  MUFU.EX2 R143, R143 ;  /* 0x0000008f008f7308 */ /* 0x000e620000000800 */
[C---:B---3--:R-:W-:Y:S01]  /*6c00*/  FADD.FTZ R5, R103.reuse, R5 ;  /* 0x0000000567057221 */ /* 0x048fe20000010000 */
[----:B------:R-:W-:-:S06]  /*6c10*/  F2FP.F16.F32.PACK_AB R155, R103, R96 ;  /* 0x00000060679b723e */ /* 0x000fcc00000000ff */
[----:B------:R-:W3:Y:S01]  /*6c20*/  MUFU.EX2 R100, R147 ;  /* 0x0000009300647308 */ /* 0x000ee20000000800 */
[----:B0-----:R-:W-:-:S07]  /*6c30*/  FADD.FTZ R5, R98, R5 ;  /* 0x0000000562057221 */ /* 0x001fce0000010000 */
[----:B------:R0:W4:Y:S01]  /*6c40*/  MUFU.EX2 R101, R149 ;  /* 0x0000009500657308 */ /* 0x0001220000000800 */
[----:B-1----:R-:W-:-:S07]  /*6c50*/  FADD.FTZ R5, R143, R5 ;  /* 0x000000058f057221 */ /* 0x002fce0000010000 */
[----:B------:R-:W1:Y:S01]  /*6c60*/  MUFU.EX2 R102, R107 ;  /* 0x0000006b00667308 */ /* 0x000e620000000800 */
[----:B---3--:R-:W-:Y:S01]  /*6c70*/  FADD.FTZ R5, R100, R5 ;  /* 0x0000000564057221 */ /* 0x008fe20000010000 */
[----:B0-----:R-:W-:-:S06]  /*6c80*/  F2FP.F16.F32.PACK_AB R149, R143, R98 ;  /* 0x000000628f95723e */ /* 0x001fcc00000000ff */
[----:B------:R-:W0:Y:S01]  /*6c90*/  MUFU.EX2 R115, R115 ;  /* 0x0000007300737308 */ /* 0x000e220000000800 */
[----:B----4-:R-:W-:-:S07]  /*6ca0*/  FADD.FTZ R5, R101, R5 ;  /* 0x0000000565057221 */ /* 0x010fce0000010000 */
[----:B------:R-:W3:Y:S01]  /*6cb0*/  MUFU.EX2 R146, R146 ;  /* 0x0000009200927308 */ /* 0x000ee20000000800 */
[----:B-1----:R-:W-:-:S07]  /*6cc0*/  FADD.FTZ R5, R102, R5 ;  /* 0x0000000566057221 */ /* 0x002fce0000010000 */
[----:B------:R-:W1:Y:S01]  /*6cd0*/  MUFU.EX2 R104, R111 ;  /* 0x0000006f00687308 */ /* 0x000e620000000800 */
[C---:B0-----:R-:W-:Y:S01]  /*6ce0*/  FADD.FTZ R5, R115.reuse, R5 ;  /* 0x0000000573057221 */ /* 0x041fe20000010000 */
[----:B------:R-:W-:-:S06]  /*6cf0*/  F2FP.F16.F32.PACK_AB R145, R115, R102 ;  /* 0x000000667391723e */ /* 0x000fcc00000000ff */
[----:B------:R-:W0:Y:S01]  /*6d00*/  MUFU.EX2 R97, R97 ;  /* 0x0000006100617308 */ /* 0x000e220000000800 */
[----:B---3--:R-:W-:-:S07]  /*6d10*/  FADD.FTZ R8, R146, R11 ;  /* 0x0000000b92087221 */ /* 0x008fce0000010000 */
[----:B------:R-:W3:Y:S01]  /*6d20*/  MUFU.EX2 R119, R119 ;  /* 0x0000007700777308 */ /* 0x000ee20000000800 */
[----:B-1----:R-:W-:-:S07]  /*6d30*/  FADD.FTZ R5, R104, R5 ;  /* 0x0000000568057221 */ /* 0x002fce0000010000 */
[----:B------:R-:W1:Y:S01]  /*6d40*/  MUFU.EX2 R140, R140 ;  /* 0x0000008c008c7308 */ /* 0x000e620000000800 */
[C---:B0-----:R-:W-:Y:S01]  /*6d50*/  FADD.FTZ R11, R97.reuse, R8 ;  /* 0x00000008610b7221 */ /* 0x041fe20000010000 */
[----:B------:R-:W-:-:S06]  /*6d60*/  F2FP.F16.F32.PACK_AB R146, R97, R146 ;  /* 0x000000926192723e */ /* 0x000fcc00000000ff */
[----:B------:R0:W4:Y:S01]  /*6d70*/  MUFU.EX2 R106, R153 ;  /* 0x00000099006a7308 */ /* 0x0001220000000800 */
[C---:B---3--:R-:W-:Y:S01]  /*6d80*/  FADD.FTZ R5, R119.reuse, R5 ;  /* 0x0000000577057221 */ /* 0x048fe20000010000 */
[----:B------:R-:W-:-:S06]  /*6d90*/  F2FP.F16.F32.PACK_AB R147, R119, R104 ;  /* 0x000000687793723e */ /* 0x000fcc00000000ff */
[----:B------:R-:W3:Y:S01]  /*6da0*/  MUFU.EX2 R21, R21 ;  /* 0x0000001500157308 */ /* 0x000ee20000000800 */
[----:B-1----:R-:W-:Y:S01]  /*6db0*/  FADD.FTZ R8, R140, R11 ;  /* 0x0000000b8c087221 */ /* 0x002fe20000010000 */
[----:B0-----:R-:W-:-:S06]  /*6dc0*/  F2FP.F16.F32.PACK_AB R153, R99, R94 ;  /* 0x0000005e6399723e */ /* 0x001fcc00000000ff */
[----:B------:R-:W0:Y:S01]  /*6dd0*/  MUFU.EX2 R123, R123 ;  /* 0x0000007b007b7308 */ /* 0x000e220000000800 */
[----:B----4-:R-:W-:-:S07]  /*6de0*/  FADD.FTZ R5, R106, R5 ;  /* 0x000000056a057221 */ /* 0x010fce0000010000 */
[----:B------:R-:W1:Y:S01]  /*6df0*/  MUFU.EX2 R142, R142 ;  /* 0x0000008e008e7308 */ /* 0x000e620000000800 */
[C---:B---3--:R-:W-:Y:S01]  /*6e00*/  FADD.FTZ R11, R21.reuse, R8 ;  /* 0x00000008150b7221 */ /* 0x048fe20000010000 */
[----:B------:R-:W-:Y:S01]  /*6e10*/  F2FP.F16.F32.PACK_AB R140, R21, R140 ;  /* 0x0000008c158c723e */ /* 0x000fe200000000ff */
[----:B------:R-:W-:-:S05]  /*6e20*/  IMAD.MOV.U32 R21, RZ, RZ, R4 ;  /* 0x000000ffff157224 */ /* 0x000fca00078e0004 */
[----:B--2---:R2:W3:Y:S01]  /*6e30*/  MUFU.EX2 R90, R157 ;  /* 0x0000009d005a7308 */ /* 0x0044e20000000800 */
[C---:B0-----:R-:W-:Y:S01]  /*6e40*/  FADD.FTZ R5, R123.reuse, R5 ;  /* 0x000000057b057221 */ /* 0x041fe20000010000 */
[----:B------:R-:W-:-:S06]  /*6e50*/  F2FP.F16.F32.PACK_AB R141, R123, R106 ;  /* 0x0000006a7b8d723e */ /* 0x000fcc00000000ff */
[----:B------:R-:W0:Y:S01]  /*6e60*/  MUFU.EX2 R113, R113 ;  /* 0x0000007100717308 */ /* 0x000e220000000800 */
[----:B-1----:R-:W-:Y:S01]  /*6e70*/  FADD.FTZ R8, R142, R11 ;  /* 0x0000000b8e087221 */ /* 0x002fe20000010000 */
[----:B--2---:R-:W-:-:S06]  /*6e80*/  F2FP.F16.F32.PACK_AB R157, R88, R89 ;  /* 0x00000059589d723e */ /* 0x004fcc00000000ff */
[----:B------:R-:W1:Y:S01]  /*6e90*/  MUFU.EX2 R127, R127 ;  /* 0x0000007f007f7308 */ /* 0x000e620000000800 */
[----:B---3--:R-:W-:-:S07]  /*6ea0*/  FADD.FTZ R5, R90, R5 ;  /* 0x000000055a057221 */ /* 0x008fce0000010000 */
[----:B------:R-:W2:Y:S01]  /*6eb0*/  MUFU.EX2 R136, R136 ;  /* 0x0000008800887308 */ /* 0x000ea20000000800 */
[C---:B0-----:R-:W-:Y:S01]  /*6ec0*/  FADD.FTZ R11, R113.reuse, R8 ;  /* 0x00000008710b7221 */ /* 0x041fe20000010000 */
[----:B------:R-:W-:-:S06]  /*6ed0*/  F2FP.F16.F32.PACK_AB R142, R113, R142 ;  /* 0x0000008e718e723e */ /* 0x000fcc00000000ff */
[----:B------:R0:W3:Y:S01]  /*6ee0*/  MUFU.EX2 R108, R159 ;  /* 0x0000009f006c7308 */ /* 0x0000e20000000800 */
[C---:B-1----:R-:W-:Y:S01]  /*6ef0*/  FADD.FTZ R5, R127.reuse, R5 ;  /* 0x000000057f057221 */ /* 0x042fe20000010000 */
[----:B------:R-:W-:-:S06]  /*6f00*/  F2FP.F16.F32.PACK_AB R143, R127, R90 ;  /* 0x0000005a7f8f723e */ /* 0x000fcc00000000ff */
[----:B------:R-:W1:Y:S01]  /*6f10*/  MUFU.EX2 R93, R93 ;  /* 0x0000005d005d7308 */ /* 0x000e620000000800 */
[----:B--2---:R-:W-:Y:S01]  /*6f20*/  FADD.FTZ R8, R136, R11 ;  /* 0x0000000b88087221 */ /* 0x004fe20000010000 */
[----:B0-----:R-:W-:-:S06]  /*6f30*/  F2FP.F16.F32.PACK_AB R159, R95, R22 ;  /* 0x000000165f9f723e */ /* 0x001fcc00000000ff */
[----:B------:R-:W0:Y:S01]  /*6f40*/  MUFU.EX2 R131, R131 ;  /* 0x0000008300837308 */ /* 0x000e220000000800 */
[----:B---3--:R-:W-:-:S07]  /*6f50*/  FADD.FTZ R5, R108, R5 ;  /* 0x000000056c057221 */ /* 0x008fce0000010000 */
[----:B------:R-:W2:Y:S01]  /*6f60*/  MUFU.EX2 R138, R138 ;  /* 0x0000008a008a7308 */ /* 0x000ea20000000800 */
[C---:B-1----:R-:W-:Y:S01]  /*6f70*/  FADD.FTZ R11, R93.reuse, R8 ;  /* 0x000000085d0b7221 */ /* 0x042fe20000010000 */
[----:B------:R-:W-:-:S06]  /*6f80*/  F2FP.F16.F32.PACK_AB R136, R93, R136 ;  /* 0x000000885d88723e */ /* 0x000fcc00000000ff */
[----:B------:R1:W3:Y:S01]  /*6f90*/  MUFU.EX2 R110, R151 ;  /* 0x00000097006e7308 */ /* 0x0002e20000000800 */
[C---:B0-----:R-:W-:Y:S01]  /*6fa0*/  FADD.FTZ R5, R131.reuse, R5 ;  /* 0x0000000583057221 */ /* 0x041fe20000010000 */
[----:B------:R-:W-:-:S06]  /*6fb0*/  F2FP.F16.F32.PACK_AB R137, R131, R108 ;  /* 0x0000006c8389723e */ /* 0x000fcc00000000ff */
[----:B------:R-:W0:Y:S01]  /*6fc0*/  MUFU.EX2 R3, R3 ;  /* 0x0000000300037308 */ /* 0x000e220000000800 */
[----:B--2---:R-:W-:Y:S01]  /*6fd0*/  FADD.FTZ R8, R138, R11 ;  /* 0x0000000b8a087221 */ /* 0x004fe20000010000 */
[----:B-1----:R-:W-:Y:S01]  /*6fe0*/  F2FP.F16.F32.PACK_AB R151, R101, R100 ;  /* 0x000000646597723e */ /* 0x002fe200000000ff */
[----:B------:R-:W-:-:S05]  /*6ff0*/  IMAD.MOV.U32 R11, RZ, RZ, R15 ;  /* 0x000000ffff0b7224 */ /* 0x000fca00078e000f */
[----:B------:R-:W1:Y:S01]  /*7000*/  MUFU.EX2 R92, R92 ;  /* 0x0000005c005c7308 */ /* 0x000e620000000800 */
[----:B---3--:R-:W-:Y:S01]  /*7010*/  FADD.FTZ R5, R110, R5 ;  /* 0x000000056e057221 */ /* 0x008fe20000010000 */
[C---:B0-----:R-:W-:Y:S01]  /*7020*/  FADD.FTZ R8, R3.reuse, R8 ;  /* 0x0000000803087221 */ /* 0x041fe20000010000 */
[----:B------:R-:W-:Y:S01]  /*7030*/  F2FP.F16.F32.PACK_AB R138, R3, R138 ;  /* 0x0000008a038a723e */ /* 0x000fe200000000ff */
[----:B------:R-:W-:Y:S02]  /*7040*/  IMAD.MOV.U32 R3, RZ, RZ, R163 ;  /* 0x000000ffff037224 */ /* 0x000fe400078e00a3 */
[C---:B-1----:R-:W-:Y:S01]  /*7050*/  FADD.FTZ R5, R92.reuse, R5 ;  /* 0x000000055c057221 */ /* 0x042fe20000010000 */
[----:B------:R-:W-:Y:S01]  /*7060*/  F2FP.F16.F32.PACK_AB R139, R92, R110 ;  /* 0x0000006e5c8b723e */ /* 0x000fe200000000ff */
[----:B------:R-:W-:Y:S06]  /*7070*/  @P2 BRA `(.L_x_949) ;  /* 0xffffffd000c02947 */ /* 0x000fec000383ffff */
[----:B------:R-:W-:Y:S02]  /*7080*/  IMAD.MOV.U32 R11, RZ, RZ, R15 ;  /* 0x000000ffff0b7224 */ /* 0x000fe400078e000f */
[----:B------:R-:W-:-:S07]  /*7090*/  IMAD.MOV.U32 R3, RZ, RZ, R163 ;  /* 0x000000ffff037224 */ /* 0x000fce00078e00a3 */
.L_x_932:
[----:B------:R-:W0:Y:S01]  /*70a0*/  LDC R160, c[0x0][0x448] ;  /* 0x00011200ffa07b82 */ /* 0x000e220000000800 */
[----:B------:R-:W-:-:S07]  /*70b0*/  UIADD3 UR59, -UR59, 0x1, URZ ;  /* 0x000000013b3b7890 */ /* 0x000fce000fffe13f */
[----:B------:R-:W1:Y:S08]  /*70c0*/  S2UR UR5, SR_CTAID.X ;  /* 0x00000000000579c3 */ /* 0x000e700000002500 */
[----:B------:R-:W2:Y:S01]  /*70d0*/  LDC R13, c[0x0][0x9e4] ;  /* 0x00027900ff0d7b82 */ /* 0x000ea20000000800 */
[----:B0-----:R-:W-:-:S07]  /*70e0*/  ISETP.NE.AND P2, PT, R160, 0x1, PT ;  /* 0x00000001a000780c */ /* 0x001fce0003f45270 */
[----:B------:R-:W0:Y:S01]  /*70f0*/  LDC R23, c[0x0][0x2f0] ;  /* 0x0000bc00ff177b82 */ /* 0x000e220000000800 */
[----:B-1----:R-:W-:-:S07]  /*7100*/  ULEA UR5, UR5, 0x7f, 0x7 ;  /* 0x0000007f05057891 */ /* 0x002fce000f8e383f */
[----:B------:R-:W1:Y:S01]  /*7110*/  @P2 LDC R21, c[0x0][0x44c] ;  /* 0x00011300ff152b82 */ /* 0x000e620000000800 */
[----:B------:R-:W-:-:S07]  /*7120*/  IMAD.U32 R15, RZ, RZ, UR5 ;  /* 0x00000005ff0f7e24 */ /* 0x000fce000f8e00ff */
[----:B------:R-:W3:Y:S01]  /*7130*/  @P2 LDC R22, c[0x0][0x450] ;  /* 0x00011400ff162b82 */ /* 0x000ee20000000800 */
[----:B0-----:R-:W-:Y:S02]  /*7140*/  IMAD R88, R16, R23, UR59 ;  /* 0x0000003b10587e24 */ /* 0x001fe4000f8e0217 */
[----:B-1----:R-:W-:Y:S01]  /*7150*/  @P2 IMAD.HI.U32 R21, R21, UR5, RZ ;  /* 0x0000000515152c27 */ /* 0x002fe2000f8e00ff */
[----:B------:R-:W-:-:S04]  /*7160*/  ULDC UR5, c[0x0][0x9dc] ;  /* 0x0002770000057ab9 */ /* 0x000fc80000000800 */
[----:B---3--:R-:W-:Y:S02]  /*7170*/  @P2 SHF.R.U32.HI R15, RZ, R22, R21 ;  /* 0x00000016ff0f2219 */ /* 0x008fe40000011615 */
[----:B--2---:R-:W-:-:S03]  /*7180*/  ISETP.GE.AND P2, PT, R13, 0x1, PT ;  /* 0x000000010d00780c */ /* 0x004fc60003f46270 */
[----:B------:R-:W-:-:S04]  /*7190*/  IMAD.IADD R15, R88, 0x1, R15 ;  /* 0x00000001580f7824 */ /* 0x000fc800078e020f */
[----:B------:R-:W-:-:S06]  /*71a0*/  VIADD R21, R15, -UR5 ;  /* 0x800000050f157c36 */ /* 0x000fcc0008000000 */
[----:B------:R-:W-:Y:S05]  /*71b0*/  @!P2 BRA `(.L_x_950) ;  /* 0x00000000003ca947 */ /* 0x000fea0003800000 */
        /* <DEDUP_REMOVED lines=9> */
.L_x_951:
[----:B------:R-:W-:-:S13]  /*7250*/  ISETP.NE.AND P2, PT, R13, 0x1, PT ;  /* 0x000000010d00780c */ /* 0x000fda0003f45270 */
[----:B------:R-:W0:Y:S02]  /*7260*/  @P2 LDC.64 R22, c[0x0][0x9e8] ;  /* 0x00027a00ff162b82 */ /* 0x000e240000000a00 */
[----:B0-----:R-:W-:-:S05]  /*7270*/  @P2 IMAD.HI.U32 R22, R15, R22, RZ ;  /* 0x000000160f162227 */ /* 0x001fca00078e00ff */
[----:B------:R-:W-:-:S07]  /*7280*/  @P2 SHF.R.U32.HI R15, RZ, R23, R22 ;  /* 0x00000017ff0f2219 */ /* 0x000fce0000011616 */
.L_x_952:
[----:B------:R-:W-:-:S05]  /*7290*/  IMAD R22, R15, R13, RZ ;  /* 0x0000000d0f167224 */ /* 0x000fca00078e02ff */
[----:B------:R-:W-:-:S07]  /*72a0*/  VIMNMX R21, R21, R22, !PT ;  /* 0x0000001615157248 */ /* 0x000fce0007fe0100 */
.L_x_950:
[----:B------:R-:W-:-:S04]  /*72b0*/  VIADD R21, R21, 0x5f ;  /* 0x0000005f15157836 */ /* 0x000fc80000000000 */
[----:B------:R-:W-:-:S05]  /*72c0*/  IMAD.HI R21, R21, 0x2aaaaaab, RZ ;  /* 0x2aaaaaab15157827 */ /* 0x000fca00078e02ff */
[----:B------:R-:W-:-:S04]  /*72d0*/  SHF.R.U32.HI R22, RZ, 0x1f, R21 ;  /* 0x0000001fff167819 */ /* 0x000fc80000011615 */
[----:B------:R-:W-:-:S04]  /*72e0*/  LEA.HI.SX32 R22, R21, R22, 0x1c ;  /* 0x0000001615167211 */ /* 0x000fc800078fe2ff */
[----:B------:R-:W-:-:S04]  /*72f0*/  VIMNMX R15, R17, R22, !PT ;  /* 0x00000016110f7248 */ /* 0x000fc80007fe0100 */
[----:B------:R-:W-:-:S13]  /*7300*/  ISETP.GE.AND P2, PT, R20, R15, PT ;  /* 0x0000000f1400720c */ /* 0x000fda0003f46270 */
[----:B------:R-:W-:Y:S05]  /*7310*/  @!P2 BRA `(.L_x_953) ;  /* 0x0000001800eca947 */ /* 0x000fea0003800000 */
[----:B------:R-:W-:Y:S01]  /*7320*/  IMAD.MOV.U32 R21, RZ, RZ, R11 ;  /* 0x000000ffff157224 */ /* 0x000fe200078e000b */
[----:B------:R-:W-:Y:S01]  /*7330*/  UMOV UR5, UR4 ;  /* 0x0000000400057c82 */ /* 0x000fe20008000000 */
[----:B------:R-:W-:Y:S02]  /*7340*/  IMAD.MOV.U32 R22, RZ, RZ, R3 ;  /* 0x000000ffff167224 */ /* 0x000fe400078e0003 */
[----:B------:R-:W-:-:S07]  /*7350*/  IMAD.MOV.U32 R23, RZ, RZ, R4 ;  /* 0x000000ffff177224 */ /* 0x000fce00078e0004 */
.L_x_962:
[----:B------:R-:W-:-:S04]  /*7360*/  UIADD3 UR4, UR5, 0x1, URZ ;  /* 0x0000000105047890 */ /* 0x000fc8000fffe03f */
[----:B------:R-:W-:-:S04]  /*7370*/  UISETP.NE.AND UP0, UPT, UR4, 0x2, UPT ;  /* 0x000000020400788c */ /* 0x000fc8000bf05270 */
[----:B------:R-:W-:Y:S02]  /*7380*/  USEL UR6, URZ, 0x1, UP0 ;  /* 0x000000013f067887 */ /* 0x000fe40008000000 */
[----:B------:R-:W-:-:S04]  /*7390*/  USEL UR4, UR4, URZ, UP0 ;  /* 0x0000003f04047287 */ /* 0x000fc80008000000 */
[----:B------:R-:W-:Y:S01]  /*73a0*/  LOP3.LUT R4, R23, UR6, RZ, 0x3c, !PT ;  /* 0x0000000617047c12 */ /* 0x000fe2000f8e3cff */
[----:B------:R-:W-:Y:S07]  /*73b0*/  @!P0 BRA `(.L_x_954) ;  /* 0x0000000000048947 */ /* 0x000fee0003800000 */
[----:B------:R-:W-:Y:S01]  /*73c0*/  BPT.TRAP 0x1 ;  /* 0x000000040000795c */ /* 0x000fe20000300000 */
.L_x_954:
[----:B------:R-:W-:Y:S01]  /*73d0*/  ULEA UR7, UR4, UR56, 0x3 ;  /* 0x0000003804077291 */ /* 0x000fe2000f8e183f */
[----:B------:R-:W-:-:S08]  /*73e0*/  SHF.L.U32 R3, R4, 0x1f, RZ ;  /* 0x0000001f04037819 */ /* 0x000fd000000006ff */
[----:B------:R0:W1:Y:S01]  /*73f0*/  SYNCS.PHASECHK.TRANS64.TRYWAIT P2, [UR7+0x2a830], R3 ;  /* 0x02a83003ff0075a7 */ /* 0x0000620008040147 */
[----:B------:R-:W-:Y:S05]  /*7400*/  @!P0 BRA `(.L_x_955) ;  /* 0x0000000000048947 */ /* 0x000fea0003800000 */
[----:B------:R-:W-:Y:S01]  /*7410*/  BPT.TRAP 0x1 ;  /* 0x000000040000795c */ /* 0x000fe20000300000 */
.L_x_955:
[----:B-1----:R-:W-:Y:S05]  /*7420*/  @P2 BRA `(.L_x_956) ;  /* 0x0000000000082947 */ /* 0x002fea0003800000 */
[----:B------:R-:W1:Y:S02]  /*7430*/  SYNCS.PHASECHK.TRANS64.TRYWAIT P2, [UR7+0x2a830], R3 ;  /* 0x02a83003ff0075a7 */ /* 0x000e640008040147 */
[----:B-1----:R-:W-:Y:S05]  /*7440*/  @!P2 BRA `(.L_x_957) ;  /* 0x000000b00050a947 */ /* 0x002fea0003800000 */
.L_x_956:
        /* <DEDUP_REMOVED lines=129> */
.L_x_958:
[----:B------:R-:W-:Y:S01]  /*7c60*/  ULEA UR11, UR5, UR56, 0x3 ;  /* 0x00000038050b7291 */ /* 0x000fe2000f8e183f */
[----:B------:R-:W-:-:S08]  /*7c70*/  SHF.L.U32 R0, R23, 0x1f, RZ ;  /* 0x0000001f17007819 */ /* 0x000fd000000006ff */
[----:B------:R2:W3:Y:S01]  /*7c80*/  SYNCS.PHASECHK.TRANS64.TRYWAIT P2, [UR11+0x2a850], R0 ;  /* 0x02a85000ff0075a7 */ /* 0x0004e2000804014b */
[----:B------:R-:W-:Y:S05]  /*7c90*/  @!P0 BRA `(.L_x_959) ;  /* 0x0000000000048947 */ /* 0x000fea0003800000 */
[----:B------:R-:W-:Y:S01]  /*7ca0*/  BPT.TRAP 0x1 ;  /* 0x000000040000795c */ /* 0x000fe20000300000 */
.L_x_959:
[----:B---3--:R-:W-:Y:S05]  /*7cb0*/  @P2 BRA `(.L_x_960) ;  /* 0x0000000000082947 */ /* 0x008fea0003800000 */
[----:B------:R-:W3:Y:S02]  /*7cc0*/  SYNCS.PHASECHK.TRANS64.TRYWAIT P2, [UR11+0x2a850], R0 ;  /* 0x02a85000ff0075a7 */ /* 0x000ee4000804014b */
[----:B---3--:R-:W-:Y:S05]  /*7cd0*/  @!P2 BRA `(.L_x_961) ;  /* 0x000000a80044a947 */ /* 0x008fea0003800000 */
.L_x_960:
[----:B------:R-:W-:Y:S01]  /*7ce0*/  UIADD3 UR6, UR56, 0x400, URZ ;  /* 0x0000040038067890 */ /* 0x000fe2000fffe03f */
[----:B------:R-:W-:Y:S01]  /*7cf0*/  WARPGROUP.ARRIVE ;  /* 0x00000000000079c5 */ /* 0x000fe20000000000 */
[----:B------:R-:W-:Y:S01]  /*7d00*/  UMOV UR15, 0x40000040 ;  /* 0x40000040000f7882 */ /* 0x000fe20000000000 */
[----:B0-2---:R-:W-:Y:S01]  /*7d10*/  FMNMX.FTZ R0, R88, R22, !PT ;  /* 0x0000001658007209 */ /* 0x005fe20007810000 */
[----:B------:R-:W-:Y:S01]  /*7d20*/  USHF.R.U32.HI UR6, URZ, 0x4, UR6 ;  /* 0x000000043f067899 */ /* 0x000fe20008011606 */
[----:B-1----:R-:W0:Y:S01]  /*7d30*/  LDC R14, c[0x0][0x988] ;  /* 0x00026200ff0e7b82 */ /* 0x002e220000000800 */
[----:B------:R-:W-:Y:S02]  /*7d40*/  FMNMX.FTZ R2, R90, R21, !PT ;  /* 0x000000155a027209 */ /* 0x000fe40007810000 */
[----:B------:R-:W-:Y:S01]  /*7d50*/  ULOP3.LUT UR6, UR6, 0x3fff, URZ, 0xc0, !UPT ;  /* 0x00003fff06067892 */ /* 0x000fe2000f8ec03f */
[----:B------:R-:W-:Y:S02]  /*7d60*/  FMNMX.FTZ R3, R89, R0, !PT ;  /* 0x0000000059037209 */ /* 0x000fe40007810000 */
[----:B------:R-:W-:Y:S01]  /*7d70*/  ISETP.GT.AND P2, PT, R20, R15, PT ;  /* 0x0000000f1400720c */ /* 0x000fe20003f44270 */
[----:B------:R-:W-:Y:S01]  /*7d80*/  ULOP3.LUT UR6, UR6, 0x3000000, URZ, 0xfc, !UPT ;  /* 0x0300000006067892 */ /* 0x000fe2000f8efc3f */
[----:B------:R-:W-:Y:S01]  /*7d90*/  FMNMX.FTZ R0, R92, R3, !PT ;  /* 0x000000035c007209 */ /* 0x000fe20007810000 */
[----:B------:R-:W-:-:S02]  /*7da0*/  VIADD R20, R20, 0xffffffff ;  /* 0xffffffff14147836 */ /* 0x000fc40000000000 */
[----:B------:R-:W-:Y:S01]  /*7db0*/  UIMAD UR6, UR5, 0x600, UR6 ;  /* 0x00000600050678a4 */ /* 0x000fe2000f8e0206 */
[----:B------:R-:W-:Y:S02]  /*7dc0*/  FMNMX.FTZ R3, R93, R0, !PT ;  /* 0x000000005d037209 */ /* 0x000fe40007810000 */
[----:B------:R-:W-:Y:S01]  /*7dd0*/  UMOV UR5, UR4 ;  /* 0x0000000400057c82 */ /* 0x000fe20008000000 */
[----:B------:R-:W-:Y:S01]  /*7de0*/  UIADD3 UR10, UR6, 0x80, URZ ;  /* 0x00000080060a7890 */ /* 0x000fe2000fffe03f */
[----:B------:R-:W-:Y:S02]  /*7df0*/  FMNMX.FTZ R0, R96, R3, !PT ;  /* 0x0000000360007209 */ /* 0x000fe40007810000 */
[----:B------:R-:W-:Y:S02]  /*7e00*/  UMOV UR14, UR6 ;  /* 0x00000006000e7c82 */ /* 0x000fe40008000000 */
[----:B------:R-:W-:Y:S01]  /*7e10*/  HGMMA.64x128x16.F32 R24, R156, gdesc[UR12].tnspB, R24, gsb0 ;  /* 0x41e0000c9c187df0 */ /* 0x000fe20008000818 */
[----:B------:R-:W-:Y:S01]  /*7e20*/  UMOV UR15, 0x40000040 ;  /* 0x40000040000f7882 */ /* 0x000fe20000000000 */
[----:B------:R-:W-:Y:S01]  /*7e30*/  UMOV UR14, UR10 ;  /* 0x0000000a000e7c82 */ /* 0x000fe20008000000 */
[----:B------:R-:W-:Y:S01]  /*7e40*/  UIADD3 UR10, UR6, 0x100, URZ ;  /* 0x00000100060a7890 */ /* 0x000fe2000fffe03f */
        /* <DEDUP_REMOVED lines=19> */
[----:B------:R-:W1:Y:S01]  /*7f80*/  SHFL.BFLY PT, R3, R0, 0x2, 0x1f ;  /* 0x0c401f0000037f89 */ /* 0x000e6200000e0000 */
[----:B------:R-:W-:Y:S02]  /*7f90*/  WARPGROUP.DEPBAR.LE gsb0, 0x0 ;  /* 0x00008000000079c5 */ /* 0x000fe40000010000 */
[----:B------:R-:W-:-:S06]  /*7fa0*/  WARPGROUP.ARRIVE ;  /* 0x00000000000079c5 */ /* 0x000fcc0000000000 */
[----:B------:R-:W-:Y:S01]  /*7fb0*/  HGMMA.64x128x16.F32 R24, R152, gdesc[UR12].tnspB, R24, gsb0 ;  /* 0x41e0000c98187df0 */ /* 0x000fe20008000818 */
[----:B------:R-:W-:Y:S01]  /*7fc0*/  UMOV UR14, UR10 ;  /* 0x0000000a000e7c82 */ /* 0x000fe20008000000 */
[----:B------:R-:W-:Y:S01]  /*7fd0*/  UMOV UR15, 0x40000040 ;  /* 0x40000040000f7882 */ /* 0x000fe20000000000 */
[----:B------:R-:W-:Y:S01]  /*7fe0*/  UIADD3 UR10, UR6, 0x180, URZ ;  /* 0x00000180060a7890 */ /* 0x000fe2000fffe03f */
[----:B------:R-:W-:Y:S02]  /*7ff0*/  WARPGROUP.DEPBAR.LE gsb0, 0x0 ;  /* 0x00008000000079c5 */ /* 0x000fe40000010000 */
[----:B------:R-:W-:-:S06]  /*8000*/  WARPGROUP.ARRIVE ;  /* 0x00000000000079c5 */ /* 0x000fcc0000000000 */
[----:B------:R-:W-:Y:S01]  /*8010*/  HGMMA.64x128x16.F32 R24, R148, gdesc[UR12].tnspB, R24, gsb0 ;  /* 0x41e0000c94187df0 */ /* 0x000fe20008000818 */
[----:B------:R-:W-:Y:S01]  /*8020*/  UMOV UR14, UR10 ;  /* 0x0000000a000e7c82 */ /* 0x000fe20008000000 */
[----:B------:R-:W-:Y:S01]  /*8030*/  UMOV UR15, 0x40000040 ;  /* 0x40000040000f7882 */ /* 0x000fe20000000000 */
[----:B------:R-:W-:Y:S02]  /*8040*/  UIADD3 UR10, UR6, 0x200, URZ ;  /* 0x00000200060a7890 */ /* 0x000fe4000fffe03f */
[----:B------:R-:W-:Y:S01]  /*8050*/  UIADD3 UR6, UR6, 0x280, URZ ;  /* 0x0000028006067890 */ /* 0x000fe2000fffe03f */
[----:B------:R-:W-:Y:S02]  /*8060*/  WARPGROUP.DEPBAR.LE gsb0, 0x0 ;  /* 0x00008000000079c5 */ /* 0x000fe40000010000 */
[----:B------:R-:W-:Y:S01]  /*8070*/  WARPGROUP.ARRIVE ;  /* 0x00000000000079c5 */ /* 0x000fe20000000000 */
[----:B-1----:R-:W-:-:S05]  /*8080*/  FMNMX.FTZ R148, R0, R3, !PT ;  /* 0x0000000300947209 */ /* 0x002fca0007810000 */
[----:B------:R-:W-:Y:S01]  /*8090*/  HGMMA.64x128x16.F32 R24, R144, gdesc[UR12].tnspB, R24, gsb0 ;  /* 0x41e0000c90187df0 */ /* 0x000fe20008000818 */
[----:B------:R-:W1:Y:S01]  /*80a0*/  SHFL.BFLY PT, R3, R148, 0x1, 0x1f ;  /* 0x0c201f0094037f89 */ /* 0x000e6200000e0000 */
[----:B------:R-:W-:Y:S01]  /*80b0*/  UMOV UR14, UR10 ;  /* 0x0000000a000e7c82 */ /* 0x000fe20008000000 */
[----:B------:R-:W-:Y:S01]  /*80c0*/  UMOV UR15, 0x40000040 ;  /* 0x40000040000f7882 */ /* 0x000fe20000000000 */
[----:B-1----:R-:W-:-:S05]  /*80d0*/  FMNMX.FTZ R3, R148, R3, !PT ;  /* 0x0000000394037209 */ /* 0x002fca0007810000 */
[C---:B------:R-:W-:Y:S01]  /*80e0*/  FADD.FTZ R11, -R3.reuse, R22 ;  /* 0x00000016030b7221 */ /* 0x040fe20000010100 */
[----:B0-----:R-:W-:-:S03]  /*80f0*/  FMUL.FTZ R149, R3, R14 ;  /* 0x0000000e03957220 */ /* 0x001fc60000410000 */
[----:B------:R-:W-:Y:S01]  /*8100*/  FMUL.FTZ R22, R11, R14 ;  /* 0x0000000e0b167220 */ /* 0x000fe20000410000 */
        /* <DEDUP_REMOVED lines=17> */
[----:B------:R0:W-:Y:S01]  /*8220*/  MUFU.EX2 R0, R22 ;  /* 0x0000001600007308 */ /* 0x0001e20000000800 */
[-CC-:B------:R-:W-:Y:S01]  /*8230*/  FFMA.FTZ R158, R92, R14.reuse, -R149.reuse ;  /* 0x0000000e5c9e7223 */ /* 0x180fe20000010895 */
[-CC-:B------:R-:W-:Y:S01]  /*8240*/  FFMA.FTZ R154, R100, R14.reuse, -R149.reuse ;  /* 0x0000000e649a7223 */ /* 0x180fe20000010895 */
[----:B------:R-:W-:Y:S01]  /*8250*/  FMNMX.FTZ R2, R102, R11, !PT ;  /* 0x0000000b66027209 */ /* 0x000fe20007810000 */
[-CC-:B------:R-:W-:Y:S01]  /*8260*/  FFMA.FTZ R152, R96, R14.reuse, -R149.reuse ;  /* 0x0000000e60987223 */ /* 0x180fe20000010895 */
[-CC-:B------:R-:W-:Y:S01]  /*8270*/  FFMA.FTZ R148, R104, R14.reuse, -R149.reuse ;  /* 0x0000000e68947223 */ /* 0x180fe20000010895 */
[--C-:B------:R-:W-:Y:S01]  /*8280*/  FFMA.FTZ R150, R108, R14, -R149.reuse ;  /* 0x0000000e6c967223 */ /* 0x100fe20000010895 */
[----:B------:R-:W-:Y:S01]  /*8290*/  FMNMX.FTZ R11, R103, R2, !PT ;  /* 0x00000002670b7209 */ /* 0x000fe20007810000 */
[----:B------:R-:W-:Y:S01]  /*82a0*/  MUFU.EX2 R23, R23 ;  /* 0x0000001700177308 */ /* 0x000fe20000000800 */
[-CC-:B0-----:R-:W-:Y:S01]  /*82b0*/  FFMA.FTZ R22, R120, R14.reuse, -R149.reuse ;  /* 0x0000000e78167223 */ /* 0x181fe20000010895 */
[-CC-:B------:R-:W-:Y:S01]  /*82c0*/  FFMA.FTZ R88, R124, R14.reuse, -R149.reuse ;  /* 0x0000000e7c587223 */ /* 0x180fe20000010895 */
        /* <DEDUP_REMOVED lines=36> */
[----:B0-----:R-:W-:-:S06]  /*8510*/  FMNMX.FTZ R11, R2, R11, !PT ;  /* 0x0000000b020b7209 */ /* 0x001fcc0007810000 */
[----:B------:R-:W-:Y:S01]  /*8520*/  MUFU.EX2 R144, R144 ;  /* 0x0000009000907308 */ /* 0x000fe20000000800 */
[----:B------:R-:W0:Y:S07]  /*8530*/  SHFL.BFLY PT, R2, R11, 0x1, 0x1f ;  /* 0x0c201f000b027f89 */ /* 0x000e2e00000e0000 */
[----:B------:R-:W-:Y:S08]  /*8540*/  MUFU.EX2 R109, R109 ;  /* 0x0000006d006d7308 */ /* 0x000ff00000000800 */
[----:B------:R-:W-:Y:S08]  /*8550*/  MUFU.EX2 R146, R146 ;  /* 0x0000009200927308 */ /* 0x000ff00000000800 */
[----:B------:R-:W-:Y:S01]  /*8560*/  MUFU.EX2 R113, R113 ;  /* 0x0000007100717308 */ /* 0x000fe20000000800 */
[----:B0-----:R-:W-:-:S05]  /*8570*/  FMNMX.FTZ R11, R11, R2, !PT ;  /* 0x000000020b0b7209 */ /* 0x001fca0007810000 */
[----:B------:R-:W-:Y:S02]  /*8580*/  FADD.FTZ R129, -R11, R21 ;  /* 0x000000150b817221 */ /* 0x000fe40000010100 */
[----:B------:R-:W-:Y:S02]  /*8590*/  MUFU.EX2 R22, R22 ;  /* 0x0000001600167308 */ /* 0x000fe40000000800 */
[----:B------:R-:W-:-:S06]  /*85a0*/  FMUL.FTZ R129, R129, R14 ;  /* 0x0000000e81817220 */ /* 0x000fcc0000410000 */
[----:B------:R-:W-:Y:S08]  /*85b0*/  MUFU.EX2 R2, R129 ;  /* 0x0000008100027308 */ /* 0x000ff00000000800 */
[----:B------:R-:W0:Y:S08]  /*85c0*/  MUFU.EX2 R117, R117 ;  /* 0x0000007500757308 */ /* 0x000e300000000800 */
[----:B------:R-:W-:Y:S08]  /*85d0*/  MUFU.EX2 R88, R88 ;  /* 0x0000005800587308 */ /* 0x000ff00000000800 */
[----:B------:R-:W-:Y:S08]  /*85e0*/  MUFU.EX2 R121, R121 ;  /* 0x0000007900797308 */ /* 0x000ff00000000800 */
[----:B------:R-:W-:Y:S08]  /*85f0*/  MUFU.EX2 R92, R92 ;  /* 0x0000005c005c7308 */ /* 0x000ff00000000800 */
[----:B------:R-:W-:Y:S08]  /*8600*/  MUFU.EX2 R125, R125 ;  /* 0x0000007d007d7308 */ /* 0x000ff00000000800 */
[----:B------:R-:W-:Y:S08]  /*8610*/  MUFU.EX2 R96, R96 ;  /* 0x0000006000607308 */ /* 0x000ff00000000800 */
[----:B------:R-:W-:Y:S01]  /*8620*/  MUFU.EX2 R21, R133 ;  /* 0x0000008500157308 */ /* 0x000fe20000000800 */
[----:B------:R-:W-:-:S02]  /*8630*/  WARPGROUP.DEPBAR.LE gsb0, 0x0 ;  /* 0x00008000000079c5 */ /* 0x000fc40000010000 */
[----:B------:R-:W-:Y:S01]  /*8640*/  FMUL.FTZ R141, R11, R14 ;  /* 0x0000000e0b8d7220 */ /* 0x000fe20000410000 */
[----:B------:R-:W-:Y:S01]  /*8650*/  WARPGROUP.ARRIVE ;  /* 0x00000000000079c5 */ /* 0x000fe20000000000 */
[----:B0-----:R-:W-:Y:S02]  /*8660*/  F2FP.F16.F32.PACK_AB R140, R117, R22 ;  /* 0x00000016758c723e */ /* 0x001fe400000000ff */
[-CC-:B------:R-:W-:Y:S01]  /*8670*/  FFMA.FTZ R90, R90, R14.reuse, -R141.reuse ;  /* 0x0000000e5a5a7223 */ /* 0x180fe2000001088d */
[-CC-:B------:R-:W-:Y:S01]  /*8680*/  FFMA.FTZ R91, R91, R14.reuse, -R141.reuse ;  /* 0x0000000e5b5b7223 */ /* 0x180fe2000001088d */
[-CC-:B------:R-:W-:Y:S01]  /*8690*/  FFMA.FTZ R94, R94, R14.reuse, -R141.reuse ;  /* 0x0000000e5e5e7223 */ /* 0x180fe2000001088d */
[-CC-:B------:R-:W-:Y:S01]  /*86a0*/  FFMA.FTZ R95, R95, R14.reuse, -R141.reuse ;  /* 0x0000000e5f5f7223 */ /* 0x180fe2000001088d */
[----:B------:R0:W1:Y:S01]  /*86b0*/  MUFU.EX2 R157, R90 ;  /* 0x0000005a009d7308 */ /* 0x0000620000000800 */
[-CC-:B------:R-:W-:Y:S01]  /*86c0*/  FFMA.FTZ R98, R98, R14.reuse, -R141.reuse ;  /* 0x0000000e62627223 */ /* 0x180fe2000001088d */
[-CC-:B------:R-:W-:Y:S01]  /*86d0*/  FFMA.FTZ R99, R99, R14.reuse, -R141.reuse ;  /* 0x0000000e63637223 */ /* 0x180fe2000001088d */
[-CC-:B------:R-:W-:Y:S01]  /*86e0*/  FFMA.FTZ R102, R102, R14.reuse, -R141.reuse ;  /* 0x0000000e66667223 */ /* 0x180fe2000001088d */
[-CC-:B------:R-:W-:Y:S01]  /*86f0*/  FFMA.FTZ R103, R103, R14.reuse, -R141.reuse ;  /* 0x0000000e67677223 */ /* 0x180fe2000001088d */
[-CC-:B------:R-:W-:Y:S01]  /*8700*/  FFMA.FTZ R106, R106, R14.reuse, -R141.reuse ;  /* 0x0000000e6a6a7223 */ /* 0x180fe2000001088d */
[-CC-:B------:R-:W-:Y:S01]  /*8710*/  FFMA.FTZ R107, R107, R14.reuse, -R141.reuse ;  /* 0x0000000e6b6b7223 */ /* 0x180fe2000001088d */
[-CC-:B------:R-:W-:Y:S01]  /*8720*/  FFMA.FTZ R110, R110, R14.reuse, -R141.reuse ;  /* 0x0000000e6e6e7223 */ /* 0x180fe2000001088d */
[----:B------:R2:W3:Y:S01]  /*8730*/  MUFU.EX2 R100, R91 ;  /* 0x0000005b00647308 */ /* 0x0004e20000000800 */
[----:B0-----:R-:W-:Y:S01]  /*8740*/  IMAD.U32 R90, RZ, RZ, UR7 ;  /* 0x00000007ff5a7e24 */ /* 0x001fe2000f8e00ff */
[----:B------:R-:W-:Y:S01]  /*8750*/  UMOV UR7, 0x40000040 ;  /* 0x4000004000077882 */ /* 0x000fe20000000000 */
[-CC-:B------:R-:W-:Y:S01]  /*8760*/  FFMA.FTZ R111, R111, R14.reuse, -R141.reuse ;  /* 0x0000000e6f6f7223 */ /* 0x180fe2000001088d */
[----:B------:R-:W-:Y:S01]  /*8770*/  HGMMA.64x128x16.F32 R24, R136, gdesc[UR4].tnspB, R24, gsb0 ;  /* 0x41e0000488187df0 */ /* 0x000fe20008000818 */
[-CC-:B------:R-:W-:Y:S01]  /*8780*/  FFMA.FTZ R114, R114, R14.reuse, -R141.reuse ;  /* 0x0000000e72727223 */ /* 0x180fe2000001088d */
[-CC-:B------:R-:W-:Y:S01]  /*8790*/  FFMA.FTZ R115, R115, R14.reuse, -R141.reuse ;  /* 0x0000000e73737223 */ /* 0x180fe2000001088d */
[----:B------:R-:W-:Y:S01]  /*87a0*/  FFMA.FTZ R118, R118, R14, -R141 ;  /* 0x0000000e76767223 */ /* 0x000fe2000001088d */
[----:B------:R-:W0:Y:S01]  /*87b0*/  MUFU.EX2 R94, R94 ;  /* 0x0000005e005e7308 */ /* 0x000e220000000800 */
[----:B--2---:R-:W-:Y:S01]  /*87c0*/  FFMA.FTZ R91, R0, R8, R23 ;  /* 0x00000008005b7223 */ /* 0x004fe20000010017 */
[----:B-1----:R-:W-:Y:S01]  /*87d0*/  FFMA.FTZ R5, R2, R5, R157 ;  /* 0x0000000502057223 */ /* 0x002fe2000001009d */
[-CC-:B------:R-:W-:Y:S01]  /*87e0*/  FFMA.FTZ R119, R119, R14.reuse, -R141.reuse ;  /* 0x0000000e77777223 */ /* 0x180fe2000001088d */
[-C--:B------:R-:W-:Y:S01]  /*87f0*/  FFMA.FTZ R122, R122, R14.reuse, -R141 ;  /* 0x0000000e7a7a7223 */ /* 0x080fe2000001088d */
[C---:B------:R-:W-:Y:S01]  /*8800*/  FADD.FTZ R91, R156.reuse, R91 ;  /* 0x0000005b9c5b7221 */ /* 0x040fe20000010000 */
[----:B------:R-:W-:Y:S01]  /*8810*/  F2FP.F16.F32.PACK_AB R156, R156, R23 ;  /* 0x000000179c9c723e */ /* 0x000fe200000000ff */
[-C--:B------:R-:W-:Y:S01]  /*8820*/  FFMA.FTZ R123, R123, R14.reuse, -R141 ;  /* 0x0000000e7b7b7223 */ /* 0x080fe2000001088d */
[----:B------:R-:W1:Y:S01]  /*8830*/  MUFU.EX2 R95, R95 ;  /* 0x0000005f005f7308 */ /* 0x000e620000000800 */
[----:B---3--:R-:W-:Y:S01]  /*8840*/  FADD.FTZ R5, R100, R5 ;  /* 0x0000000564057221 */ /* 0x008fe20000010000 */
[----:B------:R-:W-:Y:S01]  /*8850*/  FADD.FTZ R8, R158, R91 ;  /* 0x0000005b9e087221 */ /* 0x000fe20000010000 */
[-CC-:B------:R-:W-:Y:S01]  /*8860*/  FFMA.FTZ R126, R126, R14.reuse, -R141.reuse ;  /* 0x0000000e7e7e7223 */ /* 0x180fe2000001088d */
[-CC-:B------:R-:W-:Y:S01]  /*8870*/  FFMA.FTZ R127, R127, R14.reuse, -R141.reuse ;  /* 0x0000000e7f7f7223 */ /* 0x180fe2000001088d */
[-CC-:B------:R-:W-:Y:S01]  /*8880*/  FFMA.FTZ R130, R130, R14.reuse, -R141.reuse ;  /* 0x0000000e82827223 */ /* 0x180fe2000001088d */
[----:B------:R-:W-:Y:S01]  /*8890*/  FADD.FTZ R91, R89, R8 ;  /* 0x00000008595b7221 */ /* 0x000fe20000010000 */
[-C--:B------:R-:W-:Y:S01]  /*88a0*/  FFMA.FTZ R131, R131, R14.reuse, -R141 ;  /* 0x0000000e83837223 */ /* 0x080fe2000001088d */
[----:B------:R-:W2:Y:S01]  /*88b0*/  MUFU.EX2 R98, R98 ;  /* 0x0000006200627308 */ /* 0x000ea20000000800 */
[----:B0-----:R-:W-:Y:S01]  /*88c0*/  FADD.FTZ R5, R94, R5 ;  /* 0x000000055e057221 */ /* 0x001fe20000010000 */
[----:B------:R-:W-:Y:S01]  /*88d0*/  FADD.FTZ R8, R152, R91 ;  /* 0x0000005b98087221 */ /* 0x000fe20000010000 */
[----:B------:R-:W-:Y:S01]  /*88e0*/  FFMA.FTZ R134, R134, R14, -R141 ;  /* 0x0000000e86867223 */ /* 0x000fe2000001088d */
[----:B------:R-:W-:-:S02]  /*88f0*/  @!P1 VIADD R90, R90, 0x2a840 ;  /* 0x0002a8405a5a9836 */ /* 0x000fc40000000000 */
[----:B------:R-:W-:Y:S01]  /*8900*/  FFMA.FTZ R135, R135, R14, -R141 ;  /* 0x0000000e87877223 */ /* 0x000fe2000001088d */
[----:B------:R-:W-:Y:S01]  /*8910*/  FADD.FTZ R91, R93, R8 ;  /* 0x000000085d5b7221 */ /* 0x000fe20000010000 */
[----:B------:R-:W-:Y:S01]  /*8920*/  F2FP.F16.F32.PACK_AB R158, R89, R158 ;  /* 0x0000009e599e723e */ /* 0x000fe200000000ff */
[----:B------:R-:W0:Y:S01]  /*8930*/  MUFU.EX2 R99, R99 ;  /* 0x0000006300637308 */ /* 0x000e220000000800 */
[----:B-1----:R-:W-:Y:S01]  /*8940*/  FADD.FTZ R5, R95, R5 ;  /* 0x000000055f057221 */ /* 0x002fe20000010000 */
[----:B------:R-:W-:Y:S01]  /*8950*/  FADD.FTZ R8, R154, R91 ;  /* 0x0000005b9a087221 */ /* 0x000fe20000010000 */
[----:B------:R-:W-:Y:S02]  /*8960*/  @!P1 PRMT R90, RZ, 0x654, R90 ;  /* 0x00000654ff5a9816 */ /* 0x000fe4000000005a */
[----:B------:R-:W-:Y:S01]  /*8970*/  F2FP.F16.F32.PACK_AB R152, R93, R152 ;  /* 0x000000985d98723e */ /* 0x000fe200000000ff */
[----:B------:R-:W-:Y:S01]  /*8980*/  FADD.FTZ R91, R97, R8 ;  /* 0x00000008615b7221 */ /* 0x000fe20000010000 */
[----:B------:R-:W-:Y:S01]  /*8990*/  F2FP.F16.F32.PACK_AB R157, R100, R157 ;  /* 0x0000009d649d723e */ /* 0x000fe200000000ff */
[----:B------:R-:W1:Y:S01]  /*89a0*/  MUFU.EX2 R102, R102 ;  /* 0x0000006600667308 */ /* 0x000e620000000800 */
[----:B--2---:R-:W-:Y:S01]  /*89b0*/  FADD.FTZ R5, R98, R5 ;  /* 0x0000000562057221 */ /* 0x004fe20000010000 */
[----:B------:R-:W-:Y:S01]  /*89c0*/  FADD.FTZ R8, R148, R91 ;  /* 0x0000005b94087221 */ /* 0x000fe20000010000 */
[----:B------:R-:W-:-:S02]  /*89d0*/  F2FP.F16.F32.PACK_AB R159, R95, R94 ;  /* 0x0000005e5f9f723e */ /* 0x000fc400000000ff */
[----:B------:R-:W-:Y:S01]  /*89e0*/  F2FP.F16.F32.PACK_AB R154, R97, R154 ;  /* 0x0000009a619a723e */ /* 0x000fe200000000ff */
[C---:B------:R-:W-:Y:S01]  /*89f0*/  FADD.FTZ R91, R101.reuse, R8 ;  /* 0x00000008655b7221 */ /* 0x040fe20000010000 */
[----:B------:R-:W-:Y:S01]  /*8a00*/  F2FP.F16.F32.PACK_AB R148, R101, R148 ;  /* 0x000000946594723e */ /* 0x000fe200000000ff */
[----:B------:R-:W2:Y:S01]  /*8a10*/  MUFU.EX2 R103, R103 ;  /* 0x0000006700677308 */ /* 0x000ea20000000800 */
[C---:B0-----:R-:W-:Y:S01]  /*8a20*/  FADD.FTZ R5, R99.reuse, R5 ;  /* 0x0000000563057221 */ /* 0x041fe20000010000 */
[----:B------:R-:W-:Y:S01]  /*8a30*/  FADD.FTZ R8, R150, R91 ;  /* 0x0000005b96087221 */ /* 0x000fe20000010000 */
[----:B------:R-:W-:Y:S02]  /*8a40*/  F2FP.F16.F32.PACK_AB R153, R99, R98 ;  /* 0x000000626399723e */ /* 0x000fe400000000ff */
[C---:B------:R-:W-:Y:S01]  /*8a50*/  F2FP.F16.F32.PACK_AB R150, R105.reuse, R150 ;  /* 0x000000966996723e */ /* 0x040fe200000000ff */
[----:B------:R-:W-:Y:S01]  /*8a60*/  FADD.FTZ R23, R105, R8 ;  /* 0x0000000869177221 */ /* 0x000fe20000010000 */
[----:B------:R-:W-:Y:S01]  /*8a70*/  F2FP.F16.F32.PACK_AB R142, R121, R88 ;  /* 0x00000058798e723e */ /* 0x000fe200000000ff */
[----:B------:R-:W0:Y:S01]  /*8a80*/  MUFU.EX2 R106, R106 ;  /* 0x0000006a006a7308 */ /* 0x000e220000000800 */
[----:B-1----:R-:W-:Y:S01]  /*8a90*/  FADD.FTZ R5, R102, R5 ;  /* 0x0000000566057221 */ /* 0x002fe20000010000 */
[----:B------:R-:W-:Y:S01]  /*8aa0*/  FADD.FTZ R8, R144, R23 ;  /* 0x0000001790087221 */ /* 0x000fe20000010000 */
[----:B------:R-:W-:-:S03]  /*8ab0*/  F2FP.F16.F32.PACK_AB R144, R109, R144 ;  /* 0x000000906d90723e */ /* 0x000fc600000000ff */
[----:B------:R-:W-:Y:S02]  /*8ac0*/  FADD.FTZ R23, R109, R8 ;  /* 0x000000086d177221 */ /* 0x000fe40000010000 */
[----:B------:R-:W1:Y:S01]  /*8ad0*/  MUFU.EX2 R107, R107 ;  /* 0x0000006b006b7308 */ /* 0x000e620000000800 */
[C---:B--2---:R-:W-:Y:S01]  /*8ae0*/  FADD.FTZ R5, R103.reuse, R5 ;  /* 0x0000000567057221 */ /* 0x044fe20000010000 */
[----:B------:R-:W-:Y:S01]  /*8af0*/  FADD.FTZ R8, R146, R23 ;  /* 0x0000001792087221 */ /* 0x000fe20000010000 */
[----:B------:R-:W-:Y:S02]  /*8b00*/  F2FP.F16.F32.PACK_AB R155, R103, R102 ;  /* 0x00000066679b723e */ /* 0x000fe400000000ff */
[C---:B------:R-:W-:Y:S01]  /*8b10*/  F2FP.F16.F32.PACK_AB R146, R113.reuse, R146 ;  /* 0x000000927192723e */ /* 0x040fe200000000ff */
[----:B------:R-:W-:Y:S02]  /*8b20*/  FADD.FTZ R23, R113, R8 ;  /* 0x0000000871177221 */ /* 0x000fe40000010000 */
[----:B------:R-:W2:Y:S01]  /*8b30*/  MUFU.EX2 R110, R110 ;  /* 0x0000006e006e7308 */ /* 0x000ea20000000800 */
[----:B0-----:R-:W-:Y:S01]  /*8b40*/  FADD.FTZ R5, R106, R5 ;  /* 0x000000056a057221 */ /* 0x001fe20000010000 */
[----:B------:R-:W-:Y:S01]  /*8b50*/  FADD.FTZ R8, R22, R23 ;  /* 0x0000001716087221 */ /* 0x000fe20000010000 */
[----:B------:R-:W-:-:S03]  /*8b60*/  IMAD.MOV.U32 R22, RZ, RZ, R3 ;  /* 0x000000ffff167224 */ /* 0x000fc600078e0003 */
[----:B------:R-:W-:Y:S02]  /*8b70*/  FADD.FTZ R23, R117, R8 ;  /* 0x0000000875177221 */ /* 0x000fe40000010000 */
[----:B------:R-:W0:Y:S01]  /*8b80*/  MUFU.EX2 R111, R111 ;  /* 0x0000006f006f7308 */ /* 0x000e220000000800 */
[C---:B-1----:R-:W-:Y:S01]  /*8b90*/  FADD.FTZ R5, R107.reuse, R5 ;  /* 0x000000056b057221 */ /* 0x042fe20000010000 */
[----:B------:R-:W-:Y:S01]  /*8ba0*/  FADD.FTZ R8, R88, R23 ;  /* 0x0000001758087221 */ /* 0x000fe20000010000 */
[----:B------:R-:W-:-:S03]  /*8bb0*/  F2FP.F16.F32.PACK_AB R149, R107, R106 ;  /* 0x0000006a6b95723e */ /* 0x000fc600000000ff */
[----:B------:R-:W-:Y:S02]  /*8bc0*/  FADD.FTZ R23, R121, R8 ;  /* 0x0000000879177221 */ /* 0x000fe40000010000 */
[----:B------:R-:W1:Y:S01]  /*8bd0*/  MUFU.EX2 R114, R114 ;  /* 0x0000007200727308 */ /* 0x000e620000000800 */
[----:B--2---:R-:W-:Y:S01]  /*8be0*/  FADD.FTZ R5, R110, R5 ;  /* 0x000000056e057221 */ /* 0x004fe20000010000 */
[----:B------:R-:W-:-:S04]  /*8bf0*/  FADD.FTZ R8, R92, R23 ;  /* 0x000000175c087221 */ /* 0x000fc80000010000 */
[----:B------:R-:W-:Y:S02]  /*8c00*/  FADD.FTZ R23, R125, R8 ;  /* 0x000000087d177221 */ /* 0x000fe40000010000 */
[----:B------:R-:W2:Y:S01]  /*8c10*/  MUFU.EX2 R115, R115 ;  /* 0x0000007300737308 */ /* 0x000ea20000000800 */
[C---:B0-----:R-:W-:Y:S01]  /*8c20*/  FADD.FTZ R5, R111.reuse, R5 ;  /* 0x000000056f057221 */ /* 0x041fe20000010000 */
[----:B------:R-:W-:Y:S01]  /*8c30*/  FADD.FTZ R8, R96, R23 ;  /* 0x0000001760087221 */ /* 0x000fe20000010000 */
[----:B------:R-:W-:Y:S01]  /*8c40*/  F2FP.F16.F32.PACK_AB R151, R111, R110 ;  /* 0x0000006e6f97723e */ /* 0x000fe200000000ff */
[----:B------:R-:W-:Y:S02]  /*8c50*/  IMAD.MOV.U32 R23, RZ, RZ, R4 ;  /* 0x000000ffff177224 */ /* 0x000fe400078e0004 */
[----:B------:R-:W-:Y:S02]  /*8c60*/  FADD.FTZ R8, R21, R8 ;  /* 0x0000000815087221 */ /* 0x000fe40000010000 */
[----:B------:R-:W0:Y:S01]  /*8c70*/  MUFU.EX2 R118, R118 ;  /* 0x0000007600767308 */ /* 0x000e220000000800 */
[----:B-1----:R-:W-:-:S07]  /*8c80*/  FADD.FTZ R5, R114, R5 ;  /* 0x0000000572057221 */ /* 0x002fce0000010000 */
[----:B------:R-:W1:Y:S01]  /*8c90*/  MUFU.EX2 R119, R119 ;  /* 0x0000007700777308 */ /* 0x000e620000000800 */
[C---:B--2---:R-:W-:Y:S01]  /*8ca0*/  FADD.FTZ R5, R115.reuse, R5 ;  /* 0x0000000573057221 */ /* 0x044fe20000010000 */
[----:B------:R-:W-:-:S06]  /*8cb0*/  F2FP.F16.F32.PACK_AB R145, R115, R114 ;  /* 0x000000727391723e */ /* 0x000fcc00000000ff */
        /* <DEDUP_REMOVED lines=8> */
[----:B0-----:R-:W-:Y:S01]  /*8d40*/  FADD.FTZ R5, R123, R5 ;  /* 0x000000057b057221 */ /* 0x001fe20000010000 */
[----:B------:R-:W-:Y:S02]  /*8d50*/  WARPGROUP.DEPBAR.LE gsb0, 0x0 ;  /* 0x00008000000079c5 */ /* 0x000fe40000010000 */
[----:B------:R0:W-:Y:S01]  /*8d60*/  @!P1 SYNCS.ARRIVE.TRANS64.RED.A1T0 RZ, [R90+URZ], RZ ;  /* 0x000000ff5aff99a7 */ /* 0x0001e2000810043f */
[----:B------:R-:W-:Y:S01]  /*8d70*/  F2FP.F16.F32.PACK_AB R138, R21, R96 ;  /* 0x00000060158a723e */ /* 0x000fe200000000ff */
[----:B------:R-:W-:Y:S01]  /*8d80*/  IMAD.MOV.U32 R21, RZ, RZ, R11 ;  /* 0x000000ffff157224 */ /* 0x000fe200078e000b */
[----:B------:R-:W-:Y:S01]  /*8d90*/  F2FP.F16.F32.PACK_AB R141, R123, R122 ;  /* 0x0000007a7b8d723e */ /* 0x000fe200000000ff */
[----:B------:R-:W3:Y:S01]  /*8da0*/  MUFU.EX2 R130, R130 ;  /* 0x0000008200827308 */ /* 0x000ee20000000800 */
[----:B-1----:R-:W-:Y:S01]  /*8db0*/  FADD.FTZ R5, R126, R5 ;  /* 0x000000057e057221 */ /* 0x002fe20000010000 */
[----:B------:R-:W-:Y:S01]  /*8dc0*/  F2FP.F16.F32.PACK_AB R136, R125, R92 ;  /* 0x0000005c7d88723e */ /* 0x000fe200000000ff */
[----:B0-----:R-:W-:-:S05]  /*8dd0*/  IMAD.U32 R90, RZ, RZ, UR11 ;  /* 0x0000000bff5a7e24 */ /* 0x001fca000f8e00ff */
[----:B------:R-:W0:Y:S01]  /*8de0*/  MUFU.EX2 R131, R131 ;  /* 0x0000008300837308 */ /* 0x000e220000000800 */
[C---:B--2---:R-:W-:Y:S01]  /*8df0*/  FADD.FTZ R5, R127.reuse, R5 ;  /* 0x000000057f057221 */ /* 0x044fe20000010000 */
[----:B------:R-:W-:Y:S01]  /*8e00*/  @!P1 VIADD R90, R90, 0x2a860 ;  /* 0x0002a8605a5a9836 */ /* 0x000fe20000000000 */
[----:B------:R-:W-:-:S04]  /*8e10*/  F2FP.F16.F32.PACK_AB R143, R127, R126 ;  /* 0x0000007e7f8f723e */ /* 0x000fc800000000ff */
[----:B------:R-:W-:Y:S01]  /*8e20*/  @!P1 PRMT R90, RZ, 0x654, R90 ;  /* 0x00000654ff5a9816 */ /* 0x000fe2000000005a */
[----:B------:R-:W1:Y:S01]  /*8e30*/  MUFU.EX2 R134, R134 ;  /* 0x0000008600867308 */ /* 0x000e620000000800 */
[----:B---3--:R-:W-:Y:S02]  /*8e40*/  FADD.FTZ R5, R130, R5 ;  /* 0x0000000582057221 */ /* 0x008fe40000010000 */
[----:B------:R2:W-:Y:S05]  /*8e50*/  @!P1 SYNCS.ARRIVE.TRANS64.RED.A1T0 RZ, [R90+URZ], RZ ;  /* 0x000000ff5aff99a7 */ /* 0x0005ea000810043f */
[----:B------:R-:W3:Y:S01]  /*8e60*/  MUFU.EX2 R135, R135 ;  /* 0x0000008700877308 */ /* 0x000ee20000000800 */
[C---:B0-----:R-:W-:Y:S01]  /*8e70*/  FADD.FTZ R5, R131.reuse, R5 ;  /* 0x0000000583057221 */ /* 0x041fe20000010000 */
[----:B------:R-:W-:-:S03]  /*8e80*/  F2FP.F16.F32.PACK_AB R137, R131, R130 ;  /* 0x000000828389723e */ /* 0x000fc600000000ff */
[----:B-1----:R-:W-:-:S04]  /*8e90*/  FADD.FTZ R5, R134, R5 ;  /* 0x0000000586057221 */ /* 0x002fc80000010000 */
[C---:B---3--:R-:W-:Y:S01]  /*8ea0*/  FADD.FTZ R5, R135.reuse, R5 ;  /* 0x0000000587057221 */ /* 0x048fe20000010000 */
[----:B------:R-:W-:Y:S01]  /*8eb0*/  F2FP.F16.F32.PACK_AB R139, R135, R134 ;  /* 0x00000086878b723e */ /* 0x000fe200000000ff */
[----:B--2---:R-:W-:Y:S06]  /*8ec0*/  @P2 BRA `(.L_x_962) ;  /* 0xffffffe400242947 */ /* 0x004fec000383ffff */
.L_x_953:
[----:B------:R-:W-:-:S13]  /*8ed0*/  ISETP.GE.AND P2, PT, R20, R17, PT ;  /* 0x000000111400720c */ /* 0x000fda0003f46270 */
[----:B------:R-:W-:Y:S05]  /*8ee0*/  @!P2 BRA `(.L_x_963) ;  /* 0x0000002c006ca947 */ /* 0x000fea0003800000 */
[----:B------:R-:W-:Y:S01]  /*8ef0*/  IMAD.MOV.U32 R15, RZ, RZ, R11 ;  /* 0x000000ffff0f7224 */ /* 0x000fe200078e000b */
[----:B------:R-:W-:Y:S01]  /*8f00*/  UMOV UR5, UR4 ;  /* 0x0000000400057c82 */ /* 0x000fe20008000000 */
[----:B------:R-:W-:Y:S01]  /*8f10*/  IMAD.MOV.U32 R21, RZ, RZ, R3 ;  /* 0x000000ffff157224 */ /* 0x000fe200078e0003 */
[----:B------:R-:W-:Y:S01]  /*8f20*/  ULDC UR58, c[0x0][0x9e4] ;  /* 0x00027900003a7ab9 */ /* 0x000fe20000000800 */
[----:B------:R-:W-:Y:S01]  /*8f30*/  IMAD.MOV.U32 R22, RZ, RZ, R4 ;  /* 0x000000ffff167224 */ /* 0x000fe200078e0004 */
[----:B------:R-:W-:-:S06]  /*8f40*/  ULDC UR59, c[0x0][0x288] ;  /* 0x0000a200003b7ab9 */ /* 0x000fcc0000000800 */
.L_x_980:
[----:B------:R-:W-:-:S04]  /*8f50*/  UIADD3 UR4, UR5, 0x1, URZ ;  /* 0x0000000105047890 */ /* 0x000fc8000fffe03f */
[----:B------:R-:W-:-:S04]  /*8f60*/  UISETP.NE.AND UP0, UPT, UR4, 0x2, UPT ;  /* 0x000000020400788c */ /* 0x000fc8000bf05270 */
[----:B------:R-:W-:Y:S02]  /*8f70*/  USEL UR6, URZ, 0x1, UP0 ;  /* 0x000000013f067887 */ /* 0x000fe40008000000 */
[----:B------:R-:W-:-:S04]  /*8f80*/  USEL UR4, UR4, URZ, UP0 ;  /* 0x0000003f04047287 */ /* 0x000fc80008000000 */
[----:B------:R-:W-:Y:S01]  /*8f90*/  LOP3.LUT R4, R22, UR6, RZ, 0x3c, !PT ;  /* 0x0000000616047c12 */ /* 0x000fe2000f8e3cff */
[----:B------:R-:W-:Y:S07]  /*8fa0*/  @!P0 BRA `(.L_x_964) ;  /* 0x0000000000048947 */ /* 0x000fee0003800000 */
[----:B------:R-:W-:Y:S01]  /*8fb0*/  BPT.TRAP 0x1 ;  /* 0x000000040000795c */ /* 0x000fe20000300000 */
.L_x_964:
[----:B------:R-:W-:Y:S01]  /*8fc0*/  ULEA UR7, UR4, UR56, 0x3 ;  /* 0x0000003804077291 */ /* 0x000fe2000f8e183f */
[----:B------:R-:W-:-:S08]  /*8fd0*/  SHF.L.U32 R3, R4, 0x1f, RZ ;  /* 0x0000001f04037819 */ /* 0x000fd000000006ff */
[----:B------:R0:W1:Y:S01]  /*8fe0*/  SYNCS.PHASECHK.TRANS64.TRYWAIT P2, [UR7+0x2a830], R3 ;  /* 0x02a83003ff0075a7 */ /* 0x0000620008040147 */
[----:B------:R-:W-:Y:S05]  /*8ff0*/  @!P0 BRA `(.L_x_965) ;  /* 0x0000000000048947 */ /* 0x000fea0003800000 */
[----:B------:R-:W-:Y:S01]  /*9000*/  BPT.TRAP 0x1 ;  /* 0x000000040000795c */ /* 0x000fe20000300000 */
.L_x_965:
[----:B-1----:R-:W-:Y:S05]  /*9010*/  @P2 BRA `(.L_x_966) ;  /* 0x0000000000082947 */ /* 0x002fea0003800000 */
[----:B------:R-:W1:Y:S02]  /*9020*/  SYNCS.PHASECHK.TRANS64.TRYWAIT P2, [UR7+0x2a830], R3 ;  /* 0x02a83003ff0075a7 */ /* 0x000e640008040147 */
[----:B-1----:R-:W-:Y:S05]  /*9030*/  @!P2 BRA `(.L_x_967) ;  /* 0x000000940084a947 */ /* 0x002fea0003800000 */
.L_x_966:
        /* <DEDUP_REMOVED lines=129> */
.L_x_968:
[----:B------:R-:W-:Y:S01]  /*9850*/  ULEA UR11, UR5, UR56, 0x3 ;  /* 0x00000038050b7291 */ /* 0x000fe2000f8e183f */
[----:B------:R-:W-:-:S08]  /*9860*/  SHF.L.U32 R0, R22, 0x1f, RZ ;  /* 0x0000001f16007819 */ /* 0x000fd000000006ff */
[----:B------:R2:W3:Y:S01]  /*9870*/  SYNCS.PHASECHK.TRANS64.TRYWAIT P2, [UR11+0x2a850], R0 ;  /* 0x02a85000ff0075a7 */ /* 0x0004e2000804014b */
[----:B------:R-:W-:Y:S05]  /*9880*/  @!P0 BRA `(.L_x_969) ;  /* 0x0000000000048947 */ /* 0x000fea0003800000 */
[----:B------:R-:W-:Y:S01]  /*9890*/  BPT.TRAP 0x1 ;  /* 0x000000040000795c */ /* 0x000fe20000300000 */
.L_x_969:
[----:B---3--:R-:W-:Y:S05]  /*98a0*/  @P2 BRA `(.L_x_970) ;  /* 0x0000000000082947 */ /* 0x008fea0003800000 */
[----:B------:R-:W3:Y:S02]  /*98b0*/  SYNCS.PHASECHK.TRANS64.TRYWAIT P2, [UR11+0x2a850], R0 ;  /* 0x02a85000ff0075a7 */ /* 0x000ee4000804014b */
[----:B---3--:R-:W-:Y:S05]  /*98c0*/  @!P2 BRA `(.L_x_971) ;  /* 0x0000008c0078a947 */ /* 0x008fea0003800000 */
.L_x_970:
        /* <DEDUP_REMOVED lines=9> */
[----:B------:R-:W-:Y:S01]  /*9960*/  IMAD R22, R20, -0x60, RZ ;  /* 0xffffffa014167824 */ /* 0x000fe200078e02ff */
[----:B------:R-:W-:-:S02]  /*9970*/  ULDC UR19, c[0x0][0x9e0] ;  /* 0x0002780000137ab9 */ /* 0x000fc40000000800 */
[----:B------:R-:W-:-:S04]  /*9980*/  ULOP3.LUT UR6, UR6, 0x3000000, URZ, 0xfc, !UPT ;  /* 0x0300000006067892 */ /* 0x000fc8000f8efc3f */
[----:B------:R-:W-:Y:S01]  /*9990*/  UIMAD UR6, UR5, 0x600, UR6 ;  /* 0x00000600050678a4 */ /* 0x000fe2000f8e0206 */
[----:B--2---:R-:W0:Y:S03]  /*99a0*/  @P2 LDC R0, c[0x0][0x44c] ;  /* 0x00011300ff002b82 */ /* 0x004e260000000800 */
[----:B------:R-:W-:-:S03]  /*99b0*/  UIADD3 UR10, UR6, 0x80, URZ ;  /* 0x00000080060a7890 */ /* 0x000fc6000fffe03f */
[----:B------:R-:W-:Y:S02]  /*99c0*/  UMOV UR14, UR6 ;  /* 0x00000006000e7c82 */ /* 0x000fe40008000000 */
[----:B------:R-:W-:Y:S01]  /*99d0*/  HGMMA.64x128x16.F32 R24, R156, gdesc[UR12].tnspB, R24, gsb0 ;  /* 0x41e0000c9c187df0 */ /* 0x000fe20008000818 */
[----:B------:R-:W-:Y:S01]  /*99e0*/  UMOV UR15, 0x40000040 ;  /* 0x40000040000f7882 */ /* 0x000fe20000000000 */
[----:B------:R-:W-:Y:S01]  /*99f0*/  UMOV UR14, UR10 ;  /* 0x0000000a000e7c82 */ /* 0x000fe20008000000 */
[----:B------:R-:W-:Y:S01]  /*9a00*/  UIADD3 UR10, UR6, 0x100, URZ ;  /* 0x00000100060a7890 */ /* 0x000fe2000fffe03f */
[----:B------:R-:W1:Y:S01]  /*9a10*/  @P2 LDC R11, c[0x0][0x450] ;  /* 0x00011400ff0b2b82 */ /* 0x000e620000000800 */
[----:B0-----:R-:W-:-:S05]  /*9a20*/  @P2 IMAD.HI.U32 R0, R9, R0, RZ ;  /* 0x0000000009002227 */ /* 0x001fca00078e00ff */
[----:B-1----:R-:W-:Y:S01]  /*9a30*/  @P2 SHF.R.U32.HI R3, RZ, R11, R0 ;  /* 0x0000000bff032219 */ /* 0x002fe20000011600 */
[----:B------:R-:W-:Y:S01]  /*9a40*/  @!P1 VIADD R0, R2, 0x2a840 ;  /* 0x0002a84002009836 */ /* 0x000fe20000000000 */
[----:B------:R-:W-:Y:S01]  /*9a50*/  ISETP.GE.AND P2, PT, R13, 0x1, PT ;  /* 0x000000010d00780c */ /* 0x000fe20003f46270 */
[----:B------:R-:W-:Y:S02]  /*9a60*/  VIADD R11, R22, 0x1 ;  /* 0x00000001160b7836 */ /* 0x000fe40000000000 */
[----:B------:R-:W0:Y:S01]  /*9a70*/  SHFL.IDX PT, R23, R3, RZ, 0x1c1f ;  /* 0x001c1fff03177589 */ /* 0x000e2200000e0000 */
[----:B------:R-:W-:Y:S01]  /*9a80*/  @!P1 PRMT R0, RZ, 0x654, R0 ;  /* 0x00000654ff009816 */ /* 0x000fe20000000000 */
        /* <DEDUP_REMOVED lines=20> */
[----:B------:R-:W-:Y:S01]  /*9bd0*/  HGMMA.64x128x16.F32 R24, R140, gdesc[UR12].tnspB, R24, gsb0 ;  /* 0x41e0000c8c187df0 */ /* 0x000fe20008000818 */
[----:B------:R-:W-:Y:S01]  /*9be0*/  UMOV UR14, UR6 ;  /* 0x00000006000e7c82 */ /* 0x000fe20008000000 */
[----:B------:R-:W-:Y:S01]  /*9bf0*/  UMOV UR15, 0x40000040 ;  /* 0x40000040000f7882 */ /* 0x000fe20000000000 */
[----:B------:R-:W-:Y:S02]  /*9c00*/  WARPGROUP.DEPBAR.LE gsb0, 0x0 ;  /* 0x00008000000079c5 */ /* 0x000fe40000010000 */
[----:B------:R-:W-:-:S07]  /*9c10*/  WARPGROUP.ARRIVE ;  /* 0x00000000000079c5 */ /* 0x000fce0000000000 */
[----:B------:R-:W-:Y:S03]  /*9c20*/  HGMMA.64x128x16.F32 R24, R136, gdesc[UR12].tnspB, R24, gsb0 ;  /* 0x41e0000c88187df0 */ /* 0x000fe60008000818 */
[----:B------:R-:W-:Y:S02]  /*9c30*/  WARPGROUP.DEPBAR.LE gsb0, 0x0 ;  /* 0x00008000000079c5 */ /* 0x000fe40000010000 */
[----:B------:R1:W-:Y:S02]  /*9c40*/  @!P1 SYNCS.ARRIVE.TRANS64.RED.A1T0 RZ, [R0+URZ], RZ ;  /* 0x000000ff00ff99a7 */ /* 0x0003e4000810043f */
[----:B-1----:R-:W-:-:S04]  /*9c50*/  IMAD R0, R10, -0x2, R11 ;  /* 0xfffffffe0a007824 */ /* 0x002fc800078e020b */
[C---:B------:R-:W-:Y:S01]  /*9c60*/  VIADD R138, R0.reuse, 0xffffffff ;  /* 0xffffffff008a7836 */ /* 0x040fe20000000000 */
[----:B------:R-:W-:-:S05]  /*9c70*/  IADD3 R2, R0, -UR59, R19 ;  /* 0x8000003b00027c10 */ /* 0x000fca000fffe013 */
[C---:B------:R-:W-:Y:S02]  /*9c80*/  VIADD R136, R2.reuse, UR19 ;  /* 0x0000001302887c36 */ /* 0x040fe40008000000 */
[----:B------:R-:W-:Y:S02]  /*9c90*/  VIADD R137, R2, UR18 ;  /* 0x0000001202897c36 */ /* 0x000fe40008000000 */
[--C-:B0-----:R-:W-:Y:S02]  /*9ca0*/  IMAD.IADD R0, R136, 0x1, R23.reuse ;  /* 0x0000000188007824 */ /* 0x101fe400078e0217 */
[----:B------:R-:W-:Y:S01]  /*9cb0*/  IMAD.IADD R2, R137, 0x1, R23 ;  /* 0x0000000189027824 */ /* 0x000fe200078e0217 */
[----:B------:R-:W-:Y:S06]  /*9cc0*/  @!P2 BRA `(.L_x_972) ;  /* 0x00000000005ca947 */ /* 0x000fec0003800000 */
[----:B------:R-:W-:Y:S01]  /*9cd0*/  ULDC UR5, c[0x0][0x2f0] ;  /* 0x0000bc0000057ab9 */ /* 0x000fe20000000800 */
[----:B------:R-:W-:Y:S01]  /*9ce0*/  BSSY B0, `(.L_x_973) ;  /* 0x0000012000007945 */ /* 0x000fe20003800000 */
[----:B------:R-:W-:-:S04]  /*9cf0*/  IMAD R11, R16, UR5, R23 ;  /* 0x00000005100b7c24 */ /* 0x000fc8000f8e0217 */
        /* <DEDUP_REMOVED lines=11> */
.L_x_974:
[----:B------:R-:W-:-:S05]  /*9db0*/  IMAD.U32 R23, RZ, RZ, UR58 ;  /* 0x0000003aff177e24 */ /* 0x000fca000f8e00ff */
[----:B------:R-:W-:-:S13]  /*9dc0*/  ISETP.NE.AND P2, PT, R23, 0x1, PT ;  /* 0x000000011700780c */ /* 0x000fda0003f45270 */
[----:B------:R-:W0:Y:S02]  /*9dd0*/  @P2 LDC.64 R140, c[0x0][0x9e8] ;  /* 0x00027a00ff8c2b82 */ /* 0x000e240000000a00 */
[----:B0-----:R-:W-:-:S05]  /*9de0*/  @P2 IMAD.HI.U32 R14, R11, R140, RZ ;  /* 0x0000008c0b0e2227 */ /* 0x001fca00078e00ff */
[----:B------:R-:W-:-:S07]  /*9df0*/  @P2 SHF.R.U32.HI R11, RZ, R141, R14 ;  /* 0x0000008dff0b2219 */ /* 0x000fce000001160e */
.L_x_975:
[----:B------:R-:W-:Y:S05]  /*9e00*/  BSYNC B0 ;  /* 0x0000000000007941 */ /* 0x000fea0003800000 */
.L_x_973:
[----:B------:R-:W-:-:S05]  /*9e10*/  IMAD R11, R11, R23, R138 ;  /* 0x000000170b0b7224 */ /* 0x000fca00078e028a */
[----:B------:R-:W-:Y:S02]  /*9e20*/  VIADDMNMX R0, R11, R23, R0, PT ;  /* 0x000000170b007246 */ /* 0x000fe40003800100 */
[----:B------:R-:W-:-:S07]  /*9e30*/  VIMNMX R2, R2, R11, !PT ;  /* 0x0000000b02027248 */ /* 0x000fce0007fe0100 */
.L_x_972:
[C---:B------:R-:W-:Y:S01]  /*9e40*/  ISETP.GE.AND P2, PT, R22.reuse, 0x2, PT ;  /* 0x000000021600780c */ /* 0x040fe20003f46270 */
[----:B------:R-:W0:Y:S01]  /*9e50*/  SHFL.IDX PT, R3, R3, 0x1, 0x1c1f ;  /* 0x003c1f0003037f89 */ /* 0x000e2200000e0000 */
[----:B------:R-:W-:Y:S02]  /*9e60*/  ISETP.GE.AND P5, PT, R22, 0xa, PT ;  /* 0x0000000a1600780c */ /* 0x000fe40003fa6270 */
        /* <DEDUP_REMOVED lines=116> */
[----:B------:R-:W-:-:S13]  /*a5b0*/  ISETP.GE.AND P6, PT, R13, 0x1, PT ;  /* 0x000000010d00780c */ /* 0x000fda0003fc6270 */
[----:B------:R-:W-:Y:S05]  /*a5c0*/  @!P6 BRA `(.L_x_976) ;  /* 0x00000000005ce947 */ /* 0x000fea0003800000 */
        /* <DEDUP_REMOVED lines=14> */
.L_x_978:
[----:B------:R-:W-:-:S05]  /*a6b0*/  IMAD.U32 R22, RZ, RZ, UR58 ;  /* 0x0000003aff167e24 */ /* 0x000fca000f8e00ff */
[----:B------:R-:W-:-:S13]  /*a6c0*/  ISETP.NE.AND P6, PT, R22, 0x1, PT ;  /* 0x000000011600780c */ /* 0x000fda0003fc5270 */
[----:B------:R-:W0:Y:S02]  /*a6d0*/  @P6 LDC.64 R104, c[0x0][0x9e8] ;  /* 0x00027a00ff686b82 */ /* 0x000e240000000a00 */
[----:B0-----:R-:W-:-:S05]  /*a6e0*/  @P6 IMAD.HI.U32 R14, R3, R104, RZ ;  /* 0x00000068030e6227 */ /* 0x001fca00078e00ff */
[----:B------:R-:W-:-:S07]  /*a6f0*/  @P6 SHF.R.U32.HI R3, RZ, R105, R14 ;  /* 0x00000069ff036219 */ /* 0x000fce000001160e */
.L_x_979:
[----:B------:R-:W-:Y:S05]  /*a700*/  BSYNC B0 ;  /* 0x0000000000007941 */ /* 0x000fea0003800000 */
.L_x_977:
[----:B------:R-:W-:-:S05]  /*a710*/  IMAD R3, R3, R22, R138 ;  /* 0x0000001603037224 */ /* 0x000fca00078e028a */
[----:B------:R-:W-:Y:S02]  /*a720*/  VIADDMNMX R0, R3, R22, R0, PT ;  /* 0x0000001603007246 */ /* 0x000fe40003800100 */
[----:B------:R-:W-:-:S07]  /*a730*/  VIMNMX R2, R2, R3, !PT ;  /* 0x0000000302027248 */ /* 0x000fce0007fe0100 */
.L_x_976:
        /* <DEDUP_REMOVED lines=139> */
[----:B------:R-:W-:Y:S01]  /*aff0*/  MUFU.EX2 R163, R163 ;  /* 0x000000a300a37308 */ /* 0x000fe20000000800 */
        /* <DEDUP_REMOVED lines=8> */
[----:B------:R-:W-:Y:S01]  /*b080*/  MUFU.EX2 R156, R156 ;  /* 0x0000009c009c7308 */ /* 0x000fe20000000800 */
        /* <DEDUP_REMOVED lines=34> */
[----:B------:R-:W-:Y:S02]  /*b2b0*/  MUFU.EX2 R148, R148 ;  /* 0x0000009400947308 */ /* 0x000fe40000000800 */
        /* <DEDUP_REMOVED lines=9> */
[----:B0-----:R-:W-:Y:S01]  /*b350*/  FMNMX.FTZ R11, R139, R0, !PT ;  /* 0x000000008b0b7209 */ /* 0x001fe20007810000 */
[----:B------:R-:W-:-:S06]  /*b360*/  FMUL.FTZ R0, R93, R14 ;  /* 0x0000000e5d007220 */ /* 0x000fcc0000410000 */
[----:B------:R-:W-:Y:S01]  /*b370*/  MUFU.EX2 R101, R101 ;  /* 0x0000006500657308 */ /* 0x000fe20000000800 */
[C---:B------:R-:W-:Y:S01]  /*b380*/  FSETP.NEU.FTZ.AND P2, PT, R11.reuse, -INF , PT ;  /* 0xff8000000b00780b */ /* 0x040fe20003f5d000 */
[----:B------:R-:W-:-:S05]  /*b390*/  FMUL.FTZ R2, R11, R14 ;  /* 0x0000000e0b027220 */ /* 0x000fca0000410000 */
[----:B------:R-:W-:Y:S01]  /*b3a0*/  FSEL R88, R2, RZ, P2 ;  /* 0x000000ff02587208 */ /* 0x000fe20001000000 */
[----:B------:R-:W0:Y:S01]  /*b3b0*/  MUFU.EX2 R0, R0 ;  /* 0x0000000000007308 */ /* 0x000e220000000800 */
[----:B------:R-:W-:Y:S02]  /*b3c0*/  FSEL R2, R11, RZ, P2 ;  /* 0x000000ff0b027208 */ /* 0x000fe40001000000 */
[----:B------:R-:W-:Y:S01]  /*b3d0*/  ISETP.GT.AND P2, PT, R20, R17, PT ;  /* 0x000000111400720c */ /* 0x000fe20003f44270 */
[-CC-:B------:R-:W-:Y:S01]  /*b3e0*/  FFMA.FTZ R93, R90, R14.reuse, -R88.reuse ;  /* 0x0000000e5a5d7223 */ /* 0x180fe20000010858 */
[-CC-:B------:R-:W-:Y:S01]  /*b3f0*/  FFMA.FTZ R91, R91, R14.reuse, -R88.reuse ;  /* 0x0000000e5b5b7223 */ /* 0x180fe20000010858 */
[----:B------:R-:W-:Y:S01]  /*b400*/  FADD.FTZ R15, -R2, R15 ;  /* 0x0000000f020f7221 */ /* 0x000fe20000010100 */
[-CC-:B------:R-:W-:Y:S01]  /*b410*/  FFMA.FTZ R22, R105, R14.reuse, -R88.reuse ;  /* 0x0000000e69167223 */ /* 0x180fe20000010858 */
[-CC-:B------:R-:W-:Y:S01]  /*b420*/  FFMA.FTZ R95, R95, R14.reuse, -R88.reuse ;  /* 0x0000000e5f5f7223 */ /* 0x180fe20000010858 */
[----:B------:R0:W-:Y:S01]  /*b430*/  MUFU.EX2 R92, R91 ;  /* 0x0000005b005c7308 */ /* 0x0001e20000000800 */
[-C--:B------:R-:W-:Y:S01]  /*b440*/  FMUL.FTZ R15, R15, R14.reuse ;  /* 0x0000000e0f0f7220 */ /* 0x080fe20000410000 */
[-CC-:B------:R-:W-:Y:S01]  /*b450*/  FFMA.FTZ R137, R137, R14.reuse, -R88.reuse ;  /* 0x0000000e89897223 */ /* 0x180fe20000010858 */
[-CC-:B------:R-:W-:Y:S01]  /*b460*/  FFMA.FTZ R99, R99, R14.reuse, -R88.reuse ;  /* 0x0000000e63637223 */ /* 0x180fe20000010858 */
[-CC-:B------:R-:W-:Y:S01]  /*b470*/  FFMA.FTZ R141, R141, R14.reuse, -R88.reuse ;  /* 0x0000000e8d8d7223 */ /* 0x180fe20000010858 */
[-CC-:B------:R-:W-:Y:S01]  /*b480*/  FFMA.FTZ R103, R103, R14.reuse, -R88.reuse ;  /* 0x0000000e67677223 */ /* 0x180fe20000010858 */
[-CC-:B------:R-:W-:Y:S01]  /*b490*/  FFMA.FTZ R143, R143, R14.reuse, -R88.reuse ;  /* 0x0000000e8f8f7223 */ /* 0x180fe20000010858 */
[--C-:B------:R-:W-:Y:S01]  /*b4a0*/  FFMA.FTZ R147, R147, R14, -R88.reuse ;  /* 0x0000000e93937223 */ /* 0x100fe20000010858 */
[----:B------:R-:W-:Y:S01]  /*b4b0*/  MUFU.EX2 R93, R93 ;  /* 0x0000005d005d7308 */ /* 0x000fe20000000800 */
[----:B0-----:R-:W-:Y:S01]  /*b4c0*/  FFMA.FTZ R91, R0, R8, R163 ;  /* 0x00000008005b7223 */ /* 0x001fe200000100a3 */
[-CC-:B------:R-:W-:Y:S01]  /*b4d0*/  FFMA.FTZ R149, R149, R14.reuse, -R88.reuse ;  /* 0x0000000e95957223 */ /* 0x180fe20000010858 */
[-CC-:B------:R-:W-:Y:S01]  /*b4e0*/  FFMA.FTZ R151, R151, R14.reuse, -R88.reuse ;  /* 0x0000000e97977223 */ /* 0x180fe20000010858 */
[-CC-:B------:R-:W-:Y:S01]  /*b4f0*/  FFMA.FTZ R107, R107, R14.reuse, -R88.reuse ;  /* 0x0000000e6b6b7223 */ /* 0x180fe20000010858 */
[----:B------:R-:W-:Y:S01]  /*b500*/  FADD.FTZ R91, R156, R91 ;  /* 0x0000005b9c5b7221 */ /* 0x000fe20000010000 */
[-CC-:B------:R-:W-:Y:S01]  /*b510*/  FFMA.FTZ R115, R115, R14.reuse, -R88.reuse ;  /* 0x0000000e73737223 */ /* 0x180fe20000010858 */
[-CC-:B------:R-:W-:Y:S01]  /*b520*/  FFMA.FTZ R111, R111, R14.reuse, -R88.reuse ;  /* 0x0000000e6f6f7223 */ /* 0x180fe20000010858 */
[----:B------:R0:W1:Y:S01]  /*b530*/  MUFU.EX2 R2, R15 ;  /* 0x0000000f00027308 */ /* 0x0000620000000800 */
[----:B------:R-:W-:Y:S01]  /*b540*/  FADD.FTZ R8, R158, R91 ;  /* 0x0000005b9e087221 */ /* 0x000fe20000010000 */
[----:B------:R-:W-:Y:S01]  /*b550*/  FFMA.FTZ R119, R119, R14, -R88 ;  /* 0x0000000e77777223 */ /* 0x000fe20000010858 */
[----:B------:R-:W-:-:S02]  /*b560*/  IMAD.U32 R90, RZ, RZ, UR11 ;  /* 0x0000000bff5a7e24 */ /* 0x000fc4000f8e00ff */
[-C--:B------:R-:W-:Y:S01]  /*b570*/  FFMA.FTZ R157, R157, R14.reuse, -R88 ;  /* 0x0000000e9d9d7223 */ /* 0x080fe20000010858 */
[----:B------:R-:W-:Y:S01]  /*b580*/  FADD.FTZ R91, R165, R8 ;  /* 0x00000008a55b7221 */ /* 0x000fe20000010000 */
[-CC-:B------:R-:W-:Y:S01]  /*b590*/  FFMA.FTZ R123, R123, R14.reuse, -R88.reuse ;  /* 0x0000000e7b7b7223 */ /* 0x180fe20000010858 */
[----:B------:R-:W-:Y:S01]  /*b5a0*/  @!P1 VIADD R90, R90, 0x2a860 ;  /* 0x0002a8605a5a9836 */ /* 0x000fe20000000000 */
[----:B------:R-:W2:Y:S01]  /*b5b0*/  MUFU.EX2 R22, R22 ;  /* 0x0000001600167308 */ /* 0x000ea20000000800 */
[----:B------:R-:W-:Y:S01]  /*b5c0*/  FADD.FTZ R8, R152, R91 ;  /* 0x0000005b98087221 */ /* 0x000fe20000010000 */
[-CC-:B------:R-:W-:Y:S01]  /*b5d0*/  FFMA.FTZ R159, R159, R14.reuse, -R88.reuse ;  /* 0x0000000e9f9f7223 */ /* 0x180fe20000010858 */
[-C--:B------:R-:W-:Y:S01]  /*b5e0*/  FFMA.FTZ R127, R127, R14.reuse, -R88 ;  /* 0x0000000e7f7f7223 */ /* 0x080fe20000010858 */
[----:B------:R-:W-:Y:S01]  /*b5f0*/  @!P1 PRMT R90, RZ, 0x654, R90 ;  /* 0x00000654ff5a9816 */ /* 0x000fe2000000005a */
[----:B0-----:R-:W-:Y:S01]  /*b600*/  FADD.FTZ R15, R167, R8 ;  /* 0x00000008a70f7221 */ /* 0x001fe20000010000 */
[-CC-:B------:R-:W-:Y:S01]  /*b610*/  FFMA.FTZ R161, R161, R14.reuse, -R88.reuse ;  /* 0x0000000ea1a17223 */ /* 0x180fe20000010858 */
[-CC-:B------:R-:W-:Y:S01]  /*b620*/  FFMA.FTZ R131, R131, R14.reuse, -R88.reuse ;  /* 0x0000000e83837223 */ /* 0x180fe20000010858 */
[----:B------:R-:W0:Y:S01]  /*b630*/  MUFU.EX2 R95, R95 ;  /* 0x0000005f005f7308 */ /* 0x000e220000000800 */
[----:B-1----:R-:W-:Y:S01]  /*b640*/  FFMA.FTZ R5, R2, R5, R93 ;  /* 0x0000000502057223 */ /* 0x002fe2000001005d */
[----:B------:R-:W-:Y:S01]  /*b650*/  FADD.FTZ R8, R154, R15 ;  /* 0x0000000f9a087221 */ /* 0x000fe20000010000 */
[----:B------:R1:W-:Y:S01]  /*b660*/  @!P1 SYNCS.ARRIVE.TRANS64.RED.A1T0 RZ, [R90+URZ], RZ ;  /* 0x000000ff5aff99a7 */ /* 0x0003e2000810043f */
[-C--:B------:R-:W-:Y:S01]  /*b670*/  FFMA.FTZ R153, R153, R14.reuse, -R88 ;  /* 0x0000000e99997223 */ /* 0x080fe20000010858 */
[----:B------:R-:W-:Y:S01]  /*b680*/  FADD.FTZ R5, R92, R5 ;  /* 0x000000055c057221 */ /* 0x000fe20000010000 */
[----:B------:R-:W-:Y:S01]  /*b690*/  FADD.FTZ R15, R155, R8 ;  /* 0x000000089b0f7221 */ /* 0x000fe20000010000 */
[----:B------:R-:W-:Y:S01]  /*b6a0*/  FFMA.FTZ R88, R135, R14, -R88 ;  /* 0x0000000e87587223 */ /* 0x000fe20000010858 */
[----:B------:R-:W3:Y:S01]  /*b6b0*/  MUFU.EX2 R94, R137 ;  /* 0x00000089005e7308 */ /* 0x000ee20000000800 */
[----:B--2---:R-:W-:Y:S01]  /*b6c0*/  FADD.FTZ R5, R22, R5 ;  /* 0x0000000516057221 */ /* 0x004fe20000010000 */
[----:B------:R-:W-:Y:S01]  /*b6d0*/  FADD.FTZ R8, R148, R15 ;  /* 0x0000000f94087221 */ /* 0x000fe20000010000 */
[----:B------:R-:W-:Y:S01]  /*b6e0*/  F2FP.F16.F32.PACK_AB R154, R155, R154 ;  /* 0x0000009a9b9a723e */ /* 0x000fe200000000ff */
[----:B------:R-:W-:Y:S01]  /*b6f0*/  VIADD R20, R20, 0xffffffff ;  /* 0xffffffff14147836 */ /* 0x000fe20000000000 */
[C---:B------:R-:W-:Y:S01]  /*b700*/  F2FP.F16.F32.PACK_AB R148, R145.reuse, R148 ;  /* 0x000000949194723e */ /* 0x040fe200000000ff */
[----:B------:R-:W-:Y:S01]  /*b710*/  FADD.FTZ R15, R145, R8 ;  /* 0x00000008910f7221 */ /* 0x000fe20000010000 */
[----:B------:R-:W-:Y:S01]  /*b720*/  F2FP.F16.F32.PACK_AB R156, R156, R163 ;  /* 0x000000a39c9c723e */ /* 0x000fe200000000ff */
[----:B------:R-:W2:Y:S01]  /*b730*/  MUFU.EX2 R99, R99 ;  /* 0x0000006300637308 */ /* 0x000ea20000000800 */
[----:B0-----:R-:W-:Y:S01]  /*b740*/  FADD.FTZ R5, R95, R5 ;  /* 0x000000055f057221 */ /* 0x001fe20000010000 */
[----:B------:R-:W-:Y:S01]  /*b750*/  FADD.FTZ R8, R150, R15 ;  /* 0x0000000f96087221 */ /* 0x000fe20000010000 */
[----:B------:R-:W-:-:S02]  /*b760*/  F2FP.F16.F32.PACK_AB R158, R165, R158 ;  /* 0x0000009ea59e723e */ /* 0x000fc400000000ff */
[----:B------:R-:W-:Y:S01]  /*b770*/  F2FP.F16.F32.PACK_AB R152, R167, R152 ;  /* 0x00000098a798723e */ /* 0x000fe200000000ff */
[C---:B------:R-:W-:Y:S01]  /*b780*/  FADD.FTZ R15, R109.reuse, R8 ;  /* 0x000000086d0f7221 */ /* 0x040fe20000010000 */
[----:B------:R-:W-:Y:S01]  /*b790*/  F2FP.F16.F32.PACK_AB R150, R109, R150 ;  /* 0x000000966d96723e */ /* 0x000fe200000000ff */
[----:B------:R-:W0:Y:S01]  /*b7a0*/  MUFU.EX2 R96, R141 ;  /* 0x0000008d00607308 */ /* 0x000e220000000800 */
[----:B---3--:R-:W-:Y:S01]  /*b7b0*/  FADD.FTZ R5, R94, R5 ;  /* 0x000000055e057221 */ /* 0x008fe20000010000 */
[----:B------:R-:W-:Y:S01]  /*b7c0*/  FADD.FTZ R8, R144, R15 ;  /* 0x0000000f90087221 */ /* 0x000fe20000010000 */
[----:B------:R-:W-:-:S03]  /*b7d0*/  F2FP.F16.F32.PACK_AB R144, R89, R144 ;  /* 0x000000905990723e */ /* 0x000fc600000000ff */
[----:B------:R-:W-:Y:S02]  /*b7e0*/  FADD.FTZ R15, R89, R8 ;  /* 0x00000008590f7221 */ /* 0x000fe40000010000 */
[----:B------:R-:W3:Y:S01]  /*b7f0*/  MUFU.EX2 R103, R103 ;  /* 0x0000006700677308 */ /* 0x000ee20000000800 */
[----:B--2---:R-:W-:Y:S01]  /*b800*/  FADD.FTZ R5, R99, R5 ;  /* 0x0000000563057221 */ /* 0x004fe20000010000 */
[----:B------:R-:W-:Y:S01]  /*b810*/  FADD.FTZ R8, R146, R15 ;  /* 0x0000000f92087221 */ /* 0x000fe20000010000 */
[----:B------:R-:W-:-:S03]  /*b820*/  F2FP.F16.F32.PACK_AB R146, R101, R146 ;  /* 0x000000926592723e */ /* 0x000fc600000000ff */
[----:B------:R-:W-:Y:S02]  /*b830*/  FADD.FTZ R15, R101, R8 ;  /* 0x00000008650f7221 */ /* 0x000fe40000010000 */
[----:B------:R-:W2:Y:S01]  /*b840*/  MUFU.EX2 R98, R143 ;  /* 0x0000008f00627308 */ /* 0x000ea20000000800 */
[----:B0-----:R-:W-:-:S07]  /*b850*/  FADD.FTZ R5, R96, R5 ;  /* 0x0000000560057221 */ /* 0x001fce0000010000 */
[----:B------:R-:W0:Y:S01]  /*b860*/  MUFU.EX2 R147, R147 ;  /* 0x0000009300937308 */ /* 0x000e220000000800 */
[C---:B---3--:R-:W-:Y:S01]  /*b870*/  FADD.FTZ R5, R103.reuse, R5 ;  /* 0x0000000567057221 */ /* 0x048fe20000010000 */
[----:B------:R-:W-:-:S06]  /*b880*/  F2FP.F16.F32.PACK_AB R155, R103, R96 ;  /* 0x00000060679b723e */ /* 0x000fcc00000000ff */
[----:B------:R3:W4:Y:S01]  /*b890*/  MUFU.EX2 R100, R149 ;  /* 0x0000009500647308 */ /* 0x0007220000000800 */
[----:B--2---:R-:W-:-:S07]  /*b8a0*/  FADD.FTZ R5, R98, R5 ;  /* 0x0000000562057221 */ /* 0x004fce0000010000 */
[----:B------:R-:W2:Y:S01]  /*b8b0*/  MUFU.EX2 R151, R151 ;  /* 0x0000009700977308 */ /* 0x000ea20000000800 */
[C---:B0-----:R-:W-:Y:S01]  /*b8c0*/  FADD.FTZ R5, R147.reuse, R5 ;  /* 0x0000000593057221 */ /* 0x041fe20000010000 */
[----:B---3--:R-:W-:-:S06]  /*b8d0*/  F2FP.F16.F32.PACK_AB R149, R147, R98 ;  /* 0x000000629395723e */ /* 0x008fcc00000000ff */
[----:B------:R-:W0:Y:S01]  /*b8e0*/  MUFU.EX2 R102, R107 ;  /* 0x0000006b00667308 */ /* 0x000e220000000800 */
[----:B----4-:R-:W-:-:S07]  /*b8f0*/  FADD.FTZ R5, R100, R5 ;  /* 0x0000000564057221 */ /* 0x010fce0000010000 */
[----:B------:R-:W3:Y:S01]  /*b900*/  MUFU.EX2 R115, R115 ;  /* 0x0000007300737308 */ /* 0x000ee20000000800 */
[C---:B--2---:R-:W-:Y:S01]  /*b910*/  FADD.FTZ R5, R151.reuse, R5 ;  /* 0x0000000597057221 */ /* 0x044fe20000010000 */
[----:B------:R-:W-:-:S06]  /*b920*/  F2FP.F16.F32.PACK_AB R151, R151, R100 ;  /* 0x000000649797723e */ /* 0x000fcc00000000ff */
[----:B------:R-:W2:Y:S01]  /*b930*/  MUFU.EX2 R104, R111 ;  /* 0x0000006f00687308 */ /* 0x000ea20000000800 */
[----:B0-----:R-:W-:-:S07]  /*b940*/  FADD.FTZ R5, R102, R5 ;  /* 0x0000000566057221 */ /* 0x001fce0000010000 */
[----:B------:R-:W0:Y:S01]  /*b950*/  MUFU.EX2 R119, R119 ;  /* 0x0000007700777308 */ /* 0x000e220000000800 */
[C---:B---3--:R-:W-:Y:S01]  /*b960*/  FADD.FTZ R5, R115.reuse, R5 ;  /* 0x0000000573057221 */ /* 0x048fe20000010000 */
[----:B------:R-:W-:-:S06]  /*b970*/  F2FP.F16.F32.PACK_AB R145, R115, R102 ;  /* 0x000000667391723e */ /* 0x000fcc00000000ff */
[----:B------:R-:W3:Y:S01]  /*b980*/  MUFU.EX2 R140, R140 ;  /* 0x0000008c008c7308 */ /* 0x000ee20000000800 */
[----:B--2---:R-:W-:-:S07]  /*b990*/  FADD.FTZ R5, R104, R5 ;  /* 0x0000000568057221 */ /* 0x004fce0000010000 */
[----:B------:R2:W4:Y:S01]  /*b9a0*/  MUFU.EX2 R106, R157 ;  /* 0x0000009d006a7308 */ /* 0x0005220000000800 */
[C---:B0-----:R-:W-:Y:S01]  /*b9b0*/  FADD.FTZ R5, R119.reuse, R5 ;  /* 0x0000000577057221 */ /* 0x041fe20000010000 */
[----:B------:R-:W-:-:S06]  /*b9c0*/  F2FP.F16.F32.PACK_AB R147, R119, R104 ;  /* 0x000000687793723e */ /* 0x000fcc00000000ff */
[----:B------:R-:W0:Y:S01]  /*b9d0*/  MUFU.EX2 R23, R23 ;  /* 0x0000001700177308 */ /* 0x000e220000000800 */
[----:B---3--:R-:W-:Y:S01]  /*b9e0*/  FADD.FTZ R8, R140, R15 ;  /* 0x0000000f8c087221 */ /* 0x008fe20000010000 */
[----:B--2---:R-:W-:-:S06]  /*b9f0*/  F2FP.F16.F32.PACK_AB R157, R92, R93 ;  /* 0x0000005d5c9d723e */ /* 0x004fcc00000000ff */
[----:B------:R-:W2:Y:S01]  /*ba00*/  MUFU.EX2 R123, R123 ;  /* 0x0000007b007b7308 */ /* 0x000ea20000000800 */
[----:B----4-:R-:W-:-:S07]  /*ba10*/  FADD.FTZ R5, R106, R5 ;  /* 0x000000056a057221 */ /* 0x010fce0000010000 */
[----:B------:R-:W3:Y:S01]  /*ba20*/  MUFU.EX2 R142, R142 ;  /* 0x0000008e008e7308 */ /* 0x000ee20000000800 */
[C---:B0-----:R-:W-:Y:S01]  /*ba30*/  FADD.FTZ R15, R23.reuse, R8 ;  /* 0x00000008170f7221 */ /* 0x041fe20000010000 */
[----:B------:R-:W-:-:S06]  /*ba40*/  F2FP.F16.F32.PACK_AB R140, R23, R140 ;  /* 0x0000008c178c723e */ /* 0x000fcc00000000ff */
[----:B-1----:R0:W1:Y:S01]  /*ba50*/  MUFU.EX2 R90, R159 ;  /* 0x0000009f005a7308 */ /* 0x0020620000000800 */
[C---:B--2---:R-:W-:Y:S01]  /*ba60*/  FADD.FTZ R5, R123.reuse, R5 ;  /* 0x000000057b057221 */ /* 0x044fe20000010000 */
[----:B------:R-:W-:-:S06]  /*ba70*/  F2FP.F16.F32.PACK_AB R141, R123, R106 ;  /* 0x0000006a7b8d723e */ /* 0x000fcc00000000ff */
[----:B------:R-:W2:Y:S01]  /*ba80*/  MUFU.EX2 R113, R113 ;  /* 0x0000007100717308 */ /* 0x000ea20000000800 */
[----:B---3--:R-:W-:Y:S01]  /*ba90*/  FADD.FTZ R8, R142, R15 ;  /* 0x0000000f8e087221 */ /* 0x008fe20000010000 */
[----:B0-----:R-:W-:Y:S01]  /*baa0*/  F2FP.F16.F32.PACK_AB R159, R95, R22 ;  /* 0x000000165f9f723e */ /* 0x001fe200000000ff */
[----:B------:R-:W-:-:S05]  /*bab0*/  IMAD.MOV.U32 R22, RZ, RZ, R4 ;  /* 0x000000ffff167224 */ /* 0x000fca00078e0004 */
        /* <DEDUP_REMOVED lines=20> */
[----:B0-----:R-:W-:Y:S01]  /*bc00*/  F2FP.F16.F32.PACK_AB R153, R99, R94 ;  /* 0x0000005e6399723e */ /* 0x001fe200000000ff */
[----:B------:R-:W-:-:S05]  /*bc10*/  IMAD.MOV.U32 R15, RZ, RZ, R11 ;  /* 0x000000ffff0f7224 */ /* 0x000fca00078e000b */
[----:B------:R-:W0:Y:S01]  /*bc20*/  MUFU.EX2 R88, R88 ;  /* 0x0000005800587308 */ /* 0x000e220000000800 */
[----:B---3--:R-:W-:Y:S01]  /*bc30*/  FADD.FTZ R5, R110, R5 ;  /* 0x000000056e057221 */ /* 0x008fe20000010000 */
[C---:B-1----:R-:W-:Y:S01]  /*bc40*/  FADD.FTZ R8, R21.reuse, R8 ;  /* 0x0000000815087221 */ /* 0x042fe20000010000 */
[----:B------:R-:W-:Y:S01]  /*bc50*/  F2FP.F16.F32.PACK_AB R138, R21, R138 ;  /* 0x0000008a158a723e */ /* 0x000fe200000000ff */
[----:B------:R-:W-:Y:S02]  /*bc60*/  IMAD.MOV.U32 R21, RZ, RZ, R3 ;  /* 0x000000ffff157224 */ /* 0x000fe400078e0003 */
[C---:B0-----:R-:W-:Y:S01]  /*bc70*/  FADD.FTZ R5, R88.reuse, R5 ;  /* 0x0000000558057221 */ /* 0x041fe20000010000 */
[----:B------:R-:W-:Y:S01]  /*bc80*/  F2FP.F16.F32.PACK_AB R139, R88, R110 ;  /* 0x0000006e588b723e */ /* 0x000fe200000000ff */
[----:B------:R-:W-:Y:S06]  /*bc90*/  @P2 BRA `(.L_x_980) ;  /* 0xffffffd000ac2947 */ /* 0x000fec000383ffff */
.L_x_963:
        /* <DEDUP_REMOVED lines=67> */
.L_x_981:
[----:B------:R-:W-:Y:S01]  /*c0d0*/  ULEA UR5, UR4, UR56, 0x3 ;  /* 0x0000003804057291 */ /* 0x000fe2000f8e183f */
[----:B------:R-:W-:-:S08]  /*c0e0*/  SHF.L.U32 R4, R4, 0x1f, RZ ;  /* 0x0000001f04047819 */ /* 0x000fd000000006ff */
[----:B------:R0:W1:Y:S01]  /*c0f0*/  SYNCS.PHASECHK.TRANS64.TRYWAIT P2, [UR5+0x2a850], R4 ;  /* 0x02a85004ff0075a7 */ /* 0x0000620008040145 */
[----:B------:R-:W-:Y:S05]  /*c100*/  @!P0 BRA `(.L_x_982) ;  /* 0x0000000000048947 */ /* 0x000fea0003800000 */
[----:B------:R-:W-:Y:S01]  /*c110*/  BPT.TRAP 0x1 ;  /* 0x000000040000795c */ /* 0x000fe20000300000 */
.L_x_982:
[----:B-1----:R-:W-:Y:S05]  /*c120*/  @P2 BRA `(.L_x_983) ;  /* 0x0000000000082947 */ /* 0x002fea0003800000 */
[----:B------:R-:W1:Y:S02]  /*c130*/  SYNCS.PHASECHK.TRANS64.TRYWAIT P0, [UR5+0x2a850], R4 ;  /* 0x02a85004ff0075a7 */ /* 0x000e640008000145 */
[----:B-1----:R-:W-:Y:S05]  /*c140*/  @!P0 BRA `(.L_x_984) ;  /* 0x0000006400708947 */ /* 0x002fea0003800000 */
.L_x_983:
[----:B------:R-:W-:Y:S01]  /*c150*/  UIADD3 UR56, UR56, 0x400, URZ ;  /* 0x0000040038387890 */ /* 0x000fe2000fffe03f */
[----:B------:R-:W-:Y:S01]  /*c160*/  WARPGROUP.ARRIVE ;  /* 0x00000000000079c5 */ /* 0x000fe20000000000 */
[----:B------:R-:W-:Y:S01]  /*c170*/  UMOV UR7, 0x40000040 ;  /* 0x4000004000077882 */ /* 0x000fe20000000000 */
[----:B-1----:R-:W1:Y:S01]  /*c180*/  SHFL.BFLY PT, R7, R8, 0x2, 0x1f ;  /* 0x0c401f0008077f89 */ /* 0x002e6200000e0000 */
[----:B------:R-:W-:Y:S01]  /*c190*/  USHF.R.U32.HI UR56, URZ, 0x4, UR56 ;  /* 0x000000043f387899 */ /* 0x000fe20008011638 */
[----:B------:R-:W-:Y:S02]  /*c1a0*/  IMAD.U32 R10, RZ, RZ, UR5 ;  /* 0x00000005ff0a7e24 */ /* 0x000fe4000f8e00ff */
[----:B------:R-:W2:Y:S01]  /*c1b0*/  SHFL.BFLY PT, R0, R5, 0x2, 0x1f ;  /* 0x0c401f0005007f89 */ /* 0x000ea200000e0000 */
[----:B------:R-:W-:Y:S01]  /*c1c0*/  ULOP3.LUT UR56, UR56, 0x3fff, URZ, 0xc0, !UPT ;  /* 0x00003fff38387892 */ /* 0x000fe2000f8ec03f */
[----:B------:R-:W-:Y:S02]  /*c1d0*/  @!P1 VIADD R10, R10, 0x2a860 ;  /* 0x0002a8600a0a9836 */ /* 0x000fe40000000000 */
[----:B0-----:R-:W-:Y:S01]  /*c1e0*/  IMAD.MOV.U32 R4, RZ, RZ, -0x800000 ;  /* 0xff800000ff047424 */ /* 0x001fe200078e00ff */
[----:B------:R-:W-:-:S02]  /*c1f0*/  ULOP3.LUT UR56, UR56, 0x3000000, URZ, 0xfc, !UPT ;  /* 0x0300000038387892 */ /* 0x000fc4000f8efc3f */
[----:B------:R-:W-:Y:S02]  /*c200*/  @!P1 PRMT R10, RZ, 0x654, R10 ;  /* 0x00000654ff0a9816 */ /* 0x000fe4000000000a */
[----:B------:R-:W-:-:S07]  /*c210*/  UIMAD UR4, UR4, 0x600, UR56 ;  /* 0x00000600040478a4 */ /* 0x000fce000f8e0238 */
[----:B------:R-:W-:Y:S02]  /*c220*/  UMOV UR6, UR4 ;  /* 0x0000000400067c82 */ /* 0x000fe40008000000 */
[----:B------:R-:W-:Y:S01]  /*c230*/  HGMMA.64x128x16.F32 R24, R156, gdesc[UR4].tnspB, R24, gsb0 ;  /* 0x41e000049c187df0 */ /* 0x000fe20008000818 */
[----:B------:R-:W-:Y:S01]  /*c240*/  UIADD3 UR6, UR4, 0x80, URZ ;  /* 0x0000008004067890 */ /* 0x000fe2000fffe03f */
[----:B-1----:R-:W-:Y:S01]  /*c250*/  FADD.FTZ R7, R7, R8 ;  /* 0x0000000807077221 */ /* 0x002fe20000010000 */
[----:B------:R-:W-:Y:S01]  /*c260*/  UMOV UR7, 0x40000040 ;  /* 0x4000004000077882 */ /* 0x000fe20000000000 */
[----:B------:R-:W-:Y:S02]  /*c270*/  IMAD.MOV.U32 R8, RZ, RZ, RZ ;  /* 0x000000ffff087224 */ /* 0x000fe400078e00ff */
[----:B--2---:R-:W-:Y:S01]  /*c280*/  FADD.FTZ R2, R0, R5 ;  /* 0x0000000500027221 */ /* 0x004fe20000010000 */
        /* <DEDUP_REMOVED lines=109> */
.L_x_914:
        /* <DEDUP_REMOVED lines=20> */
[----:B------:R-:W-:-:S03]  /*caa0*/  LOP3.LUT R6, R6, 0xfffffffc, RZ, 0xc0, !PT ;  /* 0xfffffffc06067812 */ /* 0x000fc600078ec0ff */
[C---:B------:R-:W-:Y:S01]  /*cab0*/  IMAD.IADD R88, R5.reuse, 0x1, -R8 ;  /* 0x0000000105587824 */ /* 0x040fe200078e0a08 */
[----:B------:R-:W-:Y:S01]  /*cac0*/  SHF.R.S32.HI R8, RZ, 0x7, R7 ;  /* 0x00000007ff087819 */ /* 0x000fe20000011407 */
[----:B------:R-:W-:Y:S01]  /*cad0*/  IMAD.IADD R12, R5, 0x1, -R6 ;  /* 0x00000001050c7824 */ /* 0x000fe200078e0a06 */
[----:B------:R-:W5:Y:S02]  /*cae0*/  @P0 LDC R15, c[0x0][0xbec] ;  /* 0x0002fb00ff0f0b82 */ /* 0x000f640000000800 */
[----:B------:R-:W-:Y:S02]  /*caf0*/  SHF.R.S32.HI R9, RZ, 0x1f, R88 ;  /* 0x0000001fff097819 */ /* 0x000fe40000011458 */
[----:B------:R-:W-:Y:S02]  /*cb00*/  LEA.HI R5, R7, R8, RZ, 0x1 ;  /* 0x0000000807057211 */ /* 0x000fe400078f08ff */
[CC--:B------:R-:W-:Y:S02]  /*cb10*/  LEA.HI R90, R9.reuse, R88.reuse, RZ, 0x2 ;  /* 0x00000058095a7211 */ /* 0x0c0fe400078f10ff */
[----:B------:R-:W-:Y:S01]  /*cb20*/  LEA.HI R9, R9, R88, RZ, 0x5 ;  /* 0x0000005809097211 */ /* 0x000fe200078f28ff */
[----:B------:R-:W5:Y:S01]  /*cb30*/  @P0 LDC R91, c[0x0][0xbec] ;  /* 0x0002fb00ff5b0b82 */ /* 0x000f620000000800 */
[----:B------:R-:W-:-:S02]  /*cb40*/  SHF.R.S32.HI R10, RZ, 0x2, R90 ;  /* 0x00000002ff0a7819 */ /* 0x000fc4000001145a */
[----:B------:R-:W-:Y:S02]  /*cb50*/  SHF.R.S32.HI R11, RZ, 0x1f, R90 ;  /* 0x0000001fff0b7819 */ /* 0x000fe4000001145a */
[----:B------:R-:W-:Y:S02]  /*cb60*/  LOP3.LUT R5, R5, 0x3fffffe, RZ, 0xc0, !PT ;  /* 0x03fffffe05057812 */ /* 0x000fe400078ec0ff */
[----:B------:R-:W-:Y:S01]  /*cb70*/  LEA.HI R11, R11, R10, RZ, 0x3 ;  /* 0x0000000a0b0b7211 */ /* 0x000fe200078f18ff */
[----:B------:R-:W5:Y:S01]  /*cb80*/  @P0 LDC R17, c[0x0][0xbf0] ;  /* 0x0002fc00ff110b82 */ /* 0x000f620000000800 */
[----:B------:R-:W-:Y:S01]  /*cb90*/  LEA.HI R7, R12, R12, RZ, 0x1 ;  /* 0x0000000c0c077211 */ /* 0x000fe200078f08ff */
[----:B------:R-:W-:Y:S01]  /*cba0*/  IMAD.IADD R5, R8, 0x1, -R5 ;  /* 0x0000000108057824 */ /* 0x000fe200078e0a05 */
[----:B------:R-:W-:Y:S02]  /*cbb0*/  LOP3.LUT R11, R11, 0xfffffff8, RZ, 0xc0, !PT ;  /* 0xfffffff80b0b7812 */ /* 0x000fe400078ec0ff */
[----:B------:R-:W-:-:S02]  /*cbc0*/  SHF.R.S32.HI R9, RZ, 0x5, R9 ;  /* 0x00000005ff097819 */ /* 0x000fc40000011409 */
[----:B------:R-:W-:Y:S01]  /*cbd0*/  LOP3.LUT R7, R7, 0x1ffffffe, RZ, 0xc0, !PT ;  /* 0x1ffffffe07077812 */ /* 0x000fe200078ec0ff */
[----:B------:R-:W-:Y:S01]  /*cbe0*/  IMAD.IADD R6, R10, 0x1, -R11 ;  /* 0x000000010a067824 */ /* 0x000fe200078e0a0b */
[----:B------:R-:W5:Y:S03]  /*cbf0*/  @P0 LDC R16, c[0x0][0xbf0] ;  /* 0x0002fc00ff100b82 */ /* 0x000f660000000800 */
[----:B------:R-:W-:Y:S02]  /*cc00*/  IMAD R6, R9, 0x10, R6 ;  /* 0x0000001009067824 */ /* 0x000fe400078e0206 */
[----:B------:R-:W-:Y:S02]  /*cc10*/  IMAD R9, R13, UR4, RZ ;  /* 0x000000040d097c24 */ /* 0x000fe4000f8e02ff */
[----:B------:R-:W-:Y:S02]  /*cc20*/  IMAD.IADD R10, R12, 0x1, -R7 ;  /* 0x000000010c0a7824 */ /* 0x000fe400078e0a07 */
[----:B------:R-:W-:-:S02]  /*cc30*/  IMAD R5, R5, 0x40, R6 ;  /* 0x0000004005057824 */ /* 0x000fc400078e0206 */
[----:B------:R-:W-:Y:S01]  /*cc40*/  IMAD.WIDE.U32 R6, R18, UR4, RZ ;  /* 0x0000000412067c25 */ /* 0x000fe2000f8e00ff */
[----:B---3--:R-:W-:-:S03]  /*cc50*/  USHF.R.S32.HI UR4, URZ, 0x1f, UR9 ;  /* 0x0000001f3f047899 */ /* 0x008fc60008011409 */
[C---:B------:R-:W-:Y:S02]  /*cc60*/  IMAD R11, R18.reuse, UR5, R9 ;  /* 0x00000005120b7c24 */ /* 0x040fe4000f8e0209 */
[----:B------:R-:W-:Y:S02]  /*cc70*/  IMAD R13, R13, UR6, RZ ;  /* 0x000000060d0d7c24 */ /* 0x000fe4000f8e02ff */
[----:B------:R-:W-:Y:S02]  /*cc80*/  IMAD.IADD R7, R7, 0x1, R11 ;  /* 0x0000000107077824 */ /* 0x000fe400078e020b */
[----:B------:R-:W-:-:S04]  /*cc90*/  IMAD.WIDE.U32 R8, R18, UR6, RZ ;  /* 0x0000000612087c25 */ /* 0x000fc8000f8e00ff */
        /* <DEDUP_REMOVED lines=17> */
[----:B------:R-:W-:Y:S02]  /*cdb0*/  IMAD.IADD R7, R7, 0x1, R13 ;  /* 0x0000000107077824 */ /* 0x000fe400078e020d */
[----:B------:R-:W-:-:S04]  /*cdc0*/  @P0 IMAD.HI.U32 R91, R10, R91, RZ ;  /* 0x0000005b0a5b0227 */ /* 0x000fc800078e00ff */
[----:B------:R-:W-:Y:S02]  /*cdd0*/  IMAD.IADD R9, R9, 0x1, R15 ;  /* 0x0000000109097824 */ /* 0x000fe400078e020f */
[----:B------:R-:W-:Y:S01]  /*cde0*/  IMAD.MOV.U32 R11, RZ, RZ, R10 ;  /* 0x000000ffff0b7224 */ /* 0x000fe200078e000a */
[----:B------:R-:W-:Y:S01]  /*cdf0*/  @P0 SHF.R.U32.HI R11, RZ, R17, R12 ;  /* 0x00000011ff0b0219 */ /* 0x000fe2000001160c */
[----:B------:R-:W-:Y:S02]  /*ce00*/  IMAD R15, R14, UR6, RZ ;  /* 0x000000060e0f7c24 */ /* 0x000fe4000f8e02ff */
[----:B------:R-:W-:-:S04]  /*ce10*/  IMAD.WIDE.U32 R6, R89, UR4, R6 ;  /* 0x0000000459067c25 */ /* 0x000fc8000f8e0006 */
[----:B------:R-:W-:Y:S01]  /*ce20*/  IMAD.MOV.U32 R13, RZ, RZ, R10 ;  /* 0x000000ffff0d7224 */ /* 0x000fe200078e000a */
[----:B------:R-:W-:Y:S01]  /*ce30*/  @P0 SHF.R.U32.HI R13, RZ, R16, R91 ;  /* 0x00000010ff0d0219 */ /* 0x000fe2000001165b */
        /* <DEDUP_REMOVED lines=34> */
[----:B------:R-:W-:Y:S01]  /*d060*/  LEA R22, P1, R8, UR8, 0x2 ;  /* 0x0000000808167c11 */ /* 0x000fe2000f8210ff */
[----:B------:R-:W-:Y:S01]  /*d070*/  IMAD.IADD R7, R9, 0x1, R17 ;  /* 0x0000000109077824 */ /* 0x000fe200078e0211 */
[----:B0-----:R-:W-:Y:S01]  /*d080*/  ULEA UR4, UR5, UR4, 0x18 ;  /* 0x0000000405047291 */ /* 0x001fe2000f8ec03f */
[----:B------:R-:W-:Y:S01]  /*d090*/  IMAD R5, R73, 0x80, R5 ;  /* 0x0000008049057824 */ /* 0x000fe200078e0205 */
[----:B------:R-:W-:Y:S01]  /*d0a0*/  LEA.HI.X R11, R6, UR7, R11, 0x2, P0 ;  /* 0x00000007060b7c11 */ /* 0x000fe200080f140b */
[----:B------:R-:W-:Y:S01]  /*d0b0*/  IMAD R18, R19, UR6, RZ ;  /* 0x0000000613127c24 */ /* 0x000fe2000f8e02ff */
[----:B------:R-:W-:Y:S01]  /*d0c0*/  LEA.HI.X R72, R8, UR9, R7, 0x2, P1 ;  /* 0x0000000908487c11 */ /* 0x000fe200088f1407 */
[----:B------:R-:W-:Y:S01]  /*d0d0*/  SHFL.IDX PT, R6, R10, RZ, 0x1c1f ;  /* 0x001c1fff0a067589 */ /* 0x000fe200000e0000 */
[----:B------:R-:W-:Y:S01]  /*d0e0*/  LOP3.LUT P0, RZ, R88, 0x3, RZ, 0xc0, !PT ;  /* 0x0000000358ff7812 */ /* 0x000fe2000780c0ff */
[C---:B------:R-:W-:Y:S01]  /*d0f0*/  VIADD R19, R5.reuse, 0x8 ;  /* 0x0000000805137836 */ /* 0x040fe20000000000 */
[----:B------:R-:W-:Y:S01]  /*d100*/  UIADD3 UR4, UR4, 0x2a820, URZ ;  /* 0x0002a82004047890 */ /* 0x000fe2000fffe03f */
[----:B------:R-:W0:Y:S01]  /*d110*/  SHFL.IDX PT, R7, R11, RZ, 0x1c1f ;  /* 0x001c1fff0b077589 */ /* 0x000e2200000e0000 */
[----:B------:R-:W-:-:S02]  /*d120*/  ISETP.GE.OR P1, PT, R5, R18, P0 ;  /* 0x000000120500720c */ /* 0x000fc40000726670 */
[-C--:B------:R-:W-:Y:S01]  /*d130*/  ISETP.GE.OR P0, PT, R19, R18.reuse, P0 ;  /* 0x000000121300720c */ /* 0x080fe20000706670 */
[----:B------:R-:W-:Y:S01]  /*d140*/  SHFL.IDX PT, R8, R10, 0x1, 0x1c1f ;  /* 0x003c1f000a087f89 */ /* 0x000fe200000e0000 */
[----:B------:R-:W-:Y:S01]  /*d150*/  UPRMT UR4, URZ, 0x654, UR4 ;  /* 0x000006543f047896 */ /* 0x000fe20008000004 */
[----:B------:R-:W-:Y:S02]  /*d160*/  ISETP.GE.AND P2, PT, R5, R18, PT ;  /* 0x000000120500720c */ /* 0x000fe40003f46270 */
[----:B------:R1:W2:Y:S04]  /*d170*/  SHFL.IDX PT, R9, R11, 0x1, 0x1c1f ;  /* 0x003c1f000b097f89 */ /* 0x0002a800000e0000 */
[----:B------:R3:W4:Y:S02]  /*d180*/  SHFL.IDX PT, R16, R22, RZ, 0x1c1f ;  /* 0x001c1fff16107589 */ /* 0x00072400000e0000 */
[----:B------:R-:W-:Y:S01]  /*d190*/  SYNCS.ARRIVE.TRANS64.RED.A1T0 RZ, [UR4], RZ ;  /* 0x000000ffffff79a7 */ /* 0x000fe20008100404 */
[----:B-1----:R-:W-:Y:S01]  /*d1a0*/  LOP3.LUT R11, R90, 0x7ffffffc, RZ, 0xc0, !PT ;  /* 0x7ffffffc5a0b7812 */ /* 0x002fe200078ec0ff */
[----:B------:R3:W1:Y:S04]  /*d1b0*/  SHFL.IDX PT, R17, R72, RZ, 0x1c1f ;  /* 0x001c1fff48117589 */ /* 0x00066800000e0000 */
[----:B------:R-:W-:Y:S01]  /*d1c0*/  IMAD.IADD R11, R88, 0x1, -R11 ;  /* 0x00000001580b7824 */ /* 0x000fe200078e0a0b */
[----:B0-----:R3:W-:Y:S03]  /*d1d0*/  @!P1 ST.E desc[UR60][R6.64], R4 ;  /* 0x0000000406009985 */ /* 0x0017e6000c10193c */
[----:B------:R-:W-:Y:S01]  /*d1e0*/  IMAD.SHL.U32 R21, R11, 0x2, RZ ;  /* 0x000000020b157824 */ /* 0x000fe200078e00ff */
[----:B--2---:R3:W-:Y:S01]  /*d1f0*/  @!P0 ST.E desc[UR60][R8.64], R0 ;  /* 0x0000000008008985 */ /* 0x0047e2000c10193c */
[----:B------:R-:W-:Y:S05]  /*d200*/  @P2 BRA `(.L_x_987) ;  /* 0x0000000400782947 */ /* 0x000fea0003800000 */
[C---:B---3--:R-:W-:Y:S01]  /*d210*/  VIADD R0, R21.reuse, 0x8 ;  /* 0x0000000815007836 */ /* 0x048fe20000000000 */
[----:B------:R-:W-:Y:S01]  /*d220*/  ULDC UR4, c[0x0][0xac8] ;  /* 0x0002b20000047ab9 */ /* 0x000fe20000000800 */
[C---:B------:R-:W-:Y:S01]  /*d230*/  VIADD R8, R21.reuse, 0x10 ;  /* 0x0000001015087836 */ /* 0x040fe20000000000 */
[C---:B------:R-:W-:Y:S01]  /*d240*/  ISETP.GE.AND P2, PT, R21.reuse, UR4, PT ;  /* 0x0000000415007c0c */ /* 0x040fe2000bf46270 */
[C---:B------:R-:W-:Y:S01]  /*d250*/  VIADD R9, R21.reuse, 0x18 ;  /* 0x0000001815097836 */ /* 0x040fe20000000000 */
[----:B------:R-:W-:Y:S01]  /*d260*/  ISETP.GE.AND P3, PT, R0, UR4, PT ;  /* 0x0000000400007c0c */ /* 0x000fe2000bf66270 */
[C---:B------:R-:W-:Y:S01]  /*d270*/  VIADD R10, R21.reuse, 0x28 ;  /* 0x00000028150a7836 */ /* 0x040fe20000000000 */
[----:B------:R-:W-:Y:S01]  /*d280*/  ISETP.GE.AND P0, PT, R8, UR4, PT ;  /* 0x0000000408007c0c */ /* 0x000fe2000bf06270 */
[----:B------:R-:W-:Y:S01]  /*d290*/  VIADD R11, R21, 0x30 ;  /* 0x00000030150b7836 */ /* 0x000fe20000000000 */
[----:B------:R-:W-:Y:S01]  /*d2a0*/  ISETP.GE.AND P1, PT, R9, UR4, PT ;  /* 0x0000000409007c0c */ /* 0x000fe2000bf26270 */
[----:B------:R-:W-:-:S02]  /*d2b0*/  VIADD R12, R21, 0x38 ;  /* 0x00000038150c7836 */ /* 0x000fc40000000000 */
[----:B------:R-:W-:Y:S01]  /*d2c0*/  VIADD R13, R21, 0x40 ;  /* 0x00000040150d7836 */ /* 0x000fe20000000000 */
[----:B------:R-:W-:Y:S01]  /*d2d0*/  ISETP.GE.AND P4, PT, R11, UR4, PT ;  /* 0x000000040b007c0c */ /* 0x000fe2000bf86270 */
[C---:B------:R-:W-:Y:S01]  /*d2e0*/  VIADD R14, R21.reuse, 0x50 ;  /* 0x00000050150e7836 */ /* 0x040fe20000000000 */
[----:B------:R-:W-:Y:S01]  /*d2f0*/  ISETP.GE.AND P5, PT, R12, UR4, PT ;  /* 0x000000040c007c0c */ /* 0x000fe2000bfa6270 */
[----:B-1--4-:R-:W-:Y:S01]  /*d300*/  @!P2 IMAD.WIDE R4, R21, 0x4, R16 ;  /* 0x000000041504a825 */ /* 0x012fe200078e0210 */
[----:B------:R-:W-:Y:S02]  /*d310*/  ISETP.GE.AND P6, PT, R13, UR4, PT ;  /* 0x000000040d007c0c */ /* 0x000fe4000bfc6270 */
[----:B------:R-:W-:Y:S01]  /*d320*/  @!P3 LEA.HI R0, R0, R0, RZ, 0x1 ;  /* 0x000000000000b211 */ /* 0x000fe200078f08ff */
[----:B------:R-:W-:Y:S01]  /*d330*/  VIADD R20, R21, 0x60 ;  /* 0x0000006015147836 */ /* 0x000fe20000000000 */
[----:B------:R0:W-:Y:S01]  /*d340*/  @!P2 ST.E.64 desc[UR60][R4.64], R24 ;  /* 0x000000180400a985 */ /* 0x0001e2000c101b3c */
[----:B------:R-:W-:-:S02]  /*d350*/  @!P0 LEA.HI R8, R8, R8, RZ, 0x1 ;  /* 0x0000000808088211 */ /* 0x000fc400078f08ff */
[----:B------:R-:W-:Y:S01]  /*d360*/  @!P3 LOP3.LUT R7, R0, 0xfffffffe, RZ, 0xc0, !PT ;  /* 0xfffffffe0007b812 */ /* 0x000fe200078ec0ff */
[----:B------:R-:W-:Y:S01]  /*d370*/  VIADD R0, R21, 0x20 ;  /* 0x0000002015007836 */ /* 0x000fe20000000000 */
[----:B------:R-:W-:Y:S02]  /*d380*/  @!P1 LEA.HI R9, R9, R9, RZ, 0x1 ;  /* 0x0000000909099211 */ /* 0x000fe400078f08ff */
[----:B------:R-:W-:Y:S01]  /*d390*/  @!P5 LEA.HI R12, R12, R12, RZ, 0x1 ;  /* 0x0000000c0c0cd211 */ /* 0x000fe200078f08ff */
[----:B------:R-:W-:Y:S01]  /*d3a0*/  @!P3 IMAD.WIDE R6, R7, 0x4, R16 ;  /* 0x000000040706b825 */ /* 0x000fe200078e0210 */
[----:B------:R-:W-:Y:S02]  /*d3b0*/  ISETP.GE.AND P2, PT, R0, UR4, PT ;  /* 0x0000000400007c0c */ /* 0x000fe4000bf46270 */
[----:B------:R-:W-:Y:S02]  /*d3c0*/  @!P5 LOP3.LUT R15, R12, 0xfffffffe, RZ, 0xc0, !PT ;  /* 0xfffffffe0c0fd812 */ /* 0x000fe400078ec0ff */
[----:B------:R1:W-:Y:S01]  /*d3d0*/  @!P3 ST.E.64 desc[UR60][R6.64], R28 ;  /* 0x0000001c0600b985 */ /* 0x0003e2000c101b3c */
[----:B------:R-:W-:-:S02]  /*d3e0*/  ISETP.GE.AND P3, PT, R10, UR4, PT ;  /* 0x000000040a007c0c */ /* 0x000fc4000bf66270 */
[----:B0-----:R-:W-:Y:S02]  /*d3f0*/  @!P0 LOP3.LUT R5, R8, 0xfffffffe, RZ, 0xc0, !PT ;  /* 0xfffffffe08058812 */ /* 0x001fe400078ec0ff */
[----:B------:R-:W-:-:S03]  /*d400*/  @!P4 LEA.HI R8, R11, R11, RZ, 0x1 ;  /* 0x0000000b0b08c211 */ /* 0x000fc600078f08ff */
        /* <DEDUP_REMOVED lines=62> */
.L_x_987:
[----:B------:R-:W-:Y:S05]  /*d7f0*/  BSYNC B0 ;  /* 0x0000000000007941 */ /* 0x000fea0003800000 */
.L_x_986:
[----:B------:R-:W-:Y:S01]  /*d800*/  ISETP.GE.AND P0, PT, R19, R18, PT ;  /* 0x000000121300720c */ /* 0x000fe20003f06270 */
[----:B0-----:R2:W0:Y:S04]  /*d810*/  SHFL.IDX PT, R13, R72, 0x1, 0x1c1f ;  /* 0x003c1f00480d7f89 */ /* 0x00142800000e0000 */
[----:B------:R2:W0:Y:S08]  /*d820*/  SHFL.IDX PT, R12, R22, 0x1, 0x1c1f ;  /* 0x003c1f00160c7f89 */ /* 0x00043000000e0000 */
[----:B--2---:R-:W-:Y:S05]  /*d830*/  @P0 BRA `(.L_x_906) ;  /* 0x0000004800ec0947 */ /* 0x004fea0003800000 */
[----:B------:R-:W-:Y:S01]  /*d840*/  ULDC UR4, c[0x0][0xac8] ;  /* 0x0002b20000047ab9 */ /* 0x000fe20000000800 */
[C---:B---3--:R-:W-:Y:S01]  /*d850*/  VIADD R0, R21.reuse, 0x8 ;  /* 0x0000000815007836 */ /* 0x048fe20000000000 */
[C---:B------:R-:W-:Y:S01]  /*d860*/  ISETP.GE.AND P0, PT, R21.reuse, UR4, PT ;  /* 0x0000000415007c0c */ /* 0x040fe2000bf06270 */
[C---:B------:R-:W-:Y:S02]  /*d870*/  VIADD R4, R21.reuse, 0x10 ;  /* 0x0000001015047836 */ /* 0x040fe40000000000 */
[C---:B------:R-:W-:Y:S01]  /*d880*/  VIADD R6, R21.reuse, 0x18 ;  /* 0x0000001815067836 */ /* 0x040fe20000000000 */
[----:B------:R-:W-:Y:S01]  /*d890*/  ISETP.GE.AND P5, PT, R0, UR4, PT ;  /* 0x0000000400007c0c */ /* 0x000fe2000bfa6270 */
[C---:B------:R-:W-:Y:S01]  /*d8a0*/  VIADD R8, R21.reuse, 0x20 ;  /* 0x0000002015087836 */ /* 0x040fe20000000000 */
[----:B------:R-:W-:Y:S01]  /*d8b0*/  ISETP.GE.AND P6, PT, R4, UR4, PT ;  /* 0x0000000404007c0c */ /* 0x000fe2000bfc6270 */
[C---:B------:R-:W-:Y:S02]  /*d8c0*/  VIADD R9, R21.reuse, 0x28 ;  /* 0x0000002815097836 */ /* 0x040fe40000000000 */
[C---:B------:R-:W-:Y:S01]  /*d8d0*/  VIADD R10, R21.reuse, 0x30 ;  /* 0x00000030150a7836 */ /* 0x040fe20000000000 */
[----:B------:R-:W-:Y:S01]  /*d8e0*/  ISETP.GE.AND P4, PT, R8, UR4, PT ;  /* 0x0000000408007c0c */ /* 0x000fe2000bf86270 */
[----:B------:R-:W-:Y:S01]  /*d8f0*/  VIADD R11, R21, 0x38 ;  /* 0x00000038150b7836 */ /* 0x000fe20000000000 */
[----:B------:R-:W-:Y:S01]  /*d900*/  ISETP.GE.AND P3, PT, R9, UR4, PT ;  /* 0x0000000409007c0c */ /* 0x000fe2000bf66270 */
[----:B0-----:R-:W-:Y:S01]  /*d910*/  @!P0 IMAD.WIDE R2, R21, 0x4, R12 ;  /* 0x0000000415028825 */ /* 0x001fe200078e020c */
[----:B------:R-:W-:-:S02]  /*d920*/  ISETP.GE.AND P2, PT, R10, UR4, PT ;  /* 0x000000040a007c0c */ /* 0x000fc4000bf46270 */
[----:B------:R-:W-:Y:S01]  /*d930*/  ISETP.GE.AND P1, PT, R11, UR4, PT ;  /* 0x000000040b007c0c */ /* 0x000fe2000bf26270 */
[C---:B----4-:R-:W-:Y:S01]  /*d940*/  VIADD R16, R21.reuse, 0x40 ;  /* 0x0000004015107836 */ /* 0x050fe20000000000 */
[----:B------:R0:W-:Y:S01]  /*d950*/  @!P0 ST.E.64 desc[UR60][R2.64], R26 ;  /* 0x0000001a02008985 */ /* 0x0001e2000c101b3c */
[----:B------:R-:W-:Y:S01]  /*d960*/  ISETP.GE.AND P0, PT, R6, UR4, PT ;  /* 0x0000000406007c0c */ /* 0x000fe2000bf06270 */
[C---:B------:R-:W-:Y:S01]  /*d970*/  VIADD R18, R21.reuse, 0x48 ;  /* 0x0000004815127836 */ /* 0x040fe20000000000 */
[----:B------:R-:W-:Y:S01]  /*d980*/  @!P5 LEA.HI R0, R0, R0, RZ, 0x1 ;  /* 0x000000000000d211 */ /* 0x000fe200078f08ff */
[----:B------:R-:W-:Y:S01]  /*d990*/  VIADD R19, R21, 0x70 ;  /* 0x0000007015137836 */ /* 0x000fe20000000000 */
        /* <DEDUP_REMOVED lines=9> */
[----:B------:R-:W-:Y:S01]  /*da30*/  @!P1 LEA.HI R14, R11, R11, RZ, 0x1 ;  /* 0x0000000b0b0e9211 */ /* 0x000fe200078f08ff */
[----:B------:R0:W-:Y:S01]  /*da40*/  @!P5 ST.E.64 desc[UR60][R2.64], R30 ;  /* 0x0000001e0200d985 */ /* 0x0001e2000c101b3c */
[----:B------:R-:W-:-:S02]  /*da50*/  @!P0 LOP3.LUT R7, R6, 0xfffffffe, RZ, 0xc0, !PT ;  /* 0xfffffffe06078812 */ /* 0x000fc400078ec0ff */
[----:B------:R-:W-:Y:S01]  /*da60*/  @!P4 LOP3.LUT R9, R8, 0xfffffffe, RZ, 0xc0, !PT ;  /* 0xfffffffe0809c812 */ /* 0x000fe200078ec0ff */
[----:B------:R2:W-:Y:S01]  /*da70*/  @!P6 ST.E.64 desc[UR60][R4.64], R34 ;  /* 0x000000220400e985 */ /* 0x0005e2000c101b3c */
[----:B------:R-:W-:Y:S01]  /*da80*/  @!P3 LOP3.LUT R11, R0, 0xfffffffe, RZ, 0xc0, !PT ;  /* 0xfffffffe000bb812 */ /* 0x000fe200078ec0ff */
[C---:B------:R-:W-:Y:S01]  /*da90*/  VIADD R0, R21.reuse, 0x50 ;  /* 0x0000005015007836 */ /* 0x040fe20000000000 */
[----:B------:R-:W-:Y:S02]  /*daa0*/  @!P2 LOP3.LUT R15, R10, 0xfffffffe, RZ, 0xc0, !PT ;  /* 0xfffffffe0a0fa812 */ /* 0x000fe400078ec0ff */
[----:B-1----:R-:W-:Y:S01]  /*dab0*/  @!P1 LOP3.LUT R17, R14, 0xfffffffe, RZ, 0xc0, !PT ;  /* 0xfffffffe0e119812 */ /* 0x002fe200078ec0ff */
[----:B------:R-:W-:Y:S01]  /*dac0*/  VIADD R14, R21, 0x58 ;  /* 0x00000058150e7836 */ /* 0x000fe20000000000 */
[----:B------:R-:W-:Y:S02]  /*dad0*/  ISETP.GE.AND P5, PT, R16, UR4, PT ;  /* 0x0000000410007c0c */ /* 0x000fe4000bfa6270 */
[----:B------:R-:W-:Y:S01]  /*dae0*/  ISETP.GE.AND P6, PT, R18, UR4, PT ;  /* 0x0000000412007c0c */ /* 0x000fe2000bfc6270 */
[----:B0-----:R-:W-:-:S04]  /*daf0*/  @!P0 IMAD.WIDE R2, R7, 0x4, R12 ;  /* 0x0000000407028825 */ /* 0x001fc800078e020c */
[--C-:B--2---:R-:W-:Y:S01]  /*db00*/  @!P4 IMAD.WIDE R4, R9, 0x4, R12.reuse ;  /* 0x000000040904c825 */ /* 0x104fe200078e020c */
        /* <DEDUP_REMOVED lines=47> */
[----:B--2---:R-:W-:-:S05]  /*de00*/  LOP3.LUT R3, R21, 0xfffffffe, RZ, 0xc0, !PT ;  /* 0xfffffffe15037812 */ /* 0x004fca00078ec0ff */
[----:B------:R-:W-:-:S05]  /*de10*/  IMAD.WIDE R2, R3, 0x4, R12 ;  /* 0x0000000403027825 */ /* 0x000fca00078e020c */
[----:B------:R0:W-:Y:S01]  /*de20*/  ST.E.64 desc[UR60][R2.64], R86 ;  /* 0x0000005602007985 */ /* 0x0001e2000c101b3c */
[----:B------:R-:W-:Y:S05]  /*de30*/  BRA `(.L_x_906) ;  /* 0x00000044006c7947 */ /* 0x000fea0003800000 */
.L_x_985:
[----:B------:R-:W0:Y:S02]  /*de40*/  S2R R0, SR_TID.X ;  /* 0x0000000000007919 */ /* 0x000e240000002100 */
[----:B0-----:R-:W-:-:S05]  /*de50*/  VIADD R2, R0, 0xffffff80 ;  /* 0xffffff8000027836 */ /* 0x001fca0000000000 */
        /* <DEDUP_REMOVED lines=30> */
[----:B------:R-:W-:-:S03]  /*e040*/  ULDC.64 UR4, c[0x0][0xbe0] ;  /* 0x0002f80000047ab9 */ /* 0x000fc60000000a00 */
[----:B------:R-:W-:Y:S02]  /*e050*/  IMAD.IADD R3, R13, 0x1, R3 ;  /* 0x000000010d037824 */ /* 0x000fe400078e0203 */
        /* <DEDUP_REMOVED lines=23> */
.L_x_904:
        /* <DEDUP_REMOVED lines=18> */
.L_x_988:
[----:B------:R-:W-:Y:S01]  /*e2f0*/  ULDC UR7, c[0x0][0xc50] ;  /* 0x0003140000077ab9 */ /* 0x000fe20000000800 */
[----:B------:R-:W-:Y:S01]  /*e300*/  UMOV UR36, UR6 ;  /* 0x0000000600247c82 */ /* 0x000fe20008000000 */
[----:B------:R-:W-:-:S11]  /*e310*/  UISETP.NE.AND UP0, UPT, UR7, 0x1, UPT ;  /* 0x000000010700788c */ /* 0x000fd6000bf05270 */
[----:B------:R-:W-:Y:S01]  /*e320*/  @UP0 ULDC UR4, c[0x0][0xc54] ;  /* 0x0003150000040ab9 */ /* 0x000fe20000000800 */
[----:B------:R-:W-:Y:S01]  /*e330*/  @UP0 ULDC UR8, c[0x0][0xc58] ;  /* 0x0003160000080ab9 */ /* 0x000fe20000000800 */
[----:B------:R-:W-:-:S04]  /*e340*/  UIMAD.WIDE.U32 UR4, UR6, UR4, URZ ;  /* 0x00000004060472a5 */ /* 0x000fc8000f8e003f */
[----:B------:R-:W-:-:S12]  /*e350*/  @UP0 USHF.R.U32.HI UR36, URZ, UR8, UR5 ;  /* 0x000000083f240299 */ /* 0x000fd80008011605 */
.L_x_989:
[----:B------:R-:W-:Y:S01]  /*e360*/  ISETP.GE.AND P0, PT, R19, RZ, PT ;  /* 0x000000ff1300720c */ /* 0x000fe20003f06270 */
[----:B------:R-:W-:Y:S01]  /*e370*/  UIADD3 UR41, -UR36, URZ, URZ ;  /* 0x0000003f24297290 */ /* 0x000fe2000fffe13f */
[----:B------:R-:W-:Y:S02]  /*e380*/  IMAD.MOV.U32 R9, RZ, RZ, 0x1 ;  /* 0x00000001ff097424 */ /* 0x000fe400078e00ff */
[----:B------:R-:W-:Y:S01]  /*e390*/  IMAD.MOV.U32 R0, RZ, RZ, RZ ;  /* 0x000000ffff007224 */ /* 0x000fe200078e00ff */
[----:B------:R-:W-:Y:S01]  /*e3a0*/  UIMAD UR41, UR7, UR41, UR6 ;  /* 0x00000029072972a4 */ /* 0x000fe2000f8e0206 */
[----:B------:R-:W-:-:S07]  /*e3b0*/  IMAD.MOV.U32 R3, RZ, RZ, 0x1 ;  /* 0x00000001ff037424 */ /* 0x000fce00078e00ff */
[----:B------:R-:W-:Y:S05]  /*e3c0*/  @!P0 BRA `(.L_x_990) ;  /* 0x0000003c00488947 */ /* 0x000fea0003800000 */
[----:B------:R-:W0:Y:S01]  /*e3d0*/  S2UR UR42, SR_CTAID.X ;  /* 0x00000000002a79c3 */ /* 0x000e220000002500 */
[----:B------:R-:W-:Y:S01]  /*e3e0*/  ULDC UR6, c[0x0][0x448] ;  /* 0x0001120000067ab9 */ /* 0x000fe20000000800 */
[----:B------:R-:W-:Y:S01]  /*e3f0*/  ULDC.64 UR4, c[0x0][0x418] ;  /* 0x0001060000047ab9 */ /* 0x000fe20000000a00 */
[----:B------:R-:W-:Y:S02]  /*e400*/  UISETP.NE.AND UP1, UPT, UR6, 0x1, UPT ;  /* 0x000000010600788c */ /* 0x000fe4000bf25270 */
[----:B------:R-:W-:Y:S01]  /*e410*/  UISETP.NE.U32.AND UP0, UPT, UR4, URZ, UPT ;  /* 0x0000003f0400728c */ /* 0x000fe2000bf05070 */
[----:B------:R-:W-:Y:S02]  /*e420*/  ULDC UR11, c[0x0][0x288] ;  /* 0x0000a200000b7ab9 */ /* 0x000fe40000000800 */
[----:B------:R-:W-:Y:S01]  /*e430*/  ULDC UR4, c[0x0][0x424] ;  /* 0x0001090000047ab9 */ /* 0x000fe20000000800 */
[----:B------:R-:W-:Y:S01]  /*e440*/  UISETP.NE.AND.EX UP0, UPT, UR5, URZ, UPT, UP0 ;  /* 0x0000003f0500728c */ /* 0x000fe2000bf05300 */
[----:B------:R-:W-:Y:S01]  /*e450*/  ULDC UR12, c[0x0][0x2f0] ;  /* 0x0000bc00000c7ab9 */ /* 0x000fe20000000800 */
[----:B------:R-:W-:-:S02]  /*e460*/  UIADD3 UR6, -UR11, 0x1, URZ ;  /* 0x000000010b067890 */ /* 0x000fc4000fffe13f */
[----:B------:R-:W-:Y:S01]  /*e470*/  USEL UR10, UR4, 0x1, UP0 ;  /* 0x00000001040a7887 */ /* 0x000fe20008000000 */
[----:B------:R-:W-:Y:S02]  /*e480*/  @UP1 ULDC UR13, c[0x0][0x450] ;  /* 0x00011400000d1ab9 */ /* 0x000fe40000000800 */
[----:B------:R-:W-:Y:S01]  /*e490*/  @UP1 ULDC UR4, c[0x0][0x44c] ;  /* 0x0001130000041ab9 */ /* 0x000fe20000000800 */
[----:B------:R-:W-:Y:S02]  /*e4a0*/  UIMAD UR7, UR10, UR12, 0x5f ;  /* 0x0000005f0a0774a4 */ /* 0x000fe4000f8e020c */
[----:B------:R-:W-:Y:S02]  /*e4b0*/  UIMAD UR9, UR10, UR12, UR6 ;  /* 0x0000000c0a0972a4 */ /* 0x000fe4000f8e0206 */
[----:B------:R-:W-:Y:S02]  /*e4c0*/  UIMAD.WIDE UR6, UR7, 0x2aaaaaab, URZ ;  /* 0x2aaaaaab070678a5 */ /* 0x000fe4000f8e023f */
[----:B0-----:R-:W-:-:S02]  /*e4d0*/  USHF.L.U32 UR42, UR42, 0x7, URZ ;  /* 0x000000072a2a7899 */ /* 0x001fc4000800063f */
[----:B------:R-:W-:Y:S02]  /*e4e0*/  USHF.R.U32.HI UR40, URZ, 0x1f, UR7 ;  /* 0x0000001f3f287899 */ /* 0x000fe40008011607 */
[----:B------:R-:W-:Y:S02]  /*e4f0*/  UIADD3 UR8, UR42, 0x7f, URZ ;  /* 0x0000007f2a087890 */ /* 0x000fe4000fffe03f */
[----:B------:R-:W-:Y:S02]  /*e500*/  ULEA.HI.SX32 UR40, UR7, UR40, 0x1c ;  /* 0x0000002807287291 */ /* 0x000fe4000f8fe23f */
[----:B------:R-:W-:-:S04]  /*e510*/  UIMAD.WIDE.U32 UR4, UR8, UR4, URZ ;  /* 0x00000004080472a5 */ /* 0x000fc8000f8e003f */
[----:B------:R-:W-:-:S03]  /*e520*/  @UP1 USHF.R.U32.HI UR8, URZ, UR13, UR5 ;  /* 0x0000000d3f081299 */ /* 0x000fc60008011605 */
[----:B------:R-:W-:Y:S01]  /*e530*/  ULDC.64 UR4, c[0x0][0x9e0] ;  /* 0x0002780000047ab9 */ /* 0x000fe20000000a00 */
[----:B------:R-:W-:Y:S02]  /*e540*/  UIADD3 UR9, UR9, UR8, URZ ;  /* 0x0000000809097290 */ /* 0x000fe4000fffe03f */
[----:B------:R-:W-:Y:S02]  /*e550*/  UISETP.GE.AND UP0, UPT, UR5, 0x1, UPT ;  /* 0x000000010500788c */ /* 0x000fe4000bf06270 */
[----:B------:R-:W-:-:S04]  /*e560*/  UIADD3 UR4, UR9, UR4, URZ ;  /* 0x0000000409047290 */ /* 0x000fc8000fffe03f */
[----:B------:R-:W-:-:S13]  /*e570*/  PLOP3.LUT P1, PT, PT, PT, UP0, 0x80, 0x0 ;  /* 0x000000000000781c */ /* 0x000fda0003f2f008 */
[----:B------:R-:W-:Y:S05]  /*e580*/  @!P1 BRA `(.L_x_991) ;  /* 0x0000000000449947 */ /* 0x000fea0003800000 */
[----:B------:R-:W-:Y:S01]  /*e590*/  ISETP.LT.AND P0, PT, RZ, UR9, PT ;  /* 0x00000009ff007c0c */ /* 0x000fe2000bf01270 */
[----:B------:R-:W-:-:S12]  /*e5a0*/  UIADD3 UR8, UR9, -0x1, URZ ;  /* 0xffffffff09087890 */ /* 0x000fd8000fffe03f */
[----:B------:R-:W-:Y:S05]  /*e5b0*/  @P0 BRA `(.L_x_992) ;  /* 0x00000000001c0947 */ /* 0x000fea0003800000 */
[----:B------:R-:W-:Y:S02]  /*e5c0*/  UISETP.NE.AND UP0, UPT, UR5, 0x1, UPT ;  /* 0x000000010500788c */ /* 0x000fe4000bf05270 */
[----:B------:R-:W-:-:S09]  /*e5d0*/  UIADD3 UR8, -UR9, URZ, URZ ;  /* 0x0000003f09087290 */ /* 0x000fd2000fffe13f */
[----:B------:R-:W-:Y:S02]  /*e5e0*/  @UP0 ULDC.64 UR14, c[0x0][0x9e8] ;  /* 0x00027a00000e0ab9 */ /* 0x000fe40000000a00 */
[----:B------:R-:W-:-:S04]  /*e5f0*/  UIMAD.WIDE.U32 UR6, UR8, UR14, URZ ;  /* 0x0000000e080672a5 */ /* 0x000fc8000f8e003f */
[----:B------:R-:W-:-:S04]  /*e600*/  @UP0 USHF.R.U32.HI UR8, URZ, UR15, UR7 ;  /* 0x0000000f3f080299 */ /* 0x000fc80008011607 */
[----:B------:R-:W-:Y:S01]  /*e610*/  ULOP3.LUT UR8, URZ, UR8, URZ, 0x33, !UPT ;  /* 0x000000083f087292 */ /* 0x000fe2000f8e333f */
[----:B------:R-:W-:Y:S11]  /*e620*/  BRA `(.L_x_993) ;  /* 0x0000000000107947 */ /* 0x000ff60003800000 */
.L_x_992:
[----:B------:R-:W-:-:S11]  /*e630*/  UISETP.NE.AND UP0, UPT, UR5, 0x1, UPT ;  /* 0x000000010500788c */ /* 0x000fd6000bf05270 */
[----:B------:R-:W-:Y:S02]  /*e640*/  @UP0 ULDC.64 UR14, c[0x0][0x9e8] ;  /* 0x00027a00000e0ab9 */ /* 0x000fe40000000a00 */
[----:B------:R-:W-:-:S04]  /*e650*/  UIMAD.WIDE.U32 UR6, UR8, UR14, URZ ;  /* 0x0000000e080672a5 */ /* 0x000fc8000f8e003f */
[----:B------:R-:W-:-:S12]  /*e660*/  @UP0 USHF.R.U32.HI UR8, URZ, UR15, UR7 ;  /* 0x0000000f3f080299 */ /* 0x000fd80008011607 */
.L_x_993:
[----:B------:R-:W-:-:S04]  /*e670*/  UIMAD UR8, UR8, UR5, UR5 ;  /* 0x00000005080872a4 */ /* 0x000fc8000f8e0205 */
[----:B------:R-:W-:-:S04]  /*e680*/  UISETP.LT.AND UP0, UPT, UR4, UR8, UPT ;  /* 0x000000080400728c */ /* 0x000fc8000bf01270 */
[----:B------:R-:W-:-:S12]  /*e690*/  USEL UR4, UR4, UR8, UP0 ;  /* 0x0000000804047287 */ /* 0x000fd80008000000 */
.L_x_991:
[----:B------:R-:W-:Y:S01]  /*e6a0*/  UIADD3 UR6, UR4, 0x5f, URZ ;  /* 0x0000005f04067890 */ /* 0x000fe2000fffe03f */
[----:B------:R-:W-:Y:S01]  /*e6b0*/  @UP1 ULDC UR8, c[0x0][0x44c] ;  /* 0x0001130000081ab9 */ /* 0x000fe20000000800 */
[----:B------:R-:W-:Y:S02]  /*e6c0*/  @UP1 ULDC UR13, c[0x0][0x450] ;  /* 0x00011400000d1ab9 */ /* 0x000fe40000000800 */
[----:B------:R-:W-:Y:S02]  /*e6d0*/  UIMAD.WIDE UR6, UR6, 0x2aaaaaab, URZ ;  /* 0x2aaaaaab060678a5 */ /* 0x000fe4000f8e023f */
[----:B------:R-:W-:Y:S02]  /*e6e0*/  UIMAD.WIDE.U32 UR8, UR42, UR8, URZ ;  /* 0x000000082a0872a5 */ /* 0x000fe4000f8e003f */
[----:B------:R-:W-:Y:S01]  /*e6f0*/  USHF.R.U32.HI UR39, URZ, 0x1f, UR7 ;  /* 0x0000001f3f277899 */ /* 0x000fe20008011607 */
[----:B------:R-:W-:Y:S01]  /*e700*/  UMOV UR4, UR42 ;  /* 0x0000002a00047c82 */ /* 0x000fe20008000000 */
[----:B------:R-:W-:-:S02]  /*e710*/  UIMAD UR10, UR10, UR12, -UR11 ;  /* 0x0000000c0a0a72a4 */ /* 0x000fc4000f8e0a0b */
[----:B------:R-:W-:Y:S02]  /*e720*/  @UP1 USHF.R.U32.HI UR4, URZ, UR13, UR9 ;  /* 0x0000000d3f041299 */ /* 0x000fe40008011609 */
[----:B------:R-:W-:Y:S02]  /*e730*/  ULEA.HI.SX32 UR39, UR7, UR39, 0x1c ;  /* 0x0000002707277291 */ /* 0x000fe4000f8fe23f */
[----:B------:R-:W-:Y:S02]  /*e740*/  UIADD3 UR4, UR10, UR4, URZ ;  /* 0x000000040a047290 */ /* 0x000fe4000fffe03f */
[----:B------:R-:W-:Y:S01]  /*e750*/  UISETP.LT.AND UP0, UPT, UR40, UR39, UPT ;  /* 0x000000272800728c */ /* 0x000fe2000bf01270 */
[----:B------:R-:W-:Y:S02]  /*e760*/  ULDC UR8, c[0x0][0x9dc] ;  /* 0x0002770000087ab9 */ /* 0x000fe40000000800 */
[----:B------:R-:W-:Y:S02]  /*e770*/  UIADD3 UR8, UR4, -UR8, URZ ;  /* 0x8000000804087290 */ /* 0x000fe4000fffe03f */
[----:B------:R-:W-:Y:S01]  /*e780*/  USEL UR9, UR40, UR39, UP0 ;  /* 0x0000002728097287 */ /* 0x000fe20008000000 */
[----:B------:R-:W-:Y:S11]  /*e790*/  @!P1 BRA `(.L_x_994) ;  /* 0x0000000000449947 */ /* 0x000ff60003800000 */
[----:B------:R-:W-:-:S06]  /*e7a0*/  UISETP.GT.AND UP0, UPT, UR4, -0x1, UPT ;  /* 0xffffffff0400788c */ /* 0x000fcc000bf04270 */
[----:B------:R-:W-:-:S13]  /*e7b0*/  PLOP3.LUT P0, PT, PT, PT, UP0, 0x80, 0x0 ;  /* 0x000000000000781c */ /* 0x000fda0003f0f008 */
[----:B------:R-:W-:Y:S05]  /*e7c0*/  @P0 BRA `(.L_x_995) ;  /* 0x00000000001c0947 */ /* 0x000fea0003800000 */
[----:B------:R-:W-:Y:S02]  /*e7d0*/  UISETP.NE.AND UP0, UPT, UR5, 0x1, UPT ;  /* 0x000000010500788c */ /* 0x000fe4000bf05270 */
[----:B------:R-:W-:-:S09]  /*e7e0*/  ULOP3.LUT UR4, URZ, UR4, URZ, 0x33, !UPT ;  /* 0x000000043f047292 */ /* 0x000fd2000f8e333f */
[----:B------:R-:W-:Y:S02]  /*e7f0*/  @UP0 ULDC.64 UR10, c[0x0][0x9e8] ;  /* 0x00027a00000a0ab9 */ /* 0x000fe40000000a00 */
[----:B------:R-:W-:-:S04]  /*e800*/  UIMAD.WIDE.U32 UR6, UR4, UR10, URZ ;  /* 0x0000000a040672a5 */ /* 0x000fc8000f8e003f */
[----:B------:R-:W-:-:S04]  /*e810*/  @UP0 USHF.R.U32.HI UR4, URZ, UR11, UR7 ;  /* 0x0000000b3f040299 */ /* 0x000fc80008011607 */
[----:B------:R-:W-:Y:S01]  /*e820*/  ULOP3.LUT UR4, URZ, UR4, URZ, 0x33, !UPT ;  /* 0x000000043f047292 */ /* 0x000fe2000f8e333f */
[----:B------:R-:W-:Y:S11]  /*e830*/  BRA `(.L_x_996) ;  /* 0x0000000000107947 */ /* 0x000ff60003800000 */
.L_x_995:
[----:B------:R-:W-:-:S11]  /*e840*/  UISETP.NE.AND UP0, UPT, UR5, 0x1, UPT ;  /* 0x000000010500788c */ /* 0x000fd6000bf05270 */
[----:B------:R-:W-:Y:S02]  /*e850*/  @UP0 ULDC.64 UR10, c[0x0][0x9e8] ;  /* 0x00027a00000a0ab9 */ /* 0x000fe40000000a00 */
[----:B------:R-:W-:-:S04]  /*e860*/  UIMAD.WIDE.U32 UR6, UR4, UR10, URZ ;  /* 0x0000000a040672a5 */ /* 0x000fc8000f8e003f */
[----:B------:R-:W-:-:S12]  /*e870*/  @UP0 USHF.R.U32.HI UR4, URZ, UR11, UR7 ;  /* 0x0000000b3f040299 */ /* 0x000fd80008011607 */
.L_x_996:
[----:B------:R-:W-:-:S04]  /*e880*/  UIMAD UR4, UR4, UR5, URZ ;  /* 0x00000005040472a4 */ /* 0x000fc8000f8e023f */
[----:B------:R-:W-:-:S04]  /*e890*/  UISETP.LT.AND UP0, UPT, UR8, UR4, UPT ;  /* 0x000000040800728c */ /* 0x000fc8000bf01270 */
[----:B------:R-:W-:-:S12]  /*e8a0*/  USEL UR8, UR8, UR4, !UP0 ;  /* 0x0000000408087287 */ /* 0x000fd8000c000000 */
.L_x_994:
[----:B------:R-:W-:-:S04]  /*e8b0*/  UIMAD.WIDE UR4, UR8, 0x2aaaaaab, URZ ;  /* 0x2aaaaaab080478a5 */ /* 0x000fc8000f8e023f */
[----:B------:R-:W-:-:S04]  /*e8c0*/  USHF.R.U32.HI UR4, URZ, 0x1f, UR5 ;  /* 0x0000001f3f047899 */ /* 0x000fc80008011605 */
[----:B------:R-:W-:Y:S02]  /*e8d0*/  ULEA.HI.SX32 UR4, UR5, UR4, 0x1c ;  /* 0x0000000405047291 */ /* 0x000fe4000f8fe23f */
[----:B------:R-:W-:Y:S02]  /*e8e0*/  USHF.R.U32.HI UR5, URZ, 0x10, UR41 ;  /* 0x000000103f057899 */ /* 0x000fe40008011629 */
[----:B------:R-:W-:Y:S02]  /*e8f0*/  ULOP3.LUT UR41, UR41, 0xffff, URZ, 0xc0, !UPT ;  /* 0x0000ffff29297892 */ /* 0x000fe4000f8ec03f */
[----:B------:R-:W-:Y:S01]  /*e900*/  VIMNMX R7, RZ, UR4, !PT ;  /* 0x00000004ff077c48 */ /* 0x000fe2000ffe0100 */
[----:B------:R-:W-:-:S03]  /*e910*/  UISETP.NE.AND UP0, UPT, UR5, URZ, UPT ;  /* 0x0000003f0500728c */ /* 0x000fc6000bf05270 */
[----:B------:R-:W-:Y:S01]  /*e920*/  ISETP.LT.AND P0, PT, R7, UR9, PT ;  /* 0x0000000907007c0c */ /* 0x000fe2000bf01270 */
[----:B------:R0:W-:Y:S04]  /*e930*/  STL [R1+0x8], R7 ;  /* 0x0000080701007387 */ /* 0x0001e80000100800 */
[----:B------:R0:W-:Y:S03]  /*e940*/  STL [R1+0xc], RZ ;  /* 0x00000cff01007387 */ /* 0x0001e60000100800 */
[----:B------:R-:W-:-:S05]  /*e950*/  @!UP0 ULDC UR5, c[0x0][0x9f0] ;  /* 0x00027c0000058ab9 */ /* 0x000fca0000000800 */
[----:B0-----:R-:W-:Y:S05]  /*e960*/  @!P0 BRA `(.L_x_997) ;  /* 0x0000000000708947 */ /* 0x001fea0003800000 */
[----:B------:R-:W-:Y:S01]  /*e970*/  IMAD.U32 R6, RZ, RZ, UR5 ;  /* 0x00000005ff067e24 */ /* 0x000fe2000f8e00ff */
[----:B------:R-:W-:Y:S01]  /*e980*/  UIADD3 UR4, UR5, -0x1, UR9 ;  /* 0xffffffff05047890 */ /* 0x000fe2000fffe009 */
[----:B------:R-:W-:-:S03]  /*e990*/  IMAD.MOV.U32 R2, RZ, RZ, RZ ;  /* 0x000000ffff027224 */ /* 0x000fc600078e00ff */
[-C--:B------:R-:W-:Y:S02]  /*e9a0*/  IABS R0, R6.reuse ;  /* 0x0000000600007213 */ /* 0x080fe40000000000 */
[----:B------:R-:W-:Y:S02]  /*e9b0*/  IABS R6, R6 ;  /* 0x0000000600067213 */ /* 0x000fe40000000000 */
[----:B------:R-:W0:Y:S08]  /*e9c0*/  I2F.RP R4, R0 ;  /* 0x0000000000047306 */ /* 0x000e300000209400 */
[----:B0-----:R-:W0:Y:S02]  /*e9d0*/  MUFU.RCP R4, R4 ;  /* 0x0000000400047308 */ /* 0x001e240000001000 */
[----:B0-----:R-:W-:-:S06]  /*e9e0*/  VIADD R3, R4, 0xffffffe ;  /* 0x0ffffffe04037836 */ /* 0x001fcc0000000000 */
[----:B------:R-:W0:Y:S02]  /*e9f0*/  F2I.FTZ.U32.TRUNC.NTZ R3, R3 ;  /* 0x0000000300037305 */ /* 0x000e24000021f000 */
[----:B0-----:R-:W-:-:S04]  /*ea00*/  IMAD.MOV R5, RZ, RZ, -R3 ;  /* 0x000000ffff057224 */ /* 0x001fc800078e0a03 */
[----:B------:R-:W-:-:S04]  /*ea10*/  IMAD R5, R5, R0, RZ ;  /* 0x0000000005057224 */ /* 0x000fc800078e02ff */
[----:B------:R-:W-:Y:S01]  /*ea20*/  IMAD.HI.U32 R5, R3, R5, R2 ;  /* 0x0000000503057227 */ /* 0x000fe200078e0002 */
[----:B------:R-:W-:-:S03]  /*ea30*/  IADD3 R2, -R7, UR4, RZ ;  /* 0x0000000407027c10 */ /* 0x000fc6000fffe1ff */
[----:B------:R-:W-:Y:S01]  /*ea40*/  IMAD.MOV R3, RZ, RZ, -R6 ;  /* 0x000000ffff037224 */ /* 0x000fe200078e0a06 */
[----:B------:R-:W-:Y:S02]  /*ea50*/  IABS R4, R2 ;  /* 0x0000000200047213 */ /* 0x000fe40000000000 */
[----:B------:R-:W-:-:S03]  /*ea60*/  LOP3.LUT R2, R2, UR5, RZ, 0x3c, !PT ;  /* 0x0000000502027c12 */ /* 0x000fc6000f8e3cff */
[----:B------:R-:W-:Y:S01]  /*ea70*/  IMAD.HI.U32 R5, R5, R4, RZ ;  /* 0x0000000405057227 */ /* 0x000fe200078e00ff */
[----:B------:R-:W-:-:S03]  /*ea80*/  ISETP.GE.AND P2, PT, R2, RZ, PT ;  /* 0x000000ff0200720c */ /* 0x000fc60003f46270 */
[----:B------:R-:W-:-:S05]  /*ea90*/  IMAD R3, R5, R3, R4 ;  /* 0x0000000305037224 */ /* 0x000fca00078e0204 */
[----:B------:R-:W-:-:S13]  /*eaa0*/  ISETP.GT.U32.AND P1, PT, R0, R3, PT ;  /* 0x000000030000720c */ /* 0x000fda0003f24070 */
[----:B------:R-:W-:Y:S02]  /*eab0*/  @!P1 IMAD.IADD R3, R3, 0x1, -R0 ;  /* 0x0000000103039824 */ /* 0x000fe400078e0a00 */
[----:B------:R-:W-:Y:S01]  /*eac0*/  @!P1 VIADD R5, R5, 0x1 ;  /* 0x0000000105059836 */ /* 0x000fe20000000000 */
[----:B------:R-:W-:Y:S02]  /*ead0*/  ISETP.NE.AND P1, PT, RZ, UR5, PT ;  /* 0x00000005ff007c0c */ /* 0x000fe4000bf25270 */
[----:B------:R-:W-:-:S13]  /*eae0*/  ISETP.GE.U32.AND P0, PT, R3, R0, PT ;  /* 0x000000000300720c */ /* 0x000fda0003f06070 */
[----:B------:R-:W-:-:S04]  /*eaf0*/  @P0 VIADD R5, R5, 0x1 ;  /* 0x0000000105050836 */ /* 0x000fc80000000000 */
[----:B------:R-:W-:Y:S01]  /*eb00*/  @!P2 IMAD.MOV R5, RZ, RZ, -R5 ;  /* 0x000000ffff05a224 */ /* 0x000fe200078e0a05 */
[----:B------:R-:W-:-:S05]  /*eb10*/  @!P1 LOP3.LUT R5, RZ, UR5, RZ, 0x33, !PT ;  /* 0x00000005ff059c12 */ /* 0x000fca000f8e33ff */
[----:B------:R0:W-:Y:S02]  /*eb20*/  STL [R1+0xc], R5 ;  /* 0x00000c0501007387 */ /* 0x0001e40000100800 */
.L_x_997:
[----:B------:R-:W2:Y:S01]  /*eb30*/  LDL R2, [R1+0xc] ;  /* 0x00000c0001027983 */ /* 0x000ea20000100800 */
[----:B------:R-:W-:Y:S02]  /*eb40*/  IMAD.MOV.U32 R9, RZ, RZ, 0x1 ;  /* 0x00000001ff097424 */ /* 0x000fe400078e00ff */
[----:B------:R-:W-:Y:S02]  /*eb50*/  IMAD.MOV.U32 R3, RZ, RZ, 0x1 ;  /* 0x00000001ff037424 */ /* 0x000fe400078e00ff */
[----:B--2---:R-:W-:-:S05]  /*eb60*/  IMAD R0, R2, UR41, R7 ;  /* 0x0000002902007c24 */ /* 0x004fca000f8e0207 */
[----:B------:R-:W-:Y:S01]  /*eb70*/  VIADDMNMX R18, R0, R2, UR9, PT ;  /* 0x0000000900127e46 */ /* 0x000fe2000b800102 */
[----:B------:R1:W-:Y:S03]  /*eb80*/  STL [R1+0x4], R0 ;  /* 0x0000040001007387 */ /* 0x0003e60000100800 */
[----:B------:R-:W-:Y:S01]  /*eb90*/  ISETP.GT.AND P0, PT, R18, R0, PT ;  /* 0x000000001200720c */ /* 0x000fe20003f04270 */
[----:B------:R2:W-:Y:S01]  /*eba0*/  STL [R1+0x10], R18 ;  /* 0x0000101201007387 */ /* 0x0005e20000100800 */
[----:B-1----:R-:W-:-:S11]  /*ebb0*/  IMAD.MOV.U32 R0, RZ, RZ, RZ ;  /* 0x000000ffff007224 */ /* 0x002fd600078e00ff */
[----:B--2---:R-:W-:Y:S05]  /*ebc0*/  @!P0 BRA `(.L_x_990) ;  /* 0x0000003400488947 */ /* 0x004fea0003800000 */
[----:B------:R-:W1:Y:S01]  /*ebd0*/  S2UR UR4, SR_CgaCtaId ;  /* 0x00000000000479c3 */ /* 0x000e620000008800 */
[----:B------:R-:W-:Y:S02]  /*ebe0*/  UMOV UR38, 0x400 ;  /* 0x0000040000267882 */ /* 0x000fe40000000000 */
[----:B-1----:R-:W-:-:S04]  /*ebf0*/  ULEA UR38, UR4, UR38, 0x18 ;  /* 0x0000002604267291 */ /* 0x002fc8000f8ec03f */
        /* <DEDUP_REMOVED lines=8> */
[----:B------:R-:W-:Y:S02]  /*ec80*/  IMAD.U32 R4, RZ, RZ, UR6 ;  /* 0x00000006ff047e24 */ /* 0x000fe4000f8e00ff */
[----:B------:R-:W1:Y:S01]  /*ec90*/  LDC.64 R2, c[0x4][R2] ;  /* 0x0100000002027b82 */ /* 0x000e620000000a00 */
[----:B0-----:R-:W-:Y:S02]  /*eca0*/  IMAD.U32 R5, RZ, RZ, UR7 ;  /* 0x00000007ff057e24 */ /* 0x001fe4000f8e00ff */
        /* <DEDUP_REMOVED lines=8> */
[----:B-1----:R-:W-:Y:S05]  /*ed30*/  CALL.ABS.NOINC R2 ;  /* 0x0000000002007343 */ /* 0x002fea0003c00000 */
.L_x_998:
        /* <DEDUP_REMOVED lines=8> */
[----:B------:R1:W2:Y:S01]  /*edc0*/  LDC.64 R2, c[0x4][R16] ;  /* 0x0100000010027b82 */ /* 0x0002a20000000a00 */
[----:B------:R-:W-:Y:S02]  /*edd0*/  IMAD.U32 R4, RZ, RZ, UR6 ;  /* 0x00000006ff047e24 */ /* 0x000fe4000f8e00ff */
[----:B0-----:R-:W-:Y:S02]  /*ede0*/  IMAD.U32 R5, RZ, RZ, UR7 ;  /* 0x00000007ff057e24 */ /* 0x001fe4000f8e00ff */
[----:B------:R-:W-:Y:S02]  /*edf0*/  IMAD.U32 R6, RZ, RZ, UR8 ;  /* 0x00000008ff067e24 */ /* 0x000fe4000f8e00ff */
[----:B------:R-:W-:-:S02]  /*ee00*/  IMAD.U32 R7, RZ, RZ, UR9 ;  /* 0x00000009ff077e24 */ /* 0x000fc4000f8e00ff */
[----:B------:R-:W-:Y:S02]  /*ee10*/  IMAD.U32 R10, RZ, RZ, UR4 ;  /* 0x00000004ff0a7e24 */ /* 0x000fe4000f8e00ff */
[----:B------:R-:W-:Y:S02]  /*ee20*/  IMAD.U32 R11, RZ, RZ, UR5 ;  /* 0x00000005ff0b7e24 */ /* 0x000fe4000f8e00ff */
[----:B------:R-:W-:Y:S02]  /*ee30*/  IMAD.MOV.U32 R8, RZ, RZ, 0x70 ;  /* 0x00000070ff087424 */ /* 0x000fe400078e00ff */
[----:B------:R-:W-:Y:S02]  /*ee40*/  IMAD.MOV.U32 R12, RZ, RZ, 0x1 ;  /* 0x00000001ff0c7424 */ /* 0x000fe400078e00ff */
[----:B-1----:R-:W-:-:S07]  /*ee50*/  IMAD.MOV.U32 R13, RZ, RZ, RZ ;  /* 0x000000ffff0d7224 */ /* 0x002fce00078e00ff */
[----:B------:R-:W-:-:S07]  /*ee60*/  LEPC R20, `(.L_x_1000) ;  /* 0x000000001014794e */ /* 0x000fce0000000000 */
[----:B--2---:R-:W-:Y:S05]  /*ee70*/  CALL.ABS.NOINC R2 ;  /* 0x0000000002007343 */ /* 0x004fea0003c00000 */
.L_x_1000:
[----:B------:R0:W1:Y:S01]  /*ee80*/  LDC.64 R2, c[0x4][R16] ;  /* 0x0100000010027b82 */ /* 0x0000620000000a00 */
[----:B------:R-:W-:Y:S01]  /*ee90*/  ULDC.64 UR6, c[0x4][0x118] ;  /* 0x0100460000067ab9 */ /* 0x000fe20000000a00 */
[----:B------:R-:W-:Y:S01]  /*eea0*/  ULDC.64 UR8, c[0x4][0x120] ;  /* 0x0100480000087ab9 */ /* 0x000fe20000000a00 */
[----:B------:R-:W-:Y:S01]  /*eeb0*/  ULDC.64 UR4, c[0x4][0xb0] ;  /* 0x01002c0000047ab9 */ /* 0x000fe20000000a00 */
[----:B------:R-:W-:Y:S02]  /*eec0*/  IMAD.U32 R4, RZ, RZ, UR6 ;  /* 0x00000006ff047e24 */ /* 0x000fe4000f8e00ff */
[----:B------:R-:W-:Y:S02]  /*eed0*/  IMAD.U32 R5, RZ, RZ, UR7 ;  /* 0x00000007ff057e24 */ /* 0x000fe4000f8e00ff */
[----:B------:R-:W-:Y:S02]  /*eee0*/  IMAD.U32 R6, RZ, RZ, UR8 ;  /* 0x00000008ff067e24 */ /* 0x000fe4000f8e00ff */
[----:B------:R-:W-:-:S02]  /*eef0*/  IMAD.U32 R7, RZ, RZ, UR9 ;  /* 0x00000009ff077e24 */ /* 0x000fc4000f8e00ff */
[----:B------:R-:W-:Y:S02]  /*ef00*/  IMAD.U32 R10, RZ, RZ, UR4 ;  /* 0x00000004ff0a7e24 */ /* 0x000fe4000f8e00ff */
[----:B------:R-:W-:Y:S02]  /*ef10*/  IMAD.U32 R11, RZ, RZ, UR5 ;  /* 0x00000005ff0b7e24 */ /* 0x000fe4000f8e00ff */
[----:B------:R-:W-:Y:S02]  /*ef20*/  IMAD.MOV.U32 R8, RZ, RZ, 0x70 ;  /* 0x00000070ff087424 */ /* 0x000fe400078e00ff */
[----:B------:R-:W-:Y:S02]  /*ef30*/  IMAD.MOV.U32 R12, RZ, RZ, 0x1 ;  /* 0x00000001ff0c7424 */ /* 0x000fe400078e00ff */
[----:B0-----:R-:W-:-:S07]  /*ef40*/  IMAD.MOV.U32 R13, RZ, RZ, RZ ;  /* 0x000000ffff0d7224 */ /* 0x001fce00078e00ff */
[----:B------:R-:W-:-:S07]  /*ef50*/  LEPC R20, `(.L_x_999) ;  /* 0x000000001014794e */ /* 0x000fce0000000000 */
[----:B-1----:R-:W-:Y:S05]  /*ef60*/  CALL.ABS.NOINC R2 ;  /* 0x0000000002007343 */ /* 0x002fea0003c00000 */
.L_x_999:
[----:B------:R-:W1:Y:S02]  /*ef70*/  LDC.64 R2, c[0x0][0x9f8] ;  /* 0x00027e00ff027b82 */ /* 0x000e640000000a00 */
[----:B-1----:R-:W-:-:S04]  /*ef80*/  ISETP.NE.U32.AND P0, PT, R2, RZ, PT ;  /* 0x000000ff0200720c */ /* 0x002fc80003f05070 */
[----:B------:R-:W-:-:S13]  /*ef90*/  ISETP.NE.AND.EX P0, PT, R3, RZ, PT, P0 ;  /* 0x000000ff0300720c */ /* 0x000fda0003f05300 */
[----:B------:R-:W1:Y:S02]  /*efa0*/  @P0 LDC.64 R2, c[0x0][0x9f8] ;  /* 0x00027e00ff020b82 */ /* 0x000e640000000a00 */
[----:B-1----:R-:W-:-:S05]  /*efb0*/  @P0 IMAD.WIDE R2, R19, 0x4, R2 ;  /* 0x0000000413020825 */ /* 0x002fca00078e0202 */
[----:B------:R1:W2:Y:S01]  /*efc0*/  @P0 LDG.E R19, desc[UR60][R2.64] ;  /* 0x0000003c02130981 */ /* 0x0002a2000c1e1900 */
[----:B------:R-:W-:Y:S01]  /*efd0*/  UMOV UR4, 0xffffffff ;  /* 0xffffffff00047882 */ /* 0x000fe20000000000 */
[----:B------:R-:W-:Y:S01]  /*efe0*/  LOP3.LUT R17, R17, 0xfffffffe, RZ, 0xc0, !PT ;  /* 0xfffffffe11117812 */ /* 0x000fe200078ec0ff */
[----:B------:R-:W-:Y:S01]  /*eff0*/  VIADD R18, R18, 0xffffffff ;  /* 0xffffffff12127836 */ /* 0x000fe20000000000 */
[----:B------:R-:W3:Y:S01]  /*f000*/  S2R R0, SR_TID.X ;  /* 0x0000000000007919 */ /* 0x000ee20000002100 */
[----:B-1----:R-:W1:Y:S02]  /*f010*/  LDC.64 R2, c[0x0][0x418] ;  /* 0x00010600ff027b82 */ /* 0x002e640000000a00 */
[----:B-1----:R-:W-:Y:S02]  /*f020*/  ISETP.NE.U32.AND P0, PT, R2, RZ, PT ;  /* 0x000000ff0200720c */ /* 0x002fe40003f05070 */
[----:B---3--:R-:W-:Y:S02]  /*f030*/  SHF.R.U32.HI R0, RZ, 0x5, R0 ;  /* 0x00000005ff007819 */ /* 0x008fe40000011600 */
[----:B------:R-:W-:-:S02]  /*f040*/  ISETP.NE.AND.EX P1, PT, R3, RZ, PT, P0 ;  /* 0x000000ff0300720c */ /* 0x000fc40003f25300 */
[----:B------:R-:W-:-:S11]  /*f050*/  LOP3.LUT R0, R0, 0x3, RZ, 0xc0, !PT ;  /* 0x0000000300007812 */ /* 0x000fd600078ec0ff */
[----:B------:R-:W-:Y:S02]  /*f060*/  @P1 LOP3.LUT R17, R17, 0x1, RZ, 0xfc, !PT ;  /* 0x0000000111111812 */ /* 0x000fe400078efcff */
[----:B--2---:R-:W-:Y:S02]  /*f070*/  SHF.R.S32.HI R6, RZ, 0x1f, R19 ;  /* 0x0000001fff067819 */ /* 0x004fe40000011413 */
[----:B------:R-:W-:-:S03]  /*f080*/  SEL R16, R19, RZ, !P1 ;  /* 0x000000ff13107207 */ /* 0x000fc60004800000 */
[----:B------:R1:W-:Y:S01]  /*f090*/  STL [R1], R6 ;  /* 0x0000000601007387 */ /* 0x0003e20000100800 */
[----:B------:R-:W-:Y:S05]  /*f0a0*/  BRA.DIV UR4, `(.L_x_1001) ;  /* 0x0000003604b07947 */ /* 0x000fea000b800000 */
[----:B------:R2:W3:Y:S02]  /*f0b0*/  SHFL.IDX PT, R14, R0, RZ, 0x1f ;  /* 0x00001fff000e7589 */ /* 0x0004e400000e0000 */
.L_x_1081:
[----:B---3--:R-:W-:Y:S02]  /*f0c0*/  ISETP.NE.AND P0, PT, R14, RZ, PT ;  /* 0x000000ff0e00720c */ /* 0x008fe40003f05270 */
[----:B------:R-:W-:Y:S02]  /*f0d0*/  PLOP3.LUT P2, PT, PT, PT, PT, 0x8, 0x0 ;  /* 0x000000000000781c */ /* 0x000fe40003f4e170 */
[----:B------:R-:W-:-:S11]  /*f0e0*/  LOP3.LUT R17, R17, 0xfffffffd, RZ, 0xc0, !PT ;  /* 0xfffffffd11117812 */ /* 0x000fd600078ec0ff */
[----:B------:R-:W-:Y:S01]  /*f0f0*/  @P2 LOP3.LUT R17, R17, 0x2, RZ, 0xfc, !PT ;  /* 0x0000000211112812 */ /* 0x000fe200078efcff */
[----:B------:R-:W-:Y:S06]  /*f100*/  @P0 BRA `(.L_x_1002) ;  /* 0x0000000400100947 */ /* 0x000fec0003800000 */
[----:B------:R-:W-:-:S03]  /*f110*/  UMOV UR4, 0xffffffff ;  /* 0xffffffff00047882 */ /* 0x000fc60000000000 */
[----:B------:R-:W-:Y:S05]  /*f120*/  BRA.DIV UR4, `(.L_x_1003) ;  /* 0x0000003604b07947 */ /* 0x000fea000b800000 */
[----:B------:R-:W-:-:S13]  /*f130*/  ELECT P6, URZ, PT ;  /* 0x00000000003f782f */ /* 0x000fda00038c0000 */
.L_x_1084:
[----:B------:R-:W-:Y:S05]  /*f140*/  @!P6 BRA `(.L_x_1002) ;  /* 0x000000040000e947 */ /* 0x000fea0003800000 */
[----:B------:R-:W-:Y:S01]  /*f150*/  IMAD.MOV.U32 R16, RZ, RZ, R19 ;  /* 0x000000ffff107224 */ /* 0x000fe200078e0013 */
[----:B------:R-:W-:Y:S06]  /*f160*/  @!P1 BRA `(.L_x_1004) ;  /* 0x0000000000449947 */ /* 0x000fec0003800000 */
[----:B------:R-:W3:Y:S01]  /*f170*/  LDC R7, c[0x0][0x43c] ;  /* 0x00010f00ff077b82 */ /* 0x000ee20000000800 */
[----:B------:R-:W-:Y:S01]  /*f180*/  ULDC.64 UR4, c[0x0][0x428] ;  /* 0x00010a0000047ab9 */ /* 0x000fe20000000a00 */
[----:B---3--:R-:W-:-:S13]  /*f190*/  ISETP.NE.AND P0, PT, R7, 0x1, PT ;  /* 0x000000010700780c */ /* 0x008fda0003f05270 */
[----:B0-----:R-:W2:Y:S02]  /*f1a0*/  @P0 LDC.64 R4, c[0x0][0x440] ;  /* 0x00011000ff040b82 */ /* 0x001ea40000000a00 */
[----:B--2---:R-:W-:-:S04]  /*f1b0*/  @P0 IMAD.HI.U32 R0, R18, R4, RZ ;  /* 0x0000000412000227 */ /* 0x004fc800078e00ff */
        /* <DEDUP_REMOVED lines=8> */
[----:B------:R-:W-:-:S03]  /*f240*/  LEA R2, P0, R4, R2, 0x2 ;  /* 0x0000000204027211 */ /* 0x000fc600078010ff */
[----:B------:R-:W-:-:S05]  /*f250*/  IMAD.IADD R0, R5, 0x1, R7 ;  /* 0x0000000105007824 */ /* 0x000fca00078e0207 */
[----:B------:R-:W-:-:S05]  /*f260*/  LEA.HI.X R3, R4, R3, R0, 0x2, P0 ;  /* 0x0000000304037211 */ /* 0x000fca00000f1400 */
[----:B------:R3:W5:Y:S02]  /*f270*/  LDG.E R16, desc[UR60][R2.64] ;  /* 0x0000003c02107981 */ /* 0x000764000c1e1900 */
.L_x_1004:
[----:B--2---:R-:W-:Y:S01]  /*f280*/  IMAD.MOV.U32 R0, RZ, RZ, 0x1 ;  /* 0x00000001ff007424 */ /* 0x004fe200078e00ff */
[----:B-1----:R-:W3:Y:S04]  /*f290*/  S2R R6, SR_TID.X ;  /* 0x0000000000067919 */ /* 0x002ee80000002100 */
[----:B------:R-:W-:-:S04]  /*f2a0*/  SHF.L.U32 R0, R0, 0x1f, RZ ;  /* 0x0000001f00007819 */ /* 0x000fc800000006ff */
[----:B------:R-:W1:Y:S01]  /*f2b0*/  SYNCS.PHASECHK.TRANS64.TRYWAIT P0, [UR38+0x2a840], R0 ;  /* 0x02a84000ff0075a7 */ /* 0x000e620008000166 */
[----:B---3--:R-:W-:-:S04]  /*f2c0*/  LOP3.LUT R2, R6, 0x7f, RZ, 0xc0, !PT ;  /* 0x0000007f06027812 */ /* 0x008fc800078ec0ff */
[----:B------:R-:W-:Y:S01]  /*f2d0*/  ISETP.NE.AND P1, PT, R2, RZ, PT ;  /* 0x000000ff0200720c */ /* 0x000fe20003f25270 */
[----:B-1----:R-:W-:-:S12]  /*f2e0*/  @!P0 BRA `(.L_x_1005) ;  /* 0x0000003400608947 */ /* 0x002fd80003800000 */
.L_x_1085:
[----:B------:R-:W-:Y:S05]  /*f2f0*/  @P1 BRA `(.L_x_1006) ;  /* 0x0000000000181947 */ /* 0x000fea0003800000 */
[----:B------:R-:W2:Y:S01]  /*f300*/  S2R R2, SR_TID.X ;  /* 0x0000000000027919 */ /* 0x000ea20000002100 */
[----:B-1----:R-:W-:-:S04]  /*f310*/  IMAD.MOV.U32 R0, RZ, RZ, 0x9000 ;  /* 0x00009000ff007424 */ /* 0x002fc800078e00ff */
[----:B------:R3:W-:Y:S01]  /*f320*/  SYNCS.ARRIVE.TRANS64 RZ, [UR38+0x2a830], R0 ;  /* 0x02a83000ffff79a7 */ /* 0x0007e20008000026 */
[----:B--2---:R-:W-:-:S13]  /*f330*/  LOP3.LUT P0, RZ, R2, 0x1f, RZ, 0xc0, !PT ;  /* 0x0000001f02ff7812 */ /* 0x004fda000780c0ff */
[----:B---3--:R-:W-:Y:S05]  /*f340*/  @!P0 BRA `(.L_x_1006) ;  /* 0x0000000000048947 */ /* 0x008fea0003800000 */
[----:B------:R-:W-:Y:S01]  /*f350*/  BPT.TRAP 0x1 ;  /* 0x000000040000795c */ /* 0x000fe20000300000 */
.L_x_1006:
        /* <DEDUP_REMOVED lines=10> */
[----:B------:R-:W-:Y:S02]  /*f400*/  UIMAD UR11, UR11, 0x60, URZ ;  /* 0x000000600b0b78a4 */ /* 0x000fe4000f8e023f */
        /* <DEDUP_REMOVED lines=13> */
[----:B------:R-:W-:Y:S01]  /*f4e0*/  UMOV UR21, UR13 ;  /* 0x0000000d00157c82 */ /* 0x000fe20008000000 */
[----:B------:R3:W-:Y:S01]  /*f4f0*/  UTMALDG.4D [UR8], [UR4], desc[UR6] ;  /* 0x00000608040075b4 */ /* 0x0007e20008019000 */
[----:B------:R-:W-:Y:S01]  /*f500*/  UMOV UR19, UR11 ;  /* 0x0000000b00137c82 */ /* 0x000fe20008000000 */
[----:B------:R-:W-:Y:S01]  /*f510*/  @P0 LOP3.LUT R17, R17, 0x2, RZ, 0xfc, !PT ;  /* 0x0000000211110812 */ /* 0x000fe200078efcff */
[----:B------:R3:W-:Y:S01]  /*f520*/  UTMALDG.4D [UR24], [UR4], desc[UR6] ;  /* 0x00000618040075b4 */ /* 0x0007e20008019000 */
[----:B------:R3:W-:Y:S02]  /*f530*/  UTMALDG.4D [UR16], [UR4], desc[UR6] ;  /* 0x00000610040075b4 */ /* 0x0007e40008019000 */
[----:B---3--:R-:W-:-:S03]  /*f540*/  NOP ;  /* 0x0000000000007918 */ /* 0x008fc60000000000 */
.L_x_1002:
        /* <DEDUP_REMOVED lines=11> */
[----:B-1----:R-:W1:Y:S01]  /*f600*/  LDC.64 R2, c[0x4][R2] ;  /* 0x0100000002027b82 */ /* 0x002e620000000a00 */
        /* <DEDUP_REMOVED lines=9> */
[----:B-12---:R-:W-:Y:S05]  /*f6a0*/  CALL.ABS.NOINC R2 ;  /* 0x0000000002007343 */ /* 0x006fea0003c00000 */
.L_x_1007:
[----:B------:R-:W0:Y:S01]  /*f6b0*/  S2R R4, SR_CTAID.Z ;  /* 0x0000000000047919 */ /* 0x000e220000002700 */
[----:B------:R-:W3:Y:S01]  /*f6c0*/  LDC R8, c[0x0][0x448] ;  /* 0x00011200ff087b82 */ /* 0x000ee20000000800 */
[----:B------:R-:W-:Y:S01]  /*f6d0*/  USHF.R.S32.HI UR4, URZ, 0x1f, UR36 ;  /* 0x0000001f3f047899 */ /* 0x000fe20008011424 */
[----:B------:R-:W4:Y:S01]  /*f6e0*/  S2R R11, SR_TID.X ;  /* 0x00000000000b7919 */ /* 0x000f220000002100 */
[----:B------:R-:W-:Y:S02]  /*f6f0*/  ULDC.64 UR8, c[0x0][0x2d8] ;  /* 0x0000b60000087ab9 */ /* 0x000fe40000000a00 */
[----:B------:R-:W-:-:S03]  /*f700*/  UIMAD UR6, UR4, UR8, URZ ;  /* 0x00000008040672a4 */ /* 0x000fc6000f8e023f */
[----:B-1----:R-:W2:Y:S01]  /*f710*/  LDC.64 R2, c[0x0][0x2e0] ;  /* 0x0000b800ff027b82 */ /* 0x002ea20000000a00 */
[----:B------:R-:W-:Y:S02]  /*f720*/  UIMAD.WIDE.U32 UR4, UR36, UR8, URZ ;  /* 0x00000008240472a5 */ /* 0x000fe4000f8e003f */
[----:B------:R-:W-:-:S04]  /*f730*/  UIMAD UR6, UR36, UR9, UR6 ;  /* 0x00000009240672a4 */ /* 0x000fc8000f8e0206 */
[----:B------:R-:W-:Y:S01]  /*f740*/  UIADD3 UR5, UR5, UR6, URZ ;  /* 0x0000000605057290 */ /* 0x000fe2000fffe03f */
[----:B---3--:R-:W-:Y:S02]  /*f750*/  ISETP.NE.AND P0, PT, R8, 0x1, PT ;  /* 0x000000010800780c */ /* 0x008fe40003f05270 */
[----:B0-----:R-:W-:Y:S02]  /*f760*/  SHF.R.S32.HI R5, RZ, 0x1f, R4 ;  /* 0x0000001fff057819 */ /* 0x001fe40000011404 */
[----:B----4-:R-:W-:-:S03]  /*f770*/  LOP3.LUT R9, R11, 0x7f, RZ, 0xc0, !PT ;  /* 0x0000007f0b097812 */ /* 0x010fc600078ec0ff */
[-C--:B--2---:R-:W-:Y:S02]  /*f780*/  IMAD R0, R5, R2.reuse, RZ ;  /* 0x0000000205007224 */ /* 0x084fe400078e02ff */
[----:B------:R-:W-:Y:S02]  /*f790*/  IMAD.SHL.U32 R7, R11, 0x10, RZ ;  /* 0x000000100b077824 */ /* 0x000fe400078e00ff */
[C---:B------:R-:W-:Y:S02]  /*f7a0*/  IMAD R5, R4.reuse, R3, R0 ;  /* 0x0000000304057224 */ /* 0x040fe400078e0200 */
[----:B------:R-:W-:Y:S01]  /*f7b0*/  IMAD.WIDE.U32 R2, R4, R2, UR4 ;  /* 0x0000000404027e25 */ /* 0x000fe2000f8e0002 */
[----:B------:R-:W0:Y:S01]  /*f7c0*/  @P0 LDC R0, c[0x0][0x450] ;  /* 0x00011400ff000b82 */ /* 0x000e220000000800 */
[----:B------:R-:W-:Y:S01]  /*f7d0*/  SHF.R.U32.HI R4, RZ, 0x3, R9 ;  /* 0x00000003ff047819 */ /* 0x000fe20000011609 */
[----:B------:R-:W-:Y:S01]  /*f7e0*/  ULDC.64 UR4, c[0x0][0x2d0] ;  /* 0x0000b40000047ab9 */ /* 0x000fe20000000a00 */
[----:B------:R-:W-:-:S02]  /*f7f0*/  IMAD.IADD R3, R3, 0x1, R5 ;  /* 0x0000000103037824 */ /* 0x000fc400078e0205 */
[----:B------:R-:W-:-:S03]  /*f800*/  LOP3.LUT R6, R4, 0x70, R7, 0xf8, !PT ;  /* 0x0000007004067812 */ /* 0x000fc600078ef807 */
[----:B------:R-:W1:Y:S02]  /*f810*/  @P0 LDC R5, c[0x0][0x44c] ;  /* 0x00011300ff050b82 */ /* 0x000e640000000800 */
[----:B------:R-:W-:-:S04]  /*f820*/  VIADD R6, R6, UR42 ;  /* 0x0000002a06067c36 */ /* 0x000fc80008000000 */
[----:B-1----:R-:W-:-:S04]  /*f830*/  @P0 IMAD.HI.U32 R7, R6, R5, RZ ;  /* 0x0000000506070227 */ /* 0x002fc800078e00ff */
[----:B------:R-:W-:Y:S01]  /*f840*/  IMAD.MOV.U32 R5, RZ, RZ, R6 ;  /* 0x000000ffff057224 */ /* 0x000fe200078e0006 */
[----:B0-----:R-:W-:-:S05]  /*f850*/  @P0 SHF.R.U32.HI R5, RZ, R0, R7 ;  /* 0x00000000ff050219 */ /* 0x001fca0000011607 */
[----:B------:R-:W-:Y:S02]  /*f860*/  IMAD.MOV R7, RZ, RZ, -R5 ;  /* 0x000000ffff077224 */ /* 0x000fe400078e0a05 */
[----:B------:R-:W-:-:S04]  /*f870*/  IMAD.WIDE.U32 R2, R5, UR4, R2 ;  /* 0x0000000405027c25 */ /* 0x000fc8000f8e0002 */
[----:B------:R-:W-:Y:S01]  /*f880*/  IMAD R0, R8, R7, R6 ;  /* 0x0000000708007224 */ /* 0x000fe200078e0206 */
[----:B------:R-:W-:Y:S01]  /*f890*/  SHF.R.S32.HI R6, RZ, 0x1f, R5 ;  /* 0x0000001fff067819 */ /* 0x000fe20000011405 */
[----:B------:R-:W-:-:S04]  /*f8a0*/  IMAD.SHL.U32 R7, R9, 0x8, RZ ;  /* 0x0000000809077824 */ /* 0x000fc800078e00ff */
[----:B------:R-:W-:-:S04]  /*f8b0*/  IMAD R6, R6, UR4, RZ ;  /* 0x0000000406067c24 */ /* 0x000fc8000f8e02ff */
[----:B------:R-:W-:Y:S01]  /*f8c0*/  IMAD R5, R5, UR5, R6 ;  /* 0x0000000505057c24 */ /* 0x000fe2000f8e0206 */
[----:B------:R-:W-:-:S03]  /*f8d0*/  ULDC.64 UR4, c[0x0][0x2c8] ;  /* 0x0000b20000047ab9 */ /* 0x000fc60000000a00 */
[----:B------:R-:W-:Y:S01]  /*f8e0*/  IMAD.IADD R3, R3, 0x1, R5 ;  /* 0x0000000103037824 */ /* 0x000fe200078e0205 */
[----:B------:R-:W-:Y:S01]  /*f8f0*/  SHF.R.S32.HI R5, RZ, 0x1f, R0 ;  /* 0x0000001fff057819 */ /* 0x000fe20000011400 */
[----:B------:R-:W-:-:S04]  /*f900*/  IMAD.WIDE.U32 R2, R0, UR4, R2 ;  /* 0x0000000400027c25 */ /* 0x000fc8000f8e0002 */
[----:B------:R-:W-:-:S04]  /*f910*/  IMAD R5, R5, UR4, RZ ;  /* 0x0000000405057c24 */ /* 0x000fc8000f8e02ff */
[----:B------:R-:W-:Y:S01]  /*f920*/  IMAD R5, R0, UR5, R5 ;  /* 0x0000000500057c24 */ /* 0x000fe2000f8e0205 */
[----:B------:R-:W-:Y:S02]  /*f930*/  ULDC.64 UR4, c[0x0][0x280] ;  /* 0x0000a00000047ab9 */ /* 0x000fe40000000a00 */
[----:B------:R-:W-:Y:S01]  /*f940*/  LEA R0, P0, R2, UR4, 0x1 ;  /* 0x0000000402007c11 */ /* 0x000fe2000f8008ff */
[----:B------:R-:W-:Y:S01]  /*f950*/  IMAD.IADD R3, R3, 0x1, R5 ;  /* 0x0000000103037824 */ /* 0x000fe200078e0205 */
[----:B------:R-:W-:-:S04]  /*f960*/  ULDC UR4, c[0x0][0x2b8] ;  /* 0x0000ae0000047ab9 */ /* 0x000fc80000000800 */
        /* <DEDUP_REMOVED lines=14> */
[----:B------:R-:W-:Y:S01]  /*fa50*/  SHFL.IDX PT, R2, R6, RZ, 0x181f ;  /* 0x00181fff06027589 */ /* 0x000fe200000e0000 */
[----:B------:R-:W-:Y:S01]  /*fa60*/  ULDC UR4, c[0x0][0x288] ;  /* 0x0000a20000047ab9 */ /* 0x000fe20000000800 */
[----:B------:R-:W-:Y:S02]  /*fa70*/  VIADD R4, R4, UR42 ;  /* 0x0000002a04047c36 */ /* 0x000fe40008000000 */
[----:B------:R-:W0:Y:S01]  /*fa80*/  SHFL.IDX PT, R3, R0, RZ, 0x181f ;  /* 0x00181fff00037589 */ /* 0x000e2200000e0000 */
[----:B------:R-:W-:Y:S02]  /*fa90*/  IMAD R5, R8, UR4, RZ ;  /* 0x0000000408057c24 */ /* 0x000fe4000f8e02ff */
[C---:B------:R-:W-:Y:S01]  /*faa0*/  VIADD R8, R4.reuse, 0x10 ;  /* 0x0000001004087836 */ /* 0x040fe20000000000 */
[----:B------:R-:W-:Y:S02]  /*fab0*/  SHFL.IDX PT, R14, R0, 0x1, 0x181f ;  /* 0x00381f00000e7f89 */ /* 0x000fe400000e0000 */
[----:B------:R-:W-:-:S13]  /*fac0*/  ISETP.GE.AND P3, PT, R4, R5, PT ;  /* 0x000000050400720c */ /* 0x000fda0003f66270 */
[----:B------:R-:W-:Y:S02]  /*fad0*/  @!P3 LEA R21, R7, UR38, 0x1 ;  /* 0x000000260715bc11 */ /* 0x000fe4000f8e08ff */
[----:B0-----:R-:W-:-:S04]  /*fae0*/  LOP3.LUT R3, R3, R2, RZ, 0x3c, !PT ;  /* 0x0000000203037212 */ /* 0x001fc800078e3cff */
[----:B------:R-:W-:-:S04]  /*faf0*/  LOP3.LUT R2, R3, R2, RZ, 0x3c, !PT ;  /* 0x0000000203027212 */ /* 0x000fc800078e3cff */
[----:B------:R-:W-:-:S03]  /*fb00*/  LOP3.LUT R3, R3, R2, RZ, 0x3c, !PT ;  /* 0x0000000203037212 */ /* 0x000fc600078e3cff */
[----:B------:R-:W-:-:S05]  /*fb10*/  @!P3 IMAD.WIDE.U32 R2, R10, 0x2, R2 ;  /* 0x000000020a02b825 */ /* 0x000fca00078e0002 */
[----:B------:R-:W-:Y:S04]  /*fb20*/  @!P3 LDGSTS.E.BYPASS.LTC128B.128 [R21+0xc400], desc[UR60][R2.64], !P2 ;  /* 0x0c4000000215bfae */ /* 0x000fe8000d101d7c */
[----:B------:R-:W-:Y:S04]  /*fb30*/  @!P3 LDGSTS.E.BYPASS.LTC128B.128 [R21+0x10400], desc[UR60][R2.64+0x80], !P0 ;  /* 0x104000800215bfae */ /* 0x000fe8000c101d7c */
[----:B------:R0:W-:Y:S01]  /*fb40*/  @!P3 LDGSTS.E.BYPASS.LTC128B.128 [R21+0x14400], desc[UR60][R2.64+0x100], !P1 ;  /* 0x144001000215bfae */ /* 0x0001e2000c901d7c */
[----:B------:R-:W-:-:S03]  /*fb50*/  ISETP.GE.AND P3, PT, R8, R5, PT ;  /* 0x000000050800720c */ /* 0x000fc60003f66270 */
[----:B------:R-:W1:Y:S01]  /*fb60*/  SHFL.IDX PT, R8, R6, 0x1, 0x181f ;  /* 0x00381f0006087f89 */ /* 0x000e6200000e0000 */
[----:B0-----:R-:W-:-:S09]  /*fb70*/  VIADD R2, R4, 0x20 ;  /* 0x0000002004027836 */ /* 0x001fd20000000000 */
[----:B------:R-:W-:Y:S01]  /*fb80*/  @!P3 LEA R20, R7, UR38, 0x1 ;  /* 0x000000260714bc11 */ /* 0x000fe2000f8e08ff */
[----:B-1----:R-:W-:Y:S02]  /*fb90*/  IMAD.MOV.U32 R9, RZ, RZ, R8 ;  /* 0x000000ffff097224 */ /* 0x002fe400078e0008 */
[----:B------:R-:W-:Y:S02]  /*fba0*/  IMAD.MOV.U32 R8, RZ, RZ, R14 ;  /* 0x000000ffff087224 */ /* 0x000fe400078e000e */
[----:B------:R-:W-:Y:S02]  /*fbb0*/  SHFL.IDX PT, R14, R0, 0x2, 0x181f ;  /* 0x00581f00000e7f89 */ /* 0x000fe400000e0000 */
        /* <DEDUP_REMOVED lines=49> */
[----:B------:R-:W1:Y:S04]  /*fed0*/  SHFL.IDX PT, R2, R6, 0x6, 0x181f ;  /* 0x00d81f0006027f89 */ /* 0x000e6800000e0000 */
[----:B0-----:R0:W2:Y:S06]  /*fee0*/  SHFL.IDX PT, R8, R6, 0x7, 0x181f ;  /* 0x00f81f0006087f89 */ /* 0x0010ac00000e0000 */
[----:B------:R-:W-:Y:S01]  /*fef0*/  @!P3 LEA R21, R7, UR38, 0x1 ;  /* 0x000000260715bc11 */ /* 0x000fe2000f8e08ff */
[----:B-1----:R-:W-:-:S02]  /*ff00*/  IMAD.MOV.U32 R3, RZ, RZ, R2 ;  /* 0x000000ffff037224 */ /* 0x002fc400078e0002 */
[----:B------:R-:W-:Y:S02]  /*ff10*/  IMAD.MOV.U32 R2, RZ, RZ, R14 ;  /* 0x000000ffff027224 */ /* 0x000fe400078e000e */
[----:B------:R0:W1:Y:S02]  /*ff20*/  SHFL.IDX PT, R14, R0, 0x7, 0x181f ;  /* 0x00f81f00000e7f89 */ /* 0x00006400000e0000 */
[----:B------:R-:W-:-:S05]  /*ff30*/  @!P3 IMAD.WIDE.U32 R2, R10, 0x2, R2 ;  /* 0x000000020a02b825 */ /* 0x000fca00078e0002 */
[----:B------:R0:W-:Y:S04]  /*ff40*/  @!P3 LDGSTS.E.BYPASS.LTC128B.128 [R21+0xf400], desc[UR60][R2.64], !P2 ;  /* 0x0f4000000215bfae */ /* 0x0001e8000d101d7c */
[----:B------:R0:W-:Y:S04]  /*ff50*/  @!P3 LDGSTS.E.BYPASS.LTC128B.128 [R21+0x13400], desc[UR60][R2.64+0x80], !P0 ;  /* 0x134000800215bfae */ /* 0x0001e8000c101d7c */
[----:B--2---:R0:W-:Y:S02]  /*ff60*/  @!P3 LDGSTS.E.BYPASS.LTC128B.128 [R21+0x17400], desc[UR60][R2.64+0x100], !P1 ;  /* 0x174001000215bfae */ /* 0x0041e4000c901d7c */
.L_x_1102:
[----:B------:R-:W-:Y:S01]  /*ff70*/  VIADD R4, R4, 0x70 ;  /* 0x0000007004047836 */ /* 0x000fe20000000000 */
[----:B------:R-:W-:Y:S01]  /*ff80*/  BSSY B0, `(.L_x_1009) ;  /* 0x000000d000007945 */ /* 0x000fe20003800000 */
[----:B01----:R-:W-:Y:S02]  /*ff90*/  IMAD.MOV.U32 R2, RZ, RZ, R14 ;  /* 0x000000ffff027224 */ /* 0x003fe400078e000e */
[----:B------:R-:W-:Y:S01]  /*ffa0*/  IMAD.MOV.U32 R3, RZ, RZ, R8 ;  /* 0x000000ffff037224 */ /* 0x000fe200078e0008 */
[----:B------:R-:W-:-:S13]  /*ffb0*/  ISETP.GE.AND P3, PT, R4, R5, PT ;  /* 0x000000050400720c */ /* 0x000fda0003f66270 */
        /* <DEDUP_REMOVED lines=9> */
.L_x_1010:
[----:B------:R-:W-:Y:S05]  /*10050*/  BSYNC B0 ;  /* 0x0000000000007941 */ /* 0x000fea0003800000 */
.L_x_1009:
        /* <DEDUP_REMOVED lines=13> */
.L_x_1103:
[----:B------:R-:W-:Y:S02]  /*10130*/  IMAD.MOV.U32 R9, RZ, RZ, 0x1 ;  /* 0x00000001ff097424 */ /* 0x000fe400078e00ff */
[----:B-1----:R-:W-:Y:S01]  /*10140*/  IMAD.MOV.U32 R0, RZ, RZ, RZ ;  /* 0x000000ffff007224 */ /* 0x002fe200078e00ff */
[----:B------:R-:W-:Y:S06]  /*10150*/  @!P1 BRA `(.L_x_1012) ;  /* 0x0000001800ec9947 */ /* 0x000fec0003800000 */
[----:B------:R-:W2:Y:S04]  /*10160*/  LDL.LU R2, [R1+0xc] ;  /* 0x00000c0001027983 */ /* 0x000ea80000300800 */
[----:B------:R-:W3:Y:S04]  /*10170*/  LDL.LU R4, [R1+0x8] ;  /* 0x0000080001047983 */ /* 0x000ee80000300800 */
[----:B------:R-:W4:Y:S01]  /*10180*/  LDL.LU R3, [R1+0x4] ;  /* 0x0000040001037983 */ /* 0x000f220000300800 */
[----:B------:R-:W-:Y:S01]  /*10190*/  UIADD3 UR4, UR41, 0x1, URZ ;  /* 0x0000000129047890 */ /* 0x000fe2000fffe03f */
[----:B------:R-:W-:-:S05]  /*101a0*/  IMAD.MOV.U32 R9, RZ, RZ, 0x1 ;  /* 0x00000001ff097424 */ /* 0x000fca00078e00ff */
[----:B--2---:R-:W-:Y:S01]  /*101b0*/  IMAD R2, R2, UR4, RZ ;  /* 0x0000000402027c24 */ /* 0x004fe2000f8e02ff */
[----:B------:R-:W-:-:S04]  /*101c0*/  ULOP3.LUT UR4, URZ, UR39, URZ, 0x33, !UPT ;  /* 0x000000273f047292 */ /* 0x000fc8000f8e333f */
[----:B------:R-:W-:Y:S02]  /*101d0*/  LOP3.LUT R2, RZ, R2, RZ, 0x33, !PT ;  /* 0x00000002ff027212 */ /* 0x000fe400078e33ff */
[----:B----4-:R-:W-:Y:S02]  /*101e0*/  LOP3.LUT R3, RZ, R3, RZ, 0x33, !PT ;  /* 0x00000003ff037212 */ /* 0x010fe400078e33ff */
[----:B---3--:R-:W-:Y:S01]  /*101f0*/  VIADDMNMX R2, R2, -R4, UR4, !PT ;  /* 0x0000000402027e46 */ /* 0x008fe2000f800904 */
[----:B------:R-:W-:Y:S01]  /*10200*/  ULOP3.LUT UR4, URZ, UR40, URZ, 0x33, !UPT ;  /* 0x000000283f047292 */ /* 0x000fe2000f8e333f */
[----:B------:R-:W1:Y:S05]  /*10210*/  S2R R4, SR_TID.X ;  /* 0x0000000000047919 */ /* 0x000e6a0000002100 */
[----:B------:R-:W-:-:S04]  /*10220*/  VIMNMX R2, R2, UR4, !PT ;  /* 0x0000000402027c48 */ /* 0x000fc8000ffe0100 */
[----:B------:R-:W-:-:S05]  /*10230*/  VIADDMNMX R3, R2, 0x2, R3, !PT ;  /* 0x0000000202037846 */ /* 0x000fca0007800103 */
[----:B------:R-:W-:-:S05]  /*10240*/  VIADD R5, R3, 0xfffffffe ;  /* 0xfffffffe03057836 */ /* 0x000fca0000000000 */
[-C--:B------:R-:W-:Y:S02]  /*10250*/  ISETP.NE.AND P0, PT, R5, R2.reuse, PT ;  /* 0x000000020500720c */ /* 0x080fe40003f05270 */
[----:B------:R-:W-:-:S05]  /*10260*/  LOP3.LUT R2, RZ, R2, RZ, 0x33, !PT ;  /* 0x00000002ff027212 */ /* 0x000fca00078e33ff */
[----:B------:R-:W-:-:S05]  /*10270*/  IMAD.IADD R2, R3, 0x1, R2 ;  /* 0x0000000103027824 */ /* 0x000fca00078e0202 */
[----:B0-----:R-:W-:Y:S02]  /*10280*/  LOP3.LUT R11, R2, 0x1, RZ, 0xc0, !PT ;  /* 0x00000001020b7812 */ /* 0x001fe400078ec0ff */
[----:B-1----:R-:W-:Y:S01]  /*10290*/  LOP3.LUT R10, R4, 0x1f, RZ, 0xc0, !PT ;  /* 0x0000001f040a7812 */ /* 0x002fe200078ec0ff */
[----:B------:R-:W-:Y:S01]  /*102a0*/  IMAD.MOV.U32 R4, RZ, RZ, R16 ;  /* 0x000000ffff047224 */ /* 0x000fe200078e0010 */
[----:B------:R-:W-:Y:S06]  /*102b0*/  @!P0 BRA `(.L_x_1013) ;  /* 0x00000010006c8947 */ /* 0x000fec0003800000 */
[----:B------:R-:W-:Y:S01]  /*102c0*/  BSSY B0, `(.L_x_1013) ;  /* 0x000011a000007945 */ /* 0x000fe20003800000 */
[----:B------:R-:W-:Y:S02]  /*102d0*/  IMAD.IADD R7, R2, 0x1, -R11 ;  /* 0x0000000102077824 */ /* 0x000fe400078e0a0b */
[----:B------:R-:W-:Y:S02]  /*102e0*/  IMAD.MOV.U32 R8, RZ, RZ, 0x1 ;  /* 0x00000001ff087424 */ /* 0x000fe400078e00ff */
[----:B------:R-:W-:-:S07]  /*102f0*/  IMAD.MOV.U32 R4, RZ, RZ, R16 ;  /* 0x000000ffff047224 */ /* 0x000fce00078e0010 */
.L_x_1046:
        /* <DEDUP_REMOVED lines=27> */
.L_x_1016:
[----:B------:R-:W1:Y:S01]  /*104b0*/  S2R R2, SR_TID.X ;  /* 0x0000000000027919 */ /* 0x000e620000002100 */
[----:B------:R-:W-:Y:S01]  /*104c0*/  BSSY B2, `(.L_x_1017) ;  /* 0x0000006000027945 */ /* 0x000fe20003800000 */
[----:B-1----:R-:W-:Y:S02]  /*104d0*/  LOP3.LUT R3, R2, 0x7f, RZ, 0xc0, !PT ;  /* 0x0000007f02037812 */ /* 0x002fe400078ec0ff */
[----:B------:R-:W-:Y:S02]  /*104e0*/  SHF.L.U32 R2, R8, 0x1f, RZ ;  /* 0x0000001f08027819 */ /* 0x000fe400000006ff */
[----:B------:R-:W-:Y:S02]  /*104f0*/  ISETP.NE.AND P2, PT, R3, RZ, PT ;  /* 0x000000ff0300720c */ /* 0x000fe40003f45270 */
[----:B------:R-:W1:Y:S02]  /*10500*/  SYNCS.PHASECHK.TRANS64.TRYWAIT P0, [UR38+0x2a848], R2 ;  /* 0x02a84802ff0075a7 */ /* 0x000e640008000166 */
[----:B-1----:R-:W-:Y:S09]  /*10510*/  @!P0 BRA `(.L_x_1018) ;  /* 0x0000002c00b08947 */ /* 0x002ff20003800000 */
.L_x_1104:
[----:B------:R-:W-:Y:S05]  /*10520*/  BSYNC B2 ;  /* 0x0000000000027941 */ /* 0x000fea0003800000 */
.L_x_1017:
[----:B------:R-:W-:Y:S04]  /*10530*/  BSSY B2, `(.L_x_1019) ;  /* 0x0000007000027945 */ /* 0x000fe80003800000 */
[----:B------:R-:W-:Y:S05]  /*10540*/  @P2 BRA `(.L_x_1020) ;  /* 0x0000000000142947 */ /* 0x000fea0003800000 */
[----:B------:R-:W-:Y:S01]  /*10550*/  ISETP.NE.AND P0, PT, R10, RZ, PT ;  /* 0x000000ff0a00720c */ /* 0x000fe20003f05270 */
[----:B-1----:R-:W-:-:S04]  /*10560*/  IMAD.MOV.U32 R3, RZ, RZ, 0x9000 ;  /* 0x00009000ff037424 */ /* 0x002fc800078e00ff */
[----:B------:R2:W-:Y:S08]  /*10570*/  SYNCS.ARRIVE.TRANS64 RZ, [UR38+0x2a838], R3 ;  /* 0x02a83803ffff79a7 */ /* 0x0005f00008000026 */
[----:B--2---:R-:W-:Y:S05]  /*10580*/  @!P0 BRA `(.L_x_1020) ;  /* 0x0000000000048947 */ /* 0x004fea0003800000 */
[----:B------:R-:W-:Y:S01]  /*10590*/  BPT.TRAP 0x1 ;  /* 0x000000040000795c */ /* 0x000fe20000300000 */
.L_x_1020:
[----:B------:R-:W-:Y:S05]  /*105a0*/  BSYNC B2 ;  /* 0x0000000000027941 */ /* 0x000fea0003800000 */
.L_x_1019:
[----:B0-----:R-:W-:Y:S01]  /*105b0*/  IMAD.MOV.U32 R5, RZ, RZ, RZ ;  /* 0x000000ffff057224 */ /* 0x001fe200078e00ff */
[----:B------:R-:W-:Y:S01]  /*105c0*/  ULDC.64 UR4, c[0x0][0x198] ;  /* 0x0000660000047ab9 */ /* 0x000fe20000000a00 */
[----:B------:R-:W-:Y:S01]  /*105d0*/  PLOP3.LUT P0, PT, PT, PT, PT, 0x80, 0x0 ;  /* 0x000000000000781c */ /* 0x000fe20003f0f070 */
[----:B------:R-:W-:Y:S01]  /*105e0*/  UIADD3 UR4, UP0, UR4, 0x370, URZ ;  /* 0x0000037004047890 */ /* 0x000fe2000ff1e03f */
[----:B-1----:R-:W-:Y:S01]  /*105f0*/  IMAD R3, R9, 0x60, RZ ;  /* 0x0000006009037824 */ /* 0x002fe200078e02ff */
[----:B------:R-:W-:Y:S01]  /*10600*/  R2UR UR34, R5 ;  /* 0x00000000052272ca */ /* 0x000fe200000e0000 */
[----:B------:R-:W-:Y:S02]  /*10610*/  UIADD3 UR32, UR38, 0x21400, URZ ;  /* 0x0002140026207890 */ /* 0x000fe4000fffe03f */
[----:B------:R-:W-:Y:S02]  /*10620*/  UIADD3 UR33, UR38, 0x2a838, URZ ;  /* 0x0002a83826217890 */ /* 0x000fe4000fffe03f */
[----:B------:R-:W-:Y:S01]  /*10630*/  UIADD3.X UR5, URZ, UR5, URZ, UP0, !UPT ;  /* 0x000000053f057290 */ /* 0x000fe200087fe43f */
[----:B------:R-:W-:Y:S01]  /*10640*/  UMOV UR6, 0x0 ;  /* 0x0000000000067882 */ /* 0x000fe20000000000 */
[----:B------:R-:W-:-:S10]  /*10650*/  UMOV UR7, 0x14f00000 ;  /* 0x14f0000000077882 */ /* 0x000fd40000000000 */
.L_x_1021:
        /* <DEDUP_REMOVED lines=13> */
.L_x_1022:
        /* <DEDUP_REMOVED lines=14> */
.L_x_1023:
        /* <DEDUP_REMOVED lines=12> */
.L_x_1105:
[----:B------:R-:W-:Y:S05]  /*108d0*/  BSYNC B2 ;  /* 0x0000000000027941 */ /* 0x000fea0003800000 */
.L_x_1024:
        /* <DEDUP_REMOVED lines=9> */
.L_x_1027:
[----:B------:R-:W-:Y:S05]  /*10970*/  BSYNC B2 ;  /* 0x0000000000027941 */ /* 0x000fea0003800000 */
.L_x_1026:
[----:B------:R-:W-:Y:S01]  /*10980*/  R2UR UR6, R2 ;  /* 0x00000000020672ca */ /* 0x000fe200000e0000 */
[----:B------:R-:W-:Y:S01]  /*10990*/  ULDC.64 UR4, c[0x0][0x198] ;  /* 0x0000660000047ab9 */ /* 0x000fe20000000a00 */
[----:B------:R-:W-:Y:S01]  /*109a0*/  R2UR UR7, R3 ;  /* 0x00000000030772ca */ /* 0x000fe200000e0000 */
[----:B------:R-:W-:Y:S01]  /*109b0*/  UIADD3 UR4, UP0, UR4, 0x470, URZ ;  /* 0x0000047004047890 */ /* 0x000fe2000ff1e03f */
[----:B------:R-:W-:Y:S01]  /*109c0*/  R2UR UR10, R5 ;  /* 0x00000000050a72ca */ /* 0x000fe200000e0000 */
[----:B------:R-:W-:Y:S01]  /*109d0*/  IMAD R5, R18, 0x60, RZ ;  /* 0x0000006012057824 */ /* 0x000fe200078e02ff */
[----:B------:R-:W-:Y:S01]  /*109e0*/  PLOP3.LUT P0, PT, PT, PT, PT, 0x80, 0x0 ;  /* 0x000000000000781c */ /* 0x000fe20003f0f070 */
[----:B------:R-:W-:Y:S02]  /*109f0*/  UIADD3 UR8, UR38, 0x400, URZ ;  /* 0x0000040026087890 */ /* 0x000fe4000fffe03f */
[----:B------:R-:W-:Y:S02]  /*10a00*/  UIADD3 UR9, UR38, 0x2a850, URZ ;  /* 0x0002a85026097890 */ /* 0x000fe4000fffe03f */
[----:B------:R-:W-:-:S12]  /*10a10*/  UIADD3.X UR5, URZ, UR5, URZ, UP0, !UPT ;  /* 0x000000053f057290 */ /* 0x000fd800087fe43f */
.L_x_1028:
        /* <DEDUP_REMOVED lines=13> */
.L_x_1029:
        /* <DEDUP_REMOVED lines=10> */
.L_x_1015:
[----:B------:R-:W-:Y:S05]  /*10b90*/  BSYNC B1 ;  /* 0x0000000000017941 */ /* 0x000fea0003800000 */
.L_x_1014:
[----:B------:R-:W-:Y:S01]  /*10ba0*/  LOP3.LUT P0, RZ, R17, 0x2, RZ, 0xc0, !PT ;  /* 0x0000000211ff7812 */ /* 0x000fe2000780c0ff */
[----:B------:R-:W-:Y:S01]  /*10bb0*/  BSSY B1, `(.L_x_1030) ;  /* 0x0000087000017945 */ /* 0x000fe20003800000 */
[----:B------:R-:W-:-:S11]  /*10bc0*/  LOP3.LUT R9, R8, 0x1, RZ, 0x3c, !PT ;  /* 0x0000000108097812 */ /* 0x000fd600078e3cff */
[----:B------:R-:W-:Y:S05]  /*10bd0*/  @!P0 BRA `(.L_x_1031) ;  /* 0x0000000800108947 */ /* 0x000fea0003800000 */
[----:B------:R-:W-:Y:S01]  /*10be0*/  LOP3.LUT P0, RZ, R17, 0x1, RZ, 0xc0, !PT ;  /* 0x0000000111ff7812 */ /* 0x000fe2000780c0ff */
[----:B------:R-:W-:-:S12]  /*10bf0*/  VIADD R12, R6, 0xffffffff ;  /* 0xffffffff060c7836 */ /* 0x000fd80000000000 */
        /* <DEDUP_REMOVED lines=20> */
.L_x_1032:
[----:B------:R-:W1:Y:S01]  /*10d40*/  S2R R2, SR_TID.X ;  /* 0x0000000000027919 */ /* 0x000e620000002100 */
[----:B------:R-:W-:Y:S01]  /*10d50*/  BSSY B2, `(.L_x_1033) ;  /* 0x0000006000027945 */ /* 0x000fe20003800000 */
[----:B-1----:R-:W-:Y:S02]  /*10d60*/  LOP3.LUT R3, R2, 0x7f, RZ, 0xc0, !PT ;  /* 0x0000007f02037812 */ /* 0x002fe400078ec0ff */
[----:B------:R-:W-:Y:S02]  /*10d70*/  SHF.L.U32 R2, R9, 0x1f, RZ ;  /* 0x0000001f09027819 */ /* 0x000fe400000006ff */
[----:B------:R-:W-:Y:S02]  /*10d80*/  ISETP.NE.AND P2, PT, R3, RZ, PT ;  /* 0x000000ff0300720c */ /* 0x000fe40003f45270 */
[----:B------:R-:W1:Y:S02]  /*10d90*/  SYNCS.PHASECHK.TRANS64.TRYWAIT P0, [UR38+0x2a840], R2 ;  /* 0x02a84002ff0075a7 */ /* 0x000e640008000166 */
[----:B-1----:R-:W-:Y:S09]  /*10da0*/  @!P0 BRA `(.L_x_1034) ;  /* 0x0000002400bc8947 */ /* 0x002ff20003800000 */
.L_x_1106:
[----:B------:R-:W-:Y:S05]  /*10db0*/  BSYNC B2 ;  /* 0x0000000000027941 */ /* 0x000fea0003800000 */
.L_x_1033:
[----:B------:R-:W-:Y:S04]  /*10dc0*/  BSSY B2, `(.L_x_1035) ;  /* 0x0000007000027945 */ /* 0x000fe80003800000 */
[----:B------:R-:W-:Y:S05]  /*10dd0*/  @P2 BRA `(.L_x_1036) ;  /* 0x0000000000142947 */ /* 0x000fea0003800000 */
[----:B------:R-:W-:Y:S01]  /*10de0*/  ISETP.NE.AND P0, PT, R10, RZ, PT ;  /* 0x000000ff0a00720c */ /* 0x000fe20003f05270 */
[----:B-1----:R-:W-:-:S04]  /*10df0*/  IMAD.MOV.U32 R2, RZ, RZ, 0x9000 ;  /* 0x00009000ff027424 */ /* 0x002fc800078e00ff */
[----:B------:R2:W-:Y:S08]  /*10e00*/  SYNCS.ARRIVE.TRANS64 RZ, [UR38+0x2a830], R2 ;  /* 0x02a83002ffff79a7 */ /* 0x0005f00008000026 */
[----:B--2---:R-:W-:Y:S05]  /*10e10*/  @!P0 BRA `(.L_x_1036) ;  /* 0x0000000000048947 */ /* 0x004fea0003800000 */
[----:B------:R-:W-:Y:S01]  /*10e20*/  BPT.TRAP 0x1 ;  /* 0x000000040000795c */ /* 0x000fe20000300000 */
.L_x_1036:
[----:B------:R-:W-:Y:S05]  /*10e30*/  BSYNC B2 ;  /* 0x0000000000027941 */ /* 0x000fea0003800000 */
.L_x_1035:
        /* <DEDUP_REMOVED lines=11> */
.L_x_1037:
        /* <DEDUP_REMOVED lines=14> */
.L_x_1038:
        /* <DEDUP_REMOVED lines=13> */
.L_x_1039:
        /* <DEDUP_REMOVED lines=12> */
.L_x_1107:
[----:B------:R-:W-:Y:S05]  /*11160*/  BSYNC B2 ;  /* 0x0000000000027941 */ /* 0x000fea0003800000 */
.L_x_1040:
        /* <DEDUP_REMOVED lines=9> */
.L_x_1043:
[----:B------:R-:W-:Y:S05]  /*11200*/  BSYNC B2 ;  /* 0x0000000000027941 */ /* 0x000fea0003800000 */
.L_x_1042:
        /* <DEDUP_REMOVED lines=10> */
.L_x_1044:
        /* <DEDUP_REMOVED lines=13> */
.L_x_1045:
        /* <DEDUP_REMOVED lines=10> */
.L_x_1031:
[----:B------:R-:W-:Y:S05]  /*11420*/  BSYNC B1 ;  /* 0x0000000000017941 */ /* 0x000fea0003800000 */
.L_x_1030:
[----:B------:R-:W-:Y:S02]  /*11430*/  VIADD R6, R6, 0xfffffffe ;  /* 0xfffffffe06067836 */ /* 0x000fe40000000000 */
[----:B------:R-:W-:Y:S01]  /*11440*/  IMAD.MOV.U32 R8, RZ, RZ, R9 ;  /* 0x000000ffff087224 */ /* 0x000fe200078e0009 */
[----:B------:R-:W-:Y:S06]  /*11450*/  @P1 BRA `(.L_x_1046) ;  /* 0xffffffec00a81947 */ /* 0x000fec000383ffff */
[----:B------:R-:W-:Y:S05]  /*11460*/  BSYNC B0 ;  /* 0x0000000000007941 */ /* 0x000fea0003800000 */
.L_x_1013:
        /* <DEDUP_REMOVED lines=18> */
[----:B------:R-:W-:Y:S02]  /*11590*/  IMAD R5, R19, UR5, R2 ;  /* 0x0000000513057c24 */ /* 0x000fe4000f8e0202 */
[----:B------:R-:W-:-:S04]  /*115a0*/  IMAD.MOV.U32 R2, RZ, RZ, R7 ;  /* 0x000000ffff027224 */ /* 0x000fc800078e0007 */
        /* <DEDUP_REMOVED lines=8> */
.L_x_1048:
[----:B------:R-:W1:Y:S01]  /*11630*/  S2R R2, SR_TID.X ;  /* 0x0000000000027919 */ /* 0x000e620000002100 */
[----:B------:R-:W-:Y:S01]  /*11640*/  BSSY B1, `(.L_x_1049) ;  /* 0x0000006000017945 */ /* 0x000fe20003800000 */
[----:B-1----:R-:W-:Y:S02]  /*11650*/  LOP3.LUT R3, R2, 0x7f, RZ, 0xc0, !PT ;  /* 0x0000007f02037812 */ /* 0x002fe400078ec0ff */
[----:B------:R-:W-:Y:S02]  /*11660*/  SHF.L.U32 R2, R9, 0x1f, RZ ;  /* 0x0000001f09027819 */ /* 0x000fe400000006ff */
[----:B------:R-:W-:Y:S02]  /*11670*/  ISETP.NE.AND P1, PT, R3, RZ, PT ;  /* 0x000000ff0300720c */ /* 0x000fe40003f25270 */
[----:B------:R-:W1:Y:S02]  /*11680*/  SYNCS.PHASECHK.TRANS64.TRYWAIT P0, [UR38+0x2a848], R2 ;  /* 0x02a84802ff0075a7 */ /* 0x000e640008000166 */
[----:B-1----:R-:W-:Y:S09]  /*11690*/  @!P0 BRA `(.L_x_1050) ;  /* 0x0000001c00b08947 */ /* 0x002ff20003800000 */
.L_x_1108:
[----:B------:R-:W-:Y:S05]  /*116a0*/  BSYNC B1 ;  /* 0x0000000000017941 */ /* 0x000fea0003800000 */
.L_x_1049:
[----:B------:R-:W-:Y:S04]  /*116b0*/  BSSY B1, `(.L_x_1051) ;  /* 0x0000007000017945 */ /* 0x000fe80003800000 */
[----:B------:R-:W-:Y:S05]  /*116c0*/  @P1 BRA `(.L_x_1052) ;  /* 0x0000000000141947 */ /* 0x000fea0003800000 */
[----:B------:R-:W-:Y:S01]  /*116d0*/  ISETP.NE.AND P0, PT, R10, RZ, PT ;  /* 0x000000ff0a00720c */ /* 0x000fe20003f05270 */
[----:B-1----:R-:W-:-:S04]  /*116e0*/  IMAD.MOV.U32 R3, RZ, RZ, 0x9000 ;  /* 0x00009000ff037424 */ /* 0x002fc800078e00ff */
[----:B------:R2:W-:Y:S08]  /*116f0*/  SYNCS.ARRIVE.TRANS64 RZ, [UR38+0x2a838], R3 ;  /* 0x02a83803ffff79a7 */ /* 0x0005f00008000026 */
[----:B--2---:R-:W-:Y:S05]  /*11700*/  @!P0 BRA `(.L_x_1052) ;  /* 0x0000000000048947 */ /* 0x004fea0003800000 */
[----:B------:R-:W-:Y:S01]  /*11710*/  BPT.TRAP 0x1 ;  /* 0x000000040000795c */ /* 0x000fe20000300000 */
.L_x_1052:
[----:B------:R-:W-:Y:S05]  /*11720*/  BSYNC B1 ;  /* 0x0000000000017941 */ /* 0x000fea0003800000 */
.L_x_1051:
        /* <DEDUP_REMOVED lines=11> */
.L_x_1053:
        /* <DEDUP_REMOVED lines=14> */
.L_x_1054:
        /* <DEDUP_REMOVED lines=13> */
.L_x_1055:
        /* <DEDUP_REMOVED lines=11> */
.L_x_1109:
[----:B------:R-:W-:Y:S05]  /*11a40*/  BSYNC B1 ;  /* 0x0000000000017941 */ /* 0x000fea0003800000 */
.L_x_1056:
        /* <DEDUP_REMOVED lines=9> */
.L_x_1059:
[----:B------:R-:W-:Y:S05]  /*11ae0*/  BSYNC B1 ;  /* 0x0000000000017941 */ /* 0x000fea0003800000 */
.L_x_1058:
        /* <DEDUP_REMOVED lines=10> */
.L_x_1060:
        /* <DEDUP_REMOVED lines=13> */
.L_x_1061:
        /* <DEDUP_REMOVED lines=10> */
.L_x_1047:
[----:B------:R-:W-:Y:S05]  /*11d00*/  BSYNC B0 ;  /* 0x0000000000007941 */ /* 0x000fea0003800000 */
.L_x_1012:
[----:B------:R-:W-:Y:S01]  /*11d10*/  LOP3.LUT P0, RZ, R17, 0x2, RZ, 0xc0, !PT ;  /* 0x0000000211ff7812 */ /* 0x000fe2000780c0ff */
[----:B------:R-:W-:-:S12]  /*11d20*/  BSSY B0, `(.L_x_1062) ;  /* 0x0000036000007945 */ /* 0x000fd80003800000 */
[----:B------:R-:W-:Y:S05]  /*11d30*/  @!P0 BRA `(.L_x_1063) ;  /* 0x0000000000d08947 */ /* 0x000fea0003800000 */
[----:B------:R-:W1:Y:S01]  /*11d40*/  S2R R2, SR_TID.X ;  /* 0x0000000000027919 */ /* 0x000e620000002100 */
[----:B------:R-:W-:Y:S01]  /*11d50*/  LEA R3, R0, UR38, 0x3 ;  /* 0x0000002600037c11 */ /* 0x000fe2000f8e18ff */
[----:B------:R-:W-:Y:S01]  /*11d60*/  BSSY B1, `(.L_x_1064) ;  /* 0x0000006000017945 */ /* 0x000fe20003800000 */
[----:B-1----:R-:W-:Y:S02]  /*11d70*/  LOP3.LUT R4, R2, 0x7f, RZ, 0xc0, !PT ;  /* 0x0000007f02047812 */ /* 0x002fe400078ec0ff */
[----:B------:R-:W-:Y:S02]  /*11d80*/  SHF.L.U32 R2, R9, 0x1f, RZ ;  /* 0x0000001f09027819 */ /* 0x000fe400000006ff */
[----:B------:R-:W-:Y:S02]  /*11d90*/  ISETP.NE.AND P1, PT, R4, RZ, PT ;  /* 0x000000ff0400720c */ /* 0x000fe40003f25270 */
[----:B------:R-:W1:Y:S02]  /*11da0*/  SYNCS.PHASECHK.TRANS64.TRYWAIT P0, [R3+URZ+0x2a860], R2 ;  /* 0x02a86002030075a7 */ /* 0x000e64000800017f */
[----:B-1----:R-:W-:Y:S09]  /*11db0*/  @!P0 BRA `(.L_x_1065) ;  /* 0x0000001800188947 */ /* 0x002ff20003800000 */
.L_x_1110:
[----:B------:R-:W-:Y:S05]  /*11dc0*/  BSYNC B1 ;  /* 0x0000000000017941 */ /* 0x000fea0003800000 */
.L_x_1064:
[----:B------:R-:W-:Y:S04]  /*11dd0*/  BSSY B1, `(.L_x_1066) ;  /* 0x0000008000017945 */ /* 0x000fe80003800000 */
[----:B------:R-:W-:Y:S05]  /*11de0*/  @P1 BRA `(.L_x_1067) ;  /* 0x0000000000181947 */ /* 0x000fea0003800000 */
[----:B------:R-:W2:Y:S01]  /*11df0*/  S2R R4, SR_TID.X ;  /* 0x0000000000047919 */ /* 0x000ea20000002100 */
[----:B-1----:R-:W-:-:S04]  /*11e00*/  IMAD.MOV.U32 R2, RZ, RZ, 0x6000 ;  /* 0x00006000ff027424 */ /* 0x002fc800078e00ff */
[----:B------:R3:W-:Y:S01]  /*11e10*/  SYNCS.ARRIVE.TRANS64 RZ, [R3+URZ+0x2a850], R2 ;  /* 0x02a8500203ff79a7 */ /* 0x0007e2000800003f */
[----:B--2---:R-:W-:-:S13]  /*11e20*/  LOP3.LUT P0, RZ, R4, 0x1f, RZ, 0xc0, !PT ;  /* 0x0000001f04ff7812 */ /* 0x004fda000780c0ff */
[----:B---3--:R-:W-:Y:S05]  /*11e30*/  @!P0 BRA `(.L_x_1067) ;  /* 0x0000000000048947 */ /* 0x008fea0003800000 */
[----:B------:R-:W-:Y:S01]  /*11e40*/  BPT.TRAP 0x1 ;  /* 0x000000040000795c */ /* 0x000fe20000300000 */
.L_x_1067:
[----:B------:R-:W-:Y:S05]  /*11e50*/  BSYNC B1 ;  /* 0x0000000000017941 */ /* 0x000fea0003800000 */
.L_x_1066:
[----:B------:R-:W-:Y:S01]  /*11e60*/  R2UR UR4, R0 ;  /* 0x00000000000472ca */ /* 0x000fe200000e0000 */
[----:B------:R-:W-:Y:S01]  /*11e70*/  ULDC.64 UR6, c[0x0][0x198] ;  /* 0x0000660000067ab9 */ /* 0x000fe20000000a00 */
[----:B------:R-:W-:Y:S01]  /*11e80*/  R2UR UR9, R3 ;  /* 0x00000000030972ca */ /* 0x000fe200000e0000 */
[----:B------:R-:W-:Y:S01]  /*11e90*/  UIADD3 UR6, UP0, UR6, 0x470, URZ ;  /* 0x0000047006067890 */ /* 0x000fe2000ff1e03f */
[----:B------:R-:W-:Y:S01]  /*11ea0*/  PLOP3.LUT P0, PT, PT, PT, PT, 0x80, 0x0 ;  /* 0x000000000000781c */ /* 0x000fe20003f0f070 */
[----:B------:R-:W-:Y:S01]  /*11eb0*/  IMAD R18, R18, 0x60, RZ ;  /* 0x0000006012127824 */ /* 0x000fe200078e02ff */
[----:B------:R-:W-:Y:S01]  /*11ec0*/  UMOV UR14, 0x0 ;  /* 0x00000000000e7882 */ /* 0x000fe20000000000 */
[----:B------:R-:W-:Y:S01]  /*11ed0*/  UIADD3.X UR7, URZ, UR7, URZ, UP0, !UPT ;  /* 0x000000073f077290 */ /* 0x000fe200087fe43f */
[----:B------:R-:W-:Y:S01]  /*11ee0*/  UMOV UR15, 0x14f00000 ;  /* 0x14f00000000f7882 */ /* 0x000fe20000000000 */
[----:B------:R-:W-:-:S04]  /*11ef0*/  UMOV UR10, URZ ;  /* 0x0000003f000a7c82 */ /* 0x000fc80008000000 */
[----:B------:R-:W-:Y:S02]  /*11f00*/  UIMAD UR4, UR4, 0x6000, UR38 ;  /* 0x00006000040478a4 */ /* 0x000fe4000f8e0226 */
[----:B------:R-:W-:Y:S02]  /*11f10*/  UIADD3 UR9, UR9, 0x2a850, URZ ;  /* 0x0002a85009097890 */ /* 0x000fe4000fffe03f */
[----:B------:R-:W-:-:S12]  /*11f20*/  UIADD3 UR8, UR4, 0x400, URZ ;  /* 0x0000040004087890 */ /* 0x000fd8000fffe03f */
.L_x_1068:
[----:B------:R-:W-:-:S13]  /*11f30*/  @P0 ELECT P1, URZ, PT ;  /* 0x00000000003f082f */ /* 0x000fda0003820000 */
[----:B------:R-:W-:Y:S01]  /*11f40*/  @P1 R2UR UR13, R16 ;  /* 0x00000000100d12ca */ /* 0x000fe200000e0000 */
[----:B------:R-:W-:Y:S01]  /*11f50*/  UMOV UR12, UR36 ;  /* 0x00000024000c7c82 */ /* 0x000fe20008000000 */
[----:B------:R-:W-:Y:S02]  /*11f60*/  @P1 R2UR UR11, R18 ;  /* 0x00000000120b12ca */ /* 0x000fe400000e0000 */
[----:B------:R-:W-:Y:S02]  /*11f70*/  @P1 PLOP3.LUT P0, PT, P1, PT, PT, 0x8, 0x0 ;  /* 0x000000000000181c */ /* 0x000fe40000f0e170 */
[----:B------:R-:W-:-:S09]  /*11f80*/  PLOP3.LUT P1, PT, PT, PT, PT, 0x8, 0x0 ;  /* 0x000000000000781c */ /* 0x000fd20003f2e170 */
[----:B------:R2:W-:Y:S02]  /*11f90*/  UTMALDG.4D [UR8], [UR6], desc[UR14] ;  /* 0x00000e08060075b4 */ /* 0x0005e40008019000 */
[----:B--2---:R-:W-:Y:S05]  /*11fa0*/  @P0 BRA.U.ANY `(.L_x_1068) ;  /* 0xfffffffd00e00947 */ /* 0x004fea000393ffff */
[----:B------:R-:W-:Y:S01]  /*11fb0*/  PLOP3.LUT P0, PT, PT, PT, PT, 0x80, 0x0 ;  /* 0x000000000000781c */ /* 0x000fe20003f0f070 */
[----:B------:R-:W-:Y:S01]  /*11fc0*/  UIADD3 UR8, UR4, 0x3400, URZ ;  /* 0x0000340004087890 */ /* 0x000fe2000fffe03f */
[----:B------:R-:W-:Y:S02]  /*11fd0*/  UMOV UR5, 0x14f00000 ;  /* 0x14f0000000057882 */ /* 0x000fe40000000000 */
[----:B------:R-:W-:Y:S01]  /*11fe0*/  UMOV UR4, 0x0 ;  /* 0x0000000000047882 */ /* 0x000fe20000000000 */
[----:B------:R-:W-:-:S08]  /*11ff0*/  UMOV UR10, 0x40 ;  /* 0x00000040000a7882 */ /* 0x000fd00000000000 */
.L_x_1069:
        /* <DEDUP_REMOVED lines=8> */
.L_x_1063:
[----:B------:R-:W-:Y:S05]  /*12080*/  BSYNC B0 ;  /* 0x0000000000007941 */ /* 0x000fea0003800000 */
.L_x_1062:
[----:B------:R-:W-:Y:S02]  /*12090*/  VIADD R0, R0, 0x1 ;  /* 0x0000000100007836 */ /* 0x000fe40000000000 */
[----:B-1----:R-:W-:-:S03]  /*120a0*/  IMAD.MOV.U32 R3, RZ, RZ, RZ ;  /* 0x000000ffff037224 */ /* 0x002fc600078e00ff */
[----:B------:R-:W-:-:S04]  /*120b0*/  ISETP.NE.AND P0, PT, R0, 0x2, PT ;  /* 0x000000020000780c */ /* 0x000fc80003f05270 */
[----:B------:R-:W-:Y:S02]  /*120c0*/  SEL R2, RZ, 0x1, P0 ;  /* 0x00000001ff027807 */ /* 0x000fe40000000000 */
[----:B------:R-:W-:Y:S02]  /*120d0*/  SEL R0, R0, RZ, P0 ;  /* 0x000000ff00007207 */ /* 0x000fe40000000000 */
[----:B------:R-:W-:-:S07]  /*120e0*/  LOP3.LUT R9, R9, R2, RZ, 0x3c, !PT ;  /* 0x0000000209097212 */ /* 0x000fce00078e3cff */
.L_x_990:
[----:B0-----:R-:W0:Y:S01]  /*120f0*/  S2R R5, SR_CgaCtaId ;  /* 0x0000000000057919 */ /* 0x001e220000008800 */
[----:B------:R-:W-:Y:S02]  /*12100*/  MOV R2, 0x400 ;  /* 0x0000040000027802 */ /* 0x000fe40000000f00 */
[----:B------:R-:W-:Y:S02]  /*12110*/  SHF.L.U32 R3, R3, 0x1f, RZ ;  /* 0x0000001f03037819 */ /* 0x000fe400000006ff */
[----:B0-----:R-:W-:-:S04]  /*12120*/  LEA R2, R5, R2, 0x18 ;  /* 0x0000000205027211 */ /* 0x001fc800078ec0ff */
[----:B------:R-:W0:Y:S02]  /*12130*/  SYNCS.PHASECHK.TRANS64.TRYWAIT P0, [R2+URZ+0x2a820], R3 ;  /* 0x02a82003020075a7 */ /* 0x000e24000800017f */
[----:B0-----:R-:W-:Y:S05]  /*12140*/  @!P0 BRA `(.L_x_1070) ;  /* 0x0000001400488947 */ /* 0x001fea0003800000 */
.L_x_1111:
[----:B------:R-:W-:-:S03]  /*12150*/  UMOV UR4, 0xffffffff ;  /* 0xffffffff00047882 */ /* 0x000fc60000000000 */
[----:B------:R-:W-:Y:S05]  /*12160*/  BRA.DIV UR4, `(.L_x_1071) ;  /* 0x0000001604547947 */ /* 0x000fea000b800000 */
[----:B0-----:R-:W0:Y:S02]  /*12170*/  S2R R3, SR_TID.X ;  /* 0x0000000000037919 */ /* 0x001e240000002100 */
[----:B0-----:R-:W-:-:S04]  /*12180*/  SHF.R.U32.HI R3, RZ, 0x5, R3 ;  /* 0x00000005ff037819 */ /* 0x001fc80000011603 */
[----:B------:R-:W-:-:S05]  /*12190*/  LOP3.LUT R3, R3, 0x3, RZ, 0xc0, !PT ;  /* 0x0000000303037812 */ /* 0x000fca00078ec0ff */
[----:B------:R0:W1:Y:S02]  /*121a0*/  SHFL.IDX PT, R14, R3, RZ, 0x1f ;  /* 0x00001fff030e7589 */ /* 0x00006400000e0000 */
.L_x_1114:
[----:B-1----:R-:W-:-:S13]  /*121b0*/  ISETP.NE.AND P0, PT, R14, RZ, PT ;  /* 0x000000ff0e00720c */ /* 0x002fda0003f05270 */
[----:B------:R-:W-:Y:S05]  /*121c0*/  @P0 BRA `(.L_x_906) ;  /* 0x0000000000880947 */ /* 0x000fea0003800000 */
[----:B------:R-:W-:-:S03]  /*121d0*/  UMOV UR4, 0xffffffff ;  /* 0xffffffff00047882 */ /* 0x000fc60000000000 */
[----:B------:R-:W-:Y:S05]  /*121e0*/  BRA.DIV UR4, `(.L_x_1072) ;  /* 0x0000001604687947 */ /* 0x000fea000b800000 */
[----:B------:R-:W-:-:S13]  /*121f0*/  ELECT P6, URZ, PT ;  /* 0x00000000003f782f */ /* 0x000fda00038c0000 */
.L_x_1117:
[----:B------:R-:W-:Y:S05]  /*12200*/  @!P6 BRA `(.L_x_906) ;  /* 0x000000000078e947 */ /* 0x000fea0003800000 */
[----:B0-----:R-:W2:Y:S02]  /*12210*/  LDL.LU R3, [R1+0x14] ;  /* 0x0000140001037983 */ /* 0x001ea40000300800 */
[----:B--2---:R-:W-:-:S04]  /*12220*/  LOP3.LUT R3, R3, 0x2, RZ, 0xfc, !PT ;  /* 0x0000000203037812 */ /* 0x004fc800078efcff */
[----:B------:R-:W-:-:S13]  /*12230*/  ISETP.NE.AND P2, PT, R3, 0x3, PT ;  /* 0x000000030300780c */ /* 0x000fda0003f45270 */
[----:B------:R-:W-:Y:S05]  /*12240*/  @!P2 BRA `(.L_x_1073) ;  /* 0x000000000004a947 */ /* 0x000fea0003800000 */
[----:B------:R-:W-:Y:S01]  /*12250*/  BPT.TRAP 0x1 ;  /* 0x000000040000795c */ /* 0x000fe20000300000 */
.L_x_1073:
[----:B------:R-:W-:Y:S01]  /*12260*/  VIADD R7, R2, 0x2a840 ;  /* 0x0002a84002077836 */ /* 0x000fe20000000000 */
[----:B------:R-:W-:Y:S01]  /*12270*/  SHF.L.U32 R5, R9, 0x1f, RZ ;  /* 0x0000001f09057819 */ /* 0x000fe200000006ff */
[C---:B------:R-:W-:Y:S02]  /*12280*/  VIADD R3, R0.reuse, 0x1 ;  /* 0x0000000100037836 */ /* 0x040fe40000000000 */
[----:B------:R-:W-:-:S03]  /*12290*/  IMAD R6, R0, 0x8, R7 ;  /* 0x0000000800067824 */ /* 0x000fc600078e0207 */
[C---:B------:R-:W-:Y:S01]  /*122a0*/  ISETP.NE.AND P1, PT, R3.reuse, 0x2, PT ;  /* 0x000000020300780c */ /* 0x040fe20003f25270 */
[----:B------:R-:W0:Y:S03]  /*122b0*/  SYNCS.PHASECHK.TRANS64.TRYWAIT P0, [R6+URZ], R5 ;  /* 0x00000005060075a7 */ /* 0x000e26000800017f */
[----:B------:R-:W-:Y:S02]  /*122c0*/  SEL R4, RZ, 0x1, P1 ;  /* 0x00000001ff047807 */ /* 0x000fe40000800000 */
[----:B------:R-:W-:Y:S02]  /*122d0*/  SEL R8, R3, RZ, P1 ;  /* 0x000000ff03087207 */ /* 0x000fe40000800000 */
[----:B------:R-:W-:-:S03]  /*122e0*/  LOP3.LUT R4, R9, R4, RZ, 0x3c, !PT ;  /* 0x0000000409047212 */ /* 0x000fc600078e3cff */
[----:B------:R-:W-:Y:S01]  /*122f0*/  IMAD R3, R8, 0x8, R7 ;  /* 0x0000000808037824 */ /* 0x000fe200078e0207 */
[----:B------:R-:W-:Y:S01]  /*12300*/  SHF.L.U32 R4, R4, 0x1f, RZ ;  /* 0x0000001f04047819 */ /* 0x000fe200000006ff */
[----:B0-----:R-:W-:Y:S06]  /*12310*/  @!P0 BRA `(.L_x_1074) ;  /* 0x00000014003c8947 */ /* 0x001fec0003800000 */
.L_x_1118:
[----:B------:R-:W1:Y:S02]  /*12320*/  SYNCS.PHASECHK.TRANS64.TRYWAIT P0, [R3+URZ], R4 ;  /* 0x00000004030075a7 */ /* 0x000e64000800017f */
[----:B-1----:R-:W-:Y:S05]  /*12330*/  @!P0 BRA `(.L_x_1075) ;  /* 0x0000001400488947 */ /* 0x002fea0003800000 */
.L_x_1119:
[----:B------:R-:W-:Y:S05]  /*12340*/  @!P2 BRA `(.L_x_1076) ;  /* 0x000000000004a947 */ /* 0x000fea0003800000 */
[----:B------:R-:W-:Y:S01]  /*12350*/  BPT.TRAP 0x1 ;  /* 0x000000040000795c */ /* 0x000fe20000300000 */
.L_x_1076:
[----:B-1----:R-:W-:-:S04]  /*12360*/  VIADD R3, R2, 0x2a860 ;  /* 0x0002a86002037836 */ /* 0x002fc80000000000 */
[----:B------:R-:W-:-:S04]  /*12370*/  IMAD R0, R0, 0x8, R3 ;  /* 0x0000000800007824 */ /* 0x000fc800078e0203 */
[----:B------:R-:W1:Y:S02]  /*12380*/  SYNCS.PHASECHK.TRANS64.TRYWAIT P0, [R0+URZ], R5 ;  /* 0x00000005000075a7 */ /* 0x000e64000800017f */
[----:B-1----:R-:W-:Y:S05]  /*12390*/  @!P0 BRA `(.L_x_1077) ;  /* 0x0000001400448947 */ /* 0x002fea0003800000 */
.L_x_1120:
[----:B------:R-:W-:-:S07]  /*123a0*/  IMAD R3, R8, 0x8, R3 ;  /* 0x0000000808037824 */ /* 0x000fce00078e0203 */
.L_x_1078:
[----:B--2---:R2:W3:Y:S02]  /*123b0*/  SYNCS.PHASECHK.TRANS64.TRYWAIT P0, [R3+URZ], R4 ;  /* 0x00000004030075a7 */ /* 0x0044e4000800017f */
[----:B---3--:R-:W-:Y:S05]  /*123c0*/  @!P0 NANOSLEEP.SYNCS 0x989680 ;  /* 0x009896800000895d */ /* 0x008fea0003900000 */
[----:B------:R-:W3:Y:S02]  /*123d0*/  @!P0 SYNCS.PHASECHK.TRANS64 P0, [R3+URZ], R4 ;  /* 0x00000004030085a7 */ /* 0x000ee4000800007f */
[----:B---3--:R-:W-:Y:S05]  /*123e0*/  @!P0 BRA `(.L_x_1078) ;  /* 0xfffffffc00f08947 */ /* 0x008fea000383ffff */
.L_x_906:
[----:B------:R-:W-:Y:S05]  /*123f0*/  BSYNC B6 ;  /* 0x0000000000067941 */ /* 0x000fea0003800000 */
.L_x_903:
[----:B------:R-:W-:Y:S05]  /*12400*/  EXIT ;  /* 0x000000000000794d */ /* 0x000fea0003800000 */
.L_x_916:
[----:B0-----:R-:W-:-:S04]  /*12410*/  IMAD.U32 R3, RZ, RZ, UR56 ;  /* 0x00000038ff037e24 */ /* 0x001fc8000f8e00ff */
[----:B------:R0:W1:Y:S03]  /*12420*/  SYNCS.PHASECHK.TRANS64.TRYWAIT P1, [R3+URZ+0x2a800], R2 ;  /* 0x02a80002030075a7 */ /* 0x000066000802017f */
[----:B-1----:R-:W-:Y:S05]  /*12430*/  @!P1 NANOSLEEP.SYNCS 0x989680 ;  /* 0x009896800000995d */ /* 0x002fea0003900000 */
[----:B------:R-:W1:Y:S02]  /*12440*/  @!P1 SYNCS.PHASECHK.TRANS64 P1, [R3+URZ+0x2a800], R2 ;  /* 0x02a80002030095a7 */ /* 0x000e64000802007f */
[----:B-1----:R-:W-:Y:S05]  /*12450*/  @!P1 BRA `(.L_x_916) ;  /* 0xfffffffc00ec9947 */ /* 0x002fea000383ffff */
[----:B------:R-:W-:Y:S05]  /*12460*/  BRA `(.L_x_1079) ;  /* 0xfffffef000947947 */ /* 0x000fea000383ffff */
.L_x_920:
[----:B0-----:R-:W-:-:S04]  /*12470*/  IMAD.U32 R3, RZ, RZ, UR56 ;  /* 0x00000038ff037e24 */ /* 0x001fc8000f8e00ff */
[----:B------:R0:W2:Y:S03]  /*12480*/  SYNCS.PHASECHK.TRANS64.TRYWAIT P2, [R3+URZ+0x2a830], R2 ;  /* 0x02a83002030075a7 */ /* 0x0000a6000804017f */
[----:B--2---:R-:W-:Y:S05]  /*12490*/  @!P2 NANOSLEEP.SYNCS 0x989680 ;  /* 0x009896800000a95d */ /* 0x004fea0003900000 */
[----:B------:R-:W2:Y:S02]  /*124a0*/  @!P2 SYNCS.PHASECHK.TRANS64 P2, [R3+URZ+0x2a830], R2 ;  /* 0x02a830020300a5a7 */ /* 0x000ea4000804007f */
[----:B--2---:R-:W-:Y:S05]  /*124b0*/  @!P2 BRA `(.L_x_920) ;  /* 0xfffffffc00eca947 */ /* 0x004fea000383ffff */
[----:B------:R-:W-:Y:S05]  /*124c0*/  BRA `(.L_x_919) ;  /* 0xfffffef000b07947 */ /* 0x000fea000383ffff */
.L_x_936:
[----:B-1----:R-:W-:-:S04]  /*124d0*/  IMAD.U32 R15, RZ, RZ, UR58 ;  /* 0x0000003aff0f7e24 */ /* 0x002fc8000f8e00ff */
[----:B------:R1:W2:Y:S03]  /*124e0*/  SYNCS.PHASECHK.TRANS64.TRYWAIT P2, [R15+URZ+0x2a830], R14 ;  /* 0x02a8300e0f0075a7 */ /* 0x0002a6000804017f */
[----:B--2---:R-:W-:Y:S05]  /*124f0*/  @!P2 NANOSLEEP.SYNCS 0x989680 ;  /* 0x009896800000a95d */ /* 0x004fea0003900000 */
[----:B------:R-:W2:Y:S02]  /*12500*/  @!P2 SYNCS.PHASECHK.TRANS64 P2, [R15+URZ+0x2a830], R14 ;  /* 0x02a8300e0f00a5a7 */ /* 0x000ea4000804007f */
[----:B--2---:R-:W-:Y:S05]  /*12510*/  @!P2 BRA `(.L_x_936) ;  /* 0xfffffffc00eca947 */ /* 0x004fea000383ffff */
[----:B------:R-:W-:Y:S05]  /*12520*/  BRA `(.L_x_935) ;  /* 0xffffff1c00d07947 */ /* 0x000fea000383ffff */
.L_x_940:
[----:B-1----:R-:W-:-:S04]  /*12530*/  IMAD.U32 R15, RZ, RZ, UR11 ;  /* 0x0000000bff0f7e24 */ /* 0x002fc8000f8e00ff */
[----:B------:R1:W3:Y:S03]  /*12540*/  SYNCS.PHASECHK.TRANS64.TRYWAIT P2, [R15+URZ+0x2a850], R0 ;  /* 0x02a850000f0075a7 */ /* 0x0002e6000804017f */
[----:B---3--:R-:W-:Y:S05]  /*12550*/  @!P2 NANOSLEEP.SYNCS 0x989680 ;  /* 0x009896800000a95d */ /* 0x008fea0003900000 */
[----:B------:R-:W3:Y:S02]  /*12560*/  @!P2 SYNCS.PHASECHK.TRANS64 P2, [R15+URZ+0x2a850], R0 ;  /* 0x02a850000f00a5a7 */ /* 0x000ee4000804007f */
[----:B---3--:R-:W-:Y:S05]  /*12570*/  @!P2 BRA `(.L_x_940) ;  /* 0xfffffffc00eca947 */ /* 0x008fea000383ffff */
[----:B------:R-:W-:Y:S05]  /*12580*/  BRA `(.L_x_939) ;  /* 0xffffff2400dc7947 */ /* 0x000fea000383ffff */
.L_x_957:
[----:B-1----:R-:W-:-:S04]  /*12590*/  IMAD.U32 R14, RZ, RZ, UR7 ;  /* 0x00000007ff0e7e24 */ /* 0x002fc8000f8e00ff */
[----:B------:R1:W2:Y:S03]  /*125a0*/  SYNCS.PHASECHK.TRANS64.TRYWAIT P2, [R14+URZ+0x2a830], R3 ;  /* 0x02a830030e0075a7 */ /* 0x0002a6000804017f */
[----:B--2---:R-:W-:Y:S05]  /*125b0*/  @!P2 NANOSLEEP.SYNCS 0x989680 ;  /* 0x009896800000a95d */ /* 0x004fea0003900000 */
[----:B------:R-:W2:Y:S02]  /*125c0*/  @!P2 SYNCS.PHASECHK.TRANS64 P2, [R14+URZ+0x2a830], R3 ;  /* 0x02a830030e00a5a7 */ /* 0x000ea4000804007f */
[----:B--2---:R-:W-:Y:S05]  /*125d0*/  @!P2 BRA `(.L_x_957) ;  /* 0xfffffffc00eca947 */ /* 0x004fea000383ffff */
[----:B------:R-:W-:Y:S05]  /*125e0*/  BRA `(.L_x_956) ;  /* 0xffffff4c00987947 */ /* 0x000fea000383ffff */
.L_x_961:
[----:B01----:R-:W-:-:S04]  /*125f0*/  IMAD.U32 R3, RZ, RZ, UR11 ;  /* 0x0000000bff037e24 */ /* 0x003fc8000f8e00ff */
[----:B------:R0:W1:Y:S03]  /*12600*/  SYNCS.PHASECHK.TRANS64.TRYWAIT P2, [R3+URZ+0x2a850], R0 ;  /* 0x02a85000030075a7 */ /* 0x000066000804017f */
[----:B-1----:R-:W-:Y:S05]  /*12610*/  @!P2 NANOSLEEP.SYNCS 0x989680 ;  /* 0x009896800000a95d */ /* 0x002fea0003900000 */
[----:B------:R-:W1:Y:S02]  /*12620*/  @!P2 SYNCS.PHASECHK.TRANS64 P2, [R3+URZ+0x2a850], R0 ;  /* 0x02a850000300a5a7 */ /* 0x000e64000804007f */
[----:B-1----:R-:W-:Y:S05]  /*12630*/  @!P2 BRA `(.L_x_961) ;  /* 0xfffffffc00eca947 */ /* 0x002fea000383ffff */
[----:B------:R-:W-:Y:S05]  /*12640*/  BRA `(.L_x_960) ;  /* 0xffffff5400a47947 */ /* 0x000fea000383ffff */
.L_x_967:
[----:B-1----:R-:W-:-:S04]  /*12650*/  IMAD.U32 R14, RZ, RZ, UR7 ;  /* 0x00000007ff0e7e24 */ /* 0x002fc8000f8e00ff */
[----:B------:R1:W2:Y:S03]  /*12660*/  SYNCS.PHASECHK.TRANS64.TRYWAIT P2, [R14+URZ+0x2a830], R3 ;  /* 0x02a830030e0075a7 */ /* 0x0002a6000804017f */
[----:B--2---:R-:W-:Y:S05]  /*12670*/  @!P2 NANOSLEEP.SYNCS 0x989680 ;  /* 0x009896800000a95d */ /* 0x004fea0003900000 */
[----:B------:R-:W2:Y:S02]  /*12680*/  @!P2 SYNCS.PHASECHK.TRANS64 P2, [R14+URZ+0x2a830], R3 ;  /* 0x02a830030e00a5a7 */ /* 0x000ea4000804007f */
[----:B--2---:R-:W-:Y:S05]  /*12690*/  @!P2 BRA `(.L_x_967) ;  /* 0xfffffffc00eca947 */ /* 0x004fea000383ffff */
[----:B------:R-:W-:Y:S05]  /*126a0*/  BRA `(.L_x_966) ;  /* 0xffffff6800647947 */ /* 0x000fea000383ffff */
.L_x_971:
[----:B01----:R-:W-:-:S04]  /*126b0*/  IMAD.U32 R3, RZ, RZ, UR11 ;  /* 0x0000000bff037e24 */ /* 0x003fc8000f8e00ff */
[----:B------:R0:W1:Y:S03]  /*126c0*/  SYNCS.PHASECHK.TRANS64.TRYWAIT P2, [R3+URZ+0x2a850], R0 ;  /* 0x02a85000030075a7 */ /* 0x000066000804017f */
[----:B-1----:R-:W-:Y:S05]  /*126d0*/  @!P2 NANOSLEEP.SYNCS 0x989680 ;  /* 0x009896800000a95d */ /* 0x002fea0003900000 */
[----:B------:R-:W1:Y:S02]  /*126e0*/  @!P2 SYNCS.PHASECHK.TRANS64 P2, [R3+URZ+0x2a850], R0 ;  /* 0x02a850000300a5a7 */ /* 0x000e64000804007f */
[----:B-1----:R-:W-:Y:S05]  /*126f0*/  @!P2 BRA `(.L_x_971) ;  /* 0xfffffffc00eca947 */ /* 0x002fea000383ffff */
[----:B------:R-:W-:Y:S05]  /*12700*/  BRA `(.L_x_970) ;  /* 0xffffff7000707947 */ /* 0x000fea000383ffff */
.L_x_984:
[----:B-1----:R-:W-:-:S04]  /*12710*/  IMAD.U32 R7, RZ, RZ, UR5 ;  /* 0x00000005ff077e24 */ /* 0x002fc8000f8e00ff */
[----:B------:R1:W2:Y:S03]  /*12720*/  SYNCS.PHASECHK.TRANS64.TRYWAIT P0, [R7+URZ+0x2a850], R4 ;  /* 0x02a85004070075a7 */ /* 0x0002a6000800017f */
[----:B--2---:R-:W-:Y:S05]  /*12730*/  @!P0 NANOSLEEP.SYNCS 0x989680 ;  /* 0x009896800000895d */ /* 0x004fea0003900000 */
[----:B------:R-:W2:Y:S02]  /*12740*/  @!P0 SYNCS.PHASECHK.TRANS64 P0, [R7+URZ+0x2a850], R4 ;  /* 0x02a85004070085a7 */ /* 0x000ea4000800007f */
[----:B--2---:R-:W-:Y:S05]  /*12750*/  @!P0 BRA `(.L_x_984) ;  /* 0xfffffffc00ec8947 */ /* 0x004fea000383ffff */
[----:B------:R-:W-:Y:S05]  /*12760*/  BRA `(.L_x_983) ;  /* 0xffffff9800787947 */ /* 0x000fea000383ffff */
.L_x_1001:
[----:B------:R-:W-:Y:S02]  /*12770*/  IMAD.MOV.U32 R13, RZ, RZ, R0 ;  /* 0x000000ffff0d7224 */ /* 0x000fe400078e0000 */
[----:B------:R-:W-:Y:S02]  /*12780*/  IMAD.MOV.U32 R12, RZ, RZ, RZ ;  /* 0x000000ffff0c7224 */ /* 0x000fe400078e00ff */
[----:B------:R-:W-:Y:S02]  /*12790*/  IMAD.MOV.U32 R11, RZ, RZ, 0x1f ;  /* 0x0000001fff0b7424 */ /* 0x000fe400078e00ff */
[----:B------:R-:W-:-:S07]  /*127a0*/  IMAD.MOV.U32 R15, RZ, RZ, -0x1 ;  /* 0xffffffffff0f7424 */ /* 0x000fce00078e00ff */
[----:B01----:R-:W-:Y:S05]  /*127b0*/  WARPSYNC.COLLECTIVE R15, `(.L_x_1080) ;  /* 0x000000000f087348 */ /* 0x003fea0003c00000 */
[----:B------:R2:W3:Y:S02]  /*127c0*/  SHFL.IDX P6, R14, R13, R12, R11 ;  /* 0x0000000c0d0e7389 */ /* 0x0004e400000c000b */
[----:B0123--:R-:W-:Y:S01]  /*127d0*/  ENDCOLLECTIVE ;  /* 0x000000000000791b */ /* 0x00ffe20003800000 */
.L_x_1080:
[----:B------:R-:W-:Y:S05]  /*127e0*/  BRA `(.L_x_1081) ;  /* 0xffffffc800347947 */ /* 0x000fea000383ffff */
.L_x_1003:
[----:B------:R-:W-:Y:S01]  /*127f0*/  BSSY B0, `(.L_x_1082) ;  /* 0x0000006000007945 */ /* 0x000fe20003800000 */
[----:B------:R-:W-:-:S07]  /*12800*/  IMAD.MOV.U32 R15, RZ, RZ, -0x1 ;  /* 0xffffffffff0f7424 */ /* 0x000fce00078e00ff */
[----:B012---:R-:W-:Y:S05]  /*12810*/  WARPSYNC.COLLECTIVE R15, `(.L_x_1083) ;  /* 0x000000000f0c7348 */ /* 0x007fea0003c00000 */
[----:B------:R-:W-:Y:S02]  /*12820*/  ELECT P6, UR62, PT ;  /* 0x00000000003e782f */ /* 0x000fe400038c0000 */
[----:B------:R-:W-:Y:S01]  /*12830*/  MOV R14, UR62 ;  /* 0x0000003e000e7c02 */ /* 0x000fe20008000f00 */
[----:B012---:R-:W-:Y:S10]  /*12840*/  ENDCOLLECTIVE ;  /* 0x000000000000791b */ /* 0x007ff40003800000 */
.L_x_1083:
[----:B------:R-:W-:Y:S05]  /*12850*/  BSYNC B0 ;  /* 0x0000000000007941 */ /* 0x000fea0003800000 */
.L_x_1082:
[----:B------:R-:W-:Y:S05]  /*12860*/  BRA `(.L_x_1084) ;  /* 0xffffffc800347947 */ /* 0x000fea000383ffff */
.L_x_1005:
[----:B-1----:R-:W-:-:S04]  /*12870*/  IMAD.U32 R3, RZ, RZ, UR38 ;  /* 0x00000026ff037e24 */ /* 0x002fc8000f8e00ff */
[----:B------:R1:W2:Y:S03]  /*12880*/  SYNCS.PHASECHK.TRANS64.TRYWAIT P0, [R3+URZ+0x2a840], R0 ;  /* 0x02a84000030075a7 */ /* 0x0002a6000800017f */
[----:B--2---:R-:W-:Y:S05]  /*12890*/  @!P0 NANOSLEEP.SYNCS 0x989680 ;  /* 0x009896800000895d */ /* 0x004fea0003900000 */
[----:B------:R-:W2:Y:S02]  /*128a0*/  @!P0 SYNCS.PHASECHK.TRANS64 P0, [R3+URZ+0x2a840], R0 ;  /* 0x02a84000030085a7 */ /* 0x000ea4000800007f */
[----:B--2---:R-:W-:Y:S05]  /*128b0*/  @!P0 BRA `(.L_x_1005) ;  /* 0xfffffffc00ec8947 */ /* 0x004fea000383ffff */
[----:B------:R-:W-:Y:S05]  /*128c0*/  BRA `(.L_x_1085) ;  /* 0xffffffc800887947 */ /* 0x000fea000383ffff */
.L_x_1008:
[----:B------:R-:W-:Y:S02]  /*128d0*/  IMAD.MOV.U32 R13, RZ, RZ, R6 ;  /* 0x000000ffff0d7224 */ /* 0x000fe400078e0006 */
[----:B------:R-:W-:Y:S02]  /*128e0*/  IMAD.MOV.U32 R12, RZ, RZ, RZ ;  /* 0x000000ffff0c7224 */ /* 0x000fe400078e00ff */
[----:B------:R-:W-:Y:S02]  /*128f0*/  IMAD.MOV.U32 R11, RZ, RZ, 0x181f ;  /* 0x0000181fff0b7424 */ /* 0x000fe400078e00ff */
[----:B------:R-:W-:Y:S02]  /*12900*/  IMAD.MOV.U32 R15, RZ, RZ, -0x1 ;  /* 0xffffffffff0f7424 */ /* 0x000fe400078e00ff */
[----:B------:R-:W-:-:S07]  /*12910*/  VIADD R4, R4, UR42 ;  /* 0x0000002a04047c36 */ /* 0x000fce0008000000 */
[----:B------:R-:W-:Y:S05]  /*12920*/  WARPSYNC.COLLECTIVE R15, `(.L_x_1086) ;  /* 0x000000000f087348 */ /* 0x000fea0003c00000 */
[----:B------:R0:W1:Y:S02]  /*12930*/  SHFL.IDX P6, R14, R13, R12, R11 ;  /* 0x0000000c0d0e7389 */ /* 0x00006400000c000b */
[----:B01----:R-:W-:Y:S01]  /*12940*/  ENDCOLLECTIVE ;  /* 0x000000000000791b */ /* 0x003fe20003800000 */
.L_x_1086:
[----:B------:R-:W-:Y:S02]  /*12950*/  IMAD.MOV.U32 R13, RZ, RZ, R0 ;  /* 0x000000ffff0d7224 */ /* 0x000fe400078e0000 */
[----:B------:R-:W-:-:S07]  /*12960*/  IMAD.MOV.U32 R2, RZ, RZ, R14 ;  /* 0x000000ffff027224 */ /* 0x000fce00078e000e */
[----:B------:R-:W-:Y:S05]  /*12970*/  WARPSYNC.COLLECTIVE R15, `(.L_x_1087) ;  /* 0x000000000f087348 */ /* 0x000fea0003c00000 */
[----:B------:R0:W1:Y:S02]  /*12980*/  SHFL.IDX P6, R14, R13, R12, R11 ;  /* 0x0000000c0d0e7389 */ /* 0x00006400000c000b */
[----:B01----:R-:W-:Y:S01]  /*12990*/  ENDCOLLECTIVE ;  /* 0x000000000000791b */ /* 0x003fe20003800000 */
.L_x_1087:
[----:B------:R-:W-:Y:S02]  /*129a0*/  ULDC UR4, c[0x0][0x288] ;  /* 0x0000a20000047ab9 */ /* 0x000fe40000000800 */
[----:B------:R-:W-:Y:S02]  /*129b0*/  IMAD R5, R8, UR4, RZ ;  /* 0x0000000408057c24 */ /* 0x000fe4000f8e02ff */
[----:B------:R-:W-:-:S03]  /*129c0*/  VIADD R8, R4, 0x10 ;  /* 0x0000001004087836 */ /* 0x000fc60000000000 */
[----:B------:R-:W-:Y:S01]  /*129d0*/  ISETP.GE.AND P3, PT, R4, R5, PT ;  /* 0x000000050400720c */ /* 0x000fe20003f66270 */
[----:B------:R-:W-:Y:S02]  /*129e0*/  IMAD.MOV.U32 R13, RZ, RZ, R6 ;  /* 0x000000ffff0d7224 */ /* 0x000fe400078e0006 */
[----:B------:R-:W-:-:S10]  /*129f0*/  IMAD.MOV.U32 R12, RZ, RZ, 0x1 ;  /* 0x00000001ff0c7424 */ /* 0x000fd400078e00ff */
[----:B------:R-:W-:Y:S01]  /*12a00*/  @!P3 LEA R21, R7, UR38, 0x1 ;  /* 0x000000260715bc11 */ /* 0x000fe2000f8e08ff */
[----:B------:R-:W-:-:S07]  /*12a10*/  IMAD.MOV.U32 R3, RZ, RZ, R14 ;  /* 0x000000ffff037224 */ /* 0x000fce00078e000e */
[----:B------:R-:W-:Y:S05]  /*12a20*/  WARPSYNC.COLLECTIVE R15, `(.L_x_1088) ;  /* 0x000000000f087348 */ /* 0x000fea0003c00000 */
[----:B------:R0:W1:Y:S02]  /*12a30*/  SHFL.IDX P6, R14, R13, R12, R11 ;  /* 0x0000000c0d0e7389 */ /* 0x00006400000c000b */
[----:B01----:R-:W-:Y:S01]  /*12a40*/  ENDCOLLECTIVE ;  /* 0x000000000000791b */ /* 0x003fe20003800000 */
.L_x_1088:
[----:B------:R-:W-:-:S04]  /*12a50*/  LOP3.LUT R3, R3, R2, RZ, 0x3c, !PT ;  /* 0x0000000203037212 */ /* 0x000fc800078e3cff */
[----:B------:R-:W-:-:S04]  /*12a60*/  LOP3.LUT R2, R3, R2, RZ, 0x3c, !PT ;  /* 0x0000000203027212 */ /* 0x000fc800078e3cff */
[----:B------:R-:W-:Y:S01]  /*12a70*/  LOP3.LUT R3, R3, R2, RZ, 0x3c, !PT ;  /* 0x0000000203037212 */ /* 0x000fe200078e3cff */
[----:B------:R-:W-:Y:S02]  /*12a80*/  IMAD.MOV.U32 R13, RZ, RZ, R0 ;  /* 0x000000ffff0d7224 */ /* 0x000fe400078e0000 */
[----:B------:R-:W-:-:S05]  /*12a90*/  @!P3 IMAD.WIDE.U32 R2, R10, 0x2, R2 ;  /* 0x000000020a02b825 */ /* 0x000fca00078e0002 */
        /* <DEDUP_REMOVED lines=11> */
.L_x_1089:
[----:B------:R-:W-:Y:S02]  /*12b50*/  IMAD.MOV.U32 R9, RZ, RZ, R8 ;  /* 0x000000ffff097224 */ /* 0x000fe400078e0008 */
[----:B------:R-:W-:Y:S01]  /*12b60*/  VIADD R2, R4, 0x20 ;  /* 0x0000002004027836 */ /* 0x000fe20000000000 */
[----:B------:R-:W-:Y:S01]  /*12b70*/  @!P3 LEA R20, R7, UR38, 0x1 ;  /* 0x000000260714bc11 */ /* 0x000fe2000f8e08ff */
[----:B------:R-:W-:Y:S02]  /*12b80*/  IMAD.MOV.U32 R13, RZ, RZ, R6 ;  /* 0x000000ffff0d7224 */ /* 0x000fe400078e0006 */
[----:B------:R-:W-:Y:S02]  /*12b90*/  IMAD.MOV.U32 R12, RZ, RZ, 0x2 ;  /* 0x00000002ff0c7424 */ /* 0x000fe400078e00ff */
[----:B------:R-:W-:-:S07]  /*12ba0*/  IMAD.MOV.U32 R8, RZ, RZ, R14 ;  /* 0x000000ffff087224 */ /* 0x000fce00078e000e */
[----:B------:R-:W-:Y:S05]  /*12bb0*/  WARPSYNC.COLLECTIVE R15, `(.L_x_1090) ;  /* 0x000000000f087348 */ /* 0x000fea0003c00000 */
[----:B------:R0:W1:Y:S02]  /*12bc0*/  SHFL.IDX P6, R14, R13, R12, R11 ;  /* 0x0000000c0d0e7389 */ /* 0x00006400000c000b */
[----:B01----:R-:W-:Y:S01]  /*12bd0*/  ENDCOLLECTIVE ;  /* 0x000000000000791b */ /* 0x003fe20003800000 */
.L_x_1090:
        /* <DEDUP_REMOVED lines=13> */
.L_x_1091:
        /* <DEDUP_REMOVED lines=9> */
.L_x_1092:
        /* <DEDUP_REMOVED lines=13> */
.L_x_1093:
        /* <DEDUP_REMOVED lines=9> */
.L_x_1094:
        /* <DEDUP_REMOVED lines=13> */
.L_x_1095:
        /* <DEDUP_REMOVED lines=9> */
.L_x_1096:
        /* <DEDUP_REMOVED lines=13> */
.L_x_1097:
        /* <DEDUP_REMOVED lines=9> */
.L_x_1098:
        /* <DEDUP_REMOVED lines=13> */
.L_x_1099:
        /* <DEDUP_REMOVED lines=8> */
.L_x_1100:
        /* <DEDUP_REMOVED lines=12> */
.L_x_1101:
[----:B------:R-:W-:Y:S05]  /*13370*/  BRA `(.L_x_1102) ;  /* 0xffffffc800fc7947 */ /* 0x000fea000383ffff */
.L_x_1011:
[----:B-1----:R-:W-:-:S04]  /*13380*/  IMAD.U32 R3, RZ, RZ, UR38 ;  /* 0x00000026ff037e24 */ /* 0x002fc8000f8e00ff */
[----:B------:R1:W2:Y:S03]  /*13390*/  SYNCS.PHASECHK.TRANS64.TRYWAIT P0, [R3+URZ+0x2a820], R0 ;  /* 0x02a82000030075a7 */ /* 0x0002a6000800017f */
[----:B--2---:R-:W-:Y:S05]  /*133a0*/  @!P0 NANOSLEEP.SYNCS 0x989680 ;  /* 0x009896800000895d */ /* 0x004fea0003900000 */
[----:B------:R-:W2:Y:S02]  /*133b0*/  @!P0 SYNCS.PHASECHK.TRANS64 P0, [R3+URZ+0x2a820], R0 ;  /* 0x02a82000030085a7 */ /* 0x000ea4000800007f */
[----:B--2---:R-:W-:Y:S05]  /*133c0*/  @!P0 BRA `(.L_x_1011) ;  /* 0xfffffffc00ec8947 */ /* 0x004fea000383ffff */
[----:B------:R-:W-:Y:S05]  /*133d0*/  BRA `(.L_x_1103) ;  /* 0xffffffcc00547947 */ /* 0x000fea000383ffff */
.L_x_1018:
[----:B-1----:R-:W-:-:S04]  /*133e0*/  IMAD.U32 R3, RZ, RZ, UR38 ;  /* 0x00000026ff037e24 */ /* 0x002fc8000f8e00ff */
[----:B------:R1:W2:Y:S03]  /*133f0*/  SYNCS.PHASECHK.TRANS64.TRYWAIT P0, [R3+URZ+0x2a848], R2 ;  /* 0x02a84802030075a7 */ /* 0x0002a6000800017f */
[----:B--2---:R-:W-:Y:S05]  /*13400*/  @!P0 NANOSLEEP.SYNCS 0x989680 ;  /* 0x009896800000895d */ /* 0x004fea0003900000 */
[----:B------:R-:W2:Y:S02]  /*13410*/  @!P0 SYNCS.PHASECHK.TRANS64 P0, [R3+URZ+0x2a848], R2 ;  /* 0x02a84802030085a7 */ /* 0x000ea4000800007f */
[----:B--2---:R-:W-:Y:S05]  /*13420*/  @!P0 BRA `(.L_x_1018) ;  /* 0xfffffffc00ec8947 */ /* 0x004fea000383ffff */
[----:B------:R-:W-:Y:S05]  /*13430*/  BRA `(.L_x_1104) ;  /* 0xffffffd000387947 */ /* 0x000fea000383ffff */
.L_x_1025:
[----:B0-----:R-:W-:-:S04]  /*13440*/  IMAD.U32 R3, RZ, RZ, UR38 ;  /* 0x00000026ff037e24 */ /* 0x001fc8000f8e00ff */
[----:B------:R0:W1:Y:S03]  /*13450*/  SYNCS.PHASECHK.TRANS64.TRYWAIT P0, [R3+URZ+0x2a860], R2 ;  /* 0x02a86002030075a7 */ /* 0x000066000800017f */
[----:B-1----:R-:W-:Y:S05]  /*13460*/  @!P0 NANOSLEEP.SYNCS 0x989680 ;  /* 0x009896800000895d */ /* 0x002fea0003900000 */
[----:B------:R-:W1:Y:S02]  /*13470*/  @!P0 SYNCS.PHASECHK.TRANS64 P0, [R3+URZ+0x2a860], R2 ;  /* 0x02a86002030085a7 */ /* 0x000e64000800007f */
[----:B-1----:R-:W-:Y:S05]  /*13480*/  @!P0 BRA `(.L_x_1025) ;  /* 0xfffffffc00ec8947 */ /* 0x002fea000383ffff */
[----:B------:R-:W-:Y:S05]  /*13490*/  BRA `(.L_x_1105) ;  /* 0xffffffd4000c7947 */ /* 0x000fea000383ffff */
.L_x_1034:
[----:B-1----:R-:W-:-:S04]  /*134a0*/  IMAD.U32 R3, RZ, RZ, UR38 ;  /* 0x00000026ff037e24 */ /* 0x002fc8000f8e00ff */
[----:B------:R1:W2:Y:S03]  /*134b0*/  SYNCS.PHASECHK.TRANS64.TRYWAIT P0, [R3+URZ+0x2a840], R2 ;  /* 0x02a84002030075a7 */ /* 0x0002a6000800017f */
[----:B--2---:R-:W-:Y:S05]  /*134c0*/  @!P0 NANOSLEEP.SYNCS 0x989680 ;  /* 0x009896800000895d */ /* 0x004fea0003900000 */
[----:B------:R-:W2:Y:S02]  /*134d0*/  @!P0 SYNCS.PHASECHK.TRANS64 P0, [R3+URZ+0x2a840], R2 ;  /* 0x02a84002030085a7 */ /* 0x000ea4000800007f */
[----:B--2---:R-:W-:Y:S05]  /*134e0*/  @!P0 BRA `(.L_x_1034) ;  /* 0xfffffffc00ec8947 */ /* 0x004fea000383ffff */
[----:B------:R-:W-:Y:S05]  /*134f0*/  BRA `(.L_x_1106) ;  /* 0xffffffd8002c7947 */ /* 0x000fea000383ffff */
.L_x_1041:
[----:B0-----:R-:W-:-:S04]  /*13500*/  IMAD.U32 R3, RZ, RZ, UR38 ;  /* 0x00000026ff037e24 */ /* 0x001fc8000f8e00ff */
[----:B------:R0:W1:Y:S03]  /*13510*/  SYNCS.PHASECHK.TRANS64.TRYWAIT P0, [R3+URZ+0x2a868], R2 ;  /* 0x02a86802030075a7 */ /* 0x000066000800017f */
[----:B-1----:R-:W-:Y:S05]  /*13520*/  @!P0 NANOSLEEP.SYNCS 0x989680 ;  /* 0x009896800000895d */ /* 0x002fea0003900000 */
[----:B------:R-:W1:Y:S02]  /*13530*/  @!P0 SYNCS.PHASECHK.TRANS64 P0, [R3+URZ+0x2a868], R2 ;  /* 0x02a86802030085a7 */ /* 0x000e64000800007f */
[----:B-1----:R-:W-:Y:S05]  /*13540*/  @!P0 BRA `(.L_x_1041) ;  /* 0xfffffffc00ec8947 */ /* 0x002fea000383ffff */
[----:B------:R-:W-:Y:S05]  /*13550*/  BRA `(.L_x_1107) ;  /* 0xffffffdc00007947 */ /* 0x000fea000383ffff */
.L_x_1050:
[----:B-1----:R-:W-:-:S04]  /*13560*/  IMAD.U32 R3, RZ, RZ, UR38 ;  /* 0x00000026ff037e24 */ /* 0x002fc8000f8e00ff */
[----:B------:R1:W2:Y:S03]  /*13570*/  SYNCS.PHASECHK.TRANS64.TRYWAIT P0, [R3+URZ+0x2a848], R2 ;  /* 0x02a84802030075a7 */ /* 0x0002a6000800017f */
[----:B--2---:R-:W-:Y:S05]  /*13580*/  @!P0 NANOSLEEP.SYNCS 0x989680 ;  /* 0x009896800000895d */ /* 0x004fea0003900000 */
[----:B------:R-:W2:Y:S02]  /*13590*/  @!P0 SYNCS.PHASECHK.TRANS64 P0, [R3+URZ+0x2a848], R2 ;  /* 0x02a84802030085a7 */ /* 0x000ea4000800007f */
[----:B--2---:R-:W-:Y:S05]  /*135a0*/  @!P0 BRA `(.L_x_1050) ;  /* 0xfffffffc00ec8947 */ /* 0x004fea000383ffff */
[----:B------:R-:W-:Y:S05]  /*135b0*/  BRA `(.L_x_1108) ;  /* 0xffffffe000387947 */ /* 0x000fea000383ffff */
.L_x_1057:
[----:B0-----:R-:W-:-:S04]  /*135c0*/  IMAD.U32 R3, RZ, RZ, UR38 ;  /* 0x00000026ff037e24 */ /* 0x001fc8000f8e00ff */
[----:B------:R0:W1:Y:S03]  /*135d0*/  SYNCS.PHASECHK.TRANS64.TRYWAIT P0, [R3+URZ+0x2a860], R2 ;  /* 0x02a86002030075a7 */ /* 0x000066000800017f */
[----:B-1----:R-:W-:Y:S05]  /*135e0*/  @!P0 NANOSLEEP.SYNCS 0x989680 ;  /* 0x009896800000895d */ /* 0x002fea0003900000 */
[----:B------:R-:W1:Y:S02]  /*135f0*/  @!P0 SYNCS.PHASECHK.TRANS64 P0, [R3+URZ+0x2a860], R2 ;  /* 0x02a86002030085a7 */ /* 0x000e64000800007f */
[----:B-1----:R-:W-:Y:S05]  /*13600*/  @!P0 BRA `(.L_x_1057) ;  /* 0xfffffffc00ec8947 */ /* 0x002fea000383ffff */
[----:B------:R-:W-:Y:S05]  /*13610*/  BRA `(.L_x_1109) ;  /* 0xffffffe400087947 */ /* 0x000fea000383ffff */
.L_x_1065:
[----:B-1----:R1:W2:Y:S02]  /*13620*/  SYNCS.PHASECHK.TRANS64.TRYWAIT P0, [R3+URZ+0x2a860], R2 ;  /* 0x02a86002030075a7 */ /* 0x0022a4000800017f */
[----:B--2---:R-:W-:Y:S05]  /*13630*/  @!P0 NANOSLEEP.SYNCS 0x989680 ;  /* 0x009896800000895d */ /* 0x004fea0003900000 */
[----:B------:R-:W2:Y:S02]  /*13640*/  @!P0 SYNCS.PHASECHK.TRANS64 P0, [R3+URZ+0x2a860], R2 ;  /* 0x02a86002030085a7 */ /* 0x000ea4000800007f */
[----:B--2---:R-:W-:Y:S05]  /*13650*/  @!P0 BRA `(.L_x_1065) ;  /* 0xfffffffc00f08947 */ /* 0x004fea000383ffff */
[----:B------:R-:W-:Y:S05]  /*13660*/  BRA `(.L_x_1110) ;  /* 0xffffffe400d47947 */ /* 0x000fea000383ffff */
.L_x_1070:
[----:B0-----:R0:W1:Y:S02]  /*13670*/  SYNCS.PHASECHK.TRANS64.TRYWAIT P0, [R2+URZ+0x2a820], R3 ;  /* 0x02a82003020075a7 */ /* 0x001064000800017f */
[----:B-1----:R-:W-:Y:S05]  /*13680*/  @!P0 NANOSLEEP.SYNCS 0x989680 ;  /* 0x009896800000895d */ /* 0x002fea0003900000 */
[----:B------:R-:W1:Y:S02]  /*13690*/  @!P0 SYNCS.PHASECHK.TRANS64 P0, [R2+URZ+0x2a820], R3 ;  /* 0x02a82003020085a7 */ /* 0x000e64000800007f */
[----:B-1----:R-:W-:Y:S05]  /*136a0*/  @!P0 BRA `(.L_x_1070) ;  /* 0xfffffffc00f08947 */ /* 0x002fea000383ffff */
[----:B------:R-:W-:Y:S05]  /*136b0*/  BRA `(.L_x_1111) ;  /* 0xffffffe800a47947 */ /* 0x000fea000383ffff */
.L_x_1071:
        /* <DEDUP_REMOVED lines=11> */
.L_x_1113:
[----:B------:R-:W-:Y:S05]  /*13770*/  BSYNC B0 ;  /* 0x0000000000007941 */ /* 0x000fea0003800000 */
.L_x_1112:
[----:B------:R-:W-:Y:S05]  /*13780*/  BRA `(.L_x_1114) ;  /* 0xffffffe800887947 */ /* 0x000fea000383ffff */
.L_x_1072:
[----:B------:R-:W-:Y:S01]  /*13790*/  BSSY B0, `(.L_x_1115) ;  /* 0x0000006000007945 */ /* 0x000fe20003800000 */
[----:B------:R-:W-:-:S07]  /*137a0*/  IMAD.MOV.U32 R15, RZ, RZ, -0x1 ;  /* 0xffffffffff0f7424 */ /* 0x000fce00078e00ff */
[----:B0-----:R-:W-:Y:S05]  /*137b0*/  WARPSYNC.COLLECTIVE R15, `(.L_x_1116) ;  /* 0x000000000f0c7348 */ /* 0x001fea0003c00000 */
[----:B------:R-:W-:Y:S02]  /*137c0*/  ELECT P6, UR62, PT ;  /* 0x00000000003e782f */ /* 0x000fe400038c0000 */
[----:B------:R-:W-:Y:S01]  /*137d0*/  MOV R14, UR62 ;  /* 0x0000003e000e7c02 */ /* 0x000fe20008000f00 */
[----:B0-----:R-:W-:Y:S10]  /*137e0*/  ENDCOLLECTIVE ;  /* 0x000000000000791b */ /* 0x001ff40003800000 */
.L_x_1116:
[----:B------:R-:W-:Y:S05]  /*137f0*/  BSYNC B0 ;  /* 0x0000000000007941 */ /* 0x000fea0003800000 */
.L_x_1115:
[----:B------:R-:W-:Y:S05]  /*13800*/  BRA `(.L_x_1117) ;  /* 0xffffffe8007c7947 */ /* 0x000fea000383ffff */
.L_x_1074:
[----:B0-----:R0:W1:Y:S02]  /*13810*/  SYNCS.PHASECHK.TRANS64.TRYWAIT P0, [R6+URZ], R5 ;  /* 0x00000005060075a7 */ /* 0x001064000800017f */
[----:B-1----:R-:W-:Y:S05]  /*13820*/  @!P0 NANOSLEEP.SYNCS 0x989680 ;  /* 0x009896800000895d */ /* 0x002fea0003900000 */
[----:B------:R-:W1:Y:S02]  /*13830*/  @!P0 SYNCS.PHASECHK.TRANS64 P0, [R6+URZ], R5 ;  /* 0x00000005060085a7 */ /* 0x000e64000800007f */
[----:B-1----:R-:W-:Y:S05]  /*13840*/  @!P0 BRA `(.L_x_1074) ;  /* 0xfffffffc00f08947 */ /* 0x002fea000383ffff */
[----:B------:R-:W-:Y:S05]  /*13850*/  BRA `(.L_x_1118) ;  /* 0xffffffe800b07947 */ /* 0x000fea000383ffff */
.L_x_1075:
[----:B-1----:R1:W2:Y:S02]  /*13860*/  SYNCS.PHASECHK.TRANS64.TRYWAIT P0, [R3+URZ], R4 ;  /* 0x00000004030075a7 */ /* 0x0022a4000800017f */
[----:B--2---:R-:W-:Y:S05]  /*13870*/  @!P0 NANOSLEEP.SYNCS 0x989680 ;  /* 0x009896800000895d */ /* 0x004fea0003900000 */
[----:B------:R-:W2:Y:S02]  /*13880*/  @!P0 SYNCS.PHASECHK.TRANS64 P0, [R3+URZ], R4 ;  /* 0x00000004030085a7 */ /* 0x000ea4000800007f */
[----:B--2---:R-:W-:Y:S05]  /*13890*/  @!P0 BRA `(.L_x_1075) ;  /* 0xfffffffc00f08947 */ /* 0x004fea000383ffff */
[----:B------:R-:W-:Y:S05]  /*138a0*/  BRA `(.L_x_1119) ;  /* 0xffffffe800a47947 */ /* 0x000fea000383ffff */
.L_x_1077:
[----:B-1----:R1:W2:Y:S02]  /*138b0*/  SYNCS.PHASECHK.TRANS64.TRYWAIT P0, [R0+URZ], R5 ;  /* 0x00000005000075a7 */ /* 0x0022a4000800017f */
[----:B--2---:R-:W-:Y:S05]  /*138c0*/  @!P0 NANOSLEEP.SYNCS 0x989680 ;  /* 0x009896800000895d */ /* 0x004fea0003900000 */
[----:B------:R-:W2:Y:S02]  /*138d0*/  @!P0 SYNCS.PHASECHK.TRANS64 P0, [R0+URZ], R5 ;  /* 0x00000005000085a7 */ /* 0x000ea4000800007f */
[----:B--2---:R-:W-:Y:S05]  /*138e0*/  @!P0 BRA `(.L_x_1077) ;  /* 0xfffffffc00f08947 */ /* 0x004fea000383ffff */
[----:B------:R-:W-:Y:S05]  /*138f0*/  BRA `(.L_x_1120) ;  /* 0xffffffe800a87947 */ /* 0x000fea000383ffff */
.L_x_1121:
        /* <DEDUP_REMOVED lines=16> */
.L_x_14990:


//--------------------- .text._ZN7cutlass13device_kernelIN5flash11enable_sm90INS1_16FlashAttnFwdSm90INS1_25CollectiveMainloopFwdSm90ILi2EN4cute5tupleIJNS5_1CILi1EEES8_S8_EEENS6_IJNS7_ILi128EEENS7_ILi96EEENS7_ILi192EEEEEELi128ENS_6half_tEfNS_4arch4Sm90ELb0ELb1ELb0ELb1ELb0ELb0ELb0ELb1ELb1ELb1ELb1ELb0EEENS1_21CollectiveEpilogueFwdINS6_IJSA_SA_SB_EEES9_SE_SG_Li256ELb1ELb1ELb1ELb0EEENS1_36VarlenDynamicPersistentTileSchedulerILi128ELi96ELi256ELi128ELb1ELb1ELb1ELb1ELb0ELb1EEEEEEEEEvNT_6ParamsE --------------------------
	.section	.text._ZN7cutlass13device_kernelIN5flash11enable_sm90INS1_16FlashAttnFwdSm90INS1_25CollectiveMainloopFwdSm90ILi2EN4cute5tupleIJNS5_1CILi1EEES8_S8_EEENS6_IJNS7_ILi128EEENS7_ILi96EEENS7_ILi192EEEEEELi128ENS_6half_tEfNS_4arch4Sm90ELb0ELb1ELb0ELb1ELb0ELb0ELb0ELb1ELb1ELb1ELb1ELb0EEENS1_21CollectiveEpilogueFwdINS6_IJSA_SA_SB_EEES9_SE_SG_Li256ELb1ELb1ELb1ELb0EEENS1_36VarlenDynamicPersistentTileSchedulerILi128ELi96ELi256ELi128ELb1ELb1ELb1ELb1ELb0ELb1EEEEEEEEEvNT_6ParamsE,"ax",@progbits
	.align	128
.text._ZN7cutlass13device_kernelIN5flash11enable_sm90INS1_16FlashAttnFwdSm90INS1_25CollectiveMainloopFwdSm90ILi2EN4cute5tupleIJNS5_1CILi1EEES8_S8_EEENS6_IJNS7_ILi128EEENS7_ILi96EEENS7_ILi192EEEEEELi128ENS_6half_tEfNS_4arch4Sm90ELb0ELb1ELb0ELb1ELb0ELb0ELb0ELb1ELb1ELb1ELb1ELb0EEENS1_21CollectiveEpilogueFwdINS6_IJSA_SA_SB_EEES9_SE_SG_Li256ELb1ELb1ELb1ELb0EEENS1_36VarlenDynamicPersistentTileSchedulerILi128ELi96ELi256ELi128ELb1ELb1ELb1ELb1ELb0ELb1EEEEEEEEEvNT_6ParamsE:
        .type           _ZN7cutlass13device_kernelIN5flash11enable_sm90INS1_16FlashAttnFwdSm90INS1_25CollectiveMainloopFwdSm90ILi2EN4cute5tupleIJNS5_1CILi1EEES8_S8_EEENS6_IJNS7_ILi128EEENS7_ILi96EEENS7_ILi192EEEEEELi128ENS_6half_tEfNS_4arch4Sm90ELb0ELb1ELb0ELb1ELb0ELb0ELb0ELb1ELb1ELb1ELb1ELb0EEENS1_21CollectiveEpilogueFwdINS6_IJSA_SA_SB_EEES9_SE_SG_Li256ELb1ELb1ELb1ELb0EEENS1_36VarlenDynamicPersistentTileSchedulerILi128ELi96ELi256ELi128ELb1ELb1ELb1ELb1ELb0ELb1EEEEEEEEEvNT_6ParamsE,@function
        .size           _ZN7cutlass13device_kernelIN5flash11enable_sm90INS1_16FlashAttnFwdSm90INS1_25CollectiveMainloopFwdSm90ILi2EN4cute5tupleIJNS5_1CILi1EEES8_S8_EEENS6_IJNS7_ILi128EEENS7_ILi96EEENS7_ILi192EEEEEELi128ENS_6half_tEfNS_4arch4Sm90ELb0ELb1ELb0ELb1ELb0ELb0ELb0ELb1ELb1ELb1ELb1ELb0EEENS1_21CollectiveEpilogueFwdINS6_IJSA_SA_SB_EEES9_SE_SG_Li256ELb1ELb1ELb1ELb0EEENS1_36VarlenDynamicPersistentTileSchedulerILi128ELi96ELi256ELi128ELb1ELb1ELb1ELb1ELb0ELb1EEEEEEEEEvNT_6ParamsE,(.L_x_14991 - _ZN7cutlass13device_kernelIN5flash11enable_sm90INS1_16FlashAttnFwdSm90INS1_25CollectiveMainloopFwdSm90ILi2EN4cute5tupleIJNS5_1CILi1EEES8_S8_EEENS6_IJNS7_ILi128EEENS7_ILi96EEENS7_ILi192EEEEEELi128ENS_6half_tEfNS_4arch4Sm90ELb0ELb1ELb0ELb1ELb0ELb0ELb0ELb1ELb1ELb1ELb1ELb0EEENS1_21CollectiveEpilogueFwdINS6_IJSA_SA_SB_EEES9_SE_SG_Li256ELb1ELb1ELb1ELb0EEENS1_36VarlenDynamicPersistentTileSchedulerILi128ELi96ELi256ELi128ELb1ELb1ELb1ELb1ELb0ELb1EEEEEEEEEvNT_6ParamsE)
        .other          _ZN7cutlass13device_kernelIN5flash11enable_sm90INS1_16FlashAttnFwdSm90INS1_25CollectiveMainloopFwdSm90ILi2EN4cute5tupleIJNS5_1CILi1EEES8_S8_EEENS6_IJNS7_ILi128EEENS7_ILi96EEENS7_ILi192EEEEEELi128ENS_6half_tEfNS_4arch4Sm90ELb0ELb1ELb0ELb1ELb0ELb0ELb0ELb1ELb1ELb1ELb1ELb0EEENS1_21CollectiveEpilogueFwdINS6_IJSA_SA_SB_EEES9_SE_SG_Li256ELb1ELb1ELb1ELb0EEENS1_36VarlenDynamicPersistentTileSchedulerILi128ELi96ELi256ELi128ELb1ELb1ELb1ELb1ELb0ELb1EEEEEEEEEvNT_6ParamsE,@"STO_CUDA_ENTRY STV_DEFAULT"
_ZN7cutlass13device_kernelIN5flash11enable_sm90INS1_16FlashAttnFwdSm90INS1_25CollectiveMainloopFwdSm90ILi2EN4cute5tupleIJNS5_1CILi1EEES8_S8_EEENS6_IJNS7_ILi128EEENS7_ILi96EEENS7_ILi192EEEEEELi128ENS_6half_tEfNS_4arch4Sm90ELb0ELb1ELb0ELb1ELb0ELb0ELb0ELb1ELb1ELb1ELb1ELb0EEENS1_21CollectiveEpilogueFwdINS6_IJSA_SA_SB_EEES9_SE_SG_Li256ELb1ELb1ELb1ELb0EEENS1_36VarlenDynamicPersistentTileSchedulerILi128ELi96ELi256ELi128ELb1ELb1ELb1ELb1ELb0ELb1EEEEEEEEEvNT_6ParamsE:
        /* <DEDUP_REMOVED lines=18> */
.L_x_1123:
[----:B------:R-:W-:Y:S05]  /*0120*/  BSYNC B0 ;  /* 0x0000000000007941 */ /* 0x000fea0003800000 */
.L_x_1122:
        /* <DEDUP_REMOVED lines=41> */
.L_x_1124:
        /* <DEDUP_REMOVED lines=22> */
.L_x_1125:
        /* <DEDUP_REMOVED lines=18> */
.L_x_1126:
        /* <DEDUP_REMOVED lines=22> */
.L_x_1127:
        /* <DEDUP_REMOVED lines=22> */
.L_x_1128:
[----:B0-----:R-:W-:Y:S01]  /*0900*/  UMOV UR4, 0x1 ;  /* 0x0000000100047882 */ /* 0x001fe20000000000 */
[----:B------:R-:W-:Y:S01]  /*0910*/  PLOP3.LUT P0, PT, PT, PT, UP0, 0x80, 0x0 ;  /* 0x000000000000781c */ /* 0x000fe20003f0f008 */
[----:B------:R-:W-:Y:S01]  /*0920*/  USEL UR4, UR4, 0x2, !UP0 ;  /* 0x0000000204047887 */ /* 0x000fe2000c000000 */
[----:B------:R-:W-:-:S05]  /*0930*/  NOP ;  /* 0x0000000000007918 */ /* 0x000fca0000000000 */
[----:B------:R-:W-:-:S05]  /*0940*/  IMAD.U32 R2, RZ, RZ, UR4 ;  /* 0x00000004ff027e24 */ /* 0x000fca000f8e00ff */
[----:B------:R0:W-:Y:S01]  /*0950*/  STL [R1+0x5c], R2 ;  /* 0x00005c0201007387 */ /* 0x0001e20000100800 */
[----:B-12-4-:R-:W-:Y:S06]  /*0960*/  BAR.SYNC.DEFER_BLOCKING 0x0 ;  /* 0x0000000000007b1d */ /* 0x016fec0000010000 */
[----:B------:R-:W-:Y:S05]  /*0970*/  @!P0 BRA `(.L_x_1129) ;  /* 0x000000f800d08947 */ /* 0x000fea0003800000 */
.L_x_1130:
        /* <DEDUP_REMOVED lines=14> */
[----:B------:R-:W2:Y:S01]  /*0a60*/  LDL R0, [R1+0x5c] ;  /* 0x00005c0001007983 */ /* 0x000ea20000100800 */
[----:B------:R-:W-:Y:S01]  /*0a70*/  VIADD R204, R6, 0xffffff80 ;  /* 0xffffff8006cc7836 */ /* 0x000fe20000000000 */
[----:B------:R-:W-:Y:S01]  /*0a80*/  R2UR UR5, R13 ;  /* 0x000000000d0572ca */ /* 0x000fe200000e0000 */
[----:B------:R-:W-:Y:S01]  /*0a90*/  UMOV UR38, URZ ;  /* 0x0000003f00267c82 */ /* 0x000fe20008000000 */
[----:B------:R-:W-:Y:S01]  /*0aa0*/  R2UR UR6, R14 ;  /* 0x000000000e0672ca */ /* 0x000fe200000e0000 */
[----:B------:R-:W-:Y:S01]  /*0ab0*/  UMOV UR36, URZ ;  /* 0x0000003f00247c82 */ /* 0x000fe20008000000 */
[----:B------:R-:W-:Y:S02]  /*0ac0*/  SHF.R.S32.HI R3, RZ, 0x1f, R204 ;  /* 0x0000001fff037819 */ /* 0x000fe400000114cc */
[----:B------:R-:W-:Y:S02]  /*0ad0*/  R2UR UR7, R15 ;  /* 0x000000000f0772ca */ /* 0x000fe400000e0000 */
[----:B------:R-:W-:-:S02]  /*0ae0*/  LEA.HI R5, R3, R204, RZ, 0x7 ;  /* 0x000000cc03057211 */ /* 0x000fc400078f38ff */
[----:B0-----:R-:W-:Y:S02]  /*0af0*/  LEA.HI R2, R3, R204, RZ, 0x5 ;  /* 0x000000cc03027211 */ /* 0x001fe400078f28ff */
[C---:B------:R-:W-:Y:S02]  /*0b00*/  LOP3.LUT R7, R5.reuse, 0xffffff80, RZ, 0xc0, !PT ;  /* 0xffffff8005077812 */ /* 0x040fe400078ec0ff */
[----:B------:R-:W-:Y:S01]  /*0b10*/  SHF.R.S32.HI R198, RZ, 0x7, R5 ;  /* 0x00000007ffc67819 */ /* 0x000fe20000011405 */
[----:B------:R-:W-:Y:S02]  /*0b20*/  IMAD.SHL.U32 R2, R2, 0x20, RZ ;  /* 0x0000002002027824 */ /* 0x000fe400078e00ff */
[----:B------:R-:W-:Y:S01]  /*0b30*/  IMAD.IADD R182, R204, 0x1, -R7 ;  /* 0x00000001ccb67824 */ /* 0x000fe200078e0a07 */
[----:B------:R-:W-:Y:S02]  /*0b40*/  LEA.HI R5, R5, R198, RZ, 0x1 ;  /* 0x000000c605057211 */ /* 0x000fe400078f08ff */
[----:B------:R-:W-:-:S02]  /*0b50*/  LOP3.LUT R2, R2, 0xfffffc00, RZ, 0xc0, !PT ;  /* 0xfffffc0002027812 */ /* 0x000fc400078ec0ff */
[----:B------:R-:W-:-:S04]  /*0b60*/  SHF.R.S32.HI R11, RZ, 0x1f, R182 ;  /* 0x0000001fff0b7819 */ /* 0x000fc800000114b6 */
[CC--:B------:R-:W-:Y:S02]  /*0b70*/  LEA.HI R4, R11.reuse, R182.reuse, RZ, 0x2 ;  /* 0x000000b60b047211 */ /* 0x0c0fe400078f10ff */
[----:B------:R-:W-:Y:S02]  /*0b80*/  LEA.HI R11, R11, R182, RZ, 0x5 ;  /* 0x000000b60b0b7211 */ /* 0x000fe400078f28ff */
[--C-:B------:R-:W-:Y:S02]  /*0b90*/  SHF.R.S32.HI R6, RZ, 0x2, R4.reuse ;  /* 0x00000002ff067819 */ /* 0x100fe40000011404 */
[----:B------:R-:W-:Y:S02]  /*0ba0*/  SHF.R.S32.HI R13, RZ, 0x1f, R4 ;  /* 0x0000001fff0d7819 */ /* 0x000fe40000011404 */
[----:B------:R-:W-:Y:S02]  /*0bb0*/  SHF.R.S32.HI R11, RZ, 0x5, R11 ;  /* 0x00000005ff0b7819 */ /* 0x000fe4000001140b */
[----:B------:R-:W-:-:S04]  /*0bc0*/  LEA.HI R13, R13, R6, RZ, 0x3 ;  /* 0x000000060d0d7211 */ /* 0x000fc800078f18ff */
[----:B------:R-:W-:-:S05]  /*0bd0*/  LOP3.LUT R13, R13, 0xfffffff8, RZ, 0xc0, !PT ;  /* 0xfffffff80d0d7812 */ /* 0x000fca00078ec0ff */
[----:B------:R-:W-:-:S04]  /*0be0*/  IMAD.IADD R6, R6, 0x1, -R13 ;  /* 0x0000000106067824 */ /* 0x000fc800078e0a0d */
[----:B------:R-:W-:Y:S01]  /*0bf0*/  IMAD R6, R11, 0x10, R6 ;  /* 0x000000100b067824 */ /* 0x000fe200078e0206 */
[----:B--2---:R-:W-:Y:S02]  /*0c00*/  R2UR UR4, R0 ;  /* 0x00000000000472ca */ /* 0x004fe400000e0000 */
[----:B------:R-:W-:-:S04]  /*0c10*/  LEA.HI R0, R3, R204, RZ, 0x4 ;  /* 0x000000cc03007211 */ /* 0x000fc800078f20ff */
[----:B------:R-:W-:Y:S02]  /*0c20*/  SHF.R.S32.HI R9, RZ, 0x4, R0 ;  /* 0x00000004ff097819 */ /* 0x000fe40000011400 */
[C---:B------:R-:W-:Y:S02]  /*0c30*/  LOP3.LUT R7, R0.reuse, 0x3fffff0, RZ, 0xc0, !PT ;  /* 0x03fffff000077812 */ /* 0x040fe400078ec0ff */
[----:B------:R-:W-:-:S03]  /*0c40*/  LEA.HI R0, R0, R9, RZ, 0x1 ;  /* 0x0000000900007211 */ /* 0x000fc600078f08ff */
[----:B------:R-:W-:Y:S01]  /*0c50*/  IMAD.IADD R7, R204, 0x1, -R7 ;  /* 0x00000001cc077824 */ /* 0x000fe200078e0a07 */
[----:B------:R-:W-:Y:S01]  /*0c60*/  LOP3.LUT R0, R0, 0x1ffffffe, RZ, 0xc0, !PT ;  /* 0x1ffffffe00007812 */ /* 0x000fe200078ec0ff */
[----:B------:R-:W-:Y:S02]  /*0c70*/  ULOP3.LUT UR8, UR4, 0x1, URZ, 0xfc, !UPT ;  /* 0x0000000104087892 */ /* 0x000fe4000f8efc3f */
[----:B------:R-:W-:Y:S01]  /*0c80*/  IMAD R7, R7, 0x40, R2 ;  /* 0x0000004007077824 */ /* 0x000fe200078e0202 */
[-C--:B------:R-:W-:Y:S01]  /*0c90*/  LEA.HI R2, R3, R204.reuse, RZ, 0x2 ;  /* 0x000000cc03027211 */ /* 0x080fe200078f10ff */
[----:B------:R-:W-:Y:S01]  /*0ca0*/  IMAD.IADD R0, R9, 0x1, -R0 ;  /* 0x0000000109007824 */ /* 0x000fe200078e0a00 */
[----:B------:R-:W-:Y:S01]  /*0cb0*/  LEA.HI R3, R3, R204, RZ, 0x3 ;  /* 0x000000cc03037211 */ /* 0x000fe200078f18ff */
[----:B------:R-:W-:Y:S01]  /*0cc0*/  UMOV UR4, URZ ;  /* 0x0000003f00047c82 */ /* 0x000fe20008000000 */
[----:B------:R-:W-:Y:S02]  /*0cd0*/  IMAD.U32 R201, RZ, RZ, UR8 ;  /* 0x00000008ffc97e24 */ /* 0x000fe4000f8e00ff */
[----:B------:R-:W-:Y:S01]  /*0ce0*/  IMAD R200, R0, 0x8, R7 ;  /* 0x0000000800c87824 */ /* 0x000fe200078e0207 */
[----:B------:R-:W-:Y:S01]  /*0cf0*/  LOP3.LUT R7, R2, 0xfffffffc, RZ, 0xc0, !PT ;  /* 0xfffffffc02077812 */ /* 0x000fe200078ec0ff */
[----:B------:R-:W-:Y:S01]  /*0d00*/  IMAD.U32 R181, RZ, RZ, UR4 ;  /* 0x00000004ffb57e24 */ /* 0x000fe2000f8e00ff */
[----:B------:R-:W-:-:S03]  /*0d10*/  SHF.R.S32.HI R179, RZ, 0x3, R3 ;  /* 0x00000003ffb37819 */ /* 0x000fc60000011403 */
[----:B------:R-:W-:Y:S01]  /*0d20*/  IMAD.IADD R0, R204, 0x1, -R7 ;  /* 0x00000001cc007824 */ /* 0x000fe200078e0a07 */
[----:B------:R-:W-:Y:S02]  /*0d30*/  LOP3.LUT R7, R5, 0x3fffffe, RZ, 0xc0, !PT ;  /* 0x03fffffe05077812 */ /* 0x000fe400078ec0ff */
[----:B------:R-:W-:Y:S02]  /*0d40*/  LOP3.LUT R5, R3, 0xfffffff8, RZ, 0xc0, !PT ;  /* 0xfffffff803057812 */ /* 0x000fe400078ec0ff */
[----:B------:R-:W-:Y:S01]  /*0d50*/  LEA.HI R2, R0, R0, RZ, 0x1 ;  /* 0x0000000000027211 */ /* 0x000fe200078f08ff */
[----:B------:R-:W-:Y:S02]  /*0d60*/  IMAD.IADD R7, R198, 0x1, -R7 ;  /* 0x00000001c6077824 */ /* 0x000fe400078e0a07 */
[----:B------:R-:W-:Y:S01]  /*0d70*/  IMAD.IADD R160, R204, 0x1, -R5 ;  /* 0x00000001cca07824 */ /* 0x000fe200078e0a05 */
[----:B------:R-:W-:Y:S01]  /*0d80*/  LOP3.LUT R5, R4, 0x7ffffffc, RZ, 0xc0, !PT ;  /* 0x7ffffffc04057812 */ /* 0x000fe200078ec0ff */
[----:B------:R-:W-:Y:S01]  /*0d90*/  IMAD R199, R7, 0x40, R6 ;  /* 0x0000004007c77824 */ /* 0x000fe200078e0206 */
[----:B------:R-:W-:Y:S01]  /*0da0*/  LOP3.LUT R9, R2, 0x1ffffffe, RZ, 0xc0, !PT ;  /* 0x1ffffffe02097812 */ /* 0x000fe200078ec0ff */
[----:B------:R-:W-:-:S02]  /*0db0*/  IMAD.SHL.U32 R22, R160, 0x8, RZ ;  /* 0x00000008a0167824 */ /* 0x000fc400078e00ff */
[----:B------:R-:W-:Y:S02]  /*0dc0*/  IMAD.IADD R5, R182, 0x1, -R5 ;  /* 0x00000001b6057824 */ /* 0x000fe400078e0a05 */
[----:B------:R-:W-:Y:S01]  /*0dd0*/  VIADD R23, R22, 0x40 ;  /* 0x0000004016177836 */ /* 0x000fe20000000000 */
[----:B------:R-:W-:Y:S01]  /*0de0*/  SHF.R.S32.HI R203, RZ, 0x1f, R22 ;  /* 0x0000001fffcb7819 */ /* 0x000fe20000011416 */
[----:B------:R-:W-:Y:S02]  /*0df0*/  IMAD.SHL.U32 R18, R5, 0x2, RZ ;  /* 0x0000000205127824 */ /* 0x000fe400078e00ff */
[----:B------:R-:W-:Y:S01]  /*0e00*/  IMAD.IADD R0, R0, 0x1, -R9 ;  /* 0x0000000100007824 */ /* 0x000fe200078e0a09 */
[----:B------:R-:W-:Y:S01]  /*0e10*/  SHF.R.S32.HI R202, RZ, 0x1f, R23 ;  /* 0x0000001fffca7819 */ /* 0x000fe20000011417 */
[C---:B------:R-:W-:Y:S02]  /*0e20*/  VIADD R178, R18.reuse, 0x8 ;  /* 0x0000000812b27836 */ /* 0x040fe40000000000 */
[----:B------:R-:W-:-:S02]  /*0e30*/  VIADD R177, R18, 0x10 ;  /* 0x0000001012b17836 */ /* 0x000fc40000000000 */
[C---:B------:R-:W-:Y:S01]  /*0e40*/  VIADD R176, R18.reuse, 0x18 ;  /* 0x0000001812b07836 */ /* 0x040fe20000000000 */
[----:B------:R-:W-:Y:S01]  /*0e50*/  SHF.R.S32.HI R197, RZ, 0x1f, R178 ;  /* 0x0000001fffc57819 */ /* 0x000fe200000114b2 */
        /* <DEDUP_REMOVED lines=22> */
[----:B------:R-:W-:Y:S01]  /*0fc0*/  VIADD R164, R18, 0x78 ;  /* 0x0000007812a47836 */ /* 0x000fe20000000000 */
[----:B------:R-:W-:Y:S01]  /*0fd0*/  SHF.R.S32.HI R185, RZ, 0x1f, R166 ;  /* 0x0000001fffb97819 */ /* 0x000fe200000114a6 */
[----:B------:R-:W-:Y:S01]  /*0fe0*/  IMAD R19, R0, 0x8, R199 ;  /* 0x0000000800137824 */ /* 0x000fe200078e02c7 */
[----:B------:R-:W-:-:S02]  /*0ff0*/  SHF.R.S32.HI R184, RZ, 0x1f, R165 ;  /* 0x0000001fffb87819 */ /* 0x000fc400000114a5 */
[----:B------:R-:W-:-:S07]  /*1000*/  SHF.R.S32.HI R183, RZ, 0x1f, R164 ;  /* 0x0000001fffb77819 */ /* 0x000fce00000114a4 */
.L_x_1234:
[----:B01234-:R-:W0:Y:S01]  /*1010*/  LDC.64 R2, c[0x0][0xa28] ;  /* 0x00028a00ff027b82 */ /* 0x01fe220000000a00 */
[----:B------:R-:W-:Y:S01]  /*1020*/  IMAD.U32 R9, RZ, RZ, UR7 ;  /* 0x00000007ff097e24 */ /* 0x000fe2000f8e00ff */
[----:B------:R-:W-:Y:S01]  /*1030*/  ULDC.64 UR8, c[0x0][0x208] ;  /* 0x0000820000087ab9 */ /* 0x000fe20000000a00 */
[----:B------:R-:W-:-:S05]  /*1040*/  IMAD.MOV.U32 R7, RZ, RZ, RZ ;  /* 0x000000ffff077224 */ /* 0x000fca00078e00ff */
[----:B------:R-:W1:Y:S08]  /*1050*/  LDC.64 R4, c[0x0][0xa18] ;  /* 0x00028600ff047b82 */ /* 0x000e700000000a00 */
[----:B------:R-:W2:Y:S01]  /*1060*/  LDC R17, c[0x0][0x288] ;  /* 0x0000a200ff117b82 */ /* 0x000ea20000000800 */
[----:B------:R-:W-:Y:S01]  /*1070*/  ULOP3.LUT UR4, UR6, 0xff000000, URZ, 0xc0, !UPT ;  /* 0xff00000006047892 */ /* 0x000fe2000f8ec03f */
[----:B------:R-:W-:Y:S01]  /*1080*/  ULDC.64 UR10, c[0x0][0xa20] ;  /* 0x00028800000a7ab9 */ /* 0x000fe20000000a00 */
[----:B0-----:R-:W-:-:S05]  /*1090*/  ISETP.NE.U32.AND P0, PT, R2, RZ, PT ;  /* 0x000000ff0200720c */ /* 0x001fca0003f05070 */
[----:B------:R-:W0:Y:S01]  /*10a0*/  LDC R0, c[0x0][0x424] ;  /* 0x00010900ff007b82 */ /* 0x000e220000000800 */
[----:B------:R-:W-:Y:S02]  /*10b0*/  ISETP.NE.AND.EX P0, PT, R3, RZ, PT, P0 ;  /* 0x000000ff0300720c */ /* 0x000fe40003f05300 */
[----:B-1----:R-:W-:-:S05]  /*10c0*/  ISETP.NE.U32.AND P1, PT, R4, RZ, PT ;  /* 0x000000ff0400720c */ /* 0x002fca0003f25070 */
[----:B------:R-:W1:Y:S01]  /*10d0*/  LDC R11, c[0x0][0x2f0] ;  /* 0x0000bc00ff0b7b82 */ /* 0x000e620000000800 */
[----:B------:R-:W-:-:S07]  /*10e0*/  ISETP.NE.AND.EX P1, PT, R5, RZ, PT, P1 ;  /* 0x000000ff0500720c */ /* 0x000fce0003f25310 */
[----:B------:R-:W3:Y:S08]  /*10f0*/  @P0 LDC.64 R2, c[0x0][0xa28] ;  /* 0x00028a00ff020b82 */ /* 0x000ef00000000a00 */
[----:B------:R-:W4:Y:S01]  /*1100*/  @P1 LDC.64 R4, c[0x0][0xa18] ;  /* 0x00028600ff041b82 */ /* 0x000f220000000a00 */
[----:B---3--:R-:W-:Y:S01]  /*1110*/  @P0 IMAD.WIDE R2, R9, 0x4, R2 ;  /* 0x0000000409020825 */ /* 0x008fe200078e0202 */
[----:B------:R-:W-:-:S04]  /*1120*/  USHF.R.U32.HI UR4, URZ, 0x8, UR4 ;  /* 0x000000083f047899 */ /* 0x000fc80008011604 */
[----:B------:R3:W5:Y:S01]  /*1130*/  @P0 LDG.E R7, desc[UR8][R2.64] ;  /* 0x0000000802070981 */ /* 0x000762000c1e1900 */
[----:B----4-:R-:W-:Y:S02]  /*1140*/  @P1 IMAD.WIDE R4, R9, 0x4, R4 ;  /* 0x0000000409041825 */ /* 0x010fe400078e0204 */
[----:B------:R-:W4:Y:S03]  /*1150*/  LDC.64 R8, c[0x0][0x418] ;  /* 0x00010600ff087b82 */ /* 0x000f260000000a00 */
[----:B--2---:R3:W5:Y:S01]  /*1160*/  @P1 LDG.E R17, desc[UR8][R4.64] ;  /* 0x0000000804111981 */ /* 0x004762000c1e1900 */
[----:B------:R-:W-:Y:S01]  /*1170*/  ULOP3.LUT UR8, UR6, 0xff0000, URZ, 0xc0, !UPT ;  /* 0x00ff000006087892 */ /* 0x000fe2000f8ec03f */
[----:B------:R-:W-:-:S03]  /*1180*/  ISETP.NE.U32.AND P2, PT, RZ, UR10, PT ;  /* 0x0000000aff007c0c */ /* 0x000fc6000bf45070 */
[----:B------:R-:W-:Y:S01]  /*1190*/  ULEA.HI UR8, UR8, UR4, URZ, 0x10 ;  /* 0x0000000408087291 */ /* 0x000fe2000f8f803f */
[----:B------:R-:W-:Y:S01]  /*11a0*/  ISETP.NE.AND.EX P2, PT, RZ, UR11, PT, P2 ;  /* 0x0000000bff007c0c */ /* 0x000fe2000bf45320 */
[----:B------:R-:W-:-:S06]  /*11b0*/  ULOP3.LUT UR4, UR6, 0xffff, URZ, 0xc0, !UPT ;  /* 0x0000ffff06047892 */ /* 0x000fcc000f8ec03f */
[----:B------:R-:W-:Y:S01]  /*11c0*/  IMAD.U32 R163, RZ, RZ, UR4 ;  /* 0x00000004ffa37e24 */ /* 0x000fe2000f8e00ff */
[----:B----4-:R-:W-:-:S04]  /*11d0*/  ISETP.NE.U32.AND P0, PT, R8, RZ, PT ;  /* 0x000000ff0800720c */ /* 0x010fc80003f05070 */
[----:B------:R-:W-:-:S04]  /*11e0*/  ISETP.NE.AND.EX P0, PT, R9, RZ, PT, P0 ;  /* 0x000000ff0900720c */ /* 0x000fc80003f05300 */
[----:B0-----:R-:W-:Y:S01]  /*11f0*/  SEL R0, R0, 0x1, P0 ;  /* 0x0000000100007807 */ /* 0x001fe20000000000 */
[----:B-1-3--:R-:W-:Y:S08]  /*1200*/  @P1 BRA `(.L_x_1131) ;  /* 0x00000000002c1947 */ /* 0x00aff00003800000 */
[----:B------:R-:W-:Y:S02]  /*1210*/  ULDC.64 UR10, c[0x0][0xa00] ;  /* 0x00028000000a7ab9 */ /* 0x000fe40000000a00 */
[----:B------:R-:W-:-:S04]  /*1220*/  ISETP.NE.U32.AND P0, PT, RZ, UR10, PT ;  /* 0x0000000aff007c0c */ /* 0x000fc8000bf05070 */
[----:B------:R-:W-:-:S13]  /*1230*/  ISETP.NE.AND.EX P0, PT, RZ, UR11, PT, P0 ;  /* 0x0000000bff007c0c */ /* 0x000fda000bf05300 */
[----:B------:R-:W-:Y:S05]  /*1240*/  @!P0 BRA `(.L_x_1131) ;  /* 0x00000000001c8947 */ /* 0x000fea0003800000 */
[----:B------:R-:W0:Y:S01]  /*1250*/  LDC.64 R2, c[0x0][0xa00] ;  /* 0x00028000ff027b82 */ /* 0x000e220000000a00 */
[----:B------:R-:W-:Y:S01]  /*1260*/  IMAD.U32 R5, RZ, RZ, UR7 ;  /* 0x00000007ff057e24 */ /* 0x000fe2000f8e00ff */
[----:B------:R-:W-:-:S03]  /*1270*/  ULDC.64 UR10, c[0x0][0x208] ;  /* 0x00008200000a7ab9 */ /* 0x000fc60000000a00 */
[----:B0-----:R-:W-:-:S05]  /*1280*/  IMAD.WIDE R2, R5, 0x4, R2 ;  /* 0x0000000405027825 */ /* 0x001fca00078e0202 */
[----:B-----5:R-:W2:Y:S04]  /*1290*/  LDG.E R17, desc[UR10][R2.64] ;  /* 0x0000000a02117981 */ /* 0x020ea8000c1e1900 */
[----:B------:R-:W2:Y:S02]  /*12a0*/  LDG.E R4, desc[UR10][R2.64+0x4] ;  /* 0x0000040a02047981 */ /* 0x000ea4000c1e1900 */
[----:B--2---:R-:W-:-:S07]  /*12b0*/  IMAD.IADD R17, R4, 0x1, -R17 ;  /* 0x0000000104117824 */ /* 0x004fce00078e0a11 */
.L_x_1131:
[----:B------:R-:W-:Y:S02]  /*12c0*/  IMAD R16, R0, R11, RZ ;  /* 0x0000000b00107224 */ /* 0x000fe400078e02ff */
[----:B------:R-:W-:Y:S01]  /*12d0*/  IMAD.U32 R180, RZ, RZ, UR7 ;  /* 0x00000007ffb47e24 */ /* 0x000fe2000f8e00ff */
[----:B------:R-:W-:Y:S06]  /*12e0*/  @!P2 BRA `(.L_x_1132) ;  /* 0x00000000001ca947 */ /* 0x000fec0003800000 */
[----:B------:R-:W-:Y:S01]  /*12f0*/  ULDC.64 UR10, c[0x0][0xa20] ;  /* 0x00028800000a7ab9 */ /* 0x000fe20000000a00 */
[----:B------:R-:W-:Y:S01]  /*1300*/  ULDC.64 UR12, c[0x0][0x208] ;  /* 0x00008200000c7ab9 */ /* 0x000fe20000000a00 */
[----:B------:R-:W-:-:S06]  /*1310*/  UIMAD.WIDE UR6, UR7, 0x4, UR10 ;  /* 0x00000004070678a5 */ /* 0x000fcc000f8e020a */
[----:B------:R-:W-:Y:S02]  /*1320*/  IMAD.U32 R2, RZ, RZ, UR6 ;  /* 0x00000006ff027e24 */ /* 0x000fe4000f8e00ff */
[----:B------:R-:W-:-:S05]  /*1330*/  IMAD.U32 R3, RZ, RZ, UR7 ;  /* 0x00000007ff037e24 */ /* 0x000fca000f8e00ff */
[----:B------:R0:W5:Y:S01]  /*1340*/  LDG.E R16, desc[UR12][R2.64] ;  /* 0x0000000c02107981 */ /* 0x000162000c1e1900 */
[----:B------:R-:W-:Y:S05]  /*1350*/  BRA `(.L_x_1133) ;  /* 0x00000000002c7947 */ /* 0x000fea0003800000 */
.L_x_1132:
        /* <DEDUP_REMOVED lines=8> */
[----:B------:R-:W2:Y:S04]  /*13e0*/  LDG.E R16, desc[UR10][R2.64] ;  /* 0x0000000a02107981 */ /* 0x000ea8000c1e1900 */
[----:B------:R-:W2:Y:S02]  /*13f0*/  LDG.E R5, desc[UR10][R2.64+0x4] ;  /* 0x0000040a02057981 */ /* 0x000ea4000c1e1900 */
[----:B--2---:R-:W-:-:S07]  /*1400*/  IMAD.IADD R16, R5, 0x1, -R16 ;  /* 0x0000000105107824 */ /* 0x004fce00078e0a10 */
.L_x_1133:
[----:B------:R-:W-:Y:S01]  /*1410*/  ULDC UR4, c[0x0][0x448] ;  /* 0x0001120000047ab9 */ /* 0x000fe20000000800 */
[----:B-----5:R-:W-:Y:S01]  /*1420*/  IMAD.IADD R16, R16, 0x1, -R7 ;  /* 0x0000000110107824 */ /* 0x020fe200078e0a07 */
[----:B------:R-:W-:Y:S02]  /*1430*/  UISETP.NE.AND UP0, UPT, UR4, 0x1, UPT ;  /* 0x000000010400788c */ /* 0x000fe4000bf05270 */
[----:B------:R-:W-:Y:S02]  /*1440*/  USHF.L.U32 UR39, UR5, 0x7, URZ ;  /* 0x0000000705277899 */ /* 0x000fe4000800063f */
[----:B------:R-:W-:Y:S01]  /*1450*/  IADD3 R0, R16, 0x1, -R17 ;  /* 0x0000000110007810 */ /* 0x000fe20007ffe811 */
[----:B------:R-:W-:Y:S01]  /*1460*/  ULDC.64 UR4, c[0x0][0x9e0] ;  /* 0x0002780000047ab9 */ /* 0x000fe20000000a00 */
[----:B------:R-:W-:Y:S02]  /*1470*/  UIADD3 UR9, UR39, 0x7f, URZ ;  /* 0x0000007f27097890 */ /* 0x000fe4000fffe03f */
[----:B------:R-:W-:Y:S01]  /*1480*/  R2UR UR10, R0 ;  /* 0x00000000000a72ca */ /* 0x000fe200000e0000 */
[----:B------:R-:W-:-:S02]  /*1490*/  UISETP.GE.AND UP1, UPT, UR5, 0x1, UPT ;  /* 0x000000010500788c */ /* 0x000fc4000bf26270 */
[----:B------:R-:W-:Y:S01]  /*14a0*/  @UP0 ULDC UR6, c[0x0][0x44c] ;  /* 0x0001130000060ab9 */ /* 0x000fe20000000800 */
[----:B------:R-:W-:Y:S01]  /*14b0*/  @UP0 ULDC UR11, c[0x0][0x450] ;  /* 0x00011400000b0ab9 */ /* 0x000fe20000000800 */
[----:B------:R-:W-:Y:S02]  /*14c0*/  UIMAD.WIDE.U32 UR6, UR9, UR6, URZ ;  /* 0x00000006090672a5 */ /* 0x000fe4000f8e003f */
[----:B------:R-:W-:Y:S02]  /*14d0*/  PLOP3.LUT P1, PT, PT, PT, UP1, 0x80, 0x0 ;  /* 0x000000000000781c */ /* 0x000fe40003f2f018 */
[----:B------:R-:W-:-:S04]  /*14e0*/  @UP0 USHF.R.U32.HI UR9, URZ, UR11, UR7 ;  /* 0x0000000b3f090299 */ /* 0x000fc80008011607 */
[----:B------:R-:W-:-:S04]  /*14f0*/  UIADD3 UR9, UR10, UR9, URZ ;  /* 0x000000090a097290 */ /* 0x000fc8000fffe03f */
[----:B------:R-:W-:-:S06]  /*1500*/  UIADD3 UR4, UR9, UR4, URZ ;  /* 0x0000000409047290 */ /* 0x000fcc000fffe03f */
[----:B------:R-:W-:Y:S01]  /*1510*/  IMAD.U32 R0, RZ, RZ, UR4 ;  /* 0x00000004ff007e24 */ /* 0x000fe2000f8e00ff */
[----:B------:R-:W-:Y:S06]  /*1520*/  @!P1 BRA `(.L_x_1134) ;  /* 0x0000000000409947 */ /* 0x000fec0003800000 */
        /* <DEDUP_REMOVED lines=10> */
.L_x_1135:
[----:B------:R-:W-:-:S11]  /*15d0*/  UISETP.NE.AND UP1, UPT, UR5, 0x1, UPT ;  /* 0x000000010500788c */ /* 0x000fd6000bf25270 */
[----:B------:R-:W-:Y:S02]  /*15e0*/  @UP1 ULDC.64 UR10, c[0x0][0x9e8] ;  /* 0x00027a00000a1ab9 */ /* 0x000fe40000000a00 */
[----:B------:R-:W-:-:S04]  /*15f0*/  UIMAD.WIDE.U32 UR6, UR4, UR10, URZ ;  /* 0x0000000a040672a5 */ /* 0x000fc8000f8e003f */
[----:B------:R-:W-:-:S12]  /*1600*/  @UP1 USHF.R.U32.HI UR4, URZ, UR11, UR7 ;  /* 0x0000000b3f041299 */ /* 0x000fd80008011607 */
.L_x_1136:
[----:B------:R-:W-:-:S06]  /*1610*/  UIMAD UR4, UR4, UR5, UR5 ;  /* 0x00000005040472a4 */ /* 0x000fcc000f8e0205 */
[----:B------:R-:W-:-:S07]  /*1620*/  VIMNMX R0, R0, UR4, PT ;  /* 0x0000000400007c48 */ /* 0x000fce000bfe0100 */
.L_x_1134:
[----:B------:R-:W-:Y:S01]  /*1630*/  IMAD.IADD R93, R16, 0x1, -R17 ;  /* 0x00000001105d7824 */ /* 0x000fe200078e0a11 */
[----:B------:R-:W-:Y:S01]  /*1640*/  @UP0 ULDC UR6, c[0x0][0x44c] ;  /* 0x0001130000060ab9 */ /* 0x000fe20000000800 */
[----:B0-----:R-:W-:Y:S01]  /*1650*/  VIADD R2, R0, 0x5f ;  /* 0x0000005f00027836 */ /* 0x001fe20000000000 */
[----:B------:R-:W-:Y:S01]  /*1660*/  UIMAD.WIDE.U32 UR6, UR39, UR6, URZ ;  /* 0x00000006270672a5 */ /* 0x000fe2000f8e003f */
[----:B------:R-:W-:Y:S01]  /*1670*/  VIADD R0, R16, 0x5f ;  /* 0x0000005f10007836 */ /* 0x000fe20000000000 */
[----:B------:R-:W-:Y:S01]  /*1680*/  R2UR UR9, R93 ;  /* 0x000000005d0972ca */ /* 0x000fe200000e0000 */
[----:B------:R-:W-:Y:S01]  /*1690*/  @UP0 ULDC UR10, c[0x0][0x450] ;  /* 0x00011400000a0ab9 */ /* 0x000fe20000000800 */
[----:B------:R-:W-:Y:S01]  /*16a0*/  IMAD.HI R2, R2, 0x2aaaaaab, RZ ;  /* 0x2aaaaaab02027827 */ /* 0x000fe200078e02ff */
[----:B------:R-:W-:Y:S01]  /*16b0*/  UMOV UR4, UR39 ;  /* 0x0000002700047c82 */ /* 0x000fe20008000000 */
[----:B------:R-:W-:Y:S02]  /*16c0*/  @UP0 USHF.R.U32.HI UR4, URZ, UR10, UR7 ;  /* 0x0000000a3f040299 */ /* 0x000fe40008011607 */
[----:B------:R-:W-:Y:S01]  /*16d0*/  IMAD.HI R0, R0, 0x2aaaaaab, RZ ;  /* 0x2aaaaaab00007827 */ /* 0x000fe200078e02ff */
[----:B------:R-:W-:-:S04]  /*16e0*/  SHF.R.U32.HI R5, RZ, 0x1f, R2 ;  /* 0x0000001fff057819 */ /* 0x000fc80000011602 */
[----:B------:R-:W-:Y:S02]  /*16f0*/  SHF.R.U32.HI R3, RZ, 0x1f, R0 ;  /* 0x0000001fff037819 */ /* 0x000fe40000011600 */
[----:B------:R-:W-:Y:S01]  /*1700*/  UIADD3 UR4, UR9, UR4, URZ ;  /* 0x0000000409047290 */ /* 0x000fe2000fffe03f */
[----:B------:R-:W-:Y:S02]  /*1710*/  LEA.HI.SX32 R2, R2, R5, 0x1c ;  /* 0x0000000502027211 */ /* 0x000fe400078fe2ff */
[----:B------:R-:W-:Y:S01]  /*1720*/  ULDC UR9, c[0x0][0x9dc] ;  /* 0x0002770000097ab9 */ /* 0x000fe20000000800 */
[----:B------:R-:W-:Y:S01]  /*1730*/  LEA.HI.SX32 R3, R0, R3, 0x1c ;  /* 0x0000000300037211 */ /* 0x000fe200078fe2ff */
[----:B------:R-:W-:-:S03]  /*1740*/  UIADD3 UR9, UR4, -UR9, URZ ;  /* 0x8000000904097290 */ /* 0x000fc6000fffe03f */
[----:B------:R-:W-:Y:S01]  /*1750*/  VIMNMX R79, R3, R2, PT ;  /* 0x00000002034f7248 */ /* 0x000fe20003fe0100 */
[----:B------:R-:W-:Y:S08]  /*1760*/  @!P1 BRA `(.L_x_1137) ;  /* 0x0000000000449947 */ /* 0x000ff00003800000 */
        /* <DEDUP_REMOVED lines=10> */
.L_x_1138:
[----:B------:R-:W-:-:S11]  /*1810*/  UISETP.NE.AND UP0, UPT, UR5, 0x1, UPT ;  /* 0x000000010500788c */ /* 0x000fd6000bf05270 */
[----:B------:R-:W-:Y:S02]  /*1820*/  @UP0 ULDC.64 UR10, c[0x0][0x9e8] ;  /* 0x00027a00000a0ab9 */ /* 0x000fe40000000a00 */
[----:B------:R-:W-:-:S04]  /*1830*/  UIMAD.WIDE.U32 UR6, UR4, UR10, URZ ;  /* 0x0000000a040672a5 */ /* 0x000fc8000f8e003f */
[----:B------:R-:W-:-:S12]  /*1840*/  @UP0 USHF.R.U32.HI UR4, URZ, UR11, UR7 ;  /* 0x0000000b3f040299 */ /* 0x000fd80008011607 */
.L_x_1139:
[----:B------:R-:W-:-:S04]  /*1850*/  UIMAD UR4, UR4, UR5, URZ ;  /* 0x00000005040472a4 */ /* 0x000fc8000f8e023f */
[----:B------:R-:W-:-:S04]  /*1860*/  UISETP.LT.AND UP0, UPT, UR9, UR4, UPT ;  /* 0x000000040900728c */ /* 0x000fc8000bf01270 */
[----:B------:R-:W-:-:S12]  /*1870*/  USEL UR9, UR9, UR4, !UP0 ;  /* 0x0000000409097287 */ /* 0x000fd8000c000000 */
.L_x_1137:
[----:B------:R-:W-:Y:S02]  /*1880*/  UIMAD.WIDE UR4, UR9, 0x2aaaaaab, URZ ;  /* 0x2aaaaaab090478a5 */ /* 0x000fe4000f8e023f */
[----:B------:R-:W-:Y:S02]  /*1890*/  ULOP3.LUT UR6, UR8, 0xff, URZ, 0xc0, !UPT ;  /* 0x000000ff08067892 */ /* 0x000fe4000f8ec03f */
[----:B------:R-:W-:-:S04]  /*18a0*/  USHF.R.U32.HI UR4, URZ, 0x1f, UR5 ;  /* 0x0000001f3f047899 */ /* 0x000fc80008011605 */
[----:B------:R-:W-:Y:S01]  /*18b0*/  ULEA.HI.SX32 UR4, UR5, UR4, 0x1c ;  /* 0x0000000405047291 */ /* 0x000fe2000f8fe23f */
[----:B------:R-:W-:Y:S01]  /*18c0*/  IMAD.U32 R162, RZ, RZ, UR6 ;  /* 0x00000006ffa27e24 */ /* 0x000fe2000f8e00ff */
[----:B------:R-:W-:Y:S02]  /*18d0*/  USHF.R.U32.HI UR5, URZ, 0x10, UR8 ;  /* 0x000000103f057899 */ /* 0x000fe40008011608 */
[----:B------:R-:W-:-:S04]  /*18e0*/  UISETP.LT.AND UP0, UPT, URZ, UR4, UPT ;  /* 0x000000043f00728c */ /* 0x000fc8000bf01270 */
[----:B------:R-:W-:Y:S01]  /*18f0*/  USEL UR61, URZ, UR4, !UP0 ;  /* 0x000000043f3d7287 */ /* 0x000fe2000c000000 */
[----:B------:R-:W-:Y:S02]  /*1900*/  IMAD.U32 R161, RZ, RZ, UR5 ;  /* 0x00000005ffa17e24 */ /* 0x000fe4000f8e00ff */
[----:B------:R-:W-:-:S03]  /*1910*/  UMOV UR4, URZ ;  /* 0x0000003f00047c82 */ /* 0x000fc60008000000 */
[----:B------:R-:W-:-:S13]  /*1920*/  ISETP.GT.AND P0, PT, R79, UR61, PT ;  /* 0x0000003d4f007c0c */ /* 0x000fda000bf04270 */
[----:B------:R-:W-:Y:S05]  /*1930*/  @!P0 BRA `(.L_x_1140) ;  /* 0x00000000009c8947 */ /* 0x000fea0003800000 */
[----:B------:R-:W-:Y:S01]  /*1940*/  R2UR UR5, R161 ;  /* 0x00000000a10572ca */ /* 0x000fe200000e0000 */
[----:B------:R-:W-:-:S12]  /*1950*/  ULDC UR4, c[0x0][0x9f0] ;  /* 0x00027c0000047ab9 */ /* 0x000fd80000000800 */
[----:B------:R-:W-:-:S04]  /*1960*/  UISETP.NE.AND UP0, UPT, UR5, URZ, UPT ;  /* 0x0000003f0500728c */ /* 0x000fc8000bf05270 */
[----:B------:R-:W-:-:S03]  /*1970*/  USEL UR9, UR5, UR4, UP0 ;  /* 0x0000000405097287 */ /* 0x000fc60008000000 */
[----:B------:R-:W-:-:S03]  /*1980*/  UMOV UR4, URZ ;  /* 0x0000003f00047c82 */ /* 0x000fc60008000000 */
[----:B------:R-:W-:-:S05]  /*1990*/  IMAD.U32 R4, RZ, RZ, UR9 ;  /* 0x00000009ff047e24 */ /* 0x000fca000f8e00ff */
[----:B------:R-:W-:-:S04]  /*19a0*/  IABS R0, R4 ;  /* 0x0000000400007213 */ /* 0x000fc80000000000 */
[----:B------:R-:W-:Y:S02]  /*19b0*/  R2UR UR10, R0 ;  /* 0x00000000000a72ca */ /* 0x000fe400000e0000 */
[----:B------:R-:W-:Y:S02]  /*19c0*/  IADD3 R0, R4, -0x1, R79 ;  /* 0xffffffff04007810 */ /* 0x000fe40007ffe04f */
[----:B------:R-:W-:Y:S02]  /*19d0*/  IABS R4, R4 ;  /* 0x0000000400047213 */ /* 0x000fe40000000000 */
[----:B------:R-:W-:-:S03]  /*19e0*/  R2UR UR6, R0 ;  /* 0x00000000000672ca */ /* 0x000fc600000e0000 */
[----:B------:R-:W-:-:S04]  /*19f0*/  IMAD.MOV R4, RZ, RZ, -R4 ;  /* 0x000000ffff047224 */ /* 0x000fc800078e0a04 */
[----:B------:R-:W0:Y:S06]  /*1a00*/  I2F.RP R2, UR10 ;  /* 0x0000000a00027d06 */ /* 0x000e2c0008209400 */
[----:B------:R-:W-:-:S06]  /*1a10*/  UIADD3 UR6, -UR61, UR6, URZ ;  /* 0x000000063d067290 */ /* 0x000fcc000fffe13f */
[----:B------:R-:W-:Y:S01]  /*1a20*/  IMAD.U32 R0, RZ, RZ, UR6 ;  /* 0x00000006ff007e24 */ /* 0x000fe2000f8e00ff */
[----:B------:R-:W-:Y:S01]  /*1a30*/  ULOP3.LUT UR6, UR6, UR9, URZ, 0x3c, !UPT ;  /* 0x0000000906067292 */ /* 0x000fe2000f8e3c3f */
[----:B0-----:R-:W0:Y:S03]  /*1a40*/  MUFU.RCP R2, R2 ;  /* 0x0000000200027308 */ /* 0x001e260000001000 */
[----:B------:R-:W-:-:S04]  /*1a50*/  IABS R0, R0 ;  /* 0x0000000000007213 */ /* 0x000fc80000000000 */
[----:B------:R-:W-:Y:S01]  /*1a60*/  R2UR UR8, R0 ;  /* 0x00000000000872ca */ /* 0x000fe200000e0000 */
[----:B------:R-:W-:Y:S02]  /*1a70*/  IMAD.MOV.U32 R0, RZ, RZ, R4 ;  /* 0x000000ffff007224 */ /* 0x000fe400078e0004 */
[----:B0-----:R-:W-:-:S06]  /*1a80*/  VIADD R3, R2, 0xffffffe ;  /* 0x0ffffffe02037836 */ /* 0x001fcc0000000000 */
[----:B------:R-:W0:Y:S02]  /*1a90*/  F2I.FTZ.U32.TRUNC.NTZ R3, R3 ;  /* 0x0000000300037305 */ /* 0x000e24000021f000 */
[----:B0-----:R-:W-:-:S13]  /*1aa0*/  R2UR UR5, R3 ;  /* 0x00000000030572ca */ /* 0x001fda00000e0000 */
[----:B------:R-:W-:-:S04]  /*1ab0*/  UIADD3 UR7, URZ, -UR5, URZ ;  /* 0x800000053f077290 */ /* 0x000fc8000fffe03f */
[----:B------:R-:W-:-:S04]  /*1ac0*/  UIMAD UR7, UR7, UR10, URZ ;  /* 0x0000000a070772a4 */ /* 0x000fc8000f8e023f */
[----:B------:R-:W-:-:S03]  /*1ad0*/  UIMAD.WIDE.U32 UR4, UR5, UR7, UR4 ;  /* 0x00000007050472a5 */ /* 0x000fc6000f8e0004 */
[----:B------:R-:W-:Y:S01]  /*1ae0*/  R2UR UR7, R0 ;  /* 0x00000000000772ca */ /* 0x000fe200000e0000 */
[----:B------:R-:W-:-:S12]  /*1af0*/  UIMAD.WIDE.U32 UR4, UR5, UR8, URZ ;  /* 0x00000008050472a5 */ /* 0x000fd8000f8e003f */
[----:B------:R-:W-:-:S04]  /*1b00*/  UIMAD UR4, UR5, UR7, UR8 ;  /* 0x00000007050472a4 */ /* 0x000fc8000f8e0208 */
[----:B------:R-:W-:-:S11]  /*1b10*/  UISETP.GT.U32.AND UP1, UPT, UR10, UR4, UPT ;  /* 0x000000040a00728c */ /* 0x000fd6000bf24070 */
[----:B------:R-:W-:Y:S02]  /*1b20*/  @!UP1 UIADD3 UR4, UR4, -UR10, URZ ;  /* 0x8000000a04049290 */ /* 0x000fe4000fffe03f */
[----:B------:R-:W-:Y:S02]  /*1b30*/  @!UP1 UIADD3 UR5, UR5, 0x1, URZ ;  /* 0x0000000105059890 */ /* 0x000fe4000fffe03f */
[----:B------:R-:W-:Y:S02]  /*1b40*/  UISETP.GE.U32.AND UP0, UPT, UR4, UR10, UPT ;  /* 0x0000000a0400728c */ /* 0x000fe4000bf06070 */
[----:B------:R-:W-:-:S09]  /*1b50*/  UISETP.GE.AND UP1, UPT, UR6, URZ, UPT ;  /* 0x0000003f0600728c */ /* 0x000fd2000bf26270 */
[----:B------:R-:W-:Y:S02]  /*1b60*/  @UP0 UIADD3 UR5, UR5, 0x1, URZ ;  /* 0x0000000105050890 */ /* 0x000fe4000fffe03f */
[----:B------:R-:W-:-:S05]  /*1b70*/  UISETP.NE.AND UP0, UPT, UR9, URZ, UPT ;  /* 0x0000003f0900728c */ /* 0x000fca000bf05270 */
[----:B------:R-:W-:Y:S02]  /*1b80*/  UMOV UR4, UR5 ;  /* 0x0000000500047c82 */ /* 0x000fe40008000000 */
[----:B------:R-:W-:-:S04]  /*1b90*/  @!UP1 UIADD3 UR4, -UR4, URZ, URZ ;  /* 0x0000003f04049290 */ /* 0x000fc8000fffe13f */
[----:B------:R-:W-:-:S12]  /*1ba0*/  @!UP0 ULOP3.LUT UR4, URZ, UR9, URZ, 0x33, !UPT ;  /* 0x000000093f048292 */ /* 0x000fd8000f8e333f */
.L_x_1140:
[----:B------:R-:W-:Y:S01]  /*1bb0*/  R2UR UR5, R162 ;  /* 0x00000000a20572ca */ /* 0x000fe200000e0000 */
[----:B------:R-:W-:Y:S01]  /*1bc0*/  IMAD.U32 R2, RZ, RZ, UR4 ;  /* 0x00000004ff027e24 */ /* 0x000fe2000f8e00ff */
[----:B------:R-:W-:Y:S01]  /*1bd0*/  PLOP3.LUT P0, PT, PT, PT, PT, 0x80, 0x0 ;  /* 0x000000000000781c */ /* 0x000fe20003f0f070 */
[----:B------:R-:W-:Y:S01]  /*1be0*/  IMAD.MOV.U32 R0, RZ, RZ, RZ ;  /* 0x000000ffff007224 */ /* 0x000fe200078e00ff */
[----:B------:R-:W-:Y:S01]  /*1bf0*/  CS2R R86, SRZ ;  /* 0x0000000000567805 */ /* 0x000fe2000001ff00 */
[----:B------:R-:W-:Y:S01]  /*1c00*/  IMAD.MOV.U32 R92, RZ, RZ, RZ ;  /* 0x000000ffff5c7224 */ /* 0x000fe200078e00ff */
[----:B------:R-:W-:Y:S02]  /*1c10*/  CS2R R84, SRZ ;  /* 0x0000000000547805 */ /* 0x000fe4000001ff00 */
[----:B------:R-:W-:Y:S02]  /*1c20*/  CS2R R82, SRZ ;  /* 0x0000000000527805 */ /* 0x000fe4000001ff00 */
[----:B------:R-:W-:-:S02]  /*1c30*/  CS2R R80, SRZ ;  /* 0x0000000000507805 */ /* 0x000fc4000001ff00 */
[----:B------:R-:W-:Y:S02]  /*1c40*/  CS2R R94, SRZ ;  /* 0x00000000005e7805 */ /* 0x000fe4000001ff00 */
[----:B------:R-:W-:Y:S02]  /*1c50*/  CS2R R76, SRZ ;  /* 0x00000000004c7805 */ /* 0x000fe4000001ff00 */
[----:B------:R-:W-:Y:S02]  /*1c60*/  CS2R R74, SRZ ;  /* 0x00000000004a7805 */ /* 0x000fe4000001ff00 */
[----:B------:R-:W-:Y:S01]  /*1c70*/  CS2R R72, SRZ ;  /* 0x0000000000487805 */ /* 0x000fe2000001ff00 */
[----:B------:R-:W-:Y:S01]  /*1c80*/  UIMAD UR61, UR5, UR4, UR61 ;  /* 0x00000004053d72a4 */ /* 0x000fe2000f8e023d */
[----:B------:R-:W-:Y:S02]  /*1c90*/  CS2R R70, SRZ ;  /* 0x0000000000467805 */ /* 0x000fe4000001ff00 */
[----:B------:R-:W-:-:S02]  /*1ca0*/  CS2R R68, SRZ ;  /* 0x0000000000447805 */ /* 0x000fc4000001ff00 */
[----:B------:R-:W-:Y:S02]  /*1cb0*/  CS2R R66, SRZ ;  /* 0x0000000000427805 */ /* 0x000fe4000001ff00 */
[----:B------:R-:W-:Y:S02]  /*1cc0*/  CS2R R64, SRZ ;  /* 0x0000000000407805 */ /* 0x000fe4000001ff00 */
[----:B------:R-:W-:Y:S02]  /*1cd0*/  CS2R R62, SRZ ;  /* 0x00000000003e7805 */ /* 0x000fe4000001ff00 */
[----:B------:R-:W-:Y:S02]  /*1ce0*/  VIADDMNMX R79, R2, UR61, R79, PT ;  /* 0x0000003d024f7c46 */ /* 0x000fe4000b80014f */
[----:B------:R-:W-:Y:S02]  /*1cf0*/  CS2R R60, SRZ ;  /* 0x00000000003c7805 */ /* 0x000fe4000001ff00 */
[----:B------:R-:W-:-:S02]  /*1d00*/  CS2R R58, SRZ ;  /* 0x00000000003a7805 */ /* 0x000fc4000001ff00 */
[----:B------:R-:W-:Y:S02]  /*1d10*/  CS2R R56, SRZ ;  /* 0x0000000000387805 */ /* 0x000fe4000001ff00 */
[----:B------:R-:W-:Y:S02]  /*1d20*/  ISETP.GT.AND P1, PT, R79, UR61, PT ;  /* 0x0000003d4f007c0c */ /* 0x000fe4000bf24270 */
        /* <DEDUP_REMOVED lines=48> */
.L_x_1142:
[----:B------:R-:W-:Y:S02]  /*2030*/  R2UR UR6, R181 ;  /* 0x00000000b50672ca */ /* 0x000fe400000e0000 */
[----:B------:R-:W-:-:S11]  /*2040*/  R2UR UR5, R201 ;  /* 0x00000000c90572ca */ /* 0x000fd600000e0000 */
[----:B------:R-:W-:Y:S02]  /*2050*/  ULEA.HI UR4, UR6, UR6, URZ, 0x1 ;  /* 0x0000000606047291 */ /* 0x000fe4000f8f083f */
[----:B------:R-:W-:Y:S02]  /*2060*/  IMAD.U32 R2, RZ, RZ, UR5 ;  /* 0x00000005ff027e24 */ /* 0x000fe4000f8e00ff */
[----:B------:R-:W-:-:S03]  /*2070*/  ULOP3.LUT UR4, UR4, 0xfffffffe, URZ, 0xc0, !UPT ;  /* 0xfffffffe04047892 */ /* 0x000fc6000f8ec03f */
[----:B------:R-:W-:Y:S01]  /*2080*/  ISETP.NE.AND P0, PT, R2, 0x3, PT ;  /* 0x000000030200780c */ /* 0x000fe20003f05270 */
[----:B------:R-:W-:-:S06]  /*2090*/  UIADD3 UR4, UR6, -UR4, URZ ;  /* 0x8000000406047290 */ /* 0x000fcc000fffe03f */
[----:B------:R-:W-:-:S05]  /*20a0*/  IMAD.U32 R0, RZ, RZ, UR4 ;  /* 0x00000004ff007e24 */ /* 0x000fca000f8e00ff */
[----:B------:R-:W-:-:S04]  /*20b0*/  SHF.L.U32 R0, R0, 0x1f, RZ ;  /* 0x0000001f00007819 */ /* 0x000fc800000006ff */
[----:B------:R-:W0:Y:S02]  /*20c0*/  SYNCS.PHASECHK.TRANS64.TRYWAIT P1, [UR37+0x2a800], R0 ;  /* 0x02a80000ff0075a7 */ /* 0x000e240008020165 */
[----:B0-----:R-:W-:Y:S05]  /*20d0*/  @!P1 BRA `(.L_x_1143) ;  /* 0x0000015800689947 */ /* 0x001fea0003800000 */
.L_x_1369:
[----:B------:R-:W-:Y:S05]  /*20e0*/  @!P0 BRA `(.L_x_1144) ;  /* 0x0000000000048947 */ /* 0x000fea0003800000 */
[----:B------:R-:W-:Y:S01]  /*20f0*/  BPT.TRAP 0x1 ;  /* 0x000000040000795c */ /* 0x000fe20000300000 */
.L_x_1144:
[----:B0-----:R-:W-:Y:S02]  /*2100*/  IMAD.U32 R3, RZ, RZ, UR36 ;  /* 0x00000024ff037e24 */ /* 0x001fe4000f8e00ff */
[----:B------:R-:W-:-:S03]  /*2110*/  IMAD.U32 R0, RZ, RZ, UR38 ;  /* 0x00000026ff007e24 */ /* 0x000fc6000f8e00ff */
[----:B------:R-:W-:Y:S02]  /*2120*/  LEA R3, R3, UR37, 0x3 ;  /* 0x0000002503037c11 */ /* 0x000fe4000f8e18ff */
[----:B------:R-:W-:-:S04]  /*2130*/  SHF.L.U32 R0, R0, 0x1f, RZ ;  /* 0x0000001f00007819 */ /* 0x000fc800000006ff */
[----:B------:R0:W1:Y:S01]  /*2140*/  SYNCS.PHASECHK.TRANS64.TRYWAIT P2, [R3+URZ+0x2a830], R0 ;  /* 0x02a83000030075a7 */ /* 0x000062000804017f */
[----:B------:R-:W-:Y:S05]  /*2150*/  @!P0 BRA `(.L_x_1145) ;  /* 0x0000000000048947 */ /* 0x000fea0003800000 */
[----:B------:R-:W-:Y:S01]  /*2160*/  BPT.TRAP 0x1 ;  /* 0x000000040000795c */ /* 0x000fe20000300000 */
.L_x_1145:
[----:B------:R-:W2:Y:S02]  /*2170*/  S2R R2, SR_TID.X ;  /* 0x0000000000027919 */ /* 0x000ea40000002100 */
[----:B--2---:R-:W-:-:S04]  /*2180*/  LOP3.LUT R2, R2, 0x7f, RZ, 0xc0, !PT ;  /* 0x0000007f02027812 */ /* 0x004fc800078ec0ff */
[----:B------:R-:W-:Y:S01]  /*2190*/  ISETP.NE.AND P1, PT, R2, RZ, PT ;  /* 0x000000ff0200720c */ /* 0x000fe20003f25270 */
[----:B-1----:R-:W-:-:S12]  /*21a0*/  @P2 BRA `(.L_x_1146) ;  /* 0x0000000000082947 */ /* 0x002fd80003800000 */
[----:B------:R-:W1:Y:S02]  /*21b0*/  SYNCS.PHASECHK.TRANS64.TRYWAIT P2, [R3+URZ+0x2a830], R0 ;  /* 0x02a83000030075a7 */ /* 0x000e64000804017f */
[----:B-1----:R-:W-:Y:S05]  /*21c0*/  @!P2 BRA `(.L_x_1147) ;  /* 0x000001580044a947 */ /* 0x002fea0003800000 */
.L_x_1146:
[----:B------:R-:W-:Y:S05]  /*21d0*/  WARPSYNC.ALL ;  /* 0x0000000000007948 */ /* 0x000fea0003800000 */
[----:B------:R-:W-:Y:S01]  /*21e0*/  UIADD3 UR4, UR37, 0x18400, URZ ;  /* 0x0001840025047890 */ /* 0x000fe2000fffe03f */
[----:B------:R-:W-:Y:S01]  /*21f0*/  WARPGROUP.ARRIVE ;  /* 0x00000000000079c5 */ /* 0x000fe20000000000 */
[----:B------:R-:W-:Y:S01]  /*2200*/  UMOV UR9, 0x40000040 ;  /* 0x4000004000097882 */ /* 0x000fe20000000000 */
[----:B------:R-:W-:Y:S01]  /*2210*/  UMOV UR11, 0x40000040 ;  /* 0x40000040000b7882 */ /* 0x000fe20000000000 */
[----:B------:R-:W-:Y:S01]  /*2220*/  USHF.R.U32.HI UR4, URZ, 0x4, UR4 ;  /* 0x000000043f047899 */ /* 0x000fe20008011604 */
[----:B------:R-:W-:Y:S01]  /*2230*/  IMAD.U32 R5, RZ, RZ, UR9 ;  /* 0x00000009ff057e24 */ /* 0x000fe2000f8e00ff */
[----:B------:R-:W-:Y:S01]  /*2240*/  UMOV UR13, 0x40000040 ;  /* 0x40000040000d7882 */ /* 0x000fe20000000000 */
[----:B------:R-:W-:Y:S01]  /*2250*/  UMOV UR15, 0x40000040 ;  /* 0x40000040000f7882 */ /* 0x000fe20000000000 */
[----:B------:R-:W-:Y:S01]  /*2260*/  ULOP3.LUT UR4, UR4, 0x3fff, URZ, 0xc0, !UPT ;  /* 0x00003fff04047892 */ /* 0x000fe2000f8ec03f */
[----:B01----:R-:W-:Y:S01]  /*2270*/  VIADD R0, R19, UR39 ;  /* 0x0000002713007c36 */ /* 0x003fe20008000000 */
[----:B------:R-:W-:Y:S01]  /*2280*/  UMOV UR17, 0x40000040 ;  /* 0x4000004000117882 */ /* 0x000fe20000000000 */
[----:B------:R-:W-:Y:S01]  /*2290*/  UMOV UR19, 0x40000040 ;  /* 0x4000004000137882 */ /* 0x000fe20000000000 */
[----:B------:R-:W-:Y:S01]  /*22a0*/  ULOP3.LUT UR60, UR4, 0x10000, URZ, 0xfc, !UPT ;  /* 0x00010000043c7892 */ /* 0x000fe2000f8efc3f */
[----:B------:R-:W-:Y:S01]  /*22b0*/  IMAD.MOV.U32 R2, RZ, RZ, R0 ;  /* 0x000000ffff027224 */ /* 0x000fe200078e0000 */
[----:B------:R-:W-:-:S02]  /*22c0*/  ULOP3.LUT UR4, UR40, 0x10000, URZ, 0xfc, !UPT ;  /* 0x0001000028047892 */ /* 0x000fc4000f8efc3f */
[----:B------:R-:W-:Y:S02]  /*22d0*/  UIMAD UR5, UR36, 0x900, UR60 ;  /* 0x00000900240578a4 */ /* 0x000fe4000f8e023c */
[----:B------:R-:W-:Y:S02]  /*22e0*/  UIADD3 UR12, UR4, 0x4, URZ ;  /* 0x00000004040c7890 */ /* 0x000fe4000fffe03f */
[----:B------:R-:W-:Y:S01]  /*22f0*/  UIADD3 UR14, UR5, 0x4, URZ ;  /* 0x00000004050e7890 */ /* 0x000fe2000fffe03f */
[----:B------:R-:W-:Y:S02]  /*2300*/  UMOV UR8, UR4 ;  /* 0x0000000400087c82 */ /* 0x000fe40008000000 */
[----:B------:R-:W-:Y:S01]  /*2310*/  UMOV UR10, UR5 ;  /* 0x00000005000a7c82 */ /* 0x000fe20008000000 */
[----:B------:R-:W-:Y:S01]  /*2320*/  IMAD.U32 R4, RZ, RZ, UR8 ;  /* 0x00000008ff047e24 */ /* 0x000fe2000f8e00ff */
[----:B------:R-:W-:Y:S01]  /*2330*/  HGMMA.64x96x16.F32 R24, gdesc[UR8], RZ, !UPT, gsb0 ;  /* 0x01600000081879f0 */ /* 0x000fe2000c0008ff */
[----:B------:R-:W-:-:S02]  /*2340*/  UIADD3 UR8, UR4, 0x2, URZ ;  /* 0x0000000204087890 */ /* 0x000fc4000fffe03f */
[----:B------:R-:W-:Y:S01]  /*2350*/  UIADD3 UR10, UR5, 0x2, URZ ;  /* 0x00000002050a7890 */ /* 0x000fe2000fffe03f */
[----:B------:R-:W-:Y:S01]  /*2360*/  UMOV UR9, 0x40000040 ;  /* 0x4000004000097882 */ /* 0x000fe20000000000 */
[----:B------:R-:W-:Y:S01]  /*2370*/  UMOV UR11, 0x40000040 ;  /* 0x40000040000b7882 */ /* 0x000fe20000000000 */
[----:B------:R-:W-:Y:S02]  /*2380*/  UIADD3 UR16, UR4, 0x6, URZ ;  /* 0x0000000604107890 */ /* 0x000fe4000fffe03f */
[----:B------:R-:W-:Y:S02]  /*2390*/  UIADD3 UR18, UR5, 0x6, URZ ;  /* 0x0000000605127890 */ /* 0x000fe4000fffe03f */
[----:B------:R-:W-:Y:S02]  /*23a0*/  UIADD3 UR20, UR4, 0x400, URZ ;  /* 0x0000040004147890 */ /* 0x000fe4000fffe03f */
[----:B------:R-:W-:Y:S01]  /*23b0*/  UIADD3 UR22, UR5, 0x300, URZ ;  /* 0x0000030005167890 */ /* 0x000fe2000fffe03f */
[----:B------:R-:W-:Y:S01]  /*23c0*/  UMOV UR21, 0x40000040 ;  /* 0x4000004000157882 */ /* 0x000fe20000000000 */
[----:B------:R-:W-:Y:S01]  /*23d0*/  UMOV UR23, 0x40000040 ;  /* 0x4000004000177882 */ /* 0x000fe20000000000 */
[----:B------:R-:W-:-:S02]  /*23e0*/  UIADD3 UR24, UR4, 0x402, URZ ;  /* 0x0000040204187890 */ /* 0x000fc4000fffe03f */
[----:B------:R-:W-:Y:S01]  /*23f0*/  UIADD3 UR26, UR5, 0x302, URZ ;  /* 0x00000302051a7890 */ /* 0x000fe2000fffe03f */
[----:B------:R-:W-:Y:S01]  /*2400*/  UMOV UR25, 0x40000040 ;  /* 0x4000004000197882 */ /* 0x000fe20000000000 */
[----:B------:R-:W-:Y:S01]  /*2410*/  UMOV UR27, 0x40000040 ;  /* 0x40000040001b7882 */ /* 0x000fe20000000000 */
[----:B------:R-:W-:Y:S02]  /*2420*/  UIADD3 UR28, UR4, 0x404, URZ ;  /* 0x00000404041c7890 */ /* 0x000fe4000fffe03f */
[----:B------:R-:W-:Y:S01]  /*2430*/  UIADD3 UR30, UR5, 0x304, URZ ;  /* 0x00000304051e7890 */ /* 0x000fe2000fffe03f */
[----:B------:R-:W-:Y:S01]  /*2440*/  UMOV UR29, 0x40000040 ;  /* 0x40000040001d7882 */ /* 0x000fe20000000000 */
[----:B------:R-:W-:Y:S01]  /*2450*/  UMOV UR31, 0x40000040 ;  /* 0x40000040001f7882 */ /* 0x000fe20000000000 */
        /* <DEDUP_REMOVED lines=20> */
[----:B------:R-:W-:Y:S02]  /*25a0*/  ULDC UR4, c[0x0][0x448] ;  /* 0x0001120000047ab9 */ /* 0x000fe40000000800 */
[----:B------:R-:W-:-:S06]  /*25b0*/  UISETP.NE.AND UP0, UPT, UR4, 0x1, UPT ;  /* 0x000000010400788c */ /* 0x000fcc000bf05270 */
[----:B------:R-:W-:Y:S02]  /*25c0*/  PLOP3.LUT P2, PT, PT, PT, UP0, 0x80, 0x0 ;  /* 0x000000000000781c */ /* 0x000fe40003f4f008 */
[----:B------:R-:W-:-:S03]  /*25d0*/  PLOP3.LUT P3, PT, PT, PT, UP0, 0x80, 0x0 ;  /* 0x000000000000781c */ /* 0x000fc60003f6f008 */
[----:B------:R-:W-:-:S08]  /*25e0*/  @UP0 ULDC UR4, c[0x0][0x44c] ;  /* 0x0001130000040ab9 */ /* 0x000fd00000000800 */
[----:B------:R-:W-:Y:S01]  /*25f0*/  @P2 IMAD.HI.U32 R6, R0, UR4, RZ ;  /* 0x0000000400062c27 */ /* 0x000fe2000f8e00ff */
[----:B------:R-:W-:-:S03]  /*2600*/  @UP0 ULDC UR4, c[0x0][0x450] ;  /* 0x0001140000040ab9 */ /* 0x000fc60000000800 */
[----:B------:R-:W-:Y:S01]  /*2610*/  @!P1 VIADD R0, R3, 0x2a840 ;  /* 0x0002a84003009836 */ /* 0x000fe20000000000 */
[----:B------:R-:W-:Y:S01]  /*2620*/  @P3 SHF.R.U32.HI R2, RZ, UR4, R6 ;  /* 0x00000004ff023c19 */ /* 0x000fe20008011606 */
[----:B------:R-:W-:Y:S01]  /*2630*/  IMAD.MOV.U32 R6, RZ, RZ, -0x60 ;  /* 0xffffffa0ff067424 */ /* 0x000fe200078e00ff */
[----:B------:R-:W-:Y:S01]  /*2640*/  ULDC.64 UR4, c[0x0][0x9e0] ;  /* 0x0002780000047ab9 */ /* 0x000fe20000000a00 */
[C---:B------:R-:W-:Y:S01]  /*2650*/  IMAD R3, R79.reuse, -0x60, R16 ;  /* 0xffffffa04f037824 */ /* 0x040fe200078e0210 */
[----:B------:R-:W-:Y:S01]  /*2660*/  UISETP.GE.AND UP1, UPT, UR5, 0x1, UPT ;  /* 0x000000010500788c */ /* 0x000fe2000bf26270 */
[----:B------:R-:W0:Y:S01]  /*2670*/  SHFL.IDX PT, R8, R2, RZ, 0x1c1f ;  /* 0x001c1fff02087589 */ /* 0x000e2200000e0000 */
[----:B------:R-:W-:Y:S01]  /*2680*/  @!P1 PRMT R0, RZ, 0x654, R0 ;  /* 0x00000654ff009816 */ /* 0x000fe20000000000 */
[----:B------:R-:W-:Y:S01]  /*2690*/  IMAD R7, R79, R6, 0x61 ;  /* 0x000000614f077424 */ /* 0x000fe200078e0206 */
[----:B------:R-:W-:Y:S02]  /*26a0*/  IADD3 R15, -R18, 0x60, R3 ;  /* 0x00000060120f7810 */ /* 0x000fe40007ffe103 */
[----:B------:R-:W-:Y:S01]  /*26b0*/  PLOP3.LUT P2, PT, PT, PT, UP1, 0x40, 0x0 ;  /* 0x000000000000781c */ /* 0x000fe20003f4e818 */
[----:B------:R-:W-:-:S02]  /*26c0*/  WARPGROUP.DEPBAR.LE gsb0, 0x0 ;  /* 0x00008000000079c5 */ /* 0x000fc40000010000 */
[----:B------:R-:W-:-:S06]  /*26d0*/  WARPGROUP.ARRIVE ;  /* 0x00000000000079c5 */ /* 0x000fcc0000000000 */
[----:B------:R-:W-:Y:S03]  /*26e0*/  HGMMA.64x96x16.F32 R24, gdesc[UR8], R24, gsb0 ;  /* 0x01600000081879f0 */ /* 0x000fe60008000818 */
[----:B------:R-:W-:Y:S02]  /*26f0*/  WARPGROUP.DEPBAR.LE gsb0, 0x0 ;  /* 0x00008000000079c5 */ /* 0x000fe40000010000 */
[----:B------:R-:W-:-:S06]  /*2700*/  WARPGROUP.ARRIVE ;  /* 0x00000000000079c5 */ /* 0x000fcc0000000000 */
[----:B------:R-:W-:Y:S01]  /*2710*/  HGMMA.64x96x16.F32 R24, gdesc[UR12], R24, gsb0 ;  /* 0x016000000c1879f0 */ /* 0x000fe20008000818 */
[----:B------:R-:W-:Y:S02]  /*2720*/  ULDC UR14, c[0x0][0x9dc] ;  /* 0x00027700000e7ab9 */ /* 0x000fe40000000800 */
[----:B------:R-:W-:Y:S01]  /*2730*/  ULOP3.LUT UR6, URZ, UR14, URZ, 0x33, !UPT ;  /* 0x0000000e3f067292 */ /* 0x000fe2000f8e333f */
        /* <DEDUP_REMOVED lines=29> */
[----:B-1----:R-:W-:Y:S01]  /*2910*/  IADD3 R0, R16, R7, -R18 ;  /* 0x0000000710007210 */ /* 0x002fe20007ffe812 */
[----:B------:R-:W-:-:S04]  /*2920*/  VIADD R7, R7, 0xffffffff ;  /* 0xffffffff07077836 */ /* 0x000fc80000000000 */
[----:B------:R-:W-:Y:S02]  /*2930*/  IMAD.IADD R0, R0, 0x1, -R17 ;  /* 0x0000000100007824 */ /* 0x000fe400078e0a11 */
[----:B------:R-:W-:Y:S02]  /*2940*/  IMAD.IADD R9, R7, 0x1, -R18 ;  /* 0x0000000107097824 */ /* 0x000fe400078e0a12 */
[C---:B------:R-:W-:Y:S02]  /*2950*/  VIADD R10, R0.reuse, UR4 ;  /* 0x00000004000a7c36 */ /* 0x040fe40008000000 */
[----:B------:R-:W-:-:S03]  /*2960*/  VIADD R21, R0, UR6 ;  /* 0x0000000600157c36 */ /* 0x000fc60008000000 */
[----:B0-----:R-:W-:Y:S01]  /*2970*/  VIADDMNMX R0, R8, R10, R15, PT ;  /* 0x0000000a08007246 */ /* 0x001fe2000380010f */
[----:B------:R-:W-:Y:S01]  /*2980*/  IMAD.IADD R3, R21, 0x1, R8 ;  /* 0x0000000115037824 */ /* 0x000fe200078e0208 */
[----:B------:R-:W-:Y:S06]  /*2990*/  @P2 BRA `(.L_x_1148) ;  /* 0x0000000000542947 */ /* 0x000fec0003800000 */
[----:B------:R-:W-:Y:S01]  /*29a0*/  IADD3 R6, -R17, R16, R8 ;  /* 0x0000001011067210 */ /* 0x000fe20007ffe108 */
[----:B------:R-:W-:Y:S03]  /*29b0*/  BSSY B0, `(.L_x_1149) ;  /* 0x0000010000007945 */ /* 0x000fe60003800000 */
[----:B------:R-:W-:-:S13]  /*29c0*/  ISETP.GT.AND P2, PT, R6, -0x1, PT ;  /* 0xffffffff0600780c */ /* 0x000fda0003f44270 */
[----:B------:R-:W-:Y:S05]  /*29d0*/  @P2 BRA `(.L_x_1150) ;  /* 0x0000000000202947 */ /* 0x000fea0003800000 */
[----:B------:R-:W-:Y:S01]  /*29e0*/  UISETP.NE.AND UP2, UPT, UR5, 0x1, UPT ;  /* 0x000000010500788c */ /* 0x000fe2000bf45270 */
[----:B------:R-:W-:-:S05]  /*29f0*/  LOP3.LUT R6, RZ, R6, RZ, 0x33, !PT ;  /* 0x00000006ff067212 */ /* 0x000fca00078e33ff */
[----:B------:R-:W-:-:S05]  /*2a00*/  PLOP3.LUT P2, PT, PT, PT, UP2, 0x80, 0x0 ;  /* 0x000000000000781c */ /* 0x000fca0003f4f028 */
[----:B------:R-:W-:-:S08]  /*2a10*/  @UP2 ULDC.64 UR6, c[0x0][0x9e8] ;  /* 0x00027a0000062ab9 */ /* 0x000fd00000000a00 */
[----:B------:R-:W-:-:S05]  /*2a20*/  @P2 IMAD.HI.U32 R8, R6, UR6, RZ ;  /* 0x0000000606082c27 */ /* 0x000fca000f8e00ff */
[----:B------:R-:W-:-:S04]  /*2a30*/  @P2 SHF.R.U32.HI R6, RZ, UR7, R8 ;  /* 0x00000007ff062c19 */ /* 0x000fc80008011608 */
[----:B------:R-:W-:Y:S01]  /*2a40*/  LOP3.LUT R6, RZ, R6, RZ, 0x33, !PT ;  /* 0x00000006ff067212 */ /* 0x000fe200078e33ff */
[----:B------:R-:W-:Y:S06]  /*2a50*/  BRA `(.L_x_1151) ;  /* 0x0000000000147947 */ /* 0x000fec0003800000 */
.L_x_1150:
[----:B------:R-:W-:-:S06]  /*2a60*/  UISETP.NE.AND UP2, UPT, UR5, 0x1, UPT ;  /* 0x000000010500788c */ /* 0x000fcc000bf45270 */
[----:B------:R-:W-:-:S05]  /*2a70*/  PLOP3.LUT P2, PT, PT, PT, UP2, 0x80, 0x0 ;  /* 0x000000000000781c */ /* 0x000fca0003f4f028 */
[----:B------:R-:W-:-:S08]  /*2a80*/  @UP2 ULDC.64 UR6, c[0x0][0x9e8] ;  /* 0x00027a0000062ab9 */ /* 0x000fd00000000a00 */
[----:B------:R-:W-:-:S05]  /*2a90*/  @P2 IMAD.HI.U32 R8, R6, UR6, RZ ;  /* 0x0000000606082c27 */ /* 0x000fca000f8e00ff */
[----:B------:R-:W-:-:S07]  /*2aa0*/  @P2 SHF.R.U32.HI R6, RZ, UR7, R8 ;  /* 0x00000007ff062c19 */ /* 0x000fce0008011608 */
.L_x_1151:
[----:B------:R-:W-:Y:S05]  /*2ab0*/  BSYNC B0 ;  /* 0x0000000000007941 */ /* 0x000fea0003800000 */
.L_x_1149:
[----:B------:R-:W-:-:S05]  /*2ac0*/  IMAD R6, R6, UR5, R9 ;  /* 0x0000000506067c24 */ /* 0x000fca000f8e0209 */
[----:B------:R-:W-:Y:S02]  /*2ad0*/  VIMNMX R3, R3, R6, !PT ;  /* 0x0000000603037248 */ /* 0x000fe40007fe0100 */
[----:B------:R-:W-:-:S07]  /*2ae0*/  VIADDMNMX R0, R6, UR5, R0, PT ;  /* 0x0000000506007c46 */ /* 0x000fce000b800100 */
.L_x_1148:
[C---:B------:R-:W-:Y:S02]  /*2af0*/  ISETP.GE.AND P2, PT, R7.reuse, 0x2, PT ;  /* 0x000000020700780c */ /* 0x040fe40003f46270 */
[----:B------:R-:W-:Y:S02]  /*2b00*/  ISETP.GE.AND P6, PT, R7, 0xa, PT ;  /* 0x0000000a0700780c */ /* 0x000fe40003fc6270 */
[----:B------:R-:W-:Y:S02]  /*2b10*/  ISETP.GT.AND P4, PT, R3, 0x1, !P2 ;  /* 0x000000010300780c */ /* 0x000fe40005784270 */
[----:B------:R-:W-:Y:S02]  /*2b20*/  ISETP.GE.AND P3, PT, R7, 0x9, PT ;  /* 0x000000090700780c */ /* 0x000fe40003f66270 */
[----:B------:R-:W-:Y:S02]  /*2b30*/  ISETP.LT.OR P4, PT, R0, 0x2, P4 ;  /* 0x000000020000780c */ /* 0x000fe40002781670 */
[----:B------:R-:W-:-:S02]  /*2b40*/  P2R R11, PR, RZ, 0x40 ;  /* 0x00000040ff0b7803 */ /* 0x000fc40000000000 */
[----:B------:R-:W-:Y:S02]  /*2b50*/  FSEL R84, R25, -INF , !P4 ;  /* 0xff80000019547808 */ /* 0x000fe40006000000 */
[C---:B------:R-:W-:Y:S02]  /*2b60*/  ISETP.GT.AND P4, PT, R3.reuse, 0x9, !P6 ;  /* 0x000000090300780c */ /* 0x040fe40007784270 */
[----:B------:R-:W-:Y:S02]  /*2b70*/  ISETP.GT.AND P5, PT, R3, 0x8, !P3 ;  /* 0x000000080300780c */ /* 0x000fe40005fa4270 */
[----:B------:R-:W-:Y:S02]  /*2b80*/  ISETP.LT.OR P4, PT, R0, 0xa, P4 ;  /* 0x0000000a0000780c */ /* 0x000fe40002781670 */
[----:B------:R-:W-:Y:S02]  /*2b90*/  ISETP.GE.AND P6, PT, R7, 0x11, PT ;  /* 0x000000110700780c */ /* 0x000fe40003fc6270 */
[----:B------:R-:W-:-:S02]  /*2ba0*/  FSEL R86, R29, -INF , !P4 ;  /* 0xff8000001d567808 */ /* 0x000fc40006000000 */
[----:B------:R-:W-:Y:S02]  /*2bb0*/  ISETP.LT.OR P5, PT, R0, 0x9, P5 ;  /* 0x000000090000780c */ /* 0x000fe40002fa1670 */
[----:B------:R-:W-:Y:S02]  /*2bc0*/  ISETP.GT.AND P4, PT, R3, 0x10, !P6 ;  /* 0x000000100300780c */ /* 0x000fe40007784270 */
[----:B------:R-:W-:Y:S02]  /*2bd0*/  FSEL R158, R28, -INF , !P5 ;  /* 0xff8000001c9e7808 */ /* 0x000fe40006800000 */
        /* <DEDUP_REMOVED lines=15> */
[C---:B------:R-:W-:Y:S02]  /*2cd0*/  ISETP.LT.OR P4, PT, R0.reuse, 0x1a, P4 ;  /* 0x0000001a0000780c */ /* 0x040fe40002781670 */
        /* <DEDUP_REMOVED lines=65> */
[----:B------:R-:W-:Y:S02]  /*30f0*/  P2R R12, PR, RZ, 0x40 ;  /* 0x00000040ff0c7803 */ /* 0x000fe40000000000 */
        /* <DEDUP_REMOVED lines=16> */
[----:B------:R-:W-:-:S04]  /*3200*/  ISETP.GT.AND P6, PT, R3, 0x59, !P6 ;  /* 0x000000590300780c */ /* 0x000fc800077c4270 */
[----:B------:R-:W-:Y:S02]  /*3210*/  ISETP.LT.OR P6, PT, R0, 0x5a, P6 ;  /* 0x0000005a0000780c */ /* 0x000fe400037c1670 */
[----:B------:R-:W0:Y:S02]  /*3220*/  SHFL.IDX PT, R0, R2, 0x1, 0x1c1f ;  /* 0x003c1f0002007f89 */ /* 0x000e2400000e0000 */
[----:B------:R-:W-:Y:S02]  /*3230*/  FSEL R20, R69, -INF , !P6 ;  /* 0xff80000045147808 */ /* 0x000fe40007000000 */
[----:B------:R-:W-:Y:S02]  /*3240*/  PLOP3.LUT P6, PT, PT, PT, UP1, 0x40, 0x0 ;  /* 0x000000000000781c */ /* 0x000fe40003fce818 */
[----:B0-----:R-:W-:Y:S01]  /*3250*/  VIADDMNMX R15, R0, R10, R15, PT ;  /* 0x0000000a000f7246 */ /* 0x001fe2000380010f */
[----:B------:R-:W-:-:S10]  /*3260*/  IMAD.IADD R21, R21, 0x1, R0 ;  /* 0x0000000115157824 */ /* 0x000fd400078e0200 */
[----:B------:R-:W-:Y:S05]  /*3270*/  @P6 BRA `(.L_x_1152) ;  /* 0x00000000005c6947 */ /* 0x000fea0003800000 */
        /* <DEDUP_REMOVED lines=8> */
[----:B------:R-:W-:Y:S01]  /*3300*/  @P6 IMAD.HI.U32 R2, R0, UR6, RZ ;  /* 0x0000000600026c27 */ /* 0x000fe2000f8e00ff */
[----:B------:R-:W-:-:S13]  /*3310*/  PLOP3.LUT P6, PT, PT, PT, UP2, 0x80, 0x0 ;  /* 0x000000000000781c */ /* 0x000fda0003fcf028 */
[----:B------:R-:W-:-:S04]  /*3320*/  @P6 SHF.R.U32.HI R0, RZ, UR7, R2 ;  /* 0x00000007ff006c19 */ /* 0x000fc80008011602 */
[----:B------:R-:W-:Y:S01]  /*3330*/  LOP3.LUT R0, RZ, R0, RZ, 0x33, !PT ;  /* 0x00000000ff007212 */ /* 0x000fe200078e33ff */
[----:B------:R-:W-:Y:S06]  /*3340*/  BRA `(.L_x_1155) ;  /* 0x0000000000187947 */ /* 0x000fec0003800000 */
.L_x_1154:
[----:B------:R-:W-:-:S06]  /*3350*/  UISETP.NE.AND UP2, UPT, UR5, 0x1, UPT ;  /* 0x000000010500788c */ /* 0x000fcc000bf45270 */
[----:B------:R-:W-:-:S05]  /*3360*/  PLOP3.LUT P6, PT, PT, PT, UP2, 0x80, 0x0 ;  /* 0x000000000000781c */ /* 0x000fca0003fcf028 */
[----:B------:R-:W-:-:S08]  /*3370*/  @UP2 ULDC.64 UR6, c[0x0][0x9e8] ;  /* 0x00027a0000062ab9 */ /* 0x000fd00000000a00 */
[----:B------:R-:W-:Y:S01]  /*3380*/  @P6 IMAD.HI.U32 R2, R0, UR6, RZ ;  /* 0x0000000600026c27 */ /* 0x000fe2000f8e00ff */
[----:B------:R-:W-:-:S13]  /*3390*/  PLOP3.LUT P6, PT, PT, PT, UP2, 0x80, 0x0 ;  /* 0x000000000000781c */ /* 0x000fda0003fcf028 */
[----:B------:R-:W-:-:S07]  /*33a0*/  @P6 SHF.R.U32.HI R0, RZ, UR7, R2 ;  /* 0x00000007ff006c19 */ /* 0x000fce0008011602 */
.L_x_1155:
[----:B------:R-:W-:Y:S05]  /*33b0*/  BSYNC B0 ;  /* 0x0000000000007941 */ /* 0x000fea0003800000 */
.L_x_1153:
[----:B------:R-:W-:-:S05]  /*33c0*/  IMAD R0, R0, UR5, R9 ;  /* 0x0000000500007c24 */ /* 0x000fca000f8e0209 */
[----:B------:R-:W-:Y:S02]  /*33d0*/  VIMNMX R21, R21, R0, !PT ;  /* 0x0000000015157248 */ /* 0x000fe40007fe0100 */
[----:B------:R-:W-:-:S07]  /*33e0*/  VIADDMNMX R15, R0, UR5, R15, PT ;  /* 0x00000005000f7c46 */ /* 0x000fce000b80010f */
.L_x_1152:
[C---:B------:R-:W-:Y:S01]  /*33f0*/  ISETP.GT.AND P2, PT, R21.reuse, 0x1, !P2 ;  /* 0x000000011500780c */ /* 0x040fe20005744270 */
[----:B------:R-:W-:Y:S01]  /*3400*/  ULDC UR6, c[0x0][0x988] ;  /* 0x0002620000067ab9 */ /* 0x000fe20000000800 */
[----:B------:R-:W-:Y:S01]  /*3410*/  ISETP.GT.AND P3, PT, R21, 0x8, !P3 ;  /* 0x000000081500780c */ /* 0x000fe20005f64270 */
[----:B------:R-:W-:Y:S01]  /*3420*/  IMAD.U32 R9, RZ, RZ, UR6 ;  /* 0x00000006ff097e24 */ /* 0x000fe2000f8e00ff */
[C---:B------:R-:W-:Y:S01]  /*3430*/  ISETP.LT.OR P2, PT, R15.reuse, 0x2, P2 ;  /* 0x000000020f00780c */ /* 0x040fe20001741670 */
[----:B------:R-:W-:Y:S01]  /*3440*/  @UP0 ULDC UR6, c[0x0][0x44c] ;  /* 0x0001130000060ab9 */ /* 0x000fe20000000800 */
[----:B------:R-:W-:Y:S01]  /*3450*/  ISETP.LT.OR P3, PT, R15, 0x9, P3 ;  /* 0x000000090f00780c */ /* 0x000fe20001f61670 */
[----:B------:R-:W-:Y:S01]  /*3460*/  UIMAD.WIDE.U32 UR6, UR39, UR6, URZ ;  /* 0x00000006270672a5 */ /* 0x000fe2000f8e003f */
[----:B------:R-:W-:Y:S01]  /*3470*/  FSEL R36, R27, -INF , !P2 ;  /* 0xff8000001b247808 */ /* 0x000fe20005000000 */
[----:B------:R-:W-:Y:S01]  /*3480*/  @UP0 ULDC UR15, c[0x0][0x450] ;  /* 0x00011400000f0ab9 */ /* 0x000fe20000000800 */
[----:B------:R-:W-:Y:S01]  /*3490*/  ISETP.NE.AND P2, PT, R11, RZ, PT ;  /* 0x000000ff0b00720c */ /* 0x000fe20003f45270 */
[----:B------:R-:W-:Y:S01]  /*34a0*/  UMOV UR10, UR39 ;  /* 0x00000027000a7c82 */ /* 0x000fe20008000000 */
[----:B------:R-:W-:Y:S01]  /*34b0*/  FSEL R32, R30, -INF , !P3 ;  /* 0xff8000001e207808 */ /* 0x000fe20005800000 */
[----:B------:R-:W-:Y:S01]  /*34c0*/  @UP0 USHF.R.U32.HI UR10, URZ, UR15, UR7 ;  /* 0x0000000f3f0a0299 */ /* 0x000fe20008011607 */
[----:B------:R-:W-:-:S02]  /*34d0*/  ISETP.GT.AND P2, PT, R21, 0x9, !P2 ;  /* 0x000000091500780c */ /* 0x000fc40005744270 */
[----:B------:R-:W-:Y:S02]  /*34e0*/  ISETP.NE.AND P3, PT, R14, RZ, PT ;  /* 0x000000ff0e00720c */ /* 0x000fe40003f65270 */
[----:B------:R-:W-:Y:S02]  /*34f0*/  ISETP.LT.OR P2, PT, R15, 0xa, P2 ;  /* 0x0000000a0f00780c */ /* 0x000fe40001741670 */
[----:B------:R-:W-:Y:S02]  /*3500*/  ISETP.NE.AND P6, PT, R25, RZ, PT ;  /* 0x000000ff1900720c */ /* 0x000fe40003fc5270 */
[----:B------:R-:W-:Y:S02]  /*3510*/  FSEL R30, R31, -INF , !P2 ;  /* 0xff8000001f1e7808 */ /* 0x000fe40005000000 */
[----:B------:R-:W-:Y:S02]  /*3520*/  ISETP.NE.AND P2, PT, R12, RZ, PT ;  /* 0x000000ff0c00720c */ /* 0x000fe40003f45270 */
[----:B------:R-:W-:-:S02]  /*3530*/  FMNMX.FTZ R3, R156, R84, !PT ;  /* 0x000000549c037209 */ /* 0x000fc40007810000 */
[----:B------:R-:W-:Y:S02]  /*3540*/  ISETP.GT.AND P2, PT, R21, 0x10, !P2 ;  /* 0x000000101500780c */ /* 0x000fe40005744270 */
[----:B------:R-:W-:Y:S02]  /*3550*/  FMNMX.FTZ R3, R158, R3, !PT ;  /* 0x000000039e037209 */ /* 0x000fe40007810000 */
[----:B------:R-:W-:Y:S02]  /*3560*/  ISETP.LT.OR P2, PT, R15, 0x11, P2 ;  /* 0x000000110f00780c */ /* 0x000fe40001741670 */
[----:B------:R-:W-:Y:S02]  /*3570*/  FMNMX.FTZ R3, R86, R3, !PT ;  /* 0x0000000356037209 */ /* 0x000fe40007810000 */
[----:B------:R-:W-:Y:S02]  /*3580*/  FSEL R34, R34, -INF , !P2 ;  /* 0xff80000022227808 */ /* 0x000fe40005000000 */
[----:B------:R-:W-:-:S02]  /*3590*/  ISETP.NE.AND P2, PT, R13, RZ, PT ;  /* 0x000000ff0d00720c */ /* 0x000fc40003f45270 */
[----:B------:R-:W-:Y:S02]  /*35a0*/  FMNMX.FTZ R3, R152, R3, !PT ;  /* 0x0000000398037209 */ /* 0x000fe40007810000 */
[----:B------:R-:W-:Y:S02]  /*35b0*/  ISETP.GT.AND P2, PT, R21, 0x11, !P2 ;  /* 0x000000111500780c */ /* 0x000fe40005744270 */
[----:B------:R-:W-:Y:S02]  /*35c0*/  FMNMX.FTZ R3, R88, R3, !PT ;  /* 0x0000000358037209 */ /* 0x000fe40007810000 */
[----:B------:R-:W-:Y:S02]  /*35d0*/  ISETP.LT.OR P2, PT, R15, 0x12, P2 ;  /* 0x000000120f00780c */ /* 0x000fe40001741670 */
[----:B------:R-:W-:Y:S02]  /*35e0*/  FMNMX.FTZ R3, R90, R3, !PT ;  /* 0x000000035a037209 */ /* 0x000fe40007810000 */
[----:B------:R-:W-:-:S02]  /*35f0*/  FSEL R24, R35, -INF , !P2 ;  /* 0xff80000023187808 */ /* 0x000fc40005000000 */
[----:B------:R-:W-:Y:S02]  /*3600*/  ISETP.GT.AND P2, PT, R21, 0x18, !P3 ;  /* 0x000000181500780c */ /* 0x000fe40005f44270 */
[----:B------:R-:W-:Y:S02]  /*3610*/  FMNMX.FTZ R3, R92, R3, !PT ;  /* 0x000000035c037209 */ /* 0x000fe40007810000 */
[----:B------:R-:W-:Y:S02]  /*3620*/  ISETP.LT.OR P2, PT, R15, 0x19, P2 ;  /* 0x000000190f00780c */ /* 0x000fe40001741670 */
[----:B------:R-:W-:Y:S02]  /*3630*/  FMNMX.FTZ R3, R80, R3, !PT ;  /* 0x0000000350037209 */ /* 0x000fe40007810000 */
[----:B------:R-:W-:Y:S02]  /*3640*/  FSEL R38, R38, -INF , !P2 ;  /* 0xff80000026267808 */ /* 0x000fe40005000000 */
        /* <DEDUP_REMOVED lines=38> */
[----:B------:R-:W-:Y:S01]  /*38b0*/  ISETP.NE.AND P3, PT, R77, RZ, PT ;  /* 0x000000ff4d00720c */ /* 0x000fe20003f65270 */
[----:B------:R-:W0:Y:S01]  /*38c0*/  SHFL.BFLY PT, R82, R7, 0x2, 0x1f ;  /* 0x0c401f0007527f89 */ /* 0x000e2200000e0000 */
[----:B------:R-:W-:Y:S02]  /*38d0*/  FSEL R50, R50, -INF , !P2 ;  /* 0xff80000032327808 */ /* 0x000fe40005000000 */
[----:B------:R-:W-:Y:S02]  /*38e0*/  ISETP.NE.AND P2, PT, R73, RZ, PT ;  /* 0x000000ff4900720c */ /* 0x000fe40003f45270 */
[C---:B------:R-:W-:Y:S02]  /*38f0*/  ISETP.GT.AND P4, PT, R21.reuse, 0x51, !P4 ;  /* 0x000000511500780c */ /* 0x040fe40006784270 */
[----:B------:R-:W-:-:S02]  /*3900*/  ISETP.GT.AND P2, PT, R21, 0x31, !P2 ;  /* 0x000000311500780c */ /* 0x000fc40005744270 */
[----:B------:R-:W-:Y:S02]  /*3910*/  ISETP.GT.AND P5, PT, R21, 0x58, !P5 ;  /* 0x000000581500780c */ /* 0x000fe40006fa4270 */
[C---:B------:R-:W-:Y:S02]  /*3920*/  ISETP.LT.OR P2, PT, R15.reuse, 0x32, P2 ;  /* 0x000000320f00780c */ /* 0x040fe40001741670 */
[----:B------:R-:W-:Y:S02]  /*3930*/  ISETP.LT.OR P4, PT, R15, 0x52, P4 ;  /* 0x000000520f00780c */ /* 0x000fe40002781670 */
[----:B------:R-:W-:Y:S02]  /*3940*/  FSEL R6, R51, -INF , !P2 ;  /* 0xff80000033067808 */ /* 0x000fe40005000000 */
[----:B------:R-:W-:Y:S02]  /*3950*/  ISETP.NE.AND P2, PT, R49, RZ, PT ;  /* 0x000000ff3100720c */ /* 0x000fe40003f45270 */
[----:B------:R-:W-:-:S02]  /*3960*/  ISETP.LT.OR P5, PT, R15, 0x59, P5 ;  /* 0x000000590f00780c */ /* 0x000fc40002fa1670 */
[----:B------:R-:W-:Y:S02]  /*3970*/  ISETP.GT.AND P2, PT, R21, 0x38, !P2 ;  /* 0x000000381500780c */ /* 0x000fe40005744270 */
[----:B------:R-:W-:Y:S02]  /*3980*/  FSEL R70, R70, -INF , !P5 ;  /* 0xff80000046467808 */ /* 0x000fe40006800000 */
[----:B------:R-:W-:Y:S02]  /*3990*/  ISETP.LT.OR P2, PT, R15, 0x39, P2 ;  /* 0x000000390f00780c */ /* 0x000fe40001741670 */
[----:B0-----:R-:W-:Y:S02]  /*39a0*/  FMNMX.FTZ R82, R7, R82, !PT ;  /* 0x0000005207527209 */ /* 0x001fe40007810000 */
[----:B------:R-:W-:Y:S02]  /*39b0*/  FSEL R54, R54, -INF , !P2 ;  /* 0xff80000036367808 */ /* 0x000fe40005000000 */
[----:B------:R-:W-:Y:S01]  /*39c0*/  ISETP.NE.AND P2, PT, R75, RZ, PT ;  /* 0x000000ff4b00720c */ /* 0x000fe20003f45270 */
[----:B------:R-:W0:Y:S01]  /*39d0*/  SHFL.BFLY PT, R3, R82, 0x1, 0x1f ;  /* 0x0c201f0052037f89 */ /* 0x000e2200000e0000 */
[----:B------:R-:W-:-:S02]  /*39e0*/  R2UR UR11, R93 ;  /* 0x000000005d0b72ca */ /* 0x000fc400000e0000 */
[----:B------:R-:W-:-:S04]  /*39f0*/  ISETP.GT.AND P2, PT, R21, 0x39, !P2 ;  /* 0x000000391500780c */ /* 0x000fc80005744270 */
[----:B------:R-:W-:-:S04]  /*3a00*/  ISETP.LT.OR P2, PT, R15, 0x3a, P2 ;  /* 0x0000003a0f00780c */ /* 0x000fc80001741670 */
[----:B------:R-:W-:Y:S02]  /*3a10*/  FSEL R10, R55, -INF , !P2 ;  /* 0xff800000370a7808 */ /* 0x000fe40005000000 */
[----:B------:R-:W-:Y:S01]  /*3a20*/  ISETP.NE.AND P2, PT, R53, RZ, PT ;  /* 0x000000ff3500720c */ /* 0x000fe20003f45270 */
[----:B------:R-:W-:-:S03]  /*3a30*/  UIADD3 UR6, UR11, UR10, URZ ;  /* 0x0000000a0b067290 */ /* 0x000fc6000fffe03f */
[----:B------:R-:W-:Y:S01]  /*3a40*/  ISETP.GT.AND P2, PT, R21, 0x40, !P2 ;  /* 0x000000401500780c */ /* 0x000fe20005744270 */
[----:B------:R-:W-:-:S03]  /*3a50*/  UIADD3 UR4, UR6, UR4, URZ ;  /* 0x0000000406047290 */ /* 0x000fc6000fffe03f */
[----:B------:R-:W-:Y:S02]  /*3a60*/  ISETP.LT.OR P2, PT, R15, 0x41, P2 ;  /* 0x000000410f00780c */ /* 0x000fe40001741670 */
[----:B0-----:R-:W-:Y:S02]  /*3a70*/  FMNMX.FTZ R3, R82, R3, !PT ;  /* 0x0000000352037209 */ /* 0x001fe40007810000 */
[----:B------:R-:W-:Y:S02]  /*3a80*/  FSEL R58, R58, -INF , !P2 ;  /* 0xff8000003a3a7808 */ /* 0x000fe40005000000 */
[----:B------:R-:W-:Y:S01]  /*3a90*/  ISETP.GT.AND P2, PT, R21, 0x41, !P3 ;  /* 0x000000411500780c */ /* 0x000fe20005f44270 */
[----:B------:R-:W-:Y:S01]  /*3aa0*/  FMUL.FTZ R11, R3, R9 ;  /* 0x00000009030b7220 */ /* 0x000fe20000410000 */
[----:B------:R-:W-:Y:S02]  /*3ab0*/  ISETP.NE.AND P3, PT, R61, RZ, PT ;  /* 0x000000ff3d00720c */ /* 0x000fe40003f65270 */
[----:B------:R-:W-:-:S02]  /*3ac0*/  ISETP.LT.OR P2, PT, R15, 0x42, P2 ;  /* 0x000000420f00780c */ /* 0x000fc40001741670 */
[----:B------:R-:W-:Y:S02]  /*3ad0*/  ISETP.GT.AND P3, PT, R21, 0x50, !P3 ;  /* 0x000000501500780c */ /* 0x000fe40005f64270 */
[----:B------:R-:W-:Y:S02]  /*3ae0*/  FSEL R12, R59, -INF , !P2 ;  /* 0xff8000003b0c7808 */ /* 0x000fe40005000000 */
[----:B------:R-:W-:Y:S02]  /*3af0*/  ISETP.GT.AND P2, PT, R21, RZ, !P6 ;  /* 0x000000ff1500720c */ /* 0x000fe40007744270 */
[----:B------:R-:W-:Y:S02]  /*3b00*/  ISETP.NE.AND P6, PT, R57, RZ, PT ;  /* 0x000000ff3900720c */ /* 0x000fe40003fc5270 */
[C---:B------:R-:W-:Y:S02]  /*3b10*/  ISETP.LT.OR P2, PT, R15.reuse, 0x1, P2 ;  /* 0x000000010f00780c */ /* 0x040fe40001741670 */
[----:B------:R-:W-:-:S02]  /*3b20*/  ISETP.LT.OR P3, PT, R15, 0x51, P3 ;  /* 0x000000510f00780c */ /* 0x000fc40001f61670 */
[----:B------:R-:W-:Y:S02]  /*3b30*/  FSEL R26, R26, -INF , !P2 ;  /* 0xff8000001a1a7808 */ /* 0x000fe40005000000 */
[----:B------:R-:W-:Y:S02]  /*3b40*/  FSETP.NEU.FTZ.AND P2, PT, R3, -INF , PT ;  /* 0xff8000000300780b */ /* 0x000fe40003f5d000 */
[----:B------:R-:W-:Y:S02]  /*3b50*/  FMNMX.FTZ R7, R26, R36, !PT ;  /* 0x000000241a077209 */ /* 0x000fe40007810000 */
[----:B------:R-:W-:Y:S02]  /*3b60*/  FSEL R27, R11, RZ, P2 ;  /* 0x000000ff0b1b7208 */ /* 0x000fe40001000000 */
[----:B------:R-:W-:Y:S02]  /*3b70*/  FMNMX.FTZ R7, R32, R7, !PT ;  /* 0x0000000720077209 */ /* 0x000fe40007810000 */
[----:B------:R-:W-:Y:S01]  /*3b80*/  ISETP.GT.AND P2, PT, R21, 0x48, !P6 ;  /* 0x000000481500780c */ /* 0x000fe20007744270 */
[--C-:B------:R-:W-:Y:S01]  /*3b90*/  FFMA.FTZ R25, R84, R9, -R27.reuse ;  /* 0x0000000954197223 */ /* 0x100fe2000001081b */
[----:B------:R-:W-:Y:S01]  /*3ba0*/  FMNMX.FTZ R7, R30, R7, !PT ;  /* 0x000000071e077209 */ /* 0x000fe20007810000 */
[-CC-:B------:R-:W-:Y:S01]  /*3bb0*/  FFMA.FTZ R29, R86, R9.reuse, -R27.reuse ;  /* 0x00000009561d7223 */ /* 0x180fe2000001081b */
[----:B------:R-:W-:Y:S01]  /*3bc0*/  ISETP.LT.OR P2, PT, R15, 0x49, P2 ;  /* 0x000000490f00780c */ /* 0x000fe20001741670 */
[--C-:B------:R-:W-:Y:S01]  /*3bd0*/  FFMA.FTZ R31, R88, R9, -R27.reuse ;  /* 0x00000009581f7223 */ /* 0x100fe2000001081b */
[----:B------:R-:W-:Y:S01]  /*3be0*/  FMNMX.FTZ R11, R34, R7, !PT ;  /* 0x00000007220b7209 */ /* 0x000fe20007810000 */
[-CC-:B------:R-:W-:Y:S01]  /*3bf0*/  FFMA.FTZ R156, R156, R9.reuse, -R27.reuse ;  /* 0x000000099c9c7223 */ /* 0x180fe2000001081b */
[----:B------:R0:W-:Y:S01]  /*3c00*/  MUFU.EX2 R7, R25 ;  /* 0x0000001900077308 */ /* 0x0001e20000000800 */
[----:B------:R-:W-:Y:S01]  /*3c10*/  FSEL R62, R62, -INF , !P2 ;  /* 0xff8000003e3e7808 */ /* 0x000fe20005000000 */
[--C-:B------:R-:W-:Y:S01]  /*3c20*/  FFMA.FTZ R158, R158, R9, -R27.reuse ;  /* 0x000000099e9e7223 */ /* 0x100fe2000001081b */
[----:B------:R-:W-:Y:S01]  /*3c30*/  FMNMX.FTZ R11, R24, R11, !PT ;  /* 0x0000000b180b7209 */ /* 0x000fe20007810000 */
[-CC-:B------:R-:W-:Y:S01]  /*3c40*/  FFMA.FTZ R152, R152, R9.reuse, -R27.reuse ;  /* 0x0000000998987223 */ /* 0x180fe2000001081b */
[----:B------:R-:W-:Y:S01]  /*3c50*/  ISETP.NE.AND P2, PT, R81, RZ, PT ;  /* 0x000000ff5100720c */ /* 0x000fe20003f45270 */
[--C-:B------:R-:W-:Y:S01]  /*3c60*/  FFMA.FTZ R39, R8, R9, -R27.reuse ;  /* 0x0000000908277223 */ /* 0x100fe2000001081b */
[----:B------:R-:W-:Y:S01]  /*3c70*/  FMNMX.FTZ R11, R38, R11, !PT ;  /* 0x0000000b260b7209 */ /* 0x000fe20007810000 */
[----:B------:R-:W1:Y:S01]  /*3c80*/  MUFU.EX2 R156, R156 ;  /* 0x0000009c009c7308 */ /* 0x000e620000000800 */
[----:B------:R-:W-:Y:S01]  /*3c90*/  ISETP.GT.AND P2, PT, R21, 0x49, !P2 ;  /* 0x000000491500780c */ /* 0x000fe20005744270 */
[--C-:B------:R-:W-:Y:S01]  /*3ca0*/  FFMA.FTZ R33, R90, R9, -R27.reuse ;  /* 0x000000095a217223 */ /* 0x100fe2000001081b */
[----:B------:R-:W-:Y:S01]  /*3cb0*/  FMNMX.FTZ R11, R14, R11, !PT ;  /* 0x0000000b0e0b7209 */ /* 0x000fe20007810000 */
[-CC-:B------:R-:W-:Y:S01]  /*3cc0*/  FFMA.FTZ R20, R20, R9.reuse, -R27.reuse ;  /* 0x0000000914147223 */ /* 0x180fe2000001081b */
[----:B------:R-:W-:Y:S01]  /*3cd0*/  ISETP.LT.OR P2, PT, R15, 0x4a, P2 ;  /* 0x0000004a0f00780c */ /* 0x000fe20001741670 */
[--C-:B------:R-:W-:Y:S01]  /*3ce0*/  FFMA.FTZ R76, R76, R9, -R27.reuse ;  /* 0x000000094c4c7223 */ /* 0x100fe2000001081b */
[----:B------:R-:W-:Y:S01]  /*3cf0*/  FMNMX.FTZ R13, R42, R11, !PT ;  /* 0x0000000b2a0d7209 */ /* 0x000fe20007810000 */
[----:B------:R-:W-:Y:S01]  /*3d00*/  MUFU.EX2 R158, R158 ;  /* 0x0000009e009e7308 */ /* 0x000fe20000000800 */
[----:B------:R-:W-:Y:S01]  /*3d10*/  FSEL R82, R63, -INF , !P2 ;  /* 0xff8000003f527808 */ /* 0x000fe20005000000 */
[--C-:B------:R-:W-:Y:S01]  /*3d20*/  FFMA.FTZ R72, R72, R9, -R27.reuse ;  /* 0x0000000948487223 */ /* 0x100fe2000001081b */
[----:B------:R-:W-:Y:S01]  /*3d30*/  FMNMX.FTZ R13, R0, R13, !PT ;  /* 0x0000000d000d7209 */ /* 0x000fe20007810000 */
[-CC-:B------:R-:W-:Y:S01]  /*3d40*/  FFMA.FTZ R48, R48, R9.reuse, -R27.reuse ;  /* 0x0000000930307223 */ /* 0x180fe2000001081b */
[----:B------:R-:W-:Y:S01]  /*3d50*/  ISETP.NE.AND P6, PT, R65, RZ, PT ;  /* 0x000000ff4100720c */ /* 0x000fe20003fc5270 */
[--C-:B------:R-:W-:Y:S01]  /*3d60*/  FFMA.FTZ R52, R52, R9, -R27.reuse ;  /* 0x0000000934347223 */ /* 0x100fe2000001081b */
[----:B------:R-:W-:Y:S01]  /*3d70*/  FMNMX.FTZ R13, R46, R13, !PT ;  /* 0x0000000d2e0d7209 */ /* 0x000fe20007810000 */
[----:B------:R2:W-:Y:S01]  /*3d80*/  MUFU.EX2 R11, R29 ;  /* 0x0000001d000b7308 */ /* 0x0005e20000000800 */
[----:B------:R-:W-:Y:S01]  /*3d90*/  FSEL R66, R66, -INF , !P3 ;  /* 0xff80000042427808 */ /* 0x000fe20005800000 */
[--C-:B------:R-:W-:Y:S01]  /*3da0*/  FFMA.FTZ R44, R44, R9, -R27.reuse ;  /* 0x000000092c2c7223 */ /* 0x100fe2000001081b */
[----:B------:R-:W-:Y:S01]  /*3db0*/  FMNMX.FTZ R13, R2, R13, !PT ;  /* 0x0000000d020d7209 */ /* 0x000fe20007810000 */
[-CC-:B------:R-:W-:Y:S01]  /*3dc0*/  FFMA.FTZ R56, R56, R9.reuse, -R27.reuse ;  /* 0x0000000938387223 */ /* 0x180fe2000001081b */
[----:B------:R-:W-:Y:S01]  /*3dd0*/  ISETP.GT.AND P6, PT, R21, 0x59, !P6 ;  /* 0x000000591500780c */ /* 0x000fe200077c4270 */
[--C-:B------:R-:W-:Y:S01]  /*3de0*/  FFMA.FTZ R21, R80, R9, -R27.reuse ;  /* 0x0000000950157223 */ /* 0x100fe2000001081b */
[----:B0-----:R-:W-:Y:S01]  /*3df0*/  FMNMX.FTZ R25, R50, R13, !PT ;  /* 0x0000000d32197209 */ /* 0x001fe20007810000 */
[----:B------:R-:W-:Y:S01]  /*3e00*/  MUFU.EX2 R152, R152 ;  /* 0x0000009800987308 */ /* 0x000fe20000000800 */
[----:B------:R-:W-:Y:S01]  /*3e10*/  FSEL R80, R67, -INF , !P4 ;  /* 0xff80000043507808 */ /* 0x000fe20006000000 */
[--C-:B--2---:R-:W-:Y:S01]  /*3e20*/  FFMA.FTZ R29, R92, R9, -R27.reuse ;  /* 0x000000095c1d7223 */ /* 0x104fe2000001081b */
[----:B------:R-:W-:Y:S01]  /*3e30*/  FMNMX.FTZ R25, R6, R25, !PT ;  /* 0x0000001906197209 */ /* 0x000fe20007810000 */
[-CC-:B------:R-:W-:Y:S01]  /*3e40*/  FFMA.FTZ R40, R40, R9.reuse, -R27.reuse ;  /* 0x0000000928287223 */ /* 0x180fe2000001081b */
[----:B------:R-:W-:Y:S01]  /*3e50*/  ISETP.LT.OR P6, PT, R15, 0x5a, P6 ;  /* 0x0000005a0f00780c */ /* 0x000fe200037c1670 */
[--C-:B------:R-:W-:Y:S01]  /*3e60*/  FFMA.FTZ R15, R74, R9, -R27.reuse ;  /* 0x000000094a0f7223 */ /* 0x100fe2000001081b */
[----:B------:R-:W-:Y:S01]  /*3e70*/  FMNMX.FTZ R25, R54, R25, !PT ;  /* 0x0000001936197209 */ /* 0x000fe20007810000 */
[----:B------:R0:W-:Y:S01]  /*3e80*/  MUFU.EX2 R154, R29 ;  /* 0x0000001d009a7308 */ /* 0x0001e20000000800 */
[-CC-:B------:R-:W-:Y:S01]  /*3e90*/  FFMA.FTZ R60, R60, R9.reuse, -R27.reuse ;  /* 0x000000093c3c7223 */ /* 0x180fe2000001081b */
[--C-:B------:R-:W-:Y:S01]  /*3ea0*/  FFMA.FTZ R28, R28, R9, -R27.reuse ;  /* 0x000000091c1c7223 */ /* 0x100fe2000001081b */
[----:B------:R-:W-:Y:S01]  /*3eb0*/  FMNMX.FTZ R25, R10, R25, !PT ;  /* 0x000000190a197209 */ /* 0x000fe20007810000 */
[-CC-:B------:R-:W-:Y:S01]  /*3ec0*/  FFMA.FTZ R64, R64, R9.reuse, -R27.reuse ;  /* 0x0000000940407223 */ /* 0x180fe2000001081b */
[----:B------:R-:W-:Y:S01]  /*3ed0*/  FFMA.FTZ R68, R68, R9, -R27 ;  /* 0x0000000944447223 */ /* 0x000fe2000001081b */
[----:B-1----:R-:W-:Y:S01]  /*3ee0*/  FADD.FTZ R41, R156, R7 ;  /* 0x000000079c297221 */ /* 0x002fe20000010000 */
[----:B------:R-:W-:Y:S01]  /*3ef0*/  FMNMX.FTZ R25, R58, R25, !PT ;  /* 0x000000193a197209 */ /* 0x000fe20007810000 */
[----:B------:R-:W-:Y:S01]  /*3f00*/  MUFU.EX2 R13, R31 ;  /* 0x0000001f000d7308 */ /* 0x000fe20000000800 */
[----:B0-----:R-:W-:Y:S01]  /*3f10*/  FFMA.FTZ R29, R78, R9, -R27 ;  /* 0x000000094e1d7223 */ /* 0x001fe2000001081b */
[----:B------:R-:W-:-:S02]  /*3f20*/  FSEL R78, R71, -INF , !P6 ;  /* 0xff800000474e7808 */ /* 0x000fc40007000000 */
[----:B------:R-:W-:Y:S02]  /*3f30*/  FMNMX.FTZ R25, R12, R25, !PT ;  /* 0x000000190c197209 */ /* 0x000fe40007810000 */
[----:B------:R-:W-:Y:S02]  /*3f40*/  F2FP.F16.F32.PACK_AB R156, R7, R156 ;  /* 0x0000009c079c723e */ /* 0x000fe400000000ff */
        /* <DEDUP_REMOVED lines=9> */
[----:B------:R-:W0:Y:S01]  /*3fe0*/  SHFL.BFLY PT, R74, R25, 0x2, 0x1f ;  /* 0x0c401f00194a7f89 */ /* 0x000e2200000e0000 */
[----:B------:R-:W-:Y:S08]  /*3ff0*/  MUFU.EX2 R148, R29 ;  /* 0x0000001d00947308 */ /* 0x000ff00000000800 */
[----:B------:R-:W1:Y:S08]  /*4000*/  MUFU.EX2 R76, R76 ;  /* 0x0000004c004c7308 */ /* 0x000e700000000800 */
[----:B------:R-:W-:Y:S01]  /*4010*/  MUFU.EX2 R72, R72 ;  /* 0x0000004800487308 */ /* 0x000fe20000000800 */
[----:B0-----:R-:W-:-:S07]  /*4020*/  FMNMX.FTZ R74, R25, R74, !PT ;  /* 0x0000004a194a7209 */ /* 0x001fce0007810000 */
[----:B------:R-:W0:Y:S01]  /*4030*/  MUFU.EX2 R29, R48 ;  /* 0x00000030001d7308 */ /* 0x000e220000000800 */
[----:B-1----:R-:W-:Y:S01]  /*4040*/  F2FP.F16.F32.PACK_AB R150, R31, R76 ;  /* 0x0000004c1f96723e */ /* 0x002fe200000000ff */
[----:B------:R-:W1:Y:S06]  /*4050*/  SHFL.BFLY PT, R15, R74, 0x1, 0x1f ;  /* 0x0c201f004a0f7f89 */ /* 0x000e6c00000e0000 */
[----:B------:R-:W-:Y:S08]  /*4060*/  MUFU.EX2 R52, R52 ;  /* 0x0000003400347308 */ /* 0x000ff00000000800 */
[----:B------:R-:W2:Y:S01]  /*4070*/  MUFU.EX2 R35, R44 ;  /* 0x0000002c00237308 */ /* 0x000ea20000000800 */
[----:B0-----:R-:W-:-:S07]  /*4080*/  F2FP.F16.F32.PACK_AB R144, R29, R72 ;  /* 0x000000481d90723e */ /* 0x001fce00000000ff */
[----:B------:R-:W-:Y:S01]  /*4090*/  MUFU.EX2 R56, R56 ;  /* 0x0000003800387308 */ /* 0x000fe20000000800 */
[----:B-1----:R-:W-:-:S04]  /*40a0*/  FMNMX.FTZ R8, R74, R15, !PT ;  /* 0x0000000f4a087209 */ /* 0x002fc80007810000 */
[C---:B------:R-:W-:Y:S01]  /*40b0*/  FSETP.NEU.FTZ.AND P2, PT, R8.reuse, -INF , PT ;  /* 0xff8000000800780b */ /* 0x040fe20003f5d000 */
[----:B------:R-:W-:Y:S02]  /*40c0*/  FMUL.FTZ R15, R8, R9 ;  /* 0x00000009080f7220 */ /* 0x000fe40000410000 */
[----:B------:R-:W0:Y:S01]  /*40d0*/  MUFU.EX2 R25, R40 ;  /* 0x0000002800197308 */ /* 0x000e220000000800 */
[----:B--2---:R-:W-:Y:S02]  /*40e0*/  F2FP.F16.F32.PACK_AB R146, R35, R52 ;  /* 0x000000342392723e */ /* 0x004fe400000000ff */
[----:B------:R-:W-:Y:S02]  /*40f0*/  FSEL R27, R15, RZ, P2 ;  /* 0x000000ff0f1b7208 */ /* 0x000fe40001000000 */
[----:B------:R-:W-:-:S03]  /*4100*/  PLOP3.LUT P2, PT, PT, PT, UP1, 0x40, 0x0 ;  /* 0x000000000000781c */ /* 0x000fc60003f4e818 */
[----:B------:R1:W-:Y:S01]  /*4110*/  MUFU.EX2 R15, R20 ;  /* 0x00000014000f7308 */ /* 0x0003e20000000800 */
[-CC-:B------:R-:W-:Y:S01]  /*4120*/  FFMA.FTZ R26, R26, R9.reuse, -R27.reuse ;  /* 0x000000091a1a7223 */ /* 0x180fe2000001081b */
[-CC-:B------:R-:W-:Y:S01]  /*4130*/  FFMA.FTZ R14, R14, R9.reuse, -R27.reuse ;  /* 0x000000090e0e7223 */ /* 0x180fe2000001081b */
[-CC-:B------:R-:W-:Y:S01]  /*4140*/  FFMA.FTZ R36, R36, R9.reuse, -R27.reuse ;  /* 0x0000000924247223 */ /* 0x180fe2000001081b */
[-CC-:B------:R-:W-:Y:S01]  /*4150*/  FFMA.FTZ R32, R32, R9.reuse, -R27.reuse ;  /* 0x0000000920207223 */ /* 0x180fe2000001081b */
[-CC-:B------:R-:W-:Y:S01]  /*4160*/  FFMA.FTZ R30, R30, R9.reuse, -R27.reuse ;  /* 0x000000091e1e7223 */ /* 0x180fe2000001081b */
[-CC-:B------:R-:W-:Y:S01]  /*4170*/  FFMA.FTZ R34, R34, R9.reuse, -R27.reuse ;  /* 0x0000000922227223 */ /* 0x180fe2000001081b */
[-C--:B------:R-:W-:Y:S01]  /*4180*/  FFMA.FTZ R0, R0, R9.reuse, -R27 ;  /* 0x0000000900007223 */ /* 0x080fe2000001081b */
[----:B------:R2:W-:Y:S01]  /*4190*/  MUFU.EX2 R155, R14 ;  /* 0x0000000e009b7308 */ /* 0x0005e20000000800 */
[----:B-1----:R-:W-:Y:S01]  /*41a0*/  FADD.FTZ R20, R158, R41 ;  /* 0x000000299e147221 */ /* 0x002fe20000010000 */
[-CC-:B------:R-:W-:Y:S01]  /*41b0*/  FFMA.FTZ R24, R24, R9.reuse, -R27.reuse ;  /* 0x0000000918187223 */ /* 0x180fe2000001081b */
[-CC-:B------:R-:W-:Y:S01]  /*41c0*/  FFMA.FTZ R38, R38, R9.reuse, -R27.reuse ;  /* 0x0000000926267223 */ /* 0x180fe2000001081b */
[-CC-:B------:R-:W-:Y:S01]  /*41d0*/  FFMA.FTZ R2, R2, R9.reuse, -R27.reuse ;  /* 0x0000000902027223 */ /* 0x180fe2000001081b */
[----:B------:R-:W-:Y:S01]  /*41e0*/  FADD.FTZ R41, R11, R20 ;  /* 0x000000140b297221 */ /* 0x000fe20000010000 */
[-CC-:B------:R-:W-:Y:S01]  /*41f0*/  FFMA.FTZ R42, R42, R9.reuse, -R27.reuse ;  /* 0x000000092a2a7223 */ /* 0x180fe2000001081b */
[-C--:B------:R-:W-:Y:S01]  /*4200*/  FFMA.FTZ R46, R46, R9.reuse, -R27 ;  /* 0x000000092e2e7223 */ /* 0x080fe2000001081b */
[----:B------:R-:W-:Y:S01]  /*4210*/  MUFU.EX2 R26, R26 ;  /* 0x0000001a001a7308 */ /* 0x000fe20000000800 */
[----:B--2---:R-:W-:Y:S01]  /*4220*/  FADD.FTZ R14, R152, R41 ;  /* 0x00000029980e7221 */ /* 0x004fe20000010000 */
[-CC-:B------:R-:W-:Y:S01]  /*4230*/  FFMA.FTZ R50, R50, R9.reuse, -R27.reuse ;  /* 0x0000000932327223 */ /* 0x180fe2000001081b */
[-CC-:B------:R-:W-:Y:S01]  /*4240*/  FFMA.FTZ R6, R6, R9.reuse, -R27.reuse ;  /* 0x0000000906067223 */ /* 0x180fe2000001081b */
[-CC-:B------:R-:W-:Y:S01]  /*4250*/  FFMA.FTZ R54, R54, R9.reuse, -R27.reuse ;  /* 0x0000000936367223 */ /* 0x180fe2000001081b */
[----:B------:R-:W-:Y:S01]  /*4260*/  FADD.FTZ R14, R13, R14 ;  /* 0x0000000e0d0e7221 */ /* 0x000fe20000010000 */
[----:B------:R-:W-:Y:S01]  /*4270*/  F2FP.F16.F32.PACK_AB R158, R11, R158 ;  /* 0x0000009e0b9e723e */ /* 0x000fe200000000ff */
[-CC-:B------:R-:W-:Y:S01]  /*4280*/  FFMA.FTZ R10, R10, R9.reuse, -R27.reuse ;  /* 0x000000090a0a7223 */ /* 0x180fe2000001081b */
[----:B------:R-:W1:Y:S01]  /*4290*/  MUFU.EX2 R157, R36 ;  /* 0x00000024009d7308 */ /* 0x000e620000000800 */
[----:B------:R-:W-:Y:S01]  /*42a0*/  FADD.FTZ R41, R33, R14 ;  /* 0x0000000e21297221 */ /* 0x000fe20000010000 */
[-CC-:B------:R-:W-:Y:S01]  /*42b0*/  FFMA.FTZ R58, R58, R9.reuse, -R27.reuse ;  /* 0x000000093a3a7223 */ /* 0x180fe2000001081b */
[-CC-:B------:R-:W-:Y:S01]  /*42c0*/  FFMA.FTZ R12, R12, R9.reuse, -R27.reuse ;  /* 0x000000090c0c7223 */ /* 0x180fe2000001081b */
[-CC-:B------:R-:W-:Y:S01]  /*42d0*/  FFMA.FTZ R62, R62, R9.reuse, -R27.reuse ;  /* 0x000000093e3e7223 */ /* 0x180fe2000001081b */
[-CC-:B------:R-:W-:Y:S01]  /*42e0*/  FFMA.FTZ R82, R82, R9.reuse, -R27.reuse ;  /* 0x0000000952527223 */ /* 0x180fe2000001081b */
[-CC-:B------:R-:W-:Y:S01]  /*42f0*/  FFMA.FTZ R66, R66, R9.reuse, -R27.reuse ;  /* 0x0000000942427223 */ /* 0x180fe2000001081b */
[-CC-:B------:R-:W-:Y:S01]  /*4300*/  FFMA.FTZ R80, R80, R9.reuse, -R27.reuse ;  /* 0x0000000950507223 */ /* 0x180fe2000001081b */
[----:B------:R-:W2:Y:S01]  /*4310*/  MUFU.EX2 R32, R32 ;  /* 0x0000002000207308 */ /* 0x000ea20000000800 */
[-CC-:B------:R-:W-:Y:S01]  /*4320*/  FFMA.FTZ R70, R70, R9.reuse, -R27.reuse ;  /* 0x0000000946467223 */ /* 0x180fe2000001081b */
[----:B------:R-:W-:Y:S01]  /*4330*/  FFMA.FTZ R27, R78, R9, -R27 ;  /* 0x000000094e1b7223 */ /* 0x000fe2000001081b */
[----:B------:R-:W-:-:S02]  /*4340*/  F2FP.F16.F32.PACK_AB R152, R13, R152 ;  /* 0x000000980d98723e */ /* 0x000fc400000000ff */
[----:B0-----:R-:W-:-:S03]  /*4350*/  F2FP.F16.F32.PACK_AB R140, R25, R56 ;  /* 0x00000038198c723e */ /* 0x001fc600000000ff */
[----:B------:R-:W0:Y:S08]  /*4360*/  MUFU.EX2 R159, R30 ;  /* 0x0000001e009f7308 */ /* 0x000e300000000800 */
[----:B------:R3:W-:Y:S08]  /*4370*/  MUFU.EX2 R149, R0 ;  /* 0x0000000000957308 */ /* 0x0007f00000000800 */
[----:B------:R-:W4:Y:S01]  /*4380*/  MUFU.EX2 R34, R34 ;  /* 0x0000002200227308 */ /* 0x000f220000000800 */
[----:B---3--:R-:W-:Y:S01]  /*4390*/  FADD.FTZ R0, R154, R41 ;  /* 0x000000299a007221 */ /* 0x008fe20000010000 */
[----:B-1----:R-:W-:Y:S01]  /*43a0*/  FADD.FTZ R41, R26, R157 ;  /* 0x0000009d1a297221 */ /* 0x002fe20000010000 */
[----:B------:R-:W-:-:S02]  /*43b0*/  F2FP.F16.F32.PACK_AB R154, R154, R33 ;  /* 0x000000219a9a723e */ /* 0x000fc400000000ff */
[----:B------:R-:W-:Y:S01]  /*43c0*/  FADD.FTZ R43, R21, R0 ;  /* 0x00000000152b7221 */ /* 0x000fe20000010000 */
[----:B--2---:R-:W-:Y:S01]  /*43d0*/  FADD.FTZ R0, R32, R41 ;  /* 0x0000002920007221 */ /* 0x004fe20000010000 */
[----:B------:R-:W-:Y:S01]  /*43e0*/  F2FP.F16.F32.PACK_AB R157, R157, R26 ;  /* 0x0000001a9d9d723e */ /* 0x000fe200000000ff */
[----:B------:R-:W1:Y:S01]  /*43f0*/  MUFU.EX2 R153, R24 ;  /* 0x0000001800997308 */ /* 0x000e620000000800 */
[C---:B------:R-:W-:Y:S01]  /*4400*/  FADD.FTZ R43, R148.reuse, R43 ;  /* 0x0000002b942b7221 */ /* 0x040fe20000010000 */
[C---:B0-----:R-:W-:Y:S01]  /*4410*/  FADD.FTZ R41, R159.reuse, R0 ;  /* 0x000000009f297221 */ /* 0x041fe20000010000 */
[----:B------:R-:W-:Y:S02]  /*4420*/  F2FP.F16.F32.PACK_AB R148, R148, R21 ;  /* 0x000000159494723e */ /* 0x000fe400000000ff */
[----:B------:R-:W-:-:S03]  /*4430*/  F2FP.F16.F32.PACK_AB R159, R159, R32 ;  /* 0x000000209f9f723e */ /* 0x000fc600000000ff */
[----:B------:R-:W0:Y:S01]  /*4440*/  MUFU.EX2 R38, R38 ;  /* 0x0000002600267308 */ /* 0x000e220000000800 */
[----:B----4-:R-:W-:-:S07]  /*4450*/  FADD.FTZ R0, R34, R41 ;  /* 0x0000002922007221 */ /* 0x010fce0000010000 */
[----:B------:R2:W-:Y:S01]  /*4460*/  MUFU.EX2 R151, R2 ;  /* 0x0000000200977308 */ /* 0x0005e20000000800 */
[C---:B-1----:R-:W-:Y:S01]  /*4470*/  FADD.FTZ R41, R153.reuse, R0 ;  /* 0x0000000099297221 */ /* 0x042fe20000010000 */
[----:B------:R-:W-:-:S06]  /*4480*/  F2FP.F16.F32.PACK_AB R153, R153, R34 ;  /* 0x000000229999723e */ /* 0x000fcc00000000ff */
[----:B------:R-:W1:Y:S01]  /*4490*/  MUFU.EX2 R42, R42 ;  /* 0x0000002a002a7308 */ /* 0x000e620000000800 */
[----:B--2---:R-:W-:Y:S01]  /*44a0*/  FADD.FTZ R2, R76, R43 ;  /* 0x0000002b4c027221 */ /* 0x004fe20000010000 */
[----:B0-----:R-:W-:-:S03]  /*44b0*/  FADD.FTZ R0, R38, R41 ;  /* 0x0000002926007221 */ /* 0x001fc60000010000 */
[----:B------:R-:W-:Y:S01]  /*44c0*/  FADD.FTZ R43, R31, R2 ;  /* 0x000000021f2b7221 */ /* 0x000fe20000010000 */
[C---:B------:R-:W-:Y:S01]  /*44d0*/  FADD.FTZ R41, R155.reuse, R0 ;  /* 0x000000009b297221 */ /* 0x040fe20000010000 */
[----:B------:R-:W-:Y:S01]  /*44e0*/  F2FP.F16.F32.PACK_AB R155, R155, R38 ;  /* 0x000000269b9b723e */ /* 0x000fe200000000ff */
[----:B------:R-:W0:Y:S01]  /*44f0*/  MUFU.EX2 R46, R46 ;  /* 0x0000002e002e7308 */ /* 0x000e220000000800 */
[----:B------:R-:W-:-:S04]  /*4500*/  FADD.FTZ R2, R72, R43 ;  /* 0x0000002b48027221 */ /* 0x000fc80000010000 */
[----:B------:R-:W-:-:S03]  /*4510*/  FADD.FTZ R43, R29, R2 ;  /* 0x000000021d2b7221 */ /* 0x000fc60000010000 */
[----:B------:R-:W2:Y:S01]  /*4520*/  MUFU.EX2 R60, R60 ;  /* 0x0000003c003c7308 */ /* 0x000ea20000000800 */
[----:B------:R-:W-:Y:S01]  /*4530*/  FADD.FTZ R2, R52, R43 ;  /* 0x0000002b34027221 */ /* 0x000fe20000010000 */
[----:B-1----:R-:W-:-:S03]  /*4540*/  FADD.FTZ R0, R42, R41 ;  /* 0x000000292a007221 */ /* 0x002fc60000010000 */
[----:B------:R-:W-:Y:S01]  /*4550*/  FADD.FTZ R43, R35, R2 ;  /* 0x00000002232b7221 */ /* 0x000fe20000010000 */
[C---:B------:R-:W-:Y:S01]  /*4560*/  FADD.FTZ R7, R149.reuse, R0 ;  /* 0x0000000095077221 */ /* 0x040fe20000010000 */
[----:B------:R-:W-:Y:S01]  /*4570*/  F2FP.F16.F32.PACK_AB R149, R149, R42 ;  /* 0x0000002a9595723e */ /* 0x000fe200000000ff */
[----:B------:R-:W1:Y:S01]  /*4580*/  MUFU.EX2 R37, R28 ;  /* 0x0000001c00257308 */ /* 0x000e620000000800 */
[----:B------:R-:W-:Y:S01]  /*4590*/  FADD.FTZ R2, R56, R43 ;  /* 0x0000002b38027221 */ /* 0x000fe20000010000 */
[----:B0-----:R-:W-:-:S03]  /*45a0*/  FADD.FTZ R0, R46, R7 ;  /* 0x000000072e007221 */ /* 0x001fc60000010000 */
[----:B------:R-:W-:Y:S01]  /*45b0*/  FADD.FTZ R11, R25, R2 ;  /* 0x00000002190b7221 */ /* 0x000fe20000010000 */
[C---:B------:R-:W-:Y:S01]  /*45c0*/  FADD.FTZ R7, R151.reuse, R0 ;  /* 0x0000000097077221 */ /* 0x040fe20000010000 */
[----:B------:R-:W-:Y:S01]  /*45d0*/  F2FP.F16.F32.PACK_AB R151, R151, R46 ;  /* 0x0000002e9797723e */ /* 0x000fe200000000ff */
[----:B------:R-:W0:Y:S01]  /*45e0*/  MUFU.EX2 R50, R50 ;  /* 0x0000003200327308 */ /* 0x000e220000000800 */
[----:B--2---:R-:W-:-:S07]  /*45f0*/  FADD.FTZ R2, R60, R11 ;  /* 0x0000000b3c027221 */ /* 0x004fce0000010000 */
[----:B------:R-:W2:Y:S01]  /*4600*/  MUFU.EX2 R64, R64 ;  /* 0x0000004000407308 */ /* 0x000ea20000000800 */
[C---:B-1----:R-:W-:Y:S01]  /*4610*/  FADD.FTZ R11, R37.reuse, R2 ;  /* 0x00000002250b7221 */ /* 0x042fe20000010000 */
[----:B------:R-:W-:-:S06]  /*4620*/  F2FP.F16.F32.PACK_AB R142, R37, R60 ;  /* 0x0000003c258e723e */ /* 0x000fcc00000000ff */
[----:B------:R-:W1:Y:S01]  /*4630*/  MUFU.EX2 R145, R6 ;  /* 0x0000000600917308 */ /* 0x000e620000000800 */
[----:B0-----:R-:W-:-:S07]  /*4640*/  FADD.FTZ R0, R50, R7 ;  /* 0x0000000732007221 */ /* 0x001fce0000010000 */
[----:B------:R-:W0:Y:S01]  /*4650*/  MUFU.EX2 R39, R39 ;  /* 0x0000002700277308 */ /* 0x000e220000000800 */
[----:B--2---:R-:W-:-:S07]  /*4660*/  FADD.FTZ R2, R64, R11 ;  /* 0x0000000b40027221 */ /* 0x004fce0000010000 */
[----:B------:R-:W2:Y:S01]  /*4670*/  MUFU.EX2 R54, R54 ;  /* 0x0000003600367308 */ /* 0x000ea20000000800 */
[C---:B-1----:R-:W-:Y:S01]  /*4680*/  FADD.FTZ R7, R145.reuse, R0 ;  /* 0x0000000091077221 */ /* 0x042fe20000010000 */
[----:B------:R-:W-:-:S06]  /*4690*/  F2FP.F16.F32.PACK_AB R145, R145, R50 ;  /* 0x000000329191723e */ /* 0x000fcc00000000ff */
[----:B------:R-:W1:Y:S01]  /*46a0*/  MUFU.EX2 R68, R68 ;  /* 0x0000004400447308 */ /* 0x000e620000000800 */
[C---:B0-----:R-:W-:Y:S01]  /*46b0*/  FADD.FTZ R11, R39.reuse, R2 ;  /* 0x00000002270b7221 */ /* 0x041fe20000010000 */
[----:B------:R-:W-:-:S06]  /*46c0*/  F2FP.F16.F32.PACK_AB R136, R39, R64 ;  /* 0x000000402788723e */ /* 0x000fcc00000000ff */
[----:B------:R0:W3:Y:S01]  /*46d0*/  MUFU.EX2 R147, R10 ;  /* 0x0000000a00937308 */ /* 0x0000e20000000800 */
[----:B--2---:R-:W-:-:S07]  /*46e0*/  FADD.FTZ R0, R54, R7 ;  /* 0x0000000736007221 */ /* 0x004fce0000010000 */
[----:B------:R-:W2:Y:S01]  /*46f0*/  MUFU.EX2 R58, R58 ;  /* 0x0000003a003a7308 */ /* 0x000ea20000000800 */
[----:B-1----:R-:W-:Y:S01]  /*4700*/  FADD.FTZ R2, R68, R11 ;  /* 0x0000000b44027221 */ /* 0x002fe20000010000 */
[----:B------:R-:W-:Y:S01]  /*4710*/  F2FP.F16.F32.PACK_AB R138, R15, R68 ;  /* 0x000000440f8a723e */ /* 0x000fe200000000ff */
[----:B0-----:R-:W-:Y:S02]  /*4720*/  VIADD R10, R79, 0xfffffffe ;  /* 0xfffffffe4f0a7836 */ /* 0x001fe40000000000 */
[----:B------:R-:W-:-:S03]  /*4730*/  FADD.FTZ R7, R15, R2 ;  /* 0x000000020f077221 */ /* 0x000fc60000010000 */
[----:B------:R-:W0:Y:S01]  /*4740*/  MUFU.EX2 R141, R12 ;  /* 0x0000000c008d7308 */ /* 0x000e220000000800 */
[C---:B---3--:R-:W-:Y:S01]  /*4750*/  FADD.FTZ R11, R147.reuse, R0 ;  /* 0x00000000930b7221 */ /* 0x048fe20000010000 */
[----:B------:R-:W-:-:S06]  /*4760*/  F2FP.F16.F32.PACK_AB R147, R147, R54 ;  /* 0x000000369393723e */ /* 0x000fcc00000000ff */
        /* <DEDUP_REMOVED lines=14> */
[----:B------:R-:W-:-:S03]  /*4850*/  F2FP.F16.F32.PACK_AB R137, R137, R66 ;  /* 0x000000428989723e */ /* 0x000fc600000000ff */
[----:B--2---:R-:W-:-:S04]  /*4860*/  FADD.FTZ R6, R70, R11 ;  /* 0x0000000b46067221 */ /* 0x004fc80000010000 */
[C---:B0-----:R-:W-:Y:S01]  /*4870*/  FADD.FTZ R6, R27.reuse, R6 ;  /* 0x000000061b067221 */ /* 0x041fe20000010000 */
[----:B------:R-:W-:Y:S01]  /*4880*/  F2FP.F16.F32.PACK_AB R139, R27, R70 ;  /* 0x000000461b8b723e */ /* 0x000fe200000000ff */
[----:B------:R-:W-:Y:S06]  /*4890*/  @P2 BRA `(.L_x_1156) ;  /* 0x0000000000442947 */ /* 0x000fec0003800000 */
        /* <DEDUP_REMOVED lines=10> */
.L_x_1157:
[----:B------:R-:W-:-:S11]  /*4940*/  UISETP.NE.AND UP2, UPT, UR5, 0x1, UPT ;  /* 0x000000010500788c */ /* 0x000fd6000bf45270 */
[----:B------:R-:W-:Y:S02]  /*4950*/  @UP2 ULDC.64 UR6, c[0x0][0x9e8] ;  /* 0x00027a0000062ab9 */ /* 0x000fe40000000a00 */
[----:B------:R-:W-:-:S04]  /*4960*/  UIMAD.WIDE.U32 UR10, UR15, UR6, URZ ;  /* 0x000000060f0a72a5 */ /* 0x000fc8000f8e003f */
[----:B------:R-:W-:-:S12]  /*4970*/  @UP2 USHF.R.U32.HI UR15, URZ, UR7, UR11 ;  /* 0x000000073f0f2299 */ /* 0x000fd8000801160b */
.L_x_1158:
[----:B------:R-:W-:-:S04]  /*4980*/  UIMAD UR5, UR15, UR5, UR5 ;  /* 0x000000050f0572a4 */ /* 0x000fc8000f8e0205 */
[----:B------:R-:W-:-:S04]  /*4990*/  UISETP.LT.AND UP2, UPT, UR4, UR5, UPT ;  /* 0x000000050400728c */ /* 0x000fc8000bf41270 */
[----:B------:R-:W-:-:S12]  /*49a0*/  USEL UR4, UR4, UR5, UP2 ;  /* 0x0000000504047287 */ /* 0x000fd80009000000 */
.L_x_1156:
[----:B------:R-:W-:Y:S01]  /*49b0*/  UIMAD.WIDE UR4, UR4, 0x2aaaaaab, URZ ;  /* 0x2aaaaaab040478a5 */ /* 0x000fe2000f8e023f */
[----:B------:R-:W-:Y:S01]  /*49c0*/  IMAD.MOV.U32 R2, RZ, RZ, 0x3f800000 ;  /* 0x3f800000ff027424 */ /* 0x000fe200078e00ff */
[----:B------:R-:W-:Y:S01]  /*49d0*/  CS2R R86, SRZ ;  /* 0x0000000000567805 */ /* 0x000fe2000001ff00 */
[----:B------:R-:W-:Y:S01]  /*49e0*/  IMAD.MOV.U32 R0, RZ, RZ, 0x3f800000 ;  /* 0x3f800000ff007424 */ /* 0x000fe200078e00ff */
[----:B------:R-:W-:Y:S01]  /*49f0*/  USHF.R.U32.HI UR4, URZ, 0x1f, UR5 ;  /* 0x0000001f3f047899 */ /* 0x000fe20008011605 */
[----:B------:R-:W-:Y:S02]  /*4a00*/  CS2R R84, SRZ ;  /* 0x0000000000547805 */ /* 0x000fe4000001ff00 */
[----:B------:R-:W-:Y:S02]  /*4a10*/  CS2R R82, SRZ ;  /* 0x0000000000527805 */ /* 0x000fe4000001ff00 */
[----:B------:R-:W-:Y:S01]  /*4a20*/  CS2R R80, SRZ ;  /* 0x0000000000507805 */ /* 0x000fe2000001ff00 */
[----:B------:R-:W-:Y:S01]  /*4a30*/  ULEA.HI.SX32 UR4, UR5, UR4, 0x1c ;  /* 0x0000000405047291 */ /* 0x000fe2000f8fe23f */
[----:B------:R-:W-:-:S02]  /*4a40*/  CS2R R78, SRZ ;  /* 0x00000000004e7805 */ /* 0x000fc4000001ff00 */
[----:B------:R-:W-:Y:S02]  /*4a50*/  CS2R R76, SRZ ;  /* 0x00000000004c7805 */ /* 0x000fe4000001ff00 */
[----:B------:R-:W-:Y:S01]  /*4a60*/  CS2R R74, SRZ ;  /* 0x00000000004a7805 */ /* 0x000fe2000001ff00 */
[----:B------:R-:W-:Y:S01]  /*4a70*/  UISETP.LT.AND UP2, UPT, UR61, UR4, UPT ;  /* 0x000000043d00728c */ /* 0x000fe2000bf41270 */
[----:B------:R-:W-:Y:S02]  /*4a80*/  CS2R R72, SRZ ;  /* 0x0000000000487805 */ /* 0x000fe4000001ff00 */
[----:B------:R-:W-:Y:S02]  /*4a90*/  CS2R R70, SRZ ;  /* 0x0000000000467805 */ /* 0x000fe4000001ff00 */
[----:B------:R-:W-:Y:S01]  /*4aa0*/  CS2R R68, SRZ ;  /* 0x0000000000447805 */ /* 0x000fe2000001ff00 */
[----:B------:R-:W-:Y:S01]  /*4ab0*/  USEL UR58, UR61, UR4, !UP2 ;  /* 0x000000043d3a7287 */ /* 0x000fe2000d000000 */
[----:B------:R-:W-:-:S02]  /*4ac0*/  CS2R R66, SRZ ;  /* 0x0000000000427805 */ /* 0x000fc4000001ff00 */
[----:B------:R-:W-:Y:S02]  /*4ad0*/  CS2R R64, SRZ ;  /* 0x0000000000407805 */ /* 0x000fe4000001ff00 */
[----:B------:R-:W-:Y:S02]  /*4ae0*/  CS2R R62, SRZ ;  /* 0x00000000003e7805 */ /* 0x000fe4000001ff00 */
[----:B------:R-:W-:Y:S02]  /*4af0*/  CS2R R60, SRZ ;  /* 0x00000000003c7805 */ /* 0x000fe4000001ff00 */
[----:B------:R-:W-:Y:S02]  /*4b00*/  CS2R R58, SRZ ;  /* 0x00000000003a7805 */ /* 0x000fe4000001ff00 */
[----:B------:R-:W-:Y:S02]  /*4b10*/  ISETP.GE.AND P2, PT, R10, UR58, PT ;  /* 0x0000003a0a007c0c */ /* 0x000fe4000bf46270 */
        /* <DEDUP_REMOVED lines=16> */
[----:B------:R-:W-:Y:S01]  /*4c20*/  CS2R R24, SRZ ;  /* 0x0000000000187805 */ /* 0x000fe2000001ff00 */
[----:B------:R-:W-:Y:S06]  /*4c30*/  @!P2 BRA `(.L_x_1159) ;  /* 0x0000002c0064a947 */ /* 0x000fec0003800000 */
[----:B------:R-:W-:Y:S01]  /*4c40*/  IMAD.MOV.U32 R2, RZ, RZ, 0x3f800000 ;  /* 0x3f800000ff027424 */ /* 0x000fe200078e00ff */
[----:B------:R-:W-:Y:S01]  /*4c50*/  ULDC UR59, c[0x0][0x9e4] ;  /* 0x00027900003b7ab9 */ /* 0x000fe20000000800 */
[----:B------:R-:W-:-:S07]  /*4c60*/  IMAD.MOV.U32 R87, RZ, RZ, RZ ;  /* 0x000000ffff577224 */ /* 0x000fce00078e00ff */
.L_x_1176:
[----:B------:R-:W-:-:S04]  /*4c70*/  UIADD3 UR4, UR36, 0x1, URZ ;  /* 0x0000000124047890 */ /* 0x000fc8000fffe03f */
[----:B------:R-:W-:-:S04]  /*4c80*/  UISETP.NE.AND UP2, UPT, UR4, 0x2, UPT ;  /* 0x000000020400788c */ /* 0x000fc8000bf45270 */
[----:B------:R-:W-:Y:S02]  /*4c90*/  USEL UR7, URZ, 0x1, UP2 ;  /* 0x000000013f077887 */ /* 0x000fe40009000000 */
[----:B------:R-:W-:Y:S02]  /*4ca0*/  USEL UR4, UR4, URZ, UP2 ;  /* 0x0000003f04047287 */ /* 0x000fe40009000000 */
[----:B------:R-:W-:Y:S01]  /*4cb0*/  ULOP3.LUT UR7, UR38, UR7, URZ, 0x3c, !UPT ;  /* 0x0000000726077292 */ /* 0x000fe2000f8e3c3f */
[----:B------:R-:W-:Y:S11]  /*4cc0*/  @!P0 BRA `(.L_x_1160) ;  /* 0x0000000000048947 */ /* 0x000ff60003800000 */
[----:B------:R-:W-:Y:S01]  /*4cd0*/  BPT.TRAP 0x1 ;  /* 0x000000040000795c */ /* 0x000fe20000300000 */
.L_x_1160:
[----:B------:R-:W-:Y:S01]  /*4ce0*/  ULEA UR6, UR4, UR37, 0x3 ;  /* 0x0000002504067291 */ /* 0x000fe2000f8e183f */
[----:B------:R-:W-:-:S05]  /*4cf0*/  IMAD.U32 R9, RZ, RZ, UR7 ;  /* 0x00000007ff097e24 */ /* 0x000fca000f8e00ff */
[----:B------:R-:W-:-:S04]  /*4d00*/  SHF.L.U32 R9, R9, 0x1f, RZ ;  /* 0x0000001f09097819 */ /* 0x000fc800000006ff */
[----:B------:R0:W1:Y:S01]  /*4d10*/  SYNCS.PHASECHK.TRANS64.TRYWAIT P2, [UR6+0x2a830], R9 ;  /* 0x02a83009ff0075a7 */ /* 0x0000620008040146 */
[----:B------:R-:W-:Y:S05]  /*4d20*/  @!P0 BRA `(.L_x_1161) ;  /* 0x0000000000048947 */ /* 0x000fea0003800000 */
[----:B------:R-:W-:Y:S01]  /*4d30*/  BPT.TRAP 0x1 ;  /* 0x000000040000795c */ /* 0x000fe20000300000 */
.L_x_1161:
[----:B-1----:R-:W-:Y:S05]  /*4d40*/  @P2 BRA `(.L_x_1162) ;  /* 0x0000000000082947 */ /* 0x002fea0003800000 */
[----:B------:R-:W1:Y:S02]  /*4d50*/  SYNCS.PHASECHK.TRANS64.TRYWAIT P2, [UR6+0x2a830], R9 ;  /* 0x02a83009ff0075a7 */ /* 0x000e640008040146 */
[----:B-1----:R-:W-:Y:S05]  /*4d60*/  @!P2 BRA `(.L_x_1163) ;  /* 0x0000012c0070a947 */ /* 0x002fea0003800000 */
.L_x_1162:
        /* <DEDUP_REMOVED lines=39> */
[----:B------:R-:W-:Y:S01]  /*4fe0*/  UMOV UR52, UR56 ;  /* 0x0000003800347c82 */ /* 0x000fe20008000000 */
[----:B------:R-:W-:Y:S01]  /*4ff0*/  UMOV UR53, UR57 ;  /* 0x0000003900357c82 */ /* 0x000fe20008000000 */
        /* <DEDUP_REMOVED lines=90> */
.L_x_1164:
[----:B------:R-:W-:Y:S01]  /*55a0*/  ULEA UR5, UR36, UR37, 0x3 ;  /* 0x0000002524057291 */ /* 0x000fe2000f8e183f */
[----:B------:R-:W-:-:S05]  /*55b0*/  IMAD.U32 R0, RZ, RZ, UR38 ;  /* 0x00000026ff007e24 */ /* 0x000fca000f8e00ff */
[----:B------:R-:W-:-:S04]  /*55c0*/  SHF.L.U32 R0, R0, 0x1f, RZ ;  /* 0x0000001f00007819 */ /* 0x000fc800000006ff */
[----:B------:R2:W3:Y:S01]  /*55d0*/  SYNCS.PHASECHK.TRANS64.TRYWAIT P2, [UR5+0x2a850], R0 ;  /* 0x02a85000ff0075a7 */ /* 0x0004e20008040145 */
[----:B------:R-:W-:Y:S05]  /*55e0*/  @!P0 BRA `(.L_x_1165) ;  /* 0x0000000000048947 */ /* 0x000fea0003800000 */
[----:B------:R-:W-:Y:S01]  /*55f0*/  BPT.TRAP 0x1 ;  /* 0x000000040000795c */ /* 0x000fe20000300000 */
.L_x_1165:
[----:B---3--:R-:W-:Y:S05]  /*5600*/  @P2 BRA `(.L_x_1166) ;  /* 0x0000000000082947 */ /* 0x008fea0003800000 */
[----:B------:R-:W3:Y:S02]  /*5610*/  SYNCS.PHASECHK.TRANS64.TRYWAIT P2, [UR5+0x2a850], R0 ;  /* 0x02a85000ff0075a7 */ /* 0x000ee40008040145 */
[----:B---3--:R-:W-:Y:S05]  /*5620*/  @!P2 BRA `(.L_x_1167) ;  /* 0x000001240058a947 */ /* 0x008fea0003800000 */
.L_x_1166:
[----:B------:R-:W-:Y:S01]  /*5630*/  UIADD3 UR10, UR37, 0x400, URZ ;  /* 0x00000400250a7890 */ /* 0x000fe2000fffe03f */
[----:B------:R-:W-:Y:S01]  /*5640*/  WARPGROUP.ARRIVE ;  /* 0x00000000000079c5 */ /* 0x000fe20000000000 */
[----:B------:R-:W-:Y:S01]  /*5650*/  UMOV UR11, 0x40000040 ;  /* 0x40000040000b7882 */ /* 0x000fe20000000000 */
[----:B------:R-:W-:Y:S01]  /*5660*/  PLOP3.LUT P2, PT, PT, PT, UP0, 0x80, 0x0 ;  /* 0x000000000000781c */ /* 0x000fe20003f4f008 */
[----:B------:R-:W-:Y:S01]  /*5670*/  USHF.R.U32.HI UR10, URZ, 0x4, UR10 ;  /* 0x000000043f0a7899 */ /* 0x000fe2000801160a */
[----:B------:R-:W-:Y:S01]  /*5680*/  PLOP3.LUT P3, PT, PT, PT, UP0, 0x80, 0x0 ;  /* 0x000000000000781c */ /* 0x000fe20003f6f008 */
[----:B------:R-:W-:Y:S01]  /*5690*/  VIADD R21, R19, UR39 ;  /* 0x0000002713157c36 */ /* 0x000fe20008000000 */
[----:B------:R-:W-:Y:S01]  /*56a0*/  ULDC UR15, c[0x0][0x9dc] ;  /* 0x00027700000f7ab9 */ /* 0x000fe20000000800 */
[----:B------:R-:W-:Y:S01]  /*56b0*/  ULOP3.LUT UR10, UR10, 0x3fff, URZ, 0xc0, !UPT ;  /* 0x00003fff0a0a7892 */ /* 0x000fe2000f8ec03f */
[----:B0-2---:R-:W-:-:S03]  /*56c0*/  IMAD.U32 R0, RZ, RZ, UR6 ;  /* 0x00000006ff007e24 */ /* 0x005fc6000f8e00ff */
[----:B------:R-:W-:Y:S01]  /*56d0*/  ULOP3.LUT UR10, UR10, 0x3000000, URZ, 0xfc, !UPT ;  /* 0x030000000a0a7892 */ /* 0x000fe2000f8efc3f */
[----:B------:R-:W-:-:S03]  /*56e0*/  @!P1 VIADD R0, R0, 0x2a840 ;  /* 0x0002a84000009836 */ /* 0x000fc60000000000 */
[----:B------:R-:W-:Y:S02]  /*56f0*/  UIMAD UR14, UR36, 0x600, UR10 ;  /* 0x00000600240e78a4 */ /* 0x000fe4000f8e020a */
[----:B------:R-:W-:-:S05]  /*5700*/  @!P1 PRMT R0, RZ, 0x654, R0 ;  /* 0x00000654ff009816 */ /* 0x000fca0000000000 */
[----:B------:R-:W-:Y:S02]  /*5710*/  UMOV UR10, UR14 ;  /* 0x0000000e000a7c82 */ /* 0x000fe40008000000 */
        /* <DEDUP_REMOVED lines=22> */
[----:B------:R-:W-:Y:S02]  /*5880*/  UMOV UR11, 0x40000040 ;  /* 0x40000040000b7882 */ /* 0x000fe40000000000 */
[----:B------:R-:W-:Y:S01]  /*5890*/  UMOV UR14, UR15 ;  /* 0x0000000f000e7c82 */ /* 0x000fe20008000000 */
[----:B------:R-:W-:Y:S01]  /*58a0*/  ULDC UR15, c[0x0][0x9e0] ;  /* 0x00027800000f7ab9 */ /* 0x000fe20000000800 */
[----:B------:R-:W-:Y:S01]  /*58b0*/  ULOP3.LUT UR6, URZ, UR14, URZ, 0x33, !UPT ;  /* 0x0000000e3f067292 */ /* 0x000fe2000f8e333f */
[----:B------:R-:W-:Y:S02]  /*58c0*/  WARPGROUP.DEPBAR.LE gsb0, 0x0 ;  /* 0x00008000000079c5 */ /* 0x000fe40000010000 */
[----:B------:R-:W-:-:S06]  /*58d0*/  WARPGROUP.ARRIVE ;  /* 0x00000000000079c5 */ /* 0x000fcc0000000000 */
[----:B------:R-:W-:Y:S01]  /*58e0*/  HGMMA.64x128x16.F32 R24, R136, gdesc[UR8].tnspB, R24, gsb0 ;  /* 0x41e0000888187df0 */ /* 0x000fe20008000818 */
[----:B------:R-:W-:Y:S02]  /*58f0*/  @UP0 ULDC UR10, c[0x0][0x44c] ;  /* 0x00011300000a0ab9 */ /* 0x000fe40000000800 */
[----:B------:R-:W-:Y:S01]  /*5900*/  @P2 IMAD.HI.U32 R2, R21, UR10, RZ ;  /* 0x0000000a15022c27 */ /* 0x000fe2000f8e00ff */
[----:B------:R-:W-:Y:S01]  /*5910*/  @UP0 ULDC UR10, c[0x0][0x450] ;  /* 0x00011400000a0ab9 */ /* 0x000fe20000000800 */
[----:B------:R-:W-:-:S03]  /*5920*/  PLOP3.LUT P2, PT, PT, PT, UP1, 0x40, 0x0 ;  /* 0x000000000000781c */ /* 0x000fc60003f4e818 */
[----:B------:R-:W-:-:S05]  /*5930*/  @P3 SHF.R.U32.HI R21, RZ, UR10, R2 ;  /* 0x0000000aff153c19 */ /* 0x000fca0008011602 */
[----:B------:R-:W0:Y:S01]  /*5940*/  SHFL.IDX PT, R2, R21, RZ, 0x1c1f ;  /* 0x001c1fff15027589 */ /* 0x000e2200000e0000 */
[----:B------:R-:W-:Y:S02]  /*5950*/  WARPGROUP.DEPBAR.LE gsb0, 0x0 ;  /* 0x00008000000079c5 */ /* 0x000fe40000010000 */
[----:B------:R-:W-:Y:S01]  /*5960*/  IMAD R139, R10, -0x60, RZ ;  /* 0xffffffa00a8b7824 */ /* 0x000fe200078e02ff */
[----:B------:R2:W-:Y:S03]  /*5970*/  @!P1 SYNCS.ARRIVE.TRANS64.RED.A1T0 RZ, [R0+URZ], RZ ;  /* 0x000000ff00ff99a7 */ /* 0x0005e6000810043f */
[----:B-1----:R-:W-:Y:S01]  /*5980*/  IMAD.IADD R9, R139, 0x1, -R18 ;  /* 0x000000018b097824 */ /* 0x002fe200078e0a12 */
[----:B--2---:R-:W-:-:S04]  /*5990*/  IADD3 R0, -R18, 0x1, R139 ;  /* 0x0000000112007810 */ /* 0x004fc80007ffe18b */
[----:B------:R-:W-:-:S05]  /*59a0*/  IADD3 R0, -R17, R0, R16 ;  /* 0x0000000011007210 */ /* 0x000fca0007ffe110 */
[C---:B------:R-:W-:Y:S02]  /*59b0*/  VIADD R141, R0.reuse, UR15 ;  /* 0x0000000f008d7c36 */ /* 0x040fe40008000000 */
[----:B------:R-:W-:Y:S02]  /*59c0*/  VIADD R143, R0, UR6 ;  /* 0x00000006008f7c36 */ /* 0x000fe40008000000 */
[--C-:B0-----:R-:W-:Y:S02]  /*59d0*/  IMAD.IADD R11, R141, 0x1, R2.reuse ;  /* 0x000000018d0b7824 */ /* 0x101fe400078e0202 */
[----:B------:R-:W-:Y:S01]  /*59e0*/  IMAD.IADD R15, R143, 0x1, R2 ;  /* 0x000000018f0f7824 */ /* 0x000fe200078e0202 */
[----:B------:R-:W-:Y:S06]  /*59f0*/  @P2 BRA `(.L_x_1168) ;  /* 0x0000000000542947 */ /* 0x000fec0003800000 */
[----:B------:R-:W-:Y:S01]  /*5a00*/  IADD3 R0, -R17, R16, R2 ;  /* 0x0000001011007210 */ /* 0x000fe20007ffe102 */
[----:B------:R-:W-:Y:S03]  /*5a10*/  BSSY B0, `(.L_x_1169) ;  /* 0x0000010000007945 */ /* 0x000fe60003800000 */
        /* <DEDUP_REMOVED lines=10> */
.L_x_1170:
[----:B------:R-:W-:-:S05]  /*5ac0*/  IMAD.U32 R2, RZ, RZ, UR59 ;  /* 0x0000003bff027e24 */ /* 0x000fca000f8e00ff */
[----:B------:R-:W-:-:S13]  /*5ad0*/  ISETP.NE.AND P2, PT, R2, 0x1, PT ;  /* 0x000000010200780c */ /* 0x000fda0003f45270 */
[----:B------:R-:W0:Y:S02]  /*5ae0*/  @P2 LDC.64 R12, c[0x0][0x9e8] ;  /* 0x00027a00ff0c2b82 */ /* 0x000e240000000a00 */
[----:B0-----:R-:W-:-:S05]  /*5af0*/  @P2 IMAD.HI.U32 R12, R0, R12, RZ ;  /* 0x0000000c000c2227 */ /* 0x001fca00078e00ff */
[----:B------:R-:W-:-:S07]  /*5b00*/  @P2 SHF.R.U32.HI R0, RZ, R13, R12 ;  /* 0x0000000dff002219 */ /* 0x000fce000001160c */
.L_x_1171:
[----:B------:R-:W-:Y:S05]  /*5b10*/  BSYNC B0 ;  /* 0x0000000000007941 */ /* 0x000fea0003800000 */
.L_x_1169:
[----:B------:R-:W-:-:S05]  /*5b20*/  IMAD R0, R0, R2, R9 ;  /* 0x0000000200007224 */ /* 0x000fca00078e0209 */
[----:B------:R-:W-:Y:S02]  /*5b30*/  VIADDMNMX R11, R0, R2, R11, PT ;  /* 0x00000002000b7246 */ /* 0x000fe4000380010b */
[----:B------:R-:W-:-:S07]  /*5b40*/  VIMNMX R15, R15, R0, !PT ;  /* 0x000000000f0f7248 */ /* 0x000fce0007fe0100 */
.L_x_1168:
[C---:B------:R-:W-:Y:S01]  /*5b50*/  ISETP.GE.AND P2, PT, R139.reuse, 0x2, PT ;  /* 0x000000028b00780c */ /* 0x040fe20003f46270 */
[----:B------:R-:W0:Y:S01]  /*5b60*/  SHFL.IDX PT, R12, R21, 0x1, 0x1c1f ;  /* 0x003c1f00150c7f89 */ /* 0x000e2200000e0000 */
        /* <DEDUP_REMOVED lines=117> */
[----:B------:R-:W-:-:S13]  /*62c0*/  PLOP3.LUT P6, PT, PT, PT, UP1, 0x40, 0x0 ;  /* 0x000000000000781c */ /* 0x000fda0003fce818 */
[----:B------:R-:W-:Y:S05]  /*62d0*/  @P6 BRA `(.L_x_1172) ;  /* 0x0000000000546947 */ /* 0x000fea0003800000 */
        /* <DEDUP_REMOVED lines=12> */
.L_x_1174:
[----:B------:R-:W-:-:S05]  /*63a0*/  IMAD.U32 R150, RZ, RZ, UR59 ;  /* 0x0000003bff967e24 */ /* 0x000fca000f8e00ff */
[----:B------:R-:W-:-:S13]  /*63b0*/  ISETP.NE.AND P6, PT, R150, 0x1, PT ;  /* 0x000000019600780c */ /* 0x000fda0003fc5270 */
[----:B------:R-:W0:Y:S02]  /*63c0*/  @P6 LDC.64 R12, c[0x0][0x9e8] ;  /* 0x00027a00ff0c6b82 */ /* 0x000e240000000a00 */
[----:B0-----:R-:W-:-:S05]  /*63d0*/  @P6 IMAD.HI.U32 R12, R21, R12, RZ ;  /* 0x0000000c150c6227 */ /* 0x001fca00078e00ff */
[----:B------:R-:W-:-:S07]  /*63e0*/  @P6 SHF.R.U32.HI R21, RZ, R13, R12 ;  /* 0x0000000dff156219 */ /* 0x000fce000001160c */
.L_x_1175:
[----:B------:R-:W-:Y:S05]  /*63f0*/  BSYNC B0 ;  /* 0x0000000000007941 */ /* 0x000fea0003800000 */
.L_x_1173:
[----:B------:R-:W-:-:S05]  /*6400*/  IMAD R12, R21, R150, R9 ;  /* 0x00000096150c7224 */ /* 0x000fca00078e0209 */
[----:B------:R-:W-:Y:S02]  /*6410*/  VIADDMNMX R11, R12, R150, R11, PT ;  /* 0x000000960c0b7246 */ /* 0x000fe4000380010b */
[----:B------:R-:W-:-:S07]  /*6420*/  VIMNMX R15, R15, R12, !PT ;  /* 0x0000000c0f0f7248 */ /* 0x000fce0007fe0100 */
.L_x_1172:
[C---:B------:R-:W-:Y:S01]  /*6430*/  ISETP.GT.AND P2, PT, R15.reuse, 0x1, !P2 ;  /* 0x000000010f00780c */ /* 0x040fe20005744270 */
[----:B------:R-:W-:Y:S01]  /*6440*/  UMOV UR38, UR7 ;  /* 0x0000000700267c82 */ /* 0x000fe20008000000 */
[----:B------:R-:W-:Y:S01]  /*6450*/  ISETP.GT.AND P3, PT, R15, 0x8, !P3 ;  /* 0x000000080f00780c */ /* 0x000fe20005f64270 */
[----:B------:R-:W-:Y:S01]  /*6460*/  UMOV UR36, UR4 ;  /* 0x0000000400247c82 */ /* 0x000fe20008000000 */
        /* <DEDUP_REMOVED lines=37> */
[----:B------:R-:W-:Y:S02]  /*66c0*/  ISETP.NE.AND P6, PT, R156, RZ, PT ;  /* 0x000000ff9c00720c */ /* 0x000fe40003fc5270 */
        /* <DEDUP_REMOVED lines=30> */
[----:B------:R-:W-:Y:S01]  /*68b0*/  FSEL R114, R114, -INF , !P2 ;  /* 0xff80000072727808 */ /* 0x000fe20005000000 */
[----:B------:R-:W0:Y:S01]  /*68c0*/  LDC R9, c[0x0][0x988] ;  /* 0x00026200ff097b82 */ /* 0x000e220000000800 */
[----:B------:R-:W-:Y:S01]  /*68d0*/  ISETP.NE.AND P2, PT, R157, RZ, PT ;  /* 0x000000ff9d00720c */ /* 0x000fe20003f45270 */
[----:B------:R-:W1:Y:S01]  /*68e0*/  SHFL.BFLY PT, R12, R13, 0x2, 0x1f ;  /* 0x0c401f000d0c7f89 */ /* 0x000e6200000e0000 */
[----:B------:R-:W-:-:S02]  /*68f0*/  ISETP.NE.AND P3, PT, R121, RZ, PT ;  /* 0x000000ff7900720c */ /* 0x000fc40003f65270 */
[C---:B------:R-:W-:Y:S02]  /*6900*/  ISETP.GT.AND P2, PT, R15.reuse, 0x31, !P2 ;  /* 0x000000310f00780c */ /* 0x040fe40005744270 */
[----:B------:R-:W-:Y:S02]  /*6910*/  ISETP.GT.AND P4, PT, R15, 0x51, !P4 ;  /* 0x000000510f00780c */ /* 0x000fe40006784270 */
[----:B------:R-:W-:Y:S02]  /*6920*/  ISETP.LT.OR P2, PT, R11, 0x32, P2 ;  /* 0x000000320b00780c */ /* 0x000fe40001741670 */
[----:B------:R-:W-:Y:S02]  /*6930*/  ISETP.GT.AND P5, PT, R15, 0x58, !P5 ;  /* 0x000000580f00780c */ /* 0x000fe40006fa4270 */
[----:B------:R-:W-:Y:S02]  /*6940*/  FSEL R98, R115, -INF , !P2 ;  /* 0xff80000073627808 */ /* 0x000fe40005000000 */
[----:B------:R-:W-:-:S02]  /*6950*/  ISETP.NE.AND P2, PT, R113, RZ, PT ;  /* 0x000000ff7100720c */ /* 0x000fc40003f45270 */
[----:B------:R-:W-:Y:S02]  /*6960*/  ISETP.LT.OR P4, PT, R11, 0x52, P4 ;  /* 0x000000520b00780c */ /* 0x000fe40002781670 */
[----:B------:R-:W-:Y:S02]  /*6970*/  ISETP.GT.AND P2, PT, R15, 0x38, !P2 ;  /* 0x000000380f00780c */ /* 0x000fe40005744270 */
[C---:B------:R-:W-:Y:S02]  /*6980*/  ISETP.LT.OR P5, PT, R11.reuse, 0x59, P5 ;  /* 0x000000590b00780c */ /* 0x040fe40002fa1670 */
[----:B------:R-:W-:Y:S02]  /*6990*/  ISETP.LT.OR P2, PT, R11, 0x39, P2 ;  /* 0x000000390b00780c */ /* 0x000fe40001741670 */
[----:B------:R-:W-:Y:S02]  /*69a0*/  FSEL R134, R134, -INF , !P5 ;  /* 0xff80000086867808 */ /* 0x000fe40006800000 */
[----:B------:R-:W-:-:S02]  /*69b0*/  FSEL R118, R118, -INF , !P2 ;  /* 0xff80000076767808 */ /* 0x000fc40005000000 */
        /* <DEDUP_REMOVED lines=12> */
[----:B------:R-:W-:-:S03]  /*6a80*/  ISETP.GT.AND P2, PT, R15, 0x41, !P2 ;  /* 0x000000410f00780c */ /* 0x000fc60005744270 */
[----:B0-----:R-:W-:Y:S01]  /*6a90*/  FMUL.FTZ R95, R12, R9 ;  /* 0x000000090c5f7220 */ /* 0x001fe20000410000 */
[----:B------:R-:W-:-:S04]  /*6aa0*/  ISETP.LT.OR P2, PT, R11, 0x42, P2 ;  /* 0x000000420b00780c */ /* 0x000fc80001741670 */
[----:B------:R-:W-:Y:S02]  /*6ab0*/  FSEL R94, R123, -INF , !P2 ;  /* 0xff8000007b5e7808 */ /* 0x000fe40005000000 */
[----:B------:R-:W-:Y:S02]  /*6ac0*/  ISETP.GT.AND P2, PT, R15, 0x48, !P3 ;  /* 0x000000480f00780c */ /* 0x000fe40005f44270 */
[----:B------:R-:W-:Y:S02]  /*6ad0*/  ISETP.NE.AND P3, PT, R89, RZ, PT ;  /* 0x000000ff5900720c */ /* 0x000fe40003f65270 */
[----:B------:R-:W-:Y:S02]  /*6ae0*/  ISETP.LT.OR P2, PT, R11, 0x49, P2 ;  /* 0x000000490b00780c */ /* 0x000fe40001741670 */
[----:B------:R-:W-:Y:S02]  /*6af0*/  ISETP.GT.AND P3, PT, R15, 0x50, !P3 ;  /* 0x000000500f00780c */ /* 0x000fe40005f64270 */
[----:B------:R-:W-:-:S02]  /*6b00*/  FSEL R126, R126, -INF , !P2 ;  /* 0xff8000007e7e7808 */ /* 0x000fc40005000000 */
[----:B------:R-:W-:Y:S02]  /*6b10*/  ISETP.GT.AND P2, PT, R15, 0x49, !P6 ;  /* 0x000000490f00780c */ /* 0x000fe40007744270 */
[----:B------:R-:W-:Y:S02]  /*6b20*/  ISETP.NE.AND P6, PT, R97, RZ, PT ;  /* 0x000000ff6100720c */ /* 0x000fe40003fc5270 */
[C---:B------:R-:W-:Y:S02]  /*6b30*/  ISETP.LT.OR P2, PT, R11.reuse, 0x4a, P2 ;  /* 0x0000004a0b00780c */ /* 0x040fe40001741670 */
[----:B------:R-:W-:Y:S02]  /*6b40*/  ISETP.LT.OR P3, PT, R11, 0x51, P3 ;  /* 0x000000510b00780c */ /* 0x000fe40001f61670 */
[----:B------:R-:W-:Y:S02]  /*6b50*/  FSEL R214, R127, -INF , !P2 ;  /* 0xff8000007fd67808 */ /* 0x000fe40005000000 */
[----:B------:R-:W-:-:S02]  /*6b60*/  ISETP.GT.AND P2, PT, R15, RZ, !P6 ;  /* 0x000000ff0f00720c */ /* 0x000fc40007744270 */
[----:B------:R-:W-:Y:S02]  /*6b70*/  ISETP.NE.AND P6, PT, R93, RZ, PT ;  /* 0x000000ff5d00720c */ /* 0x000fe40003fc5270 */
[----:B------:R-:W-:Y:S02]  /*6b80*/  ISETP.LT.OR P2, PT, R11, 0x1, P2 ;  /* 0x000000010b00780c */ /* 0x000fe40001741670 */
[----:B------:R-:W-:Y:S02]  /*6b90*/  FSEL R130, R130, -INF , !P3 ;  /* 0xff80000082827808 */ /* 0x000fe40005800000 */
[----:B------:R-:W-:Y:S02]  /*6ba0*/  FSEL R93, R90, -INF , !P2 ;  /* 0xff8000005a5d7808 */ /* 0x000fe40005000000 */
[----:B------:R-:W-:Y:S02]  /*6bb0*/  FSETP.NEU.FTZ.AND P2, PT, R12, -INF , PT ;  /* 0xff8000000c00780b */ /* 0x000fe40003f5d000 */
[----:B------:R-:W-:-:S02]  /*6bc0*/  FMNMX.FTZ R13, R93, R8, !PT ;  /* 0x000000085d0d7209 */ /* 0x000fc40007810000 */
[----:B------:R-:W-:Y:S02]  /*6bd0*/  FSEL R95, R95, RZ, P2 ;  /* 0x000000ff5f5f7208 */ /* 0x000fe40001000000 */
[----:B------:R-:W-:Y:S02]  /*6be0*/  FMNMX.FTZ R21, R212, R13, !PT ;  /* 0x0000000dd4157209 */ /* 0x000fe40007810000 */
[----:B------:R-:W-:Y:S01]  /*6bf0*/  ISETP.GT.AND P6, PT, R15, 0x59, !P6 ;  /* 0x000000590f00780c */ /* 0x000fe200077c4270 */
[--C-:B------:R-:W-:Y:S01]  /*6c00*/  FFMA.FTZ R15, R100, R9, -R95.reuse ;  /* 0x00000009640f7223 */ /* 0x100fe2000001085f */
[----:B------:R-:W-:Y:S01]  /*6c10*/  FMNMX.FTZ R21, R150, R21, !PT ;  /* 0x0000001596157209 */ /* 0x000fe20007810000 */
[-CC-:B------:R-:W-:Y:S01]  /*6c20*/  FFMA.FTZ R148, R148, R9.reuse, -R95.reuse ;  /* 0x0000000994947223 */ /* 0x180fe2000001085f */
[----:B------:R-:W-:Y:S01]  /*6c30*/  FSEL R100, R131, -INF , !P4 ;  /* 0xff80000083647808 */ /* 0x000fe20006000000 */
[--C-:B------:R-:W-:Y:S01]  /*6c40*/  FFMA.FTZ R99, R14, R9, -R95.reuse ;  /* 0x000000090e637223 */ /* 0x100fe2000001085f */
[----:B------:R-:W-:Y:S01]  /*6c50*/  FMNMX.FTZ R21, R210, R21, !PT ;  /* 0x00000015d2157209 */ /* 0x000fe20007810000 */
[-CC-:B------:R-:W-:Y:S01]  /*6c60*/  FFMA.FTZ R146, R146, R9.reuse, -R95.reuse ;  /* 0x0000000992927223 */ /* 0x180fe2000001085f */
        /* <DEDUP_REMOVED lines=8> */
[----:B------:R0:W-:Y:S01]  /*6cf0*/  MUFU.EX2 R21, R148 ;  /* 0x0000009400157308 */ /* 0x0001e20000000800 */
        /* <DEDUP_REMOVED lines=8> */
[--C-:B0-----:R-:W-:Y:S01]  /*6d80*/  FFMA.FTZ R148, R104, R9, -R95.reuse ;  /* 0x0000000968947223 */ /* 0x101fe2000001085f */
        /* <DEDUP_REMOVED lines=8> */
[----:B------:R0:W-:Y:S03]  /*6e10*/  MUFU.EX2 R89, R146 ;  /* 0x0000009200597308 */ /* 0x0001e60000000800 */
[----:B------:R-:W-:-:S04]  /*6e20*/  FMNMX.FTZ R91, R114, R91, !PT ;  /* 0x0000005b725b7209 */ /* 0x000fc80007810000 */
[----:B------:R-:W-:Y:S01]  /*6e30*/  FMNMX.FTZ R97, R98, R91, !PT ;  /* 0x0000005b62617209 */ /* 0x000fe20007810000 */
[----:B------:R-:W-:Y:S01]  /*6e40*/  MUFU.EX2 R90, R90 ;  /* 0x0000005a005a7308 */ /* 0x000fe20000000800 */
[----:B0-----:R-:W-:Y:S02]  /*6e50*/  FFMA.FTZ R146, R116, R9, -R95 ;  /* 0x0000000974927223 */ /* 0x001fe4000001085f */
        /* <DEDUP_REMOVED lines=15> */
[--C-:B------:R-:W-:Y:S01]  /*6f50*/  FFMA.FTZ R97, R2, R9, -R95.reuse ;  /* 0x0000000902617223 */ /* 0x100fe2000001085f */
[----:B------:R-:W-:Y:S03]  /*6f60*/  MUFU.EX2 R148, R148 ;  /* 0x0000009400947308 */ /* 0x000fe60000000800 */
[----:B------:R-:W0:Y:S05]  /*6f70*/  SHFL.BFLY PT, R103, R0, 0x2, 0x1f ;  /* 0x0c401f0000677f89 */ /* 0x000e2a00000e0000 */
[----:B------:R-:W-:Y:S08]  /*6f80*/  MUFU.EX2 R15, R15 ;  /* 0x0000000f000f7308 */ /* 0x000ff00000000800 */
[----:B------:R-:W-:Y:S08]  /*6f90*/  MUFU.EX2 R11, R11 ;  /* 0x0000000b000b7308 */ /* 0x000ff00000000800 */
[----:B------:R-:W-:Y:S01]  /*6fa0*/  MUFU.EX2 R104, R104 ;  /* 0x0000006800687308 */ /* 0x000fe20000000800 */
[----:B0-----:R-:W-:Y:S01]  /*6fb0*/  FMNMX.FTZ R14, R0, R103, !PT ;  /* 0x00000067000e7209 */ /* 0x001fe20007810000 */
[-CC-:B------:R-:W-:Y:S01]  /*6fc0*/  FFMA.FTZ R103, R92, R9.reuse, -R95.reuse ;  /* 0x000000095c677223 */ /* 0x180fe2000001085f */
[----:B------:R-:W-:Y:S01]  /*6fd0*/  FSEL R0, R12, RZ, P2 ;  /* 0x000000ff0c007208 */ /* 0x000fe20001000000 */
[----:B------:R-:W-:-:S02]  /*6fe0*/  FFMA.FTZ R92, R128, R9, -R95 ;  /* 0x00000009805c7223 */ /* 0x000fc4000001085f */
[----:B------:R-:W0:Y:S02]  /*6ff0*/  SHFL.BFLY PT, R107, R14, 0x1, 0x1f ;  /* 0x0c201f000e6b7f89 */ /* 0x000e2400000e0000 */
[----:B------:R-:W-:Y:S01]  /*7000*/  MUFU.EX2 R144, R144 ;  /* 0x0000009000907308 */ /* 0x000fe20000000800 */
[----:B------:R-:W-:Y:S01]  /*7010*/  FADD.FTZ R0, -R0, R3 ;  /* 0x0000000300007221 */ /* 0x000fe20000010100 */
[----:B------:R-:W-:-:S03]  /*7020*/  FFMA.FTZ R3, R88, R9, -R95 ;  /* 0x0000000958037223 */ /* 0x000fc6000001085f */
[----:B------:R-:W-:-:S03]  /*7030*/  FMUL.FTZ R0, R0, R9 ;  /* 0x0000000900007220 */ /* 0x000fc60000410000 */
[----:B------:R-:W-:Y:S08]  /*7040*/  MUFU.EX2 R97, R97 ;  /* 0x0000006100617308 */ /* 0x000ff00000000800 */
[----:B------:R-:W1:Y:S01]  /*7050*/  MUFU.EX2 R0, R0 ;  /* 0x0000000000007308 */ /* 0x000e620000000800 */
[----:B0-----:R-:W-:Y:S01]  /*7060*/  FMNMX.FTZ R14, R14, R107, !PT ;  /* 0x0000006b0e0e7209 */ /* 0x001fe20007810000 */
[----:B------:R-:W-:-:S06]  /*7070*/  IMAD.U32 R107, RZ, RZ, UR5 ;  /* 0x00000005ff6b7e24 */ /* 0x000fcc000f8e00ff */
[----:B------:R-:W-:Y:S01]  /*7080*/  MUFU.EX2 R146, R146 ;  /* 0x0000009200927308 */ /* 0x000fe20000000800 */
[C---:B------:R-:W-:Y:S01]  /*7090*/  FSETP.NEU.FTZ.AND P2, PT, R14.reuse, -INF , PT ;  /* 0xff8000000e00780b */ /* 0x040fe20003f5d000 */
[----:B------:R-:W-:Y:S01]  /*70a0*/  FMUL.FTZ R95, R14, R9 ;  /* 0x000000090e5f7220 */ /* 0x000fe20000410000 */
[----:B------:R-:W-:-:S04]  /*70b0*/  @!P1 VIADD R107, R107, 0x2a860 ;  /* 0x0002a8606b6b9836 */ /* 0x000fc80000000000 */
[----:B------:R-:W-:Y:S01]  /*70c0*/  FSEL R95, R95, RZ, P2 ;  /* 0x000000ff5f5f7208 */ /* 0x000fe20001000000 */
[----:B-1----:R-:W-:Y:S01]  /*70d0*/  FFMA.FTZ R7, R0, R7, R13 ;  /* 0x0000000700077223 */ /* 0x002fe2000001000d */
[----:B------:R-:W-:Y:S01]  /*70e0*/  @!P1 PRMT R107, RZ, 0x654, R107 ;  /* 0x00000654ff6b9816 */ /* 0x000fe2000000006b */
[----:B------:R-:W-:Y:S02]  /*70f0*/  MUFU.EX2 R99, R99 ;  /* 0x0000006300637308 */ /* 0x000fe40000000800 */
[-CC-:B------:R-:W-:Y:S01]  /*7100*/  FFMA.FTZ R157, R93, R9.reuse, -R95.reuse ;  /* 0x000000095d9d7223 */ /* 0x180fe2000001085f */
[----:B------:R-:W-:Y:S01]  /*7110*/  FSEL R93, R14, RZ, P2 ;  /* 0x000000ff0e5d7208 */ /* 0x000fe20001000000 */
[-CC-:B------:R-:W-:Y:S01]  /*7120*/  FFMA.FTZ R88, R212, R9.reuse, -R95.reuse ;  /* 0x00000009d4587223 */ /* 0x180fe2000001085f */
[-CC-:B------:R-:W-:Y:S01]  /*7130*/  FFMA.FTZ R159, R150, R9.reuse, -R95.reuse ;  /* 0x00000009969f7223 */ /* 0x180fe2000001085f */
[-CC-:B------:R-:W-:Y:S01]  /*7140*/  FFMA.FTZ R112, R210, R9.reuse, -R95.reuse ;  /* 0x00000009d2707223 */ /* 0x180fe2000001085f */
[-C--:B------:R-:W-:Y:S01]  /*7150*/  FFMA.FTZ R151, R110, R9.reuse, -R95 ;  /* 0x000000096e977223 */ /* 0x080fe2000001085f */
[----:B------:R-:W-:Y:S01]  /*7160*/  FADD.FTZ R2, -R93, R8 ;  /* 0x000000085d027221 */ /* 0x000fe20000010100 */
[----:B------:R-:W-:Y:S01]  /*7170*/  MUFU.EX2 R157, R157 ;  /* 0x0000009d009d7308 */ /* 0x000fe20000000800 */
[----:B------:R-:W-:Y:S01]  /*7180*/  FADD.FTZ R110, R90, R7 ;  /* 0x000000075a6e7221 */ /* 0x000fe20000010000 */
[-CC-:B------:R-:W-:Y:S01]  /*7190*/  FFMA.FTZ R153, R154, R9.reuse, -R95.reuse ;  /* 0x000000099a997223 */ /* 0x180fe2000001085f */
[-C--:B------:R-:W-:Y:S01]  /*71a0*/  FMUL.FTZ R2, R2, R9.reuse ;  /* 0x0000000902027220 */ /* 0x080fe20000410000 */
[-CC-:B------:R-:W-:Y:S01]  /*71b0*/  FFMA.FTZ R116, R208, R9.reuse, -R95.reuse ;  /* 0x00000009d0747223 */ /* 0x180fe2000001085f */
[----:B------:R-:W-:Y:S01]  /*71c0*/  FADD.FTZ R7, R21, R110 ;  /* 0x0000006e15077221 */ /* 0x000fe20000010000 */
[-CC-:B------:R-:W-:Y:S01]  /*71d0*/  FFMA.FTZ R155, R152, R9.reuse, -R95.reuse ;  /* 0x00000009989b7223 */ /* 0x180fe2000001085f */
[-C--:B------:R-:W-:Y:S01]  /*71e0*/  FFMA.FTZ R120, R206, R9.reuse, -R95 ;  /* 0x00000009ce787223 */ /* 0x080fe2000001085f */
[----:B------:R-:W-:Y:S01]  /*71f0*/  MUFU.EX2 R88, R88 ;  /* 0x0000005800587308 */ /* 0x000fe20000000800 */
[----:B------:R-:W-:Y:S01]  /*7200*/  FADD.FTZ R110, R138, R7 ;  /* 0x000000078a6e7221 */ /* 0x000fe20000010000 */
[-CC-:B------:R-:W-:Y:S01]  /*7210*/  FFMA.FTZ R149, R106, R9.reuse, -R95.reuse ;  /* 0x000000096a957223 */ /* 0x180fe2000001085f */
[-CC-:B------:R-:W-:Y:S01]  /*7220*/  FFMA.FTZ R106, R158, R9.reuse, -R95.reuse ;  /* 0x000000099e6a7223 */ /* 0x180fe2000001085f */
[-CC-:B------:R-:W-:Y:S01]  /*7230*/  FFMA.FTZ R156, R156, R9.reuse, -R95.reuse ;  /* 0x000000099c9c7223 */ /* 0x180fe2000001085f */
[----:B------:R-:W-:Y:S01]  /*7240*/  FADD.FTZ R93, R89, R110 ;  /* 0x0000006e595d7221 */ /* 0x000fe20000010000 */
[-CC-:B------:R-:W-:Y:S01]  /*7250*/  FFMA.FTZ R145, R114, R9.reuse, -R95.reuse ;  /* 0x0000000972917223 */ /* 0x180fe2000001085f */
[-CC-:B------:R-:W-:Y:S01]  /*7260*/  FFMA.FTZ R98, R98, R9.reuse, -R95.reuse ;  /* 0x0000000962627223 */ /* 0x180fe2000001085f */
[----:B------:R-:W0:Y:S01]  /*7270*/  MUFU.EX2 R2, R2 ;  /* 0x0000000200027308 */ /* 0x000e220000000800 */
[-CC-:B------:R-:W-:Y:S01]  /*7280*/  FFMA.FTZ R147, R118, R9.reuse, -R95.reuse ;  /* 0x0000000976937223 */ /* 0x180fe2000001085f */
[-CC-:B------:R-:W-:Y:S01]  /*7290*/  FFMA.FTZ R94, R94, R9.reuse, -R95.reuse ;  /* 0x000000095e5e7223 */ /* 0x180fe2000001085f */
[-CC-:B------:R-:W-:Y:S01]  /*72a0*/  FFMA.FTZ R141, R122, R9.reuse, -R95.reuse ;  /* 0x000000097a8d7223 */ /* 0x180fe2000001085f */
[----:B------:R1:W-:Y:S01]  /*72b0*/  @!P1 SYNCS.ARRIVE.TRANS64.RED.A1T0 RZ, [R107+URZ], RZ ;  /* 0x000000ff6bff99a7 */ /* 0x0003e2000810043f */
[-CC-:B------:R-:W-:Y:S01]  /*72c0*/  FFMA.FTZ R126, R126, R9.reuse, -R95.reuse ;  /* 0x000000097e7e7223 */ /* 0x180fe2000001085f */
[-CC-:B------:R-:W-:Y:S01]  /*72d0*/  FFMA.FTZ R214, R214, R9.reuse, -R95.reuse ;  /* 0x00000009d6d67223 */ /* 0x180fe2000001085f */
[-CC-:B------:R-:W-:Y:S01]  /*72e0*/  FFMA.FTZ R130, R130, R9.reuse, -R95.reuse ;  /* 0x0000000982827223 */ /* 0x180fe2000001085f */
[----:B------:R-:W2:Y:S01]  /*72f0*/  MUFU.EX2 R159, R159 ;  /* 0x0000009f009f7308 */ /* 0x000ea20000000800 */
[-CC-:B------:R-:W-:Y:S01]  /*7300*/  FFMA.FTZ R100, R100, R9.reuse, -R95.reuse ;  /* 0x0000000964647223 */ /* 0x180fe2000001085f */
[----:B------:R-:W-:Y:S01]  /*7310*/  FFMA.FTZ R134, R134, R9, -R95 ;  /* 0x0000000986867223 */ /* 0x000fe2000001085f */
[C---:B------:R-:W-:Y:S01]  /*7320*/  ISETP.GT.AND P2, PT, R10.reuse, UR58, PT ;  /* 0x0000003a0a007c0c */ /* 0x040fe2000bf44270 */
[----:B------:R-:W-:Y:S01]  /*7330*/  VIADD R10, R10, 0xffffffff ;  /* 0xffffffff0a0a7836 */ /* 0x000fe20000000000 */
[----:B------:R-:W-:-:S02]  /*7340*/  F2FP.F16.F32.PACK_AB R152, R140, R89 ;  /* 0x000000598c98723e */ /* 0x000fc400000000ff */
[----:B------:R-:W-:Y:S01]  /*7350*/  F2FP.F16.F32.PACK_AB R158, R138, R21 ;  /* 0x000000158a9e723e */ /* 0x000fe200000000ff */
[----:B------:R-:W3:Y:S01]  /*7360*/  MUFU.EX2 R112, R112 ;  /* 0x0000007000707308 */ /* 0x000ee20000000800 */
[----:B0-----:R-:W-:Y:S01]  /*7370*/  FFMA.FTZ R7, R2, R6, R157 ;  /* 0x0000000602077223 */ /* 0x001fe2000001009d */
[----:B------:R-:W-:Y:S01]  /*7380*/  FADD.FTZ R6, R140, R93 ;  /* 0x0000005d8c067221 */ /* 0x000fe20000010000 */
[----:B------:R-:W-:Y:S02]  /*7390*/  F2FP.F16.F32.PACK_AB R154, R136, R91 ;  /* 0x0000005b889a723e */ /* 0x000fe400000000ff */
[----:B------:R-:W-:Y:S01]  /*73a0*/  FADD.FTZ R110, R88, R7 ;  /* 0x00000007586e7221 */ /* 0x000fe20000010000 */
[----:B------:R-:W-:Y:S01]  /*73b0*/  FADD.FTZ R93, R91, R6 ;  /* 0x000000065b5d7221 */ /* 0x000fe20000010000 */
[-C--:B------:R-:W-:Y:S01]  /*73c0*/  FFMA.FTZ R6, R102, R9.reuse, -R95 ;  /* 0x0000000966067223 */ /* 0x080fe2000001085f */
[----:B------:R-:W0:Y:S01]  /*73d0*/  MUFU.EX2 R153, R153 ;  /* 0x0000009900997308 */ /* 0x000e220000000800 */
[----:B--2---:R-:W-:Y:S01]  /*73e0*/  FADD.FTZ R7, R159, R110 ;  /* 0x0000006e9f077221 */ /* 0x004fe20000010000 */
[----:B------:R-:W-:Y:S01]  /*73f0*/  FADD.FTZ R93, R136, R93 ;  /* 0x0000005d885d7221 */ /* 0x000fe20000010000 */
[----:B------:R-:W-:Y:S01]  /*7400*/  FFMA.FTZ R95, R108, R9, -R95 ;  /* 0x000000096c5f7223 */ /* 0x000fe2000001085f */
[----:B------:R-:W-:-:S02]  /*7410*/  F2FP.F16.F32.PACK_AB R150, R104, R11 ;  /* 0x0000000b6896723e */ /* 0x000fc400000000ff */
[----:B------:R-:W-:Y:S01]  /*7420*/  FADD.FTZ R110, R148, R93 ;  /* 0x0000005d946e7221 */ /* 0x000fe20000010000 */
[C---:B------:R-:W-:Y:S01]  /*7430*/  F2FP.F16.F32.PACK_AB R148, R15.reuse, R148 ;  /* 0x000000940f94723e */ /* 0x040fe200000000ff */
[----:B------:R-:W2:Y:S01]  /*7440*/  MUFU.EX2 R116, R116 ;  /* 0x0000007400747308 */ /* 0x000ea20000000800 */
[----:B---3--:R-:W-:Y:S01]  /*7450*/  FADD.FTZ R102, R112, R7 ;  /* 0x0000000770667221 */ /* 0x008fe20000010000 */
[----:B------:R-:W-:Y:S01]  /*7460*/  FADD.FTZ R110, R15, R110 ;  /* 0x0000006e0f6e7221 */ /* 0x000fe20000010000 */
[----:B------:R-:W-:Y:S02]  /*7470*/  F2FP.F16.F32.PACK_AB R157, R88, R157 ;  /* 0x0000009d589d723e */ /* 0x000fe400000000ff */
[----:B------:R-:W-:Y:S01]  /*7480*/  F2FP.F16.F32.PACK_AB R159, R112, R159 ;  /* 0x0000009f709f723e */ /* 0x000fe200000000ff */
[----:B------:R-:W-:Y:S02]  /*7490*/  FADD.FTZ R93, R11, R110 ;  /* 0x0000006e0b5d7221 */ /* 0x000fe40000010000 */
[----:B------:R-:W3:Y:S01]  /*74a0*/  MUFU.EX2 R155, R155 ;  /* 0x0000009b009b7308 */ /* 0x000ee20000000800 */
[----:B0-----:R-:W-:Y:S01]  /*74b0*/  FADD.FTZ R7, R153, R102 ;  /* 0x0000006699077221 */ /* 0x001fe20000010000 */
[----:B------:R-:W-:-:S04]  /*74c0*/  FADD.FTZ R93, R104, R93 ;  /* 0x0000005d685d7221 */ /* 0x000fc80000010000 */
[----:B------:R-:W-:Y:S01]  /*74d0*/  FADD.FTZ R110, R144, R93 ;  /* 0x0000005d906e7221 */ /* 0x000fe20000010000 */
[C---:B------:R-:W-:Y:S01]  /*74e0*/  F2FP.F16.F32.PACK_AB R144, R97.reuse, R144 ;  /* 0x000000906190723e */ /* 0x040fe200000000ff */
[----:B------:R-:W0:Y:S01]  /*74f0*/  MUFU.EX2 R120, R120 ;  /* 0x0000007800787308 */ /* 0x000e220000000800 */
[C---:B--2---:R-:W-:Y:S01]  /*7500*/  FADD.FTZ R102, R116.reuse, R7 ;  /* 0x0000000774667221 */ /* 0x044fe20000010000 */
[----:B------:R-:W-:Y:S01]  /*7510*/  FADD.FTZ R93, R97, R110 ;  /* 0x0000006e615d7221 */ /* 0x000fe20000010000 */
[----:B------:R-:W-:-:S03]  /*7520*/  F2FP.F16.F32.PACK_AB R153, R116, R153 ;  /* 0x000000997499723e */ /* 0x000fc600000000ff */
[----:B------:R-:W-:Y:S01]  /*7530*/  FADD.FTZ R110, R146, R93 ;  /* 0x0000005d926e7221 */ /* 0x000fe20000010000 */
[----:B------:R-:W-:Y:S01]  /*7540*/  F2FP.F16.F32.PACK_AB R146, R99, R146 ;  /* 0x000000926392723e */ /* 0x000fe200000000ff */
[----:B------:R-:W2:Y:S01]  /*7550*/  MUFU.EX2 R149, R149 ;  /* 0x0000009500957308 */ /* 0x000ea20000000800 */
[----:B---3--:R-:W-:Y:S01]  /*7560*/  FADD.FTZ R7, R155, R102 ;  /* 0x000000669b077221 */ /* 0x008fe20000010000 */
[----:B------:R-:W-:-:S06]  /*7570*/  FADD.FTZ R110, R99, R110 ;  /* 0x0000006e636e7221 */ /* 0x000fcc0000010000 */
[----:B------:R-:W3:Y:S01]  /*7580*/  MUFU.EX2 R106, R106 ;  /* 0x0000006a006a7308 */ /* 0x000ee20000000800 */
[C---:B0-----:R-:W-:Y:S01]  /*7590*/  FADD.FTZ R102, R120.reuse, R7 ;  /* 0x0000000778667221 */ /* 0x041fe20000010000 */
[----:B------:R-:W-:-:S06]  /*75a0*/  F2FP.F16.F32.PACK_AB R155, R120, R155 ;  /* 0x0000009b789b723e */ /* 0x000fcc00000000ff */
[----:B------:R-:W0:Y:S01]  /*75b0*/  MUFU.EX2 R151, R151 ;  /* 0x0000009700977308 */ /* 0x000e220000000800 */
[----:B--2---:R-:W-:-:S07]  /*75c0*/  FADD.FTZ R7, R149, R102 ;  /* 0x0000006695077221 */ /* 0x004fce0000010000 */
[----:B------:R2:W4:Y:S01]  /*75d0*/  MUFU.EX2 R8, R156 ;  /* 0x0000009c00087308 */ /* 0x0005220000000800 */
[C---:B---3--:R-:W-:Y:S01]  /*75e0*/  FADD.FTZ R102, R106.reuse, R7 ;  /* 0x000000076a667221 */ /* 0x048fe20000010000 */
[----:B------:R-:W-:-:S06]  /*75f0*/  F2FP.F16.F32.PACK_AB R149, R106, R149 ;  /* 0x000000956a95723e */ /* 0x000fcc00000000ff */
[----:B------:R-:W3:Y:S01]  /*7600*/  MUFU.EX2 R145, R145 ;  /* 0x0000009100917308 */ /* 0x000ee20000000800 */
[----:B0-----:R-:W-:Y:S01]  /*7610*/  FADD.FTZ R7, R151, R102 ;  /* 0x0000006697077221 */ /* 0x001fe20000010000 */
[----:B--2---:R-:W-:-:S06]  /*7620*/  F2FP.F16.F32.PACK_AB R156, R90, R13 ;  /* 0x0000000d5a9c723e */ /* 0x004fcc00000000ff */
[----:B------:R-:W0:Y:S01]  /*7630*/  MUFU.EX2 R98, R98 ;  /* 0x0000006200627308 */ /* 0x000e220000000800 */
[----:B----4-:R-:W-:-:S07]  /*7640*/  F2FP.F16.F32.PACK_AB R151, R8, R151 ;  /* 0x000000970897723e */ /* 0x010fce00000000ff */
[----:B------:R-:W2:Y:S08]  /*7650*/  MUFU.EX2 R147, R147 ;  /* 0x0000009300937308 */ /* 0x000eb00000000800 */
[----:B------:R-:W4:Y:S08]  /*7660*/  MUFU.EX2 R6, R6 ;  /* 0x0000000600067308 */ /* 0x000f300000000800 */
[----:B-1----:R1:W-:Y:S08]  /*7670*/  MUFU.EX2 R107, R94 ;  /* 0x0000005e006b7308 */ /* 0x0023f00000000800 */
[----:B------:R-:W5:Y:S01]  /*7680*/  MUFU.EX2 R101, R101 ;  /* 0x0000006500657308 */ /* 0x000f620000000800 */
[----:B-1----:R-:W-:Y:S01]  /*7690*/  FADD.FTZ R94, R8, R7 ;  /* 0x00000007085e7221 */ /* 0x002fe20000010000 */
[----:B------:R-:W-:-:S03]  /*76a0*/  IMAD.MOV.U32 R8, RZ, RZ, R14 ;  /* 0x000000ffff087224 */ /* 0x000fc600078e000e */
[----:B---3--:R-:W-:Y:S01]  /*76b0*/  FADD.FTZ R7, R145, R94 ;  /* 0x0000005e91077221 */ /* 0x008fe20000010000 */
[C---:B0-----:R-:W-:Y:S02]  /*76c0*/  F2FP.F16.F32.PACK_AB R145, R98.reuse, R145 ;  /* 0x000000916291723e */ /* 0x041fe400000000ff */
[----:B------:R-:W0:Y:S01]  /*76d0*/  MUFU.EX2 R141, R141 ;  /* 0x0000008d008d7308 */ /* 0x000e220000000800 */
[----:B------:R-:W-:-:S04]  /*76e0*/  FADD.FTZ R90, R98, R7 ;  /* 0x00000007625a7221 */ /* 0x000fc80000010000 */
[----:B--2---:R-:W-:Y:S01]  /*76f0*/  FADD.FTZ R7, R147, R90 ;  /* 0x0000005a93077221 */ /* 0x004fe20000010000 */
[C---:B----4-:R-:W-:Y:S02]  /*7700*/  F2FP.F16.F32.PACK_AB R147, R6.reuse, R147 ;  /* 0x000000930693723e */ /* 0x050fe400000000ff */
[----:B------:R-:W1:Y:S01]  /*7710*/  MUFU.EX2 R20, R20 ;  /* 0x0000001400147308 */ /* 0x000e620000000800 */
[----:B------:R-:W-:Y:S01]  /*7720*/  FADD.FTZ R90, R6, R7 ;  /* 0x00000007065a7221 */ /* 0x000fe20000010000 */
[----:B-----5:R-:W-:-:S06]  /*7730*/  FADD.FTZ R93, R101, R110 ;  /* 0x0000006e655d7221 */ /* 0x020fcc0000010000 */
[----:B------:R-:W2:Y:S01]  /*7740*/  MUFU.EX2 R142, R142 ;  /* 0x0000008e008e7308 */ /* 0x000ea20000000800 */
[----:B0-----:R-:W-:Y:S01]  /*7750*/  FADD.FTZ R90, R141, R90 ;  /* 0x0000005a8d5a7221 */ /* 0x001fe20000010000 */
[----:B------:R-:W-:-:S03]  /*7760*/  F2FP.F16.F32.PACK_AB R141, R107, R141 ;  /* 0x0000008d6b8d723e */ /* 0x000fc600000000ff */
[----:B------:R-:W-:-:S03]  /*7770*/  FADD.FTZ R90, R107, R90 ;  /* 0x0000005a6b5a7221 */ /* 0x000fc60000010000 */
        /* <DEDUP_REMOVED lines=26> */
[----:B--2---:R-:W-:Y:S01]  /*7920*/  FADD.FTZ R90, R139, R90 ;  /* 0x0000005a8b5a7221 */ /* 0x004fe20000010000 */
[C---:B0-----:R-:W-:Y:S01]  /*7930*/  FADD.FTZ R7, R3.reuse, R20 ;  /* 0x0000001403077221 */ /* 0x041fe20000010000 */
[----:B------:R-:W-:Y:S01]  /*7940*/  F2FP.F16.F32.PACK_AB R138, R3, R96 ;  /* 0x00000060038a723e */ /* 0x000fe200000000ff */
[----:B------:R-:W-:Y:S02]  /*7950*/  IMAD.MOV.U32 R3, RZ, RZ, R12 ;  /* 0x000000ffff037224 */ /* 0x000fe400078e000c */
[C---:B-1----:R-:W-:Y:S01]  /*7960*/  FADD.FTZ R6, R95.reuse, R90 ;  /* 0x0000005a5f067221 */ /* 0x042fe20000010000 */
[----:B------:R-:W-:Y:S01]  /*7970*/  F2FP.F16.F32.PACK_AB R139, R95, R139 ;  /* 0x0000008b5f8b723e */ /* 0x000fe200000000ff */
[----:B------:R-:W-:Y:S06]  /*7980*/  @P2 BRA `(.L_x_1176) ;  /* 0xffffffd000b82947 */ /* 0x000fec000383ffff */
[----:B------:R-:W-:Y:S01]  /*7990*/  IMAD.MOV.U32 R8, RZ, RZ, R14 ;  /* 0x000000ffff087224 */ /* 0x000fe200078e000e */
[----:B------:R-:W-:Y:S01]  /*79a0*/  UMOV UR36, UR4 ;  /* 0x0000000400247c82 */ /* 0x000fe20008000000 */
[----:B------:R-:W-:Y:S01]  /*79b0*/  IMAD.MOV.U32 R3, RZ, RZ, R12 ;  /* 0x000000ffff037224 */ /* 0x000fe200078e000c */
[----:B------:R-:W-:-:S06]  /*79c0*/  UMOV UR38, UR7 ;  /* 0x0000000700267c82 */ /* 0x000fcc0008000000 */
.L_x_1159:
[----:B------:R-:W-:Y:S01]  /*79d0*/  ULDC UR4, c[0x0][0x448] ;  /* 0x0001120000047ab9 */ /* 0x000fe20000000800 */
[----:B------:R-:W-:Y:S01]  /*79e0*/  IADD3 R11, R16, 0x1, -R17 ;  /* 0x00000001100b7810 */ /* 0x000fe20007ffe811 */
[----:B------:R-:W-:Y:S01]  /*79f0*/  UISETP.NE.AND UP0, UPT, UR4, 0x1, UPT ;  /* 0x000000010400788c */ /* 0x000fe2000bf05270 */
[----:B------:R-:W-:Y:S02]  /*7a00*/  ULDC UR10, c[0x0][0x9e4] ;  /* 0x00027900000a7ab9 */ /* 0x000fe40000000800 */
[----:B------:R-:W-:Y:S01]  /*7a10*/  R2UR UR7, R11 ;  /* 0x000000000b0772ca */ /* 0x000fe200000e0000 */
[----:B------:R-:W-:Y:S02]  /*7a20*/  UISETP.GE.AND UP1, UPT, UR10, 0x1, UPT ;  /* 0x000000010a00788c */ /* 0x000fe4000bf26270 */
[----:B------:R-:W-:-:S04]  /*7a30*/  UIADD3 UR6, UR39, 0x7f, URZ ;  /* 0x0000007f27067890 */ /* 0x000fc8000fffe03f */
[----:B------:R-:W-:Y:S01]  /*7a40*/  PLOP3.LUT P2, PT, PT, PT, UP1, 0x40, 0x0 ;  /* 0x000000000000781c */ /* 0x000fe20003f4e818 */
[----:B------:R-:W-:Y:S01]  /*7a50*/  @UP0 ULDC UR4, c[0x0][0x44c] ;  /* 0x0001130000040ab9 */ /* 0x000fe20000000800 */
[----:B------:R-:W-:Y:S01]  /*7a60*/  @UP0 ULDC UR11, c[0x0][0x450] ;  /* 0x00011400000b0ab9 */ /* 0x000fe20000000800 */
[----:B------:R-:W-:-:S04]  /*7a70*/  UIMAD.WIDE.U32 UR4, UR6, UR4, URZ ;  /* 0x00000004060472a5 */ /* 0x000fc8000f8e003f */
[----:B------:R-:W-:-:S04]  /*7a80*/  @UP0 USHF.R.U32.HI UR6, URZ, UR11, UR5 ;  /* 0x0000000b3f060299 */ /* 0x000fc80008011605 */
[----:B------:R-:W-:-:S04]  /*7a90*/  UIADD3 UR6, UR7, UR6, URZ ;  /* 0x0000000607067290 */ /* 0x000fc8000fffe03f */
[----:B------:R-:W-:Y:S01]  /*7aa0*/  UIADD3 UR14, UR6, -UR14, URZ ;  /* 0x8000000e060e7290 */ /* 0x000fe2000fffe03f */
[----:B------:R-:W-:Y:S11]  /*7ab0*/  @P2 BRA `(.L_x_1177) ;  /* 0x0000000000482947 */ /* 0x000ff60003800000 */
[----:B------:R-:W-:Y:S02]  /*7ac0*/  UMOV UR11, UR6 ;  /* 0x00000006000b7c82 */ /* 0x000fe40008000000 */
        /* <DEDUP_REMOVED lines=10> */
.L_x_1178:
[----:B------:R-:W-:-:S11]  /*7b70*/  UISETP.NE.AND UP2, UPT, UR10, 0x1, UPT ;  /* 0x000000010a00788c */ /* 0x000fd6000bf45270 */
[----:B------:R-:W-:Y:S02]  /*7b80*/  @UP2 ULDC.64 UR4, c[0x0][0x9e8] ;  /* 0x00027a0000042ab9 */ /* 0x000fe40000000a00 */
[----:B------:R-:W-:-:S04]  /*7b90*/  UIMAD.WIDE.U32 UR6, UR11, UR4, URZ ;  /* 0x000000040b0672a5 */ /* 0x000fc8000f8e003f */
[----:B------:R-:W-:-:S12]  /*7ba0*/  @UP2 USHF.R.U32.HI UR11, URZ, UR5, UR7 ;  /* 0x000000053f0b2299 */ /* 0x000fd80008011607 */
.L_x_1179:
[----:B------:R-:W-:-:S04]  /*7bb0*/  UIMAD UR10, UR11, UR10, URZ ;  /* 0x0000000a0b0a72a4 */ /* 0x000fc8000f8e023f */
[----:B------:R-:W-:-:S04]  /*7bc0*/  UISETP.LT.AND UP2, UPT, UR14, UR10, UPT ;  /* 0x0000000a0e00728c */ /* 0x000fc8000bf41270 */
[----:B------:R-:W-:-:S12]  /*7bd0*/  USEL UR14, UR14, UR10, !UP2 ;  /* 0x0000000a0e0e7287 */ /* 0x000fd8000d000000 */
.L_x_1177:
[----:B------:R-:W-:-:S04]  /*7be0*/  UIADD3 UR4, UR14, 0x5f, URZ ;  /* 0x0000005f0e047890 */ /* 0x000fc8000fffe03f */
[----:B------:R-:W-:-:S04]  /*7bf0*/  UIMAD.WIDE UR4, UR4, 0x2aaaaaab, URZ ;  /* 0x2aaaaaab040478a5 */ /* 0x000fc8000f8e023f */
[----:B------:R-:W-:-:S04]  /*7c00*/  USHF.R.U32.HI UR4, URZ, 0x1f, UR5 ;  /* 0x0000001f3f047899 */ /* 0x000fc80008011605 */
[----:B------:R-:W-:-:S04]  /*7c10*/  ULEA.HI.SX32 UR4, UR5, UR4, 0x1c ;  /* 0x0000000405047291 */ /* 0x000fc8000f8fe23f */
[----:B------:R-:W-:-:S04]  /*7c20*/  UISETP.LT.AND UP2, UPT, UR61, UR4, UPT ;  /* 0x000000043d00728c */ /* 0x000fc8000bf41270 */
[----:B------:R-:W-:-:S06]  /*7c30*/  USEL UR58, UR61, UR4, !UP2 ;  /* 0x000000043d3a7287 */ /* 0x000fcc000d000000 */
[----:B------:R-:W-:-:S13]  /*7c40*/  ISETP.GE.AND P2, PT, R10, UR58, PT ;  /* 0x0000003a0a007c0c */ /* 0x000fda000bf46270 */
[----:B------:R-:W-:Y:S05]  /*7c50*/  @!P2 BRA `(.L_x_1180) ;  /* 0x0000001800f4a947 */ /* 0x000fea0003800000 */
[----:B------:R-:W-:Y:S01]  /*7c60*/  IMAD.MOV.U32 R11, RZ, RZ, R8 ;  /* 0x000000ffff0b7224 */ /* 0x000fe200078e0008 */
[----:B------:R-:W-:Y:S01]  /*7c70*/  UMOV UR6, UR38 ;  /* 0x0000002600067c82 */ /* 0x000fe20008000000 */
[----:B------:R-:W-:Y:S01]  /*7c80*/  IMAD.MOV.U32 R12, RZ, RZ, R3 ;  /* 0x000000ffff0c7224 */ /* 0x000fe200078e0003 */
[----:B------:R-:W-:-:S06]  /*7c90*/  UMOV UR4, UR36 ;  /* 0x0000002400047c82 */ /* 0x000fcc0008000000 */
.L_x_1189:
[----:B------:R-:W-:-:S04]  /*7ca0*/  UIADD3 UR7, UR4, 0x1, URZ ;  /* 0x0000000104077890 */ /* 0x000fc8000fffe03f */
[----:B------:R-:W-:-:S04]  /*7cb0*/  UISETP.NE.AND UP2, UPT, UR7, 0x2, UPT ;  /* 0x000000020700788c */ /* 0x000fc8000bf45270 */
[----:B------:R-:W-:Y:S02]  /*7cc0*/  USEL UR7, UR7, URZ, UP2 ;  /* 0x0000003f07077287 */ /* 0x000fe40009000000 */
[----:B------:R-:W-:-:S04]  /*7cd0*/  USEL UR38, URZ, 0x1, UP2 ;  /* 0x000000013f267887 */ /* 0x000fc80009000000 */
[----:B------:R-:W-:Y:S01]  /*7ce0*/  ULOP3.LUT UR38, UR6, UR38, URZ, 0x3c, !UPT ;  /* 0x0000002606267292 */ /* 0x000fe2000f8e3c3f */
[----:B------:R-:W-:Y:S01]  /*7cf0*/  UMOV UR36, UR7 ;  /* 0x0000000700247c82 */ /* 0x000fe20008000000 */
[----:B------:R-:W-:Y:S10]  /*7d00*/  @!P0 BRA `(.L_x_1181) ;  /* 0x0000000000048947 */ /* 0x000ff40003800000 */
[----:B------:R-:W-:Y:S01]  /*7d10*/  BPT.TRAP 0x1 ;  /* 0x000000040000795c */ /* 0x000fe20000300000 */
.L_x_1181:
[----:B------:R-:W-:Y:S01]  /*7d20*/  ULEA UR5, UR36, UR37, 0x3 ;  /* 0x0000002524057291 */ /* 0x000fe2000f8e183f */
[----:B------:R-:W-:-:S05]  /*7d30*/  IMAD.U32 R3, RZ, RZ, UR38 ;  /* 0x00000026ff037e24 */ /* 0x000fca000f8e00ff */
[----:B------:R-:W-:-:S04]  /*7d40*/  SHF.L.U32 R3, R3, 0x1f, RZ ;  /* 0x0000001f03037819 */ /* 0x000fc800000006ff */
[----:B------:R0:W1:Y:S01]  /*7d50*/  SYNCS.PHASECHK.TRANS64.TRYWAIT P2, [UR5+0x2a830], R3 ;  /* 0x02a83003ff0075a7 */ /* 0x0000620008040145 */
[----:B------:R-:W-:Y:S05]  /*7d60*/  @!P0 BRA `(.L_x_1182) ;  /* 0x0000000000048947 */ /* 0x000fea0003800000 */
[----:B------:R-:W-:Y:S01]  /*7d70*/  BPT.TRAP 0x1 ;  /* 0x000000040000795c */ /* 0x000fe20000300000 */
.L_x_1182:
[----:B-1----:R-:W-:Y:S05]  /*7d80*/  @P2 BRA `(.L_x_1183) ;  /* 0x0000000000082947 */ /* 0x002fea0003800000 */
[----:B------:R-:W1:Y:S02]  /*7d90*/  SYNCS.PHASECHK.TRANS64.TRYWAIT P2, [UR5+0x2a830], R3 ;  /* 0x02a83003ff0075a7 */ /* 0x000e640008040145 */
[----:B-1----:R-:W-:Y:S05]  /*7da0*/  @!P2 BRA `(.L_x_1184) ;  /* 0x000000fc0090a947 */ /* 0x002fea0003800000 */
.L_x_1183:
        /* <DEDUP_REMOVED lines=131> */
.L_x_1185:
[----:B------:R-:W-:Y:S01]  /*85e0*/  ULEA UR5, UR4, UR37, 0x3 ;  /* 0x0000002504057291 */ /* 0x000fe2000f8e183f */
[----:B------:R-:W-:-:S05]  /*85f0*/  IMAD.U32 R0, RZ, RZ, UR6 ;  /* 0x00000006ff007e24 */ /* 0x000fca000f8e00ff */
[----:B------:R-:W-:-:S04]  /*8600*/  SHF.L.U32 R0, R0, 0x1f, RZ ;  /* 0x0000001f00007819 */ /* 0x000fc800000006ff */
[----:B------:R2:W3:Y:S01]  /*8610*/  SYNCS.PHASECHK.TRANS64.TRYWAIT P2, [UR5+0x2a850], R0 ;  /* 0x02a85000ff0075a7 */ /* 0x0004e20008040145 */
[----:B------:R-:W-:Y:S05]  /*8620*/  @!P0 BRA `(.L_x_1186) ;  /* 0x0000000000048947 */ /* 0x000fea0003800000 */
[----:B------:R-:W-:Y:S01]  /*8630*/  BPT.TRAP 0x1 ;  /* 0x000000040000795c */ /* 0x000fe20000300000 */
.L_x_1186:
[----:B---3--:R-:W-:Y:S05]  /*8640*/  @P2 BRA `(.L_x_1187) ;  /* 0x0000000000082947 */ /* 0x008fea0003800000 */
[----:B------:R-:W3:Y:S02]  /*8650*/  SYNCS.PHASECHK.TRANS64.TRYWAIT P2, [UR5+0x2a850], R0 ;  /* 0x02a85000ff0075a7 */ /* 0x000ee40008040145 */
[----:B---3--:R-:W-:Y:S05]  /*8660*/  @!P2 BRA `(.L_x_1188) ;  /* 0x000000f40078a947 */ /* 0x008fea0003800000 */
.L_x_1187:
[----:B------:R-:W-:Y:S01]  /*8670*/  UIADD3 UR6, UR37, 0x400, URZ ;  /* 0x0000040025067890 */ /* 0x000fe2000fffe03f */
[----:B------:R-:W-:Y:S01]  /*8680*/  WARPGROUP.ARRIVE ;  /* 0x00000000000079c5 */ /* 0x000fe20000000000 */
[----:B------:R-:W-:Y:S01]  /*8690*/  UMOV UR11, 0x40000040 ;  /* 0x40000040000b7882 */ /* 0x000fe20000000000 */
[----:B0-2---:R-:W-:Y:S01]  /*86a0*/  FMNMX.FTZ R0, R88, R12, !PT ;  /* 0x0000000c58007209 */ /* 0x005fe20007810000 */
[----:B------:R-:W-:Y:S01]  /*86b0*/  USHF.R.U32.HI UR6, URZ, 0x4, UR6 ;  /* 0x000000043f067899 */ /* 0x000fe20008011606 */
[----:B-1----:R-:W-:Y:S01]  /*86c0*/  FMNMX.FTZ R8, R90, R11, !PT ;  /* 0x0000000b5a087209 */ /* 0x002fe20007810000 */
[----:B------:R-:W0:Y:S01]  /*86d0*/  LDC R9, c[0x0][0x988] ;  /* 0x00026200ff097b82 */ /* 0x000e220000000800 */
[----:B------:R-:W-:Y:S01]  /*86e0*/  FMNMX.FTZ R3, R89, R0, !PT ;  /* 0x0000000059037209 */ /* 0x000fe20007810000 */
[----:B------:R-:W-:Y:S01]  /*86f0*/  ULOP3.LUT UR6, UR6, 0x3fff, URZ, 0xc0, !UPT ;  /* 0x00003fff06067892 */ /* 0x000fe2000f8ec03f */
[----:B------:R-:W-:Y:S02]  /*8700*/  FMNMX.FTZ R15, R91, R8, !PT ;  /* 0x000000085b0f7209 */ /* 0x000fe40007810000 */
[----:B------:R-:W-:Y:S01]  /*8710*/  FMNMX.FTZ R0, R92, R3, !PT ;  /* 0x000000035c007209 */ /* 0x000fe20007810000 */
[----:B------:R-:W-:Y:S01]  /*8720*/  ULOP3.LUT UR6, UR6, 0x3000000, URZ, 0xfc, !UPT ;  /* 0x0300000006067892 */ /* 0x000fe2000f8efc3f */
[----:B------:R-:W-:-:S02]  /*8730*/  FMNMX.FTZ R8, R94, R15, !PT ;  /* 0x0000000f5e087209 */ /* 0x000fc40007810000 */
[----:B------:R-:W-:Y:S01]  /*8740*/  FMNMX.FTZ R3, R93, R0, !PT ;  /* 0x000000005d037209 */ /* 0x000fe20007810000 */
[----:B------:R-:W-:Y:S01]  /*8750*/  UIMAD UR4, UR4, 0x600, UR6 ;  /* 0x00000600040478a4 */ /* 0x000fe2000f8e0206 */
[----:B------:R-:W-:Y:S02]  /*8760*/  FMNMX.FTZ R15, R95, R8, !PT ;  /* 0x000000085f0f7209 */ /* 0x000fe40007810000 */
[----:B------:R-:W-:Y:S01]  /*8770*/  FMNMX.FTZ R0, R96, R3, !PT ;  /* 0x0000000360007209 */ /* 0x000fe20007810000 */
[----:B------:R-:W-:Y:S01]  /*8780*/  UIADD3 UR6, UR4, 0x280, URZ ;  /* 0x0000028004067890 */ /* 0x000fe2000fffe03f */
[----:B------:R-:W-:Y:S02]  /*8790*/  FMNMX.FTZ R8, R98, R15, !PT ;  /* 0x0000000f62087209 */ /* 0x000fe40007810000 */
[----:B------:R-:W-:Y:S01]  /*87a0*/  UMOV UR10, UR4 ;  /* 0x00000004000a7c82 */ /* 0x000fe20008000000 */
[----:B------:R-:W-:Y:S01]  /*87b0*/  FMNMX.FTZ R3, R97, R0, !PT ;  /* 0x0000000061037209 */ /* 0x000fe20007810000 */
[----:B------:R-:W-:Y:S01]  /*87c0*/  HGMMA.64x128x16.F32 R24, R156, gdesc[UR8].tnspB, R24, gsb0 ;  /* 0x41e000089c187df0 */ /* 0x000fe20008000818 */
[----:B------:R-:W-:Y:S01]  /*87d0*/  UIADD3 UR10, UR4, 0x80, URZ ;  /* 0x00000080040a7890 */ /* 0x000fe2000fffe03f */
[----:B------:R-:W-:Y:S01]  /*87e0*/  FMNMX.FTZ R15, R99, R8, !PT ;  /* 0x00000008630f7209 */ /* 0x000fe20007810000 */
[----:B------:R-:W-:Y:S01]  /*87f0*/  UMOV UR11, 0x40000040 ;  /* 0x40000040000b7882 */ /* 0x000fe20000000000 */
[----:B------:R-:W-:-:S02]  /*8800*/  FMNMX.FTZ R0, R100, R3, !PT ;  /* 0x0000000364007209 */ /* 0x000fc40007810000 */
[----:B------:R-:W-:Y:S02]  /*8810*/  FMNMX.FTZ R8, R102, R15, !PT ;  /* 0x0000000f66087209 */ /* 0x000fe40007810000 */
[----:B------:R-:W-:Y:S02]  /*8820*/  FMNMX.FTZ R3, R101, R0, !PT ;  /* 0x0000000065037209 */ /* 0x000fe40007810000 */
[----:B------:R-:W-:Y:S02]  /*8830*/  FMNMX.FTZ R21, R103, R8, !PT ;  /* 0x0000000867157209 */ /* 0x000fe40007810000 */
[----:B------:R-:W-:Y:S02]  /*8840*/  FMNMX.FTZ R0, R104, R3, !PT ;  /* 0x0000000368007209 */ /* 0x000fe40007810000 */
[----:B------:R-:W-:Y:S02]  /*8850*/  FMNMX.FTZ R8, R106, R21, !PT ;  /* 0x000000156a087209 */ /* 0x000fe40007810000 */
[----:B------:R-:W-:-:S02]  /*8860*/  FMNMX.FTZ R3, R105, R0, !PT ;  /* 0x0000000069037209 */ /* 0x000fc40007810000 */
[----:B------:R-:W-:Y:S02]  /*8870*/  FMNMX.FTZ R21, R107, R8, !PT ;  /* 0x000000086b157209 */ /* 0x000fe40007810000 */
[----:B------:R-:W-:Y:S02]  /*8880*/  FMNMX.FTZ R0, R108, R3, !PT ;  /* 0x000000036c007209 */ /* 0x000fe40007810000 */
[----:B------:R-:W-:Y:S02]  /*8890*/  FMNMX.FTZ R8, R110, R21, !PT ;  /* 0x000000156e087209 */ /* 0x000fe40007810000 */
[----:B------:R-:W-:Y:S02]  /*88a0*/  FMNMX.FTZ R3, R109, R0, !PT ;  /* 0x000000006d037209 */ /* 0x000fe40007810000 */
[C---:B------:R-:W-:Y:S01]  /*88b0*/  ISETP.GT.AND P2, PT, R10.reuse, UR58, PT ;  /* 0x0000003a0a007c0c */ /* 0x040fe2000bf44270 */
[----:B------:R-:W-:Y:S01]  /*88c0*/  VIADD R10, R10, 0xffffffff ;  /* 0xffffffff0a0a7836 */ /* 0x000fe20000000000 */
        /* <DEDUP_REMOVED lines=12> */
[----:B------:R-:W1:Y:S02]  /*8990*/  SHFL.BFLY PT, R3, R0, 0x2, 0x1f ;  /* 0x0c401f0000037f89 */ /* 0x000e6400000e0000 */
[----:B-1----:R-:W-:-:S05]  /*89a0*/  FMNMX.FTZ R14, R0, R3, !PT ;  /* 0x00000003000e7209 */ /* 0x002fca0007810000 */
[----:B------:R-:W1:Y:S02]  /*89b0*/  SHFL.BFLY PT, R3, R14, 0x1, 0x1f ;  /* 0x0c201f000e037f89 */ /* 0x000e6400000e0000 */
[----:B-1----:R-:W-:-:S05]  /*89c0*/  FMNMX.FTZ R3, R14, R3, !PT ;  /* 0x000000030e037209 */ /* 0x002fca0007810000 */
[----:B------:R-:W-:-:S04]  /*89d0*/  FADD.FTZ R2, -R3, R12 ;  /* 0x0000000c03027221 */ /* 0x000fc80000010100 */
[-C--:B0-----:R-:W-:Y:S01]  /*89e0*/  FMUL.FTZ R12, R2, R9.reuse ;  /* 0x00000009020c7220 */ /* 0x081fe20000410000 */
[-C--:B------:R-:W-:Y:S01]  /*89f0*/  FMUL.FTZ R2, R3, R9.reuse ;  /* 0x0000000903027220 */ /* 0x080fe20000410000 */
[----:B------:R-:W-:Y:S02]  /*8a00*/  WARPGROUP.DEPBAR.LE gsb0, 0x0 ;  /* 0x00008000000079c5 */ /* 0x000fe40000010000 */
[----:B------:R-:W-:Y:S01]  /*8a10*/  WARPGROUP.ARRIVE ;  /* 0x00000000000079c5 */ /* 0x000fe20000000000 */
[-CC-:B------:R-:W-:Y:S01]  /*8a20*/  FFMA.FTZ R156, R89, R9.reuse, -R2.reuse ;  /* 0x00000009599c7223 */ /* 0x180fe20000010802 */
[----:B------:R-:W-:Y:S01]  /*8a30*/  FMNMX.FTZ R89, R111, R8, !PT ;  /* 0x000000086f597209 */ /* 0x000fe20007810000 */
[-CC-:B------:R-:W-:Y:S01]  /*8a40*/  FFMA.FTZ R15, R93, R9.reuse, -R2.reuse ;  /* 0x000000095d0f7223 */ /* 0x180fe20000010802 */
[-CC-:B------:R-:W-:Y:S01]  /*8a50*/  FFMA.FTZ R21, R97, R9.reuse, -R2.reuse ;  /* 0x0000000961157223 */ /* 0x180fe20000010802 */
[--C-:B------:R-:W-:Y:S01]  /*8a60*/  FFMA.FTZ R13, R88, R9, -R2.reuse ;  /* 0x00000009580d7223 */ /* 0x100fe20000010802 */
[----:B------:R-:W-:Y:S01]  /*8a70*/  HGMMA.64x128x16.F32 R24, R152, gdesc[UR8].tnspB, R24, gsb0 ;  /* 0x41e0000898187df0 */ /* 0x000fe20008000818 */
[----:B------:R-:W-:Y:S01]  /*8a80*/  UIADD3 UR10, UR4, 0x100, URZ ;  /* 0x00000100040a7890 */ /* 0x000fe2000fffe03f */
[----:B------:R-:W-:Y:S01]  /*8a90*/  FMNMX.FTZ R8, R114, R89, !PT ;  /* 0x0000005972087209 */ /* 0x000fe20007810000 */
[----:B------:R-:W-:Y:S01]  /*8aa0*/  UMOV UR11, 0x40000040 ;  /* 0x40000040000b7882 */ /* 0x000fe20000000000 */
[-CC-:B------:R-:W-:Y:S01]  /*8ab0*/  FFMA.FTZ R158, R92, R9.reuse, -R2.reuse ;  /* 0x000000095c9e7223 */ /* 0x180fe20000010802 */
[----:B------:R0:W-:Y:S01]  /*8ac0*/  MUFU.EX2 R0, R12 ;  /* 0x0000000c00007308 */ /* 0x0001e20000000800 */
        /* <DEDUP_REMOVED lines=9> */
[-CC-:B0-----:R-:W-:Y:S01]  /*8b60*/  FFMA.FTZ R12, R120, R9.reuse, -R2.reuse ;  /* 0x00000009780c7223 */ /* 0x181fe20000010802 */
[----:B------:R-:W-:Y:S01]  /*8b70*/  FFMA.FTZ R133, R133, R9, -R2 ;  /* 0x0000000985857223 */ /* 0x000fe20000010802 */
[----:B------:R-:W0:Y:S01]  /*8b80*/  MUFU.EX2 R13, R13 ;  /* 0x0000000d000d7308 */ /* 0x000e220000000800 */
[----:B------:R-:W-:-:S04]  /*8b90*/  FMNMX.FTZ R8, R122, R93, !PT ;  /* 0x0000005d7a087209 */ /* 0x000fc80007810000 */
[----:B------:R-:W-:-:S03]  /*8ba0*/  FMNMX.FTZ R93, R123, R8, !PT ;  /* 0x000000087b5d7209 */ /* 0x000fc60007810000 */
[----:B------:R-:W1:Y:S01]  /*8bb0*/  MUFU.EX2 R156, R156 ;  /* 0x0000009c009c7308 */ /* 0x000e620000000800 */
[----:B------:R-:W-:Y:S01]  /*8bc0*/  FMNMX.FTZ R8, R126, R93, !PT ;  /* 0x0000005d7e087209 */ /* 0x000fe20007810000 */
[-CC-:B------:R-:W-:Y:S01]  /*8bd0*/  FFMA.FTZ R93, R105, R9.reuse, -R2.reuse ;  /* 0x00000009695d7223 */ /* 0x180fe20000010802 */
[-CC-:B------:R-:W-:Y:S01]  /*8be0*/  FFMA.FTZ R105, R117, R9.reuse, -R2.reuse ;  /* 0x0000000975697223 */ /* 0x180fe20000010802 */
[----:B------:R-:W-:Y:S01]  /*8bf0*/  FFMA.FTZ R117, R129, R9, -R2 ;  /* 0x0000000981757223 */ /* 0x000fe20000010802 */
[----:B------:R-:W-:-:S03]  /*8c00*/  FMNMX.FTZ R97, R127, R8, !PT ;  /* 0x000000087f617209 */ /* 0x000fc60007810000 */
[----:B------:R-:W2:Y:S01]  /*8c10*/  MUFU.EX2 R158, R158 ;  /* 0x0000009e009e7308 */ /* 0x000ea20000000800 */
[----:B------:R-:W-:Y:S01]  /*8c20*/  FMNMX.FTZ R8, R130, R97, !PT ;  /* 0x0000006182087209 */ /* 0x000fe20007810000 */
[----:B0-----:R-:W-:-:S03]  /*8c30*/  FFMA.FTZ R7, R0, R7, R13 ;  /* 0x0000000700077223 */ /* 0x001fc6000001000d */
[----:B------:R-:W-:-:S03]  /*8c40*/  FMNMX.FTZ R97, R131, R8, !PT ;  /* 0x0000000883617209 */ /* 0x000fc60007810000 */
[----:B------:R-:W0:Y:S01]  /*8c50*/  MUFU.EX2 R15, R15 ;  /* 0x0000000f000f7308 */ /* 0x000e220000000800 */
[----:B------:R-:W-:Y:S01]  /*8c60*/  FMNMX.FTZ R8, R134, R97, !PT ;  /* 0x0000006186087209 */ /* 0x000fe20007810000 */
[--C-:B------:R-:W-:Y:S01]  /*8c70*/  FFMA.FTZ R97, R109, R9, -R2.reuse ;  /* 0x000000096d617223 */ /* 0x100fe20000010802 */
[C---:B-1----:R-:W-:Y:S01]  /*8c80*/  FADD.FTZ R7, R156.reuse, R7 ;  /* 0x000000079c077221 */ /* 0x042fe20000010000 */
[----:B------:R-:W-:Y:S02]  /*8c90*/  F2FP.F16.F32.PACK_AB R156, R156, R13 ;  /* 0x0000000d9c9c723e */ /* 0x000fe400000000ff */
[----:B------:R-:W-:Y:S02]  /*8ca0*/  FMNMX.FTZ R8, R135, R8, !PT ;  /* 0x0000000887087209 */ /* 0x000fe40007810000 */
[----:B------:R-:W-:Y:S03]  /*8cb0*/  MUFU.EX2 R21, R21 ;  /* 0x0000001500157308 */ /* 0x000fe60000000800 */
[----:B------:R-:W1:Y:S05]  /*8cc0*/  SHFL.BFLY PT, R109, R8, 0x2, 0x1f ;  /* 0x0c401f00086d7f89 */ /* 0x000e6a00000e0000 */
[----:B------:R-:W-:Y:S08]  /*8cd0*/  MUFU.EX2 R89, R89 ;  /* 0x0000005900597308 */ /* 0x000ff00000000800 */
[----:B------:R-:W-:Y:S08]  /*8ce0*/  MUFU.EX2 R93, R93 ;  /* 0x0000005d005d7308 */ /* 0x000ff00000000800 */
[----:B------:R-:W-:Y:S01]  /*8cf0*/  MUFU.EX2 R97, R97 ;  /* 0x0000006100617308 */ /* 0x000fe20000000800 */
[----:B-1----:R-:W-:Y:S01]  /*8d00*/  FMNMX.FTZ R88, R8, R109, !PT ;  /* 0x0000006d08587209 */ /* 0x002fe20007810000 */
[----:B------:R-:W-:-:S04]  /*8d10*/  FFMA.FTZ R109, R121, R9, -R2 ;  /* 0x00000009796d7223 */ /* 0x000fc80000010802 */
[----:B------:R-:W1:Y:S02]  /*8d20*/  SHFL.BFLY PT, R121, R88, 0x1, 0x1f ;  /* 0x0c201f0058797f89 */ /* 0x000e6400000e0000 */
[----:B------:R-:W-:Y:S08]  /*8d30*/  MUFU.EX2 R101, R101 ;  /* 0x0000006500657308 */ /* 0x000ff00000000800 */
[----:B------:R-:W-:Y:S08]  /*8d40*/  MUFU.EX2 R105, R105 ;  /* 0x0000006900697308 */ /* 0x000ff00000000800 */
[----:B------:R-:W-:Y:S01]  /*8d50*/  MUFU.EX2 R12, R12 ;  /* 0x0000000c000c7308 */ /* 0x000fe20000000800 */
[----:B-1----:R-:W-:-:S07]  /*8d60*/  FMNMX.FTZ R8, R88, R121, !PT ;  /* 0x0000007958087209 */ /* 0x002fce0007810000 */
[----:B------:R-:W1:Y:S01]  /*8d70*/  MUFU.EX2 R109, R109 ;  /* 0x0000006d006d7308 */ /* 0x000e620000000800 */
[----:B------:R-:W-:-:S04]  /*8d80*/  FMUL.FTZ R92, R8, R9 ;  /* 0x00000009085c7220 */ /* 0x000fc80000410000 */
[-CC-:B------:R-:W-:Y:S01]  /*8d90*/  FFMA.FTZ R157, R90, R9.reuse, -R92.reuse ;  /* 0x000000095a9d7223 */ /* 0x180fe2000001085c */
[-CC-:B------:R-:W-:Y:S01]  /*8da0*/  FFMA.FTZ R90, R91, R9.reuse, -R92.reuse ;  /* 0x000000095b5a7223 */ /* 0x180fe2000001085c */
[----:B------:R-:W-:Y:S01]  /*8db0*/  IMAD.U32 R91, RZ, RZ, UR7 ;  /* 0x00000007ff5b7e24 */ /* 0x000fe2000f8e00ff */
[----:B------:R-:W-:Y:S01]  /*8dc0*/  UMOV UR7, 0x40000040 ;  /* 0x4000004000077882 */ /* 0x000fe20000000000 */
[-CC-:B------:R-:W-:Y:S01]  /*8dd0*/  FFMA.FTZ R159, R94, R9.reuse, -R92.reuse ;  /* 0x000000095e9f7223 */ /* 0x180fe2000001085c */
[-CC-:B------:R-:W-:Y:S01]  /*8de0*/  FFMA.FTZ R94, R95, R9.reuse, -R92.reuse ;  /* 0x000000095f5e7223 */ /* 0x180fe2000001085c */
[----:B------:R-:W-:Y:S01]  /*8df0*/  MUFU.EX2 R157, R157 ;  /* 0x0000009d009d7308 */ /* 0x000fe20000000800 */
[----:B------:R-:W-:Y:S01]  /*8e00*/  @!P1 LEA R91, R91, UR37, 0x3 ;  /* 0x000000255b5b9c11 */ /* 0x000fe2000f8e18ff */
[-CC-:B------:R-:W-:Y:S01]  /*8e10*/  FFMA.FTZ R119, R119, R9.reuse, -R92.reuse ;  /* 0x0000000977777223 */ /* 0x180fe2000001085c */
[-CC-:B------:R-:W-:Y:S01]  /*8e20*/  FFMA.FTZ R122, R122, R9.reuse, -R92.reuse ;  /* 0x000000097a7a7223 */ /* 0x180fe2000001085c */
[-CC-:B------:R-:W-:Y:S01]  /*8e30*/  FFMA.FTZ R123, R123, R9.reuse, -R92.reuse ;  /* 0x000000097b7b7223 */ /* 0x180fe2000001085c */
[----:B------:R-:W-:Y:S01]  /*8e40*/  FFMA.FTZ R126, R126, R9, -R92 ;  /* 0x000000097e7e7223 */ /* 0x000fe2000001085c */
[----:B------:R-:W-:-:S02]  /*8e50*/  @!P1 VIADD R91, R91, 0x2a840 ;  /* 0x0002a8405b5b9836 */ /* 0x000fc40000000000 */
[-CC-:B------:R-:W-:Y:S01]  /*8e60*/  FFMA.FTZ R127, R127, R9.reuse, -R92.reuse ;  /* 0x000000097f7f7223 */ /* 0x180fe2000001085c */
[----:B------:R-:W-:Y:S01]  /*8e70*/  MUFU.EX2 R90, R90 ;  /* 0x0000005a005a7308 */ /* 0x000fe20000000800 */
[-CC-:B------:R-:W-:Y:S01]  /*8e80*/  FFMA.FTZ R130, R130, R9.reuse, -R92.reuse ;  /* 0x0000000982827223 */ /* 0x180fe2000001085c */
[-CC-:B------:R-:W-:Y:S01]  /*8e90*/  FFMA.FTZ R131, R131, R9.reuse, -R92.reuse ;  /* 0x0000000983837223 */ /* 0x180fe2000001085c */
[----:B------:R-:W-:Y:S01]  /*8ea0*/  @!P1 PRMT R91, RZ, 0x654, R91 ;  /* 0x00000654ff5b9816 */ /* 0x000fe2000000005b */
[----:B------:R-:W-:Y:S01]  /*8eb0*/  FFMA.FTZ R134, R134, R9, -R92 ;  /* 0x0000000986867223 */ /* 0x000fe2000001085c */
[----:B------:R-:W-:-:S03]  /*8ec0*/  IMAD.U32 R95, RZ, RZ, UR5 ;  /* 0x00000005ff5f7e24 */ /* 0x000fc6000f8e00ff */
[----:B------:R-:W-:Y:S01]  /*8ed0*/  MUFU.EX2 R159, R159 ;  /* 0x0000009f009f7308 */ /* 0x000fe20000000800 */
[----:B------:R-:W-:Y:S01]  /*8ee0*/  @!P1 VIADD R95, R95, 0x2a860 ;  /* 0x0002a8605f5f9836 */ /* 0x000fe20000000000 */
[----:B------:R-:W-:Y:S02]  /*8ef0*/  WARPGROUP.DEPBAR.LE gsb0, 0x0 ;  /* 0x00008000000079c5 */ /* 0x000fe40000010000 */
[----:B------:R-:W-:Y:S01]  /*8f00*/  WARPGROUP.ARRIVE ;  /* 0x00000000000079c5 */ /* 0x000fe20000000000 */
[-CC-:B------:R-:W-:Y:S01]  /*8f10*/  FFMA.FTZ R152, R96, R9.reuse, -R2.reuse ;  /* 0x0000000960987223 */ /* 0x180fe20000010802 */
[-C--:B------:R-:W-:Y:S01]  /*8f20*/  FFMA.FTZ R154, R100, R9.reuse, -R2 ;  /* 0x00000009649a7223 */ /* 0x080fe20000010802 */
[-CC-:B------:R-:W-:Y:S01]  /*8f30*/  FFMA.FTZ R153, R98, R9.reuse, -R92.reuse ;  /* 0x0000000962997223 */ /* 0x180fe2000001085c */
[----:B------:R-:W-:Y:S01]  /*8f40*/  MUFU.EX2 R94, R94 ;  /* 0x0000005e005e7308 */ /* 0x000fe20000000800 */
[-CC-:B------:R-:W-:Y:S01]  /*8f50*/  FFMA.FTZ R96, R99, R9.reuse, -R92.reuse ;  /* 0x0000000963607223 */ /* 0x180fe2000001085c */
[----:B------:R-:W-:Y:S01]  /*8f60*/  HGMMA.64x128x16.F32 R24, R148, gdesc[UR8].tnspB, R24, gsb0 ;  /* 0x41e0000894187df0 */ /* 0x000fe20008000818 */
[----:B------:R-:W-:Y:S01]  /*8f70*/  UIADD3 UR10, UR4, 0x180, URZ ;  /* 0x00000180040a7890 */ /* 0x000fe2000fffe03f */
[-CC-:B------:R-:W-:Y:S01]  /*8f80*/  FFMA.FTZ R155, R102, R9.reuse, -R92.reuse ;  /* 0x00000009669b7223 */ /* 0x180fe2000001085c */
[----:B------:R-:W-:Y:S01]  /*8f90*/  UMOV UR11, 0x40000040 ;  /* 0x40000040000b7882 */ /* 0x000fe20000000000 */
[-CC-:B------:R-:W-:Y:S01]  /*8fa0*/  FFMA.FTZ R98, R103, R9.reuse, -R92.reuse ;  /* 0x0000000967627223 */ /* 0x180fe2000001085c */
[-CC-:B------:R-:W-:Y:S01]  /*8fb0*/  FFMA.FTZ R100, R107, R9.reuse, -R92.reuse ;  /* 0x000000096b647223 */ /* 0x180fe2000001085c */
[----:B------:R-:W-:Y:S01]  /*8fc0*/  MUFU.EX2 R152, R152 ;  /* 0x0000009800987308 */ /* 0x000fe20000000800 */
[----:B------:R-:W-:Y:S01]  /*8fd0*/  FFMA.FTZ R102, R111, R9, -R92 ;  /* 0x000000096f667223 */ /* 0x000fe2000001085c */
[----:B------:R-:W-:-:S06]  /*8fe0*/  @!P1 PRMT R95, RZ, 0x654, R95 ;  /* 0x00000654ff5f9816 */ /* 0x000fcc000000005f */
        /* <DEDUP_REMOVED lines=10> */
[----:B------:R-:W3:Y:S08]  /*9090*/  MUFU.EX2 R113, R113 ;  /* 0x0000007100717308 */ /* 0x000ef00000000800 */
        /* <DEDUP_REMOVED lines=10> */
[----:B--2---:R-:W-:Y:S01]  /*9140*/  FADD.FTZ R106, R158, R7 ;  /* 0x000000079e6a7221 */ /* 0x004fe20000010000 */
[-CC-:B------:R-:W-:Y:S01]  /*9150*/  FFMA.FTZ R151, R110, R9.reuse, -R92.reuse ;  /* 0x000000096e977223 */ /* 0x180fe2000001085c */
[----:B------:R-:W-:Y:S01]  /*9160*/  HGMMA.64x128x16.F32 R24, R144, gdesc[UR8].tnspB, R24, gsb0 ;  /* 0x41e0000890187df0 */ /* 0x000fe20008000818 */
[----:B------:R-:W-:Y:S01]  /*9170*/  UIADD3 UR10, UR4, 0x200, URZ ;  /* 0x00000200040a7890 */ /* 0x000fe2000fffe03f */
[----:B------:R-:W-:Y:S01]  /*9180*/  MUFU.EX2 R148, R148 ;  /* 0x0000009400947308 */ /* 0x000fe20000000800 */
[----:B------:R-:W-:Y:S01]  /*9190*/  UMOV UR11, 0x40000040 ;  /* 0x40000040000b7882 */ /* 0x000fe20000000000 */
[----:B------:R-:W-:Y:S01]  /*91a0*/  FFMA.FTZ R104, R115, R9, -R92 ;  /* 0x0000000973687223 */ /* 0x000fe2000001085c */
[----:B------:R-:W-:Y:S01]  /*91b0*/  UMOV UR4, UR36 ;  /* 0x0000002400047c82 */ /* 0x000fe20008000000 */
[----:B0-----:R-:W-:-:S04]  /*91c0*/  F2FP.F16.F32.PACK_AB R158, R15, R158 ;  /* 0x0000009e0f9e723e */ /* 0x001fc800000000ff */
        /* <DEDUP_REMOVED lines=8> */
[----:B------:R-:W-:Y:S01]  /*9250*/  FADD.FTZ R2, -R8, R11 ;  /* 0x0000000b08027221 */ /* 0x000fe20000010100 */
[-CC-:B------:R-:W-:Y:S01]  /*9260*/  FFMA.FTZ R145, R114, R9.reuse, -R92.reuse ;  /* 0x0000000972917223 */ /* 0x180fe2000001085c */
[-CC-:B------:R-:W-:Y:S01]  /*9270*/  FFMA.FTZ R147, R118, R9.reuse, -R92.reuse ;  /* 0x0000000976937223 */ /* 0x180fe2000001085c */
[----:B------:R-:W-:Y:S01]  /*9280*/  HGMMA.64x128x16.F32 R24, R140, gdesc[UR8].tnspB, R24, gsb0 ;  /* 0x41e000088c187df0 */ /* 0x000fe20008000818 */
[-C--:B------:R-:W-:Y:S01]  /*9290*/  FMUL.FTZ R2, R2, R9.reuse ;  /* 0x0000000902027220 */ /* 0x080fe20000410000 */
[----:B------:R-:W-:Y:S01]  /*92a0*/  MUFU.EX2 R144, R144 ;  /* 0x0000009000907308 */ /* 0x000fe20000000800 */
[----:B------:R-:W-:-:S07]  /*92b0*/  FFMA.FTZ R92, R135, R9, -R92 ;  /* 0x00000009875c7223 */ /* 0x000fce000001085c */
[----:B------:R-:W-:Y:S08]  /*92c0*/  MUFU.EX2 R2, R2 ;  /* 0x0000000200027308 */ /* 0x000ff00000000800 */
[----:B------:R-:W-:Y:S08]  /*92d0*/  MUFU.EX2 R145, R145 ;  /* 0x0000009100917308 */ /* 0x000ff00000000800 */
[----:B------:R-:W-:Y:S08]  /*92e0*/  MUFU.EX2 R146, R146 ;  /* 0x0000009200927308 */ /* 0x000ff00000000800 */
[----:B------:R-:W-:Y:S08]  /*92f0*/  MUFU.EX2 R147, R147 ;  /* 0x0000009300937308 */ /* 0x000ff00000000800 */
[----:B------:R-:W0:Y:S08]  /*9300*/  MUFU.EX2 R11, R133 ;  /* 0x00000085000b7308 */ /* 0x000e300000000800 */
[----:B------:R-:W-:Y:S01]  /*9310*/  MUFU.EX2 R92, R92 ;  /* 0x0000005c005c7308 */ /* 0x000fe20000000800 */
[----:B------:R-:W-:-:S02]  /*9320*/  WARPGROUP.DEPBAR.LE gsb0, 0x0 ;  /* 0x00008000000079c5 */ /* 0x000fc40000010000 */
[----:B------:R-:W-:-:S05]  /*9330*/  WARPGROUP.ARRIVE ;  /* 0x00000000000079c5 */ /* 0x000fca0000000000 */
[----:B------:R-:W2:Y:S01]  /*9340*/  MUFU.EX2 R141, R122 ;  /* 0x0000007a008d7308 */ /* 0x000ea20000000800 */
[----:B-1----:R-:W-:Y:S02]  /*9350*/  F2FP.F16.F32.PACK_AB R140, R109, R12 ;  /* 0x0000000c6d8c723e */ /* 0x002fe400000000ff */
[----:B---3--:R-:W-:Y:S01]  /*9360*/  F2FP.F16.F32.PACK_AB R142, R113, R14 ;  /* 0x0000000e718e723e */ /* 0x008fe200000000ff */
[----:B------:R-:W-:Y:S01]  /*9370*/  HGMMA.64x128x16.F32 R24, R136, gdesc[UR4].tnspB, R24, gsb0 ;  /* 0x41e0000488187df0 */ /* 0x000fe20008000818 */
[----:B------:R-:W-:-:S03]  /*9380*/  UMOV UR6, UR38 ;  /* 0x0000002600067c82 */ /* 0x000fc60008000000 */
[----:B------:R-:W1:Y:S01]  /*9390*/  MUFU.EX2 R143, R126 ;  /* 0x0000007e008f7308 */ /* 0x000e620000000800 */
[----:B------:R-:W-:Y:S02]  /*93a0*/  WARPGROUP.DEPBAR.LE gsb0, 0x0 ;  /* 0x00008000000079c5 */ /* 0x000fe40000010000 */
[----:B------:R3:W-:Y:S05]  /*93b0*/  @!P1 SYNCS.ARRIVE.TRANS64.RED.A1T0 RZ, [R91+URZ], RZ ;  /* 0x000000ff5bff99a7 */ /* 0x0007ea000810043f */
[----:B------:R-:W4:Y:S01]  /*93c0*/  MUFU.EX2 R137, R130 ;  /* 0x0000008200897308 */ /* 0x000f220000000800 */
[----:B0-----:R-:W-:Y:S02]  /*93d0*/  F2FP.F16.F32.PACK_AB R138, R11, R88 ;  /* 0x000000580b8a723e */ /* 0x001fe400000000ff */
[----:B------:R-:W-:Y:S01]  /*93e0*/  F2FP.F16.F32.PACK_AB R136, R117, R20 ;  /* 0x000000147588723e */ /* 0x000fe200000000ff */
[----:B---3--:R-:W-:Y:S01]  /*93f0*/  FFMA.FTZ R91, R2, R6, R157 ;  /* 0x00000006025b7223 */ /* 0x008fe2000001009d */
[----:B------:R-:W-:-:S03]  /*9400*/  F2FP.F16.F32.PACK_AB R157, R90, R157 ;  /* 0x0000009d5a9d723e */ /* 0x000fc600000000ff */
[----:B------:R-:W0:Y:S01]  /*9410*/  MUFU.EX2 R139, R134 ;  /* 0x00000086008b7308 */ /* 0x000e220000000800 */
[----:B------:R3:W-:Y:S01]  /*9420*/  @!P1 SYNCS.ARRIVE.TRANS64.RED.A1T0 RZ, [R95+URZ], RZ ;  /* 0x000000ff5fff99a7 */ /* 0x0007e2000810043f */
[----:B------:R-:W-:Y:S01]  /*9430*/  FADD.FTZ R6, R90, R91 ;  /* 0x0000005b5a067221 */ /* 0x000fe20000010000 */
[----:B------:R-:W-:-:S03]  /*9440*/  FADD.FTZ R91, R15, R106 ;  /* 0x0000006a0f5b7221 */ /* 0x000fc60000010000 */
[----:B------:R-:W-:Y:S01]  /*9450*/  FADD.FTZ R7, R159, R6 ;  /* 0x000000069f077221 */ /* 0x000fe20000010000 */
[----:B------:R-:W-:Y:S01]  /*9460*/  FADD.FTZ R106, R152, R91 ;  /* 0x0000005b986a7221 */ /* 0x000fe20000010000 */
[C---:B------:R-:W-:Y:S02]  /*9470*/  F2FP.F16.F32.PACK_AB R152, R21.reuse, R152 ;  /* 0x000000981598723e */ /* 0x040fe400000000ff */
[C---:B------:R-:W-:Y:S01]  /*9480*/  FADD.FTZ R6, R94.reuse, R7 ;  /* 0x000000075e067221 */ /* 0x040fe20000010000 */
[----:B------:R-:W-:Y:S01]  /*9490*/  FADD.FTZ R91, R21, R106 ;  /* 0x0000006a155b7221 */ /* 0x000fe20000010000 */
        /* <DEDUP_REMOVED lines=35> */
[----:B------:R-:W-:-:S03]  /*96d0*/  FADD.FTZ R7, R109, R90 ;  /* 0x0000005a6d077221 */ /* 0x000fc60000010000 */
[----:B--2---:R-:W-:Y:S01]  /*96e0*/  FADD.FTZ R6, R141, R6 ;  /* 0x000000068d067221 */ /* 0x004fe20000010000 */
[----:B------:R-:W-:Y:S01]  /*96f0*/  FADD.FTZ R90, R14, R7 ;  /* 0x000000070e5a7221 */ /* 0x000fe20000010000 */
[C---:B------:R-:W-:Y:S02]  /*9700*/  F2FP.F16.F32.PACK_AB R141, R123.reuse, R141 ;  /* 0x0000008d7b8d723e */ /* 0x040fe400000000ff */
[----:B------:R-:W-:Y:S01]  /*9710*/  FADD.FTZ R6, R123, R6 ;  /* 0x000000067b067221 */ /* 0x000fe20000010000 */
[----:B------:R-:W-:-:S03]  /*9720*/  FADD.FTZ R7, R113, R90 ;  /* 0x0000005a71077221 */ /* 0x000fc60000010000 */
[----:B-1----:R-:W-:Y:S01]  /*9730*/  FADD.FTZ R6, R143, R6 ;  /* 0x000000068f067221 */ /* 0x002fe20000010000 */
[----:B------:R-:W-:Y:S01]  /*9740*/  FADD.FTZ R12, R20, R7 ;  /* 0x00000007140c7221 */ /* 0x000fe20000010000 */
[C---:B------:R-:W-:Y:S02]  /*9750*/  F2FP.F16.F32.PACK_AB R143, R127.reuse, R143 ;  /* 0x0000008f7f8f723e */ /* 0x040fe400000000ff */
[----:B------:R-:W-:Y:S01]  /*9760*/  FADD.FTZ R6, R127, R6 ;  /* 0x000000067f067221 */ /* 0x000fe20000010000 */
[----:B------:R-:W-:-:S03]  /*9770*/  FADD.FTZ R7, R117, R12 ;  /* 0x0000000c75077221 */ /* 0x000fc60000010000 */
[----:B----4-:R-:W-:Y:S01]  /*9780*/  FADD.FTZ R6, R137, R6 ;  /* 0x0000000689067221 */ /* 0x010fe20000010000 */
[----:B------:R-:W-:Y:S01]  /*9790*/  FADD.FTZ R12, R88, R7 ;  /* 0x00000007580c7221 */ /* 0x000fe20000010000 */
[C---:B------:R-:W-:Y:S02]  /*97a0*/  F2FP.F16.F32.PACK_AB R137, R131.reuse, R137 ;  /* 0x000000898389723e */ /* 0x040fe400000000ff */
[----:B------:R-:W-:Y:S01]  /*97b0*/  FADD.FTZ R6, R131, R6 ;  /* 0x0000000683067221 */ /* 0x000fe20000010000 */
[----:B------:R-:W-:Y:S01]  /*97c0*/  FADD.FTZ R7, R11, R12 ;  /* 0x0000000c0b077221 */ /* 0x000fe20000010000 */
[----:B------:R-:W-:Y:S02]  /*97d0*/  IMAD.MOV.U32 R11, RZ, RZ, R8 ;  /* 0x000000ffff0b7224 */ /* 0x000fe400078e0008 */
[----:B0-----:R-:W-:Y:S01]  /*97e0*/  FADD.FTZ R6, R139, R6 ;  /* 0x000000068b067221 */ /* 0x001fe20000010000 */
[----:B------:R-:W-:Y:S01]  /*97f0*/  F2FP.F16.F32.PACK_AB R139, R92, R139 ;  /* 0x0000008b5c8b723e */ /* 0x000fe200000000ff */
[----:B------:R-:W-:-:S02]  /*9800*/  IMAD.MOV.U32 R12, RZ, RZ, R3 ;  /* 0x000000ffff0c7224 */ /* 0x000fc400078e0003 */
[----:B------:R-:W-:Y:S01]  /*9810*/  FADD.FTZ R6, R92, R6 ;  /* 0x000000065c067221 */ /* 0x000fe20000010000 */
[----:B---3--:R-:W-:Y:S06]  /*9820*/  @P2 BRA `(.L_x_1189) ;  /* 0xffffffe4001c2947 */ /* 0x008fec000383ffff */
.L_x_1180:
[----:B------:R-:W-:-:S13]  /*9830*/  ISETP.GE.AND P2, PT, R10, UR61, PT ;  /* 0x0000003d0a007c0c */ /* 0x000fda000bf46270 */
[----:B------:R-:W-:Y:S05]  /*9840*/  @!P2 BRA `(.L_x_1190) ;  /* 0x0000002c0060a947 */ /* 0x000fea0003800000 */
[----:B------:R-:W-:Y:S01]  /*9850*/  IMAD.MOV.U32 R11, RZ, RZ, R8 ;  /* 0x000000ffff0b7224 */ /* 0x000fe200078e0008 */
[----:B------:R-:W-:Y:S01]  /*9860*/  UMOV UR6, UR38 ;  /* 0x0000002600067c82 */ /* 0x000fe20008000000 */
[----:B------:R-:W-:Y:S01]  /*9870*/  IMAD.MOV.U32 R12, RZ, RZ, R3 ;  /* 0x000000ffff0c7224 */ /* 0x000fe200078e0003 */
[----:B------:R-:W-:Y:S01]  /*9880*/  UMOV UR4, UR36 ;  /* 0x0000002400047c82 */ /* 0x000fe20008000000 */
[----:B------:R-:W-:Y:S01]  /*9890*/  ULDC UR58, c[0x0][0x9e4] ;  /* 0x00027900003a7ab9 */ /* 0x000fe20000000800 */
[----:B------:R-:W-:-:S05]  /*98a0*/  ULDC UR59, c[0x0][0x9dc] ;  /* 0x00027700003b7ab9 */ /* 0x000fca0000000800 */
.L_x_1207:
        /* <DEDUP_REMOVED lines=8> */
.L_x_1191:
[----:B------:R-:W-:Y:S01]  /*9930*/  ULEA UR5, UR36, UR37, 0x3 ;  /* 0x0000002524057291 */ /* 0x000fe2000f8e183f */
[----:B------:R-:W-:-:S05]  /*9940*/  IMAD.U32 R3, RZ, RZ, UR38 ;  /* 0x00000026ff037e24 */ /* 0x000fca000f8e00ff */
[----:B------:R-:W-:-:S04]  /*9950*/  SHF.L.U32 R3, R3, 0x1f, RZ ;  /* 0x0000001f03037819 */ /* 0x000fc800000006ff */
[----:B------:R0:W1:Y:S01]  /*9960*/  SYNCS.PHASECHK.TRANS64.TRYWAIT P2, [UR5+0x2a830], R3 ;  /* 0x02a83003ff0075a7 */ /* 0x0000620008040145 */
[----:B------:R-:W-:Y:S05]  /*9970*/  @!P0 BRA `(.L_x_1192) ;  /* 0x0000000000048947 */ /* 0x000fea0003800000 */
[----:B------:R-:W-:Y:S01]  /*9980*/  BPT.TRAP 0x1 ;  /* 0x000000040000795c */ /* 0x000fe20000300000 */
.L_x_1192:
[----:B-1----:R-:W-:Y:S05]  /*9990*/  @P2 BRA `(.L_x_1193) ;  /* 0x0000000000082947 */ /* 0x002fea0003800000 */
[----:B------:R-:W1:Y:S02]  /*99a0*/  SYNCS.PHASECHK.TRANS64.TRYWAIT P2, [UR5+0x2a830], R3 ;  /* 0x02a83003ff0075a7 */ /* 0x000e640008040145 */
[----:B-1----:R-:W-:Y:S05]  /*99b0*/  @!P2 BRA `(.L_x_1194) ;  /* 0x000000e000bca947 */ /* 0x002fea0003800000 */
.L_x_1193:
        /* <DEDUP_REMOVED lines=131> */
.L_x_1195:
[----:B------:R-:W-:Y:S01]  /*a1f0*/  ULEA UR5, UR4, UR37, 0x3 ;  /* 0x0000002504057291 */ /* 0x000fe2000f8e183f */
[----:B------:R-:W-:-:S05]  /*a200*/  IMAD.U32 R0, RZ, RZ, UR6 ;  /* 0x00000006ff007e24 */ /* 0x000fca000f8e00ff */
[----:B------:R-:W-:-:S04]  /*a210*/  SHF.L.U32 R0, R0, 0x1f, RZ ;  /* 0x0000001f00007819 */ /* 0x000fc800000006ff */
[----:B------:R2:W3:Y:S01]  /*a220*/  SYNCS.PHASECHK.TRANS64.TRYWAIT P2, [UR5+0x2a850], R0 ;  /* 0x02a85000ff0075a7 */ /* 0x0004e20008040145 */
[----:B------:R-:W-:Y:S05]  /*a230*/  @!P0 BRA `(.L_x_1196) ;  /* 0x0000000000048947 */ /* 0x000fea0003800000 */
[----:B------:R-:W-:Y:S01]  /*a240*/  BPT.TRAP 0x1 ;  /* 0x000000040000795c */ /* 0x000fe20000300000 */
.L_x_1196:
[----:B---3--:R-:W-:Y:S05]  /*a250*/  @P2 BRA `(.L_x_1197) ;  /* 0x0000000000082947 */ /* 0x008fea0003800000 */
[----:B------:R-:W3:Y:S02]  /*a260*/  SYNCS.PHASECHK.TRANS64.TRYWAIT P2, [UR5+0x2a850], R0 ;  /* 0x02a85000ff0075a7 */ /* 0x000ee40008040145 */
[----:B---3--:R-:W-:Y:S05]  /*a270*/  @!P2 BRA `(.L_x_1198) ;  /* 0x000000d800a4a947 */ /* 0x008fea0003800000 */
.L_x_1197:
[----:B------:R-:W-:Y:S01]  /*a280*/  UIADD3 UR6, UR37, 0x400, URZ ;  /* 0x0000040025067890 */ /* 0x000fe2000fffe03f */
[----:B------:R-:W-:Y:S01]  /*a290*/  WARPGROUP.ARRIVE ;  /* 0x00000000000079c5 */ /* 0x000fe20000000000 */
[----:B------:R-:W-:Y:S01]  /*a2a0*/  UMOV UR11, 0x40000040 ;  /* 0x40000040000b7882 */ /* 0x000fe20000000000 */
[----:B------:R-:W-:Y:S01]  /*a2b0*/  PLOP3.LUT P2, PT, PT, PT, UP0, 0x80, 0x0 ;  /* 0x000000000000781c */ /* 0x000fe20003f4f008 */
[----:B------:R-:W-:Y:S01]  /*a2c0*/  USHF.R.U32.HI UR6, URZ, 0x4, UR6 ;  /* 0x000000043f067899 */ /* 0x000fe20008011606 */
[----:B------:R-:W-:Y:S01]  /*a2d0*/  PLOP3.LUT P3, PT, PT, PT, UP0, 0x80, 0x0 ;  /* 0x000000000000781c */ /* 0x000fe20003f6f008 */
[----:B0-2---:R-:W-:Y:S01]  /*a2e0*/  IMAD.U32 R0, RZ, RZ, UR7 ;  /* 0x00000007ff007e24 */ /* 0x005fe2000f8e00ff */
[----:B------:R-:W-:Y:S01]  /*a2f0*/  ULDC UR14, c[0x0][0x9e0] ;  /* 0x00027800000e7ab9 */ /* 0x000fe20000000800 */
[----:B------:R-:W-:-:S03]  /*a300*/  ULOP3.LUT UR6, UR6, 0x3fff, URZ, 0xc0, !UPT ;  /* 0x00003fff06067892 */ /* 0x000fc6000f8ec03f */
[----:B------:R-:W-:Y:S01]  /*a310*/  @!P1 LEA R0, R0, UR37, 0x3 ;  /* 0x0000002500009c11 */ /* 0x000fe2000f8e18ff */
[----:B------:R-:W-:-:S04]  /*a320*/  ULOP3.LUT UR6, UR6, 0x3000000, URZ, 0xfc, !UPT ;  /* 0x0300000006067892 */ /* 0x000fc8000f8efc3f */
[----:B------:R-:W-:Y:S01]  /*a330*/  UIMAD UR4, UR4, 0x600, UR6 ;  /* 0x00000600040478a4 */ /* 0x000fe2000f8e0206 */
[----:B------:R-:W-:-:S05]  /*a340*/  @!P1 VIADD R0, R0, 0x2a840 ;  /* 0x0002a84000009836 */ /* 0x000fca0000000000 */
[----:B------:R-:W-:Y:S01]  /*a350*/  @!P1 PRMT R0, RZ, 0x654, R0 ;  /* 0x00000654ff009816 */ /* 0x000fe20000000000 */
        /* <DEDUP_REMOVED lines=24> */
[----:B------:R-:W-:Y:S01]  /*a4e0*/  @UP0 ULDC UR4, c[0x0][0x44c] ;  /* 0x0001130000040ab9 */ /* 0x000fe20000000800 */
[----:B------:R-:W-:Y:S02]  /*a4f0*/  WARPGROUP.DEPBAR.LE gsb0, 0x0 ;  /* 0x00008000000079c5 */ /* 0x000fe40000010000 */
[----:B------:R-:W-:-:S06]  /*a500*/  WARPGROUP.ARRIVE ;  /* 0x00000000000079c5 */ /* 0x000fcc0000000000 */
[----:B------:R-:W-:Y:S03]  /*a510*/  HGMMA.64x128x16.F32 R24, R136, gdesc[UR8].tnspB, R24, gsb0 ;  /* 0x41e0000888187df0 */ /* 0x000fe60008000818 */
[----:B------:R-:W-:Y:S02]  /*a520*/  WARPGROUP.DEPBAR.LE gsb0, 0x0 ;  /* 0x00008000000079c5 */ /* 0x000fe40000010000 */
[----:B------:R-:W-:Y:S01]  /*a530*/  VIADD R137, R19, UR39 ;  /* 0x0000002713897c36 */ /* 0x000fe20008000000 */
[----:B------:R0:W-:Y:S01]  /*a540*/  @!P1 SYNCS.ARRIVE.TRANS64.RED.A1T0 RZ, [R0+URZ], RZ ;  /* 0x000000ff00ff99a7 */ /* 0x0001e2000810043f */
[----:B------:R-:W-:Y:S02]  /*a550*/  IMAD R139, R10, -0x60, RZ ;  /* 0xffffffa00a8b7824 */ /* 0x000fe400078e02ff */
[----:B------:R-:W-:Y:S01]  /*a560*/  @P2 IMAD.HI.U32 R2, R137, UR4, RZ ;  /* 0x0000000489022c27 */ /* 0x000fe2000f8e00ff */
[----:B------:R-:W-:Y:S01]  /*a570*/  @UP0 ULDC UR4, c[0x0][0x450] ;  /* 0x0001140000040ab9 */ /* 0x000fe20000000800 */
[----:B------:R-:W-:-:S02]  /*a580*/  PLOP3.LUT P2, PT, PT, PT, UP1, 0x40, 0x0 ;  /* 0x000000000000781c */ /* 0x000fc40003f4e818 */
[----:B------:R-:W-:Y:S01]  /*a590*/  IMAD.IADD R9, R139, 0x1, -R18 ;  /* 0x000000018b097824 */ /* 0x000fe200078e0a12 */
[----:B------:R-:W-:Y:S01]  /*a5a0*/  @P3 SHF.R.U32.HI R137, RZ, UR4, R2 ;  /* 0x00000004ff893c19 */ /* 0x000fe20008011602 */
[----:B------:R-:W-:Y:S01]  /*a5b0*/  ULOP3.LUT UR4, URZ, UR59, URZ, 0x33, !UPT ;  /* 0x0000003b3f047292 */ /* 0x000fe2000f8e333f */
[----:B0-----:R-:W-:-:S03]  /*a5c0*/  IADD3 R0, -R18, 0x1, R139 ;  /* 0x0000000112007810 */ /* 0x001fc60007ffe18b */
[----:B------:R-:W0:Y:S01]  /*a5d0*/  SHFL.IDX PT, R2, R137, RZ, 0x1c1f ;  /* 0x001c1fff89027589 */ /* 0x000e2200000e0000 */
        /* <DEDUP_REMOVED lines=10> */
[----:B-1----:R-:W-:Y:S01]  /*a680*/  IMAD.U32 R8, RZ, RZ, UR58 ;  /* 0x0000003aff087e24 */ /* 0x002fe2000f8e00ff */
[----:B------:R-:W-:-:S04]  /*a690*/  LOP3.LUT R21, RZ, R0, RZ, 0x33, !PT ;  /* 0x00000000ff157212 */ /* 0x000fc800078e33ff */
[----:B------:R-:W-:-:S13]  /*a6a0*/  ISETP.NE.AND P2, PT, R8, 0x1, PT ;  /* 0x000000010800780c */ /* 0x000fda0003f45270 */
[----:B------:R-:W0:Y:S02]  /*a6b0*/  @P2 LDC.64 R2, c[0x0][0x9e8] ;  /* 0x00027a00ff022b82 */ /* 0x000e240000000a00 */
[----:B0-----:R-:W-:-:S05]  /*a6c0*/  @P2 IMAD.HI.U32 R2, R21, R2, RZ ;  /* 0x0000000215022227 */ /* 0x001fca00078e00ff */
[----:B------:R-:W-:-:S04]  /*a6d0*/  @P2 SHF.R.U32.HI R21, RZ, R3, R2 ;  /* 0x00000003ff152219 */ /* 0x000fc80000011602 */
[----:B------:R-:W-:Y:S01]  /*a6e0*/  LOP3.LUT R0, RZ, R21, RZ, 0x33, !PT ;  /* 0x00000015ff007212 */ /* 0x000fe200078e33ff */
[----:B------:R-:W-:Y:S06]  /*a6f0*/  BRA `(.L_x_1202) ;  /* 0x0000000000147947 */ /* 0x000fec0003800000 */
.L_x_1201:
[----:B-1----:R-:W-:-:S05]  /*a700*/  IMAD.U32 R8, RZ, RZ, UR58 ;  /* 0x0000003aff087e24 */ /* 0x002fca000f8e00ff */
[----:B------:R-:W-:-:S13]  /*a710*/  ISETP.NE.AND P2, PT, R8, 0x1, PT ;  /* 0x000000010800780c */ /* 0x000fda0003f45270 */
[----:B------:R-:W0:Y:S02]  /*a720*/  @P2 LDC.64 R2, c[0x0][0x9e8] ;  /* 0x00027a00ff022b82 */ /* 0x000e240000000a00 */
[----:B0-----:R-:W-:-:S05]  /*a730*/  @P2 IMAD.HI.U32 R2, R0, R2, RZ ;  /* 0x0000000200022227 */ /* 0x001fca00078e00ff */
[----:B------:R-:W-:-:S07]  /*a740*/  @P2 SHF.R.U32.HI R0, RZ, R3, R2 ;  /* 0x00000003ff002219 */ /* 0x000fce0000011602 */
.L_x_1202:
[----:B------:R-:W-:Y:S05]  /*a750*/  BSYNC B0 ;  /* 0x0000000000007941 */ /* 0x000fea0003800000 */
.L_x_1200:
[----:B------:R-:W-:-:S05]  /*a760*/  IMAD R0, R0, R8, R9 ;  /* 0x0000000800007224 */ /* 0x000fca00078e0209 */
[----:B------:R-:W-:Y:S02]  /*a770*/  VIADDMNMX R13, R0, R8, R13, PT ;  /* 0x00000008000d7246 */ /* 0x000fe4000380010d */
[----:B------:R-:W-:-:S07]  /*a780*/  VIMNMX R15, R15, R0, !PT ;  /* 0x000000000f0f7248 */ /* 0x000fce0007fe0100 */
.L_x_1199:
        /* <DEDUP_REMOVED lines=63> */
[----:B-1----:R-:W-:Y:S02]  /*ab80*/  FSEL R8, R113, -INF , !P4 ;  /* 0xff80000071087808 */ /* 0x002fe40006000000 */
        /* <DEDUP_REMOVED lines=69> */
.L_x_1205:
[----:B------:R-:W-:-:S05]  /*afe0*/  IMAD.U32 R150, RZ, RZ, UR58 ;  /* 0x0000003aff967e24 */ /* 0x000fca000f8e00ff */
[----:B------:R-:W-:-:S13]  /*aff0*/  ISETP.NE.AND P6, PT, R150, 0x1, PT ;  /* 0x000000019600780c */ /* 0x000fda0003fc5270 */
[----:B------:R-:W0:Y:S02]  /*b000*/  @P6 LDC.64 R2, c[0x0][0x9e8] ;  /* 0x00027a00ff026b82 */ /* 0x000e240000000a00 */
[----:B0-----:R-:W-:-:S05]  /*b010*/  @P6 IMAD.HI.U32 R2, R89, R2, RZ ;  /* 0x0000000259026227 */ /* 0x001fca00078e00ff */
[----:B------:R-:W-:-:S07]  /*b020*/  @P6 SHF.R.U32.HI R89, RZ, R3, R2 ;  /* 0x00000003ff596219 */ /* 0x000fce0000011602 */
.L_x_1206:
[----:B------:R-:W-:Y:S05]  /*b030*/  BSYNC B0 ;  /* 0x0000000000007941 */ /* 0x000fea0003800000 */
.L_x_1204:
[----:B------:R-:W-:-:S05]  /*b040*/  IMAD R2, R89, R150, R9 ;  /* 0x0000009659027224 */ /* 0x000fca00078e0209 */
[----:B------:R-:W-:Y:S02]  /*b050*/  VIADDMNMX R13, R2, R150, R13, PT ;  /* 0x00000096020d7246 */ /* 0x000fe4000380010d */
[----:B------:R-:W-:-:S07]  /*b060*/  VIMNMX R15, R15, R2, !PT ;  /* 0x000000020f0f7248 */ /* 0x000fce0007fe0100 */
.L_x_1203:
[C---:B------:R-:W-:Y:S01]  /*b070*/  ISETP.GT.AND P2, PT, R15.reuse, 0x1, !P2 ;  /* 0x000000010f00780c */ /* 0x040fe20005744270 */
[----:B------:R-:W0:Y:S01]  /*b080*/  LDC R9, c[0x0][0x988] ;  /* 0x00026200ff097b82 */ /* 0x000e220000000800 */
[----:B------:R-:W-:Y:S01]  /*b090*/  ISETP.GT.AND P3, PT, R15, 0x8, !P3 ;  /* 0x000000080f00780c */ /* 0x000fe20005f64270 */
[----:B------:R-:W-:Y:S01]  /*b0a0*/  UMOV UR6, UR38 ;  /* 0x0000002600067c82 */ /* 0x000fe20008000000 */
[C---:B------:R-:W-:Y:S01]  /*b0b0*/  ISETP.LT.OR P2, PT, R13.reuse, 0x2, P2 ;  /* 0x000000020d00780c */ /* 0x040fe20001741670 */
[----:B------:R-:W-:Y:S01]  /*b0c0*/  UMOV UR4, UR36 ;  /* 0x0000002400047c82 */ /* 0x000fe20008000000 */
        /* <DEDUP_REMOVED lines=134> */
[----:B------:R-:W-:Y:S01]  /*b930*/  FSEL R109, R3, RZ, P2 ;  /* 0x000000ff036d7208 */ /* 0x000fe20001000000 */
[--C-:B------:R-:W-:Y:S01]  /*b940*/  FFMA.FTZ R144, R144, R9, -R95.reuse ;  /* 0x0000000990907223 */ /* 0x100fe2000001085f */
[----:B------:R-:W-:Y:S01]  /*b950*/  FMNMX.FTZ R91, R150, R91, !PT ;  /* 0x0000005b965b7209 */ /* 0x000fe20007810000 */
[----:B------:R0:W-:Y:S01]  /*b960*/  MUFU.EX2 R89, R148 ;  /* 0x0000009400597308 */ /* 0x0001e20000000800 */
[-CC-:B------:R-:W-:Y:S01]  /*b970*/  FFMA.FTZ R138, R138, R9.reuse, -R95.reuse ;  /* 0x000000098a8a7223 */ /* 0x180fe2000001085f */
[--C-:B------:R-:W-:Y:S01]  /*b980*/  FFMA.FTZ R99, R14, R9, -R95.reuse ;  /* 0x000000090e637223 */ /* 0x100fe2000001085f */
[----:B------:R-:W-:Y:S01]  /*b990*/  FMNMX.FTZ R91, R158, R91, !PT ;  /* 0x0000005b9e5b7209 */ /* 0x000fe20007810000 */
[-CC-:B------:R-:W-:Y:S01]  /*b9a0*/  FFMA.FTZ R103, R92, R9.reuse, -R95.reuse ;  /* 0x000000095c677223 */ /* 0x180fe2000001085f */
[-CC-:B------:R-:W-:Y:S01]  /*b9b0*/  FFMA.FTZ R140, R140, R9.reuse, -R95.reuse ;  /* 0x000000098c8c7223 */ /* 0x180fe2000001085f */
[--C-:B------:R-:W-:Y:S01]  /*b9c0*/  FFMA.FTZ R14, R120, R9, -R95.reuse ;  /* 0x00000009780e7223 */ /* 0x100fe2000001085f */
[----:B------:R-:W-:Y:S01]  /*b9d0*/  FMNMX.FTZ R91, R106, R91, !PT ;  /* 0x0000005b6a5b7209 */ /* 0x000fe20007810000 */
[----:B------:R-:W-:Y:S01]  /*b9e0*/  MUFU.EX2 R90, R90 ;  /* 0x0000005a005a7308 */ /* 0x000fe20000000800 */
[-CC-:B0-----:R-:W-:Y:S01]  /*b9f0*/  FFMA.FTZ R148, R104, R9.reuse, -R95.reuse ;  /* 0x0000000968947223 */ /* 0x181fe2000001085f */
        /* <DEDUP_REMOVED lines=12> */
[----:B------:R1:W-:Y:S01]  /*bac0*/  MUFU.EX2 R93, R144 ;  /* 0x00000090005d7308 */ /* 0x0003e20000000800 */
[----:B0-----:R-:W-:Y:S02]  /*bad0*/  FFMA.FTZ R146, R116, R9, -R95 ;  /* 0x0000000974927223 */ /* 0x001fe4000001085f */
[----:B------:R-:W-:-:S04]  /*bae0*/  FMNMX.FTZ R97, R102, R97, !PT ;  /* 0x0000006166617209 */ /* 0x000fc80007810000 */
[----:B------:R-:W-:Y:S01]  /*baf0*/  FMNMX.FTZ R97, R122, R97, !PT ;  /* 0x000000617a617209 */ /* 0x000fe20007810000 */
[----:B------:R-:W-:Y:S01]  /*bb00*/  MUFU.EX2 R138, R138 ;  /* 0x0000008a008a7308 */ /* 0x000fe20000000800 */
[----:B-1----:R-:W-:Y:S02]  /*bb10*/  FFMA.FTZ R144, R112, R9, -R95 ;  /* 0x0000000970907223 */ /* 0x002fe4000001085f */
        /* <DEDUP_REMOVED lines=9> */
[----:B------:R-:W-:Y:S01]  /*bbb0*/  FMNMX.FTZ R0, R108, R97, !PT ;  /* 0x000000616c007209 */ /* 0x000fe20007810000 */
[----:B------:R-:W-:-:S04]  /*bbc0*/  FFMA.FTZ R97, R8, R9, -R95 ;  /* 0x0000000908617223 */ /* 0x000fc8000001085f */
[----:B------:R-:W0:Y:S01]  /*bbd0*/  SHFL.BFLY PT, R101, R0, 0x2, 0x1f ;  /* 0x0c401f0000657f89 */ /* 0x000e2200000e0000 */
[----:B------:R-:W-:Y:S08]  /*bbe0*/  MUFU.EX2 R13, R13 ;  /* 0x0000000d000d7308 */ /* 0x000ff00000000800 */
[----:B------:R-:W-:Y:S08]  /*bbf0*/  MUFU.EX2 R104, R104 ;  /* 0x0000006800687308 */ /* 0x000ff00000000800 */
[----:B------:R-:W-:Y:S01]  /*bc00*/  MUFU.EX2 R144, R144 ;  /* 0x0000009000907308 */ /* 0x000fe20000000800 */
[----:B0-----:R-:W-:Y:S01]  /*bc10*/  FMNMX.FTZ R8, R0, R101, !PT ;  /* 0x0000006500087209 */ /* 0x001fe20007810000 */
[----:B------:R-:W-:Y:S01]  /*bc20*/  FADD.FTZ R0, -R109, R12 ;  /* 0x0000000c6d007221 */ /* 0x000fe20000010100 */
[-CC-:B------:R-:W-:Y:S01]  /*bc30*/  FFMA.FTZ R101, R20, R9.reuse, -R95.reuse ;  /* 0x0000000914657223 */ /* 0x180fe2000001085f */
[-CC-:B------:R-:W-:Y:S01]  /*bc40*/  FFMA.FTZ R20, R128, R9.reuse, -R95.reuse ;  /* 0x0000000980147223 */ /* 0x180fe2000001085f */
[-C--:B------:R-:W-:Y:S01]  /*bc50*/  FFMA.FTZ R95, R88, R9.reuse, -R95 ;  /* 0x00000009585f7223 */ /* 0x080fe2000001085f */
[----:B------:R-:W0:Y:S01]  /*bc60*/  SHFL.BFLY PT, R107, R8, 0x1, 0x1f ;  /* 0x0c201f00086b7f89 */ /* 0x000e2200000e0000 */
[----:B------:R-:W-:Y:S01]  /*bc70*/  FMUL.FTZ R0, R0, R9 ;  /* 0x0000000900007220 */ /* 0x000fe20000410000 */
[----:B------:R-:W-:Y:S01]  /*bc80*/  IMAD.U32 R109, RZ, RZ, UR5 ;  /* 0x00000005ff6d7e24 */ /* 0x000fe2000f8e00ff */
[----:B------:R-:W-:Y:S03]  /*bc90*/  MUFU.EX2 R97, R97 ;  /* 0x0000006100617308 */ /* 0x000fe60000000800 */
[----:B------:R-:W-:-:S05]  /*bca0*/  @!P1 VIADD R109, R109, 0x2a860 ;  /* 0x0002a8606d6d9836 */ /* 0x000fca0000000000 */
[----:B------:R-:W1:Y:S01]  /*bcb0*/  MUFU.EX2 R0, R0 ;  /* 0x0000000000007308 */ /* 0x000e620000000800 */
[----:B------:R-:W-:-:S04]  /*bcc0*/  @!P1 PRMT R109, RZ, 0x654, R109 ;  /* 0x00000654ff6d9816 */ /* 0x000fc8000000006d */
[----:B------:R2:W-:Y:S03]  /*bcd0*/  @!P1 SYNCS.ARRIVE.TRANS64.RED.A1T0 RZ, [R109+URZ], RZ ;  /* 0x000000ff6dff99a7 */ /* 0x0005e6000810043f */
[----:B------:R-:W-:Y:S01]  /*bce0*/  MUFU.EX2 R146, R146 ;  /* 0x0000009200927308 */ /* 0x000fe20000000800 */
[----:B0-----:R-:W-:-:S07]  /*bcf0*/  FMNMX.FTZ R8, R8, R107, !PT ;  /* 0x0000006b08087209 */ /* 0x001fce0007810000 */
[----:B------:R-:W-:Y:S01]  /*bd00*/  MUFU.EX2 R99, R99 ;  /* 0x0000006300637308 */ /* 0x000fe20000000800 */
[C---:B------:R-:W-:Y:S01]  /*bd10*/  FSETP.NEU.FTZ.AND P2, PT, R8.reuse, -INF , PT ;  /* 0xff8000000800780b */ /* 0x040fe20003f5d000 */
[----:B------:R-:W-:Y:S01]  /*bd20*/  FMUL.FTZ R107, R8, R9 ;  /* 0x00000009086b7220 */ /* 0x000fe20000410000 */
[----:B-1----:R-:W-:-:S04]  /*bd30*/  FFMA.FTZ R7, R0, R7, R21 ;  /* 0x0000000700077223 */ /* 0x002fc80000010015 */
[----:B------:R-:W-:Y:S01]  /*bd40*/  FSEL R107, R107, RZ, P2 ;  /* 0x000000ff6b6b7208 */ /* 0x000fe20001000000 */
[----:B------:R-:W-:Y:S04]  /*bd50*/  MUFU.EX2 R14, R14 ;  /* 0x0000000e000e7308 */ /* 0x000fe80000000800 */
[-CC-:B------:R-:W-:Y:S01]  /*bd60*/  FFMA.FTZ R159, R2, R9.reuse, -R107.reuse ;  /* 0x00000009029f7223 */ /* 0x180fe2000001086b */
[----:B------:R-:W-:Y:S01]  /*bd70*/  FSEL R2, R8, RZ, P2 ;  /* 0x000000ff08027208 */ /* 0x000fe20001000000 */
[-CC-:B------:R-:W-:Y:S01]  /*bd80*/  FFMA.FTZ R157, R214, R9.reuse, -R107.reuse ;  /* 0x00000009d69d7223 */ /* 0x180fe2000001086b */
[-CC-:B------:R-:W-:Y:S01]  /*bd90*/  FFMA.FTZ R12, R210, R9.reuse, -R107.reuse ;  /* 0x00000009d20c7223 */ /* 0x180fe2000001086b */
[-CC-:B------:R-:W-:Y:S01]  /*bda0*/  FFMA.FTZ R88, R208, R9.reuse, -R107.reuse ;  /* 0x00000009d0587223 */ /* 0x180fe2000001086b */
[-C--:B------:R-:W-:Y:S01]  /*bdb0*/  FFMA.FTZ R145, R114, R9.reuse, -R107 ;  /* 0x0000000972917223 */ /* 0x080fe2000001086b */
[----:B------:R-:W-:Y:S01]  /*bdc0*/  FADD.FTZ R2, -R2, R11 ;  /* 0x0000000b02027221 */ /* 0x000fe20000010100 */
[----:B------:R-:W-:Y:S01]  /*bdd0*/  FADD.FTZ R114, R90, R7 ;  /* 0x000000075a727221 */ /* 0x000fe20000010000 */
[----:B------:R-:W-:Y:S01]  /*bde0*/  MUFU.EX2 R157, R157 ;  /* 0x0000009d009d7308 */ /* 0x000fe20000000800 */
[-CC-:B------:R-:W-:Y:S01]  /*bdf0*/  FFMA.FTZ R153, R152, R9.reuse, -R107.reuse ;  /* 0x0000000998997223 */ /* 0x180fe2000001086b */
[-C--:B------:R-:W-:Y:S01]  /*be00*/  FMUL.FTZ R2, R2, R9.reuse ;  /* 0x0000000902027220 */ /* 0x080fe20000410000 */
[----:B------:R-:W-:Y:S01]  /*be10*/  FADD.FTZ R7, R89, R114 ;  /* 0x0000007259077221 */ /* 0x000fe20000010000 */
[-CC-:B------:R-:W-:Y:S01]  /*be20*/  FFMA.FTZ R96, R206, R9.reuse, -R107.reuse ;  /* 0x00000009ce607223 */ /* 0x180fe2000001086b */
[-CC-:B------:R-:W-:Y:S01]  /*be30*/  FFMA.FTZ R155, R150, R9.reuse, -R107.reuse ;  /* 0x00000009969b7223 */ /* 0x180fe2000001086b */
[-C--:B------:R-:W-:Y:S01]  /*be40*/  FFMA.FTZ R112, R158, R9.reuse, -R107 ;  /* 0x000000099e707223 */ /* 0x080fe2000001086b */
[----:B------:R-:W-:Y:S01]  /*be50*/  FADD.FTZ R114, R136, R7 ;  /* 0x0000000788727221 */ /* 0x000fe20000010000 */
[----:B------:R-:W0:Y:S01]  /*be60*/  MUFU.EX2 R2, R2 ;  /* 0x0000000200027308 */ /* 0x000e220000000800 */
[-CC-:B------:R-:W-:Y:S01]  /*be70*/  FFMA.FTZ R149, R106, R9.reuse, -R107.reuse ;  /* 0x000000096a957223 */ /* 0x180fe2000001086b */
[-CC-:B------:R-:W-:Y:S01]  /*be80*/  FFMA.FTZ R106, R156, R9.reuse, -R107.reuse ;  /* 0x000000099c6a7223 */ /* 0x180fe2000001086b */
[----:B------:R-:W-:Y:S01]  /*be90*/  FADD.FTZ R11, R91, R114 ;  /* 0x000000725b0b7221 */ /* 0x000fe20000010000 */
[-CC-:B------:R-:W-:Y:S01]  /*bea0*/  FFMA.FTZ R151, R110, R9.reuse, -R107.reuse ;  /* 0x000000096e977223 */ /* 0x180fe2000001086b */
[-CC-:B------:R-:W-:Y:S01]  /*beb0*/  FFMA.FTZ R110, R154, R9.reuse, -R107.reuse ;  /* 0x000000099a6e7223 */ /* 0x180fe2000001086b */
[-CC-:B------:R-:W-:Y:S01]  /*bec0*/  FFMA.FTZ R98, R98, R9.reuse, -R107.reuse ;  /* 0x0000000962627223 */ /* 0x180fe2000001086b */
[-CC-:B------:R-:W-:Y:S01]  /*bed0*/  FFMA.FTZ R147, R118, R9.reuse, -R107.reuse ;  /* 0x0000000976937223 */ /* 0x180fe2000001086b */
[----:B------:R-:W1:Y:S01]  /*bee0*/  MUFU.EX2 R12, R12 ;  /* 0x0000000c000c7308 */ /* 0x000e620000000800 */
[-CC-:B------:R-:W-:Y:S01]  /*bef0*/  FFMA.FTZ R94, R94, R9.reuse, -R107.reuse ;  /* 0x000000095e5e7223 */ /* 0x180fe2000001086b */
[-CC-:B------:R-:W-:Y:S01]  /*bf00*/  FFMA.FTZ R141, R122, R9.reuse, -R107.reuse ;  /* 0x000000097a8d7223 */ /* 0x180fe2000001086b */
[--C-:B------:R-:W-:Y:S01]  /*bf10*/  FFMA.FTZ R126, R126, R9, -R107.reuse ;  /* 0x000000097e7e7223 */ /* 0x100fe2000001086b */
[----:B------:R-:W-:Y:S01]  /*bf20*/  F2FP.F16.F32.PACK_AB R156, R90, R21 ;  /* 0x000000155a9c723e */ /* 0x000fe200000000ff */
[-CC-:B------:R-:W-:Y:S01]  /*bf30*/  FFMA.FTZ R212, R212, R9.reuse, -R107.reuse ;  /* 0x00000009d4d47223 */ /* 0x180fe2000001086b */
[-CC-:B------:R-:W-:Y:S01]  /*bf40*/  FFMA.FTZ R130, R130, R9.reuse, -R107.reuse ;  /* 0x0000000982827223 */ /* 0x180fe2000001086b */
[-C--:B------:R-:W-:Y:S01]  /*bf50*/  FFMA.FTZ R100, R100, R9.reuse, -R107 ;  /* 0x0000000964647223 */ /* 0x080fe2000001086b */
[----:B------:R-:W3:Y:S01]  /*bf60*/  MUFU.EX2 R159, R159 ;  /* 0x0000009f009f7308 */ /* 0x000ee20000000800 */
[----:B0-----:R-:W-:Y:S01]  /*bf70*/  FFMA.FTZ R7, R2, R6, R157 ;  /* 0x0000000602077223 */ /* 0x001fe2000001009d */
[----:B------:R-:W-:Y:S01]  /*bf80*/  FADD.FTZ R6, R138, R11 ;  /* 0x0000000b8a067221 */ /* 0x000fe20000010000 */
[----:B------:R-:W-:Y:S01]  /*bf90*/  FFMA.FTZ R134, R134, R9, -R107 ;  /* 0x0000000986867223 */ /* 0x000fe2000001086b */
[C---:B------:R-:W-:Y:S01]  /*bfa0*/  ISETP.GT.AND P2, PT, R10.reuse, UR61, PT ;  /* 0x0000003d0a007c0c */ /* 0x040fe2000bf44270 */
[----:B------:R-:W-:-:S02]  /*bfb0*/  VIADD R10, R10, 0xffffffff ;  /* 0xffffffff0a0a7836 */ /* 0x000fc40000000000 */
[----:B------:R-:W-:Y:S01]  /*bfc0*/  FADD.FTZ R11, R93, R6 ;  /* 0x000000065d0b7221 */ /* 0x000fe20000010000 */
[-C--:B------:R-:W-:Y:S01]  /*bfd0*/  FFMA.FTZ R6, R102, R9.reuse, -R107 ;  /* 0x0000000966067223 */ /* 0x080fe2000001086b */
[----:B------:R-:W0:Y:S01]  /*bfe0*/  MUFU.EX2 R88, R88 ;  /* 0x0000005800587308 */ /* 0x000e220000000800 */
[----:B-1----:R-:W-:Y:S01]  /*bff0*/  FADD.FTZ R114, R12, R7 ;  /* 0x000000070c727221 */ /* 0x002fe20000010000 */
[----:B------:R-:W-:Y:S01]  /*c000*/  FADD.FTZ R11, R140, R11 ;  /* 0x0000000b8c0b7221 */ /* 0x000fe20000010000 */
[----:B------:R-:W-:Y:S01]  /*c010*/  FFMA.FTZ R107, R108, R9, -R107 ;  /* 0x000000096c6b7223 */ /* 0x000fe2000001086b */
[----:B------:R-:W-:Y:S02]  /*c020*/  F2FP.F16.F32.PACK_AB R154, R140, R93 ;  /* 0x0000005d8c9a723e */ /* 0x000fe400000000ff */
[----:B------:R-:W-:Y:S02]  /*c030*/  F2FP.F16.F32.PACK_AB R158, R136, R89 ;  /* 0x00000059889e723e */ /* 0x000fe400000000ff */
[----:B------:R-:W1:Y:S01]  /*c040*/  MUFU.EX2 R153, R153 ;  /* 0x0000009900997308 */ /* 0x000e620000000800 */
[----:B---3--:R-:W-:Y:S01]  /*c050*/  FADD.FTZ R7, R159, R114 ;  /* 0x000000729f077221 */ /* 0x008fe20000010000 */
[----:B------:R-:W-:Y:S01]  /*c060*/  FADD.FTZ R114, R148, R11 ;  /* 0x0000000b94727221 */ /* 0x000fe20000010000 */
[----:B------:R-:W-:-:S02]  /*c070*/  F2FP.F16.F32.PACK_AB R152, R138, R91 ;  /* 0x0000005b8a98723e */ /* 0x000fc400000000ff */
[----:B------:R-:W-:Y:S01]  /*c080*/  F2FP.F16.F32.PACK_AB R157, R12, R157 ;  /* 0x0000009d0c9d723e */ /* 0x000fe200000000ff */
[C---:B------:R-:W-:Y:S01]  /*c090*/  FADD.FTZ R114, R15.reuse, R114 ;  /* 0x000000720f727221 */ /* 0x040fe20000010000 */
[----:B------:R-:W-:Y:S01]  /*c0a0*/  F2FP.F16.F32.PACK_AB R148, R15, R148 ;  /* 0x000000940f94723e */ /* 0x000fe200000000ff */
[----:B------:R-:W3:Y:S01]  /*c0b0*/  MUFU.EX2 R96, R96 ;  /* 0x0000006000607308 */ /* 0x000ee20000000800 */
[----:B0-----:R-:W-:Y:S01]  /*c0c0*/  FADD.FTZ R102, R88, R7 ;  /* 0x0000000758667221 */ /* 0x001fe20000010000 */
[----:B------:R-:W-:Y:S01]  /*c0d0*/  FADD.FTZ R11, R13, R114 ;  /* 0x000000720d0b7221 */ /* 0x000fe20000010000 */
[----:B------:R-:W-:Y:S01]  /*c0e0*/  F2FP.F16.F32.PACK_AB R150, R104, R13 ;  /* 0x0000000d6896723e */ /* 0x000fe200000000ff */
[----:B------:R-:W-:Y:S01]  /*c0f0*/  IMAD.MOV.U32 R12, RZ, RZ, R3 ;  /* 0x000000ffff0c7224 */ /* 0x000fe200078e0003 */
[----:B------:R-:W-:Y:S01]  /*c100*/  F2FP.F16.F32.PACK_AB R159, R88, R159 ;  /* 0x0000009f589f723e */ /* 0x000fe200000000ff */
[----:B------:R-:W-:Y:S02]  /*c110*/  FADD.FTZ R11, R104, R11 ;  /* 0x0000000b680b7221 */ /* 0x000fe40000010000 */
[----:B------:R-:W0:Y:S01]  /*c120*/  MUFU.EX2 R155, R155 ;  /* 0x0000009b009b7308 */ /* 0x000e220000000800 */
[----:B-1----:R-:W-:Y:S01]  /*c130*/  FADD.FTZ R7, R153, R102 ;  /* 0x0000006699077221 */ /* 0x002fe20000010000 */
[----:B------:R-:W-:Y:S01]  /*c140*/  FADD.FTZ R114, R144, R11 ;  /* 0x0000000b90727221 */ /* 0x000fe20000010000 */
[----:B------:R-:W-:-:S03]  /*c150*/  F2FP.F16.F32.PACK_AB R144, R97, R144 ;  /* 0x000000906190723e */ /* 0x000fc600000000ff */
[----:B------:R-:W-:Y:S02]  /*c160*/  FADD.FTZ R11, R97, R114 ;  /* 0x00000072610b7221 */ /* 0x000fe40000010000 */
[----:B------:R-:W1:Y:S01]  /*c170*/  MUFU.EX2 R112, R112 ;  /* 0x0000007000707308 */ /* 0x000e620000000800 */
[----:B---3--:R-:W-:Y:S01]  /*c180*/  FADD.FTZ R102, R96, R7 ;  /* 0x0000000760667221 */ /* 0x008fe20000010000 */
[----:B------:R-:W-:Y:S01]  /*c190*/  FADD.FTZ R114, R146, R11 ;  /* 0x0000000b92727221 */ /* 0x000fe20000010000 */
[C---:B------:R-:W-:Y:S02]  /*c1a0*/  F2FP.F16.F32.PACK_AB R146, R99.reuse, R146 ;  /* 0x000000926392723e */ /* 0x040fe400000000ff */
[----:B------:R-:W-:Y:S01]  /*c1b0*/  F2FP.F16.F32.PACK_AB R153, R96, R153 ;  /* 0x000000996099723e */ /* 0x000fe200000000ff */
[----:B------:R-:W-:Y:S02]  /*c1c0*/  FADD.FTZ R11, R99, R114 ;  /* 0x00000072630b7221 */ /* 0x000fe40000010000 */
[----:B------:R-:W3:Y:S01]  /*c1d0*/  MUFU.EX2 R149, R149 ;  /* 0x0000009500957308 */ /* 0x000ee20000000800 */
[----:B0-----:R-:W-:-:S07]  /*c1e0*/  FADD.FTZ R7, R155, R102 ;  /* 0x000000669b077221 */ /* 0x001fce0000010000 */
[----:B------:R-:W0:Y:S01]  /*c1f0*/  MUFU.EX2 R106, R106 ;  /* 0x0000006a006a7308 */ /* 0x000e220000000800 */
[C---:B-1----:R-:W-:Y:S01]  /*c200*/  FADD.FTZ R102, R112.reuse, R7 ;  /* 0x0000000770667221 */ /* 0x042fe20000010000 */
[----:B------:R-:W-:-:S06]  /*c210*/  F2FP.F16.F32.PACK_AB R155, R112, R155 ;  /* 0x0000009b709b723e */ /* 0x000fcc00000000ff */
[----:B------:R-:W1:Y:S01]  /*c220*/  MUFU.EX2 R151, R151 ;  /* 0x0000009700977308 */ /* 0x000e620000000800 */
[----:B---3--:R-:W-:-:S07]  /*c230*/  FADD.FTZ R7, R149, R102 ;  /* 0x0000006695077221 */ /* 0x008fce0000010000 */
[----:B------:R-:W3:Y:S01]  /*c240*/  MUFU.EX2 R110, R110 ;  /* 0x0000006e006e7308 */ /* 0x000ee20000000800 */
[C---:B0-----:R-:W-:Y:S01]  /*c250*/  FADD.FTZ R102, R106.reuse, R7 ;  /* 0x000000076a667221 */ /* 0x041fe20000010000 */
[----:B------:R-:W-:-:S06]  /*c260*/  F2FP.F16.F32.PACK_AB R149, R106, R149 ;  /* 0x000000956a95723e */ /* 0x000fcc00000000ff */
[----:B------:R-:W0:Y:S01]  /*c270*/  MUFU.EX2 R145, R145 ;  /* 0x0000009100917308 */ /* 0x000e220000000800 */
[----:B-1----:R-:W-:Y:S01]  /*c280*/  FADD.FTZ R7, R151, R102 ;  /* 0x0000006697077221 */ /* 0x002fe20000010000 */
[----:B------:R-:W-:-:S06]  /*c290*/  FADD.FTZ R102, R14, R11 ;  /* 0x0000000b0e667221 */ /* 0x000fcc0000010000 */
[----:B------:R-:W1:Y:S01]  /*c2a0*/  MUFU.EX2 R98, R98 ;  /* 0x0000006200627308 */ /* 0x000e620000000800 */
[----:B---3--:R-:W-:-:S07]  /*c2b0*/  F2FP.F16.F32.PACK_AB R151, R110, R151 ;  /* 0x000000976e97723e */ /* 0x008fce00000000ff */
[----:B------:R-:W3:Y:S08]  /*c2c0*/  MUFU.EX2 R147, R147 ;  /* 0x0000009300937308 */ /* 0x000ef00000000800 */
[----:B------:R-:W4:Y:S08]  /*c2d0*/  MUFU.EX2 R6, R6 ;  /* 0x0000000600067308 */ /* 0x000f300000000800 */
[----:B--2---:R2:W-:Y:S08]  /*c2e0*/  MUFU.EX2 R109, R94 ;  /* 0x0000005e006d7308 */ /* 0x0045f00000000800 */
[----:B------:R-:W5:Y:S01]  /*c2f0*/  MUFU.EX2 R141, R141 ;  /* 0x0000008d008d7308 */ /* 0x000f620000000800 */
[----:B--2---:R-:W-:-:S04]  /*c300*/  FADD.FTZ R94, R110, R7 ;  /* 0x000000076e5e7221 */ /* 0x004fc80000010000 */
[----:B0-----:R-:W-:Y:S01]  /*c310*/  FADD.FTZ R7, R145, R94 ;  /* 0x0000005e91077221 */ /* 0x001fe20000010000 */
[C---:B-1----:R-:W-:Y:S02]  /*c320*/  F2FP.F16.F32.PACK_AB R145, R98.reuse, R145 ;  /* 0x000000916291723e */ /* 0x042fe400000000ff */
[----:B------:R-:W0:Y:S01]  /*c330*/  MUFU.EX2 R101, R101 ;  /* 0x0000006500657308 */ /* 0x000e220000000800 */
[----:B------:R-:W-:-:S04]  /*c340*/  FADD.FTZ R90, R98, R7 ;  /* 0x00000007625a7221 */ /* 0x000fc80000010000 */
[----:B---3--:R-:W-:Y:S01]  /*c350*/  FADD.FTZ R7, R147, R90 ;  /* 0x0000005a93077221 */ /* 0x008fe20000010000 */
[C---:B----4-:R-:W-:Y:S02]  /*c360*/  F2FP.F16.F32.PACK_AB R147, R6.reuse, R147 ;  /* 0x000000930693723e */ /* 0x050fe400000000ff */
[----:B------:R-:W1:Y:S01]  /*c370*/  MUFU.EX2 R142, R142 ;  /* 0x0000008e008e7308 */ /* 0x000e620000000800 */
[----:B------:R-:W-:-:S04]  /*c380*/  FADD.FTZ R90, R6, R7 ;  /* 0x00000007065a7221 */ /* 0x000fc80000010000 */
[----:B-----5:R-:W-:Y:S01]  /*c390*/  FADD.FTZ R90, R141, R90 ;  /* 0x0000005a8d5a7221 */ /* 0x020fe20000010000 */
[----:B------:R-:W-:Y:S02]  /*c3a0*/  F2FP.F16.F32.PACK_AB R141, R109, R141 ;  /* 0x0000008d6d8d723e */ /* 0x000fe400000000ff */
[----:B------:R-:W2:Y:S01]  /*c3b0*/  MUFU.EX2 R143, R126 ;  /* 0x0000007e008f7308 */ /* 0x000ea20000000800 */
[----:B0-----:R-:W-:Y:S01]  /*c3c0*/  FADD.FTZ R11, R101, R102 ;  /* 0x00000066650b7221 */ /* 0x001fe20000010000 */
[----:B------:R-:W-:Y:S01]  /*c3d0*/  FADD.FTZ R90, R109, R90 ;  /* 0x0000005a6d5a7221 */ /* 0x000fe20000010000 */
[----:B------:R-:W-:-:S05]  /*c3e0*/  F2FP.F16.F32.PACK_AB R140, R101, R14 ;  /* 0x0000000e658c723e */ /* 0x000fca00000000ff */
        /* <DEDUP_REMOVED lines=11> */
[----:B--2---:R-:W-:Y:S01]  /*c4a0*/  FADD.FTZ R94, R20, R11 ;  /* 0x0000000b145e7221 */ /* 0x004fe20000010000 */
[----:B------:R-:W-:-:S06]  /*c4b0*/  IMAD.MOV.U32 R11, RZ, RZ, R8 ;  /* 0x000000ffff0b7224 */ /* 0x000fcc00078e0008 */
        /* <DEDUP_REMOVED lines=11> */
[----:B-1----:R-:W-:Y:S01]  /*c570*/  FADD.FTZ R90, R139, R90 ;  /* 0x0000005a8b5a7221 */ /* 0x002fe20000010000 */
[C---:B--2---:R-:W-:Y:S01]  /*c580*/  FADD.FTZ R7, R95.reuse, R14 ;  /* 0x0000000e5f077221 */ /* 0x044fe20000010000 */
[----:B------:R-:W-:Y:S02]  /*c590*/  F2FP.F16.F32.PACK_AB R138, R95, R92 ;  /* 0x0000005c5f8a723e */ /* 0x000fe400000000ff */
[C---:B0-----:R-:W-:Y:S01]  /*c5a0*/  FADD.FTZ R6, R107.reuse, R90 ;  /* 0x0000005a6b067221 */ /* 0x041fe20000010000 */
[----:B------:R-:W-:Y:S01]  /*c5b0*/  F2FP.F16.F32.PACK_AB R139, R107, R139 ;  /* 0x0000008b6b8b723e */ /* 0x000fe200000000ff */
[----:B------:R-:W-:Y:S06]  /*c5c0*/  @P2 BRA `(.L_x_1207) ;  /* 0xffffffd000b82947 */ /* 0x000fec000383ffff */
.L_x_1190:
        /* <DEDUP_REMOVED lines=67> */
.L_x_1208:
[----:B------:R-:W-:Y:S01]  /*ca00*/  ULEA UR5, UR36, UR37, 0x3 ;  /* 0x0000002524057291 */ /* 0x000fe2000f8e183f */
[----:B------:R-:W-:-:S05]  /*ca10*/  IMAD.U32 R0, RZ, RZ, UR38 ;  /* 0x00000026ff007e24 */ /* 0x000fca000f8e00ff */
[----:B------:R-:W-:-:S04]  /*ca20*/  SHF.L.U32 R0, R0, 0x1f, RZ ;  /* 0x0000001f00007819 */ /* 0x000fc800000006ff */
[----:B------:R0:W1:Y:S01]  /*ca30*/  SYNCS.PHASECHK.TRANS64.TRYWAIT P2, [UR5+0x2a850], R0 ;  /* 0x02a85000ff0075a7 */ /* 0x0000620008040145 */
[----:B------:R-:W-:Y:S05]  /*ca40*/  @!P0 BRA `(.L_x_1209) ;  /* 0x0000000000048947 */ /* 0x000fea0003800000 */
[----:B------:R-:W-:Y:S01]  /*ca50*/  BPT.TRAP 0x1 ;  /* 0x000000040000795c */ /* 0x000fe20000300000 */
.L_x_1209:
[----:B-1----:R-:W-:Y:S05]  /*ca60*/  @P2 BRA `(.L_x_1210) ;  /* 0x0000000000082947 */ /* 0x002fea0003800000 */
[----:B------:R-:W1:Y:S02]  /*ca70*/  SYNCS.PHASECHK.TRANS64.TRYWAIT P0, [UR5+0x2a850], R0 ;  /* 0x02a85000ff0075a7 */ /* 0x000e640008000145 */
[----:B-1----:R-:W-:Y:S05]  /*ca80*/  @!P0 BRA `(.L_x_1211) ;  /* 0x000000b000b88947 */ /* 0x002fea0003800000 */
.L_x_1210:
[----:B------:R-:W-:Y:S01]  /*ca90*/  UIADD3 UR37, UR37, 0x400, URZ ;  /* 0x0000040025257890 */ /* 0x000fe2000fffe03f */
[----:B------:R-:W-:Y:S01]  /*caa0*/  WARPGROUP.ARRIVE ;  /* 0x00000000000079c5 */ /* 0x000fe20000000000 */
[----:B------:R-:W-:Y:S01]  /*cab0*/  UMOV UR7, 0x40000040 ;  /* 0x4000004000077882 */ /* 0x000fe20000000000 */
[----:B01----:R-:W0:Y:S01]  /*cac0*/  SHFL.BFLY PT, R0, R7, 0x2, 0x1f ;  /* 0x0c401f0007007f89 */ /* 0x003e2200000e0000 */
[----:B------:R-:W-:Y:S01]  /*cad0*/  USHF.R.U32.HI UR37, URZ, 0x4, UR37 ;  /* 0x000000043f257899 */ /* 0x000fe20008011625 */
[----:B------:R-:W-:Y:S01]  /*cae0*/  IMAD.U32 R10, RZ, RZ, UR5 ;  /* 0x00000005ff0a7e24 */ /* 0x000fe2000f8e00ff */
[----:B------:R-:W-:Y:S01]  /*caf0*/  R2UR UR8, R181 ;  /* 0x00000000b50872ca */ /* 0x000fe200000e0000 */
[----:B------:R-:W1:Y:S01]  /*cb00*/  SHFL.BFLY PT, R5, R6, 0x2, 0x1f ;  /* 0x0c401f0006057f89 */ /* 0x000e6200000e0000 */
[----:B------:R-:W-:Y:S01]  /*cb10*/  ULOP3.LUT UR37, UR37, 0x3fff, URZ, 0xc0, !UPT ;  /* 0x00003fff25257892 */ /* 0x000fe2000f8ec03f */
[----:B------:R-:W-:Y:S02]  /*cb20*/  @!P1 VIADD R10, R10, 0x2a860 ;  /* 0x0002a8600a0a9836 */ /* 0x000fe40000000000 */
[----:B------:R-:W-:Y:S01]  /*cb30*/  IMAD.MOV.U32 R4, RZ, RZ, RZ ;  /* 0x000000ffff047224 */ /* 0x000fe200078e00ff */
[----:B------:R-:W-:Y:S01]  /*cb40*/  ULOP3.LUT UR4, UR37, 0x3000000, URZ, 0xfc, !UPT ;  /* 0x0300000025047892 */ /* 0x000fe2000f8efc3f */
[----:B------:R-:W-:Y:S01]  /*cb50*/  IMAD.MOV.U32 R92, RZ, RZ, -0x800000 ;  /* 0xff800000ff5c7424 */ /* 0x000fe200078e00ff */
[----:B------:R-:W-:-:S02]  /*cb60*/  @!P1 PRMT R10, RZ, 0x654, R10 ;  /* 0x00000654ff0a9816 */ /* 0x000fc4000000000a */
[----:B------:R-:W-:Y:S02]  /*cb70*/  UIMAD UR4, UR36, 0x600, UR4 ;  /* 0x00000600240478a4 */ /* 0x000fe4000f8e0204 */
[----:B------:R-:W-:Y:S02]  /*cb80*/  UIADD3 UR36, UR36, 0x1, URZ ;  /* 0x0000000124247890 */ /* 0x000fe4000fffe03f */
[----:B------:R-:W-:Y:S02]  /*cb90*/  UIADD3 UR8, UR8, 0x1, URZ ;  /* 0x0000000108087890 */ /* 0x000fe4000fffe03f */
[----:B------:R-:W-:Y:S01]  /*cba0*/  UISETP.NE.AND UP0, UPT, UR36, 0x2, UPT ;  /* 0x000000022400788c */ /* 0x000fe2000bf05270 */
[----:B------:R-:W-:Y:S02]  /*cbb0*/  UMOV UR6, UR4 ;  /* 0x0000000400067c82 */ /* 0x000fe40008000000 */
[----:B------:R-:W-:Y:S01]  /*cbc0*/  HGMMA.64x128x16.F32 R24, R156, gdesc[UR4].tnspB, R24, gsb0 ;  /* 0x41e000049c187df0 */ /* 0x000fe20008000818 */
[----:B------:R-:W-:Y:S01]  /*cbd0*/  UIADD3 UR6, UR4, 0x80, URZ ;  /* 0x0000008004067890 */ /* 0x000fe2000fffe03f */
[----:B0-----:R-:W-:Y:S01]  /*cbe0*/  FADD.FTZ R0, R0, R7 ;  /* 0x0000000700007221 */ /* 0x001fe20000010000 */
[----:B------:R-:W-:Y:S01]  /*cbf0*/  UMOV UR7, 0x40000040 ;  /* 0x4000004000077882 */ /* 0x000fe20000000000 */
[----:B------:R-:W-:-:S02]  /*cc00*/  IMAD.U32 R181, RZ, RZ, UR8 ;  /* 0x00000008ffb57e24 */ /* 0x000fc4000f8e00ff */
[----:B-1----:R-:W-:Y:S01]  /*cc10*/  FADD.FTZ R2, R5, R6 ;  /* 0x0000000605027221 */ /* 0x002fe20000010000 */
[----:B------:R-:W-:Y:S01]  /*cc20*/  IMAD.MOV.U32 R6, RZ, RZ, RZ ;  /* 0x000000ffff067224 */ /* 0x000fe200078e00ff */
[----:B------:R-:W0:Y:S01]  /*cc30*/  SHFL.BFLY PT, R5, R0, 0x1, 0x1f ;  /* 0x0c201f0000057f89 */ /* 0x000e2200000e0000 */
[----:B------:R-:W-:-:S03]  /*cc40*/  USEL UR36, UR36, URZ, UP0 ;  /* 0x0000003f24247287 */ /* 0x000fc60008000000 */
[----:B------:R-:W1:Y:S01]  /*cc50*/  SHFL.BFLY PT, R11, R2, 0x1, 0x1f ;  /* 0x0c201f00020b7f89 */ /* 0x000e6200000e0000 */
[----:B0-----:R-:W-:Y:S01]  /*cc60*/  FADD.FTZ R12, R0, R5 ;  /* 0x00000005000c7221 */ /* 0x001fe20000010000 */
[----:B------:R-:W-:Y:S02]  /*cc70*/  IMAD.MOV.U32 R0, RZ, RZ, -0x800000 ;  /* 0xff800000ff007424 */ /* 0x000fe400078e00ff */
        /* <DEDUP_REMOVED lines=35> */
[----:B------:R-:W-:-:S04]  /*ceb0*/  USEL UR4, URZ, 0x1, UP0 ;  /* 0x000000013f047887 */ /* 0x000fc80008000000 */
[----:B------:R-:W-:Y:S01]  /*cec0*/  ULOP3.LUT UR38, UR38, UR4, URZ, 0x3c, !UPT ;  /* 0x0000000426267292 */ /* 0x000fe2000f8e3c3f */
        /* <DEDUP_REMOVED lines=69> */
.L_x_1141:
[----:B------:R-:W0:Y:S01]  /*d320*/  S2R R5, SR_CgaCtaId ;  /* 0x0000000000057919 */ /* 0x000e220000008800 */
[----:B------:R-:W-:Y:S01]  /*d330*/  MOV R16, 0x400 ;  /* 0x0000040000107802 */ /* 0x000fe20000000f00 */
[----:B------:R-:W-:Y:S01]  /*d340*/  BSSY B0, `(.L_x_1212) ;  /* 0x0000312000007945 */ /* 0x000fe20003800000 */
[----:B------:R-:W-:Y:S02]  /*d350*/  BAR.SYNC.DEFER_BLOCKING 0x5, 0x180 ;  /* 0x0146000000007b1d */ /* 0x000fe40000010000 */
[----:B0-----:R-:W-:-:S05]  /*d360*/  LEA R16, R5, R16, 0x18 ;  /* 0x0000001005107211 */ /* 0x001fca00078ec0ff */
[----:B------:R-:W0:Y:S02]  /*d370*/  LDS.128 R4, [R16+0x2a8d0] ;  /* 0x02a8d00010047984 */ /* 0x000e240000000c00 */
[----:B0-----:R-:W-:Y:S02]  /*d380*/  R2UR UR5, R5 ;  /* 0x00000000050572ca */ /* 0x001fe400000e0000 */
[----:B------:R-:W-:Y:S02]  /*d390*/  R2UR UR6, R6 ;  /* 0x00000000060672ca */ /* 0x000fe400000e0000 */
[----:B------:R-:W-:Y:S01]  /*d3a0*/  R2UR UR7, R7 ;  /* 0x00000000070772ca */ /* 0x000fe200000e0000 */
[----:B------:R-:W-:Y:S06]  /*d3b0*/  BAR.ARV 0x4, 0x180 ;  /* 0x0106000000007b1d */ /* 0x000fec0000002000 */
[----:B------:R-:W-:Y:S08]  /*d3c0*/  @P0 BRA `(.L_x_1213) ;  /* 0x0000002000ac0947 */ /* 0x000ff00003800000 */
[----:B------:R-:W0:Y:S01]  /*d3d0*/  S2R R5, SR_SWINHI ;  /* 0x0000000000057919 */ /* 0x000e220000002f00 */
[----:B------:R-:W-:Y:S01]  /*d3e0*/  R2UR UR12, R180 ;  /* 0x00000000b40c72ca */ /* 0x000fe200000e0000 */
[----:B------:R-:W-:Y:S01]  /*d3f0*/  ULDC.64 UR10, c[0x0][0xc00] ;  /* 0x00030000000a7ab9 */ /* 0x000fe20000000a00 */
[----:B------:R-:W-:Y:S01]  /*d400*/  ULDC.64 UR8, c[0x0][0xc00] ;  /* 0x0003000000087ab9 */ /* 0x000fe20000000a00 */
[----:B------:R-:W-:Y:S01]  /*d410*/  ULDC.64 UR16, c[0x0][0x208] ;  /* 0x0000820000107ab9 */ /* 0x000fe20000000a00 */
[----:B------:R-:W-:Y:S02]  /*d420*/  R2UR UR14, R161 ;  /* 0x00000000a10e72ca */ /* 0x000fe400000e0000 */
[----:B------:R-:W-:Y:S02]  /*d430*/  R2UR UR13, R162 ;  /* 0x00000000a20d72ca */ /* 0x000fe400000e0000 */
[----:B------:R-:W-:-:S05]  /*d440*/  R2UR UR20, R163 ;  /* 0x00000000a31472ca */ /* 0x000fca00000e0000 */
[----:B------:R-:W-:Y:S01]  /*d450*/  UIMAD.WIDE UR8, UR12, 0x4, UR8 ;  /* 0x000000040c0878a5 */ /* 0x000fe2000f8e0208 */
[----:B------:R-:W-:Y:S02]  /*d460*/  MOV R78, R16 ;  /* 0x00000010004e7202 */ /* 0x000fe40000000f00 */
[----:B0-----:R-:W-:-:S03]  /*d470*/  MOV R79, R5 ;  /* 0x00000005004f7202 */ /* 0x001fc60000000f00 */
[----:B------:R-:W-:-:S03]  /*d480*/  IMAD.WIDE R4, R200, 0x2, R78 ;  /* 0x00000002c8047825 */ /* 0x000fc600078e024e */
[C---:B------:R-:W-:Y:S02]  /*d490*/  LOP3.LUT R7, R4.reuse, 0x380, RZ, 0xc0, !PT ;  /* 0x0000038004077812 */ /* 0x040fe400078ec0ff */
[C---:B------:R-:W-:Y:S02]  /*d4a0*/  IADD3 R8, P5, R4.reuse, 0x40, RZ ;  /* 0x0000004004087810 */ /* 0x040fe40007fbe0ff */
[----:B------:R-:W-:Y:S02]  /*d4b0*/  SHF.R.U64 R7, R7, 0x3, RZ ;  /* 0x0000000307077819 */ /* 0x000fe400000012ff */
[C---:B------:R-:W-:Y:S01]  /*d4c0*/  IADD3 R17, P6, R4.reuse, 0x20, RZ ;  /* 0x0000002004117810 */ /* 0x040fe20007fde0ff */
[--C-:B------:R-:W-:Y:S01]  /*d4d0*/  IMAD.X R27, RZ, RZ, R5.reuse, P5 ;  /* 0x000000ffff1b7224 */ /* 0x100fe200028e0605 */
[C---:B------:R-:W-:Y:S02]  /*d4e0*/  IADD3 R31, P4, R4.reuse, 0x60, RZ ;  /* 0x00000060041f7810 */ /* 0x040fe40007f9e0ff */
[C---:B------:R-:W-:Y:S01]  /*d4f0*/  IADD3 R93, P3, R4.reuse, 0x4000, RZ ;  /* 0x00004000045d7810 */ /* 0x040fe20007f7e0ff */
[--C-:B------:R-:W-:Y:S01]  /*d500*/  IMAD.X R29, RZ, RZ, R5.reuse, P6 ;  /* 0x000000ffff1d7224 */ /* 0x100fe200030e0605 */
[C---:B------:R-:W-:Y:S01]  /*d510*/  IADD3 R97, P2, R4.reuse, 0x4020, RZ ;  /* 0x0000402004617810 */ /* 0x040fe20007f5e0ff */
[--C-:B------:R-:W-:Y:S01]  /*d520*/  IMAD.X R25, RZ, RZ, R5.reuse, P4 ;  /* 0x000000ffff197224 */ /* 0x100fe200020e0605 */
[C---:B------:R-:W-:Y:S01]  /*d530*/  IADD3 R99, P1, R4.reuse, 0x4040, RZ ;  /* 0x0000404004637810 */ /* 0x040fe20007f3e0ff */
[--C-:B------:R-:W-:Y:S01]  /*d540*/  IMAD.X R15, RZ, RZ, R5.reuse, P3 ;  /* 0x000000ffff0f7224 */ /* 0x100fe200018e0605 */
[----:B------:R-:W-:Y:S01]  /*d550*/  BAR.SYNC.DEFER_BLOCKING 0x1, 0x100 ;  /* 0x0044000000007b1d */ /* 0x000fe20000010000 */
[----:B------:R-:W-:Y:S01]  /*d560*/  IADD3 R96, P0, R4, 0x4060, RZ ;  /* 0x0000406004607810 */ /* 0x000fe20007f1e0ff */
[--C-:B------:R-:W-:Y:S01]  /*d570*/  IMAD.X R13, RZ, RZ, R5.reuse, P2 ;  /* 0x000000ffff0d7224 */ /* 0x100fe200010e0605 */
[----:B------:R-:W-:Y:S01]  /*d580*/  LOP3.LUT R4, R7, R4, RZ, 0x3c, !PT ;  /* 0x0000000407047212 */ /* 0x000fe200078e3cff */
[--C-:B------:R-:W-:Y:S01]  /*d590*/  IMAD.X R11, RZ, RZ, R5.reuse, P1 ;  /* 0x000000ffff0b7224 */ /* 0x100fe200008e0605 */
[----:B------:R-:W-:Y:S01]  /*d5a0*/  LOP3.LUT R7, R8, 0x380, RZ, 0xc0, !PT ;  /* 0x0000038008077812 */ /* 0x000fe200078ec0ff */
[----:B------:R-:W-:Y:S01]  /*d5b0*/  IMAD.X R9, RZ, RZ, R5, P0 ;  /* 0x000000ffff097224 */ /* 0x000fe200000e0605 */
[----:B------:R-:W-:-:S02]  /*d5c0*/  LOP3.LUT R6, R17, 0x380, RZ, 0xc0, !PT ;  /* 0x0000038011067812 */ /* 0x000fc400078ec0ff */
[----:B------:R-:W-:Y:S02]  /*d5d0*/  LOP3.LUT R10, R31, 0x380, RZ, 0xc0, !PT ;  /* 0x000003801f0a7812 */ /* 0x000fe400078ec0ff */
[----:B------:R-:W-:Y:S02]  /*d5e0*/  SHF.R.U64 R7, R7, 0x3, RZ ;  /* 0x0000000307077819 */ /* 0x000fe400000012ff */
[----:B------:R-:W-:Y:S02]  /*d5f0*/  LOP3.LUT R12, R93, 0x380, RZ, 0xc0, !PT ;  /* 0x000003805d0c7812 */ /* 0x000fe400078ec0ff */
[----:B------:R-:W-:Y:S02]  /*d600*/  SHF.R.U64 R6, R6, 0x3, RZ ;  /* 0x0000000306067819 */ /* 0x000fe400000012ff */
[----:B------:R-:W-:Y:S02]  /*d610*/  SHF.R.U64 R10, R10, 0x3, RZ ;  /* 0x000000030a0a7819 */ /* 0x000fe400000012ff */
[----:B------:R-:W-:-:S02]  /*d620*/  LOP3.LUT R26, R7, R8, RZ, 0x3c, !PT ;  /* 0x00000008071a7212 */ /* 0x000fc400078e3cff */
[----:B------:R-:W-:Y:S02]  /*d630*/  LOP3.LUT R8, R97, 0x380, RZ, 0xc0, !PT ;  /* 0x0000038061087812 */ /* 0x000fe400078ec0ff */
[----:B------:R-:W-:Y:S02]  /*d640*/  SHF.R.U64 R12, R12, 0x3, RZ ;  /* 0x000000030c0c7819 */ /* 0x000fe400000012ff */
[----:B------:R-:W-:Y:S02]  /*d650*/  LOP3.LUT R28, R6, R17, RZ, 0x3c, !PT ;  /* 0x00000011061c7212 */ /* 0x000fe400078e3cff */
[----:B------:R-:W-:Y:S02]  /*d660*/  LOP3.LUT R24, R10, R31, RZ, 0x3c, !PT ;  /* 0x0000001f0a187212 */ /* 0x000fe400078e3cff */
[----:B------:R-:W-:Y:S02]  /*d670*/  LOP3.LUT R10, R99, 0x380, RZ, 0xc0, !PT ;  /* 0x00000380630a7812 */ /* 0x000fe400078ec0ff */
[----:B------:R-:W-:-:S02]  /*d680*/  LOP3.LUT R17, R96, 0x380, RZ, 0xc0, !PT ;  /* 0x0000038060117812 */ /* 0x000fc400078ec0ff */
[----:B------:R-:W-:Y:S02]  /*d690*/  SHF.R.U64 R8, R8, 0x3, RZ ;  /* 0x0000000308087819 */ /* 0x000fe400000012ff */
[----:B------:R-:W-:Y:S02]  /*d6a0*/  LOP3.LUT R14, R12, R93, RZ, 0x3c, !PT ;  /* 0x0000005d0c0e7212 */ /* 0x000fe400078e3cff */
[----:B------:R-:W-:Y:S02]  /*d6b0*/  SHF.R.U64 R10, R10, 0x3, RZ ;  /* 0x000000030a0a7819 */ /* 0x000fe400000012ff */
[----:B------:R-:W-:Y:S02]  /*d6c0*/  SHF.R.U64 R17, R17, 0x3, RZ ;  /* 0x0000000311117819 */ /* 0x000fe400000012ff */
[----:B------:R-:W-:Y:S02]  /*d6d0*/  LOP3.LUT R12, R8, R97, RZ, 0x3c, !PT ;  /* 0x00000061080c7212 */ /* 0x000fe400078e3cff */
[----:B------:R-:W-:-:S02]  /*d6e0*/  MOV R30, R4 ;  /* 0x00000004001e7202 */ /* 0x000fc40000000f00 */
[----:B------:R-:W-:Y:S02]  /*d6f0*/  F2FP.F16.F32.PACK_AB R4, R3, R2 ;  /* 0x000000020304723e */ /* 0x000fe400000000ff */
        /* <DEDUP_REMOVED lines=9> */
[----:B------:R-:W-:Y:S02]  /*d790*/  MOV R99, R26 ;  /* 0x0000001a00637202 */ /* 0x000fe40000000f00 */
[----:B------:R-:W-:Y:S02]  /*d7a0*/  MOV R17, R24 ;  /* 0x0000001800117202 */ /* 0x000fe40000000f00 */
[----:B------:R-:W-:Y:S02]  /*d7b0*/  F2FP.F16.F32.PACK_AB R12, R33, R32 ;  /* 0x00000020210c723e */ /* 0x000fe400000000ff */
[----:B------:R-:W-:-:S02]  /*d7c0*/  F2FP.F16.F32.PACK_AB R13, R35, R34 ;  /* 0x00000022230d723e */ /* 0x000fc400000000ff */
[----:B------:R-:W-:Y:S02]  /*d7d0*/  F2FP.F16.F32.PACK_AB R14, R37, R36 ;  /* 0x00000024250e723e */ /* 0x000fe400000000ff */
[----:B------:R-:W-:Y:S02]  /*d7e0*/  F2FP.F16.F32.PACK_AB R15, R39, R38 ;  /* 0x00000026270f723e */ /* 0x000fe400000000ff */
[----:B------:R-:W-:Y:S02]  /*d7f0*/  F2FP.F16.F32.PACK_AB R24, R41, R40 ;  /* 0x000000282918723e */ /* 0x000fe400000000ff */
[----:B------:R-:W-:Y:S01]  /*d800*/  F2FP.F16.F32.PACK_AB R25, R43, R42 ;  /* 0x0000002a2b19723e */ /* 0x000fe200000000ff */
[----:B------:R-:W-:Y:S01]  /*d810*/  STSM.16.M88.4 [R100], R12 ;  /* 0x0000000c64007844 */ /* 0x000fe20000000200 */
[----:B------:R-:W-:Y:S02]  /*d820*/  F2FP.F16.F32.PACK_AB R26, R45, R44 ;  /* 0x0000002c2d1a723e */ /* 0x000fe400000000ff */
[----:B------:R-:W-:-:S02]  /*d830*/  F2FP.F16.F32.PACK_AB R27, R47, R46 ;  /* 0x0000002e2f1b723e */ /* 0x000fc400000000ff */
[----:B------:R-:W-:Y:S02]  /*d840*/  F2FP.F16.F32.PACK_AB R28, R49, R48 ;  /* 0x00000030311c723e */ /* 0x000fe400000000ff */
[----:B------:R-:W-:Y:S01]  /*d850*/  F2FP.F16.F32.PACK_AB R29, R51, R50 ;  /* 0x00000032331d723e */ /* 0x000fe200000000ff */
[----:B------:R-:W-:Y:S01]  /*d860*/  STSM.16.M88.4 [R99], R24 ;  /* 0x0000001863007844 */ /* 0x000fe20000000200 */
[----:B0-----:R-:W-:Y:S02]  /*d870*/  F2FP.F16.F32.PACK_AB R30, R53, R52 ;  /* 0x00000034351e723e */ /* 0x001fe400000000ff */
[----:B------:R-:W-:Y:S02]  /*d880*/  F2FP.F16.F32.PACK_AB R31, R55, R54 ;  /* 0x00000036371f723e */ /* 0x000fe400000000ff */
[----:B------:R-:W-:Y:S02]  /*d890*/  MOV R96, R10 ;  /* 0x0000000a00607202 */ /* 0x000fe40000000f00 */
[----:B------:R-:W-:Y:S01]  /*d8a0*/  MOV R93, R8 ;  /* 0x00000008005d7202 */ /* 0x000fe20000000f00 */
[----:B------:R0:W-:Y:S01]  /*d8b0*/  STSM.16.M88.4 [R17], R28 ;  /* 0x0000001c11007844 */ /* 0x0001e20000000200 */
[----:B------:R-:W-:-:S02]  /*d8c0*/  F2FP.F16.F32.PACK_AB R4, R57, R56 ;  /* 0x000000383904723e */ /* 0x000fc400000000ff */
[----:B------:R-:W-:Y:S02]  /*d8d0*/  F2FP.F16.F32.PACK_AB R5, R59, R58 ;  /* 0x0000003a3b05723e */ /* 0x000fe400000000ff */
[----:B------:R-:W-:Y:S02]  /*d8e0*/  F2FP.F16.F32.PACK_AB R6, R61, R60 ;  /* 0x0000003c3d06723e */ /* 0x000fe400000000ff */
[----:B------:R-:W-:Y:S02]  /*d8f0*/  F2FP.F16.F32.PACK_AB R7, R63, R62 ;  /* 0x0000003e3f07723e */ /* 0x000fe400000000ff */
[----:B------:R-:W-:Y:S02]  /*d900*/  F2FP.F16.F32.PACK_AB R8, R65, R64 ;  /* 0x000000404108723e */ /* 0x000fe400000000ff */
[----:B------:R-:W-:Y:S01]  /*d910*/  F2FP.F16.F32.PACK_AB R9, R67, R66 ;  /* 0x000000424309723e */ /* 0x000fe200000000ff */
[----:B------:R-:W-:Y:S01]  /*d920*/  STSM.16.M88.4 [R98], R4 ;  /* 0x0000000462007844 */ /* 0x000fe20000000200 */
[----:B------:R-:W-:-:S02]  /*d930*/  F2FP.F16.F32.PACK_AB R10, R69, R68 ;  /* 0x00000044450a723e */ /* 0x000fc400000000ff */
[----:B------:R-:W-:Y:S01]  /*d940*/  F2FP.F16.F32.PACK_AB R11, R71, R70 ;  /* 0x00000046470b723e */ /* 0x000fe200000000ff */
[----:B0-----:R-:W-:Y:S01]  /*d950*/  IMAD.U32 R28, RZ, RZ, UR8 ;  /* 0x00000008ff1c7e24 */ /* 0x001fe2000f8e00ff */
[----:B------:R-:W-:Y:S01]  /*d960*/  F2FP.F16.F32.PACK_AB R12, R73, R72 ;  /* 0x00000048490c723e */ /* 0x000fe200000000ff */
[----:B------:R-:W-:Y:S01]  /*d970*/  IMAD.U32 R29, RZ, RZ, UR9 ;  /* 0x00000009ff1d7e24 */ /* 0x000fe2000f8e00ff */
[----:B------:R-:W-:Y:S01]  /*d980*/  F2FP.F16.F32.PACK_AB R13, R75, R74 ;  /* 0x0000004a4b0d723e */ /* 0x000fe200000000ff */
[----:B------:R-:W-:Y:S01]  /*d990*/  STSM.16.M88.4 [R97], R8 ;  /* 0x0000000861007844 */ /* 0x000fe20000000200 */
[----:B------:R-:W-:Y:S01]  /*d9a0*/  F2FP.F16.F32.PACK_AB R14, R77, R76 ;  /* 0x0000004c4d0e723e */ /* 0x000fe200000000ff */
[----:B------:R-:W0:Y:S01]  /*d9b0*/  LDC.64 R30, c[0x0][0xc08] ;  /* 0x00030200ff1e7b82 */ /* 0x000e220000000a00 */
[----:B------:R-:W-:Y:S02]  /*d9c0*/  F2FP.F16.F32.PACK_AB R15, R95, R94 ;  /* 0x0000005e5f0f723e */ /* 0x000fe400000000ff */
[----:B------:R-:W-:-:S02]  /*d9d0*/  F2FP.F16.F32.PACK_AB R24, R81, R80 ;  /* 0x000000505118723e */ /* 0x000fc400000000ff */
[----:B------:R-:W-:Y:S01]  /*d9e0*/  F2FP.F16.F32.PACK_AB R25, R83, R82 ;  /* 0x000000525319723e */ /* 0x000fe200000000ff */
[----:B------:R-:W-:Y:S01]  /*d9f0*/  STSM.16.M88.4 [R96], R12 ;  /* 0x0000000c60007844 */ /* 0x000fe20000000200 */
[----:B------:R-:W-:Y:S02]  /*da00*/  F2FP.F16.F32.PACK_AB R26, R85, R84 ;  /* 0x00000054551a723e */ /* 0x000fe400000000ff */
[----:B------:R-:W-:Y:S02]  /*da10*/  F2FP.F16.F32.PACK_AB R27, R87, R86 ;  /* 0x00000056571b723e */ /* 0x000fe400000000ff */
[----:B------:R-:W-:-:S03]  /*da20*/  ISETP.NE.U32.AND P0, PT, RZ, UR10, PT ;  /* 0x0000000aff007c0c */ /* 0x000fc6000bf05070 */
[----:B------:R1:W-:Y:S01]  /*da30*/  STSM.16.M88.4 [R93], R24 ;  /* 0x000000185d007844 */ /* 0x0003e20000000200 */
[----:B------:R-:W-:Y:S01]  /*da40*/  BAR.SYNC.DEFER_BLOCKING 0x1, 0x100 ;  /* 0x0044000000007b1d */ /* 0x000fe20000010000 */
[----:B------:R-:W-:-:S07]  /*da50*/  ISETP.NE.AND.EX P0, PT, RZ, UR11, PT, P0 ;  /* 0x0000000bff007c0c */ /* 0x000fce000bf05300 */
[----:B-1----:R-:W1:Y:S06]  /*da60*/  LDC R93, c[0x0][0xbe8] ;  /* 0x0002fa00ff5d7b82 */ /* 0x002e6c0000000800 */
[----:B------:R-:W2:Y:S01]  /*da70*/  @P0 LDG.E R17, desc[UR16][R28.64] ;  /* 0x000000101c110981 */ /* 0x000ea2000c1e1900 */
[----:B0-----:R-:W-:Y:S02]  /*da80*/  ISETP.NE.U32.AND P1, PT, R30, RZ, PT ;  /* 0x000000ff1e00720c */ /* 0x001fe40003f25070 */
[----:B------:R-:W-:-:S11]  /*da90*/  R2UR UR4, R31 ;  /* 0x000000001f0472ca */ /* 0x000fd600000e0000 */
[----:B------:R-:W-:Y:S02]  /*daa0*/  VOTEU.ANY UP0, P1 ;  /* 0x00000000003f7886 */ /* 0x000fe40000800100 */
[----:B------:R-:W-:Y:S01]  /*dab0*/  UISETP.NE.AND.EX UP0, UPT, UR4, URZ, UPT, UP0 ;  /* 0x0000003f0400728c */ /* 0x000fe2000bf05300 */
[----:B-1----:R-:W-:Y:S02]  /*dac0*/  ISETP.NE.AND P1, PT, R93, 0x1, PT ;  /* 0x000000015d00780c */ /* 0x002fe40003f25270 */
[----:B------:R-:W-:Y:S02]  /*dad0*/  ULDC UR4, c[0x0][0xa88] ;  /* 0x0002a20000047ab9 */ /* 0x000fe40000000800 */
[----:B------:R-:W-:Y:S01]  /*dae0*/  IMAD.U32 R8, RZ, RZ, UR4 ;  /* 0x00000004ff087e24 */ /* 0x000fe2000f8e00ff */
[----:B------:R-:W-:Y:S01]  /*daf0*/  PLOP3.LUT P4, PT, PT, PT, UP0, 0x80, 0x0 ;  /* 0x000000000000781c */ /* 0x000fe20003f8f008 */
[----:B------:R-:W-:-:S04]  /*db00*/  ULDC UR4, c[0x0][0xad4] ;  /* 0x0002b50000047ab9 */ /* 0x000fc80000000800 */
[----:B------:R-:W-:Y:S02]  /*db10*/  @UP0 ULDC.64 UR8, c[0x0][0xc08] ;  /* 0x0003020000080ab9 */ /* 0x000fe40000000a00 */
[----:B------:R-:W-:Y:S01]  /*db20*/  @UP0 UIMAD.WIDE UR8, UR12, 0x4, UR8 ;  /* 0x000000040c0808a5 */ /* 0x000fe2000f8e0208 */
[----:B------:R-:W0:Y:S01]  /*db30*/  @P1 LDC R6, c[0x0][0xbec] ;  /* 0x0002fb00ff061b82 */ /* 0x000e220000000800 */
[----:B------:R-:W-:-:S04]  /*db40*/  UISETP.NE.AND UP0, UPT, UR14, URZ, UPT ;  /* 0x0000003f0e00728c */ /* 0x000fc8000bf05270 */
[----:B------:R-:W-:Y:S01]  /*db50*/  USEL UR4, UR14, UR4, UP0 ;  /* 0x000000040e047287 */ /* 0x000fe20008000000 */
[----:B------:R-:W-:Y:S02]  /*db60*/  IMAD.U32 R4, RZ, RZ, UR8 ;  /* 0x00000008ff047e24 */ /* 0x000fe4000f8e00ff */
[----:B------:R-:W1:Y:S01]  /*db70*/  @P1 LDC R9, c[0x0][0xbf0] ;  /* 0x0002fc00ff091b82 */ /* 0x000e620000000800 */
[----:B------:R-:W-:Y:S01]  /*db80*/  UISETP.GT.AND UP1, UPT, UR4, 0x1, UPT ;  /* 0x000000010400788c */ /* 0x000fe2000bf24270 */
[----:B------:R-:W-:Y:S01]  /*db90*/  IMAD.U32 R5, RZ, RZ, UR9 ;  /* 0x00000009ff057e24 */ /* 0x000fe2000f8e00ff */
[----:B------:R-:W-:Y:S02]  /*dba0*/  UMOV UR19, 0x9b8 ;  /* 0x000009b800137882 */ /* 0x000fe40000000000 */
[----:B------:R-:W-:Y:S02]  /*dbb0*/  USEL UR19, UR19, 0x978, UP1 ;  /* 0x0000097813137887 */ /* 0x000fe40008800000 */
[----:B------:R-:W-:Y:S01]  /*dbc0*/  UISETP.NE.U32.AND UP0, UPT, UR10, URZ, UPT ;  /* 0x0000003f0a00728c */ /* 0x000fe2000bf05070 */
[----:B------:R-:W-:Y:S01]  /*dbd0*/  VIADD R11, R19, UR39 ;  /* 0x00000027130b7c36 */ /* 0x000fe20008000000 */
[----:B------:R-:W-:Y:S01]  /*dbe0*/  USHF.R.S32.HI UR10, URZ, 0x1f, UR12 ;  /* 0x0000001f3f0a7899 */ /* 0x000fe2000801140c */
[----:B------:R0:W5:Y:S01]  /*dbf0*/  @P4 LDG.E R8, desc[UR16][R4.64] ;  /* 0x0000001004084981 */ /* 0x000162000c1e1900 */
[----:B------:R-:W-:Y:S01]  /*dc00*/  UISETP.NE.AND.EX UP0, UPT, UR11, URZ, UPT, UP0 ;  /* 0x0000003f0b00728c */ /* 0x000fe2000bf05300 */
[----:B------:R-:W-:Y:S01]  /*dc10*/  IMAD.MOV.U32 R7, RZ, RZ, R11 ;  /* 0x000000ffff077224 */ /* 0x000fe200078e000b */
[----:B------:R-:W-:Y:S01]  /*dc20*/  UMOV UR4, URZ ;  /* 0x0000003f00047c82 */ /* 0x000fe20008000000 */
[----:B------:R-:W-:-:S02]  /*dc30*/  USEL UR9, UR13, URZ, UP1 ;  /* 0x0000003f0d097287 */ /* 0x000fc40008800000 */
[----:B------:R-:W-:Y:S02]  /*dc40*/  USEL UR8, UR12, URZ, !UP0 ;  /* 0x0000003f0c087287 */ /* 0x000fe4000c000000 */
[----:B------:R-:W-:Y:S01]  /*dc50*/  USEL UR18, UR10, URZ, !UP0 ;  /* 0x0000003f0a127287 */ /* 0x000fe2000c000000 */
[----:B------:R-:W-:Y:S02]  /*dc60*/  ULDC.64 UR12, c[0x0][UR19+0x220] ;  /* 0x00008800130c7abb */ /* 0x000fe40008000a00 */
[----:B------:R-:W-:Y:S01]  /*dc70*/  ULDC.64 UR10, c[0x0][UR19+0x218] ;  /* 0x00008600130a7abb */ /* 0x000fe20008000a00 */
[----:B0-----:R-:W-:Y:S01]  /*dc80*/  @P1 IMAD.HI.U32 R4, R11, R6, RZ ;  /* 0x000000060b041227 */ /* 0x001fe200078e00ff */
[----:B------:R-:W-:Y:S01]  /*dc90*/  ULDC.64 UR14, c[0x0][UR19+0x228] ;  /* 0x00008a00130e7abb */ /* 0x000fe20008000a00 */
[----:B------:R-:W-:Y:S02]  /*dca0*/  UIMAD.WIDE.U32 UR16, UR10, UR20, URZ ;  /* 0x000000140a1072a5 */ /* 0x000fe4000f8e003f */
[----:B------:R-:W-:Y:S01]  /*dcb0*/  UIMAD UR13, UR13, UR8, URZ ;  /* 0x000000080d0d72a4 */ /* 0x000fe2000f8e023f */
[----:B-1----:R-:W-:Y:S01]  /*dcc0*/  @P1 SHF.R.U32.HI R7, RZ, R9, R4 ;  /* 0x00000009ff071219 */ /* 0x002fe20000011604 */
[----:B------:R-:W-:-:S02]  /*dcd0*/  UIMAD UR20, UR11, UR20, URZ ;  /* 0x000000140b1472a4 */ /* 0x000fc4000f8e023f */
[----:B------:R-:W-:Y:S02]  /*dce0*/  UIMAD.WIDE.U32 UR10, UR12, UR8, URZ ;  /* 0x000000080c0a72a5 */ /* 0x000fe4000f8e003f */
[----:B------:R-:W-:Y:S01]  /*dcf0*/  UIMAD.WIDE.U32 UR22, UR14, UR9, URZ ;  /* 0x000000090e1672a5 */ /* 0x000fe2000f8e003f */
[----:B------:R-:W-:Y:S01]  /*dd00*/  IMAD.MOV R6, RZ, RZ, -R7 ;  /* 0x000000ffff067224 */ /* 0x000fe200078e0a07 */
[----:B------:R-:W-:Y:S02]  /*dd10*/  UIMAD UR9, UR15, UR9, URZ ;  /* 0x000000090f0972a4 */ /* 0x000fe4000f8e023f */
[----:B------:R-:W-:Y:S01]  /*dd20*/  UIMAD UR13, UR12, UR18, UR13 ;  /* 0x000000120c0d72a4 */ /* 0x000fe2000f8e020d */
[----:B------:R-:W-:Y:S01]  /*dd30*/  IMAD R9, R93, R6, R11 ;  /* 0x000000065d097224 */ /* 0x000fe200078e020b */
[----:B------:R-:W-:Y:S01]  /*dd40*/  UIADD3 UR20, UR17, UR20, URZ ;  /* 0x0000001411147290 */ /* 0x000fe2000fffe03f */
[----:B------:R-:W-:Y:S02]  /*dd50*/  IMAD.U32 R4, RZ, RZ, UR22 ;  /* 0x00000016ff047e24 */ /* 0x000fe4000f8e00ff */
[----:B------:R-:W-:Y:S01]  /*dd60*/  IMAD.U32 R5, RZ, RZ, UR23 ;  /* 0x00000017ff057e24 */ /* 0x000fe2000f8e00ff */
[----:B------:R-:W-:-:S02]  /*dd70*/  SHF.R.S32.HI R5, RZ, 0x1f, R7 ;  /* 0x0000001fff057819 */ /* 0x000fc40000011407 */
[----:B------:R-:W-:Y:S02]  /*dd80*/  SHF.R.S32.HI R6, RZ, 0x1f, R9 ;  /* 0x0000001fff067819 */ /* 0x000fe40000011409 */
[----:B--2---:R-:W-:-:S13]  /*dd90*/  @P0 R2UR UR4, R17 ;  /* 0x00000000110402ca */ /* 0x004fda00000e0000 */
[----:B------:R-:W-:Y:S02]  /*dda0*/  UIADD3 UR16, UP0, UP2, UR10, UR16, UR4 ;  /* 0x000000100a107290 */ /* 0x000fe4000fa1e004 */
[----:B------:R-:W-:Y:S02]  /*ddb0*/  UIADD3 UR10, UR23, UR9, URZ ;  /* 0x00000009170a7290 */ /* 0x000fe4000fffe03f */
[----:B------:R-:W-:Y:S02]  /*ddc0*/  UIADD3 UR9, UR11, UR13, URZ ;  /* 0x0000000d0b097290 */ /* 0x000fe4000fffe03f */
[----:B------:R-:W-:Y:S01]  /*ddd0*/  USHF.R.S32.HI UR14, URZ, 0x1f, UR4 ;  /* 0x0000001f3f0e7899 */ /* 0x000fe20008011404 */
[----:B------:R-:W-:Y:S01]  /*dde0*/  IADD3 R4, P2, P3, R7, UR16, R4 ;  /* 0x0000001007047c10 */ /* 0x000fe2000fb5e004 */
[----:B------:R-:W-:Y:S01]  /*ddf0*/  IMAD.U32 R10, RZ, RZ, UR10 ;  /* 0x0000000aff0a7e24 */ /* 0x000fe2000f8e00ff */
[----:B------:R-:W-:Y:S01]  /*de00*/  ULDC.64 UR10, c[0x0][UR19+0x210] ;  /* 0x00008400130a7abb */ /* 0x000fe20008000a00 */
[----:B------:R-:W-:Y:S01]  /*de10*/  UIADD3.X UR9, UR9, UR20, UR14, UP0, UP2 ;  /* 0x0000001409097290 */ /* 0x000fe200087e440e */
[----:B------:R-:W-:Y:S01]  /*de20*/  IMAD R7, R9, UR11, RZ ;  /* 0x0000000b09077c24 */ /* 0x000fe2000f8e02ff */
[----:B------:R-:W-:Y:S01]  /*de30*/  ULDC.64 UR12, c[0x0][0xba8] ;  /* 0x0002ea00000c7ab9 */ /* 0x000fe20000000a00 */
[----:B------:R-:W-:Y:S01]  /*de40*/  @!UP1 ULDC UR12, c[0x0][0xb50] ;  /* 0x0002d400000c9ab9 */ /* 0x000fe20000000800 */
[----:B------:R-:W-:Y:S01]  /*de50*/  @!UP1 ULDC UR13, c[0x0][0xb54] ;  /* 0x0002d500000d9ab9 */ /* 0x000fe20000000800 */
[----:B------:R-:W-:Y:S01]  /*de60*/  IMAD R7, R6, UR10, R7 ;  /* 0x0000000a06077c24 */ /* 0x000fe2000f8e0207 */
[----:B------:R-:W-:-:S03]  /*de70*/  IADD3.X R5, R5, UR9, R10, P2, P3 ;  /* 0x0000000905057c10 */ /* 0x000fc600097e640a */
[----:B------:R-:W-:-:S04]  /*de80*/  IMAD.WIDE.U32 R4, R9, UR10, R4 ;  /* 0x0000000a09047c25 */ /* 0x000fc8000f8e0004 */
[----:B------:R-:W-:Y:S01]  /*de90*/  IMAD.IADD R5, R5, 0x1, R7 ;  /* 0x0000000105057824 */ /* 0x000fe200078e0207 */
[----:B------:R-:W-:-:S04]  /*dea0*/  LEA R9, P2, R4, UR12, 0x2 ;  /* 0x0000000c04097c11 */ /* 0x000fc8000f8410ff */
[----:B------:R-:W-:Y:S01]  /*deb0*/  LEA.HI.X R10, R4, UR13, R5, 0x2, P2 ;  /* 0x0000000d040a7c11 */ /* 0x000fe200090f1405 */
[----:B------:R-:W-:Y:S08]  /*dec0*/  @P4 BRA `(.L_x_1214) ;  /* 0x0000000000144947 */ /* 0x000ff00003800000 */
[----:B------:R-:W-:Y:S05]  /*ded0*/  @!P0 BRA `(.L_x_1214) ;  /* 0x0000000000108947 */ /* 0x000fea0003800000 */
[----:B------:R-:W-:Y:S02]  /*dee0*/  ULDC.64 UR10, c[0x0][0x208] ;  /* 0x00008200000a7ab9 */ /* 0x000fe40000000a00 */
[----:B------:R-:W2:Y:S04]  /*def0*/  LDG.E R5, desc[UR10][R28.64] ;  /* 0x0000000a1c057981 */ /* 0x000ea8000c1e1900 */
[----:B-----5:R-:W2:Y:S02]  /*df00*/  LDG.E R8, desc[UR10][R28.64+0x4] ;  /* 0x0000040a1c087981 */ /* 0x020ea4000c1e1900 */
[----:B--2---:R-:W-:-:S07]  /*df10*/  IMAD.IADD R8, R8, 0x1, -R5 ;  /* 0x0000000108087824 */ /* 0x004fce00078e0a05 */
.L_x_1214:
[----:B------:R-:W-:Y:S01]  /*df20*/  SHFL.IDX PT, R4, R9, RZ, 0x1c1f ;  /* 0x001c1fff09047589 */ /* 0x000fe200000e0000 */
[----:B------:R-:W-:Y:S01]  /*df30*/  VIADD R12, R199, UR39 ;  /* 0x00000027c70c7c36 */ /* 0x000fe20008000000 */
[----:B------:R-:W-:Y:S01]  /*df40*/  LOP3.LUT P0, RZ, R182, 0x3, RZ, 0xc0, !PT ;  /* 0x00000003b6ff7812 */ /* 0x000fe2000780c0ff */
[----:B-----5:R-:W-:Y:S01]  /*df50*/  IMAD R17, R8, R93, RZ ;  /* 0x0000005d08117224 */ /* 0x020fe200078e02ff */
[----:B------:R-:W0:Y:S01]  /*df60*/  SHFL.IDX PT, R5, R10, RZ, 0x1c1f ;  /* 0x001c1fff0a057589 */ /* 0x000e2200000e0000 */
[C---:B------:R-:W-:Y:S01]  /*df70*/  VIADD R24, R12.reuse, 0x8 ;  /* 0x000000080c187836 */ /* 0x040fe20000000000 */
[----:B------:R-:W-:Y:S02]  /*df80*/  ULDC.64 UR10, c[0x0][0x208] ;  /* 0x00008200000a7ab9 */ /* 0x000fe40000000a00 */
[----:B------:R-:W-:Y:S01]  /*df90*/  SHFL.IDX PT, R6, R9, 0x1, 0x1c1f ;  /* 0x003c1f0009067f89 */ /* 0x000fe200000e0000 */
[-C--:B------:R-:W-:Y:S02]  /*dfa0*/  ISETP.GE.OR P2, PT, R12, R17.reuse, P0 ;  /* 0x000000110c00720c */ /* 0x080fe40000746670 */
[----:B------:R-:W-:Y:S01]  /*dfb0*/  ISETP.GE.OR P0, PT, R24, R17, P0 ;  /* 0x000000111800720c */ /* 0x000fe20000706670 */
[----:B------:R-:W1:Y:S10]  /*dfc0*/  SHFL.IDX PT, R7, R10, 0x1, 0x1c1f ;  /* 0x003c1f000a077f89 */ /* 0x000e7400000e0000 */
[----:B0-----:R0:W-:Y:S04]  /*dfd0*/  @!P2 ST.E desc[UR10][R4.64], R92 ;  /* 0x0000005c0400a985 */ /* 0x0011e8000c10190a */
[----:B-1----:R0:W-:Y:S01]  /*dfe0*/  @!P0 ST.E desc[UR10][R6.64], R0 ;  /* 0x0000000006008985 */ /* 0x0021e2000c10190a */
[----:B------:R-:W-:-:S13]  /*dff0*/  PLOP3.LUT P0, PT, PT, PT, UP1, 0x80, 0x0 ;  /* 0x000000000000781c */ /* 0x000fda0003f0f018 */
[----:B0-----:R-:W-:Y:S05]  /*e000*/  @P0 BRA `(.L_x_1215) ;  /* 0x0000000800a40947 */ /* 0x001fea0003800000 */
[----:B------:R-:W-:Y:S01]  /*e010*/  IMAD R3, R179, 0x40, R22 ;  /* 0x00000040b3037824 */ /* 0x000fe200078e0216 */
[----:B------:R-:W-:Y:S01]  /*e020*/  ULDC.64 UR12, c[0x0][0xaa0] ;  /* 0x0002a800000c7ab9 */ /* 0x000fe20000000a00 */
[----:B------:R-:W-:Y:S01]  /*e030*/  R2UR UR15, R163 ;  /* 0x00000000a30f72ca */ /* 0x000fe200000e0000 */
[----:B------:R-:W0:Y:S01]  /*e040*/  @P1 LDC R45, c[0x0][0xbf0] ;  /* 0x0002fc00ff2d1b82 */ /* 0x000e220000000800 */
[----:B------:R-:W-:Y:S01]  /*e050*/  IMAD.WIDE R78, R3, 0x2, R78 ;  /* 0x00000002034e7825 */ /* 0x000fe200078e024e */
[----:B------:R-:W-:Y:S02]  /*e060*/  ULDC.64 UR10, c[0x0][0x208] ;  /* 0x00008200000a7ab9 */ /* 0x000fe40000000a00 */
[C---:B------:R-:W-:Y:S02]  /*e070*/  IADD3 R9, P6, R78.reuse, 0x1000, RZ ;  /* 0x000010004e097810 */ /* 0x040fe40007fde0ff */
[----:B------:R-:W-:Y:S02]  /*e080*/  IADD3 R13, P5, R78, 0x2000, RZ ;  /* 0x000020004e0d7810 */ /* 0x000fe40007fbe0ff */
[----:B------:R-:W-:-:S02]  /*e090*/  LOP3.LUT R8, R9, 0x380, RZ, 0xc0, !PT ;  /* 0x0000038009087812 */ /* 0x000fc400078ec0ff */
[----:B------:R-:W-:Y:S02]  /*e0a0*/  IADD3 R25, P4, R78, 0x3000, RZ ;  /* 0x000030004e197810 */ /* 0x000fe40007f9e0ff */
[----:B------:R-:W-:Y:S02]  /*e0b0*/  SHF.R.U64 R8, R8, 0x3, RZ ;  /* 0x0000000308087819 */ /* 0x000fe400000012ff */
[----:B------:R-:W-:Y:S02]  /*e0c0*/  IADD3 R29, P3, R78, 0x4000, RZ ;  /* 0x000040004e1d7810 */ /* 0x000fe40007f7e0ff */
[----:B------:R-:W-:Y:S01]  /*e0d0*/  LOP3.LUT R8, R8, R9, RZ, 0x3c, !PT ;  /* 0x0000000908087212 */ /* 0x000fe200078e3cff */
[----:B------:R-:W-:Y:S01]  /*e0e0*/  IMAD.X R9, RZ, RZ, R79, P6 ;  /* 0x000000ffff097224 */ /* 0x000fe200030e064f */
[C---:B------:R-:W-:Y:S02]  /*e0f0*/  IADD3 R3, P6, R78.reuse, 0x7000, RZ ;  /* 0x000070004e037810 */ /* 0x040fe40007fde0ff */
[----:B------:R-:W-:-:S02]  /*e100*/  IADD3 R33, P2, R78, 0x5000, RZ ;  /* 0x000050004e217810 */ /* 0x000fc40007f5e0ff */
[----:B------:R-:W-:Y:S01]  /*e110*/  IADD3 R37, P0, R78, 0x6000, RZ ;  /* 0x000060004e257810 */ /* 0x000fe20007f1e0ff */
[----:B------:R-:W-:Y:S01]  /*e120*/  IMAD.X R41, RZ, RZ, R79, P6 ;  /* 0x000000ffff297224 */ /* 0x000fe200030e064f */
[----:B------:R-:W-:Y:S01]  /*e130*/  LOP3.LUT R0, R3, 0x380, RZ, 0xc0, !PT ;  /* 0x0000038003007812 */ /* 0x000fe200078ec0ff */
[----:B------:R-:W-:Y:S01]  /*e140*/  UIMAD UR9, UR14, UR12, URZ ;  /* 0x0000000c0e0972a4 */ /* 0x000fe2000f8e023f */
[----:B------:R-:W-:Y:S01]  /*e150*/  LOP3.LUT R12, R13, 0x380, RZ, 0xc0, !PT ;  /* 0x000003800d0c7812 */ /* 0x000fe200078ec0ff */
[----:B------:R-:W5:Y:S01]  /*e160*/  LD.E.128 R8, desc[UR10][R8.64] ;  /* 0x0000000a08087980 */ /* 0x000f62000c101d00 */
[----:B------:R-:W-:Y:S02]  /*e170*/  LOP3.LUT R24, R25, 0x380, RZ, 0xc0, !PT ;  /* 0x0000038019187812 */ /* 0x000fe400078ec0ff */
[----:B------:R-:W-:Y:S02]  /*e180*/  LOP3.LUT R28, R29, 0x380, RZ, 0xc0, !PT ;  /* 0x000003801d1c7812 */ /* 0x000fe400078ec0ff */
[----:B------:R-:W-:-:S02]  /*e190*/  LOP3.LUT R32, R33, 0x380, RZ, 0xc0, !PT ;  /* 0x0000038021207812 */ /* 0x000fc400078ec0ff */
[----:B------:R-:W-:Y:S02]  /*e1a0*/  LOP3.LUT R36, R37, 0x380, RZ, 0xc0, !PT ;  /* 0x0000038025247812 */ /* 0x000fe400078ec0ff */
[----:B------:R-:W-:Y:S02]  /*e1b0*/  SHF.R.U64 R0, R0, 0x3, RZ ;  /* 0x0000000300007819 */ /* 0x000fe400000012ff */
[----:B------:R-:W-:Y:S02]  /*e1c0*/  LOP3.LUT R5, R78, 0x380, RZ, 0xc0, !PT ;  /* 0x000003804e057812 */ /* 0x000fe400078ec0ff */
[----:B------:R-:W-:Y:S02]  /*e1d0*/  SHF.R.U64 R12, R12, 0x3, RZ ;  /* 0x000000030c0c7819 */ /* 0x000fe400000012ff */
[----:B------:R-:W-:Y:S02]  /*e1e0*/  SHF.R.U64 R24, R24, 0x3, RZ ;  /* 0x0000000318187819 */ /* 0x000fe400000012ff */
[----:B------:R-:W-:-:S02]  /*e1f0*/  SHF.R.U64 R28, R28, 0x3, RZ ;  /* 0x000000031c1c7819 */ /* 0x000fc400000012ff */
[----:B------:R-:W-:Y:S02]  /*e200*/  SHF.R.U64 R32, R32, 0x3, RZ ;  /* 0x0000000320207819 */ /* 0x000fe400000012ff */
[----:B------:R-:W-:Y:S02]  /*e210*/  SHF.R.U64 R36, R36, 0x3, RZ ;  /* 0x0000000324247819 */ /* 0x000fe400000012ff */
[----:B------:R-:W-:Y:S02]  /*e220*/  LOP3.LUT R40, R0, R3, RZ, 0x3c, !PT ;  /* 0x0000000300287212 */ /* 0x000fe400078e3cff */
[----:B------:R-:W-:Y:S01]  /*e230*/  SHF.R.U64 R5, R5, 0x3, RZ ;  /* 0x0000000305057819 */ /* 0x000fe200000012ff */
[----:B------:R-:W1:Y:S01]  /*e240*/  @P1 LDC R3, c[0x0][0xbec] ;  /* 0x0002fb00ff031b82 */ /* 0x000e620000000800 */
        /* <DEDUP_REMOVED lines=10> */
[----:B------:R-:W-:Y:S01]  /*e2f0*/  LOP3.LUT R78, R5, R78, RZ, 0x3c, !PT ;  /* 0x0000004e054e7212 */ /* 0x000fe200078e3cff */
[----:B------:R-:W5:Y:S01]  /*e300*/  LD.E.128 R12, desc[UR10][R12.64] ;  /* 0x0000000a0c0c7980 */ /* 0x000f62000c101d00 */
[----:B------:R-:W-:-:S03]  /*e310*/  UIMAD UR9, UR4, UR13, UR9 ;  /* 0x0000000d040972a4 */ /* 0x000fc6000f8e0209 */
[----:B------:R2:W5:Y:S04]  /*e320*/  LD.E.128 R4, desc[UR10][R78.64] ;  /* 0x0000000a4e047980 */ /* 0x000568000c101d00 */
[----:B------:R-:W5:Y:S04]  /*e330*/  LD.E.128 R24, desc[UR10][R24.64] ;  /* 0x0000000a18187980 */ /* 0x000f68000c101d00 */
[----:B------:R-:W5:Y:S04]  /*e340*/  LD.E.128 R28, desc[UR10][R28.64] ;  /* 0x0000000a1c1c7980 */ /* 0x000f68000c101d00 */
[----:B------:R-:W5:Y:S04]  /*e350*/  LD.E.128 R32, desc[UR10][R32.64] ;  /* 0x0000000a20207980 */ /* 0x000f68000c101d00 */
[----:B------:R-:W5:Y:S04]  /*e360*/  LD.E.128 R36, desc[UR10][R36.64] ;  /* 0x0000000a24247980 */ /* 0x000f68000c101d00 */
[----:B------:R-:W5:Y:S01]  /*e370*/  LD.E.128 R40, desc[UR10][R40.64] ;  /* 0x0000000a28287980 */ /* 0x000f62000c101d00 */
[----:B------:R-:W-:Y:S01]  /*e380*/  UIMAD.WIDE.U32 UR10, UR4, UR12, URZ ;  /* 0x0000000c040a72a5 */ /* 0x000fe2000f8e003f */
[----:B------:R-:W-:-:S02]  /*e390*/  IMAD R0, R160, 0x20, R179 ;  /* 0x00000020a0007824 */ /* 0x000fc400078e02b3 */
[----:B------:R-:W-:Y:S01]  /*e3a0*/  ULDC.64 UR12, c[0x0][0xae8] ;  /* 0x0002ba00000c7ab9 */ /* 0x000fe20000000a00 */
[----:B------:R-:W-:Y:S01]  /*e3b0*/  UIADD3 UR11, UR11, UR9, URZ ;  /* 0x000000090b0b7290 */ /* 0x000fe2000fffe03f */
[----:B------:R-:W-:Y:S01]  /*e3c0*/  VIADD R44, R0, UR39 ;  /* 0x00000027002c7c36 */ /* 0x000fe20008000000 */
[----:B------:R-:W-:Y:S01]  /*e3d0*/  @!PT LDS RZ, [RZ] ;  /* 0x00000000fffff984 */ /* 0x000fe20000000800 */
[----:B------:R-:W-:Y:S01]  /*e3e0*/  @!PT LDS RZ, [RZ] ;  /* 0x00000000fffff984 */ /* 0x000fe20000000800 */
[----:B------:R-:W-:Y:S01]  /*e3f0*/  @!PT LDS RZ, [RZ] ;  /* 0x00000000fffff984 */ /* 0x000fe20000000800 */
[----:B------:R-:W-:Y:S01]  /*e400*/  @!PT LDS RZ, [RZ] ;  /* 0x00000000fffff984 */ /* 0x000fe20000000800 */
[----:B------:R3:W-:Y:S06]  /*e410*/  MEMBAR.ALL.CTA ;  /* 0x0000000000007992 */ /* 0x0007ec0000008000 */
[----:B---3--:R-:W3:Y:S01]  /*e420*/  FENCE.VIEW.ASYNC.S ;  /* 0x00000000000073c6 */ /* 0x008ee20000000000 */
[----:B------:R-:W-:-:S02]  /*e430*/  UIMAD.WIDE.U32 UR10, UR15, UR12, UR10 ;  /* 0x0000000c0f0a72a5 */ /* 0x000fc4000f8e000a */
[----:B------:R-:W-:Y:S02]  /*e440*/  USHF.R.S32.HI UR4, URZ, 0x1f, UR8 ;  /* 0x0000001f3f047899 */ /* 0x000fe40008011408 */
[----:B------:R-:W-:Y:S01]  /*e450*/  UIMAD UR11, UR15, UR13, UR11 ;  /* 0x0000000d0f0b72a4 */ /* 0x000fe2000f8e020b */
[----:B-1----:R-:W-:Y:S02]  /*e460*/  @P1 IMAD.HI.U32 R0, R44, R3, RZ ;  /* 0x000000032c001227 */ /* 0x002fe400078e00ff */
[----:B------:R-:W-:Y:S02]  /*e470*/  ULDC.64 UR12, c[0x0][0xaf0] ;  /* 0x0002bc00000c7ab9 */ /* 0x000fe40000000a00 */
[----:B------:R-:W-:Y:S01]  /*e480*/  UIMAD UR4, UR4, UR12, URZ ;  /* 0x0000000c040472a4 */ /* 0x000fe2000f8e023f */
[----:B------:R-:W-:Y:S01]  /*e490*/  IMAD.MOV.U32 R21, RZ, RZ, R44 ;  /* 0x000000ffff157224 */ /* 0x000fe200078e002c */
[----:B0-----:R-:W-:Y:S02]  /*e4a0*/  @P1 SHF.R.U32.HI R21, RZ, R45, R0 ;  /* 0x0000002dff151219 */ /* 0x001fe40000011600 */
[----:B------:R-:W-:-:S02]  /*e4b0*/  UIMAD UR4, UR8, UR13, UR4 ;  /* 0x0000000d080472a4 */ /* 0x000fc4000f8e0204 */
[----:B------:R-:W-:Y:S01]  /*e4c0*/  UIMAD.WIDE.U32 UR8, UR8, UR12, UR10 ;  /* 0x0000000c080872a5 */ /* 0x000fe2000f8e000a */
[--C-:B------:R-:W-:Y:S01]  /*e4d0*/  SHF.R.S32.HI R0, RZ, 0x1f, R21.reuse ;  /* 0x0000001fff007819 */ /* 0x100fe20000011415 */
[----:B------:R-:W-:Y:S01]  /*e4e0*/  IMAD.MOV R20, RZ, RZ, -R21 ;  /* 0x000000ffff147224 */ /* 0x000fe200078e0a15 */
[----:B------:R-:W-:Y:S01]  /*e4f0*/  ULDC.64 UR10, c[0x0][0xae0] ;  /* 0x0002b800000a7ab9 */ /* 0x000fe20000000a00 */
[----:B------:R-:W-:Y:S02]  /*e500*/  UIADD3 UR4, UR9, UR4, URZ ;  /* 0x0000000409047290 */ /* 0x000fe4000fffe03f */
[----:B------:R-:W-:Y:S02]  /*e510*/  IMAD R0, R0, UR10, RZ ;  /* 0x0000000a00007c24 */ /* 0x000fe4000f8e02ff */
[----:B------:R-:W-:Y:S02]  /*e520*/  IMAD R93, R93, R20, R44 ;  /* 0x000000145d5d7224 */ /* 0x000fe400078e022c */
[----:B------:R-:W-:-:S02]  /*e530*/  IMAD.U32 R3, RZ, RZ, UR9 ;  /* 0x00000009ff037e24 */ /* 0x000fc4000f8e00ff */
[----:B------:R-:W-:Y:S01]  /*e540*/  IMAD.U32 R2, RZ, RZ, UR8 ;  /* 0x00000008ff027e24 */ /* 0x000fe2000f8e00ff */
[----:B------:R-:W-:Y:S01]  /*e550*/  ULDC.64 UR8, c[0x0][0xad8] ;  /* 0x0002b60000087ab9 */ /* 0x000fe20000000a00 */
[----:B------:R-:W-:Y:S02]  /*e560*/  IMAD.U32 R3, RZ, RZ, UR4 ;  /* 0x00000004ff037e24 */ /* 0x000fe4000f8e00ff */
[C---:B------:R-:W-:Y:S01]  /*e570*/  IMAD R45, R21.reuse, UR11, R0 ;  /* 0x0000000b152d7c24 */ /* 0x040fe2000f8e0200 */
[----:B------:R-:W-:Y:S01]  /*e580*/  SHF.R.S32.HI R0, RZ, 0x1f, R93 ;  /* 0x0000001fff007819 */ /* 0x000fe2000001145d */
[----:B------:R-:W-:-:S04]  /*e590*/  IMAD.WIDE.U32 R2, R21, UR10, R2 ;  /* 0x0000000a15027c25 */ /* 0x000fc8000f8e0002 */
[----:B------:R-:W-:Y:S02]  /*e5a0*/  IMAD.IADD R3, R3, 0x1, R45 ;  /* 0x0000000103037824 */ /* 0x000fe400078e022d */
[----:B------:R-:W-:Y:S02]  /*e5b0*/  IMAD R20, R0, UR8, RZ ;  /* 0x0000000800147c24 */ /* 0x000fe4000f8e02ff */
[----:B------:R-:W-:Y:S02]  /*e5c0*/  VIADD R46, R179, UR39 ;  /* 0x00000027b32e7c36 */ /* 0x000fe40008000000 */
[C---:B------:R-:W-:Y:S02]  /*e5d0*/  IMAD R21, R93.reuse, UR9, R20 ;  /* 0x000000095d157c24 */ /* 0x040fe4000f8e0214 */
[----:B------:R-:W-:Y:S01]  /*e5e0*/  IMAD.WIDE.U32 R2, R93, UR8, R2 ;  /* 0x000000085d027c25 */ /* 0x000fe2000f8e0002 */
[----:B------:R-:W-:Y:S01]  /*e5f0*/  ISETP.GE.AND P2, PT, R46, R17, PT ;  /* 0x000000112e00720c */ /* 0x000fe20003f46270 */
[----:B------:R-:W-:-:S02]  /*e600*/  ULDC.64 UR8, c[0x0][0xa80] ;  /* 0x0002a00000087ab9 */ /* 0x000fc40000000a00 */
[----:B------:R-:W-:Y:S01]  /*e610*/  VIADD R0, R46, 0x20 ;  /* 0x000000202e007836 */ /* 0x000fe20000000000 */
[----:B------:R-:W-:Y:S01]  /*e620*/  LEA R44, P3, R2, UR8, 0x1 ;  /* 0x00000008022c7c11 */ /* 0x000fe2000f8608ff */
[----:B------:R-:W-:Y:S02]  /*e630*/  IMAD.IADD R3, R3, 0x1, R21 ;  /* 0x0000000103037824 */ /* 0x000fe400078e0215 */
[----:B------:R-:W-:Y:S01]  /*e640*/  VIADD R16, R16, 0x2a820 ;  /* 0x0002a82010107836 */ /* 0x000fe20000000000 */
[-C--:B------:R-:W-:Y:S01]  /*e650*/  ISETP.GE.AND P0, PT, R0, R17.reuse, PT ;  /* 0x000000110000720c */ /* 0x080fe20003f06270 */
[----:B------:R-:W-:Y:S01]  /*e660*/  VIADD R0, R46, 0x40 ;  /* 0x000000402e007836 */ /* 0x000fe20000000000 */
[----:B------:R-:W-:Y:S02]  /*e670*/  LEA.HI.X R45, R2, UR9, R3, 0x1, P3 ;  /* 0x00000009022d7c11 */ /* 0x000fe400098f0c03 */
[----:B------:R-:W-:Y:S01]  /*e680*/  PRMT R16, RZ, 0x654, R16 ;  /* 0x00000654ff107816 */ /* 0x000fe20000000010 */
[----:B---3--:R2:W0:Y:S01]  /*e690*/  SHFL.IDX PT, R20, R44, RZ, 0x181f ;  /* 0x00181fff2c147589 */ /* 0x00842200000e0000 */
[----:B------:R-:W-:Y:S01]  /*e6a0*/  ISETP.GE.AND P1, PT, R0, R17, PT ;  /* 0x000000110000720c */ /* 0x000fe20003f26270 */
[----:B------:R-:W-:Y:S01]  /*e6b0*/  BSSY B1, `(.L_x_1216) ;  /* 0x000000e000017945 */ /* 0x000fe20003800000 */
[----:B------:R2:W-:Y:S01]  /*e6c0*/  SYNCS.ARRIVE.TRANS64.RED.A1T0 RZ, [R16+URZ], RZ ;  /* 0x000000ff10ff79a7 */ /* 0x0005e2000810043f */
[----:B------:R2:W1:Y:S02]  /*e6d0*/  SHFL.IDX PT, R0, R45, RZ, 0x181f ;  /* 0x00181fff2d007589 */ /* 0x00046400000e0000 */
[----:B------:R-:W-:Y:S08]  /*e6e0*/  @P2 BRA `(.L_x_1217) ;  /* 0x0000000000282947 */ /* 0x000ff00003800000 */
[----:B------:R-:W-:Y:S01]  /*e6f0*/  ULDC UR4, c[0x0][0xac8] ;  /* 0x0002b20000047ab9 */ /* 0x000fe20000000800 */
[----:B------:R-:W-:Y:S01]  /*e700*/  ULDC.64 UR8, c[0x0][0x208] ;  /* 0x0000820000087ab9 */ /* 0x000fe20000000a00 */
[----:B------:R-:W-:Y:S02]  /*e710*/  ISETP.GE.AND P2, PT, R22, UR4, PT ;  /* 0x0000000416007c0c */ /* 0x000fe4000bf46270 */
[----:B------:R-:W-:-:S11]  /*e720*/  ISETP.GE.AND P3, PT, R23, UR4, PT ;  /* 0x0000000417007c0c */ /* 0x000fd6000bf66270 */
[CC--:B0-----:R-:W-:Y:S02]  /*e730*/  @!P2 LEA R2, P4, R22.reuse, R20.reuse, 0x1 ;  /* 0x000000141602a211 */ /* 0x0c1fe400078808ff */
[C---:B------:R-:W-:Y:S02]  /*e740*/  @!P3 LEA R20, P5, R23.reuse, R20, 0x1 ;  /* 0x000000141714b211 */ /* 0x040fe400078a08ff */
[-C--:B-1----:R-:W-:Y:S02]  /*e750*/  @!P2 LEA.HI.X R3, R22, R0.reuse, R203, 0x1, P4 ;  /* 0x000000001603a211 */ /* 0x082fe400020f0ccb */
[----:B------:R-:W-:-:S03]  /*e760*/  @!P3 LEA.HI.X R21, R23, R0, R202, 0x1, P5 ;  /* 0x000000001715b211 */ /* 0x000fc600028f0cca */
[----:B-----5:R3:W-:Y:S04]  /*e770*/  @!P2 ST.E.128 desc[UR8][R2.64], R4 ;  /* 0x000000040200a985 */ /* 0x0207e8000c101d08 */
[----:B------:R3:W-:Y:S02]  /*e780*/  @!P3 ST.E.128 desc[UR8][R20.64], R28 ;  /* 0x0000001c1400b985 */ /* 0x0007e4000c101d08 */
.L_x_1217:
[----:B------:R-:W-:Y:S05]  /*e790*/  BSYNC B1 ;  /* 0x0000000000017941 */ /* 0x000fea0003800000 */
.L_x_1216:
[----:B-1----:R1:W4:Y:S01]  /*e7a0*/  SHFL.IDX PT, R0, R45, 0x1, 0x181f ;  /* 0x00381f002d007f89 */ /* 0x00232200000e0000 */
[----:B------:R-:W-:Y:S03]  /*e7b0*/  BSSY B1, `(.L_x_1218) ;  /* 0x000000d000017945 */ /* 0x000fe60003800000 */
[----:B---3-5:R1:W3:Y:S01]  /*e7c0*/  SHFL.IDX PT, R4, R44, 0x1, 0x181f ;  /* 0x00381f002c047f89 */ /* 0x0282e200000e0000 */
[----:B------:R-:W-:Y:S05]  /*e7d0*/  @P0 BRA `(.L_x_1219) ;  /* 0x0000000000280947 */ /* 0x000fea0003800000 */
[----:B------:R-:W-:Y:S01]  /*e7e0*/  ULDC UR4, c[0x0][0xac8] ;  /* 0x0002b20000047ab9 */ /* 0x000fe20000000800 */
[----:B------:R-:W-:Y:S01]  /*e7f0*/  ULDC.64 UR8, c[0x0][0x208] ;  /* 0x0000820000087ab9 */ /* 0x000fe20000000a00 */
[----:B------:R-:W-:Y:S02]  /*e800*/  ISETP.GE.AND P3, PT, R22, UR4, PT ;  /* 0x0000000416007c0c */ /* 0x000fe4000bf66270 */
[----:B------:R-:W-:-:S11]  /*e810*/  ISETP.GE.AND P4, PT, R23, UR4, PT ;  /* 0x0000000417007c0c */ /* 0x000fd6000bf86270 */
[CC--:B---3--:R-:W-:Y:S02]  /*e820*/  @!P3 LEA R2, P0, R22.reuse, R4.reuse, 0x1 ;  /* 0x000000041602b211 */ /* 0x0c8fe400078008ff */
[C---:B------:R-:W-:Y:S02]  /*e830*/  @!P4 LEA R4, P2, R23.reuse, R4, 0x1 ;  /* 0x000000041704c211 */ /* 0x040fe400078408ff */
[-C--:B----4-:R-:W-:Y:S02]  /*e840*/  @!P3 LEA.HI.X R3, R22, R0.reuse, R203, 0x1, P0 ;  /* 0x000000001603b211 */ /* 0x090fe400000f0ccb */
[----:B------:R-:W-:-:S03]  /*e850*/  @!P4 LEA.HI.X R5, R23, R0, R202, 0x1, P2 ;  /* 0x000000001705c211 */ /* 0x000fc600010f0cca */
[----:B------:R3:W-:Y:S04]  /*e860*/  @!P3 ST.E.128 desc[UR8][R2.64], R8 ;  /* 0x000000080200b985 */ /* 0x0007e8000c101d08 */
[----:B------:R3:W-:Y:S02]  /*e870*/  @!P4 ST.E.128 desc[UR8][R4.64], R32 ;  /* 0x000000200400c985 */ /* 0x0007e4000c101d08 */
.L_x_1219:
[----:B------:R-:W-:Y:S05]  /*e880*/  BSYNC B1 ;  /* 0x0000000000017941 */ /* 0x000fea0003800000 */
.L_x_1218:
[----:B----4-:R4:W0:Y:S01]  /*e890*/  SHFL.IDX PT, R0, R45, 0x2, 0x181f ;  /* 0x00581f002d007f89 */ /* 0x01082200000e0000 */
[----:B------:R-:W-:Y:S03]  /*e8a0*/  BSSY B1, `(.L_x_1220) ;  /* 0x000000d000017945 */ /* 0x000fe60003800000 */
[----:B---3--:R4:W3:Y:S01]  /*e8b0*/  SHFL.IDX PT, R4, R44, 0x2, 0x181f ;  /* 0x00581f002c047f89 */ /* 0x0088e200000e0000 */
[----:B------:R-:W-:Y:S05]  /*e8c0*/  @P1 BRA `(.L_x_1221) ;  /* 0x0000000000281947 */ /* 0x000fea0003800000 */
[----:B------:R-:W-:Y:S01]  /*e8d0*/  ULDC UR4, c[0x0][0xac8] ;  /* 0x0002b20000047ab9 */ /* 0x000fe20000000800 */
[----:B------:R-:W-:Y:S01]  /*e8e0*/  ULDC.64 UR8, c[0x0][0x208] ;  /* 0x0000820000087ab9 */ /* 0x000fe20000000a00 */
[----:B------:R-:W-:Y:S02]  /*e8f0*/  ISETP.GE.AND P2, PT, R22, UR4, PT ;  /* 0x0000000416007c0c */ /* 0x000fe4000bf46270 */
[----:B------:R-:W-:-:S11]  /*e900*/  ISETP.GE.AND P3, PT, R23, UR4, PT ;  /* 0x0000000417007c0c */ /* 0x000fd6000bf66270 */
[CC--:B---3--:R-:W-:Y:S02]  /*e910*/  @!P2 LEA R2, P0, R22.reuse, R4.reuse, 0x1 ;  /* 0x000000041602a211 */ /* 0x0c8fe400078008ff */
[C---:B------:R-:W-:Y:S02]  /*e920*/  @!P3 LEA R4, P1, R23.reuse, R4, 0x1 ;  /* 0x000000041704b211 */ /* 0x040fe400078208ff */
[-C--:B0-----:R-:W-:Y:S02]  /*e930*/  @!P2 LEA.HI.X R3, R22, R0.reuse, R203, 0x1, P0 ;  /* 0x000000001603a211 */ /* 0x081fe400000f0ccb */
[----:B------:R-:W-:-:S03]  /*e940*/  @!P3 LEA.HI.X R5, R23, R0, R202, 0x1, P1 ;  /* 0x000000001705b211 */ /* 0x000fc600008f0cca */
[----:B------:R0:W-:Y:S04]  /*e950*/  @!P2 ST.E.128 desc[UR8][R2.64], R12 ;  /* 0x0000000c0200a985 */ /* 0x0001e8000c101d08 */
[----:B------:R0:W-:Y:S02]  /*e960*/  @!P3 ST.E.128 desc[UR8][R4.64], R36 ;  /* 0x000000240400b985 */ /* 0x0001e4000c101d08 */
.L_x_1221:
[----:B------:R-:W-:Y:S05]  /*e970*/  BSYNC B1 ;  /* 0x0000000000017941 */ /* 0x000fea0003800000 */
.L_x_1220:
[----:B0-----:R-:W-:Y:S01]  /*e980*/  VIADD R0, R46, 0x60 ;  /* 0x000000602e007836 */ /* 0x001fe20000000000 */
[----:B-12-4-:R-:W0:Y:S04]  /*e990*/  SHFL.IDX PT, R45, R45, 0x3, 0x181f ;  /* 0x00781f002d2d7f89 */ /* 0x016e2800000e0000 */
[----:B------:R-:W-:Y:S01]  /*e9a0*/  ISETP.GE.AND P0, PT, R0, R17, PT ;  /* 0x000000110000720c */ /* 0x000fe20003f06270 */
[----:B------:R-:W1:-:S12]  /*e9b0*/  SHFL.IDX PT, R44, R44, 0x3, 0x181f ;  /* 0x00781f002c2c7f89 */ /* 0x000e5800000e0000 */
[----:B------:R-:W-:Y:S05]  /*e9c0*/  @P0 BRA `(.L_x_1222) ;  /* 0x0000001800a40947 */ /* 0x000fea0003800000 */
[----:B------:R-:W-:Y:S01]  /*e9d0*/  ULDC UR4, c[0x0][0xac8] ;  /* 0x0002b20000047ab9 */ /* 0x000fe20000000800 */
[----:B------:R-:W-:Y:S01]  /*e9e0*/  ULDC.64 UR8, c[0x0][0x208] ;  /* 0x0000820000087ab9 */ /* 0x000fe20000000a00 */
[----:B------:R-:W-:-:S13]  /*e9f0*/  ISETP.GE.AND P1, PT, R22, UR4, PT ;  /* 0x0000000416007c0c */ /* 0x000fda000bf26270 */
[----:B-1----:R-:W-:-:S04]  /*ea00*/  @!P1 LEA R2, P0, R22, R44, 0x1 ;  /* 0x0000002c16029211 */ /* 0x002fc800078008ff */
[----:B0-----:R-:W-:Y:S02]  /*ea10*/  @!P1 LEA.HI.X R3, R22, R45, R203, 0x1, P0 ;  /* 0x0000002d16039211 */ /* 0x001fe400000f0ccb */
[----:B------:R-:W-:-:S03]  /*ea20*/  ISETP.GE.AND P0, PT, R23, UR4, PT ;  /* 0x0000000417007c0c */ /* 0x000fc6000bf06270 */
[----:B------:R0:W-:Y:S10]  /*ea30*/  @!P1 ST.E.128 desc[UR8][R2.64], R24 ;  /* 0x0000001802009985 */ /* 0x0001f4000c101d08 */
[----:B------:R-:W-:Y:S05]  /*ea40*/  @P0 BRA `(.L_x_1222) ;  /* 0x0000001800840947 */ /* 0x000fea0003800000 */
[----:B0-----:R-:W-:Y:S01]  /*ea50*/  LEA R2, P0, R23, R44, 0x1 ;  /* 0x0000002c17027211 */ /* 0x001fe200078008ff */
[----:B------:R-:W-:-:S03]  /*ea60*/  ULDC.64 UR8, c[0x0][0x208] ;  /* 0x0000820000087ab9 */ /* 0x000fc60000000a00 */
[----:B------:R-:W-:-:S05]  /*ea70*/  LEA.HI.X R3, R23, R45, R202, 0x1, P0 ;  /* 0x0000002d17037211 */ /* 0x000fca00000f0cca */
[----:B------:R0:W-:Y:S01]  /*ea80*/  ST.E.128 desc[UR8][R2.64], R40 ;  /* 0x0000002802007985 */ /* 0x0001e2000c101d08 */
[----:B------:R-:W-:Y:S05]  /*ea90*/  BRA `(.L_x_1222) ;  /* 0x0000001800707947 */ /* 0x000fea0003800000 */
.L_x_1215:
[----:B------:R-:W-:Y:S01]  /*eaa0*/  ULDC.64 UR12, c[0x0][0xb08] ;  /* 0x0002c200000c7ab9 */ /* 0x000fe20000000a00 */
[----:B------:R-:W-:Y:S01]  /*eab0*/  R2UR UR16, R163 ;  /* 0x00000000a31072ca */ /* 0x000fe200000e0000 */
[----:B------:R-:W-:Y:S01]  /*eac0*/  UIMAD UR9, UR14, UR12, URZ ;  /* 0x0000000c0e0972a4 */ /* 0x000fe2000f8e023f */
[----:B------:R-:W0:Y:S01]  /*ead0*/  @P1 LDC R0, c[0x0][0xbec] ;  /* 0x0002fb00ff001b82 */ /* 0x000e220000000800 */
[----:B------:R-:W-:Y:S01]  /*eae0*/  UIMAD.WIDE.U32 UR10, UR4, UR12, URZ ;  /* 0x0000000c040a72a5 */ /* 0x000fe2000f8e003f */
[----:B------:R-:W-:Y:S01]  /*eaf0*/  R2UR UR15, R162 ;  /* 0x00000000a20f72ca */ /* 0x000fe200000e0000 */
[----:B------:R-:W-:Y:S01]  /*eb00*/  UIMAD UR9, UR4, UR13, UR9 ;  /* 0x0000000d040972a4 */ /* 0x000fe2000f8e0209 */
[----:B------:R-:W-:Y:S01]  /*eb10*/  IMAD.MOV.U32 R7, RZ, RZ, R11 ;  /* 0x000000ffff077224 */ /* 0x000fe200078e000b */
[----:B------:R-:W-:Y:S01]  /*eb20*/  USHF.R.S32.HI UR4, URZ, 0x1f, UR8 ;  /* 0x0000001f3f047899 */ /* 0x000fe20008011408 */
[----:B------:R-:W-:Y:S01]  /*eb30*/  ISETP.GE.AND P0, PT, R12, R17, PT ;  /* 0x000000110c00720c */ /* 0x000fe20003f06270 */
[----:B------:R-:W-:Y:S01]  /*eb40*/  UIADD3 UR11, UR11, UR9, URZ ;  /* 0x000000090b0b7290 */ /* 0x000fe2000fffe03f */
[----:B------:R-:W1:Y:S01]  /*eb50*/  @P1 LDC R5, c[0x0][0xbf0] ;  /* 0x0002fc00ff051b82 */ /* 0x000e620000000800 */
[----:B------:R-:W-:Y:S01]  /*eb60*/  ULDC.64 UR12, c[0x0][0xb38] ;  /* 0x0002ce00000c7ab9 */ /* 0x000fe20000000a00 */
[----:B------:R-:W-:Y:S01]  /*eb70*/  VIADD R16, R16, 0x2a820 ;  /* 0x0002a82010107836 */ /* 0x000fe20000000000 */
[----:B------:R-:W-:Y:S01]  /*eb80*/  UIMAD.WIDE.U32 UR10, UR16, UR12, UR10 ;  /* 0x0000000c100a72a5 */ /* 0x000fe2000f8e000a */
[----:B------:R-:W-:Y:S03]  /*eb90*/  BSSY B1, `(.L_x_1223) ;  /* 0x0000066000017945 */ /* 0x000fe60003800000 */
[----:B------:R-:W-:Y:S01]  /*eba0*/  UIMAD UR11, UR16, UR13, UR11 ;  /* 0x0000000d100b72a4 */ /* 0x000fe2000f8e020b */
[----:B------:R-:W-:-:S02]  /*ebb0*/  PRMT R6, RZ, 0x654, R16 ;  /* 0x00000654ff067816 */ /* 0x000fc40000000010 */
[----:B------:R-:W-:Y:S02]  /*ebc0*/  ULDC.64 UR12, c[0x0][0xb40] ;  /* 0x0002d000000c7ab9 */ /* 0x000fe40000000a00 */
[----:B------:R-:W-:Y:S01]  /*ebd0*/  UIMAD UR4, UR4, UR12, URZ ;  /* 0x0000000c040472a4 */ /* 0x000fe2000f8e023f */
[----:B------:R2:W-:Y:S03]  /*ebe0*/  SYNCS.ARRIVE.TRANS64.RED.A1T0 RZ, [R6+URZ], RZ ;  /* 0x000000ff06ff79a7 */ /* 0x0005e6000810043f */
[----:B------:R-:W-:Y:S01]  /*ebf0*/  UIMAD UR4, UR8, UR13, UR4 ;  /* 0x0000000d080472a4 */ /* 0x000fe2000f8e0204 */
[----:B0-----:R-:W-:Y:S01]  /*ec00*/  @P1 IMAD.HI.U32 R0, R11, R0, RZ ;  /* 0x000000000b001227 */ /* 0x001fe200078e00ff */
[----:B------:R-:W-:-:S03]  /*ec10*/  UIMAD.WIDE.U32 UR8, UR8, UR12, UR10 ;  /* 0x0000000c080872a5 */ /* 0x000fc6000f8e000a */
[----:B------:R-:W-:Y:S01]  /*ec20*/  ULDC.64 UR10, c[0x0][0xb48] ;  /* 0x0002d200000a7ab9 */ /* 0x000fe20000000a00 */
[----:B------:R-:W-:Y:S01]  /*ec30*/  UIADD3 UR9, UR9, UR4, URZ ;  /* 0x0000000409097290 */ /* 0x000fe2000fffe03f */
[----:B-1----:R-:W-:-:S03]  /*ec40*/  @P1 SHF.R.U32.HI R7, RZ, R5, R0 ;  /* 0x00000005ff071219 */ /* 0x002fc60000011600 */
[----:B------:R-:W-:Y:S01]  /*ec50*/  UIMAD.WIDE.U32 UR8, UR15, UR10, UR8 ;  /* 0x0000000a0f0872a5 */ /* 0x000fe2000f8e0008 */
[--C-:B------:R-:W-:Y:S01]  /*ec60*/  SHF.R.S32.HI R0, RZ, 0x1f, R7.reuse ;  /* 0x0000001fff007819 */ /* 0x100fe20000011407 */
[----:B------:R-:W-:Y:S02]  /*ec70*/  IMAD.MOV R4, RZ, RZ, -R7 ;  /* 0x000000ffff047224 */ /* 0x000fe400078e0a07 */
[----:B------:R-:W-:Y:S02]  /*ec80*/  UIMAD UR4, UR15, UR11, UR9 ;  /* 0x0000000b0f0472a4 */ /* 0x000fe4000f8e0209 */
[----:B------:R-:W-:Y:S01]  /*ec90*/  IMAD.U32 R5, RZ, RZ, UR9 ;  /* 0x00000009ff057e24 */ /* 0x000fe2000f8e00ff */
[----:B------:R-:W-:Y:S01]  /*eca0*/  ULDC.64 UR10, c[0x0][0xb30] ;  /* 0x0002cc00000a7ab9 */ /* 0x000fe20000000a00 */
[----:B------:R-:W-:Y:S02]  /*ecb0*/  IMAD R93, R93, R4, R11 ;  /* 0x000000045d5d7224 */ /* 0x000fe400078e020b */
[----:B------:R-:W-:-:S02]  /*ecc0*/  IMAD R0, R0, UR10, RZ ;  /* 0x0000000a00007c24 */ /* 0x000fc4000f8e02ff */
[----:B------:R-:W-:Y:S01]  /*ecd0*/  IMAD.U32 R4, RZ, RZ, UR8 ;  /* 0x00000008ff047e24 */ /* 0x000fe2000f8e00ff */
[----:B------:R-:W-:Y:S01]  /*ece0*/  ULDC.64 UR8, c[0x0][0xb28] ;  /* 0x0002ca0000087ab9 */ /* 0x000fe20000000a00 */
[----:B------:R-:W-:Y:S02]  /*ecf0*/  IMAD.U32 R5, RZ, RZ, UR4 ;  /* 0x00000004ff057e24 */ /* 0x000fe4000f8e00ff */
        /* <DEDUP_REMOVED lines=8> */
[----:B------:R-:W-:Y:S01]  /*ed80*/  IMAD.IADD R5, R5, 0x1, R7 ;  /* 0x0000000105057824 */ /* 0x000fe200078e0207 */
[----:B------:R-:W-:-:S04]  /*ed90*/  LEA R0, P1, R4, UR8, 0x2 ;  /* 0x0000000804007c11 */ /* 0x000fc8000f8210ff */
[----:B------:R-:W-:Y:S01]  /*eda0*/  LEA.HI.X R16, R4, UR9, R5, 0x2, P1 ;  /* 0x0000000904107c11 */ /* 0x000fe200088f1405 */
[----:B--2---:R0:W1:Y:S04]  /*edb0*/  SHFL.IDX PT, R6, R0, RZ, 0x1c1f ;  /* 0x001c1fff00067589 */ /* 0x00406800000e0000 */
[----:B------:R0:W2:Y:S01]  /*edc0*/  SHFL.IDX PT, R7, R16, RZ, 0x1c1f ;  /* 0x001c1fff10077589 */ /* 0x0000a200000e0000 */
[----:B------:R-:W-:Y:S05]  /*edd0*/  @P0 BRA `(.L_x_1224) ;  /* 0x0000000400040947 */ /* 0x000fea0003800000 */
[----:B------:R-:W-:Y:S01]  /*ede0*/  ULDC UR4, c[0x0][0xac8] ;  /* 0x0002b20000047ab9 */ /* 0x000fe20000000800 */
[----:B------:R-:W-:Y:S01]  /*edf0*/  ULDC.64 UR8, c[0x0][0x208] ;  /* 0x0000820000087ab9 */ /* 0x000fe20000000a00 */
[----:B------:R-:W-:Y:S02]  /*ee00*/  ISETP.GE.AND P3, PT, R18, UR4, PT ;  /* 0x0000000412007c0c */ /* 0x000fe4000bf66270 */
[----:B------:R-:W-:Y:S02]  /*ee10*/  ISETP.GE.AND P2, PT, R178, UR4, PT ;  /* 0x00000004b2007c0c */ /* 0x000fe4000bf46270 */
[----:B------:R-:W-:Y:S02]  /*ee20*/  ISETP.GE.AND P1, PT, R177, UR4, PT ;  /* 0x00000004b1007c0c */ /* 0x000fe4000bf26270 */
[----:B------:R-:W-:Y:S02]  /*ee30*/  ISETP.GE.AND P0, PT, R176, UR4, PT ;  /* 0x00000004b0007c0c */ /* 0x000fe4000bf06270 */
[----:B------:R-:W-:-:S05]  /*ee40*/  ISETP.GE.AND P4, PT, R174, UR4, PT ;  /* 0x00000004ae007c0c */ /* 0x000fca000bf86270 */
[----:B-12---:R-:W-:Y:S02]  /*ee50*/  @!P3 IMAD.WIDE R4, R18, 0x4, R6 ;  /* 0x000000041204b825 */ /* 0x006fe400078e0206 */
        /* <DEDUP_REMOVED lines=12> */
[-C--:B-1----:R-:W-:Y:S01]  /*ef20*/  @!P3 LEA R2, P6, R175, R6.reuse, 0x2 ;  /* 0x00000006af02b211 */ /* 0x082fe200078c10ff */
        /* <DEDUP_REMOVED lines=15> */
[----:B-1----:R-:W-:Y:S02]  /*f020*/  @!P0 LEA R12, P6, R170, R6, 0x2 ;  /* 0x00000006aa0c8211 */ /* 0x002fe400078c10ff */
        /* <DEDUP_REMOVED lines=14> */
[CC--:B-1----:R-:W-:Y:S02]  /*f110*/  @!P2 LEA R8, P3, R167.reuse, R6.reuse, 0x2 ;  /* 0x00000006a708a211 */ /* 0x0c2fe400078610ff */
        /* <DEDUP_REMOVED lines=13> */
.L_x_1224:
[----:B------:R-:W-:Y:S05]  /*f1f0*/  BSYNC B1 ;  /* 0x0000000000017941 */ /* 0x000fea0003800000 */
.L_x_1223:
[----:B------:R-:W-:Y:S01]  /*f200*/  ISETP.GE.AND P0, PT, R24, R17, PT ;  /* 0x000000111800720c */ /* 0x000fe20003f06270 */
[----:B----4-:R3:W4:Y:S04]  /*f210*/  SHFL.IDX PT, R5, R16, 0x1, 0x1c1f ;  /* 0x003c1f0010057f89 */ /* 0x01072800000e0000 */
[----:B------:R3:W0:Y:S08]  /*f220*/  SHFL.IDX PT, R4, R0, 0x1, 0x1c1f ;  /* 0x003c1f0000047f89 */ /* 0x00063000000e0000 */
[----:B---3--:R-:W-:Y:S05]  /*f230*/  @P0 BRA `(.L_x_1222) ;  /* 0x0000001000880947 */ /* 0x008fea0003800000 */
[----:B------:R-:W-:Y:S01]  /*f240*/  ULDC UR4, c[0x0][0xac8] ;  /* 0x0002b20000047ab9 */ /* 0x000fe20000000800 */
[----:B------:R-:W-:Y:S01]  /*f250*/  ULDC.64 UR8, c[0x0][0x208] ;  /* 0x0000820000087ab9 */ /* 0x000fe20000000a00 */
[----:B------:R-:W-:Y:S02]  /*f260*/  ISETP.GE.AND P1, PT, R178, UR4, PT ;  /* 0x00000004b2007c0c */ /* 0x000fe4000bf26270 */
[----:B------:R-:W-:Y:S02]  /*f270*/  ISETP.GE.AND P0, PT, R177, UR4, PT ;  /* 0x00000004b1007c0c */ /* 0x000fe4000bf06270 */
[----:B------:R-:W-:Y:S02]  /*f280*/  ISETP.GE.AND P2, PT, R18, UR4, PT ;  /* 0x0000000412007c0c */ /* 0x000fe4000bf46270 */
[----:B------:R-:W-:Y:S02]  /*f290*/  ISETP.GE.AND P4, PT, R175, UR4, PT ;  /* 0x00000004af007c0c */ /* 0x000fe4000bf86270 */
[----:B------:R-:W-:-:S05]  /*f2a0*/  ISETP.GE.AND P3, PT, R176, UR4, PT ;  /* 0x00000004b0007c0c */ /* 0x000fca000bf66270 */
[CC--:B01----:R-:W-:Y:S02]  /*f2b0*/  @!P1 LEA R6, P5, R178.reuse, R4.reuse, 0x2 ;  /* 0x00000004b2069211 */ /* 0x0c3fe400078a10ff */
[CC--:B------:R-:W-:Y:S02]  /*f2c0*/  @!P0 LEA R8, P6, R177.reuse, R4.reuse, 0x2 ;  /* 0x00000004b1088211 */ /* 0x0c0fe400078c10ff */
[-C--:B--2-4-:R-:W-:Y:S01]  /*f2d0*/  @!P1 LEA.HI.X R7, R178, R5.reuse, R197, 0x2, P5 ;  /* 0x00000005b2079211 */ /* 0x094fe200028f14c5 */
        /* <DEDUP_REMOVED lines=23> */
[----:B------:R-:W-:Y:S02]  /*f450*/  ISETP.GE.AND P4, PT, R169, UR4, PT ;  /* 0x00000004a9007c0c */ /* 0x000fe4000bf86270 */
[-C--:B------:R-:W-:Y:S01]  /*f460*/  @!P1 LEA.HI.X R7, R172, R5.reuse, R191, 0x2, P5 ;  /* 0x00000005ac079211 */ /* 0x080fe200028f14bf */
[----:B------:R-:W-:Y:S01]  /*f470*/  @!P0 ST.E.64 desc[UR8][R2.64], R50 ;  /* 0x0000003202008985 */ /* 0x000fe2000c101b08 */
[----:B------:R-:W-:Y:S02]  /*f480*/  @!P2 LEA.HI.X R9, R171, R5, R190, 0x2, P6 ;  /* 0x00000005ab09a211 */ /* 0x000fe400030f14be */
[----:B------:R-:W-:Y:S01]  /*f490*/  ISETP.GE.AND P0, PT, R166, UR4, PT ;  /* 0x00000004a6007c0c */ /* 0x000fe2000bf06270 */
[----:B------:R0:W-:Y:S01]  /*f4a0*/  @!P1 ST.E.64 desc[UR8][R6.64], R54 ;  /* 0x0000003606009985 */ /* 0x0001e2000c101b08 */
[----:B------:R-:W-:Y:S02]  /*f4b0*/  ISETP.GE.AND P1, PT, R167, UR4, PT ;  /* 0x00000004a7007c0c */ /* 0x000fe4000bf26270 */
[----:B--2---:R-:W-:Y:S01]  /*f4c0*/  @!P3 LEA R10, P5, R170, R4, 0x2 ;  /* 0x00000004aa0ab211 */ /* 0x004fe200078a10ff */
[----:B------:R1:W-:Y:S01]  /*f4d0*/  @!P2 ST.E.64 desc[UR8][R8.64], R58 ;  /* 0x0000003a0800a985 */ /* 0x0003e2000c101b08 */
[----:B------:R-:W-:-:S02]  /*f4e0*/  ISETP.GE.AND P2, PT, R168, UR4, PT ;  /* 0x00000004a8007c0c */ /* 0x000fc4000bf46270 */
[CC--:B---3--:R-:W-:Y:S02]  /*f4f0*/  @!P4 LEA R12, P6, R169.reuse, R4.reuse, 0x2 ;  /* 0x00000004a90cc211 */ /* 0x0c8fe400078c10ff */
[-C--:B------:R-:W-:Y:S02]  /*f500*/  @!P3 LEA.HI.X R11, R170, R5.reuse, R189, 0x2, P5 ;  /* 0x00000005aa0bb211 */ /* 0x080fe400028f14bd */
[----:B------:R-:W-:Y:S02]  /*f510*/  @!P4 LEA.HI.X R13, R169, R5, R188, 0x2, P6 ;  /* 0x00000005a90dc211 */ /* 0x000fe400030f14bc */
[----:B------:R-:W-:Y:S01]  /*f520*/  ISETP.GE.AND P5, PT, R165, UR4, PT ;  /* 0x00000004a5007c0c */ /* 0x000fe2000bfa6270 */
[----:B------:R2:W-:Y:S01]  /*f530*/  @!P3 ST.E.64 desc[UR8][R10.64], R62 ;  /* 0x0000003e0a00b985 */ /* 0x0005e2000c101b08 */
[----:B0-----:R-:W-:-:S03]  /*f540*/  @!P1 LEA R6, P6, R167, R4, 0x2 ;  /* 0x00000004a7069211 */ /* 0x001fc600078c10ff */
[-C--:B------:R-:W-:Y:S01]  /*f550*/  @!P2 LEA R2, P3, R168, R4.reuse, 0x2 ;  /* 0x00000004a802a211 */ /* 0x080fe200078610ff */
[----:B------:R2:W-:Y:S01]  /*f560*/  @!P4 ST.E.64 desc[UR8][R12.64], R66 ;  /* 0x000000420c00c985 */ /* 0x0005e2000c101b08 */
[-C--:B-1----:R-:W-:Y:S02]  /*f570*/  @!P0 LEA R8, P4, R166, R4.reuse, 0x2 ;  /* 0x00000004a6088211 */ /* 0x082fe400078810ff */
[-C--:B------:R-:W-:Y:S02]  /*f580*/  @!P2 LEA.HI.X R3, R168, R5.reuse, R187, 0x2, P3 ;  /* 0x00000005a803a211 */ /* 0x080fe400018f14bb */
[-C--:B------:R-:W-:Y:S02]  /*f590*/  @!P1 LEA.HI.X R7, R167, R5.reuse, R186, 0x2, P6 ;  /* 0x00000005a7079211 */ /* 0x080fe400030f14ba */
[----:B------:R-:W-:Y:S01]  /*f5a0*/  @!P0 LEA.HI.X R9, R166, R5, R185, 0x2, P4 ;  /* 0x00000005a6098211 */ /* 0x000fe200020f14b9 */
[----:B------:R2:W-:Y:S01]  /*f5b0*/  @!P2 ST.E.64 desc[UR8][R2.64], R70 ;  /* 0x000000460200a985 */ /* 0x0005e2000c101b08 */
[----:B------:R-:W-:-:S03]  /*f5c0*/  @!P5 LEA R14, P3, R165, R4, 0x2 ;  /* 0x00000004a50ed211 */ /* 0x000fc600078610ff */
[----:B------:R2:W-:Y:S01]  /*f5d0*/  @!P1 ST.E.64 desc[UR8][R6.64], R74 ;  /* 0x0000004a06009985 */ /* 0x0005e2000c101b08 */
[----:B------:R-:W-:-:S03]  /*f5e0*/  @!P5 LEA.HI.X R15, R165, R5, R184, 0x2, P3 ;  /* 0x00000005a50fd211 */ /* 0x000fc600018f14b8 */
[----:B------:R2:W-:Y:S01]  /*f5f0*/  @!P0 ST.E.64 desc[UR8][R8.64], R94 ;  /* 0x0000005e08008985 */ /* 0x0005e2000c101b08 */
[----:B------:R-:W-:-:S03]  /*f600*/  ISETP.GE.AND P0, PT, R164, UR4, PT ;  /* 0x00000004a4007c0c */ /* 0x000fc6000bf06270 */
[----:B------:R2:W-:Y:S10]  /*f610*/  @!P5 ST.E.64 desc[UR8][R14.64], R82 ;  /* 0x000000520e00d985 */ /* 0x0005f4000c101b08 */
[----:B------:R-:W-:Y:S05]  /*f620*/  @P0 BRA `(.L_x_1222) ;  /* 0x0000000c008c0947 */ /* 0x000fea0003800000 */
[----:B--2---:R-:W-:Y:S01]  /*f630*/  LEA R2, P0, R164, R4, 0x2 ;  /* 0x00000004a4027211 */ /* 0x004fe200078010ff */
[----:B------:R-:W-:-:S03]  /*f640*/  ULDC.64 UR8, c[0x0][0x208] ;  /* 0x0000820000087ab9 */ /* 0x000fc60000000a00 */
[----:B------:R-:W-:-:S05]  /*f650*/  LEA.HI.X R3, R164, R5, R183, 0x2, P0 ;  /* 0x00000005a4037211 */ /* 0x000fca00000f14b7 */
[----:B------:R0:W-:Y:S01]  /*f660*/  ST.E.64 desc[UR8][R2.64], R86 ;  /* 0x0000005602007985 */ /* 0x0001e2000c101b08 */
[----:B------:R-:W-:Y:S05]  /*f670*/  BRA `(.L_x_1222) ;  /* 0x0000000c00787947 */ /* 0x000fea0003800000 */
.L_x_1213:
[----:B------:R-:W0:Y:S01]  /*f680*/  LDC.64 R2, c[0x0][0xc00] ;  /* 0x00030000ff027b82 */ /* 0x000e220000000a00 */
[----:B------:R-:W-:Y:S01]  /*f690*/  R2UR UR11, R180 ;  /* 0x00000000b40b72ca */ /* 0x000fe200000e0000 */
[----:B------:R-:W-:Y:S01]  /*f6a0*/  ULDC.64 UR8, c[0x0][0xc00] ;  /* 0x0003000000087ab9 */ /* 0x000fe20000000a00 */
[----:B------:R-:W-:Y:S01]  /*f6b0*/  R2UR UR10, R161 ;  /* 0x00000000a10a72ca */ /* 0x000fe200000e0000 */
[----:B------:R-:W-:Y:S01]  /*f6c0*/  IMAD.MOV.U32 R7, RZ, RZ, RZ ;  /* 0x000000ffff077224 */ /* 0x000fe200078e00ff */
[----:B------:R-:W-:-:S03]  /*f6d0*/  ULDC.64 UR12, c[0x0][0x208] ;  /* 0x00008200000c7ab9 */ /* 0x000fc60000000a00 */
[----:B------:R-:W1:Y:S06]  /*f6e0*/  LDC.64 R4, c[0x0][0xc08] ;  /* 0x00030200ff047b82 */ /* 0x000e6c0000000a00 */
[----:B------:R-:W-:Y:S01]  /*f6f0*/  UIMAD.WIDE UR8, UR11, 0x4, UR8 ;  /* 0x000000040b0878a5 */ /* 0x000fe2000f8e0208 */
[----:B0-----:R-:W-:-:S05]  /*f700*/  ISETP.NE.U32.AND P0, PT, R2, RZ, PT ;  /* 0x000000ff0200720c */ /* 0x001fca0003f05070 */
[----:B------:R-:W-:Y:S01]  /*f710*/  IMAD.U32 R2, RZ, RZ, UR8 ;  /* 0x00000008ff027e24 */ /* 0x000fe2000f8e00ff */
[----:B------:R-:W-:Y:S01]  /*f720*/  R2UR UR4, R3 ;  /* 0x00000000030472ca */ /* 0x000fe200000e0000 */
[----:B------:R-:W-:Y:S01]  /*f730*/  IMAD.U32 R3, RZ, RZ, UR9 ;  /* 0x00000009ff037e24 */ /* 0x000fe2000f8e00ff */
[----:B-1----:R-:W-:-:S05]  /*f740*/  ISETP.NE.U32.AND P1, PT, R4, RZ, PT ;  /* 0x000000ff0400720c */ /* 0x002fca0003f25070 */
[----:B------:R-:W-:-:S06]  /*f750*/  VOTEU.ANY UP0, P0 ;  /* 0x00000000003f7886 */ /* 0x000fcc0000000100 */
[----:B------:R-:W-:Y:S01]  /*f760*/  UISETP.NE.AND.EX UP0, UPT, UR4, URZ, UPT, UP0 ;  /* 0x0000003f0400728c */ /* 0x000fe2000bf05300 */
[----:B------:R-:W-:Y:S01]  /*f770*/  R2UR UR4, R5 ;  /* 0x00000000050472ca */ /* 0x000fe200000e0000 */
[----:B------:R-:W-:-:S04]  /*f780*/  VOTEU.ANY UP1, P1 ;  /* 0x00000000003f7886 */ /* 0x000fc80000820100 */
[----:B------:R-:W-:-:S08]  /*f790*/  PLOP3.LUT P0, PT, PT, PT, UP0, 0x80, 0x0 ;  /* 0x000000000000781c */ /* 0x000fd00003f0f008 */
[----:B------:R-:W-:-:S06]  /*f7a0*/  UISETP.NE.AND.EX UP1, UPT, UR4, URZ, UPT, UP1 ;  /* 0x0000003f0400728c */ /* 0x000fcc000bf25310 */
[----:B------:R-:W-:Y:S01]  /*f7b0*/  PLOP3.LUT P1, PT, PT, PT, UP1, 0x80, 0x0 ;  /* 0x000000000000781c */ /* 0x000fe20003f2f018 */
[----:B------:R0:W5:Y:S01]  /*f7c0*/  @P0 LDG.E R7, desc[UR12][R2.64] ;  /* 0x0000000c02070981 */ /* 0x000162000c1e1900 */
[----:B------:R-:W-:Y:S02]  /*f7d0*/  ULDC UR4, c[0x0][0xa88] ;  /* 0x0002a20000047ab9 */ /* 0x000fe40000000800 */
[----:B------:R-:W-:Y:S01]  /*f7e0*/  IMAD.U32 R0, RZ, RZ, UR4 ;  /* 0x00000004ff007e24 */ /* 0x000fe2000f8e00ff */
[----:B------:R-:W-:Y:S02]  /*f7f0*/  @UP1 ULDC.64 UR8, c[0x0][0xc08] ;  /* 0x0003020000081ab9 */ /* 0x000fe40000000a00 */
[----:B------:R-:W-:Y:S02]  /*f800*/  @UP1 UIMAD.WIDE UR8, UR11, 0x4, UR8 ;  /* 0x000000040b0818a5 */ /* 0x000fe4000f8e0208 */
[----:B------:R-:W-:-:S04]  /*f810*/  UISETP.NE.AND UP1, UPT, UR10, URZ, UPT ;  /* 0x0000003f0a00728c */ /* 0x000fc8000bf25270 */
[----:B------:R-:W-:Y:S02]  /*f820*/  IMAD.U32 R4, RZ, RZ, UR8 ;  /* 0x00000008ff047e24 */ /* 0x000fe4000f8e00ff */
[----:B------:R-:W-:-:S05]  /*f830*/  IMAD.U32 R5, RZ, RZ, UR9 ;  /* 0x00000009ff057e24 */ /* 0x000fca000f8e00ff */
[----:B------:R-:W-:Y:S01]  /*f840*/  @!UP1 ULDC UR10, c[0x0][0xad4] ;  /* 0x0002b500000a9ab9 */ /* 0x000fe20000000800 */
[----:B------:R0:W5:Y:S01]  /*f850*/  @P1 LDG.E R0, desc[UR12][R4.64] ;  /* 0x0000000c04001981 */ /* 0x000162000c1e1900 */
[----:B------:R-:W-:Y:S01]  /*f860*/  IMAD.U32 R161, RZ, RZ, UR10 ;  /* 0x0000000affa17e24 */ /* 0x000fe2000f8e00ff */
[----:B------:R-:W-:Y:S06]  /*f870*/  @P1 BRA `(.L_x_1225) ;  /* 0x0000000000141947 */ /* 0x000fec0003800000 */
[----:B------:R-:W-:Y:S05]  /*f880*/  @!P0 BRA `(.L_x_1225) ;  /* 0x0000000000108947 */ /* 0x000fea0003800000 */
[----:B------:R-:W-:Y:S02]  /*f890*/  ULDC.64 UR8, c[0x0][0x208] ;  /* 0x0000820000087ab9 */ /* 0x000fe40000000a00 */
[----:B0-----:R-:W2:Y:S04]  /*f8a0*/  LDG.E R5, desc[UR8][R2.64] ;  /* 0x0000000802057981 */ /* 0x001ea8000c1e1900 */
[----:B-----5:R-:W2:Y:S02]  /*f8b0*/  LDG.E R0, desc[UR8][R2.64+0x4] ;  /* 0x0000040802007981 */ /* 0x020ea4000c1e1900 */
[----:B--2---:R-:W-:-:S07]  /*f8c0*/  IMAD.IADD R0, R0, 0x1, -R5 ;  /* 0x0000000100007824 */ /* 0x004fce00078e0a05 */
.L_x_1225:
[----:B------:R-:W-:Y:S01]  /*f8d0*/  R2UR UR4, R180 ;  /* 0x00000000b40472ca */ /* 0x000fe200000e0000 */
[----:B------:R-:W-:Y:S01]  /*f8e0*/  BSSY B1, `(.L_x_1226) ;  /* 0x0000042000017945 */ /* 0x000fe20003800000 */
[----:B-----5:R-:W-:Y:S02]  /*f8f0*/  R2UR UR20, R7 ;  /* 0x00000000071472ca */ /* 0x020fe400000e0000 */
[----:B------:R-:W-:-:S09]  /*f900*/  ISETP.GT.AND P0, PT, R204, 0x7f, PT ;  /* 0x0000007fcc00780c */ /* 0x000fd20003f04270 */
[----:B------:R-:W-:Y:S02]  /*f910*/  USHF.R.S32.HI UR8, URZ, 0x1f, UR4 ;  /* 0x0000001f3f087899 */ /* 0x000fe40008011404 */
[----:B------:R-:W-:Y:S02]  /*f920*/  USEL UR4, UR4, URZ, !UP0 ;  /* 0x0000003f04047287 */ /* 0x000fe4000c000000 */
[----:B------:R-:W-:Y:S02]  /*f930*/  USEL UR8, UR8, URZ, !UP0 ;  /* 0x0000003f08087287 */ /* 0x000fe4000c000000 */
[----:B------:R-:W-:Y:S01]  /*f940*/  USHF.R.S32.HI UR20, URZ, 0x1f, UR20 ;  /* 0x0000001f3f147899 */ /* 0x000fe20008011414 */
[----:B------:R-:W-:Y:S11]  /*f950*/  @P0 BRA `(.L_x_1227) ;  /* 0x0000000000e80947 */ /* 0x000ff60003800000 */
[----:B------:R-:W1:Y:S01]  /*f960*/  S2R R6, SR_TID.X ;  /* 0x0000000000067919 */ /* 0x000e620000002100 */
[----:B------:R-:W2:Y:S01]  /*f970*/  LDC R9, c[0x0][0xbe8] ;  /* 0x0002fa00ff097b82 */ /* 0x000ea20000000800 */
[----:B0-----:R-:W-:Y:S02]  /*f980*/  IMAD.U32 R3, RZ, RZ, UR39 ;  /* 0x00000027ff037e24 */ /* 0x001fe4000f8e00ff */
[----:B--2---:R-:W-:-:S03]  /*f990*/  IMAD R2, R0, R9, RZ ;  /* 0x0000000900027224 */ /* 0x004fc600078e02ff */
[----:B-1----:R-:W-:-:S04]  /*f9a0*/  IADD3 R6, R3, -0x80, R6 ;  /* 0xffffff8003067810 */ /* 0x002fc80007ffe006 */
[----:B------:R-:W-:-:S13]  /*f9b0*/  ISETP.GE.AND P0, PT, R6, R2, PT ;  /* 0x000000020600720c */ /* 0x000fda0003f06270 */
[----:B------:R-:W-:Y:S05]  /*f9c0*/  @P0 BRA `(.L_x_1227) ;  /* 0x0000000000cc0947 */ /* 0x000fea0003800000 */
[----:B------:R-:W-:Y:S01]  /*f9d0*/  ISETP.NE.AND P0, PT, R9, 0x1, PT ;  /* 0x000000010900780c */ /* 0x000fe20003f05270 */
[----:B------:R-:W-:Y:S01]  /*f9e0*/  UMOV UR18, 0x9b8 ;  /* 0x000009b800127882 */ /* 0x000fe20000000000 */
[----:B------:R-:W-:Y:S01]  /*f9f0*/  R2UR UR10, R161 ;  /* 0x00000000a10a72ca */ /* 0x000fe200000e0000 */
[----:B------:R-:W-:Y:S01]  /*fa00*/  IMAD.MOV.U32 R4, RZ, RZ, R6 ;  /* 0x000000ffff047224 */ /* 0x000fe200078e0006 */
[----:B------:R-:W-:Y:S01]  /*fa10*/  R2UR UR19, R163 ;  /* 0x00000000a31372ca */ /* 0x000fe200000e0000 */
[----:B------:R-:W-:Y:S01]  /*fa20*/  ULDC.64 UR22, c[0x0][0x208] ;  /* 0x0000820000167ab9 */ /* 0x000fe20000000a00 */
[----:B------:R-:W-:-:S07]  /*fa30*/  R2UR UR9, R162 ;  /* 0x00000000a20972ca */ /* 0x000fce00000e0000 */
[----:B------:R-:W0:Y:S02]  /*fa40*/  @P0 LDC R5, c[0x0][0xbec] ;  /* 0x0002fb00ff050b82 */ /* 0x000e240000000800 */
[----:B------:R-:W-:-:S04]  /*fa50*/  UISETP.GT.AND UP0, UPT, UR10, 0x1, UPT ;  /* 0x000000010a00788c */ /* 0x000fc8000bf04270 */
[----:B------:R-:W-:Y:S02]  /*fa60*/  USEL UR18, UR18, 0x978, UP0 ;  /* 0x0000097812127887 */ /* 0x000fe40008000000 */
[----:B------:R-:W1:Y:S01]  /*fa70*/  @P0 LDC R8, c[0x0][0xbf0] ;  /* 0x0002fc00ff080b82 */ /* 0x000e620000000800 */
[----:B------:R-:W-:-:S09]  /*fa80*/  USEL UR9, UR9, URZ, UP0 ;  /* 0x0000003f09097287 */ /* 0x000fd20008000000 */
[----:B------:R-:W-:Y:S01]  /*fa90*/  ULDC.64 UR10, c[0x0][UR18+0x218] ;  /* 0x00008600120a7abb */ /* 0x000fe20008000a00 */
[----:B------:R-:W-:Y:S01]  /*faa0*/  ULDC.64 UR12, c[0x0][UR18+0x220] ;  /* 0x00008800120c7abb */ /* 0x000fe20008000a00 */
[----:B------:R-:W-:Y:S02]  /*fab0*/  UIMAD.WIDE.U32 UR16, UR10, UR19, URZ ;  /* 0x000000130a1072a5 */ /* 0x000fe4000f8e003f */
[----:B------:R-:W-:Y:S01]  /*fac0*/  UIMAD UR19, UR11, UR19, URZ ;  /* 0x000000130b1372a4 */ /* 0x000fe2000f8e023f */
[----:B0-----:R-:W-:Y:S01]  /*fad0*/  @P0 IMAD.HI.U32 R5, R6, R5, RZ ;  /* 0x0000000506050227 */ /* 0x001fe200078e00ff */
[----:B------:R-:W-:Y:S02]  /*fae0*/  UIMAD UR13, UR13, UR4, URZ ;  /* 0x000000040d0d72a4 */ /* 0x000fe4000f8e023f */
[----:B------:R-:W-:Y:S01]  /*faf0*/  UIMAD.WIDE.U32 UR10, UR12, UR4, URZ ;  /* 0x000000040c0a72a5 */ /* 0x000fe2000f8e003f */
[----:B------:R-:W-:Y:S01]  /*fb00*/  IMAD.U32 R2, RZ, RZ, UR16 ;  /* 0x00000010ff027e24 */ /* 0x000fe2000f8e00ff */
[----:B------:R-:W-:-:S02]  /*fb10*/  UIADD3 UR19, UR17, UR19, URZ ;  /* 0x0000001311137290 */ /* 0x000fc4000fffe03f */
[----:B------:R-:W-:Y:S01]  /*fb20*/  IMAD.U32 R3, RZ, RZ, UR17 ;  /* 0x00000011ff037e24 */ /* 0x000fe2000f8e00ff */
[----:B------:R-:W-:Y:S01]  /*fb30*/  UIMAD UR13, UR12, UR8, UR13 ;  /* 0x000000080c0d72a4 */ /* 0x000fe2000f8e020d */
[----:B-1----:R-:W-:Y:S01]  /*fb40*/  @P0 SHF.R.U32.HI R4, RZ, R8, R5 ;  /* 0x00000008ff040219 */ /* 0x002fe20000011605 */
[----:B------:R-:W-:Y:S01]  /*fb50*/  ULDC.64 UR14, c[0x0][UR18+0x228] ;  /* 0x00008a00120e7abb */ /* 0x000fe20008000a00 */
[----:B------:R-:W-:Y:S01]  /*fb60*/  IADD3 R3, P0, P1, R2, UR10, R7 ;  /* 0x0000000a02037c10 */ /* 0x000fe2000f91e007 */
[----:B------:R-:W-:Y:S01]  /*fb70*/  UIADD3 UR13, UR11, UR13, URZ ;  /* 0x0000000d0b0d7290 */ /* 0x000fe2000fffe03f */
[----:B------:R-:W-:Y:S01]  /*fb80*/  IMAD.U32 R2, RZ, RZ, UR20 ;  /* 0x00000014ff027e24 */ /* 0x000fe2000f8e00ff */
[----:B------:R-:W-:Y:S01]  /*fb90*/  UIMAD.WIDE.U32 UR16, UR14, UR9, URZ ;  /* 0x000000090e1072a5 */ /* 0x000fe2000f8e003f */
[----:B------:R-:W-:Y:S01]  /*fba0*/  IMAD.MOV R5, RZ, RZ, -R4 ;  /* 0x000000ffff057224 */ /* 0x000fe200078e0a04 */
[----:B------:R-:W-:Y:S01]  /*fbb0*/  UIMAD UR9, UR15, UR9, URZ ;  /* 0x000000090f0972a4 */ /* 0x000fe2000f8e023f */
[----:B------:R-:W-:Y:S01]  /*fbc0*/  IMAD.U32 R11, RZ, RZ, UR19 ;  /* 0x00000013ff0b7e24 */ /* 0x000fe2000f8e00ff */
[----:B------:R-:W-:Y:S01]  /*fbd0*/  ULDC.64 UR10, c[0x0][UR18+0x210] ;  /* 0x00008400120a7abb */ /* 0x000fe20008000a00 */
[----:B------:R-:W-:Y:S01]  /*fbe0*/  IMAD R5, R9, R5, R6 ;  /* 0x0000000509057224 */ /* 0x000fe200078e0206 */
[----:B------:R-:W-:-:S02]  /*fbf0*/  UIADD3 UR9, UR17, UR9, URZ ;  /* 0x0000000911097290 */ /* 0x000fc4000fffe03f */
[----:B------:R-:W-:Y:S01]  /*fc00*/  IADD3.X R6, R11, UR13, R2, P0, P1 ;  /* 0x0000000d0b067c10 */ /* 0x000fe200087e2402 */
[----:B------:R-:W-:Y:S01]  /*fc10*/  IMAD R9, R5, UR11, RZ ;  /* 0x0000000b05097c24 */ /* 0x000fe2000f8e02ff */
[----:B------:R-:W-:Y:S01]  /*fc20*/  IADD3 R2, P0, P1, R4, UR16, R3 ;  /* 0x0000001004027c10 */ /* 0x000fe2000f91e003 */
[----:B------:R-:W-:Y:S01]  /*fc30*/  ULDC.64 UR12, c[0x0][0xba8] ;  /* 0x0002ea00000c7ab9 */ /* 0x000fe20000000a00 */
[----:B------:R-:W-:Y:S01]  /*fc40*/  SHF.R.S32.HI R3, RZ, 0x1f, R4 ;  /* 0x0000001fff037819 */ /* 0x000fe20000011404 */
[----:B------:R-:W-:Y:S01]  /*fc50*/  @!UP0 ULDC UR12, c[0x0][0xb50] ;  /* 0x0002d400000c8ab9 */ /* 0x000fe20000000800 */
[----:B------:R-:W-:Y:S01]  /*fc60*/  SHF.R.S32.HI R4, RZ, 0x1f, R5 ;  /* 0x0000001fff047819 */ /* 0x000fe20000011405 */
[----:B------:R-:W-:Y:S01]  /*fc70*/  @!UP0 ULDC UR13, c[0x0][0xb54] ;  /* 0x0002d500000d8ab9 */ /* 0x000fe20000000800 */
[----:B------:R-:W-:-:S03]  /*fc80*/  IADD3.X R3, R3, UR9, R6, P0, P1 ;  /* 0x0000000903037c10 */ /* 0x000fc600087e2406 */
[----:B------:R-:W-:Y:S02]  /*fc90*/  IMAD R9, R4, UR10, R9 ;  /* 0x0000000a04097c24 */ /* 0x000fe4000f8e0209 */
[----:B------:R-:W-:-:S04]  /*fca0*/  IMAD.WIDE.U32 R2, R5, UR10, R2 ;  /* 0x0000000a05027c25 */ /* 0x000fc8000f8e0002 */
[----:B------:R-:W-:Y:S01]  /*fcb0*/  IMAD.IADD R3, R3, 0x1, R9 ;  /* 0x0000000103037824 */ /* 0x000fe200078e0209 */
[----:B------:R-:W-:-:S04]  /*fcc0*/  LEA R4, P0, R2, UR12, 0x2 ;  /* 0x0000000c02047c11 */ /* 0x000fc8000f8010ff */
[----:B------:R-:W-:Y:S01]  /*fcd0*/  LEA.HI.X R5, R2, UR13, R3, 0x2, P0 ;  /* 0x0000000d02057c11 */ /* 0x000fe200080f1403 */
[----:B------:R-:W-:-:S05]  /*fce0*/  IMAD.MOV.U32 R3, RZ, RZ, -0x800000 ;  /* 0xff800000ff037424 */ /* 0x000fca00078e00ff */
[----:B------:R1:W-:Y:S03]  /*fcf0*/  STG.E desc[UR22][R4.64], R3 ;  /* 0x0000000304007986 */ /* 0x0003e6000c101916 */
.L_x_1227:
[----:B------:R-:W-:Y:S05]  /*fd00*/  BSYNC B1 ;  /* 0x0000000000017941 */ /* 0x000fea0003800000 */
.L_x_1226:
[----:B------:R-:W-:-:S13]  /*fd10*/  R2UR UR9, R161 ;  /* 0x00000000a10972ca */ /* 0x000fda00000e0000 */
[----:B------:R-:W-:-:S06]  /*fd20*/  UISETP.GT.AND UP0, UPT, UR9, 0x1, UPT ;  /* 0x000000010900788c */ /* 0x000fcc000bf04270 */
[----:B------:R-:W-:-:S13]  /*fd30*/  PLOP3.LUT P0, PT, PT, PT, UP0, 0x80, 0x0 ;  /* 0x000000000000781c */ /* 0x000fda0003f0f008 */
[----:B------:R-:W-:Y:S05]  /*fd40*/  @P0 BRA `(.L_x_1222) ;  /* 0x0000000400c40947 */ /* 0x000fea0003800000 */
[----:B------:R-:W2:Y:S01]  /*fd50*/  LDC R11, c[0x0][0xbe8] ;  /* 0x0002fa00ff0b7b82 */ /* 0x000ea20000000800 */
[C---:B------:R-:W-:Y:S01]  /*fd60*/  R2UR UR10, R7.reuse ;  /* 0x00000000070a72ca */ /* 0x040fe200000e0000 */
[----:B------:R-:W-:Y:S01]  /*fd70*/  ULDC.64 UR12, c[0x0][0xaa0] ;  /* 0x0002a800000c7ab9 */ /* 0x000fe20000000a00 */
[----:B------:R-:W-:Y:S01]  /*fd80*/  R2UR UR14, R7 ;  /* 0x00000000070e72ca */ /* 0x000fe200000e0000 */
[----:B------:R-:W-:Y:S01]  /*fd90*/  UIMAD UR9, UR20, UR12, URZ ;  /* 0x0000000c140972a4 */ /* 0x000fe2000f8e023f */
[----:B------:R-:W-:Y:S01]  /*fda0*/  R2UR UR15, R163 ;  /* 0x00000000a30f72ca */ /* 0x000fe200000e0000 */
[----:B0-----:R-:W-:Y:S01]  /*fdb0*/  IMAD R2, R160, 0x20, R179 ;  /* 0x00000020a0027824 */ /* 0x001fe200078e02b3 */
[----:B------:R-:W-:Y:S03]  /*fdc0*/  BSSY B1, `(.L_x_1228) ;  /* 0x000003c000017945 */ /* 0x000fe60003800000 */
[----:B------:R-:W-:-:S04]  /*fdd0*/  VIADD R6, R2, UR39 ;  /* 0x0000002702067c36 */ /* 0x000fc80008000000 */
[----:B------:R-:W-:Y:S01]  /*fde0*/  UIMAD.WIDE.U32 UR10, UR10, UR12, URZ ;  /* 0x0000000c0a0a72a5 */ /* 0x000fe2000f8e003f */
[----:B-1----:R-:W-:Y:S01]  /*fdf0*/  IMAD.MOV.U32 R5, RZ, RZ, R6 ;  /* 0x000000ffff057224 */ /* 0x002fe200078e0006 */
[----:B------:R-:W-:-:S03]  /*fe00*/  UIMAD UR9, UR14, UR13, UR9 ;  /* 0x0000000d0e0972a4 */ /* 0x000fc6000f8e0209 */
[----:B------:R-:W-:Y:S01]  /*fe10*/  ULDC.64 UR12, c[0x0][0xae8] ;  /* 0x0002ba00000c7ab9 */ /* 0x000fe20000000a00 */
[----:B------:R-:W-:Y:S01]  /*fe20*/  UIADD3 UR11, UR11, UR9, URZ ;  /* 0x000000090b0b7290 */ /* 0x000fe2000fffe03f */
[----:B--2---:R-:W-:-:S03]  /*fe30*/  ISETP.NE.AND P0, PT, R11, 0x1, PT ;  /* 0x000000010b00780c */ /* 0x004fc60003f05270 */
[----:B------:R-:W-:-:S04]  /*fe40*/  UIMAD.WIDE.U32 UR10, UR15, UR12, UR10 ;  /* 0x0000000c0f0a72a5 */ /* 0x000fc8000f8e000a */
[----:B------:R-:W-:-:S03]  /*fe50*/  UIMAD UR9, UR15, UR13, UR11 ;  /* 0x0000000d0f0972a4 */ /* 0x000fc6000f8e020b */
[----:B------:R-:W-:Y:S02]  /*fe60*/  ULDC.64 UR12, c[0x0][0xaf0] ;  /* 0x0002bc00000c7ab9 */ /* 0x000fe40000000a00 */
[----:B------:R-:W-:Y:S01]  /*fe70*/  UIMAD UR8, UR8, UR12, URZ ;  /* 0x0000000c080872a4 */ /* 0x000fe2000f8e023f */
[----:B------:R-:W0:Y:S03]  /*fe80*/  @P0 LDC R3, c[0x0][0xbec] ;  /* 0x0002fb00ff030b82 */ /* 0x000e260000000800 */
[----:B------:R-:W-:-:S03]  /*fe90*/  UIMAD UR11, UR4, UR13, UR8 ;  /* 0x0000000d040b72a4 */ /* 0x000fc6000f8e0208 */
[----:B------:R-:W-:Y:S02]  /*fea0*/  UMOV UR8, UR10 ;  /* 0x0000000a00087c82 */ /* 0x000fe40008000000 */
[----:B------:R-:W-:Y:S01]  /*feb0*/  UIMAD.WIDE.U32 UR8, UR4, UR12, UR8 ;  /* 0x0000000c040872a5 */ /* 0x000fe2000f8e0008 */
[----:B------:R-:W1:Y:S03]  /*fec0*/  @P0 LDC R7, c[0x0][0xbf0] ;  /* 0x0002fc00ff070b82 */ /* 0x000e660000000800 */
[----:B------:R-:W-:-:S03]  /*fed0*/  UIADD3 UR4, UR9, UR11, URZ ;  /* 0x0000000b09047290 */ /* 0x000fc6000fffe03f */
[----:B------:R-:W-:Y:S01]  /*fee0*/  ULDC.64 UR10, c[0x0][0xae0] ;  /* 0x0002b800000a7ab9 */ /* 0x000fe20000000a00 */
[----:B0-----:R-:W-:-:S04]  /*fef0*/  @P0 IMAD.HI.U32 R2, R6, R3, RZ ;  /* 0x0000000306020227 */ /* 0x001fc800078e00ff */
[----:B------:R-:W-:Y:S02]  /*ff00*/  IMAD.U32 R3, RZ, RZ, UR9 ;  /* 0x00000009ff037e24 */ /* 0x000fe4000f8e00ff */
[----:B------:R-:W-:Y:S01]  /*ff10*/  IMAD.U32 R3, RZ, RZ, UR4 ;  /* 0x00000004ff037e24 */ /* 0x000fe2000f8e00ff */
[----:B-1----:R-:W-:-:S04]  /*ff20*/  @P0 SHF.R.U32.HI R5, RZ, R7, R2 ;  /* 0x00000007ff050219 */ /* 0x002fc80000011602 */
[--C-:B------:R-:W-:Y:S01]  /*ff30*/  SHF.R.S32.HI R2, RZ, 0x1f, R5.reuse ;  /* 0x0000001fff027819 */ /* 0x100fe20000011405 */
[----:B------:R-:W-:-:S04]  /*ff40*/  IMAD.MOV R7, RZ, RZ, -R5 ;  /* 0x000000ffff077224 */ /* 0x000fc800078e0a05 */
[----:B------:R-:W-:Y:S02]  /*ff50*/  IMAD R4, R2, UR10, RZ ;  /* 0x0000000a02047c24 */ /* 0x000fe4000f8e02ff */
[----:B------:R-:W-:Y:S02]  /*ff60*/  IMAD R7, R11, R7, R6 ;  /* 0x000000070b077224 */ /* 0x000fe400078e0206 */
[----:B------:R-:W-:Y:S01]  /*ff70*/  IMAD.U32 R2, RZ, RZ, UR8 ;  /* 0x00000008ff027e24 */ /* 0x000fe2000f8e00ff */
[----:B------:R-:W-:Y:S01]  /*ff80*/  ULDC.64 UR8, c[0x0][0xad8] ;  /* 0x0002b60000087ab9 */ /* 0x000fe20000000a00 */
[C---:B------:R-:W-:Y:S01]  /*ff90*/  IMAD R9, R5.reuse, UR11, R4 ;  /* 0x0000000b05097c24 */ /* 0x040fe2000f8e0204 */
[----:B------:R-:W-:Y:S01]  /*ffa0*/  SHF.R.S32.HI R4, RZ, 0x1f, R7 ;  /* 0x0000001fff047819 */ /* 0x000fe20000011407 */
[----:B------:R-:W-:-:S04]  /*ffb0*/  IMAD.WIDE.U32 R2, R5, UR10, R2 ;  /* 0x0000000a05027c25 */ /* 0x000fc8000f8e0002 */
[----:B------:R-:W-:Y:S02]  /*ffc0*/  IMAD.IADD R3, R3, 0x1, R9 ;  /* 0x0000000103037824 */ /* 0x000fe400078e0209 */
[----:B------:R-:W-:Y:S02]  /*ffd0*/  IMAD R4, R4, UR8, RZ ;  /* 0x0000000804047c24 */ /* 0x000fe4000f8e02ff */
[----:B------:R-:W-:Y:S02]  /*ffe0*/  VIADD R6, R179, UR39 ;  /* 0x00000027b3067c36 */ /* 0x000fe40008000000 */
[----:B------:R-:W-:Y:S02]  /*fff0*/  IMAD R11, R0, R11, RZ ;  /* 0x0000000b000b7224 */ /* 0x000fe400078e02ff */
[C---:B------:R-:W-:Y:S02]  /*10000*/  IMAD R5, R7.reuse, UR9, R4 ;  /* 0x0000000907057c24 */ /* 0x040fe4000f8e0204 */
[----:B------:R-:W-:Y:S01]  /*10010*/  IMAD.WIDE.U32 R2, R7, UR8, R2 ;  /* 0x0000000807027c25 */ /* 0x000fe2000f8e0002 */
[----:B------:R-:W-:Y:S01]  /*10020*/  ISETP.GE.AND P2, PT, R6, R11, PT ;  /* 0x0000000b0600720c */ /* 0x000fe20003f46270 */
[----:B------:R-:W-:-:S02]  /*10030*/  ULDC.64 UR8, c[0x0][0xa80] ;  /* 0x0002a00000087ab9 */ /* 0x000fc40000000a00 */
[----:B------:R-:W-:Y:S01]  /*10040*/  VIADD R0, R6, 0x20 ;  /* 0x0000002006007836 */ /* 0x000fe20000000000 */
[----:B------:R-:W-:Y:S01]  /*10050*/  LEA R4, P3, R2, UR8, 0x1 ;  /* 0x0000000802047c11 */ /* 0x000fe2000f8608ff */
[----:B------:R-:W-:-:S03]  /*10060*/  IMAD.IADD R3, R3, 0x1, R5 ;  /* 0x0000000103037824 */ /* 0x000fc600078e0205 */
[-C--:B------:R-:W-:Y:S01]  /*10070*/  ISETP.GE.AND P1, PT, R0, R11.reuse, PT ;  /* 0x0000000b0000720c */ /* 0x080fe20003f26270 */
[----:B------:R-:W-:Y:S01]  /*10080*/  VIADD R0, R6, 0x40 ;  /* 0x0000004006007836 */ /* 0x000fe20000000000 */
[----:B------:R-:W-:Y:S02]  /*10090*/  LEA.HI.X R5, R2, UR9, R3, 0x1, P3 ;  /* 0x0000000902057c11 */ /* 0x000fe400098f0c03 */
[----:B------:R0:W1:Y:S02]  /*100a0*/  SHFL.IDX PT, R2, R4, RZ, 0x181f ;  /* 0x00181fff04027589 */ /* 0x00006400000e0000 */
[----:B------:R-:W-:Y:S02]  /*100b0*/  ISETP.GE.AND P0, PT, R0, R11, PT ;  /* 0x0000000b0000720c */ /* 0x000fe40003f06270 */
[----:B------:R0:W2:Y:S01]  /*100c0*/  SHFL.IDX PT, R0, R5, RZ, 0x181f ;  /* 0x00181fff05007589 */ /* 0x0000a200000e0000 */
[----:B------:R-:W-:Y:S10]  /*100d0*/  @P2 BRA `(.L_x_1229) ;  /* 0x0000000000282947 */ /* 0x000ff40003800000 */
[----:B------:R-:W-:Y:S01]  /*100e0*/  ULDC UR4, c[0x0][0xac8] ;  /* 0x0002b20000047ab9 */ /* 0x000fe20000000800 */
[----:B------:R-:W-:Y:S01]  /*100f0*/  ULDC.64 UR8, c[0x0][0x208] ;  /* 0x0000820000087ab9 */ /* 0x000fe20000000a00 */
[----:B------:R-:W-:Y:S02]  /*10100*/  ISETP.GE.AND P4, PT, R22, UR4, PT ;  /* 0x0000000416007c0c */ /* 0x000fe4000bf86270 */
[----:B------:R-:W-:-:S11]  /*10110*/  ISETP.GE.AND P5, PT, R23, UR4, PT ;  /* 0x0000000417007c0c */ /* 0x000fd6000bfa6270 */
[CC--:B-1----:R-:W-:Y:S02]  /*10120*/  @!P4 LEA R8, P2, R22.reuse, R2.reuse, 0x1 ;  /* 0x000000021608c211 */ /* 0x0c2fe400078408ff */
[C---:B------:R-:W-:Y:S02]  /*10130*/  @!P5 LEA R2, P3, R23.reuse, R2, 0x1 ;  /* 0x000000021702d211 */ /* 0x040fe400078608ff */
[-C--:B--2---:R-:W-:Y:S02]  /*10140*/  @!P4 LEA.HI.X R9, R22, R0.reuse, R203, 0x1, P2 ;  /* 0x000000001609c211 */ /* 0x084fe400010f0ccb */
[----:B------:R-:W-:-:S03]  /*10150*/  @!P5 LEA.HI.X R3, R23, R0, R202, 0x1, P3 ;  /* 0x000000001703d211 */ /* 0x000fc600018f0cca */
[----:B------:R3:W-:Y:S04]  /*10160*/  @!P4 ST.E.128 desc[UR8][R8.64], RZ ;  /* 0x000000ff0800c985 */ /* 0x0007e8000c101d08 */
[----:B------:R3:W-:Y:S02]  /*10170*/  @!P5 ST.E.128 desc[UR8][R2.64], RZ ;  /* 0x000000ff0200d985 */ /* 0x0007e4000c101d08 */
.L_x_1229:
[----:B------:R-:W-:Y:S05]  /*10180*/  BSYNC B1 ;  /* 0x0000000000017941 */ /* 0x000fea0003800000 */
.L_x_1228:
[----:B--2---:R2:W4:Y:S01]  /*10190*/  SHFL.IDX PT, R0, R5, 0x1, 0x181f ;  /* 0x00381f0005007f89 */ /* 0x00452200000e0000 */
[----:B------:R-:W-:Y:S03]  /*101a0*/  BSSY B1, `(.L_x_1230) ;  /* 0x000000d000017945 */ /* 0x000fe60003800000 */
[----:B-1-3--:R2:W1:Y:S01]  /*101b0*/  SHFL.IDX PT, R2, R4, 0x1, 0x181f ;  /* 0x00381f0004027f89 */ /* 0x00a46200000e0000 */
[----:B------:R-:W-:Y:S05]  /*101c0*/  @P1 BRA `(.L_x_1231) ;  /* 0x0000000000281947 */ /* 0x000fea0003800000 */
[----:B------:R-:W-:Y:S01]  /*101d0*/  ULDC UR4, c[0x0][0xac8] ;  /* 0x0002b20000047ab9 */ /* 0x000fe20000000800 */
[----:B------:R-:W-:Y:S01]  /*101e0*/  ULDC.64 UR8, c[0x0][0x208] ;  /* 0x0000820000087ab9 */ /* 0x000fe20000000a00 */
[----:B------:R-:W-:Y:S02]  /*101f0*/  ISETP.GE.AND P3, PT, R22, UR4, PT ;  /* 0x0000000416007c0c */ /* 0x000fe4000bf66270 */
[----:B------:R-:W-:-:S11]  /*10200*/  ISETP.GE.AND P4, PT, R23, UR4, PT ;  /* 0x0000000417007c0c */ /* 0x000fd6000bf86270 */
[CC--:B-1----:R-:W-:Y:S02]  /*10210*/  @!P3 LEA R8, P1, R22.reuse, R2.reuse, 0x1 ;  /* 0x000000021608b211 */ /* 0x0c2fe400078208ff */
[C---:B------:R-:W-:Y:S02]  /*10220*/  @!P4 LEA R2, P2, R23.reuse, R2, 0x1 ;  /* 0x000000021702c211 */ /* 0x040fe400078408ff */
[-C--:B----4-:R-:W-:Y:S02]  /*10230*/  @!P3 LEA.HI.X R9, R22, R0.reuse, R203, 0x1, P1 ;  /* 0x000000001609b211 */ /* 0x090fe400008f0ccb */
[----:B------:R-:W-:-:S03]  /*10240*/  @!P4 LEA.HI.X R3, R23, R0, R202, 0x1, P2 ;  /* 0x000000001703c211 */ /* 0x000fc600010f0cca */
[----:B------:R3:W-:Y:S04]  /*10250*/  @!P3 ST.E.128 desc[UR8][R8.64], RZ ;  /* 0x000000ff0800b985 */ /* 0x0007e8000c101d08 */
[----:B------:R3:W-:Y:S02]  /*10260*/  @!P4 ST.E.128 desc[UR8][R2.64], RZ ;  /* 0x000000ff0200c985 */ /* 0x0007e4000c101d08 */
.L_x_1231:
[----:B------:R-:W-:Y:S05]  /*10270*/  BSYNC B1 ;  /* 0x0000000000017941 */ /* 0x000fea0003800000 */
.L_x_1230:
[----:B----4-:R4:W0:Y:S01]  /*10280*/  SHFL.IDX PT, R0, R5, 0x2, 0x181f ;  /* 0x00581f0005007f89 */ /* 0x01082200000e0000 */
        /* <DEDUP_REMOVED lines=9> */
[-C--:B0-----:R-:W-:Y:S02]  /*10320*/  @!P2 LEA.HI.X R9, R22, R0.reuse, R203, 0x1, P0 ;  /* 0x000000001609a211 */ /* 0x081fe400000f0ccb */
[----:B------:R-:W-:-:S03]  /*10330*/  @!P3 LEA.HI.X R3, R23, R0, R202, 0x1, P1 ;  /* 0x000000001703b211 */ /* 0x000fc600008f0cca */
[----:B------:R3:W-:Y:S04]  /*10340*/  @!P2 ST.E.128 desc[UR8][R8.64], RZ ;  /* 0x000000ff0800a985 */ /* 0x0007e8000c101d08 */
[----:B------:R3:W-:Y:S02]  /*10350*/  @!P3 ST.E.128 desc[UR8][R2.64], RZ ;  /* 0x000000ff0200b985 */ /* 0x0007e4000c101d08 */
.L_x_1233:
[----:B------:R-:W-:Y:S05]  /*10360*/  BSYNC B1 ;  /* 0x0000000000017941 */ /* 0x000fea0003800000 */
.L_x_1232:
[----:B0-----:R-:W-:Y:S01]  /*10370*/  VIADD R0, R6, 0x60 ;  /* 0x0000006006007836 */ /* 0x001fe20000000000 */
[----:B--2-4-:R-:W2:Y:S04]  /*10380*/  SHFL.IDX PT, R5, R5, 0x3, 0x181f ;  /* 0x00781f0005057f89 */ /* 0x014ea800000e0000 */
[----:B------:R-:W-:Y:S01]  /*10390*/  ISETP.GE.AND P0, PT, R0, R11, PT ;  /* 0x0000000b0000720c */ /* 0x000fe20003f06270 */
[----:B-1-3--:R3:W4:-:S12]  /*103a0*/  SHFL.IDX PT, R2, R4, 0x3, 0x181f ;  /* 0x00781f0004027f89 */ /* 0x00a71800000e0000 */
[----:B---3--:R-:W-:Y:S05]  /*103b0*/  @P0 BRA `(.L_x_1222) ;  /* 0x0000000000280947 */ /* 0x008fea0003800000 */
[----:B------:R-:W-:Y:S01]  /*103c0*/  ULDC UR4, c[0x0][0xac8] ;  /* 0x0002b20000047ab9 */ /* 0x000fe20000000800 */
[----:B------:R-:W-:Y:S01]  /*103d0*/  ULDC.64 UR8, c[0x0][0x208] ;  /* 0x0000820000087ab9 */ /* 0x000fe20000000a00 */
[----:B------:R-:W-:Y:S02]  /*103e0*/  ISETP.GE.AND P2, PT, R22, UR4, PT ;  /* 0x0000000416007c0c */ /* 0x000fe4000bf46270 */
[----:B------:R-:W-:-:S11]  /*103f0*/  ISETP.GE.AND P3, PT, R23, UR4, PT ;  /* 0x0000000417007c0c */ /* 0x000fd6000bf66270 */
[CC--:B----4-:R-:W-:Y:S02]  /*10400*/  @!P2 LEA R6, P0, R22.reuse, R2.reuse, 0x1 ;  /* 0x000000021606a211 */ /* 0x0d0fe400078008ff */
[C---:B------:R-:W-:Y:S02]  /*10410*/  @!P3 LEA R2, P1, R23.reuse, R2, 0x1 ;  /* 0x000000021702b211 */ /* 0x040fe400078208ff */
[-C--:B--2---:R-:W-:Y:S02]  /*10420*/  @!P2 LEA.HI.X R7, R22, R5.reuse, R203, 0x1, P0 ;  /* 0x000000051607a211 */ /* 0x084fe400000f0ccb */
[----:B------:R-:W-:-:S03]  /*10430*/  @!P3 LEA.HI.X R3, R23, R5, R202, 0x1, P1 ;  /* 0x000000051703b211 */ /* 0x000fc600008f0cca */
[----:B------:R3:W-:Y:S04]  /*10440*/  @!P2 ST.E.128 desc[UR8][R6.64], RZ ;  /* 0x000000ff0600a985 */ /* 0x0007e8000c101d08 */
[----:B------:R3:W-:Y:S02]  /*10450*/  @!P3 ST.E.128 desc[UR8][R2.64], RZ ;  /* 0x000000ff0200b985 */ /* 0x0007e4000c101d08 */
.L_x_1222:
[----:B------:R-:W-:Y:S05]  /*10460*/  BSYNC B0 ;  /* 0x0000000000007941 */ /* 0x000fea0003800000 */
.L_x_1212:
[----:B------:R-:W-:Y:S02]  /*10470*/  ULDC UR4, c[0x0][0xc3c] ;  /* 0x00030f0000047ab9 */ /* 0x000fe40000000800 */
[----:B------:R-:W-:-:S06]  /*10480*/  UISETP.GE.AND UP0, UPT, UR7, UR4, UPT ;  /* 0x000000040700728c */ /* 0x000fcc000bf06270 */
[----:B------:R-:W-:-:S13]  /*10490*/  PLOP3.LUT P0, PT, PT, PT, UP0, 0x80, 0x0 ;  /* 0x000000000000781c */ /* 0x000fda0003f0f008 */
[----:B------:R-:W-:Y:S05]  /*104a0*/  @!P0 BRA `(.L_x_1234) ;  /* 0xffffff0800d88947 */ /* 0x000fea000383ffff */
[----:B------:R-:W-:Y:S05]  /*104b0*/  EXIT ;  /* 0x000000000000794d */ /* 0x000fea0003800000 */
.L_x_1129:
        /* <DEDUP_REMOVED lines=20> */
.L_x_1235:
[----:B------:R-:W-:Y:S01]  /*10600*/  LOP3.LUT R0, R6, 0x1f, RZ, 0xc0, !PT ;  /* 0x0000001f06007812 */ /* 0x000fe200078ec0ff */
[----:B------:R-:W-:Y:S01]  /*10610*/  ULDC UR4, c[0x0][0xc3c] ;  /* 0x00030f0000047ab9 */ /* 0x000fe20000000800 */
[----:B------:R-:W-:Y:S01]  /*10620*/  ULDC.64 UR6, c[0x0][0x208] ;  /* 0x0000820000067ab9 */ /* 0x000fe20000000a00 */
[----:B------:R-:W-:Y:S01]  /*10630*/  IMAD.MOV.U32 R8, RZ, RZ, RZ ;  /* 0x000000ffff087224 */ /* 0x000fe200078e00ff */
[----:B------:R-:W-:Y:S01]  /*10640*/  ISETP.NE.AND P0, PT, R0, 0x1f, PT ;  /* 0x0000001f0000780c */ /* 0x000fe20003f05270 */
[----:B------:R-:W-:-:S03]  /*10650*/  ULDC UR5, c[0x0][0xc38] ;  /* 0x00030e0000057ab9 */ /* 0x000fc60000000800 */
[----:B------:R-:W-:-:S13]  /*10660*/  ISETP.GE.OR P1, PT, R0, UR4, !P0 ;  /* 0x0000000400007c0c */ /* 0x000fda000c726670 */
[----:B0-----:R-:W0:Y:S08]  /*10670*/  @!P1 LDC.64 R2, c[0x0][0xc80] ;  /* 0x00032000ff029b82 */ /* 0x001e300000000a00 */
[----:B------:R-:W1:Y:S01]  /*10680*/  @!P1 LDC.64 R4, c[0x0][0xc78] ;  /* 0x00031e00ff049b82 */ /* 0x000e620000000a00 */
[----:B0-----:R-:W-:-:S05]  /*10690*/  @!P1 IMAD.WIDE.U32 R2, R0, 0x4, R2 ;  /* 0x0000000400029825 */ /* 0x001fca00078e0002 */
[----:B------:R1:W2:Y:S02]  /*106a0*/  @!P1 LDG.E R7, desc[UR6][R2.64] ;  /* 0x0000000602079981 */ /* 0x0002a4000c1e1900 */
[----:B-1----:R-:W-:-:S05]  /*106b0*/  @!P1 IMAD.WIDE.U32 R2, R0, 0x4, R4 ;  /* 0x0000000400029825 */ /* 0x002fca00078e0004 */
[----:B------:R-:W2:Y:S01]  /*106c0*/  @!P1 LDG.E R8, desc[UR6][R2.64] ;  /* 0x0000000602089981 */ /* 0x000ea2000c1e1900 */
[C---:B------:R-:W-:Y:S01]  /*106d0*/  ISETP.NE.AND P1, PT, R0.reuse, RZ, PT ;  /* 0x000000ff0000720c */ /* 0x040fe20003f25270 */
[----:B------:R-:W0:Y:S01]  /*106e0*/  S2UR UR6, SR_CTAID.X ;  /* 0x00000000000679c3 */ /* 0x000e220000002500 */
[C---:B------:R-:W-:Y:S01]  /*106f0*/  ISETP.GE.U32.AND P2, PT, R0.reuse, 0x2, PT ;  /* 0x000000020000780c */ /* 0x040fe20003f46070 */
[----:B------:R-:W-:Y:S01]  /*10700*/  UMOV UR4, URZ ;  /* 0x0000003f00047c82 */ /* 0x000fe20008000000 */
[C---:B------:R-:W-:Y:S02]  /*10710*/  ISETP.GE.U32.AND P3, PT, R0.reuse, 0x4, PT ;  /* 0x000000040000780c */ /* 0x040fe40003f66070 */
[C---:B------:R-:W-:Y:S02]  /*10720*/  ISETP.GE.U32.AND P4, PT, R0.reuse, 0x8, PT ;  /* 0x000000080000780c */ /* 0x040fe40003f86070 */
[----:B------:R-:W-:Y:S01]  /*10730*/  ISETP.GE.U32.AND P5, PT, R0, 0x10, PT ;  /* 0x000000100000780c */ /* 0x000fe20003fa6070 */
[----:B--2---:R-:W-:-:S05]  /*10740*/  IMAD R4, R7, R8, RZ ;  /* 0x0000000807047224 */ /* 0x004fca00078e02ff */
        /* <DEDUP_REMOVED lines=15> */
[----:B------:R-:W1:Y:S02]  /*10840*/  SHFL.IDX PT, R3, R5, 0x1f, 0x1f ;  /* 0x03e01f0005037f89 */ /* 0x000e6400000e0000 */
[----:B-1----:R-:W-:-:S04]  /*10850*/  IMAD R9, R3, UR5, RZ ;  /* 0x0000000503097c24 */ /* 0x002fc8000f8e02ff */
[----:B------:R-:W-:Y:S01]  /*10860*/  IMAD.MOV.U32 R4, RZ, RZ, R9 ;  /* 0x000000ffff047224 */ /* 0x000fe200078e0009 */
[----:B0-----:R-:W-:-:S13]  /*10870*/  ISETP.GT.AND P6, PT, R9, UR6, PT ;  /* 0x0000000609007c0c */ /* 0x001fda000bfc4270 */
[----:B------:R-:W-:Y:S05]  /*10880*/  @P6 BRA `(.L_x_1237) ;  /* 0x0000000000ac6947 */ /* 0x000fea0003800000 */
[----:B------:R-:W-:Y:S01]  /*10890*/  IMAD.MOV.U32 R9, RZ, RZ, R4 ;  /* 0x000000ffff097224 */ /* 0x000fe200078e0004 */
[----:B------:R-:W-:Y:S01]  /*108a0*/  UMOV UR4, URZ ;  /* 0x0000003f00047c82 */ /* 0x000fe20008000000 */
[----:B------:R-:W-:-:S05]  /*108b0*/  ULDC UR5, c[0x0][0xc38] ;  /* 0x00030e0000057ab9 */ /* 0x000fca0000000800 */
.L_x_1239:
[----:B------:R-:W0:Y:S01]  /*108c0*/  LDC R2, c[0x0][0xc3c] ;  /* 0x00030f00ff027b82 */ /* 0x000e220000000800 */
[----:B------:R-:W-:Y:S01]  /*108d0*/  ULDC UR7, c[0x0][0xc3c] ;  /* 0x00030f0000077ab9 */ /* 0x000fe20000000800 */
[----:B------:R-:W-:Y:S01]  /*108e0*/  UIADD3 UR4, UR4, 0x1f, URZ ;  /* 0x0000001f04047890 */ /* 0x000fe2000fffe03f */
[----:B------:R-:W-:-:S05]  /*108f0*/  IMAD.U32 R3, RZ, RZ, UR7 ;  /* 0x00000007ff037e24 */ /* 0x000fca000f8e00ff */
[----:B------:R1:W-:Y:S01]  /*10900*/  STL [R1+0xc], R3 ;  /* 0x00000c0301007387 */ /* 0x0003e20000100800 */
[----:B0-----:R-:W-:-:S13]  /*10910*/  ISETP.LE.AND P6, PT, R2, UR4, PT ;  /* 0x0000000402007c0c */ /* 0x001fda000bfc3270 */
[----:B-1----:R-:W-:Y:S05]  /*10920*/  @P6 BRA `(.L_x_1238) ;  /* 0x0000000800b86947 */ /* 0x002fea0003800000 */
[----:B------:R-:W-:Y:S01]  /*10930*/  VIADD R11, R0, UR4 ;  /* 0x00000004000b7c36 */ /* 0x000fe20008000000 */
[----:B------:R-:W-:Y:S01]  /*10940*/  ULDC.64 UR8, c[0x0][0x208] ;  /* 0x0000820000087ab9 */ /* 0x000fe20000000a00 */
[----:B------:R-:W-:-:S03]  /*10950*/  IMAD.MOV.U32 R7, RZ, RZ, RZ ;  /* 0x000000ffff077224 */ /* 0x000fc600078e00ff */
[----:B------:R-:W-:-:S13]  /*10960*/  ISETP.GE.OR P6, PT, R11, R2, !P0 ;  /* 0x000000020b00720c */ /* 0x000fda00047c6670 */
[----:B------:R-:W0:Y:S08]  /*10970*/  @!P6 LDC.64 R2, c[0x0][0xc80] ;  /* 0x00032000ff02eb82 */ /* 0x000e300000000a00 */
[----:B------:R-:W1:Y:S01]  /*10980*/  @!P6 LDC.64 R4, c[0x0][0xc78] ;  /* 0x00031e00ff04eb82 */ /* 0x000e620000000a00 */
[----:B------:R-:W-:Y:S02]  /*10990*/  IMAD.MOV.U32 R8, RZ, RZ, RZ ;  /* 0x000000ffff087224 */ /* 0x000fe400078e00ff */
        /* <DEDUP_REMOVED lines=25> */
[----:B------:R-:W-:-:S07]  /*10b30*/  IMAD.MOV.U32 R5, RZ, RZ, R2 ;  /* 0x000000ffff057224 */ /* 0x000fce00078e0002 */
.L_x_1237:
[----:B------:R-:W-:Y:S02]  /*10b40*/  IMAD.IADD R10, R9, 0x1, -R4 ;  /* 0x00000001090a7824 */ /* 0x000fe400078e0a04 */
[----:B------:R-:W-:Y:S02]  /*10b50*/  IMAD.MOV.U32 R3, RZ, RZ, RZ ;  /* 0x000000ffff037224 */ /* 0x000fe400078e00ff */
[----:B------:R-:W-:-:S05]  /*10b60*/  IMAD R2, R5, UR5, R10 ;  /* 0x0000000505027c24 */ /* 0x000fca000f8e020a */
[----:B------:R-:W-:-:S13]  /*10b70*/  ISETP.GT.AND P0, PT, R2, UR6, PT ;  /* 0x0000000602007c0c */ /* 0x000fda000bf04270 */
[----:B------:R-:W-:-:S04]  /*10b80*/  VOTE.ANY R2, PT, !P0 ;  /* 0x0000000000027806 */ /* 0x000fc800040e0100 */
[----:B------:R-:W0:Y:S01]  /*10b90*/  POPC R9, R2 ;  /* 0x0000000200097309 */ /* 0x000e220000000000 */
[----:B------:R-:W-:Y:S01]  /*10ba0*/  ISETP.NE.AND P0, PT, R2, RZ, PT ;  /* 0x000000ff0200720c */ /* 0x000fe20003f05270 */
[----:B0-----:R0:W1:Y:S04]  /*10bb0*/  SHFL.IDX PT, R8, R8, R9, 0x1f ;  /* 0x00001f0908087589 */ /* 0x00106800000e0000 */
[----:B------:R0:W2:Y:S08]  /*10bc0*/  SHFL.IDX PT, R4, R7, R9, 0x1f ;  /* 0x00001f0907047589 */ /* 0x0000b000000e0000 */
[----:B------:R-:W-:Y:S05]  /*10bd0*/  @!P0 BRA `(.L_x_1240) ;  /* 0x0000000000088947 */ /* 0x000fea0003800000 */
[----:B------:R-:W-:-:S05]  /*10be0*/  VIADD R2, R9, 0xffffffff ;  /* 0xffffffff09027836 */ /* 0x000fca0000000000 */
[----:B------:R3:W4:Y:S02]  /*10bf0*/  SHFL.IDX PT, R3, R5, R2, 0x1f ;  /* 0x00001f0205037589 */ /* 0x00072400000e0000 */
.L_x_1240:
[----:B----4-:R-:W-:Y:S01]  /*10c00*/  IMAD R3, R3, UR5, R10 ;  /* 0x0000000503037c24 */ /* 0x010fe2000f8e020a */
[----:B-1----:R-:W-:Y:S01]  /*10c10*/  ISETP.NE.AND P0, PT, R8, 0x1, PT ;  /* 0x000000010800780c */ /* 0x002fe20003f05270 */
[----:B------:R-:W-:-:S03]  /*10c20*/  VIADD R14, R9, UR4 ;  /* 0x00000004090e7c36 */ /* 0x000fc60008000000 */
[----:B------:R1:W-:Y:S01]  /*10c30*/  STL [R1], R3 ;  /* 0x0000000301007387 */ /* 0x0003e20000100800 */
[----:B---3--:R-:W-:-:S03]  /*10c40*/  IADD3 R5, -R3, UR6, RZ ;  /* 0x0000000603057c10 */ /* 0x008fc6000fffe1ff */
[----:B------:R1:W-:Y:S05]  /*10c50*/  STL [R1+0xc], R14 ;  /* 0x00000c0e01007387 */ /* 0x0003ea0000100800 */
[----:B------:R-:W-:Y:S05]  /*10c60*/  @!P0 BRA `(.L_x_1241) ;  /* 0x0000000000e08947 */ /* 0x000fea0003800000 */
[----:B0-2---:R-:W-:Y:S02]  /*10c70*/  IABS R7, R4 ;  /* 0x0000000400077213 */ /* 0x005fe40000000000 */
[----:B------:R-:W-:Y:S02]  /*10c80*/  IABS R9, R8 ;  /* 0x0000000800097213 */ /* 0x000fe40000000000 */
[----:B------:R-:W0:Y:S01]  /*10c90*/  I2F.RP R10, R7 ;  /* 0x00000007000a7306 */ /* 0x000e220000209400 */
[----:B------:R-:W-:-:S07]  /*10ca0*/  IABS R12, R5 ;  /* 0x00000005000c7213 */ /* 0x000fce0000000000 */
[----:B------:R-:W-:Y:S08]  /*10cb0*/  I2F.RP R13, R9 ;  /* 0x00000009000d7306 */ /* 0x000ff00000209400 */
[----:B0-----:R-:W1:Y:S02]  /*10cc0*/  MUFU.RCP R10, R10 ;  /* 0x0000000a000a7308 */ /* 0x001e640000001000 */
[----:B-1----:R-:W-:-:S06]  /*10cd0*/  VIADD R3, R10, 0xffffffe ;  /* 0x0ffffffe0a037836 */ /* 0x002fcc0000000000 */
[----:B------:R-:W0:Y:S02]  /*10ce0*/  F2I.FTZ.U32.TRUNC.NTZ R3, R3 ;  /* 0x0000000300037305 */ /* 0x000e24000021f000 */
[----:B0-----:R-:W-:-:S04]  /*10cf0*/  IMAD.MOV R2, RZ, RZ, -R3 ;  /* 0x000000ffff027224 */ /* 0x001fc800078e0a03 */
[----:B------:R-:W-:Y:S02]  /*10d00*/  IMAD R11, R2, R7, RZ ;  /* 0x00000007020b7224 */ /* 0x000fe400078e02ff */
[----:B------:R-:W-:-:S04]  /*10d10*/  IMAD.MOV.U32 R2, RZ, RZ, RZ ;  /* 0x000000ffff027224 */ /* 0x000fc800078e00ff */
[----:B------:R-:W-:Y:S01]  /*10d20*/  IMAD.HI.U32 R11, R3, R11, R2 ;  /* 0x0000000b030b7227 */ /* 0x000fe200078e0002 */
[----:B------:R-:W-:Y:S01]  /*10d30*/  IABS R3, R4 ;  /* 0x0000000400037213 */ /* 0x000fe20000000000 */
[----:B------:R-:W0:Y:S04]  /*10d40*/  MUFU.RCP R2, R13 ;  /* 0x0000000d00027308 */ /* 0x000e280000001000 */
[----:B------:R-:W-:Y:S02]  /*10d50*/  IMAD.MOV R3, RZ, RZ, -R3 ;  /* 0x000000ffff037224 */ /* 0x000fe400078e0a03 */
[----:B------:R-:W-:-:S04]  /*10d60*/  IMAD.HI.U32 R10, R11, R12, RZ ;  /* 0x0000000c0b0a7227 */ /* 0x000fc800078e00ff */
[----:B------:R-:W-:-:S05]  /*10d70*/  IMAD R12, R10, R3, R12 ;  /* 0x000000030a0c7224 */ /* 0x000fca00078e020c */
[----:B------:R-:W-:Y:S01]  /*10d80*/  ISETP.GT.U32.AND P1, PT, R7, R12, PT ;  /* 0x0000000c0700720c */ /* 0x000fe20003f24070 */
[----:B0-----:R-:W-:-:S06]  /*10d90*/  VIADD R3, R2, 0xffffffe ;  /* 0x0ffffffe02037836 */ /* 0x001fcc0000000000 */
[----:B------:R-:W0:Y:S06]  /*10da0*/  F2I.FTZ.U32.TRUNC.NTZ R3, R3 ;  /* 0x0000000300037305 */ /* 0x000e2c000021f000 */
[----:B------:R-:W-:Y:S02]  /*10db0*/  @!P1 IMAD.IADD R12, R12, 0x1, -R7 ;  /* 0x000000010c0c9824 */ /* 0x000fe400078e0a07 */
[----:B------:R-:W-:Y:S01]  /*10dc0*/  @!P1 VIADD R10, R10, 0x1 ;  /* 0x000000010a0a9836 */ /* 0x000fe20000000000 */
[----:B------:R-:W-:Y:S02]  /*10dd0*/  ISETP.NE.AND P1, PT, R4, RZ, PT ;  /* 0x000000ff0400720c */ /* 0x000fe40003f25270 */
[----:B------:R-:W-:Y:S01]  /*10de0*/  ISETP.GE.U32.AND P0, PT, R12, R7, PT ;  /* 0x000000070c00720c */ /* 0x000fe20003f06070 */
[----:B0-----:R-:W-:-:S04]  /*10df0*/  IMAD.MOV R2, RZ, RZ, -R3 ;  /* 0x000000ffff027224 */ /* 0x001fc800078e0a03 */
[----:B------:R-:W-:Y:S02]  /*10e00*/  IMAD R7, R2, R9, RZ ;  /* 0x0000000902077224 */ /* 0x000fe400078e02ff */
[----:B------:R-:W-:-:S06]  /*10e10*/  IMAD.MOV.U32 R2, RZ, RZ, RZ ;  /* 0x000000ffff027224 */ /* 0x000fcc00078e00ff */
[----:B------:R-:W-:Y:S02]  /*10e20*/  @P0 VIADD R10, R10, 0x1 ;  /* 0x000000010a0a0836 */ /* 0x000fe40000000000 */
[----:B------:R-:W-:Y:S01]  /*10e30*/  IMAD.HI.U32 R7, R3, R7, R2 ;  /* 0x0000000703077227 */ /* 0x000fe200078e0002 */
[----:B------:R-:W-:Y:S02]  /*10e40*/  LOP3.LUT R2, R5, R4, RZ, 0x3c, !PT ;  /* 0x0000000405027212 */ /* 0x000fe400078e3cff */
[----:B------:R-:W-:Y:S02]  /*10e50*/  IABS R3, R8 ;  /* 0x0000000800037213 */ /* 0x000fe40000000000 */
[----:B------:R-:W-:-:S03]  /*10e60*/  ISETP.GE.AND P2, PT, R2, RZ, PT ;  /* 0x000000ff0200720c */ /* 0x000fc60003f46270 */
[----:B------:R-:W-:-:S10]  /*10e70*/  IMAD.MOV R3, RZ, RZ, -R3 ;  /* 0x000000ffff037224 */ /* 0x000fd400078e0a03 */
[----:B------:R-:W-:Y:S01]  /*10e80*/  @!P2 IMAD.MOV R10, RZ, RZ, -R10 ;  /* 0x000000ffff0aa224 */ /* 0x000fe200078e0a0a */
[----:B------:R-:W-:-:S04]  /*10e90*/  @!P1 LOP3.LUT R10, RZ, R4, RZ, 0x33, !PT ;  /* 0x00000004ff0a9212 */ /* 0x000fc800078e33ff */
        /* <DEDUP_REMOVED lines=9> */
[----:B------:R-:W-:Y:S01]  /*10f30*/  ISETP.GE.AND P2, PT, R2, RZ, PT ;  /* 0x000000ff0200720c */ /* 0x000fe20003f46270 */
[----:B------:R-:W-:-:S04]  /*10f40*/  IMAD.MOV R2, RZ, RZ, -R10 ;  /* 0x000000ffff027224 */ /* 0x000fc800078e0a0a */
[----:B------:R-:W-:Y:S02]  /*10f50*/  IMAD R2, R4, R2, R5 ;  /* 0x0000000204027224 */ /* 0x000fe400078e0205 */
[----:B------:R-:W-:-:S06]  /*10f60*/  @P0 VIADD R7, R7, 0x1 ;  /* 0x0000000107070836 */ /* 0x000fcc0000000000 */
[----:B------:R-:W-:Y:S01]  /*10f70*/  @!P2 IMAD.MOV R7, RZ, RZ, -R7 ;  /* 0x000000ffff07a224 */ /* 0x000fe200078e0a07 */
[----:B------:R-:W-:-:S05]  /*10f80*/  @!P1 LOP3.LUT R7, RZ, R8, RZ, 0x33, !PT ;  /* 0x00000008ff079212 */ /* 0x000fca00078e33ff */
[--C-:B------:R-:W-:Y:S02]  /*10f90*/  IMAD.MOV R3, RZ, RZ, -R7.reuse ;  /* 0x000000ffff037224 */ /* 0x100fe400078e0a07 */
[C---:B------:R-:W-:Y:S02]  /*10fa0*/  IMAD R7, R8.reuse, 0x1000000, R7 ;  /* 0x0100000008077824 */ /* 0x040fe400078e0207 */
[----:B------:R-:W-:-:S04]  /*10fb0*/  IMAD R8, R8, R3, R10 ;  /* 0x0000000308087224 */ /* 0x000fc800078e020a */
[----:B------:R-:W-:-:S05]  /*10fc0*/  IMAD R3, R8, 0x10000, R7 ;  /* 0x0001000008037824 */ /* 0x000fca00078e0207 */
[----:B------:R0:W-:Y:S01]  /*10fd0*/  STL [R1+0x8], R3 ;  /* 0x0000080301007387 */ /* 0x0001e20000100800 */
[----:B------:R-:W-:Y:S05]  /*10fe0*/  BRA `(.L_x_1242) ;  /* 0x0000000000f87947 */ /* 0x000fea0003800000 */
.L_x_1241:
[----:B-1----:R-:W1:Y:S01]  /*10ff0*/  LDC.64 R2, c[0x0][0xc90] ;  /* 0x00032400ff027b82 */ /* 0x002e620000000a00 */
[----:B------:R-:W-:Y:S01]  /*11000*/  ULDC.64 UR6, c[0x0][0x208] ;  /* 0x0000820000067ab9 */ /* 0x000fe20000000a00 */
[----:B-1----:R-:W-:-:S05]  /*11010*/  IMAD.WIDE R2, R14, 0x4, R2 ;  /* 0x000000040e027825 */ /* 0x002fca00078e0202 */
[----:B0-----:R0:W2:Y:S02]  /*11020*/  LDG.E R7, desc[UR6][R2.64] ;  /* 0x0000000602077981 */ /* 0x0010a4000c1e1900 */
[----:B0-----:R-:W-:Y:S02]  /*11030*/  IMAD.MOV.U32 R2, RZ, RZ, RZ ;  /* 0x000000ffff027224 */ /* 0x001fe400078e00ff */
[----:B--2---:R-:W-:-:S05]  /*11040*/  IMAD R8, R4, R7, RZ ;  /* 0x0000000704087224 */ /* 0x004fca00078e02ff */
[----:B------:R-:W-:-:S04]  /*11050*/  IABS R9, R8 ;  /* 0x0000000800097213 */ /* 0x000fc80000000000 */
[----:B------:R-:W0:Y:S08]  /*11060*/  I2F.RP R10, R9 ;  /* 0x00000009000a7306 */ /* 0x000e300000209400 */
[----:B0-----:R-:W0:Y:S02]  /*11070*/  MUFU.RCP R10, R10 ;  /* 0x0000000a000a7308 */ /* 0x001e240000001000 */
[----:B0-----:R-:W-:-:S06]  /*11080*/  VIADD R11, R10, 0xffffffe ;  /* 0x0ffffffe0a0b7836 */ /* 0x001fcc0000000000 */
[----:B------:R-:W0:Y:S02]  /*11090*/  F2I.FTZ.U32.TRUNC.NTZ R3, R11 ;  /* 0x0000000b00037305 */ /* 0x000e24000021f000 */
[----:B0-----:R-:W-:-:S04]  /*110a0*/  IMAD.MOV R12, RZ, RZ, -R3 ;  /* 0x000000ffff0c7224 */ /* 0x001fc800078e0a03 */
[----:B------:R-:W-:-:S04]  /*110b0*/  IMAD R13, R12, R9, RZ ;  /* 0x000000090c0d7224 */ /* 0x000fc800078e02ff */
[----:B------:R-:W-:Y:S01]  /*110c0*/  IMAD.HI.U32 R2, R3, R13, R2 ;  /* 0x0000000d03027227 */ /* 0x000fe200078e0002 */
[----:B------:R-:W-:Y:S02]  /*110d0*/  IABS R13, R5 ;  /* 0x00000005000d7213 */ /* 0x000fe40000000000 */
[----:B------:R-:W-:-:S03]  /*110e0*/  IABS R3, R8 ;  /* 0x0000000800037213 */ /* 0x000fc60000000000 */
[----:B------:R-:W-:-:S04]  /*110f0*/  IMAD.HI.U32 R2, R2, R13, RZ ;  /* 0x0000000d02027227 */ /* 0x000fc800078e00ff */
[----:B------:R-:W-:-:S04]  /*11100*/  IMAD.MOV R3, RZ, RZ, -R3 ;  /* 0x000000ffff037224 */ /* 0x000fc800078e0a03 */
        /* <DEDUP_REMOVED lines=8> */
[----:B------:R-:W-:-:S04]  /*11190*/  @P0 VIADD R2, R2, 0x1 ;  /* 0x0000000102020836 */ /* 0x000fc80000000000 */
[----:B------:R-:W-:Y:S01]  /*111a0*/  @!P2 IMAD.MOV R2, RZ, RZ, -R2 ;  /* 0x000000ffff02a224 */ /* 0x000fe200078e0a02 */
[----:B------:R-:W-:-:S05]  /*111b0*/  @!P1 LOP3.LUT R2, RZ, R8, RZ, 0x33, !PT ;  /* 0x00000008ff029212 */ /* 0x000fca00078e33ff */
[----:B------:R-:W-:Y:S02]  /*111c0*/  IMAD R9, R7, R2, RZ ;  /* 0x0000000207097224 */ /* 0x000fe400078e02ff */
[----:B------:R-:W-:Y:S02]  /*111d0*/  IMAD.MOV R2, RZ, RZ, -R2 ;  /* 0x000000ffff027224 */ /* 0x000fe400078e0a02 */
[----:B------:R-:W-:Y:S02]  /*111e0*/  IMAD.MOV R10, RZ, RZ, -R9 ;  /* 0x000000ffff0a7224 */ /* 0x000fe400078e0a09 */
[----:B------:R-:W-:Y:S02]  /*111f0*/  IMAD R8, R8, R2, R5 ;  /* 0x0000000208087224 */ /* 0x000fe400078e0205 */
[----:B------:R-:W-:Y:S01]  /*11200*/  IMAD.MOV.U32 R2, RZ, RZ, RZ ;  /* 0x000000ffff027224 */ /* 0x000fe200078e00ff */
[----:B------:R-:W-:Y:S02]  /*11210*/  VIADDMNMX R7, R10, UR5, R7, PT ;  /* 0x000000050a077c46 */ /* 0x000fe4000b800107 */
[----:B------:R-:W-:-:S02]  /*11220*/  IADD3 R9, R9, 0x1000000, R8 ;  /* 0x0100000009097810 */ /* 0x000fc40007ffe008 */
[----:B------:R-:W-:-:S04]  /*11230*/  IABS R10, R7 ;  /* 0x00000007000a7213 */ /* 0x000fc80000000000 */
[----:B------:R-:W0:Y:S08]  /*11240*/  I2F.RP R11, R10 ;  /* 0x0000000a000b7306 */ /* 0x000e300000209400 */
[----:B0-----:R-:W0:Y:S02]  /*11250*/  MUFU.RCP R11, R11 ;  /* 0x0000000b000b7308 */ /* 0x001e240000001000 */
[----:B0-----:R-:W-:Y:S01]  /*11260*/  VIADD R3, R11, 0xffffffe ;  /* 0x0ffffffe0b037836 */ /* 0x001fe20000000000 */
[----:B------:R-:W-:-:S05]  /*11270*/  IABS R11, R7 ;  /* 0x00000007000b7213 */ /* 0x000fca0000000000 */
[----:B------:R-:W0:Y:S02]  /*11280*/  F2I.FTZ.U32.TRUNC.NTZ R3, R3 ;  /* 0x0000000300037305 */ /* 0x000e24000021f000 */
[----:B0-----:R-:W-:-:S04]  /*11290*/  IMAD.MOV R5, RZ, RZ, -R3 ;  /* 0x000000ffff057224 */ /* 0x001fc800078e0a03 */
[----:B------:R-:W-:-:S04]  /*112a0*/  IMAD R5, R5, R10, RZ ;  /* 0x0000000a05057224 */ /* 0x000fc800078e02ff */
[----:B------:R-:W-:Y:S01]  /*112b0*/  IMAD.HI.U32 R2, R3, R5, R2 ;  /* 0x0000000503027227 */ /* 0x000fe200078e0002 */
[----:B------:R-:W-:-:S03]  /*112c0*/  IABS R5, R8 ;  /* 0x0000000800057213 */ /* 0x000fc60000000000 */
[----:B------:R-:W-:Y:S02]  /*112d0*/  IMAD.MOV R3, RZ, RZ, -R11 ;  /* 0x000000ffff037224 */ /* 0x000fe400078e0a0b */
        /* <DEDUP_REMOVED lines=11> */
[----:B------:R-:W-:Y:S01]  /*11390*/  @!P1 LOP3.LUT R2, RZ, R7, RZ, 0x33, !PT ;  /* 0x00000007ff029212 */ /* 0x000fe200078e33ff */
[----:B------:R-:W-:-:S04]  /*113a0*/  IMAD.MOV R7, RZ, RZ, -R7 ;  /* 0x000000ffff077224 */ /* 0x000fc800078e0a07 */
[----:B------:R-:W-:-:S05]  /*113b0*/  IMAD R3, R2, R7, R9 ;  /* 0x0000000702037224 */ /* 0x000fca00078e0209 */
[----:B------:R1:W-:Y:S02]  /*113c0*/  STL [R1+0x8], R3 ;  /* 0x0000080301007387 */ /* 0x0003e40000100800 */
.L_x_1242:
[----:B01----:R-:W-:-:S05]  /*113d0*/  LOP3.LUT R3, RZ, R2, RZ, 0x33, !PT ;  /* 0x00000002ff037212 */ /* 0x003fca00078e33ff */
[----:B------:R-:W-:-:S05]  /*113e0*/  IMAD.IADD R2, R4, 0x1, R3 ;  /* 0x0000000104027824 */ /* 0x000fca00078e0203 */
[----:B------:R1:W-:Y:S01]  /*113f0*/  STL [R1+0x4], R2 ;  /* 0x0000040201007387 */ /* 0x0003e20000100800 */
[----:B------:R-:W-:Y:S05]  /*11400*/  BRA `(.L_x_1243) ;  /* 0x0000000000107947 */ /* 0x000fea0003800000 */
.L_x_1238:
[----:B------:R-:W-:Y:S01]  /*11410*/  IMAD.U32 R2, RZ, RZ, UR6 ;  /* 0x00000006ff027e24 */ /* 0x000fe2000f8e00ff */
[----:B------:R0:W-:Y:S04]  /*11420*/  STL [R1+0x4], RZ ;  /* 0x000004ff01007387 */ /* 0x0001e80000100800 */
[----:B------:R0:W-:Y:S04]  /*11430*/  STL [R1+0x8], RZ ;  /* 0x000008ff01007387 */ /* 0x0001e80000100800 */
[----:B------:R0:W-:Y:S02]  /*11440*/  STL [R1], R2 ;  /* 0x0000000201007387 */ /* 0x0001e40000100800 */
.L_x_1243:
[----:B------:R-:W2:Y:S04]  /*11450*/  LDL R8, [R1] ;  /* 0x0000000001087983 */ /* 0x000ea80000100800 */
[----:B------:R-:W2:Y:S04]  /*11460*/  LDL R9, [R1+0x4] ;  /* 0x0000040001097983 */ /* 0x000ea80000100800 */
[----:B------:R-:W2:Y:S04]  /*11470*/  LDL R10, [R1+0x8] ;  /* 0x00000800010a7983 */ /* 0x000ea80000100800 */
[----:B------:R-:W2:Y:S01]  /*11480*/  LDL R11, [R1+0xc] ;  /* 0x00000c00010b7983 */ /* 0x000ea20000100800 */
[----:B------:R-:W-:-:S13]  /*11490*/  ISETP.NE.AND P0, PT, R0, RZ, PT ;  /* 0x000000ff0000720c */ /* 0x000fda0003f05270 */
[----:B------:R-:W3:Y:S01]  /*114a0*/  @!P0 S2R R3, SR_CgaCtaId ;  /* 0x0000000000038919 */ /* 0x000ee20000008800 */
[----:B------:R-:W-:-:S04]  /*114b0*/  @!P0 MOV R0, 0x400 ;  /* 0x0000040000008802 */ /* 0x000fc80000000f00 */
[----:B---3--:R-:W-:-:S05]  /*114c0*/  @!P0 LEA R0, R3, R0, 0x18 ;  /* 0x0000000003008211 */ /* 0x008fca00078ec0ff */
[----:B--2---:R2:W-:Y:S01]  /*114d0*/  @!P0 STS.128 [R0+0x2a8d0], R8 ;  /* 0x02a8d00800008388 */ /* 0x0045e20000000c00 */
[----:B------:R-:W-:Y:S06]  /*114e0*/  BAR.ARV 0x5, 0x180 ;  /* 0x0146000000007b1d */ /* 0x000fec0000002000 */
.L_x_1236:
[----:B--2---:R-:W2:Y:S01]  /*114f0*/  LDL R0, [R1+0xc] ;  /* 0x00000c0001007983 */ /* 0x004ea20000100800 */
[----:B------:R-:W-:Y:S01]  /*11500*/  ULDC UR4, c[0x0][0xc3c] ;  /* 0x00030f0000047ab9 */ /* 0x000fe20000000800 */
[----:B------:R-:W-:Y:S01]  /*11510*/  IMAD.MOV.U32 R19, RZ, RZ, RZ ;  /* 0x000000ffff137224 */ /* 0x000fe200078e00ff */
[----:B--2---:R-:W-:Y:S01]  /*11520*/  ISETP.GE.AND P0, PT, R0, UR4, PT ;  /* 0x0000000400007c0c */ /* 0x004fe2000bf06270 */
[----:B------:R-:W-:-:S05]  /*11530*/  IMAD.MOV.U32 R0, RZ, RZ, 0x1 ;  /* 0x00000001ff007424 */ /* 0x000fca00078e00ff */
[----:B------:R2:W-:Y:S04]  /*11540*/  STL [R1+0x10], R0 ;  /* 0x0000100001007387 */ /* 0x0005e80000100800 */
[----:B------:R2:W-:Y:S03]  /*11550*/  STL [R1+0x50], RZ ;  /* 0x000050ff01007387 */ /* 0x0005e60000100800 */
[----:B------:R-:W-:Y:S05]  /*11560*/  @P0 BRA `(.L_x_1244) ;  /* 0x0000006000500947 */ /* 0x000fea0003800000 */
[----:B------:R-:W4:Y:S01]  /*11570*/  S2UR UR5, SR_CgaCtaId ;  /* 0x00000000000579c3 */ /* 0x000f220000008800 */
[C---:B--2---:R-:W-:Y:S01]  /*11580*/  IMAD.SHL.U32 R0, R6.reuse, 0x8, RZ ;  /* 0x0000000806007824 */ /* 0x044fe200078e00ff */
[----:B------:R-:W-:Y:S01]  /*11590*/  LOP3.LUT R4, R6, 0x7f, RZ, 0xc0, !PT ;  /* 0x0000007f06047812 */ /* 0x000fe200078ec0ff */
[----:B------:R-:W-:Y:S01]  /*115a0*/  UMOV UR4, 0x400 ;  /* 0x0000040000047882 */ /* 0x000fe20000000000 */
[----:B------:R-:W-:Y:S01]  /*115b0*/  BSSY B8, `(.L_x_1244) ;  /* 0x000060f000087945 */ /* 0x000fe20003800000 */
[----:B------:R-:W-:Y:S01]  /*115c0*/  IMAD.MOV.U32 R19, RZ, RZ, RZ ;  /* 0x000000ffff137224 */ /* 0x000fe200078e00ff */
[----:B------:R-:W-:Y:S01]  /*115d0*/  LOP3.LUT R3, R0, 0x1f8, RZ, 0xc0, !PT ;  /* 0x000001f800037812 */ /* 0x000fe200078ec0ff */
[----:B01----:R-:W-:Y:S01]  /*115e0*/  IMAD.SHL.U32 R2, R4, 0x8, RZ ;  /* 0x0000000804027824 */ /* 0x003fe200078e00ff */
[----:B------:R-:W-:Y:S01]  /*115f0*/  LOP3.LUT R0, R0, 0x38, RZ, 0xc0, !PT ;  /* 0x0000003800007812 */ /* 0x000fe200078ec0ff */
[----:B------:R-:W-:Y:S01]  /*11600*/  ULDC UR38, c[0x0][0xc] ;  /* 0x0000030000267ab9 */ /* 0x000fe20000000800 */
[----:B------:R-:W-:Y:S01]  /*11610*/  LOP3.LUT R3, R3, 0x38, R6, 0x78, !PT ;  /* 0x0000003803037812 */ /* 0x000fe200078e7806 */
[----:B------:R-:W-:Y:S01]  /*11620*/  IMAD.SHL.U32 R6, R6, 0x10, RZ ;  /* 0x0000001006067824 */ /* 0x000fe200078e00ff */
[----:B------:R-:W-:-:S02]  /*11630*/  ULDC.64 UR36, c[0x0][0x198] ;  /* 0x0000660000247ab9 */ /* 0x000fc40000000a00 */
[----:B------:R-:W-:Y:S02]  /*11640*/  LOP3.LUT R3, R3, 0x200, R2, 0xf8, !PT ;  /* 0x0000020003037812 */ /* 0x000fe400078ef802 */
[----:B------:R-:W-:-:S04]  /*11650*/  SHF.R.U32.HI R2, RZ, 0x3, R4 ;  /* 0x00000003ff027819 */ /* 0x000fc80000011604 */
[----:B------:R-:W-:Y:S01]  /*11660*/  LOP3.LUT R4, R2, 0x70, R6, 0xf8, !PT ;  /* 0x0000007002047812 */ /* 0x000fe200078ef806 */
[----:B------:R-:W-:Y:S01]  /*11670*/  IMAD.MOV.U32 R2, RZ, RZ, 0x1 ;  /* 0x00000001ff027424 */ /* 0x000fe200078e00ff */
[----:B----4-:R-:W-:-:S06]  /*11680*/  ULEA UR4, UR5, UR4, 0x18 ;  /* 0x0000000405047291 */ /* 0x010fcc000f8ec03f */
[----:B------:R-:W-:-:S04]  /*11690*/  IMAD.U32 R18, RZ, RZ, UR4 ;  /* 0x00000004ff127e24 */ /* 0x000fc8000f8e00ff */
[----:B------:R-:W-:-:S05]  /*116a0*/  IMAD R3, R3, 0x2, R18 ;  /* 0x0000000203037824 */ /* 0x000fca00078e0212 */
[----:B------:R-:W-:Y:S04]  /*116b0*/  STL [R1+0x20], R3 ;  /* 0x0000200301007387 */ /* 0x000fe80000100800 */
[----:B------:R-:W-:Y:S04]  /*116c0*/  STL [R1+0x50], RZ ;  /* 0x000050ff01007387 */ /* 0x000fe80000100800 */
[----:B------:R0:W-:Y:S02]  /*116d0*/  STL [R1+0x10], R2 ;  /* 0x0000100201007387 */ /* 0x0001e40000100800 */
[----:B0-----:R-:W-:-:S02]  /*116e0*/  LOP3.LUT R2, R0, 0x40, RZ, 0xfc, !PT ;  /* 0x0000004000027812 */ /* 0x001fc400078efcff */
[----:B------:R-:W-:-:S07]  /*116f0*/  LOP3.LUT R0, R0, 0x80, RZ, 0xfc, !PT ;  /* 0x0000008000007812 */ /* 0x000fce00078efcff */
.L_x_1356:
[----:B---3--:R-:W2:Y:S01]  /*11700*/  LDL R9, [R1+0xc] ;  /* 0x00000c0001097983 */ /* 0x008ea20000100800 */
[----:B------:R-:W-:Y:S05]  /*11710*/  YIELD ;  /* 0x0000000000007946 */ /* 0x000fea0003800000 */
[----:B------:R-:W-:Y:S01]  /*11720*/  ULDC.64 UR4, c[0x0][0xa28] ;  /* 0x00028a0000047ab9 */ /* 0x000fe20000000a00 */
[----:B------:R-:W-:Y:S01]  /*11730*/  IMAD.MOV.U32 R0, RZ, RZ, RZ ;  /* 0x000000ffff007224 */ /* 0x000fe200078e00ff */
[----:B------:R-:W-:Y:S01]  /*11740*/  ISETP.NE.U32.AND P0, PT, RZ, UR4, PT ;  /* 0x00000004ff007c0c */ /* 0x000fe2000bf05070 */
[----:B01----:R-:W0:Y:S01]  /*11750*/  LDC.64 R4, c[0x0][0xa00] ;  /* 0x00028000ff047b82 */ /* 0x003e220000000a00 */
[----:B------:R-:W-:Y:S01]  /*11760*/  ULDC.64 UR8, c[0x0][0x208] ;  /* 0x0000820000087ab9 */ /* 0x000fe20000000a00 */
[----:B------:R-:W-:Y:S01]  /*11770*/  IMAD.MOV.U32 R10, RZ, RZ, RZ ;  /* 0x000000ffff0a7224 */ /* 0x000fe200078e00ff */
[----:B------:R-:W-:Y:S01]  /*11780*/  ISETP.NE.AND.EX P0, PT, RZ, UR5, PT, P0 ;  /* 0x00000005ff007c0c */ /* 0x000fe2000bf05300 */
[----:B------:R-:W-:Y:S01]  /*11790*/  ULDC.64 UR4, c[0x0][0xa18] ;  /* 0x0002860000047ab9 */ /* 0x000fe20000000a00 */
[----:B------:R-:W-:-:S11]  /*117a0*/  ULDC.64 UR6, c[0x0][0xa08] ;  /* 0x0002820000067ab9 */ /* 0x000fd60000000a00 */
[----:B------:R-:W2:Y:S02]  /*117b0*/  @P0 LDC.64 R2, c[0x0][0xa28] ;  /* 0x00028a00ff020b82 */ /* 0x000ea40000000a00 */
[----:B--2---:R-:W-:-:S05]  /*117c0*/  @P0 IMAD.WIDE R2, R9, 0x4, R2 ;  /* 0x0000000409020825 */ /* 0x004fca00078e0202 */
[----:B------:R1:W5:Y:S01]  /*117d0*/  @P0 LDG.E R0, desc[UR8][R2.64] ;  /* 0x0000000802000981 */ /* 0x000362000c1e1900 */
[----:B------:R-:W-:Y:S01]  /*117e0*/  ISETP.NE.U32.AND P0, PT, RZ, UR4, PT ;  /* 0x00000004ff007c0c */ /* 0x000fe2000bf05070 */
[----:B0-----:R-:W-:Y:S01]  /*117f0*/  IMAD.WIDE R4, R9, 0x4, R4 ;  /* 0x0000000409047825 */ /* 0x001fe200078e0204 */
[----:B------:R-:W-:Y:S02]  /*11800*/  ISETP.NE.U32.AND P1, PT, RZ, UR6, PT ;  /* 0x00000006ff007c0c */ /* 0x000fe4000bf25070 */
[----:B------:R-:W-:Y:S01]  /*11810*/  ISETP.NE.AND.EX P2, PT, RZ, UR5, PT, P0 ;  /* 0x00000005ff007c0c */ /* 0x000fe2000bf45300 */
[----:B------:R-:W-:Y:S01]  /*11820*/  ULDC.64 UR4, c[0x0][0xa00] ;  /* 0x0002800000047ab9 */ /* 0x000fe20000000a00 */
[----:B------:R-:W-:Y:S01]  /*11830*/  ISETP.NE.AND.EX P1, PT, RZ, UR7, PT, P1 ;  /* 0x00000007ff007c0c */ /* 0x000fe2000bf25310 */
[----:B------:R-:W-:Y:S01]  /*11840*/  IMAD.MOV.U32 R8, RZ, RZ, RZ ;  /* 0x000000ffff087224 */ /* 0x000fe200078e00ff */
[----:B------:R-:W-:Y:S01]  /*11850*/  ISETP.NE.U32.AND P0, PT, RZ, UR4, PT ;  /* 0x00000004ff007c0c */ /* 0x000fe2000bf05070 */
[----:B-1----:R-:W0:Y:S03]  /*11860*/  LDC.64 R2, c[0x0][0xa08] ;  /* 0x00028200ff027b82 */ /* 0x002e260000000a00 */
[----:B------:R-:W-:-:S05]  /*11870*/  ISETP.NE.AND.EX P0, PT, RZ, UR5, PT, P0 ;  /* 0x00000005ff007c0c */ /* 0x000fca000bf05300 */
[----:B------:R-:W1:Y:S08]  /*11880*/  @P2 LDC.64 R6, c[0x0][0xa18] ;  /* 0x00028600ff062b82 */ /* 0x000e700000000a00 */
[----:B------:R-:W2:Y:S01]  /*11890*/  @P0 LDG.E R10, desc[UR8][R4.64] ;  /* 0x00000008040a0981 */ /* 0x000ea2000c1e1900 */
[----:B------:R-:W-:Y:S01]  /*118a0*/  ULDC UR4, c[0x0][0x288] ;  /* 0x0000a20000047ab9 */ /* 0x000fe20000000800 */
[----:B0-----:R-:W-:-:S05]  /*118b0*/  IMAD.WIDE R2, R9, 0x4, R2 ;  /* 0x0000000409027825 */ /* 0x001fca00078e0202 */
[----:B------:R-:W5:Y:S01]  /*118c0*/  @P1 LDG.E R8, desc[UR8][R2.64] ;  /* 0x0000000802081981 */ /* 0x000f62000c1e1900 */
[----:B-1----:R-:W-:-:S03]  /*118d0*/  @P2 IMAD.WIDE R6, R9, 0x4, R6 ;  /* 0x0000000409062825 */ /* 0x002fc600078e0206 */
        /* <DEDUP_REMOVED lines=14> */
[----:B------:R-:W-:Y:S02]  /*119c0*/  ULDC.64 UR4, c[0x0][0x208] ;  /* 0x0000820000047ab9 */ /* 0x000fe40000000a00 */
[----:B------:R-:W0:Y:S04]  /*119d0*/  LDG.E R7, desc[UR4][R4.64] ;  /* 0x0000000404077981 */ /* 0x000e28000c1e1900 */
[----:B------:R-:W0:Y:S02]  /*119e0*/  LDG.E R4, desc[UR4][R4.64+0x4] ;  /* 0x0000040404047981 */ /* 0x000e24000c1e1900 */
[----:B0-----:R-:W-:-:S05]  /*119f0*/  IMAD.IADD R10, R4, 0x1, -R7 ;  /* 0x00000001040a7824 */ /* 0x001fca00078e0a07 */
[----:B------:R1:W-:Y:S02]  /*11a00*/  STL [R1+0x2c], R10 ;  /* 0x00002c0a01007387 */ /* 0x0003e40000100800 */
.L_x_1245:
[----:B------:R-:W2:Y:S01]  /*11a10*/  LDL.LU R5, [R1+0x8] ;  /* 0x0000080001057983 */ /* 0x000ea20000300800 */
[----:B------:R-:W-:Y:S02]  /*11a20*/  ULDC.64 UR4, c[0x0][0xa20] ;  /* 0x0002880000047ab9 */ /* 0x000fe40000000a00 */
[----:B------:R-:W-:-:S04]  /*11a30*/  ISETP.NE.U32.AND P0, PT, RZ, UR4, PT ;  /* 0x00000004ff007c0c */ /* 0x000fc8000bf05070 */
[----:B------:R-:W-:Y:S02]  /*11a40*/  ISETP.NE.AND.EX P0, PT, RZ, UR5, PT, P0 ;  /* 0x00000005ff007c0c */ /* 0x000fe4000bf05300 */
[C---:B--2---:R-:W-:Y:S02]  /*11a50*/  LOP3.LUT R7, R5.reuse, 0xff000000, RZ, 0xc0, !PT ;  /* 0xff00000005077812 */ /* 0x044fe400078ec0ff */
[C---:B------:R-:W-:Y:S02]  /*11a60*/  LOP3.LUT R4, R5.reuse, 0xff0000, RZ, 0xc0, !PT ;  /* 0x00ff000005047812 */ /* 0x040fe400078ec0ff */
[----:B------:R-:W-:Y:S02]  /*11a70*/  SHF.R.U32.HI R7, RZ, 0x8, R7 ;  /* 0x00000008ff077819 */ /* 0x000fe40000011607 */
[----:B------:R-:W-:Y:S02]  /*11a80*/  LOP3.LUT R16, R5, 0xffff, RZ, 0xc0, !PT ;  /* 0x0000ffff05107812 */ /* 0x000fe400078ec0ff */
[----:B------:R-:W-:Y:S01]  /*11a90*/  LEA.HI R7, R4, R7, RZ, 0x10 ;  /* 0x0000000704077211 */ /* 0x000fe200078f80ff */
[----:B-----5:R-:W-:-:S05]  /*11aa0*/  IMAD.IADD R4, R8, 0x1, R0 ;  /* 0x0000000108047824 */ /* 0x020fca00078e0200 */
[----:B------:R2:W-:Y:S01]  /*11ab0*/  STL [R1+0x14], R4 ;  /* 0x0000140401007387 */ /* 0x0005e20000100800 */
[----:B------:R-:W-:Y:S05]  /*11ac0*/  @!P0 BRA `(.L_x_1246) ;  /* 0x0000000000148947 */ /* 0x000fea0003800000 */
[----:B------:R-:W3:Y:S01]  /*11ad0*/  LDC.64 R2, c[0x0][0xa20] ;  /* 0x00028800ff027b82 */ /* 0x000ee20000000a00 */
[----:B------:R-:W-:Y:S01]  /*11ae0*/  ULDC.64 UR4, c[0x0][0x208] ;  /* 0x0000820000047ab9 */ /* 0x000fe20000000a00 */
[----:B---3--:R-:W-:-:S05]  /*11af0*/  IMAD.WIDE R2, R9, 0x4, R2 ;  /* 0x0000000409027825 */ /* 0x008fca00078e0202 */
[----:B------:R3:W5:Y:S01]  /*11b00*/  LDG.E R6, desc[UR4][R2.64] ;  /* 0x0000000402067981 */ /* 0x000762000c1e1900 */
[----:B------:R-:W-:Y:S05]  /*11b10*/  BRA `(.L_x_1247) ;  /* 0x0000000000147947 */ /* 0x000fea0003800000 */
.L_x_1246:
[----:B------:R-:W-:Y:S05]  /*11b20*/  @!P1 BRA `(.L_x_1247) ;  /* 0x0000000000109947 */ /* 0x000fea0003800000 */
[----:B------:R-:W-:Y:S02]  /*11b30*/  ULDC.64 UR4, c[0x0][0x208] ;  /* 0x0000820000047ab9 */ /* 0x000fe40000000a00 */
[----:B------:R-:W3:Y:S04]  /*11b40*/  LDG.E R6, desc[UR4][R2.64] ;  /* 0x0000000402067981 */ /* 0x000ee8000c1e1900 */
[----:B------:R-:W3:Y:S02]  /*11b50*/  LDG.E R2, desc[UR4][R2.64+0x4] ;  /* 0x0000040402027981 */ /* 0x000ee4000c1e1900 */
[----:B---3--:R-:W-:-:S07]  /*11b60*/  IMAD.IADD R6, R2, 0x1, -R6 ;  /* 0x0000000102067824 */ /* 0x008fce00078e0a06 */
.L_x_1247:
[----:B--2---:R-:W2:Y:S01]  /*11b70*/  LDL.LU R4, [R1+0x4] ;  /* 0x0000040001047983 */ /* 0x004ea20000300800 */
[----:B---3--:R-:W3:Y:S01]  /*11b80*/  LDC R2, c[0x0][0x448] ;  /* 0x00011200ff027b82 */ /* 0x008ee20000000800 */
[----:B-----5:R-:W-:Y:S01]  /*11b90*/  IMAD.IADD R0, R6, 0x1, -R0 ;  /* 0x0000000106007824 */ /* 0x020fe200078e0a00 */
[----:B---3--:R-:W-:-:S13]  /*11ba0*/  ISETP.NE.AND P1, PT, R2, 0x1, PT ;  /* 0x000000010200780c */ /* 0x008fda0003f25270 */
[----:B------:R-:W3:Y:S08]  /*11bb0*/  @P1 LDC R3, c[0x0][0x44c] ;  /* 0x00011300ff031b82 */ /* 0x000ef00000000800 */
[----:B------:R-:W4:Y:S01]  /*11bc0*/  @P1 LDC R2, c[0x0][0x450] ;  /* 0x00011400ff021b82 */ /* 0x000f220000000800 */
[----:B--2---:R-:W-:-:S04]  /*11bd0*/  IMAD.SHL.U32 R11, R4, 0x80, RZ ;  /* 0x00000080040b7824 */ /* 0x004fc800078e00ff */
[----:B------:R-:W-:Y:S01]  /*11be0*/  VIADD R4, R11, 0x7f ;  /* 0x0000007f0b047836 */ /* 0x000fe20000000000 */
[----:B------:R2:W-:Y:S03]  /*11bf0*/  STL [R1+0x28], R11 ;  /* 0x0000280b01007387 */ /* 0x0005e60000100800 */
[----:B---3--:R-:W-:-:S04]  /*11c00*/  @P1 IMAD.HI.U32 R3, R4, R3, RZ ;  /* 0x0000000304031227 */ /* 0x008fc800078e00ff */
[----:B------:R-:W-:Y:S01]  /*11c10*/  IMAD.MOV.U32 R6, RZ, RZ, R4 ;  /* 0x000000ffff067224 */ /* 0x000fe200078e0004 */
[----:B----4-:R-:W-:Y:S01]  /*11c20*/  @P1 SHF.R.U32.HI R6, RZ, R2, R3 ;  /* 0x00000002ff061219 */ /* 0x010fe20000011603 */
[----:B------:R-:W-:-:S04]  /*11c30*/  VIADD R2, R0, 0x5f ;  /* 0x0000005f00027836 */ /* 0x000fc80000000000 */
[----:B------:R-:W-:-:S05]  /*11c40*/  IMAD.HI R2, R2, 0x2aaaaaab, RZ ;  /* 0x2aaaaaab02027827 */ /* 0x000fca00078e02ff */
[----:B------:R-:W-:-:S04]  /*11c50*/  SHF.R.U32.HI R3, RZ, 0x1f, R2 ;  /* 0x0000001fff037819 */ /* 0x000fc80000011602 */
[----:B------:R-:W-:Y:S02]  /*11c60*/  LEA.HI.SX32 R9, R2, R3, 0x1c ;  /* 0x0000000302097211 */ /* 0x000fe400078fe2ff */
[----:B------:R-:W-:-:S03]  /*11c70*/  IADD3 R2, R0, 0x1, -R10 ;  /* 0x0000000100027810 */ /* 0x000fc60007ffe80a */
[----:B------:R2:W-:Y:S02]  /*11c80*/  STL [R1+0x58], R9 ;  /* 0x0000580901007387 */ /* 0x0005e40000100800 */
[----:B------:R-:W-:Y:S02]  /*11c90*/  IMAD.IADD R6, R2, 0x1, R6 ;  /* 0x0000000102067824 */ /* 0x000fe400078e0206 */
[----:B------:R-:W3:Y:S02]  /*11ca0*/  LDC.64 R2, c[0x0][0x9e0] ;  /* 0x00027800ff027b82 */ /* 0x000ee40000000a00 */
[----:B---3--:R-:W-:Y:S01]  /*11cb0*/  ISETP.GE.AND P2, PT, R3, 0x1, PT ;  /* 0x000000010300780c */ /* 0x008fe20003f46270 */
[----:B------:R-:W-:-:S12]  /*11cc0*/  IMAD.IADD R2, R6, 0x1, R2 ;  /* 0x0000000106027824 */ /* 0x000fd800078e0202 */
[----:B--2---:R-:W-:Y:S05]  /*11cd0*/  @!P2 BRA `(.L_x_1248) ;  /* 0x000000000048a947 */ /* 0x004fea0003800000 */
[C---:B------:R-:W-:Y:S01]  /*11ce0*/  ISETP.GT.AND P0, PT, R6.reuse, RZ, PT ;  /* 0x000000ff0600720c */ /* 0x040fe20003f04270 */
[----:B------:R-:W-:Y:S01]  /*11cf0*/  BSSY B0, `(.L_x_1249) ;  /* 0x000000e000007945 */ /* 0x000fe20003800000 */
[----:B------:R-:W-:-:S11]  /*11d00*/  VIADD R8, R6, 0xffffffff ;  /* 0xffffffff06087836 */ /* 0x000fd60000000000 */
[----:B------:R-:W-:Y:S05]  /*11d10*/  @P0 BRA `(.L_x_1250) ;  /* 0x00000000001c0947 */ /* 0x000fea0003800000 */
[----:B------:R-:W-:Y:S01]  /*11d20*/  ISETP.NE.AND P0, PT, R3, 0x1, PT ;  /* 0x000000010300780c */ /* 0x000fe20003f05270 */
[----:B------:R-:W-:-:S12]  /*11d30*/  IMAD.MOV R6, RZ, RZ, -R6 ;  /* 0x000000ffff067224 */ /* 0x000fd800078e0a06 */
[----:B------:R-:W2:Y:S02]  /*11d40*/  @P0 LDC.64 R4, c[0x0][0x9e8] ;  /* 0x00027a00ff040b82 */ /* 0x000ea40000000a00 */
[----:B--2---:R-:W-:-:S05]  /*11d50*/  @P0 IMAD.HI.U32 R4, R6, R4, RZ ;  /* 0x0000000406040227 */ /* 0x004fca00078e00ff */
[----:B------:R-:W-:-:S04]  /*11d60*/  @P0 SHF.R.U32.HI R6, RZ, R5, R4 ;  /* 0x00000005ff060219 */ /* 0x000fc80000011604 */
[----:B------:R-:W-:Y:S01]  /*11d70*/  LOP3.LUT R8, RZ, R6, RZ, 0x33, !PT ;  /* 0x00000006ff087212 */ /* 0x000fe200078e33ff */
[----:B------:R-:W-:Y:S06]  /*11d80*/  BRA `(.L_x_1251) ;  /* 0x0000000000107947 */ /* 0x000fec0003800000 */
.L_x_1250:
[----:B------:R-:W-:-:S13]  /*11d90*/  ISETP.NE.AND P0, PT, R3, 0x1, PT ;  /* 0x000000010300780c */ /* 0x000fda0003f05270 */
[----:B------:R-:W2:Y:S02]  /*11da0*/  @P0 LDC.64 R4, c[0x0][0x9e8] ;  /* 0x00027a00ff040b82 */ /* 0x000ea40000000a00 */
[----:B--2---:R-:W-:-:S05]  /*11db0*/  @P0 IMAD.HI.U32 R4, R8, R4, RZ ;  /* 0x0000000408040227 */ /* 0x004fca00078e00ff */
[----:B------:R-:W-:-:S07]  /*11dc0*/  @P0 SHF.R.U32.HI R8, RZ, R5, R4 ;  /* 0x00000005ff080219 */ /* 0x000fce0000011604 */
.L_x_1251:
[----:B------:R-:W-:Y:S05]  /*11dd0*/  BSYNC B0 ;  /* 0x0000000000007941 */ /* 0x000fea0003800000 */
.L_x_1249:
[----:B------:R-:W-:-:S05]  /*11de0*/  IMAD R8, R8, R3, R3 ;  /* 0x0000000308087224 */ /* 0x000fca00078e0203 */
[----:B------:R-:W-:-:S07]  /*11df0*/  VIMNMX R2, R2, R8, PT ;  /* 0x0000000802027248 */ /* 0x000fce0003fe0100 */
.L_x_1248:
[----:B------:R-:W2:Y:S01]  /*11e00*/  @P1 LDC R4, c[0x0][0x44c] ;  /* 0x00011300ff041b82 */ /* 0x000ea20000000800 */
[----:B------:R-:W-:Y:S01]  /*11e10*/  VIADD R2, R2, 0x5f ;  /* 0x0000005f02027836 */ /* 0x000fe20000000000 */
[----:B------:R-:W-:Y:S01]  /*11e20*/  ULDC UR4, c[0x0][0x9dc] ;  /* 0x0002770000047ab9 */ /* 0x000fe20000000800 */
[----:B------:R-:W-:Y:S02]  /*11e30*/  IMAD.MOV.U32 R5, RZ, RZ, R11 ;  /* 0x000000ffff057224 */ /* 0x000fe400078e000b */
[----:B------:R-:W-:-:S03]  /*11e40*/  IMAD.HI R2, R2, 0x2aaaaaab, RZ ;  /* 0x2aaaaaab02027827 */ /* 0x000fc600078e02ff */
[----:B------:R-:W3:Y:S01]  /*11e50*/  @P1 LDC R6, c[0x0][0x450] ;  /* 0x00011400ff061b82 */ /* 0x000ee20000000800 */
[----:B--2---:R-:W-:-:S05]  /*11e60*/  @P1 IMAD.HI.U32 R4, R11, R4, RZ ;  /* 0x000000040b041227 */ /* 0x004fca00078e00ff */
[----:B---3--:R-:W-:-:S04]  /*11e70*/  @P1 SHF.R.U32.HI R5, RZ, R6, R4 ;  /* 0x00000006ff051219 */ /* 0x008fc80000011604 */
[----:B------:R-:W-:Y:S02]  /*11e80*/  IADD3 R6, R5, R0, -R10 ;  /* 0x0000000005067210 */ /* 0x000fe40007ffe80a */
[----:B------:R-:W-:-:S04]  /*11e90*/  SHF.R.U32.HI R0, RZ, 0x1f, R2 ;  /* 0x0000001fff007819 */ /* 0x000fc80000011602 */
[----:B------:R-:W-:Y:S01]  /*11ea0*/  LEA.HI.SX32 R4, R2, R0, 0x1c ;  /* 0x0000000002047211 */ /* 0x000fe200078fe2ff */
[----:B------:R-:W-:-:S03]  /*11eb0*/  VIADD R2, R6, -UR4 ;  /* 0x8000000406027c36 */ /* 0x000fc60008000000 */
[----:B------:R-:W-:Y:S01]  /*11ec0*/  VIMNMX R0, R9, R4, PT ;  /* 0x0000000409007248 */ /* 0x000fe20003fe0100 */
[----:B------:R2:W-:Y:S01]  /*11ed0*/  STL [R1+0x54], R4 ;  /* 0x0000540401007387 */ /* 0x0005e20000100800 */
[----:B------:R-:W-:Y:S05]  /*11ee0*/  @!P2 BRA `(.L_x_1252) ;  /* 0x000000000044a947 */ /* 0x000fea0003800000 */
[----:B------:R-:W-:Y:S01]  /*11ef0*/  ISETP.GT.AND P0, PT, R6, -0x1, PT ;  /* 0xffffffff0600780c */ /* 0x000fe20003f04270 */
[----:B------:R-:W-:-:S12]  /*11f00*/  BSSY B0, `(.L_x_1253) ;  /* 0x000000d000007945 */ /* 0x000fd80003800000 */
[----:B------:R-:W-:Y:S05]  /*11f10*/  @P0 BRA `(.L_x_1254) ;  /* 0x00000000001c0947 */ /* 0x000fea0003800000 */
[----:B------:R-:W-:Y:S02]  /*11f20*/  ISETP.NE.AND P0, PT, R3, 0x1, PT ;  /* 0x000000010300780c */ /* 0x000fe40003f05270 */
[----:B------:R-:W-:-:S11]  /*11f30*/  LOP3.LUT R6, RZ, R6, RZ, 0x33, !PT ;  /* 0x00000006ff067212 */ /* 0x000fd600078e33ff */
[----:B--2---:R-:W2:Y:S02]  /*11f40*/  @P0 LDC.64 R4, c[0x0][0x9e8] ;  /* 0x00027a00ff040b82 */ /* 0x004ea40000000a00 */
[----:B--2---:R-:W-:-:S05]  /*11f50*/  @P0 IMAD.HI.U32 R4, R6, R4, RZ ;  /* 0x0000000406040227 */ /* 0x004fca00078e00ff */
[----:B------:R-:W-:-:S04]  /*11f60*/  @P0 SHF.R.U32.HI R6, RZ, R5, R4 ;  /* 0x00000005ff060219 */ /* 0x000fc80000011604 */
[----:B------:R-:W-:Y:S01]  /*11f70*/  LOP3.LUT R6, RZ, R6, RZ, 0x33, !PT ;  /* 0x00000006ff067212 */ /* 0x000fe200078e33ff */
[----:B------:R-:W-:Y:S06]  /*11f80*/  BRA `(.L_x_1255) ;  /* 0x0000000000107947 */ /* 0x000fec0003800000 */
.L_x_1254:
[----:B------:R-:W-:-:S13]  /*11f90*/  ISETP.NE.AND P0, PT, R3, 0x1, PT ;  /* 0x000000010300780c */ /* 0x000fda0003f05270 */
[----:B--2---:R-:W2:Y:S02]  /*11fa0*/  @P0 LDC.64 R4, c[0x0][0x9e8] ;  /* 0x00027a00ff040b82 */ /* 0x004ea40000000a00 */
[----:B--2---:R-:W-:-:S05]  /*11fb0*/  @P0 IMAD.HI.U32 R4, R6, R4, RZ ;  /* 0x0000000406040227 */ /* 0x004fca00078e00ff */
[----:B------:R-:W-:-:S07]  /*11fc0*/  @P0 SHF.R.U32.HI R6, RZ, R5, R4 ;  /* 0x00000005ff060219 */ /* 0x000fce0000011604 */
.L_x_1255:
[----:B------:R-:W-:Y:S05]  /*11fd0*/  BSYNC B0 ;  /* 0x0000000000007941 */ /* 0x000fea0003800000 */
.L_x_1253:
[----:B------:R-:W-:-:S05]  /*11fe0*/  IMAD R3, R6, R3, RZ ;  /* 0x0000000306037224 */ /* 0x000fca00078e02ff */
[----:B------:R-:W-:-:S07]  /*11ff0*/  VIMNMX R2, R2, R3, !PT ;  /* 0x0000000302027248 */ /* 0x000fce0007fe0100 */
.L_x_1252:
[----:B------:R-:W-:Y:S01]  /*12000*/  IMAD.HI R2, R2, 0x2aaaaaab, RZ ;  /* 0x2aaaaaab02027827 */ /* 0x000fe200078e02ff */
[----:B--2---:R-:W-:Y:S01]  /*12010*/  SHF.R.U32.HI R4, RZ, 0x10, R7 ;  /* 0x00000010ff047819 */ /* 0x004fe20000011607 */
[----:B------:R-:W-:Y:S01]  /*12020*/  BSSY B0, `(.L_x_1256) ;  /* 0x000002a000007945 */ /* 0x000fe20003800000 */
[----:B------:R-:W-:Y:S01]  /*12030*/  LOP3.LUT R8, R7, 0xff, RZ, 0xc0, !PT ;  /* 0x000000ff07087812 */ /* 0x000fe200078ec0ff */
[----:B------:R-:W-:Y:S01]  /*12040*/  IMAD.MOV.U32 R5, RZ, RZ, RZ ;  /* 0x000000ffff057224 */ /* 0x000fe200078e00ff */
[----:B------:R-:W-:Y:S02]  /*12050*/  SHF.R.U32.HI R3, RZ, 0x1f, R2 ;  /* 0x0000001fff037819 */ /* 0x000fe40000011602 */
[----:B------:R-:W-:Y:S01]  /*12060*/  ISETP.NE.AND P0, PT, R4, RZ, PT ;  /* 0x000000ff0400720c */ /* 0x000fe20003f05270 */
[----:B01----:R-:W-:Y:S01]  /*12070*/  IMAD.MOV.U32 R10, RZ, RZ, R5 ;  /* 0x000000ffff0a7224 */ /* 0x003fe200078e0005 */
[----:B------:R-:W-:-:S04]  /*12080*/  LEA.HI.SX32 R3, R2, R3, 0x1c ;  /* 0x0000000302037211 */ /* 0x000fc800078fe2ff */
[----:B------:R-:W-:-:S04]  /*12090*/  VIMNMX R9, RZ, R3, !PT ;  /* 0x00000003ff097248 */ /* 0x000fc80007fe0100 */
[----:B------:R-:W-:Y:S01]  /*120a0*/  ISETP.GT.AND P1, PT, R0, R9, PT ;  /* 0x000000090000720c */ /* 0x000fe20003f24270 */
[----:B------:R0:W-:Y:S02]  /*120b0*/  STL [R1+0x34], R9 ;  /* 0x0000340901007387 */ /* 0x0001e40000100800 */
[----:B------:R-:W1:Y:S02]  /*120c0*/  @!P0 LDC R4, c[0x0][0x9f0] ;  /* 0x00027c00ff048b82 */ /* 0x000e640000000800 */
[----:B------:R0:W-:Y:S04]  /*120d0*/  STL [R1+0x38], R5 ;  /* 0x0000380501007387 */ /* 0x0001e80000100800 */
[----:B------:R0:W-:Y:S04]  /*120e0*/  STL [R1+0x40], R8 ;  /* 0x0000400801007387 */ /* 0x0001e80000100800 */
[----:B------:R-:W-:Y:S05]  /*120f0*/  @!P1 BRA `(.L_x_1257) ;  /* 0x0000000000709947 */ /* 0x000fea0003800000 */
[-C--:B01----:R-:W-:Y:S02]  /*12100*/  IABS R5, R4.reuse ;  /* 0x0000000400057213 */ /* 0x083fe40000000000 */
[----:B------:R-:W-:Y:S02]  /*12110*/  IABS R7, R4 ;  /* 0x0000000400077213 */ /* 0x000fe40000000000 */
[----:B------:R-:W0:Y:S03]  /*12120*/  I2F.RP R2, R5 ;  /* 0x0000000500027306 */ /* 0x000e260000209400 */
[----:B------:R-:W-:-:S05]  /*12130*/  IMAD.MOV R7, RZ, RZ, -R7 ;  /* 0x000000ffff077224 */ /* 0x000fca00078e0a07 */
[----:B0-----:R-:W0:Y:S02]  /*12140*/  MUFU.RCP R2, R2 ;  /* 0x0000000200027308 */ /* 0x001e240000001000 */
[----:B0-----:R-:W-:-:S06]  /*12150*/  VIADD R2, R2, 0xffffffe ;  /* 0x0ffffffe02027836 */ /* 0x001fcc0000000000 */
[----:B------:R-:W0:Y:S02]  /*12160*/  F2I.FTZ.U32.TRUNC.NTZ R3, R2 ;  /* 0x0000000200037305 */ /* 0x000e24000021f000 */
[----:B0-----:R-:W-:-:S04]  /*12170*/  IMAD.MOV R2, RZ, RZ, -R3 ;  /* 0x000000ffff027224 */ /* 0x001fc800078e0a03 */
[----:B------:R-:W-:Y:S02]  /*12180*/  IMAD R6, R2, R5, RZ ;  /* 0x0000000502067224 */ /* 0x000fe400078e02ff */
[----:B------:R-:W-:-:S04]  /*12190*/  IMAD.MOV.U32 R2, RZ, RZ, RZ ;  /* 0x000000ffff027224 */ /* 0x000fc800078e00ff */
[----:B------:R-:W-:Y:S01]  /*121a0*/  IMAD.HI.U32 R6, R3, R6, R2 ;  /* 0x0000000603067227 */ /* 0x000fe200078e0002 */
[----:B------:R-:W-:-:S05]  /*121b0*/  IADD3 R3, R4, -0x1, R0 ;  /* 0xffffffff04037810 */ /* 0x000fca0007ffe000 */
[----:B------:R-:W-:-:S05]  /*121c0*/  IMAD.IADD R3, R3, 0x1, -R9 ;  /* 0x0000000103037824 */ /* 0x000fca00078e0a09 */
[----:B------:R-:W-:Y:S02]  /*121d0*/  IABS R2, R3 ;  /* 0x0000000300027213 */ /* 0x000fe40000000000 */
[----:B------:R-:W-:-:S03]  /*121e0*/  LOP3.LUT R3, R3, R4, RZ, 0x3c, !PT ;  /* 0x0000000403037212 */ /* 0x000fc600078e3cff */
        /* <DEDUP_REMOVED lines=13> */
.L_x_1257:
[----:B------:R-:W-:Y:S05]  /*122c0*/  BSYNC B0 ;  /* 0x0000000000007941 */ /* 0x000fea0003800000 */
.L_x_1256:
[----:B------:R-:W-:Y:S01]  /*122d0*/  IMAD.MOV.U32 R3, RZ, RZ, R10 ;  /* 0x000000ffff037224 */ /* 0x000fe200078e000a */
[----:B------:R-:W-:Y:S03]  /*122e0*/  BSSY B7, `(.L_x_1258) ;  /* 0x000041a000077945 */ /* 0x000fe60003800000 */
[----:B------:R-:W-:-:S05]  /*122f0*/  IMAD R2, R8, R3, R9 ;  /* 0x0000000308027224 */ /* 0x000fca00078e0209 */
[----:B------:R-:W-:Y:S01]  /*12300*/  VIADDMNMX R0, R2, R3, R0, PT ;  /* 0x0000000302007246 */ /* 0x000fe20003800100 */
[----:B------:R3:W-:Y:S03]  /*12310*/  STL [R1+0x24], R2 ;  /* 0x0000240201007387 */ /* 0x0007e60000100800 */
[----:B------:R-:W-:Y:S01]  /*12320*/  ISETP.GT.AND P0, PT, R0, R2, PT ;  /* 0x000000020000720c */ /* 0x000fe20003f04270 */
[----:B------:R3:W-:-:S12]  /*12330*/  STL [R1+0x3c], R0 ;  /* 0x00003c0001007387 */ /* 0x0007d80000100800 */
[----:B---3--:R-:W-:Y:S05]  /*12340*/  @P0 BRA `(.L_x_1259) ;  /* 0x00000000004c0947 */ /* 0x008fea0003800000 */
[----:B------:R-:W3:Y:S02]  /*12350*/  S2R R2, SR_TID.X ;  /* 0x0000000000027919 */ /* 0x000ee40000002100 */
[----:B---3--:R-:W-:-:S04]  /*12360*/  LOP3.LUT R2, R2, 0x7f, RZ, 0xc0, !PT ;  /* 0x0000007f02027812 */ /* 0x008fc800078ec0ff */
[----:B------:R-:W-:-:S13]  /*12370*/  ISETP.NE.AND P0, PT, R2, RZ, PT ;  /* 0x000000ff0200720c */ /* 0x000fda0003f05270 */
[----:B------:R-:W-:Y:S05]  /*12380*/  @P0 BRA `(.L_x_1260) ;  /* 0x00000040003c0947 */ /* 0x000fea0003800000 */
[----:B0-----:R-:W0:Y:S01]  /*12390*/  S2R R5, SR_LANEID ;  /* 0x0000000000057919 */ /* 0x001e220000000000 */
[----:B------:R-:W-:Y:S01]  /*123a0*/  VOTEU.ANY UR4, UPT, PT ;  /* 0x0000000000047886 */ /* 0x000fe200038e0100 */
[----:B------:R-:W3:Y:S01]  /*123b0*/  LDC.64 R2, c[0x0][0xc60] ;  /* 0x00031800ff027b82 */ /* 0x000ee20000000a00 */
[----:B------:R-:W0:Y:S01]  /*123c0*/  FLO.U32 R0, UR4 ;  /* 0x0000000400007d00 */ /* 0x000e2200080e0000 */
[----:B------:R-:W-:Y:S01]  /*123d0*/  ULDC.64 UR6, c[0x0][0x208] ;  /* 0x0000820000067ab9 */ /* 0x000fe20000000a00 */
[----:B0-----:R-:W-:-:S06]  /*123e0*/  ISETP.EQ.U32.AND P0, PT, R0, R5, PT ;  /* 0x000000050000720c */ /* 0x001fcc0003f02070 */
[----:B------:R-:W3:Y:S07]  /*123f0*/  POPC R5, UR4 ;  /* 0x0000000400057d09 */ /* 0x000eee0008000000 */
[----:B---3--:R-:W3:Y:S01]  /*12400*/  @P0 ATOMG.E.ADD.STRONG.GPU PT, R3, desc[UR6][R2.64], R5 ;  /* 0x00000005020309a8 */ /* 0x008ee200081ee1c6 */
[----:B-1----:R-:W0:Y:S02]  /*12410*/  S2R R4, SR_LTMASK ;  /* 0x0000000000047919 */ /* 0x002e240000003900 */
[----:B0-----:R-:W-:-:S04]  /*12420*/  LOP3.LUT R4, R4, UR4, RZ, 0xc0, !PT ;  /* 0x0000000404047c12 */ /* 0x001fc8000f8ec0ff */
[----:B------:R-:W0:Y:S01]  /*12430*/  POPC R7, R4 ;  /* 0x0000000400077309 */ /* 0x000e220000000000 */
[----:B---3--:R-:W0:Y:S02]  /*12440*/  SHFL.IDX PT, R0, R3, R0, 0x1f ;  /* 0x00001f0003007589 */ /* 0x008e2400000e0000 */
[----:B0-----:R-:W-:-:S05]  /*12450*/  IADD3 R0, R0, UR38, R7 ;  /* 0x0000002600007c10 */ /* 0x001fca000fffe007 */
[----:B------:R3:W-:Y:S01]  /*12460*/  STL [R1], R0 ;  /* 0x0000000001007387 */ /* 0x0007e20000100800 */
[----:B------:R-:W-:Y:S05]  /*12470*/  BRA `(.L_x_1260) ;  /* 0x0000004000007947 */ /* 0x000fea0003800000 */
.L_x_1259:
        /* <DEDUP_REMOVED lines=8> */
[----:B-1----:R-:W-:Y:S02]  /*12500*/  IMAD.U32 R4, RZ, RZ, UR6 ;  /* 0x00000006ff047e24 */ /* 0x002fe4000f8e00ff */
[----:B------:R-:W1:Y:S01]  /*12510*/  LDC.64 R2, c[0x4][R2] ;  /* 0x0100000002027b82 */ /* 0x000e620000000a00 */
[----:B0-----:R-:W-:Y:S02]  /*12520*/  IMAD.U32 R5, RZ, RZ, UR7 ;  /* 0x00000007ff057e24 */ /* 0x001fe4000f8e00ff */
[----:B------:R-:W-:Y:S02]  /*12530*/  IMAD.U32 R6, RZ, RZ, UR8 ;  /* 0x00000008ff067e24 */ /* 0x000fe4000f8e00ff */
[----:B------:R-:W-:-:S02]  /*12540*/  IMAD.U32 R7, RZ, RZ, UR9 ;  /* 0x00000009ff077e24 */ /* 0x000fc4000f8e00ff */
[----:B--2---:R-:W-:Y:S02]  /*12550*/  IMAD.U32 R10, RZ, RZ, UR4 ;  /* 0x00000004ff0a7e24 */ /* 0x004fe4000f8e00ff */
[----:B------:R-:W-:Y:S02]  /*12560*/  IMAD.U32 R11, RZ, RZ, UR5 ;  /* 0x00000005ff0b7e24 */ /* 0x000fe4000f8e00ff */
[----:B------:R-:W-:Y:S02]  /*12570*/  IMAD.MOV.U32 R8, RZ, RZ, 0x70 ;  /* 0x00000070ff087424 */ /* 0x000fe400078e00ff */
[----:B------:R-:W-:Y:S02]  /*12580*/  IMAD.MOV.U32 R12, RZ, RZ, 0x1 ;  /* 0x00000001ff0c7424 */ /* 0x000fe400078e00ff */
[----:B------:R-:W-:-:S07]  /*12590*/  IMAD.MOV.U32 R13, RZ, RZ, RZ ;  /* 0x000000ffff0d7224 */ /* 0x000fce00078e00ff */
[----:B------:R-:W-:-:S07]  /*125a0*/  LEPC R20, `(.L_x_1262) ;  /* 0x000000001014794e */ /* 0x000fce0000000000 */
[----:B-1----:R-:W-:Y:S05]  /*125b0*/  CALL.ABS.NOINC R2 ;  /* 0x0000000002007343 */ /* 0x002fea0003c00000 */
.L_x_1262:
[----:B------:R-:W-:Y:S05]  /*125c0*/  BSYNC B6 ;  /* 0x0000000000067941 */ /* 0x000fea0003800000 */
.L_x_1261:
        /* <DEDUP_REMOVED lines=9> */
[----:B-1----:R-:W-:Y:S02]  /*12660*/  IMAD.U32 R4, RZ, RZ, UR6 ;  /* 0x00000006ff047e24 */ /* 0x002fe4000f8e00ff */
[----:B0-----:R-:W-:Y:S02]  /*12670*/  IMAD.U32 R5, RZ, RZ, UR7 ;  /* 0x00000007ff057e24 */ /* 0x001fe4000f8e00ff */
[----:B------:R-:W-:Y:S02]  /*12680*/  IMAD.U32 R6, RZ, RZ, UR8 ;  /* 0x00000008ff067e24 */ /* 0x000fe4000f8e00ff */
[----:B------:R-:W-:-:S02]  /*12690*/  IMAD.U32 R7, RZ, RZ, UR9 ;  /* 0x00000009ff077e24 */ /* 0x000fc4000f8e00ff */
[----:B--2---:R-:W-:Y:S02]  /*126a0*/  IMAD.U32 R10, RZ, RZ, UR4 ;  /* 0x00000004ff0a7e24 */ /* 0x004fe4000f8e00ff */
[----:B------:R-:W-:Y:S02]  /*126b0*/  IMAD.U32 R11, RZ, RZ, UR5 ;  /* 0x00000005ff0b7e24 */ /* 0x000fe4000f8e00ff */
[----:B------:R-:W-:Y:S02]  /*126c0*/  IMAD.MOV.U32 R8, RZ, RZ, 0x70 ;  /* 0x00000070ff087424 */ /* 0x000fe400078e00ff */
[----:B------:R-:W-:Y:S02]  /*126d0*/  IMAD.MOV.U32 R12, RZ, RZ, 0x1 ;  /* 0x00000001ff0c7424 */ /* 0x000fe400078e00ff */
[----:B---3--:R-:W-:-:S07]  /*126e0*/  IMAD.MOV.U32 R13, RZ, RZ, RZ ;  /* 0x000000ffff0d7224 */ /* 0x008fce00078e00ff */
[----:B------:R-:W-:-:S07]  /*126f0*/  LEPC R20, `(.L_x_1265) ;  /* 0x000000001014794e */ /* 0x000fce0000000000 */
[----:B----4-:R-:W-:Y:S05]  /*12700*/  CALL.ABS.NOINC R2 ;  /* 0x0000000002007343 */ /* 0x010fea0003c00000 */
.L_x_1265:
        /* <DEDUP_REMOVED lines=15> */
.L_x_1264:
[----:B------:R-:W-:Y:S05]  /*12800*/  BSYNC B6 ;  /* 0x0000000000067941 */ /* 0x000fea0003800000 */
.L_x_1263:
[----:B------:R-:W3:Y:S01]  /*12810*/  LDL R0, [R1+0xc] ;  /* 0x00000c0001007983 */ /* 0x000ee20000100800 */
[----:B------:R-:W-:Y:S02]  /*12820*/  ULDC.64 UR4, c[0x0][0x9f8] ;  /* 0x00027e0000047ab9 */ /* 0x000fe40000000a00 */
[----:B------:R-:W-:Y:S01]  /*12830*/  ISETP.NE.U32.AND P0, PT, RZ, UR4, PT ;  /* 0x00000004ff007c0c */ /* 0x000fe2000bf05070 */
[----:B------:R-:W4:Y:S01]  /*12840*/  LDL R17, [R1+0x3c] ;  /* 0x00003c0001117983 */ /* 0x000f220000100800 */
[----:B------:R-:W-:Y:S02]  /*12850*/  ULDC.64 UR6, c[0x0][0x208] ;  /* 0x0000820000067ab9 */ /* 0x000fe40000000a00 */
[----:B------:R-:W-:Y:S01]  /*12860*/  ISETP.NE.AND.EX P0, PT, RZ, UR5, PT, P0 ;  /* 0x00000005ff007c0c */ /* 0x000fe2000bf05300 */
[----:B------:R-:W-:-:S12]  /*12870*/  ULDC.64 UR4, c[0x0][0xa08] ;  /* 0x0002820000047ab9 */ /* 0x000fd80000000a00 */
[----:B------:R-:W5:Y:S01]  /*12880*/  @P0 LDC.64 R2, c[0x0][0x9f8] ;  /* 0x00027e00ff020b82 */ /* 0x000f620000000a00 */
[----:B---3--:R-:W-:Y:S02]  /*12890*/  IMAD.MOV.U32 R7, RZ, RZ, R0 ;  /* 0x000000ffff077224 */ /* 0x008fe400078e0000 */
[----:B-----5:R-:W-:-:S05]  /*128a0*/  @P0 IMAD.WIDE R2, R0, 0x4, R2 ;  /* 0x0000000400020825 */ /* 0x020fca00078e0202 */
[----:B------:R3:W0:Y:S01]  /*128b0*/  @P0 LDG.E R7, desc[UR6][R2.64] ;  /* 0x0000000602070981 */ /* 0x000622000c1e1900 */
[----:B----4-:R-:W-:Y:S01]  /*128c0*/  VIADD R0, R17, 0xffffffff ;  /* 0xffffffff11007836 */ /* 0x010fe20000000000 */
[----:B---3--:R-:W3:Y:S02]  /*128d0*/  LDC.64 R2, c[0x0][0x418] ;  /* 0x00010600ff027b82 */ /* 0x008ee40000000a00 */
[----:B---3--:R-:W-:Y:S01]  /*128e0*/  LOP3.LUT P0, RZ, R2, UR4, RZ, 0xfc, !PT ;  /* 0x0000000402ff7c12 */ /* 0x008fe2000f80fcff */
[----:B------:R-:W-:-:S03]  /*128f0*/  UMOV UR4, 0xffffffff ;  /* 0xffffffff00047882 */ /* 0x000fc60000000000 */
[----:B------:R-:W-:Y:S02]  /*12900*/  LOP3.LUT P0, RZ, R3, UR5, RZ, 0xfc, P0 ;  /* 0x0000000503ff7c12 */ /* 0x000fe4000800fcff */
[----:B0-----:R-:W-:Y:S01]  /*12910*/  SHF.R.S32.HI R8, RZ, 0x1f, R7 ;  /* 0x0000001fff087819 */ /* 0x001fe20000011407 */
[----:B------:R0:W-:Y:S01]  /*12920*/  STL [R1+0x8], R7 ;  /* 0x0000080701007387 */ /* 0x0001e20000100800 */
[----:B------:R-:W-:-:S03]  /*12930*/  SEL R17, R7, RZ, !P0 ;  /* 0x000000ff07117207 */ /* 0x000fc60004000000 */
[----:B------:R0:W-:Y:S01]  /*12940*/  STL [R1+0x1c], R8 ;  /* 0x00001c0801007387 */ /* 0x0001e20000100800 */
[----:B------:R-:W-:Y:S05]  /*12950*/  BRA.DIV UR4, `(.L_x_1266) ;  /* 0x00000056041c7947 */ /* 0x000fea000b800000 */
[----:B-1----:R-:W1:Y:S02]  /*12960*/  S2R R4, SR_TID.X ;  /* 0x0000000000047919 */ /* 0x002e640000002100 */
[----:B-1----:R-:W-:-:S04]  /*12970*/  SHF.R.U32.HI R4, RZ, 0x5, R4 ;  /* 0x00000005ff047819 */ /* 0x002fc80000011604 */
[----:B------:R-:W-:-:S05]  /*12980*/  LOP3.LUT R4, R4, 0x3, RZ, 0xc0, !PT ;  /* 0x0000000304047812 */ /* 0x000fca00078ec0ff */
[----:B------:R1:W3:Y:S02]  /*12990*/  SHFL.IDX PT, R14, R4, RZ, 0x1f ;  /* 0x00001fff040e7589 */ /* 0x0002e400000e0000 */
.L_x_1372:
[----:B-1----:R-:W4:Y:S01]  /*129a0*/  LDL.LU R4, [R1+0x18] ;  /* 0x0000180001047983 */ /* 0x002f220000300800 */
[----:B------:R-:W-:Y:S02]  /*129b0*/  PLOP3.LUT P1, PT, PT, PT, PT, 0x8, 0x0 ;  /* 0x000000000000781c */ /* 0x000fe40003f2e170 */
[----:B---3--:R-:W-:Y:S01]  /*129c0*/  ISETP.NE.AND P0, PT, R14, RZ, PT ;  /* 0x000000ff0e00720c */ /* 0x008fe20003f05270 */
[----:B------:R1:W-:Y:S01]  /*129d0*/  STL [R1+0x4], R0 ;  /* 0x0000040001007387 */ /* 0x0003e20000100800 */
[----:B----4-:R-:W-:-:S09]  /*129e0*/  LOP3.LUT R4, R4, 0xfffffffe, RZ, 0xc0, !PT ;  /* 0xfffffffe04047812 */ /* 0x010fd200078ec0ff */
[----:B------:R-:W-:-:S05]  /*129f0*/  @P1 LOP3.LUT R4, R4, 0x1, RZ, 0xfc, !PT ;  /* 0x0000000104041812 */ /* 0x000fca00078efcff */
[----:B------:R1:W-:Y:S01]  /*12a00*/  STL [R1+0x18], R4 ;  /* 0x0000180401007387 */ /* 0x0003e20000100800 */
[----:B------:R-:W-:Y:S05]  /*12a10*/  @P0 BRA `(.L_x_1267) ;  /* 0x00000004003c0947 */ /* 0x000fea0003800000 */
[----:B------:R-:W-:-:S03]  /*12a20*/  UMOV UR4, 0xffffffff ;  /* 0xffffffff00047882 */ /* 0x000fc60000000000 */
[----:B------:R-:W-:Y:S05]  /*12a30*/  BRA.DIV UR4, `(.L_x_1268) ;  /* 0x0000005604187947 */ /* 0x000fea000b800000 */
[----:B------:R-:W-:-:S13]  /*12a40*/  ELECT P6, URZ, PT ;  /* 0x00000000003f782f */ /* 0x000fda00038c0000 */
.L_x_1375:
[----:B------:R-:W-:Y:S05]  /*12a50*/  @!P6 BRA `(.L_x_1267) ;  /* 0x00000004002ce947 */ /* 0x000fea0003800000 */
[----:B------:R-:W-:-:S04]  /*12a60*/  ISETP.NE.U32.AND P0, PT, R2, RZ, PT ;  /* 0x000000ff0200720c */ /* 0x000fc80003f05070 */
[----:B------:R-:W-:-:S13]  /*12a70*/  ISETP.NE.AND.EX P0, PT, R3, RZ, PT, P0 ;  /* 0x000000ff0300720c */ /* 0x000fda0003f05300 */
[----:B------:R-:W-:Y:S05]  /*12a80*/  @!P0 BRA `(.L_x_1269) ;  /* 0x0000000000548947 */ /* 0x000fea0003800000 */
[----:B------:R-:W3:Y:S01]  /*12a90*/  LDC R6, c[0x0][0x43c] ;  /* 0x00010f00ff067b82 */ /* 0x000ee20000000800 */
[----:B------:R-:W-:Y:S01]  /*12aa0*/  IMAD.MOV.U32 R9, RZ, RZ, R0 ;  /* 0x000000ffff097224 */ /* 0x000fe200078e0000 */
[----:B------:R-:W-:Y:S01]  /*12ab0*/  ULDC.64 UR4, c[0x0][0x428] ;  /* 0x00010a0000047ab9 */ /* 0x000fe20000000a00 */
[----:B------:R-:W-:Y:S02]  /*12ac0*/  ULDC.64 UR6, c[0x0][0x208] ;  /* 0x0000820000067ab9 */ /* 0x000fe40000000a00 */
[----:B-1----:R-:W-:Y:S01]  /*12ad0*/  IMAD.MOV.U32 R0, RZ, RZ, R9 ;  /* 0x000000ffff007224 */ /* 0x002fe200078e0009 */
[----:B---3--:R-:W-:-:S13]  /*12ae0*/  ISETP.NE.AND P0, PT, R6, 0x1, PT ;  /* 0x000000010600780c */ /* 0x008fda0003f05270 */
[----:B------:R-:W1:Y:S02]  /*12af0*/  @P0 LDC.64 R4, c[0x0][0x440] ;  /* 0x00011000ff040b82 */ /* 0x000e640000000a00 */
[----:B-1----:R-:W-:-:S05]  /*12b00*/  @P0 IMAD.HI.U32 R4, R9, R4, RZ ;  /* 0x0000000409040227 */ /* 0x002fca00078e00ff */
        /* <DEDUP_REMOVED lines=13> */
.L_x_1269:
[----:B---3--:R-:W3:Y:S01]  /*12be0*/  LDL R2, [R1+0x10] ;  /* 0x0000100001027983 */ /* 0x008ee20000100800 */
[----:B-1----:R-:W-:Y:S01]  /*12bf0*/  IMAD R0, R19, 0x8, R18 ;  /* 0x0000000813007824 */ /* 0x002fe200078e0212 */
[----:B---3--:R-:W-:-:S04]  /*12c00*/  SHF.L.U32 R2, R2, 0x1f, RZ ;  /* 0x0000001f02027819 */ /* 0x008fc800000006ff */
[----:B------:R-:W1:Y:S02]  /*12c10*/  SYNCS.PHASECHK.TRANS64.TRYWAIT P0, [R0+URZ+0x2a840], R2 ;  /* 0x02a84002000075a7 */ /* 0x000e64000800017f */
[----:B-1----:R-:W-:Y:S05]  /*12c20*/  @!P0 BRA `(.L_x_1270) ;  /* 0x0000005000bc8947 */ /* 0x002fea0003800000 */
.L_x_1376:
[----:B------:R-:W3:Y:S02]  /*12c30*/  S2R R3, SR_TID.X ;  /* 0x0000000000037919 */ /* 0x000ee40000002100 */
[----:B---3--:R-:W-:-:S04]  /*12c40*/  LOP3.LUT R3, R3, 0x7f, RZ, 0xc0, !PT ;  /* 0x0000007f03037812 */ /* 0x008fc800078ec0ff */
[----:B------:R-:W-:-:S13]  /*12c50*/  ISETP.NE.AND P0, PT, R3, RZ, PT ;  /* 0x000000ff0300720c */ /* 0x000fda0003f05270 */
[----:B------:R-:W-:Y:S05]  /*12c60*/  @P0 BRA `(.L_x_1271) ;  /* 0x00000000001c0947 */ /* 0x000fea0003800000 */
[----:B------:R-:W3:Y:S01]  /*12c70*/  S2R R3, SR_TID.X ;  /* 0x0000000000037919 */ /* 0x000ee20000002100 */
[----:B-1----:R-:W-:-:S04]  /*12c80*/  IMAD.MOV.U32 R2, RZ, RZ, 0x9000 ;  /* 0x00009000ff027424 */ /* 0x002fc800078e00ff */
[----:B------:R4:W-:Y:S01]  /*12c90*/  SYNCS.ARRIVE.TRANS64 RZ, [R0+URZ+0x2a830], R2 ;  /* 0x02a8300200ff79a7 */ /* 0x0009e2000800003f */
[----:B---3--:R-:W-:-:S04]  /*12ca0*/  LOP3.LUT R3, R3, 0x1f, RZ, 0xc0, !PT ;  /* 0x0000001f03037812 */ /* 0x008fc800078ec0ff */
[----:B------:R-:W-:-:S13]  /*12cb0*/  ISETP.NE.AND P0, PT, R3, RZ, PT ;  /* 0x000000ff0300720c */ /* 0x000fda0003f05270 */
[----:B----4-:R-:W-:Y:S05]  /*12cc0*/  @!P0 BRA `(.L_x_1271) ;  /* 0x0000000000048947 */ /* 0x010fea0003800000 */
[----:B------:R-:W-:Y:S01]  /*12cd0*/  BPT.TRAP 0x1 ;  /* 0x000000040000795c */ /* 0x000fe20000300000 */
.L_x_1271:
[----:B------:R-:W3:Y:S04]  /*12ce0*/  LDL R4, [R1+0x4] ;  /* 0x0000040001047983 */ /* 0x000ee80000100800 */
[----:B------:R-:W4:Y:S04]  /*12cf0*/  LDL R3, [R1+0x14] ;  /* 0x0000140001037983 */ /* 0x000f280000100800 */
[----:B-1----:R-:W2:Y:S01]  /*12d00*/  LDL.LU R2, [R1+0x18] ;  /* 0x0000180001027983 */ /* 0x002ea20000300800 */
        /* <DEDUP_REMOVED lines=21> */
[----:B------:R-:W-:Y:S01]  /*12e60*/  UIMAD UR11, UR11, 0x60, UR5 ;  /* 0x000000600b0b78a4 */ /* 0x000fe2000f8e0205 */
[----:B------:R3:W-:Y:S01]  /*12e70*/  STL [R1+0x18], R2 ;  /* 0x0000180201007387 */ /* 0x0007e20000100800 */
[----:B------:R-:W-:-:S09]  /*12e80*/  UIADD3.X UR5, URZ, UR37, URZ, UP0, !UPT ;  /* 0x000000253f057290 */ /* 0x000fd200087fe43f */
[----:B------:R1:W-:Y:S02]  /*12e90*/  UTMALDG.4D [UR8], [UR4], desc[UR6] ;  /* 0x00000608040075b4 */ /* 0x0003e40008019000 */
[----:B-1----:R-:W-:Y:S01]  /*12ea0*/  UMOV UR8, UR15 ;  /* 0x0000000f00087c82 */ /* 0x002fe20008000000 */
[----:B------:R-:W-:Y:S02]  /*12eb0*/  UMOV UR10, UR16 ;  /* 0x00000010000a7c82 */ /* 0x000fe40008000000 */
[----:B------:R1:W-:Y:S02]  /*12ec0*/  UTMALDG.4D [UR8], [UR4], desc[UR6] ;  /* 0x00000608040075b4 */ /* 0x0003e40008019000 */
[----:B-1----:R-:W-:Y:S01]  /*12ed0*/  UMOV UR8, UR17 ;  /* 0x0000001100087c82 */ /* 0x002fe20008000000 */
[----:B------:R-:W-:Y:S02]  /*12ee0*/  UMOV UR10, UR14 ;  /* 0x0000000e000a7c82 */ /* 0x000fe40008000000 */
[----:B------:R3:W-:Y:S02]  /*12ef0*/  UTMALDG.4D [UR8], [UR4], desc[UR6] ;  /* 0x00000608040075b4 */ /* 0x0007e40008019000 */
[----:B---3--:R-:W-:Y:S01]  /*12f00*/  NOP ;  /* 0x0000000000007918 */ /* 0x008fe20000000000 */
.L_x_1267:
[----:B------:R-:W1:Y:S01]  /*12f10*/  LDL.LU R3, [R1+0x30] ;  /* 0x0000300001037983 */ /* 0x000e620000300800 */
[----:B------:R-:W-:Y:S05]  /*12f20*/  WARPSYNC.ALL ;  /* 0x0000000000007948 */ /* 0x000fea0003800000 */
[----:B------:R-:W-:Y:S01]  /*12f30*/  ULDC.64 UR4, c[0x0][0x298] ;  /* 0x0000a60000047ab9 */ /* 0x000fe20000000a00 */
[----:B------:R-:W-:Y:S01]  /*12f40*/  BSSY B6, `(.L_x_1272) ;  /* 0x000001c000067945 */ /* 0x000fe20003800000 */
[----:B------:R-:W-:Y:S01]  /*12f50*/  BAR.SYNC.DEFER_BLOCKING 0x8, 0x180 ;  /* 0x0206000000007b1d */ /* 0x000fe20000010000 */
[----:B-1----:R-:W-:Y:S01]  /*12f60*/  SHF.R.S32.HI R0, RZ, 0x1f, R3 ;  /* 0x0000001fff007819 */ /* 0x002fe20000011403 */
[----:B------:R-:W-:-:S04]  /*12f70*/  IMAD.WIDE.U32 R4, R3, UR4, RZ ;  /* 0x0000000403047c25 */ /* 0x000fc8000f8e00ff */
[----:B------:R-:W-:Y:S01]  /*12f80*/  IMAD R2, R0, UR4, RZ ;  /* 0x0000000400027c24 */ /* 0x000fe2000f8e02ff */
[----:B------:R1:W-:Y:S01]  /*12f90*/  STL.64 [R1+0x48], R4 ;  /* 0x0000480401007387 */ /* 0x0003e20000100a00 */
[----:B------:R-:W-:Y:S02]  /*12fa0*/  VIADD R0, R18, 0xc400 ;  /* 0x0000c40012007836 */ /* 0x000fe40000000000 */
[----:B------:R-:W-:-:S03]  /*12fb0*/  IMAD R2, R3, UR5, R2 ;  /* 0x0000000503027c24 */ /* 0x000fc6000f8e0202 */
[----:B------:R-:W-:Y:S01]  /*12fc0*/  LOP3.LUT P0, RZ, R0, 0x3ff, RZ, 0xc0, !PT ;  /* 0x000003ff00ff7812 */ /* 0x000fe2000780c0ff */
[----:B------:R-:W-:-:S05]  /*12fd0*/  IMAD.IADD R0, R5, 0x1, R2 ;  /* 0x0000000105007824 */ /* 0x000fca00078e0202 */
[----:B------:R1:W-:Y:S07]  /*12fe0*/  STL [R1+0x30], R0 ;  /* 0x0000300001007387 */ /* 0x0003ee0000100800 */
[----:B------:R-:W-:Y:S05]  /*12ff0*/  @!P0 BRA `(.L_x_1273) ;  /* 0x0000000000408947 */ /* 0x000fea0003800000 */
[----:B------:R-:W-:Y:S01]  /*13000*/  MOV R2, 0x0 ;  /* 0x0000000000027802 */ /* 0x000fe20000000f00 */
[----:B------:R-:W-:Y:S01]  /*13010*/  ULDC.64 UR6, c[0x4][0x118] ;  /* 0x0100460000067ab9 */ /* 0x000fe20000000a00 */
[----:B------:R-:W-:Y:S01]  /*13020*/  ULDC.64 UR8, c[0x4][0x120] ;  /* 0x0100480000087ab9 */ /* 0x000fe20000000a00 */
[----:B------:R-:W-:Y:S01]  /*13030*/  ULDC.64 UR4, c[0x4][0x88] ;  /* 0x0100220000047ab9 */ /* 0x000fe20000000a00 */
[----:B-1----:R-:W-:Y:S02]  /*13040*/  IMAD.U32 R4, RZ, RZ, UR6 ;  /* 0x00000006ff047e24 */ /* 0x002fe4000f8e00ff */
[----:B------:R-:W1:Y:S01]  /*13050*/  LDC.64 R2, c[0x4][R2] ;  /* 0x0100000002027b82 */ /* 0x000e620000000a00 */
[----:B------:R-:W-:Y:S02]  /*13060*/  IMAD.U32 R5, RZ, RZ, UR7 ;  /* 0x00000007ff057e24 */ /* 0x000fe4000f8e00ff */
[----:B------:R-:W-:Y:S02]  /*13070*/  IMAD.U32 R6, RZ, RZ, UR8 ;  /* 0x00000008ff067e24 */ /* 0x000fe4000f8e00ff */
[----:B0-----:R-:W-:-:S02]  /*13080*/  IMAD.U32 R7, RZ, RZ, UR9 ;  /* 0x00000009ff077e24 */ /* 0x001fc4000f8e00ff */
[----:B--2---:R-:W-:Y:S02]  /*13090*/  IMAD.U32 R10, RZ, RZ, UR4 ;  /* 0x00000004ff0a7e24 */ /* 0x004fe4000f8e00ff */
[----:B------:R-:W-:Y:S02]  /*130a0*/  IMAD.U32 R11, RZ, RZ, UR5 ;  /* 0x00000005ff0b7e24 */ /* 0x000fe4000f8e00ff */
[----:B------:R-:W-:Y:S02]  /*130b0*/  IMAD.MOV.U32 R8, RZ, RZ, 0x70 ;  /* 0x00000070ff087424 */ /* 0x000fe400078e00ff */
[----:B------:R-:W-:Y:S02]  /*130c0*/  IMAD.MOV.U32 R12, RZ, RZ, 0x1 ;  /* 0x00000001ff0c7424 */ /* 0x000fe400078e00ff */
[----:B------:R-:W-:-:S07]  /*130d0*/  IMAD.MOV.U32 R13, RZ, RZ, RZ ;  /* 0x000000ffff0d7224 */ /* 0x000fce00078e00ff */
[----:B------:R-:W-:-:S07]  /*130e0*/  LEPC R20, `(.L_x_1273) ;  /* 0x000000001014794e */ /* 0x000fce0000000000 */
[----:B-1----:R-:W-:Y:S05]  /*130f0*/  CALL.ABS.NOINC R2 ;  /* 0x0000000002007343 */ /* 0x002fea0003c00000 */
.L_x_1273:
[----:B------:R-:W-:Y:S05]  /*13100*/  BSYNC B6 ;  /* 0x0000000000067941 */ /* 0x000fea0003800000 */
.L_x_1272:
[----:B-1----:R-:W3:Y:S01]  /*13110*/  LDL.LU R0, [R1+0x30] ;  /* 0x0000300001007983 */ /* 0x002ee20000300800 */
[----:B------:R-:W-:Y:S01]  /*13120*/  ULDC.64 UR6, c[0x0][0xa00] ;  /* 0x0002800000067ab9 */ /* 0x000fe20000000a00 */
[----:B0-----:R-:W0:Y:S01]  /*13130*/  LDC R7, c[0x0][0x448] ;  /* 0x00011200ff077b82 */ /* 0x001e220000000800 */
[----:B------:R-:W-:Y:S01]  /*13140*/  ULDC.64 UR4, c[0x0][0x2d8] ;  /* 0x0000b60000047ab9 */ /* 0x000fe20000000a00 */
[----:B------:R-:W3:Y:S04]  /*13150*/  LDL.LU.64 R2, [R1+0x48] ;  /* 0x0000480001027983 */ /* 0x000ee80000300a00 */
[----:B------:R-:W4:Y:S04]  /*13160*/  LDL R5, [R1+0xc] ;  /* 0x00000c0001057983 */ /* 0x000f280000100800 */
[----:B------:R-:W4:Y:S01]  /*13170*/  LDL R9, [R1+0x28] ;  /* 0x0000280001097983 */ /* 0x000f220000100800 */
[----:B------:R-:W-:-:S04]  /*13180*/  ISETP.NE.U32.AND P0, PT, RZ, UR6, PT ;  /* 0x00000006ff007c0c */ /* 0x000fc8000bf05070 */
[----:B------:R-:W-:Y:S01]  /*13190*/  ISETP.NE.AND.EX P0, PT, RZ, UR7, PT, P0 ;  /* 0x00000007ff007c0c */ /* 0x000fe2000bf05300 */
[----:B------:R-:W1:Y:S01]  /*131a0*/  S2R R8, SR_TID.X ;  /* 0x0000000000087919 */ /* 0x000e620000002100 */
[----:B------:R-:W-:Y:S01]  /*131b0*/  ULDC.64 UR6, c[0x0][0x280] ;  /* 0x0000a00000067ab9 */ /* 0x000fe20000000a00 */
[----:B--2---:R-:W2:Y:S01]  /*131c0*/  S2R R10, SR_TID.X ;  /* 0x00000000000a7919 */ /* 0x004ea20000002100 */
[----:B-1----:R-:W-:Y:S02]  /*131d0*/  IMAD.SHL.U32 R8, R8, 0x10, RZ ;  /* 0x0000001008087824 */ /* 0x002fe400078e00ff */
[----:B--2---:R-:W-:-:S05]  /*131e0*/  IMAD.SHL.U32 R10, R10, 0x8, RZ ;  /* 0x000000080a0a7824 */ /* 0x004fca00078e00ff */
[----:B------:R-:W-:-:S04]  /*131f0*/  LOP3.LUT R10, R10, 0x38, RZ, 0xc0, !PT ;  /* 0x000000380a0a7812 */ /* 0x000fc800078ec0ff */
[C---:B------:R-:W-:Y:S02]  /*13200*/  LOP3.LUT R11, R10.reuse, 0x40, RZ, 0xfc, !PT ;  /* 0x000000400a0b7812 */ /* 0x040fe400078efcff */
[----:B------:R-:W-:Y:S01]  /*13210*/  LOP3.LUT R10, R10, 0x80, RZ, 0xfc, !PT ;  /* 0x000000800a0a7812 */ /* 0x000fe200078efcff */
[----:B---3--:R-:W-:Y:S01]  /*13220*/  IMAD.MOV.U32 R3, RZ, RZ, R0 ;  /* 0x000000ffff037224 */ /* 0x008fe200078e0000 */
[----:B----4-:R-:W-:-:S04]  /*13230*/  SHF.R.S32.HI R0, RZ, 0x1f, R5 ;  /* 0x0000001fff007819 */ /* 0x010fc80000011405 */
[----:B------:R-:W-:Y:S02]  /*13240*/  SEL R4, R0, RZ, !P0 ;  /* 0x000000ff00047207 */ /* 0x000fe40004000000 */
[----:B------:R-:W-:Y:S02]  /*13250*/  SEL R0, R5, RZ, !P0 ;  /* 0x000000ff05007207 */ /* 0x000fe40004000000 */
[----:B------:R-:W1:Y:S01]  /*13260*/  S2R R5, SR_TID.X ;  /* 0x0000000000057919 */ /* 0x000e620000002100 */
[----:B0-----:R-:W-:Y:S01]  /*13270*/  ISETP.NE.AND P0, PT, R7, 0x1, PT ;  /* 0x000000010700780c */ /* 0x001fe20003f05270 */
[----:B------:R-:W-:-:S04]  /*13280*/  IMAD.WIDE.U32 R2, R16, UR4, R2 ;  /* 0x0000000410027c25 */ /* 0x000fc8000f8e0002 */
[----:B------:R-:W-:Y:S01]  /*13290*/  IMAD R3, R16, UR5, R3 ;  /* 0x0000000510037c24 */ /* 0x000fe2000f8e0203 */
[----:B------:R-:W-:-:S07]  /*132a0*/  ULDC.64 UR4, c[0x0][0x2e0] ;  /* 0x0000b80000047ab9 */ /* 0x000fce0000000a00 */
[----:B------:R-:W0:Y:S01]  /*132b0*/  @P0 LDC R6, c[0x0][0x450] ;  /* 0x00011400ff060b82 */ /* 0x000e220000000800 */
[----:B-1----:R-:W-:-:S04]  /*132c0*/  LOP3.LUT R5, R5, 0x7f, RZ, 0xc0, !PT ;  /* 0x0000007f05057812 */ /* 0x002fc800078ec0ff */
[----:B------:R-:W-:-:S04]  /*132d0*/  SHF.R.U32.HI R5, RZ, 0x3, R5 ;  /* 0x00000003ff057819 */ /* 0x000fc80000011605 */
[----:B------:R-:W-:Y:S02]  /*132e0*/  LOP3.LUT R8, R5, 0x70, R8, 0xf8, !PT ;  /* 0x0000007005087812 */ /* 0x000fe400078ef808 */
[----:B------:R-:W1:Y:S01]  /*132f0*/  @P0 LDC R5, c[0x0][0x44c] ;  /* 0x00011300ff050b82 */ /* 0x000e620000000800 */
[----:B------:R-:W-:Y:S02]  /*13300*/  IMAD R4, R4, UR4, RZ ;  /* 0x0000000404047c24 */ /* 0x000fe4000f8e02ff */
[----:B------:R-:W-:-:S04]  /*13310*/  IMAD.WIDE.U32 R2, R0, UR4, R2 ;  /* 0x0000000400027c25 */ /* 0x000fc8000f8e0002 */
[----:B------:R-:W-:Y:S01]  /*13320*/  IMAD R0, R0, UR5, R4 ;  /* 0x0000000500007c24 */ /* 0x000fe2000f8e0204 */
[----:B------:R-:W-:Y:S01]  /*13330*/  ULDC.64 UR4, c[0x0][0x2d0] ;  /* 0x0000b40000047ab9 */ /* 0x000fe20000000a00 */
[----:B------:R-:W-:Y:S02]  /*13340*/  IMAD.IADD R4, R8, 0x1, R9 ;  /* 0x0000000108047824 */ /* 0x000fe400078e0209 */
[----:B------:R-:W-:Y:S02]  /*13350*/  IMAD.IADD R3, R3, 0x1, R0 ;  /* 0x0000000103037824 */ /* 0x000fe400078e0200 */
[----:B------:R-:W-:Y:S02]  /*13360*/  IMAD.MOV.U32 R0, RZ, RZ, R4 ;  /* 0x000000ffff007224 */ /* 0x000fe400078e0004 */
[----:B-1----:R-:W-:-:S05]  /*13370*/  @P0 IMAD.HI.U32 R5, R4, R5, RZ ;  /* 0x0000000504050227 */ /* 0x002fca00078e00ff */
[----:B0-----:R-:W-:-:S05]  /*13380*/  @P0 SHF.R.U32.HI R0, RZ, R6, R5 ;  /* 0x00000006ff000219 */ /* 0x001fca0000011605 */
        /* <DEDUP_REMOVED lines=14> */
[----:B------:R-:W1:Y:S01]  /*13470*/  S2R R8, SR_TID.X ;  /* 0x0000000000087919 */ /* 0x000e620000002100 */
[----:B------:R-:W-:Y:S01]  /*13480*/  IMAD R0, R4, UR5, R0 ;  /* 0x0000000504007c24 */ /* 0x000fe2000f8e0200 */
[----:B------:R-:W-:-:S03]  /*13490*/  LEA R4, P3, R2, UR6, 0x1 ;  /* 0x0000000602047c11 */ /* 0x000fc6000f8608ff */
[----:B------:R-:W-:Y:S01]  /*134a0*/  IMAD.IADD R0, R3, 0x1, R0 ;  /* 0x0000000103007824 */ /* 0x000fe200078e0200 */
[----:B------:R-:W-:-:S04]  /*134b0*/  ISETP.GE.AND P1, PT, R11, UR4, PT ;  /* 0x000000040b007c0c */ /* 0x000fc8000bf26270 */
[----:B------:R-:W-:Y:S01]  /*134c0*/  LEA.HI.X R3, R2, UR7, R0, 0x1, P3 ;  /* 0x0000000702037c11 */ /* 0x000fe200098f0c00 */
[----:B-1----:R-:W-:-:S05]  /*134d0*/  IMAD.SHL.U32 R8, R8, 0x8, RZ ;  /* 0x0000000808087824 */ /* 0x002fca00078e00ff */
[----:B------:R-:W-:-:S04]  /*134e0*/  LOP3.LUT R8, R8, 0x38, RZ, 0xc0, !PT ;  /* 0x0000003808087812 */ /* 0x000fc800078ec0ff */
[----:B------:R-:W-:Y:S01]  /*134f0*/  ISETP.GE.AND P2, PT, R8, UR4, PT ;  /* 0x0000000408007c0c */ /* 0x000fe2000bf46270 */
[----:B------:R-:W-:-:S03]  /*13500*/  UMOV UR4, 0xffffffff ;  /* 0xffffffff00047882 */ /* 0x000fc60000000000 */
[----:B0-----:R-:W-:Y:S09]  /*13510*/  BRA.DIV UR4, `(.L_x_1274) ;  /* 0x0000004a04947947 */ /* 0x001ff2000b800000 */
[----:B------:R-:W0:Y:S01]  /*13520*/  S2R R6, SR_TID.X ;  /* 0x0000000000067919 */ /* 0x000e220000002100 */
[----:B------:R-:W2:Y:S01]  /*13530*/  LDL.LU R9, [R1+0x28] ;  /* 0x0000280001097983 */ /* 0x000ea20000300800 */
[----:B0-----:R-:W-:-:S04]  /*13540*/  LOP3.LUT R6, R6, 0x7f, RZ, 0xc0, !PT ;  /* 0x0000007f06067812 */ /* 0x001fc800078ec0ff */
[----:B------:R-:W-:Y:S02]  /*13550*/  SHF.R.U32.HI R8, RZ, 0x3, R6 ;  /* 0x00000003ff087819 */ /* 0x000fe40000011606 */
[----:B------:R-:W3:Y:S01]  /*13560*/  LDL.LU R6, [R1+0x2c] ;  /* 0x00002c0001067983 */ /* 0x000ee20000300800 */
[----:B------:R-:W0:Y:S01]  /*13570*/  S2R R11, SR_TID.X ;  /* 0x00000000000b7919 */ /* 0x000e220000002100 */
[----:B------:R-:W-:Y:S01]  /*13580*/  ULDC.64 UR4, c[0x0][0x208] ;  /* 0x0000820000047ab9 */ /* 0x000fe20000000a00 */
[----:B0-----:R-:W-:-:S05]  /*13590*/  IMAD.SHL.U32 R11, R11, 0x8, RZ ;  /* 0x000000080b0b7824 */ /* 0x001fca00078e00ff */
[----:B------:R-:W-:Y:S01]  /*135a0*/  LOP3.LUT R11, R11, 0x38, RZ, 0xc0, !PT ;  /* 0x000000380b0b7812 */ /* 0x000fe200078ec0ff */
[----:B--2---:R-:W-:-:S04]  /*135b0*/  IMAD.IADD R0, R8, 0x1, R9 ;  /* 0x0000000108007824 */ /* 0x004fc800078e0209 */
[----:B------:R-:W-:Y:S01]  /*135c0*/  VIADD R5, R0, 0x10 ;  /* 0x0000001000057836 */ /* 0x000fe20000000000 */
[----:B------:R-:W-:Y:S01]  /*135d0*/  SHFL.IDX PT, R9, R3, 0x1, 0x181f ;  /* 0x00381f0003097f89 */ /* 0x000fe200000e0000 */
[----:B---3--:R-:W-:-:S03]  /*135e0*/  IMAD R2, R6, R7, RZ ;  /* 0x0000000706027224 */ /* 0x008fc600078e02ff */
[----:B------:R-:W0:Y:S04]  /*135f0*/  SHFL.IDX PT, R7, R4, RZ, 0x181f ;  /* 0x00181fff04077589 */ /* 0x000e2800000e0000 */
[----:B------:R-:W1:Y:S01]  /*13600*/  SHFL.IDX PT, R6, R3, RZ, 0x181f ;  /* 0x00181fff03067589 */ /* 0x000e6200000e0000 */
[-C--:B------:R-:W-:Y:S02]  /*13610*/  ISETP.GE.AND P4, PT, R0, R2.reuse, PT ;  /* 0x000000020000720c */ /* 0x080fe40003f86270 */
[----:B------:R-:W-:Y:S02]  /*13620*/  ISETP.GE.AND P3, PT, R5, R2, PT ;  /* 0x000000020500720c */ /* 0x000fe40003f66270 */
[----:B------:R-:W2:Y:S09]  /*13630*/  SHFL.IDX PT, R5, R4, 0x1, 0x181f ;  /* 0x00381f0004057f89 */ /* 0x000eb200000e0000 */
[----:B0-----:R-:W-:-:S05]  /*13640*/  @!P4 LEA R7, P5, R11, R7, 0x1 ;  /* 0x000000070b07c211 */ /* 0x001fca00078a08ff */
[----:B-1----:R-:W-:-:S05]  /*13650*/  @!P4 IMAD.X R6, RZ, RZ, R6, P5 ;  /* 0x000000ffff06c224 */ /* 0x002fca00028e0606 */
[----:B------:R-:W-:-:S04]  /*13660*/  @!P4 LOP3.LUT R7, R7, R6, RZ, 0x3c, !PT ;  /* 0x000000060707c212 */ /* 0x000fc800078e3cff */
[----:B------:R-:W-:Y:S02]  /*13670*/  @!P4 LOP3.LUT R6, R7, R6, RZ, 0x3c, !PT ;  /* 0x000000060706c212 */ /* 0x000fe400078e3cff */
[----:B--2---:R-:W-:Y:S02]  /*13680*/  @!P3 LEA R8, P5, R11, R5, 0x1 ;  /* 0x000000050b08b211 */ /* 0x004fe400078a08ff */
        /* <DEDUP_REMOVED lines=62> */
[----:B------:R0:W1:Y:S04]  /*13a70*/  SHFL.IDX PT, R5, R3, 0x7, 0x181f ;  /* 0x00f81f0003057f89 */ /* 0x00006800000e0000 */
[----:B------:R0:W-:Y:S04]  /*13a80*/  @!P4 LDGSTS.E.BYPASS.LTC128B.128 [R10+0xf400], desc[UR4][R6.64], !P2 ;  /* 0x0f400000060acfae */ /* 0x0001e8000d101d44 */
[----:B------:R0:W-:Y:S04]  /*13a90*/  @!P4 LDGSTS.E.BYPASS.LTC128B.128 [R10+0x13400], desc[UR4][R6.64+0x80], !P1 ;  /* 0x13400080060acfae */ /* 0x0001e8000c901d44 */
[----:B------:R0:W-:Y:S04]  /*13aa0*/  @!P4 LDGSTS.E.BYPASS.LTC128B.128 [R10+0x17400], desc[UR4][R6.64+0x100], !P0 ;  /* 0x17400100060acfae */ /* 0x0001e8000c101d44 */
[----:B------:R0:W2:Y:S02]  /*13ab0*/  SHFL.IDX PT, R3, R4, 0x7, 0x181f ;  /* 0x00f81f0004037f89 */ /* 0x0000a400000e0000 */
.L_x_1393:
[----:B------:R-:W-:Y:S01]  /*13ac0*/  VIADD R0, R0, 0x70 ;  /* 0x0000007000007836 */ /* 0x000fe20000000000 */
[----:B------:R-:W-:Y:S04]  /*13ad0*/  BSSY B0, `(.L_x_1275) ;  /* 0x000000f000007945 */ /* 0x000fe80003800000 */
[----:B------:R-:W-:-:S13]  /*13ae0*/  ISETP.GE.AND P3, PT, R0, R2, PT ;  /* 0x000000020000720c */ /* 0x000fda0003f66270 */
[----:B------:R-:W-:Y:S05]  /*13af0*/  @P3 BRA `(.L_x_1276) ;  /* 0x0000000000303947 */ /* 0x000fea0003800000 */
[----:B0-----:R-:W0:Y:S01]  /*13b00*/  S2R R4, SR_TID.X ;  /* 0x0000000000047919 */ /* 0x001e220000002100 */
[----:B------:R-:W-:Y:S01]  /*13b10*/  ULDC.64 UR4, c[0x0][0x208] ;  /* 0x0000820000047ab9 */ /* 0x000fe20000000a00 */
[----:B0-----:R-:W-:-:S05]  /*13b20*/  IMAD.SHL.U32 R4, R4, 0x8, RZ ;  /* 0x0000000804047824 */ /* 0x001fca00078e00ff */
[----:B------:R-:W-:-:S04]  /*13b30*/  LOP3.LUT R4, R4, 0x38, RZ, 0xc0, !PT ;  /* 0x0000003804047812 */ /* 0x000fc800078ec0ff */
[----:B--2---:R-:W-:-:S05]  /*13b40*/  LEA R2, P3, R4, R3, 0x1 ;  /* 0x0000000304027211 */ /* 0x004fca00078608ff */
[----:B-1----:R-:W-:-:S05]  /*13b50*/  IMAD.X R3, RZ, RZ, R5, P3 ;  /* 0x000000ffff037224 */ /* 0x002fca00018e0605 */
[----:B------:R-:W-:Y:S01]  /*13b60*/  @!PT LDS RZ, [RZ] ;  /* 0x00000000fffff984 */ /* 0x000fe20000000800 */
[----:B------:R-:W-:Y:S01]  /*13b70*/  @!PT LDS RZ, [RZ] ;  /* 0x00000000fffff984 */ /* 0x000fe20000000800 */
[----:B------:R-:W-:Y:S01]  /*13b80*/  @!PT LDS RZ, [RZ] ;  /* 0x00000000fffff984 */ /* 0x000fe20000000800 */
[----:B------:R3:W-:Y:S04]  /*13b90*/  LDGSTS.E.BYPASS.LTC128B.128 [R10+0xfc00], desc[UR4][R2.64], !P2 ;  /* 0x0fc00000020a7fae */ /* 0x0007e8000d101d44 */
[----:B------:R3:W-:Y:S04]  /*13ba0*/  LDGSTS.E.BYPASS.LTC128B.128 [R10+0x13c00], desc[UR4][R2.64+0x80], !P1 ;  /* 0x13c00080020a7fae */ /* 0x0007e8000c901d44 */
[----:B------:R3:W-:Y:S02]  /*13bb0*/  LDGSTS.E.BYPASS.LTC128B.128 [R10+0x17c00], desc[UR4][R2.64+0x100], !P0 ;  /* 0x17c00100020a7fae */ /* 0x0007e4000c101d44 */
.L_x_1276:
[----:B------:R-:W-:Y:S05]  /*13bc0*/  BSYNC B0 ;  /* 0x0000000000007941 */ /* 0x000fea0003800000 */
.L_x_1275:
[----:B------:R-:W-:Y:S01]  /*13bd0*/  NOP ;  /* 0x0000000000007918 */ /* 0x000fe20000000000 */
[----:B------:R-:W-:Y:S01]  /*13be0*/  PLOP3.LUT P0, PT, PT, PT, PT, 0x80, 0x0 ;  /* 0x000000000000781c */ /* 0x000fe20003f0f070 */
[----:B0-----:R-:W-:-:S12]  /*13bf0*/  VIADD R6, R18, 0x2a800 ;  /* 0x0002a80012067836 */ /* 0x001fd80000000000 */
.L_x_1277:
[----:B------:R-:W-:Y:S02]  /*13c00*/  PLOP3.LUT P1, PT, P1, P0, PT, 0xa2, 0x0 ;  /* 0x000000000000781c */ /* 0x000fe40000f21472 */
[----:B------:R-:W-:-:S08]  /*13c10*/  @P0 R2UR P1, UR4, R18 ;  /* 0x00000000120402ca */ /* 0x000fd00000020000 */
[----:B------:R-:W-:-:S05]  /*13c20*/  @P0 PLOP3.LUT P0, PT, P1, PT, PT, 0x80, 0x0 ;  /* 0x000000000000081c */ /* 0x000fca0000f0f070 */
[----:B------:R-:W-:Y:S01]  /*13c30*/  @!P1 SYNCS.ARRIVE.TRANS64.RED.A0T1 RZ, [UR4+0x2a800], RZ ;  /* 0x02a800ffffff99a7 */ /* 0x000fe20008200404 */
[----:B------:R-:W-:Y:S07]  /*13c40*/  @!P1 ARRIVES.LDGSTSBAR.64.TRANSCNT [UR4+0x2a800] ;  /* 0x02a80000ff0099b0 */ /* 0x000fee0008000a84 */
[----:B------:R-:W-:Y:S05]  /*13c50*/  @P0 BRA.U.ANY `(.L_x_1277) ;  /* 0xfffffffd00e80947 */ /* 0x000fea000393ffff */
[----:B---3--:R-:W3:Y:S02]  /*13c60*/  LDL.LU R2, [R1+0x50] ;  /* 0x0000500001027983 */ /* 0x008ee40000300800 */
[----:B---3--:R-:W-:-:S05]  /*13c70*/  VIADD R2, R2, 0x1 ;  /* 0x0000000102027836 */ /* 0x008fca0000000000 */
        /* <DEDUP_REMOVED lines=8> */
[----:B------:R-:W3:Y:S03]  /*13d00*/  SYNCS.PHASECHK.TRANS64.TRYWAIT P0, [R18+URZ+0x2a820], R0 ;  /* 0x02a82000120075a7 */ /* 0x000ee6000800017f */
[----:B0--3--:R-:W-:Y:S05]  /*13d10*/  @!P0 BRA `(.L_x_1279) ;  /* 0x0000004c00908947 */ /* 0x009fea0003800000 */
.L_x_1394:
[----:B------:R-:W-:Y:S05]  /*13d20*/  BSYNC B0 ;  /* 0x0000000000007941 */ /* 0x000fea0003800000 */
.L_x_1278:
[----:B------:R-:W0:Y:S04]  /*13d30*/  LDL R2, [R1+0x3c] ;  /* 0x00003c0001027983 */ /* 0x000e280000100800 */
[----:B------:R-:W3:Y:S01]  /*13d40*/  LDL R4, [R1+0x24] ;  /* 0x0000240001047983 */ /* 0x000ee20000100800 */
[----:B------:R-:W-:Y:S01]  /*13d50*/  BSSY B0, `(.L_x_1280) ;  /* 0x000021b000007945 */ /* 0x000fe20003800000 */
[----:B0-----:R-:W-:-:S05]  /*13d60*/  VIADD R0, R2, 0xfffffffe ;  /* 0xfffffffe02007836 */ /* 0x001fca0000000000 */
[----:B---3--:R-:W-:-:S13]  /*13d70*/  ISETP.GE.AND P0, PT, R0, R4, PT ;  /* 0x000000040000720c */ /* 0x008fda0003f06270 */
[----:B------:R-:W-:Y:S05]  /*13d80*/  @!P0 BRA `(.L_x_1281) ;  /* 0x00000020005c8947 */ /* 0x000fea0003800000 */
[----:B------:R-:W3:Y:S04]  /*13d90*/  LDL.LU R2, [R1+0x40] ;  /* 0x0000400001027983 */ /* 0x000ee80000300800 */
[----:B------:R-:W4:Y:S04]  /*13da0*/  LDL.LU R8, [R1+0x38] ;  /* 0x0000380001087983 */ /* 0x000f280000300800 */
[----:B--2---:R-:W2:Y:S04]  /*13db0*/  LDL.LU R3, [R1+0x54] ;  /* 0x0000540001037983 */ /* 0x004ea80000300800 */
[----:B------:R-:W5:Y:S04]  /*13dc0*/  LDL.LU R7, [R1+0x34] ;  /* 0x0000340001077983 */ /* 0x000f680000300800 */
[----:B-1----:R-:W5:Y:S01]  /*13dd0*/  LDL.LU R5, [R1+0x58] ;  /* 0x0000580001057983 */ /* 0x002f620000300800 */
[----:B------:R-:W-:Y:S01]  /*13de0*/  LOP3.LUT R11, RZ, R4, RZ, 0x33, !PT ;  /* 0x00000004ff0b7212 */ /* 0x000fe200078e33ff */
[----:B------:R-:W-:Y:S01]  /*13df0*/  BSSY B2, `(.L_x_1282) ;  /* 0x00000ba000027945 */ /* 0x000fe20003800000 */
[----:B---3--:R-:W-:-:S04]  /*13e00*/  VIADD R2, R2, 0x1 ;  /* 0x0000000102027836 */ /* 0x008fc80000000000 */
[----:B----4-:R-:W-:Y:S01]  /*13e10*/  IMAD R2, R2, R8, RZ ;  /* 0x0000000802027224 */ /* 0x010fe200078e02ff */
[----:B--2---:R-:W-:-:S04]  /*13e20*/  LOP3.LUT R3, RZ, R3, RZ, 0x33, !PT ;  /* 0x00000003ff037212 */ /* 0x004fc800078e33ff */
[----:B------:R-:W-:-:S04]  /*13e30*/  LOP3.LUT R2, RZ, R2, RZ, 0x33, !PT ;  /* 0x00000002ff027212 */ /* 0x000fc800078e33ff */
[----:B-----5:R-:W-:Y:S02]  /*13e40*/  VIADDMNMX R2, R2, -R7, R3, !PT ;  /* 0x8000000702027246 */ /* 0x020fe40007800103 */
[----:B------:R-:W-:-:S04]  /*13e50*/  LOP3.LUT R8, RZ, R5, RZ, 0x33, !PT ;  /* 0x00000005ff087212 */ /* 0x000fc800078e33ff */
[----:B------:R-:W-:-:S04]  /*13e60*/  VIMNMX R8, R2, R8, !PT ;  /* 0x0000000802087248 */ /* 0x000fc80007fe0100 */
[----:B------:R-:W-:Y:S02]  /*13e70*/  VIADDMNMX R11, R8, 0x2, R11, !PT ;  /* 0x00000002080b7846 */ /* 0x000fe4000780010b */
[----:B------:R-:W-:-:S05]  /*13e80*/  LOP3.LUT R2, RZ, R8, RZ, 0x33, !PT ;  /* 0x00000008ff027212 */ /* 0x000fca00078e33ff */
        /* <DEDUP_REMOVED lines=37> */
[----:B------:R-:W-:-:S06]  /*140e0*/  LEA.HI.X R5, R2, UR5, R3, 0x2, P0 ;  /* 0x0000000502057c11 */ /* 0x000fcc00080f1403 */
[----:B------:R0:W5:Y:S03]  /*140f0*/  LDG.E R5, desc[UR8][R4.64] ;  /* 0x0000000804057981 */ /* 0x000166000c1e1900 */
.L_x_1286:
[----:B------:R-:W-:Y:S01]  /*14100*/  IMAD R3, R9, 0x8, R18 ;  /* 0x0000000809037824 */ /* 0x000fe200078e0212 */
[----:B------:R-:W-:Y:S01]  /*14110*/  SHF.L.U32 R2, R10, 0x1f, RZ ;  /* 0x0000001f0a027819 */ /* 0x000fe200000006ff */
[----:B------:R-:W-:Y:S03]  /*14120*/  BSSY B3, `(.L_x_1287) ;  /* 0x0000003000037945 */ /* 0x000fe60003800000 */
[----:B------:R-:W1:Y:S02]  /*14130*/  SYNCS.PHASECHK.TRANS64.TRYWAIT P0, [R3+URZ+0x2a840], R2 ;  /* 0x02a84002030075a7 */ /* 0x000e64000800017f */
[----:B-1----:R-:W-:Y:S05]  /*14140*/  @!P0 BRA `(.L_x_1288) ;  /* 0x0000004800988947 */ /* 0x002fea0003800000 */
.L_x_1395:
[----:B------:R-:W-:Y:S05]  /*14150*/  BSYNC B3 ;  /* 0x0000000000037941 */ /* 0x000fea0003800000 */
.L_x_1287:
        /* <DEDUP_REMOVED lines=12> */
.L_x_1290:
[----:B------:R-:W-:Y:S05]  /*14220*/  BSYNC B3 ;  /* 0x0000000000037941 */ /* 0x000fea0003800000 */
.L_x_1289:
        /* <DEDUP_REMOVED lines=12> */
.L_x_1291:
        /* <DEDUP_REMOVED lines=16> */
.L_x_1292:
        /* <DEDUP_REMOVED lines=15> */
.L_x_1293:
        /* <DEDUP_REMOVED lines=16> */
.L_x_1396:
[----:B------:R-:W-:Y:S05]  /*145e0*/  BSYNC B3 ;  /* 0x0000000000037941 */ /* 0x000fea0003800000 */
.L_x_1294:
[----:B------:R-:W-:Y:S01]  /*145f0*/  BSSY B3, `(.L_x_1296) ;  /* 0x000000c000037945 */ /* 0x000fe20003800000 */
[----:B------:R-:W-:Y:S02]  /*14600*/  IMAD.MOV.U32 R12, RZ, RZ, 0x0 ;  /* 0x00000000ff0c7424 */ /* 0x000fe400078e00ff */
[----:B------:R-:W-:Y:S01]  /*14610*/  IMAD.MOV.U32 R13, RZ, RZ, 0x14f00000 ;  /* 0x14f00000ff0d7424 */ /* 0x000fe200078e00ff */
[----:B------:R-:W-:Y:S06]  /*14620*/  @P1 BRA `(.L_x_1297) ;  /* 0x0000000000201947 */ /* 0x000fec0003800000 */
[----:B------:R-:W1:Y:S01]  /*14630*/  S2R R4, SR_TID.X ;  /* 0x0000000000047919 */ /* 0x000e620000002100 */
[----:B0-----:R-:W-:Y:S02]  /*14640*/  IMAD R2, R19, 0x8, R18 ;  /* 0x0000000813027824 */ /* 0x001fe400078e0212 */
[----:B------:R-:W-:-:S04]  /*14650*/  IMAD.MOV.U32 R3, RZ, RZ, 0x6000 ;  /* 0x00006000ff037424 */ /* 0x000fc800078e00ff */
[----:B------:R2:W-:Y:S01]  /*14660*/  SYNCS.ARRIVE.TRANS64 RZ, [R2+URZ+0x2a850], R3 ;  /* 0x02a8500302ff79a7 */ /* 0x0005e2000800003f */
[----:B-1----:R-:W-:-:S04]  /*14670*/  LOP3.LUT R4, R4, 0x1f, RZ, 0xc0, !PT ;  /* 0x0000001f04047812 */ /* 0x002fc800078ec0ff */
[----:B------:R-:W-:-:S13]  /*14680*/  ISETP.NE.AND P0, PT, R4, RZ, PT ;  /* 0x000000ff0400720c */ /* 0x000fda0003f05270 */
[----:B--2---:R-:W-:Y:S05]  /*14690*/  @!P0 BRA `(.L_x_1297) ;  /* 0x0000000000048947 */ /* 0x004fea0003800000 */
[----:B------:R-:W-:Y:S01]  /*146a0*/  BPT.TRAP 0x1 ;  /* 0x000000040000795c */ /* 0x000fe20000300000 */
.L_x_1297:
[----:B------:R-:W-:Y:S05]  /*146b0*/  BSYNC B3 ;  /* 0x0000000000037941 */ /* 0x000fea0003800000 */
.L_x_1296:
[----:B------:R-:W2:Y:S04]  /*146c0*/  LDL R4, [R1+0x14] ;  /* 0x0000140001047983 */ /* 0x000ea80000100800 */
[----:B0-----:R-:W2:Y:S01]  /*146d0*/  LDL.LU R2, [R1+0x4] ;  /* 0x0000040001027983 */ /* 0x001ea20000300800 */
        /* <DEDUP_REMOVED lines=11> */
.L_x_1298:
        /* <DEDUP_REMOVED lines=15> */
.L_x_1299:
        /* <DEDUP_REMOVED lines=12> */
.L_x_1285:
[----:B------:R-:W-:Y:S05]  /*14940*/  BSYNC B1 ;  /* 0x0000000000017941 */ /* 0x000fea0003800000 */
.L_x_1284:
[----:B0-----:R-:W2:Y:S01]  /*14950*/  LDL.LU R0, [R1+0x3c] ;  /* 0x00003c0001007983 */ /* 0x001ea20000300800 */
[----:B------:R-:W-:-:S03]  /*14960*/  IMAD.MOV.U32 R19, RZ, RZ, R9 ;  /* 0x000000ffff137224 */ /* 0x000fc600078e0009 */
[----:B------:R0:W-:Y:S02]  /*14970*/  STL [R1+0x10], R10 ;  /* 0x0000100a01007387 */ /* 0x0001e40000100800 */
[----:B0-2---:R-:W-:-:S07]  /*14980*/  VIADD R0, R0, 0xfffffffd ;  /* 0xfffffffd00007836 */ /* 0x005fce0000000000 */
.L_x_1283:
[----:B------:R-:W-:Y:S05]  /*14990*/  BSYNC B2 ;  /* 0x0000000000027941 */ /* 0x000fea0003800000 */
.L_x_1282:
[----:B------:R-:W-:-:S05]  /*149a0*/  VIADD R11, R11, 0xfffffffe ;  /* 0xfffffffe0b0b7836 */ /* 0x000fca0000000000 */
[----:B------:R-:W-:-:S13]  /*149b0*/  ISETP.NE.AND P0, PT, R11, R8, PT ;  /* 0x000000080b00720c */ /* 0x000fda0003f05270 */
[----:B------:R-:W-:Y:S05]  /*149c0*/  @!P0 BRA `(.L_x_1281) ;  /* 0x00000014004c8947 */ /* 0x000fea0003800000 */
[----:B------:R-:W-:-:S07]  /*149d0*/  IMAD.MOV.U32 R9, RZ, RZ, R17 ;  /* 0x000000ffff097224 */ /* 0x000fce00078e0011 */
.L_x_1332:
        /* <DEDUP_REMOVED lines=36> */
.L_x_1302:
[----:B------:R-:W-:Y:S01]  /*14c20*/  IMAD R3, R4, 0x8, R18 ;  /* 0x0000000804037824 */ /* 0x000fe200078e0212 */
[----:B------:R-:W-:Y:S01]  /*14c30*/  SHF.L.U32 R2, R5, 0x1f, RZ ;  /* 0x0000001f05027819 */ /* 0x000fe200000006ff */
[----:B------:R-:W-:Y:S03]  /*14c40*/  BSSY B2, `(.L_x_1303) ;  /* 0x0000003000027945 */ /* 0x000fe60003800000 */
[----:B------:R-:W1:Y:S02]  /*14c50*/  SYNCS.PHASECHK.TRANS64.TRYWAIT P0, [R3+URZ+0x2a840], R2 ;  /* 0x02a84002030075a7 */ /* 0x000e64000800017f */
[----:B-1----:R-:W-:Y:S05]  /*14c60*/  @!P0 BRA `(.L_x_1304) ;  /* 0x0000003c00f88947 */ /* 0x002fea0003800000 */
.L_x_1397:
[----:B------:R-:W-:Y:S05]  /*14c70*/  BSYNC B2 ;  /* 0x0000000000027941 */ /* 0x000fea0003800000 */
.L_x_1303:
        /* <DEDUP_REMOVED lines=12> */
.L_x_1306:
[----:B------:R-:W-:Y:S05]  /*14d40*/  BSYNC B2 ;  /* 0x0000000000027941 */ /* 0x000fea0003800000 */
.L_x_1305:
        /* <DEDUP_REMOVED lines=12> */
.L_x_1307:
        /* <DEDUP_REMOVED lines=16> */
.L_x_1308:
        /* <DEDUP_REMOVED lines=15> */
.L_x_1309:
        /* <DEDUP_REMOVED lines=16> */
.L_x_1398:
[----:B------:R-:W-:Y:S05]  /*15100*/  BSYNC B2 ;  /* 0x0000000000027941 */ /* 0x000fea0003800000 */
.L_x_1310:
        /* <DEDUP_REMOVED lines=11> */
.L_x_1313:
[----:B------:R-:W-:Y:S05]  /*151c0*/  BSYNC B2 ;  /* 0x0000000000027941 */ /* 0x000fea0003800000 */
.L_x_1312:
        /* <DEDUP_REMOVED lines=12> */
.L_x_1314:
        /* <DEDUP_REMOVED lines=15> */
.L_x_1315:
        /* <DEDUP_REMOVED lines=12> */
.L_x_1301:
[----:B------:R-:W-:Y:S05]  /*15440*/  BSYNC B1 ;  /* 0x0000000000017941 */ /* 0x000fea0003800000 */
.L_x_1300:
        /* <DEDUP_REMOVED lines=20> */
[----:B------:R-:W-:Y:S01]  /*15590*/  ULDC.64 UR8, c[0x0][0x208] ;  /* 0x0000820000087ab9 */ /* 0x000fe20000000a00 */
        /* <DEDUP_REMOVED lines=15> */
.L_x_1318:
[----:B------:R-:W-:Y:S01]  /*15690*/  IMAD R2, R19, 0x8, R18 ;  /* 0x0000000813027824 */ /* 0x000fe200078e0212 */
[----:B------:R-:W-:Y:S01]  /*156a0*/  SHF.L.U32 R3, R12, 0x1f, RZ ;  /* 0x0000001f0c037819 */ /* 0x000fe200000006ff */
[----:B------:R-:W-:Y:S03]  /*156b0*/  BSSY B2, `(.L_x_1319) ;  /* 0x0000003000027945 */ /* 0x000fe60003800000 */
[----:B------:R-:W2:Y:S02]  /*156c0*/  SYNCS.PHASECHK.TRANS64.TRYWAIT P0, [R2+URZ+0x2a840], R3 ;  /* 0x02a84003020075a7 */ /* 0x000ea4000800017f */
[----:B--2---:R-:W-:Y:S05]  /*156d0*/  @!P0 BRA `(.L_x_1320) ;  /* 0x0000003400848947 */ /* 0x004fea0003800000 */
.L_x_1399:
[----:B------:R-:W-:Y:S05]  /*156e0*/  BSYNC B2 ;  /* 0x0000000000027941 */ /* 0x000fea0003800000 */
.L_x_1319:
        /* <DEDUP_REMOVED lines=12> */
.L_x_1322:
[----:B------:R-:W-:Y:S05]  /*157b0*/  BSYNC B2 ;  /* 0x0000000000027941 */ /* 0x000fea0003800000 */
.L_x_1321:
        /* <DEDUP_REMOVED lines=13> */
.L_x_1323:
        /* <DEDUP_REMOVED lines=16> */
.L_x_1324:
        /* <DEDUP_REMOVED lines=15> */
.L_x_1325:
        /* <DEDUP_REMOVED lines=15> */
.L_x_1400:
[----:B------:R-:W-:Y:S05]  /*15b70*/  BSYNC B2 ;  /* 0x0000000000027941 */ /* 0x000fea0003800000 */
.L_x_1326:
[----:B------:R-:W-:Y:S01]  /*15b80*/  BSSY B2, `(.L_x_1328) ;  /* 0x000000b000027945 */ /* 0x000fe20003800000 */
[----:B------:R-:W-:Y:S02]  /*15b90*/  IMAD.MOV.U32 R10, RZ, RZ, 0x0 ;  /* 0x00000000ff0a7424 */ /* 0x000fe400078e00ff */
[----:B------:R-:W-:Y:S01]  /*15ba0*/  IMAD.MOV.U32 R11, RZ, RZ, 0x14f00000 ;  /* 0x14f00000ff0b7424 */ /* 0x000fe200078e00ff */
[----:B------:R-:W-:Y:S06]  /*15bb0*/  @P1 BRA `(.L_x_1329) ;  /* 0x00000000001c1947 */ /* 0x000fec0003800000 */
[----:B------:R-:W1:Y:S01]  /*15bc0*/  S2R R14, SR_TID.X ;  /* 0x00000000000e7919 */ /* 0x000e620000002100 */
[----:B------:R-:W-:-:S04]  /*15bd0*/  IMAD.MOV.U32 R3, RZ, RZ, 0x6000 ;  /* 0x00006000ff037424 */ /* 0x000fc800078e00ff */
[----:B------:R2:W-:Y:S01]  /*15be0*/  SYNCS.ARRIVE.TRANS64 RZ, [R2+URZ+0x50], R3 ;  /* 0x0000500302ff79a7 */ /* 0x0005e2000800003f */
[----:B-1----:R-:W-:-:S04]  /*15bf0*/  LOP3.LUT R14, R14, 0x1f, RZ, 0xc0, !PT ;  /* 0x0000001f0e0e7812 */ /* 0x002fc800078ec0ff */
[----:B------:R-:W-:-:S13]  /*15c00*/  ISETP.NE.AND P0, PT, R14, RZ, PT ;  /* 0x000000ff0e00720c */ /* 0x000fda0003f05270 */
[----:B--2---:R-:W-:Y:S05]  /*15c10*/  @!P0 BRA `(.L_x_1329) ;  /* 0x0000000000048947 */ /* 0x004fea0003800000 */
[----:B------:R-:W-:Y:S01]  /*15c20*/  BPT.TRAP 0x1 ;  /* 0x000000040000795c */ /* 0x000fe20000300000 */
.L_x_1329:
[----:B------:R-:W-:Y:S05]  /*15c30*/  BSYNC B2 ;  /* 0x0000000000027941 */ /* 0x000fea0003800000 */
.L_x_1328:
        /* <DEDUP_REMOVED lines=12> */
.L_x_1330:
        /* <DEDUP_REMOVED lines=15> */
.L_x_1331:
        /* <DEDUP_REMOVED lines=12> */
.L_x_1317:
[----:B------:R-:W-:Y:S05]  /*15eb0*/  BSYNC B1 ;  /* 0x0000000000017941 */ /* 0x000fea0003800000 */
.L_x_1316:
[----:B------:R-:W2:Y:S01]  /*15ec0*/  LDL R2, [R1+0x24] ;  /* 0x0000240001027983 */ /* 0x000ea20000100800 */
[----:B------:R-:W-:Y:S01]  /*15ed0*/  VIADD R0, R0, 0xfffffffe ;  /* 0xfffffffe00007836 */ /* 0x000fe20000000000 */
[----:B--2---:R-:W-:-:S13]  /*15ee0*/  ISETP.GT.AND P0, PT, R7, R2, PT ;  /* 0x000000020700720c */ /* 0x004fda0003f04270 */
[----:B------:R-:W-:Y:S05]  /*15ef0*/  @P0 BRA `(.L_x_1332) ;  /* 0xffffffe800b80947 */ /* 0x000fea000383ffff */
.L_x_1281:
[----:B------:R-:W-:Y:S05]  /*15f00*/  BSYNC B0 ;  /* 0x0000000000007941 */ /* 0x000fea0003800000 */
.L_x_1280:
[----:B--2---:R-:W2:Y:S01]  /*15f10*/  S2R R3, SR_TID.X ;  /* 0x0000000000037919 */ /* 0x004ea20000002100 */
[----:B------:R-:W-:Y:S01]  /*15f20*/  BSSY B0, `(.L_x_1333) ;  /* 0x0000012000007945 */ /* 0x000fe20003800000 */
[----:B--2---:R-:W-:-:S04]  /*15f30*/  LOP3.LUT R3, R3, 0x7f, RZ, 0xc0, !PT ;  /* 0x0000007f03037812 */ /* 0x004fc800078ec0ff */
[----:B------:R-:W-:-:S13]  /*15f40*/  ISETP.NE.AND P0, PT, R3, RZ, PT ;  /* 0x000000ff0300720c */ /* 0x000fda0003f05270 */
[----:B------:R-:W-:Y:S05]  /*15f50*/  @P0 BRA `(.L_x_1334) ;  /* 0x0000000000380947 */ /* 0x000fea0003800000 */
[----:B------:R-:W2:Y:S01]  /*15f60*/  S2R R2, SR_LANEID ;  /* 0x0000000000027919 */ /* 0x000ea20000000000 */
[----:B------:R-:W-:Y:S01]  /*15f70*/  VOTEU.ANY UR4, UPT, PT ;  /* 0x0000000000047886 */ /* 0x000fe200038e0100 */
[----:B-1----:R-:W1:Y:S01]  /*15f80*/  LDC.64 R4, c[0x0][0xc60] ;  /* 0x00031800ff047b82 */ /* 0x002e620000000a00 */
[----:B------:R-:W2:Y:S01]  /*15f90*/  FLO.U32 R0, UR4 ;  /* 0x0000000400007d00 */ /* 0x000ea200080e0000 */
[----:B------:R-:W-:Y:S01]  /*15fa0*/  ULDC.64 UR6, c[0x0][0x208] ;  /* 0x0000820000067ab9 */ /* 0x000fe20000000a00 */
[----:B--2---:R-:W-:-:S06]  /*15fb0*/  ISETP.EQ.U32.AND P0, PT, R0, R2, PT ;  /* 0x000000020000720c */ /* 0x004fcc0003f02070 */
[----:B------:R-:W1:Y:S07]  /*15fc0*/  POPC R2, UR4 ;  /* 0x0000000400027d09 */ /* 0x000e6e0008000000 */
[----:B-1----:R-:W2:Y:S04]  /*15fd0*/  @P0 ATOMG.E.ADD.STRONG.GPU PT, R2, desc[UR6][R4.64], R2 ;  /* 0x00000002040209a8 */ /* 0x002ea800081ee1c6 */
[----:B--2---:R1:W2:Y:S02]  /*15fe0*/  SHFL.IDX PT, R2, R2, R0, 0x1f ;  /* 0x00001f0002027589 */ /* 0x0042a400000e0000 */
[----:B-1----:R-:W1:Y:S02]  /*15ff0*/  S2R R0, SR_LTMASK ;  /* 0x0000000000007919 */ /* 0x002e640000003900 */
[----:B-1----:R-:W-:-:S06]  /*16000*/  LOP3.LUT R0, R0, UR4, RZ, 0xc0, !PT ;  /* 0x0000000400007c12 */ /* 0x002fcc000f8ec0ff */
[----:B------:R-:W2:Y:S02]  /*16010*/  POPC R0, R0 ;  /* 0x0000000000007309 */ /* 0x000ea40000000000 */
[----:B--2---:R-:W-:-:S05]  /*16020*/  IADD3 R0, R2, UR38, R0 ;  /* 0x0000002602007c10 */ /* 0x004fca000fffe000 */
[----:B------:R2:W-:Y:S02]  /*16030*/  STL [R1], R0 ;  /* 0x0000000001007387 */ /* 0x0005e40000100800 */
.L_x_1334:
[----:B------:R-:W-:Y:S05]  /*16040*/  BSYNC B0 ;  /* 0x0000000000007941 */ /* 0x000fea0003800000 */
.L_x_1333:
[----:B--2---:R-:W2:Y:S01]  /*16050*/  LDL R0, [R1+0x18] ;  /* 0x0000180001007983 */ /* 0x004ea20000100800 */
[----:B------:R-:W-:Y:S01]  /*16060*/  BSSY B0, `(.L_x_1335) ;  /* 0x000003a000007945 */ /* 0x000fe20003800000 */
[----:B--2---:R-:W-:-:S13]  /*16070*/  LOP3.LUT P0, RZ, R0, 0x1, RZ, 0xc0, !PT ;  /* 0x0000000100ff7812 */ /* 0x004fda000780c0ff */
[----:B------:R-:W-:Y:S05]  /*16080*/  @!P0 BRA `(.L_x_1336) ;  /* 0x0000000000dc8947 */ /* 0x000fea0003800000 */
[----:B------:R-:W2:Y:S01]  /*16090*/  LDL R2, [R1+0x10] ;  /* 0x0000100001027983 */ /* 0x000ea20000100800 */
[----:B------:R-:W-:Y:S01]  /*160a0*/  IMAD R0, R19, 0x8, R18 ;  /* 0x0000000813007824 */ /* 0x000fe200078e0212 */
[----:B------:R-:W-:Y:S01]  /*160b0*/  BSSY B1, `(.L_x_1337) ;  /* 0x0000005000017945 */ /* 0x000fe20003800000 */
[----:B------:R-:W-:Y:S02]  /*160c0*/  ISETP.NE.AND P1, PT, R3, RZ, PT ;  /* 0x000000ff0300720c */ /* 0x000fe40003f25270 */
[----:B--2---:R-:W-:-:S04]  /*160d0*/  SHF.L.U32 R2, R2, 0x1f, RZ ;  /* 0x0000001f02027819 */ /* 0x004fc800000006ff */
[----:B------:R-:W2:Y:S02]  /*160e0*/  SYNCS.PHASECHK.TRANS64.TRYWAIT P0, [R0+URZ+0x2a860], R2 ;  /* 0x02a86002000075a7 */ /* 0x000ea4000800017f */
[----:B--2---:R-:W-:Y:S05]  /*160f0*/  @!P0 BRA `(.L_x_1338) ;  /* 0x0000002c00248947 */ /* 0x004fea0003800000 */
.L_x_1401:
[----:B------:R-:W-:Y:S05]  /*16100*/  BSYNC B1 ;  /* 0x0000000000017941 */ /* 0x000fea0003800000 */
.L_x_1337:
[----:B------:R-:W-:Y:S04]  /*16110*/  BSSY B1, `(.L_x_1339) ;  /* 0x0000009000017945 */ /* 0x000fe80003800000 */
        /* <DEDUP_REMOVED lines=8> */
.L_x_1340:
[----:B------:R-:W-:Y:S05]  /*161a0*/  BSYNC B1 ;  /* 0x0000000000017941 */ /* 0x000fea0003800000 */
.L_x_1339:
[----:B------:R-:W3:Y:S04]  /*161b0*/  LDL.LU R3, [R1+0x14] ;  /* 0x0000140001037983 */ /* 0x000ee80000300800 */
[----:B--2---:R-:W3:Y:S01]  /*161c0*/  LDL.LU R2, [R1+0x4] ;  /* 0x0000040001027983 */ /* 0x004ee20000300800 */
[----:B------:R-:W-:Y:S01]  /*161d0*/  UIADD3 UR4, UP0, UR36, 0x470, URZ ;  /* 0x0000047024047890 */ /* 0x000fe2000ff1e03f */
[----:B------:R-:W-:Y:S01]  /*161e0*/  PLOP3.LUT P0, PT, PT, PT, PT, 0x80, 0x0 ;  /* 0x000000000000781c */ /* 0x000fe20003f0f070 */
[----:B------:R-:W-:Y:S01]  /*161f0*/  VIADD R0, R0, 0x2a850 ;  /* 0x0002a85000007836 */ /* 0x000fe20000000000 */
[----:B------:R-:W-:Y:S01]  /*16200*/  UMOV UR6, 0x0 ;  /* 0x0000000000067882 */ /* 0x000fe20000000000 */
[----:B------:R-:W-:Y:S01]  /*16210*/  UIADD3.X UR5, URZ, UR37, URZ, UP0, !UPT ;  /* 0x000000253f057290 */ /* 0x000fe200087fe43f */
[----:B------:R-:W-:Y:S01]  /*16220*/  UMOV UR7, 0x14f00000 ;  /* 0x14f0000000077882 */ /* 0x000fe20000000000 */
[----:B------:R-:W-:Y:S01]  /*16230*/  UMOV UR10, URZ ;  /* 0x0000003f000a7c82 */ /* 0x000fe20008000000 */
[----:B---3--:R-:W-:-:S02]  /*16240*/  IMAD R3, R2, 0x60, R3 ;  /* 0x0000006002037824 */ /* 0x008fc400078e0203 */
[----:B------:R-:W-:-:S04]  /*16250*/  IMAD R2, R19, 0x6000, R18 ;  /* 0x0000600013027824 */ /* 0x000fc800078e0212 */
[----:B------:R-:W-:-:S07]  /*16260*/  VIADD R4, R2, 0x400 ;  /* 0x0000040002047836 */ /* 0x000fce0000000000 */
.L_x_1341:
        /* <DEDUP_REMOVED lines=9> */
[----:B--2---:R-:W-:Y:S05]  /*16300*/  @P0 BRA.U.ANY `(.L_x_1341) ;  /* 0xfffffffd00d80947 */ /* 0x004fea000393ffff */
[----:B------:R-:W-:Y:S01]  /*16310*/  PLOP3.LUT P0, PT, PT, PT, PT, 0x80, 0x0 ;  /* 0x000000000000781c */ /* 0x000fe20003f0f070 */
[----:B------:R-:W-:Y:S01]  /*16320*/  VIADD R2, R2, 0x3400 ;  /* 0x0000340002027836 */ /* 0x000fe20000000000 */
[----:B------:R-:W-:Y:S01]  /*16330*/  UMOV UR6, 0x0 ;  /* 0x0000000000067882 */ /* 0x000fe20000000000 */
[----:B------:R-:W-:Y:S01]  /*16340*/  UMOV UR7, 0x14f00000 ;  /* 0x14f0000000077882 */ /* 0x000fe20000000000 */
[----:B------:R-:W-:-:S09]  /*16350*/  UMOV UR10, 0x40 ;  /* 0x00000040000a7882 */ /* 0x000fd20000000000 */
.L_x_1342:
        /* <DEDUP_REMOVED lines=10> */
.L_x_1336:
[----:B------:R-:W-:Y:S05]  /*16400*/  BSYNC B0 ;  /* 0x0000000000007941 */ /* 0x000fea0003800000 */
.L_x_1335:
[----:B------:R-:W2:Y:S01]  /*16410*/  LDL.LU R4, [R1+0x10] ;  /* 0x0000100001047983 */ /* 0x000ea20000300800 */
[----:B------:R-:W-:-:S05]  /*16420*/  VIADD R19, R19, 0x1 ;  /* 0x0000000113137836 */ /* 0x000fca0000000000 */
[----:B------:R-:W-:-:S04]  /*16430*/  ISETP.NE.AND P0, PT, R19, 0x2, PT ;  /* 0x000000021300780c */ /* 0x000fc80003f05270 */
[----:B------:R-:W-:Y:S02]  /*16440*/  SEL R0, RZ, 0x1, P0 ;  /* 0x00000001ff007807 */ /* 0x000fe40000000000 */
[----:B------:R-:W-:Y:S02]  /*16450*/  SEL R19, R19, RZ, P0 ;  /* 0x000000ff13137207 */ /* 0x000fe40000000000 */
[----:B--2---:R-:W-:-:S05]  /*16460*/  LOP3.LUT R4, R4, R0, RZ, 0x3c, !PT ;  /* 0x0000000004047212 */ /* 0x004fca00078e3cff */
[----:B------:R2:W-:Y:S02]  /*16470*/  STL [R1+0x10], R4 ;  /* 0x0000100401007387 */ /* 0x0005e40000100800 */
.L_x_1260:
[----:B------:R-:W-:Y:S05]  /*16480*/  BSYNC B7 ;  /* 0x0000000000077941 */ /* 0x000fea0003800000 */
.L_x_1258:
[----:B---3--:R-:W3:Y:S02]  /*16490*/  LDL R0, [R1+0x18] ;  /* 0x0000180001007983 */ /* 0x008ee40000100800 */
[----:B---3--:R-:W-:-:S13]  /*164a0*/  LOP3.LUT P0, RZ, R0, 0x2, RZ, 0xc0, !PT ;  /* 0x0000000200ff7812 */ /* 0x008fda000780c0ff */
[----:B------:R-:W-:Y:S05]  /*164b0*/  @!P0 BRA `(.L_x_1343) ;  /* 0x00000000002c8947 */ /* 0x000fea0003800000 */
[----:B------:R-:W-:Y:S05]  /*164c0*/  WARPSYNC.ALL ;  /* 0x0000000000007948 */ /* 0x000fea0003800000 */
[----:B------:R-:W3:Y:S08]  /*164d0*/  S2UR UR5, SR_CgaCtaId ;  /* 0x00000000000579c3 */ /* 0x000ef00000008800 */
[----:B------:R-:W-:Y:S06]  /*164e0*/  BAR.SYNC.DEFER_BLOCKING 0x5, 0x180 ;  /* 0x0146000000007b1d */ /* 0x000fec0000010000 */
[----:B------:R-:W-:-:S02]  /*164f0*/  UMOV UR4, 0x400 ;  /* 0x0000040000047882 */ /* 0x000fc40000000000 */
[----:B---3--:R-:W-:-:S06]  /*16500*/  ULEA UR4, UR5, UR4, 0x18 ;  /* 0x0000000405047291 */ /* 0x008fcc000f8ec03f */
[----:B------:R-:W-:-:S05]  /*16510*/  IMAD.U32 R18, RZ, RZ, UR4 ;  /* 0x00000004ff127e24 */ /* 0x000fca000f8e00ff */
[----:B012---:R-:W0:Y:S04]  /*16520*/  LDS.128 R4, [R18+0x2a8d0] ;  /* 0x02a8d00012047984 */ /* 0x007e280000000c00 */
[----:B0-----:R0:W-:Y:S04]  /*16530*/  STL.64 [R1], R4 ;  /* 0x0000000401007387 */ /* 0x0011e80000100a00 */
[----:B------:R0:W-:Y:S01]  /*16540*/  STL.64 [R1+0x8], R6 ;  /* 0x0000080601007387 */ /* 0x0001e20000100a00 */
[----:B------:R-:W-:Y:S06]  /*16550*/  BAR.ARV 0x4, 0x180 ;  /* 0x0106000000007b1d */ /* 0x000fec0000002000 */
[----:B------:R-:W-:Y:S05]  /*16560*/  BRA `(.L_x_1344) ;  /* 0x00000010003c7947 */ /* 0x000fea0003800000 */
.L_x_1343:
[----:B------:R-:W3:Y:S01]  /*16570*/  S2R R16, SR_TID.X ;  /* 0x0000000000107919 */ /* 0x000ee20000002100 */
[----:B------:R-:W-:Y:S01]  /*16580*/  UMOV UR4, 0xffffffff ;  /* 0xffffffff00047882 */ /* 0x000fe20000000000 */
[----:B---3--:R-:W-:-:S04]  /*16590*/  LOP3.LUT R16, R16, 0x1f, RZ, 0xc0, !PT ;  /* 0x0000001f10107812 */ /* 0x008fc800078ec0ff */
[----:B------:R-:W-:Y:S01]  /*165a0*/  ISETP.NE.AND P0, PT, R16, 0x1f, PT ;  /* 0x0000001f1000780c */ /* 0x000fe20003f05270 */
[----:B------:R-:W-:-:S12]  /*165b0*/  BRA.DIV UR4, `(.L_x_1345) ;  /* 0x0000002a04087947 */ /* 0x000fd8000b800000 */
[----:B------:R-:W0:Y:S01]  /*165c0*/  LDL.LU R3, [R1] ;  /* 0x0000000001037983 */ /* 0x000e220000300800 */
[----:B------:R-:W-:-:S03]  /*165d0*/  ULDC UR4, c[0x0][0xc3c] ;  /* 0x00030f0000047ab9 */ /* 0x000fc60000000800 */
[----:B-12---:R-:W2:Y:S01]  /*165e0*/  LDL R4, [R1+0xc] ;  /* 0x00000c0001047983 */ /* 0x006ea20000100800 */
[----:B------:R-:W-:Y:S01]  /*165f0*/  ULDC.64 UR6, c[0x0][0x208] ;  /* 0x0000820000067ab9 */ /* 0x000fe20000000a00 */
[----:B0-----:R-:W-:Y:S02]  /*16600*/  IMAD.MOV.U32 R8, RZ, RZ, R3 ;  /* 0x000000ffff087224 */ /* 0x001fe400078e0003 */
[----:B--2---:R-:W-:-:S05]  /*16610*/  IMAD.IADD R0, R4, 0x1, R16 ;  /* 0x0000000104007824 */ /* 0x004fca00078e0210 */
        /* <DEDUP_REMOVED lines=9> */
[C---:B------:R-:W-:Y:S01]  /*166b0*/  ISETP.GE.U32.AND P3, PT, R16.reuse, 0x4, PT ;  /* 0x000000041000780c */ /* 0x040fe20003f66070 */
[----:B------:R-:W-:Y:S01]  /*166c0*/  SHFL.IDX PT, R0, R8, RZ, 0x1f ;  /* 0x00001fff08007589 */ /* 0x000fe200000e0000 */
[C---:B------:R-:W-:Y:S02]  /*166d0*/  ISETP.GE.U32.AND P4, PT, R16.reuse, 0x8, PT ;  /* 0x000000081000780c */ /* 0x040fe40003f86070 */
[----:B------:R-:W-:Y:S01]  /*166e0*/  ISETP.GE.U32.AND P5, PT, R16, 0x10, PT ;  /* 0x000000101000780c */ /* 0x000fe20003fa6070 */
[----:B--2---:R-:W-:Y:S01]  /*166f0*/  @!P1 IMAD.MOV.U32 R5, RZ, RZ, R6 ;  /* 0x000000ffff059224 */ /* 0x004fe200078e0006 */
[----:B------:R-:W-:-:S02]  /*16700*/  CS2R R6, SRZ ;  /* 0x0000000000067805 */ /* 0x000fc4000001ff00 */
[----:B---3--:R-:W-:Y:S01]  /*16710*/  @!P1 IMAD.MOV.U32 R7, RZ, RZ, R2 ;  /* 0x000000ffff079224 */ /* 0x008fe200078e0002 */
[----:B------:R-:W-:-:S03]  /*16720*/  ISETP.NE.AND P1, PT, R16, RZ, PT ;  /* 0x000000ff1000720c */ /* 0x000fc60003f25270 */
[----:B------:R-:W-:-:S05]  /*16730*/  IMAD R2, R7, R5, RZ ;  /* 0x0000000507027224 */ /* 0x000fca00078e02ff */
[----:B------:R-:W0:Y:S02]  /*16740*/  SHFL.UP PT, R3, R2, 0x1, RZ ;  /* 0x0420000002037989 */ /* 0x000e2400000e00ff */
[----:B0-----:R-:W-:-:S05]  /*16750*/  SEL R9, R3, RZ, P1 ;  /* 0x000000ff03097207 */ /* 0x001fca0000800000 */
[----:B------:R-:W-:Y:S02]  /*16760*/  IMAD.IADD R2, R2, 0x1, R9 ;  /* 0x0000000102027824 */ /* 0x000fe400078e0209 */
[----:B------:R-:W-:Y:S04]  /*16770*/  SHFL.IDX PT, R9, R8, 0x1, 0x1f ;  /* 0x00201f0008097f89 */ /* 0x000fe800000e0000 */
        /* <DEDUP_REMOVED lines=12> */
[----:B------:R0:W1:Y:S02]  /*16840*/  SHFL.IDX PT, R10, R2, 0x1f, 0x1f ;  /* 0x03e01f00020a7f89 */ /* 0x00006400000e0000 */
.L_x_1411:
[----:B------:R-:W-:Y:S02]  /*16850*/  ULDC UR4, c[0x0][0xc38] ;  /* 0x00030e0000047ab9 */ /* 0x000fe40000000800 */
[----:B------:R-:W-:-:S04]  /*16860*/  IMAD.U32 R8, RZ, RZ, UR4 ;  /* 0x00000004ff087e24 */ /* 0x000fc8000f8e00ff */
[----:B-1----:R-:W-:-:S04]  /*16870*/  IMAD R10, R10, R8, RZ ;  /* 0x000000080a0a7224 */ /* 0x002fc800078e02ff */
[----:B------:R-:W-:-:S05]  /*16880*/  IMAD.IADD R4, R9, 0x1, R10 ;  /* 0x0000000109047824 */ /* 0x000fca00078e020a */
[----:B------:R-:W-:-:S13]  /*16890*/  ISETP.GT.AND P6, PT, R4, R0, PT ;  /* 0x000000000400720c */ /* 0x000fda0003fc4270 */
[----:B------:R-:W-:Y:S05]  /*168a0*/  @P6 BRA `(.L_x_1346) ;  /* 0x0000000000b06947 */ /* 0x000fea0003800000 */
.L_x_1349:
[----:B------:R-:W2:Y:S01]  /*168b0*/  LDL.LU R3, [R1+0xc] ;  /* 0x00000c0001037983 */ /* 0x000ea20000300800 */
[----:B0-----:R-:W0:Y:S01]  /*168c0*/  LDC R2, c[0x0][0xc3c] ;  /* 0x00030f00ff027b82 */ /* 0x001e220000000800 */
[----:B--2---:R-:W-:-:S05]  /*168d0*/  VIADD R3, R3, 0x1f ;  /* 0x0000001f03037836 */ /* 0x004fca0000000000 */
[----:B0-----:R-:W-:-:S13]  /*168e0*/  ISETP.GE.AND P6, PT, R3, R2, PT ;  /* 0x000000020300720c */ /* 0x001fda0003fc6270 */
[----:B------:R-:W-:Y:S05]  /*168f0*/  @P6 BRA `(.L_x_1347) ;  /* 0x0000000800f06947 */ /* 0x000fea0003800000 */
[----:B------:R-:W0:Y:S01]  /*16900*/  S2R R5, SR_TID.X ;  /* 0x0000000000057919 */ /* 0x000e220000002100 */
[----:B------:R-:W-:Y:S01]  /*16910*/  ULDC.64 UR4, c[0x0][0x208] ;  /* 0x0000820000047ab9 */ /* 0x000fe20000000a00 */
[----:B------:R1:W-:Y:S01]  /*16920*/  STL [R1+0xc], R3 ;  /* 0x00000c0301007387 */ /* 0x0003e20000100800 */
[----:B0-----:R-:W-:-:S05]  /*16930*/  LOP3.LUT R5, R5, 0x1f, RZ, 0xc0, !PT ;  /* 0x0000001f05057812 */ /* 0x001fca00078ec0ff */
[----:B------:R-:W-:Y:S02]  /*16940*/  IMAD.IADD R7, R3, 0x1, R5 ;  /* 0x0000000103077824 */ /* 0x000fe400078e0205 */
[----:B------:R-:W-:-:S03]  /*16950*/  IMAD.MOV.U32 R5, RZ, RZ, RZ ;  /* 0x000000ffff057224 */ /* 0x000fc600078e00ff */
[----:B------:R-:W-:-:S13]  /*16960*/  ISETP.GE.OR P6, PT, R7, R2, !P0 ;  /* 0x000000020700720c */ /* 0x000fda00047c6670 */
[----:B-1----:R-:W0:Y:S02]  /*16970*/  @!P6 LDC.64 R2, c[0x0][0xc80] ;  /* 0x00032000ff02eb82 */ /* 0x002e240000000a00 */
[----:B0-----:R-:W-:-:S05]  /*16980*/  @!P6 IMAD.WIDE R2, R7, 0x4, R2 ;  /* 0x000000040702e825 */ /* 0x001fca00078e0202 */
[----:B------:R0:W2:Y:S02]  /*16990*/  @!P6 LDG.E R5, desc[UR4][R2.64] ;  /* 0x000000040205e981 */ /* 0x0000a4000c1e1900 */
[----:B0-----:R-:W0:Y:S02]  /*169a0*/  @!P6 LDC.64 R2, c[0x0][0xc78] ;  /* 0x00031e00ff02eb82 */ /* 0x001e240000000a00 */
[----:B0-----:R-:W-:-:S04]  /*169b0*/  @!P6 IMAD.WIDE R2, R7, 0x4, R2 ;  /* 0x000000040702e825 */ /* 0x001fc800078e0202 */
[----:B------:R-:W-:-:S06]  /*169c0*/  IMAD.MOV.U32 R7, RZ, RZ, RZ ;  /* 0x000000ffff077224 */ /* 0x000fcc00078e00ff */
[----:B------:R-:W2:Y:S01]  /*169d0*/  @!P6 LDG.E R7, desc[UR4][R2.64] ;  /* 0x000000040207e981 */ /* 0x000ea2000c1e1900 */
[----:B------:R-:W-:Y:S01]  /*169e0*/  UMOV UR4, 0xffffffff ;  /* 0xffffffff00047882 */ /* 0x000fe20000000000 */
[----:B--2---:R-:W-:Y:S02]  /*169f0*/  IMAD R2, R7, R5, RZ ;  /* 0x0000000507027224 */ /* 0x004fe400078e02ff */
[----:B------:R-:W-:Y:S05]  /*16a00*/  BRA.DIV UR4, `(.L_x_1348) ;  /* 0x0000002a04547947 */ /* 0x000fea000b800000 */
        /* <DEDUP_REMOVED lines=16> */
.L_x_1419:
[----:B------:R-:W-:Y:S02]  /*16b10*/  ULDC UR4, c[0x0][0xc38] ;  /* 0x00030e0000047ab9 */ /* 0x000fe40000000800 */
[----:B------:R-:W-:-:S04]  /*16b20*/  IMAD.U32 R8, RZ, RZ, UR4 ;  /* 0x00000004ff087e24 */ /* 0x000fc8000f8e00ff */
[----:B-1----:R-:W-:-:S04]  /*16b30*/  IMAD R10, R10, R8, RZ ;  /* 0x000000080a0a7224 */ /* 0x002fc800078e02ff */
[----:B------:R-:W-:-:S05]  /*16b40*/  IMAD.IADD R4, R10, 0x1, R4 ;  /* 0x000000010a047824 */ /* 0x000fca00078e0204 */
[----:B------:R-:W-:-:S13]  /*16b50*/  ISETP.GT.AND P6, PT, R4, R0, PT ;  /* 0x000000000400720c */ /* 0x000fda0003fc4270 */
[----:B------:R-:W-:Y:S05]  /*16b60*/  @!P6 BRA `(.L_x_1349) ;  /* 0xfffffffc0050e947 */ /* 0x000fea000383ffff */
.L_x_1346:
[----:B------:R-:W-:Y:S01]  /*16b70*/  IMAD.IADD R10, R4, 0x1, -R10 ;  /* 0x00000001040a7824 */ /* 0x000fe200078e0a0a */
[----:B------:R-:W-:-:S03]  /*16b80*/  UMOV UR4, 0xffffffff ;  /* 0xffffffff00047882 */ /* 0x000fc60000000000 */
[----:B------:R-:W-:-:S05]  /*16b90*/  IMAD R3, R2, R8, R10 ;  /* 0x0000000802037224 */ /* 0x000fca00078e020a */
[----:B------:R-:W-:Y:S01]  /*16ba0*/  ISETP.GT.AND P6, PT, R3, R0, PT ;  /* 0x000000000300720c */ /* 0x000fe20003fc4270 */
[----:B------:R-:W-:-:S12]  /*16bb0*/  BRA.DIV UR4, `(.L_x_1350) ;  /* 0x0000002a04c07947 */ /* 0x000fd8000b800000 */
[----:B------:R-:W2:Y:S01]  /*16bc0*/  LDL.LU R11, [R1+0xc] ;  /* 0x00000c00010b7983 */ /* 0x000ea20000300800 */
[----:B------:R-:W-:-:S04]  /*16bd0*/  VOTE.ANY R3, PT, !P6 ;  /* 0x0000000000037806 */ /* 0x000fc800070e0100 */
[----:B------:R-:W1:Y:S02]  /*16be0*/  POPC R9, R3 ;  /* 0x0000000300097309 */ /* 0x000e640000000000 */
[----:B-1----:R2:W1:Y:S04]  /*16bf0*/  SHFL.IDX PT, R4, R5, R9, 0x1f ;  /* 0x00001f0905047589 */ /* 0x00246800000e0000 */
[----:B------:R3:W4:Y:S01]  /*16c00*/  SHFL.IDX PT, R7, R7, R9, 0x1f ;  /* 0x00001f0907077589 */ /* 0x00072200000e0000 */
[----:B--2---:R-:W-:-:S05]  /*16c10*/  IMAD.IADD R5, R9, 0x1, R11 ;  /* 0x0000000109057824 */ /* 0x004fca00078e020b */
[----:B-1--4-:R3:W-:Y:S02]  /*16c20*/  STL [R1+0xc], R5 ;  /* 0x00000c0501007387 */ /* 0x0127e40000100800 */
.L_x_1424:
[----:B------:R-:W-:-:S13]  /*16c30*/  ISETP.NE.AND P0, PT, R3, RZ, PT ;  /* 0x000000ff0300720c */ /* 0x000fda0003f05270 */
[----:B------:R-:W-:Y:S05]  /*16c40*/  @!P0 BRA `(.L_x_1351) ;  /* 0x0000000000148947 */ /* 0x000fea0003800000 */
[----:B------:R-:W-:Y:S01]  /*16c50*/  UMOV UR4, 0xffffffff ;  /* 0xffffffff00047882 */ /* 0x000fe20000000000 */
[----:B---3--:R-:W-:Y:S02]  /*16c60*/  VIADD R9, R9, 0xffffffff ;  /* 0xffffffff09097836 */ /* 0x008fe40000000000 */
[----:B------:R-:W-:Y:S05]  /*16c70*/  BRA.DIV UR4, `(.L_x_1352) ;  /* 0x0000002a04f87947 */ /* 0x000fea000b800000 */
[----:B0-----:R0:W1:Y:S02]  /*16c80*/  SHFL.IDX PT, R2, R2, R9, 0x1f ;  /* 0x00001f0902027589 */ /* 0x00106400000e0000 */
.L_x_1427:
[----:B-1----:R-:W-:-:S07]  /*16c90*/  IMAD.MOV.U32 R6, RZ, RZ, R2 ;  /* 0x000000ffff067224 */ /* 0x002fce00078e0002 */
.L_x_1351:
[----:B0-----:R-:W-:Y:S01]  /*16ca0*/  IMAD R2, R6, R8, R10 ;  /* 0x0000000806027224 */ /* 0x001fe200078e020a */
[----:B------:R-:W-:-:S03]  /*16cb0*/  ISETP.NE.AND P0, PT, R7, 0x1, PT ;  /* 0x000000010700780c */ /* 0x000fc60003f05270 */
[----:B------:R-:W-:Y:S01]  /*16cc0*/  IMAD.IADD R0, R0, 0x1, -R2 ;  /* 0x0000000100007824 */ /* 0x000fe200078e0a02 */
[----:B------:R0:W-:Y:S09]  /*16cd0*/  STL [R1], R2 ;  /* 0x0000000201007387 */ /* 0x0001f20000100800 */
[----:B------:R-:W-:Y:S05]  /*16ce0*/  @!P0 BRA `(.L_x_1353) ;  /* 0x0000000000e48947 */ /* 0x000fea0003800000 */
[----:B---3--:R-:W-:-:S04]  /*16cf0*/  IABS R5, R4 ;  /* 0x0000000400057213 */ /* 0x008fc80000000000 */
[----:B0-----:R-:W0:Y:S08]  /*16d00*/  I2F.RP R2, R5 ;  /* 0x0000000500027306 */ /* 0x001e300000209400 */
[----:B0-----:R-:W0:Y:S02]  /*16d10*/  MUFU.RCP R2, R2 ;  /* 0x0000000200027308 */ /* 0x001e240000001000 */
[----:B0-----:R-:W-:-:S06]  /*16d20*/  VIADD R2, R2, 0xffffffe ;  /* 0x0ffffffe02027836 */ /* 0x001fcc0000000000 */
[----:B------:R-:W0:Y:S02]  /*16d30*/  F2I.FTZ.U32.TRUNC.NTZ R3, R2 ;  /* 0x0000000200037305 */ /* 0x000e24000021f000 */
[----:B0-----:R-:W-:-:S04]  /*16d40*/  IMAD.MOV R2, RZ, RZ, -R3 ;  /* 0x000000ffff027224 */ /* 0x001fc800078e0a03 */
[----:B------:R-:W-:Y:S02]  /*16d50*/  IMAD R8, R2, R5, RZ ;  /* 0x0000000502087224 */ /* 0x000fe400078e02ff */
[----:B------:R-:W-:-:S04]  /*16d60*/  IMAD.MOV.U32 R2, RZ, RZ, RZ ;  /* 0x000000ffff027224 */ /* 0x000fc800078e00ff */
[----:B------:R-:W-:Y:S01]  /*16d70*/  IMAD.HI.U32 R8, R3, R8, R2 ;  /* 0x0000000803087227 */ /* 0x000fe200078e0002 */
[----:B------:R-:W-:Y:S02]  /*16d80*/  IABS R2, R0 ;  /* 0x0000000000027213 */ /* 0x000fe40000000000 */
[----:B------:R-:W-:-:S03]  /*16d90*/  IABS R3, R4 ;  /* 0x0000000400037213 */ /* 0x000fc60000000000 */
[----:B------:R-:W-:-:S04]  /*16da0*/  IMAD.HI.U32 R8, R8, R2, RZ ;  /* 0x0000000208087227 */ /* 0x000fc800078e00ff */
[----:B------:R-:W-:-:S04]  /*16db0*/  IMAD.MOV R3, RZ, RZ, -R3 ;  /* 0x000000ffff037224 */ /* 0x000fc800078e0a03 */
[----:B------:R-:W-:-:S05]  /*16dc0*/  IMAD R2, R8, R3, R2 ;  /* 0x0000000308027224 */ /* 0x000fca00078e0202 */
[----:B------:R-:W-:-:S13]  /*16dd0*/  ISETP.GT.U32.AND P1, PT, R5, R2, PT ;  /* 0x000000020500720c */ /* 0x000fda0003f24070 */
[----:B------:R-:W-:Y:S02]  /*16de0*/  @!P1 IMAD.IADD R2, R2, 0x1, -R5 ;  /* 0x0000000102029824 */ /* 0x000fe400078e0a05 */
[----:B------:R-:W-:Y:S01]  /*16df0*/  @!P1 VIADD R8, R8, 0x1 ;  /* 0x0000000108089836 */ /* 0x000fe20000000000 */
[----:B------:R-:W-:Y:S02]  /*16e00*/  ISETP.NE.AND P1, PT, R4, RZ, PT ;  /* 0x000000ff0400720c */ /* 0x000fe40003f25270 */
[----:B------:R-:W-:Y:S02]  /*16e10*/  ISETP.GE.U32.AND P0, PT, R2, R5, PT ;  /* 0x000000050200720c */ /* 0x000fe40003f06070 */
[----:B------:R-:W-:-:S04]  /*16e20*/  IABS R5, R7 ;  /* 0x0000000700057213 */ /* 0x000fc80000000000 */
[----:B------:R-:W0:Y:S07]  /*16e30*/  I2F.RP R2, R5 ;  /* 0x0000000500027306 */ /* 0x000e2e0000209400 */
[----:B------:R-:W-:Y:S01]  /*16e40*/  @P0 VIADD R8, R8, 0x1 ;  /* 0x0000000108080836 */ /* 0x000fe20000000000 */
[----:B0-----:R-:W0:Y:S02]  /*16e50*/  MUFU.RCP R2, R2 ;  /* 0x0000000200027308 */ /* 0x001e240000001000 */
[----:B0-----:R-:W-:-:S06]  /*16e60*/  VIADD R2, R2, 0xffffffe ;  /* 0x0ffffffe02027836 */ /* 0x001fcc0000000000 */
[----:B------:R-:W0:Y:S02]  /*16e70*/  F2I.FTZ.U32.TRUNC.NTZ R3, R2 ;  /* 0x0000000200037305 */ /* 0x000e24000021f000 */
[----:B0-----:R-:W-:-:S04]  /*16e80*/  IMAD.MOV R2, RZ, RZ, -R3 ;  /* 0x000000ffff027224 */ /* 0x001fc800078e0a03 */
[----:B------:R-:W-:Y:S02]  /*16e90*/  IMAD R6, R2, R5, RZ ;  /* 0x0000000502067224 */ /* 0x000fe400078e02ff */
[----:B------:R-:W-:-:S04]  /*16ea0*/  IMAD.MOV.U32 R2, RZ, RZ, RZ ;  /* 0x000000ffff027224 */ /* 0x000fc800078e00ff */
[----:B------:R-:W-:Y:S01]  /*16eb0*/  IMAD.HI.U32 R6, R3, R6, R2 ;  /* 0x0000000603067227 */ /* 0x000fe200078e0002 */
[----:B------:R-:W-:-:S03]  /*16ec0*/  LOP3.LUT R2, R0, R4, RZ, 0x3c, !PT ;  /* 0x0000000400027212 */ /* 0x000fc600078e3cff */
[----:B------:R-:W-:Y:S01]  /*16ed0*/  IMAD.MOV.U32 R3, RZ, RZ, R8 ;  /* 0x000000ffff037224 */ /* 0x000fe200078e0008 */
[----:B------:R-:W-:Y:S02]  /*16ee0*/  ISETP.GE.AND P2, PT, R2, RZ, PT ;  /* 0x000000ff0200720c */ /* 0x000fe40003f46270 */
[----:B------:R-:W-:-:S05]  /*16ef0*/  IABS R8, R7 ;  /* 0x0000000700087213 */ /* 0x000fca0000000000 */
[----:B------:R-:W-:-:S06]  /*16f00*/  IMAD.MOV R8, RZ, RZ, -R8 ;  /* 0x000000ffff087224 */ /* 0x000fcc00078e0a08 */
        /* <DEDUP_REMOVED lines=9> */
[----:B------:R-:W-:Y:S01]  /*16fa0*/  ISETP.GE.U32.AND P0, PT, R2, R5, PT ;  /* 0x000000050200720c */ /* 0x000fe20003f06070 */
[----:B------:R-:W-:-:S04]  /*16fb0*/  IMAD.MOV R2, RZ, RZ, -R3 ;  /* 0x000000ffff027224 */ /* 0x000fc800078e0a03 */
[----:B------:R-:W-:Y:S01]  /*16fc0*/  IMAD R0, R4, R2, R0 ;  /* 0x0000000204007224 */ /* 0x000fe200078e0200 */
[----:B------:R-:W-:-:S04]  /*16fd0*/  LOP3.LUT R2, R3, R7, RZ, 0x3c, !PT ;  /* 0x0000000703027212 */ /* 0x000fc800078e3cff */
[----:B------:R-:W-:-:S03]  /*16fe0*/  ISETP.GE.AND P2, PT, R2, RZ, PT ;  /* 0x000000ff0200720c */ /* 0x000fc60003f46270 */
[----:B------:R-:W-:-:S10]  /*16ff0*/  @P0 VIADD R6, R6, 0x1 ;  /* 0x0000000106060836 */ /* 0x000fd40000000000 */
[----:B------:R-:W-:Y:S01]  /*17000*/  @!P2 IMAD.MOV R6, RZ, RZ, -R6 ;  /* 0x000000ffff06a224 */ /* 0x000fe200078e0a06 */
[----:B------:R-:W-:-:S05]  /*17010*/  @!P1 LOP3.LUT R6, RZ, R7, RZ, 0x33, !PT ;  /* 0x00000007ff069212 */ /* 0x000fca00078e33ff */
[----:B------:R-:W-:-:S04]  /*17020*/  IMAD.MOV R2, RZ, RZ, -R6 ;  /* 0x000000ffff027224 */ /* 0x000fc800078e0a06 */
[C---:B------:R-:W-:Y:S02]  /*17030*/  IMAD R2, R7.reuse, R2, R3 ;  /* 0x0000000207027224 */ /* 0x040fe400078e0203 */
[----:B------:R-:W-:-:S04]  /*17040*/  IMAD R7, R7, 0x1000000, R6 ;  /* 0x0100000007077824 */ /* 0x000fc800078e0206 */
[----:B------:R-:W-:-:S05]  /*17050*/  IMAD R2, R2, 0x10000, R7 ;  /* 0x0001000002027824 */ /* 0x000fca00078e0207 */
[----:B------:R0:W-:Y:S01]  /*17060*/  STL [R1+0x8], R2 ;  /* 0x0000080201007387 */ /* 0x0001e20000100800 */
[----:B------:R-:W-:Y:S05]  /*17070*/  BRA `(.L_x_1354) ;  /* 0x0000000400007947 */ /* 0x000fea0003800000 */
.L_x_1353:
[----:B---3--:R-:W2:Y:S01]  /*17080*/  LDL R5, [R1+0xc] ;  /* 0x00000c0001057983 */ /* 0x008ea20000100800 */
[----:B0-----:R-:W2:Y:S01]  /*17090*/  LDC.64 R2, c[0x0][0xc90] ;  /* 0x00032400ff027b82 */ /* 0x001ea20000000a00 */
[----:B------:R-:W-:Y:S01]  /*170a0*/  ULDC.64 UR4, c[0x0][0x208] ;  /* 0x0000820000047ab9 */ /* 0x000fe20000000a00 */
[----:B--2---:R-:W-:-:S05]  /*170b0*/  IMAD.WIDE R2, R5, 0x4, R2 ;  /* 0x0000000405027825 */ /* 0x004fca00078e0202 */
[----:B------:R-:W2:Y:S02]  /*170c0*/  LDG.E R6, desc[UR4][R2.64] ;  /* 0x0000000402067981 */ /* 0x000ea4000c1e1900 */
[----:B--2---:R-:W-:-:S05]  /*170d0*/  IMAD R5, R4, R6, RZ ;  /* 0x0000000604057224 */ /* 0x004fca00078e02ff */
[----:B------:R-:W-:-:S04]  /*170e0*/  IABS R7, R5 ;  /* 0x0000000500077213 */ /* 0x000fc80000000000 */
[----:B------:R-:W0:Y:S08]  /*170f0*/  I2F.RP R2, R7 ;  /* 0x0000000700027306 */ /* 0x000e300000209400 */
        /* <DEDUP_REMOVED lines=22> */
[----:B------:R-:W-:Y:S02]  /*17260*/  IMAD R7, R6, R2, RZ ;  /* 0x0000000206077224 */ /* 0x000fe400078e02ff */
[----:B------:R-:W-:Y:S02]  /*17270*/  IMAD.MOV R2, RZ, RZ, -R2 ;  /* 0x000000ffff027224 */ /* 0x000fe400078e0a02 */
[----:B------:R-:W-:Y:S02]  /*17280*/  IMAD.MOV R3, RZ, RZ, -R7 ;  /* 0x000000ffff037224 */ /* 0x000fe400078e0a07 */
[----:B------:R-:W-:-:S03]  /*17290*/  IMAD R0, R5, R2, R0 ;  /* 0x0000000205007224 */ /* 0x000fc600078e0200 */
[----:B------:R-:W-:Y:S02]  /*172a0*/  VIADDMNMX R6, R3, R8, R6, PT ;  /* 0x0000000803067246 */ /* 0x000fe40003800106 */
[----:B------:R-:W-:Y:S02]  /*172b0*/  IADD3 R7, R7, 0x1000000, R0 ;  /* 0x0100000007077810 */ /* 0x000fe40007ffe000 */
        /* <DEDUP_REMOVED lines=25> */
[----:B------:R-:W-:Y:S02]  /*17450*/  IMAD R3, R2, R6, R7 ;  /* 0x0000000602037224 */ /* 0x000fe400078e0207 */
[----:B------:R-:W-:-:S03]  /*17460*/  IMAD.MOV.U32 R0, RZ, RZ, R2 ;  /* 0x000000ffff007224 */ /* 0x000fc600078e0002 */
[----:B------:R1:W-:Y:S04]  /*17470*/  STL [R1+0x8], R3 ;  /* 0x0000080301007387 */ /* 0x0003e80000100800 */
.L_x_1354:
[----:B-1----:R-:W-:-:S05]  /*17480*/  LOP3.LUT R3, RZ, R0, RZ, 0x33, !PT ;  /* 0x00000000ff037212 */ /* 0x002fca00078e33ff */
[----:B------:R-:W-:-:S05]  /*17490*/  IMAD.IADD R0, R4, 0x1, R3 ;  /* 0x0000000104007824 */ /* 0x000fca00078e0203 */
[----:B------:R2:W-:Y:S01]  /*174a0*/  STL [R1+0x4], R0 ;  /* 0x0000040001007387 */ /* 0x0005e20000100800 */
[----:B------:R-:W-:Y:S05]  /*174b0*/  BRA `(.L_x_1355) ;  /* 0x0000000000287947 */ /* 0x000fea0003800000 */
.L_x_1347:
[----:B------:R-:W-:Y:S01]  /*174c0*/  UMOV UR4, URZ ;  /* 0x0000003f00047c82 */ /* 0x000fe20008000000 */
[----:B------:R-:W-:Y:S01]  /*174d0*/  ULDC UR6, c[0x0][0xc3c] ;  /* 0x00030f0000067ab9 */ /* 0x000fe20000000800 */
[----:B------:R-:W-:Y:S01]  /*174e0*/  UMOV UR5, URZ ;  /* 0x0000003f00057c82 */ /* 0x000fe20008000000 */
[----:B------:R0:W-:Y:S01]  /*174f0*/  STL [R1], R0 ;  /* 0x0000000001007387 */ /* 0x0001e20000100800 */
[----:B------:R-:W-:Y:S02]  /*17500*/  IMAD.U32 R3, RZ, RZ, UR4 ;  /* 0x00000004ff037e24 */ /* 0x000fe4000f8e00ff */
[----:B------:R-:W-:-:S03]  /*17510*/  IMAD.U32 R2, RZ, RZ, UR5 ;  /* 0x00000005ff027e24 */ /* 0x000fc6000f8e00ff */
[----:B------:R1:W-:Y:S01]  /*17520*/  STL [R1+0x4], R3 ;  /* 0x0000040301007387 */ /* 0x0003e20000100800 */
[----:B0-----:R-:W-:-:S05]  /*17530*/  IMAD.U32 R0, RZ, RZ, UR6 ;  /* 0x00000006ff007e24 */ /* 0x001fca000f8e00ff */
[----:B------:R1:W-:Y:S04]  /*17540*/  STL [R1+0xc], R0 ;  /* 0x00000c0001007387 */ /* 0x0003e80000100800 */
[----:B------:R1:W-:Y:S02]  /*17550*/  STL [R1+0x8], R2 ;  /* 0x0000080201007387 */ /* 0x0003e40000100800 */
.L_x_1355:
[----:B-1----:R-:W3:Y:S04]  /*17560*/  LDL R3, [R1+0x8] ;  /* 0x0000080001037983 */ /* 0x002ee80000100800 */
[----:B0-----:R-:W4:Y:S04]  /*17570*/  LDL R2, [R1+0xc] ;  /* 0x00000c0001027983 */ /* 0x001f280000100800 */
[----:B------:R-:W5:Y:S04]  /*17580*/  LDL R5, [R1+0x4] ;  /* 0x0000040001057983 */ /* 0x000f680000100800 */
[----:B------:R-:W5:Y:S01]  /*17590*/  LDL R4, [R1] ;  /* 0x0000000001047983 */ /* 0x000f620000100800 */
[----:B--2---:R-:W0:Y:S01]  /*175a0*/  S2R R0, SR_TID.X ;  /* 0x0000000000007919 */ /* 0x004e220000002100 */
[----:B------:R-:W-:Y:S05]  /*175b0*/  WARPSYNC.ALL ;  /* 0x0000000000007948 */ /* 0x000fea0003800000 */
[----:B0-----:R-:W-:Y:S01]  /*175c0*/  LOP3.LUT R0, R0, 0x1f, RZ, 0xc0, !PT ;  /* 0x0000001f00007812 */ /* 0x001fe200078ec0ff */
[----:B------:R-:W-:Y:S03]  /*175d0*/  BAR.SYNC.DEFER_BLOCKING 0x4, 0x180 ;  /* 0x0106000000007b1d */ /* 0x000fe60000010000 */
[----:B------:R-:W-:-:S13]  /*175e0*/  ISETP.NE.AND P0, PT, R0, RZ, PT ;  /* 0x000000ff0000720c */ /* 0x000fda0003f05270 */
[----:B------:R-:W-:Y:S01]  /*175f0*/  @!P0 MOV R0, 0x400 ;  /* 0x0000040000008802 */ /* 0x000fe20000000f00 */
[----:B---3--:R-:W-:Y:S02]  /*17600*/  IMAD.MOV.U32 R6, RZ, RZ, R3 ;  /* 0x000000ffff067224 */ /* 0x008fe400078e0003 */
[----:B------:R-:W0:Y:S01]  /*17610*/  @!P0 S2R R3, SR_CgaCtaId ;  /* 0x0000000000038919 */ /* 0x000e220000008800 */
[----:B----4-:R-:W-:Y:S01]  /*17620*/  IMAD.MOV.U32 R7, RZ, RZ, R2 ;  /* 0x000000ffff077224 */ /* 0x010fe200078e0002 */
[----:B0-----:R-:W-:-:S05]  /*17630*/  @!P0 LEA R18, R3, R0, 0x18 ;  /* 0x0000000003128211 */ /* 0x001fca00078ec0ff */
[----:B-----5:R1:W-:Y:S01]  /*17640*/  @!P0 STS.128 [R18+0x2a8d0], R4 ;  /* 0x02a8d00412008388 */ /* 0x0203e20000000c00 */
[----:B------:R-:W-:Y:S06]  /*17650*/  BAR.ARV 0x5, 0x180 ;  /* 0x0146000000007b1d */ /* 0x000fec0000002000 */
.L_x_1344:
[----:B------:R-:W2:Y:S01]  /*17660*/  LDL R0, [R1+0xc] ;  /* 0x00000c0001007983 */ /* 0x000ea20000100800 */
[----:B------:R-:W-:Y:S02]  /*17670*/  ULDC UR4, c[0x0][0xc3c] ;  /* 0x00030f0000047ab9 */ /* 0x000fe40000000800 */
[----:B--2---:R-:W-:-:S13]  /*17680*/  ISETP.GE.AND P0, PT, R0, UR4, PT ;  /* 0x0000000400007c0c */ /* 0x004fda000bf06270 */
[----:B------:R-:W-:Y:S05]  /*17690*/  @!P0 BRA `(.L_x_1356) ;  /* 0xffffffa000188947 */ /* 0x000fea000383ffff */
[----:B------:R-:W-:Y:S05]  /*176a0*/  BSYNC B8 ;  /* 0x0000000000087941 */ /* 0x000fea0003800000 */
.L_x_1244:
[----:B--2---:R-:W2:Y:S01]  /*176b0*/  LDL.LU R0, [R1+0x50] ;  /* 0x0000500001007983 */ /* 0x004ea20000300800 */
[----:B------:R-:W-:Y:S01]  /*176c0*/  BSSY B0, `(.L_x_1357) ;  /* 0x000000b000007945 */ /* 0x000fe20003800000 */
[----:B01----:R-:W0:Y:S01]  /*176d0*/  S2R R5, SR_CgaCtaId ;  /* 0x0000000000057919 */ /* 0x003e220000008800 */
[----:B--2---:R-:W-:-:S05]  /*176e0*/  VIADD R0, R0, 0x1 ;  /* 0x0000000100007836 */ /* 0x004fca0000000000 */
        /* <DEDUP_REMOVED lines=8> */
.L_x_1428:
[----:B------:R-:W-:Y:S05]  /*17770*/  BSYNC B0 ;  /* 0x0000000000007941 */ /* 0x000fea0003800000 */
.L_x_1357:
[----:B------:R-:W-:-:S03]  /*17780*/  UMOV UR4, 0xffffffff ;  /* 0xffffffff00047882 */ /* 0x000fc60000000000 */
[----:B------:R-:W-:Y:S05]  /*17790*/  BRA.DIV UR4, `(.L_x_1359) ;  /* 0x0000002204707947 */ /* 0x000fea000b800000 */
[----:B------:R-:W1:Y:S02]  /*177a0*/  S2R R2, SR_TID.X ;  /* 0x0000000000027919 */ /* 0x000e640000002100 */
[----:B-1----:R-:W-:-:S04]  /*177b0*/  SHF.R.U32.HI R2, RZ, 0x5, R2 ;  /* 0x00000005ff027819 */ /* 0x002fc80000011602 */
[----:B------:R-:W-:-:S05]  /*177c0*/  LOP3.LUT R2, R2, 0x3, RZ, 0xc0, !PT ;  /* 0x0000000302027812 */ /* 0x000fca00078ec0ff */
[----:B------:R1:W2:Y:S02]  /*177d0*/  SHFL.IDX PT, R14, R2, RZ, 0x1f ;  /* 0x00001fff020e7589 */ /* 0x0002a400000e0000 */
.L_x_1431:
[----:B--2---:R-:W-:Y:S01]  /*177e0*/  ISETP.NE.AND P0, PT, R14, RZ, PT ;  /* 0x000000ff0e00720c */ /* 0x004fe20003f05270 */
[----:B------:R-:W-:-:S12]  /*177f0*/  BSSY B0, `(.L_x_1360) ;  /* 0x0000027000007945 */ /* 0x000fd80003800000 */
[----:B------:R-:W-:Y:S05]  /*17800*/  @P0 BRA `(.L_x_1361) ;  /* 0x0000000000940947 */ /* 0x000fea0003800000 */
[----:B------:R-:W-:-:S03]  /*17810*/  UMOV UR4, 0xffffffff ;  /* 0xffffffff00047882 */ /* 0x000fc60000000000 */
[----:B------:R-:W-:Y:S05]  /*17820*/  BRA.DIV UR4, `(.L_x_1362) ;  /* 0x0000002204807947 */ /* 0x000fea000b800000 */
[----:B------:R-:W-:-:S13]  /*17830*/  ELECT P6, URZ, PT ;  /* 0x00000000003f782f */ /* 0x000fda00038c0000 */
.L_x_1434:
        /* <DEDUP_REMOVED lines=8> */
.L_x_1363:
        /* <DEDUP_REMOVED lines=13> */
.L_x_1435:
[----:B------:R-:W1:Y:S02]  /*17990*/  SYNCS.PHASECHK.TRANS64.TRYWAIT P0, [R7+URZ], R2 ;  /* 0x00000002070075a7 */ /* 0x000e64000800017f */
[----:B-1----:R-:W-:Y:S05]  /*179a0*/  @!P0 BRA `(.L_x_1365) ;  /* 0x0000002000548947 */ /* 0x002fea0003800000 */
.L_x_1436:
[----:B------:R-:W-:Y:S05]  /*179b0*/  @!P2 BRA `(.L_x_1366) ;  /* 0x000000000004a947 */ /* 0x000fea0003800000 */
[----:B------:R-:W-:Y:S01]  /*179c0*/  BPT.TRAP 0x1 ;  /* 0x000000040000795c */ /* 0x000fe20000300000 */
.L_x_1366:
[----:B------:R-:W-:-:S04]  /*179d0*/  VIADD R0, R0, 0x2a860 ;  /* 0x0002a86000007836 */ /* 0x000fc80000000000 */
[----:B------:R-:W-:-:S04]  /*179e0*/  IMAD R4, R19, 0x8, R0 ;  /* 0x0000000813047824 */ /* 0x000fc800078e0200 */
[----:B------:R-:W2:Y:S02]  /*179f0*/  SYNCS.PHASECHK.TRANS64.TRYWAIT P0, [R4+URZ], R5 ;  /* 0x00000005040075a7 */ /* 0x000ea4000800017f */
[----:B--2---:R-:W-:Y:S05]  /*17a00*/  @!P0 BRA `(.L_x_1367) ;  /* 0x0000002000508947 */ /* 0x004fea0003800000 */
.L_x_1437:
[----:B------:R-:W-:-:S07]  /*17a10*/  IMAD R3, R3, 0x8, R0 ;  /* 0x0000000803037824 */ /* 0x000fce00078e0200 */
.L_x_1368:
[----:B----4-:R4:W0:Y:S02]  /*17a20*/  SYNCS.PHASECHK.TRANS64.TRYWAIT P0, [R3+URZ], R2 ;  /* 0x00000002030075a7 */ /* 0x010824000800017f */
[----:B0-----:R-:W-:Y:S05]  /*17a30*/  @!P0 NANOSLEEP.SYNCS 0x989680 ;  /* 0x009896800000895d */ /* 0x001fea0003900000 */
[----:B------:R-:W0:Y:S02]  /*17a40*/  @!P0 SYNCS.PHASECHK.TRANS64 P0, [R3+URZ], R2 ;  /* 0x00000002030085a7 */ /* 0x000e24000800007f */
[----:B0-----:R-:W-:Y:S05]  /*17a50*/  @!P0 BRA `(.L_x_1368) ;  /* 0xfffffffc00f08947 */ /* 0x001fea000383ffff */
.L_x_1361:
[----:B------:R-:W-:Y:S05]  /*17a60*/  BSYNC B0 ;  /* 0x0000000000007941 */ /* 0x000fea0003800000 */
.L_x_1360:
[----:B------:R-:W-:Y:S05]  /*17a70*/  EXIT ;  /* 0x000000000000794d */ /* 0x000fea0003800000 */
.L_x_1143:
[----:B0-----:R-:W-:-:S04]  /*17a80*/  IMAD.U32 R3, RZ, RZ, UR37 ;  /* 0x00000025ff037e24 */ /* 0x001fc8000f8e00ff */
[----:B------:R0:W1:Y:S03]  /*17a90*/  SYNCS.PHASECHK.TRANS64.TRYWAIT P1, [R3+URZ+0x2a800], R0 ;  /* 0x02a80000030075a7 */ /* 0x000066000802017f */
[----:B-1----:R-:W-:Y:S05]  /*17aa0*/  @!P1 NANOSLEEP.SYNCS 0x989680 ;  /* 0x009896800000995d */ /* 0x002fea0003900000 */
[----:B------:R-:W1:Y:S02]  /*17ab0*/  @!P1 SYNCS.PHASECHK.TRANS64 P1, [R3+URZ+0x2a800], R0 ;  /* 0x02a80000030095a7 */ /* 0x000e64000802007f */
[----:B-1----:R-:W-:Y:S05]  /*17ac0*/  @!P1 BRA `(.L_x_1143) ;  /* 0xfffffffc00ec9947 */ /* 0x002fea000383ffff */
[----:B------:R-:W-:Y:S05]  /*17ad0*/  BRA `(.L_x_1369) ;  /* 0xfffffea400807947 */ /* 0x000fea000383ffff */
.L_x_1147:
[----:B-1----:R1:W2:Y:S02]  /*17ae0*/  SYNCS.PHASECHK.TRANS64.TRYWAIT P2, [R3+URZ+0x2a830], R0 ;  /* 0x02a83000030075a7 */ /* 0x0022a4000804017f */
[----:B--2---:R-:W-:Y:S05]  /*17af0*/  @!P2 NANOSLEEP.SYNCS 0x989680 ;  /* 0x009896800000a95d */ /* 0x004fea0003900000 */
[----:B------:R-:W2:Y:S02]  /*17b00*/  @!P2 SYNCS.PHASECHK.TRANS64 P2, [R3+URZ+0x2a830], R0 ;  /* 0x02a830000300a5a7 */ /* 0x000ea4000804007f */
[----:B--2---:R-:W-:Y:S05]  /*17b10*/  @!P2 BRA `(.L_x_1147) ;  /* 0xfffffffc00f0a947 */ /* 0x004fea000383ffff */
[----:B------:R-:W-:Y:S05]  /*17b20*/  BRA `(.L_x_1146) ;  /* 0xfffffea400a87947 */ /* 0x000fea000383ffff */
.L_x_1163:
[----:B-1----:R-:W-:-:S04]  /*17b30*/  IMAD.U32 R12, RZ, RZ, UR6 ;  /* 0x00000006ff0c7e24 */ /* 0x002fc8000f8e00ff */
[----:B------:R1:W2:Y:S03]  /*17b40*/  SYNCS.PHASECHK.TRANS64.TRYWAIT P2, [R12+URZ+0x2a830], R9 ;  /* 0x02a830090c0075a7 */ /* 0x0002a6000804017f */
[----:B--2---:R-:W-:Y:S05]  /*17b50*/  @!P2 NANOSLEEP.SYNCS 0x989680 ;  /* 0x009896800000a95d */ /* 0x004fea0003900000 */
[----:B------:R-:W2:Y:S02]  /*17b60*/  @!P2 SYNCS.PHASECHK.TRANS64 P2, [R12+URZ+0x2a830], R9 ;  /* 0x02a830090c00a5a7 */ /* 0x000ea4000804007f */
[----:B--2---:R-:W-:Y:S05]  /*17b70*/  @!P2 BRA `(.L_x_1163) ;  /* 0xfffffffc00eca947 */ /* 0x004fea000383ffff */
[----:B------:R-:W-:Y:S05]  /*17b80*/  BRA `(.L_x_1162) ;  /* 0xfffffed000787947 */ /* 0x000fea000383ffff */
.L_x_1167:
[----:B01----:R-:W-:-:S04]  /*17b90*/  IMAD.U32 R9, RZ, RZ, UR5 ;  /* 0x00000005ff097e24 */ /* 0x003fc8000f8e00ff */
[----:B------:R0:W1:Y:S03]  /*17ba0*/  SYNCS.PHASECHK.TRANS64.TRYWAIT P2, [R9+URZ+0x2a850], R0 ;  /* 0x02a85000090075a7 */ /* 0x000066000804017f */
[----:B-1----:R-:W-:Y:S05]  /*17bb0*/  @!P2 NANOSLEEP.SYNCS 0x989680 ;  /* 0x009896800000a95d */ /* 0x002fea0003900000 */
[----:B------:R-:W1:Y:S02]  /*17bc0*/  @!P2 SYNCS.PHASECHK.TRANS64 P2, [R9+URZ+0x2a850], R0 ;  /* 0x02a850000900a5a7 */ /* 0x000e64000804007f */
[----:B-1----:R-:W-:Y:S05]  /*17bd0*/  @!P2 BRA `(.L_x_1167) ;  /* 0xfffffffc00eca947 */ /* 0x002fea000383ffff */
[----:B------:R-:W-:Y:S05]  /*17be0*/  BRA `(.L_x_1166) ;  /* 0xfffffed800907947 */ /* 0x000fea000383ffff */
.L_x_1184:
[----:B-1----:R-:W-:-:S04]  /*17bf0*/  IMAD.U32 R8, RZ, RZ, UR5 ;  /* 0x00000005ff087e24 */ /* 0x002fc8000f8e00ff */
[----:B------:R1:W2:Y:S03]  /*17c00*/  SYNCS.PHASECHK.TRANS64.TRYWAIT P2, [R8+URZ+0x2a830], R3 ;  /* 0x02a83003080075a7 */ /* 0x0002a6000804017f */
[----:B--2---:R-:W-:Y:S05]  /*17c10*/  @!P2 NANOSLEEP.SYNCS 0x989680 ;  /* 0x009896800000a95d */ /* 0x004fea0003900000 */
[----:B------:R-:W2:Y:S02]  /*17c20*/  @!P2 SYNCS.PHASECHK.TRANS64 P2, [R8+URZ+0x2a830], R3 ;  /* 0x02a830030800a5a7 */ /* 0x000ea4000804007f */
[----:B--2---:R-:W-:Y:S05]  /*17c30*/  @!P2 BRA `(.L_x_1184) ;  /* 0xfffffffc00eca947 */ /* 0x004fea000383ffff */
[----:B------:R-:W-:Y:S05]  /*17c40*/  BRA `(.L_x_1183) ;  /* 0xffffff0000587947 */ /* 0x000fea000383ffff */
.L_x_1188:
[----:B01----:R-:W-:-:S04]  /*17c50*/  IMAD.U32 R3, RZ, RZ, UR5 ;  /* 0x00000005ff037e24 */ /* 0x003fc8000f8e00ff */
[----:B------:R0:W1:Y:S03]  /*17c60*/  SYNCS.PHASECHK.TRANS64.TRYWAIT P2, [R3+URZ+0x2a850], R0 ;  /* 0x02a85000030075a7 */ /* 0x000066000804017f */
[----:B-1----:R-:W-:Y:S05]  /*17c70*/  @!P2 NANOSLEEP.SYNCS 0x989680 ;  /* 0x009896800000a95d */ /* 0x002fea0003900000 */
[----:B------:R-:W1:Y:S02]  /*17c80*/  @!P2 SYNCS.PHASECHK.TRANS64 P2, [R3+URZ+0x2a850], R0 ;  /* 0x02a850000300a5a7 */ /* 0x000e64000804007f */
[----:B-1----:R-:W-:Y:S05]  /*17c90*/  @!P2 BRA `(.L_x_1188) ;  /* 0xfffffffc00eca947 */ /* 0x002fea000383ffff */
[----:B------:R-:W-:Y:S05]  /*17ca0*/  BRA `(.L_x_1187) ;  /* 0xffffff0800707947 */ /* 0x000fea000383ffff */
.L_x_1194:
[----:B-1----:R-:W-:-:S04]  /*17cb0*/  IMAD.U32 R8, RZ, RZ, UR5 ;  /* 0x00000005ff087e24 */ /* 0x002fc8000f8e00ff */
[----:B------:R1:W2:Y:S03]  /*17cc0*/  SYNCS.PHASECHK.TRANS64.TRYWAIT P2, [R8+URZ+0x2a830], R3 ;  /* 0x02a83003080075a7 */ /* 0x0002a6000804017f */
[----:B--2---:R-:W-:Y:S05]  /*17cd0*/  @!P2 NANOSLEEP.SYNCS 0x989680 ;  /* 0x009896800000a95d */ /* 0x004fea0003900000 */
[----:B------:R-:W2:Y:S02]  /*17ce0*/  @!P2 SYNCS.PHASECHK.TRANS64 P2, [R8+URZ+0x2a830], R3 ;  /* 0x02a830030800a5a7 */ /* 0x000ea4000804007f */
[----:B--2---:R-:W-:Y:S05]  /*17cf0*/  @!P2 BRA `(.L_x_1194) ;  /* 0xfffffffc00eca947 */ /* 0x004fea000383ffff */
[----:B------:R-:W-:Y:S05]  /*17d00*/  BRA `(.L_x_1193) ;  /* 0xffffff1c002c7947 */ /* 0x000fea000383ffff */
.L_x_1198:
[----:B01----:R-:W-:-:S04]  /*17d10*/  IMAD.U32 R3, RZ, RZ, UR5 ;  /* 0x00000005ff037e24 */ /* 0x003fc8000f8e00ff */
[----:B------:R0:W1:Y:S03]  /*17d20*/  SYNCS.PHASECHK.TRANS64.TRYWAIT P2, [R3+URZ+0x2a850], R0 ;  /* 0x02a85000030075a7 */ /* 0x000066000804017f */
[----:B-1----:R-:W-:Y:S05]  /*17d30*/  @!P2 NANOSLEEP.SYNCS 0x989680 ;  /* 0x009896800000a95d */ /* 0x002fea0003900000 */
[----:B------:R-:W1:Y:S02]  /*17d40*/  @!P2 SYNCS.PHASECHK.TRANS64 P2, [R3+URZ+0x2a850], R0 ;  /* 0x02a850000300a5a7 */ /* 0x000e64000804007f */
[----:B-1----:R-:W-:Y:S05]  /*17d50*/  @!P2 BRA `(.L_x_1198) ;  /* 0xfffffffc00eca947 */ /* 0x002fea000383ffff */
[----:B------:R-:W-:Y:S05]  /*17d60*/  BRA `(.L_x_1197) ;  /* 0xffffff2400447947 */ /* 0x000fea000383ffff */
.L_x_1211:
[----:B-1----:R-:W-:-:S04]  /*17d70*/  IMAD.U32 R5, RZ, RZ, UR5 ;  /* 0x00000005ff057e24 */ /* 0x002fc8000f8e00ff */
[----:B------:R1:W2:Y:S03]  /*17d80*/  SYNCS.PHASECHK.TRANS64.TRYWAIT P0, [R5+URZ+0x2a850], R0 ;  /* 0x02a85000050075a7 */ /* 0x0002a6000800017f */
[----:B--2---:R-:W-:Y:S05]  /*17d90*/  @!P0 NANOSLEEP.SYNCS 0x989680 ;  /* 0x009896800000895d */ /* 0x004fea0003900000 */
[----:B------:R-:W2:Y:S02]  /*17da0*/  @!P0 SYNCS.PHASECHK.TRANS64 P0, [R5+URZ+0x2a850], R0 ;  /* 0x02a85000050085a7 */ /* 0x000ea4000800007f */
[----:B--2---:R-:W-:Y:S05]  /*17db0*/  @!P0 BRA `(.L_x_1211) ;  /* 0xfffffffc00ec8947 */ /* 0x004fea000383ffff */
[----:B------:R-:W-:Y:S05]  /*17dc0*/  BRA `(.L_x_1210) ;  /* 0xffffff4c00307947 */ /* 0x000fea000383ffff */
.L_x_1266:
[----:B-1----:R-:W1:Y:S01]  /*17dd0*/  S2R R4, SR_TID.X ;  /* 0x0000000000047919 */ /* 0x002e620000002100 */
[----:B------:R-:W-:Y:S01]  /*17de0*/  BSSY B0, `(.L_x_1370) ;  /* 0x000000a000007945 */ /* 0x000fe20003800000 */
[----:B------:R-:W-:Y:S02]  /*17df0*/  IMAD.MOV.U32 R12, RZ, RZ, RZ ;  /* 0x000000ffff0c7224 */ /* 0x000fe400078e00ff */
[----:B------:R-:W-:Y:S02]  /*17e00*/  IMAD.MOV.U32 R11, RZ, RZ, 0x1f ;  /* 0x0000001fff0b7424 */ /* 0x000fe400078e00ff */
[----:B------:R-:W-:Y:S01]  /*17e10*/  IMAD.MOV.U32 R15, RZ, RZ, -0x1 ;  /* 0xffffffffff0f7424 */ /* 0x000fe200078e00ff */
[----:B-1----:R-:W-:-:S04]  /*17e20*/  SHF.R.U32.HI R4, RZ, 0x5, R4 ;  /* 0x00000005ff047819 */ /* 0x002fc80000011604 */
[----:B------:R-:W-:-:S05]  /*17e30*/  LOP3.LUT R4, R4, 0x3, RZ, 0xc0, !PT ;  /* 0x0000000304047812 */ /* 0x000fca00078ec0ff */
[----:B------:R-:W-:-:S07]  /*17e40*/  IMAD.MOV.U32 R13, RZ, RZ, R4 ;  /* 0x000000ffff0d7224 */ /* 0x000fce00078e0004 */
[----:B0-2---:R-:W-:Y:S05]  /*17e50*/  WARPSYNC.COLLECTIVE R15, `(.L_x_1371) ;  /* 0x000000000f087348 */ /* 0x005fea0003c00000 */
[----:B------:R1:W3:Y:S02]  /*17e60*/  SHFL.IDX P6, R14, R13, R12, R11 ;  /* 0x0000000c0d0e7389 */ /* 0x0002e400000c000b */
[----:B0123--:R-:W-:Y:S01]  /*17e70*/  ENDCOLLECTIVE ;  /* 0x000000000000791b */ /* 0x00ffe20003800000 */
.L_x_1371:
[----:B------:R-:W-:Y:S05]  /*17e80*/  BSYNC B0 ;  /* 0x0000000000007941 */ /* 0x000fea0003800000 */
.L_x_1370:
[----:B------:R-:W-:Y:S05]  /*17e90*/  BRA `(.L_x_1372) ;  /* 0xffffffa800c07947 */ /* 0x000fea000383ffff */
.L_x_1268:
[----:B------:R-:W-:Y:S01]  /*17ea0*/  BSSY B0, `(.L_x_1373) ;  /* 0x0000006000007945 */ /* 0x000fe20003800000 */
[----:B------:R-:W-:-:S07]  /*17eb0*/  IMAD.MOV.U32 R15, RZ, RZ, -0x1 ;  /* 0xffffffffff0f7424 */ /* 0x000fce00078e00ff */
[----:B012---:R-:W-:Y:S05]  /*17ec0*/  WARPSYNC.COLLECTIVE R15, `(.L_x_1374) ;  /* 0x000000000f0c7348 */ /* 0x007fea0003c00000 */
[----:B------:R-:W-:Y:S02]  /*17ed0*/  ELECT P6, UR62, PT ;  /* 0x00000000003e782f */ /* 0x000fe400038c0000 */
[----:B------:R-:W-:Y:S01]  /*17ee0*/  MOV R14, UR62 ;  /* 0x0000003e000e7c02 */ /* 0x000fe20008000f00 */
[----:B012---:R-:W-:Y:S10]  /*17ef0*/  ENDCOLLECTIVE ;  /* 0x000000000000791b */ /* 0x007ff40003800000 */
.L_x_1374:
[----:B------:R-:W-:Y:S05]  /*17f00*/  BSYNC B0 ;  /* 0x0000000000007941 */ /* 0x000fea0003800000 */
.L_x_1373:
[----:B------:R-:W-:Y:S05]  /*17f10*/  BRA `(.L_x_1375) ;  /* 0xffffffa800cc7947 */ /* 0x000fea000383ffff */
.L_x_1270:
[----:B-1----:R1:W3:Y:S02]  /*17f20*/  SYNCS.PHASECHK.TRANS64.TRYWAIT P0, [R0+URZ+0x2a840], R2 ;  /* 0x02a84002000075a7 */ /* 0x0022e4000800017f */
[----:B---3--:R-:W-:Y:S05]  /*17f30*/  @!P0 NANOSLEEP.SYNCS 0x989680 ;  /* 0x009896800000895d */ /* 0x008fea0003900000 */
[----:B------:R-:W3:Y:S02]  /*17f40*/  @!P0 SYNCS.PHASECHK.TRANS64 P0, [R0+URZ+0x2a840], R2 ;  /* 0x02a84002000085a7 */ /* 0x000ee4000800007f */
[----:B---3--:R-:W-:Y:S05]  /*17f50*/  @!P0 BRA `(.L_x_1270) ;  /* 0xfffffffc00f08947 */ /* 0x008fea000383ffff */
[----:B------:R-:W-:Y:S05]  /*17f60*/  BRA `(.L_x_1376) ;  /* 0xffffffac00307947 */ /* 0x000fea000383ffff */
.L_x_1274:
[----:B------:R-:W2:Y:S01]  /*17f70*/  LDL.LU R11, [R1+0x2c] ;  /* 0x00002c00010b7983 */ /* 0x000ea20000300800 */
[----:B------:R-:W-:Y:S02]  /*17f80*/  IMAD.MOV.U32 R13, RZ, RZ, R3 ;  /* 0x000000ffff0d7224 */ /* 0x000fe400078e0003 */
[----:B------:R-:W-:Y:S01]  /*17f90*/  IMAD.MOV.U32 R12, RZ, RZ, RZ ;  /* 0x000000ffff0c7224 */ /* 0x000fe200078e00ff */
[----:B------:R-:W0:Y:S01]  /*17fa0*/  S2R R5, SR_TID.X ;  /* 0x0000000000057919 */ /* 0x000e220000002100 */
[----:B------:R-:W-:Y:S01]  /*17fb0*/  IMAD.MOV.U32 R15, RZ, RZ, -0x1 ;  /* 0xffffffffff0f7424 */ /* 0x000fe200078e00ff */
[----:B0-----:R-:W-:-:S04]  /*17fc0*/  LOP3.LUT R5, R5, 0x7f, RZ, 0xc0, !PT ;  /* 0x0000007f05057812 */ /* 0x001fc800078ec0ff */
[----:B------:R-:W-:-:S05]  /*17fd0*/  SHF.R.U32.HI R5, RZ, 0x3, R5 ;  /* 0x00000003ff057819 */ /* 0x000fca0000011605 */
[----:B------:R-:W-:-:S04]  /*17fe0*/  IMAD.IADD R0, R5, 0x1, R9 ;  /* 0x0000000105007824 */ /* 0x000fc800078e0209 */
[----:B------:R-:W-:Y:S02]  /*17ff0*/  VIADD R5, R0, 0x10 ;  /* 0x0000001000057836 */ /* 0x000fe40000000000 */
[----:B--2---:R-:W-:Y:S02]  /*18000*/  IMAD R2, R11, R7, RZ ;  /* 0x000000070b027224 */ /* 0x004fe400078e02ff */
[----:B------:R-:W-:-:S03]  /*18010*/  IMAD.MOV.U32 R11, RZ, RZ, 0x181f ;  /* 0x0000181fff0b7424 */ /* 0x000fc600078e00ff */
[----:B------:R-:W-:-:S13]  /*18020*/  ISETP.GE.AND P3, PT, R0, R2, PT ;  /* 0x000000020000720c */ /* 0x000fda0003f66270 */
[----:B-----5:R-:W-:Y:S05]  /*18030*/  WARPSYNC.COLLECTIVE R15, `(.L_x_1377) ;  /* 0x000000000f087348 */ /* 0x020fea0003c00000 */
[----:B------:R0:W1:Y:S02]  /*18040*/  SHFL.IDX P6, R14, R13, R12, R11 ;  /* 0x0000000c0d0e7389 */ /* 0x00006400000c000b */
[----:B01---5:R-:W-:Y:S01]  /*18050*/  ENDCOLLECTIVE ;  /* 0x000000000000791b */ /* 0x023fe20003800000 */
.L_x_1377:
[----:B------:R-:W-:Y:S02]  /*18060*/  IMAD.MOV.U32 R13, RZ, RZ, R4 ;  /* 0x000000ffff0d7224 */ /* 0x000fe400078e0004 */
[----:B------:R-:W-:-:S07]  /*18070*/  IMAD.MOV.U32 R6, RZ, RZ, R14 ;  /* 0x000000ffff067224 */ /* 0x000fce00078e000e */
[----:B------:R-:W-:Y:S05]  /*18080*/  WARPSYNC.COLLECTIVE R15, `(.L_x_1378) ;  /* 0x000000000f087348 */ /* 0x000fea0003c00000 */
[----:B------:R0:W1:Y:S02]  /*18090*/  SHFL.IDX P6, R14, R13, R12, R11 ;  /* 0x0000000c0d0e7389 */ /* 0x00006400000c000b */
[----:B01----:R-:W-:Y:S01]  /*180a0*/  ENDCOLLECTIVE ;  /* 0x000000000000791b */ /* 0x003fe20003800000 */
.L_x_1378:
[----:B------:R-:W-:Y:S01]  /*180b0*/  ULDC.64 UR4, c[0x0][0x208] ;  /* 0x0000820000047ab9 */ /* 0x000fe20000000a00 */
[----:B------:R-:W-:Y:S02]  /*180c0*/  IMAD.MOV.U32 R13, RZ, RZ, R3 ;  /* 0x000000ffff0d7224 */ /* 0x000fe400078e0003 */
[----:B------:R-:W-:Y:S02]  /*180d0*/  IMAD.MOV.U32 R12, RZ, RZ, 0x1 ;  /* 0x00000001ff0c7424 */ /* 0x000fe400078e00ff */
[----:B------:R-:W-:-:S05]  /*180e0*/  IMAD.MOV.U32 R7, RZ, RZ, R14 ;  /* 0x000000ffff077224 */ /* 0x000fca00078e000e */
[----:B------:R-:W-:-:S05]  /*180f0*/  @!P3 LEA R7, P5, R8, R7, 0x1 ;  /* 0x000000070807b211 */ /* 0x000fca00078a08ff */
        /* <DEDUP_REMOVED lines=10> */
[----:B------:R-:W-:-:S13]  /*181a0*/  ISETP.GE.AND P3, PT, R5, R2, PT ;  /* 0x000000020500720c */ /* 0x000fda0003f66270 */
[----:B0-----:R-:W-:Y:S05]  /*181b0*/  WARPSYNC.COLLECTIVE R15, `(.L_x_1379) ;  /* 0x000000000f087348 */ /* 0x001fea0003c00000 */
[----:B------:R1:W2:Y:S02]  /*181c0*/  SHFL.IDX P6, R14, R13, R12, R11 ;  /* 0x0000000c0d0e7389 */ /* 0x0002a400000c000b */
[----:B012---:R-:W-:Y:S01]  /*181d0*/  ENDCOLLECTIVE ;  /* 0x000000000000791b */ /* 0x007fe20003800000 */
.L_x_1379:
[----:B------:R-:W-:Y:S02]  /*181e0*/  IMAD.MOV.U32 R13, RZ, RZ, R4 ;  /* 0x000000ffff0d7224 */ /* 0x000fe400078e0004 */
[----:B------:R-:W-:-:S07]  /*181f0*/  IMAD.MOV.U32 R9, RZ, RZ, R14 ;  /* 0x000000ffff097224 */ /* 0x000fce00078e000e */
[----:B------:R-:W-:Y:S05]  /*18200*/  WARPSYNC.COLLECTIVE R15, `(.L_x_1380) ;  /* 0x000000000f087348 */ /* 0x000fea0003c00000 */
[----:B------:R0:W1:Y:S02]  /*18210*/  SHFL.IDX P6, R14, R13, R12, R11 ;  /* 0x0000000c0d0e7389 */ /* 0x00006400000c000b */
[----:B01----:R-:W-:Y:S01]  /*18220*/  ENDCOLLECTIVE ;  /* 0x000000000000791b */ /* 0x003fe20003800000 */
.L_x_1380:
[----:B------:R-:W-:Y:S01]  /*18230*/  ULDC.64 UR4, c[0x0][0x208] ;  /* 0x0000820000047ab9 */ /* 0x000fe20000000a00 */
[----:B------:R-:W-:Y:S02]  /*18240*/  IMAD.MOV.U32 R13, RZ, RZ, R3 ;  /* 0x000000ffff0d7224 */ /* 0x000fe400078e0003 */
[----:B------:R-:W-:Y:S02]  /*18250*/  IMAD.MOV.U32 R12, RZ, RZ, 0x2 ;  /* 0x00000002ff0c7424 */ /* 0x000fe400078e00ff */
[----:B------:R-:W-:-:S05]  /*18260*/  IMAD.MOV.U32 R5, RZ, RZ, R14 ;  /* 0x000000ffff057224 */ /* 0x000fca00078e000e */
[----:B------:R-:W-:-:S05]  /*18270*/  @!P3 LEA R8, P5, R8, R5, 0x1 ;  /* 0x000000050808b211 */ /* 0x000fca00078a08ff */
[----:B------:R-:W-:Y:S02]  /*18280*/  @!P3 IMAD.X R5, RZ, RZ, R9, P5 ;  /* 0x000000ffff05b224 */ /* 0x000fe400028e0609 */
[----:B------:R-:W-:Y:S01]  /*18290*/  @!P3 IMAD.MOV.U32 R6, RZ, RZ, R8 ;  /* 0x000000ffff06b224 */ /* 0x000fe200078e0008 */
[----:B------:R-:W0:Y:S01]  /*182a0*/  S2R R9, SR_TID.X ;  /* 0x0000000000097919 */ /* 0x000e220000002100 */
[----:B------:R-:W-:Y:S02]  /*182b0*/  @!P3 IMAD.MOV.U32 R7, RZ, RZ, R5 ;  /* 0x000000ffff07b224 */ /* 0x000fe400078e0005 */
[----:B------:R-:W-:-:S03]  /*182c0*/  VIADD R5, R0, 0x20 ;  /* 0x0000002000057836 */ /* 0x000fc60000000000 */
[----:B------:R-:W-:Y:S01]  /*182d0*/  @!PT LDS RZ, [RZ] ;  /* 0x00000000fffff984 */ /* 0x000fe20000000800 */
[----:B------:R-:W-:Y:S01]  /*182e0*/  @!PT LDS RZ, [RZ] ;  /* 0x00000000fffff984 */ /* 0x000fe20000000800 */
[----:B------:R-:W-:Y:S01]  /*182f0*/  @!PT LDS RZ, [RZ] ;  /* 0x00000000fffff984 */ /* 0x000fe20000000800 */
[----:B------:R1:W-:Y:S04]  /*18300*/  @!P3 LDGSTS.E.BYPASS.LTC128B.128 [R10+0xcc00], desc[UR4][R6.64], !P2 ;  /* 0x0cc00000060abfae */ /* 0x0003e8000d101d44 */
[----:B------:R1:W-:Y:S04]  /*18310*/  @!P3 LDGSTS.E.BYPASS.LTC128B.128 [R10+0x10c00], desc[UR4][R6.64+0x80], !P1 ;  /* 0x10c00080060abfae */ /* 0x0003e8000c901d44 */
[----:B------:R1:W-:Y:S01]  /*18320*/  @!P3 LDGSTS.E.BYPASS.LTC128B.128 [R10+0x14c00], desc[UR4][R6.64+0x100], !P0 ;  /* 0x14c00100060abfae */ /* 0x0003e2000c101d44 */
[----:B------:R-:W-:-:S13]  /*18330*/  ISETP.GE.AND P3, PT, R5, R2, PT ;  /* 0x000000020500720c */ /* 0x000fda0003f66270 */
[----:B01----:R-:W-:Y:S05]  /*18340*/  WARPSYNC.COLLECTIVE R15, `(.L_x_1381) ;  /* 0x000000000f087348 */ /* 0x003fea0003c00000 */
[----:B------:R2:W3:Y:S02]  /*18350*/  SHFL.IDX P6, R14, R13, R12, R11 ;  /* 0x0000000c0d0e7389 */ /* 0x0004e400000c000b */
[----:B0123--:R-:W-:Y:S01]  /*18360*/  ENDCOLLECTIVE ;  /* 0x000000000000791b */ /* 0x00ffe20003800000 */
.L_x_1381:
[----:B------:R-:W-:Y:S02]  /*18370*/  IMAD.MOV.U32 R13, RZ, RZ, R4 ;  /* 0x000000ffff0d7224 */ /* 0x000fe400078e0004 */
[----:B------:R-:W-:-:S05]  /*18380*/  IMAD.SHL.U32 R9, R9, 0x8, RZ ;  /* 0x0000000809097824 */ /* 0x000fca00078e00ff */
[----:B------:R-:W-:Y:S01]  /*18390*/  LOP3.LUT R9, R9, 0x38, RZ, 0xc0, !PT ;  /* 0x0000003809097812 */ /* 0x000fe200078ec0ff */
[----:B------:R-:W-:-:S07]  /*183a0*/  IMAD.MOV.U32 R8, RZ, RZ, R14 ;  /* 0x000000ffff087224 */ /* 0x000fce00078e000e */
[----:B------:R-:W-:Y:S05]  /*183b0*/  WARPSYNC.COLLECTIVE R15, `(.L_x_1382) ;  /* 0x000000000f087348 */ /* 0x000fea0003c00000 */
[----:B------:R0:W1:Y:S02]  /*183c0*/  SHFL.IDX P6, R14, R13, R12, R11 ;  /* 0x0000000c0d0e7389 */ /* 0x00006400000c000b */
[----:B01----:R-:W-:Y:S01]  /*183d0*/  ENDCOLLECTIVE ;  /* 0x000000000000791b */ /* 0x003fe20003800000 */
.L_x_1382:
[----:B------:R-:W-:Y:S01]  /*183e0*/  ULDC.64 UR4, c[0x0][0x208] ;  /* 0x0000820000047ab9 */ /* 0x000fe20000000a00 */
[----:B------:R-:W-:Y:S02]  /*183f0*/  IMAD.MOV.U32 R13, RZ, RZ, R3 ;  /* 0x000000ffff0d7224 */ /* 0x000fe400078e0003 */
[----:B------:R-:W-:Y:S02]  /*18400*/  IMAD.MOV.U32 R12, RZ, RZ, 0x3 ;  /* 0x00000003ff0c7424 */ /* 0x000fe400078e00ff */
[----:B------:R-:W-:-:S05]  /*18410*/  IMAD.MOV.U32 R5, RZ, RZ, R14 ;  /* 0x000000ffff057224 */ /* 0x000fca00078e000e */
[----:B------:R-:W-:-:S05]  /*18420*/  @!P3 LEA R5, P4, R9, R5, 0x1 ;  /* 0x000000050905b211 */ /* 0x000fca00078808ff */
[----:B------:R-:W-:-:S04]  /*18430*/  @!P3 IMAD.X R6, RZ, RZ, R8, P4 ;  /* 0x000000ffff06b224 */ /* 0x000fc800020e0608 */
[----:B------:R-:W-:Y:S02]  /*18440*/  @!P3 IMAD.MOV.U32 R7, RZ, RZ, R6 ;  /* 0x000000ffff07b224 */ /* 0x000fe400078e0006 */
        /* <DEDUP_REMOVED lines=12> */
.L_x_1383:
[----:B------:R-:W-:Y:S02]  /*18510*/  IMAD.MOV.U32 R13, RZ, RZ, R4 ;  /* 0x000000ffff0d7224 */ /* 0x000fe400078e0004 */
[----:B------:R-:W-:-:S07]  /*18520*/  IMAD.MOV.U32 R6, RZ, RZ, R14 ;  /* 0x000000ffff067224 */ /* 0x000fce00078e000e */
[----:B------:R-:W-:Y:S05]  /*18530*/  WARPSYNC.COLLECTIVE R15, `(.L_x_1384) ;  /* 0x000000000f087348 */ /* 0x000fea0003c00000 */
[----:B------:R0:W1:Y:S02]  /*18540*/  SHFL.IDX P6, R14, R13, R12, R11 ;  /* 0x0000000c0d0e7389 */ /* 0x00006400000c000b */
[----:B01----:R-:W-:Y:S01]  /*18550*/  ENDCOLLECTIVE ;  /* 0x000000000000791b */ /* 0x003fe20003800000 */
.L_x_1384:
        /* <DEDUP_REMOVED lines=19> */
.L_x_1385:
[----:B------:R-:W-:Y:S02]  /*18690*/  IMAD.MOV.U32 R13, RZ, RZ, R4 ;  /* 0x000000ffff0d7224 */ /* 0x000fe400078e0004 */
[----:B------:R-:W-:-:S07]  /*186a0*/  IMAD.MOV.U32 R6, RZ, RZ, R14 ;  /* 0x000000ffff067224 */ /* 0x000fce00078e000e */
[----:B------:R-:W-:Y:S05]  /*186b0*/  WARPSYNC.COLLECTIVE R15, `(.L_x_1386) ;  /* 0x000000000f087348 */ /* 0x000fea0003c00000 */
[----:B------:R0:W1:Y:S02]  /*186c0*/  SHFL.IDX P6, R14, R13, R12, R11 ;  /* 0x0000000c0d0e7389 */ /* 0x00006400000c000b */
[----:B01----:R-:W-:Y:S01]  /*186d0*/  ENDCOLLECTIVE ;  /* 0x000000000000791b */ /* 0x003fe20003800000 */
.L_x_1386:
        /* <DEDUP_REMOVED lines=19> */
.L_x_1387:
[----:B------:R-:W-:Y:S02]  /*18810*/  IMAD.MOV.U32 R13, RZ, RZ, R4 ;  /* 0x000000ffff0d7224 */ /* 0x000fe400078e0004 */
[----:B------:R-:W-:-:S07]  /*18820*/  IMAD.MOV.U32 R6, RZ, RZ, R14 ;  /* 0x000000ffff067224 */ /* 0x000fce00078e000e */
[----:B------:R-:W-:Y:S05]  /*18830*/  WARPSYNC.COLLECTIVE R15, `(.L_x_1388) ;  /* 0x000000000f087348 */ /* 0x000fea0003c00000 */
[----:B------:R0:W1:Y:S02]  /*18840*/  SHFL.IDX P6, R14, R13, R12, R11 ;  /* 0x0000000c0d0e7389 */ /* 0x00006400000c000b */
[----:B01----:R-:W-:Y:S01]  /*18850*/  ENDCOLLECTIVE ;  /* 0x000000000000791b */ /* 0x003fe20003800000 */
.L_x_1388:
[----:B------:R-:W-:Y:S01]  /*18860*/  ULDC.64 UR4, c[0x0][0x208] ;  /* 0x0000820000047ab9 */ /* 0x000fe20000000a00 */
[----:B------:R-:W-:Y:S02]  /*18870*/  IMAD.MOV.U32 R13, RZ, RZ, R3 ;  /* 0x000000ffff0d7224 */ /* 0x000fe400078e0003 */
[----:B------:R-:W-:Y:S02]  /*18880*/  IMAD.MOV.U32 R12, RZ, RZ, 0x6 ;  /* 0x00000006ff0c7424 */ /* 0x000fe400078e00ff */
[----:B------:R-:W-:-:S05]  /*18890*/  IMAD.MOV.U32 R5, RZ, RZ, R14 ;  /* 0x000000ffff057224 */ /* 0x000fca00078e000e */
[----:B------:R-:W-:-:S05]  /*188a0*/  @!P3 LEA R5, P4, R9, R5, 0x1 ;  /* 0x000000050905b211 */ /* 0x000fca00078808ff */
[----:B------:R-:W-:-:S04]  /*188b0*/  @!P3 IMAD.X R6, RZ, RZ, R6, P4 ;  /* 0x000000ffff06b224 */ /* 0x000fc800020e0606 */
[----:B------:R-:W-:Y:S02]  /*188c0*/  @!P3 IMAD.MOV.U32 R7, RZ, RZ, R6 ;  /* 0x000000ffff07b224 */ /* 0x000fe400078e0006 */
[----:B------:R-:W-:-:S05]  /*188d0*/  @!P3 IMAD.MOV.U32 R6, RZ, RZ, R5 ;  /* 0x000000ffff06b224 */ /* 0x000fca00078e0005 */
[----:B------:R-:W-:Y:S01]  /*188e0*/  @!PT LDS RZ, [RZ] ;  /* 0x00000000fffff984 */ /* 0x000fe20000000800 */
[----:B------:R-:W-:Y:S01]  /*188f0*/  @!PT LDS RZ, [RZ] ;  /* 0x00000000fffff984 */ /* 0x000fe20000000800 */
[----:B------:R-:W-:Y:S01]  /*18900*/  @!PT LDS RZ, [RZ] ;  /* 0x00000000fffff984 */ /* 0x000fe20000000800 */
[----:B------:R0:W-:Y:S04]  /*18910*/  @!P3 LDGSTS.E.BYPASS.LTC128B.128 [R10+0xec00], desc[UR4][R6.64], !P2 ;  /* 0x0ec00000060abfae */ /* 0x0001e8000d101d44 */
[----:B------:R0:W-:Y:S04]  /*18920*/  @!P3 LDGSTS.E.BYPASS.LTC128B.128 [R10+0x12c00], desc[UR4][R6.64+0x80], !P1 ;  /* 0x12c00080060abfae */ /* 0x0001e8000c901d44 */
[----:B------:R0:W-:Y:S02]  /*18930*/  @!P3 LDGSTS.E.BYPASS.LTC128B.128 [R10+0x16c00], desc[UR4][R6.64+0x100], !P0 ;  /* 0x16c00100060abfae */ /* 0x0001e4000c101d44 */
[----:B0-----:R-:W-:Y:S05]  /*18940*/  WARPSYNC.COLLECTIVE R15, `(.L_x_1389) ;  /* 0x000000000f087348 */ /* 0x001fea0003c00000 */
[----:B------:R1:W2:Y:S02]  /*18950*/  SHFL.IDX P6, R14, R13, R12, R11 ;  /* 0x0000000c0d0e7389 */ /* 0x0002a400000c000b */
[----:B012---:R-:W-:Y:S01]  /*18960*/  ENDCOLLECTIVE ;  /* 0x000000000000791b */ /* 0x007fe20003800000 */
.L_x_1389:
[----:B------:R-:W-:-:S05]  /*18970*/  VIADD R7, R0, 0x60 ;  /* 0x0000006000077836 */ /* 0x000fca0000000000 */
[----:B------:R-:W-:Y:S01]  /*18980*/  ISETP.GE.AND P4, PT, R7, R2, PT ;  /* 0x000000020700720c */ /* 0x000fe20003f86270 */
[----:B------:R-:W-:Y:S02]  /*18990*/  IMAD.MOV.U32 R13, RZ, RZ, R4 ;  /* 0x000000ffff0d7224 */ /* 0x000fe400078e0004 */
[----:B------:R-:W-:-:S10]  /*189a0*/  IMAD.MOV.U32 R6, RZ, RZ, R14 ;  /* 0x000000ffff067224 */ /* 0x000fd400078e000e */
[----:B------:R-:W-:Y:S05]  /*189b0*/  WARPSYNC.COLLECTIVE R15, `(.L_x_1390) ;  /* 0x000000000f087348 */ /* 0x000fea0003c00000 */
[----:B------:R0:W1:Y:S02]  /*189c0*/  SHFL.IDX P6, R14, R13, R12, R11 ;  /* 0x0000000c0d0e7389 */ /* 0x00006400000c000b */
[----:B01----:R-:W-:Y:S01]  /*189d0*/  ENDCOLLECTIVE ;  /* 0x000000000000791b */ /* 0x003fe20003800000 */
.L_x_1390:
        /* <DEDUP_REMOVED lines=17> */
.L_x_1391:
[----:B------:R-:W-:Y:S02]  /*18af0*/  IMAD.MOV.U32 R13, RZ, RZ, R4 ;  /* 0x000000ffff0d7224 */ /* 0x000fe400078e0004 */
[----:B------:R-:W-:-:S07]  /*18b00*/  IMAD.MOV.U32 R5, RZ, RZ, R14 ;  /* 0x000000ffff057224 */ /* 0x000fce00078e000e */
[----:B------:R-:W-:Y:S05]  /*18b10*/  WARPSYNC.COLLECTIVE R15, `(.L_x_1392) ;  /* 0x000000000f087348 */ /* 0x000fea0003c00000 */
[----:B------:R0:W1:Y:S02]  /*18b20*/  SHFL.IDX P6, R14, R13, R12, R11 ;  /* 0x0000000c0d0e7389 */ /* 0x00006400000c000b */
[----:B01----:R-:W-:Y:S01]  /*18b30*/  ENDCOLLECTIVE ;  /* 0x000000000000791b */ /* 0x003fe20003800000 */
.L_x_1392:
[----:B------:R-:W-:Y:S01]  /*18b40*/  IMAD.MOV.U32 R3, RZ, RZ, R14 ;  /* 0x000000ffff037224 */ /* 0x000fe200078e000e */
[----:B------:R-:W-:Y:S06]  /*18b50*/  BRA `(.L_x_1393) ;  /* 0xffffffac00d87947 */ /* 0x000fec000383ffff */
.L_x_1279:
[----:B0-----:R0:W3:Y:S02]  /*18b60*/  SYNCS.PHASECHK.TRANS64.TRYWAIT P0, [R18+URZ+0x2a820], R0 ;  /* 0x02a82000120075a7 */ /* 0x0010e4000800017f */
[----:B---3--:R-:W-:Y:S05]  /*18b70*/  @!P0 NANOSLEEP.SYNCS 0x989680 ;  /* 0x009896800000895d */ /* 0x008fea0003900000 */
[----:B------:R-:W3:Y:S02]  /*18b80*/  @!P0 SYNCS.PHASECHK.TRANS64 P0, [R18+URZ+0x2a820], R0 ;  /* 0x02a82000120085a7 */ /* 0x000ee4000800007f */
[----:B---3--:R-:W-:Y:S05]  /*18b90*/  @!P0 BRA `(.L_x_1279) ;  /* 0xfffffffc00f08947 */ /* 0x008fea000383ffff */
[----:B------:R-:W-:Y:S05]  /*18ba0*/  BRA `(.L_x_1394) ;  /* 0xffffffb0005c7947 */ /* 0x000fea000383ffff */
.L_x_1288:
[----:B-1----:R1:W2:Y:S02]  /*18bb0*/  SYNCS.PHASECHK.TRANS64.TRYWAIT P0, [R3+URZ+0x2a840], R2 ;  /* 0x02a84002030075a7 */ /* 0x0022a4000800017f */
[----:B--2---:R-:W-:Y:S05]  /*18bc0*/  @!P0 NANOSLEEP.SYNCS 0x989680 ;  /* 0x009896800000895d */ /* 0x004fea0003900000 */
[----:B------:R-:W2:Y:S02]  /*18bd0*/  @!P0 SYNCS.PHASECHK.TRANS64 P0, [R3+URZ+0x2a840], R2 ;  /* 0x02a84002030085a7 */ /* 0x000ea4000800007f */
[----:B--2---:R-:W-:Y:S05]  /*18be0*/  @!P0 BRA `(.L_x_1288) ;  /* 0xfffffffc00f08947 */ /* 0x004fea000383ffff */
[----:B------:R-:W-:Y:S05]  /*18bf0*/  BRA `(.L_x_1395) ;  /* 0xffffffb400547947 */ /* 0x000fea000383ffff */
.L_x_1295:
[----:B0-----:R0:W1:Y:S02]  /*18c00*/  SYNCS.PHASECHK.TRANS64.TRYWAIT P0, [R3+URZ+0x60], R2 ;  /* 0x00006002030075a7 */ /* 0x001064000800017f */
[----:B-1----:R-:W-:Y:S05]  /*18c10*/  @!P0 NANOSLEEP.SYNCS 0x989680 ;  /* 0x009896800000895d */ /* 0x002fea0003900000 */
[----:B------:R-:W1:Y:S02]  /*18c20*/  @!P0 SYNCS.PHASECHK.TRANS64 P0, [R3+URZ+0x60], R2 ;  /* 0x00006002030085a7 */ /* 0x000e64000800007f */
[----:B-1----:R-:W-:Y:S05]  /*18c30*/  @!P0 BRA `(.L_x_1295) ;  /* 0xfffffffc00f08947 */ /* 0x002fea000383ffff */
[----:B------:R-:W-:Y:S05]  /*18c40*/  BRA `(.L_x_1396) ;  /* 0xffffffb800647947 */ /* 0x000fea000383ffff */
.L_x_1304:
[----:B-1----:R1:W2:Y:S02]  /*18c50*/  SYNCS.PHASECHK.TRANS64.TRYWAIT P0, [R3+URZ+0x2a840], R2 ;  /* 0x02a84002030075a7 */ /* 0x0022a4000800017f */
[----:B--2---:R-:W-:Y:S05]  /*18c60*/  @!P0 NANOSLEEP.SYNCS 0x989680 ;  /* 0x009896800000895d */ /* 0x004fea0003900000 */
[----:B------:R-:W2:Y:S02]  /*18c70*/  @!P0 SYNCS.PHASECHK.TRANS64 P0, [R3+URZ+0x2a840], R2 ;  /* 0x02a84002030085a7 */ /* 0x000ea4000800007f */
[----:B--2---:R-:W-:Y:S05]  /*18c80*/  @!P0 BRA `(.L_x_1304) ;  /* 0xfffffffc00f08947 */ /* 0x004fea000383ffff */
[----:B------:R-:W-:Y:S05]  /*18c90*/  BRA `(.L_x_1397) ;  /* 0xffffffbc00f47947 */ /* 0x000fea000383ffff */
.L_x_1311:
[----:B0-----:R0:W1:Y:S02]  /*18ca0*/  SYNCS.PHASECHK.TRANS64.TRYWAIT P0, [R2+URZ+0x60], R3 ;  /* 0x00006003020075a7 */ /* 0x001064000800017f */
[----:B-1----:R-:W-:Y:S05]  /*18cb0*/  @!P0 NANOSLEEP.SYNCS 0x989680 ;  /* 0x009896800000895d */ /* 0x002fea0003900000 */
[----:B------:R-:W1:Y:S02]  /*18cc0*/  @!P0 SYNCS.PHASECHK.TRANS64 P0, [R2+URZ+0x60], R3 ;  /* 0x00006003020085a7 */ /* 0x000e64000800007f */
[----:B-1----:R-:W-:Y:S05]  /*18cd0*/  @!P0 BRA `(.L_x_1311) ;  /* 0xfffffffc00f08947 */ /* 0x002fea000383ffff */
[----:B------:R-:W-:Y:S05]  /*18ce0*/  BRA `(.L_x_1398) ;  /* 0xffffffc400047947 */ /* 0x000fea000383ffff */
.L_x_1320:
[----:B--2---:R2:W3:Y:S02]  /*18cf0*/  SYNCS.PHASECHK.TRANS64.TRYWAIT P0, [R2+URZ+0x2a840], R3 ;  /* 0x02a84003020075a7 */ /* 0x0044e4000800017f */
[----:B---3--:R-:W-:Y:S05]  /*18d00*/  @!P0 NANOSLEEP.SYNCS 0x989680 ;  /* 0x009896800000895d */ /* 0x008fea0003900000 */
[----:B------:R-:W3:Y:S02]  /*18d10*/  @!P0 SYNCS.PHASECHK.TRANS64 P0, [R2+URZ+0x2a840], R3 ;  /* 0x02a84003020085a7 */ /* 0x000ee4000800007f */
[----:B---3--:R-:W-:Y:S05]  /*18d20*/  @!P0 BRA `(.L_x_1320) ;  /* 0xfffffffc00f08947 */ /* 0x008fea000383ffff */
[----:B------:R-:W-:Y:S05]  /*18d30*/  BRA `(.L_x_1399) ;  /* 0xffffffc800687947 */ /* 0x000fea000383ffff */
.L_x_1327:
[----:B0-----:R0:W1:Y:S02]  /*18d40*/  SYNCS.PHASECHK.TRANS64.TRYWAIT P0, [R2+URZ+0x60], R5 ;  /* 0x00006005020075a7 */ /* 0x001064000800017f */
[----:B-1----:R-:W-:Y:S05]  /*18d50*/  @!P0 NANOSLEEP.SYNCS 0x989680 ;  /* 0x009896800000895d */ /* 0x002fea0003900000 */
[----:B------:R-:W1:Y:S02]  /*18d60*/  @!P0 SYNCS.PHASECHK.TRANS64 P0, [R2+URZ+0x60], R5 ;  /* 0x00006005020085a7 */ /* 0x000e64000800007f */
[----:B-1----:R-:W-:Y:S05]  /*18d70*/  @!P0 BRA `(.L_x_1327) ;  /* 0xfffffffc00f08947 */ /* 0x002fea000383ffff */
[----:B------:R-:W-:Y:S05]  /*18d80*/  BRA `(.L_x_1400) ;  /* 0xffffffcc00787947 */ /* 0x000fea000383ffff */
.L_x_1338:
[----:B--2---:R2:W3:Y:S02]  /*18d90*/  SYNCS.PHASECHK.TRANS64.TRYWAIT P0, [R0+URZ+0x2a860], R2 ;  /* 0x02a86002000075a7 */ /* 0x0044e4000800017f */
[----:B---3--:R-:W-:Y:S05]  /*18da0*/  @!P0 NANOSLEEP.SYNCS 0x989680 ;  /* 0x009896800000895d */ /* 0x008fea0003900000 */
[----:B------:R-:W3:Y:S02]  /*18db0*/  @!P0 SYNCS.PHASECHK.TRANS64 P0, [R0+URZ+0x2a860], R2 ;  /* 0x02a86002000085a7 */ /* 0x000ee4000800007f */
[----:B---3--:R-:W-:Y:S05]  /*18dc0*/  @!P0 BRA `(.L_x_1338) ;  /* 0xfffffffc00f08947 */ /* 0x008fea000383ffff */
[----:B------:R-:W-:Y:S05]  /*18dd0*/  BRA `(.L_x_1401) ;  /* 0xffffffd000c87947 */ /* 0x000fea000383ffff */
.L_x_1345:
[----:B------:R-:W3:Y:S01]  /*18de0*/  LDL R3, [R1] ;  /* 0x0000000001037983 */ /* 0x000ee20000100800 */
[----:B------:R-:W-:Y:S01]  /*18df0*/  BSSY B0, `(.L_x_1402) ;  /* 0x0000008000007945 */ /* 0x000fe20003800000 */
[----:B0-----:R-:W-:Y:S02]  /*18e00*/  IMAD.MOV.U32 R12, RZ, RZ, RZ ;  /* 0x000000ffff0c7224 */ /* 0x001fe400078e00ff */
[----:B------:R-:W-:Y:S02]  /*18e10*/  IMAD.MOV.U32 R11, RZ, RZ, 0x1f ;  /* 0x0000001fff0b7424 */ /* 0x000fe400078e00ff */
[----:B------:R-:W-:Y:S02]  /*18e20*/  IMAD.MOV.U32 R15, RZ, RZ, -0x1 ;  /* 0xffffffffff0f7424 */ /* 0x000fe400078e00ff */
[----:B---3--:R-:W-:-:S07]  /*18e30*/  IMAD.MOV.U32 R13, RZ, RZ, R3 ;  /* 0x000000ffff0d7224 */ /* 0x008fce00078e0003 */
[----:B-12---:R-:W-:Y:S05]  /*18e40*/  WARPSYNC.COLLECTIVE R15, `(.L_x_1403) ;  /* 0x000000000f087348 */ /* 0x006fea0003c00000 */
[----:B------:R0:W3:Y:S02]  /*18e50*/  SHFL.IDX P6, R14, R13, R12, R11 ;  /* 0x0000000c0d0e7389 */ /* 0x0000e400000c000b */
[----:B0123--:R-:W-:Y:S01]  /*18e60*/  ENDCOLLECTIVE ;  /* 0x000000000000791b */ /* 0x00ffe20003800000 */
.L_x_1403:
[----:B------:R-:W-:Y:S05]  /*18e70*/  BSYNC B0 ;  /* 0x0000000000007941 */ /* 0x000fea0003800000 */
.L_x_1402:
        /* <DEDUP_REMOVED lines=9> */
.L_x_1404:
[----:B------:R-:W-:Y:S01]  /*18f10*/  ULDC UR4, c[0x0][0xc3c] ;  /* 0x00030f0000047ab9 */ /* 0x000fe20000000800 */
[----:B------:R-:W-:Y:S01]  /*18f20*/  ULDC.64 UR6, c[0x0][0x208] ;  /* 0x0000820000067ab9 */ /* 0x000fe20000000a00 */
        /* <DEDUP_REMOVED lines=24> */
.L_x_1405:
        /* <DEDUP_REMOVED lines=8> */
.L_x_1406:
        /* <DEDUP_REMOVED lines=8> */
.L_x_1407:
        /* <DEDUP_REMOVED lines=8> */
.L_x_1408:
        /* <DEDUP_REMOVED lines=8> */
.L_x_1409:
        /* <DEDUP_REMOVED lines=9> */
.L_x_1410:
[----:B------:R-:W-:Y:S01]  /*19340*/  IMAD.MOV.U32 R10, RZ, RZ, R14 ;  /* 0x000000ffff0a7224 */ /* 0x000fe200078e000e */
[----:B------:R-:W-:Y:S06]  /*19350*/  BRA `(.L_x_1411) ;  /* 0xffffffd4003c7947 */ /* 0x000fec000383ffff */
.L_x_1348:
[----:B------:R-:W-:Y:S01]  /*19360*/  BSSY B0, `(.L_x_1412) ;  /* 0x0000008000007945 */ /* 0x000fe20003800000 */
[----:B------:R-:W-:Y:S02]  /*19370*/  IMAD.MOV.U32 R13, RZ, RZ, R2 ;  /* 0x000000ffff0d7224 */ /* 0x000fe400078e0002 */
[----:B------:R-:W-:Y:S02]  /*19380*/  IMAD.MOV.U32 R12, RZ, RZ, 0x1 ;  /* 0x00000001ff0c7424 */ /* 0x000fe400078e00ff */
[----:B------:R-:W-:Y:S02]  /*19390*/  IMAD.MOV.U32 R11, RZ, RZ, RZ ;  /* 0x000000ffff0b7224 */ /* 0x000fe400078e00ff */
[----:B------:R-:W-:-:S07]  /*193a0*/  IMAD.MOV.U32 R15, RZ, RZ, -0x1 ;  /* 0xffffffffff0f7424 */ /* 0x000fce00078e00ff */
[----:B------:R-:W-:Y:S05]  /*193b0*/  WARPSYNC.COLLECTIVE R15, `(.L_x_1413) ;  /* 0x000000000f087348 */ /* 0x000fea0003c00000 */
[----:B------:R0:W1:Y:S02]  /*193c0*/  SHFL.UP P6, R14, R13, R12, R11 ;  /* 0x0400000c0d0e7389 */ /* 0x00006400000c000b */
[----:B01----:R-:W-:Y:S01]  /*193d0*/  ENDCOLLECTIVE ;  /* 0x000000000000791b */ /* 0x003fe20003800000 */
.L_x_1413:
[----:B------:R-:W-:Y:S05]  /*193e0*/  BSYNC B0 ;  /* 0x0000000000007941 */ /* 0x000fea0003800000 */
.L_x_1412:
        /* <DEDUP_REMOVED lines=10> */
.L_x_1414:
        /* <DEDUP_REMOVED lines=8> */
.L_x_1415:
        /* <DEDUP_REMOVED lines=8> */
.L_x_1416:
        /* <DEDUP_REMOVED lines=8> */
.L_x_1417:
        /* <DEDUP_REMOVED lines=9> */
.L_x_1418:
[----:B------:R-:W-:Y:S01]  /*196a0*/  IMAD.MOV.U32 R10, RZ, RZ, R14 ;  /* 0x000000ffff0a7224 */ /* 0x000fe200078e000e */
[----:B------:R-:W-:Y:S06]  /*196b0*/  BRA `(.L_x_1419) ;  /* 0xffffffd400147947 */ /* 0x000fec000383ffff */
.L_x_1350:
[----:B------:R-:W-:Y:S01]  /*196c0*/  BSSY B0, `(.L_x_1420) ;  /* 0x0000006000007945 */ /* 0x000fe20003800000 */
[----:B------:R-:W-:Y:S01]  /*196d0*/  PLOP3.LUT P6, PT, P6, PT, PT, 0x8, 0x0 ;  /* 0x000000000000781c */ /* 0x000fe200037ce170 */
[----:B------:R-:W-:-:S12]  /*196e0*/  IMAD.MOV.U32 R15, RZ, RZ, -0x1 ;  /* 0xffffffffff0f7424 */ /* 0x000fd800078e00ff */
[----:B0-----:R-:W-:Y:S05]  /*196f0*/  WARPSYNC.COLLECTIVE R15, `(.L_x_1421) ;  /* 0x000000000f087348 */ /* 0x001fea0003c00000 */
[----:B------:R-:W-:Y:S01]  /*19700*/  VOTE.ANY R14, PT, P6 ;  /* 0x00000000000e7806 */ /* 0x000fe200030e0100 */
[----:B0-----:R-:W-:Y:S06]  /*19710*/  ENDCOLLECTIVE ;  /* 0x000000000000791b */ /* 0x001fec0003800000 */
.L_x_1421:
[----:B------:R-:W-:Y:S05]  /*19720*/  BSYNC B0 ;  /* 0x0000000000007941 */ /* 0x000fea0003800000 */
.L_x_1420:
[----:B------:R0:W5:Y:S01]  /*19730*/  LDL.LU R16, [R1+0xc] ;  /* 0x00000c0001107983 */ /* 0x0001620000300800 */
[----:B------:R-:W-:Y:S02]  /*19740*/  IMAD.MOV.U32 R3, RZ, RZ, R14 ;  /* 0x000000ffff037224 */ /* 0x000fe400078e000e */
[----:B------:R-:W-:Y:S02]  /*19750*/  IMAD.MOV.U32 R13, RZ, RZ, R5 ;  /* 0x000000ffff0d7224 */ /* 0x000fe400078e0005 */
[----:B------:R-:W1:Y:S01]  /*19760*/  POPC R9, R3 ;  /* 0x0000000300097309 */ /* 0x000e620000000000 */
[----:B------:R-:W-:Y:S02]  /*19770*/  IMAD.MOV.U32 R11, RZ, RZ, 0x1f ;  /* 0x0000001fff0b7424 */ /* 0x000fe400078e00ff */
[----:B------:R-:W-:Y:S02]  /*19780*/  IMAD.MOV.U32 R15, RZ, RZ, -0x1 ;  /* 0xffffffffff0f7424 */ /* 0x000fe400078e00ff */
[----:B01----:R-:W-:-:S07]  /*19790*/  IMAD.MOV.U32 R12, RZ, RZ, R9 ;  /* 0x000000ffff0c7224 */ /* 0x003fce00078e0009 */
[----:B-----5:R-:W-:Y:S05]  /*197a0*/  WARPSYNC.COLLECTIVE R15, `(.L_x_1422) ;  /* 0x000000000f087348 */ /* 0x020fea0003c00000 */
[----:B------:R0:W1:Y:S02]  /*197b0*/  SHFL.IDX P6, R14, R13, R12, R11 ;  /* 0x0000000c0d0e7389 */ /* 0x00006400000c000b */
[----:B01---5:R-:W-:Y:S01]  /*197c0*/  ENDCOLLECTIVE ;  /* 0x000000000000791b */ /* 0x023fe20003800000 */
.L_x_1422:
[----:B------:R-:W-:Y:S02]  /*197d0*/  IMAD.MOV.U32 R13, RZ, RZ, R7 ;  /* 0x000000ffff0d7224 */ /* 0x000fe400078e0007 */
[----:B------:R-:W-:-:S07]  /*197e0*/  IMAD.MOV.U32 R4, RZ, RZ, R14 ;  /* 0x000000ffff047224 */ /* 0x000fce00078e000e */
[----:B------:R-:W-:Y:S05]  /*197f0*/  WARPSYNC.COLLECTIVE R15, `(.L_x_1423) ;  /* 0x000000000f087348 */ /* 0x000fea0003c00000 */
[----:B------:R0:W1:Y:S02]  /*19800*/  SHFL.IDX P6, R14, R13, R12, R11 ;  /* 0x0000000c0d0e7389 */ /* 0x00006400000c000b */
[----:B01----:R-:W-:Y:S01]  /*19810*/  ENDCOLLECTIVE ;  /* 0x000000000000791b */ /* 0x003fe20003800000 */
.L_x_1423:
[----:B------:R-:W-:Y:S02]  /*19820*/  IMAD.MOV.U32 R7, RZ, RZ, R14 ;  /* 0x000000ffff077224 */ /* 0x000fe400078e000e */
[----:B------:R-:W-:-:S05]  /*19830*/  IMAD.IADD R5, R9, 0x1, R16 ;  /* 0x0000000109057824 */ /* 0x000fca00078e0210 */
[----:B------:R0:W-:Y:S01]  /*19840*/  STL [R1+0xc], R5 ;  /* 0x00000c0501007387 */ /* 0x0001e20000100800 */
[----:B------:R-:W-:Y:S05]  /*19850*/  BRA `(.L_x_1424) ;  /* 0xffffffd000f47947 */ /* 0x000fea000383ffff */
.L_x_1352:
[----:B------:R-:W-:Y:S01]  /*19860*/  BSSY B0, `(.L_x_1425) ;  /* 0x0000008000007945 */ /* 0x000fe20003800000 */
[----:B------:R-:W-:Y:S02]  /*19870*/  IMAD.MOV.U32 R13, RZ, RZ, R2 ;  /* 0x000000ffff0d7224 */ /* 0x000fe400078e0002 */
[----:B------:R-:W-:Y:S02]  /*19880*/  IMAD.MOV.U32 R12, RZ, RZ, R9 ;  /* 0x000000ffff0c7224 */ /* 0x000fe400078e0009 */
[----:B------:R-:W-:Y:S02]  /*19890*/  IMAD.MOV.U32 R11, RZ, RZ, 0x1f ;  /* 0x0000001fff0b7424 */ /* 0x000fe400078e00ff */
[----:B------:R-:W-:-:S07]  /*198a0*/  IMAD.MOV.U32 R15, RZ, RZ, -0x1 ;  /* 0xffffffffff0f7424 */ /* 0x000fce00078e00ff */
[----:B0-----:R-:W-:Y:S05]  /*198b0*/  WARPSYNC.COLLECTIVE R15, `(.L_x_1426) ;  /* 0x000000000f087348 */ /* 0x001fea0003c00000 */
[----:B------:R1:W2:Y:S02]  /*198c0*/  SHFL.IDX P6, R14, R13, R12, R11 ;  /* 0x0000000c0d0e7389 */ /* 0x0002a400000c000b */
[----:B012---:R-:W-:Y:S01]  /*198d0*/  ENDCOLLECTIVE ;  /* 0x000000000000791b */ /* 0x007fe20003800000 */
.L_x_1426:
[----:B------:R-:W-:Y:S05]  /*198e0*/  BSYNC B0 ;  /* 0x0000000000007941 */ /* 0x000fea0003800000 */
.L_x_1425:
[----:B------:R-:W-:Y:S01]  /*198f0*/  IMAD.MOV.U32 R2, RZ, RZ, R14 ;  /* 0x000000ffff027224 */ /* 0x000fe200078e000e */
[----:B------:R-:W-:Y:S06]  /*19900*/  BRA `(.L_x_1427) ;  /* 0xffffffd000e07947 */ /* 0x000fec000383ffff */
.L_x_1358:
[----:B0-----:R0:W1:Y:S02]  /*19910*/  SYNCS.PHASECHK.TRANS64.TRYWAIT P0, [R0+URZ+0x2a820], R3 ;  /* 0x02a82003000075a7 */ /* 0x001064000800017f */
[----:B-1----:R-:W-:Y:S05]  /*19920*/  @!P0 NANOSLEEP.SYNCS 0x989680 ;  /* 0x009896800000895d */ /* 0x002fea0003900000 */
[----:B------:R-:W1:Y:S02]  /*19930*/  @!P0 SYNCS.PHASECHK.TRANS64 P0, [R0+URZ+0x2a820], R3 ;  /* 0x02a82003000085a7 */ /* 0x000e64000800007f */
[----:B-1----:R-:W-:Y:S05]  /*19940*/  @!P0 BRA `(.L_x_1358) ;  /* 0xfffffffc00f08947 */ /* 0x002fea000383ffff */
[----:B------:R-:W-:Y:S05]  /*19950*/  BRA `(.L_x_1428) ;  /* 0xffffffdc00847947 */ /* 0x000fea000383ffff */
.L_x_1359:
[----:B------:R-:W1:Y:S01]  /*19960*/  S2R R2, SR_TID.X ;  /* 0x0000000000027919 */ /* 0x000e620000002100 */
[----:B------:R-:W-:Y:S01]  /*19970*/  BSSY B0, `(.L_x_1429) ;  /* 0x000000a000007945 */ /* 0x000fe20003800000 */
[----:B------:R-:W-:Y:S02]  /*19980*/  IMAD.MOV.U32 R12, RZ, RZ, RZ ;  /* 0x000000ffff0c7224 */ /* 0x000fe400078e00ff */
[----:B---3--:R-:W-:Y:S02]  /*19990*/  IMAD.MOV.U32 R11, RZ, RZ, 0x1f ;  /* 0x0000001fff0b7424 */ /* 0x008fe400078e00ff */
[----:B------:R-:W-:Y:S01]  /*199a0*/  IMAD.MOV.U32 R15, RZ, RZ, -0x1 ;  /* 0xffffffffff0f7424 */ /* 0x000fe200078e00ff */
[----:B-1----:R-:W-:-:S04]  /*199b0*/  SHF.R.U32.HI R2, RZ, 0x5, R2 ;  /* 0x00000005ff027819 */ /* 0x002fc80000011602 */
[----:B------:R-:W-:-:S05]  /*199c0*/  LOP3.LUT R2, R2, 0x3, RZ, 0xc0, !PT ;  /* 0x0000000302027812 */ /* 0x000fca00078ec0ff */
[----:B------:R-:W-:-:S07]  /*199d0*/  IMAD.MOV.U32 R13, RZ, RZ, R2 ;  /* 0x000000ffff0d7224 */ /* 0x000fce00078e0002 */
[----:B0-----:R-:W-:Y:S05]  /*199e0*/  WARPSYNC.COLLECTIVE R15, `(.L_x_1430) ;  /* 0x000000000f087348 */ /* 0x001fea0003c00000 */
[----:B------:R1:W2:Y:S02]  /*199f0*/  SHFL.IDX P6, R14, R13, R12, R11 ;  /* 0x0000000c0d0e7389 */ /* 0x0002a400000c000b */
[----:B012---:R-:W-:Y:S01]  /*19a00*/  ENDCOLLECTIVE ;  /* 0x000000000000791b */ /* 0x007fe20003800000 */
.L_x_1430:
[----:B------:R-:W-:Y:S05]  /*19a10*/  BSYNC B0 ;  /* 0x0000000000007941 */ /* 0x000fea0003800000 */
.L_x_1429:
[----:B------:R-:W-:Y:S05]  /*19a20*/  BRA `(.L_x_1431) ;  /* 0xffffffdc006c7947 */ /* 0x000fea000383ffff */
.L_x_1362:
[----:B------:R-:W-:Y:S01]  /*19a30*/  BSSY B1, `(.L_x_1432) ;  /* 0x0000006000017945 */ /* 0x000fe20003800000 */
[----:B------:R-:W-:-:S07]  /*19a40*/  IMAD.MOV.U32 R15, RZ, RZ, -0x1 ;  /* 0xffffffffff0f7424 */ /* 0x000fce00078e00ff */
[----:B01-3--:R-:W-:Y:S05]  /*19a50*/  WARPSYNC.COLLECTIVE R15, `(.L_x_1433) ;  /* 0x000000000f0c7348 */ /* 0x00bfea0003c00000 */
[----:B------:R-:W-:Y:S02]  /*19a60*/  ELECT P6, UR62, PT ;  /* 0x00000000003e782f */ /* 0x000fe400038c0000 */
[----:B------:R-:W-:Y:S01]  /*19a70*/  MOV R14, UR62 ;  /* 0x0000003e000e7c02 */ /* 0x000fe20008000f00 */
[----:B01-3--:R-:W-:Y:S10]  /*19a80*/  ENDCOLLECTIVE ;  /* 0x000000000000791b */ /* 0x00bff40003800000 */
.L_x_1433:
[----:B------:R-:W-:Y:S05]  /*19a90*/  BSYNC B1 ;  /* 0x0000000000017941 */ /* 0x000fea0003800000 */
.L_x_1432:
[----:B------:R-:W-:Y:S05]  /*19aa0*/  BRA `(.L_x_1434) ;  /* 0xffffffdc00647947 */ /* 0x000fea000383ffff */
.L_x_1364:
[----:B0-----:R0:W1:Y:S02]  /*19ab0*/  SYNCS.PHASECHK.TRANS64.TRYWAIT P0, [R6+URZ], R5 ;  /* 0x00000005060075a7 */ /* 0x001064000800017f */
[----:B-1----:R-:W-:Y:S05]  /*19ac0*/  @!P0 NANOSLEEP.SYNCS 0x989680 ;  /* 0x009896800000895d */ /* 0x002fea0003900000 */
[----:B------:R-:W1:Y:S02]  /*19ad0*/  @!P0 SYNCS.PHASECHK.TRANS64 P0, [R6+URZ], R5 ;  /* 0x00000005060085a7 */ /* 0x000e64000800007f */
[----:B-1----:R-:W-:Y:S05]  /*19ae0*/  @!P0 BRA `(.L_x_1364) ;  /* 0xfffffffc00f08947 */ /* 0x002fea000383ffff */
[----:B------:R-:W-:Y:S05]  /*19af0*/  BRA `(.L_x_1435) ;  /* 0xffffffdc00a47947 */ /* 0x000fea000383ffff */
.L_x_1365:
[----:B-1----:R1:W2:Y:S02]  /*19b00*/  SYNCS.PHASECHK.TRANS64.TRYWAIT P0, [R7+URZ], R2 ;  /* 0x00000002070075a7 */ /* 0x0022a4000800017f */
[----:B--2---:R-:W-:Y:S05]  /*19b10*/  @!P0 NANOSLEEP.SYNCS 0x989680 ;  /* 0x009896800000895d */ /* 0x004fea0003900000 */
[----:B------:R-:W2:Y:S02]  /*19b20*/  @!P0 SYNCS.PHASECHK.TRANS64 P0, [R7+URZ], R2 ;  /* 0x00000002070085a7 */ /* 0x000ea4000800007f */
[----:B--2---:R-:W-:Y:S05]  /*19b30*/  @!P0 BRA `(.L_x_1365) ;  /* 0xfffffffc00f08947 */ /* 0x004fea000383ffff */
[----:B------:R-:W-:Y:S05]  /*19b40*/  BRA `(.L_x_1436) ;  /* 0xffffffdc00987947 */ /* 0x000fea000383ffff */
.L_x_1367:
[----:B--2---:R2:W4:Y:S02]  /*19b50*/  SYNCS.PHASECHK.TRANS64.TRYWAIT P0, [R4+URZ], R5 ;  /* 0x00000005040075a7 */ /* 0x004524000800017f */
[----:B----4-:R-:W-:Y:S05]  /*19b60*/  @!P0 NANOSLEEP.SYNCS 0x989680 ;  /* 0x009896800000895d */ /* 0x010fea0003900000 */
[----:B------:R-:W4:Y:S02]  /*19b70*/  @!P0 SYNCS.PHASECHK.TRANS64 P0, [R4+URZ], R5 ;  /* 0x00000005040085a7 */ /* 0x000f24000800007f */
[----:B----4-:R-:W-:Y:S05]  /*19b80*/  @!P0 BRA `(.L_x_1367) ;  /* 0xfffffffc00f08947 */ /* 0x010fea000383ffff */
[----:B------:R-:W-:Y:S05]  /*19b90*/  BRA `(.L_x_1437) ;  /* 0xffffffdc009c7947 */ /* 0x000fea000383ffff */
.L_x_1438:
        /* <DEDUP_REMOVED lines=14> */
.L_x_14991:


//--------------------- .text._ZN7cutlass13device_kernelIN5flash11enable_sm90INS1_16FlashAttnFwdSm90INS1_25CollectiveMainloopFwdSm90ILi2EN4cute5tupleIJNS5_1CILi1EEES8_S8_EEENS6_IJNS7_ILi128EEENS7_ILi96EEENS7_ILi192EEEEEELi128ENS_6half_tEfNS_4arch4Sm90ELb0ELb1ELb0ELb1ELb0ELb1ELb0ELb1ELb1ELb1ELb1ELb0EEENS1_21CollectiveEpilogueFwdINS6_IJSA_SA_SB_EEES9_SE_SG_Li256ELb1ELb1ELb1ELb0EEENS1_36VarlenDynamicPersistentTileSchedulerILi128ELi96ELi256ELi128ELb1ELb1ELb1ELb1ELb0ELb1EEEEEEEEEvNT_6ParamsE --------------------------
	.section	.text._ZN7cutlass13device_kernelIN5flash11enable_sm90INS1_16FlashAttnFwdSm90INS1_25CollectiveMainloopFwdSm90ILi2EN4cute5tupleIJNS5_1CILi1EEES8_S8_EEENS6_IJNS7_ILi128EEENS7_ILi96EEENS7_ILi192EEEEEELi128ENS_6half_tEfNS_4arch4Sm90ELb0ELb1ELb0ELb1ELb0ELb1ELb0ELb1ELb1ELb1ELb1ELb0EEENS1_21CollectiveEpilogueFwdINS6_IJSA_SA_SB_EEES9_SE_SG_Li256ELb1ELb1ELb1ELb0EEENS1_36VarlenDynamicPersistentTileSchedulerILi128ELi96ELi256ELi128ELb1ELb1ELb1ELb1ELb0ELb1EEEEEEEEEvNT_6ParamsE,"ax",@progbits
	.align	128
.text._ZN7cutlass13device_kernelIN5flash11enable_sm90INS1_16FlashAttnFwdSm90INS1_25CollectiveMainloopFwdSm90ILi2EN4cute5tupleIJNS5_1CILi1EEES8_S8_EEENS6_IJNS7_ILi128EEENS7_ILi96EEENS7_ILi192EEEEEELi128ENS_6half_tEfNS_4arch4Sm90ELb0ELb1ELb0ELb1ELb0ELb1ELb0ELb1ELb1ELb1ELb1ELb0EEENS1_21CollectiveEpilogueFwdINS6_IJSA_SA_SB_EEES9_SE_SG_Li256ELb1ELb1ELb1ELb0EEENS1_36VarlenDynamicPersistentTileSchedulerILi128ELi96ELi256ELi128ELb1ELb1ELb1ELb1ELb0ELb1EEEEEEEEEvNT_6ParamsE:
        .type           _ZN7cutlass13device_kernelIN5flash11enable_sm90INS1_16FlashAttnFwdSm90INS1_25CollectiveMainloopFwdSm90ILi2EN4cute5tupleIJNS5_1CILi1EEES8_S8_EEENS6_IJNS7_ILi128EEENS7_ILi96EEENS7_ILi192EEEEEELi128ENS_6half_tEfNS_4arch4Sm90ELb0ELb1ELb0ELb1ELb0ELb1ELb0ELb1ELb1ELb1ELb1ELb0EEENS1_21CollectiveEpilogueFwdINS6_IJSA_SA_SB_EEES9_SE_SG_Li256ELb1ELb1ELb1ELb0EEENS1_36VarlenDynamicPersistentTileSchedulerILi128ELi96ELi256ELi128ELb1ELb1ELb1ELb1ELb0ELb1EEEEEEEEEvNT_6ParamsE,@function
        .size           _ZN7cutlass13device_kernelIN5flash11enable_sm90INS1_16FlashAttnFwdSm90INS1_25CollectiveMainloopFwdSm90ILi2EN4cute5tupleIJNS5_1CILi1EEES8_S8_EEENS6_IJNS7_ILi128EEENS7_ILi96EEENS7_ILi192EEEEEELi128ENS_6half_tEfNS_4arch4Sm90ELb0ELb1ELb0ELb1ELb0ELb1ELb0ELb1ELb1ELb1ELb1ELb0EEENS1_21CollectiveEpilogueFwdINS6_IJSA_SA_SB_EEES9_SE_SG_Li256ELb1ELb1ELb1ELb0EEENS1_36VarlenDynamicPersistentTileSchedulerILi128ELi96ELi256ELi128ELb1ELb1ELb1ELb1ELb0ELb1EEEEEEEEEvNT_6ParamsE,(.L_x_14992 - _ZN7cutlass13device_kernelIN5flash11enable_sm90INS1_16FlashAttnFwdSm90INS1_25CollectiveMainloopFwdSm90ILi2EN4cute5tupleIJNS5_1CILi1EEES8_S8_EEENS6_IJNS7_ILi128EEENS7_ILi96EEENS7_ILi192EEEEEELi128ENS_6half_tEfNS_4arch4Sm90ELb0ELb1ELb0ELb1ELb0ELb1ELb0ELb1ELb1ELb1ELb1ELb0EEENS1_21CollectiveEpilogueFwdINS6_IJSA_SA_SB_EEES9_SE_SG_Li256ELb1ELb1ELb1ELb0EEENS1_36VarlenDynamicPersistentTileSchedulerILi128ELi96ELi256ELi128ELb1ELb1ELb1ELb1ELb0ELb1EEEEEEEEEvNT_6ParamsE)
        .other          _ZN7cutlass13device_kernelIN5flash11enable_sm90INS1_16FlashAttnFwdSm90INS1_25CollectiveMainloopFwdSm90ILi2EN4cute5tupleIJNS5_1CILi1EEES8_S8_EEENS6_IJNS7_ILi128EEENS7_ILi96EEENS7_ILi192EEEEEELi128ENS_6half_tEfNS_4arch4Sm90ELb0ELb1ELb0ELb1ELb0ELb1ELb0ELb1ELb1ELb1ELb1ELb0EEENS1_21CollectiveEpilogueFwdINS6_IJSA_SA_SB_EEES9_SE_SG_Li256ELb1ELb1ELb1ELb0EEENS1_36VarlenDynamicPersistentTileSchedulerILi128ELi96ELi256ELi128ELb1ELb1ELb1ELb1ELb0ELb1EEEEEEEEEvNT_6ParamsE,@"STO_CUDA_ENTRY STV_DEFAULT"
_ZN7cutlass13device_kernelIN5flash11enable_sm90INS1_16FlashAttnFwdSm90INS1_25CollectiveMainloopFwdSm90ILi2EN4cute5tupleIJNS5_1CILi1EEES8_S8_EEENS6_IJNS7_ILi128EEENS7_ILi96EEENS7_ILi192EEEEEELi128ENS_6half_tEfNS_4arch4Sm90ELb0ELb1ELb0ELb1ELb0ELb1ELb0ELb1ELb1ELb1ELb1ELb0EEENS1_21CollectiveEpilogueFwdINS6_IJSA_SA_SB_EEES9_SE_SG_Li256ELb1ELb1ELb1ELb0EEENS1_36VarlenDynamicPersistentTileSchedulerILi128ELi96ELi256ELi128ELb1ELb1ELb1ELb1ELb0ELb1EEEEEEEEEvNT_6ParamsE:
        /* <DEDUP_REMOVED lines=24> */
.L_x_1440:
[----:B------:R-:W-:Y:S05]  /*0180*/  BSYNC B0 ;  /* 0x0000000000007941 */ /* 0x000fea0003800000 */
.L_x_1439:
        /* <DEDUP_REMOVED lines=41> */
.L_x_1441:
        /* <DEDUP_REMOVED lines=22> */
.L_x_1442:
        /* <DEDUP_REMOVED lines=18> */
.L_x_1443:
        /* <DEDUP_REMOVED lines=22> */
.L_x_1444:
        /* <DEDUP_REMOVED lines=22> */
.L_x_1445:
        /* <DEDUP_REMOVED lines=10> */
.L_x_1448:
        /* <DEDUP_REMOVED lines=16> */
[----:B------:R-:W-:Y:S01]  /*0b00*/  VIADD R6, R6, 0xffffff80 ;  /* 0xffffff8006067836 */ /* 0x000fe20000000000 */
[----:B------:R-:W-:Y:S01]  /*0b10*/  R2UR UR4, R2 ;  /* 0x00000000020472ca */ /* 0x000fe200000e0000 */
[----:B------:R-:W-:Y:S01]  /*0b20*/  IMAD.MOV.U32 R188, RZ, RZ, RZ ;  /* 0x000000ffffbc7224 */ /* 0x000fe200078e00ff */
[----:B------:R-:W-:Y:S01]  /*0b30*/  CS2R R22, SRZ ;  /* 0x0000000000167805 */ /* 0x000fe2000001ff00 */
[----:B------:R-:W-:Y:S01]  /*0b40*/  IMAD.MOV.U32 R16, RZ, RZ, RZ ;  /* 0x000000ffff107224 */ /* 0x000fe200078e00ff */
[----:B------:R-:W-:Y:S01]  /*0b50*/  SHF.R.S32.HI R3, RZ, 0x1f, R6 ;  /* 0x0000001fff037819 */ /* 0x000fe20000011406 */
[----:B------:R-:W-:-:S03]  /*0b60*/  IMAD.MOV.U32 R167, RZ, RZ, RZ ;  /* 0x000000ffffa77224 */ /* 0x000fc600078e00ff */
[CC--:B------:R-:W-:Y:S02]  /*0b70*/  LEA.HI R4, R3.reuse, R6.reuse, RZ, 0x4 ;  /* 0x0000000603047211 */ /* 0x0c0fe400078f20ff */
[----:B------:R-:W-:-:S03]  /*0b80*/  LEA.HI R208, R3, R6, RZ, 0x3 ;  /* 0x0000000603d07211 */ /* 0x000fc600078f18ff */
[----:B------:R-:W-:Y:S01]  /*0b90*/  UIADD3 UR4, UR4, 0xc400, URZ ;  /* 0x0000c40004047890 */ /* 0x000fe2000fffe03f */
[----:B------:R-:W-:Y:S02]  /*0ba0*/  LOP3.LUT R185, R208, 0xfffffff8, RZ, 0xc0, !PT ;  /* 0xfffffff8d0b97812 */ /* 0x000fe400078ec0ff */
[----:B------:R-:W-:-:S03]  /*0bb0*/  SHF.R.S32.HI R208, RZ, 0x3, R208 ;  /* 0x00000003ffd07819 */ /* 0x000fc600000114d0 */
[----:B------:R-:W-:-:S05]  /*0bc0*/  IMAD.IADD R185, R6, 0x1, -R185 ;  /* 0x0000000106b97824 */ /* 0x000fca00078e0ab9 */
[----:B------:R-:W-:-:S05]  /*0bd0*/  SHF.L.U32 R182, R185, 0x3, RZ ;  /* 0x00000003b9b67819 */ /* 0x000fca00000006ff */
[----:B------:R-:W-:Y:S01]  /*0be0*/  VIADD R184, R182, 0x40 ;  /* 0x00000040b6b87836 */ /* 0x000fe20000000000 */
[----:B--2---:R-:W-:Y:S02]  /*0bf0*/  R2UR UR5, R0 ;  /* 0x00000000000572ca */ /* 0x004fe400000e0000 */
[----:B------:R-:W-:-:S04]  /*0c00*/  LEA.HI R0, R3, R6, RZ, 0x7 ;  /* 0x0000000603007211 */ /* 0x000fc800078f38ff */
[----:B------:R-:W-:Y:S02]  /*0c10*/  LOP3.LUT R5, R0, 0xffffff80, RZ, 0xc0, !PT ;  /* 0xffffff8000057812 */ /* 0x000fe400078ec0ff */
[----:B------:R-:W-:-:S03]  /*0c20*/  SHF.R.S32.HI R13, RZ, 0x7, R0 ;  /* 0x00000007ff0d7819 */ /* 0x000fc60000011400 */
[----:B------:R-:W-:Y:S01]  /*0c30*/  IMAD.IADD R230, R6, 0x1, -R5 ;  /* 0x0000000106e67824 */ /* 0x000fe200078e0a05 */
[----:B------:R-:W-:Y:S01]  /*0c40*/  SHF.R.S32.HI R5, RZ, 0x4, R4 ;  /* 0x00000004ff057819 */ /* 0x000fe20000011404 */
[----:B------:R0:W-:Y:S01]  /*0c50*/  STL [R1+0x80], R13 ;  /* 0x0000800d01007387 */ /* 0x0001e20000100800 */
[----:B------:R-:W-:Y:S01]  /*0c60*/  LEA.HI R0, R0, R13, RZ, 0x1 ;  /* 0x0000000d00007211 */ /* 0x000fe200078f08ff */
[----:B------:R-:W-:Y:S01]  /*0c70*/  ULOP3.LUT UR5, UR5, 0x1, URZ, 0xfc, !UPT ;  /* 0x0000000105057892 */ /* 0x000fe2000f8efc3f */
[----:B------:R-:W-:Y:S02]  /*0c80*/  SHF.R.S32.HI R9, RZ, 0x1f, R230 ;  /* 0x0000001fff097819 */ /* 0x000fe400000114e6 */
[----:B------:R-:W-:Y:S02]  /*0c90*/  LEA.HI R7, R4, R5, RZ, 0x1 ;  /* 0x0000000504077211 */ /* 0x000fe400078f08ff */
[CC--:B------:R-:W-:Y:S02]  /*0ca0*/  LEA.HI R10, R9.reuse, R230.reuse, RZ, 0x2 ;  /* 0x000000e6090a7211 */ /* 0x0c0fe400078f10ff */
[----:B------:R-:W-:-:S02]  /*0cb0*/  LEA.HI R9, R9, R230, RZ, 0x5 ;  /* 0x000000e609097211 */ /* 0x000fc400078f28ff */
[--C-:B------:R-:W-:Y:S02]  /*0cc0*/  SHF.R.S32.HI R11, RZ, 0x2, R10.reuse ;  /* 0x00000002ff0b7819 */ /* 0x100fe4000001140a */
[----:B------:R-:W-:Y:S02]  /*0cd0*/  SHF.R.S32.HI R8, RZ, 0x1f, R10 ;  /* 0x0000001fff087819 */ /* 0x000fe4000001140a */
[----:B------:R-:W-:Y:S02]  /*0ce0*/  SHF.R.S32.HI R9, RZ, 0x5, R9 ;  /* 0x00000005ff097819 */ /* 0x000fe40000011409 */
[----:B------:R-:W-:Y:S02]  /*0cf0*/  LEA.HI R8, R8, R11, RZ, 0x3 ;  /* 0x0000000b08087211 */ /* 0x000fe400078f18ff */
[----:B------:R-:W-:Y:S02]  /*0d00*/  LOP3.LUT R0, R0, 0x3fffffe, RZ, 0xc0, !PT ;  /* 0x03fffffe00007812 */ /* 0x000fe400078ec0ff */
[----:B------:R-:W-:-:S02]  /*0d10*/  LOP3.LUT R12, R8, 0xfffffff8, RZ, 0xc0, !PT ;  /* 0xfffffff8080c7812 */ /* 0x000fc400078ec0ff */
[----:B------:R-:W-:Y:S02]  /*0d20*/  LOP3.LUT R8, R7, 0x1ffffffe, RZ, 0xc0, !PT ;  /* 0x1ffffffe07087812 */ /* 0x000fe400078ec0ff */
[----:B------:R-:W-:Y:S01]  /*0d30*/  LEA.HI R7, R3, R6, RZ, 0x2 ;  /* 0x0000000603077211 */ /* 0x000fe200078f10ff */
[----:B------:R-:W-:Y:S01]  /*0d40*/  IMAD.IADD R12, R11, 0x1, -R12 ;  /* 0x000000010b0c7824 */ /* 0x000fe200078e0a0c */
[----:B------:R-:W-:Y:S01]  /*0d50*/  IADD3 R0, R13, -R0, RZ ;  /* 0x800000000d007210 */ /* 0x000fe20007ffe0ff */
[----:B------:R-:W-:Y:S01]  /*0d60*/  IMAD.IADD R8, R5, 0x1, -R8 ;  /* 0x0000000105087824 */ /* 0x000fe200078e0a08 */
[----:B------:R-:W-:Y:S01]  /*0d70*/  LOP3.LUT R191, R7, 0xfffffffc, RZ, 0xc0, !PT ;  /* 0xfffffffc07bf7812 */ /* 0x000fe200078ec0ff */
[----:B------:R-:W-:Y:S01]  /*0d80*/  IMAD R9, R9, 0x10, R12 ;  /* 0x0000001009097824 */ /* 0x000fe200078e020c */
[--C-:B------:R-:W-:Y:S02]  /*0d90*/  SHF.R.S32.HI R162, RZ, 0x2, R7.reuse ;  /* 0x00000002ffa27819 */ /* 0x100fe40000011407 */
[----:B------:R-:W-:Y:S01]  /*0da0*/  SHF.R.S32.HI R7, RZ, 0x1f, R7 ;  /* 0x0000001fff077819 */ /* 0x000fe20000011407 */
[----:B------:R-:W-:Y:S01]  /*0db0*/  IMAD.IADD R191, R6, 0x1, -R191 ;  /* 0x0000000106bf7824 */ /* 0x000fe200078e0abf */
[----:B------:R-:W-:Y:S01]  /*0dc0*/  LEA.HI R5, R3, R6, RZ, 0x5 ;  /* 0x0000000603057211 */ /* 0x000fe200078f28ff */
[----:B------:R-:W-:Y:S01]  /*0dd0*/  VIADD R189, R162, 0x40 ;  /* 0x00000040a2bd7836 */ /* 0x000fe20000000000 */
[----:B------:R-:W-:Y:S01]  /*0de0*/  LOP3.LUT R3, R4, 0x3fffff0, RZ, 0xc0, !PT ;  /* 0x03fffff004037812 */ /* 0x000fe200078ec0ff */
[----:B------:R-:W-:Y:S01]  /*0df0*/  IMAD.SHL.U32 R160, R191, 0x4, RZ ;  /* 0x00000004bfa07824 */ /* 0x000fe200078e00ff */
[----:B------:R-:W-:Y:S01]  /*0e00*/  LEA.HI R7, R7, R162, RZ, 0x3 ;  /* 0x000000a207077211 */ /* 0x000fe200078f18ff */
[----:B0-----:R-:W-:Y:S01]  /*0e10*/  IMAD R13, R0, 0x40, R9 ;  /* 0x00000040000d7824 */ /* 0x001fe200078e0209 */
[----:B------:R-:W-:Y:S01]  /*0e20*/  SHF.R.S32.HI R0, RZ, 0x1f, R189 ;  /* 0x0000001fff007819 */ /* 0x000fe200000114bd */
[----:B------:R-:W-:Y:S01]  /*0e30*/  VIADD R169, R160, 0x20 ;  /* 0x00000020a0a97836 */ /* 0x000fe20000000000 */
[----:B------:R-:W-:Y:S01]  /*0e40*/  SHF.R.S32.HI R4, RZ, 0x5, R5 ;  /* 0x00000005ff047819 */ /* 0x000fe20000011405 */
[----:B------:R-:W-:Y:S01]  /*0e50*/  IMAD.IADD R3, R6, 0x1, -R3 ;  /* 0x0000000106037824 */ /* 0x000fe200078e0a03 */
[----:B------:R-:W-:Y:S01]  /*0e60*/  LOP3.LUT R7, R7, 0xfffffff8, RZ, 0xc0, !PT ;  /* 0xfffffff807077812 */ /* 0x000fe200078ec0ff */
[C---:B------:R-:W-:Y:S01]  /*0e70*/  IMAD.IADD R165, R160.reuse, 0x1, R169 ;  /* 0x00000001a0a57824 */ /* 0x040fe200078e02a9 */
[----:B------:R-:W-:Y:S01]  /*0e80*/  IADD3 R168, R160, 0x40, RZ ;  /* 0x00000040a0a87810 */ /* 0x000fe20007ffe0ff */
[----:B------:R-:W-:Y:S01]  /*0e90*/  IMAD R3, R4, 0x10, R3 ;  /* 0x0000001004037824 */ /* 0x000fe200078e0203 */
[----:B------:R-:W-:Y:S01]  /*0ea0*/  LEA.HI R0, R0, R189, RZ, 0x3 ;  /* 0x000000bd00007211 */ /* 0x000fe200078f18ff */
[----:B------:R-:W-:Y:S01]  /*0eb0*/  IMAD.IADD R229, R162, 0x1, -R7 ;  /* 0x00000001a2e57824 */ /* 0x000fe200078e0a07 */
[----:B------:R-:W-:Y:S01]  /*0ec0*/  STL [R1+0x84], R13 ;  /* 0x0000840d01007387 */ /* 0x000fe20000100800 */
[--C-:B------:R-:W-:Y:S01]  /*0ed0*/  IMAD.IADD R166, R160, 0x1, R168.reuse ;  /* 0x00000001a0a67824 */ /* 0x100fe200078e02a8 */
[----:B------:R-:W-:Y:S01]  /*0ee0*/  SHF.R.S32.HI R227, RZ, 0x1f, R169 ;  /* 0x0000001fffe37819 */ /* 0x000fe200000114a9 */
[----:B------:R-:W-:Y:S01]  /*0ef0*/  IMAD.SHL.U32 R0, R0, 0x40, RZ ;  /* 0x0000004000007824 */ /* 0x000fe200078e00ff */
[----:B------:R-:W-:Y:S01]  /*0f00*/  SHF.R.S32.HI R225, RZ, 0x1f, R168 ;  /* 0x0000001fffe17819 */ /* 0x000fe200000114a8 */
[----:B------:R-:W-:Y:S01]  /*0f10*/  IMAD.SHL.U32 R177, R4, 0x200, RZ ;  /* 0x0000020004b17824 */ /* 0x000fe200078e00ff */
[----:B------:R-:W-:Y:S01]  /*0f20*/  SHF.R.S32.HI R4, RZ, 0x1f, R165 ;  /* 0x0000001fff047819 */ /* 0x000fe200000114a5 */
[----:B------:R-:W-:Y:S01]  /*0f30*/  IMAD R12, R3, 0x8, R8 ;  /* 0x00000008030c7824 */ /* 0x000fe200078e0208 */
[----:B------:R-:W-:Y:S01]  /*0f40*/  SHF.R.S32.HI R3, RZ, 0x1f, R166 ;  /* 0x0000001fff037819 */ /* 0x000fe200000114a6 */
[----:B------:R-:W-:Y:S01]  /*0f50*/  IMAD.SHL.U32 R173, R189, 0x40, RZ ;  /* 0x00000040bdad7824 */ /* 0x000fe200078e00ff */
[----:B------:R-:W-:Y:S01]  /*0f60*/  LOP3.LUT R179, R0, 0xfffffe00, RZ, 0xc0, !PT ;  /* 0xfffffe0000b37812 */ /* 0x000fe200078ec0ff */
[----:B------:R-:W-:Y:S01]  /*0f70*/  IMAD.SHL.U32 R175, R229, 0x40, RZ ;  /* 0x00000040e5af7824 */ /* 0x000fe200078e00ff */
[-C--:B------:R-:W-:Y:S01]  /*0f80*/  LEA.HI R0, R4, R165.reuse, RZ, 0x6 ;  /* 0x000000a504007211 */ /* 0x080fe200078f30ff */
[----:B------:R-:W-:Y:S01]  /*0f90*/  IMAD.SHL.U32 R18, R191, 0x8, RZ ;  /* 0x00000008bf127824 */ /* 0x000fe200078e00ff */
[----:B------:R-:W-:Y:S01]  /*0fa0*/  LOP3.LUT R173, R173, 0x1c0, RZ, 0xc0, !PT ;  /* 0x000001c0adad7812 */ /* 0x000fe200078ec0ff */
[----:B------:R-:W-:Y:S01]  /*0fb0*/  VIADD R171, R160, 0x10 ;  /* 0x00000010a0ab7836 */ /* 0x000fe20000000000 */
[----:B------:R-:W-:Y:S01]  /*0fc0*/  LOP3.LUT R175, R175, 0x1c0, RZ, 0xc0, !PT ;  /* 0x000001c0afaf7812 */ /* 0x000fe200078ec0ff */
[----:B------:R-:W-:Y:S01]  /*0fd0*/  IMAD.SHL.U32 R0, R0, 0x80, RZ ;  /* 0x0000008000007824 */ /* 0x000fe200078e00ff */
[----:B------:R-:W-:Y:S01]  /*0fe0*/  LEA.HI R6, R4, R165, RZ, 0x3 ;  /* 0x000000a504067211 */ /* 0x000fe200078f18ff */
[C---:B------:R-:W-:Y:S01]  /*0ff0*/  VIADD R170, R160.reuse, 0x30 ;  /* 0x00000030a0aa7836 */ /* 0x040fe20000000000 */
[CC--:B------:R-:W-:Y:S01]  /*1000*/  LEA.HI R5, R3.reuse, R166.reuse, RZ, 0x6 ;  /* 0x000000a603057211 */ /* 0x0c0fe200078f30ff */
[----:B------:R-:W-:Y:S01]  /*1010*/  VIADD R172, R160, 0x50 ;  /* 0x00000050a0ac7836 */ /* 0x000fe20000000000 */
[----:B------:R-:W-:-:S02]  /*1020*/  LEA.HI R4, R3, R166, RZ, 0x3 ;  /* 0x000000a603047211 */ /* 0x000fc400078f18ff */
[----:B------:R-:W-:Y:S01]  /*1030*/  SHF.R.U32.HI R14, RZ, 0x3, R173 ;  /* 0x00000003ff0e7819 */ /* 0x000fe200000116ad */
[----:B------:R-:W-:Y:S01]  /*1040*/  IMAD.SHL.U32 R7, R5, 0x80, RZ ;  /* 0x0000008005077824 */ /* 0x000fe200078e00ff */
[----:B------:R-:W-:Y:S02]  /*1050*/  SHF.R.U32.HI R176, RZ, 0x3, R175 ;  /* 0x00000003ffb07819 */ /* 0x000fe400000116af */
[--C-:B------:R-:W-:Y:S02]  /*1060*/  LOP3.LUT R3, R175, 0x38, R6.reuse, 0xf8, !PT ;  /* 0x00000038af037812 */ /* 0x100fe400078ef806 */
[----:B------:R-:W-:Y:S02]  /*1070*/  LOP3.LUT R8, R173, 0x38, R6, 0xf8, !PT ;  /* 0x00000038ad087812 */ /* 0x000fe400078ef806 */
[----:B------:R-:W-:Y:S02]  /*1080*/  LOP3.LUT R5, R175, 0x38, R4, 0xf8, !PT ;  /* 0x00000038af057812 */ /* 0x000fe400078ef804 */
[----:B------:R-:W-:-:S02]  /*1090*/  LOP3.LUT R0, R0, 0xffffe000, RZ, 0xc0, !PT ;  /* 0xffffe00000007812 */ /* 0x000fc400078ec0ff */
[----:B------:R-:W-:Y:S02]  /*10a0*/  LOP3.LUT R3, R3, R176, RZ, 0x3c, !PT ;  /* 0x000000b003037212 */ /* 0x000fe400078e3cff */
[----:B------:R-:W-:Y:S02]  /*10b0*/  LOP3.LUT R9, R8, R14, RZ, 0x3c, !PT ;  /* 0x0000000e08097212 */ /* 0x000fe400078e3cff */
[----:B------:R-:W-:Y:S02]  /*10c0*/  LOP3.LUT R8, R7, 0xffffe000, RZ, 0xc0, !PT ;  /* 0xffffe00007087812 */ /* 0x000fe400078ec0ff */
[----:B------:R-:W-:Y:S02]  /*10d0*/  LOP3.LUT R7, R5, R176, RZ, 0x3c, !PT ;  /* 0x000000b005077212 */ /* 0x000fe400078e3cff */
[-C--:B------:R-:W-:Y:S01]  /*10e0*/  IADD3 R5, R3, R0.reuse, R177 ;  /* 0x0000000003057210 */ /* 0x080fe20007ffe0b1 */
[----:B------:R-:W-:Y:S01]  /*10f0*/  IMAD.U32 R3, RZ, RZ, UR4 ;  /* 0x00000004ff037e24 */ /* 0x000fe2000f8e00ff */
[----:B------:R-:W-:Y:S01]  /*1100*/  IADD3 R9, R9, R0, R179 ;  /* 0x0000000009097210 */ /* 0x000fe20007ffe0b3 */
[----:B------:R-:W-:Y:S01]  /*1110*/  IMAD.U32 R0, RZ, RZ, UR5 ;  /* 0x00000005ff007e24 */ /* 0x000fe2000f8e00ff */
[----:B------:R-:W-:-:S02]  /*1120*/  LOP3.LUT R11, R173, 0x38, R4, 0xf8, !PT ;  /* 0x00000038ad0b7812 */ /* 0x000fc400078ef804 */
[----:B------:R-:W-:Y:S02]  /*1130*/  IADD3 R7, R7, R8, R177 ;  /* 0x0000000807077210 */ /* 0x000fe40007ffe0b1 */
[----:B------:R0:W-:Y:S01]  /*1140*/  STL [R1+0x38], R0 ;  /* 0x0000380001007387 */ /* 0x0001e20000100800 */
[----:B------:R-:W-:Y:S02]  /*1150*/  LOP3.LUT R11, R11, R14, RZ, 0x3c, !PT ;  /* 0x0000000e0b0b7212 */ /* 0x000fe400078e3cff */
[----:B------:R-:W-:Y:S01]  /*1160*/  SHF.R.S32.HI R223, RZ, 0x3, R4 ;  /* 0x00000003ffdf7819 */ /* 0x000fe20000011404 */
[----:B------:R1:W-:Y:S01]  /*1170*/  STL [R1+0x7c], R3 ;  /* 0x00007c0301007387 */ /* 0x0003e20000100800 */
[----:B------:R-:W-:Y:S02]  /*1180*/  IADD3 R11, R11, R8, R179 ;  /* 0x000000080b0b7210 */ /* 0x000fe40007ffe0b3 */
[----:B------:R-:W-:Y:S02]  /*1190*/  LOP3.LUT R8, R173, 0x38, R18, 0xf8, !PT ;  /* 0x00000038ad087812 */ /* 0x000fe400078ef812 */
[----:B------:R-:W-:-:S02]  /*11a0*/  SHF.R.S32.HI R221, RZ, 0x3, R6 ;  /* 0x00000003ffdd7819 */ /* 0x000fc40000011406 */
[----:B------:R-:W-:Y:S02]  /*11b0*/  LOP3.LUT R8, R179, R8, R14, 0xf6, !PT ;  /* 0x00000008b3087212 */ /* 0x000fe400078ef60e */
[----:B0-----:R-:W-:Y:S02]  /*11c0*/  LEA.HI R0, R191, R191, RZ, 0x1 ;  /* 0x000000bfbf007211 */ /* 0x001fe400078f08ff */
[----:B-1----:R-:W-:Y:S02]  /*11d0*/  SHF.R.S32.HI R3, RZ, 0x1f, R182 ;  /* 0x0000001fff037819 */ /* 0x002fe400000114b6 */
[----:B------:R-:W-:Y:S02]  /*11e0*/  LOP3.LUT R3, R10, 0x7ffffffc, RZ, 0xc0, !PT ;  /* 0x7ffffffc0a037812 */ /* 0x000fe400078ec0ff */
[----:B------:R-:W-:Y:S01]  /*11f0*/  SHF.R.S32.HI R10, RZ, 0x1f, R184 ;  /* 0x0000001fff0a7819 */ /* 0x000fe200000114b8 */
[----:B------:R-:W-:Y:S01]  /*1200*/  IMAD.SHL.U32 R10, R12, 0x8, RZ ;  /* 0x000000080c0a7824 */ /* 0x000fe200078e00ff */
[----:B------:R-:W-:Y:S01]  /*1210*/  LOP3.LUT R0, R0, 0x1ffffffe, RZ, 0xc0, !PT ;  /* 0x1ffffffe00007812 */ /* 0x000fe200078ec0ff */
[----:B------:R-:W-:Y:S01]  /*1220*/  IMAD.IADD R3, R230, 0x1, -R3 ;  /* 0x00000001e6037824 */ /* 0x000fe200078e0a03 */
[----:B------:R-:W-:-:S02]  /*1230*/  SHF.R.S32.HI R228, RZ, 0x1f, R171 ;  /* 0x0000001fffe47819 */ /* 0x000fc400000114ab */
[----:B------:R-:W-:Y:S01]  /*1240*/  STL [R1+0x88], R10 ;  /* 0x0000880a01007387 */ /* 0x000fe20000100800 */
[----:B------:R-:W-:Y:S01]  /*1250*/  IMAD.SHL.U32 R174, R3, 0x2, RZ ;  /* 0x0000000203ae7824 */ /* 0x000fe200078e00ff */
[----:B------:R-:W-:Y:S01]  /*1260*/  LEA R3, R8, UR4, 0x1 ;  /* 0x0000000408037c11 */ /* 0x000fe2000f8e08ff */
[----:B------:R-:W-:Y:S01]  /*1270*/  IMAD.IADD R0, R191, 0x1, -R0 ;  /* 0x00000001bf007824 */ /* 0x000fe200078e0a00 */
[----:B------:R-:W-:Y:S01]  /*1280*/  SHF.R.S32.HI R226, RZ, 0x1f, R170 ;  /* 0x0000001fffe27819 */ /* 0x000fe200000114aa */
[C---:B------:R-:W-:Y:S01]  /*1290*/  VIADD R204, R174.reuse, 0x18 ;  /* 0x00000018aecc7836 */ /* 0x040fe20000000000 */
[C---:B------:R-:W-:Y:S01]  /*12a0*/  IADD3 R207, R174.reuse, 0x8, RZ ;  /* 0x00000008aecf7810 */ /* 0x040fe20007ffe0ff */
[C---:B------:R-:W-:Y:S01]  /*12b0*/  VIADD R201, R174.reuse, 0x30 ;  /* 0x00000030aec97836 */ /* 0x040fe20000000000 */
[----:B------:R0:W-:Y:S01]  /*12c0*/  STL [R1+0x74], R3 ;  /* 0x0000740301007387 */ /* 0x0001e20000100800 */
[C---:B------:R-:W-:Y:S01]  /*12d0*/  VIADD R198, R174.reuse, 0x48 ;  /* 0x00000048aec67836 */ /* 0x040fe20000000000 */
[C---:B------:R-:W-:Y:S01]  /*12e0*/  IADD3 R195, R174.reuse, 0x60, RZ ;  /* 0x00000060aec37810 */ /* 0x040fe20007ffe0ff */
[C---:B------:R-:W-:Y:S01]  /*12f0*/  VIADD R205, R174.reuse, 0x10 ;  /* 0x00000010aecd7836 */ /* 0x040fe20000000000 */
[----:B------:R-:W-:Y:S01]  /*1300*/  SHF.R.S32.HI R6, RZ, 0x1f, R207 ;  /* 0x0000001fff067819 */ /* 0x000fe200000114cf */
[C---:B------:R-:W-:Y:S01]  /*1310*/  VIADD R202, R174.reuse, 0x28 ;  /* 0x00000028aeca7836 */ /* 0x040fe20000000000 */
[----:B------:R-:W-:Y:S01]  /*1320*/  SHF.R.S32.HI R224, RZ, 0x1f, R172 ;  /* 0x0000001fffe07819 */ /* 0x000fe200000114ac */
[C---:B------:R-:W-:Y:S01]  /*1330*/  VIADD R199, R174.reuse, 0x40 ;  /* 0x00000040aec77836 */ /* 0x040fe20000000000 */
[----:B------:R-:W-:Y:S01]  /*1340*/  SHF.R.S32.HI R4, RZ, 0x1f, R205 ;  /* 0x0000001fff047819 */ /* 0x000fe200000114cd */
[C---:B------:R-:W-:Y:S01]  /*1350*/  VIADD R203, R174.reuse, 0x20 ;  /* 0x00000020aecb7836 */ /* 0x040fe20000000000 */
[----:B0-----:R-:W-:Y:S01]  /*1360*/  SHF.R.S32.HI R3, RZ, 0x1f, R204 ;  /* 0x0000001fff037819 */ /* 0x001fe200000114cc */
[C---:B------:R-:W-:Y:S01]  /*1370*/  VIADD R200, R174.reuse, 0x38 ;  /* 0x00000038aec87836 */ /* 0x040fe20000000000 */
[----:B------:R-:W-:Y:S01]  /*1380*/  SHF.R.S32.HI R3, RZ, 0x1f, R201 ;  /* 0x0000001fff037819 */ /* 0x000fe200000114c9 */
[C---:B------:R-:W-:Y:S01]  /*1390*/  VIADD R197, R174.reuse, 0x50 ;  /* 0x00000050aec57836 */ /* 0x040fe20000000000 */
[----:B------:R-:W-:Y:S01]  /*13a0*/  SHF.R.S32.HI R3, RZ, 0x1f, R198 ;  /* 0x0000001fff037819 */ /* 0x000fe200000114c6 */
[C---:B------:R-:W-:Y:S01]  /*13b0*/  VIADD R196, R174.reuse, 0x58 ;  /* 0x00000058aec47836 */ /* 0x040fe20000000000 */
[----:B------:R-:W-:Y:S01]  /*13c0*/  LEA R3, R5, UR4, 0x1 ;  /* 0x0000000405037c11 */ /* 0x000fe2000f8e08ff */
[C---:B------:R-:W-:Y:S01]  /*13d0*/  VIADD R194, R174.reuse, 0x68 ;  /* 0x00000068aec27836 */ /* 0x040fe20000000000 */
[----:B------:R-:W-:Y:S01]  /*13e0*/  SHF.R.S32.HI R4, RZ, 0x1f, R202 ;  /* 0x0000001fff047819 */ /* 0x000fe200000114ca */
[C---:B------:R-:W-:Y:S01]  /*13f0*/  VIADD R193, R174.reuse, 0x70 ;  /* 0x00000070aec17836 */ /* 0x040fe20000000000 */
[----:B------:R-:W-:Y:S01]  /*1400*/  SHF.R.S32.HI R4, RZ, 0x1f, R199 ;  /* 0x0000001fff047819 */ /* 0x000fe200000114c7 */
[----:B------:R0:W-:Y:S01]  /*1410*/  STL [R1+0x78], R3 ;  /* 0x0000780301007387 */ /* 0x0001e20000100800 */
[----:B------:R-:W-:Y:S01]  /*1420*/  LEA R5, R9, UR4, 0x1 ;  /* 0x0000000409057c11 */ /* 0x000fe2000f8e08ff */
[----:B------:R-:W-:Y:S01]  /*1430*/  VIADD R192, R174, 0x78 ;  /* 0x00000078aec07836 */ /* 0x000fe20000000000 */
[----:B------:R-:W-:Y:S01]  /*1440*/  LEA R4, R7, UR4, 0x1 ;  /* 0x0000000407047c11 */ /* 0x000fe2000f8e08ff */
[----:B------:R-:W-:Y:S01]  /*1450*/  IMAD R181, R0, 0x8, R13 ;  /* 0x0000000800b57824 */ /* 0x000fe200078e020d */
[----:B------:R-:W-:Y:S01]  /*1460*/  SHF.R.S32.HI R6, RZ, 0x1f, R203 ;  /* 0x0000001fff067819 */ /* 0x000fe200000114cb */
[----:B------:R1:W-:Y:S01]  /*1470*/  STL [R1+0x6c], R5 ;  /* 0x00006c0501007387 */ /* 0x0003e20000100800 */
[----:B------:R-:W-:-:S02]  /*1480*/  SHF.R.S32.HI R6, RZ, 0x1f, R200 ;  /* 0x0000001fff067819 */ /* 0x000fc400000114c8 */
[----:B------:R-:W-:Y:S01]  /*1490*/  SHF.R.S32.HI R237, RZ, 0x1f, R197 ;  /* 0x0000001fffed7819 */ /* 0x000fe200000114c5 */
[----:B------:R1:W-:Y:S01]  /*14a0*/  STL [R1+0x70], R4 ;  /* 0x0000700401007387 */ /* 0x0003e20000100800 */
[----:B0-----:R-:W-:Y:S02]  /*14b0*/  LEA R3, R11, UR4, 0x1 ;  /* 0x000000040b037c11 */ /* 0x001fe4000f8e08ff */
[----:B------:R-:W-:Y:S02]  /*14c0*/  SHF.R.S32.HI R236, RZ, 0x1f, R196 ;  /* 0x0000001fffec7819 */ /* 0x000fe400000114c4 */
[----:B------:R-:W-:Y:S01]  /*14d0*/  SHF.R.S32.HI R235, RZ, 0x1f, R195 ;  /* 0x0000001fffeb7819 */ /* 0x000fe200000114c3 */
[----:B------:R1:W-:Y:S01]  /*14e0*/  STL [R1+0x64], R3 ;  /* 0x0000640301007387 */ /* 0x0003e20000100800 */
[----:B------:R-:W-:Y:S02]  /*14f0*/  SHF.R.S32.HI R234, RZ, 0x1f, R194 ;  /* 0x0000001fffea7819 */ /* 0x000fe400000114c2 */
[----:B------:R-:W-:-:S02]  /*1500*/  SHF.R.S32.HI R232, RZ, 0x1f, R193 ;  /* 0x0000001fffe87819 */ /* 0x000fc400000114c1 */
[----:B------:R-:W-:-:S07]  /*1510*/  SHF.R.S32.HI R231, RZ, 0x1f, R192 ;  /* 0x0000001fffe77819 */ /* 0x000fce00000114c0 */
.L_x_1743:
[----:B------:R-:W-:Y:S01]  /*1520*/  ULDC.64 UR4, c[0x0][0xa28] ;  /* 0x00028a0000047ab9 */ /* 0x000fe20000000a00 */
[----:B012-4-:R-:W0:Y:S01]  /*1530*/  LDC.64 R6, c[0x0][0xa08] ;  /* 0x00028200ff067b82 */ /* 0x017e220000000a00 */
[----:B------:R-:W-:Y:S01]  /*1540*/  ISETP.NE.U32.AND P0, PT, RZ, UR4, PT ;  /* 0x00000004ff007c0c */ /* 0x000fe2000bf05070 */
[----:B------:R-:W-:Y:S01]  /*1550*/  IMAD.MOV.U32 R12, RZ, RZ, RZ ;  /* 0x000000ffff0c7224 */ /* 0x000fe200078e00ff */
[----:B------:R-:W-:Y:S01]  /*1560*/  ULDC.64 UR6, c[0x0][0xa20] ;  /* 0x0002880000067ab9 */ /* 0x000fe20000000a00 */
[----:B------:R-:W-:Y:S01]  /*1570*/  IMAD.MOV.U32 R26, RZ, RZ, RZ ;  /* 0x000000ffff1a7224 */ /* 0x000fe200078e00ff */
[----:B------:R-:W-:Y:S01]  /*1580*/  ISETP.NE.AND.EX P0, PT, RZ, UR5, PT, P0 ;  /* 0x00000005ff007c0c */ /* 0x000fe2000bf05300 */
[----:B------:R-:W-:Y:S02]  /*1590*/  ULDC.64 UR4, c[0x0][0xa18] ;  /* 0x0002860000047ab9 */ /* 0x000fe40000000a00 */
[----:B------:R-:W-:-:S04]  /*15a0*/  ISETP.NE.U32.AND P1, PT, RZ, UR4, PT ;  /* 0x00000004ff007c0c */ /* 0x000fc8000bf25070 */
[----:B------:R-:W-:Y:S01]  /*15b0*/  ISETP.NE.AND.EX P1, PT, RZ, UR5, PT, P1 ;  /* 0x00000005ff007c0c */ /* 0x000fe2000bf25310 */
[----:B------:R-:W-:Y:S02]  /*15c0*/  ULDC.64 UR4, c[0x0][0xa08] ;  /* 0x0002820000047ab9 */ /* 0x000fe40000000a00 */
[----:B------:R-:W-:-:S03]  /*15d0*/  ISETP.NE.U32.AND P3, PT, RZ, UR4, PT ;  /* 0x00000004ff007c0c */ /* 0x000fc6000bf65070 */
[----:B-1-3--:R-:W1:Y:S01]  /*15e0*/  @P0 LDC.64 R4, c[0x0][0xa28] ;  /* 0x00028a00ff040b82 */ /* 0x00ae620000000a00 */
[----:B------:R-:W-:Y:S01]  /*15f0*/  ISETP.NE.AND.EX P3, PT, RZ, UR5, PT, P3 ;  /* 0x00000005ff007c0c */ /* 0x000fe2000bf65330 */
[----:B0-----:R-:W-:-:S06]  /*1600*/  IMAD.WIDE R10, R31, 0x4, R6 ;  /* 0x000000041f0a7825 */ /* 0x001fcc00078e0206 */
[----:B------:R-:W0:Y:S01]  /*1610*/  @P1 LDC.64 R8, c[0x0][0xa18] ;  /* 0x00028600ff081b82 */ /* 0x000e220000000a00 */
[----:B------:R-:W-:Y:S02]  /*1620*/  ULDC UR4, c[0x0][0x288] ;  /* 0x0000a20000047ab9 */ /* 0x000fe40000000800 */
[----:B------:R-:W-:Y:S01]  /*1630*/  IMAD.U32 R163, RZ, RZ, UR4 ;  /* 0x00000004ffa37e24 */ /* 0x000fe2000f8e00ff */
[----:B------:R-:W-:Y:S02]  /*1640*/  ULDC.64 UR4, c[0x0][0x418] ;  /* 0x0001060000047ab9 */ /* 0x000fe40000000a00 */
[----:B------:R2:W5:Y:S01]  /*1650*/  @P3 LDG.E R26, desc[UR46][R10.64] ;  /* 0x0000002e0a1a3981 */ /* 0x000562000c1e1900 */
[----:B-1----:R-:W-:-:S05]  /*1660*/  @P0 IMAD.WIDE R4, R31, 0x4, R4 ;  /* 0x000000041f040825 */ /* 0x002fca00078e0204 */
[----:B------:R2:W5:Y:S01]  /*1670*/  @P0 LDG.E R12, desc[UR46][R4.64] ;  /* 0x0000002e040c0981 */ /* 0x000562000c1e1900 */
[----:B0-----:R-:W-:-:S05]  /*1680*/  @P1 IMAD.WIDE R6, R31, 0x4, R8 ;  /* 0x000000041f061825 */ /* 0x001fca00078e0208 */
[----:B------:R2:W5:Y:S01]  /*1690*/  @P1 LDG.E R163, desc[UR46][R6.64] ;  /* 0x0000002e06a31981 */ /* 0x000562000c1e1900 */
[----:B------:R-:W-:Y:S01]  /*16a0*/  UISETP.NE.U32.AND UP0, UPT, UR4, URZ, UPT ;  /* 0x0000003f0400728c */ /* 0x000fe2000bf05070 */
[----:B------:R-:W-:Y:S01]  /*16b0*/  ISETP.NE.U32.AND P2, PT, RZ, UR6, PT ;  /* 0x00000006ff007c0c */ /* 0x000fe2000bf45070 */
[----:B------:R-:W-:Y:S01]  /*16c0*/  ULDC UR6, c[0x0][0x2f0] ;  /* 0x0000bc0000067ab9 */ /* 0x000fe20000000800 */
[----:B------:R-:W-:Y:S01]  /*16d0*/  ULDC UR4, c[0x0][0x424] ;  /* 0x0001090000047ab9 */ /* 0x000fe20000000800 */
[----:B------:R-:W-:Y:S01]  /*16e0*/  UISETP.NE.AND.EX UP0, UPT, UR5, URZ, UPT, UP0 ;  /* 0x0000003f0500728c */ /* 0x000fe2000bf05300 */
[----:B------:R-:W-:-:S03]  /*16f0*/  LOP3.LUT R3, R30, 0xff000000, RZ, 0xc0, !PT ;  /* 0xff0000001e037812 */ /* 0x000fc600078ec0ff */
[----:B------:R-:W-:Y:S01]  /*1700*/  USEL UR4, UR4, 0x1, UP0 ;  /* 0x0000000104047887 */ /* 0x000fe20008000000 */
[----:B------:R-:W-:Y:S01]  /*1710*/  ISETP.NE.AND.EX P2, PT, RZ, UR7, PT, P2 ;  /* 0x00000007ff007c0c */ /* 0x000fe2000bf45320 */
[----:B------:R-:W-:Y:S01]  /*1720*/  ULDC UR7, c[0x0][0x348] ;  /* 0x0000d20000077ab9 */ /* 0x000fe20000000800 */
[C---:B------:R-:W-:Y:S01]  /*1730*/  LOP3.LUT R0, R30.reuse, 0xff0000, RZ, 0xc0, !PT ;  /* 0x00ff00001e007812 */ /* 0x040fe200078ec0ff */
[----:B------:R-:W-:Y:S01]  /*1740*/  UIMAD UR6, UR4, UR6, URZ ;  /* 0x00000006040672a4 */ /* 0x000fe2000f8e023f */
[----:B------:R-:W-:Y:S01]  /*1750*/  SHF.R.U32.HI R3, RZ, 0x8, R3 ;  /* 0x00000008ff037819 */ /* 0x000fe20000011603 */
[----:B------:R-:W-:Y:S01]  /*1760*/  IMAD.MOV.U32 R187, RZ, RZ, R31 ;  /* 0x000000ffffbb7224 */ /* 0x000fe200078e001f */
[----:B------:R-:W-:Y:S02]  /*1770*/  LOP3.LUT R183, R30, 0xffff, RZ, 0xc0, !PT ;  /* 0x0000ffff1eb77812 */ /* 0x000fe400078ec0ff */
[----:B------:R-:W-:Y:S01]  /*1780*/  LEA.HI R186, R0, R3, RZ, 0x10 ;  /* 0x0000000300ba7211 */ /* 0x000fe200078f80ff */
[----:B--2---:R-:W-:Y:S06]  /*1790*/  @P1 BRA `(.L_x_1450) ;  /* 0x0000000000241947 */ /* 0x004fec0003800000 */
        /* <DEDUP_REMOVED lines=9> */
.L_x_1450:
[----:B------:R-:W-:Y:S01]  /*1830*/  IMAD.U32 R25, RZ, RZ, UR7 ;  /* 0x00000007ff197e24 */ /* 0x000fe2000f8e00ff */
[----:B------:R-:W-:Y:S01]  /*1840*/  MOV R27, UR6 ;  /* 0x00000006001b7c02 */ /* 0x000fe20008000f00 */
[----:B------:R-:W-:Y:S06]  /*1850*/  @!P2 BRA `(.L_x_1451) ;  /* 0x000000000010a947 */ /* 0x000fec0003800000 */
[----:B------:R-:W0:Y:S02]  /*1860*/  LDC.64 R4, c[0x0][0xa20] ;  /* 0x00028800ff047b82 */ /* 0x000e240000000a00 */
[----:B0-----:R-:W-:-:S05]  /*1870*/  IMAD.WIDE R4, R31, 0x4, R4 ;  /* 0x000000041f047825 */ /* 0x001fca00078e0204 */
[----:B------:R0:W5:Y:S01]  /*1880*/  LDG.E R27, desc[UR46][R4.64] ;  /* 0x0000002e041b7981 */ /* 0x000162000c1e1900 */
[----:B------:R-:W-:Y:S05]  /*1890*/  BRA `(.L_x_1452) ;  /* 0x0000000000107947 */ /* 0x000fea0003800000 */
.L_x_1451:
[----:B------:R-:W-:Y:S05]  /*18a0*/  @!P3 BRA `(.L_x_1452) ;  /* 0x00000000000cb947 */ /* 0x000fea0003800000 */
[----:B------:R-:W2:Y:S04]  /*18b0*/  LDG.E R0, desc[UR46][R10.64] ;  /* 0x0000002e0a007981 */ /* 0x000ea8000c1e1900 */
[----:B------:R-:W2:Y:S02]  /*18c0*/  LDG.E R27, desc[UR46][R10.64+0x4] ;  /* 0x0000042e0a1b7981 */ /* 0x000ea4000c1e1900 */
[----:B--2---:R-:W-:-:S07]  /*18d0*/  IMAD.IADD R27, R27, 0x1, -R0 ;  /* 0x000000011b1b7824 */ /* 0x004fce00078e0a00 */
.L_x_1452:
[----:B------:R-:W-:Y:S01]  /*18e0*/  ULDC.64 UR4, c[0x0][0xa10] ;  /* 0x0002840000047ab9 */ /* 0x000fe20000000a00 */
[----:B0-----:R-:W0:Y:S01]  /*18f0*/  LDC R4, c[0x0][0x448] ;  /* 0x00011200ff047b82 */ /* 0x001e220000000800 */
[----:B------:R-:W-:-:S04]  /*1900*/  ISETP.NE.U32.AND P0, PT, RZ, UR4, PT ;  /* 0x00000004ff007c0c */ /* 0x000fc8000bf05070 */
[----:B------:R-:W-:Y:S01]  /*1910*/  ISETP.NE.AND.EX P0, PT, RZ, UR5, PT, P0 ;  /* 0x00000005ff007c0c */ /* 0x000fe2000bf05300 */
[----:B------:R-:W-:Y:S02]  /*1920*/  ULDC.64 UR4, c[0x0][0xa30] ;  /* 0x00028c0000047ab9 */ /* 0x000fe40000000a00 */
[----:B------:R-:W-:-:S04]  /*1930*/  ISETP.NE.U32.AND P1, PT, RZ, UR4, PT ;  /* 0x00000004ff007c0c */ /* 0x000fc8000bf25070 */
[----:B------:R-:W-:-:S06]  /*1940*/  ISETP.NE.AND.EX P1, PT, RZ, UR5, PT, P1 ;  /* 0x00000005ff007c0c */ /* 0x000fcc000bf25310 */
[----:B------:R-:W1:Y:S08]  /*1950*/  @P0 LDC.64 R6, c[0x0][0xa10] ;  /* 0x00028400ff060b82 */ /* 0x000e700000000a00 */
[----:B------:R-:W2:Y:S01]  /*1960*/  @P1 LDC.64 R8, c[0x0][0xa30] ;  /* 0x00028c00ff081b82 */ /* 0x000ea20000000a00 */
[----:B-1----:R-:W-:-:S05]  /*1970*/  @P0 IMAD.WIDE R6, R31, 0x4, R6 ;  /* 0x000000041f060825 */ /* 0x002fca00078e0206 */
[----:B------:R-:W3:Y:S04]  /*1980*/  @P0 LDG.E R0, desc[UR46][R6.64] ;  /* 0x0000002e06000981 */ /* 0x000ee8000c1e1900 */
[----:B------:R-:W3:Y:S01]  /*1990*/  @P0 LDG.E R3, desc[UR46][R6.64+0x4] ;  /* 0x0000042e06030981 */ /* 0x000ee2000c1e1900 */
[----:B-----5:R-:W-:Y:S02]  /*19a0*/  IMAD.MOV.U32 R144, RZ, RZ, R27 ;  /* 0x000000ffff907224 */ /* 0x020fe400078e001b */
[----:B--2---:R-:W-:-:S05]  /*19b0*/  @P1 IMAD.WIDE R8, R31, 0x4, R8 ;  /* 0x000000041f081825 */ /* 0x004fca00078e0208 */
[----:B------:R1:W5:Y:S01]  /*19c0*/  @P1 LDG.E R144, desc[UR46][R8.64] ;  /* 0x0000002e08901981 */ /* 0x000362000c1e1900 */
[----:B0-----:R-:W-:Y:S01]  /*19d0*/  ISETP.NE.AND P1, PT, R4, 0x1, PT ;  /* 0x000000010400780c */ /* 0x001fe20003f25270 */
[----:B------:R-:W-:Y:S01]  /*19e0*/  IMAD.SHL.U32 R178, R29, 0x80, RZ ;  /* 0x000000801db27824 */ /* 0x000fe200078e00ff */
[----:B------:R-:W0:Y:S01]  /*19f0*/  LDC.64 R4, c[0x0][0x9e0] ;  /* 0x00027800ff047b82 */ /* 0x000e220000000a00 */
[----:B------:R-:W-:-:S10]  /*1a00*/  IMAD.IADD R12, R27, 0x1, -R12 ;  /* 0x000000011b0c7824 */ /* 0x000fd400078e0a0c */
[----:B------:R-:W2:Y:S08]  /*1a10*/  @P1 LDC R10, c[0x0][0x44c] ;  /* 0x00011300ff0a1b82 */ /* 0x000eb00000000800 */
[----:B------:R-:W4:Y:S01]  /*1a20*/  @P1 LDC R11, c[0x0][0x450] ;  /* 0x00011400ff0b1b82 */ /* 0x000f220000000800 */
[----:B0-----:R-:W-:Y:S01]  /*1a30*/  ISETP.GE.AND P2, PT, R5, 0x1, PT ;  /* 0x000000010500780c */ /* 0x001fe20003f46270 */
[----:B---3--:R-:W-:-:S02]  /*1a40*/  @P0 IMAD.IADD R25, R3, 0x1, -R0 ;  /* 0x0000000103190824 */ /* 0x008fc400078e0a00 */
[----:B------:R-:W-:Y:S02]  /*1a50*/  VIADD R3, R178, 0x7f ;  /* 0x0000007fb2037836 */ /* 0x000fe40000000000 */
[----:B------:R-:W-:Y:S02]  /*1a60*/  IMAD.IADD R164, R12, 0x1, R25 ;  /* 0x000000010ca47824 */ /* 0x000fe400078e0219 */
[----:B--2---:R-:W-:-:S04]  /*1a70*/  @P1 IMAD.HI.U32 R6, R3, R10, RZ ;  /* 0x0000000a03061227 */ /* 0x004fc800078e00ff */
[C---:B------:R-:W-:Y:S01]  /*1a80*/  VIADD R0, R164.reuse, 0x5f ;  /* 0x0000005fa4007836 */ /* 0x040fe20000000000 */
[----:B----4-:R-:W-:Y:S02]  /*1a90*/  @P1 SHF.R.U32.HI R3, RZ, R11, R6 ;  /* 0x0000000bff031219 */ /* 0x010fe40000011606 */
[----:B------:R-:W-:Y:S01]  /*1aa0*/  IADD3 R6, R164, 0x1, -R163 ;  /* 0x00000001a4067810 */ /* 0x000fe20007ffe8a3 */
[----:B------:R-:W-:-:S04]  /*1ab0*/  IMAD.HI R0, R0, 0x2aaaaaab, RZ ;  /* 0x2aaaaaab00007827 */ /* 0x000fc800078e02ff */
[----:B------:R-:W-:Y:S01]  /*1ac0*/  IMAD.IADD R3, R6, 0x1, R3 ;  /* 0x0000000106037824 */ /* 0x000fe200078e0203 */
[----:B------:R-:W-:-:S03]  /*1ad0*/  SHF.R.U32.HI R149, RZ, 0x1f, R0 ;  /* 0x0000001fff957819 */ /* 0x000fc60000011600 */
[----:B------:R-:W-:Y:S01]  /*1ae0*/  IMAD.IADD R4, R3, 0x1, R4 ;  /* 0x0000000103047824 */ /* 0x000fe200078e0204 */
[----:B------:R-:W-:Y:S01]  /*1af0*/  LEA.HI.SX32 R149, R0, R149, 0x1c ;  /* 0x0000009500957211 */ /* 0x000fe200078fe2ff */
[----:B-1----:R-:W-:Y:S06]  /*1b00*/  @!P2 BRA `(.L_x_1453) ;  /* 0x000000000048a947 */ /* 0x002fec0003800000 */
[C---:B------:R-:W-:Y:S01]  /*1b10*/  ISETP.GT.AND P0, PT, R3.reuse, RZ, PT ;  /* 0x000000ff0300720c */ /* 0x040fe20003f04270 */
[----:B------:R-:W-:Y:S01]  /*1b20*/  BSSY B0, `(.L_x_1454) ;  /* 0x000000e000007945 */ /* 0x000fe20003800000 */
[----:B------:R-:W-:-:S11]  /*1b30*/  IADD3 R0, R3, -0x1, RZ ;  /* 0xffffffff03007810 */ /* 0x000fd60007ffe0ff */
        /* <DEDUP_REMOVED lines=8> */
.L_x_1455:
[----:B------:R-:W-:-:S13]  /*1bc0*/  ISETP.NE.AND P0, PT, R5, 0x1, PT ;  /* 0x000000010500780c */ /* 0x000fda0003f05270 */
[----:B------:R-:W0:Y:S02]  /*1bd0*/  @P0 LDC.64 R6, c[0x0][0x9e8] ;  /* 0x00027a00ff060b82 */ /* 0x000e240000000a00 */
[----:B0-----:R-:W-:-:S05]  /*1be0*/  @P0 IMAD.HI.U32 R6, R0, R6, RZ ;  /* 0x0000000600060227 */ /* 0x001fca00078e00ff */
[----:B------:R-:W-:-:S07]  /*1bf0*/  @P0 SHF.R.U32.HI R0, RZ, R7, R6 ;  /* 0x00000007ff000219 */ /* 0x000fce0000011606 */
.L_x_1456:
[----:B------:R-:W-:Y:S05]  /*1c00*/  BSYNC B0 ;  /* 0x0000000000007941 */ /* 0x000fea0003800000 */
.L_x_1454:
[----:B------:R-:W-:-:S05]  /*1c10*/  IMAD R3, R0, R5, R5 ;  /* 0x0000000500037224 */ /* 0x000fca00078e0205 */
[----:B------:R-:W-:-:S07]  /*1c20*/  VIMNMX R4, R4, R3, PT ;  /* 0x0000000304047248 */ /* 0x000fce0003fe0100 */
.L_x_1453:
[----:B------:R-:W0:Y:S01]  /*1c30*/  @P1 LDC R3, c[0x0][0x44c] ;  /* 0x00011300ff031b82 */ /* 0x000e220000000800 */
[----:B------:R-:W-:Y:S01]  /*1c40*/  VIADD R4, R4, 0x5f ;  /* 0x0000005f04047836 */ /* 0x000fe20000000000 */
[----:B------:R-:W-:Y:S01]  /*1c50*/  ULDC UR4, c[0x0][0x9dc] ;  /* 0x0002770000047ab9 */ /* 0x000fe20000000800 */
[----:B------:R-:W-:Y:S02]  /*1c60*/  IMAD.MOV.U32 R7, RZ, RZ, R178 ;  /* 0x000000ffff077224 */ /* 0x000fe400078e00b2 */
[----:B------:R-:W-:-:S03]  /*1c70*/  IMAD.HI R4, R4, 0x2aaaaaab, RZ ;  /* 0x2aaaaaab04047827 */ /* 0x000fc600078e02ff */
[----:B------:R-:W1:Y:S01]  /*1c80*/  @P1 LDC R9, c[0x0][0x450] ;  /* 0x00011400ff091b82 */ /* 0x000e620000000800 */
[----:B------:R-:W-:Y:S02]  /*1c90*/  IMAD.IADD R150, R164, 0x1, -R163 ;  /* 0x00000001a4967824 */ /* 0x000fe400078e0aa3 */
        /* <DEDUP_REMOVED lines=8> */
[----:B------:R-:W-:Y:S01]  /*1d20*/  ISETP.GT.AND P0, PT, R0, -0x1, PT ;  /* 0xffffffff0000780c */ /* 0x000fe20003f04270 */
[----:B------:R-:W-:-:S12]  /*1d30*/  BSSY B0, `(.L_x_1458) ;  /* 0x000000d000007945 */ /* 0x000fd80003800000 */
        /* <DEDUP_REMOVED lines=8> */
.L_x_1459:
[----:B------:R-:W-:-:S13]  /*1dc0*/  ISETP.NE.AND P0, PT, R5, 0x1, PT ;  /* 0x000000010500780c */ /* 0x000fda0003f05270 */
[----:B------:R-:W0:Y:S02]  /*1dd0*/  @P0 LDC.64 R6, c[0x0][0x9e8] ;  /* 0x00027a00ff060b82 */ /* 0x000e240000000a00 */
[----:B0-----:R-:W-:-:S05]  /*1de0*/  @P0 IMAD.HI.U32 R4, R0, R6, RZ ;  /* 0x0000000600040227 */ /* 0x001fca00078e00ff */
[----:B------:R-:W-:-:S07]  /*1df0*/  @P0 SHF.R.U32.HI R0, RZ, R7, R4 ;  /* 0x00000007ff000219 */ /* 0x000fce0000011604 */
.L_x_1460:
[----:B------:R-:W-:Y:S05]  /*1e00*/  BSYNC B0 ;  /* 0x0000000000007941 */ /* 0x000fea0003800000 */
.L_x_1458:
[----:B------:R-:W-:-:S05]  /*1e10*/  IMAD R0, R0, R5, RZ ;  /* 0x0000000500007224 */ /* 0x000fca00078e02ff */
[----:B------:R-:W-:-:S07]  /*1e20*/  VIMNMX R3, R3, R0, !PT ;  /* 0x0000000003037248 */ /* 0x000fce0007fe0100 */
.L_x_1457:
[----:B------:R-:W-:Y:S01]  /*1e30*/  IMAD.HI R3, R3, 0x2aaaaaab, RZ ;  /* 0x2aaaaaab03037827 */ /* 0x000fe200078e02ff */
[----:B------:R-:W-:Y:S01]  /*1e40*/  BSSY B0, `(.L_x_1461) ;  /* 0x0000028000007945 */ /* 0x000fe20003800000 */
[----:B------:R-:W-:Y:S02]  /*1e50*/  LOP3.LUT R190, R186, 0xff, RZ, 0xc0, !PT ;  /* 0x000000ffbabe7812 */ /* 0x000fe400078ec0ff */
[----:B------:R-:W-:Y:S02]  /*1e60*/  SHF.R.U32.HI R186, RZ, 0x10, R186 ;  /* 0x00000010ffba7819 */ /* 0x000fe400000116ba */
[----:B------:R-:W-:-:S04]  /*1e70*/  SHF.R.U32.HI R0, RZ, 0x1f, R3 ;  /* 0x0000001fff007819 */ /* 0x000fc80000011603 */
[----:B------:R-:W-:Y:S01]  /*1e80*/  LEA.HI.SX32 R0, R3, R0, 0x1c ;  /* 0x0000000003007211 */ /* 0x000fe200078fe2ff */
[----:B------:R-:W-:-:S03]  /*1e90*/  IMAD.MOV.U32 R3, RZ, RZ, RZ ;  /* 0x000000ffff037224 */ /* 0x000fc600078e00ff */
[----:B------:R-:W-:-:S04]  /*1ea0*/  VIMNMX R9, RZ, R0, !PT ;  /* 0x00000000ff097248 */ /* 0x000fc80007fe0100 */
[----:B------:R-:W-:-:S13]  /*1eb0*/  ISETP.GT.AND P0, PT, R8, R9, PT ;  /* 0x000000090800720c */ /* 0x000fda0003f04270 */
[----:B------:R-:W-:Y:S05]  /*1ec0*/  @!P0 BRA `(.L_x_1462) ;  /* 0x00000000007c8947 */ /* 0x000fea0003800000 */
[----:B------:R-:W-:Y:S01]  /*1ed0*/  ISETP.NE.AND P0, PT, R186, RZ, PT ;  /* 0x000000ffba00720c */ /* 0x000fe20003f05270 */
[----:B------:R-:W-:-:S03]  /*1ee0*/  ULDC UR4, c[0x0][0x9f0] ;  /* 0x00027c0000047ab9 */ /* 0x000fc60000000800 */
[----:B------:R-:W-:-:S04]  /*1ef0*/  SEL R11, R186, UR4, P0 ;  /* 0x00000004ba0b7c07 */ /* 0x000fc80008000000 */
[-C--:B------:R-:W-:Y:S02]  /*1f00*/  IABS R6, R11.reuse ;  /* 0x0000000b00067213 */ /* 0x080fe40000000000 */
[----:B------:R-:W-:Y:S02]  /*1f10*/  IADD3 R0, R11, -0x1, R8 ;  /* 0xffffffff0b007810 */ /* 0x000fe40007ffe008 */
[----:B------:R-:W0:Y:S01]  /*1f20*/  I2F.RP R3, R6 ;  /* 0x0000000600037306 */ /* 0x000e220000209400 */
[----:B------:R-:W-:Y:S02]  /*1f30*/  IABS R13, R11 ;  /* 0x0000000b000d7213 */ /* 0x000fe40000000000 */
[----:B------:R-:W-:-:S05]  /*1f40*/  IMAD.IADD R0, R0, 0x1, -R9 ;  /* 0x0000000100007824 */ /* 0x000fca00078e0a09 */
        /* <DEDUP_REMOVED lines=20> */
[----:B------:R-:W-:-:S04]  /*2090*/  IMAD.MOV.U32 R3, RZ, RZ, R5 ;  /* 0x000000ffff037224 */ /* 0x000fc800078e0005 */
[----:B------:R-:W-:Y:S01]  /*20a0*/  @!P2 IMAD.MOV R3, RZ, RZ, -R3 ;  /* 0x000000ffff03a224 */ /* 0x000fe200078e0a03 */
[----:B------:R-:W-:-:S07]  /*20b0*/  @!P1 LOP3.LUT R3, RZ, R11, RZ, 0x33, !PT ;  /* 0x0000000bff039212 */ /* 0x000fce00078e33ff */
.L_x_1462:
[----:B------:R-:W-:Y:S05]  /*20c0*/  BSYNC B0 ;  /* 0x0000000000007941 */ /* 0x000fea0003800000 */
.L_x_1461:
[----:B------:R-:W-:Y:S01]  /*20d0*/  IMAD R0, R190, R3, R9 ;  /* 0x00000003be007224 */ /* 0x000fe200078e0209 */
[----:B------:R-:W-:-:S04]  /*20e0*/  PLOP3.LUT P2, PT, PT, PT, PT, 0x80, 0x0 ;  /* 0x000000000000781c */ /* 0x000fc80003f4f070 */
[C---:B------:R-:W-:Y:S01]  /*20f0*/  VIADDMNMX R3, R0.reuse, R3, R8, PT ;  /* 0x0000000300037246 */ /* 0x040fe20003800108 */
[----:B------:R-:W-:-:S04]  /*2100*/  IMAD R0, R0, 0x60, -R12 ;  /* 0x0000006000007824 */ /* 0x000fc800078e0a0c */
[----:B------:R-:W-:Y:S01]  /*2110*/  IMAD R4, R3, 0x60, -R12 ;  /* 0x0000006003047824 */ /* 0x000fe200078e0a0c */
[----:B------:R-:W-:-:S04]  /*2120*/  VIMNMX R0, RZ, R0, !PT ;  /* 0x00000000ff007248 */ /* 0x000fc80007fe0100 */
[----:B------:R-:W-:Y:S01]  /*2130*/  VIMNMX R3, R4, R25, PT ;  /* 0x0000001904037248 */ /* 0x000fe20003fe0100 */
[----:B------:R-:W-:-:S03]  /*2140*/  IMAD.WIDE.U32 R128, R0, -0x55555555, RZ ;  /* 0xaaaaaaab00807825 */ /* 0x000fc600078e00ff */
[----:B------:R-:W-:Y:S02]  /*2150*/  ISETP.GT.AND P0, PT, R3, R0, PT ;  /* 0x000000000300720c */ /* 0x000fe40003f04270 */
[----:B------:R-:W-:-:S05]  /*2160*/  SHF.R.U32.HI R128, RZ, 0x6, R129 ;  /* 0x00000006ff807819 */ /* 0x000fca0000011681 */
[----:B------:R-:W-:-:S06]  /*2170*/  IMAD.MOV.U32 R24, RZ, RZ, R128 ;  /* 0x000000ffff187224 */ /* 0x000fcc00078e0080 */
[----:B------:R-:W-:-:S04]  /*2180*/  @P0 VIADD R0, R3, 0x5f ;  /* 0x0000005f03000836 */ /* 0x000fc80000000000 */
[----:B------:R-:W-:-:S05]  /*2190*/  @P0 IMAD.HI R0, R0, 0x2aaaaaab, RZ ;  /* 0x2aaaaaab00000827 */ /* 0x000fca00078e02ff */
[----:B------:R-:W-:-:S04]  /*21a0*/  @P0 SHF.R.U32.HI R3, RZ, 0x1f, R0 ;  /* 0x0000001fff030819 */ /* 0x000fc80000011600 */
[----:B------:R-:W-:-:S04]  /*21b0*/  @P0 LEA.HI.SX32 R24, R0, R3, 0x1c ;  /* 0x0000000300180211 */ /* 0x000fc800078fe2ff */
[----:B------:R-:W-:-:S13]  /*21c0*/  ISETP.GT.AND P0, PT, R24, R128, PT ;  /* 0x000000801800720c */ /* 0x000fda0003f04270 */
[----:B------:R-:W-:Y:S05]  /*21d0*/  @!P0 BRA `(.L_x_1463) ;  /* 0x0000008800dc8947 */ /* 0x000fea0003800000 */
[----:B------:R-:W-:Y:S01]  /*21e0*/  VIADD R119, R2, 0x18400 ;  /* 0x0001840002777836 */ /* 0x000fe20000000000 */
[----:B------:R-:W-:Y:S04]  /*21f0*/  BSSY B6, `(.L_x_1464) ;  /* 0x0000013000067945 */ /* 0x000fe80003800000 */
[----:B------:R-:W-:-:S13]  /*2200*/  LOP3.LUT P0, RZ, R119, 0x3ff, RZ, 0xc0, !PT ;  /* 0x000003ff77ff7812 */ /* 0x000fda000780c0ff */
[----:B------:R-:W-:Y:S05]  /*2210*/  @!P0 BRA `(.L_x_1465) ;  /* 0x0000000000408947 */ /* 0x000fea0003800000 */
[----:B------:R-:W-:Y:S01]  /*2220*/  MOV R14, 0x0 ;  /* 0x00000000000e7802 */ /* 0x000fe20000000f00 */
[----:B------:R-:W-:Y:S01]  /*2230*/  ULDC.64 UR4, c[0x4][0x118] ;  /* 0x0100460000047ab9 */ /* 0x000fe20000000a00 */
[----:B------:R-:W-:Y:S01]  /*2240*/  ULDC.64 UR6, c[0x4][0xb8] ;  /* 0x01002e0000067ab9 */ /* 0x000fe20000000a00 */
[----:B------:R-:W-:Y:S01]  /*2250*/  MOV R4, UR4 ;  /* 0x0000000400047c02 */ /* 0x000fe20008000f00 */
[----:B------:R-:W-:Y:S01]  /*2260*/  IMAD.U32 R5, RZ, RZ, UR5 ;  /* 0x00000005ff057e24 */ /* 0x000fe2000f8e00ff */
[----:B------:R-:W-:Y:S01]  /*2270*/  ULDC.64 UR4, c[0x4][0x120] ;  /* 0x0100480000047ab9 */ /* 0x000fe20000000a00 */
[----:B------:R-:W0:Y:S01]  /*2280*/  LDC.64 R14, c[0x4][R14] ;  /* 0x010000000e0e7b82 */ /* 0x000e220000000a00 */
        /* <DEDUP_REMOVED lines=8> */
[----:B0----5:R-:W-:Y:S05]  /*2310*/  CALL.ABS.NOINC R14 ;  /* 0x000000000e007343 */ /* 0x021fea0003c00000 */
.L_x_1465:
[----:B------:R-:W-:Y:S05]  /*2320*/  BSYNC B6 ;  /* 0x0000000000067941 */ /* 0x000fea0003800000 */
.L_x_1464:
        /* <DEDUP_REMOVED lines=20> */
.L_x_1467:
[----:B------:R-:W-:Y:S05]  /*2470*/  BSYNC B6 ;  /* 0x0000000000067941 */ /* 0x000fea0003800000 */
.L_x_1466:
[----:B------:R-:W-:Y:S01]  /*2480*/  ULDC.64 UR4, c[0x0][0x9f8] ;  /* 0x00027e0000047ab9 */ /* 0x000fe20000000a00 */
[----:B------:R-:W0:Y:S01]  /*2490*/  LDC.64 R90, c[0x0][0x300] ;  /* 0x0000c000ff5a7b82 */ /* 0x000e220000000a00 */
[----:B------:R-:W-:Y:S01]  /*24a0*/  ISETP.NE.U32.AND P0, PT, RZ, UR4, PT ;  /* 0x00000004ff007c0c */ /* 0x000fe2000bf05070 */
[----:B------:R-:W-:-:S03]  /*24b0*/  ULDC UR6, c[0x0][0x2f4] ;  /* 0x0000bd0000067ab9 */ /* 0x000fc60000000800 */
[----:B------:R-:W-:Y:S01]  /*24c0*/  ISETP.NE.AND.EX P0, PT, RZ, UR5, PT, P0 ;  /* 0x00000005ff007c0c */ /* 0x000fe2000bf05300 */
[----:B------:R-:W-:Y:S01]  /*24d0*/  IMAD.IADD R121, R26, 0x1, R27 ;  /* 0x000000011a797824 */ /* 0x000fe200078e021b */
[----:B------:R-:W-:Y:S02]  /*24e0*/  ISETP.GE.AND P1, PT, R165, UR6, PT ;  /* 0x00000006a5007c0c */ /* 0x000fe4000bf26270 */
[----:B------:R-:W-:Y:S01]  /*24f0*/  SHF.R.S32.HI R19, RZ, 0x1f, R18 ;  /* 0x0000001fff137819 */ /* 0x000fe20000011412 */
[C---:B------:R-:W-:Y:S01]  /*2500*/  VIADD R3, R18.reuse, 0x80 ;  /* 0x0000008012037836 */ /* 0x040fe20000000000 */
[C---:B------:R-:W-:Y:S01]  /*2510*/  IADD3 R104, R18.reuse, 0x60, RZ ;  /* 0x0000006012687810 */ /* 0x040fe20007ffe0ff */
[----:B------:R-:W-:Y:S01]  /*2520*/  ULDC.64 UR4, c[0x0][0x330] ;  /* 0x0000cc0000047ab9 */ /* 0x000fe20000000a00 */
[----:B------:R-:W-:Y:S01]  /*2530*/  VIADD R8, R18, 0xa0 ;  /* 0x000000a012087836 */ /* 0x000fe20000000000 */
[----:B------:R-:W1:Y:S08]  /*2540*/  LDC.64 R96, c[0x0][0x3f8] ;  /* 0x0000fe00ff607b82 */ /* 0x000e700000000a00 */
[----:B------:R-:W2:Y:S01]  /*2550*/  @P0 LDC.64 R4, c[0x0][0x9f8] ;  /* 0x00027e00ff040b82 */ /* 0x000ea20000000a00 */
[----:B------:R-:W-:-:S07]  /*2560*/  SHF.R.S32.HI R147, RZ, 0x1f, R162 ;  /* 0x0000001fff937819 */ /* 0x000fce00000114a2 */
[----:B------:R-:W3:Y:S08]  /*2570*/  LDC R123, c[0x0][0x3f4] ;  /* 0x0000fd00ff7b7b82 */ /* 0x000ef00000000800 */
[----:B------:R-:W4:Y:S01]  /*2580*/  LDC.64 R102, c[0x0][0x408] ;  /* 0x00010200ff667b82 */ /* 0x000f220000000a00 */
[----:B--2---:R-:W-:-:S05]  /*2590*/  @P0 IMAD.WIDE R4, R31, 0x4, R4 ;  /* 0x000000041f040825 */ /* 0x004fca00078e0204 */
[----:B------:R2:W3:Y:S01]  /*25a0*/  @P0 LDG.E R31, desc[UR46][R4.64] ;  /* 0x0000002e041f0981 */ /* 0x0004e2000c1e1900 */
[----:B------:R-:W-:Y:S01]  /*25b0*/  SEL R6, RZ, 0xffffffff, P1 ;  /* 0xffffffffff067807 */ /* 0x000fe20000800000 */
[C---:B------:R-:W-:Y:S01]  /*25c0*/  IMAD.WIDE.U32 R88, R183.reuse, UR4, R18 ;  /* 0x00000004b7587c25 */ /* 0x040fe2000f8e0012 */
[----:B------:R-:W-:Y:S01]  /*25d0*/  ISETP.GE.AND P0, PT, R18, UR6, PT ;  /* 0x0000000612007c0c */ /* 0x000fe2000bf06270 */
[----:B------:R-:W3:Y:S01]  /*25e0*/  S2R R222, SR_TID.X ;  /* 0x0000000000de7919 */ /* 0x000ee20000002100 */
[----:B------:R-:W-:Y:S01]  /*25f0*/  SHF.R.S32.HI R0, RZ, 0x1f, R121 ;  /* 0x0000001fff007819 */ /* 0x000fe20000011479 */
[----:B------:R-:W-:Y:S01]  /*2600*/  IMAD R89, R183, UR5, R89 ;  /* 0x00000005b7597c24 */ /* 0x000fe2000f8e0259 */
[----:B------:R-:W-:Y:S01]  /*2610*/  ISETP.GE.AND P1, PT, R104, UR6, PT ;  /* 0x0000000668007c0c */ /* 0x000fe2000bf26270 */
[----:B------:R-:W-:Y:S01]  /*2620*/  ULDC.64 UR4, c[0x0][0xa08] ;  /* 0x0002820000047ab9 */ /* 0x000fe20000000a00 */
[----:B------:R-:W-:Y:S01]  /*2630*/  ISETP.GE.AND P3, PT, R3, UR6, PT ;  /* 0x0000000603007c0c */ /* 0x000fe2000bf66270 */
[----:B--2---:R-:W-:Y:S01]  /*2640*/  IMAD.SHL.U32 R5, R6, 0x2, RZ ;  /* 0x0000000206057824 */ /* 0x004fe200078e00ff */
[----:B------:R-:W-:Y:S01]  /*2650*/  SEL R4, RZ, 0x1, P0 ;  /* 0x00000001ff047807 */ /* 0x000fe20000000000 */
[----:B0-----:R-:W-:Y:S01]  /*2660*/  IMAD R6, R0, R90, RZ ;  /* 0x0000005a00067224 */ /* 0x001fe200078e02ff */
[----:B------:R-:W-:Y:S01]  /*2670*/  ISETP.GE.AND P0, PT, R166, UR6, PT ;  /* 0x00000006a6007c0c */ /* 0x000fe2000bf06270 */
[----:B-1----:R-:W-:Y:S01]  /*2680*/  IMAD.WIDE.U32 R94, R162, R96, R18 ;  /* 0x00000060a25e7225 */ /* 0x002fe200078e0012 */
[----:B------:R-:W-:-:S02]  /*2690*/  LOP3.LUT R3, R5, 0x2, R4, 0xe2, !PT ;  /* 0x0000000205037812 */ /* 0x000fc400078ee204 */
[----:B------:R-:W-:Y:S01]  /*26a0*/  SEL R7, RZ, 0x8, P1 ;  /* 0x00000008ff077807 */ /* 0x000fe20000800000 */
[C---:B------:R-:W-:Y:S01]  /*26b0*/  IMAD.WIDE.U32 R4, R121.reuse, R90, RZ ;  /* 0x0000005a79047225 */ /* 0x040fe200078e00ff */
[----:B------:R-:W-:Y:S01]  /*26c0*/  ISETP.GE.AND P2, PT, R8, UR6, PT ;  /* 0x0000000608007c0c */ /* 0x000fe2000bf46270 */
[----:B------:R-:W-:Y:S01]  /*26d0*/  ULDC.64 UR6, c[0x0][0x308] ;  /* 0x0000c20000067ab9 */ /* 0x000fe20000000a00 */
[----:B------:R-:W-:Y:S01]  /*26e0*/  SHF.R.S32.HI R161, RZ, 0x1f, R160 ;  /* 0x0000001fffa17819 */ /* 0x000fe200000114a0 */
[----:B------:R-:W-:Y:S01]  /*26f0*/  IMAD R9, R121, R91, R6 ;  /* 0x0000005b79097224 */ /* 0x000fe200078e0206 */
[----:B------:R-:W-:Y:S01]  /*2700*/  SEL R6, RZ, 0x4, P0 ;  /* 0x00000004ff067807 */ /* 0x000fe20000000000 */
[C---:B----4-:R-:W-:Y:S01]  /*2710*/  IMAD.WIDE.U32 R100, R162.reuse, R102, R18 ;  /* 0x00000066a2647225 */ /* 0x050fe200078e0012 */
[----:B------:R-:W-:Y:S02]  /*2720*/  ISETP.NE.U32.AND P0, PT, RZ, UR4, PT ;  /* 0x00000004ff007c0c */ /* 0x000fe4000bf05070 */
[----:B------:R-:W-:Y:S01]  /*2730*/  LOP3.LUT R3, R7, R3, R6, 0xfe, !PT ;  /* 0x0000000307037212 */ /* 0x000fe200078efe06 */
[----:B------:R-:W-:Y:S01]  /*2740*/  IMAD.IADD R5, R5, 0x1, R9 ;  /* 0x0000000105057824 */ /* 0x000fe200078e0209 */
[----:B------:R-:W-:Y:S01]  /*2750*/  SEL R6, RZ, 0x10, P3 ;  /* 0x00000010ff067807 */ /* 0x000fe20001800000 */
[----:B------:R-:W-:Y:S01]  /*2760*/  IMAD.WIDE.U32 R92, R162, R96, R160 ;  /* 0x00000060a25c7225 */ /* 0x000fe200078e00a0 */
[----:B------:R-:W-:Y:S01]  /*2770*/  ISETP.NE.AND.EX P0, PT, RZ, UR5, PT, P0 ;  /* 0x00000005ff007c0c */ /* 0x000fe2000bf05300 */
[----:B------:R-:W-:Y:S01]  /*2780*/  ULDC.64 UR4, c[0x0][0x310] ;  /* 0x0000c40000047ab9 */ /* 0x000fe20000000a00 */
[----:B------:R-:W-:Y:S01]  /*2790*/  LOP3.LUT R11, R3, R6, RZ, 0xfc, !PT ;  /* 0x00000006030b7212 */ /* 0x000fe200078efcff */
[----:B------:R-:W-:Y:S01]  /*27a0*/  IMAD.WIDE.U32 R4, R183, UR6, R4 ;  /* 0x00000006b7047c25 */ /* 0x000fe2000f8e0004 */
[----:B---3--:R-:W-:-:S02]  /*27b0*/  ISETP.GE.AND P1, PT, R165, R123, PT ;  /* 0x0000007ba500720c */ /* 0x008fc40003f26270 */
[----:B------:R-:W-:Y:S01]  /*27c0*/  ISETP.GE.AND P4, PT, R166, R123, PT ;  /* 0x0000007ba600720c */ /* 0x000fe20003f86270 */
[----:B------:R-:W-:Y:S01]  /*27d0*/  IMAD R5, R183, UR7, R5 ;  /* 0x00000007b7057c24 */ /* 0x000fe2000f8e0205 */
[----:B------:R-:W-:Y:S01]  /*27e0*/  SHF.R.U32.HI R20, RZ, 0x3, R173 ;  /* 0x00000003ff147819 */ /* 0x000fe200000116ad */
[----:B------:R-:W-:Y:S01]  /*27f0*/  IMAD R6, R147, R96, RZ ;  /* 0x0000006093067224 */ /* 0x000fe200078e02ff */
[----:B------:R-:W-:Y:S01]  /*2800*/  LOP3.LUT R17, R17, 0xfffffffe, RZ, 0xc0, !PT ;  /* 0xfffffffe11117812 */ /* 0x000fe200078ec0ff */
[----:B------:R-:W-:Y:S01]  /*2810*/  IMAD.WIDE.U32 R98, R162, R102, R160 ;  /* 0x00000066a2627225 */ /* 0x000fe200078e00a0 */
[----:B------:R-:W-:Y:S02]  /*2820*/  LOP3.LUT P3, RZ, R229, 0x4, RZ, 0xc0, !PT ;  /* 0x00000004e5ff7812 */ /* 0x000fe4000786c0ff */
[----:B------:R-:W-:Y:S01]  /*2830*/  SHF.L.U64.HI R135, R90, 0x6, R91 ;  /* 0x000000065a877819 */ /* 0x000fe2000001025b */
[----:B------:R-:W-:Y:S01]  /*2840*/  IMAD R9, R162, R97, R6 ;  /* 0x00000061a2097224 */ /* 0x000fe200078e0206 */
[----:B------:R-:W-:Y:S01]  /*2850*/  SHF.L.U64.HI R106, R102, 0x6, R103 ;  /* 0x00000006666a7819 */ /* 0x000fe20000010267 */
[----:B------:R-:W-:Y:S01]  /*2860*/  IMAD.MOV.U32 R129, RZ, RZ, 0x20 ;  /* 0x00000020ff817424 */ /* 0x000fe200078e00ff */
[----:B------:R-:W-:Y:S01]  /*2870*/  SHF.L.U64.HI R108, R96, 0x6, R97 ;  /* 0x00000006606c7819 */ /* 0x000fe20000010261 */
[----:B------:R-:W-:Y:S01]  /*2880*/  IMAD.IADD R93, R93, 0x1, R9 ;  /* 0x000000015d5d7824 */ /* 0x000fe200078e0209 */
[----:B------:R-:W-:Y:S01]  /*2890*/  @P4 LOP3.LUT R17, R17, 0x1, RZ, 0xfc, !PT ;  /* 0x0000000111114812 */ /* 0x000fe200078efcff */
[----:B------:R-:W-:Y:S01]  /*28a0*/  IMAD.IADD R95, R9, 0x1, R95 ;  /* 0x00000001095f7824 */ /* 0x000fe200078e025f */
[----:B------:R-:W-:Y:S01]  /*28b0*/  SEL R129, R129, 0xffffffe0, !P3 ;  /* 0xffffffe081817807 */ /* 0x000fe20005800000 */
[----:B------:R-:W-:Y:S01]  /*28c0*/  IMAD.SHL.U32 R136, R90, 0x40, RZ ;  /* 0x000000405a887824 */ /* 0x000fe200078e00ff */
[----:B------:R-:W-:Y:S01]  /*28d0*/  SHF.R.S32.HI R148, RZ, 0x1f, R189 ;  /* 0x0000001fff947819 */ /* 0x000fe200000114bd */
[----:B------:R-:W-:Y:S01]  /*28e0*/  IMAD.SHL.U32 R107, R102, 0x40, RZ ;  /* 0x00000040666b7824 */ /* 0x000fe200078e00ff */
[----:B------:R-:W-:Y:S01]  /*28f0*/  LEA.HI R222, R222, 0x8, RZ, 0x19 ;  /* 0x00000008dede7811 */ /* 0x000fe200078fc8ff */
[----:B------:R-:W-:-:S02]  /*2900*/  IMAD R133, R97, 0x60, RZ ;  /* 0x0000006061857824 */ /* 0x000fc400078e02ff */
[----:B------:R-:W-:Y:S02]  /*2910*/  IMAD.SHL.U32 R109, R96, 0x40, RZ ;  /* 0x00000040606d7824 */ /* 0x000fe400078e00ff */
[----:B-----5:R-:W-:-:S04]  /*2920*/  IMAD.WIDE.U32 R92, R144, R96, R92 ;  /* 0x00000060905c7225 */ /* 0x020fc800078e005c */
[----:B------:R-:W-:Y:S01]  /*2930*/  IMAD.WIDE.U32 R94, R144, R96, R94 ;  /* 0x00000060905e7225 */ /* 0x000fe200078e005e */
[----:B------:R-:W-:Y:S02]  /*2940*/  SHF.R.S32.HI R7, RZ, 0x1f, R31 ;  /* 0x0000001fff077819 */ /* 0x000fe4000001141f */
[----:B------:R-:W-:Y:S02]  /*2950*/  SEL R3, R31, RZ, !P0 ;  /* 0x000000ff1f037207 */ /* 0x000fe40004000000 */
[----:B------:R-:W-:-:S03]  /*2960*/  SEL R7, R7, RZ, !P0 ;  /* 0x000000ff07077207 */ /* 0x000fc60004000000 */
[----:B------:R-:W-:-:S04]  /*2970*/  IMAD.WIDE.U32 R86, R3, UR4, R4 ;  /* 0x0000000403567c25 */ /* 0x000fc8000f8e0004 */
[-C--:B------:R-:W-:Y:S02]  /*2980*/  IMAD R4, R147, R90.reuse, RZ ;  /* 0x0000005a93047224 */ /* 0x080fe400078e02ff */
[----:B------:R-:W-:Y:S02]  /*2990*/  IMAD R8, R7, UR4, RZ ;  /* 0x0000000407087c24 */ /* 0x000fe4000f8e02ff */
[C---:B------:R-:W-:Y:S02]  /*29a0*/  IMAD R27, R162.reuse, R91, R4 ;  /* 0x0000005ba21b7224 */ /* 0x040fe400078e0204 */
[----:B------:R-:W-:Y:S01]  /*29b0*/  IMAD R85, R3, UR5, R8 ;  /* 0x0000000503557c24 */ /* 0x000fe2000f8e0208 */
[----:B------:R-:W-:Y:S01]  /*29c0*/  ULDC.64 UR4, c[0x0][0x338] ;  /* 0x0000ce0000047ab9 */ /* 0x000fe20000000a00 */
[----:B------:R-:W-:-:S04]  /*29d0*/  IMAD.WIDE.U32 R4, R162, R90, R18 ;  /* 0x0000005aa2047225 */ /* 0x000fc800078e0012 */
[----:B------:R-:W-:Y:S01]  /*29e0*/  IMAD.IADD R85, R87, 0x1, R85 ;  /* 0x0000000157557824 */ /* 0x000fe200078e0255 */
[----:B------:R-:W-:Y:S01]  /*29f0*/  IADD3 R84, P0, R86, R4, RZ ;  /* 0x0000000456547210 */ /* 0x000fe20007f1e0ff */
[----:B------:R-:W-:Y:S02]  /*2a00*/  IMAD R4, R147, R102, RZ ;  /* 0x0000006693047224 */ /* 0x000fe400078e02ff */
[----:B------:R-:W-:Y:S01]  /*2a10*/  IMAD R6, R7, UR4, RZ ;  /* 0x0000000407067c24 */ /* 0x000fe2000f8e02ff */
[----:B------:R-:W-:Y:S01]  /*2a20*/  IADD3.X R27, R85, R5, R27, P0, !PT ;  /* 0x00000005551b7210 */ /* 0x000fe200007fe41b */
[----:B------:R-:W-:Y:S01]  /*2a30*/  IMAD R9, R162, R103, R4 ;  /* 0x00000067a2097224 */ /* 0x000fe200078e0204 */
[----:B------:R-:W-:Y:S01]  /*2a40*/  ISETP.GE.AND P0, PT, R18, R123, PT ;  /* 0x0000007b1200720c */ /* 0x000fe20003f06270 */
[----:B------:R-:W-:Y:S01]  /*2a50*/  IMAD.WIDE.U32 R88, R3, UR4, R88 ;  /* 0x0000000403587c25 */ /* 0x000fe2000f8e0058 */
[C---:B------:R-:W-:Y:S02]  /*2a60*/  SEL R4, R123.reuse, RZ, P1 ;  /* 0x000000ff7b047207 */ /* 0x040fe40000800000 */
[----:B------:R-:W-:Y:S01]  /*2a70*/  SEL R5, R123, RZ, P0 ;  /* 0x000000ff7b057207 */ /* 0x000fe20000000000 */
[----:B------:R-:W-:Y:S01]  /*2a80*/  IMAD R3, R3, UR5, R6 ;  /* 0x0000000503037c24 */ /* 0x000fe2000f8e0206 */
[----:B------:R-:W-:Y:S01]  /*2a90*/  SEL R7, R123, RZ, P4 ;  /* 0x000000ff7b077207 */ /* 0x000fe20002000000 */
[----:B------:R-:W-:Y:S01]  /*2aa0*/  IMAD.IADD R6, R165, 0x1, R4 ;  /* 0x00000001a5067824 */ /* 0x000fe200078e0204 */
[----:B------:R-:W-:Y:S01]  /*2ab0*/  IADD3 R120, P4, R162, R121, RZ ;  /* 0x00000079a2787210 */ /* 0x000fe20007f9e0ff */
[----:B------:R-:W-:-:S02]  /*2ac0*/  IMAD.IADD R5, R18, 0x1, R5 ;  /* 0x0000000112057824 */ /* 0x000fc400078e0205 */
[----:B------:R-:W-:Y:S01]  /*2ad0*/  IMAD.IADD R12, R166, 0x1, R7 ;  /* 0x00000001a60c7824 */ /* 0x000fe200078e0207 */
[----:B------:R-:W-:Y:S01]  /*2ae0*/  SHF.R.S32.HI R7, RZ, 0x1f, R6 ;  /* 0x0000001fff077819 */ /* 0x000fe20000011406 */
[----:B------:R-:W-:Y:S01]  /*2af0*/  IMAD.IADD R99, R99, 0x1, R9 ;  /* 0x0000000163637824 */ /* 0x000fe200078e0209 */
[----:B------:R-:W-:Y:S01]  /*2b00*/  SHF.R.S32.HI R4, RZ, 0x1f, R5 ;  /* 0x0000001fff047819 */ /* 0x000fe20000011405 */
[----:B------:R-:W-:Y:S01]  /*2b10*/  IMAD.IADD R101, R9, 0x1, R101 ;  /* 0x0000000109657824 */ /* 0x000fe200078e0265 */
[----:B------:R-:W-:Y:S01]  /*2b20*/  SHF.R.S32.HI R13, RZ, 0x1f, R12 ;  /* 0x0000001fff0d7819 */ /* 0x000fe2000001140c */
[-C--:B------:R-:W-:Y:S01]  /*2b30*/  IMAD.WIDE.U32 R98, R144, R102.reuse, R98 ;  /* 0x0000006690627225 */ /* 0x080fe200078e0062 */
[CC--:B------:R-:W-:Y:S02]  /*2b40*/  LEA.HI R14, R4.reuse, R5.reuse, RZ, 0x3 ;  /* 0x00000005040e7211 */ /* 0x0c0fe400078f18ff */
[----:B------:R-:W-:Y:S01]  /*2b50*/  LEA.HI R4, R4, R5, RZ, 0x6 ;  /* 0x0000000504047211 */ /* 0x000fe200078f30ff */
[----:B------:R-:W-:Y:S01]  /*2b60*/  IMAD.WIDE.U32 R100, R144, R102, R100 ;  /* 0x0000006690647225 */ /* 0x000fe200078e0064 */
[----:B------:R-:W-:-:S02]  /*2b70*/  LEA.HI R5, R7, R6, RZ, 0x6 ;  /* 0x0000000607057211 */ /* 0x000fc400078f30ff */
[----:B------:R-:W-:Y:S01]  /*2b80*/  SHF.R.S32.HI R4, RZ, 0x6, R4 ;  /* 0x00000006ff047819 */ /* 0x000fe20000011404 */
[----:B------:R-:W-:Y:S01]  /*2b90*/  IMAD.SHL.U32 R123, R123, 0x2, RZ ;  /* 0x000000027b7b7824 */ /* 0x000fe200078e00ff */
[----:B------:R-:W-:Y:S02]  /*2ba0*/  SHF.R.S32.HI R8, RZ, 0x6, R5 ;  /* 0x00000006ff087819 */ /* 0x000fe40000011405 */
[----:B------:R-:W-:Y:S01]  /*2bb0*/  LOP3.LUT R5, R175, 0x38, R14, 0xf8, !PT ;  /* 0x00000038af057812 */ /* 0x000fe200078ef80e */
[C---:B------:R-:W-:Y:S01]  /*2bc0*/  IMAD R143, R4.reuse, 0x1800, R177 ;  /* 0x00001800048f7824 */ /* 0x040fe200078e02b1 */
[----:B------:R-:W-:Y:S01]  /*2bd0*/  LEA.HI R6, R7, R6, RZ, 0x3 ;  /* 0x0000000607067211 */ /* 0x000fe200078f18ff */
[----:B------:R-:W-:Y:S01]  /*2be0*/  IMAD R141, R4, 0x1800, R179 ;  /* 0x00001800048d7824 */ /* 0x000fe200078e02b3 */
[----:B------:R-:W-:Y:S01]  /*2bf0*/  LOP3.LUT R4, R5, R176, RZ, 0x3c, !PT ;  /* 0x000000b005047212 */ /* 0x000fe200078e3cff */
[C---:B------:R-:W-:Y:S01]  /*2c00*/  IMAD R142, R8.reuse, 0x1800, R177 ;  /* 0x00001800088e7824 */ /* 0x040fe200078e02b1 */
[CC--:B------:R-:W-:Y:S01]  /*2c10*/  LEA.HI R28, R13.reuse, R12.reuse, RZ, 0x3 ;  /* 0x0000000c0d1c7211 */ /* 0x0c0fe200078f18ff */
[----:B------:R-:W-:Y:S01]  /*2c20*/  IMAD R139, R8, 0x1800, R179 ;  /* 0x00001800088b7824 */ /* 0x000fe200078e02b3 */
[----:B------:R-:W-:-:S02]  /*2c30*/  LEA.HI R12, R13, R12, RZ, 0x6 ;  /* 0x0000000c0d0c7211 */ /* 0x000fc400078f30ff */
[----:B------:R-:W-:Y:S02]  /*2c40*/  LOP3.LUT R7, R175, 0x38, R6, 0xf8, !PT ;  /* 0x00000038af077812 */ /* 0x000fe400078ef806 */
[----:B------:R-:W-:Y:S02]  /*2c50*/  IADD3 R143, R143, R4, RZ ;  /* 0x000000048f8f7210 */ /* 0x000fe40007ffe0ff */
[C---:B------:R-:W-:Y:S02]  /*2c60*/  LOP3.LUT R9, R173.reuse, 0x38, R14, 0xf8, !PT ;  /* 0x00000038ad097812 */ /* 0x040fe400078ef80e */
[----:B------:R-:W-:Y:S02]  /*2c70*/  LOP3.LUT R4, R173, 0x38, R6, 0xf8, !PT ;  /* 0x00000038ad047812 */ /* 0x000fe400078ef806 */
[----:B------:R-:W-:Y:S02]  /*2c80*/  SHF.R.S32.HI R12, RZ, 0x6, R12 ;  /* 0x00000006ff0c7819 */ /* 0x000fe4000001140c */
[----:B------:R-:W-:-:S02]  /*2c90*/  LOP3.LUT R5, R175, 0x38, R28, 0xf8, !PT ;  /* 0x00000038af057812 */ /* 0x000fc400078ef81c */
[----:B------:R-:W-:Y:S01]  /*2ca0*/  LOP3.LUT R7, R7, R176, RZ, 0x3c, !PT ;  /* 0x000000b007077212 */ /* 0x000fe200078e3cff */
[C---:B------:R-:W-:Y:S01]  /*2cb0*/  IMAD R140, R12.reuse, 0x1800, R177 ;  /* 0x000018000c8c7824 */ /* 0x040fe200078e02b1 */
[-C--:B------:R-:W-:Y:S01]  /*2cc0*/  LOP3.LUT R10, R9, R20.reuse, RZ, 0x3c, !PT ;  /* 0x00000014090a7212 */ /* 0x080fe200078e3cff */
[----:B------:R-:W-:Y:S01]  /*2cd0*/  IMAD R138, R12, 0x1800, R179 ;  /* 0x000018000c8a7824 */ /* 0x000fe200078e02b3 */
[----:B------:R-:W-:Y:S01]  /*2ce0*/  LOP3.LUT R4, R4, R20, RZ, 0x3c, !PT ;  /* 0x0000001404047212 */ /* 0x000fe200078e3cff */
[----:B------:R-:W-:Y:S01]  /*2cf0*/  IMAD.IADD R142, R142, 0x1, R7 ;  /* 0x000000018e8e7824 */ /* 0x000fe200078e0207 */
[----:B------:R-:W-:Y:S01]  /*2d00*/  SHF.R.S32.HI R9, RZ, 0x1f, R144 ;  /* 0x0000001fff097819 */ /* 0x000fe20000011490 */
[----:B------:R-:W-:Y:S01]  /*2d10*/  IMAD.IADD R141, R141, 0x1, R10 ;  /* 0x000000018d8d7824 */ /* 0x000fe200078e020a */
[----:B------:R-:W-:Y:S01]  /*2d20*/  LOP3.LUT R5, R5, R176, RZ, 0x3c, !PT ;  /* 0x000000b005057212 */ /* 0x000fe200078e3cff */
[----:B------:R-:W-:Y:S01]  /*2d30*/  IMAD.IADD R139, R139, 0x1, R4 ;  /* 0x000000018b8b7824 */ /* 0x000fe200078e0204 */
[----:B------:R-:W-:Y:S01]  /*2d40*/  LOP3.LUT R7, R173, 0x38, R28, 0xf8, !PT ;  /* 0x00000038ad077812 */ /* 0x000fe200078ef81c */
[----:B------:R-:W-:Y:S01]  /*2d50*/  IMAD R4, R9, R96, RZ ;  /* 0x0000006009047224 */ /* 0x000fe200078e02ff */
[----:B------:R-:W-:Y:S01]  /*2d60*/  IADD3.X R121, R0, R147, RZ, P4, !PT ;  /* 0x0000009300797210 */ /* 0x000fe200027fe4ff */
[----:B------:R-:W-:Y:S01]  /*2d70*/  IMAD.IADD R140, R140, 0x1, R5 ;  /* 0x000000018c8c7824 */ /* 0x000fe200078e0205 */
[----:B------:R-:W-:Y:S01]  /*2d80*/  LOP3.LUT R5, R175, 0x18, R18, 0xf8, !PT ;  /* 0x00000018af057812 */ /* 0x000fe200078ef812 */
[----:B------:R-:W-:Y:S01]  /*2d90*/  IMAD R21, R144, R97, R4 ;  /* 0x0000006190157224 */ /* 0x000fe200078e0204 */
[----:B------:R-:W-:Y:S01]  /*2da0*/  LOP3.LUT R7, R7, R20, RZ, 0x3c, !PT ;  /* 0x0000001407077212 */ /* 0x000fe200078e3cff */
[----:B------:R-:W-:Y:S01]  /*2db0*/  IMAD R4, R9, R102, RZ ;  /* 0x0000006609047224 */ /* 0x000fe200078e02ff */
[----:B------:R-:W-:Y:S01]  /*2dc0*/  LOP3.LUT R26, R5, R176, RZ, 0x3c, !PT ;  /* 0x000000b0051a7212 */ /* 0x000fe200078e3cff */
[----:B------:R-:W-:Y:S01]  /*2dd0*/  IMAD R9, R103, 0x60, RZ ;  /* 0x0000006067097824 */ /* 0x000fe200078e02ff */
[----:B------:R-:W-:Y:S01]  /*2de0*/  SEL R0, RZ, 0x20, P2 ;  /* 0x00000020ff007807 */ /* 0x000fe20001000000 */
[----:B------:R-:W-:Y:S01]  /*2df0*/  IMAD.IADD R138, R138, 0x1, R7 ;  /* 0x000000018a8a7824 */ /* 0x000fe200078e0207 */
[----:B------:R-:W-:Y:S01]  /*2e00*/  SHF.R.S32.HI R117, RZ, 0x3, R14 ;  /* 0x00000003ff757819 */ /* 0x000fe2000001140e */
[----:B------:R-:W-:Y:S01]  /*2e10*/  IMAD R7, R91, 0x60, RZ ;  /* 0x000000605b077824 */ /* 0x000fe200078e02ff */
[----:B------:R-:W-:Y:S01]  /*2e20*/  LOP3.LUT R14, R14, 0xfffffff8, RZ, 0xc0, !PT ;  /* 0xfffffff80e0e7812 */ /* 0x000fe200078ec0ff */
[----:B------:R-:W-:Y:S01]  /*2e30*/  IMAD R15, R144, R103, R4 ;  /* 0x00000067900f7224 */ /* 0x000fe200078e0204 */
[----:B------:R-:W-:Y:S01]  /*2e40*/  LOP3.LUT R13, R6, 0xfffffff8, RZ, 0xc0, !PT ;  /* 0xfffffff8060d7812 */ /* 0x000fe200078ec0ff */
[----:B------:R-:W-:Y:S01]  /*2e50*/  IMAD.WIDE.U32 R90, R90, 0x60, RZ ;  /* 0x000000605a5a7825 */ /* 0x000fe200078e00ff */
[----:B------:R-:W-:-:S02]  /*2e60*/  LOP3.LUT R12, R28, 0xfffffff8, RZ, 0xc0, !PT ;  /* 0xfffffff81c0c7812 */ /* 0x000fc400078ec0ff */
[C---:B------:R-:W-:Y:S01]  /*2e70*/  LOP3.LUT R0, R11.reuse, R0, RZ, 0xfc, !PT ;  /* 0x000000000b007212 */ /* 0x040fe200078efcff */
[----:B------:R-:W-:Y:S01]  /*2e80*/  IMAD.WIDE.U32 R102, R102, 0x60, RZ ;  /* 0x0000006066667825 */ /* 0x000fe200078e00ff */
[----:B------:R-:W-:Y:S02]  /*2e90*/  SHF.R.S32.HI R116, RZ, 0x3, R6 ;  /* 0x00000003ff747819 */ /* 0x000fe40000011406 */
[----:B------:R-:W-:Y:S01]  /*2ea0*/  SHF.R.S32.HI R113, RZ, 0x3, R28 ;  /* 0x00000003ff717819 */ /* 0x000fe2000001141c */
[----:B------:R-:W-:Y:S01]  /*2eb0*/  IMAD.WIDE.U32 R96, R96, 0x60, RZ ;  /* 0x0000006060607825 */ /* 0x000fe200078e00ff */
[----:B------:R-:W-:Y:S02]  /*2ec0*/  LOP3.LUT R11, R11, 0x1, RZ, 0xc0, !PT ;  /* 0x000000010b0b7812 */ /* 0x000fe400078ec0ff */
[----:B------:R-:W-:Y:S01]  /*2ed0*/  SHF.R.S32.HI R112, RZ, 0x1f, R14 ;  /* 0x0000001fff707819 */ /* 0x000fe2000001140e */
[----:B------:R-:W-:Y:S01]  /*2ee0*/  IMAD.IADD R26, R177, 0x1, R26 ;  /* 0x00000001b11a7824 */ /* 0x000fe200078e021a */
[----:B------:R-:W-:Y:S01]  /*2ef0*/  SHF.R.S32.HI R111, RZ, 0x1f, R13 ;  /* 0x0000001fff6f7819 */ /* 0x000fe2000001140d */
[----:B------:R-:W-:Y:S01]  /*2f00*/  IMAD.IADD R132, R91, 0x1, R7 ;  /* 0x000000015b847824 */ /* 0x000fe200078e0207 */
[----:B------:R-:W-:Y:S01]  /*2f10*/  SHF.R.S32.HI R110, RZ, 0x1f, R12 ;  /* 0x0000001fff6e7819 */ /* 0x000fe2000001140c */
[----:B------:R-:W-:Y:S01]  /*2f20*/  IMAD.IADD R134, R103, 0x1, R9 ;  /* 0x0000000167867824 */ /* 0x000fe200078e0209 */
[C---:B------:R-:W-:Y:S01]  /*2f30*/  LOP3.LUT R10, R0.reuse, 0x2, RZ, 0xc0, !PT ;  /* 0x00000002000a7812 */ /* 0x040fe200078ec0ff */
[----:B------:R-:W-:Y:S01]  /*2f40*/  IMAD.IADD R105, R93, 0x1, R21 ;  /* 0x000000015d697824 */ /* 0x000fe200078e0215 */
[C---:B------:R-:W-:Y:S01]  /*2f50*/  LOP3.LUT R9, R0.reuse, 0x4, RZ, 0xc0, !PT ;  /* 0x0000000400097812 */ /* 0x040fe200078ec0ff */
[----:B------:R-:W-:Y:S01]  /*2f60*/  IMAD.IADD R20, R99, 0x1, R15 ;  /* 0x0000000163147824 */ /* 0x000fe200078e020f */
[C---:B------:R-:W-:Y:S01]  /*2f70*/  LOP3.LUT R8, R0.reuse, 0x8, RZ, 0xc0, !PT ;  /* 0x0000000800087812 */ /* 0x040fe200078ec0ff */
[----:B------:R-:W-:Y:S01]  /*2f80*/  IMAD.IADD R133, R97, 0x1, R133 ;  /* 0x0000000161857824 */ /* 0x000fe200078e0285 */
[C---:B------:R-:W-:Y:S01]  /*2f90*/  LOP3.LUT R7, R0.reuse, 0x10, RZ, 0xc0, !PT ;  /* 0x0000001000077812 */ /* 0x040fe200078ec0ff */
[----:B------:R-:W-:Y:S01]  /*2fa0*/  IMAD.IADD R137, R129, 0x1, R26 ;  /* 0x0000000181897824 */ /* 0x000fe200078e021a */
[----:B------:R-:W-:Y:S01]  /*2fb0*/  LOP3.LUT R6, R0, 0x20, RZ, 0xc0, !PT ;  /* 0x0000002000067812 */ /* 0x000fe200078ec0ff */
[----:B------:R-:W-:-:S02]  /*2fc0*/  IMAD.IADD R21, R21, 0x1, R95 ;  /* 0x0000000115157824 */ /* 0x000fc400078e025f */
[----:B------:R-:W-:Y:S02]  /*2fd0*/  IMAD.IADD R15, R15, 0x1, R101 ;  /* 0x000000010f0f7824 */ /* 0x000fe400078e0265 */
[----:B------:R-:W-:-:S07]  /*2fe0*/  IMAD.IADD R5, R89, 0x1, R3 ;  /* 0x0000000159057824 */ /* 0x000fce00078e0203 */
.L_x_1567:
[----:B0-----:R-:W0:Y:S01]  /*2ff0*/  LDC.64 R114, c[0x0][0x2e8] ;  /* 0x0000ba00ff727b82 */ /* 0x001e220000000a00 */
[----:B--2---:R-:W-:Y:S01]  /*3000*/  IADD3 R31, R24, -0x1, RZ ;  /* 0xffffffff181f7810 */ /* 0x004fe20007ffe0ff */
[----:B------:R-:W-:Y:S01]  /*3010*/  IMAD R38, R16, 0x4800, R137 ;  /* 0x0000480010267824 */ /* 0x000fe200078e0289 */
[----:B------:R-:W-:Y:S05]  /*3020*/  YIELD ;  /* 0x0000000000007946 */ /* 0x000fea0003800000 */
[----:B-1----:R-:W1:Y:S01]  /*3030*/  LDC R122, c[0x0][0x3f4] ;  /* 0x0000fd00ff7a7b82 */ /* 0x002e620000000800 */
[----:B------:R-:W-:Y:S01]  /*3040*/  SHF.R.S32.HI R28, RZ, 0x1f, R31 ;  /* 0x0000001fff1c7819 */ /* 0x000fe2000001141f */
[-C--:B------:R-:W-:Y:S01]  /*3050*/  IMAD R3, R132, R31.reuse, RZ ;  /* 0x0000001f84037224 */ /* 0x080fe200078e02ff */
[----:B------:R-:W-:Y:S01]  /*3060*/  LOP3.LUT R17, R17, 0xfffffffd, RZ, 0xc0, !PT ;  /* 0xfffffffd11117812 */ /* 0x000fe200078ec0ff */
[----:B------:R-:W-:Y:S01]  /*3070*/  IMAD.WIDE.U32 R124, R90, R31, RZ ;  /* 0x0000001f5a7c7225 */ /* 0x000fe200078e00ff */
[----:B------:R-:W-:Y:S03]  /*3080*/  BSSY B0, `(.L_x_1468) ;  /* 0x000076a000007945 */ /* 0x000fe60003800000 */
[----:B------:R-:W-:Y:S01]  /*3090*/  IMAD R3, R28, R90, R3 ;  /* 0x0000005a1c037224 */ /* 0x000fe200078e0203 */
[-C--:B------:R-:W-:Y:S01]  /*30a0*/  IADD3 R4, P5, R84, R124.reuse, RZ ;  /* 0x0000007c54047210 */ /* 0x080fe20007fbe0ff */
[----:B------:R-:W-:Y:S01]  /*30b0*/  IMAD R38, R38, 0x2, R119 ;  /* 0x0000000226267824 */ /* 0x000fe200078e0277 */
[----:B------:R-:W-:Y:S01]  /*30c0*/  IADD3 R0, P3, P4, R84, R124, R136 ;  /* 0x0000007c54007210 */ /* 0x000fe20007c7e088 */
[----:B------:R-:W-:-:S04]  /*30d0*/  IMAD.IADD R80, R125, 0x1, R3 ;  /* 0x000000017d507824 */ /* 0x000fc800078e0203 */
[----:B------:R-:W-:Y:S01]  /*30e0*/  IMAD.X R24, R80, 0x1, R27, P5 ;  /* 0x0000000150187824 */ /* 0x000fe200028e061b */
[C---:B0-----:R-:W-:Y:S02]  /*30f0*/  LEA R40, P2, R4.reuse, R114, 0x1 ;  /* 0x0000007204287211 */ /* 0x041fe400078408ff */
[----:B------:R-:W-:Y:S02]  /*3100*/  IADD3.X R3, R27, R80, R135, P3, P4 ;  /* 0x000000501b037210 */ /* 0x000fe40001fe8487 */
[----:B------:R-:W-:Y:S01]  /*3110*/  LEA.HI.X R41, R4, R115, R24, 0x1, P2 ;  /* 0x0000007304297211 */ /* 0x000fe200010f0c18 */
[----:B------:R-:W-:Y:S01]  /*3120*/  IMAD.MOV.U32 R24, RZ, RZ, R31 ;  /* 0x000000ffff187224 */ /* 0x000fe200078e001f */
[----:B------:R-:W-:Y:S02]  /*3130*/  ISETP.GT.AND P3, PT, R31, R128, PT ;  /* 0x000000801f00720c */ /* 0x000fe40003f64270 */
[----:B-1----:R-:W-:Y:S02]  /*3140*/  ISETP.GE.AND P2, PT, R122, 0x1, PT ;  /* 0x000000017a00780c */ /* 0x002fe40003f46270 */
[----:B------:R-:W-:-:S04]  /*3150*/  LEA R36, P5, R0, R114, 0x1 ;  /* 0x0000007200247211 */ /* 0x000fc800078a08ff */
[----:B------:R-:W-:Y:S01]  /*3160*/  LEA.HI.X R37, R0, R115, R3, 0x1, P5 ;  /* 0x0000007300257211 */ /* 0x000fe200028f0c03 */
[----:B------:R-:W-:-:S04]  /*3170*/  IMAD R0, R16, 0x4800, R26 ;  /* 0x0000480010007824 */ /* 0x000fc800078e021a */
[----:B------:R-:W-:Y:S01]  /*3180*/  @P3 LOP3.LUT R17, R17, 0x2, RZ, 0xfc, !PT ;  /* 0x0000000211113812 */ /* 0x000fe200078efcff */
[----:B------:R-:W-:Y:S01]  /*3190*/  IMAD R39, R0, 0x2, R119 ;  /* 0x0000000200277824 */ /* 0x000fe200078e0277 */
[----:B------:R-:W-:Y:S06]  /*31a0*/  @!P2 BRA `(.L_x_1469) ;  /* 0x00000070007ca947 */ /* 0x000fec0003800000 */
[----:B------:R-:W-:Y:S01]  /*31b0*/  ULDC.U8 UR4, c[0x0][0x410] ;  /* 0x0001040000047ab9 */ /* 0x000fe20000000000 */
[-C--:B------:R-:W-:Y:S01]  /*31c0*/  IMAD R3, R133, R31.reuse, RZ ;  /* 0x0000001f85037224 */ /* 0x080fe200078e02ff */
[----:B------:R-:W-:Y:S01]  /*31d0*/  ISETP.NE.AND P2, PT, RZ, UR4, PT ;  /* 0x00000004ff007c0c */ /* 0x000fe2000bf45270 */
[-C--:B------:R-:W-:Y:S02]  /*31e0*/  IMAD R29, R134, R31.reuse, RZ ;  /* 0x0000001f861d7224 */ /* 0x080fe400078e02ff */
[----:B------:R-:W-:Y:S02]  /*31f0*/  IMAD R3, R28, R96, R3 ;  /* 0x000000601c037224 */ /* 0x000fe400078e0203 */
[----:B------:R-:W-:Y:S02]  /*3200*/  IMAD R4, R24, -0x60, R25 ;  /* 0xffffffa018047824 */ /* 0x000fe400078e0219 */
[----:B------:R-:W-:-:S03]  /*3210*/  IMAD.WIDE.U32 R78, R96, R31, RZ ;  /* 0x0000001f604e7225 */ /* 0x000fc600078e00ff */
[----:B------:R-:W-:Y:S01]  /*3220*/  VIMNMX R4, R4, 0x60, PT ;  /* 0x0000006004047848 */ /* 0x000fe20003fe0100 */
[----:B------:R-:W-:Y:S02]  /*3230*/  IMAD R29, R28, R102, R29 ;  /* 0x000000661c1d7224 */ /* 0x000fe400078e021d */
[----:B------:R-:W-:-:S04]  /*3240*/  IMAD.WIDE.U32 R76, R102, R31, RZ ;  /* 0x0000001f664c7225 */ /* 0x000fc800078e00ff */
[----:B------:R-:W-:Y:S02]  /*3250*/  IMAD.IADD R0, R79, 0x1, R3 ;  /* 0x000000014f007824 */ /* 0x000fe400078e0203 */
        /* <DEDUP_REMOVED lines=20> */
[----:B------:R-:W-:Y:S01]  /*33a0*/  IADD3 R31, P2, R98, R76, RZ ;  /* 0x0000004c621f7210 */ /* 0x000fe20007f5e0ff */
[----:B------:R-:W-:Y:S01]  /*33b0*/  ULDC.64 UR6, c[0x0][0x400] ;  /* 0x0001000000067ab9 */ /* 0x000fe20000000a00 */
[----:B------:R-:W-:Y:S01]  /*33c0*/  CS2R R124, SRZ ;  /* 0x00000000007c7805 */ /* 0x000fe2000001ff00 */
[----:B------:R-:W-:Y:S01]  /*33d0*/  IMAD.X R30, R0, 0x1, R105, P4 ;  /* 0x00000001001e7824 */ /* 0x000fe200020e0669 */
[----:B------:R-:W-:Y:S01]  /*33e0*/  LEA R28, P4, R29, UR4, 0x1 ;  /* 0x000000041d1c7c11 */ /* 0x000fe2000f8808ff */
[----:B------:R-:W-:Y:S01]  /*33f0*/  IMAD.X R34, R3, 0x1, R20, P2 ;  /* 0x0000000103227824 */ /* 0x000fe200010e0614 */
[----:B------:R-:W-:Y:S02]  /*3400*/  ISETP.GE.AND P2, PT, R160, R122, PT ;  /* 0x0000007aa000720c */ /* 0x000fe40003f46270 */
[----:B------:R-:W-:-:S02]  /*3410*/  CS2R R82, SRZ ;  /* 0x0000000000527805 */ /* 0x000fc4000001ff00 */
[----:B------:R-:W-:Y:S02]  /*3420*/  LEA.HI.X R29, R29, UR5, R30, 0x1, P4 ;  /* 0x000000051d1d7c11 */ /* 0x000fe4000a0f0c1e */
[----:B------:R-:W-:Y:S02]  /*3430*/  CS2R R126, SRZ ;  /* 0x00000000007e7805 */ /* 0x000fe4000001ff00 */
[C---:B------:R-:W-:Y:S02]  /*3440*/  LEA R30, P4, R31.reuse, UR6, 0x1 ;  /* 0x000000061f1e7c11 */ /* 0x040fe4000f8808ff */
[----:B------:R-:W-:Y:S02]  /*3450*/  CS2R R114, SRZ ;  /* 0x0000000000727805 */ /* 0x000fe4000001ff00 */
[----:B------:R-:W-:Y:S02]  /*3460*/  LEA.HI.X R31, R31, UR7, R34, 0x1, P4 ;  /* 0x000000071f1f7c11 */ /* 0x000fe4000a0f0c22 */
[-C--:B------:R-:W-:Y:S01]  /*3470*/  ISETP.GE.AND P4, PT, R171, R122.reuse, PT ;  /* 0x0000007aab00720c */ /* 0x080fe20003f86270 */
[----:B------:R0:W5:Y:S04]  /*3480*/  @!P2 LDG.E.64 R124, desc[UR46][R28.64] ;  /* 0x0000002e1c7ca981 */ /* 0x000168000c1e1b00 */
[----:B------:R0:W5:Y:S01]  /*3490*/  @!P2 LDG.E.64 R126, desc[UR46][R30.64] ;  /* 0x0000002e1e7ea981 */ /* 0x000162000c1e1b00 */
[----:B------:R-:W-:-:S07]  /*34a0*/  ISETP.GE.AND P2, PT, R169, R122, PT ;  /* 0x0000007aa900720c */ /* 0x000fce0003f46270 */
[----:B------:R0:W5:Y:S04]  /*34b0*/  @!P4 LDG.E.64 R82, desc[UR46][R28.64+0x20] ;  /* 0x0000202e1c52c981 */ /* 0x000168000c1e1b00 */
[----:B------:R0:W5:Y:S01]  /*34c0*/  @!P4 LDG.E.64 R114, desc[UR46][R30.64+0x20] ;  /* 0x0000202e1e72c981 */ /* 0x000162000c1e1b00 */
[----:B------:R-:W-:Y:S02]  /*34d0*/  ISETP.GE.AND P4, PT, R170, R122, PT ;  /* 0x0000007aaa00720c */ /* 0x000fe40003f86270 */
[----:B------:R-:W-:Y:S02]  /*34e0*/  CS2R R74, SRZ ;  /* 0x00000000004a7805 */ /* 0x000fe4000001ff00 */
[----:B------:R-:W-:Y:S02]  /*34f0*/  CS2R R80, SRZ ;  /* 0x0000000000507805 */ /* 0x000fe4000001ff00 */
[----:B------:R-:W-:-:S02]  /*3500*/  CS2R R70, SRZ ;  /* 0x0000000000467805 */ /* 0x000fc4000001ff00 */
[----:B------:R-:W-:Y:S01]  /*3510*/  CS2R R72, SRZ ;  /* 0x0000000000487805 */ /* 0x000fe2000001ff00 */
[----:B------:R0:W5:Y:S04]  /*3520*/  @!P2 LDG.E.64 R74, desc[UR46][R28.64+0x40] ;  /* 0x0000402e1c4aa981 */ /* 0x000168000c1e1b00 */
[----:B------:R0:W5:Y:S01]  /*3530*/  @!P2 LDG.E.64 R80, desc[UR46][R30.64+0x40] ;  /* 0x0000402e1e50a981 */ /* 0x000162000c1e1b00 */
[----:B------:R-:W-:-:S03]  /*3540*/  ISETP.GE.AND P2, PT, R168, R122, PT ;  /* 0x0000007aa800720c */ /* 0x000fc60003f46270 */
        /* <DEDUP_REMOVED lines=8> */
[----:B------:R0:W5:Y:S04]  /*35d0*/  @!P2 LDG.E.64 R68, desc[UR46][R30.64+0x80] ;  /* 0x0000802e1e44a981 */ /* 0x000168000c1e1b00 */
[----:B------:R0:W5:Y:S04]  /*35e0*/  @!P4 LDG.E.64 R62, desc[UR46][R28.64+0xa0] ;  /* 0x0000a02e1c3ec981 */ /* 0x000168000c1e1b00 */
[----:B------:R0:W5:Y:S02]  /*35f0*/  @!P4 LDG.E.64 R64, desc[UR46][R30.64+0xa0] ;  /* 0x0000a02e1e40c981 */ /* 0x000164000c1e1b00 */
.L_x_1472:
[----:B------:R-:W-:Y:S05]  /*3600*/  BSYNC B1 ;  /* 0x0000000000017941 */ /* 0x000fea0003800000 */
.L_x_1471:
        /* <DEDUP_REMOVED lines=16> */
[----:B------:R-:W-:Y:S01]  /*3710*/  ULDC.64 UR6, c[0x0][0x400] ;  /* 0x0001000000067ab9 */ /* 0x000fe20000000a00 */
[----:B------:R-:W-:Y:S02]  /*3720*/  CS2R R58, SRZ ;  /* 0x00000000003a7805 */ /* 0x000fe4000001ff00 */
[----:B0-----:R-:W-:Y:S02]  /*3730*/  IADD3.X R29, R105, R0, R108, P2, P5 ;  /* 0x00000000691d7210 */ /* 0x001fe400017ea46c */
[----:B------:R-:W-:Y:S02]  /*3740*/  CS2R R60, SRZ ;  /* 0x00000000003c7805 */ /* 0x000fe4000001ff00 */
[----:B------:R-:W-:-:S04]  /*3750*/  IADD3 R76, P2, P5, R98, R76, R107 ;  /* 0x0000004c624c7210 */ /* 0x000fc80007d5e06b */
[----:B------:R-:W-:Y:S02]  /*3760*/  IADD3.X R3, R20, R3, R106, P2, P5 ;  /* 0x0000000314037210 */ /* 0x000fe400017ea46a */
[----:B------:R-:W-:-:S04]  /*3770*/  LEA R28, P2, R78, UR4, 0x1 ;  /* 0x000000044e1c7c11 */ /* 0x000fc8000f8408ff */
[----:B------:R-:W-:Y:S02]  /*3780*/  LEA.HI.X R29, R78, UR5, R29, 0x1, P2 ;  /* 0x000000054e1d7c11 */ /* 0x000fe400090f0c1d */
        /* <DEDUP_REMOVED lines=30> */
.L_x_1474:
[----:B------:R-:W-:Y:S05]  /*3970*/  BSYNC B1 ;  /* 0x0000000000017941 */ /* 0x000fea0003800000 */
.L_x_1473:
[----:B------:R-:W2:Y:S01]  /*3980*/  LDL R0, [R1+0x38] ;  /* 0x0000380001007983 */ /* 0x000ea20000100800 */
[----:B-----5:R-:W-:Y:S02]  /*3990*/  IMAD.MOV.U32 R3, RZ, RZ, R62 ;  /* 0x000000ffff037224 */ /* 0x020fe400078e003e */
[----:B01----:R-:W-:Y:S02]  /*39a0*/  IMAD.MOV.U32 R29, RZ, RZ, R66 ;  /* 0x000000ffff1d7224 */ /* 0x003fe400078e0042 */
[----:B------:R-:W-:Y:S01]  /*39b0*/  IMAD.MOV.U32 R28, RZ, RZ, R67 ;  /* 0x000000ffff1c7224 */ /* 0x000fe200078e0043 */
[----:B------:R-:W-:Y:S01]  /*39c0*/  PRMT R156, R156, 0x5410, R3 ;  /* 0x000054109c9c7816 */ /* 0x000fe20000000003 */
[----:B------:R-:W-:-:S03]  /*39d0*/  IMAD.MOV.U32 R3, RZ, RZ, R70 ;  /* 0x000000ffff037224 */ /* 0x000fc600078e0046 */
[----:B------:R-:W-:Y:S01]  /*39e0*/  PRMT R159, R28, 0x5410, R29 ;  /* 0x000054101c9f7816 */ /* 0x000fe2000000001d */
[----:B------:R-:W-:Y:S01]  /*39f0*/  IMAD.MOV.U32 R28, RZ, RZ, R82 ;  /* 0x000000ffff1c7224 */ /* 0x000fe200078e0052 */
[----:B------:R-:W-:Y:S01]  /*3a00*/  PRMT R210, R3, 0x7610, R210 ;  /* 0x0000761003d27816 */ /* 0x000fe200000000d2 */
[----:B------:R-:W-:Y:S02]  /*3a10*/  IMAD.MOV.U32 R3, RZ, RZ, R75 ;  /* 0x000000ffff037224 */ /* 0x000fe400078e004b */
[----:B------:R-:W-:-:S05]  /*3a20*/  IMAD.MOV.U32 R29, RZ, RZ, R83 ;  /* 0x000000ffff1d7224 */ /* 0x000fca00078e0053 */
[----:B------:R-:W-:Y:S02]  /*3a30*/  PRMT R212, R28, 0x5410, R29 ;  /* 0x000054101cd47816 */ /* 0x000fe4000000001d */
[----:B--2---:R-:W-:Y:S02]  /*3a40*/  R2UR UR4, R0 ;  /* 0x00000000000472ca */ /* 0x004fe400000e0000 */
[----:B------:R-:W-:-:S04]  /*3a50*/  MOV R0, R63 ;  /* 0x0000003f00007202 */ /* 0x000fc80000000f00 */
[----:B------:R-:W-:Y:S01]  /*3a60*/  PRMT R157, R0, 0x7610, R157 ;  /* 0x00007610009d7816 */ /* 0x000fe2000000009d */
[----:B------:R-:W-:-:S05]  /*3a70*/  IMAD.MOV.U32 R0, RZ, RZ, R71 ;  /* 0x000000ffff007224 */ /* 0x000fca00078e0047 */
[----:B------:R-:W-:Y:S01]  /*3a80*/  PRMT R209, R0, 0x7610, R209 ;  /* 0x0000761000d17816 */ /* 0x000fe200000000d1 */
[----:B------:R-:W-:Y:S01]  /*3a90*/  IMAD.MOV.U32 R0, RZ, RZ, R74 ;  /* 0x000000ffff007224 */ /* 0x000fe200078e004a */
[----:B------:R-:W-:-:S04]  /*3aa0*/  UISETP.NE.AND UP0, UPT, UR4, 0x3, UPT ;  /* 0x000000030400788c */ /* 0x000fc8000bf05270 */
[----:B------:R-:W-:Y:S01]  /*3ab0*/  PRMT R211, R0, 0x5410, R3 ;  /* 0x0000541000d37816 */ /* 0x000fe20000000003 */
[----:B------:R-:W-:Y:S01]  /*3ac0*/  IMAD.MOV.U32 R0, RZ, RZ, R124 ;  /* 0x000000ffff007224 */ /* 0x000fe200078e007c */
[----:B------:R-:W-:Y:S01]  /*3ad0*/  PLOP3.LUT P2, PT, PT, PT, UP0, 0x80, 0x0 ;  /* 0x000000000000781c */ /* 0x000fe20003f4f008 */
        /* <DEDUP_REMOVED lines=9> */
[----:B------:R-:W-:Y:S02]  /*3b70*/  IMAD.MOV.U32 R0, RZ, RZ, R72 ;  /* 0x000000ffff007224 */ /* 0x000fe400078e0048 */
[----:B------:R-:W-:-:S03]  /*3b80*/  IMAD.MOV.U32 R3, RZ, RZ, R73 ;  /* 0x000000ffff037224 */ /* 0x000fc600078e0049 */
[----:B------:R-:W-:Y:S01]  /*3b90*/  PRMT R210, R210, 0x5410, R0 ;  /* 0x00005410d2d27816 */ /* 0x000fe20000000000 */
[----:B------:R-:W-:Y:S01]  /*3ba0*/  IMAD.MOV.U32 R0, RZ, RZ, R80 ;  /* 0x000000ffff007224 */ /* 0x000fe200078e0050 */
[----:B------:R-:W-:Y:S01]  /*3bb0*/  PRMT R209, R209, 0x5410, R3 ;  /* 0x00005410d1d17816 */ /* 0x000fe20000000003 */
[----:B------:R-:W-:-:S05]  /*3bc0*/  IMAD.MOV.U32 R3, RZ, RZ, R81 ;  /* 0x000000ffff037224 */ /* 0x000fca00078e0051 */
        /* <DEDUP_REMOVED lines=36> */
[----:B------:R-:W-:-:S04]  /*3e10*/  PRMT R145, R3, 0x7610, R145 ;  /* 0x0000761003917816 */ /* 0x000fc80000000091 */
        /* <DEDUP_REMOVED lines=11> */
[----:B------:R-:W-:Y:S06]  /*3ed0*/  @!P2 BRA `(.L_x_1475) ;  /* 0x000000000004a947 */ /* 0x000fec0003800000 */
[----:B------:R-:W-:Y:S01]  /*3ee0*/  BPT.TRAP 0x1 ;  /* 0x000000040000795c */ /* 0x000fe20000300000 */
.L_x_1475:
[----:B------:R-:W-:Y:S01]  /*3ef0*/  IMAD R3, R16, 0x8, R2 ;  /* 0x0000000810037824 */ /* 0x000fe200078e0202 */
[----:B------:R-:W-:Y:S01]  /*3f00*/  SHF.L.U32 R0, R167, 0x1f, RZ ;  /* 0x0000001fa7007819 */ /* 0x000fe200000006ff */
[----:B------:R-:W-:Y:S03]  /*3f10*/  BSSY B1, `(.L_x_1476) ;  /* 0x0000003000017945 */ /* 0x000fe60003800000 */
[----:B------:R-:W0:Y:S02]  /*3f20*/  SYNCS.PHASECHK.TRANS64.TRYWAIT P5, [R3+URZ+0x2a890], R0 ;  /* 0x02a89000030075a7 */ /* 0x000e2400080a017f */
[----:B0-----:R-:W-:Y:S05]  /*3f30*/  @!P5 BRA `(.L_x_1477) ;  /* 0x0000026400c8d947 */ /* 0x001fea0003800000 */
.L_x_1928:
[----:B------:R-:W-:Y:S05]  /*3f40*/  BSYNC B1 ;  /* 0x0000000000017941 */ /* 0x000fea0003800000 */
.L_x_1476:
        /* <DEDUP_REMOVED lines=29> */
[-C--:B------:R-:W-:Y:S01]  /*4120*/  FMUL.FTZ R124, R31, R126.reuse ;  /* 0x0000007e1f7c7220 */ /* 0x080fe20000410000 */
[----:B------:R-:W-:Y:S02]  /*4130*/  HADD2.F32 R151, -RZ, R151.H0_H0 ;  /* 0x20000097ff977230 */ /* 0x000fe40000004100 */
[C---:B------:R-:W-:Y:S01]  /*4140*/  FMUL.FTZ R126, R127.reuse, R126 ;  /* 0x0000007e7f7e7220 */ /* 0x040fe20000410000 */
[----:B------:R-:W-:-:S03]  /*4150*/  FFMA.FTZ R124, R127, R130, -R124 ;  /* 0x000000827f7c7223 */ /* 0x000fc6000001087c */
        /* <DEDUP_REMOVED lines=18> */
.L_x_1483:
[----:B------:R-:W-:Y:S05]  /*4280*/  BSYNC B3 ;  /* 0x0000000000037941 */ /* 0x000fea0003800000 */
.L_x_1482:
[----:B--2---:R1:W-:Y:S02]  /*4290*/  STG.E.128 desc[UR46][R40.64], R28 ;  /* 0x0000001c28007986 */ /* 0x0043e4000c101d2e */
.L_x_1481:
[----:B------:R-:W-:Y:S05]  /*42a0*/  BSYNC B2 ;  /* 0x0000000000027941 */ /* 0x000fea0003800000 */
.L_x_1480:
[----:B------:R-:W-:Y:S01]  /*42b0*/  ISETP.NE.AND P3, PT, R10, RZ, PT ;  /* 0x000000ff0a00720c */ /* 0x000fe20003f65270 */
[----:B------:R-:W-:-:S12]  /*42c0*/  BSSY B2, `(.L_x_1484) ;  /* 0x0000033000027945 */ /* 0x000fd80003800000 */
[----:B------:R-:W-:Y:S05]  /*42d0*/  @!P3 BRA `(.L_x_1485) ;  /* 0x0000000000c4b947 */ /* 0x000fea0003800000 */
[----:B-1----:R1:W2:Y:S01]  /*42e0*/  LDS.128 R28, [R38] ;  /* 0x00000000261c7984 */ /* 0x0022a20000000c00 */
        /* <DEDUP_REMOVED lines=46> */
.L_x_1487:
[----:B------:R-:W-:Y:S05]  /*45d0*/  BSYNC B3 ;  /* 0x0000000000037941 */ /* 0x000fea0003800000 */
.L_x_1486:
[----:B--2---:R2:W-:Y:S02]  /*45e0*/  STG.E.128 desc[UR46][R40.64+0x40], R28 ;  /* 0x0000401c28007986 */ /* 0x0045e4000c101d2e */
.L_x_1485:
[----:B------:R-:W-:Y:S05]  /*45f0*/  BSYNC B2 ;  /* 0x0000000000027941 */ /* 0x000fea0003800000 */
.L_x_1484:
        /* <DEDUP_REMOVED lines=50> */
.L_x_1491:
[----:B------:R-:W-:Y:S05]  /*4920*/  BSYNC B3 ;  /* 0x0000000000037941 */ /* 0x000fea0003800000 */
.L_x_1490:
[----:B--2---:R3:W-:Y:S02]  /*4930*/  STG.E.128 desc[UR46][R40.64+0x80], R28 ;  /* 0x0000801c28007986 */ /* 0x0047e4000c101d2e */
.L_x_1489:
[----:B------:R-:W-:Y:S05]  /*4940*/  BSYNC B2 ;  /* 0x0000000000027941 */ /* 0x000fea0003800000 */
.L_x_1488:
[----:B------:R-:W-:Y:S01]  /*4950*/  ISETP.NE.AND P3, PT, R8, RZ, PT ;  /* 0x000000ff0800720c */ /* 0x000fe20003f65270 */
[----:B------:R-:W-:-:S12]  /*4960*/  BSSY B2, `(.L_x_1492) ;  /* 0x0000038000027945 */ /* 0x000fd80003800000 */
[----:B------:R-:W-:Y:S05]  /*4970*/  @!P3 BRA `(.L_x_1493) ;  /* 0x0000000000d8b947 */ /* 0x000fea0003800000 */
[----:B-123--:R1:W2:Y:S01]  /*4980*/  LDS.128 R28, [R38+0x3000] ;  /* 0x00300000261c7984 */ /* 0x00e2a20000000c00 */
[----:B------:R-:W-:Y:S01]  /*4990*/  ISETP.GE.AND P3, PT, R170, R122, PT ;  /* 0x0000007aaa00720c */ /* 0x000fe20003f66270 */
[----:B------:R-:W-:-:S12]  /*49a0*/  BSSY B3, `(.L_x_1494) ;  /* 0x0000032000037945 */ /* 0x000fd80003800000 */
[----:B-1----:R-:W-:Y:S05]  /*49b0*/  @P3 BRA `(.L_x_1495) ;  /* 0x0000000000c03947 */ /* 0x002fea0003800000 */
[----:B------:R-:W-:Y:S01]  /*49c0*/  SHF.R.U64 R75, R72, 0x10, R73 ;  /* 0x00000010484b7819 */ /* 0x000fe20000001249 */
[----:B--2---:R-:W-:Y:S01]  /*49d0*/  IMAD.MOV.U32 R72, RZ, RZ, R29 ;  /* 0x000000ffff487224 */ /* 0x004fe200078e001d */
[----:B------:R-:W-:Y:S01]  /*49e0*/  SHF.R.U64 R70, R70, 0x10, R71 ;  /* 0x0000001046467819 */ /* 0x000fe20000001247 */
[----:B------:R-:W-:Y:S02]  /*49f0*/  HADD2.F32 R80, -RZ, R209.H1_H1 ;  /* 0x300000d1ff507230 */ /* 0x000fe40000004100 */
[----:B------:R-:W-:Y:S02]  /*4a00*/  HADD2.F32 R75, -RZ, R75.H0_H0 ;  /* 0x2000004bff4b7230 */ /* 0x000fe40000004100 */
[--C-:B------:R-:W-:Y:S02]  /*4a10*/  HADD2.F32 R29, -RZ, R72.reuse.H1_H1 ;  /* 0x30000048ff1d7230 */ /* 0x100fe40000004100 */
[----:B------:R-:W-:Y:S02]  /*4a20*/  HADD2.F32 R72, -RZ, R72.H0_H0 ;  /* 0x20000048ff487230 */ /* 0x000fe40000004100 */
[----:B------:R-:W-:-:S02]  /*4a30*/  HADD2.F32 R70, -RZ, R70.H0_H0 ;  /* 0x20000046ff467230 */ /* 0x000fc40000004100 */
[-C--:B------:R-:W-:Y:S01]  /*4a40*/  FMUL.FTZ R74, R29, R75.reuse ;  /* 0x0000004b1d4a7220 */ /* 0x080fe20000410000 */
[----:B------:R-:W-:-:S03]  /*4a50*/  FMUL.FTZ R75, R72, R75 ;  /* 0x0000004b484b7220 */ /* 0x000fc60000410000 */
[-C--:B------:R-:W-:Y:S01]  /*4a60*/  FFMA.FTZ R74, R72, R70.reuse, -R74 ;  /* 0x00000046484a7223 */ /* 0x080fe2000001084a */
[----:B------:R-:W-:Y:S01]  /*4a70*/  SHF.R.U32.HI R72, RZ, 0x10, R73 ;  /* 0x00000010ff487819 */ /* 0x000fe20000011649 */
[----:B------:R-:W-:Y:S01]  /*4a80*/  FFMA.FTZ R75, R29, R70, R75 ;  /* 0x000000461d4b7223 */ /* 0x000fe2000001004b */
[----:B------:R-:W-:Y:S01]  /*4a90*/  SHF.R.U32.HI R70, RZ, 0x10, R71 ;  /* 0x00000010ff467819 */ /* 0x000fe20000011647 */
[----:B------:R-:W-:Y:S02]  /*4aa0*/  IMAD.MOV.U32 R71, RZ, RZ, R28 ;  /* 0x000000ffff477224 */ /* 0x000fe400078e001c */
[----:B------:R-:W-:Y:S01]  /*4ab0*/  IMAD.MOV.U32 R28, RZ, RZ, R31 ;  /* 0x000000ffff1c7224 */ /* 0x000fe200078e001f */
[----:B------:R-:W-:Y:S01]  /*4ac0*/  F2FP.F16.F32.PACK_AB R74, R75, R74 ;  /* 0x0000004a4b4a723e */ /* 0x000fe200000000ff */
[----:B------:R-:W-:Y:S02]  /*4ad0*/  HADD2.F32 R31, -RZ, R72.H0_H0 ;  /* 0x20000048ff1f7230 */ /* 0x000fe40000004100 */
[----:B------:R-:W-:-:S02]  /*4ae0*/  HADD2.F32 R70, -RZ, R70.H0_H0 ;  /* 0x20000046ff467230 */ /* 0x000fc40000004100 */
[--C-:B------:R-:W-:Y:S02]  /*4af0*/  HADD2.F32 R29, -RZ, R28.reuse.H1_H1 ;  /* 0x3000001cff1d7230 */ /* 0x100fe40000004100 */
[----:B------:R-:W-:-:S03]  /*4b00*/  HADD2.F32 R28, -RZ, R28.H0_H0 ;  /* 0x2000001cff1c7230 */ /* 0x000fc60000004100 */
[CC--:B------:R-:W-:Y:S02]  /*4b10*/  FMUL.FTZ R72, R29.reuse, R31.reuse ;  /* 0x0000001f1d487220 */ /* 0x0c0fe40000410000 */
[C---:B------:R-:W-:Y:S02]  /*4b20*/  FMUL.FTZ R31, R28.reuse, R31 ;  /* 0x0000001f1c1f7220 */ /* 0x040fe40000410000 */
[-C--:B------:R-:W-:Y:S01]  /*4b30*/  FFMA.FTZ R28, R28, R70.reuse, -R72 ;  /* 0x000000461c1c7223 */ /* 0x080fe20000010848 */
[----:B------:R-:W-:Y:S02]  /*4b40*/  HADD2.F32 R72, -RZ, R210.H1_H1 ;  /* 0x300000d2ff487230 */ /* 0x000fe40000004100 */
[----:B------:R-:W-:Y:S01]  /*4b50*/  FFMA.FTZ R29, R29, R70, R31 ;  /* 0x000000461d1d7223 */ /* 0x000fe2000001001f */
[----:B------:R-:W-:Y:S02]  /*4b60*/  IMAD.MOV.U32 R70, RZ, RZ, R30 ;  /* 0x000000ffff467224 */ /* 0x000fe400078e001e */
[----:B------:R-:W-:-:S02]  /*4b70*/  HADD2.F32 R30, -RZ, R71.H1_H1 ;  /* 0x30000047ff1e7230 */ /* 0x000fc40000004100 */
[----:B------:R-:W-:Y:S02]  /*4b80*/  HADD2.F32 R31, -RZ, R71.H0_H0 ;  /* 0x20000047ff1f7230 */ /* 0x000fe40000004100 */
[----:B------:R-:W-:Y:S02]  /*4b90*/  HADD2.F32 R71, -RZ, R210.H0_H0 ;  /* 0x200000d2ff477230 */ /* 0x000fe40000004100 */
[-C--:B------:R-:W-:Y:S01]  /*4ba0*/  FMUL.FTZ R73, R30, R72.reuse ;  /* 0x000000481e497220 */ /* 0x080fe20000410000 */
[----:B------:R-:W-:-:S03]  /*4bb0*/  FMUL.FTZ R72, R31, R72 ;  /* 0x000000481f487220 */ /* 0x000fc60000410000 */
[-C--:B------:R-:W-:Y:S01]  /*4bc0*/  FFMA.FTZ R31, R31, R71.reuse, -R73 ;  /* 0x000000471f1f7223 */ /* 0x080fe20000010849 */
[----:B------:R-:W-:Y:S01]  /*4bd0*/  FFMA.FTZ R30, R30, R71, R72 ;  /* 0x000000471e1e7223 */ /* 0x000fe20000010048 */
[--C-:B------:R-:W-:Y:S02]  /*4be0*/  HADD2.F32 R72, -RZ, R70.reuse.H0_H0 ;  /* 0x20000046ff487230 */ /* 0x100fe40000004100 */
[----:B------:R-:W-:Y:S02]  /*4bf0*/  HADD2.F32 R70, -RZ, R70.H1_H1 ;  /* 0x30000046ff467230 */ /* 0x000fe40000004100 */
[----:B------:R-:W-:Y:S01]  /*4c00*/  HADD2.F32 R71, -RZ, R209.H0_H0 ;  /* 0x200000d1ff477230 */ /* 0x000fe20000004100 */
[----:B------:R-:W-:Y:S02]  /*4c10*/  F2FP.F16.F32.PACK_AB R30, R30, R31 ;  /* 0x0000001f1e1e723e */ /* 0x000fe400000000ff */
[-C--:B------:R-:W-:Y:S01]  /*4c20*/  FMUL.FTZ R73, R70, R80.reuse ;  /* 0x0000005046497220 */ /* 0x080fe20000410000 */
[----:B------:R-:W-:-:S03]  /*4c30*/  FMUL.FTZ R80, R72, R80 ;  /* 0x0000005048507220 */ /* 0x000fc60000410000 */
[-C--:B------:R-:W-:Y:S01]  /*4c40*/  FFMA.FTZ R73, R72, R71.reuse, -R73 ;  /* 0x0000004748497223 */ /* 0x080fe20000010849 */
[----:B------:R-:W-:Y:S01]  /*4c50*/  FFMA.FTZ R80, R70, R71, R80 ;  /* 0x0000004746507223 */ /* 0x000fe20000010050 */
[----:B------:R-:W-:Y:S01]  /*4c60*/  F2FP.F16.F32.PACK_AB R70, R29, R28 ;  /* 0x0000001c1d46723e */ /* 0x000fe200000000ff */
[----:B------:R-:W-:Y:S02]  /*4c70*/  IMAD.MOV.U32 R28, RZ, RZ, R30 ;  /* 0x000000ffff1c7224 */ /* 0x000fe400078e001e */
[----:B------:R-:W-:Y:S01]  /*4c80*/  IMAD.MOV.U32 R29, RZ, RZ, R74 ;  /* 0x000000ffff1d7224 */ /* 0x000fe200078e004a */
[----:B------:R-:W-:Y:S01]  /*4c90*/  F2FP.F16.F32.PACK_AB R73, R80, R73 ;  /* 0x000000495049723e */ /* 0x000fe200000000ff */
[----:B------:R-:W-:-:S04]  /*4ca0*/  IMAD.MOV.U32 R31, RZ, RZ, R70 ;  /* 0x000000ffff1f7224 */ /* 0x000fc800078e0046 */
[----:B------:R-:W-:-:S07]  /*4cb0*/  IMAD.MOV.U32 R30, RZ, RZ, R73 ;  /* 0x000000ffff1e7224 */ /* 0x000fce00078e0049 */
.L_x_1495:
[----:B------:R-:W-:Y:S05]  /*4cc0*/  BSYNC B3 ;  /* 0x0000000000037941 */ /* 0x000fea0003800000 */
.L_x_1494:
[----:B--2---:R4:W-:Y:S02]  /*4cd0*/  STG.E.128 desc[UR46][R40.64+0xc0], R28 ;  /* 0x0000c01c28007986 */ /* 0x0049e4000c101d2e */
.L_x_1493:
[----:B------:R-:W-:Y:S05]  /*4ce0*/  BSYNC B2 ;  /* 0x0000000000027941 */ /* 0x000fea0003800000 */
.L_x_1492:
        /* <DEDUP_REMOVED lines=47> */
[----:B------:R-:W-:Y:S02]  /*4fe0*/  IMAD.MOV.U32 R28, RZ, RZ, R31 ;  /* 0x000000ffff1c7224 */ /* 0x000fe400078e001f */
[----:B------:R-:W-:Y:S02]  /*4ff0*/  IMAD.MOV.U32 R31, RZ, RZ, R67 ;  /* 0x000000ffff1f7224 */ /* 0x000fe400078e0043 */
[----:B------:R-:W-:Y:S02]  /*5000*/  F2FP.F16.F32.PACK_AB R180, R180, R29 ;  /* 0x0000001db4b4723e */ /* 0x000fe400000000ff */
[----:B------:R-:W-:-:S03]  /*5010*/  MOV R29, R70 ;  /* 0x00000046001d7202 */ /* 0x000fc60000000f00 */
[----:B------:R-:W-:-:S07]  /*5020*/  IMAD.MOV.U32 R30, RZ, RZ, R180 ;  /* 0x000000ffff1e7224 */ /* 0x000fce00078e00b4 */
.L_x_1499:
[----:B------:R-:W-:Y:S05]  /*5030*/  BSYNC B3 ;  /* 0x0000000000037941 */ /* 0x000fea0003800000 */
.L_x_1498:
[----:B--2---:R1:W-:Y:S02]  /*5040*/  STG.E.128 desc[UR46][R40.64+0x100], R28 ;  /* 0x0001001c28007986 */ /* 0x0043e4000c101d2e */
.L_x_1497:
[----:B------:R-:W-:Y:S05]  /*5050*/  BSYNC B2 ;  /* 0x0000000000027941 */ /* 0x000fea0003800000 */
.L_x_1496:
        /* <DEDUP_REMOVED lines=14> */
[CC--:B------:R-:W-:Y:S01]  /*5140*/  FMUL.FTZ R66, R29.reuse, R67.reuse ;  /* 0x000000431d427220 */ /* 0x0c0fe20000410000 */
[----:B------:R-:W-:Y:S02]  /*5150*/  HADD2.F32 R30, -RZ, R30.H0_H0 ;  /* 0x2000001eff1e7230 */ /* 0x000fe40000004100 */
[C---:B------:R-:W-:Y:S01]  /*5160*/  FMUL.FTZ R67, R64.reuse, R67 ;  /* 0x0000004340437220 */ /* 0x040fe20000410000 */
[-C--:B------:R-:W-:Y:S01]  /*5170*/  FFMA.FTZ R66, R64, R62.reuse, -R66 ;  /* 0x0000003e40427223 */ /* 0x080fe20000010842 */
[----:B------:R-:W-:Y:S02]  /*5180*/  SHF.R.U32.HI R64, RZ, 0x10, R65 ;  /* 0x00000010ff407819 */ /* 0x000fe40000011641 */
[----:B------:R-:W-:Y:S01]  /*5190*/  FFMA.FTZ R67, R29, R62, R67 ;  /* 0x0000003e1d437223 */ /* 0x000fe20000010043 */
[----:B------:R-:W-:Y:S01]  /*51a0*/  IMAD.MOV.U32 R29, RZ, RZ, R31 ;  /* 0x000000ffff1d7224 */ /* 0x000fe200078e001f */
[----:B------:R-:W-:Y:S01]  /*51b0*/  SHF.R.U32.HI R62, RZ, 0x10, R63 ;  /* 0x00000010ff3e7819 */ /* 0x000fe2000001163f */
[----:B------:R-:W-:-:S02]  /*51c0*/  HADD2.F32 R65, -RZ, R157.H1_H1 ;  /* 0x3000009dff417230 */ /* 0x000fc40000004100 */
[----:B------:R-:W-:Y:S01]  /*51d0*/  HADD2.F32 R64, -RZ, R64.H0_H0 ;  /* 0x20000040ff407230 */ /* 0x000fe20000004100 */
[----:B------:R-:W-:Y:S01]  /*51e0*/  F2FP.F16.F32.PACK_AB R66, R67, R66 ;  /* 0x000000424342723e */ /* 0x000fe200000000ff */
[--C-:B------:R-:W-:Y:S02]  /*51f0*/  HADD2.F32 R31, -RZ, R29.reuse.H1_H1 ;  /* 0x3000001dff1f7230 */ /* 0x100fe40000004100 */
[----:B------:R-:W-:Y:S02]  /*5200*/  HADD2.F32 R29, -RZ, R29.H0_H0 ;  /* 0x2000001dff1d7230 */ /* 0x000fe40000004100 */
[----:B------:R-:W-:Y:S02]  /*5210*/  HADD2.F32 R62, -RZ, R62.H0_H0 ;  /* 0x2000003eff3e7230 */ /* 0x000fe40000004100 */
[-C--:B------:R-:W-:Y:S01]  /*5220*/  FMUL.FTZ R63, R31, R64.reuse ;  /* 0x000000401f3f7220 */ /* 0x080fe20000410000 */
[----:B------:R-:W-:Y:S02]  /*5230*/  HADD2.F32 R157, -RZ, R157.H0_H0 ;  /* 0x2000009dff9d7230 */ /* 0x000fe40000004100 */
[C---:B------:R-:W-:Y:S01]  /*5240*/  FMUL.FTZ R64, R29.reuse, R64 ;  /* 0x000000401d407220 */ /* 0x040fe20000410000 */
[----:B------:R-:W-:Y:S01]  /*5250*/  FFMA.FTZ R63, R29, R62, -R63 ;  /* 0x0000003e1d3f7223 */ /* 0x000fe2000001083f */
[----:B------:R-:W-:-:S02]  /*5260*/  HADD2.F32 R29, -RZ, R28.H1_H1 ;  /* 0x3000001cff1d7230 */ /* 0x000fc40000004100 */
[----:B------:R-:W-:Y:S01]  /*5270*/  FFMA.FTZ R64, R31, R62, R64 ;  /* 0x0000003e1f407223 */ /* 0x000fe20000010040 */
[----:B------:R-:W-:Y:S02]  /*5280*/  HADD2.F32 R31, -RZ, R156.H1_H1 ;  /* 0x3000009cff1f7230 */ /* 0x000fe40000004100 */
[----:B------:R-:W-:Y:S02]  /*5290*/  HADD2.F32 R28, -RZ, R28.H0_H0 ;  /* 0x2000001cff1c7230 */ /* 0x000fe40000004100 */
[----:B------:R-:W-:Y:S01]  /*52a0*/  FMUL.FTZ R68, R29, R65 ;  /* 0x000000411d447220 */ /* 0x000fe20000410000 */
[----:B------:R-:W-:Y:S01]  /*52b0*/  HADD2.F32 R62, -RZ, R158.H0_H0 ;  /* 0x2000009eff3e7230 */ /* 0x000fe20000004100 */
[----:B------:R-:W-:Y:S01]  /*52c0*/  F2FP.F16.F32.PACK_AB R63, R64, R63 ;  /* 0x0000003f403f723e */ /* 0x000fe200000000ff */
[C---:B------:R-:W-:Y:S01]  /*52d0*/  FMUL.FTZ R65, R28.reuse, R65 ;  /* 0x000000411c417220 */ /* 0x040fe20000410000 */
[-C--:B------:R-:W-:Y:S02]  /*52e0*/  FFMA.FTZ R68, R28, R31.reuse, -R68 ;  /* 0x0000001f1c447223 */ /* 0x080fe40000010844 */
[-C--:B------:R-:W-:Y:S01]  /*52f0*/  FMUL.FTZ R28, R69, R62.reuse ;  /* 0x0000003e451c7220 */ /* 0x080fe20000410000 */
[----:B------:R-:W-:Y:S01]  /*5300*/  FMUL.FTZ R62, R30, R62 ;  /* 0x0000003e1e3e7220 */ /* 0x000fe20000410000 */
[----:B------:R-:W-:Y:S01]  /*5310*/  FFMA.FTZ R65, R29, R31, R65 ;  /* 0x0000001f1d417223 */ /* 0x000fe20000010041 */
[----:B------:R-:W-:-:S02]  /*5320*/  IMAD.MOV.U32 R29, RZ, RZ, R66 ;  /* 0x000000ffff1d7224 */ /* 0x000fc400078e0042 */
[-C--:B------:R-:W-:Y:S01]  /*5330*/  FFMA.FTZ R28, R30, R157.reuse, -R28 ;  /* 0x0000009d1e1c7223 */ /* 0x080fe2000001081c */
[----:B------:R-:W-:Y:S01]  /*5340*/  FFMA.FTZ R62, R69, R157, R62 ;  /* 0x0000009d453e7223 */ /* 0x000fe2000001003e */
[----:B------:R-:W-:Y:S01]  /*5350*/  IMAD.MOV.U32 R31, RZ, RZ, R63 ;  /* 0x000000ffff1f7224 */ /* 0x000fe200078e003f */
[----:B------:R-:W-:-:S03]  /*5360*/  F2FP.F16.F32.PACK_AB R65, R65, R68 ;  /* 0x000000444141723e */ /* 0x000fc600000000ff */
[----:B------:R-:W-:Y:S02]  /*5370*/  F2FP.F16.F32.PACK_AB R62, R62, R28 ;  /* 0x0000001c3e3e723e */ /* 0x000fe400000000ff */
[----:B------:R-:W-:-:S03]  /*5380*/  IMAD.MOV.U32 R28, RZ, RZ, R65 ;  /* 0x000000ffff1c7224 */ /* 0x000fc600078e0041 */
[----:B------:R-:W-:-:S07]  /*5390*/  IMAD.MOV.U32 R30, RZ, RZ, R62 ;  /* 0x000000ffff1e7224 */ /* 0x000fce00078e003e */
.L_x_1501:
[----:B------:R-:W-:Y:S05]  /*53a0*/  BSYNC B2 ;  /* 0x0000000000027941 */ /* 0x000fea0003800000 */
.L_x_1500:
[----:B--2---:R1:W-:Y:S02]  /*53b0*/  STG.E.128 desc[UR46][R40.64+0x140], R28 ;  /* 0x0001401c28007986 */ /* 0x0043e4000c101d2e */
.L_x_1479:
[----:B------:R-:W-:Y:S05]  /*53c0*/  BSYNC B1 ;  /* 0x0000000000017941 */ /* 0x000fea0003800000 */
.L_x_1478:
        /* <DEDUP_REMOVED lines=27> */
[-C--:B------:R-:W-:Y:S01]  /*5580*/  FFMA.FTZ R41, R31, R62.reuse, -R41 ;  /* 0x0000003e1f297223 */ /* 0x080fe20000010829 */
[----:B------:R-:W-:Y:S02]  /*5590*/  HADD2.F32 R31, -RZ, R206.H0_H0 ;  /* 0x200000ceff1f7230 */ /* 0x000fe40000004100 */
        /* <DEDUP_REMOVED lines=18> */
[----:B------:R-:W-:Y:S01]  /*56c0*/  F2FP.F16.F32.PACK_AB R30, R206, R31 ;  /* 0x0000001fce1e723e */ /* 0x000fe200000000ff */
[----:B------:R-:W-:-:S07]  /*56d0*/  IMAD.MOV.U32 R31, RZ, RZ, R41 ;  /* 0x000000ffff1f7224 */ /* 0x000fce00078e0029 */
.L_x_1506:
[----:B------:R-:W-:Y:S05]  /*56e0*/  BSYNC B2 ;  /* 0x0000000000027941 */ /* 0x000fea0003800000 */
.L_x_1505:
[----:B--2---:R1:W-:Y:S02]  /*56f0*/  STG.E.128 desc[UR46][R36.64], R28 ;  /* 0x0000001c24007986 */ /* 0x0043e4000c101d2e */
.L_x_1504:
[----:B------:R-:W-:Y:S05]  /*5700*/  BSYNC B1 ;  /* 0x0000000000017941 */ /* 0x000fea0003800000 */
.L_x_1503:
        /* <DEDUP_REMOVED lines=13> */
[----:B------:R-:W-:Y:S02]  /*57e0*/  HADD2.F32 R56, -RZ, R56.H0_H0 ;  /* 0x20000038ff387230 */ /* 0x000fe40000004100 */
[--C-:B------:R-:W-:Y:S02]  /*57f0*/  HADD2.F32 R55, -RZ, R29.reuse.H1_H1 ;  /* 0x3000001dff377230 */ /* 0x100fe40000004100 */
[----:B------:R-:W-:-:S02]  /*5800*/  HADD2.F32 R29, -RZ, R29.H0_H0 ;  /* 0x2000001dff1d7230 */ /* 0x000fc40000004100 */
[-C--:B------:R-:W-:Y:S01]  /*5810*/  FMUL.FTZ R60, R57, R56.reuse ;  /* 0x00000038393c7220 */ /* 0x080fe20000410000 */
[----:B------:R-:W-:Y:S02]  /*5820*/  HADD2.F32 R31, -RZ, R31.H0_H0 ;  /* 0x2000001fff1f7230 */ /* 0x000fe40000004100 */
[----:B------:R-:W-:Y:S02]  /*5830*/  HADD2.F32 R40, -RZ, R40.H0_H0 ;  /* 0x20000028ff287230 */ /* 0x000fe40000004100 */
[-C--:B------:R-:W-:Y:S01]  /*5840*/  FMUL.FTZ R62, R29, R41.reuse ;  /* 0x000000291d3e7220 */ /* 0x080fe20000410000 */
[----:B------:R-:W-:Y:S02]  /*5850*/  HADD2.F32 R58, -RZ, R54.H0_H0 ;  /* 0x20000036ff3a7230 */ /* 0x000fe40000004100 */
[----:B------:R-:W-:Y:S01]  /*5860*/  FMUL.FTZ R54, R55, R41 ;  /* 0x0000002937367220 */ /* 0x000fe20000410000 */
[----:B------:R-:W-:Y:S01]  /*5870*/  FMUL.FTZ R56, R31, R56 ;  /* 0x000000381f387220 */ /* 0x000fe20000410000 */
[----:B------:R-:W-:Y:S01]  /*5880*/  FFMA.FTZ R55, R55, R40, R62 ;  /* 0x0000002837377223 */ /* 0x000fe2000001003e */
[----:B------:R-:W-:-:S02]  /*5890*/  HADD2.F32 R41, -RZ, R156.H0_H0 ;  /* 0x2000009cff297230 */ /* 0x000fc40000004100 */
[----:B------:R-:W-:Y:S01]  /*58a0*/  FFMA.FTZ R54, R29, R40, -R54 ;  /* 0x000000281d367223 */ /* 0x000fe20000010836 */
[-C--:B------:R-:W-:Y:S01]  /*58b0*/  FFMA.FTZ R57, R57, R58.reuse, R56 ;  /* 0x0000003a39397223 */ /* 0x080fe20000010038 */
[--C-:B------:R-:W-:Y:S02]  /*58c0*/  HADD2.F32 R40, -RZ, R28.reuse.H1_H1 ;  /* 0x3000001cff287230 */ /* 0x100fe40000004100 */
[----:B------:R-:W-:Y:S01]  /*58d0*/  FFMA.FTZ R60, R31, R58, -R60 ;  /* 0x0000003a1f3c7223 */ /* 0x000fe2000001083c */
[----:B------:R-:W-:Y:S02]  /*58e0*/  HADD2.F32 R56, -RZ, R28.H0_H0 ;  /* 0x2000001cff387230 */ /* 0x000fe40000004100 */
[----:B------:R-:W-:Y:S02]  /*58f0*/  HADD2.F32 R31, -RZ, R158.H1_H1 ;  /* 0x3000009eff1f7230 */ /* 0x000fe40000004100 */
[----:B------:R-:W-:Y:S01]  /*5900*/  FMUL.FTZ R59, R40, R41 ;  /* 0x00000029283b7220 */ /* 0x000fe20000410000 */
[----:B------:R-:W-:-:S02]  /*5910*/  HADD2.F32 R28, -RZ, R30.H1_H1 ;  /* 0x3000001eff1c7230 */ /* 0x000fc40000004100 */
[----:B------:R-:W-:Y:S01]  /*5920*/  FMUL.FTZ R61, R56, R41 ;  /* 0x00000029383d7220 */ /* 0x000fe20000410000 */
[--C-:B------:R-:W-:Y:S02]  /*5930*/  HADD2.F32 R29, -RZ, R153.reuse.H0_H0 ;  /* 0x20000099ff1d7230 */ /* 0x100fe40000004100 */
[----:B------:R-:W-:Y:S02]  /*5940*/  HADD2.F32 R30, -RZ, R30.H0_H0 ;  /* 0x2000001eff1e7230 */ /* 0x000fe40000004100 */
[----:B------:R-:W-:Y:S01]  /*5950*/  FMUL.FTZ R41, R28, R31 ;  /* 0x0000001f1c297220 */ /* 0x000fe20000410000 */
[----:B------:R-:W-:Y:S02]  /*5960*/  HADD2.F32 R153, -RZ, R153.H1_H1 ;  /* 0x30000099ff997230 */ /* 0x000fe40000004100 */
[-C--:B------:R-:W-:Y:S01]  /*5970*/  FFMA.FTZ R56, R56, R29.reuse, -R59 ;  /* 0x0000001d38387223 */ /* 0x080fe2000001083b */
[----:B------:R-:W-:Y:S01]  /*5980*/  FFMA.FTZ R61, R40, R29, R61 ;  /* 0x0000001d283d7223 */ /* 0x000fe2000001003d */
[C---:B------:R-:W-:Y:S01]  /*5990*/  FMUL.FTZ R31, R30.reuse, R31 ;  /* 0x0000001f1e1f7220 */ /* 0x040fe20000410000 */
[----:B------:R-:W-:Y:S01]  /*59a0*/  F2FP.F16.F32.PACK_AB R29, R55, R54 ;  /* 0x00000036371d723e */ /* 0x000fe200000000ff */
[----:B------:R-:W-:-:S02]  /*59b0*/  FFMA.FTZ R41, R30, R153, -R41 ;  /* 0x000000991e297223 */ /* 0x000fc40000010829 */
[----:B------:R-:W-:Y:S01]  /*59c0*/  FFMA.FTZ R28, R28, R153, R31 ;  /* 0x000000991c1c7223 */ /* 0x000fe2000001001f */
[----:B------:R-:W-:Y:S02]  /*59d0*/  F2FP.F16.F32.PACK_AB R56, R61, R56 ;  /* 0x000000383d38723e */ /* 0x000fe400000000ff */
[----:B------:R-:W-:Y:S02]  /*59e0*/  F2FP.F16.F32.PACK_AB R31, R57, R60 ;  /* 0x0000003c391f723e */ /* 0x000fe400000000ff */
[----:B------:R-:W-:Y:S01]  /*59f0*/  F2FP.F16.F32.PACK_AB R30, R28, R41 ;  /* 0x000000291c1e723e */ /* 0x000fe200000000ff */
[----:B------:R-:W-:-:S07]  /*5a00*/  IMAD.MOV.U32 R28, RZ, RZ, R56 ;  /* 0x000000ffff1c7224 */ /* 0x000fce00078e0038 */
.L_x_1510:
[----:B------:R-:W-:Y:S05]  /*5a10*/  BSYNC B2 ;  /* 0x0000000000027941 */ /* 0x000fea0003800000 */
.L_x_1509:
[----:B--2---:R1:W-:Y:S02]  /*5a20*/  STG.E.128 desc[UR46][R36.64+0x40], R28 ;  /* 0x0000401c24007986 */ /* 0x0043e4000c101d2e */
.L_x_1508:
[----:B------:R-:W-:Y:S05]  /*5a30*/  BSYNC B1 ;  /* 0x0000000000017941 */ /* 0x000fea0003800000 */
.L_x_1507:
        /* <DEDUP_REMOVED lines=8> */
[--C-:B--2---:R-:W-:Y:S01]  /*5ac0*/  HADD2.F32 R41, -RZ, R31.reuse.H1_H1 ;  /* 0x3000001fff297230 */ /* 0x104fe20000004100 */
[--C-:B------:R-:W-:Y:S01]  /*5ad0*/  SHF.R.U64 R52, R52, 0x10, R53.reuse ;  /* 0x0000001034347819 */ /* 0x100fe20000001235 */
[----:B------:R-:W-:Y:S01]  /*5ae0*/  HADD2.F32 R31, -RZ, R31.H0_H0 ;  /* 0x2000001fff1f7230 */ /* 0x000fe20000004100 */
[----:B------:R-:W-:Y:S02]  /*5af0*/  SHF.R.U32.HI R54, RZ, 0x10, R53 ;  /* 0x00000010ff367819 */ /* 0x000fe40000011635 */
[----:B------:R-:W-:Y:S01]  /*5b00*/  SHF.R.U32.HI R50, RZ, 0x10, R51 ;  /* 0x00000010ff327819 */ /* 0x000fe20000011633 */
[----:B------:R-:W-:Y:S02]  /*5b10*/  HADD2.F32 R51, -RZ, R40.H0_H0 ;  /* 0x20000028ff337230 */ /* 0x000fe40000004100 */
[----:B------:R-:W-:Y:S02]  /*5b20*/  HADD2.F32 R40, -RZ, R29.H1_H1 ;  /* 0x3000001dff287230 */ /* 0x000fe40000004100 */
[----:B------:R-:W-:-:S02]  /*5b30*/  HADD2.F32 R52, -RZ, R52.H0_H0 ;  /* 0x20000034ff347230 */ /* 0x000fc40000004100 */
[----:B------:R-:W-:Y:S02]  /*5b40*/  HADD2.F32 R29, -RZ, R29.H0_H0 ;  /* 0x2000001dff1d7230 */ /* 0x000fe40000004100 */
[----:B------:R-:W-:Y:S02]  /*5b50*/  HADD2.F32 R54, -RZ, R54.H0_H0 ;  /* 0x20000036ff367230 */ /* 0x000fe40000004100 */
[CC--:B------:R-:W-:Y:S01]  /*5b60*/  FMUL.FTZ R56, R40.reuse, R52.reuse ;  /* 0x0000003428387220 */ /* 0x0c0fe20000410000 */
[----:B------:R-:W-:Y:S02]  /*5b70*/  HADD2.F32 R50, -RZ, R50.H0_H0 ;  /* 0x20000032ff327230 */ /* 0x000fe40000004100 */
[----:B------:R-:W-:Y:S01]  /*5b80*/  FMUL.FTZ R53, R29, R52 ;  /* 0x000000341d357220 */ /* 0x000fe20000410000 */
[-C--:B------:R-:W-:Y:S01]  /*5b90*/  FMUL.FTZ R52, R41, R54.reuse ;  /* 0x0000003629347220 */ /* 0x080fe20000410000 */
[----:B------:R-:W-:Y:S01]  /*5ba0*/  FMUL.FTZ R54, R31, R54 ;  /* 0x000000361f367220 */ /* 0x000fe20000410000 */
[-C--:B------:R-:W-:Y:S01]  /*5bb0*/  FFMA.FTZ R29, R29, R51.reuse, -R56 ;  /* 0x000000331d1d7223 */ /* 0x080fe20000010838 */
[----:B------:R-:W-:Y:S01]  /*5bc0*/  FFMA.FTZ R40, R40, R51, R53 ;  /* 0x0000003328287223 */ /* 0x000fe20000010035 */
[-C--:B------:R-:W-:Y:S01]  /*5bd0*/  FFMA.FTZ R31, R31, R50.reuse, -R52 ;  /* 0x000000321f1f7223 */ /* 0x080fe20000010834 */
[----:B------:R-:W-:Y:S01]  /*5be0*/  FFMA.FTZ R50, R41, R50, R54 ;  /* 0x0000003229327223 */ /* 0x000fe20000010036 */
[----:B------:R-:W-:-:S02]  /*5bf0*/  HADD2.F32 R54, -RZ, R154.H0_H0 ;  /* 0x2000009aff367230 */ /* 0x000fc40000004100 */
[----:B------:R-:W-:Y:S01]  /*5c00*/  HADD2.F32 R154, -RZ, R154.H1_H1 ;  /* 0x3000009aff9a7230 */ /* 0x000fe20000004100 */
[----:B------:R-:W-:Y:S01]  /*5c10*/  F2FP.F16.F32.PACK_AB R29, R40, R29 ;  /* 0x0000001d281d723e */ /* 0x000fe200000000ff */
[----:B------:R-:W-:Y:S01]  /*5c20*/  HADD2.F32 R41, -RZ, R28.H1_H1 ;  /* 0x3000001cff297230 */ /* 0x000fe20000004100 */
[----:B------:R-:W-:Y:S01]  /*5c30*/  F2FP.F16.F32.PACK_AB R31, R50, R31 ;  /* 0x0000001f321f723e */ /* 0x000fe200000000ff */
[----:B------:R-:W-:Y:S02]  /*5c40*/  HADD2.F32 R51, -RZ, R30.H1_H1 ;  /* 0x3000001eff337230 */ /* 0x000fe40000004100 */
[----:B------:R-:W-:Y:S02]  /*5c50*/  HADD2.F32 R28, -RZ, R28.H0_H0 ;  /* 0x2000001cff1c7230 */ /* 0x000fe40000004100 */
[----:B------:R-:W-:Y:S01]  /*5c60*/  FMUL.FTZ R55, R41, R54 ;  /* 0x0000003629377220 */ /* 0x000fe20000410000 */
[----:B------:R-:W-:Y:S02]  /*5c70*/  HADD2.F32 R30, -RZ, R30.H0_H0 ;  /* 0x2000001eff1e7230 */ /* 0x000fe40000004100 */
[----:B------:R-:W-:Y:S01]  /*5c80*/  FMUL.FTZ R57, R51, R154 ;  /* 0x0000009a33397220 */ /* 0x000fe20000410000 */
[----:B------:R-:W-:-:S02]  /*5c90*/  HADD2.F32 R52, -RZ, R145.H1_H1 ;  /* 0x30000091ff347230 */ /* 0x000fc40000004100 */
[----:B------:R-:W-:Y:S01]  /*5ca0*/  FMUL.FTZ R54, R28, R54 ;  /* 0x000000361c367220 */ /* 0x000fe20000410000 */
[----:B------:R-:W-:Y:S02]  /*5cb0*/  HADD2.F32 R53, -RZ, R146.H0_H0 ;  /* 0x20000092ff357230 */ /* 0x000fe40000004100 */
[----:B------:R-:W-:Y:S01]  /*5cc0*/  FMUL.FTZ R154, R30, R154 ;  /* 0x0000009a1e9a7220 */ /* 0x000fe20000410000 */
[-C--:B------:R-:W-:Y:S01]  /*5cd0*/  FFMA.FTZ R55, R28, R52.reuse, -R55 ;  /* 0x000000341c377223 */ /* 0x080fe20000010837 */
[----:B------:R-:W-:Y:S01]  /*5ce0*/  FFMA.FTZ R54, R41, R52, R54 ;  /* 0x0000003429367223 */ /* 0x000fe20000010036 */
[-C--:B------:R-:W-:Y:S01]  /*5cf0*/  FFMA.FTZ R57, R30, R53.reuse, -R57 ;  /* 0x000000351e397223 */ /* 0x080fe20000010839 */
[----:B------:R-:W-:-:S03]  /*5d00*/  FFMA.FTZ R154, R51, R53, R154 ;  /* 0x00000035339a7223 */ /* 0x000fc6000001009a */
[----:B------:R-:W-:Y:S02]  /*5d10*/  F2FP.F16.F32.PACK_AB R28, R54, R55 ;  /* 0x00000037361c723e */ /* 0x000fe400000000ff */
[----:B------:R-:W-:-:S07]  /*5d20*/  F2FP.F16.F32.PACK_AB R30, R154, R57 ;  /* 0x000000399a1e723e */ /* 0x000fce00000000ff */
.L_x_1514:
[----:B------:R-:W-:Y:S05]  /*5d30*/  BSYNC B2 ;  /* 0x0000000000027941 */ /* 0x000fea0003800000 */
.L_x_1513:
[----:B--2---:R1:W-:Y:S02]  /*5d40*/  STG.E.128 desc[UR46][R36.64+0x80], R28 ;  /* 0x0000801c24007986 */ /* 0x0043e4000c101d2e */
.L_x_1512:
[----:B------:R-:W-:Y:S05]  /*5d50*/  BSYNC B1 ;  /* 0x0000000000017941 */ /* 0x000fea0003800000 */
.L_x_1511:
        /* <DEDUP_REMOVED lines=9> */
[----:B------:R-:W-:Y:S01]  /*5df0*/  SHF.R.U32.HI R51, RZ, 0x10, R47 ;  /* 0x00000010ff337819 */ /* 0x000fe2000001162f */
[----:B------:R-:W-:Y:S01]  /*5e00*/  HADD2.F32 R31, -RZ, R29.H1_H1 ;  /* 0x3000001dff1f7230 */ /* 0x000fe20000004100 */
[--C-:B------:R-:W-:Y:S01]  /*5e10*/  SHF.R.U64 R47, R48, 0x10, R49.reuse ;  /* 0x00000010302f7819 */ /* 0x100fe20000001231 */
[----:B------:R-:W-:Y:S01]  /*5e20*/  HADD2.F32 R46, -RZ, R46.H0_H0 ;  /* 0x2000002eff2e7230 */ /* 0x000fe20000004100 */
[----:B------:R-:W-:Y:S01]  /*5e30*/  SHF.R.U32.HI R50, RZ, 0x10, R49 ;  /* 0x00000010ff327819 */ /* 0x000fe20000011631 */
[----:B------:R-:W-:Y:S01]  /*5e40*/  HADD2.F32 R48, -RZ, R51.H0_H0 ;  /* 0x20000033ff307230 */ /* 0x000fe20000004100 */
[----:B------:R-:W-:Y:S01]  /*5e50*/  MOV R40, R28 ;  /* 0x0000001c00287202 */ /* 0x000fe20000000f00 */
[----:B------:R-:W-:Y:S02]  /*5e60*/  HADD2.F32 R28, -RZ, R29.H0_H0 ;  /* 0x2000001dff1c7230 */ /* 0x000fe40000004100 */
[----:B------:R-:W-:-:S02]  /*5e70*/  HADD2.F32 R47, -RZ, R47.H0_H0 ;  /* 0x2000002fff2f7230 */ /* 0x000fc40000004100 */
[----:B------:R-:W-:Y:S02]  /*5e80*/  HADD2.F32 R50, -RZ, R50.H0_H0 ;  /* 0x20000032ff327230 */ /* 0x000fe40000004100 */
[--C-:B------:R-:W-:Y:S02]  /*5e90*/  HADD2.F32 R29, -RZ, R41.reuse.H1_H1 ;  /* 0x30000029ff1d7230 */ /* 0x100fe40000004100 */
[-C--:B------:R-:W-:Y:S01]  /*5ea0*/  FMUL.FTZ R49, R31, R47.reuse ;  /* 0x0000002f1f317220 */ /* 0x080fe20000410000 */
[----:B------:R-:W-:Y:S02]  /*5eb0*/  HADD2.F32 R41, -RZ, R41.H0_H0 ;  /* 0x20000029ff297230 */ /* 0x000fe40000004100 */
[C---:B------:R-:W-:Y:S01]  /*5ec0*/  FMUL.FTZ R52, R28.reuse, R47 ;  /* 0x0000002f1c347220 */ /* 0x040fe20000410000 */
[----:B------:R-:W-:Y:S02]  /*5ed0*/  HADD2.F32 R146, -RZ, R146.H1_H1 ;  /* 0x30000092ff927230 */ /* 0x000fe40000004100 */
[----:B------:R-:W-:Y:S01]  /*5ee0*/  FMUL.FTZ R54, R29, R50 ;  /* 0x000000321d367220 */ /* 0x000fe20000410000 */
[----:B------:R-:W-:Y:S01]  /*5ef0*/  FFMA.FTZ R28, R28, R46, -R49 ;  /* 0x0000002e1c1c7223 */ /* 0x000fe20000010831 */
[----:B------:R-:W-:Y:S01]  /*5f00*/  FMUL.FTZ R50, R41, R50 ;  /* 0x0000003229327220 */ /* 0x000fe20000410000 */
[----:B------:R-:W-:Y:S01]  /*5f10*/  FFMA.FTZ R49, R31, R46, R52 ;  /* 0x0000002e1f317223 */ /* 0x000fe20000010034 */
[----:B------:R-:W-:-:S02]  /*5f20*/  HADD2.F32 R31, -RZ, R30.H1_H1 ;  /* 0x3000001eff1f7230 */ /* 0x000fc40000004100 */
[-C--:B------:R-:W-:Y:S01]  /*5f30*/  FFMA.FTZ R54, R41, R48.reuse, -R54 ;  /* 0x0000003029367223 */ /* 0x080fe20000010836 */
[----:B------:R-:W-:Y:S01]  /*5f40*/  FFMA.FTZ R53, R29, R48, R50 ;  /* 0x000000301d357223 */ /* 0x000fe20000010032 */
[--C-:B------:R-:W-:Y:S02]  /*5f50*/  HADD2.F32 R29, -RZ, R40.reuse.H1_H1 ;  /* 0x30000028ff1d7230 */ /* 0x100fe40000004100 */
[----:B------:R-:W-:Y:S02]  /*5f60*/  HADD2.F32 R145, -RZ, R145.H0_H0 ;  /* 0x20000091ff917230 */ /* 0x000fe40000004100 */
[----:B------:R-:W-:Y:S01]  /*5f70*/  FMUL.FTZ R51, R31, R146 ;  /* 0x000000921f337220 */ /* 0x000fe20000410000 */
[----:B------:R-:W-:Y:S02]  /*5f80*/  HADD2.F32 R40, -RZ, R40.H0_H0 ;  /* 0x20000028ff287230 */ /* 0x000fe40000004100 */
        /* <DEDUP_REMOVED lines=9> */
[----:B------:R-:W-:Y:S01]  /*6020*/  FFMA.FTZ R146, R31, R131, R146 ;  /* 0x000000831f927223 */ /* 0x000fe20000010092 */
[----:B------:R-:W-:Y:S02]  /*6030*/  F2FP.F16.F32.PACK_AB R29, R49, R28 ;  /* 0x0000001c311d723e */ /* 0x000fe400000000ff */
[----:B------:R-:W-:-:S02]  /*6040*/  F2FP.F16.F32.PACK_AB R31, R53, R54 ;  /* 0x00000036351f723e */ /* 0x000fc400000000ff */
[----:B------:R-:W-:Y:S02]  /*6050*/  F2FP.F16.F32.PACK_AB R28, R46, R47 ;  /* 0x0000002f2e1c723e */ /* 0x000fe400000000ff */
[----:B------:R-:W-:-:S07]  /*6060*/  F2FP.F16.F32.PACK_AB R30, R146, R51 ;  /* 0x00000033921e723e */ /* 0x000fce00000000ff */
.L_x_1518:
[----:B------:R-:W-:Y:S05]  /*6070*/  BSYNC B2 ;  /* 0x0000000000027941 */ /* 0x000fea0003800000 */
.L_x_1517:
[----:B--2---:R1:W-:Y:S02]  /*6080*/  STG.E.128 desc[UR46][R36.64+0xc0], R28 ;  /* 0x0000c01c24007986 */ /* 0x0043e4000c101d2e */
.L_x_1516:
[----:B------:R-:W-:Y:S05]  /*6090*/  BSYNC B1 ;  /* 0x0000000000017941 */ /* 0x000fea0003800000 */
.L_x_1515:
        /* <DEDUP_REMOVED lines=20> */
[-C--:B------:R-:W-:Y:S01]  /*61e0*/  FMUL.FTZ R45, R31, R44.reuse ;  /* 0x0000002c1f2d7220 */ /* 0x080fe20000410000 */
[----:B------:R-:W-:Y:S02]  /*61f0*/  HADD2.F32 R41, -RZ, R41.H0_H0 ;  /* 0x20000029ff297230 */ /* 0x000fe40000004100 */
[----:B------:R-:W-:Y:S01]  /*6200*/  FMUL.FTZ R43, R29, R43 ;  /* 0x0000002b1d2b7220 */ /* 0x000fe20000410000 */
[C---:B------:R-:W-:Y:S01]  /*6210*/  FMUL.FTZ R48, R40.reuse, R44 ;  /* 0x0000002c28307220 */ /* 0x040fe20000410000 */
[----:B------:R-:W-:Y:S01]  /*6220*/  FFMA.FTZ R45, R40, R42, R45 ;  /* 0x0000002a282d7223 */ /* 0x000fe2000001002d */
[----:B------:R-:W-:-:S02]  /*6230*/  HADD2.F32 R40, -RZ, R79.H0_H0 ;  /* 0x2000004fff287230 */ /* 0x000fc40000004100 */
[-C--:B------:R-:W-:Y:S01]  /*6240*/  FFMA.FTZ R46, R29, R41.reuse, -R46 ;  /* 0x000000291d2e7223 */ /* 0x080fe2000001082e */
[----:B------:R-:W-:Y:S01]  /*6250*/  FFMA.FTZ R43, R30, R41, R43 ;  /* 0x000000291e2b7223 */ /* 0x000fe2000001002b */
[----:B------:R-:W-:Y:S02]  /*6260*/  HADD2.F32 R79, -RZ, R79.H1_H1 ;  /* 0x3000004fff4f7230 */ /* 0x000fe40000004100 */
[----:B------:R-:W-:Y:S01]  /*6270*/  FFMA.FTZ R48, R31, R42, -R48 ;  /* 0x0000002a1f307223 */ /* 0x000fe20000010830 */
[--C-:B------:R-:W-:Y:S02]  /*6280*/  HADD2.F32 R29, -RZ, R28.reuse.H1_H1 ;  /* 0x3000001cff1d7230 */ /* 0x100fe40000004100 */
[--C-:B------:R-:W-:Y:S02]  /*6290*/  HADD2.F32 R30, -RZ, R39.reuse.H1_H1 ;  /* 0x30000027ff1e7230 */ /* 0x100fe40000004100 */
[----:B------:R-:W-:Y:S02]  /*62a0*/  HADD2.F32 R28, -RZ, R28.H0_H0 ;  /* 0x2000001cff1c7230 */ /* 0x000fe40000004100 */
[----:B------:R-:W-:Y:S01]  /*62b0*/  FMUL.FTZ R41, R29, R40 ;  /* 0x000000281d297220 */ /* 0x000fe20000410000 */
[----:B------:R-:W-:-:S02]  /*62c0*/  HADD2.F32 R39, -RZ, R39.H0_H0 ;  /* 0x20000027ff277230 */ /* 0x000fc40000004100 */
[-C--:B------:R-:W-:Y:S01]  /*62d0*/  FMUL.FTZ R42, R30, R79.reuse ;  /* 0x0000004f1e2a7220 */ /* 0x080fe20000410000 */
        /* <DEDUP_REMOVED lines=12> */
.L_x_1522:
[----:B------:R-:W-:Y:S05]  /*63a0*/  BSYNC B2 ;  /* 0x0000000000027941 */ /* 0x000fea0003800000 */
.L_x_1521:
[----:B--2---:R1:W-:Y:S02]  /*63b0*/  STG.E.128 desc[UR46][R36.64+0x100], R28 ;  /* 0x0001001c24007986 */ /* 0x0043e4000c101d2e */
.L_x_1520:
[----:B------:R-:W-:Y:S05]  /*63c0*/  BSYNC B1 ;  /* 0x0000000000017941 */ /* 0x000fea0003800000 */
.L_x_1519:
[----:B------:R-:W-:-:S13]  /*63d0*/  ISETP.NE.AND P3, PT, R6, RZ, PT ;  /* 0x000000ff0600720c */ /* 0x000fda0003f65270 */
        /* <DEDUP_REMOVED lines=8> */
[--C-:B------:R-:W-:Y:S01]  /*6460*/  HADD2.F32 R30, -RZ, R29.reuse.H1_H1 ;  /* 0x3000001dff1e7230 */ /* 0x100fe20000004100 */
[--C-:B------:R-:W-:Y:S01]  /*6470*/  SHF.R.U64 R33, R34, 0x10, R35.reuse ;  /* 0x0000001022217819 */ /* 0x100fe20000001223 */
[----:B------:R-:W-:Y:S01]  /*6480*/  HADD2.F32 R29, -RZ, R29.H0_H0 ;  /* 0x2000001dff1d7230 */ /* 0x000fe20000004100 */
[----:B------:R-:W-:Y:S01]  /*6490*/  SHF.R.U32.HI R40, RZ, 0x10, R35 ;  /* 0x00000010ff287819 */ /* 0x000fe20000011623 */
[----:B------:R-:W-:Y:S02]  /*64a0*/  HADD2.F32 R34, -RZ, R39.H0_H0 ;  /* 0x20000027ff227230 */ /* 0x000fe40000004100 */
[----:B------:R-:W-:Y:S02]  /*64b0*/  HADD2.F32 R35, -RZ, R33.H0_H0 ;  /* 0x20000021ff237230 */ /* 0x000fe40000004100 */
[----:B------:R-:W-:-:S02]  /*64c0*/  HADD2.F32 R40, -RZ, R40.H0_H0 ;  /* 0x20000028ff287230 */ /* 0x000fc40000004100 */
[--C-:B------:R-:W-:Y:S02]  /*64d0*/  HADD2.F32 R33, -RZ, R31.reuse.H1_H1 ;  /* 0x3000001fff217230 */ /* 0x100fe40000004100 */
[CC--:B------:R-:W-:Y:S01]  /*64e0*/  FMUL.FTZ R42, R30.reuse, R35.reuse ;  /* 0x000000231e2a7220 */ /* 0x0c0fe20000410000 */
[C---:B------:R-:W-:Y:S01]  /*64f0*/  FMUL.FTZ R35, R29.reuse, R35 ;  /* 0x000000231d237220 */ /* 0x040fe20000410000 */
[----:B------:R-:W-:Y:S02]  /*6500*/  HADD2.F32 R31, -RZ, R31.H0_H0 ;  /* 0x2000001fff1f7230 */ /* 0x000fe40000004100 */
[-C--:B------:R-:W-:Y:S01]  /*6510*/  FFMA.FTZ R42, R29, R34.reuse, -R42 ;  /* 0x000000221d2a7223 */ /* 0x080fe2000001082a */
        /* <DEDUP_REMOVED lines=26> */
.L_x_1524:
[----:B------:R-:W-:Y:S05]  /*66c0*/  BSYNC B1 ;  /* 0x0000000000017941 */ /* 0x000fea0003800000 */
.L_x_1523:
[----:B--2---:R1:W-:Y:S01]  /*66d0*/  STG.E.128 desc[UR46][R36.64+0x140], R28 ;  /* 0x0001401c24007986 */ /* 0x0043e2000c101d2e */
[----:B------:R-:W-:Y:S05]  /*66e0*/  BRA `(.L_x_1502) ;  /* 0x00000040000c7947 */ /* 0x000fea0003800000 */
.L_x_1470:
        /* <DEDUP_REMOVED lines=18> */
[----:B------:R-:W-:Y:S02]  /*6810*/  IADD3 R28, P3, R100, R76, RZ ;  /* 0x0000004c641c7210 */ /* 0x000fe40007f7e0ff */
[----:B------:R-:W-:Y:S02]  /*6820*/  CS2R R38, SRZ ;  /* 0x0000000000267805 */ /* 0x000fe4000001ff00 */
[----:B------:R-:W-:Y:S01]  /*6830*/  CS2R R36, SRZ ;  /* 0x0000000000247805 */ /* 0x000fe2000001ff00 */
[----:B------:R-:W-:Y:S01]  /*6840*/  IMAD.X R30, R0, 0x1, R21, P2 ;  /* 0x00000001001e7824 */ /* 0x000fe200010e0615 */
[----:B------:R-:W-:Y:S02]  /*6850*/  LEA R52, P2, R29, UR4, 0x1 ;  /* 0x000000041d347c11 */ /* 0x000fe4000f8408ff */
[----:B------:R-:W-:-:S02]  /*6860*/  CS2R R50, SRZ ;  /* 0x0000000000327805 */ /* 0x000fc4000001ff00 */
[----:B------:R-:W-:Y:S02]  /*6870*/  CS2R R48, SRZ ;  /* 0x0000000000307805 */ /* 0x000fe4000001ff00 */
[----:B------:R-:W-:Y:S01]  /*6880*/  LEA.HI.X R53, R29, UR5, R30, 0x1, P2 ;  /* 0x000000051d357c11 */ /* 0x000fe200090f0c1e */
[----:B------:R-:W-:Y:S01]  /*6890*/  ULDC.64 UR4, c[0x0][0x400] ;  /* 0x0001000000047ab9 */ /* 0x000fe20000000a00 */
[----:B------:R-:W-:Y:S01]  /*68a0*/  ISETP.GE.AND P2, PT, R18, R122, PT ;  /* 0x0000007a1200720c */ /* 0x000fe20003f46270 */
[----:B------:R-:W-:Y:S01]  /*68b0*/  IMAD.X R29, R3, 0x1, R15, P3 ;  /* 0x00000001031d7824 */ /* 0x000fe200018e060f */
[----:B------:R-:W-:-:S04]  /*68c0*/  LEA R56, P3, R28, UR4, 0x1 ;  /* 0x000000041c387c11 */ /* 0x000fc8000f8608ff */
[----:B------:R-:W-:Y:S02]  /*68d0*/  LEA.HI.X R57, R28, UR5, R29, 0x1, P3 ;  /* 0x000000051c397c11 */ /* 0x000fe400098f0c1d */
[----:B------:R-:W-:-:S05]  /*68e0*/  ISETP.GE.AND P3, PT, R165, R122, PT ;  /* 0x0000007aa500720c */ /* 0x000fca0003f66270 */
[----:B------:R0:W5:Y:S04]  /*68f0*/  @!P2 LDG.E.128 R36, desc[UR46][R52.64] ;  /* 0x0000002e3424a981 */ /* 0x000168000c1e1d00 */
[----:B------:R0:W5:Y:S01]  /*6900*/  @!P2 LDG.E.128 R48, desc[UR46][R56.64] ;  /* 0x0000002e3830a981 */ /* 0x000162000c1e1d00 */
[----:B------:R-:W-:Y:S02]  /*6910*/  ISETP.GE.AND P2, PT, R166, R122, PT ;  /* 0x0000007aa600720c */ /* 0x000fe40003f46270 */
        /* <DEDUP_REMOVED lines=8> */
[----:B------:R0:W5:Y:S04]  /*69a0*/  @!P3 LDG.E.128 R32, desc[UR46][R52.64+0x40] ;  /* 0x0000402e3420b981 */ /* 0x000168000c1e1d00 */
[----:B------:R0:W5:Y:S04]  /*69b0*/  @!P2 LDG.E.128 R28, desc[UR46][R52.64+0x80] ;  /* 0x0000802e341ca981 */ /* 0x000168000c1e1d00 */
[----:B------:R0:W5:Y:S04]  /*69c0*/  @!P3 LDG.E.128 R44, desc[UR46][R56.64+0x40] ;  /* 0x0000402e382cb981 */ /* 0x000168000c1e1d00 */
[----:B------:R0:W5:Y:S02]  /*69d0*/  @!P2 LDG.E.128 R40, desc[UR46][R56.64+0x80] ;  /* 0x0000802e3828a981 */ /* 0x000164000c1e1d00 */
.L_x_1526:
[----:B------:R-:W-:Y:S05]  /*69e0*/  BSYNC B1 ;  /* 0x0000000000017941 */ /* 0x000fea0003800000 */
.L_x_1525:
        /* <DEDUP_REMOVED lines=18> */
[----:B------:R-:W-:Y:S02]  /*6b10*/  IADD3.X R53, R21, R0, R108, P2, P5 ;  /* 0x0000000015357210 */ /* 0x000fe400017ea46c */
[----:B------:R-:W-:Y:S02]  /*6b20*/  CS2R R60, SRZ ;  /* 0x00000000003c7805 */ /* 0x000fe4000001ff00 */
[----:B------:R-:W-:Y:S02]  /*6b30*/  IADD3 R0, P2, P5, R100, R76, R107 ;  /* 0x0000004c64007210 */ /* 0x000fe40007d5e06b */
[----:B------:R-:W-:-:S02]  /*6b40*/  CS2R R74, SRZ ;  /* 0x00000000004a7805 */ /* 0x000fc4000001ff00 */
[----:B------:R-:W-:Y:S02]  /*6b50*/  CS2R R72, SRZ ;  /* 0x0000000000487805 */ /* 0x000fe4000001ff00 */
[----:B------:R-:W-:Y:S02]  /*6b60*/  IADD3.X R3, R15, R3, R106, P2, P5 ;  /* 0x000000030f037210 */ /* 0x000fe400017ea46a */
[----:B------:R-:W-:-:S04]  /*6b70*/  LEA R76, P2, R78, UR4, 0x1 ;  /* 0x000000044e4c7c11 */ /* 0x000fc8000f8408ff */
[----:B------:R-:W-:Y:S02]  /*6b80*/  LEA.HI.X R77, R78, UR5, R53, 0x1, P2 ;  /* 0x000000054e4d7c11 */ /* 0x000fe400090f0c35 */
        /* <DEDUP_REMOVED lines=19> */
.L_x_1528:
[----:B------:R-:W-:Y:S05]  /*6cc0*/  BSYNC B1 ;  /* 0x0000000000017941 */ /* 0x000fea0003800000 */
.L_x_1527:
[----:B------:R-:W2:Y:S01]  /*6cd0*/  LDL R0, [R1+0x38] ;  /* 0x0000380001007983 */ /* 0x000ea20000100800 */
[----:B-----5:R-:W-:Y:S02]  /*6ce0*/  IMAD.MOV.U32 R3, RZ, RZ, R30 ;  /* 0x000000ffff037224 */ /* 0x020fe400078e001e */
[----:B0-----:R-:W-:Y:S02]  /*6cf0*/  IMAD.MOV.U32 R77, RZ, RZ, R28 ;  /* 0x000000ffff4d7224 */ /* 0x001fe400078e001c */
[----:B------:R-:W-:-:S05]  /*6d00*/  IMAD.MOV.U32 R76, RZ, RZ, R29 ;  /* 0x000000ffff4c7224 */ /* 0x000fca00078e001d */
[----:B------:R-:W-:Y:S01]  /*6d10*/  PRMT R218, R77, 0x5410, R76 ;  /* 0x000054104dda7816 */ /* 0x000fe2000000004c */
[----:B------:R-:W-:Y:S02]  /*6d20*/  IMAD.MOV.U32 R77, RZ, RZ, R32 ;  /* 0x000000ffff4d7224 */ /* 0x000fe400078e0020 */
[----:B------:R-:W-:Y:S01]  /*6d30*/  IMAD.MOV.U32 R76, RZ, RZ, R39 ;  /* 0x000000ffff4c7224 */ /* 0x000fe200078e0027 */
[----:B--2---:R-:W-:Y:S01]  /*6d40*/  R2UR UR4, R0 ;  /* 0x00000000000472ca */ /* 0x004fe200000e0000 */
[----:B------:R-:W-:-:S05]  /*6d50*/  IMAD.MOV.U32 R0, RZ, RZ, R31 ;  /* 0x000000ffff007224 */ /* 0x000fca00078e001f */
[----:B------:R-:W-:Y:S01]  /*6d60*/  PRMT R217, R3, 0x5410, R0 ;  /* 0x0000541003d97816 */ /* 0x000fe20000000000 */
[----:B------:R-:W-:Y:S01]  /*6d70*/  IMAD.MOV.U32 R3, RZ, RZ, R34 ;  /* 0x000000ffff037224 */ /* 0x000fe200078e0022 */
[----:B------:R-:W-:-:S04]  /*6d80*/  MOV R0, R35 ;  /* 0x0000002300007202 */ /* 0x000fc80000000f00 */
[----:B------:R-:W-:Y:S01]  /*6d90*/  PRMT R233, R3, 0x7610, R233 ;  /* 0x0000761003e97816 */ /* 0x000fe200000000e9 */
[----:B------:R0:W-:Y:S01]  /*6da0*/  STL.S16 [R1+0x68], R0 ;  /* 0x0000680001007387 */ /* 0x0001e20000100600 */
[----:B------:R-:W-:Y:S01]  /*6db0*/  IMAD.MOV.U32 R3, RZ, RZ, R38 ;  /* 0x000000ffff037224 */ /* 0x000fe200078e0026 */
[----:B------:R-:W-:Y:S02]  /*6dc0*/  UISETP.NE.AND UP0, UPT, UR4, 0x3, UPT ;  /* 0x000000030400788c */ /* 0x000fe4000bf05270 */
[----:B------:R-:W-:Y:S04]  /*6dd0*/  STL.S16 [R1+0x48], R77 ;  /* 0x0000484d01007387 */ /* 0x000fe80000100600 */
[----:B------:R-:W-:Y:S01]  /*6de0*/  PLOP3.LUT P2, PT, PT, PT, UP0, 0x80, 0x0 ;  /* 0x000000000000781c */ /* 0x000fe20003f4f008 */
[----:B0-----:R-:W-:-:S05]  /*6df0*/  IMAD.MOV.U32 R0, RZ, RZ, R33 ;  /* 0x000000ffff007224 */ /* 0x001fca00078e0021 */
[----:B------:R0:W-:Y:S04]  /*6e00*/  STL.S16 [R1+0x8c], R0 ;  /* 0x00008c0001007387 */ /* 0x0001e80000100600 */
[----:B------:R1:W-:Y:S04]  /*6e10*/  STL.S16 [R1+0x8e], R3 ;  /* 0x00008e0301007387 */ /* 0x0003e80000100600 */
[----:B------:R-:W-:Y:S01]  /*6e20*/  STL.S16 [R1+0x94], R76 ;  /* 0x0000944c01007387 */ /* 0x000fe20000100600 */
[----:B0-----:R-:W-:Y:S02]  /*6e30*/  IMAD.MOV.U32 R0, RZ, RZ, R36 ;  /* 0x000000ffff007224 */ /* 0x001fe400078e0024 */
[----:B-1----:R-:W-:-:S03]  /*6e40*/  IMAD.MOV.U32 R3, RZ, RZ, R37 ;  /* 0x000000ffff037224 */ /* 0x002fc600078e0025 */
[----:B------:R0:W-:Y:S02]  /*6e50*/  STL.S16 [R1+0x96], R0 ;  /* 0x0000960001007387 */ /* 0x0001e40000100600 */
[----:B------:R-:W-:Y:S01]  /*6e60*/  PRMT R210, R3, 0x7610, R210 ;  /* 0x0000761003d27816 */ /* 0x000fe200000000d2 */
[----:B------:R-:W-:Y:S02]  /*6e70*/  IMAD.MOV.U32 R3, RZ, RZ, R42 ;  /* 0x000000ffff037224 */ /* 0x000fe400078e002a */
[----:B0-----:R-:W-:-:S05]  /*6e80*/  IMAD.MOV.U32 R0, RZ, RZ, R43 ;  /* 0x000000ffff007224 */ /* 0x001fca00078e002b */
[----:B------:R-:W-:Y:S01]  /*6e90*/  PRMT R219, R3, 0x5410, R0 ;  /* 0x0000541003db7816 */ /* 0x000fe20000000000 */
[----:B------:R-:W-:Y:S02]  /*6ea0*/  IMAD.MOV.U32 R3, RZ, RZ, R40 ;  /* 0x000000ffff037224 */ /* 0x000fe400078e0028 */
[----:B------:R-:W-:-:S05]  /*6eb0*/  IMAD.MOV.U32 R0, RZ, RZ, R41 ;  /* 0x000000ffff007224 */ /* 0x000fca00078e0029 */
[----:B------:R-:W-:Y:S01]  /*6ec0*/  PRMT R220, R3, 0x5410, R0 ;  /* 0x0000541003dc7816 */ /* 0x000fe20000000000 */
[----:B------:R-:W-:Y:S01]  /*6ed0*/  IMAD.MOV.U32 R0, RZ, RZ, R47 ;  /* 0x000000ffff007224 */ /* 0x000fe200078e002f */
[----:B------:R-:W-:-:S04]  /*6ee0*/  MOV R3, R46 ;  /* 0x0000002e00037202 */ /* 0x000fc80000000f00 */
[----:B------:R-:W-:Y:S01]  /*6ef0*/  PRMT R233, R233, 0x5410, R3 ;  /* 0x00005410e9e97816 */ /* 0x000fe20000000003 */
[----:B------:R0:W-:Y:S01]  /*6f00*/  STL.S16 [R1+0x6a], R0 ;  /* 0x00006a0001007387 */ /* 0x0001e20000100600 */
[----:B------:R-:W-:-:S05]  /*6f10*/  IMAD.MOV.U32 R3, RZ, RZ, R44 ;  /* 0x000000ffff037224 */ /* 0x000fca00078e002c */
[----:B------:R1:W-:Y:S01]  /*6f20*/  STL.S16 [R1+0x4a], R3 ;  /* 0x00004a0301007387 */ /* 0x0003e20000100600 */
[----:B0-----:R-:W-:-:S05]  /*6f30*/  IMAD.MOV.U32 R0, RZ, RZ, R45 ;  /* 0x000000ffff007224 */ /* 0x001fca00078e002d */
[----:B------:R0:W-:Y:S01]  /*6f40*/  STL.S16 [R1+0x98], R0 ;  /* 0x0000980001007387 */ /* 0x0001e20000100600 */
[----:B-1----:R-:W-:Y:S02]  /*6f50*/  IMAD.MOV.U32 R3, RZ, RZ, R51 ;  /* 0x000000ffff037224 */ /* 0x002fe400078e0033 */
[----:B0-----:R-:W-:-:S05]  /*6f60*/  IMAD.MOV.U32 R0, RZ, RZ, R50 ;  /* 0x000000ffff007224 */ /* 0x001fca00078e0032 */
[----:B------:R0:W-:Y:S04]  /*6f70*/  STL.S16 [R1+0x9a], R0 ;  /* 0x00009a0001007387 */ /* 0x0001e80000100600 */
[----:B------:R1:W-:Y:S01]  /*6f80*/  STL.S16 [R1+0x9c], R3 ;  /* 0x00009c0301007387 */ /* 0x0003e20000100600 */
[----:B0-----:R-:W-:Y:S02]  /*6f90*/  IMAD.MOV.U32 R0, RZ, RZ, R48 ;  /* 0x000000ffff007224 */ /* 0x001fe400078e0030 */
[----:B-1----:R-:W-:-:S03]  /*6fa0*/  IMAD.MOV.U32 R3, RZ, RZ, R49 ;  /* 0x000000ffff037224 */ /* 0x002fc600078e0031 */
[----:B------:R0:W-:Y:S02]  /*6fb0*/  STL.S16 [R1+0x9e], R0 ;  /* 0x00009e0001007387 */ /* 0x0001e40000100600 */
[----:B------:R-:W-:Y:S01]  /*6fc0*/  PRMT R180, R3, 0x7610, R180 ;  /* 0x0000761003b47816 */ /* 0x000fe200000000b4 */
[----:B------:R-:W-:Y:S02]  /*6fd0*/  IMAD.MOV.U32 R3, RZ, RZ, R54 ;  /* 0x000000ffff037224 */ /* 0x000fe400078e0036 */
[----:B0-----:R-:W-:-:S05]  /*6fe0*/  IMAD.MOV.U32 R0, RZ, RZ, R55 ;  /* 0x000000ffff007224 */ /* 0x001fca00078e0037 */
        /* <DEDUP_REMOVED lines=8> */
[----:B------:R-:W-:Y:S01]  /*7070*/  PRMT R156, R156, 0x5410, R0 ;  /* 0x000054109c9c7816 */ /* 0x000fe20000000000 */
        /* <DEDUP_REMOVED lines=32> */
.L_x_1529:
[----:B------:R-:W-:Y:S01]  /*7280*/  LEA R3, R16, R2, 0x3 ;  /* 0x0000000210037211 */ /* 0x000fe200078e18ff */
[----:B------:R-:W0:Y:S01]  /*7290*/  LDC R145, c[0x0][0x2f4] ;  /* 0x0000bd00ff917b82 */ /* 0x000e220000000800 */
[----:B------:R-:W-:Y:S01]  /*72a0*/  SHF.L.U32 R0, R167, 0x1f, RZ ;  /* 0x0000001fa7007819 */ /* 0x000fe200000006ff */
[----:B------:R-:W-:Y:S01]  /*72b0*/  BSSY B1, `(.L_x_1530) ;  /* 0x0000004000017945 */ /* 0x000fe20003800000 */
[----:B------:R-:W-:Y:S02]  /*72c0*/  IMAD.MOV.U32 R125, RZ, RZ, R80 ;  /* 0x000000ffff7d7224 */ /* 0x000fe400078e0050 */
[----:B------:R-:W1:Y:S02]  /*72d0*/  SYNCS.PHASECHK.TRANS64.TRYWAIT P5, [R3+URZ+0x2a890], R0 ;  /* 0x02a89000030075a7 */ /* 0x000e6400080a017f */
[----:B-1----:R-:W-:Y:S05]  /*72e0*/  @!P5 BRA `(.L_x_1531) ;  /* 0x0000023000f0d947 */ /* 0x002fea0003800000 */
.L_x_1929:
[----:B------:R-:W-:Y:S05]  /*72f0*/  BSYNC B1 ;  /* 0x0000000000017941 */ /* 0x000fea0003800000 */
.L_x_1530:
[----:B------:R-:W2:Y:S01]  /*7300*/  LDC.64 R126, c[0x0][0x300] ;  /* 0x0000c000ff7e7b82 */ /* 0x000ea20000000a00 */
[----:B------:R-:W-:Y:S01]  /*7310*/  BSSY B1, `(.L_x_1532) ;  /* 0x000018f000017945 */ /* 0x000fe20003800000 */
[----:B0-----:R-:W-:-:S03]  /*7320*/  IMAD.IADD R146, R145, 0x1, -R123 ;  /* 0x0000000191927824 */ /* 0x001fc600078e0a7b */
        /* <DEDUP_REMOVED lines=16> */
[----:B------:R-:W-:-:S03]  /*7430*/  IMAD.SHL.U32 R159, R159, 0x8, RZ ;  /* 0x000000089f9f7824 */ /* 0x000fc600078e00ff */
[----:B------:R-:W-:Y:S02]  /*7440*/  SHF.R.S32.HI R77, RZ, 0x3, R77 ;  /* 0x00000003ff4d7819 */ /* 0x000fe4000001144d */
[----:B------:R-:W-:-:S03]  /*7450*/  LOP3.LUT R76, R175, 0x38, R159, 0xf8, !PT ;  /* 0x00000038af4c7812 */ /* 0x000fc600078ef89f */
[----:B------:R-:W-:Y:S01]  /*7460*/  IMAD R77, R77, 0x1800, R177 ;  /* 0x000018004d4d7824 */ /* 0x000fe200078e02b1 */
[----:B------:R-:W-:-:S05]  /*7470*/  LOP3.LUT R76, R76, R176, RZ, 0x3c, !PT ;  /* 0x000000b04c4c7212 */ /* 0x000fca00078e3cff */
        /* <DEDUP_REMOVED lines=8> */
[----:B0-----:R-:W-:Y:S02]  /*7500*/  IMAD.MOV.U32 R209, RZ, RZ, R81 ;  /* 0x000000ffffd17224 */ /* 0x001fe400078e0051 */
[----:B--2---:R-:W-:Y:S02]  /*7510*/  IMAD.MOV.U32 R206, RZ, RZ, R77 ;  /* 0x000000ffffce7224 */ /* 0x004fe400078e004d */
[----:B------:R-:W-:Y:S02]  /*7520*/  HADD2.F32 R180, -RZ, R180.H0_H0 ;  /* 0x200000b4ffb47230 */ /* 0x000fe40000004100 */
[----:B------:R-:W-:Y:S02]  /*7530*/  HADD2.F32 R77, -RZ, R209.H0_H0 ;  /* 0x200000d1ff4d7230 */ /* 0x000fe40000004100 */
[----:B------:R-:W-:Y:S02]  /*7540*/  HADD2.F32 R211, -RZ, R206.H0_H0 ;  /* 0x200000ceffd37230 */ /* 0x000fe40000004100 */
[----:B------:R-:W-:-:S02]  /*7550*/  HADD2.F32 R210, -RZ, R210.H0_H0 ;  /* 0x200000d2ffd27230 */ /* 0x000fc40000004100 */
[-C--:B------:R-:W-:Y:S01]  /*7560*/  FMUL.FTZ R81, R77, R180.reuse ;  /* 0x000000b44d517220 */ /* 0x080fe20000410000 */
[----:B------:R-:W-:-:S03]  /*7570*/  FMUL.FTZ R180, R211, R180 ;  /* 0x000000b4d3b47220 */ /* 0x000fc60000410000 */
[-C--:B------:R-:W-:Y:S01]  /*7580*/  FFMA.FTZ R81, R211, R210.reuse, -R81 ;  /* 0x000000d2d3517223 */ /* 0x080fe20000010851 */
[----:B------:R-:W-:Y:S01]  /*7590*/  FFMA.FTZ R77, R77, R210, R180 ;  /* 0x000000d24d4d7223 */ /* 0x000fe200000100b4 */
[--C-:B------:R-:W-:Y:S01]  /*75a0*/  SHF.R.U64 R180, R48, 0x10, R49.reuse ;  /* 0x0000001030b47819 */ /* 0x100fe20000001231 */
[----:B------:R-:W-:Y:S01]  /*75b0*/  HADD2.F32 R48, -RZ, R209.H1_H1 ;  /* 0x300000d1ff307230 */ /* 0x000fe20000004100 */
[----:B------:R-:W2:Y:S01]  /*75c0*/  LDL.S16 R211, [R1+0x94] ;  /* 0x0000940001d37983 */ /* 0x000ea20000100600 */
[----:B------:R-:W-:Y:S02]  /*75d0*/  SHF.R.U32.HI R210, RZ, 0x10, R49 ;  /* 0x00000010ffd27819 */ /* 0x000fe40000011631 */
[--C-:B------:R-:W-:Y:S01]  /*75e0*/  SHF.R.U64 R36, R36, 0x10, R37.reuse ;  /* 0x0000001024247819 */ /* 0x100fe20000001225 */
[----:B------:R-:W3:Y:S01]  /*75f0*/  LDL.S16 R209, [R1+0x9c] ;  /* 0x00009c0001d17983 */ /* 0x000ee20000100600 */
[----:B------:R-:W-:Y:S01]  /*7600*/  SHF.R.U32.HI R37, RZ, 0x10, R37 ;  /* 0x00000010ff257819 */ /* 0x000fe20000011625 */
[----:B------:R-:W-:-:S02]  /*7610*/  HADD2.F32 R210, -RZ, R210.H0_H0 ;  /* 0x200000d2ffd27230 */ /* 0x000fc40000004100 */
[----:B------:R-:W-:Y:S02]  /*7620*/  HADD2.F32 R49, -RZ, R206.H1_H1 ;  /* 0x300000ceff317230 */ /* 0x000fe40000004100 */
[----:B------:R-:W-:Y:S02]  /*7630*/  HADD2.F32 R37, -RZ, R37.H0_H0 ;  /* 0x20000025ff257230 */ /* 0x000fe40000004100 */
[-C--:B------:R-:W-:Y:S01]  /*7640*/  FMUL.FTZ R206, R48, R210.reuse ;  /* 0x000000d230ce7220 */ /* 0x080fe20000410000 */
[----:B------:R-:W-:-:S03]  /*7650*/  FMUL.FTZ R210, R49, R210 ;  /* 0x000000d231d27220 */ /* 0x000fc60000410000 */
[-C--:B------:R-:W-:Y:S01]  /*7660*/  FFMA.FTZ R49, R49, R37.reuse, -R206 ;  /* 0x0000002531317223 */ /* 0x080fe200000108ce */
[----:B------:R-:W-:Y:S01]  /*7670*/  FFMA.FTZ R37, R48, R37, R210 ;  /* 0x0000002530257223 */ /* 0x000fe200000100d2 */
[----:B------:R-:W-:Y:S02]  /*7680*/  IMAD.MOV.U32 R48, RZ, RZ, R79 ;  /* 0x000000ffff307224 */ /* 0x000fe400078e004f */
[----:B------:R-:W-:Y:S02]  /*7690*/  HADD2.F32 R79, -RZ, R83.H0_H0 ;  /* 0x20000053ff4f7230 */ /* 0x000fe40000004100 */
[----:B--2---:R-:W-:Y:S02]  /*76a0*/  HADD2.F32 R206, -RZ, R211.H0_H0 ;  /* 0x200000d3ffce7230 */ /* 0x004fe40000004100 */
[----:B---3--:R-:W-:Y:S02]  /*76b0*/  HADD2.F32 R210, -RZ, R209.H0_H0 ;  /* 0x200000d1ffd27230 */ /* 0x008fe40000004100 */
[----:B------:R-:W-:-:S03]  /*76c0*/  HADD2.F32 R209, -RZ, R48.H0_H0 ;  /* 0x20000030ffd17230 */ /* 0x000fc60000004100 */
[----:B------:R-:W-:-:S04]  /*76d0*/  FMUL.FTZ R211, R79, R210 ;  /* 0x000000d24fd37220 */ /* 0x000fc80000410000 */
[C---:B------:R-:W-:Y:S01]  /*76e0*/  FFMA.FTZ R211, R209.reuse, R206, -R211 ;  /* 0x000000ced1d37223 */ /* 0x040fe200000108d3 */
[----:B------:R-:W-:Y:S02]  /*76f0*/  FMUL.FTZ R209, R209, R210 ;  /* 0x000000d2d1d17220 */ /* 0x000fe40000410000 */
[----:B------:R-:W2:Y:S02]  /*7700*/  LDL.LU.S16 R210, [R1+0x9e] ;  /* 0x00009e0001d27983 */ /* 0x000ea40000300600 */
[----:B------:R-:W-:Y:S02]  /*7710*/  FFMA.FTZ R209, R79, R206, R209 ;  /* 0x000000ce4fd17223 */ /* 0x000fe400000100d1 */
[----:B------:R-:W3:Y:S01]  /*7720*/  LDL.LU.S16 R206, [R1+0x96] ;  /* 0x0000960001ce7983 */ /* 0x000ee20000300600 */
[--C-:B------:R-:W-:Y:S02]  /*7730*/  SHF.R.U64 R38, R38, 0x10, R39.reuse ;  /* 0x0000001026267819 */ /* 0x100fe40000001227 */
[----:B------:R-:W-:-:S02]  /*7740*/  SHF.R.U32.HI R79, RZ, 0x10, R39 ;  /* 0x00000010ff4f7819 */ /* 0x000fc40000011627 */
[--C-:B------:R-:W-:Y:S02]  /*7750*/  SHF.R.U64 R39, R50, 0x10, R51.reuse ;  /* 0x0000001032277819 */ /* 0x100fe40000001233 */
[----:B------:R-:W-:Y:S01]  /*7760*/  SHF.R.U32.HI R51, RZ, 0x10, R51 ;  /* 0x00000010ff337819 */ /* 0x000fe20000011633 */
[----:B------:R-:W-:-:S04]  /*7770*/  HADD2.F32 R50, -RZ, R83.H1_H1 ;  /* 0x30000053ff327230 */ /* 0x000fc80000004100 */
[----:B------:R-:W-:Y:S02]  /*7780*/  HADD2.F32 R51, -RZ, R51.H0_H0 ;  /* 0x20000033ff337230 */ /* 0x000fe40000004100 */
[----:B------:R-:W-:Y:S02]  /*7790*/  HADD2.F32 R48, -RZ, R48.H1_H1 ;  /* 0x30000030ff307230 */ /* 0x000fe40000004100 */
[----:B------:R-:W-:Y:S02]  /*77a0*/  HADD2.F32 R83, -RZ, R79.H0_H0 ;  /* 0x2000004fff537230 */ /* 0x000fe40000004100 */
[----:B------:R-:W-:-:S04]  /*77b0*/  FMUL.FTZ R79, R50, R51 ;  /* 0x00000033324f7220 */ /* 0x000fc80000410000 */
[C---:B------:R-:W-:Y:S01]  /*77c0*/  FFMA.FTZ R79, R48.reuse, R83, -R79 ;  /* 0x00000053304f7223 */ /* 0x040fe2000001084f */
[----:B------:R-:W-:-:S04]  /*77d0*/  FMUL.FTZ R48, R48, R51 ;  /* 0x0000003330307220 */ /* 0x000fc80000410000 */
[----:B------:R-:W-:Y:S01]  /*77e0*/  FFMA.FTZ R48, R50, R83, R48 ;  /* 0x0000005332307223 */ /* 0x000fe20000010030 */
[----:B------:R-:W-:Y:S02]  /*77f0*/  HADD2.F32 R50, -RZ, R80.H0_H0 ;  /* 0x20000050ff327230 */ /* 0x000fe40000004100 */
[----:B------:R-:W-:Y:S02]  /*7800*/  HADD2.F32 R83, -RZ, R76.H0_H0 ;  /* 0x2000004cff537230 */ /* 0x000fe40000004100 */
[----:B--2---:R-:W-:Y:S02]  /*7810*/  HADD2.F32 R210, -RZ, R210.H0_H0 ;  /* 0x200000d2ffd27230 */ /* 0x004fe40000004100 */
[----:B---3--:R-:W-:-:S03]  /*7820*/  HADD2.F32 R51, -RZ, R206.H0_H0 ;  /* 0x200000ceff337230 */ /* 0x008fc60000004100 */
[-C--:B------:R-:W-:Y:S01]  /*7830*/  FMUL.FTZ R206, R50, R210.reuse ;  /* 0x000000d232ce7220 */ /* 0x080fe20000410000 */
[----:B------:R-:W-:-:S04]  /*7840*/  FMUL.FTZ R210, R83, R210 ;  /* 0x000000d253d27220 */ /* 0x000fc80000410000 */
[-C--:B------:R-:W-:Y:S01]  /*7850*/  FFMA.FTZ R210, R50, R51.reuse, R210 ;  /* 0x0000003332d27223 */ /* 0x080fe200000100d2 */
[----:B------:R-:W-:Y:S02]  /*7860*/  HADD2.F32 R50, -RZ, R80.H1_H1 ;  /* 0x30000050ff327230 */ /* 0x000fe40000004100 */
[----:B------:R-:W2:Y:S01]  /*7870*/  LDL.S16 R80, [R1+0x9a] ;  /* 0x00009a0001507983 */ /* 0x000ea20000100600 */
[----:B------:R-:W-:-:S03]  /*7880*/  FFMA.FTZ R206, R83, R51, -R206 ;  /* 0x0000003353ce7223 */ /* 0x000fc600000108ce */
[----:B------:R-:W3:Y:S01]  /*7890*/  LDL.S16 R83, [R1+0x8e] ;  /* 0x00008e0001537983 */ /* 0x000ee20000100600 */
[----:B------:R-:W-:Y:S02]  /*78a0*/  HADD2.F32 R180, -RZ, R180.H0_H0 ;  /* 0x200000b4ffb47230 */ /* 0x000fe40000004100 */
[----:B------:R-:W-:Y:S02]  /*78b0*/  HADD2.F32 R76, -RZ, R76.H1_H1 ;  /* 0x3000004cff4c7230 */ /* 0x000fe40000004100 */
[----:B------:R-:W-:Y:S02]  /*78c0*/  HADD2.F32 R51, -RZ, R36.H0_H0 ;  /* 0x20000024ff337230 */ /* 0x000fe40000004100 */
[-C--:B------:R-:W-:Y:S01]  /*78d0*/  FMUL.FTZ R36, R50, R180.reuse ;  /* 0x000000b432247220 */ /* 0x080fe20000410000 */
[----:B------:R-:W-:-:S03]  /*78e0*/  FMUL.FTZ R180, R76, R180 ;  /* 0x000000b44cb47220 */ /* 0x000fc60000410000 */
[-C--:B------:R-:W-:Y:S01]  /*78f0*/  FFMA.FTZ R36, R76, R51.reuse, -R36 ;  /* 0x000000334c247223 */ /* 0x080fe20000010824 */
[----:B------:R-:W-:Y:S01]  /*7900*/  FFMA.FTZ R50, R50, R51, R180 ;  /* 0x0000003332327223 */ /* 0x000fe200000100b4 */
[--C-:B------:R-:W-:Y:S02]  /*7910*/  HADD2.F32 R51, -RZ, R82.reuse.H0_H0 ;  /* 0x20000052ff337230 */ /* 0x100fe40000004100 */
[----:B------:R-:W-:Y:S02]  /*7920*/  HADD2.F32 R39, -RZ, R39.H0_H0 ;  /* 0x20000027ff277230 */ /* 0x000fe40000004100 */
[----:B------:R-:W-:Y:S02]  /*7930*/  HADD2.F32 R82, -RZ, R82.H1_H1 ;  /* 0x30000052ff527230 */ /* 0x000fe40000004100 */
[----:B------:R-:W-:Y:S01]  /*7940*/  HADD2.F32 R38, -RZ, R38.H0_H0 ;  /* 0x20000026ff267230 */ /* 0x000fe20000004100 */
[----:B------:R-:W-:Y:S02]  /*7950*/  F2FP.F16.F32.PACK_AB R37, R37, R77 ;  /* 0x0000004d2525723e */ /* 0x000fe400000000ff */
[----:B------:R-:W-:-:S02]  /*7960*/  F2FP.F16.F32.PACK_AB R48, R48, R209 ;  /* 0x000000d13030723e */ /* 0x000fc400000000ff */
[----:B------:R-:W-:Y:S02]  /*7970*/  F2FP.F16.F32.PACK_AB R36, R36, R206 ;  /* 0x000000ce2424723e */ /* 0x000fe400000000ff */
[----:B------:R-:W-:Y:S02]  /*7980*/  F2FP.F16.F32.PACK_AB R50, R50, R210 ;  /* 0x000000d23232723e */ /* 0x000fe400000000ff */
[----:B------:R-:W-:Y:S01]  /*7990*/  F2FP.F16.F32.PACK_AB R49, R49, R81 ;  /* 0x000000513131723e */ /* 0x000fe200000000ff */
[----:B------:R-:W-:Y:S01]  /*79a0*/  IMAD.MOV.U32 R81, RZ, RZ, R37 ;  /* 0x000000ffff517224 */ /* 0x000fe200078e0025 */
[----:B------:R-:W-:Y:S02]  /*79b0*/  F2FP.F16.F32.PACK_AB R79, R79, R211 ;  /* 0x000000d34f4f723e */ /* 0x000fe400000000ff */
[----:B------:R-:W-:Y:S01]  /*79c0*/  MOV R77, R49 ;  /* 0x00000031004d7202 */ /* 0x000fe20000000f00 */
[----:B--2---:R-:W-:Y:S02]  /*79d0*/  HADD2.F32 R180, -RZ, R80.H0_H0 ;  /* 0x20000050ffb47230 */ /* 0x004fe40000004100 */
[----:B------:R-:W-:-:S02]  /*79e0*/  HADD2.F32 R80, -RZ, R78.H0_H0 ;  /* 0x2000004eff507230 */ /* 0x000fc40000004100 */
[----:B---3--:R-:W-:Y:S02]  /*79f0*/  HADD2.F32 R76, -RZ, R83.H0_H0 ;  /* 0x20000053ff4c7230 */ /* 0x008fe40000004100 */
[-C--:B------:R-:W-:Y:S01]  /*7a00*/  FMUL.FTZ R83, R51, R180.reuse ;  /* 0x000000b433537220 */ /* 0x080fe20000410000 */
[----:B------:R-:W-:Y:S02]  /*7a10*/  HADD2.F32 R78, -RZ, R78.H1_H1 ;  /* 0x3000004eff4e7230 */ /* 0x000fe40000004100 */
[----:B------:R-:W-:-:S04]  /*7a20*/  FMUL.FTZ R180, R80, R180 ;  /* 0x000000b450b47220 */ /* 0x000fc80000410000 */
[-C--:B------:R-:W-:Y:S01]  /*7a30*/  FFMA.FTZ R180, R51, R76.reuse, R180 ;  /* 0x0000004c33b47223 */ /* 0x080fe200000100b4 */
[-C--:B------:R-:W-:Y:S01]  /*7a40*/  FMUL.FTZ R51, R82, R39.reuse ;  /* 0x0000002752337220 */ /* 0x080fe20000410000 */
[----:B------:R-:W-:Y:S01]  /*7a50*/  FMUL.FTZ R39, R78, R39 ;  /* 0x000000274e277220 */ /* 0x000fe20000410000 */
[----:B------:R-:W-:Y:S02]  /*7a60*/  FFMA.FTZ R83, R80, R76, -R83 ;  /* 0x0000004c50537223 */ /* 0x000fe40000010853 */
[-C--:B------:R-:W-:Y:S01]  /*7a70*/  FFMA.FTZ R51, R78, R38.reuse, -R51 ;  /* 0x000000264e337223 */ /* 0x080fe20000010833 */
[----:B------:R-:W-:-:S04]  /*7a80*/  FFMA.FTZ R39, R82, R38, R39 ;  /* 0x0000002652277223 */ /* 0x000fc80000010027 */
[----:B------:R-:W-:Y:S02]  /*7a90*/  F2FP.F16.F32.PACK_AB R51, R51, R83 ;  /* 0x000000533333723e */ /* 0x000fe400000000ff */
[----:B------:R-:W-:Y:S01]  /*7aa0*/  F2FP.F16.F32.PACK_AB R39, R39, R180 ;  /* 0x000000b42727723e */ /* 0x000fe200000000ff */
[----:B------:R-:W-:Y:S02]  /*7ab0*/  IMAD.MOV.U32 R76, RZ, RZ, R36 ;  /* 0x000000ffff4c7224 */ /* 0x000fe400078e0024 */
[----:B------:R-:W-:Y:S02]  /*7ac0*/  IMAD.MOV.U32 R80, RZ, RZ, R50 ;  /* 0x000000ffff507224 */ /* 0x000fe400078e0032 */
[----:B------:R-:W-:Y:S02]  /*7ad0*/  IMAD.MOV.U32 R78, RZ, RZ, R51 ;  /* 0x000000ffff4e7224 */ /* 0x000fe400078e0033 */
[----:B------:R-:W-:Y:S02]  /*7ae0*/  IMAD.MOV.U32 R82, RZ, RZ, R39 ;  /* 0x000000ffff527224 */ /* 0x000fe400078e0027 */
[----:B------:R-:W-:-:S07]  /*7af0*/  IMAD.MOV.U32 R83, RZ, RZ, R48 ;  /* 0x000000ffff537224 */ /* 0x000fce00078e0030 */
.L_x_1537:
[----:B------:R-:W-:Y:S05]  /*7b00*/  BSYNC B3 ;  /* 0x0000000000037941 */ /* 0x000fea0003800000 */
.L_x_1536:
        /* <DEDUP_REMOVED lines=12> */
.L_x_1535:
[----:B------:R-:W-:Y:S05]  /*7bd0*/  BSYNC B2 ;  /* 0x0000000000027941 */ /* 0x000fea0003800000 */
.L_x_1534:
        /* <DEDUP_REMOVED lines=24> */
[----:B------:R-:W3:Y:S04]  /*7d60*/  LDL.LU.S16 R77, [R1+0x98] ;  /* 0x00009800014d7983 */ /* 0x000ee80000300600 */
[----:B------:R-:W4:Y:S04]  /*7d70*/  LDL.LU.S16 R80, [R1+0x8c] ;  /* 0x00008c0001507983 */ /* 0x000f280000300600 */
[----:B------:R-:W5:Y:S04]  /*7d80*/  LDL.S16 R180, [R1+0x6a] ;  /* 0x00006a0001b47983 */ /* 0x000f680000100600 */
[----:B------:R-:W5:Y:S01]  /*7d90*/  LDL.LU.S16 R159, [R1+0x68] ;  /* 0x00006800019f7983 */ /* 0x000f620000300600 */
[----:B0-----:R-:W-:-:S03]  /*7da0*/  IMAD.MOV.U32 R78, RZ, RZ, R49 ;  /* 0x000000ffff4e7224 */ /* 0x001fc600078e0031 */
[----:B------:R-:W5:Y:S04]  /*7db0*/  LDL.S16 R83, [R1+0x4a] ;  /* 0x00004a0001537983 */ /* 0x000f680000100600 */
[----:B------:R-:W5:Y:S01]  /*7dc0*/  LDL.LU.S16 R82, [R1+0x48] ;  /* 0x0000480001527983 */ /* 0x000f620000300600 */
[--C-:B------:R-:W-:Y:S02]  /*7dd0*/  SHF.R.U64 R32, R32, 0x10, R33.reuse ;  /* 0x0000001020207819 */ /* 0x100fe40000001221 */
[----:B------:R-:W-:-:S05]  /*7de0*/  SHF.R.U32.HI R33, RZ, 0x10, R33 ;  /* 0x00000010ff217819 */ /* 0x000fca0000011621 */
[----:B------:R-:W-:Y:S01]  /*7df0*/  HADD2.F32 R33, -RZ, R33.H0_H0 ;  /* 0x20000021ff217230 */ /* 0x000fe20000004100 */
[----:B------:R-:W-:-:S05]  /*7e00*/  SHF.R.U64 R34, R34, 0x10, R35 ;  /* 0x0000001022227819 */ /* 0x000fca0000001223 */
[----:B------:R-:W-:Y:S02]  /*7e10*/  HADD2.F32 R34, -RZ, R34.H0_H0 ;  /* 0x20000022ff227230 */ /* 0x000fe40000004100 */
[----:B---3--:R-:W-:Y:S01]  /*7e20*/  HADD2.F32 R79, -RZ, R77.H0_H0 ;  /* 0x2000004dff4f7230 */ /* 0x008fe20000004100 */
[----:B--2---:R-:W-:Y:S01]  /*7e30*/  MOV R77, R37 ;  /* 0x00000025004d7202 */ /* 0x004fe20000000f00 */
[----:B------:R-:W-:Y:S02]  /*7e40*/  HADD2.F32 R37, -RZ, R78.H0_H0 ;  /* 0x2000004eff257230 */ /* 0x000fe40000004100 */
[----:B----4-:R-:W-:Y:S02]  /*7e50*/  HADD2.F32 R80, -RZ, R80.H0_H0 ;  /* 0x20000050ff507230 */ /* 0x010fe40000004100 */
[----:B------:R-:W-:Y:S02]  /*7e60*/  HADD2.F32 R81, -RZ, R77.H0_H0 ;  /* 0x2000004dff517230 */ /* 0x000fe40000004100 */
[----:B------:R-:W-:-:S03]  /*7e70*/  FMUL.FTZ R49, R37, R79 ;  /* 0x0000004f25317220 */ /* 0x000fc60000410000 */
[----:B------:R-:W-:-:S04]  /*7e80*/  FMUL.FTZ R79, R81, R79 ;  /* 0x0000004f514f7220 */ /* 0x000fc80000410000 */
[----:B------:R-:W-:Y:S01]  /*7e90*/  FFMA.FTZ R37, R37, R80, R79 ;  /* 0x0000005025257223 */ /* 0x000fe2000001004f */
[--C-:B------:R-:W-:Y:S01]  /*7ea0*/  SHF.R.U32.HI R79, RZ, 0x10, R45.reuse ;  /* 0x00000010ff4f7819 */ /* 0x100fe2000001162d */
[----:B------:R-:W-:Y:S01]  /*7eb0*/  HADD2.F32 R78, -RZ, R78.H1_H1 ;  /* 0x3000004eff4e7230 */ /* 0x000fe20000004100 */
[----:B------:R-:W-:-:S03]  /*7ec0*/  SHF.R.U64 R45, R44, 0x10, R45 ;  /* 0x000000102c2d7819 */ /* 0x000fc6000000122d */
[----:B------:R-:W-:Y:S02]  /*7ed0*/  HADD2.F32 R79, -RZ, R79.H0_H0 ;  /* 0x2000004fff4f7230 */ /* 0x000fe40000004100 */
[----:B------:R-:W-:-:S03]  /*7ee0*/  HADD2.F32 R44, -RZ, R77.H1_H1 ;  /* 0x3000004dff2c7230 */ /* 0x000fc60000004100 */
[-C--:B------:R-:W-:Y:S01]  /*7ef0*/  FMUL.FTZ R77, R78, R79.reuse ;  /* 0x0000004f4e4d7220 */ /* 0x080fe20000410000 */
[----:B------:R-:W-:Y:S01]  /*7f00*/  FFMA.FTZ R49, R81, R80, -R49 ;  /* 0x0000005051317223 */ /* 0x000fe20000010831 */
[C---:B------:R-:W-:Y:S01]  /*7f10*/  FMUL.FTZ R79, R44.reuse, R79 ;  /* 0x0000004f2c4f7220 */ /* 0x040fe20000410000 */
[----:B-----5:R-:W-:Y:S02]  /*7f20*/  HADD2.F32 R80, -RZ, R180.H0_H0 ;  /* 0x200000b4ff507230 */ /* 0x020fe40000004100 */
[-C--:B------:R-:W-:Y:S01]  /*7f30*/  FFMA.FTZ R44, R44, R33.reuse, -R77 ;  /* 0x000000212c2c7223 */ /* 0x080fe2000001084d */
[----:B------:R-:W-:Y:S02]  /*7f40*/  HADD2.F32 R77, -RZ, R51.H0_H0 ;  /* 0x20000033ff4d7230 */ /* 0x000fe40000004100 */
[----:B------:R-:W-:Y:S01]  /*7f50*/  FFMA.FTZ R33, R78, R33, R79 ;  /* 0x000000214e217223 */ /* 0x000fe2000001004f */
[----:B------:R-:W-:Y:S02]  /*7f60*/  HADD2.F32 R78, -RZ, R159.H0_H0 ;  /* 0x2000009fff4e7230 */ /* 0x000fe40000004100 */
[----:B------:R-:W-:-:S02]  /*7f70*/  HADD2.F32 R79, -RZ, R39.H0_H0 ;  /* 0x20000027ff4f7230 */ /* 0x000fc40000004100 */
[----:B------:R-:W-:-:S04]  /*7f80*/  FMUL.FTZ R81, R77, R80 ;  /* 0x000000504d517220 */ /* 0x000fc80000410000 */
[C---:B------:R-:W-:Y:S01]  /*7f90*/  FFMA.FTZ R81, R79.reuse, R78, -R81 ;  /* 0x0000004e4f517223 */ /* 0x040fe20000010851 */
[----:B------:R-:W-:-:S04]  /*7fa0*/  FMUL.FTZ R79, R79, R80 ;  /* 0x000000504f4f7220 */ /* 0x000fc80000410000 */
[----:B------:R-:W-:Y:S01]  /*7fb0*/  FFMA.FTZ R79, R77, R78, R79 ;  /* 0x0000004e4d4f7223 */ /* 0x000fe2000001004f */
[----:B------:R-:W-:Y:S02]  /*7fc0*/  SHF.R.U32.HI R77, RZ, 0x10, R35 ;  /* 0x00000010ff4d7819 */ /* 0x000fe40000011623 */
        /* <DEDUP_REMOVED lines=8> */
[----:B------:R-:W-:Y:S01]  /*8050*/  FMUL.FTZ R39, R39, R47 ;  /* 0x0000002f27277220 */ /* 0x000fe20000410000 */
[----:B------:R-:W-:-:S03]  /*8060*/  HADD2.F32 R80, -RZ, R83.H0_H0 ;  /* 0x20000053ff507230 */ /* 0x000fc60000004100 */
[----:B------:R-:W-:Y:S01]  /*8070*/  FFMA.FTZ R39, R46, R77, R39 ;  /* 0x0000004d2e277223 */ /* 0x000fe20000010027 */
[----:B------:R-:W-:Y:S02]  /*8080*/  HADD2.F32 R46, -RZ, R48.H0_H0 ;  /* 0x20000030ff2e7230 */ /* 0x000fe40000004100 */
[----:B------:R-:W-:Y:S02]  /*8090*/  HADD2.F32 R77, -RZ, R36.H0_H0 ;  /* 0x20000024ff4d7230 */ /* 0x000fe40000004100 */
[----:B------:R-:W-:Y:S02]  /*80a0*/  HADD2.F32 R47, -RZ, R82.H0_H0 ;  /* 0x20000052ff2f7230 */ /* 0x000fe40000004100 */
[-C--:B------:R-:W-:Y:S01]  /*80b0*/  FMUL.FTZ R78, R46, R80.reuse ;  /* 0x000000502e4e7220 */ /* 0x080fe20000410000 */
[----:B------:R-:W-:Y:S01]  /*80c0*/  FMUL.FTZ R80, R77, R80 ;  /* 0x000000504d507220 */ /* 0x000fe20000410000 */
[----:B------:R-:W-:Y:S02]  /*80d0*/  HADD2.F32 R45, -RZ, R45.H0_H0 ;  /* 0x2000002dff2d7230 */ /* 0x000fe40000004100 */
[----:B------:R-:W-:-:S02]  /*80e0*/  HADD2.F32 R48, -RZ, R48.H1_H1 ;  /* 0x30000030ff307230 */ /* 0x000fc40000004100 */
[----:B------:R-:W-:Y:S01]  /*80f0*/  FFMA.FTZ R80, R46, R47, R80 ;  /* 0x0000002f2e507223 */ /* 0x000fe20000010050 */
[----:B------:R-:W-:Y:S02]  /*8100*/  HADD2.F32 R46, -RZ, R36.H1_H1 ;  /* 0x30000024ff2e7230 */ /* 0x000fe40000004100 */
[----:B------:R-:W-:Y:S02]  /*8110*/  HADD2.F32 R36, -RZ, R32.H0_H0 ;  /* 0x20000020ff247230 */ /* 0x000fe40000004100 */
[-C--:B------:R-:W-:Y:S01]  /*8120*/  FMUL.FTZ R32, R48, R45.reuse ;  /* 0x0000002d30207220 */ /* 0x080fe20000410000 */
[C---:B------:R-:W-:Y:S01]  /*8130*/  FMUL.FTZ R45, R46.reuse, R45 ;  /* 0x0000002d2e2d7220 */ /* 0x040fe20000410000 */
[----:B------:R-:W-:Y:S02]  /*8140*/  FFMA.FTZ R78, R77, R47, -R78 ;  /* 0x0000002f4d4e7223 */ /* 0x000fe4000001084e */
[----:B------:R-:W-:Y:S01]  /*8150*/  FFMA.FTZ R32, R46, R36, -R32 ;  /* 0x000000242e207223 */ /* 0x000fe20000010820 */
[----:B------:R-:W-:-:S02]  /*8160*/  HADD2.F32 R77, -RZ, R233.H1_H1 ;  /* 0x300000e9ff4d7230 */ /* 0x000fc40000004100 */
[----:B------:R-:W-:Y:S01]  /*8170*/  FFMA.FTZ R36, R48, R36, R45 ;  /* 0x0000002430247223 */ /* 0x000fe2000001002d */
[----:B------:R-:W-:Y:S02]  /*8180*/  HADD2.F32 R45, -RZ, R50.H0_H0 ;  /* 0x20000032ff2d7230 */ /* 0x000fe40000004100 */
[----:B------:R-:W-:Y:S02]  /*8190*/  HADD2.F32 R47, -RZ, R38.H0_H0 ;  /* 0x20000026ff2f7230 */ /* 0x000fe40000004100 */
[----:B------:R-:W-:Y:S02]  /*81a0*/  HADD2.F32 R46, -RZ, R233.H0_H0 ;  /* 0x200000e9ff2e7230 */ /* 0x000fe40000004100 */
[-C--:B------:R-:W-:Y:S01]  /*81b0*/  FMUL.FTZ R48, R45, R77.reuse ;  /* 0x0000004d2d307220 */ /* 0x080fe20000410000 */
[----:B------:R-:W-:Y:S02]  /*81c0*/  HADD2.F32 R35, -RZ, R35.H0_H0 ;  /* 0x20000023ff237230 */ /* 0x000fe40000004100 */
[----:B------:R-:W-:Y:S01]  /*81d0*/  FMUL.FTZ R77, R47, R77 ;  /* 0x0000004d2f4d7220 */ /* 0x000fe20000410000 */
[----:B------:R-:W-:-:S02]  /*81e0*/  HADD2.F32 R50, -RZ, R50.H1_H1 ;  /* 0x30000032ff327230 */ /* 0x000fc40000004100 */
[----:B------:R-:W-:Y:S02]  /*81f0*/  HADD2.F32 R38, -RZ, R38.H1_H1 ;  /* 0x30000026ff267230 */ /* 0x000fe40000004100 */
[-C--:B------:R-:W-:Y:S01]  /*8200*/  FFMA.FTZ R77, R45, R46.reuse, R77 ;  /* 0x0000002e2d4d7223 */ /* 0x080fe2000001004d */
[-C--:B------:R-:W-:Y:S02]  /*8210*/  FMUL.FTZ R45, R50, R35.reuse ;  /* 0x00000023322d7220 */ /* 0x080fe40000410000 */
[C---:B------:R-:W-:Y:S01]  /*8220*/  FMUL.FTZ R35, R38.reuse, R35 ;  /* 0x0000002326237220 */ /* 0x040fe20000410000 */
[----:B------:R-:W-:Y:S01]  /*8230*/  FFMA.FTZ R48, R47, R46, -R48 ;  /* 0x0000002e2f307223 */ /* 0x000fe20000010830 */
[-C--:B------:R-:W-:Y:S02]  /*8240*/  FFMA.FTZ R45, R38, R34.reuse, -R45 ;  /* 0x00000022262d7223 */ /* 0x080fe4000001082d */
[----:B------:R-:W-:Y:S01]  /*8250*/  FFMA.FTZ R35, R50, R34, R35 ;  /* 0x0000002232237223 */ /* 0x000fe20000010023 */
[----:B------:R-:W-:-:S02]  /*8260*/  F2FP.F16.F32.PACK_AB R51, R51, R81 ;  /* 0x000000513333723e */ /* 0x000fc400000000ff */
[----:B------:R-:W-:Y:S02]  /*8270*/  F2FP.F16.F32.PACK_AB R44, R44, R49 ;  /* 0x000000312c2c723e */ /* 0x000fe400000000ff */
[----:B------:R-:W-:Y:S02]  /*8280*/  F2FP.F16.F32.PACK_AB R33, R33, R37 ;  /* 0x000000252121723e */ /* 0x000fe400000000ff */
[----:B------:R-:W-:Y:S02]  /*8290*/  F2FP.F16.F32.PACK_AB R79, R39, R79 ;  /* 0x0000004f274f723e */ /* 0x000fe400000000ff */
[----:B------:R-:W-:Y:S02]  /*82a0*/  F2FP.F16.F32.PACK_AB R32, R32, R78 ;  /* 0x0000004e2020723e */ /* 0x000fe400000000ff */
[----:B------:R-:W-:Y:S02]  /*82b0*/  F2FP.F16.F32.PACK_AB R80, R36, R80 ;  /* 0x000000502450723e */ /* 0x000fe400000000ff */
[----:B------:R-:W-:-:S02]  /*82c0*/  F2FP.F16.F32.PACK_AB R45, R45, R48 ;  /* 0x000000302d2d723e */ /* 0x000fc400000000ff */
[----:B------:R-:W-:Y:S01]  /*82d0*/  F2FP.F16.F32.PACK_AB R35, R35, R77 ;  /* 0x0000004d2323723e */ /* 0x000fe200000000ff */
[----:B------:R-:W-:Y:S02]  /*82e0*/  IMAD.MOV.U32 R39, RZ, RZ, R51 ;  /* 0x000000ffff277224 */ /* 0x000fe400078e0033 */
[----:B------:R-:W-:Y:S02]  /*82f0*/  IMAD.MOV.U32 R36, RZ, RZ, R32 ;  /* 0x000000ffff247224 */ /* 0x000fe400078e0020 */
[----:B------:R-:W-:Y:S02]  /*8300*/  IMAD.MOV.U32 R37, RZ, RZ, R44 ;  /* 0x000000ffff257224 */ /* 0x000fe400078e002c */
[----:B------:R-:W-:Y:S02]  /*8310*/  IMAD.MOV.U32 R48, RZ, RZ, R80 ;  /* 0x000000ffff307224 */ /* 0x000fe400078e0050 */
[----:B------:R-:W-:Y:S02]  /*8320*/  IMAD.MOV.U32 R49, RZ, RZ, R33 ;  /* 0x000000ffff317224 */ /* 0x000fe400078e0021 */
[----:B------:R-:W-:-:S02]  /*8330*/  IMAD.MOV.U32 R38, RZ, RZ, R45 ;  /* 0x000000ffff267224 */ /* 0x000fc400078e002d */
[----:B------:R-:W-:Y:S02]  /*8340*/  IMAD.MOV.U32 R50, RZ, RZ, R35 ;  /* 0x000000ffff327224 */ /* 0x000fe400078e0023 */
[----:B------:R-:W-:-:S07]  /*8350*/  IMAD.MOV.U32 R51, RZ, RZ, R79 ;  /* 0x000000ffff337224 */ /* 0x000fce00078e004f */
.L_x_1541:
[----:B------:R-:W-:Y:S05]  /*8360*/  BSYNC B3 ;  /* 0x0000000000037941 */ /* 0x000fea0003800000 */
.L_x_1540:
        /* <DEDUP_REMOVED lines=12> */
.L_x_1539:
[----:B------:R-:W-:Y:S05]  /*8430*/  BSYNC B2 ;  /* 0x0000000000027941 */ /* 0x000fea0003800000 */
.L_x_1538:
[----:B------:R-:W-:-:S13]  /*8440*/  ISETP.NE.AND P4, PT, R9, RZ, PT ;  /* 0x000000ff0900720c */ /* 0x000fda0003f85270 */
[----:B------:R-:W-:Y:S05]  /*8450*/  @!P4 BRA `(.L_x_1533) ;  /* 0x0000000400e8c947 */ /* 0x000fea0003800000 */
[----:B------:R-:W-:Y:S01]  /*8460*/  LOP3.LUT P5, RZ, R17, 0x1, RZ, 0xc0, !PT ;  /* 0x0000000111ff7812 */ /* 0x000fe200078ac0ff */
[----:B------:R-:W-:Y:S03]  /*8470*/  BSSY B2, `(.L_x_1542) ;  /* 0x0000076000027945 */ /* 0x000fe60003800000 */
[----:B---3--:R-:W-:-:S04]  /*8480*/  SEL R32, R123, R146, !P5 ;  /* 0x000000927b207207 */ /* 0x008fc80006800000 */
[----:B------:R-:W-:-:S04]  /*8490*/  SHF.R.S32.HI R33, RZ, 0x1f, R32 ;  /* 0x0000001fff217819 */ /* 0x000fc80000011420 */
[----:B------:R-:W-:-:S04]  /*84a0*/  LEA.HI R32, R33, R32, RZ, 0x4 ;  /* 0x0000002021207211 */ /* 0x000fc800078f20ff */
[----:B------:R-:W-:-:S05]  /*84b0*/  LEA.HI.SX32 R32, R32, R113, 0x1c ;  /* 0x0000007120207211 */ /* 0x000fca00078fe2ff */
[----:B------:R-:W-:-:S05]  /*84c0*/  IMAD.SHL.U32 R33, R32, 0x8, RZ ;  /* 0x0000000820217824 */ /* 0x000fca00078e00ff */
[----:B------:R-:W-:-:S13]  /*84d0*/  ISETP.GE.AND P4, PT, R33, R145, PT ;  /* 0x000000912100720c */ /* 0x000fda0003f86270 */
[--C-:B------:R-:W-:Y:S02]  /*84e0*/  @!P4 SHF.R.S32.HI R35, RZ, 0x1f, R33.reuse ;  /* 0x0000001fff23c819 */ /* 0x100fe40000011421 */
[CCC-:B------:R-:W-:Y:S02]  /*84f0*/  @!P4 IADD3 R34, P5, P6, R86.reuse, R130.reuse, R33.reuse ;  /* 0x000000825622c210 */ /* 0x1c0fe40007ebe021 */
[----:B------:R-:W-:Y:S02]  /*8500*/  LOP3.LUT R33, R175, 0x38, R33, 0xf8, !PT ;  /* 0x00000038af217812 */ /* 0x000fe400078ef821 */
[----:B------:R-:W-:Y:S02]  /*8510*/  @!P4 IADD3.X R35, R85, R155, R35, P5, P6 ;  /* 0x0000009b5523c210 */ /* 0x000fe40002fec423 */
[----:B------:R-:W-:Y:S02]  /*8520*/  IADD3 R130, P5, P6, R86, R130, R12 ;  /* 0x0000008256827210 */ /* 0x000fe40007ebe00c */
[----:B------:R-:W-:-:S02]  /*8530*/  LOP3.LUT R33, R33, R176, RZ, 0x3c, !PT ;  /* 0x000000b021217212 */ /* 0x000fc400078e3cff */
[----:B------:R-:W-:Y:S02]  /*8540*/  IADD3.X R155, R85, R155, R110, P5, P6 ;  /* 0x0000009b559b7210 */ /* 0x000fe40002fec46e */
[----:B------:R-:W-:-:S04]  /*8550*/  LEA R44, P5, R130, R114, 0x1 ;  /* 0x00000072822c7211 */ /* 0x000fc800078a08ff */
[----:B------:R-:W-:Y:S02]  /*8560*/  LEA.HI.X R45, R130, R115, R155, 0x1, P5 ;  /* 0x00000073822d7211 */ /* 0x000fe400028f0c9b */
[----:B------:R-:W-:-:S04]  /*8570*/  @!P4 LEA R46, P5, R34, R114, 0x1 ;  /* 0x00000072222ec211 */ /* 0x000fc800078a08ff */
[----:B------:R-:W-:Y:S02]  /*8580*/  @!P4 LEA.HI.X R47, R34, R115, R35, 0x1, P5 ;  /* 0x00000073222fc211 */ /* 0x000fe400028f0c23 */
[----:B------:R-:W-:Y:S02]  /*8590*/  SHF.R.S32.HI R34, RZ, 0x1f, R32 ;  /* 0x0000001fff227819 */ /* 0x000fe40000011420 */
[----:B------:R-:W-:Y:S02]  /*85a0*/  ISETP.GE.AND P5, PT, R166, R122, PT ;  /* 0x0000007aa600720c */ /* 0x000fe40003fa6270 */
[----:B------:R-:W-:-:S04]  /*85b0*/  LEA.HI R32, R34, R32, RZ, 0x3 ;  /* 0x0000002022207211 */ /* 0x000fc800078f18ff */
[----:B------:R-:W-:-:S05]  /*85c0*/  SHF.R.S32.HI R32, RZ, 0x3, R32 ;  /* 0x00000003ff207819 */ /* 0x000fca0000011420 */
[----:B------:R-:W-:-:S04]  /*85d0*/  IMAD R32, R32, 0x1800, R177 ;  /* 0x0000180020207824 */ /* 0x000fc800078e02b1 */
[----:B------:R-:W-:-:S04]  /*85e0*/  IMAD.IADD R32, R32, 0x1, R33 ;  /* 0x0000000120207824 */ /* 0x000fc800078e0221 */
[C---:B--2---:R-:W-:Y:S02]  /*85f0*/  IMAD R36, R16.reuse, 0x4800, R32 ;  /* 0x0000480010247824 */ /* 0x044fe400078e0220 */
[----:B------:R-:W-:Y:S02]  /*8600*/  IMAD R32, R16, 0x4800, R140 ;  /* 0x0000480010207824 */ /* 0x000fe400078e028c */
[----:B------:R-:W-:-:S03]  /*8610*/  IMAD R36, R36, 0x2, R2 ;  /* 0x0000000224247824 */ /* 0x000fc600078e0202 */
[----:B------:R-:W-:-:S03]  /*8620*/  LEA R32, R32, R2, 0x1 ;  /* 0x0000000220207211 */ /* 0x000fc600078e08ff */
        /* <DEDUP_REMOVED lines=29> */
[----:B------:R-:W-:Y:S02]  /*8800*/  IMAD.MOV.U32 R37, RZ, RZ, R39 ;  /* 0x000000ffff257224 */ /* 0x000fe400078e0027 */
[----:B------:R-:W-:Y:S01]  /*8810*/  HADD2.F32 R39, -RZ, R219.H1_H1 ;  /* 0x300000dbff277230 */ /* 0x000fe20000004100 */
[----:B------:R-:W-:Y:S01]  /*8820*/  F2FP.F16.F32.PACK_AB R33, R33, R76 ;  /* 0x0000004c2121723e */ /* 0x000fe200000000ff */
[----:B------:R-:W-:Y:S01]  /*8830*/  HADD2.F32 R49, -RZ, R217.H1_H1 ;  /* 0x300000d9ff317230 */ /* 0x000fe20000004100 */
[----:B------:R-:W-:Y:S01]  /*8840*/  F2FP.F16.F32.PACK_AB R29, R29, R48 ;  /* 0x000000301d1d723e */ /* 0x000fe200000000ff */
[----:B------:R-:W-:-:S02]  /*8850*/  HADD2.F32 R41, -RZ, R37.H0_H0 ;  /* 0x20000025ff297230 */ /* 0x000fc40000004100 */
[----:B------:R-:W-:Y:S02]  /*8860*/  HADD2.F32 R37, -RZ, R37.H1_H1 ;  /* 0x30000025ff257230 */ /* 0x000fe40000004100 */
[----:B------:R-:W-:Y:S02]  /*8870*/  HADD2.F32 R28, -RZ, R28.H0_H0 ;  /* 0x2000001cff1c7230 */ /* 0x000fe40000004100 */
[CC--:B------:R-:W-:Y:S01]  /*8880*/  FMUL.FTZ R51, R41.reuse, R39.reuse ;  /* 0x0000002729337220 */ /* 0x0c0fe20000410000 */
[----:B------:R-:W-:Y:S01]  /*8890*/  FMUL.FTZ R39, R50, R39 ;  /* 0x0000002732277220 */ /* 0x000fe20000410000 */
[----:B------:R-:W-:Y:S02]  /*88a0*/  HADD2.F32 R219, -RZ, R219.H0_H0 ;  /* 0x200000dbffdb7230 */ /* 0x000fe40000004100 */
[----:B------:R-:W-:Y:S02]  /*88b0*/  HADD2.F32 R217, -RZ, R217.H0_H0 ;  /* 0x200000d9ffd97230 */ /* 0x000fe40000004100 */
[-C--:B------:R-:W-:Y:S01]  /*88c0*/  FFMA.FTZ R39, R41, R49.reuse, R39 ;  /* 0x0000003129277223 */ /* 0x080fe20000010027 */
[----:B------:R-:W-:Y:S01]  /*88d0*/  SHF.R.U32.HI R41, RZ, 0x10, R31 ;  /* 0x00000010ff297819 */ /* 0x000fe2000001161f */
[----:B------:R-:W-:Y:S01]  /*88e0*/  HADD2.F32 R30, -RZ, R30.H0_H0 ;  /* 0x2000001eff1e7230 */ /* 0x000fe20000004100 */
[----:B------:R-:W-:Y:S01]  /*88f0*/  SHF.R.U64 R31, R42, 0x10, R43 ;  /* 0x000000102a1f7819 */ /* 0x000fe2000000122b */
        /* <DEDUP_REMOVED lines=42> */
[----:B------:R-:W-:-:S03]  /*8ba0*/  F2FP.F16.F32.PACK_AB R31, R31, R219 ;  /* 0x000000db1f1f723e */ /* 0x000fc600000000ff */
[----:B------:R-:W-:Y:S02]  /*8bb0*/  IMAD.MOV.U32 R34, RZ, RZ, R28 ;  /* 0x000000ffff227224 */ /* 0x000fe400078e001c */
[----:B------:R-:W-:-:S07]  /*8bc0*/  IMAD.MOV.U32 R38, RZ, RZ, R31 ;  /* 0x000000ffff267224 */ /* 0x000fce00078e001f */
.L_x_1543:
[----:B------:R-:W-:Y:S05]  /*8bd0*/  BSYNC B2 ;  /* 0x0000000000027941 */ /* 0x000fea0003800000 */
.L_x_1542:
[----:B--2---:R4:W-:Y:S04]  /*8be0*/  STG.E.128 desc[UR46][R44.64], R32 ;  /* 0x000000202c007986 */ /* 0x0049e8000c101d2e */
[----:B0-----:R4:W-:Y:S02]  /*8bf0*/  @!P4 STG.E.128 desc[UR46][R46.64], R36 ;  /* 0x000000242e00c986 */ /* 0x0019e4000c101d2e */
.L_x_1533:
[----:B------:R-:W-:Y:S05]  /*8c00*/  BSYNC B1 ;  /* 0x0000000000017941 */ /* 0x000fea0003800000 */
.L_x_1532:
[-C--:B--2---:R-:W-:Y:S02]  /*8c10*/  IMAD R28, R148, R126.reuse, RZ ;  /* 0x0000007e941c7224 */ /* 0x084fe400078e02ff */
        /* <DEDUP_REMOVED lines=9> */
[----:B------:R-:W-:Y:S02]  /*8cb0*/  IADD3 R31, P3, P4, R86, R124, R14 ;  /* 0x0000007c561f7210 */ /* 0x000fe40007c7e00e */
[----:B------:R-:W-:Y:S02]  /*8cc0*/  SHF.R.S32.HI R29, RZ, 0x1f, R28 ;  /* 0x0000001fff1d7819 */ /* 0x000fe4000001141c */
[----:B---34-:R-:W-:Y:S02]  /*8cd0*/  IADD3.X R33, R85, R40, R112, P3, P4 ;  /* 0x0000002855217210 */ /* 0x018fe40001fe8470 */
[----:B------:R-:W-:Y:S02]  /*8ce0*/  LEA.HI R29, R29, R28, RZ, 0x4 ;  /* 0x0000001c1d1d7211 */ /* 0x000fe400078f20ff */
[----:B------:R-:W-:-:S02]  /*8cf0*/  SHF.R.U32.HI R35, RZ, 0x3, R173 ;  /* 0x00000003ff237819 */ /* 0x000fc400000116ad */
[----:B------:R-:W-:-:S04]  /*8d00*/  LEA.HI.SX32 R30, R29, R117, 0x1c ;  /* 0x000000751d1e7211 */ /* 0x000fc800078fe2ff */
[----:B------:R-:W-:Y:S01]  /*8d10*/  SHF.R.S32.HI R34, RZ, 0x1f, R30 ;  /* 0x0000001fff227819 */ /* 0x000fe2000001141e */
[----:B------:R-:W-:-:S03]  /*8d20*/  IMAD.SHL.U32 R32, R30, 0x8, RZ ;  /* 0x000000081e207824 */ /* 0x000fc600078e00ff */
[----:B------:R-:W-:Y:S02]  /*8d30*/  LEA.HI R30, R34, R30, RZ, 0x3 ;  /* 0x0000001e221e7211 */ /* 0x000fe400078f18ff */
[----:B------:R-:W-:Y:S02]  /*8d40*/  ISETP.GE.AND P3, PT, R32, R145, PT ;  /* 0x000000912000720c */ /* 0x000fe40003f66270 */
[----:B------:R-:W-:-:S05]  /*8d50*/  SHF.R.S32.HI R30, RZ, 0x3, R30 ;  /* 0x00000003ff1e7819 */ /* 0x000fca000001141e */
[----:B------:R-:W-:-:S06]  /*8d60*/  IMAD R30, R30, 0x1800, R179 ;  /* 0x000018001e1e7824 */ /* 0x000fcc00078e02b3 */
[--C-:B------:R-:W-:Y:S02]  /*8d70*/  @!P3 SHF.R.S32.HI R28, RZ, 0x1f, R32.reuse ;  /* 0x0000001fff1cb819 */ /* 0x100fe40000011420 */
[--C-:B------:R-:W-:Y:S02]  /*8d80*/  @!P3 IADD3 R29, P4, P5, R86, R124, R32.reuse ;  /* 0x0000007c561db210 */ /* 0x100fe40007d9e020 */
[----:B------:R-:W-:Y:S02]  /*8d90*/  LOP3.LUT R32, R173, 0x38, R32, 0xf8, !PT ;  /* 0x00000038ad207812 */ /* 0x000fe400078ef820 */
[----:B------:R-:W-:Y:S02]  /*8da0*/  @!P3 IADD3.X R28, R85, R40, R28, P4, P5 ;  /* 0x00000028551cb210 */ /* 0x000fe400027ea41c */
[----:B------:R-:W-:Y:S02]  /*8db0*/  LOP3.LUT R32, R32, R35, RZ, 0x3c, !PT ;  /* 0x0000002320207212 */ /* 0x000fe400078e3cff */
[----:B------:R-:W-:-:S02]  /*8dc0*/  LEA R36, P4, R31, R114, 0x1 ;  /* 0x000000721f247211 */ /* 0x000fc400078808ff */
[----:B------:R-:W-:Y:S01]  /*8dd0*/  IADD3 R32, R30, R32, RZ ;  /* 0x000000201e207210 */ /* 0x000fe20007ffe0ff */
[C---:B------:R-:W-:Y:S01]  /*8de0*/  IMAD R30, R16.reuse, 0x4800, R141 ;  /* 0x00004800101e7824 */ /* 0x040fe200078e028d */
[-C--:B------:R-:W-:Y:S02]  /*8df0*/  LEA.HI.X R37, R31, R115.reuse, R33, 0x1, P4 ;  /* 0x000000731f257211 */ /* 0x080fe400020f0c21 */
[C---:B------:R-:W-:Y:S01]  /*8e00*/  @!P3 LEA R38, P4, R29.reuse, R114, 0x1 ;  /* 0x000000721d26b211 */ /* 0x040fe200078808ff */
[----:B------:R-:W-:Y:S02]  /*8e10*/  IMAD R32, R16, 0x4800, R32 ;  /* 0x0000480010207824 */ /* 0x000fe400078e0220 */
[----:B------:R-:W-:Y:S01]  /*8e20*/  IMAD R30, R30, 0x2, R2 ;  /* 0x000000021e1e7824 */ /* 0x000fe200078e0202 */
[----:B------:R-:W-:Y:S01]  /*8e30*/  @!P3 LEA.HI.X R39, R29, R115, R28, 0x1, P4 ;  /* 0x000000731d27b211 */ /* 0x000fe200020f0c1c */
[----:B------:R-:W-:Y:S01]  /*8e40*/  IMAD R32, R32, 0x2, R2 ;  /* 0x0000000220207824 */ /* 0x000fe200078e0202 */
[----:B------:R-:W-:-:S03]  /*8e50*/  ISETP.GE.AND P4, PT, R18, R122, PT ;  /* 0x0000007a1200720c */ /* 0x000fc60003f86270 */
[----:B------:R-:W0:Y:S04]  /*8e60*/  LDS.128 R28, [R30+0x18400] ;  /* 0x018400001e1c7984 */ /* 0x000e280000000c00 */
[----:B------:R-:W2:Y:S06]  /*8e70*/  LDS.128 R32, [R32+0x18400] ;  /* 0x0184000020207984 */ /* 0x000eac0000000c00 */
        /* <DEDUP_REMOVED lines=84> */
[----:B------:R-:W-:Y:S01]  /*93c0*/  F2FP.F16.F32.PACK_AB R74, R74, R215 ;  /* 0x000000d74a4a723e */ /* 0x000fe200000000ff */
[----:B------:R-:W-:Y:S02]  /*93d0*/  IMAD.MOV.U32 R31, RZ, RZ, R46 ;  /* 0x000000ffff1f7224 */ /* 0x000fe400078e002e */
[----:B------:R-:W-:Y:S02]  /*93e0*/  IMAD.MOV.U32 R30, RZ, RZ, R35 ;  /* 0x000000ffff1e7224 */ /* 0x000fe400078e0023 */
[----:B------:R-:W-:Y:S02]  /*93f0*/  IMAD.MOV.U32 R34, RZ, RZ, R74 ;  /* 0x000000ffff227224 */ /* 0x000fe400078e004a */
[----:B------:R-:W-:-:S07]  /*9400*/  IMAD.MOV.U32 R35, RZ, RZ, R43 ;  /* 0x000000ffff237224 */ /* 0x000fce00078e002b */
.L_x_1547:
[----:B------:R-:W-:Y:S05]  /*9410*/  BSYNC B2 ;  /* 0x0000000000027941 */ /* 0x000fea0003800000 */
.L_x_1546:
[----:B0-----:R0:W-:Y:S04]  /*9420*/  STG.E.128 desc[UR46][R36.64], R28 ;  /* 0x0000001c24007986 */ /* 0x0011e8000c101d2e */
[----:B--2---:R0:W-:Y:S02]  /*9430*/  @!P3 STG.E.128 desc[UR46][R38.64], R32 ;  /* 0x000000202600b986 */ /* 0x0041e4000c101d2e */
.L_x_1545:
[----:B------:R-:W-:Y:S05]  /*9440*/  BSYNC B1 ;  /* 0x0000000000017941 */ /* 0x000fea0003800000 */
.L_x_1544:
[----:B------:R-:W-:Y:S01]  /*9450*/  ISETP.NE.AND P3, PT, R10, RZ, PT ;  /* 0x000000ff0a00720c */ /* 0x000fe20003f65270 */
[----:B------:R-:W-:-:S12]  /*9460*/  BSSY B1, `(.L_x_1548) ;  /* 0x0000078000017945 */ /* 0x000fd80003800000 */
[----:B------:R-:W-:Y:S05]  /*9470*/  @!P3 BRA `(.L_x_1549) ;  /* 0x0000000400d8b947 */ /* 0x000fea0003800000 */
[----:B0-----:R-:W-:Y:S01]  /*9480*/  SEL R28, R123, R146, !P1 ;  /* 0x000000927b1c7207 */ /* 0x001fe20004800000 */
[----:B------:R-:W-:Y:S01]  /*9490*/  BSSY B2, `(.L_x_1550) ;  /* 0x0000072000027945 */ /* 0x000fe20003800000 */
[----:B------:R-:W-:Y:S02]  /*94a0*/  IADD3 R30, P3, P4, R86, R124, R13 ;  /* 0x0000007c561e7210 */ /* 0x000fe40007c7e00d */
[----:B------:R-:W-:Y:S02]  /*94b0*/  SHF.R.S32.HI R29, RZ, 0x1f, R28 ;  /* 0x0000001fff1d7819 */ /* 0x000fe4000001141c */
[----:B------:R-:W-:Y:S02]  /*94c0*/  IADD3.X R31, R85, R40, R111, P3, P4 ;  /* 0x00000028551f7210 */ /* 0x000fe40001fe846f */
[----:B------:R-:W-:Y:S02]  /*94d0*/  LEA.HI R29, R29, R28, RZ, 0x4 ;  /* 0x0000001c1d1d7211 */ /* 0x000fe400078f20ff */
[----:B---34-:R-:W-:-:S02]  /*94e0*/  SHF.R.U32.HI R36, RZ, 0x3, R173 ;  /* 0x00000003ff247819 */ /* 0x018fc400000116ad */
[----:B------:R-:W-:-:S04]  /*94f0*/  LEA.HI.SX32 R32, R29, R116, 0x1c ;  /* 0x000000741d207211 */ /* 0x000fc800078fe2ff */
[----:B------:R-:W-:Y:S02]  /*9500*/  SHF.L.U32 R33, R32, 0x3, RZ ;  /* 0x0000000320217819 */ /* 0x000fe400000006ff */
[----:B------:R-:W-:Y:S02]  /*9510*/  SHF.R.S32.HI R35, RZ, 0x1f, R32 ;  /* 0x0000001fff237819 */ /* 0x000fe40000011420 */
[----:B------:R-:W-:Y:S02]  /*9520*/  ISETP.GE.AND P3, PT, R33, R145, PT ;  /* 0x000000912100720c */ /* 0x000fe40003f66270 */
[----:B------:R-:W-:Y:S02]  /*9530*/  LEA.HI R35, R35, R32, RZ, 0x3 ;  /* 0x0000002023237211 */ /* 0x000fe400078f18ff */
[----:B------:R-:W-:Y:S02]  /*9540*/  LOP3.LUT R32, R173, 0x38, R33, 0xf8, !PT ;  /* 0x00000038ad207812 */ /* 0x000fe400078ef821 */
[----:B------:R-:W-:-:S02]  /*9550*/  SHF.R.S32.HI R34, RZ, 0x3, R35 ;  /* 0x00000003ff227819 */ /* 0x000fc40000011423 */
[----:B------:R-:W-:-:S05]  /*9560*/  LOP3.LUT R32, R32, R36, RZ, 0x3c, !PT ;  /* 0x0000002420207212 */ /* 0x000fca00078e3cff */
[--C-:B------:R-:W-:Y:S02]  /*9570*/  @!P3 SHF.R.S32.HI R28, RZ, 0x1f, R33.reuse ;  /* 0x0000001fff1cb819 */ /* 0x100fe40000011421 */
[----:B------:R-:W-:Y:S01]  /*9580*/  @!P3 IADD3 R29, P4, P5, R86, R124, R33 ;  /* 0x0000007c561db210 */ /* 0x000fe20007d9e021 */
[----:B------:R-:W-:-:S03]  /*9590*/  IMAD R33, R34, 0x1800, R179 ;  /* 0x0000180022217824 */ /* 0x000fc600078e02b3 */
[----:B------:R-:W-:Y:S01]  /*95a0*/  @!P3 IADD3.X R28, R85, R40, R28, P4, P5 ;  /* 0x00000028551cb210 */ /* 0x000fe200027ea41c */
[----:B------:R-:W-:Y:S01]  /*95b0*/  IMAD.IADD R35, R33, 0x1, R32 ;  /* 0x0000000121237824 */ /* 0x000fe200078e0220 */
[-C--:B------:R-:W-:Y:S01]  /*95c0*/  LEA R36, P4, R30, R114.reuse, 0x1 ;  /* 0x000000721e247211 */ /* 0x080fe200078808ff */
[C---:B------:R-:W-:Y:S02]  /*95d0*/  IMAD R33, R16.reuse, 0x4800, R139 ;  /* 0x0000480010217824 */ /* 0x040fe400078e028b */
[----:B------:R-:W-:Y:S01]  /*95e0*/  IMAD R35, R16, 0x4800, R35 ;  /* 0x0000480010237824 */ /* 0x000fe200078e0223 */
[----:B------:R-:W-:Y:S01]  /*95f0*/  LEA.HI.X R37, R30, R115, R31, 0x1, P4 ;  /* 0x000000731e257211 */ /* 0x000fe200020f0c1f */
[--C-:B------:R-:W-:Y:S01]  /*9600*/  IMAD R30, R33, 0x2, R2.reuse ;  /* 0x00000002211e7824 */ /* 0x100fe200078e0202 */
[----:B------:R-:W-:Y:S01]  /*9610*/  @!P3 LEA R38, P4, R29, R114, 0x1 ;  /* 0x000000721d26b211 */ /* 0x000fe200078808ff */
[----:B------:R-:W-:-:S03]  /*9620*/  IMAD R35, R35, 0x2, R2 ;  /* 0x0000000223237824 */ /* 0x000fc600078e0202 */
[----:B------:R-:W-:Y:S02]  /*9630*/  @!P3 LEA.HI.X R39, R29, R115, R28, 0x1, P4 ;  /* 0x000000731d27b211 */ /* 0x000fe400020f0c1c */
[----:B------:R-:W0:Y:S01]  /*9640*/  LDS.128 R28, [R30+0x18400] ;  /* 0x018400001e1c7984 */ /* 0x000e220000000c00 */
[----:B------:R-:W-:-:S03]  /*9650*/  ISETP.GE.AND P4, PT, R165, R122, PT ;  /* 0x0000007aa500720c */ /* 0x000fc60003f86270 */
[----:B------:R-:W2:Y:S10]  /*9660*/  LDS.128 R32, [R35+0x18400] ;  /* 0x0184000023207984 */ /* 0x000eb40000000c00 */
        /* <DEDUP_REMOVED lines=16> */
[----:B------:R-:W-:Y:S02]  /*9770*/  HADD2.F32 R56, -RZ, R56.H0_H0 ;  /* 0x20000038ff387230 */ /* 0x000fe40000004100 */
[-C--:B------:R-:W-:Y:S01]  /*9780*/  FFMA.FTZ R49, R33, R45.reuse, -R49 ;  /* 0x0000002d21317223 */ /* 0x080fe20000010831 */
[----:B------:R-:W-:Y:S01]  /*9790*/  FFMA.FTZ R50, R47, R45, R50 ;  /* 0x0000002d2f327223 */ /* 0x000fe20000010032 */
[--C-:B------:R-:W-:Y:S01]  /*97a0*/  SHF.R.U64 R43, R58, 0x10, R59.reuse ;  /* 0x000000103a2b7819 */ /* 0x100fe2000000123b */
[----:B------:R-:W-:Y:S01]  /*97b0*/  FMUL.FTZ R46, R48, R68 ;  /* 0x00000044302e7220 */ /* 0x000fe20000410000 */
[--C-:B------:R-:W-:Y:S01]  /*97c0*/  HADD2.F32 R45, -RZ, R35.reuse.H0_H0 ;  /* 0x20000023ff2d7230 */ /* 0x100fe20000004100 */
[----:B------:R-:W-:Y:S01]  /*97d0*/  SHF.R.U32.HI R58, RZ, 0x10, R59 ;  /* 0x00000010ff3a7819 */ /* 0x000fe2000001163b */
[----:B------:R-:W-:-:S02]  /*97e0*/  HADD2.F32 R47, -RZ, R35.H1_H1 ;  /* 0x30000023ff2f7230 */ /* 0x000fc40000004100 */
[C---:B------:R-:W-:Y:S01]  /*97f0*/  FMUL.FTZ R68, R29.reuse, R68 ;  /* 0x000000441d447220 */ /* 0x040fe20000410000 */
[----:B------:R-:W-:Y:S02]  /*9800*/  HADD2.F32 R33, -RZ, R158.H1_H1 ;  /* 0x3000009eff217230 */ /* 0x000fe40000004100 */
[-C--:B------:R-:W-:Y:S01]  /*9810*/  FFMA.FTZ R46, R29, R56.reuse, -R46 ;  /* 0x000000381d2e7223 */ /* 0x080fe2000001082e */
[----:B------:R-:W-:Y:S02]  /*9820*/  HADD2.F32 R35, -RZ, R31.H0_H0 ;  /* 0x2000001fff237230 */ /* 0x000fe40000004100 */
[----:B------:R-:W-:Y:S01]  /*9830*/  FFMA.FTZ R68, R48, R56, R68 ;  /* 0x0000003830447223 */ /* 0x000fe20000010044 */
[----:B------:R-:W-:Y:S02]  /*9840*/  HADD2.F32 R70, -RZ, R70.H0_H0 ;  /* 0x20000046ff467230 */ /* 0x000fe40000004100 */
[----:B------:R-:W-:Y:S01]  /*9850*/  FMUL.FTZ R48, R45, R33 ;  /* 0x000000212d307220 */ /* 0x000fe20000410000 */
[----:B------:R-:W-:-:S02]  /*9860*/  HADD2.F32 R29, -RZ, R156.H1_H1 ;  /* 0x3000009cff1d7230 */ /* 0x000fc40000004100 */
[----:B------:R-:W-:Y:S01]  /*9870*/  FMUL.FTZ R51, R35, R33 ;  /* 0x0000002123337220 */ /* 0x000fe20000410000 */
[----:B------:R-:W-:Y:S02]  /*9880*/  HADD2.F32 R31, -RZ, R31.H1_H1 ;  /* 0x3000001fff1f7230 */ /* 0x000fe40000004100 */
[-C--:B------:R-:W-:Y:S01]  /*9890*/  FMUL.FTZ R33, R47, R70.reuse ;  /* 0x000000462f217220 */ /* 0x080fe20000410000 */
[----:B------:R-:W-:Y:S02]  /*98a0*/  HADD2.F32 R58, -RZ, R58.H0_H0 ;  /* 0x2000003aff3a7230 */ /* 0x000fe40000004100 */
[-C--:B------:R-:W-:Y:S01]  /*98b0*/  FFMA.FTZ R48, R35, R29.reuse, -R48 ;  /* 0x0000001d23307223 */ /* 0x080fe20000010830 */
[----:B------:R-:W-:Y:S01]  /*98c0*/  FFMA.FTZ R51, R45, R29, R51 ;  /* 0x0000001d2d337223 */ /* 0x000fe20000010033 */
[C---:B------:R-:W-:Y:S01]  /*98d0*/  FMUL.FTZ R70, R31.reuse, R70 ;  /* 0x000000461f467220 */ /* 0x040fe20000410000 */
[----:B------:R-:W-:Y:S02]  /*98e0*/  HADD2.F32 R42, -RZ, R42.H0_H0 ;  /* 0x2000002aff2a7230 */ /* 0x000fe40000004100 */
[----:B------:R-:W-:Y:S01]  /*98f0*/  FFMA.FTZ R33, R31, R58, -R33 ;  /* 0x0000003a1f217223 */ /* 0x000fe20000010821 */
[----:B------:R-:W-:-:S02]  /*9900*/  HADD2.F32 R35, -RZ, R32.H1_H1 ;  /* 0x30000020ff237230 */ /* 0x000fc40000004100 */
[----:B------:R-:W-:Y:S01]  /*9910*/  FFMA.FTZ R70, R47, R58, R70 ;  /* 0x0000003a2f467223 */ /* 0x000fe20000010046 */
[----:B------:R-:W-:Y:S01]  /*9920*/  HADD2.F32 R212, -RZ, R212.H0_H0 ;  /* 0x200000d4ffd47230 */ /* 0x000fe20000004100 */
[----:B------:R-:W-:Y:S01]  /*9930*/  F2FP.F16.F32.PACK_AB R46, R46, R49 ;  /* 0x000000312e2e723e */ /* 0x000fe200000000ff */
[----:B------:R-:W-:Y:S02]  /*9940*/  HADD2.F32 R31, -RZ, R32.H0_H0 ;  /* 0x20000020ff1f7230 */ /* 0x000fe40000004100 */
[----:B------:R-:W-:Y:S01]  /*9950*/  FMUL.FTZ R56, R35, R42 ;  /* 0x0000002a23387220 */ /* 0x000fe20000410000 */
[--C-:B------:R-:W-:Y:S01]  /*9960*/  HADD2.F32 R45, -RZ, R28.reuse.H1_H1 ;  /* 0x3000001cff2d7230 */ /* 0x100fe20000004100 */
[----:B------:R-:W-:Y:S01]  /*9970*/  F2FP.F16.F32.PACK_AB R51, R70, R51 ;  /* 0x000000334633723e */ /* 0x000fe200000000ff */
[----:B------:R-:W-:Y:S02]  /*9980*/  HADD2.F32 R29, -RZ, R28.H0_H0 ;  /* 0x2000001cff1d7230 */ /* 0x000fe40000004100 */
[----:B------:R-:W-:Y:S01]  /*9990*/  FMUL.FTZ R32, R31, R212 ;  /* 0x000000d41f207220 */ /* 0x000fe20000410000 */
[----:B------:R-:W-:-:S02]  /*99a0*/  HADD2.F32 R28, -RZ, R41.H0_H0 ;  /* 0x20000029ff1c7230 */ /* 0x000fc40000004100 */
[----:B------:R-:W-:Y:S01]  /*99b0*/  FMUL.FTZ R42, R45, R42 ;  /* 0x0000002a2d2a7220 */ /* 0x000fe20000410000 */
[----:B------:R-:W-:Y:S02]  /*99c0*/  HADD2.F32 R156, -RZ, R156.H0_H0 ;  /* 0x2000009cff9c7230 */ /* 0x000fe40000004100 */
[----:B------:R-:W-:Y:S01]  /*99d0*/  FMUL.FTZ R212, R29, R212 ;  /* 0x000000d41dd47220 */ /* 0x000fe20000410000 */
[----:B------:R-:W-:Y:S02]  /*99e0*/  HADD2.F32 R157, -RZ, R157.H0_H0 ;  /* 0x2000009dff9d7230 */ /* 0x000fe40000004100 */
[-C--:B------:R-:W-:Y:S01]  /*99f0*/  FFMA.FTZ R45, R45, R28.reuse, -R56 ;  /* 0x0000001c2d2d7223 */ /* 0x080fe20000010838 */
[----:B------:R-:W-:Y:S01]  /*9a00*/  FFMA.FTZ R35, R35, R28, R42 ;  /* 0x0000001c23237223 */ /* 0x000fe2000001002a */
[-C--:B------:R-:W-:Y:S01]  /*9a10*/  FFMA.FTZ R32, R29, R156.reuse, -R32 ;  /* 0x0000009c1d207223 */ /* 0x080fe20000010820 */
[----:B------:R-:W-:Y:S01]  /*9a20*/  FFMA.FTZ R212, R31, R156, R212 ;  /* 0x0000009c1fd47223 */ /* 0x000fe200000100d4 */
[----:B------:R-:W-:-:S02]  /*9a30*/  HADD2.F32 R28, -RZ, R34.H0_H0 ;  /* 0x20000022ff1c7230 */ /* 0x000fc40000004100 */
[----:B------:R-:W-:Y:S01]  /*9a40*/  HADD2.F32 R31, -RZ, R158.H0_H0 ;  /* 0x2000009eff1f7230 */ /* 0x000fe20000004100 */
[----:B------:R-:W-:Y:S01]  /*9a50*/  F2FP.F16.F32.PACK_AB R45, R45, R32 ;  /* 0x000000202d2d723e */ /* 0x000fe200000000ff */
[----:B------:R-:W-:Y:S01]  /*9a60*/  HADD2.F32 R29, -RZ, R44.H0_H0 ;  /* 0x2000002cff1d7230 */ /* 0x000fe20000004100 */
[----:B------:R-:W-:Y:S01]  /*9a70*/  F2FP.F16.F32.PACK_AB R32, R35, R212 ;  /* 0x000000d42320723e */ /* 0x000fe200000000ff */
[----:B------:R-:W-:Y:S02]  /*9a80*/  HADD2.F32 R42, -RZ, R30.H0_H0 ;  /* 0x2000001eff2a7230 */ /* 0x000fe40000004100 */
[-C--:B------:R-:W-:Y:S01]  /*9a90*/  FMUL.FTZ R41, R28, R31.reuse ;  /* 0x0000001f1c297220 */ /* 0x080fe20000410000 */
[----:B------:R-:W-:Y:S02]  /*9aa0*/  HADD2.F32 R34, -RZ, R34.H1_H1 ;  /* 0x30000022ff227230 */ /* 0x000fe40000004100 */
[----:B------:R-:W-:Y:S02]  /*9ab0*/  HADD2.F32 R30, -RZ, R30.H1_H1 ;  /* 0x3000001eff1e7230 */ /* 0x000fe40000004100 */
[----:B------:R-:W-:Y:S01]  /*9ac0*/  FMUL.FTZ R31, R42, R31 ;  /* 0x0000001f2a1f7220 */ /* 0x000fe20000410000 */
[----:B------:R-:W-:-:S02]  /*9ad0*/  HADD2.F32 R43, -RZ, R43.H0_H0 ;  /* 0x2000002bff2b7230 */ /* 0x000fc40000004100 */
[----:B------:R-:W-:Y:S01]  /*9ae0*/  FMUL.FTZ R47, R34, R29 ;  /* 0x0000001d222f7220 */ /* 0x000fe20000410000 */
[----:B------:R-:W-:Y:S01]  /*9af0*/  FFMA.FTZ R42, R42, R157, -R41 ;  /* 0x0000009d2a2a7223 */ /* 0x000fe20000010829 */
[----:B------:R-:W-:Y:S01]  /*9b00*/  FMUL.FTZ R29, R30, R29 ;  /* 0x0000001d1e1d7220 */ /* 0x000fe20000410000 */
[----:B------:R-:W-:Y:S01]  /*9b10*/  FFMA.FTZ R28, R28, R157, R31 ;  /* 0x0000009d1c1c7223 */ /* 0x000fe2000001001f */
[-C--:B------:R-:W-:Y:S01]  /*9b20*/  FFMA.FTZ R47, R30, R43.reuse, -R47 ;  /* 0x0000002b1e2f7223 */ /* 0x080fe2000001082f */
[----:B------:R-:W-:Y:S01]  /*9b30*/  F2FP.F16.F32.PACK_AB R31, R33, R48 ;  /* 0x00000030211f723e */ /* 0x000fe200000000ff */
[----:B------:R-:W-:Y:S01]  /*9b40*/  FFMA.FTZ R29, R34, R43, R29 ;  /* 0x0000002b221d7223 */ /* 0x000fe2000001001d */
[----:B------:R-:W-:Y:S01]  /*9b50*/  F2FP.F16.F32.PACK_AB R33, R68, R50 ;  /* 0x000000324421723e */ /* 0x000fe200000000ff */
[----:B------:R-:W-:Y:S01]  /*9b60*/  IMAD.MOV.U32 R35, RZ, RZ, R51 ;  /* 0x000000ffff237224 */ /* 0x000fe200078e0033 */
[----:B------:R-:W-:Y:S02]  /*9b70*/  F2FP.F16.F32.PACK_AB R30, R47, R42 ;  /* 0x0000002a2f1e723e */ /* 0x000fe400000000ff */
[----:B------:R-:W-:Y:S01]  /*9b80*/  F2FP.F16.F32.PACK_AB R34, R29, R28 ;  /* 0x0000001c1d22723e */ /* 0x000fe200000000ff */
[----:B------:R-:W-:-:S02]  /*9b90*/  IMAD.MOV.U32 R28, RZ, RZ, R45 ;  /* 0x000000ffff1c7224 */ /* 0x000fc400078e002d */
[----:B------:R-:W-:-:S07]  /*9ba0*/  IMAD.MOV.U32 R29, RZ, RZ, R46 ;  /* 0x000000ffff1d7224 */ /* 0x000fce00078e002e */
.L_x_1551:
[----:B------:R-:W-:Y:S05]  /*9bb0*/  BSYNC B2 ;  /* 0x0000000000027941 */ /* 0x000fea0003800000 */
.L_x_1550:
[----:B0-----:R0:W-:Y:S04]  /*9bc0*/  STG.E.128 desc[UR46][R36.64], R28 ;  /* 0x0000001c24007986 */ /* 0x0011e8000c101d2e */
[----:B--2---:R0:W-:Y:S02]  /*9bd0*/  @!P3 STG.E.128 desc[UR46][R38.64], R32 ;  /* 0x000000202600b986 */ /* 0x0041e4000c101d2e */
.L_x_1549:
[----:B------:R-:W-:Y:S05]  /*9be0*/  BSYNC B1 ;  /* 0x0000000000017941 */ /* 0x000fea0003800000 */
.L_x_1548:
[----:B------:R-:W-:-:S13]  /*9bf0*/  ISETP.NE.AND P3, PT, R9, RZ, PT ;  /* 0x000000ff0900720c */ /* 0x000fda0003f65270 */
[----:B------:R-:W-:Y:S05]  /*9c00*/  @!P3 BRA `(.L_x_1502) ;  /* 0x0000000800c4b947 */ /* 0x000fea0003800000 */
[----:B------:R-:W-:Y:S01]  /*9c10*/  LOP3.LUT P4, RZ, R17, 0x1, RZ, 0xc0, !PT ;  /* 0x0000000111ff7812 */ /* 0x000fe2000788c0ff */
[----:B------:R-:W-:Y:S01]  /*9c20*/  BSSY B1, `(.L_x_1552) ;  /* 0x000006d000017945 */ /* 0x000fe20003800000 */
[----:B0-----:R-:W-:Y:S02]  /*9c30*/  SHF.R.U32.HI R31, RZ, 0x3, R173 ;  /* 0x00000003ff1f7819 */ /* 0x001fe400000116ad */
[----:B------:R-:W-:Y:S02]  /*9c40*/  SEL R146, R123, R146, !P4 ;  /* 0x000000927b927207 */ /* 0x000fe40006000000 */
[----:B---34-:R-:W-:Y:S02]  /*9c50*/  IADD3 R37, P3, P4, R86, R124, R12 ;  /* 0x0000007c56257210 */ /* 0x018fe40007c7e00c */
[----:B------:R-:W-:Y:S02]  /*9c60*/  SHF.R.S32.HI R29, RZ, 0x1f, R146 ;  /* 0x0000001fff1d7819 */ /* 0x000fe40000011492 */
[----:B------:R-:W-:-:S02]  /*9c70*/  IADD3.X R42, R85, R40, R110, P3, P4 ;  /* 0x00000028552a7210 */ /* 0x000fc40001fe846e */
[----:B------:R-:W-:Y:S02]  /*9c80*/  LEA.HI R146, R29, R146, RZ, 0x4 ;  /* 0x000000921d927211 */ /* 0x000fe400078f20ff */
[----:B------:R-:W-:Y:S02]  /*9c90*/  ISETP.GE.AND P4, PT, R166, R122, PT ;  /* 0x0000007aa600720c */ /* 0x000fe40003f86270 */
[----:B------:R-:W-:Y:S02]  /*9ca0*/  LEA.HI.SX32 R146, R146, R113, 0x1c ;  /* 0x0000007192927211 */ /* 0x000fe400078fe2ff */
[C---:B------:R-:W-:Y:S02]  /*9cb0*/  LEA R36, P3, R37.reuse, R114, 0x1 ;  /* 0x0000007225247211 */ /* 0x040fe400078608ff */
[----:B------:R-:W-:Y:S01]  /*9cc0*/  SHF.R.S32.HI R29, RZ, 0x1f, R146 ;  /* 0x0000001fff1d7819 */ /* 0x000fe20000011492 */
[----:B------:R-:W-:Y:S01]  /*9cd0*/  IMAD.SHL.U32 R38, R146, 0x8, RZ ;  /* 0x0000000892267824 */ /* 0x000fe200078e00ff */
[----:B------:R-:W-:-:S02]  /*9ce0*/  LEA.HI.X R37, R37, R115, R42, 0x1, P3 ;  /* 0x0000007325257211 */ /* 0x000fc400018f0c2a */
[----:B------:R-:W-:Y:S02]  /*9cf0*/  LEA.HI R29, R29, R146, RZ, 0x3 ;  /* 0x000000921d1d7211 */ /* 0x000fe400078f18ff */
[----:B------:R-:W-:Y:S02]  /*9d00*/  LOP3.LUT R28, R173, 0x38, R38, 0xf8, !PT ;  /* 0x00000038ad1c7812 */ /* 0x000fe400078ef826 */
[----:B------:R-:W-:Y:S02]  /*9d10*/  SHF.R.S32.HI R30, RZ, 0x3, R29 ;  /* 0x00000003ff1e7819 */ /* 0x000fe4000001141d */
[----:B------:R-:W-:-:S03]  /*9d20*/  LOP3.LUT R28, R28, R31, RZ, 0x3c, !PT ;  /* 0x0000001f1c1c7212 */ /* 0x000fc600078e3cff */
[----:B------:R-:W-:-:S04]  /*9d30*/  IMAD R29, R30, 0x1800, R179 ;  /* 0x000018001e1d7824 */ /* 0x000fc800078e02b3 */
[----:B------:R-:W-:Y:S02]  /*9d40*/  IMAD.IADD R31, R29, 0x1, R28 ;  /* 0x000000011d1f7824 */ /* 0x000fe400078e021c */
[C---:B------:R-:W-:Y:S02]  /*9d50*/  IMAD R29, R16.reuse, 0x4800, R138 ;  /* 0x00004800101d7824 */ /* 0x040fe400078e028a */
[----:B------:R-:W-:Y:S02]  /*9d60*/  IMAD R31, R16, 0x4800, R31 ;  /* 0x00004800101f7824 */ /* 0x000fe400078e021f */
[--C-:B------:R-:W-:Y:S02]  /*9d70*/  IMAD R29, R29, 0x2, R2.reuse ;  /* 0x000000021d1d7824 */ /* 0x100fe400078e0202 */
[----:B------:R-:W-:-:S04]  /*9d80*/  IMAD R32, R31, 0x2, R2 ;  /* 0x000000021f207824 */ /* 0x000fc800078e0202 */
[----:B------:R-:W0:Y:S04]  /*9d90*/  LDS.128 R28, [R29+0x18400] ;  /* 0x018400001d1c7984 */ /* 0x000e280000000c00 */
[----:B------:R-:W2:Y:S01]  /*9da0*/  LDS.128 R32, [R32+0x18400] ;  /* 0x0184000020207984 */ /* 0x000ea20000000c00 */
[----:B------:R-:W-:Y:S05]  /*9db0*/  @P4 BRA `(.L_x_1553) ;  /* 0x00000004004c4947 */ /* 0x000fea0003800000 */
[----:B------:R-:W-:Y:S01]  /*9dc0*/  SHF.R.U32.HI R49, RZ, 0x10, R65 ;  /* 0x00000010ff317819 */ /* 0x000fe20000011641 */
[----:B------:R-:W-:Y:S01]  /*9dd0*/  HADD2.F32 R50, -RZ, R154.H1_H1 ;  /* 0x3000009aff327230 */ /* 0x000fe20000004100 */
[----:B--2---:R-:W-:Y:S01]  /*9de0*/  MOV R44, R33 ;  /* 0x00000021002c7202 */ /* 0x004fe20000000f00 */
[----:B0-----:R-:W-:Y:S01]  /*9df0*/  IMAD.MOV.U32 R33, RZ, RZ, R31 ;  /* 0x000000ffff217224 */ /* 0x001fe200078e001f */
[--C-:B------:R-:W-:Y:S01]  /*9e00*/  SHF.R.U64 R39, R52, 0x10, R53.reuse ;  /* 0x0000001034277819 */ /* 0x100fe20000001235 */
[----:B------:R-:W-:Y:S01]  /*9e10*/  HADD2.F32 R49, -RZ, R49.H0_H0 ;  /* 0x20000031ff317230 */ /* 0x000fe20000004100 */
[----:B------:R-:W-:Y:S01]  /*9e20*/  SHF.R.U32.HI R52, RZ, 0x10, R53 ;  /* 0x00000010ff347819 */ /* 0x000fe20000011635 */
[--C-:B------:R-:W-:Y:S01]  /*9e30*/  HADD2.F32 R45, -RZ, R44.reuse.H0_H0 ;  /* 0x2000002cff2d7230 */ /* 0x100fe20000004100 */
[--C-:B------:R-:W-:Y:S01]  /*9e40*/  SHF.R.U64 R43, R66, 0x10, R67.reuse ;  /* 0x00000010422b7819 */ /* 0x100fe20000001243 */
[----:B------:R-:W-:Y:S01]  /*9e50*/  HADD2.F32 R46, -RZ, R44.H1_H1 ;  /* 0x3000002cff2e7230 */ /* 0x000fe20000004100 */
[----:B------:R-:W-:Y:S01]  /*9e60*/  SHF.R.U32.HI R66, RZ, 0x10, R67 ;  /* 0x00000010ff427819 */ /* 0x000fe20000011643 */
[--C-:B------:R-:W-:Y:S01]  /*9e70*/  HADD2.F32 R31, -RZ, R29.reuse.H0_H0 ;  /* 0x2000001dff1f7230 */ /* 0x100fe20000004100 */
[----:B------:R-:W-:Y:S01]  /*9e80*/  SHF.R.U64 R41, R54, 0x10, R55 ;  /* 0x0000001036297819 */ /* 0x000fe20000001237 */
[----:B------:R-:W-:-:S02]  /*9e90*/  HADD2.F32 R44, -RZ, R29.H1_H1 ;  /* 0x3000001dff2c7230 */ /* 0x000fc40000004100 */
[-C--:B------:R-:W-:Y:S01]  /*9ea0*/  FMUL.FTZ R51, R46, R49.reuse ;  /* 0x000000312e337220 */ /* 0x080fe20000410000 */
[----:B------:R-:W-:Y:S01]  /*9eb0*/  HADD2.F32 R48, -RZ, R152.H1_H1 ;  /* 0x30000098ff307230 */ /* 0x000fe20000004100 */
[----:B------:R-:W-:Y:S01]  /*9ec0*/  SHF.R.U32.HI R54, RZ, 0x10, R55 ;  /* 0x00000010ff367819 */ /* 0x000fe20000011637 */
[----:B------:R-:W-:Y:S02]  /*9ed0*/  HADD2.F32 R47, -RZ, R52.H0_H0 ;  /* 0x20000034ff2f7230 */ /* 0x000fe40000004100 */
[-C--:B------:R-:W-:Y:S01]  /*9ee0*/  FMUL.FTZ R52, R45, R50.reuse ;  /* 0x000000322d347220 */ /* 0x080fe20000410000 */
[C---:B------:R-:W-:Y:S01]  /*9ef0*/  FMUL.FTZ R50, R31.reuse, R50 ;  /* 0x000000321f327220 */ /* 0x040fe20000410000 */
[----:B------:R-:W-:Y:S01]  /*9f00*/  FMUL.FTZ R49, R44, R49 ;  /* 0x000000312c317220 */ /* 0x000fe20000410000 */
[----:B------:R-:W-:Y:S02]  /*9f10*/  HADD2.F32 R56, -RZ, R153.H1_H1 ;  /* 0x30000099ff387230 */ /* 0x000fe40000004100 */
[-C--:B------:R-:W-:Y:S01]  /*9f20*/  FFMA.FTZ R29, R31, R48.reuse, -R52 ;  /* 0x000000301f1d7223 */ /* 0x080fe20000010834 */
[----:B------:R-:W-:Y:S01]  /*9f30*/  FFMA.FTZ R31, R45, R48, R50 ;  /* 0x000000302d1f7223 */ /* 0x000fe20000010032 */
[----:B------:R-:W-:Y:S01]  /*9f40*/  FFMA.FTZ R46, R46, R47, R49 ;  /* 0x0000002f2e2e7223 */ /* 0x000fe20000010031 */
[----:B------:R-:W-:-:S02]  /*9f50*/  HADD2.F32 R45, -RZ, R35.H0_H0 ;  /* 0x20000023ff2d7230 */ /* 0x000fc40000004100 */
[----:B------:R-:W-:Y:S01]  /*9f60*/  FFMA.FTZ R44, R44, R47, -R51 ;  /* 0x0000002f2c2c7223 */ /* 0x000fe20000010833 */
[----:B------:R-:W-:Y:S01]  /*9f70*/  HADD2.F32 R50, -RZ, R35.H1_H1 ;  /* 0x30000023ff327230 */ /* 0x000fe20000004100 */
[----:B------:R-:W-:Y:S01]  /*9f80*/  SHF.R.U64 R42, R64, 0x10, R65 ;  /* 0x00000010402a7819 */ /* 0x000fe20000001241 */
[----:B------:R-:W-:Y:S02]  /*9f90*/  HADD2.F32 R49, -RZ, R66.H0_H0 ;  /* 0x20000042ff317230 */ /* 0x000fe40000004100 */
[--C-:B------:R-:W-:Y:S01]  /*9fa0*/  HADD2.F32 R35, -RZ, R33.reuse.H0_H0 ;  /* 0x20000021ff237230 */ /* 0x100fe20000004100 */
[----:B------:R-:W-:Y:S01]  /*9fb0*/  F2FP.F16.F32.PACK_AB R29, R44, R29 ;  /* 0x0000001d2c1d723e */ /* 0x000fe200000000ff */
[----:B------:R-:W-:Y:S02]  /*9fc0*/  HADD2.F32 R48, -RZ, R33.H1_H1 ;  /* 0x30000021ff307230 */ /* 0x000fe40000004100 */
[----:B------:R-:W-:Y:S01]  /*9fd0*/  FMUL.FTZ R51, R50, R49 ;  /* 0x0000003132337220 */ /* 0x000fe20000410000 */
[----:B------:R-:W-:-:S02]  /*9fe0*/  HADD2.F32 R52, -RZ, R151.H0_H0 ;  /* 0x20000097ff347230 */ /* 0x000fc40000004100 */
[----:B------:R-:W-:Y:S02]  /*9ff0*/  HADD2.F32 R47, -RZ, R54.H0_H0 ;  /* 0x20000036ff2f7230 */ /* 0x000fe40000004100 */
[-C--:B------:R-:W-:Y:S01]  /*a000*/  FMUL.FTZ R54, R45, R56.reuse ;  /* 0x000000382d367220 */ /* 0x080fe20000410000 */
[C---:B------:R-:W-:Y:S01]  /*a010*/  FMUL.FTZ R56, R35.reuse, R56 ;  /* 0x0000003823387220 */ /* 0x040fe20000410000 */
[C---:B------:R-:W-:Y:S01]  /*a020*/  FMUL.FTZ R49, R48.reuse, R49 ;  /* 0x0000003130317220 */ /* 0x040fe20000410000 */
[----:B------:R-:W-:Y:S02]  /*a030*/  HADD2.F32 R39, -RZ, R39.H0_H0 ;  /* 0x20000027ff277230 */ /* 0x000fe40000004100 */
[-C--:B------:R-:W-:Y:S01]  /*a040*/  FFMA.FTZ R33, R35, R52.reuse, -R54 ;  /* 0x0000003423217223 */ /* 0x080fe20000010836 */
[----:B------:R-:W-:Y:S01]  /*a050*/  FFMA.FTZ R35, R45, R52, R56 ;  /* 0x000000342d237223 */ /* 0x000fe20000010038 */
[-C--:B------:R-:W-:Y:S01]  /*a060*/  FFMA.FTZ R48, R48, R47.reuse, -R51 ;  /* 0x0000002f30307223 */ /* 0x080fe20000010833 */
[----:B------:R-:W-:Y:S01]  /*a070*/  FFMA.FTZ R50, R50, R47, R49 ;  /* 0x0000002f32327223 */ /* 0x000fe20000010031 */
[----:B------:R-:W-:-:S02]  /*a080*/  HADD2.F32 R45, -RZ, R32.H0_H0 ;  /* 0x20000020ff2d7230 */ /* 0x000fc40000004100 */
[----:B------:R-:W-:Y:S01]  /*a090*/  HADD2.F32 R47, -RZ, R32.H1_H1 ;  /* 0x30000020ff2f7230 */ /* 0x000fe20000004100 */
[----:B------:R-:W-:Y:S01]  /*a0a0*/  F2FP.F16.F32.PACK_AB R48, R48, R33 ;  /* 0x000000213030723e */ /* 0x000fe200000000ff */
[----:B------:R-:W-:Y:S01]  /*a0b0*/  HADD2.F32 R49, -RZ, R42.H0_H0 ;  /* 0x2000002aff317230 */ /* 0x000fe20000004100 */
[----:B------:R-:W-:Y:S01]  /*a0c0*/  F2FP.F16.F32.PACK_AB R33, R46, R31 ;  /* 0x0000001f2e21723e */ /* 0x000fe200000000ff */
[----:B------:R-:W-:Y:S01]  /*a0d0*/  HADD2.F32 R32, -RZ, R28.H1_H1 ;  /* 0x3000001cff207230 */ /* 0x000fe20000004100 */
[----:B------:R-:W-:Y:S01]  /*a0e0*/  F2FP.F16.F32.PACK_AB R35, R50, R35 ;  /* 0x000000233223723e */ /* 0x000fe200000000ff */
[----:B------:R-:W-:Y:S02]  /*a0f0*/  HADD2.F32 R154, -RZ, R154.H0_H0 ;  /* 0x2000009aff9a7230 */ /* 0x000fe40000004100 */
[-C--:B------:R-:W-:Y:S01]  /*a100*/  FMUL.FTZ R53, R47, R49.reuse ;  /* 0x000000312f357220 */ /* 0x080fe20000410000 */
[----:B------:R-:W-:Y:S02]  /*a110*/  HADD2.F32 R42, -RZ, R28.H0_H0 ;  /* 0x2000001cff2a7230 */ /* 0x000fe40000004100 */
[----:B------:R-:W-:Y:S01]  /*a120*/  FMUL.FTZ R52, R32, R49 ;  /* 0x0000003120347220 */ /* 0x000fe20000410000 */
[----:B------:R-:W-:-:S02]  /*a130*/  HADD2.F32 R152, -RZ, R152.H0_H0 ;  /* 0x20000098ff987230 */ /* 0x000fc40000004100 */
[-C--:B------:R-:W-:Y:S01]  /*a140*/  FFMA.FTZ R53, R32, R39.reuse, -R53 ;  /* 0x0000002720357223 */ /* 0x080fe20000010835 */
[-C--:B------:R-:W-:Y:S01]  /*a150*/  FMUL.FTZ R51, R45, R154.reuse ;  /* 0x0000009a2d337220 */ /* 0x080fe20000410000 */
[----:B------:R-:W-:Y:S01]  /*a160*/  FFMA.FTZ R47, R47, R39, R52 ;  /* 0x000000272f2f7223 */ /* 0x000fe20000010034 */
[----:B------:R-:W-:Y:S02]  /*a170*/  HADD2.F32 R39, -RZ, R34.H0_H0 ;  /* 0x20000022ff277230 */ /* 0x000fe40000004100 */
[C---:B------:R-:W-:Y:S01]  /*a180*/  FMUL.FTZ R154, R42.reuse, R154 ;  /* 0x0000009a2a9a7220 */ /* 0x040fe20000410000 */
[----:B------:R-:W-:Y:S02]  /*a190*/  HADD2.F32 R43, -RZ, R43.H0_H0 ;  /* 0x2000002bff2b7230 */ /* 0x000fe40000004100 */
[-C--:B------:R-:W-:Y:S01]  /*a1a0*/  FFMA.FTZ R28, R42, R152.reuse, -R51 ;  /* 0x000000982a1c7223 */ /* 0x080fe20000010833 */
[----:B------:R-:W-:Y:S02]  /*a1b0*/  HADD2.F32 R32, -RZ, R30.H0_H0 ;  /* 0x2000001eff207230 */ /* 0x000fe40000004100 */
[----:B------:R-:W-:Y:S01]  /*a1c0*/  FFMA.FTZ R154, R45, R152, R154 ;  /* 0x000000982d9a7223 */ /* 0x000fe2000001009a */
[----:B------:R-:W-:-:S02]  /*a1d0*/  HADD2.F32 R34, -RZ, R34.H1_H1 ;  /* 0x30000022ff227230 */ /* 0x000fc40000004100 */
[----:B------:R-:W-:Y:S01]  /*a1e0*/  HADD2.F32 R153, -RZ, R153.H0_H0 ;  /* 0x20000099ff997230 */ /* 0x000fe20000004100 */
[----:B------:R-:W-:Y:S01]  /*a1f0*/  F2FP.F16.F32.PACK_AB R28, R53, R28 ;  /* 0x0000001c351c723e */ /* 0x000fe200000000ff */
[----:B------:R-:W-:Y:S02]  /*a200*/  HADD2.F32 R30, -RZ, R30.H1_H1 ;  /* 0x3000001eff1e7230 */ /* 0x000fe40000004100 */
[----:B------:R-:W-:Y:S01]  /*a210*/  FMUL.FTZ R49, R34, R43 ;  /* 0x0000002b22317220 */ /* 0x000fe20000410000 */
[----:B------:R-:W-:Y:S02]  /*a220*/  HADD2.F32 R151, -RZ, R151.H1_H1 ;  /* 0x30000097ff977230 */ /* 0x000fe40000004100 */
[-C--:B------:R-:W-:Y:S01]  /*a230*/  FMUL.FTZ R45, R39, R153.reuse ;  /* 0x00000099272d7220 */ /* 0x080fe20000410000 */
[----:B------:R-:W-:Y:S02]  /*a240*/  HADD2.F32 R41, -RZ, R41.H0_H0 ;  /* 0x20000029ff297230 */ /* 0x000fe40000004100 */
[----:B------:R-:W-:Y:S01]  /*a250*/  FMUL.FTZ R42, R32, R153 ;  /* 0x00000099202a7220 */ /* 0x000fe20000410000 */
[----:B------:R-:W-:Y:S01]  /*a260*/  FMUL.FTZ R43, R30, R43 ;  /* 0x0000002b1e2b7220 */ /* 0x000fe20000410000 */
[-C--:B------:R-:W-:Y:S01]  /*a270*/  FFMA.FTZ R45, R32, R151.reuse, -R45 ;  /* 0x00000097202d7223 */ /* 0x080fe2000001082d */
[----:B------:R-:W-:Y:S01]  /*a280*/  F2FP.F16.F32.PACK_AB R32, R47, R154 ;  /* 0x0000009a2f20723e */ /* 0x000fe200000000ff */
[----:B------:R-:W-:Y:S01]  /*a290*/  FFMA.FTZ R42, R39, R151, R42 ;  /* 0x00000097272a7223 */ /* 0x000fe2000001002a */
[-C--:B------:R-:W-:Y:S01]  /*a2a0*/  FFMA.FTZ R30, R30, R41.reuse, -R49 ;  /* 0x000000291e1e7223 */ /* 0x080fe20000010831 */
[----:B------:R-:W-:Y:S01]  /*a2b0*/  FFMA.FTZ R43, R34, R41, R43 ;  /* 0x00000029222b7223 */ /* 0x000fe2000001002b */
[----:B------:R-:W-:-:S03]  /*a2c0*/  IMAD.MOV.U32 R31, RZ, RZ, R48 ;  /* 0x000000ffff1f7224 */ /* 0x000fc600078e0030 */
[----:B------:R-:W-:Y:S02]  /*a2d0*/  F2FP.F16.F32.PACK_AB R30, R30, R45 ;  /* 0x0000002d1e1e723e */ /* 0x000fe400000000ff */
[----:B------:R-:W-:-:S07]  /*a2e0*/  F2FP.F16.F32.PACK_AB R34, R43, R42 ;  /* 0x0000002a2b22723e */ /* 0x000fce00000000ff */
.L_x_1553:
[----:B------:R-:W-:Y:S05]  /*a2f0*/  BSYNC B1 ;  /* 0x0000000000017941 */ /* 0x000fea0003800000 */
.L_x_1552:
[----:B0-----:R0:W-:Y:S01]  /*a300*/  STG.E.128 desc[UR46][R36.64], R28 ;  /* 0x0000001c24007986 */ /* 0x0011e2000c101d2e */
[----:B------:R-:W-:-:S13]  /*a310*/  ISETP.GE.AND P3, PT, R38, R145, PT ;  /* 0x000000912600720c */ /* 0x000fda0003f66270 */
[----:B------:R-:W-:Y:S05]  /*a320*/  @P3 BRA `(.L_x_1502) ;  /* 0x0000000000fc3947 */ /* 0x000fea0003800000 */
[--C-:B------:R-:W-:Y:S02]  /*a330*/  IADD3 R124, P3, P4, R86, R124, R38.reuse ;  /* 0x0000007c567c7210 */ /* 0x100fe40007c7e026 */
[----:B------:R-:W-:-:S04]  /*a340*/  SHF.R.S32.HI R38, RZ, 0x1f, R38 ;  /* 0x0000001fff267819 */ /* 0x000fc80000011426 */
[----:B------:R-:W-:Y:S02]  /*a350*/  IADD3.X R40, R85, R40, R38, P3, P4 ;  /* 0x0000002855287210 */ /* 0x000fe40001fe8426 */
[----:B------:R-:W-:-:S04]  /*a360*/  LEA R114, P3, R124, R114, 0x1 ;  /* 0x000000727c727211 */ /* 0x000fc800078608ff */
[----:B------:R-:W-:-:S05]  /*a370*/  LEA.HI.X R115, R124, R115, R40, 0x1, P3 ;  /* 0x000000737c737211 */ /* 0x000fca00018f0c28 */
[----:B--2---:R2:W-:Y:S01]  /*a380*/  STG.E.128 desc[UR46][R114.64], R32 ;  /* 0x0000002072007986 */ /* 0x0045e2000c101d2e */
[----:B------:R-:W-:Y:S05]  /*a390*/  BRA `(.L_x_1502) ;  /* 0x0000000000e07947 */ /* 0x000fea0003800000 */
.L_x_1469:
[----:B------:R-:W2:Y:S02]  /*a3a0*/  LDL R28, [R1+0x38] ;  /* 0x00003800011c7983 */ /* 0x000ea40000100800 */
[----:B--2---:R-:W-:-:S13]  /*a3b0*/  R2UR UR4, R28 ;  /* 0x000000001c0472ca */ /* 0x004fda00000e0000 */
[----:B------:R-:W-:-:S06]  /*a3c0*/  UISETP.NE.AND UP0, UPT, UR4, 0x3, UPT ;  /* 0x000000030400788c */ /* 0x000fcc000bf05270 */
[----:B------:R-:W-:-:S13]  /*a3d0*/  PLOP3.LUT P2, PT, PT, PT, UP0, 0x80, 0x0 ;  /* 0x000000000000781c */ /* 0x000fda0003f4f008 */
[----:B------:R-:W-:Y:S05]  /*a3e0*/  @!P2 BRA `(.L_x_1554) ;  /* 0x000000000004a947 */ /* 0x000fea0003800000 */
[----:B------:R-:W-:Y:S01]  /*a3f0*/  BPT.TRAP 0x1 ;  /* 0x000000040000795c */ /* 0x000fe20000300000 */
.L_x_1554:
[----:B------:R-:W-:Y:S01]  /*a400*/  IMAD R3, R16, 0x8, R2 ;  /* 0x0000000810037824 */ /* 0x000fe200078e0202 */
[----:B------:R-:W-:Y:S01]  /*a410*/  SHF.L.U32 R0, R167, 0x1f, RZ ;  /* 0x0000001fa7007819 */ /* 0x000fe200000006ff */
[----:B------:R-:W-:Y:S01]  /*a420*/  IMAD R4, R24, -0x60, R25 ;  /* 0xffffffa018047824 */ /* 0x000fe200078e0219 */
[----:B------:R-:W-:Y:S02]  /*a430*/  BSSY B1, `(.L_x_1555) ;  /* 0x0000005000017945 */ /* 0x000fe40003800000 */
[----:B------:R-:W0:Y:S02]  /*a440*/  SYNCS.PHASECHK.TRANS64.TRYWAIT P4, [R3+URZ+0x2a890], R0 ;  /* 0x02a89000030075a7 */ /* 0x000e24000808017f */
[----:B------:R-:W-:-:S04]  /*a450*/  VIMNMX R4, R4, 0x60, PT ;  /* 0x0000006004047848 */ /* 0x000fc80003fe0100 */
[----:B------:R-:W-:Y:S01]  /*a460*/  ISETP.GE.AND P3, PT, R162, R4, PT ;  /* 0x00000004a200720c */ /* 0x000fe20003f66270 */
[----:B0-----:R-:W-:-:S12]  /*a470*/  @!P4 BRA `(.L_x_1556) ;  /* 0x0000020000a0c947 */ /* 0x001fd80003800000 */
.L_x_1930:
[----:B------:R-:W-:Y:S05]  /*a480*/  BSYNC B1 ;  /* 0x0000000000017941 */ /* 0x000fea0003800000 */
.L_x_1555:
[----:B------:R-:W-:Y:S04]  /*a490*/  BSSY B1, `(.L_x_1557) ;  /* 0x0000014000017945 */ /* 0x000fe80003800000 */
[----:B------:R-:W-:Y:S05]  /*a4a0*/  @P3 BRA `(.L_x_1558) ;  /* 0x0000000000483947 */ /* 0x000fea0003800000 */
[----:B------:R-:W-:Y:S02]  /*a4b0*/  ISETP.NE.AND P4, PT, R11, RZ, PT ;  /* 0x000000ff0b00720c */ /* 0x000fe40003f85270 */
[----:B------:R-:W-:-:S11]  /*a4c0*/  ISETP.NE.AND P3, PT, R10, RZ, PT ;  /* 0x000000ff0a00720c */ /* 0x000fd60003f65270 */
[----:B------:R-:W1:Y:S04]  /*a4d0*/  @P4 LDS.128 R28, [R39] ;  /* 0x00000000271c4984 */ /* 0x000e680000000c00 */
[----:B------:R-:W2:Y:S04]  /*a4e0*/  @P3 LDS.128 R32, [R38] ;  /* 0x0000000026203984 */ /* 0x000ea80000000c00 */
[----:B-1----:R-:W-:Y:S01]  /*a4f0*/  @P4 STG.E.128 desc[UR46][R40.64], R28 ;  /* 0x0000001c28004986 */ /* 0x002fe2000c101d2e */
[----:B------:R-:W-:-:S03]  /*a500*/  ISETP.NE.AND P4, PT, R9, RZ, PT ;  /* 0x000000ff0900720c */ /* 0x000fc60003f85270 */
[----:B--2---:R-:W-:Y:S01]  /*a510*/  @P3 STG.E.128 desc[UR46][R40.64+0x40], R32 ;  /* 0x0000402028003986 */ /* 0x004fe2000c101d2e */
[----:B------:R-:W-:-:S09]  /*a520*/  ISETP.NE.AND P3, PT, R8, RZ, PT ;  /* 0x000000ff0800720c */ /* 0x000fd20003f65270 */
[----:B------:R-:W1:Y:S04]  /*a530*/  @P4 LDS.128 R28, [R39+0x3000] ;  /* 0x00300000271c4984 */ /* 0x000e680000000c00 */
[----:B------:R-:W2:Y:S04]  /*a540*/  @P3 LDS.128 R32, [R38+0x3000] ;  /* 0x0030000026203984 */ /* 0x000ea80000000c00 */
[----:B-1----:R-:W-:Y:S01]  /*a550*/  @P4 STG.E.128 desc[UR46][R40.64+0x80], R28 ;  /* 0x0000801c28004986 */ /* 0x002fe2000c101d2e */
[----:B------:R-:W-:-:S03]  /*a560*/  ISETP.NE.AND P4, PT, R6, RZ, PT ;  /* 0x000000ff0600720c */ /* 0x000fc60003f85270 */
[----:B--2---:R-:W-:Y:S01]  /*a570*/  @P3 STG.E.128 desc[UR46][R40.64+0xc0], R32 ;  /* 0x0000c02028003986 */ /* 0x004fe2000c101d2e */
[----:B------:R-:W-:-:S09]  /*a580*/  ISETP.NE.AND P3, PT, R7, RZ, PT ;  /* 0x000000ff0700720c */ /* 0x000fd20003f65270 */
[----:B------:R-:W1:Y:S04]  /*a590*/  @P4 LDS.128 R32, [R38+0x6000] ;  /* 0x0060000026204984 */ /* 0x000e680000000c00 */
[----:B------:R-:W2:Y:S04]  /*a5a0*/  @P3 LDS.128 R28, [R39+0x6000] ;  /* 0x00600000271c3984 */ /* 0x000ea80000000c00 */
[----:B-1----:R1:W-:Y:S04]  /*a5b0*/  @P4 STG.E.128 desc[UR46][R40.64+0x140], R32 ;  /* 0x0001402028004986 */ /* 0x0023e8000c101d2e */
[----:B--2---:R1:W-:Y:S02]  /*a5c0*/  @P3 STG.E.128 desc[UR46][R40.64+0x100], R28 ;  /* 0x0001001c28003986 */ /* 0x0043e4000c101d2e */
.L_x_1558:
[----:B------:R-:W-:Y:S05]  /*a5d0*/  BSYNC B1 ;  /* 0x0000000000017941 */ /* 0x000fea0003800000 */
.L_x_1557:
[----:B------:R-:W-:-:S13]  /*a5e0*/  ISETP.GE.AND P3, PT, R189, R4, PT ;  /* 0x00000004bd00720c */ /* 0x000fda0003f66270 */
[----:B------:R-:W-:Y:S05]  /*a5f0*/  @P3 BRA `(.L_x_1502) ;  /* 0x0000000000483947 */ /* 0x000fea0003800000 */
[----:B------:R-:W-:Y:S02]  /*a600*/  ISETP.NE.AND P4, PT, R11, RZ, PT ;  /* 0x000000ff0b00720c */ /* 0x000fe40003f85270 */
[----:B------:R-:W-:-:S11]  /*a610*/  ISETP.NE.AND P3, PT, R9, RZ, PT ;  /* 0x000000ff0900720c */ /* 0x000fd60003f65270 */
[----:B-1----:R-:W1:Y:S04]  /*a620*/  @P4 LDS.128 R28, [R39+0x2000] ;  /* 0x00200000271c4984 */ /* 0x002e680000000c00 */
[----:B------:R-:W2:Y:S04]  /*a630*/  @P3 LDS.128 R32, [R39+0x5000] ;  /* 0x0050000027203984 */ /* 0x000ea80000000c00 */
        /* <DEDUP_REMOVED lines=14> */
.L_x_1502:
[----:B------:R-:W-:Y:S05]  /*a720*/  BSYNC B0 ;  /* 0x0000000000007941 */ /* 0x000fea0003800000 */
.L_x_1468:
        /* <DEDUP_REMOVED lines=17> */
.L_x_1560:
[----:B------:R-:W-:Y:S05]  /*a840*/  BSYNC B0 ;  /* 0x0000000000007941 */ /* 0x000fea0003800000 */
.L_x_1559:
[----:B------:R-:W1:Y:S01]  /*a850*/  SYNCS.PHASECHK.TRANS64.TRYWAIT P4, [R3+URZ+0x2a8b0], R0 ;  /* 0x02a8b000030075a7 */ /* 0x000e62000808017f */
[----:B0-----:R-:W-:Y:S01]  /*a860*/  IMAD R28, R16, 0x3000, R26 ;  /* 0x00003000101c7824 */ /* 0x001fe200078e021a */
[----:B------:R-:W-:Y:S01]  /*a870*/  ULDC.64 UR44, c[0x0][0x328] ;  /* 0x0000ca00002c7ab9 */ /* 0x000fe20000000a00 */
[----:B------:R-:W-:Y:S01]  /*a880*/  ULDC.64 UR60, c[0x0][0x318] ;  /* 0x0000c600003c7ab9 */ /* 0x000fe20000000a00 */
[----:B------:R-:W-:Y:S01]  /*a890*/  BSSY B0, `(.L_x_1561) ;  /* 0x0000004000007945 */ /* 0x000fe20003800000 */
[----:B------:R-:W-:Y:S01]  /*a8a0*/  ISETP.GE.AND P2, PT, R162, R4, PT ;  /* 0x00000004a200720c */ /* 0x000fe20003f46270 */
[----:B------:R-:W-:Y:S02]  /*a8b0*/  IMAD.IADD R29, R129, 0x1, R28 ;  /* 0x00000001811d7824 */ /* 0x000fe400078e021c */
[----:B-1----:R-:W-:Y:S10]  /*a8c0*/  @!P4 BRA `(.L_x_1562) ;  /* 0x000001fc00a0c947 */ /* 0x002ff40003800000 */
.L_x_1931:
[----:B------:R-:W-:Y:S05]  /*a8d0*/  BSYNC B0 ;  /* 0x0000000000007941 */ /* 0x000fea0003800000 */
.L_x_1561:
[----:B------:R-:W-:Y:S01]  /*a8e0*/  BSSY B0, `(.L_x_1563) ;  /* 0x000001a000007945 */ /* 0x000fe20003800000 */
[----:B0-----:R-:W-:Y:S02]  /*a8f0*/  IMAD R0, R28, 0x2, R118 ;  /* 0x000000021c007824 */ /* 0x001fe400078e0276 */
[----:B------:R-:W-:-:S04]  /*a900*/  IMAD.WIDE R36, R24, 0x60, R120 ;  /* 0x0000006018247825 */ /* 0x000fc800078e0278 */
[----:B------:R-:W-:Y:S01]  /*a910*/  IMAD R40, R29, 0x2, R118 ;  /* 0x000000021d287824 */ /* 0x000fe200078e0276 */
[----:B------:R-:W-:Y:S06]  /*a920*/  @P2 BRA `(.L_x_1564) ;  /* 0x0000000000542947 */ /* 0x000fec0003800000 */
[----:B------:R-:W-:Y:S01]  /*a930*/  IMAD R31, R37, UR44, RZ ;  /* 0x0000002c251f7c24 */ /* 0x000fe2000f8e02ff */
[----:B------:R-:W-:Y:S01]  /*a940*/  ULDC UR4, c[0x0][0x320] ;  /* 0x0000c80000047ab9 */ /* 0x000fe20000000800 */
[----:B------:R-:W-:Y:S01]  /*a950*/  IMAD.MOV.U32 R28, RZ, RZ, R88 ;  /* 0x000000ffff1c7224 */ /* 0x000fe200078e0058 */
[----:B------:R-:W-:Y:S01]  /*a960*/  ISETP.GE.AND P4, PT, R18, UR4, PT ;  /* 0x0000000412007c0c */ /* 0x000fe2000bf86270 */
[----:B------:R-:W-:Y:S02]  /*a970*/  IMAD.MOV.U32 R29, RZ, RZ, R5 ;  /* 0x000000ffff1d7224 */ /* 0x000fe400078e0005 */
[C---:B------:R-:W-:Y:S02]  /*a980*/  IMAD R31, R36.reuse, UR45, R31 ;  /* 0x0000002d241f7c24 */ /* 0x040fe4000f8e021f */
[----:B------:R-:W-:-:S04]  /*a990*/  IMAD.WIDE.U32 R28, R36, UR44, R28 ;  /* 0x0000002c241c7c25 */ /* 0x000fc8000f8e001c */
[----:B------:R-:W-:Y:S01]  /*a9a0*/  IMAD.IADD R29, R29, 0x1, R31 ;  /* 0x000000011d1d7824 */ /* 0x000fe200078e021f */
[----:B------:R-:W-:-:S04]  /*a9b0*/  LEA R38, P2, R28, UR60, 0x1 ;  /* 0x0000003c1c267c11 */ /* 0x000fc8000f8408ff */
[----:B------:R-:W-:Y:S02]  /*a9c0*/  LEA.HI.X R39, R28, UR61, R29, 0x1, P2 ;  /* 0x0000003d1c277c11 */ /* 0x000fe400090f0c1d */
[----:B------:R-:W-:Y:S01]  /*a9d0*/  ISETP.GE.AND P2, PT, R165, UR4, PT ;  /* 0x00000004a5007c0c */ /* 0x000fe2000bf46270 */
[----:B------:R-:W0:-:S12]  /*a9e0*/  @!P4 LDS.128 R28, [R0] ;  /* 0x00000000001cc984 */ /* 0x000e180000000c00 */
[----:B------:R-:W1:Y:S04]  /*a9f0*/  @!P2 LDS.128 R32, [R40] ;  /* 0x000000002820a984 */ /* 0x000e680000000c00 */
[----:B0-----:R-:W-:Y:S01]  /*aa00*/  @!P4 STG.E.128 desc[UR46][R38.64], R28 ;  /* 0x0000001c2600c986 */ /* 0x001fe2000c101d2e */
[----:B------:R-:W-:-:S03]  /*aa10*/  ISETP.GE.AND P4, PT, R166, UR4, PT ;  /* 0x00000004a6007c0c */ /* 0x000fc6000bf86270 */
[----:B-1----:R-:W-:Y:S01]  /*aa20*/  @!P2 STG.E.128 desc[UR46][R38.64+0x40], R32 ;  /* 0x000040202600a986 */ /* 0x002fe2000c101d2e */
[----:B------:R-:W-:-:S09]  /*aa30*/  ISETP.GE.AND P2, PT, R104, UR4, PT ;  /* 0x0000000468007c0c */ /* 0x000fd2000bf46270 */
[----:B------:R-:W0:Y:S04]  /*aa40*/  @!P4 LDS.128 R28, [R0+0x3000] ;  /* 0x00300000001cc984 */ /* 0x000e280000000c00 */
[----:B------:R-:W1:Y:S04]  /*aa50*/  @!P2 LDS.128 R32, [R40+0x3000] ;  /* 0x003000002820a984 */ /* 0x000e680000000c00 */
[----:B0-----:R0:W-:Y:S04]  /*aa60*/  @!P4 STG.E.128 desc[UR46][R38.64+0x80], R28 ;  /* 0x0000801c2600c986 */ /* 0x0011e8000c101d2e */
[----:B-1----:R0:W-:Y:S02]  /*aa70*/  @!P2 STG.E.128 desc[UR46][R38.64+0xc0], R32 ;  /* 0x0000c0202600a986 */ /* 0x0021e4000c101d2e */
.L_x_1564:
[----:B------:R-:W-:Y:S05]  /*aa80*/  BSYNC B0 ;  /* 0x0000000000007941 */ /* 0x000fea0003800000 */
.L_x_1563:
[----:B------:R-:W-:Y:S01]  /*aa90*/  ISETP.GE.AND P2, PT, R189, R4, PT ;  /* 0x00000004bd00720c */ /* 0x000fe20003f46270 */
[----:B------:R-:W-:-:S12]  /*aaa0*/  BSSY B0, `(.L_x_1565) ;  /* 0x0000018000007945 */ /* 0x000fd80003800000 */
[----:B------:R-:W-:Y:S05]  /*aab0*/  @P2 BRA `(.L_x_1566) ;  /* 0x0000000000582947 */ /* 0x000fea0003800000 */
[----:B0-----:R-:W-:Y:S01]  /*aac0*/  IADD3 R31, P2, R36, 0x40, RZ ;  /* 0x00000040241f7810 */ /* 0x001fe20007f5e0ff */
[----:B------:R-:W-:Y:S01]  /*aad0*/  IMAD.MOV.U32 R4, RZ, RZ, R88 ;  /* 0x000000ffff047224 */ /* 0x000fe200078e0058 */
[----:B------:R-:W-:Y:S02]  /*aae0*/  ULDC UR4, c[0x0][0x320] ;  /* 0x0000c80000047ab9 */ /* 0x000fe40000000800 */
[----:B------:R-:W-:Y:S01]  /*aaf0*/  IADD3.X R36, RZ, R37, RZ, P2, !PT ;  /* 0x00000025ff247210 */ /* 0x000fe200017fe4ff */
[----:B------:R-:W-:Y:S01]  /*ab00*/  IMAD.WIDE.U32 R28, R31, UR44, R4 ;  /* 0x0000002c1f1c7c25 */ /* 0x000fe2000f8e0004 */
[----:B------:R-:W-:-:S03]  /*ab10*/  ISETP.GE.AND P4, PT, R18, UR4, PT ;  /* 0x0000000412007c0c */ /* 0x000fc6000bf86270 */
[----:B------:R-:W-:-:S04]  /*ab20*/  IMAD R36, R36, UR44, RZ ;  /* 0x0000002c24247c24 */ /* 0x000fc8000f8e02ff */
[----:B------:R-:W-:Y:S01]  /*ab30*/  IMAD R31, R31, UR45, R36 ;  /* 0x0000002d1f1f7c24 */ /* 0x000fe2000f8e0224 */
[----:B------:R-:W-:-:S03]  /*ab40*/  LEA R36, P2, R28, UR60, 0x1 ;  /* 0x0000003c1c247c11 */ /* 0x000fc6000f8408ff */
[----:B------:R-:W-:-:S05]  /*ab50*/  IMAD.IADD R29, R29, 0x1, R31 ;  /* 0x000000011d1d7824 */ /* 0x000fca00078e021f */
[----:B------:R-:W-:Y:S02]  /*ab60*/  LEA.HI.X R37, R28, UR61, R29, 0x1, P2 ;  /* 0x0000003d1c257c11 */ /* 0x000fe400090f0c1d */
[----:B------:R-:W-:Y:S01]  /*ab70*/  ISETP.GE.AND P2, PT, R166, UR4, PT ;  /* 0x00000004a6007c0c */ /* 0x000fe2000bf46270 */
[----:B------:R-:W0:-:S12]  /*ab80*/  @!P4 LDS.128 R28, [R0+0x2000] ;  /* 0x00200000001cc984 */ /* 0x000e180000000c00 */
[----:B------:R-:W1:Y:S04]  /*ab90*/  @!P2 LDS.128 R32, [R0+0x5000] ;  /* 0x005000000020a984 */ /* 0x000e680000000c00 */
        /* <DEDUP_REMOVED lines=8> */
.L_x_1566:
[----:B------:R-:W-:Y:S05]  /*ac20*/  BSYNC B0 ;  /* 0x0000000000007941 */ /* 0x000fea0003800000 */
.L_x_1565:
[----:B------:R-:W-:Y:S01]  /*ac30*/  @!PT LDS RZ, [RZ] ;  /* 0x00000000fffff984 */ /* 0x000fe20000000800 */
[----:B------:R-:W-:Y:S01]  /*ac40*/  @!PT LDS RZ, [RZ] ;  /* 0x00000000fffff984 */ /* 0x000fe20000000800 */
[----:B------:R-:W-:Y:S01]  /*ac50*/  @!PT LDS RZ, [RZ] ;  /* 0x00000000fffff984 */ /* 0x000fe20000000800 */
[----:B------:R-:W-:Y:S01]  /*ac60*/  @!PT LDS RZ, [RZ] ;  /* 0x00000000fffff984 */ /* 0x000fe20000000800 */
[----:B------:R1:W-:Y:S06]  /*ac70*/  MEMBAR.ALL.CTA ;  /* 0x0000000000007992 */ /* 0x0003ec0000008000 */
[----:B-1----:R-:W1:Y:S01]  /*ac80*/  FENCE.VIEW.ASYNC.S ;  /* 0x00000000000073c6 */ /* 0x002e620000000000 */
[----:B------:R-:W-:Y:S01]  /*ac90*/  @!P3 VIADD R3, R3, 0x2a8c0 ;  /* 0x0002a8c00303b836 */ /* 0x000fe20000000000 */
[----:B-1----:R1:W-:Y:S01]  /*aca0*/  BAR.SYNC.DEFER_BLOCKING R222, 0x80 ;  /* 0x000200de0000751d */ /* 0x0023e20000010000 */
[----:B------:R-:W-:Y:S01]  /*acb0*/  LOP3.LUT P4, RZ, R17, 0x2, RZ, 0xc0, !PT ;  /* 0x0000000211ff7812 */ /* 0x000fe2000788c0ff */
[----:B------:R-:W-:-:S02]  /*acc0*/  VIADD R16, R16, 0x1 ;  /* 0x0000000110107836 */ /* 0x000fc40000000000 */
[----:B------:R-:W-:Y:S02]  /*acd0*/  @!P3 PRMT R3, RZ, 0x654, R3 ;  /* 0x00000654ff03b816 */ /* 0x000fe40000000003 */
[----:B------:R-:W-:Y:S02]  /*ace0*/  PLOP3.LUT P2, PT, PT, PT, PT, 0x8, 0x0 ;  /* 0x000000000000781c */ /* 0x000fe40003f4e170 */
[----:B------:R1:W-:Y:S01]  /*acf0*/  @!P3 SYNCS.ARRIVE.TRANS64.RED.A1T0 RZ, [R3+URZ], RZ ;  /* 0x000000ff03ffb9a7 */ /* 0x0003e2000810043f */
[----:B------:R-:W-:-:S04]  /*ad00*/  ISETP.NE.AND P3, PT, R16, 0x2, PT ;  /* 0x000000021000780c */ /* 0x000fc80003f65270 */
[----:B------:R-:W-:Y:S02]  /*ad10*/  SEL R0, RZ, 0x1, P3 ;  /* 0x00000001ff007807 */ /* 0x000fe40001800000 */
[----:B------:R-:W-:Y:S02]  /*ad20*/  SEL R16, R16, RZ, P3 ;  /* 0x000000ff10107207 */ /* 0x000fe40001800000 */
[----:B------:R-:W-:Y:S01]  /*ad30*/  LOP3.LUT R167, R167, R0, RZ, 0x3c, !PT ;  /* 0x00000000a7a77212 */ /* 0x000fe200078e3cff */
[----:B------:R-:W-:Y:S06]  /*ad40*/  @P4 BRA `(.L_x_1567) ;  /* 0xffffff8000a84947 */ /* 0x000fec000383ffff */
.L_x_1463:
[----:B------:R-:W3:Y:S01]  /*ad50*/  LDC R0, c[0x0][0x448] ;  /* 0x00011200ff007b82 */ /* 0x000ee20000000800 */
[----:B------:R-:W-:Y:S01]  /*ad60*/  IADD3 R7, R164, 0x1, -R163 ;  /* 0x00000001a4077810 */ /* 0x000fe20007ffe8a3 */
[----:B------:R-:W-:Y:S06]  /*ad70*/  BSSY B0, `(.L_x_1568) ;  /* 0x000000d000007945 */ /* 0x000fec0003800000 */
[----:B------:R-:W4:Y:S01]  /*ad80*/  LDC.64 R4, c[0x0][0x9e0] ;  /* 0x00027800ff047b82 */ /* 0x000f220000000a00 */
[----:B---3--:R-:W-:Y:S01]  /*ad90*/  ISETP.NE.AND P1, PT, R0, 0x1, PT ;  /* 0x000000010000780c */ /* 0x008fe20003f25270 */
[----:B------:R-:W-:Y:S01]  /*ada0*/  VIADD R0, R178, 0x7f ;  /* 0x0000007fb2007836 */ /* 0x000fe20000000000 */
[----:B----4-:R-:W-:-:S11]  /*adb0*/  ISETP.GE.AND P3, PT, R5, 0x1, PT ;  /* 0x000000010500780c */ /* 0x010fd60003f66270 */
[----:B-1----:R-:W1:Y:S08]  /*adc0*/  @P1 LDC R3, c[0x0][0x44c] ;  /* 0x00011300ff031b82 */ /* 0x002e700000000800 */
[----:B------:R-:W3:Y:S01]  /*add0*/  @P1 LDC R6, c[0x0][0x450] ;  /* 0x00011400ff061b82 */ /* 0x000ee20000000800 */
[----:B-1----:R-:W-:-:S05]  /*ade0*/  @P1 IMAD.HI.U32 R3, R0, R3, RZ ;  /* 0x0000000300031227 */ /* 0x002fca00078e00ff */
[----:B---3--:R-:W-:-:S05]  /*adf0*/  @P1 SHF.R.U32.HI R0, RZ, R6, R3 ;  /* 0x00000006ff001219 */ /* 0x008fca0000011603 */
[----:B------:R-:W-:Y:S01]  /*ae00*/  IMAD.IADD R3, R7, 0x1, R0 ;  /* 0x0000000107037824 */ /* 0x000fe200078e0200 */
[----:B------:R-:W-:Y:S06]  /*ae10*/  @P2 BRA `(.L_x_1569) ;  /* 0x0000000000082947 */ /* 0x000fec0003800000 */
[----:B------:R-:W1:Y:S02]  /*ae20*/  FENCE.VIEW.ASYNC.G ;  /* 0x00000000000073c6 */ /* 0x000e640000000100 */
[----:B-1----:R-:W-:Y:S06]  /*ae30*/  BAR.ARV 0xc, 0x180 ;  /* 0x0306000000007b1d */ /* 0x002fec0000002000 */
.L_x_1569:
[----:B------:R-:W-:Y:S05]  /*ae40*/  BSYNC B0 ;  /* 0x0000000000007941 */ /* 0x000fea0003800000 */
.L_x_1568:
[----:B------:R-:W-:Y:S01]  /*ae50*/  IMAD.IADD R4, R3, 0x1, R4 ;  /* 0x0000000103047824 */ /* 0x000fe200078e0204 */
[----:B------:R-:W-:Y:S06]  /*ae60*/  @!P3 BRA `(.L_x_1570) ;  /* 0x000000000048b947 */ /* 0x000fec0003800000 */
[C---:B------:R-:W-:Y:S01]  /*ae70*/  ISETP.GT.AND P0, PT, R3.reuse, RZ, PT ;  /* 0x000000ff0300720c */ /* 0x040fe20003f04270 */
[----:B------:R-:W-:Y:S01]  /*ae80*/  BSSY B0, `(.L_x_1571) ;  /* 0x000000e000007945 */ /* 0x000fe20003800000 */
[----:B------:R-:W-:-:S11]  /*ae90*/  VIADD R0, R3, 0xffffffff ;  /* 0xffffffff03007836 */ /* 0x000fd60000000000 */
[----:B------:R-:W-:Y:S05]  /*aea0*/  @P0 BRA `(.L_x_1572) ;  /* 0x00000000001c0947 */ /* 0x000fea0003800000 */
[----:B------:R-:W-:Y:S01]  /*aeb0*/  ISETP.NE.AND P0, PT, R5, 0x1, PT ;  /* 0x000000010500780c */ /* 0x000fe20003f05270 */
[----:B------:R-:W-:-:S12]  /*aec0*/  IMAD.MOV R3, RZ, RZ, -R3 ;  /* 0x000000ffff037224 */ /* 0x000fd800078e0a03 */
[----:B------:R-:W1:Y:S02]  /*aed0*/  @P0 LDC.64 R6, c[0x0][0x9e8] ;  /* 0x00027a00ff060b82 */ /* 0x000e640000000a00 */
[----:B-1----:R-:W-:-:S05]  /*aee0*/  @P0 IMAD.HI.U32 R0, R3, R6, RZ ;  /* 0x0000000603000227 */ /* 0x002fca00078e00ff */
[----:B------:R-:W-:-:S04]  /*aef0*/  @P0 SHF.R.U32.HI R3, RZ, R7, R0 ;  /* 0x00000007ff030219 */ /* 0x000fc80000011600 */
[----:B------:R-:W-:Y:S01]  /*af00*/  LOP3.LUT R0, RZ, R3, RZ, 0x33, !PT ;  /* 0x00000003ff007212 */ /* 0x000fe200078e33ff */
[----:B------:R-:W-:Y:S06]  /*af10*/  BRA `(.L_x_1573) ;  /* 0x0000000000107947 */ /* 0x000fec0003800000 */
.L_x_1572:
[----:B------:R-:W-:-:S13]  /*af20*/  ISETP.NE.AND P0, PT, R5, 0x1, PT ;  /* 0x000000010500780c */ /* 0x000fda0003f05270 */
[----:B------:R-:W1:Y:S02]  /*af30*/  @P0 LDC.64 R6, c[0x0][0x9e8] ;  /* 0x00027a00ff060b82 */ /* 0x000e640000000a00 */
[----:B-1----:R-:W-:-:S05]  /*af40*/  @P0 IMAD.HI.U32 R6, R0, R6, RZ ;  /* 0x0000000600060227 */ /* 0x002fca00078e00ff */
[----:B------:R-:W-:-:S07]  /*af50*/  @P0 SHF.R.U32.HI R0, RZ, R7, R6 ;  /* 0x00000007ff000219 */ /* 0x000fce0000011606 */
.L_x_1573:
[----:B------:R-:W-:Y:S05]  /*af60*/  BSYNC B0 ;  /* 0x0000000000007941 */ /* 0x000fea0003800000 */
.L_x_1571:
[----:B------:R-:W-:-:S05]  /*af70*/  IMAD R3, R0, R5, R5 ;  /* 0x0000000500037224 */ /* 0x000fca00078e0205 */
[----:B------:R-:W-:-:S07]  /*af80*/  VIMNMX R4, R4, R3, PT ;  /* 0x0000000304047248 */ /* 0x000fce0003fe0100 */
.L_x_1570:
[----:B------:R-:W1:Y:S01]  /*af90*/  @P1 LDC R3, c[0x0][0x44c] ;  /* 0x00011300ff031b82 */ /* 0x000e620000000800 */
[----:B------:R-:W-:Y:S01]  /*afa0*/  VIADD R4, R4, 0x5f ;  /* 0x0000005f04047836 */ /* 0x000fe20000000000 */
[----:B------:R-:W-:Y:S01]  /*afb0*/  MOV R7, R178 ;  /* 0x000000b200077202 */ /* 0x000fe20000000f00 */
[----:B------:R-:W-:Y:S02]  /*afc0*/  ULDC UR4, c[0x0][0x9dc] ;  /* 0x0002770000047ab9 */ /* 0x000fe40000000800 */
[----:B------:R-:W-:-:S03]  /*afd0*/  IMAD.HI R4, R4, 0x2aaaaaab, RZ ;  /* 0x2aaaaaab04047827 */ /* 0x000fc600078e02ff */
[----:B------:R-:W3:Y:S01]  /*afe0*/  @P1 LDC R9, c[0x0][0x450] ;  /* 0x00011400ff091b82 */ /* 0x000ee20000000800 */
[----:B-1----:R-:W-:Y:S01]  /*aff0*/  @P1 IMAD.HI.U32 R0, R178, R3, RZ ;  /* 0x00000003b2001227 */ /* 0x002fe200078e00ff */
[----:B------:R-:W-:-:S04]  /*b000*/  SHF.R.U32.HI R3, RZ, 0x1f, R4 ;  /* 0x0000001fff037819 */ /* 0x000fc80000011604 */
[----:B------:R-:W-:Y:S02]  /*b010*/  LEA.HI.SX32 R4, R4, R3, 0x1c ;  /* 0x0000000304047211 */ /* 0x000fe400078fe2ff */
[----:B---3--:R-:W-:Y:S02]  /*b020*/  @P1 SHF.R.U32.HI R7, RZ, R9, R0 ;  /* 0x00000009ff071219 */ /* 0x008fe40000011600 */
        /* <DEDUP_REMOVED lines=9> */
[----:B------:R-:W1:Y:S02]  /*b0c0*/  @P0 LDC.64 R8, c[0x0][0x9e8] ;  /* 0x00027a00ff080b82 */ /* 0x000e640000000a00 */
[----:B-1----:R-:W-:-:S05]  /*b0d0*/  @P0 IMAD.HI.U32 R0, R7, R8, RZ ;  /* 0x0000000807000227 */ /* 0x002fca00078e00ff */
[----:B------:R-:W-:-:S04]  /*b0e0*/  @P0 SHF.R.U32.HI R7, RZ, R9, R0 ;  /* 0x00000009ff070219 */ /* 0x000fc80000011600 */
[----:B------:R-:W-:Y:S01]  /*b0f0*/  LOP3.LUT R0, RZ, R7, RZ, 0x33, !PT ;  /* 0x00000007ff007212 */ /* 0x000fe200078e33ff */
[----:B------:R-:W-:Y:S06]  /*b100*/  BRA `(.L_x_1577) ;  /* 0x0000000000107947 */ /* 0x000fec0003800000 */
.L_x_1576:
[----:B------:R-:W-:-:S13]  /*b110*/  ISETP.NE.AND P0, PT, R5, 0x1, PT ;  /* 0x000000010500780c */ /* 0x000fda0003f05270 */
[----:B------:R-:W1:Y:S02]  /*b120*/  @P0 LDC.64 R6, c[0x0][0x9e8] ;  /* 0x00027a00ff060b82 */ /* 0x000e640000000a00 */
[----:B-1----:R-:W-:-:S05]  /*b130*/  @P0 IMAD.HI.U32 R4, R0, R6, RZ ;  /* 0x0000000600040227 */ /* 0x002fca00078e00ff */
[----:B------:R-:W-:-:S07]  /*b140*/  @P0 SHF.R.U32.HI R0, RZ, R7, R4 ;  /* 0x00000007ff000219 */ /* 0x000fce0000011604 */
.L_x_1577:
[----:B------:R-:W-:Y:S05]  /*b150*/  BSYNC B0 ;  /* 0x0000000000007941 */ /* 0x000fea0003800000 */
.L_x_1575:
[----:B------:R-:W-:-:S05]  /*b160*/  IMAD R0, R0, R5, RZ ;  /* 0x0000000500007224 */ /* 0x000fca00078e02ff */
[----:B------:R-:W-:-:S07]  /*b170*/  VIMNMX R3, R3, R0, !PT ;  /* 0x0000000003037248 */ /* 0x000fce0007fe0100 */
.L_x_1574:
[----:B------:R-:W-:Y:S01]  /*b180*/  IMAD.HI R3, R3, 0x2aaaaaab, RZ ;  /* 0x2aaaaaab03037827 */ /* 0x000fe200078e02ff */
[----:B------:R-:W-:Y:S04]  /*b190*/  BSSY B0, `(.L_x_1578) ;  /* 0x0000026000007945 */ /* 0x000fe80003800000 */
        /* <DEDUP_REMOVED lines=11> */
[----:B------:R-:W1:Y:S01]  /*b250*/  I2F.RP R3, R6 ;  /* 0x0000000600037306 */ /* 0x000e620000209400 */
[----:B------:R-:W-:Y:S02]  /*b260*/  IABS R10, R11 ;  /* 0x0000000b000a7213 */ /* 0x000fe40000000000 */
[----:B------:R-:W-:-:S05]  /*b270*/  IMAD.IADD R0, R0, 0x1, -R9 ;  /* 0x0000000100007824 */ /* 0x000fca00078e0a09 */
[----:B------:R-:W-:Y:S02]  /*b280*/  IABS R8, R0 ;  /* 0x0000000000087213 */ /* 0x000fe40000000000 */
[----:B------:R-:W-:-:S04]  /*b290*/  LOP3.LUT R0, R0, R11, RZ, 0x3c, !PT ;  /* 0x0000000b00007212 */ /* 0x000fc800078e3cff */
[----:B------:R-:W-:Y:S01]  /*b2a0*/  ISETP.GE.AND P2, PT, R0, RZ, PT ;  /* 0x000000ff0000720c */ /* 0x000fe20003f46270 */
[----:B-1----:R-:W1:Y:S02]  /*b2b0*/  MUFU.RCP R3, R3 ;  /* 0x0000000300037308 */ /* 0x002e640000001000 */
[----:B-1----:R-:W-:Y:S02]  /*b2c0*/  VIADD R4, R3, 0xffffffe ;  /* 0x0ffffffe03047836 */ /* 0x002fe40000000000 */
[----:B------:R-:W-:-:S04]  /*b2d0*/  IMAD.MOV R3, RZ, RZ, -R10 ;  /* 0x000000ffff037224 */ /* 0x000fc800078e0a0a */
[----:B------:R1:W3:Y:S02]  /*b2e0*/  F2I.FTZ.U32.TRUNC.NTZ R5, R4 ;  /* 0x0000000400057305 */ /* 0x0002e4000021f000 */
[----:B-1----:R-:W-:Y:S02]  /*b2f0*/  IMAD.MOV.U32 R4, RZ, RZ, RZ ;  /* 0x000000ffff047224 */ /* 0x002fe400078e00ff */
[----:B---3--:R-:W-:-:S04]  /*b300*/  IMAD.MOV R7, RZ, RZ, -R5 ;  /* 0x000000ffff077224 */ /* 0x008fc800078e0a05 */
[----:B------:R-:W-:-:S04]  /*b310*/  IMAD R7, R7, R6, RZ ;  /* 0x0000000607077224 */ /* 0x000fc800078e02ff */
[----:B------:R-:W-:-:S04]  /*b320*/  IMAD.HI.U32 R5, R5, R7, R4 ;  /* 0x0000000705057227 */ /* 0x000fc800078e0004 */
[----:B------:R-:W-:-:S04]  /*b330*/  IMAD.MOV.U32 R4, RZ, RZ, R8 ;  /* 0x000000ffff047224 */ /* 0x000fc800078e0008 */
        /* <DEDUP_REMOVED lines=11> */
.L_x_1579:
[----:B------:R-:W-:Y:S05]  /*b3f0*/  BSYNC B0 ;  /* 0x0000000000007941 */ /* 0x000fea0003800000 */
.L_x_1578:
[-C--:B------:R-:W-:Y:S01]  /*b400*/  IMAD R180, R190, R3.reuse, R9 ;  /* 0x00000003beb47224 */ /* 0x080fe200078e0209 */
        /* <DEDUP_REMOVED lines=28> */
[----:B0-----:R-:W-:Y:S02]  /*b5d0*/  CS2R R38, SRZ ;  /* 0x0000000000267805 */ /* 0x001fe4000001ff00 */
[----:B--2---:R-:W-:-:S02]  /*b5e0*/  CS2R R36, SRZ ;  /* 0x0000000000247805 */ /* 0x004fc4000001ff00 */
[----:B------:R-:W-:Y:S02]  /*b5f0*/  CS2R R100, SRZ ;  /* 0x0000000000647805 */ /* 0x000fe4000001ff00 */
[----:B------:R-:W-:Y:S02]  /*b600*/  CS2R R92, SRZ ;  /* 0x00000000005c7805 */ /* 0x000fe4000001ff00 */
[----:B------:R-:W-:Y:S02]  /*b610*/  CS2R R98, SRZ ;  /* 0x0000000000627805 */ /* 0x000fe4000001ff00 */
[----:B------:R-:W-:Y:S02]  /*b620*/  CS2R R90, SRZ ;  /* 0x00000000005a7805 */ /* 0x000fe4000001ff00 */
[----:B------:R-:W-:Y:S02]  /*b630*/  CS2R R96, SRZ ;  /* 0x0000000000607805 */ /* 0x000fe4000001ff00 */
[----:B------:R-:W-:Y:S01]  /*b640*/  CS2R R88, SRZ ;  /* 0x0000000000587805 */ /* 0x000fe2000001ff00 */
[----:B------:R-:W-:Y:S06]  /*b650*/  @!P1 BRA `(.L_x_1580) ;  /* 0x00000130006c9947 */ /* 0x000fec0003800000 */
[----:B------:R-:W2:Y:S04]  /*b660*/  LDL R0, [R1+0x80] ;  /* 0x0000800001007983 */ /* 0x000ea80000100800 */
[----:B------:R-:W3:Y:S04]  /*b670*/  LDL R4, [R1+0x7c] ;  /* 0x00007c0001047983 */ /* 0x000ee80000100800 */
[----:B--2---:R-:W0:Y:S01]  /*b680*/  SHFL.IDX PT, R0, R0, RZ, 0x1f ;  /* 0x00001fff00007589 */ /* 0x004e2200000e0000 */
[----:B---3--:R-:W-:-:S13]  /*b690*/  R2UR UR4, R4 ;  /* 0x00000000040472ca */ /* 0x008fda00000e0000 */
[----:B------:R-:W-:Y:S01]  /*b6a0*/  ULOP3.LUT UP0, URZ, UR4, 0x1bf, URZ, 0xc0, !UPT ;  /* 0x000001bf043f7892 */ /* 0x000fe2000f80c03f */
[----:B0-----:R-:W-:-:S04]  /*b6b0*/  LEA.HI R3, R0, R0, RZ, 0x1 ;  /* 0x0000000000037211 */ /* 0x001fc800078f08ff */
[----:B------:R-:W-:Y:S02]  /*b6c0*/  LOP3.LUT R3, R3, 0x1e, RZ, 0xc0, !PT ;  /* 0x0000001e03037812 */ /* 0x000fe400078ec0ff */
[----:B------:R-:W-:-:S03]  /*b6d0*/  PLOP3.LUT P0, PT, PT, PT, UP0, 0x80, 0x0 ;  /* 0x000000000000781c */ /* 0x000fc60003f0f008 */
[----:B------:R-:W-:-:S05]  /*b6e0*/  IMAD.IADD R3, R0, 0x1, -R3 ;  /* 0x0000000100037824 */ /* 0x000fca00078e0a03 */
[----:B------:R-:W-:-:S04]  /*b6f0*/  LEA R3, R3, UR4, 0xd ;  /* 0x0000000403037c11 */ /* 0x000fc8000f8e68ff */
[----:B------:R-:W-:-:S04]  /*b700*/  SHF.R.U32.HI R3, RZ, 0x4, R3 ;  /* 0x00000004ff037819 */ /* 0x000fc80000011603 */
[----:B------:R-:W-:Y:S01]  /*b710*/  LOP3.LUT R68, R3, 0x3fff, RZ, 0xc0, !PT ;  /* 0x00003fff03447812 */ /* 0x000fe200078ec0ff */
[----:B------:R-:W-:Y:S06]  /*b720*/  @!P0 BRA `(.L_x_1581) ;  /* 0x0000000000408947 */ /* 0x000fec0003800000 */
[----:B------:R-:W-:Y:S01]  /*b730*/  MOV R0, 0x0 ;  /* 0x0000000000007802 */ /* 0x000fe20000000f00 */
[----:B------:R-:W-:Y:S01]  /*b740*/  ULDC.64 UR4, c[0x4][0x118] ;  /* 0x0100460000047ab9 */ /* 0x000fe20000000a00 */
[----:B------:R-:W-:Y:S01]  /*b750*/  ULDC.64 UR6, c[0x4][0x38] ;  /* 0x01000e0000067ab9 */ /* 0x000fe20000000a00 */
[----:B------:R-:W-:Y:S01]  /*b760*/  IMAD.U32 R4, RZ, RZ, UR4 ;  /* 0x00000004ff047e24 */ /* 0x000fe2000f8e00ff */
[----:B------:R0:W1:Y:S01]  /*b770*/  LDC.64 R14, c[0x4][R0] ;  /* 0x01000000000e7b82 */ /* 0x0000620000000a00 */
[----:B------:R-:W-:Y:S01]  /*b780*/  IMAD.U32 R5, RZ, RZ, UR5 ;  /* 0x00000005ff057e24 */ /* 0x000fe2000f8e00ff */
[----:B------:R-:W-:Y:S01]  /*b790*/  ULDC.64 UR4, c[0x4][0x120] ;  /* 0x0100480000047ab9 */ /* 0x000fe20000000a00 */
        /* <DEDUP_REMOVED lines=8> */
[----:B-1---5:R-:W-:Y:S05]  /*b820*/  CALL.ABS.NOINC R14 ;  /* 0x000000000e007343 */ /* 0x022fea0003c00000 */
.L_x_1581:
[----:B------:R-:W-:Y:S02]  /*b830*/  ULDC UR4, c[0x0][0x3f4] ;  /* 0x0000fd0000047ab9 */ /* 0x000fe40000000800 */
[----:B------:R-:W-:-:S13]  /*b840*/  ISETP.LT.AND P0, PT, RZ, UR4, PT ;  /* 0x00000004ff007c0c */ /* 0x000fda000bf01270 */
[----:B------:R-:W-:Y:S05]  /*b850*/  @P0 BRA `(.L_x_1582) ;  /* 0x00000000003c0947 */ /* 0x000fea0003800000 */
[----:B------:R-:W-:-:S04]  /*b860*/  LEA.HI R0, R188, R188, RZ, 0x1 ;  /* 0x000000bcbc007211 */ /* 0x000fc800078f08ff */
[----:B------:R-:W-:-:S05]  /*b870*/  LOP3.LUT R3, R0, 0xfffffffe, RZ, 0xc0, !PT ;  /* 0xfffffffe00037812 */ /* 0x000fca00078ec0ff */
[----:B------:R-:W-:-:S05]  /*b880*/  IMAD.IADD R3, R188, 0x1, -R3 ;  /* 0x00000001bc037824 */ /* 0x000fca00078e0a03 */
[----:B------:R-:W-:-:S04]  /*b890*/  SHF.L.U32 R3, R3, 0x1f, RZ ;  /* 0x0000001f03037819 */ /* 0x000fc800000006ff */
[----:B------:R0:W1:Y:S03]  /*b8a0*/  SYNCS.PHASECHK.TRANS64.TRYWAIT P0, [R2+URZ+0x2a800], R3 ;  /* 0x02a80003020075a7 */ /* 0x000066000800017f */
[----:B-1----:R-:W-:Y:S05]  /*b8b0*/  @!P0 NANOSLEEP.SYNCS 0x989680 ;  /* 0x009896800000895d */ /* 0x002fea0003900000 */
[----:B------:R-:W1:Y:S01]  /*b8c0*/  @!P0 SYNCS.PHASECHK.TRANS64 P0, [R2+URZ+0x2a800], R3 ;  /* 0x02a80003020085a7 */ /* 0x000e62000800007f */
[----:B------:R-:W-:Y:S04]  /*b8d0*/  BSSY B0, `(.L_x_1583) ;  /* 0x0000006000007945 */ /* 0x000fe80003800000 */
[----:B-1----:R-:W-:Y:S05]  /*b8e0*/  @P0 BRA `(.L_x_1584) ;  /* 0x0000000000100947 */ /* 0x002fea0003800000 */
.L_x_1585:
[----:B-1----:R1:W2:Y:S02]  /*b8f0*/  SYNCS.PHASECHK.TRANS64.TRYWAIT P0, [R2+URZ+0x2a800], R3 ;  /* 0x02a80003020075a7 */ /* 0x0022a4000800017f */
[----:B--2---:R-:W-:Y:S05]  /*b900*/  @!P0 NANOSLEEP.SYNCS 0x989680 ;  /* 0x009896800000895d */ /* 0x004fea0003900000 */
[----:B------:R-:W2:Y:S02]  /*b910*/  @!P0 SYNCS.PHASECHK.TRANS64 P0, [R2+URZ+0x2a800], R3 ;  /* 0x02a80003020085a7 */ /* 0x000ea4000800007f */
[----:B--2---:R-:W-:Y:S05]  /*b920*/  @!P0 BRA `(.L_x_1585) ;  /* 0xfffffffc00f08947 */ /* 0x004fea000383ffff */
.L_x_1584:
[----:B------:R-:W-:Y:S05]  /*b930*/  BSYNC B0 ;  /* 0x0000000000007941 */ /* 0x000fea0003800000 */
.L_x_1583:
[----:B------:R-:W-:Y:S05]  /*b940*/  BRA `(.L_x_1586) ;  /* 0x0000006c00107947 */ /* 0x000fea0003800000 */
.L_x_1582:
[----:B------:R-:W2:Y:S01]  /*b950*/  LDL R0, [R1+0x7c] ;  /* 0x00007c0001007983 */ /* 0x000ea20000100800 */
[----:B------:R-:W-:Y:S01]  /*b960*/  ULDC.64 UR6, c[0x0][0x408] ;  /* 0x0001020000067ab9 */ /* 0x000fe20000000a00 */
[----:B--2---:R-:W-:Y:S02]  /*b970*/  R2UR UR4, R0 ;  /* 0x00000000000472ca */ /* 0x004fe400000e0000 */
[----:B-----5:R-:W-:-:S05]  /*b980*/  SHF.R.S32.HI R0, RZ, 0x1f, R144 ;  /* 0x0000001fff007819 */ /* 0x020fca0000011490 */
[----:B------:R-:W-:-:S04]  /*b990*/  IMAD R5, R0, UR6, RZ ;  /* 0x0000000600057c24 */ /* 0x000fc8000f8e02ff */
[----:B------:R-:W-:Y:S02]  /*b9a0*/  IMAD R5, R144, UR7, R5 ;  /* 0x0000000790057c24 */ /* 0x000fe4000f8e0205 */
[----:B------:R-:W-:-:S03]  /*b9b0*/  ULOP3.LUT UP0, URZ, UR4, 0x3ff, URZ, 0xc0, !UPT ;  /* 0x000003ff043f7892 */ /* 0x000fc6000f80c03f */
[----:B------:R-:W-:Y:S02]  /*b9c0*/  ULDC.64 UR4, c[0x0][0x3f8] ;  /* 0x0000fe0000047ab9 */ /* 0x000fe40000000a00 */
[----:B------:R-:W-:Y:S01]  /*b9d0*/  IMAD R3, R0, UR4, RZ ;  /* 0x0000000400037c24 */ /* 0x000fe2000f8e02ff */
[----:B------:R-:W-:Y:S01]  /*b9e0*/  PLOP3.LUT P0, PT, PT, PT, UP0, 0x80, 0x0 ;  /* 0x000000000000781c */ /* 0x000fe20003f0f008 */
[----:B------:R-:W-:-:S04]  /*b9f0*/  IMAD.WIDE.U32 R24, R144, UR4, RZ ;  /* 0x0000000490187c25 */ /* 0x000fc8000f8e00ff */
[C---:B------:R-:W-:Y:S02]  /*ba00*/  IMAD R3, R144.reuse, UR5, R3 ;  /* 0x0000000590037c24 */ /* 0x040fe4000f8e0203 */
[----:B------:R-:W-:-:S04]  /*ba10*/  IMAD.WIDE.U32 R144, R144, UR6, RZ ;  /* 0x0000000690907c25 */ /* 0x000fc8000f8e00ff */
[----:B------:R-:W-:Y:S02]  /*ba20*/  IMAD.IADD R27, R3, 0x1, R25 ;  /* 0x00000001031b7824 */ /* 0x000fe400078e0219 */
[----:B------:R-:W-:Y:S01]  /*ba30*/  IMAD.IADD R29, R5, 0x1, R145 ;  /* 0x00000001051d7824 */ /* 0x000fe200078e0291 */
        /* <DEDUP_REMOVED lines=9> */
[----:B------:R-:W-:Y:S02]  /*bad0*/  IMAD.U32 R10, RZ, RZ, UR6 ;  /* 0x00000006ff0a7e24 */ /* 0x000fe4000f8e00ff */
[----:B------:R-:W-:-:S02]  /*bae0*/  IMAD.U32 R6, RZ, RZ, UR4 ;  /* 0x00000004ff067e24 */ /* 0x000fc4000f8e00ff */
[----:B------:R-:W-:Y:S02]  /*baf0*/  IMAD.U32 R7, RZ, RZ, UR5 ;  /* 0x00000005ff077e24 */ /* 0x000fe4000f8e00ff */
[----:B------:R-:W-:Y:S02]  /*bb00*/  IMAD.MOV.U32 R8, RZ, RZ, 0x70 ;  /* 0x00000070ff087424 */ /* 0x000fe400078e00ff */
[----:B------:R-:W-:Y:S02]  /*bb10*/  IMAD.MOV.U32 R12, RZ, RZ, 0x1 ;  /* 0x00000001ff0c7424 */ /* 0x000fe400078e00ff */
[----:B------:R-:W-:-:S07]  /*bb20*/  IMAD.MOV.U32 R13, RZ, RZ, RZ ;  /* 0x000000ffff0d7224 */ /* 0x000fce00078e00ff */
[----:B------:R-:W-:-:S07]  /*bb30*/  LEPC R20, `(.L_x_1587) ;  /* 0x000000001014794e */ /* 0x000fce0000000000 */
[----:B0-----:R-:W-:Y:S05]  /*bb40*/  CALL.ABS.NOINC R14 ;  /* 0x000000000e007343 */ /* 0x001fea0003c00000 */
.L_x_1587:
[----:B------:R-:W-:Y:S01]  /*bb50*/  ULDC.U8 UR4, c[0x0][0x410] ;  /* 0x0001040000047ab9 */ /* 0x000fe20000000000 */
[----:B------:R-:W-:Y:S01]  /*bb60*/  BSSY B0, `(.L_x_1588) ;  /* 0x000069a000007945 */ /* 0x000fe20003800000 */
[----:B------:R-:W-:Y:S01]  /*bb70*/  ISETP.NE.AND P0, PT, RZ, UR4, PT ;  /* 0x00000004ff007c0c */ /* 0x000fe2000bf05270 */
[----:B------:R-:W-:-:S12]  /*bb80*/  IMAD.IADD R64, R162, 0x1, R178 ;  /* 0x00000001a2407824 */ /* 0x000fd800078e02b2 */
[----:B------:R-:W-:Y:S05]  /*bb90*/  @!P0 BRA `(.L_x_1589) ;  /* 0x0000003400688947 */ /* 0x000fea0003800000 */
[----:B------:R-:W0:Y:S01]  /*bba0*/  LDC R20, c[0x0][0x448] ;  /* 0x00011200ff147b82 */ /* 0x000e220000000800 */
[----:B------:R-:W-:Y:S01]  /*bbb0*/  IMAD R3, R191, 0x40, R64 ;  /* 0x00000040bf037824 */ /* 0x000fe200078e0240 */
[----:B------:R-:W-:Y:S01]  /*bbc0*/  ULDC.64 UR4, c[0x0][0x3f8] ;  /* 0x0000fe0000047ab9 */ /* 0x000fe20000000a00 */
[----:B------:R-:W-:Y:S01]  /*bbd0*/  ULDC.64 UR6, c[0x0][0x408] ;  /* 0x0001020000067ab9 */ /* 0x000fe20000000a00 */
[----:B------:R-:W-:Y:S02]  /*bbe0*/  IMAD.MOV.U32 R4, RZ, RZ, R24 ;  /* 0x000000ffff047224 */ /* 0x000fe400078e0018 */
[----:B------:R-:W-:Y:S02]  /*bbf0*/  IMAD.MOV.U32 R6, RZ, RZ, R144 ;  /* 0x000000ffff067224 */ /* 0x000fe400078e0090 */
[----:B------:R-:W-:Y:S01]  /*bc00*/  IMAD.MOV.U32 R7, RZ, RZ, R29 ;  /* 0x000000ffff077224 */ /* 0x000fe200078e001d */
[----:B0-----:R-:W-:-:S13]  /*bc10*/  ISETP.NE.AND P0, PT, R20, 0x1, PT ;  /* 0x000000011400780c */ /* 0x001fda0003f05270 */
[----:B------:R-:W0:Y:S08]  /*bc20*/  @P0 LDC R0, c[0x0][0x44c] ;  /* 0x00011300ff000b82 */ /* 0x000e300000000800 */
[----:B------:R-:W1:Y:S01]  /*bc30*/  @P0 LDC R5, c[0x0][0x450] ;  /* 0x00011400ff050b82 */ /* 0x000e620000000800 */
[----:B0-----:R-:W-:-:S05]  /*bc40*/  @P0 IMAD.HI.U32 R0, R3, R0, RZ ;  /* 0x0000000003000227 */ /* 0x001fca00078e00ff */
[----:B-1----:R-:W-:Y:S01]  /*bc50*/  @P0 SHF.R.U32.HI R3, RZ, R5, R0 ;  /* 0x00000005ff030219 */ /* 0x002fe20000011600 */
[----:B------:R-:W-:-:S03]  /*bc60*/  IMAD.MOV.U32 R5, RZ, RZ, R27 ;  /* 0x000000ffff057224 */ /* 0x000fc600078e001b */
[----:B------:R-:W-:Y:S01]  /*bc70*/  SHF.R.S32.HI R0, RZ, 0x1f, R3 ;  /* 0x0000001fff007819 */ /* 0x000fe20000011403 */
[----:B------:R-:W-:-:S04]  /*bc80*/  IMAD.WIDE.U32 R4, R3, UR4, R4 ;  /* 0x0000000403047c25 */ /* 0x000fc8000f8e0004 */
[C---:B------:R-:W-:Y:S02]  /*bc90*/  IMAD R8, R0.reuse, UR4, RZ ;  /* 0x0000000400087c24 */ /* 0x040fe4000f8e02ff */
[----:B------:R-:W-:Y:S02]  /*bca0*/  IMAD R0, R0, UR6, RZ ;  /* 0x0000000600007c24 */ /* 0x000fe4000f8e02ff */
[C---:B------:R-:W-:Y:S01]  /*bcb0*/  IMAD R9, R3.reuse, UR5, R8 ;  /* 0x0000000503097c24 */ /* 0x040fe2000f8e0208 */
[----:B------:R-:W-:Y:S01]  /*bcc0*/  ULDC.64 UR4, c[0x0][0x3e8] ;  /* 0x0000fa0000047ab9 */ /* 0x000fe20000000a00 */
[C---:B------:R-:W-:Y:S01]  /*bcd0*/  IMAD.WIDE.U32 R6, R3.reuse, UR6, R6 ;  /* 0x0000000603067c25 */ /* 0x040fe2000f8e0006 */
[----:B------:R-:W-:Y:S01]  /*bce0*/  LEA R10, P0, R4, UR4, 0x1 ;  /* 0x00000004040a7c11 */ /* 0x000fe2000f8008ff */
[----:B------:R-:W-:Y:S02]  /*bcf0*/  UMOV UR4, 0xffffffff ;  /* 0xffffffff00047882 */ /* 0x000fe40000000000 */
[----:B------:R-:W-:Y:S01]  /*bd00*/  IMAD R63, R3, UR7, R0 ;  /* 0x00000007033f7c24 */ /* 0x000fe2000f8e0200 */
[----:B------:R-:W-:Y:S01]  /*bd10*/  ULDC.64 UR6, c[0x0][0x400] ;  /* 0x0001000000067ab9 */ /* 0x000fe20000000a00 */
[----:B------:R-:W-:Y:S01]  /*bd20*/  IMAD.IADD R5, R5, 0x1, R9 ;  /* 0x0000000105057824 */ /* 0x000fe200078e0209 */
[----:B------:R-:W-:-:S02]  /*bd30*/  LEA R3, P1, R6, UR6, 0x1 ;  /* 0x0000000606037c11 */ /* 0x000fc4000f8208ff */
[----:B------:R-:W-:Y:S02]  /*bd40*/  IADD3 R63, R7, R63, RZ ;  /* 0x0000003f073f7210 */ /* 0x000fe40007ffe0ff */
[----:B------:R-:W-:Y:S02]  /*bd50*/  LEA.HI.X R0, R4, UR5, R5, 0x1, P0 ;  /* 0x0000000504007c11 */ /* 0x000fe400080f0c05 */
[----:B------:R-:W-:Y:S01]  /*bd60*/  LEA.HI.X R63, R6, UR7, R63, 0x1, P1 ;  /* 0x00000007063f7c11 */ /* 0x000fe200088f0c3f */
[----:B------:R-:W-:Y:S06]  /*bd70*/  BRA.DIV UR4, `(.L_x_1590) ;  /* 0x000001ea04887947 */ /* 0x000fec000b800000 */
[----:B------:R0:W1:Y:S04]  /*bd80*/  SHFL.IDX PT, R7, R0, RZ, 0x1c1f ;  /* 0x001c1fff00077589 */ /* 0x00006800000e0000 */
[----:B------:R0:W2:Y:S04]  /*bd90*/  SHFL.IDX PT, R6, R10, RZ, 0x1c1f ;  /* 0x001c1fff0a067589 */ /* 0x0000a800000e0000 */
[----:B------:R0:W3:Y:S04]  /*bda0*/  SHFL.IDX PT, R9, R63, RZ, 0x1c1f ;  /* 0x001c1fff3f097589 */ /* 0x0000e800000e0000 */
[----:B------:R0:W4:Y:S02]  /*bdb0*/  SHFL.IDX PT, R8, R3, RZ, 0x1c1f ;  /* 0x001c1fff03087589 */ /* 0x00012400000e0000 */
.L_x_1937:
[----:B------:R-:W-:Y:S01]  /*bdc0*/  IMAD R67, R163, R20, RZ ;  /* 0x00000014a3437224 */ /* 0x000fe200078e02ff */
[----:B------:R-:W-:Y:S01]  /*bdd0*/  BSSY B1, `(.L_x_1591) ;  /* 0x0000050000017945 */ /* 0x000fe20003800000 */
[----:B------:R-:W-:Y:S02]  /*bde0*/  CS2R R58, SRZ ;  /* 0x00000000003a7805 */ /* 0x000fe4000001ff00 */
[----:B------:R-:W-:Y:S02]  /*bdf0*/  CS2R R54, SRZ ;  /* 0x0000000000367805 */ /* 0x000fe4000001ff00 */
[----:B------:R-:W-:Y:S02]  /*be00*/  CS2R R50, SRZ ;  /* 0x0000000000327805 */ /* 0x000fe4000001ff00 */
[----:B------:R-:W-:Y:S02]  /*be10*/  ISETP.GE.AND P0, PT, R64, R67, PT ;  /* 0x000000434000720c */ /* 0x000fe40003f06270 */
        /* <DEDUP_REMOVED lines=10> */
[----:B------:R-:W-:Y:S01]  /*bec0*/  ULDC UR4, c[0x0][0x3f4] ;  /* 0x0000fd0000047ab9 */ /* 0x000fe20000000800 */
[----:B------:R-:W-:Y:S02]  /*bed0*/  CS2R R60, SRZ ;  /* 0x00000000003c7805 */ /* 0x000fe4000001ff00 */
[----:B------:R-:W-:Y:S02]  /*bee0*/  ISETP.GE.AND P3, PT, R171, UR4, PT ;  /* 0x00000004ab007c0c */ /* 0x000fe4000bf66270 */
[----:B------:R-:W-:Y:S02]  /*bef0*/  CS2R R58, SRZ ;  /* 0x00000000003a7805 */ /* 0x000fe4000001ff00 */
[----:B------:R-:W-:Y:S02]  /*bf00*/  ISETP.GE.AND P2, PT, R169, UR4, PT ;  /* 0x00000004a9007c0c */ /* 0x000fe4000bf46270 */
[----:B------:R-:W-:Y:S02]  /*bf10*/  ISETP.GE.AND P1, PT, R170, UR4, PT ;  /* 0x00000004aa007c0c */ /* 0x000fe4000bf26270 */
[----:B------:R-:W-:-:S02]  /*bf20*/  ISETP.GE.AND P0, PT, R168, UR4, PT ;  /* 0x00000004a8007c0c */ /* 0x000fc4000bf06270 */
[----:B------:R-:W-:-:S03]  /*bf30*/  ISETP.GE.AND P4, PT, R160, UR4, PT ;  /* 0x00000004a0007c0c */ /* 0x000fc6000bf86270 */
[C---:B------:R-:W-:Y:S01]  /*bf40*/  @!P3 IMAD.SHL.U32 R29, R171.reuse, 0x2, RZ ;  /* 0x00000002ab1db824 */ /* 0x040fe200078e00ff */
[----:B------:R-:W-:-:S03]  /*bf50*/  @!P3 SHF.L.U64.HI R4, R171, 0x1, R228 ;  /* 0x00000001ab04b819 */ /* 0x000fc600000102e4 */
[C---:B------:R-:W-:Y:S01]  /*bf60*/  @!P2 IMAD.SHL.U32 R25, R169.reuse, 0x2, RZ ;  /* 0x00000002a919a824 */ /* 0x040fe200078e00ff */
[----:B------:R-:W-:Y:S01]  /*bf70*/  @!P2 SHF.L.U64.HI R12, R169, 0x1, R227 ;  /* 0x00000001a90ca819 */ /* 0x000fe200000102e3 */
[----:B------:R-:W-:Y:S01]  /*bf80*/  @!P1 IMAD.SHL.U32 R15, R170, 0x2, RZ ;  /* 0x00000002aa0f9824 */ /* 0x000fe200078e00ff */
[-C--:B--2---:R-:W-:Y:S01]  /*bf90*/  @!P3 IADD3 R30, P6, R6, R29.reuse, RZ ;  /* 0x0000001d061eb210 */ /* 0x084fe20007fde0ff */
[----:B------:R-:W-:Y:S01]  /*bfa0*/  @!P0 IMAD.SHL.U32 R11, R168, 0x2, RZ ;  /* 0x00000002a80b8824 */ /* 0x000fe200078e00ff */
[----:B----4-:R-:W-:Y:S01]  /*bfb0*/  @!P3 IADD3 R28, P5, R8, R29, RZ ;  /* 0x0000001d081cb210 */ /* 0x010fe20007fbe0ff */
[----:B---3--:R-:W-:Y:S01]  /*bfc0*/  @!P4 IMAD.MOV.U32 R5, RZ, RZ, R9 ;  /* 0x000000ffff05c224 */ /* 0x008fe200078e0009 */
[----:B------:R-:W-:Y:S01]  /*bfd0*/  @!P0 SHF.L.U64.HI R38, R168, 0x1, R225 ;  /* 0x00000001a8268819 */ /* 0x000fe200000102e1 */
[--C-:B-1----:R-:W-:Y:S01]  /*bfe0*/  @!P3 IMAD.X R31, R7, 0x1, R4.reuse, P6 ;  /* 0x00000001071fb824 */ /* 0x102fe200030e0604 */
[-C--:B------:R-:W-:Y:S01]  /*bff0*/  @!P2 IADD3 R26, P6, R6, R25.reuse, RZ ;  /* 0x00000019061aa210 */ /* 0x080fe20007fde0ff */
[----:B------:R-:W-:Y:S01]  /*c000*/  @!P3 IMAD.X R29, R9, 0x1, R4, P5 ;  /* 0x00000001091db824 */ /* 0x000fe200028e0604 */
[----:B------:R-:W-:Y:S01]  /*c010*/  @!P2 IADD3 R24, P5, R8, R25, RZ ;  /* 0x000000190818a210 */ /* 0x000fe20007fbe0ff */
[----:B------:R-:W-:Y:S01]  /*c020*/  @!P4 IMAD.WIDE R34, R160, 0x2, R6 ;  /* 0x00000002a022c825 */ /* 0x000fe200078e0206 */
[----:B------:R-:W-:-:S03]  /*c030*/  @!P1 SHF.L.U64.HI R4, R170, 0x1, R226 ;  /* 0x00000001aa049819 */ /* 0x000fc600000102e2 */
[--C-:B------:R-:W-:Y:S01]  /*c040*/  @!P2 IMAD.X R27, R7, 0x1, R12.reuse, P6 ;  /* 0x00000001071ba824 */ /* 0x100fe200030e060c */
[-C--:B------:R-:W-:Y:S01]  /*c050*/  @!P1 IADD3 R20, P6, R6, R15.reuse, RZ ;  /* 0x0000000f06149210 */ /* 0x080fe20007fde0ff */
[----:B------:R-:W-:Y:S01]  /*c060*/  @!P2 IMAD.X R25, R9, 0x1, R12, P5 ;  /* 0x000000010919a824 */ /* 0x000fe200028e060c */
[----:B------:R-:W-:Y:S01]  /*c070*/  ISETP.GE.AND P5, PT, R172, UR4, PT ;  /* 0x00000004ac007c0c */ /* 0x000fe2000bfa6270 */
[----:B------:R1:W5:Y:S02]  /*c080*/  @!P4 LD.E.64 R60, desc[UR46][R34.64] ;  /* 0x0000002e223cc980 */ /* 0x000364000c101b00 */
[----:B------:R-:W-:Y:S01]  /*c090*/  @!P1 IMAD.X R21, R7, 0x1, R4, P6 ;  /* 0x0000000107159824 */ /* 0x000fe200030e0604 */
[----:B------:R-:W-:-:S05]  /*c0a0*/  @!P1 IADD3 R14, P6, R8, R15, RZ ;  /* 0x0000000f080e9210 */ /* 0x000fca0007fde0ff */
[----:B------:R-:W-:Y:S01]  /*c0b0*/  @!P1 IMAD.X R15, R9, 0x1, R4, P6 ;  /* 0x00000001090f9824 */ /* 0x000fe200030e0604 */
[----:B------:R-:W-:Y:S02]  /*c0c0*/  @!P0 IADD3 R12, P6, R6, R11, RZ ;  /* 0x0000000b060c8210 */ /* 0x000fe40007fde0ff */
[----:B------:R-:W-:-:S03]  /*c0d0*/  @!P4 MOV R4, R8 ;  /* 0x000000080004c202 */ /* 0x000fc60000000f00 */
[----:B------:R-:W-:Y:S02]  /*c0e0*/  @!P0 IMAD.X R13, R7, 0x1, R38, P6 ;  /* 0x00000001070d8824 */ /* 0x000fe400030e0626 */
[----:B------:R-:W-:Y:S01]  /*c0f0*/  @!P4 IMAD.WIDE R32, R160, 0x2, R4 ;  /* 0x00000002a020c825 */ /* 0x000fe200078e0204 */
[----:B------:R-:W-:-:S03]  /*c100*/  @!P0 IADD3 R4, P6, R8, R11, RZ ;  /* 0x0000000b08048210 */ /* 0x000fc60007fde0ff */
[C---:B------:R-:W-:Y:S01]  /*c110*/  @!P5 IMAD.SHL.U32 R11, R172.reuse, 0x2, RZ ;  /* 0x00000002ac0bd824 */ /* 0x040fe200078e00ff */
[----:B------:R1:W5:Y:S01]  /*c120*/  @!P4 LD.E.64 R58, desc[UR46][R32.64] ;  /* 0x0000002e203ac980 */ /* 0x000362000c101b00 */
[----:B------:R-:W-:Y:S01]  /*c130*/  @!P0 IMAD.X R5, R9, 0x1, R38, P6 ;  /* 0x0000000109058824 */ /* 0x000fe200030e0626 */
[----:B------:R-:W-:Y:S02]  /*c140*/  @!P5 SHF.L.U64.HI R36, R172, 0x1, R224 ;  /* 0x00000001ac24d819 */ /* 0x000fe400000102e0 */
[-C--:B------:R-:W-:Y:S02]  /*c150*/  @!P5 IADD3 R6, P4, R6, R11.reuse, RZ ;  /* 0x0000000b0606d210 */ /* 0x080fe40007f9e0ff */
[----:B------:R-:W-:Y:S02]  /*c160*/  @!P5 IADD3 R8, P6, R8, R11, RZ ;  /* 0x0000000b0808d210 */ /* 0x000fe40007fde0ff */
[----:B------:R-:W-:Y:S02]  /*c170*/  CS2R R56, SRZ ;  /* 0x0000000000387805 */ /* 0x000fe4000001ff00 */
[----:B------:R-:W-:Y:S01]  /*c180*/  CS2R R54, SRZ ;  /* 0x0000000000367805 */ /* 0x000fe2000001ff00 */
[--C-:B------:R-:W-:Y:S01]  /*c190*/  @!P5 IMAD.X R7, R7, 0x1, R36.reuse, P4 ;  /* 0x000000010707d824 */ /* 0x100fe200020e0624 */
[----:B------:R-:W-:Y:S01]  /*c1a0*/  CS2R R52, SRZ ;  /* 0x0000000000347805 */ /* 0x000fe2000001ff00 */
[----:B------:R-:W-:Y:S01]  /*c1b0*/  @!P5 IMAD.X R9, R9, 0x1, R36, P6 ;  /* 0x000000010909d824 */ /* 0x000fe200030e0624 */
[----:B------:R-:W-:-:S02]  /*c1c0*/  CS2R R50, SRZ ;  /* 0x0000000000327805 */ /* 0x000fc4000001ff00 */
[----:B------:R-:W-:Y:S02]  /*c1d0*/  CS2R R48, SRZ ;  /* 0x0000000000307805 */ /* 0x000fe4000001ff00 */
[----:B------:R-:W-:Y:S02]  /*c1e0*/  CS2R R46, SRZ ;  /* 0x00000000002e7805 */ /* 0x000fe4000001ff00 */
[----:B------:R-:W-:Y:S02]  /*c1f0*/  CS2R R44, SRZ ;  /* 0x00000000002c7805 */ /* 0x000fe4000001ff00 */
[----:B------:R-:W-:Y:S02]  /*c200*/  CS2R R42, SRZ ;  /* 0x00000000002a7805 */ /* 0x000fe4000001ff00 */
[----:B------:R-:W-:Y:S02]  /*c210*/  CS2R R36, SRZ ;  /* 0x0000000000247805 */ /* 0x000fe4000001ff00 */
[----:B------:R-:W-:Y:S01]  /*c220*/  CS2R R38, SRZ ;  /* 0x0000000000267805 */ /* 0x000fe2000001ff00 */
[----:B------:R1:W5:Y:S04]  /*c230*/  @!P3 LD.E.64 R56, desc[UR46][R30.64] ;  /* 0x0000002e1e38b980 */ /* 0x000368000c101b00 */
        /* <DEDUP_REMOVED lines=8> */
[----:B------:R1:W5:Y:S02]  /*c2c0*/  @!P5 LD.E.64 R38, desc[UR46][R8.64] ;  /* 0x0000002e0826d980 */ /* 0x000364000c101b00 */
.L_x_1592:
[----:B------:R-:W-:Y:S05]  /*c2d0*/  BSYNC B1 ;  /* 0x0000000000017941 */ /* 0x000fea0003800000 */
.L_x_1591:
[----:B-1---5:R-:W-:Y:S01]  /*c2e0*/  IMAD.MOV.U32 R5, RZ, RZ, R59 ;  /* 0x000000ffff057224 */ /* 0x022fe200078e003b */
[----:B------:R-:W-:Y:S01]  /*c2f0*/  UMOV UR4, 0xffffffff ;  /* 0xffffffff00047882 */ /* 0x000fe20000000000 */
[----:B--2---:R-:W-:Y:S01]  /*c300*/  IMAD.MOV.U32 R6, RZ, RZ, R54 ;  /* 0x000000ffff067224 */ /* 0x004fe200078e0036 */
[----:B------:R-:W-:Y:S01]  /*c310*/  CS2R R30, SRZ ;  /* 0x00000000001e7805 */ /* 0x000fe2000001ff00 */
[----:B------:R-:W-:Y:S01]  /*c320*/  IMAD.MOV.U32 R7, RZ, RZ, R55 ;  /* 0x000000ffff077224 */ /* 0x000fe200078e0037 */
[----:B------:R-:W-:Y:S01]  /*c330*/  PRMT R87, R87, 0x5410, R5 ;  /* 0x0000541057577816 */ /* 0x000fe20000000005 */
[----:B------:R-:W-:Y:S02]  /*c340*/  IMAD.MOV.U32 R4, RZ, RZ, R58 ;  /* 0x000000ffff047224 */ /* 0x000fe400078e003a */
[----:B------:R-:W-:Y:S01]  /*c350*/  IMAD.MOV.U32 R5, RZ, RZ, R51 ;  /* 0x000000ffff057224 */ /* 0x000fe200078e0033 */
[----:B------:R-:W-:Y:S01]  /*c360*/  PRMT R83, R6, 0x5410, R7 ;  /* 0x0000541006537816 */ /* 0x000fe20000000007 */
[----:B------:R-:W-:Y:S01]  /*c370*/  IMAD.MOV.U32 R6, RZ, RZ, R46 ;  /* 0x000000ffff067224 */ /* 0x000fe200078e002e */
[----:B------:R-:W-:Y:S01]  /*c380*/  PRMT R88, R4, 0x7610, R88 ;  /* 0x0000761004587816 */ /* 0x000fe20000000058 */
[----:B------:R-:W-:Y:S01]  /*c390*/  IMAD.MOV.U32 R7, RZ, RZ, R47 ;  /* 0x000000ffff077224 */ /* 0x000fe200078e002f */
[----:B------:R-:W-:-:S04]  /*c3a0*/  MOV R4, R50 ;  /* 0x0000003200047202 */ /* 0x000fc80000000f00 */
[----:B------:R-:W-:Y:S01]  /*c3b0*/  PRMT R79, R4, 0x5410, R5 ;  /* 0x00005410044f7816 */ /* 0x000fe20000000005 */
[----:B------:R-:W-:Y:S01]  /*c3c0*/  IMAD.MOV.U32 R4, RZ, RZ, R42 ;  /* 0x000000ffff047224 */ /* 0x000fe200078e002a */
[----:B------:R-:W-:Y:S01]  /*c3d0*/  PRMT R75, R6, 0x5410, R7 ;  /* 0x00005410064b7816 */ /* 0x000fe20000000007 */
[----:B------:R-:W-:Y:S02]  /*c3e0*/  IMAD.MOV.U32 R5, RZ, RZ, R43 ;  /* 0x000000ffff057224 */ /* 0x000fe400078e002b */
[----:B------:R-:W-:Y:S02]  /*c3f0*/  IMAD.MOV.U32 R6, RZ, RZ, R38 ;  /* 0x000000ffff067224 */ /* 0x000fe400078e0026 */
[----:B------:R-:W-:Y:S01]  /*c400*/  IMAD.MOV.U32 R7, RZ, RZ, R39 ;  /* 0x000000ffff077224 */ /* 0x000fe200078e0027 */
[----:B------:R-:W-:Y:S01]  /*c410*/  PRMT R71, R5, 0x5410, R4 ;  /* 0x0000541005477816 */ /* 0x000fe20000000004 */
[----:B------:R-:W-:Y:S02]  /*c420*/  IMAD.MOV.U32 R4, RZ, RZ, R60 ;  /* 0x000000ffff047224 */ /* 0x000fe400078e003c */
[----:B------:R-:W-:Y:S01]  /*c430*/  IMAD.MOV.U32 R5, RZ, RZ, R61 ;  /* 0x000000ffff057224 */ /* 0x000fe200078e003d */
[----:B------:R-:W-:Y:S01]  /*c440*/  PRMT R69, R7, 0x5410, R6 ;  /* 0x0000541007457816 */ /* 0x000fe20000000006 */
[----:B------:R-:W-:Y:S01]  /*c450*/  IMAD.MOV.U32 R6, RZ, RZ, R56 ;  /* 0x000000ffff067224 */ /* 0x000fe200078e0038 */
[----:B------:R-:W-:-:S02]  /*c460*/  MOV R7, R57 ;  /* 0x0000003900077202 */ /* 0x000fc40000000f00 */
[----:B------:R-:W-:Y:S01]  /*c470*/  PRMT R88, R88, 0x5410, R4 ;  /* 0x0000541058587816 */ /* 0x000fe20000000004 */
[----:B------:R-:W-:Y:S01]  /*c480*/  IMAD.MOV.U32 R4, RZ, RZ, R52 ;  /* 0x000000ffff047224 */ /* 0x000fe200078e0034 */
[----:B------:R-:W-:Y:S01]  /*c490*/  PRMT R87, R5, 0x7610, R87 ;  /* 0x0000761005577816 */ /* 0x000fe20000000057 */
[----:B------:R-:W-:Y:S01]  /*c4a0*/  IMAD.MOV.U32 R5, RZ, RZ, R53 ;  /* 0x000000ffff057224 */ /* 0x000fe200078e0035 */
[----:B------:R-:W-:Y:S01]  /*c4b0*/  PRMT R84, R6, 0x5410, R7 ;  /* 0x0000541006547816 */ /* 0x000fe20000000007 */
[----:B------:R-:W-:Y:S02]  /*c4c0*/  IMAD.MOV.U32 R6, RZ, RZ, R48 ;  /* 0x000000ffff067224 */ /* 0x000fe400078e0030 */
[----:B------:R-:W-:Y:S01]  /*c4d0*/  IMAD.MOV.U32 R7, RZ, RZ, R49 ;  /* 0x000000ffff077224 */ /* 0x000fe200078e0031 */
[----:B------:R-:W-:Y:S01]  /*c4e0*/  PRMT R80, R4, 0x5410, R5 ;  /* 0x0000541004507816 */ /* 0x000fe20000000005 */
[----:B------:R-:W-:Y:S02]  /*c4f0*/  IMAD.MOV.U32 R4, RZ, RZ, R44 ;  /* 0x000000ffff047224 */ /* 0x000fe400078e002c */
[----:B------:R-:W-:Y:S01]  /*c500*/  IMAD.MOV.U32 R5, RZ, RZ, R45 ;  /* 0x000000ffff057224 */ /* 0x000fe200078e002d */
[----:B------:R-:W-:Y:S01]  /*c510*/  PRMT R76, R6, 0x5410, R7 ;  /* 0x00005410064c7816 */ /* 0x000fe20000000007 */
[----:B------:R-:W-:-:S02]  /*c520*/  IMAD.MOV.U32 R6, RZ, RZ, R36 ;  /* 0x000000ffff067224 */ /* 0x000fc400078e0024 */
[----:B------:R-:W-:Y:S01]  /*c530*/  IMAD.MOV.U32 R7, RZ, RZ, R37 ;  /* 0x000000ffff077224 */ /* 0x000fe200078e0025 */
[----:B------:R-:W-:-:S04]  /*c540*/  PRMT R70, R5, 0x5410, R4 ;  /* 0x0000541005467816 */ /* 0x000fc80000000004 */
[----:B------:R-:W-:Y:S01]  /*c550*/  PRMT R66, R7, 0x5410, R6 ;  /* 0x0000541007427816 */ /* 0x000fe20000000006 */
[----:B------:R-:W-:Y:S06]  /*c560*/  BRA.DIV UR4, `(.L_x_1593) ;  /* 0x000001e604007947 */ /* 0x000fec000b800000 */
[----:B0-----:R-:W0:Y:S04]  /*c570*/  SHFL.IDX PT, R0, R0, 0x1, 0x1c1f ;  /* 0x003c1f0000007f89 */ /* 0x001e2800000e0000 */
[----:B------:R1:W2:Y:S04]  /*c580*/  SHFL.IDX PT, R65, R10, 0x1, 0x1c1f ;  /* 0x003c1f000a417f89 */ /* 0x0002a800000e0000 */
[----:B------:R-:W0:Y:S04]  /*c590*/  SHFL.IDX PT, R63, R63, 0x1, 0x1c1f ;  /* 0x003c1f003f3f7f89 */ /* 0x000e2800000e0000 */
[----:B------:R1:W0:Y:S02]  /*c5a0*/  SHFL.IDX PT, R62, R3, 0x1, 0x1c1f ;  /* 0x003c1f00033e7f89 */ /* 0x00022400000e0000 */
.L_x_1943:
[----:B------:R-:W-:Y:S01]  /*c5b0*/  VIADD R64, R64, 0x40 ;  /* 0x0000004040407836 */ /* 0x000fe20000000000 */
[----:B-1----:R-:W-:Y:S01]  /*c5c0*/  LOP3.LUT R3, R175, 0x18, R18, 0xf8, !PT ;  /* 0x00000018af037812 */ /* 0x002fe200078ef812 */
[----:B------:R-:W-:Y:S01]  /*c5d0*/  BSSY B1, `(.L_x_1594) ;  /* 0x0000055000017945 */ /* 0x000fe20003800000 */
[----:B------:R-:W-:Y:S02]  /*c5e0*/  LOP3.LUT P0, RZ, R229, 0x4, RZ, 0xc0, !PT ;  /* 0x00000004e5ff7812 */ /* 0x000fe4000780c0ff */
[----:B------:R-:W-:Y:S02]  /*c5f0*/  CS2R R32, SRZ ;  /* 0x0000000000207805 */ /* 0x000fe4000001ff00 */
[----:B------:R-:W-:Y:S02]  /*c600*/  ISETP.GE.AND P1, PT, R64, R67, PT ;  /* 0x000000434000720c */ /* 0x000fe40003f26270 */
[----:B------:R-:W-:Y:S02]  /*c610*/  CS2R R26, SRZ ;  /* 0x00000000001a7805 */ /* 0x000fe4000001ff00 */
[----:B------:R-:W-:-:S02]  /*c620*/  LOP3.LUT R4, R3, R176, RZ, 0x3c, !PT ;  /* 0x000000b003047212 */ /* 0x000fc400078e3cff */
[----:B------:R-:W-:Y:S02]  /*c630*/  CS2R R20, SRZ ;  /* 0x0000000000147805 */ /* 0x000fe4000001ff00 */
[----:B------:R-:W-:Y:S02]  /*c640*/  CS2R R12, SRZ ;  /* 0x00000000000c7805 */ /* 0x000fe4000001ff00 */
[----:B---34-:R-:W-:Y:S02]  /*c650*/  CS2R R8, SRZ ;  /* 0x0000000000087805 */ /* 0x018fe4000001ff00 */
[----:B------:R-:W-:Y:S01]  /*c660*/  CS2R R40, SRZ ;  /* 0x0000000000287805 */ /* 0x000fe2000001ff00 */
[----:B------:R-:W-:Y:S01]  /*c670*/  IMAD.IADD R3, R177, 0x1, R4 ;  /* 0x00000001b1037824 */ /* 0x000fe200078e0204 */
[----:B------:R-:W-:Y:S02]  /*c680*/  CS2R R34, SRZ ;  /* 0x0000000000227805 */ /* 0x000fe4000001ff00 */
[----:B------:R-:W-:-:S02]  /*c690*/  CS2R R28, SRZ ;  /* 0x00000000001c7805 */ /* 0x000fc4000001ff00 */
[----:B------:R-:W-:Y:S02]  /*c6a0*/  CS2R R24, SRZ ;  /* 0x0000000000187805 */ /* 0x000fe4000001ff00 */
[----:B------:R-:W-:Y:S02]  /*c6b0*/  CS2R R14, SRZ ;  /* 0x00000000000e7805 */ /* 0x000fe4000001ff00 */
[----:B------:R-:W-:Y:S02]  /*c6c0*/  LEA R3, R3, R2, 0x1 ;  /* 0x0000000203037211 */ /* 0x000fe400078e08ff */
        /* <DEDUP_REMOVED lines=8> */
[----:B------:R-:W-:-:S05]  /*c750*/  ISETP.GE.AND P1, PT, R168, UR4, PT ;  /* 0x00000004a8007c0c */ /* 0x000fca000bf26270 */
[C---:B------:R-:W-:Y:S01]  /*c760*/  @!P4 IMAD.SHL.U32 R24, R171.reuse, 0x2, RZ ;  /* 0x00000002ab18c824 */ /* 0x040fe200078e00ff */
[----:B------:R-:W-:-:S03]  /*c770*/  @!P4 SHF.L.U64.HI R4, R171, 0x1, R228 ;  /* 0x00000001ab04c819 */ /* 0x000fc600000102e4 */
[C---:B------:R-:W-:Y:S01]  /*c780*/  @!P3 IMAD.SHL.U32 R14, R169.reuse, 0x2, RZ ;  /* 0x00000002a90eb824 */ /* 0x040fe200078e00ff */
[----:B------:R-:W-:Y:S01]  /*c790*/  @!P3 SHF.L.U64.HI R5, R169, 0x1, R227 ;  /* 0x00000001a905b819 */ /* 0x000fe200000102e3 */
[----:B------:R-:W-:Y:S01]  /*c7a0*/  @!P2 IMAD.SHL.U32 R10, R170, 0x2, RZ ;  /* 0x00000002aa0aa824 */ /* 0x000fe200078e00ff */
[CC--:B--2---:R-:W-:Y:S02]  /*c7b0*/  @!P4 IADD3 R26, P5, R65.reuse, R24.reuse, RZ ;  /* 0x00000018411ac210 */ /* 0x0c4fe40007fbe0ff */
[----:B0-----:R-:W-:Y:S02]  /*c7c0*/  @!P4 IADD3 R24, P6, R62, R24, RZ ;  /* 0x000000183e18c210 */ /* 0x001fe40007fde0ff */
[----:B------:R-:W-:Y:S01]  /*c7d0*/  @!P2 SHF.L.U64.HI R6, R170, 0x1, R226 ;  /* 0x00000001aa06a819 */ /* 0x000fe200000102e2 */
[--C-:B------:R-:W-:Y:S01]  /*c7e0*/  @!P4 IMAD.X R27, R0, 0x1, R4.reuse, P5 ;  /* 0x00000001001bc824 */ /* 0x100fe200028e0604 */
[-C--:B------:R-:W-:Y:S01]  /*c7f0*/  @!P3 IADD3 R20, P5, R65, R14.reuse, RZ ;  /* 0x0000000e4114b210 */ /* 0x080fe20007fbe0ff */
[----:B------:R-:W-:Y:S01]  /*c800*/  @!P4 IMAD.X R25, R63, 0x1, R4, P6 ;  /* 0x000000013f19c824 */ /* 0x000fe200030e0604 */
[----:B------:R-:W-:Y:S01]  /*c810*/  @!P3 IADD3 R14, P6, R62, R14, RZ ;  /* 0x0000000e3e0eb210 */ /* 0x000fe20007fde0ff */
[C---:B------:R-:W-:Y:S01]  /*c820*/  @!P1 IMAD.SHL.U32 R4, R168.reuse, 0x2, RZ ;  /* 0x00000002a8049824 */ /* 0x040fe200078e00ff */
[----:B------:R-:W-:Y:S01]  /*c830*/  @!P1 SHF.L.U64.HI R7, R168, 0x1, R225 ;  /* 0x00000001a8079819 */ /* 0x000fe200000102e1 */
[--C-:B------:R-:W-:Y:S01]  /*c840*/  @!P3 IMAD.X R21, R0, 0x1, R5.reuse, P5 ;  /* 0x000000010015b824 */ /* 0x100fe200028e0605 */
[-C--:B------:R-:W-:Y:S01]  /*c850*/  @!P2 IADD3 R12, P5, R65, R10.reuse, RZ ;  /* 0x0000000a410ca210 */ /* 0x080fe20007fbe0ff */
[----:B------:R-:W-:Y:S01]  /*c860*/  @!P3 IMAD.X R15, R63, 0x1, R5, P6 ;  /* 0x000000013f0fb824 */ /* 0x000fe200030e0605 */
[----:B------:R-:W-:-:S03]  /*c870*/  @!P2 IADD3 R10, P6, R62, R10, RZ ;  /* 0x0000000a3e0aa210 */ /* 0x000fc60007fde0ff */
[--C-:B------:R-:W-:Y:S01]  /*c880*/  @!P2 IMAD.X R13, R0, 0x1, R6.reuse, P5 ;  /* 0x00000001000da824 */ /* 0x100fe200028e0606 */
[-C--:B------:R-:W-:Y:S01]  /*c890*/  @!P1 IADD3 R8, P5, R65, R4.reuse, RZ ;  /* 0x0000000441089210 */ /* 0x080fe20007fbe0ff */
[----:B------:R-:W-:Y:S01]  /*c8a0*/  @!P2 IMAD.X R11, R63, 0x1, R6, P6 ;  /* 0x000000013f0ba824 */ /* 0x000fe200030e0606 */
[----:B------:R-:W-:Y:S02]  /*c8b0*/  ISETP.GE.AND P6, PT, R160, UR4, PT ;  /* 0x00000004a0007c0c */ /* 0x000fe4000bfc6270 */
[----:B------:R-:W-:Y:S02]  /*c8c0*/  @!P1 IADD3.X R9, R0, R7, RZ, P5, !PT ;  /* 0x0000000700099210 */ /* 0x000fe40002ffe4ff */
[----:B------:R-:W-:-:S05]  /*c8d0*/  @!P1 IADD3 R4, P5, R62, R4, RZ ;  /* 0x000000043e049210 */ /* 0x000fca0007fbe0ff */
[----:B------:R-:W-:Y:S01]  /*c8e0*/  @!P1 IMAD.X R5, R63, 0x1, R7, P5 ;  /* 0x000000013f059824 */ /* 0x000fe200028e0607 */
[----:B------:R-:W-:-:S03]  /*c8f0*/  ISETP.GE.AND P5, PT, R172, UR4, PT ;  /* 0x00000004ac007c0c */ /* 0x000fc6000bfa6270 */
[----:B------:R-:W-:Y:S02]  /*c900*/  @!P6 IMAD.MOV.U32 R28, RZ, RZ, R65 ;  /* 0x000000ffff1ce224 */ /* 0x000fe400078e0041 */
[----:B------:R-:W-:Y:S02]  /*c910*/  @!P6 IMAD.MOV.U32 R29, RZ, RZ, R0 ;  /* 0x000000ffff1de224 */ /* 0x000fe400078e0000 */
[----:B------:R-:W-:Y:S02]  /*c920*/  @!P6 IMAD.MOV.U32 R6, RZ, RZ, R62 ;  /* 0x000000ffff06e224 */ /* 0x000fe400078e003e */
[----:B------:R-:W-:Y:S02]  /*c930*/  @!P6 IMAD.MOV.U32 R7, RZ, RZ, R63 ;  /* 0x000000ffff07e224 */ /* 0x000fe400078e003f */
[----:B------:R-:W-:-:S04]  /*c940*/  @!P6 IMAD.WIDE R28, R160, 0x2, R28 ;  /* 0x00000002a01ce825 */ /* 0x000fc800078e021c */
[----:B------:R-:W-:Y:S01]  /*c950*/  @!P6 IMAD.WIDE R6, R160, 0x2, R6 ;  /* 0x00000002a006e825 */ /* 0x000fe200078e0206 */
[----:B------:R0:W5:Y:S03]  /*c960*/  @!P6 LD.E.64 R40, desc[UR46][R28.64] ;  /* 0x0000002e1c28e980 */ /* 0x000166000c101b00 */
[C---:B------:R-:W-:Y:S01]  /*c970*/  @!P5 IMAD.SHL.U32 R33, R172.reuse, 0x2, RZ ;  /* 0x00000002ac21d824 */ /* 0x040fe200078e00ff */
[----:B------:R1:W5:Y:S01]  /*c980*/  @!P6 LD.E.64 R30, desc[UR46][R6.64] ;  /* 0x0000002e061ee980 */ /* 0x000362000c101b00 */
[----:B------:R-:W-:Y:S02]  /*c990*/  @!P5 SHF.L.U64.HI R32, R172, 0x1, R224 ;  /* 0x00000001ac20d819 */ /* 0x000fe400000102e0 */
[----:B------:R-:W-:Y:S02]  /*c9a0*/  CS2R R34, SRZ ;  /* 0x0000000000227805 */ /* 0x000fe4000001ff00 */
[----:B0-----:R-:W-:-:S04]  /*c9b0*/  CS2R R28, SRZ ;  /* 0x00000000001c7805 */ /* 0x001fc8000001ff00 */
[----:B------:R0:W5:Y:S01]  /*c9c0*/  @!P4 LD.E.64 R34, desc[UR46][R26.64] ;  /* 0x0000002e1a22c980 */ /* 0x000162000c101b00 */
[----:B-1----:R-:W-:-:S03]  /*c9d0*/  @!P5 IADD3 R6, P6, R65, R33, RZ ;  /* 0x000000214106d210 */ /* 0x002fc60007fde0ff */
[----:B------:R1:W5:Y:S02]  /*c9e0*/  @!P3 LD.E.64 R28, desc[UR46][R20.64] ;  /* 0x0000002e141cb980 */ /* 0x000364000c101b00 */
[----:B------:R-:W-:Y:S01]  /*c9f0*/  @!P5 IMAD.X R7, R0, 0x1, R32, P6 ;  /* 0x000000010007d824 */ /* 0x000fe200030e0620 */
[----:B------:R-:W-:Y:S02]  /*ca00*/  @!P5 IADD3 R62, P6, R62, R33, RZ ;  /* 0x000000213e3ed210 */ /* 0x000fe40007fde0ff */
[----:B0-----:R-:W-:-:S03]  /*ca10*/  CS2R R26, SRZ ;  /* 0x00000000001a7805 */ /* 0x001fc6000001ff00 */
[----:B------:R-:W-:Y:S01]  /*ca20*/  @!P5 IMAD.X R63, R63, 0x1, R32, P6 ;  /* 0x000000013f3fd824 */ /* 0x000fe200030e0620 */
[----:B------:R-:W-:Y:S02]  /*ca30*/  CS2R R32, SRZ ;  /* 0x0000000000207805 */ /* 0x000fe4000001ff00 */
[----:B-1----:R-:W-:Y:S01]  /*ca40*/  CS2R R20, SRZ ;  /* 0x0000000000147805 */ /* 0x002fe2000001ff00 */
[----:B------:R0:W5:Y:S04]  /*ca50*/  @!P3 LD.E.64 R26, desc[UR46][R14.64] ;  /* 0x0000002e0e1ab980 */ /* 0x000168000c101b00 */
[----:B------:R1:W5:Y:S04]  /*ca60*/  @!P4 LD.E.64 R32, desc[UR46][R24.64] ;  /* 0x0000002e1820c980 */ /* 0x000368000c101b00 */
[----:B------:R2:W5:Y:S01]  /*ca70*/  @!P2 LD.E.64 R20, desc[UR46][R10.64] ;  /* 0x0000002e0a14a980 */ /* 0x000562000c101b00 */
[----:B0-----:R-:W-:-:S02]  /*ca80*/  CS2R R14, SRZ ;  /* 0x00000000000e7805 */ /* 0x001fc4000001ff00 */
[----:B-1----:R-:W-:-:S04]  /*ca90*/  CS2R R24, SRZ ;  /* 0x0000000000187805 */ /* 0x002fc8000001ff00 */
[----:B------:R0:W5:Y:S01]  /*caa0*/  @!P1 LD.E.64 R14, desc[UR46][R8.64] ;  /* 0x0000002e080e9980 */ /* 0x000162000c101b00 */
[----:B--2---:R-:W-:-:S03]  /*cab0*/  CS2R R10, SRZ ;  /* 0x00000000000a7805 */ /* 0x004fc6000001ff00 */
[----:B------:R1:W5:Y:S04]  /*cac0*/  @!P2 LD.E.64 R24, desc[UR46][R12.64] ;  /* 0x0000002e0c18a980 */ /* 0x000368000c101b00 */
[----:B------:R3:W5:Y:S01]  /*cad0*/  @!P5 LD.E.64 R10, desc[UR46][R6.64] ;  /* 0x0000002e060ad980 */ /* 0x000762000c101b00 */
[----:B0-----:R-:W-:Y:S02]  /*cae0*/  CS2R R8, SRZ ;  /* 0x0000000000087805 */ /* 0x001fe4000001ff00 */
[----:B-1----:R-:W-:-:S04]  /*caf0*/  CS2R R12, SRZ ;  /* 0x00000000000c7805 */ /* 0x002fc8000001ff00 */
[----:B------:R3:W5:Y:S04]  /*cb00*/  @!P5 LD.E.64 R8, desc[UR46][R62.64] ;  /* 0x0000002e3e08d980 */ /* 0x000768000c101b00 */
[----:B------:R3:W5:Y:S02]  /*cb10*/  @!P1 LD.E.64 R12, desc[UR46][R4.64] ;  /* 0x0000002e040c9980 */ /* 0x000764000c101b00 */
.L_x_1595:
[----:B------:R-:W-:Y:S05]  /*cb20*/  BSYNC B1 ;  /* 0x0000000000017941 */ /* 0x000fea0003800000 */
.L_x_1594:
[----:B---3-5:R-:W-:Y:S01]  /*cb30*/  MOV R5, R30 ;  /* 0x0000001e00057202 */ /* 0x028fe20000000f00 */
[C---:B------:R-:W-:Y:S01]  /*cb40*/  VIADD R6, R3.reuse, 0xc400 ;  /* 0x0000c40003067836 */ /* 0x040fe20000000000 */
[----:B------:R-:W-:Y:S01]  /*cb50*/  LEA.HI R4, R188, R188, RZ, 0x1 ;  /* 0x000000bcbc047211 */ /* 0x000fe200078f08ff */
[----:B0-----:R-:W-:Y:S01]  /*cb60*/  VIADD R0, R3, 0xc440 ;  /* 0x0000c44003007836 */ /* 0x001fe20000000000 */
[----:B------:R-:W-:Y:S01]  /*cb70*/  PRMT R85, R5, 0x7610, R85 ;  /* 0x0000761005557816 */ /* 0x000fe20000000055 */
[----:B------:R-:W-:Y:S01]  /*cb80*/  @P0 VIADD R0, R6, 0xffffffc0 ;  /* 0xffffffc006000836 */ /* 0x000fe20000000000 */
[----:B------:R-:W-:Y:S01]  /*cb90*/  LOP3.LUT R5, R4, 0xfffffffe, RZ, 0xc0, !PT ;  /* 0xfffffffe04057812 */ /* 0x000fe200078ec0ff */
[----:B------:R-:W-:Y:S01]  /*cba0*/  IMAD.MOV.U32 R6, RZ, RZ, R31 ;  /* 0x000000ffff067224 */ /* 0x000fe200078e001f */
[----:B------:R-:W-:Y:S01]  /*cbb0*/  VIADDMNMX R67, R67, -R178, 0x80, PT ;  /* 0x0000008043437446 */ /* 0x000fe200038009b2 */
[----:B------:R-:W-:Y:S01]  /*cbc0*/  IMAD.MOV.U32 R7, RZ, RZ, R32 ;  /* 0x000000ffff077224 */ /* 0x000fe200078e0020 */
[----:B------:R-:W-:Y:S01]  /*cbd0*/  BSSY B1, `(.L_x_1596) ;  /* 0x0000029000017945 */ /* 0x000fe20003800000 */
[----:B------:R-:W-:Y:S01]  /*cbe0*/  IMAD.IADD R5, R188, 0x1, -R5 ;  /* 0x00000001bc057824 */ /* 0x000fe200078e0a05 */
[----:B------:R-:W-:Y:S01]  /*cbf0*/  PRMT R85, R85, 0x5410, R6 ;  /* 0x0000541055557816 */ /* 0x000fe20000000006 */
[----:B------:R-:W-:Y:S01]  /*cc00*/  IMAD.MOV.U32 R62, RZ, RZ, R33 ;  /* 0x000000ffff3e7224 */ /* 0x000fe200078e0021 */
[----:B------:R-:W-:Y:S01]  /*cc10*/  ISETP.GE.AND P1, PT, R162, R67, PT ;  /* 0x00000043a200720c */ /* 0x000fe20003f26270 */
[----:B------:R-:W-:Y:S01]  /*cc20*/  IMAD.MOV.U32 R4, RZ, RZ, R26 ;  /* 0x000000ffff047224 */ /* 0x000fe200078e001a */
[----:B------:R-:W-:Y:S01]  /*cc30*/  SHF.L.U32 R5, R5, 0x1f, RZ ;  /* 0x0000001f05057819 */ /* 0x000fe200000006ff */
[----:B------:R-:W-:Y:S01]  /*cc40*/  IMAD.MOV.U32 R6, RZ, RZ, R27 ;  /* 0x000000ffff067224 */ /* 0x000fe200078e001b */
[----:B------:R-:W-:Y:S01]  /*cc50*/  PRMT R81, R7, 0x5410, R62 ;  /* 0x0000541007517816 */ /* 0x000fe2000000003e */
[----:B------:R-:W-:Y:S01]  /*cc60*/  IMAD.MOV.U32 R7, RZ, RZ, R20 ;  /* 0x000000ffff077224 */ /* 0x000fe200078e0014 */
[----:B------:R-:W0:Y:S01]  /*cc70*/  SYNCS.PHASECHK.TRANS64.TRYWAIT P0, [R2+URZ+0x2a800], R5 ;  /* 0x02a80005020075a7 */ /* 0x000e22000800017f */
[----:B------:R-:W-:Y:S01]  /*cc80*/  IMAD.MOV.U32 R62, RZ, RZ, R8 ;  /* 0x000000ffff3e7224 */ /* 0x000fe200078e0008 */
        /* <DEDUP_REMOVED lines=17> */
[----:B------:R-:W-:-:S02]  /*cda0*/  IMAD.MOV.U32 R6, RZ, RZ, R28 ;  /* 0x000000ffff067224 */ /* 0x000fc400078e001c */
[----:B------:R-:W-:Y:S01]  /*cdb0*/  IMAD.MOV.U32 R7, RZ, RZ, R29 ;  /* 0x000000ffff077224 */ /* 0x000fe200078e001d */
[----:B------:R-:W-:Y:S01]  /*cdc0*/  PRMT R82, R82, 0x5410, R4 ;  /* 0x0000541052527816 */ /* 0x000fe20000000004 */
[----:B------:R-:W-:-:S03]  /*cdd0*/  IMAD.MOV.U32 R4, RZ, RZ, R24 ;  /* 0x000000ffff047224 */ /* 0x000fc600078e0018 */
[----:B------:R-:W-:Y:S01]  /*cde0*/  PRMT R78, R6, 0x5410, R7 ;  /* 0x00005410064e7816 */ /* 0x000fe20000000007 */
[----:B------:R-:W-:Y:S01]  /*cdf0*/  IMAD.MOV.U32 R6, RZ, RZ, R25 ;  /* 0x000000ffff067224 */ /* 0x000fe200078e0019 */
[----:B------:R-:W-:-:S04]  /*ce00*/  MOV R7, R14 ;  /* 0x0000000e00077202 */ /* 0x000fc80000000f00 */
[----:B------:R-:W-:Y:S01]  /*ce10*/  PRMT R74, R4, 0x5410, R6 ;  /* 0x00005410044a7816 */ /* 0x000fe20000000006 */
[----:B------:R-:W-:Y:S01]  /*ce20*/  IMAD.MOV.U32 R4, RZ, RZ, R10 ;  /* 0x000000ffff047224 */ /* 0x000fe200078e000a */
[----:B--2---:R-:W-:Y:S01]  /*ce30*/  PRMT R65, R7, 0x5410, R63 ;  /* 0x0000541007417816 */ /* 0x004fe2000000003f */
[----:B------:R-:W-:Y:S01]  /*ce40*/  IMAD.MOV.U32 R6, RZ, RZ, R11 ;  /* 0x000000ffff067224 */ /* 0x000fe200078e000b */
[----:B0-----:R-:W-:Y:S06]  /*ce50*/  @!P0 BRA `(.L_x_1597) ;  /* 0x000001dc00388947 */ /* 0x001fec0003800000 */
.L_x_1944:
[----:B------:R-:W-:Y:S05]  /*ce60*/  BSYNC B1 ;  /* 0x0000000000017941 */ /* 0x000fea0003800000 */
.L_x_1596:
        /* <DEDUP_REMOVED lines=13> */
[----:B------:R-:W-:Y:S01]  /*cf40*/  SHF.R.U32.HI R90, RZ, 0x10, R61 ;  /* 0x00000010ff5a7819 */ /* 0x000fe2000001163d */
[--C-:B------:R-:W-:Y:S01]  /*cf50*/  HADD2.F32 R89, -RZ, R88.reuse.H1_H1 ;  /* 0x30000058ff597230 */ /* 0x100fe20000004100 */
[----:B------:R-:W-:Y:S01]  /*cf60*/  SHF.R.U32.HI R92, RZ, 0x10, R59 ;  /* 0x00000010ff5c7819 */ /* 0x000fe2000001163b */
[----:B------:R-:W-:Y:S01]  /*cf70*/  HADD2.F32 R91, -RZ, R88.H0_H0 ;  /* 0x20000058ff5b7230 */ /* 0x000fe20000004100 */
[----:B------:R-:W-:Y:S01]  /*cf80*/  SHF.R.U64 R60, R60, 0x10, R61 ;  /* 0x000000103c3c7819 */ /* 0x000fe2000000123d */
[----:B------:R-:W-:Y:S01]  /*cf90*/  HADD2.F32 R90, -RZ, R90.H0_H0 ;  /* 0x2000005aff5a7230 */ /* 0x000fe20000004100 */
[----:B------:R-:W-:Y:S01]  /*cfa0*/  SHF.R.U64 R95, R58, 0x10, R59 ;  /* 0x000000103a5f7819 */ /* 0x000fe2000000123b */
[----:B------:R-:W-:Y:S02]  /*cfb0*/  HADD2.F32 R92, -RZ, R92.H0_H0 ;  /* 0x2000005cff5c7230 */ /* 0x000fe40000004100 */
[----:B------:R-:W-:-:S02]  /*cfc0*/  HADD2.F32 R60, -RZ, R60.H0_H0 ;  /* 0x2000003cff3c7230 */ /* 0x000fc40000004100 */
[--C-:B0-----:R-:W-:Y:S02]  /*cfd0*/  HADD2.F32 R88, -RZ, R7.reuse.H1_H1 ;  /* 0x30000007ff587230 */ /* 0x101fe40000004100 */
[----:B------:R-:W-:Y:S02]  /*cfe0*/  HADD2.F32 R61, -RZ, R7.H0_H0 ;  /* 0x20000007ff3d7230 */ /* 0x000fe40000004100 */
[--C-:B------:R-:W-:Y:S02]  /*cff0*/  HADD2.F32 R58, -RZ, R4.reuse.H1_H1 ;  /* 0x30000004ff3a7230 */ /* 0x100fe40000004100 */
[C---:B------:R-:W-:Y:S01]  /*d000*/  FMUL.FTZ R94, R88.reuse, R92 ;  /* 0x0000005c585e7220 */ /* 0x040fe20000410000 */
[----:B------:R-:W-:Y:S01]  /*d010*/  FMUL.FTZ R93, R88, R90 ;  /* 0x0000005a585d7220 */ /* 0x000fe20000410000 */
[----:B------:R-:W-:Y:S02]  /*d020*/  HADD2.F32 R7, -RZ, R4.H0_H0 ;  /* 0x20000004ff077230 */ /* 0x000fe40000004100 */
[----:B------:R-:W-:-:S02]  /*d030*/  HADD2.F32 R59, -RZ, R6.H0_H0 ;  /* 0x20000006ff3b7230 */ /* 0x000fc40000004100 */
[C---:B------:R-:W-:Y:S01]  /*d040*/  FFMA.FTZ R94, R61.reuse, R90, -R94 ;  /* 0x0000005a3d5e7223 */ /* 0x040fe2000001085e */
[----:B------:R-:W-:Y:S01]  /*d050*/  FFMA.FTZ R93, R61, R92, R93 ;  /* 0x0000005c3d5d7223 */ /* 0x000fe2000001005d */
[----:B------:R-:W-:Y:S02]  /*d060*/  HADD2.F32 R6, -RZ, R6.H1_H1 ;  /* 0x30000006ff067230 */ /* 0x000fe40000004100 */
[C---:B------:R-:W-:Y:S01]  /*d070*/  FMUL.FTZ R88, R58.reuse, R91 ;  /* 0x0000005b3a587220 */ /* 0x040fe20000410000 */
[----:B------:R-:W-:Y:S02]  /*d080*/  HADD2.F32 R4, -RZ, R5.H0_H0 ;  /* 0x20000005ff047230 */ /* 0x000fe40000004100 */
[-C--:B------:R-:W-:Y:S01]  /*d090*/  FMUL.FTZ R90, R58, R89.reuse ;  /* 0x000000593a5a7220 */ /* 0x080fe20000410000 */
[----:B------:R-:W-:Y:S02]  /*d0a0*/  HADD2.F32 R61, -RZ, R87.H1_H1 ;  /* 0x30000057ff3d7230 */ /* 0x000fe40000004100 */
[----:B------:R-:W-:Y:S01]  /*d0b0*/  FFMA.FTZ R88, R7, R89, -R88 ;  /* 0x0000005907587223 */ /* 0x000fe20000010858 */
[----:B------:R-:W-:-:S02]  /*d0c0*/  HADD2.F32 R5, -RZ, R5.H1_H1 ;  /* 0x30000005ff057230 */ /* 0x000fc40000004100 */
[----:B------:R-:W-:Y:S01]  /*d0d0*/  FFMA.FTZ R91, R7, R91, R90 ;  /* 0x0000005b075b7223 */ /* 0x000fe2000001005a */
[----:B------:R-:W-:Y:S02]  /*d0e0*/  HADD2.F32 R87, -RZ, R87.H0_H0 ;  /* 0x20000057ff577230 */ /* 0x000fe40000004100 */
[C---:B------:R-:W-:Y:S01]  /*d0f0*/  FMUL.FTZ R90, R6.reuse, R61 ;  /* 0x0000003d065a7220 */ /* 0x040fe20000410000 */
[----:B------:R-:W-:Y:S02]  /*d100*/  HADD2.F32 R58, -RZ, R95.H0_H0 ;  /* 0x2000005fff3a7230 */ /* 0x000fe40000004100 */
[----:B------:R-:W-:Y:S01]  /*d110*/  FMUL.FTZ R89, R5, R60 ;  /* 0x0000003c05597220 */ /* 0x000fe20000410000 */
[-C--:B------:R-:W-:Y:S01]  /*d120*/  FMUL.FTZ R92, R6, R87.reuse ;  /* 0x00000057065c7220 */ /* 0x080fe20000410000 */
[----:B------:R-:W-:Y:S01]  /*d130*/  FFMA.FTZ R6, R59, R87, -R90 ;  /* 0x000000573b067223 */ /* 0x000fe2000001085a */
[-C--:B------:R-:W-:Y:S01]  /*d140*/  FMUL.FTZ R7, R5, R58.reuse ;  /* 0x0000003a05077220 */ /* 0x080fe20000410000 */
[----:B------:R-:W-:Y:S01]  /*d150*/  FFMA.FTZ R58, R4, R58, R89 ;  /* 0x0000003a043a7223 */ /* 0x000fe20000010059 */
[----:B------:R-:W-:-:S02]  /*d160*/  FFMA.FTZ R59, R59, R61, R92 ;  /* 0x0000003d3b3b7223 */ /* 0x000fc4000001005c */
[----:B------:R-:W-:Y:S01]  /*d170*/  FFMA.FTZ R5, R4, R60, -R7 ;  /* 0x0000003c04057223 */ /* 0x000fe20000010807 */
[----:B------:R-:W-:Y:S02]  /*d180*/  F2FP.F16.F32.PACK_AB R7, R93, R94 ;  /* 0x0000005e5d07723e */ /* 0x000fe400000000ff */
[----:B------:R-:W-:Y:S02]  /*d190*/  F2FP.F16.F32.PACK_AB R6, R59, R6 ;  /* 0x000000063b06723e */ /* 0x000fe400000000ff */
[----:B------:R-:W-:Y:S02]  /*d1a0*/  F2FP.F16.F32.PACK_AB R4, R91, R88 ;  /* 0x000000585b04723e */ /* 0x000fe400000000ff */
[----:B------:R-:W-:-:S05]  /*d1b0*/  F2FP.F16.F32.PACK_AB R5, R58, R5 ;  /* 0x000000053a05723e */ /* 0x000fca00000000ff */
[----:B------:R0:W-:Y:S02]  /*d1c0*/  STS.128 [R3+0xc400], R4 ;  /* 0x00c4000403007388 */ /* 0x0001e40000000c00 */
.L_x_1601:
[----:B------:R-:W-:Y:S05]  /*d1d0*/  BSYNC B2 ;  /* 0x0000000000027941 */ /* 0x000fea0003800000 */
.L_x_1600:
[----:B------:R-:W-:Y:S04]  /*d1e0*/  BSSY B2, `(.L_x_1602) ;  /* 0x000002c000027945 */ /* 0x000fe80003800000 */
[----:B------:R-:W-:Y:S05]  /*d1f0*/  @P1 BRA `(.L_x_1603) ;  /* 0x0000000000a81947 */ /* 0x000fea0003800000 */
[----:B0-----:R-:W0:Y:S01]  /*d200*/  LDS.128 R4, [R0] ;  /* 0x0000000000047984 */ /* 0x001e220000000c00 */
[----:B------:R-:W-:Y:S01]  /*d210*/  SHF.R.U32.HI R59, RZ, 0x10, R57 ;  /* 0x00000010ff3b7819 */ /* 0x000fe20000011639 */
[----:B------:R-:W-:Y:S01]  /*d220*/  HADD2.F32 R58, -RZ, R84.H0_H0 ;  /* 0x20000054ff3a7230 */ /* 0x000fe20000004100 */
[----:B------:R-:W-:Y:S01]  /*d230*/  SHF.R.U32.HI R61, RZ, 0x10, R55 ;  /* 0x00000010ff3d7819 */ /* 0x000fe20000011637 */
[----:B------:R-:W-:Y:S01]  /*d240*/  HADD2.F32 R60, -RZ, R83.H0_H0 ;  /* 0x20000053ff3c7230 */ /* 0x000fe20000004100 */
[----:B------:R-:W-:Y:S01]  /*d250*/  SHF.R.U64 R91, R56, 0x10, R57 ;  /* 0x00000010385b7819 */ /* 0x000fe20000001239 */
[----:B------:R-:W-:Y:S01]  /*d260*/  HADD2.F32 R59, -RZ, R59.H0_H0 ;  /* 0x2000003bff3b7230 */ /* 0x000fe20000004100 */
[----:B------:R-:W-:Y:S01]  /*d270*/  SHF.R.U64 R89, R54, 0x10, R55 ;  /* 0x0000001036597819 */ /* 0x000fe20000001237 */
[----:B------:R-:W-:Y:S02]  /*d280*/  HADD2.F32 R61, -RZ, R61.H0_H0 ;  /* 0x2000003dff3d7230 */ /* 0x000fe40000004100 */
[----:B------:R-:W-:-:S02]  /*d290*/  HADD2.F32 R83, -RZ, R83.H1_H1 ;  /* 0x30000053ff537230 */ /* 0x000fc40000004100 */
[----:B------:R-:W-:Y:S02]  /*d2a0*/  HADD2.F32 R84, -RZ, R84.H1_H1 ;  /* 0x30000054ff547230 */ /* 0x000fe40000004100 */
[--C-:B0-----:R-:W-:Y:S02]  /*d2b0*/  HADD2.F32 R57, -RZ, R7.reuse.H1_H1 ;  /* 0x30000007ff397230 */ /* 0x101fe40000004100 */
[----:B------:R-:W-:Y:S02]  /*d2c0*/  HADD2.F32 R56, -RZ, R7.H0_H0 ;  /* 0x20000007ff387230 */ /* 0x000fe40000004100 */
[--C-:B------:R-:W-:Y:S02]  /*d2d0*/  HADD2.F32 R7, -RZ, R4.reuse.H0_H0 ;  /* 0x20000004ff077230 */ /* 0x100fe40000004100 */
[C---:B------:R-:W-:Y:S01]  /*d2e0*/  FMUL.FTZ R90, R57.reuse, R59 ;  /* 0x0000003b395a7220 */ /* 0x040fe20000410000 */
[----:B------:R-:W-:Y:S02]  /*d2f0*/  HADD2.F32 R4, -RZ, R4.H1_H1 ;  /* 0x30000004ff047230 */ /* 0x000fe40000004100 */
[----:B------:R-:W-:Y:S01]  /*d300*/  FMUL.FTZ R87, R57, R61 ;  /* 0x0000003d39577220 */ /* 0x000fe20000410000 */
[----:B------:R-:W-:-:S02]  /*d310*/  HADD2.F32 R54, -RZ, R6.H0_H0 ;  /* 0x20000006ff367230 */ /* 0x000fc40000004100 */
[----:B------:R-:W-:Y:S01]  /*d320*/  FFMA.FTZ R92, R56, R61, R90 ;  /* 0x0000003d385c7223 */ /* 0x000fe2000001005a */
[----:B------:R-:W-:Y:S02]  /*d330*/  HADD2.F32 R55, -RZ, R6.H1_H1 ;  /* 0x30000006ff377230 */ /* 0x000fe40000004100 */
[----:B------:R-:W-:Y:S01]  /*d340*/  FMUL.FTZ R88, R4, R60 ;  /* 0x0000003c04587220 */ /* 0x000fe20000410000 */
[--C-:B------:R-:W-:Y:S02]  /*d350*/  HADD2.F32 R6, -RZ, R5.reuse.H0_H0 ;  /* 0x20000005ff067230 */ /* 0x100fe40000004100 */
[----:B------:R-:W-:Y:S01]  /*d360*/  FFMA.FTZ R87, R56, R59, -R87 ;  /* 0x0000003b38577223 */ /* 0x000fe20000010857 */
[-C--:B------:R-:W-:Y:S01]  /*d370*/  FMUL.FTZ R90, R4, R58.reuse ;  /* 0x0000003a045a7220 */ /* 0x080fe20000410000 */
[----:B------:R-:W-:Y:S02]  /*d380*/  HADD2.F32 R5, -RZ, R5.H1_H1 ;  /* 0x30000005ff057230 */ /* 0x000fe40000004100 */
[----:B------:R-:W-:Y:S01]  /*d390*/  FFMA.FTZ R88, R7, R58, -R88 ;  /* 0x0000003a07587223 */ /* 0x000fe20000010858 */
[----:B------:R-:W-:-:S02]  /*d3a0*/  HADD2.F32 R56, -RZ, R89.H0_H0 ;  /* 0x20000059ff387230 */ /* 0x000fc40000004100 */
[----:B------:R-:W-:Y:S01]  /*d3b0*/  FFMA.FTZ R57, R7, R60, R90 ;  /* 0x0000003c07397223 */ /* 0x000fe2000001005a */
[----:B------:R-:W-:Y:S02]  /*d3c0*/  HADD2.F32 R4, -RZ, R91.H0_H0 ;  /* 0x2000005bff047230 */ /* 0x000fe40000004100 */
[CC--:B------:R-:W-:Y:S01]  /*d3d0*/  FMUL.FTZ R59, R55.reuse, R83.reuse ;  /* 0x00000053373b7220 */ /* 0x0c0fe20000410000 */
[----:B------:R-:W-:Y:S01]  /*d3e0*/  FMUL.FTZ R58, R55, R84 ;  /* 0x00000054373a7220 */ /* 0x000fe20000410000 */
[C---:B------:R-:W-:Y:S01]  /*d3f0*/  FMUL.FTZ R7, R5.reuse, R56 ;  /* 0x0000003805077220 */ /* 0x040fe20000410000 */
[----:B------:R-:W-:Y:S01]  /*d400*/  FMUL.FTZ R55, R5, R4 ;  /* 0x0000000405377220 */ /* 0x000fe20000410000 */
[C---:B------:R-:W-:Y:S01]  /*d410*/  FFMA.FTZ R59, R54.reuse, R84, -R59 ;  /* 0x00000054363b7223 */ /* 0x040fe2000001083b */
[----:B------:R-:W-:Y:S01]  /*d420*/  FFMA.FTZ R58, R54, R83, R58 ;  /* 0x00000053363a7223 */ /* 0x000fe2000001003a */
[C---:B------:R-:W-:Y:S01]  /*d430*/  FFMA.FTZ R5, R6.reuse, R4, -R7 ;  /* 0x0000000406057223 */ /* 0x040fe20000010807 */
[----:B------:R-:W-:Y:S01]  /*d440*/  FFMA.FTZ R56, R6, R56, R55 ;  /* 0x0000003806387223 */ /* 0x000fe20000010037 */
[----:B------:R-:W-:-:S02]  /*d450*/  F2FP.F16.F32.PACK_AB R7, R92, R87 ;  /* 0x000000575c07723e */ /* 0x000fc400000000ff */
[----:B------:R-:W-:Y:S02]  /*d460*/  F2FP.F16.F32.PACK_AB R6, R58, R59 ;  /* 0x0000003b3a06723e */ /* 0x000fe400000000ff */
[----:B------:R-:W-:Y:S02]  /*d470*/  F2FP.F16.F32.PACK_AB R4, R57, R88 ;  /* 0x000000583904723e */ /* 0x000fe400000000ff */
[----:B------:R-:W-:-:S05]  /*d480*/  F2FP.F16.F32.PACK_AB R5, R56, R5 ;  /* 0x000000053805723e */ /* 0x000fca00000000ff */
[----:B------:R1:W-:Y:S02]  /*d490*/  STS.128 [R0], R4 ;  /* 0x0000000400007388 */ /* 0x0003e40000000c00 */
.L_x_1603:
[----:B------:R-:W-:Y:S05]  /*d4a0*/  BSYNC B2 ;  /* 0x0000000000027941 */ /* 0x000fea0003800000 */
.L_x_1602:
[----:B------:R-:W-:Y:S04]  /*d4b0*/  BSSY B2, `(.L_x_1604) ;  /* 0x000002c000027945 */ /* 0x000fe80003800000 */
[----:B------:R-:W-:Y:S05]  /*d4c0*/  @P2 BRA `(.L_x_1605) ;  /* 0x0000000000a82947 */ /* 0x000fea0003800000 */
[----:B01----:R-:W0:Y:S01]  /*d4d0*/  LDS.128 R4, [R3+0x10400] ;  /* 0x0104000003047984 */ /* 0x003e220000000c00 */
        /* <DEDUP_REMOVED lines=40> */
[----:B------:R2:W-:Y:S02]  /*d760*/  STS.128 [R3+0x10400], R4 ;  /* 0x0104000403007388 */ /* 0x0005e40000000c00 */
.L_x_1605:
[----:B------:R-:W-:Y:S05]  /*d770*/  BSYNC B2 ;  /* 0x0000000000027941 */ /* 0x000fea0003800000 */
.L_x_1604:
[----:B------:R-:W-:Y:S04]  /*d780*/  BSSY B2, `(.L_x_1606) ;  /* 0x000002c000027945 */ /* 0x000fe80003800000 */
[----:B------:R-:W-:Y:S05]  /*d790*/  @P3 BRA `(.L_x_1607) ;  /* 0x0000000000a83947 */ /* 0x000fea0003800000 */
[----:B012---:R-:W0:Y:S01]  /*d7a0*/  LDS.128 R4, [R0+0x4000] ;  /* 0x0040000000047984 */ /* 0x007e220000000c00 */
        /* <DEDUP_REMOVED lines=41> */
.L_x_1607:
[----:B------:R-:W-:Y:S05]  /*da40*/  BSYNC B2 ;  /* 0x0000000000027941 */ /* 0x000fea0003800000 */
.L_x_1606:
[----:B------:R-:W-:Y:S04]  /*da50*/  BSSY B2, `(.L_x_1608) ;  /* 0x000002c000027945 */ /* 0x000fe80003800000 */
[----:B------:R-:W-:Y:S05]  /*da60*/  @P4 BRA `(.L_x_1609) ;  /* 0x0000000000a84947 */ /* 0x000fea0003800000 */
[----:B0123--:R-:W0:Y:S01]  /*da70*/  LDS.128 R4, [R3+0x14400] ;  /* 0x0144000003047984 */ /* 0x00fe220000000c00 */
[----:B------:R-:W-:Y:S01]  /*da80*/  SHF.R.U32.HI R47, RZ, 0x10, R45 ;  /* 0x00000010ff2f7819 */ /* 0x000fe2000001162d */
[----:B------:R-:W-:Y:S01]  /*da90*/  HADD2.F32 R46, -RZ, R70.H1_H1 ;  /* 0x30000046ff2e7230 */ /* 0x000fe20000004100 */
[----:B------:R-:W-:Y:S01]  /*daa0*/  SHF.R.U32.HI R49, RZ, 0x10, R43 ;  /* 0x00000010ff317819 */ /* 0x000fe2000001162b */
[----:B------:R-:W-:Y:S01]  /*dab0*/  HADD2.F32 R48, -RZ, R71.H1_H1 ;  /* 0x30000047ff307230 */ /* 0x000fe20000004100 */
[----:B------:R-:W-:Y:S01]  /*dac0*/  SHF.R.U64 R55, R44, 0x10, R45 ;  /* 0x000000102c377819 */ /* 0x000fe2000000122d */
[----:B------:R-:W-:Y:S01]  /*dad0*/  HADD2.F32 R47, -RZ, R47.H0_H0 ;  /* 0x2000002fff2f7230 */ /* 0x000fe20000004100 */
[----:B------:R-:W-:Y:S01]  /*dae0*/  SHF.R.U64 R53, R42, 0x10, R43 ;  /* 0x000000102a357819 */ /* 0x000fe2000000122b */
[----:B------:R-:W-:Y:S02]  /*daf0*/  HADD2.F32 R49, -RZ, R49.H0_H0 ;  /* 0x20000031ff317230 */ /* 0x000fe40000004100 */
[----:B------:R-:W-:-:S02]  /*db00*/  HADD2.F32 R71, -RZ, R71.H0_H0 ;  /* 0x20000047ff477230 */ /* 0x000fc40000004100 */
[----:B------:R-:W-:Y:S02]  /*db10*/  HADD2.F32 R70, -RZ, R70.H0_H0 ;  /* 0x20000046ff467230 */ /* 0x000fe40000004100 */
        /* <DEDUP_REMOVED lines=31> */
.L_x_1609:
[----:B------:R-:W-:Y:S05]  /*dd10*/  BSYNC B2 ;  /* 0x0000000000027941 */ /* 0x000fea0003800000 */
.L_x_1608:
[----:B------:R-:W-:Y:S05]  /*dd20*/  @P5 BRA `(.L_x_1599) ;  /* 0x0000000000a85947 */ /* 0x000fea0003800000 */
[----:B01234-:R-:W0:Y:S01]  /*dd30*/  LDS.128 R4, [R0+0x8000] ;  /* 0x0080000000047984 */ /* 0x01fe220000000c00 */
[----:B------:R-:W-:Y:S01]  /*dd40*/  SHF.R.U32.HI R43, RZ, 0x10, R37 ;  /* 0x00000010ff2b7819 */ /* 0x000fe20000011625 */
[----:B------:R-:W-:Y:S01]  /*dd50*/  HADD2.F32 R42, -RZ, R66.H1_H1 ;  /* 0x30000042ff2a7230 */ /* 0x000fe20000004100 */
[--C-:B------:R-:W-:Y:S01]  /*dd60*/  SHF.R.U32.HI R45, RZ, 0x10, R39.reuse ;  /* 0x00000010ff2d7819 */ /* 0x100fe20000011627 */
        /* <DEDUP_REMOVED lines=38> */
.L_x_1599:
[----:B------:R-:W-:Y:S05]  /*dfd0*/  BSYNC B1 ;  /* 0x0000000000017941 */ /* 0x000fea0003800000 */
.L_x_1598:
        /* <DEDUP_REMOVED lines=12> */
[--C-:B------:R-:W-:Y:S01]  /*e0a0*/  SHF.R.U64 R47, R40, 0x10, R41.reuse ;  /* 0x00000010282f7819 */ /* 0x100fe20000001229 */
[----:B------:R-:W-:Y:S01]  /*e0b0*/  HADD2.F32 R38, -RZ, R86.H0_H0 ;  /* 0x20000056ff267230 */ /* 0x000fe20000004100 */
[----:B------:R-:W-:Y:S01]  /*e0c0*/  SHF.R.U32.HI R39, RZ, 0x10, R41 ;  /* 0x00000010ff277819 */ /* 0x000fe20000011629 */
[--C-:B------:R-:W-:Y:S01]  /*e0d0*/  HADD2.F32 R40, -RZ, R85.reuse.H0_H0 ;  /* 0x20000055ff287230 */ /* 0x100fe20000004100 */
[--C-:B------:R-:W-:Y:S01]  /*e0e0*/  SHF.R.U32.HI R41, RZ, 0x10, R31.reuse ;  /* 0x00000010ff297819 */ /* 0x100fe2000001161f */
[----:B------:R-:W-:Y:S01]  /*e0f0*/  HADD2.F32 R85, -RZ, R85.H1_H1 ;  /* 0x30000055ff557230 */ /* 0x000fe20000004100 */
[----:B------:R-:W-:Y:S01]  /*e100*/  SHF.R.U64 R45, R30, 0x10, R31 ;  /* 0x000000101e2d7819 */ /* 0x000fe2000000121f */
[----:B------:R-:W-:Y:S02]  /*e110*/  HADD2.F32 R39, -RZ, R39.H0_H0 ;  /* 0x20000027ff277230 */ /* 0x000fe40000004100 */
[----:B------:R-:W-:-:S02]  /*e120*/  HADD2.F32 R41, -RZ, R41.H0_H0 ;  /* 0x20000029ff297230 */ /* 0x000fc40000004100 */
        /* <DEDUP_REMOVED lines=32> */
.L_x_1612:
[----:B------:R-:W-:Y:S05]  /*e330*/  BSYNC B1 ;  /* 0x0000000000017941 */ /* 0x000fea0003800000 */
.L_x_1611:
[----:B------:R-:W-:Y:S04]  /*e340*/  BSSY B1, `(.L_x_1613) ;  /* 0x000002c000017945 */ /* 0x000fe80003800000 */
[----:B------:R-:W-:Y:S05]  /*e350*/  @P1 BRA `(.L_x_1614) ;  /* 0x0000000000a81947 */ /* 0x000fea0003800000 */
[----:B0-----:R-:W0:Y:S01]  /*e360*/  LDS.128 R4, [R0+0x2000] ;  /* 0x0020000000047984 */ /* 0x001e220000000c00 */
        /* <DEDUP_REMOVED lines=41> */
.L_x_1614:
[----:B------:R-:W-:Y:S05]  /*e600*/  BSYNC B1 ;  /* 0x0000000000017941 */ /* 0x000fea0003800000 */
.L_x_1613:
        /* <DEDUP_REMOVED lines=44> */
.L_x_1616:
[----:B------:R-:W-:Y:S05]  /*e8d0*/  BSYNC B1 ;  /* 0x0000000000017941 */ /* 0x000fea0003800000 */
.L_x_1615:
[----:B------:R-:W-:Y:S04]  /*e8e0*/  BSSY B1, `(.L_x_1617) ;  /* 0x000002c000017945 */ /* 0x000fe80003800000 */
[----:B------:R-:W-:Y:S05]  /*e8f0*/  @P3 BRA `(.L_x_1618) ;  /* 0x0000000000a83947 */ /* 0x000fea0003800000 */
[----:B012---:R-:W0:Y:S01]  /*e900*/  LDS.128 R4, [R0+0x6000] ;  /* 0x0060000000047984 */ /* 0x007e220000000c00 */
[----:B------:R-:W-:Y:S01]  /*e910*/  SHF.R.U32.HI R27, RZ, 0x10, R25 ;  /* 0x00000010ff1b7819 */ /* 0x000fe20000011619 */
[----:B------:R-:W-:Y:S01]  /*e920*/  HADD2.F32 R26, -RZ, R74.H0_H0 ;  /* 0x2000004aff1a7230 */ /* 0x000fe20000004100 */
[----:B------:R-:W-:Y:S01]  /*e930*/  SHF.R.U32.HI R29, RZ, 0x10, R21 ;  /* 0x00000010ff1d7819 */ /* 0x000fe20000011615 */
[----:B------:R-:W-:Y:S01]  /*e940*/  HADD2.F32 R28, -RZ, R73.H1_H1 ;  /* 0x30000049ff1c7230 */ /* 0x000fe20000004100 */
[----:B------:R-:W-:Y:S01]  /*e950*/  SHF.R.U64 R35, R24, 0x10, R25 ;  /* 0x0000001018237819 */ /* 0x000fe20000001219 */
[----:B------:R-:W-:Y:S01]  /*e960*/  HADD2.F32 R27, -RZ, R27.H0_H0 ;  /* 0x2000001bff1b7230 */ /* 0x000fe20000004100 */
        /* <DEDUP_REMOVED lines=35> */
.L_x_1618:
[----:B------:R-:W-:Y:S05]  /*eba0*/  BSYNC B1 ;  /* 0x0000000000017941 */ /* 0x000fea0003800000 */
.L_x_1617:
[----:B------:R-:W-:Y:S04]  /*ebb0*/  BSSY B1, `(.L_x_1619) ;  /* 0x000002c000017945 */ /* 0x000fe80003800000 */
[----:B------:R-:W-:Y:S05]  /*ebc0*/  @P4 BRA `(.L_x_1620) ;  /* 0x0000000000a84947 */ /* 0x000fea0003800000 */
[----:B0123--:R-:W0:Y:S01]  /*ebd0*/  LDS.128 R4, [R3+0x16400] ;  /* 0x0164000003047984 */ /* 0x00fe220000000c00 */
[----:B------:R-:W-:Y:S01]  /*ebe0*/  SHF.R.U32.HI R21, RZ, 0x10, R15 ;  /* 0x00000010ff157819 */ /* 0x000fe2000001160f */
[----:B------:R-:W-:Y:S01]  /*ebf0*/  HADD2.F32 R20, -RZ, R65.H0_H0 ;  /* 0x20000041ff147230 */ /* 0x000fe20000004100 */
[----:B------:R-:W-:Y:S01]  /*ec00*/  SHF.R.U32.HI R25, RZ, 0x10, R13 ;  /* 0x00000010ff197819 */ /* 0x000fe2000001160d */
[--C-:B------:R-:W-:Y:S01]  /*ec10*/  HADD2.F32 R24, -RZ, R64.reuse.H1_H1 ;  /* 0x30000040ff187230 */ /* 0x100fe20000004100 */
        /* <DEDUP_REMOVED lines=24> */
[C---:B------:R-:W-:Y:S01]  /*eda0*/  FMUL.FTZ R21, R13.reuse, R64 ;  /* 0x000000400d157220 */ /* 0x040fe20000410000 */
[-C--:B------:R-:W-:Y:S01]  /*edb0*/  FMUL.FTZ R25, R13, R65.reuse ;  /* 0x000000410d197220 */ /* 0x080fe20000410000 */
        /* <DEDUP_REMOVED lines=11> */
.L_x_1620:
[----:B------:R-:W-:Y:S05]  /*ee70*/  BSYNC B1 ;  /* 0x0000000000017941 */ /* 0x000fea0003800000 */
.L_x_1619:
[----:B------:R-:W-:Y:S05]  /*ee80*/  @P5 BRA `(.L_x_1610) ;  /* 0x00000034009c5947 */ /* 0x000fea0003800000 */
[----:B01234-:R-:W0:Y:S01]  /*ee90*/  LDS.128 R4, [R0+0xa000] ;  /* 0x00a0000000047984 */ /* 0x01fe220000000c00 */
[----:B------:R-:W-:Y:S01]  /*eea0*/  SHF.R.U32.HI R14, RZ, 0x10, R9 ;  /* 0x00000010ff0e7819 */ /* 0x000fe20000011609 */
[--C-:B------:R-:W-:Y:S01]  /*eeb0*/  HADD2.F32 R13, -RZ, R62.reuse.H1_H1 ;  /* 0x3000003eff0d7230 */ /* 0x100fe20000004100 */
[--C-:B------:R-:W-:Y:S01]  /*eec0*/  SHF.R.U32.HI R12, RZ, 0x10, R11.reuse ;  /* 0x00000010ff0c7819 */ /* 0x100fe2000001160b */
[----:B------:R-:W-:Y:S01]  /*eed0*/  HADD2.F32 R62, -RZ, R62.H0_H0 ;  /* 0x2000003eff3e7230 */ /* 0x000fe20000004100 */
[----:B------:R-:W-:Y:S01]  /*eee0*/  SHF.R.U64 R24, R10, 0x10, R11 ;  /* 0x000000100a187819 */ /* 0x000fe2000000120b */
[----:B------:R-:W-:Y:S01]  /*eef0*/  HADD2.F32 R14, -RZ, R14.H0_H0 ;  /* 0x2000000eff0e7230 */ /* 0x000fe20000004100 */
[----:B------:R-:W-:Y:S01]  /*ef00*/  SHF.R.U64 R21, R8, 0x10, R9 ;  /* 0x0000001008157819 */ /* 0x000fe20000001209 */
[----:B------:R-:W-:Y:S02]  /*ef10*/  HADD2.F32 R12, -RZ, R12.H0_H0 ;  /* 0x2000000cff0c7230 */ /* 0x000fe40000004100 */
[----:B------:R-:W-:-:S02]  /*ef20*/  HADD2.F32 R11, -RZ, R63.H0_H0 ;  /* 0x2000003fff0b7230 */ /* 0x000fc40000004100 */
[----:B------:R-:W-:Y:S02]  /*ef30*/  HADD2.F32 R63, -RZ, R63.H1_H1 ;  /* 0x3000003fff3f7230 */ /* 0x000fe40000004100 */
[--C-:B0-----:R-:W-:Y:S02]  /*ef40*/  HADD2.F32 R10, -RZ, R7.reuse.H1_H1 ;  /* 0x30000007ff0a7230 */ /* 0x101fe40000004100 */
[--C-:B------:R-:W-:Y:S02]  /*ef50*/  HADD2.F32 R3, -RZ, R4.reuse.H0_H0 ;  /* 0x20000004ff037230 */ /* 0x100fe40000004100 */
[----:B------:R-:W-:Y:S02]  /*ef60*/  HADD2.F32 R9, -RZ, R7.H0_H0 ;  /* 0x20000007ff097230 */ /* 0x000fe40000004100 */
[C---:B------:R-:W-:Y:S01]  /*ef70*/  FMUL.FTZ R20, R10.reuse, R14 ;  /* 0x0000000e0a147220 */ /* 0x040fe20000410000 */
[----:B------:R-:W-:Y:S02]  /*ef80*/  HADD2.F32 R4, -RZ, R4.H1_H1 ;  /* 0x30000004ff047230 */ /* 0x000fe40000004100 */
[----:B------:R-:W-:Y:S01]  /*ef90*/  FMUL.FTZ R15, R10, R12 ;  /* 0x0000000c0a0f7220 */ /* 0x000fe20000410000 */
[----:B------:R-:W-:-:S02]  /*efa0*/  HADD2.F32 R7, -RZ, R6.H0_H0 ;  /* 0x20000006ff077230 */ /* 0x000fc40000004100 */
[C---:B------:R-:W-:Y:S01]  /*efb0*/  FFMA.FTZ R20, R9.reuse, R12, -R20 ;  /* 0x0000000c09147223 */ /* 0x040fe20000010814 */
[----:B------:R-:W-:Y:S02]  /*efc0*/  HADD2.F32 R8, -RZ, R6.H1_H1 ;  /* 0x30000006ff087230 */ /* 0x000fe40000004100 */
[C---:B------:R-:W-:Y:S01]  /*efd0*/  FMUL.FTZ R10, R4.reuse, R13 ;  /* 0x0000000d040a7220 */ /* 0x040fe20000410000 */
[--C-:B------:R-:W-:Y:S02]  /*efe0*/  HADD2.F32 R6, -RZ, R5.reuse.H0_H0 ;  /* 0x20000005ff067230 */ /* 0x100fe40000004100 */
[----:B------:R-:W-:Y:S01]  /*eff0*/  FFMA.FTZ R15, R9, R14, R15 ;  /* 0x0000000e090f7223 */ /* 0x000fe2000001000f */
[-C--:B------:R-:W-:Y:S01]  /*f000*/  FMUL.FTZ R12, R4, R11.reuse ;  /* 0x0000000b040c7220 */ /* 0x080fe20000410000 */
[----:B------:R-:W-:Y:S02]  /*f010*/  HADD2.F32 R5, -RZ, R5.H1_H1 ;  /* 0x30000005ff057230 */ /* 0x000fe40000004100 */
[----:B------:R-:W-:Y:S01]  /*f020*/  FFMA.FTZ R10, R3, R11, -R10 ;  /* 0x0000000b030a7223 */ /* 0x000fe2000001080a */
[----:B------:R-:W-:-:S02]  /*f030*/  HADD2.F32 R9, -RZ, R21.H0_H0 ;  /* 0x20000015ff097230 */ /* 0x000fc40000004100 */
[----:B------:R-:W-:Y:S01]  /*f040*/  FFMA.FTZ R3, R3, R13, R12 ;  /* 0x0000000d03037223 */ /* 0x000fe2000001000c */
[----:B------:R-:W-:Y:S02]  /*f050*/  HADD2.F32 R4, -RZ, R24.H0_H0 ;  /* 0x20000018ff047230 */ /* 0x000fe40000004100 */
[C---:B------:R-:W-:Y:S01]  /*f060*/  FMUL.FTZ R12, R8.reuse, R62 ;  /* 0x0000003e080c7220 */ /* 0x040fe20000410000 */
        /* <DEDUP_REMOVED lines=11> */
[----:B------:R0:W-:Y:S01]  /*f120*/  STS.128 [R0+0xa000], R4 ;  /* 0x00a0000400007388 */ /* 0x0001e20000000c00 */
[----:B------:R-:W-:Y:S05]  /*f130*/  BRA `(.L_x_1610) ;  /* 0x0000003000f07947 */ /* 0x000fea0003800000 */
.L_x_1589:
        /* <DEDUP_REMOVED lines=25> */
[----:B------:R-:W-:Y:S01]  /*f2d0*/  LEA R66, P1, R6, UR6, 0x1 ;  /* 0x0000000606427c11 */ /* 0x000fe2000f8208ff */
[----:B------:R-:W-:-:S03]  /*f2e0*/  IMAD.IADD R67, R7, 0x1, R67 ;  /* 0x0000000107437824 */ /* 0x000fc600078e0243 */
[----:B------:R-:W-:Y:S02]  /*f2f0*/  LEA.HI.X R61, R4, UR5, R61, 0x1, P0 ;  /* 0x00000005043d7c11 */ /* 0x000fe400080f0c3d */
[----:B------:R-:W-:Y:S01]  /*f300*/  LEA.HI.X R67, R6, UR7, R67, 0x1, P1 ;  /* 0x0000000706437c11 */ /* 0x000fe200088f0c43 */
[----:B------:R-:W-:Y:S06]  /*f310*/  BRA.DIV UR4, `(.L_x_1621) ;  /* 0x000001ba041c7947 */ /* 0x000fec000b800000 */
[----:B------:R-:W0:Y:S04]  /*f320*/  SHFL.IDX PT, R3, R61, RZ, 0x1c1f ;  /* 0x001c1fff3d037589 */ /* 0x000e2800000e0000 */
[----:B------:R-:W1:Y:S04]  /*f330*/  SHFL.IDX PT, R0, R60, RZ, 0x1c1f ;  /* 0x001c1fff3c007589 */ /* 0x000e6800000e0000 */
[----:B------:R2:W3:Y:S04]  /*f340*/  SHFL.IDX PT, R4, R67, RZ, 0x1c1f ;  /* 0x001c1fff43047589 */ /* 0x0004e800000e0000 */
[----:B------:R2:W4:Y:S01]  /*f350*/  SHFL.IDX PT, R14, R66, RZ, 0x1c1f ;  /* 0x001c1fff420e7589 */ /* 0x00052200000e0000 */
[----:B0-----:R-:W-:Y:S01]  /*f360*/  IMAD.MOV.U32 R7, RZ, RZ, R3 ;  /* 0x000000ffff077224 */ /* 0x001fe200078e0003 */
[----:B-12---:R-:W-:-:S07]  /*f370*/  MOV R6, R0 ;  /* 0x0000000000067202 */ /* 0x006fce0000000f00 */
.L_x_1950:
[----:B------:R-:W-:Y:S01]  /*f380*/  IMAD R69, R163, R10, RZ ;  /* 0x0000000aa3457224 */ /* 0x000fe200078e02ff */
[----:B------:R-:W-:Y:S01]  /*f390*/  BSSY B1, `(.L_x_1622) ;  /* 0x000002f000017945 */ /* 0x000fe20003800000 */
[----:B----4-:R-:W-:Y:S01]  /*f3a0*/  IMAD.MOV.U32 R12, RZ, RZ, R14 ;  /* 0x000000ffff0c7224 */ /* 0x010fe200078e000e */
[----:B------:R-:W-:Y:S01]  /*f3b0*/  CS2R R44, SRZ ;  /* 0x00000000002c7805 */ /* 0x000fe2000001ff00 */
[----:B---3--:R-:W-:Y:S01]  /*f3c0*/  IMAD.MOV.U32 R13, RZ, RZ, R4 ;  /* 0x000000ffff0d7224 */ /* 0x008fe200078e0004 */
        /* <DEDUP_REMOVED lines=19> */
[----:B------:R-:W-:-:S02]  /*f500*/  CS2R R44, SRZ ;  /* 0x00000000002c7805 */ /* 0x000fc4000001ff00 */
[----:B------:R-:W-:Y:S02]  /*f510*/  CS2R R46, SRZ ;  /* 0x00000000002e7805 */ /* 0x000fe4000001ff00 */
[----:B------:R-:W-:Y:S01]  /*f520*/  CS2R R28, SRZ ;  /* 0x00000000001c7805 */ /* 0x000fe2000001ff00 */
[----:B------:R-:W-:-:S04]  /*f530*/  @!P0 IMAD.WIDE R8, R18, 0x2, R6 ;  /* 0x0000000212088825 */ /* 0x000fc800078e0206 */
[----:B------:R-:W-:Y:S01]  /*f540*/  @!P1 IMAD.SHL.U32 R3, R221, 0x8, RZ ;  /* 0x00000008dd039824 */ /* 0x000fe200078e00ff */
[----:B------:R0:W5:Y:S01]  /*f550*/  @!P0 LD.E.128 R32, desc[UR46][R8.64] ;  /* 0x0000002e08208980 */ /* 0x000162000c101d00 */
[----:B------:R-:W-:Y:S01]  /*f560*/  @!P2 IMAD.SHL.U32 R11, R223, 0x8, RZ ;  /* 0x00000008df0ba824 */ /* 0x000fe200078e00ff */
[----:B------:R-:W-:Y:S01]  /*f570*/  CS2R R30, SRZ ;  /* 0x00000000001e7805 */ /* 0x000fe2000001ff00 */
[--C-:B------:R-:W-:Y:S01]  /*f580*/  @!P1 IMAD.WIDE R4, R3, 0x2, R6.reuse ;  /* 0x0000000203049825 */ /* 0x100fe200078e0206 */
[----:B------:R-:W-:Y:S02]  /*f590*/  CS2R R40, SRZ ;  /* 0x0000000000287805 */ /* 0x000fe4000001ff00 */
[----:B------:R-:W-:Y:S02]  /*f5a0*/  CS2R R42, SRZ ;  /* 0x00000000002a7805 */ /* 0x000fe4000001ff00 */
[----:B------:R-:W-:Y:S01]  /*f5b0*/  CS2R R24, SRZ ;  /* 0x0000000000187805 */ /* 0x000fe2000001ff00 */
[----:B------:R-:W-:Y:S01]  /*f5c0*/  @!P2 IMAD.WIDE R6, R11, 0x2, R6 ;  /* 0x000000020b06a825 */ /* 0x000fe200078e0206 */
[----:B------:R-:W-:-:S02]  /*f5d0*/  CS2R R26, SRZ ;  /* 0x00000000001a7805 */ /* 0x000fc4000001ff00 */
[----:B------:R-:W-:Y:S02]  /*f5e0*/  CS2R R36, SRZ ;  /* 0x0000000000247805 */ /* 0x000fe4000001ff00 */
[----:B------:R-:W-:Y:S01]  /*f5f0*/  CS2R R38, SRZ ;  /* 0x0000000000267805 */ /* 0x000fe2000001ff00 */
[--C-:B0-----:R-:W-:Y:S01]  /*f600*/  @!P1 IMAD.WIDE R8, R3, 0x2, R12.reuse ;  /* 0x0000000203089825 */ /* 0x101fe200078e020c */
[----:B------:R0:W5:Y:S03]  /*f610*/  @!P1 LD.E.128 R28, desc[UR46][R4.64] ;  /* 0x0000002e041c9980 */ /* 0x000166000c101d00 */
[--C-:B------:R-:W-:Y:S01]  /*f620*/  @!P2 IMAD.WIDE R10, R11, 0x2, R12.reuse ;  /* 0x000000020b0aa825 */ /* 0x100fe200078e020c */
[----:B------:R0:W5:Y:S03]  /*f630*/  @!P1 LD.E.128 R40, desc[UR46][R8.64] ;  /* 0x0000002e08289980 */ /* 0x000166000c101d00 */
[----:B------:R-:W-:Y:S01]  /*f640*/  @!P0 IMAD.WIDE R12, R18, 0x2, R12 ;  /* 0x00000002120c8825 */ /* 0x000fe200078e020c */
[----:B------:R0:W5:Y:S04]  /*f650*/  @!P2 LD.E.128 R24, desc[UR46][R6.64] ;  /* 0x0000002e0618a980 */ /* 0x000168000c101d00 */
[----:B------:R0:W5:Y:S04]  /*f660*/  @!P0 LD.E.128 R44, desc[UR46][R12.64] ;  /* 0x0000002e0c2c8980 */ /* 0x000168000c101d00 */
[----:B------:R0:W5:Y:S02]  /*f670*/  @!P2 LD.E.128 R36, desc[UR46][R10.64] ;  /* 0x0000002e0a24a980 */ /* 0x000164000c101d00 */
.L_x_1623:
[----:B------:R-:W-:Y:S05]  /*f680*/  BSYNC B1 ;  /* 0x0000000000017941 */ /* 0x000fea0003800000 */
.L_x_1622:
[----:B0----5:R-:W-:Y:S01]  /*f690*/  IMAD.MOV.U32 R4, RZ, RZ, R46 ;  /* 0x000000ffff047224 */ /* 0x021fe200078e002e */
[----:B------:R-:W-:Y:S01]  /*f6a0*/  UMOV UR4, 0xffffffff ;  /* 0xffffffff00047882 */ /* 0x000fe20000000000 */
[----:B------:R-:W-:Y:S02]  /*f6b0*/  IMAD.MOV.U32 R5, RZ, RZ, R47 ;  /* 0x000000ffff057224 */ /* 0x000fe400078e002f */
        /* <DEDUP_REMOVED lines=9> */
[----:B------:R-:W-:-:S02]  /*f750*/  MOV R3, R41 ;  /* 0x0000002900037202 */ /* 0x000fc40000000f00 */
        /* <DEDUP_REMOVED lines=26> */
[----:B------:R-:W-:Y:S02]  /*f900*/  PRMT R79, R4, 0x5410, R5 ;  /* 0x00005410044f7816 */ /* 0x000fe40000000005 */
[----:B------:R-:W-:-:S02]  /*f910*/  CS2R R4, SRZ ;  /* 0x0000000000047805 */ /* 0x000fc4000001ff00 */
[----:B------:R-:W-:Y:S01]  /*f920*/  PRMT R78, R0, 0x5410, R3 ;  /* 0x00005410004e7816 */ /* 0x000fe20000000003 */
[----:B------:R-:W-:Y:S06]  /*f930*/  BRA.DIV UR4, `(.L_x_1624) ;  /* 0x000001b6040c7947 */ /* 0x000fec000b800000 */
[----:B------:R-:W0:Y:S04]  /*f940*/  SHFL.IDX PT, R61, R61, 0x1, 0x1c1f ;  /* 0x003c1f003d3d7f89 */ /* 0x000e2800000e0000 */
[----:B------:R-:W1:Y:S04]  /*f950*/  SHFL.IDX PT, R60, R60, 0x1, 0x1c1f ;  /* 0x003c1f003c3c7f89 */ /* 0x000e6800000e0000 */
[----:B------:R-:W2:Y:S04]  /*f960*/  SHFL.IDX PT, R67, R67, 0x1, 0x1c1f ;  /* 0x003c1f0043437f89 */ /* 0x000ea800000e0000 */
[----:B------:R-:W3:Y:S02]  /*f970*/  SHFL.IDX PT, R66, R66, 0x1, 0x1c1f ;  /* 0x003c1f0042427f89 */ /* 0x000ee400000e0000 */
.L_x_1956:
[----:B------:R-:W-:Y:S01]  /*f980*/  VIADD R64, R64, 0x40 ;  /* 0x0000004040407836 */ /* 0x000fe20000000000 */
        /* <DEDUP_REMOVED lines=23> */
[----:B01----:R-:W-:-:S04]  /*fb00*/  @!P0 IMAD.WIDE R4, R18, 0x2, R60 ;  /* 0x0000000212048825 */ /* 0x003fc800078e023c */
        /* <DEDUP_REMOVED lines=11> */
[----:B0-----:R-:W-:Y:S01]  /*fbc0*/  CS2R R4, SRZ ;  /* 0x0000000000047805 */ /* 0x001fe2000001ff00 */
[--C-:B--23--:R-:W-:Y:S01]  /*fbd0*/  @!P1 IMAD.WIDE R62, R63, 0x2, R66.reuse ;  /* 0x000000023f3e9825 */ /* 0x10cfe200078e0242 */
[----:B------:R4:W5:Y:S03]  /*fbe0*/  @!P1 LD.E.128 R52, desc[UR46][R20.64] ;  /* 0x0000002e14349980 */ /* 0x000966000c101d00 */
[--C-:B------:R-:W-:Y:S01]  /*fbf0*/  @!P2 IMAD.WIDE R64, R65, 0x2, R66.reuse ;  /* 0x000000024140a825 */ /* 0x100fe200078e0242 */
[----:B------:R4:W5:Y:S03]  /*fc00*/  @!P1 LD.E.128 R8, desc[UR46][R62.64] ;  /* 0x0000002e3e089980 */ /* 0x000966000c101d00 */
[----:B------:R-:W-:Y:S01]  /*fc10*/  @!P0 IMAD.WIDE R66, R18, 0x2, R66 ;  /* 0x0000000212428825 */ /* 0x000fe200078e0242 */
[----:B------:R4:W5:Y:S04]  /*fc20*/  @!P2 LD.E.128 R56, desc[UR46][R60.64] ;  /* 0x0000002e3c38a980 */ /* 0x000968000c101d00 */
[----:B------:R4:W5:Y:S04]  /*fc30*/  @!P0 LD.E.128 R4, desc[UR46][R66.64] ;  /* 0x0000002e42048980 */ /* 0x000968000c101d00 */
[----:B------:R4:W5:Y:S02]  /*fc40*/  @!P2 LD.E.128 R12, desc[UR46][R64.64] ;  /* 0x0000002e400ca980 */ /* 0x000964000c101d00 */
.L_x_1626:
[----:B------:R-:W-:Y:S05]  /*fc50*/  BSYNC B1 ;  /* 0x0000000000017941 */ /* 0x000fea0003800000 */
.L_x_1625:
[----:B----45:R-:W-:Y:S01]  /*fc60*/  IMAD.MOV.U32 R20, RZ, RZ, R5 ;  /* 0x000000ffff147224 */ /* 0x030fe200078e0005 */
[----:B------:R-:W-:Y:S01]  /*fc70*/  MOV R3, R4 ;  /* 0x0000000400037202 */ /* 0x000fe20000000f00 */
[----:B------:R-:W-:Y:S01]  /*fc80*/  IMAD.MOV.U32 R21, RZ, RZ, R6 ;  /* 0x000000ffff157224 */ /* 0x000fe200078e0006 */
[----:B------:R-:W-:Y:S01]  /*fc90*/  LEA.HI R0, R188, R188, RZ, 0x1 ;  /* 0x000000bcbc007211 */ /* 0x000fe200078f08ff */
[----:B-1----:R-:W-:Y:S01]  /*fca0*/  IMAD.MOV.U32 R60, RZ, RZ, R7 ;  /* 0x000000ffff3c7224 */ /* 0x002fe200078e0007 */
[----:B------:R-:W-:Y:S01]  /*fcb0*/  PRMT R82, R3, 0x5410, R20 ;  /* 0x0000541003527816 */ /* 0x000fe20000000014 */
[----:B------:R-:W-:Y:S01]  /*fcc0*/  IMAD.MOV.U32 R20, RZ, RZ, R9 ;  /* 0x000000ffff147224 */ /* 0x000fe200078e0009 */
[----:B------:R-:W-:Y:S01]  /*fcd0*/  LOP3.LUT R3, R0, 0xfffffffe, RZ, 0xc0, !PT ;  /* 0xfffffffe00037812 */ /* 0x000fe200078ec0ff */
[----:B------:R-:W-:Y:S01]  /*fce0*/  IMAD.MOV.U32 R0, RZ, RZ, R8 ;  /* 0x000000ffff007224 */ /* 0x000fe200078e0008 */
[----:B------:R-:W-:Y:S01]  /*fcf0*/  PRMT R83, R21, 0x5410, R60 ;  /* 0x0000541015537816 */ /* 0x000fe2000000003c */
[----:B------:R-:W-:Y:S01]  /*fd00*/  IMAD.MOV.U32 R21, RZ, RZ, R10 ;  /* 0x000000ffff157224 */ /* 0x000fe200078e000a */
[----:B------:R-:W-:Y:S01]  /*fd10*/  MOV R63, R57 ;  /* 0x00000039003f7202 */ /* 0x000fe20000000f00 */
[----:B------:R-:W-:Y:S01]  /*fd20*/  IMAD.IADD R3, R188, 0x1, -R3 ;  /* 0x00000001bc037824 */ /* 0x000fe200078e0a03 */
[----:B------:R-:W-:Y:S01]  /*fd30*/  PRMT R71, R0, 0x5410, R20 ;  /* 0x0000541000477816 */ /* 0x000fe20000000014 */
[----:B------:R-:W-:Y:S01]  /*fd40*/  IMAD.MOV.U32 R20, RZ, RZ, R13 ;  /* 0x000000ffff147224 */ /* 0x000fe200078e000d */
[----:B------:R-:W-:Y:S01]  /*fd50*/  PRMT R73, R21, 0x7610, R73 ;  /* 0x0000761015497816 */ /* 0x000fe20000000049 */
[----:B------:R-:W-:Y:S01]  /*fd60*/  IMAD.MOV.U32 R60, RZ, RZ, R49 ;  /* 0x000000ffff3c7224 */ /* 0x000fe200078e0031 */
[----:B0-----:R-:W-:Y:S01]  /*fd70*/  SHF.L.U32 R61, R3, 0x1f, RZ ;  /* 0x0000001f033d7819 */ /* 0x001fe200000006ff */
[----:B------:R-:W-:Y:S01]  /*fd80*/  IMAD.MOV.U32 R3, RZ, RZ, R12 ;  /* 0x000000ffff037224 */ /* 0x000fe200078e000c */
[----:B------:R-:W-:Y:S01]  /*fd90*/  MOV R21, R14 ;  /* 0x0000000e00157202 */ /* 0x000fe20000000f00 */
[----:B------:R-:W-:Y:S01]  /*fda0*/  IMAD.MOV.U32 R62, RZ, RZ, R50 ;  /* 0x000000ffff3e7224 */ /* 0x000fe200078e0032 */
[----:B------:R-:W0:Y:S01]  /*fdb0*/  SYNCS.PHASECHK.TRANS64.TRYWAIT P0, [R2+URZ+0x2a800], R61 ;  /* 0x02a8003d020075a7 */ /* 0x000e22000800017f */
[----:B------:R-:W-:Y:S01]  /*fdc0*/  IMAD.MOV.U32 R0, RZ, RZ, R11 ;  /* 0x000000ffff007224 */ /* 0x000fe200078e000b */
[----:B------:R-:W-:Y:S01]  /*fdd0*/  PRMT R20, R20, 0x5410, R3 ;  /* 0x0000541014147816 */ /* 0x000fe20000000003 */
[----:B------:R-:W-:Y:S01]  /*fde0*/  BSSY B1, `(.L_x_1627) ;  /* 0x0000017000017945 */ /* 0x000fe20003800000 */
        /* <DEDUP_REMOVED lines=9> */
[----:B------:R-:W-:Y:S02]  /*fe80*/  PRMT R3, R0, 0x7610, R3 ;  /* 0x0000761000037816 */ /* 0x000fe40000000003 */
[----:B------:R-:W-:Y:S01]  /*fe90*/  PRMT R85, R85, 0x5410, R21 ;  /* 0x0000541055557816 */ /* 0x000fe20000000015 */
[----:B------:R-:W-:Y:S01]  /*fea0*/  IMAD.MOV.U32 R21, RZ, RZ, R54 ;  /* 0x000000ffff157224 */ /* 0x000fe200078e0036 */
[----:B------:R-:W-:Y:S01]  /*feb0*/  PRMT R74, R60, 0x5410, R62 ;  /* 0x000054103c4a7816 */ /* 0x000fe2000000003e */
[----:B------:R-:W-:Y:S01]  /*fec0*/  IMAD.MOV.U32 R60, RZ, RZ, R55 ;  /* 0x000000ffff3c7224 */ /* 0x000fe200078e0037 */
[----:B------:R-:W-:Y:S01]  /*fed0*/  VIADDMNMX R0, R69, -R178, 0x80, PT ;  /* 0x0000008045007446 */ /* 0x000fe200038009b2 */
[----:B------:R-:W-:-:S03]  /*fee0*/  IMAD.MOV.U32 R62, RZ, RZ, R56 ;  /* 0x000000ffff3e7224 */ /* 0x000fc600078e0038 */
[----:B------:R-:W-:Y:S01]  /*fef0*/  PRMT R75, R21, 0x5410, R60 ;  /* 0x00005410154b7816 */ /* 0x000fe2000000003c */
[----:B------:R-:W-:Y:S01]  /*ff00*/  IMAD.MOV.U32 R60, RZ, RZ, R58 ;  /* 0x000000ffff3c7224 */ /* 0x000fe200078e003a */
[----:B------:R-:W-:Y:S01]  /*ff10*/  PRMT R21, R62, 0x5410, R63 ;  /* 0x000054103e157816 */ /* 0x000fe2000000003f */
[----:B------:R-:W-:Y:S01]  /*ff20*/  IMAD.MOV.U32 R62, RZ, RZ, R59 ;  /* 0x000000ffff3e7224 */ /* 0x000fe200078e003b */
[----:B------:R-:W-:Y:S01]  /*ff30*/  ISETP.GE.AND P1, PT, R162, R0, PT ;  /* 0x00000000a200720c */ /* 0x000fe20003f26270 */
[----:B0-----:R-:W-:-:S12]  /*ff40*/  @!P0 BRA `(.L_x_1628) ;  /* 0x000001ac00fc8947 */ /* 0x001fd80003800000 */
.L_x_1957:
[----:B------:R-:W-:Y:S05]  /*ff50*/  BSYNC B1 ;  /* 0x0000000000017941 */ /* 0x000fea0003800000 */
.L_x_1627:
[----:B------:R-:W-:Y:S01]  /*ff60*/  BSSY B1, `(.L_x_1629) ;  /* 0x000012e000017945 */ /* 0x000fe20003800000 */
[----:B------:R-:W-:-:S03]  /*ff70*/  PRMT R69, R60, 0x5410, R62 ;  /* 0x000054103c457816 */ /* 0x000fc6000000003e */
[----:B------:R-:W-:Y:S05]  /*ff80*/  @P1 BRA `(.L_x_1630) ;  /* 0x0000001000ac1947 */ /* 0x000fea0003800000 */
[----:B------:R-:W1:Y:S01]  /*ff90*/  LDC R70, c[0x0][0x3f4] ;  /* 0x0000fd00ff467b82 */ /* 0x000e620000000800 */
[----:B------:R-:W-:Y:S01]  /*ffa0*/  BSSY B2, `(.L_x_1631) ;  /* 0x0000067000027945 */ /* 0x000fe20003800000 */
[-C--:B-1----:R-:W-:Y:S02]  /*ffb0*/  ISETP.GE.AND P0, PT, R18, R70.reuse, PT ;  /* 0x000000461200720c */ /* 0x082fe40003f06270 */
[-C--:B------:R-:W-:Y:S02]  /*ffc0*/  ISETP.GE.AND P1, PT, R165, R70.reuse, PT ;  /* 0x00000046a500720c */ /* 0x080fe40003f26270 */
[----:B------:R-:W-:-:S09]  /*ffd0*/  ISETP.GE.AND P2, PT, R166, R70, PT ;  /* 0x00000046a600720c */ /* 0x000fd20003f46270 */
[----:B------:R-:W-:Y:S05]  /*ffe0*/  @P0 BRA `(.L_x_1632) ;  /* 0x0000000400880947 */ /* 0x000fea0003800000 */
[----:B------:R-:W-:Y:S01]  /*fff0*/  LEA.HI R62, R70, R191, RZ, 0x1d ;  /* 0x000000bf463e7211 */ /* 0x000fe200078fe8ff */
[----:B------:R-:W-:Y:S01]  /*10000*/  HADD2.F32 R102, -RZ, R102.H0_H0 ;  /* 0x20000066ff667230 */ /* 0x000fe20000004100 */
[----:B0-----:R-:W-:Y:S01]  /*10010*/  LOP3.LUT R61, R175, 0x38, R18, 0xf8, !PT ;  /* 0x00000038af3d7812 */ /* 0x001fe200078ef812 */
[----:B------:R-:W-:Y:S01]  /*10020*/  HADD2.F32 R104, -RZ, R97.H0_H0 ;  /* 0x20000061ff687230 */ /* 0x000fe20000004100 */
[----:B------:R-:W-:Y:S01]  /*10030*/  SHF.R.S32.HI R63, RZ, 0x1f, R62 ;  /* 0x0000001fff3f7819 */ /* 0x000fe2000001143e */
[----:B------:R-:W-:Y:S01]  /*10040*/  IMAD.SHL.U32 R64, R62, 0x8, RZ ;  /* 0x000000083e407824 */ /* 0x000fe200078e00ff */
[----:B------:R-:W-:Y:S01]  /*10050*/  LOP3.LUT R60, R61, R176, RZ, 0x3c, !PT ;  /* 0x000000b03d3c7212 */ /* 0x000fe200078e3cff */
[----:B------:R-:W-:Y:S01]  /*10060*/  HADD2.F32 R103, -RZ, R96.H0_H0 ;  /* 0x20000060ff677230 */ /* 0x000fe20000004100 */
[----:B------:R-:W-:Y:S02]  /*10070*/  LEA.HI R62, R63, R62, RZ, 0x3 ;  /* 0x0000003e3f3e7211 */ /* 0x000fe400078f18ff */
[----:B------:R-:W-:Y:S01]  /*10080*/  LOP3.LUT R63, R175, 0x38, R64, 0xf8, !PT ;  /* 0x00000038af3f7812 */ /* 0x000fe200078ef840 */
[----:B------:R-:W-:Y:S01]  /*10090*/  IMAD.IADD R61, R177, 0x1, R60 ;  /* 0x00000001b13d7824 */ /* 0x000fe200078e023c */
[----:B------:R-:W-:Y:S01]  /*100a0*/  SHF.R.U32.HI R93, RZ, 0x10, R45 ;  /* 0x00000010ff5d7819 */ /* 0x000fe2000001162d */
[----:B------:R-:W-:Y:S01]  /*100b0*/  IMAD.SHL.U32 R62, R62, 0x400, RZ ;  /* 0x000004003e3e7824 */ /* 0x000fe200078e00ff */
[----:B------:R-:W-:Y:S01]  /*100c0*/  LOP3.LUT R65, R63, R176, RZ, 0x3c, !PT ;  /* 0x000000b03f417212 */ /* 0x000fe200078e3cff */
[----:B------:R-:W-:Y:S01]  /*100d0*/  IMAD R80, R61, 0x2, R2 ;  /* 0x000000023d507824 */ /* 0x000fe200078e0202 */
[----:B------:R-:W-:Y:S01]  /*100e0*/  SHF.R.U32.HI R90, RZ, 0x10, R33 ;  /* 0x00000010ff5a7819 */ /* 0x000fe20000011621 */
[----:B------:R-:W-:Y:S01]  /*100f0*/  HADD2.F32 R100, -RZ, R93.H0_H0 ;  /* 0x2000005dff647230 */ /* 0x000fe20000004100 */
[----:B------:R-:W-:-:S02]  /*10100*/  LOP3.LUT R64, R62, 0x7fffe000, RZ, 0xc0, !PT ;  /* 0x7fffe0003e407812 */ /* 0x000fc400078ec0ff */
[----:B------:R-:W0:Y:S01]  /*10110*/  LDS.128 R60, [R80+0xc400] ;  /* 0x00c40000503c7984 */ /* 0x000e220000000c00 */
[----:B------:R-:W-:Y:S01]  /*10120*/  HADD2.F32 R90, -RZ, R90.H0_H0 ;  /* 0x2000005aff5a7230 */ /* 0x000fe20000004100 */
[----:B------:R-:W-:Y:S02]  /*10130*/  IADD3 R65, R65, R64, R177 ;  /* 0x0000004041417210 */ /* 0x000fe40007ffe0b1 */
[----:B------:R-:W-:Y:S02]  /*10140*/  SHF.R.U64 R32, R32, 0x10, R33 ;  /* 0x0000001020207819 */ /* 0x000fe40000001221 */
[----:B------:R-:W-:Y:S01]  /*10150*/  SHF.R.U64 R33, R44, 0x10, R45 ;  /* 0x000000102c217819 */ /* 0x000fe2000000122d */
[----:B------:R-:W-:Y:S01]  /*10160*/  IMAD R81, R65, 0x2, R2 ;  /* 0x0000000241517824 */ /* 0x000fe200078e0202 */
[--C-:B------:R-:W-:Y:S02]  /*10170*/  SHF.R.U64 R34, R34, 0x10, R35.reuse ;  /* 0x0000001022227819 */ /* 0x100fe40000001223 */
[----:B------:R-:W-:-:S02]  /*10180*/  SHF.R.U32.HI R44, RZ, 0x10, R35 ;  /* 0x00000010ff2c7819 */ /* 0x000fc40000011623 */
[----:B--23--:R-:W1:Y:S01]  /*10190*/  LDS.128 R64, [R81+0xc400] ;  /* 0x00c4000051407984 */ /* 0x00ce620000000c00 */
[--C-:B------:R-:W-:Y:S02]  /*101a0*/  SHF.R.U64 R35, R46, 0x10, R47.reuse ;  /* 0x000000102e237819 */ /* 0x100fe4000000122f */
[----:B------:R-:W-:Y:S01]  /*101b0*/  SHF.R.U32.HI R46, RZ, 0x10, R47 ;  /* 0x00000010ff2e7819 */ /* 0x000fe2000001162f */
[----:B------:R-:W-:Y:S02]  /*101c0*/  HADD2.F32 R44, -RZ, R44.H0_H0 ;  /* 0x2000002cff2c7230 */ /* 0x000fe40000004100 */
[--C-:B0-----:R-:W-:Y:S02]  /*101d0*/  HADD2.F32 R95, -RZ, R61.reuse.H0_H0 ;  /* 0x2000003dff5f7230 */ /* 0x101fe40000004100 */
[----:B------:R-:W-:Y:S02]  /*101e0*/  HADD2.F32 R91, -RZ, R61.H1_H1 ;  /* 0x3000003dff5b7230 */ /* 0x000fe40000004100 */
[----:B------:R-:W-:-:S02]  /*101f0*/  HADD2.F32 R47, -RZ, R60.H0_H0 ;  /* 0x2000003cff2f7230 */ /* 0x000fc40000004100 */
[----:B------:R-:W-:Y:S02]  /*10200*/  HADD2.F32 R45, -RZ, R62.H0_H0 ;  /* 0x2000003eff2d7230 */ /* 0x000fe40000004100 */
[--C-:B------:R-:W-:Y:S02]  /*10210*/  HADD2.F32 R61, -RZ, R63.reuse.H0_H0 ;  /* 0x2000003fff3d7230 */ /* 0x100fe40000004100 */
[----:B------:R-:W-:Y:S02]  /*10220*/  HADD2.F32 R63, -RZ, R63.H1_H1 ;  /* 0x3000003fff3f7230 */ /* 0x000fe40000004100 */
[--C-:B-1----:R-:W-:Y:S02]  /*10230*/  HADD2.F32 R101, -RZ, R65.reuse.H0_H0 ;  /* 0x20000041ff657230 */ /* 0x102fe40000004100 */
[----:B------:R-:W-:Y:S02]  /*10240*/  HADD2.F32 R99, -RZ, R65.H1_H1 ;  /* 0x30000041ff637230 */ /* 0x000fe40000004100 */
[----:B------:R-:W-:-:S02]  /*10250*/  HADD2.F32 R98, -RZ, R64.H0_H0 ;  /* 0x20000040ff627230 */ /* 0x000fc40000004100 */
[C---:B------:R-:W-:Y:S01]  /*10260*/  FMUL.FTZ R106, R101.reuse, R102 ;  /* 0x00000066656a7220 */ /* 0x040fe20000410000 */
[----:B------:R-:W-:Y:S01]  /*10270*/  FMUL.FTZ R108, R101, R104 ;  /* 0x00000068656c7220 */ /* 0x000fe20000410000 */
[----:B------:R-:W-:Y:S02]  /*10280*/  HADD2.F32 R101, -RZ, R96.H1_H1 ;  /* 0x30000060ff657230 */ /* 0x000fe40000004100 */
[----:B------:R-:W-:Y:S01]  /*10290*/  FMUL.FTZ R96, R99, R90 ;  /* 0x0000005a63607220 */ /* 0x000fe20000410000 */
[----:B------:R-:W-:Y:S01]  /*102a0*/  FFMA.FTZ R93, R95, R104, -R106 ;  /* 0x000000685f5d7223 */ /* 0x000fe2000001086a */
[----:B------:R-:W-:Y:S01]  /*102b0*/  FMUL.FTZ R104, R99, R100 ;  /* 0x0000006463687220 */ /* 0x000fe20000410000 */
[----:B------:R-:W-:Y:S01]  /*102c0*/  FFMA.FTZ R95, R95, R102, R108 ;  /* 0x000000665f5f7223 */ /* 0x000fe2000001006c */
[----:B------:R-:W-:Y:S02]  /*102d0*/  HADD2.F32 R97, -RZ, R66.H0_H0 ;  /* 0x20000042ff617230 */ /* 0x000fe40000004100 */
[C---:B------:R-:W-:Y:S01]  /*102e0*/  FMUL.FTZ R106, R98.reuse, R103 ;  /* 0x00000067626a7220 */ /* 0x040fe20000410000 */
[----:B------:R-:W-:Y:S01]  /*102f0*/  FFMA.FTZ R90, R91, R90, -R104 ;  /* 0x0000005a5b5a7223 */ /* 0x000fe20000010868 */
[----:B------:R-:W-:Y:S01]  /*10300*/  FMUL.FTZ R104, R98, R101 ;  /* 0x0000006562687220 */ /* 0x000fe20000410000 */
[----:B------:R-:W-:-:S02]  /*10310*/  HADD2.F32 R102, -RZ, R94.H1_H1 ;  /* 0x3000005eff667230 */ /* 0x000fc40000004100 */
[----:B------:R-:W-:Y:S01]  /*10320*/  FFMA.FTZ R96, R91, R100, R96 ;  /* 0x000000645b607223 */ /* 0x000fe20000010060 */
[----:B------:R-:W-:Y:S02]  /*10330*/  HADD2.F32 R98, -RZ, R94.H0_H0 ;  /* 0x2000005eff627230 */ /* 0x000fe40000004100 */
[C---:B------:R-:W-:Y:S01]  /*10340*/  FFMA.FTZ R91, R47.reuse, R103, -R104 ;  /* 0x000000672f5b7223 */ /* 0x040fe20000010868 */
[----:B------:R-:W-:Y:S01]  /*10350*/  FFMA.FTZ R94, R47, R101, R106 ;  /* 0x000000652f5e7223 */ /* 0x000fe2000001006a */
[----:B------:R-:W-:Y:S02]  /*10360*/  HADD2.F32 R65, -RZ, R67.H0_H0 ;  /* 0x20000043ff417230 */ /* 0x000fe40000004100 */
[C---:B------:R-:W-:Y:S01]  /*10370*/  FMUL.FTZ R106, R97.reuse, R102 ;  /* 0x00000066616a7220 */ /* 0x040fe20000410000 */
[--C-:B------:R-:W-:Y:S02]  /*10380*/  HADD2.F32 R104, -RZ, R92.reuse.H0_H0 ;  /* 0x2000005cff687230 */ /* 0x100fe40000004100 */
[----:B------:R-:W-:Y:S01]  /*10390*/  FMUL.FTZ R108, R97, R98 ;  /* 0x00000062616c7220 */ /* 0x000fe20000410000 */
[----:B------:R-:W-:-:S02]  /*103a0*/  HADD2.F32 R100, -RZ, R92.H1_H1 ;  /* 0x3000005cff647230 */ /* 0x000fc40000004100 */
[----:B------:R-:W-:Y:S01]  /*103b0*/  FFMA.FTZ R92, R45, R98, -R106 ;  /* 0x000000622d5c7223 */ /* 0x000fe2000001086a */
[----:B------:R-:W-:Y:S02]  /*103c0*/  HADD2.F32 R67, -RZ, R67.H1_H1 ;  /* 0x30000043ff437230 */ /* 0x000fe40000004100 */
[C---:B------:R-:W-:Y:S01]  /*103d0*/  FMUL.FTZ R106, R65.reuse, R104 ;  /* 0x00000068416a7220 */ /* 0x040fe20000410000 */
[----:B------:R-:W-:Y:S02]  /*103e0*/  HADD2.F32 R98, -RZ, R46.H0_H0 ;  /* 0x2000002eff627230 */ /* 0x000fe40000004100 */
[----:B------:R-:W-:Y:S01]  /*103f0*/  FMUL.FTZ R65, R65, R100 ;  /* 0x0000006441417220 */ /* 0x000fe20000410000 */
[----:B------:R-:W-:Y:S01]  /*10400*/  FFMA.FTZ R46, R45, R102, R108 ;  /* 0x000000662d2e7223 */ /* 0x000fe2000001006c */
[----:B------:R-:W-:Y:S01]  /*10410*/  FFMA.FTZ R106, R61, R100, -R106 ;  /* 0x000000643d6a7223 */ /* 0x000fe2000001086a */
[----:B------:R-:W-:Y:S02]  /*10420*/  HADD2.F32 R64, -RZ, R64.H1_H1 ;  /* 0x30000040ff407230 */ /* 0x000fe40000004100 */
[----:B------:R-:W-:Y:S01]  /*10430*/  FMUL.FTZ R102, R67, R98 ;  /* 0x0000006243667220 */ /* 0x000fe20000410000 */
[----:B------:R-:W-:-:S02]  /*10440*/  HADD2.F32 R66, -RZ, R66.H1_H1 ;  /* 0x30000042ff427230 */ /* 0x000fc40000004100 */
[----:B------:R-:W-:Y:S01]  /*10450*/  FMUL.FTZ R100, R67, R44 ;  /* 0x0000002c43647220 */ /* 0x000fe20000410000 */
[----:B------:R-:W-:Y:S02]  /*10460*/  HADD2.F32 R45, -RZ, R33.H0_H0 ;  /* 0x20000021ff2d7230 */ /* 0x000fe40000004100 */
[----:B------:R-:W-:Y:S01]  /*10470*/  FFMA.FTZ R104, R61, R104, R65 ;  /* 0x000000683d687223 */ /* 0x000fe20000010041 */
[----:B------:R-:W-:Y:S02]  /*10480*/  HADD2.F32 R47, -RZ, R35.H0_H0 ;  /* 0x20000023ff2f7230 */ /* 0x000fe40000004100 */
[C---:B------:R-:W-:Y:S01]  /*10490*/  FFMA.FTZ R67, R63.reuse, R44, -R102 ;  /* 0x0000002c3f437223 */ /* 0x040fe20000010866 */
[----:B------:R-:W-:Y:S02]  /*104a0*/  HADD2.F32 R33, -RZ, R32.H0_H0 ;  /* 0x20000020ff217230 */ /* 0x000fe40000004100 */
[----:B------:R-:W-:Y:S01]  /*104b0*/  FFMA.FTZ R97, R63, R98, R100 ;  /* 0x000000623f617223 */ /* 0x000fe20000010064 */
[----:B------:R-:W-:-:S02]  /*104c0*/  HADD2.F32 R35, -RZ, R34.H0_H0 ;  /* 0x20000022ff237230 */ /* 0x000fc40000004100 */
[----:B------:R-:W-:Y:S01]  /*104d0*/  FMUL.FTZ R61, R64, R45 ;  /* 0x0000002d403d7220 */ /* 0x000fe20000410000 */
[----:B------:R-:W-:Y:S02]  /*104e0*/  HADD2.F32 R60, -RZ, R60.H1_H1 ;  /* 0x3000003cff3c7230 */ /* 0x000fe40000004100 */
        /* <DEDUP_REMOVED lines=18> */
.L_x_1632:
[----:B------:R-:W-:Y:S05]  /*10610*/  BSYNC B2 ;  /* 0x0000000000027941 */ /* 0x000fea0003800000 */
.L_x_1631:
[----:B------:R-:W-:Y:S04]  /*10620*/  BSSY B2, `(.L_x_1633) ;  /* 0x0000061000027945 */ /* 0x000fe80003800000 */
[----:B------:R-:W-:Y:S05]  /*10630*/  @P1 BRA `(.L_x_1634) ;  /* 0x00000004007c1947 */ /* 0x000fea0003800000 */
[----:B------:R-:W4:Y:S01]  /*10640*/  LDL R95, [R1+0x78] ;  /* 0x00007800015f7983 */ /* 0x000f220000100800 */
[----:B-1----:R-:W-:Y:S01]  /*10650*/  LEA.HI R32, R70, R221, RZ, 0x1d ;  /* 0x000000dd46207211 */ /* 0x002fe200078fe8ff */
[----:B------:R-:W-:Y:S01]  /*10660*/  HADD2.F32 R80, -RZ, R88.H1_H1 ;  /* 0x30000058ff507230 */ /* 0x000fe20000004100 */
[--C-:B------:R-:W-:Y:S01]  /*10670*/  SHF.R.U64 R28, R28, 0x10, R29.reuse ;  /* 0x000000101c1c7819 */ /* 0x100fe2000000121d */
[----:B------:R-:W-:Y:S01]  /*10680*/  HADD2.F32 R90, -RZ, R86.H1_H1 ;  /* 0x30000056ff5a7230 */ /* 0x000fe20000004100 */
[----:B------:R-:W-:Y:S01]  /*10690*/  SHF.R.S32.HI R33, RZ, 0x1f, R32 ;  /* 0x0000001fff217819 */ /* 0x000fe20000011420 */
[----:B------:R-:W-:Y:S01]  /*106a0*/  IMAD.SHL.U32 R34, R32, 0x8, RZ ;  /* 0x0000000820227824 */ /* 0x000fe200078e00ff */
[----:B------:R-:W-:Y:S01]  /*106b0*/  SHF.R.U32.HI R81, RZ, 0x10, R29 ;  /* 0x00000010ff517819 */ /* 0x000fe2000001161d */
[----:B------:R-:W-:Y:S01]  /*106c0*/  HADD2.F32 R88, -RZ, R88.H0_H0 ;  /* 0x20000058ff587230 */ /* 0x000fe20000004100 */
[----:B------:R-:W-:Y:S01]  /*106d0*/  LEA.HI R32, R33, R32, RZ, 0x3 ;  /* 0x0000002021207211 */ /* 0x000fe200078f18ff */
[----:B------:R-:W-:Y:S01]  /*106e0*/  HADD2.F32 R86, -RZ, R86.H0_H0 ;  /* 0x20000056ff567230 */ /* 0x000fe20000004100 */
[----:B------:R-:W-:Y:S01]  /*106f0*/  LOP3.LUT R33, R175, 0x38, R34, 0xf8, !PT ;  /* 0x00000038af217812 */ /* 0x000fe200078ef822 */
[----:B------:R-:W-:Y:S01]  /*10700*/  HADD2.F32 R81, -RZ, R81.H0_H0 ;  /* 0x20000051ff517230 */ /* 0x000fe20000004100 */
[----:B------:R-:W-:Y:S01]  /*10710*/  SHF.R.U32.HI R91, RZ, 0x10, R41 ;  /* 0x00000010ff5b7819 */ /* 0x000fe20000011629 */
[----:B------:R-:W-:Y:S01]  /*10720*/  IMAD.SHL.U32 R32, R32, 0x400, RZ ;  /* 0x0000040020207824 */ /* 0x000fe200078e00ff */
[----:B------:R-:W-:-:S02]  /*10730*/  LOP3.LUT R45, R33, R176, RZ, 0x3c, !PT ;  /* 0x000000b0212d7212 */ /* 0x000fc400078e3cff */
[----:B------:R-:W-:Y:S01]  /*10740*/  SHF.R.U64 R29, R30, 0x10, R31 ;  /* 0x000000101e1d7819 */ /* 0x000fe2000000121f */
[----:B------:R-:W-:Y:S01]  /*10750*/  HADD2.F32 R91, -RZ, R91.H0_H0 ;  /* 0x2000005bff5b7230 */ /* 0x000fe20000004100 */
[----:B------:R-:W-:Y:S02]  /*10760*/  LOP3.LUT R44, R32, 0x7fffe000, RZ, 0xc0, !PT ;  /* 0x7fffe000202c7812 */ /* 0x000fe400078ec0ff */
[----:B------:R-:W-:Y:S01]  /*10770*/  SHF.R.U64 R30, R42, 0x10, R43 ;  /* 0x000000102a1e7819 */ /* 0x000fe2000000122b */
[----:B------:R-:W-:Y:S01]  /*10780*/  HADD2.F32 R29, -RZ, R29.H0_H0 ;  /* 0x2000001dff1d7230 */ /* 0x000fe20000004100 */
[----:B------:R-:W-:Y:S02]  /*10790*/  IADD3 R45, R45, R44, R177 ;  /* 0x0000002c2d2d7210 */ /* 0x000fe40007ffe0b1 */
[----:B------:R-:W-:Y:S02]  /*107a0*/  SHF.R.U32.HI R42, RZ, 0x10, R43 ;  /* 0x00000010ff2a7819 */ /* 0x000fe4000001162b */
[----:B------:R-:W-:Y:S01]  /*107b0*/  SHF.R.U32.HI R31, RZ, 0x10, R31 ;  /* 0x00000010ff1f7819 */ /* 0x000fe2000001161f */
[----:B------:R-:W-:Y:S01]  /*107c0*/  IMAD R60, R45, 0x2, R2 ;  /* 0x000000022d3c7824 */ /* 0x000fe200078e0202 */
[----:B------:R-:W-:-:S04]  /*107d0*/  SHF.R.U64 R40, R40, 0x10, R41 ;  /* 0x0000001028287819 */ /* 0x000fc80000001229 */
[----:B------:R-:W1:Y:S02]  /*107e0*/  LDS.128 R44, [R60+0xc400] ;  /* 0x00c400003c2c7984 */ /* 0x000e640000000c00 */
[--C-:B-1----:R-:W-:Y:S02]  /*107f0*/  HADD2.F32 R43, -RZ, R45.reuse.H0_H0 ;  /* 0x2000002dff2b7230 */ /* 0x102fe40000004100 */
[----:B------:R-:W-:Y:S02]  /*10800*/  HADD2.F32 R62, -RZ, R45.H1_H1 ;  /* 0x3000002dff3e7230 */ /* 0x000fe40000004100 */
[----:B------:R-:W-:Y:S02]  /*10810*/  HADD2.F32 R65, -RZ, R44.H0_H0 ;  /* 0x2000002cff417230 */ /* 0x000fe40000004100 */
[C---:B------:R-:W-:Y:S01]  /*10820*/  FMUL.FTZ R92, R43.reuse, R90 ;  /* 0x0000005a2b5c7220 */ /* 0x040fe20000410000 */
[----:B------:R-:W-:Y:S01]  /*10830*/  FMUL.FTZ R94, R43, R80 ;  /* 0x000000502b5e7220 */ /* 0x000fe20000410000 */
[----:B------:R-:W-:Y:S01]  /*10840*/  FMUL.FTZ R93, R62, R91 ;  /* 0x0000005b3e5d7220 */ /* 0x000fe20000410000 */
[----:B---3--:R-:W-:-:S02]  /*10850*/  HADD2.F32 R66, -RZ, R46.H0_H0 ;  /* 0x2000002eff427230 */ /* 0x008fc40000004100 */
[--C-:B--2---:R-:W-:Y:S02]  /*10860*/  HADD2.F32 R67, -RZ, R47.reuse.H0_H0 ;  /* 0x2000002fff437230 */ /* 0x104fe40000004100 */
[----:B------:R-:W-:Y:S02]  /*10870*/  HADD2.F32 R47, -RZ, R47.H1_H1 ;  /* 0x3000002fff2f7230 */ /* 0x000fe40000004100 */
[----:B------:R-:W-:Y:S02]  /*10880*/  HADD2.F32 R44, -RZ, R44.H1_H1 ;  /* 0x3000002cff2c7230 */ /* 0x000fe40000004100 */
[----:B------:R-:W-:Y:S01]  /*10890*/  HADD2.F32 R46, -RZ, R46.H1_H1 ;  /* 0x3000002eff2e7230 */ /* 0x000fe20000004100 */
[----:B----4-:R-:W0:Y:S02]  /*108a0*/  LDS.128 R32, [R95] ;  /* 0x000000005f207984 */ /* 0x010e240000000c00 */
[--C-:B0-----:R-:W-:Y:S02]  /*108b0*/  HADD2.F32 R61, -RZ, R33.reuse.H0_H0 ;  /* 0x20000021ff3d7230 */ /* 0x101fe40000004100 */
[----:B------:R-:W-:-:S02]  /*108c0*/  HADD2.F32 R64, -RZ, R33.H1_H1 ;  /* 0x30000021ff407230 */ /* 0x000fc40000004100 */
[----:B------:R-:W-:Y:S02]  /*108d0*/  HADD2.F32 R63, -RZ, R32.H0_H0 ;  /* 0x20000020ff3f7230 */ /* 0x000fe40000004100 */
[C---:B------:R-:W-:Y:S01]  /*108e0*/  FFMA.FTZ R43, R61.reuse, R80, -R92 ;  /* 0x000000503d2b7223 */ /* 0x040fe2000001085c */
[----:B------:R-:W-:Y:S01]  /*108f0*/  FFMA.FTZ R45, R61, R90, R94 ;  /* 0x0000005a3d2d7223 */ /* 0x000fe2000001005e */
[-C--:B------:R-:W-:Y:S01]  /*10900*/  FMUL.FTZ R61, R62, R81.reuse ;  /* 0x000000513e3d7220 */ /* 0x080fe20000410000 */
[C---:B------:R-:W-:Y:S01]  /*10910*/  FFMA.FTZ R62, R64.reuse, R81, -R93 ;  /* 0x00000051403e7223 */ /* 0x040fe2000001085d */
[C---:B------:R-:W-:Y:S01]  /*10920*/  FMUL.FTZ R93, R65.reuse, R88 ;  /* 0x00000058415d7220 */ /* 0x040fe20000410000 */
[----:B------:R-:W-:Y:S01]  /*10930*/  FMUL.FTZ R80, R65, R86 ;  /* 0x0000005641507220 */ /* 0x000fe20000410000 */
[----:B------:R-:W-:Y:S02]  /*10940*/  HADD2.F32 R81, -RZ, R87.H0_H0 ;  /* 0x20000057ff517230 */ /* 0x000fe40000004100 */
[----:B------:R-:W-:Y:S01]  /*10950*/  FFMA.FTZ R64, R64, R91, R61 ;  /* 0x0000005b40407223 */ /* 0x000fe2000001003d */
[----:B------:R-:W-:-:S02]  /*10960*/  HADD2.F32 R65, -RZ, R89.H0_H0 ;  /* 0x20000059ff417230 */ /* 0x000fc40000004100 */
[C---:B------:R-:W-:Y:S01]  /*10970*/  FFMA.FTZ R93, R63.reuse, R86, R93 ;  /* 0x000000563f5d7223 */ /* 0x040fe2000001005d */
[----:B------:R-:W-:Y:S01]  /*10980*/  FFMA.FTZ R61, R63, R88, -R80 ;  /* 0x000000583f3d7223 */ /* 0x000fe20000010850 */
[----:B------:R-:W-:Y:S02]  /*10990*/  HADD2.F32 R86, -RZ, R87.H1_H1 ;  /* 0x30000057ff567230 */ /* 0x000fe40000004100 */
[C---:B------:R-:W-:Y:S01]  /*109a0*/  FMUL.FTZ R88, R66.reuse, R81 ;  /* 0x0000005142587220 */ /* 0x040fe20000410000 */
[----:B------:R-:W-:Y:S02]  /*109b0*/  HADD2.F32 R80, -RZ, R89.H1_H1 ;  /* 0x30000059ff507230 */ /* 0x000fe40000004100 */
[----:B------:R-:W-:Y:S01]  /*109c0*/  FMUL.FTZ R90, R66, R65 ;  /* 0x00000041425a7220 */ /* 0x000fe20000410000 */
[----:B------:R-:W-:Y:S02]  /*109d0*/  HADD2.F32 R33, -RZ, R34.H0_H0 ;  /* 0x20000022ff217230 */ /* 0x000fe40000004100 */
[----:B------:R-:W-:Y:S01]  /*109e0*/  FMUL.FTZ R92, R67, R86 ;  /* 0x00000056435c7220 */ /* 0x000fe20000410000 */
[----:B------:R-:W-:-:S02]  /*109f0*/  HADD2.F32 R41, -RZ, R35.H0_H0 ;  /* 0x20000023ff297230 */ /* 0x000fc40000004100 */
[-C--:B------:R-:W-:Y:S01]  /*10a00*/  FMUL.FTZ R67, R67, R80.reuse ;  /* 0x0000005043437220 */ /* 0x080fe20000410000 */
[----:B------:R-:W-:Y:S02]  /*10a10*/  HADD2.F32 R66, -RZ, R42.H0_H0 ;  /* 0x2000002aff427230 */ /* 0x000fe40000004100 */
[C---:B------:R-:W-:Y:S01]  /*10a20*/  FFMA.FTZ R88, R33.reuse, R65, -R88 ;  /* 0x0000004121587223 */ /* 0x040fe20000010858 */
[----:B------:R-:W-:Y:S02]  /*10a30*/  HADD2.F32 R42, -RZ, R31.H0_H0 ;  /* 0x2000001fff2a7230 */ /* 0x000fe40000004100 */
[----:B------:R-:W-:Y:S01]  /*10a40*/  FFMA.FTZ R90, R33, R81, R90 ;  /* 0x00000051215a7223 */ /* 0x000fe2000001005a */
[----:B------:R-:W-:Y:S02]  /*10a50*/  HADD2.F32 R35, -RZ, R35.H1_H1 ;  /* 0x30000023ff237230 */ /* 0x000fe40000004100 */
[C---:B------:R-:W-:Y:S01]  /*10a60*/  FFMA.FTZ R92, R41.reuse, R80, -R92 ;  /* 0x00000050295c7223 */ /* 0x040fe2000001085c */
[----:B------:R-:W-:Y:S01]  /*10a70*/  FFMA.FTZ R67, R41, R86, R67 ;  /* 0x0000005629437223 */ /* 0x000fe20000010043 */
[C---:B------:R-:W-:Y:S01]  /*10a80*/  FMUL.FTZ R94, R47.reuse, R66 ;  /* 0x000000422f5e7220 */ /* 0x040fe20000410000 */
[----:B------:R-:W-:Y:S01]  /*10a90*/  FMUL.FTZ R80, R47, R42 ;  /* 0x0000002a2f507220 */ /* 0x000fe20000410000 */
[----:B------:R-:W-:-:S02]  /*10aa0*/  HADD2.F32 R33, -RZ, R40.H0_H0 ;  /* 0x20000028ff217230 */ /* 0x000fc40000004100 */
[----:B------:R-:W-:Y:S02]  /*10ab0*/  HADD2.F32 R41, -RZ, R30.H0_H0 ;  /* 0x2000001eff297230 */ /* 0x000fe40000004100 */
[C---:B------:R-:W-:Y:S01]  /*10ac0*/  FFMA.FTZ R63, R35.reuse, R42, -R94 ;  /* 0x0000002a233f7223 */ /* 0x040fe2000001085e */
[----:B------:R-:W-:Y:S02]  /*10ad0*/  HADD2.F32 R31, -RZ, R28.H0_H0 ;  /* 0x2000001cff1f7230 */ /* 0x000fe40000004100 */
[----:B------:R-:W-:Y:S01]  /*10ae0*/  FFMA.FTZ R80, R35, R66, R80 ;  /* 0x0000004223507223 */ /* 0x000fe20000010050 */
[----:B------:R-:W-:Y:S02]  /*10af0*/  HADD2.F32 R32, -RZ, R32.H1_H1 ;  /* 0x30000020ff207230 */ /* 0x000fe40000004100 */
[----:B------:R-:W-:Y:S01]  /*10b00*/  FMUL.FTZ R35, R44, R33 ;  /* 0x000000212c237220 */ /* 0x000fe20000410000 */
[----:B------:R-:W-:Y:S02]  /*10b10*/  HADD2.F32 R34, -RZ, R34.H1_H1 ;  /* 0x30000022ff227230 */ /* 0x000fe40000004100 */
[----:B------:R-:W-:Y:S01]  /*10b20*/  FMUL.FTZ R47, R46, R41 ;  /* 0x000000292e2f7220 */ /* 0x000fe20000410000 */
[----:B------:R-:W-:Y:S01]  /*10b30*/  FMUL.FTZ R44, R44, R31 ;  /* 0x0000001f2c2c7220 */ /* 0x000fe20000410000 */
[----:B------:R-:W-:Y:S01]  /*10b40*/  FMUL.FTZ R46, R46, R29 ;  /* 0x0000001d2e2e7220 */ /* 0x000fe20000410000 */
[----:B------:R-:W-:Y:S01]  /*10b50*/  FFMA.FTZ R28, R32, R31, -R35 ;  /* 0x0000001f201c7223 */ /* 0x000fe20000010823 */
[----:B------:R-:W-:Y:S01]  /*10b60*/  FFMA.FTZ R47, R34, R29, -R47 ;  /* 0x0000001d222f7223 */ /* 0x000fe2000001082f */
        /* <DEDUP_REMOVED lines=12> */
.L_x_1634:
[----:B------:R-:W-:Y:S05]  /*10c30*/  BSYNC B2 ;  /* 0x0000000000027941 */ /* 0x000fea0003800000 */
.L_x_1633:
[----:B------:R-:W-:Y:S05]  /*10c40*/  @P2 BRA `(.L_x_1630) ;  /* 0x00000004007c2947 */ /* 0x000fea0003800000 */
[----:B------:R-:W5:Y:S01]  /*10c50*/  LDL R65, [R1+0x70] ;  /* 0x0000700001417983 */ /* 0x000f620000100800 */
[----:B------:R-:W-:Y:S01]  /*10c60*/  LEA.HI R70, R70, R223, RZ, 0x1d ;  /* 0x000000df46467211 */ /* 0x000fe200078fe8ff */
[----:B-1----:R-:W-:Y:S01]  /*10c70*/  HADD2.F32 R46, -RZ, R78.H1_H1 ;  /* 0x3000004eff2e7230 */ /* 0x002fe20000004100 */
[----:B------:R-:W-:Y:S01]  /*10c80*/  SHF.R.U32.HI R63, RZ, 0x10, R25 ;  /* 0x00000010ff3f7819 */ /* 0x000fe20000011619 */
[--C-:B----4-:R-:W-:Y:S01]  /*10c90*/  HADD2.F32 R60, -RZ, R76.reuse.H1_H1 ;  /* 0x3000004cff3c7230 */ /* 0x110fe20000004100 */
[----:B------:R-:W-:Y:S01]  /*10ca0*/  SHF.R.S32.HI R29, RZ, 0x1f, R70 ;  /* 0x0000001fff1d7819 */ /* 0x000fe20000011446 */
[----:B------:R-:W-:Y:S01]  /*10cb0*/  HADD2.F32 R76, -RZ, R76.H0_H0 ;  /* 0x2000004cff4c7230 */ /* 0x000fe20000004100 */
[----:B------:R-:W-:Y:S01]  /*10cc0*/  SHF.L.U32 R28, R70, 0x3, RZ ;  /* 0x00000003461c7819 */ /* 0x000fe200000006ff */
[----:B------:R-:W-:Y:S01]  /*10cd0*/  HADD2.F32 R78, -RZ, R78.H0_H0 ;  /* 0x2000004eff4e7230 */ /* 0x000fe20000004100 */
[----:B------:R-:W-:Y:S02]  /*10ce0*/  LEA.HI R70, R29, R70, RZ, 0x3 ;  /* 0x000000461d467211 */ /* 0x000fe400078f18ff */
[----:B------:R-:W-:-:S02]  /*10cf0*/  LOP3.LUT R29, R175, 0x38, R28, 0xf8, !PT ;  /* 0x00000038af1d7812 */ /* 0x000fc400078ef81c */
[--C-:B------:R-:W-:Y:S01]  /*10d00*/  SHF.R.U32.HI R45, RZ, 0x10, R37.reuse ;  /* 0x00000010ff2d7819 */ /* 0x100fe20000011625 */
[----:B------:R-:W-:Y:S01]  /*10d10*/  IMAD.SHL.U32 R70, R70, 0x400, RZ ;  /* 0x0000040046467824 */ /* 0x000fe200078e00ff */
[----:B------:R-:W-:Y:S02]  /*10d20*/  LOP3.LUT R32, R29, R176, RZ, 0x3c, !PT ;  /* 0x000000b01d207212 */ /* 0x000fe400078e3cff */
[----:B------:R-:W-:Y:S01]  /*10d30*/  SHF.R.U64 R36, R36, 0x10, R37 ;  /* 0x0000001024247819 */ /* 0x000fe20000001225 */
[----:B------:R-:W-:Y:S01]  /*10d40*/  HADD2.F32 R45, -RZ, R45.H0_H0 ;  /* 0x2000002dff2d7230 */ /* 0x000fe20000004100 */
[----:B------:R-:W-:Y:S02]  /*10d50*/  LOP3.LUT R70, R70, 0x7fffe000, RZ, 0xc0, !PT ;  /* 0x7fffe00046467812 */ /* 0x000fe400078ec0ff */
[----:B------:R-:W-:Y:S02]  /*10d60*/  SHF.R.U64 R24, R24, 0x10, R25 ;  /* 0x0000001018187819 */ /* 0x000fe40000001219 */
[----:B------:R-:W-:-:S02]  /*10d70*/  IADD3 R33, R32, R70, R177 ;  /* 0x0000004620217210 */ /* 0x000fc40007ffe0b1 */
[--C-:B------:R-:W-:Y:S02]  /*10d80*/  SHF.R.U64 R25, R26, 0x10, R27.reuse ;  /* 0x000000101a197819 */ /* 0x100fe4000000121b */
[----:B0-----:R-:W-:Y:S01]  /*10d90*/  SHF.R.U32.HI R61, RZ, 0x10, R27 ;  /* 0x00000010ff3d7819 */ /* 0x001fe2000001161b */
[----:B------:R-:W-:Y:S01]  /*10da0*/  IMAD R40, R33, 0x2, R2 ;  /* 0x0000000221287824 */ /* 0x000fe200078e0202 */
[--C-:B------:R-:W-:Y:S01]  /*10db0*/  SHF.R.U32.HI R47, RZ, 0x10, R39.reuse ;  /* 0x00000010ff2f7819 */ /* 0x100fe20000011627 */
[----:B------:R-:W-:Y:S01]  /*10dc0*/  HADD2.F32 R25, -RZ, R25.H0_H0 ;  /* 0x20000019ff197230 */ /* 0x000fe20000004100 */
[----:B------:R-:W-:Y:S02]  /*10dd0*/  SHF.R.U64 R26, R38, 0x10, R39 ;  /* 0x00000010261a7819 */ /* 0x000fe40000001227 */
[----:B------:R-:W0:Y:S02]  /*10de0*/  LDS.128 R32, [R40+0xc400] ;  /* 0x00c4000028207984 */ /* 0x000e240000000c00 */
[----:B0-----:R-:W-:-:S02]  /*10df0*/  HADD2.F32 R41, -RZ, R33.H0_H0 ;  /* 0x20000021ff297230 */ /* 0x001fc40000004100 */
[----:B------:R-:W-:Y:S02]  /*10e00*/  HADD2.F32 R42, -RZ, R33.H1_H1 ;  /* 0x30000021ff2a7230 */ /* 0x000fe40000004100 */
[----:B------:R-:W-:Y:S02]  /*10e10*/  HADD2.F32 R33, -RZ, R32.H0_H0 ;  /* 0x20000020ff217230 */ /* 0x000fe40000004100 */
[C---:B------:R-:W-:Y:S01]  /*10e20*/  FMUL.FTZ R62, R41.reuse, R60 ;  /* 0x0000003c293e7220 */ /* 0x040fe20000410000 */
[----:B------:R-:W-:Y:S01]  /*10e30*/  FMUL.FTZ R64, R41, R46 ;  /* 0x0000002e29407220 */ /* 0x000fe20000410000 */
[----:B------:R-:W-:Y:S02]  /*10e40*/  HADD2.F32 R41, -RZ, R63.H0_H0 ;  /* 0x2000003fff297230 */ /* 0x000fe40000004100 */
[----:B------:R-:W-:Y:S02]  /*10e50*/  HADD2.F32 R43, -RZ, R34.H0_H0 ;  /* 0x20000022ff2b7230 */ /* 0x000fe40000004100 */
[----:B------:R-:W-:-:S02]  /*10e60*/  HADD2.F32 R44, -RZ, R35.H0_H0 ;  /* 0x20000023ff2c7230 */ /* 0x000fc40000004100 */
[----:B------:R-:W-:Y:S02]  /*10e70*/  HADD2.F32 R35, -RZ, R35.H1_H1 ;  /* 0x30000023ff237230 */ /* 0x000fe40000004100 */
[----:B------:R-:W-:Y:S02]  /*10e80*/  HADD2.F32 R32, -RZ, R32.H1_H1 ;  /* 0x30000020ff207230 */ /* 0x000fe40000004100 */
[----:B------:R-:W-:Y:S01]  /*10e90*/  HADD2.F32 R34, -RZ, R34.H1_H1 ;  /* 0x30000022ff227230 */ /* 0x000fe20000004100 */
[----:B-----5:R-:W0:Y:S02]  /*10ea0*/  LDS.128 R28, [R65] ;  /* 0x00000000411c7984 */ /* 0x020e240000000c00 */
[--C-:B0-----:R-:W-:Y:S02]  /*10eb0*/  HADD2.F32 R37, -RZ, R29.reuse.H0_H0 ;  /* 0x2000001dff257230 */ /* 0x101fe40000004100 */
[----:B------:R-:W-:Y:S02]  /*10ec0*/  HADD2.F32 R29, -RZ, R29.H1_H1 ;  /* 0x3000001dff1d7230 */ /* 0x000fe40000004100 */
[----:B------:R-:W-:-:S02]  /*10ed0*/  HADD2.F32 R27, -RZ, R28.H0_H0 ;  /* 0x2000001cff1b7230 */ /* 0x000fc40000004100 */
[C---:B------:R-:W-:Y:S01]  /*10ee0*/  FFMA.FTZ R62, R37.reuse, R46, -R62 ;  /* 0x0000002e253e7223 */ /* 0x040fe2000001083e */
[----:B------:R-:W-:Y:S01]  /*10ef0*/  FFMA.FTZ R64, R37, R60, R64 ;  /* 0x0000003c25407223 */ /* 0x000fe20000010040 */
[C---:B------:R-:W-:Y:S01]  /*10f00*/  FMUL.FTZ R46, R42.reuse, R45 ;  /* 0x0000002d2a2e7220 */ /* 0x040fe20000410000 */
[-C--:B------:R-:W-:Y:S01]  /*10f10*/  FMUL.FTZ R60, R42, R41.reuse ;  /* 0x000000292a3c7220 */ /* 0x080fe20000410000 */
[----:B------:R-:W-:Y:S01]  /*10f20*/  FMUL.FTZ R42, R33, R76 ;  /* 0x0000004c212a7220 */ /* 0x000fe20000410000 */
[----:B------:R-:W-:Y:S02]  /*10f30*/  HADD2.F32 R37, -RZ, R77.H0_H0 ;  /* 0x2000004dff257230 */ /* 0x000fe40000004100 */
[----:B------:R-:W-:Y:S01]  /*10f40*/  FFMA.FTZ R41, R29, R41, -R46 ;  /* 0x000000291d297223 */ /* 0x000fe2000001082e */
[----:B------:R-:W-:Y:S01]  /*10f50*/  FMUL.FTZ R33, R33, R78 ;  /* 0x0000004e21217220 */ /* 0x000fe20000410000 */
[----:B------:R-:W-:Y:S01]  /*10f60*/  FFMA.FTZ R45, R29, R45, R60 ;  /* 0x0000002d1d2d7223 */ /* 0x000fe2000001003c */
[----:B------:R-:W-:-:S02]  /*10f70*/  HADD2.F32 R29, -RZ, R79.H0_H0 ;  /* 0x2000004fff1d7230 */ /* 0x000fc40000004100 */
[C---:B------:R-:W-:Y:S01]  /*10f80*/  FFMA.FTZ R78, R27.reuse, R78, -R42 ;  /* 0x0000004e1b4e7223 */ /* 0x040fe2000001082a */
[----:B------:R-:W-:Y:S02]  /*10f90*/  HADD2.F32 R38, -RZ, R30.H0_H0 ;  /* 0x2000001eff267230 */ /* 0x000fe40000004100 */
[----:B------:R-:W-:Y:S01]  /*10fa0*/  FFMA.FTZ R76, R27, R76, R33 ;  /* 0x0000004c1b4c7223 */ /* 0x000fe20000010021 */
[C---:B------:R-:W-:Y:S01]  /*10fb0*/  FMUL.FTZ R27, R43.reuse, R37 ;  /* 0x000000252b1b7220 */ /* 0x040fe20000410000 */
[----:B------:R-:W-:Y:S02]  /*10fc0*/  HADD2.F32 R77, -RZ, R77.H1_H1 ;  /* 0x3000004dff4d7230 */ /* 0x000fe40000004100 */
[-C--:B------:R-:W-:Y:S01]  /*10fd0*/  FMUL.FTZ R33, R43, R29.reuse ;  /* 0x0000001d2b217220 */ /* 0x080fe20000410000 */
[----:B------:R-:W-:Y:S02]  /*10fe0*/  HADD2.F32 R79, -RZ, R79.H1_H1 ;  /* 0x3000004fff4f7230 */ /* 0x000fe40000004100 */
[----:B------:R-:W-:Y:S01]  /*10ff0*/  FFMA.FTZ R43, R38, R29, -R27 ;  /* 0x0000001d262b7223 */ /* 0x000fe2000001081b */
[----:B------:R-:W-:-:S02]  /*11000*/  HADD2.F32 R46, -RZ, R47.H0_H0 ;  /* 0x2000002fff2e7230 */ /* 0x000fc40000004100 */
[----:B------:R-:W-:Y:S01]  /*11010*/  FMUL.FTZ R60, R44, R77 ;  /* 0x0000004d2c3c7220 */ /* 0x000fe20000410000 */
[----:B------:R-:W-:Y:S02]  /*11020*/  HADD2.F32 R42, -RZ, R61.H0_H0 ;  /* 0x2000003dff2a7230 */ /* 0x000fe40000004100 */
[----:B------:R-:W-:Y:S01]  /*11030*/  FFMA.FTZ R38, R38, R37, R33 ;  /* 0x0000002526267223 */ /* 0x000fe20000010021 */
[--C-:B------:R-:W-:Y:S02]  /*11040*/  HADD2.F32 R39, -RZ, R31.reuse.H0_H0 ;  /* 0x2000001fff277230 */ /* 0x100fe40000004100 */
[----:B------:R-:W-:Y:S01]  /*11050*/  FMUL.FTZ R44, R44, R79 ;  /* 0x0000004f2c2c7220 */ /* 0x000fe20000410000 */
[----:B------:R-:W-:Y:S02]  /*11060*/  HADD2.F32 R31, -RZ, R31.H1_H1 ;  /* 0x3000001fff1f7230 */ /* 0x000fe40000004100 */
[C---:B---3--:R-:W-:Y:S01]  /*11070*/  FMUL.FTZ R66, R35.reuse, R46 ;  /* 0x0000002e23427220 */ /* 0x048fe20000410000 */
[----:B------:R-:W-:Y:S01]  /*11080*/  FMUL.FTZ R70, R35, R42 ;  /* 0x0000002a23467220 */ /* 0x000fe20000410000 */
[----:B------:R-:W-:-:S02]  /*11090*/  HADD2.F32 R29, -RZ, R36.H0_H0 ;  /* 0x20000024ff1d7230 */ /* 0x000fc40000004100 */
[C---:B------:R-:W-:Y:S01]  /*110a0*/  FFMA.FTZ R60, R39.reuse, R79, -R60 ;  /* 0x0000004f273c7223 */ /* 0x040fe2000001083c */
[----:B------:R-:W-:Y:S02]  /*110b0*/  HADD2.F32 R33, -RZ, R26.H0_H0 ;  /* 0x2000001aff217230 */ /* 0x000fe40000004100 */
[----:B------:R-:W-:Y:S01]  /*110c0*/  FFMA.FTZ R44, R39, R77, R44 ;  /* 0x0000004d272c7223 */ /* 0x000fe2000001002c */
[----:B------:R-:W-:Y:S02]  /*110d0*/  HADD2.F32 R27, -RZ, R24.H0_H0 ;  /* 0x20000018ff1b7230 */ /* 0x000fe40000004100 */
[C---:B------:R-:W-:Y:S01]  /*110e0*/  FFMA.FTZ R47, R31.reuse, R42, -R66 ;  /* 0x0000002a1f2f7223 */ /* 0x040fe20000010842 */
[----:B------:R-:W-:Y:S02]  /*110f0*/  HADD2.F32 R28, -RZ, R28.H1_H1 ;  /* 0x3000001cff1c7230 */ /* 0x000fe40000004100 */
[----:B------:R-:W-:Y:S01]  /*11100*/  FFMA.FTZ R61, R31, R46, R70 ;  /* 0x0000002e1f3d7223 */ /* 0x000fe20000010046 */
[----:B------:R-:W-:-:S02]  /*11110*/  HADD2.F32 R30, -RZ, R30.H1_H1 ;  /* 0x3000001eff1e7230 */ /* 0x000fc40000004100 */
[----:B------:R-:W-:Y:S01]  /*11120*/  FMUL.FTZ R31, R32, R29 ;  /* 0x0000001d201f7220 */ /* 0x000fe20000410000 */
[----:B------:R-:W-:Y:S01]  /*11130*/  FMUL.FTZ R39, R34, R33 ;  /* 0x0000002122277220 */ /* 0x000fe20000410000 */
[----:B------:R-:W-:Y:S01]  /*11140*/  FMUL.FTZ R32, R32, R27 ;  /* 0x0000001b20207220 */ /* 0x000fe20000410000 */
[----:B------:R-:W-:Y:S01]  /*11150*/  FMUL.FTZ R34, R34, R25 ;  /* 0x0000001922227220 */ /* 0x000fe20000410000 */
[----:B------:R-:W-:Y:S01]  /*11160*/  FFMA.FTZ R35, R28, R27, -R31 ;  /* 0x0000001b1c237223 */ /* 0x000fe2000001081f */
[----:B------:R-:W-:Y:S01]  /*11170*/  FFMA.FTZ R26, R30, R25, -R39 ;  /* 0x000000191e1a7223 */ /* 0x000fe20000010827 */
[----:B------:R-:W-:Y:S01]  /*11180*/  FFMA.FTZ R37, R28, R29, R32 ;  /* 0x0000001d1c257223 */ /* 0x000fe20000010020 */
[----:B------:R-:W-:Y:S01]  /*11190*/  FFMA.FTZ R33, R30, R33, R34 ;  /* 0x000000211e217223 */ /* 0x000fe20000010022 */
[----:B------:R-:W-:Y:S02]  /*111a0*/  F2FP.F16.F32.PACK_AB R27, R47, R60 ;  /* 0x0000003c2f1b723e */ /* 0x000fe400000000ff */
        /* <DEDUP_REMOVED lines=9> */
.L_x_1630:
[----:B------:R-:W-:Y:S05]  /*11240*/  BSYNC B1 ;  /* 0x0000000000017941 */ /* 0x000fea0003800000 */
.L_x_1629:
[----:B------:R-:W-:-:S13]  /*11250*/  ISETP.GE.AND P0, PT, R189, R0, PT ;  /* 0x00000000bd00720c */ /* 0x000fda0003f06270 */
[----:B------:R-:W-:Y:S05]  /*11260*/  @P0 BRA `(.L_x_1610) ;  /* 0x0000001000a40947 */ /* 0x000fea0003800000 */
[----:B------:R-:W5:Y:S01]  /*11270*/  LDC R0, c[0x0][0x3f4] ;  /* 0x0000fd00ff007b82 */ /* 0x000f620000000800 */
[----:B------:R-:W-:Y:S01]  /*11280*/  BSSY B1, `(.L_x_1635) ;  /* 0x0000065000017945 */ /* 0x000fe20003800000 */
[----:B0-----:R-:W-:Y:S02]  /*11290*/  SHF.R.U32.HI R61, RZ, 0x3, R173 ;  /* 0x00000003ff3d7819 */ /* 0x001fe400000116ad */
[-C--:B-----5:R-:W-:Y:S02]  /*112a0*/  ISETP.GE.AND P0, PT, R18, R0.reuse, PT ;  /* 0x000000001200720c */ /* 0x0a0fe40003f06270 */
[-C--:B------:R-:W-:Y:S02]  /*112b0*/  ISETP.GE.AND P1, PT, R165, R0.reuse, PT ;  /* 0x00000000a500720c */ /* 0x080fe40003f26270 */
[----:B------:R-:W-:-:S09]  /*112c0*/  ISETP.GE.AND P2, PT, R166, R0, PT ;  /* 0x00000000a600720c */ /* 0x000fd20003f46270 */
[----:B------:R-:W-:Y:S05]  /*112d0*/  @P0 BRA `(.L_x_1636) ;  /* 0x00000004007c0947 */ /* 0x000fea0003800000 */
[----:B------:R-:W5:Y:S01]  /*112e0*/  LDL R62, [R1+0x74] ;  /* 0x00007400013e7983 */ /* 0x000f620000100800 */
[----:B------:R-:W-:Y:S01]  /*112f0*/  LEA.HI R24, R0, R191, RZ, 0x1d ;  /* 0x000000bf00187211 */ /* 0x000fe200078fe8ff */
[----:B------:R-:W-:Y:S01]  /*11300*/  HADD2.F32 R38, -RZ, R84.H1_H1 ;  /* 0x30000054ff267230 */ /* 0x000fe20000004100 */
[----:B------:R-:W-:Y:S01]  /*11310*/  SHF.R.U32.HI R37, RZ, 0x10, R5 ;  /* 0x00000010ff257819 */ /* 0x000fe20000011605 */
[--C-:B------:R-:W-:Y:S01]  /*11320*/  HADD2.F32 R40, -RZ, R82.reuse.H1_H1 ;  /* 0x30000052ff287230 */ /* 0x100fe20000004100 */
[----:B------:R-:W-:Y:S01]  /*11330*/  SHF.R.S32.HI R25, RZ, 0x1f, R24 ;  /* 0x0000001fff197819 */ /* 0x000fe20000011418 */
[----:B------:R-:W-:Y:S01]  /*11340*/  IMAD.SHL.U32 R26, R24, 0x8, RZ ;  /* 0x00000008181a7824 */ /* 0x000fe200078e00ff */
[----:B----4-:R-:W-:Y:S01]  /*11350*/  SHF.R.U64 R60, R48, 0x10, R49 ;  /* 0x00000010303c7819 */ /* 0x010fe20000001231 */
[----:B------:R-:W-:Y:S01]  /*11360*/  HADD2.F32 R37, -RZ, R37.H0_H0 ;  /* 0x20000025ff257230 */ /* 0x000fe20000004100 */
[----:B------:R-:W-:Y:S01]  /*11370*/  LEA.HI R25, R25, R24, RZ, 0x3 ;  /* 0x0000001819197211 */ /* 0x000fe200078f18ff */
[----:B------:R-:W-:Y:S01]  /*11380*/  HADD2.F32 R82, -RZ, R82.H0_H0 ;  /* 0x20000052ff527230 */ /* 0x000fe20000004100 */
[----:B------:R-:W-:Y:S01]  /*11390*/  LOP3.LUT R24, R173, 0x38, R26, 0xf8, !PT ;  /* 0x00000038ad187812 */ /* 0x000fe200078ef81a */
[----:B------:R-:W-:Y:S01]  /*113a0*/  HADD2.F32 R84, -RZ, R84.H0_H0 ;  /* 0x20000054ff547230 */ /* 0x000fe20000004100 */
[----:B-1----:R-:W-:Y:S01]  /*113b0*/  SHF.R.U64 R47, R4, 0x10, R5 ;  /* 0x00000010042f7819 */ /* 0x002fe20000001205 */
[----:B------:R-:W-:Y:S01]  /*113c0*/  IMAD.SHL.U32 R25, R25, 0x400, RZ ;  /* 0x0000040019197824 */ /* 0x000fe200078e00ff */
[----:B------:R-:W-:-:S02]  /*113d0*/  LOP3.LUT R28, R24, R61, RZ, 0x3c, !PT ;  /* 0x0000003d181c7212 */ /* 0x000fc400078e3cff */
[----:B------:R-:W-:Y:S02]  /*113e0*/  SHF.R.U32.HI R49, RZ, 0x10, R49 ;  /* 0x00000010ff317819 */ /* 0x000fe40000011631 */
[----:B------:R-:W-:Y:S02]  /*113f0*/  LOP3.LUT R29, R25, 0x7fffe000, RZ, 0xc0, !PT ;  /* 0x7fffe000191d7812 */ /* 0x000fe400078ec0ff */
[----:B------:R-:W-:Y:S02]  /*11400*/  SHF.R.U64 R48, R50, 0x10, R51 ;  /* 0x0000001032307819 */ /* 0x000fe40000001233 */
[----:B------:R-:W-:Y:S02]  /*11410*/  IADD3 R29, R28, R29, R179 ;  /* 0x0000001d1c1d7210 */ /* 0x000fe40007ffe0b3 */
[----:B------:R-:W-:Y:S02]  /*11420*/  SHF.R.U32.HI R50, RZ, 0x10, R51 ;  /* 0x00000010ff327819 */ /* 0x000fe40000011633 */
[--C-:B------:R-:W-:Y:S01]  /*11430*/  SHF.R.U32.HI R41, RZ, 0x10, R7.reuse ;  /* 0x00000010ff297819 */ /* 0x100fe20000011607 */
[----:B------:R-:W-:Y:S01]  /*11440*/  IMAD R32, R29, 0x2, R2 ;  /* 0x000000021d207824 */ /* 0x000fe200078e0202 */
[----:B------:R-:W-:-:S04]  /*11450*/  SHF.R.U64 R45, R6, 0x10, R7 ;  /* 0x00000010062d7819 */ /* 0x000fc80000001207 */
[----:B------:R-:W0:Y:S02]  /*11460*/  LDS.128 R28, [R32+0xc400] ;  /* 0x00c40000201c7984 */ /* 0x000e240000000c00 */
[--C-:B0-----:R-:W-:Y:S02]  /*11470*/  HADD2.F32 R33, -RZ, R29.reuse.H0_H0 ;  /* 0x2000001dff217230 */ /* 0x101fe40000004100 */
[----:B------:R-:W-:Y:S02]  /*11480*/  HADD2.F32 R34, -RZ, R29.H1_H1 ;  /* 0x3000001dff227230 */ /* 0x000fe40000004100 */
[----:B------:R-:W-:Y:S02]  /*11490*/  HADD2.F32 R29, -RZ, R28.H0_H0 ;  /* 0x2000001cff1d7230 */ /* 0x000fe40000004100 */
[C---:B------:R-:W-:Y:S01]  /*114a0*/  FMUL.FTZ R42, R33.reuse, R40 ;  /* 0x00000028212a7220 */ /* 0x040fe20000410000 */
[----:B------:R-:W-:Y:S01]  /*114b0*/  FMUL.FTZ R44, R33, R38 ;  /* 0x00000026212c7220 */ /* 0x000fe20000410000 */
[----:B------:R-:W-:-:S02]  /*114c0*/  HADD2.F32 R33, -RZ, R49.H0_H0 ;  /* 0x20000031ff217230 */ /* 0x000fc40000004100 */
[----:B------:R-:W-:Y:S02]  /*114d0*/  HADD2.F32 R35, -RZ, R30.H0_H0 ;  /* 0x2000001eff237230 */ /* 0x000fe40000004100 */
[--C-:B------:R-:W-:Y:S02]  /*114e0*/  HADD2.F32 R36, -RZ, R31.reuse.H0_H0 ;  /* 0x2000001fff247230 */ /* 0x100fe40000004100 */
[----:B------:R-:W-:Y:S02]  /*114f0*/  HADD2.F32 R31, -RZ, R31.H1_H1 ;  /* 0x3000001fff1f7230 */ /* 0x000fe40000004100 */
[----:B------:R-:W-:Y:S02]  /*11500*/  HADD2.F32 R28, -RZ, R28.H1_H1 ;  /* 0x3000001cff1c7230 */ /* 0x000fe40000004100 */
[----:B------:R-:W-:Y:S01]  /*11510*/  HADD2.F32 R30, -RZ, R30.H1_H1 ;  /* 0x3000001eff1e7230 */ /* 0x000fe20000004100 */
[----:B-----5:R-:W0:Y:S02]  /*11520*/  LDS.128 R24, [R62] ;  /* 0x000000003e187984 */ /* 0x020e240000000c00 */
[----:B0-----:R-:W-:-:S02]  /*11530*/  HADD2.F32 R5, -RZ, R25.H0_H0 ;  /* 0x20000019ff057230 */ /* 0x001fc40000004100 */
[----:B------:R-:W-:Y:S02]  /*11540*/  HADD2.F32 R25, -RZ, R25.H1_H1 ;  /* 0x30000019ff197230 */ /* 0x000fe40000004100 */
[----:B------:R-:W-:Y:S02]  /*11550*/  HADD2.F32 R4, -RZ, R24.H0_H0 ;  /* 0x20000018ff047230 */ /* 0x000fe40000004100 */
[C---:B------:R-:W-:Y:S01]  /*11560*/  FFMA.FTZ R42, R5.reuse, R38, -R42 ;  /* 0x00000026052a7223 */ /* 0x040fe2000001082a */
[----:B------:R-:W-:Y:S01]  /*11570*/  FFMA.FTZ R44, R5, R40, R44 ;  /* 0x00000028052c7223 */ /* 0x000fe2000001002c */
[C---:B------:R-:W-:Y:S01]  /*11580*/  FMUL.FTZ R38, R34.reuse, R37 ;  /* 0x0000002522267220 */ /* 0x040fe20000410000 */
[C---:B------:R-:W-:Y:S01]  /*11590*/  FMUL.FTZ R5, R29.reuse, R82 ;  /* 0x000000521d057220 */ /* 0x040fe20000410000 */
[-C--:B------:R-:W-:Y:S01]  /*115a0*/  FMUL.FTZ R29, R29, R84.reuse ;  /* 0x000000541d1d7220 */ /* 0x080fe20000410000 */
[-C--:B------:R-:W-:Y:S01]  /*115b0*/  FMUL.FTZ R34, R34, R33.reuse ;  /* 0x0000002122227220 */ /* 0x080fe20000410000 */
[----:B------:R-:W-:Y:S01]  /*115c0*/  FFMA.FTZ R39, R25, R33, -R38 ;  /* 0x0000002119277223 */ /* 0x000fe20000010826 */
[----:B------:R-:W-:Y:S01]  /*115d0*/  FFMA.FTZ R84, R4, R84, -R5 ;  /* 0x0000005404547223 */ /* 0x000fe20000010805 */
[----:B------:R-:W-:-:S02]  /*115e0*/  HADD2.F32 R33, -RZ, R83.H0_H0 ;  /* 0x20000053ff217230 */ /* 0x000fc40000004100 */
[----:B------:R-:W-:Y:S01]  /*115f0*/  FFMA.FTZ R37, R25, R37, R34 ;  /* 0x0000002519257223 */ /* 0x000fe20000010022 */
[--C-:B------:R-:W-:Y:S02]  /*11600*/  HADD2.F32 R5, -RZ, R85.reuse.H0_H0 ;  /* 0x20000055ff057230 */ /* 0x100fe40000004100 */
[----:B------:R-:W-:Y:S01]  /*11610*/  FFMA.FTZ R82, R4, R82, R29 ;  /* 0x0000005204527223 */ /* 0x000fe2000001001d */
[----:B------:R-:W-:Y:S02]  /*11620*/  HADD2.F32 R85, -RZ, R85.H1_H1 ;  /* 0x30000055ff557230 */ /* 0x000fe40000004100 */
[C---:B------:R-:W-:Y:S01]  /*11630*/  FMUL.FTZ R25, R35.reuse, R33 ;  /* 0x0000002123197220 */ /* 0x040fe20000410000 */
[----:B------:R-:W-:Y:S02]  /*11640*/  HADD2.F32 R83, -RZ, R83.H1_H1 ;  /* 0x30000053ff537230 */ /* 0x000fe40000004100 */
[----:B------:R-:W-:Y:S01]  /*11650*/  FMUL.FTZ R29, R35, R5 ;  /* 0x00000005231d7220 */ /* 0x000fe20000410000 */
[----:B------:R-:W-:-:S02]  /*11660*/  HADD2.F32 R6, -RZ, R26.H0_H0 ;  /* 0x2000001aff067230 */ /* 0x000fc40000004100 */
[C---:B------:R-:W-:Y:S01]  /*11670*/  FMUL.FTZ R40, R36.reuse, R85 ;  /* 0x0000005524287220 */ /* 0x040fe20000410000 */
[----:B------:R-:W-:Y:S02]  /*11680*/  HADD2.F32 R7, -RZ, R27.H0_H0 ;  /* 0x2000001bff077230 */ /* 0x000fe40000004100 */
[----:B------:R-:W-:Y:S01]  /*11690*/  FMUL.FTZ R38, R36, R83 ;  /* 0x0000005324267220 */ /* 0x000fe20000410000 */
[----:B------:R-:W-:Y:S02]  /*116a0*/  HADD2.F32 R34, -RZ, R41.H0_H0 ;  /* 0x20000029ff227230 */ /* 0x000fe40000004100 */
[C---:B------:R-:W-:Y:S01]  /*116b0*/  FFMA.FTZ R35, R6.reuse, R5, -R25 ;  /* 0x0000000506237223 */ /* 0x040fe20000010819 */
[----:B------:R-:W-:Y:S02]  /*116c0*/  HADD2.F32 R4, -RZ, R50.H0_H0 ;  /* 0x20000032ff047230 */ /* 0x000fe40000004100 */
[----:B------:R-:W-:Y:S01]  /*116d0*/  FFMA.FTZ R36, R6, R33, R29 ;  /* 0x0000002106247223 */ /* 0x000fe2000001001d */
[----:B------:R-:W-:-:S02]  /*116e0*/  HADD2.F32 R27, -RZ, R27.H1_H1 ;  /* 0x3000001bff1b7230 */ /* 0x000fc40000004100 */
[----:B------:R-:W-:Y:S01]  /*116f0*/  FMUL.FTZ R6, R31, R34 ;  /* 0x000000221f067220 */ /* 0x000fe20000410000 */
[C---:B------:R-:W-:Y:S01]  /*11700*/  FFMA.FTZ R38, R7.reuse, R85, -R38 ;  /* 0x0000005507267223 */ /* 0x040fe20000010826 */
[----:B------:R-:W-:Y:S01]  /*11710*/  FFMA.FTZ R40, R7, R83, R40 ;  /* 0x0000005307287223 */ /* 0x000fe20000010028 */
[-C--:B------:R-:W-:Y:S01]  /*11720*/  FMUL.FTZ R46, R31, R4.reuse ;  /* 0x000000041f2e7220 */ /* 0x080fe20000410000 */
[----:B------:R-:W-:Y:S02]  /*11730*/  HADD2.F32 R25, -RZ, R47.H0_H0 ;  /* 0x2000002fff197230 */ /* 0x000fe40000004100 */
[C---:B------:R-:W-:Y:S01]  /*11740*/  FFMA.FTZ R43, R27.reuse, R4, -R6 ;  /* 0x000000041b2b7223 */ /* 0x040fe20000010806 */
[----:B------:R-:W-:Y:S02]  /*11750*/  HADD2.F32 R29, -RZ, R45.H0_H0 ;  /* 0x2000002dff1d7230 */ /* 0x000fe40000004100 */
[----:B------:R-:W-:Y:S01]  /*11760*/  FFMA.FTZ R45, R27, R34, R46 ;  /* 0x000000221b2d7223 */ /* 0x000fe2000001002e */
[----:B------:R-:W-:-:S02]  /*11770*/  HADD2.F32 R5, -RZ, R60.H0_H0 ;  /* 0x2000003cff057230 */ /* 0x000fc40000004100 */
[----:B------:R-:W-:Y:S01]  /*11780*/  FMUL.FTZ R27, R28, R25 ;  /* 0x000000191c1b7220 */ /* 0x000fe20000410000 */
[----:B------:R-:W-:Y:S02]  /*11790*/  HADD2.F32 R7, -RZ, R48.H0_H0 ;  /* 0x20000030ff077230 */ /* 0x000fe40000004100 */
[----:B------:R-:W-:Y:S01]  /*117a0*/  FMUL.FTZ R41, R30, R29 ;  /* 0x0000001d1e297220 */ /* 0x000fe20000410000 */
[----:B------:R-:W-:Y:S02]  /*117b0*/  HADD2.F32 R24, -RZ, R24.H1_H1 ;  /* 0x30000018ff187230 */ /* 0x000fe40000004100 */
[----:B------:R-:W-:Y:S01]  /*117c0*/  FMUL.FTZ R28, R28, R5 ;  /* 0x000000051c1c7220 */ /* 0x000fe20000410000 */
[----:B------:R-:W-:Y:S02]  /*117d0*/  HADD2.F32 R26, -RZ, R26.H1_H1 ;  /* 0x3000001aff1a7230 */ /* 0x000fe40000004100 */
        /* <DEDUP_REMOVED lines=15> */
.L_x_1636:
[----:B------:R-:W-:Y:S05]  /*118d0*/  BSYNC B1 ;  /* 0x0000000000017941 */ /* 0x000fea0003800000 */
.L_x_1635:
[----:B------:R-:W-:Y:S04]  /*118e0*/  BSSY B1, `(.L_x_1637) ;  /* 0x0000061000017945 */ /* 0x000fe80003800000 */
[----:B------:R-:W-:Y:S05]  /*118f0*/  @P1 BRA `(.L_x_1638) ;  /* 0x00000004007c1947 */ /* 0x000fea0003800000 */
[----:B-1----:R-:W5:Y:S01]  /*11900*/  LDL R47, [R1+0x6c] ;  /* 0x00006c00012f7983 */ /* 0x002f620000100800 */
[----:B0-----:R-:W-:Y:S01]  /*11910*/  LEA.HI R4, R0, R221, RZ, 0x1d ;  /* 0x000000dd00047211 */ /* 0x001fe200078fe8ff */
[----:B----4-:R-:W-:Y:S01]  /*11920*/  HADD2.F32 R33, -RZ, R74.H1_H1 ;  /* 0x3000004aff217230 */ /* 0x010fe20000004100 */
[----:B------:R-:W-:Y:S01]  /*11930*/  SHF.R.U32.HI R36, RZ, 0x10, R9 ;  /* 0x00000010ff247819 */ /* 0x000fe20000011609 */
[--C-:B------:R-:W-:Y:S01]  /*11940*/  HADD2.F32 R35, -RZ, R71.reuse.H1_H1 ;  /* 0x30000047ff237230 */ /* 0x100fe20000004100 */
[----:B------:R-:W-:Y:S01]  /*11950*/  SHF.R.S32.HI R5, RZ, 0x1f, R4 ;  /* 0x0000001fff057819 */ /* 0x000fe20000011404 */
[----:B------:R-:W-:Y:S01]  /*11960*/  IMAD.SHL.U32 R6, R4, 0x8, RZ ;  /* 0x0000000804067824 */ /* 0x000fe200078e00ff */
[--C-:B------:R-:W-:Y:S01]  /*11970*/  SHF.R.U64 R46, R52, 0x10, R53.reuse ;  /* 0x00000010342e7819 */ /* 0x100fe20000001235 */
        /* <DEDUP_REMOVED lines=8> */
[----:B------:R-:W-:Y:S02]  /*11a00*/  SHF.R.U64 R43, R8, 0x10, R9 ;  /* 0x00000010082b7819 */ /* 0x000fe40000001209 */
[----:B------:R-:W-:Y:S02]  /*11a10*/  LOP3.LUT R25, R5, 0x7fffe000, RZ, 0xc0, !PT ;  /* 0x7fffe00005197812 */ /* 0x000fe400078ec0ff */
[----:B------:R-:W-:Y:S02]  /*11a20*/  SHF.R.U64 R41, R10, 0x10, R11 ;  /* 0x000000100a297819 */ /* 0x000fe4000000120b */
[----:B------:R-:W-:Y:S02]  /*11a30*/  IADD3 R25, R24, R25, R179 ;  /* 0x0000001918197210 */ /* 0x000fe40007ffe0b3 */
[----:B------:R-:W-:Y:S02]  /*11a40*/  SHF.R.U32.HI R40, RZ, 0x10, R11 ;  /* 0x00000010ff287819 */ /* 0x000fe4000001160b */
[--C-:B------:R-:W-:Y:S01]  /*11a50*/  SHF.R.U64 R45, R54, 0x10, R55.reuse ;  /* 0x00000010362d7819 */ /* 0x100fe20000001237 */
[----:B------:R-:W-:Y:S01]  /*11a60*/  IMAD R28, R25, 0x2, R2 ;  /* 0x00000002191c7824 */ /* 0x000fe200078e0202 */
[----:B------:R-:W-:-:S04]  /*11a70*/  SHF.R.U32.HI R54, RZ, 0x10, R55 ;  /* 0x00000010ff367819 */ /* 0x000fc80000011637 */
        /* <DEDUP_REMOVED lines=8> */
[----:B------:R-:W-:Y:S02]  /*11b00*/  HADD2.F32 R31, -RZ, R26.H0_H0 ;  /* 0x2000001aff1f7230 */ /* 0x000fe40000004100 */
[--C-:B------:R-:W-:Y:S02]  /*11b10*/  HADD2.F32 R32, -RZ, R27.reuse.H0_H0 ;  /* 0x2000001bff207230 */ /* 0x100fe40000004100 */
[----:B------:R-:W-:Y:S01]  /*11b20*/  FMUL.FTZ R30, R30, R29 ;  /* 0x0000001d1e1e7220 */ /* 0x000fe20000410000 */
        /* <DEDUP_REMOVED lines=9> */
[----:B------:R-:W-:Y:S01]  /*11bc0*/  FMUL.FTZ R8, R25, R34 ;  /* 0x0000002219087220 */ /* 0x000fe20000410000 */
[----:B------:R-:W-:Y:S01]  /*11bd0*/  FFMA.FTZ R38, R9, R29, -R38 ;  /* 0x0000001d09267223 */ /* 0x000fe20000010826 */
[----:B------:R-:W-:Y:S02]  /*11be0*/  HADD2.F32 R29, -RZ, R73.H0_H0 ;  /* 0x20000049ff1d7230 */ /* 0x000fe40000004100 */
[-C--:B------:R-:W-:Y:S01]  /*11bf0*/  FMUL.FTZ R25, R25, R74.reuse ;  /* 0x0000004a19197220 */ /* 0x080fe20000410000 */
[----:B------:R-:W-:Y:S01]  /*11c00*/  FFMA.FTZ R74, R5, R74, -R8 ;  /* 0x0000004a054a7223 */ /* 0x000fe20000010808 */
[----:B------:R-:W-:-:S02]  /*11c10*/  HADD2.F32 R8, -RZ, R75.H0_H0 ;  /* 0x2000004bff087230 */ /* 0x000fc40000004100 */
[----:B------:R-:W-:Y:S01]  /*11c20*/  FFMA.FTZ R36, R9, R36, R30 ;  /* 0x0000002409247223 */ /* 0x000fe2000001001e */
[----:B------:R-:W-:Y:S02]  /*11c30*/  HADD2.F32 R10, -RZ, R6.H0_H0 ;  /* 0x20000006ff0a7230 */ /* 0x000fe40000004100 */
[----:B------:R-:W-:Y:S01]  /*11c40*/  FFMA.FTZ R34, R5, R34, R25 ;  /* 0x0000002205227223 */ /* 0x000fe20000010019 */
[----:B------:R-:W-:Y:S02]  /*11c50*/  HADD2.F32 R73, -RZ, R73.H1_H1 ;  /* 0x30000049ff497230 */ /* 0x000fe40000004100 */
[C---:B------:R-:W-:Y:S01]  /*11c60*/  FMUL.FTZ R5, R31.reuse, R29 ;  /* 0x0000001d1f057220 */ /* 0x040fe20000410000 */
[----:B------:R-:W-:Y:S02]  /*11c70*/  HADD2.F32 R75, -RZ, R75.H1_H1 ;  /* 0x3000004bff4b7230 */ /* 0x000fe40000004100 */
[----:B------:R-:W-:Y:S01]  /*11c80*/  FMUL.FTZ R9, R31, R8 ;  /* 0x000000081f097220 */ /* 0x000fe20000410000 */
[----:B------:R-:W-:-:S02]  /*11c90*/  HADD2.F32 R30, -RZ, R40.H0_H0 ;  /* 0x20000028ff1e7230 */ /* 0x000fc40000004100 */
[----:B------:R-:W-:Y:S01]  /*11ca0*/  FFMA.FTZ R31, R10, R8, -R5 ;  /* 0x000000080a1f7223 */ /* 0x000fe20000010805 */
[--C-:B------:R-:W-:Y:S02]  /*11cb0*/  HADD2.F32 R11, -RZ, R7.reuse.H0_H0 ;  /* 0x20000007ff0b7230 */ /* 0x100fe40000004100 */
[C---:B------:R-:W-:Y:S01]  /*11cc0*/  FMUL.FTZ R40, R32.reuse, R73 ;  /* 0x0000004920287220 */ /* 0x040fe20000410000 */
[----:B------:R-:W-:Y:S02]  /*11cd0*/  HADD2.F32 R8, -RZ, R54.H0_H0 ;  /* 0x20000036ff087230 */ /* 0x000fe40000004100 */
[-C--:B------:R-:W-:Y:S01]  /*11ce0*/  FMUL.FTZ R32, R32, R75.reuse ;  /* 0x0000004b20207220 */ /* 0x080fe20000410000 */
[----:B------:R-:W-:Y:S02]  /*11cf0*/  HADD2.F32 R7, -RZ, R7.H1_H1 ;  /* 0x30000007ff077230 */ /* 0x000fe40000004100 */
[----:B------:R-:W-:Y:S01]  /*11d00*/  FFMA.FTZ R40, R11, R75, -R40 ;  /* 0x0000004b0b287223 */ /* 0x000fe20000010828 */
[----:B------:R-:W-:Y:S01]  /*11d10*/  FMUL.FTZ R42, R27, R30 ;  /* 0x0000001e1b2a7220 */ /* 0x000fe20000410000 */
[----:B------:R-:W-:Y:S01]  /*11d20*/  FFMA.FTZ R32, R11, R73, R32 ;  /* 0x000000490b207223 */ /* 0x000fe20000010020 */
[----:B------:R-:W-:Y:S01]  /*11d30*/  FMUL.FTZ R44, R27, R8 ;  /* 0x000000081b2c7220 */ /* 0x000fe20000410000 */
[----:B------:R-:W-:-:S02]  /*11d40*/  HADD2.F32 R11, -RZ, R43.H0_H0 ;  /* 0x2000002bff0b7230 */ /* 0x000fc40000004100 */
[----:B------:R-:W-:Y:S01]  /*11d50*/  FFMA.FTZ R10, R10, R29, R9 ;  /* 0x0000001d0a0a7223 */ /* 0x000fe20000010009 */
[----:B------:R-:W-:Y:S02]  /*11d60*/  HADD2.F32 R5, -RZ, R46.H0_H0 ;  /* 0x2000002eff057230 */ /* 0x000fe40000004100 */
[C---:B------:R-:W-:Y:S01]  /*11d70*/  FFMA.FTZ R35, R7.reuse, R8, -R42 ;  /* 0x0000000807237223 */ /* 0x040fe2000001082a */
[----:B------:R-:W-:Y:S02]  /*11d80*/  HADD2.F32 R25, -RZ, R41.H0_H0 ;  /* 0x20000029ff197230 */ /* 0x000fe40000004100 */
[----:B------:R-:W-:Y:S01]  /*11d90*/  FFMA.FTZ R41, R7, R30, R44 ;  /* 0x0000001e07297223 */ /* 0x000fe2000001002c */
[----:B------:R-:W-:Y:S02]  /*11da0*/  HADD2.F32 R9, -RZ, R45.H0_H0 ;  /* 0x2000002dff097230 */ /* 0x000fe40000004100 */
[----:B------:R-:W-:Y:S01]  /*11db0*/  FMUL.FTZ R7, R24, R11 ;  /* 0x0000000b18077220 */ /* 0x000fe20000410000 */
[----:B------:R-:W-:-:S02]  /*11dc0*/  HADD2.F32 R4, -RZ, R4.H1_H1 ;  /* 0x30000004ff047230 */ /* 0x000fc40000004100 */
[----:B------:R-:W-:Y:S01]  /*11dd0*/  FMUL.FTZ R24, R24, R5 ;  /* 0x0000000518187220 */ /* 0x000fe20000410000 */
[----:B------:R-:W-:Y:S02]  /*11de0*/  HADD2.F32 R6, -RZ, R6.H1_H1 ;  /* 0x30000006ff067230 */ /* 0x000fe40000004100 */
[C---:B------:R-:W-:Y:S01]  /*11df0*/  FMUL.FTZ R33, R26.reuse, R25 ;  /* 0x000000191a217220 */ /* 0x040fe20000410000 */
[----:B------:R-:W-:Y:S01]  /*11e00*/  FMUL.FTZ R26, R26, R9 ;  /* 0x000000091a1a7220 */ /* 0x000fe20000410000 */
[C---:B------:R-:W-:Y:S01]  /*11e10*/  FFMA.FTZ R29, R4.reuse, R11, R24 ;  /* 0x0000000b041d7223 */ /* 0x040fe20000010018 */
[----:B------:R-:W-:Y:S01]  /*11e20*/  FFMA.FTZ R27, R4, R5, -R7 ;  /* 0x00000005041b7223 */ /* 0x000fe20000010807 */
        /* <DEDUP_REMOVED lines=12> */
.L_x_1638:
[----:B------:R-:W-:Y:S05]  /*11ef0*/  BSYNC B1 ;  /* 0x0000000000017941 */ /* 0x000fea0003800000 */
.L_x_1637:
[----:B------:R-:W-:Y:S05]  /*11f00*/  @P2 BRA `(.L_x_1610) ;  /* 0x00000004007c2947 */ /* 0x000fea0003800000 */
[----:B------:R-:W5:Y:S01]  /*11f10*/  LDL R41, [R1+0x64] ;  /* 0x0000640001297983 */ /* 0x000f620000100800 */
[----:B------:R-:W-:Y:S01]  /*11f20*/  LEA.HI R0, R0, R223, RZ, 0x1d ;  /* 0x000000df00007211 */ /* 0x000fe200078fe8ff */
[----:B----4-:R-:W-:Y:S01]  /*11f30*/  HADD2.F32 R29, -RZ, R21.H1_H1 ;  /* 0x30000015ff1d7230 */ /* 0x010fe20000004100 */
[----:B0-----:R-:W-:Y:S01]  /*11f40*/  SHF.R.U32.HI R28, RZ, 0x10, R13 ;  /* 0x00000010ff1c7819 */ /* 0x001fe2000001160d */
[----:B------:R-:W-:Y:S01]  /*11f50*/  HADD2.F32 R31, -RZ, R20.H0_H0 ;  /* 0x20000014ff1f7230 */ /* 0x000fe20000004100 */
[----:B------:R-:W-:Y:S01]  /*11f60*/  SHF.R.S32.HI R5, RZ, 0x1f, R0 ;  /* 0x0000001fff057819 */ /* 0x000fe20000011400 */
[----:B------:R-:W-:Y:S01]  /*11f70*/  IMAD.SHL.U32 R4, R0, 0x8, RZ ;  /* 0x0000000800047824 */ /* 0x000fe200078e00ff */
[----:B------:R-:W-:Y:S01]  /*11f80*/  SHF.R.U64 R40, R56, 0x10, R57 ;  /* 0x0000001038287819 */ /* 0x000fe20000001239 */
[----:B------:R-:W-:Y:S01]  /*11f90*/  HADD2.F32 R28, -RZ, R28.H0_H0 ;  /* 0x2000001cff1c7230 */ /* 0x000fe20000004100 */
[----:B------:R-:W-:Y:S01]  /*11fa0*/  LEA.HI R5, R5, R0, RZ, 0x3 ;  /* 0x0000000005057211 */ /* 0x000fe200078f18ff */
[----:B------:R-:W-:Y:S01]  /*11fb0*/  HADD2.F32 R20, -RZ, R20.H1_H1 ;  /* 0x30000014ff147230 */ /* 0x000fe20000004100 */
[----:B------:R-:W-:-:S02]  /*11fc0*/  LOP3.LUT R0, R173, 0x38, R4, 0xf8, !PT ;  /* 0x00000038ad007812 */ /* 0x000fc400078ef804 */
[----:B------:R-:W-:Y:S01]  /*11fd0*/  SHF.R.U32.HI R56, RZ, 0x10, R57 ;  /* 0x00000010ff387819 */ /* 0x000fe20000011639 */
[----:B------:R-:W-:Y:S01]  /*11fe0*/  IMAD.SHL.U32 R5, R5, 0x400, RZ ;  /* 0x0000040005057824 */ /* 0x000fe200078e00ff */
[----:B------:R-:W-:Y:S02]  /*11ff0*/  LOP3.LUT R0, R0, R61, RZ, 0x3c, !PT ;  /* 0x0000003d00007212 */ /* 0x000fe400078e3cff */
[----:B------:R-:W-:Y:S02]  /*12000*/  SHF.R.U64 R38, R12, 0x10, R13 ;  /* 0x000000100c267819 */ /* 0x000fe4000000120d */
[----:B------:R-:W-:Y:S02]  /*12010*/  LOP3.LUT R9, R5, 0x7fffe000, RZ, 0xc0, !PT ;  /* 0x7fffe00005097812 */ /* 0x000fe400078ec0ff */
[----:B------:R-:W-:Y:S02]  /*12020*/  SHF.R.U64 R39, R58, 0x10, R59 ;  /* 0x000000103a277819 */ /* 0x000fe4000000123b */
[----:B------:R-:W-:-:S02]  /*12030*/  IADD3 R9, R0, R9, R179 ;  /* 0x0000000900097210 */ /* 0x000fc40007ffe0b3 */
[----:B-1----:R-:W-:Y:S02]  /*12040*/  SHF.R.U32.HI R34, RZ, 0x10, R15 ;  /* 0x00000010ff227819 */ /* 0x002fe4000001160f */
[----:B------:R-:W-:Y:S02]  /*12050*/  LEA R0, R9, R2, 0x1 ;  /* 0x0000000209007211 */ /* 0x000fe400078e08ff */
[----:B------:R-:W-:Y:S02]  /*12060*/  SHF.R.U32.HI R58, RZ, 0x10, R59 ;  /* 0x00000010ff3a7819 */ /* 0x000fe4000001163b */
[----:B------:R-:W-:Y:S01]  /*12070*/  SHF.R.U64 R37, R14, 0x10, R15 ;  /* 0x000000100e257819 */ /* 0x000fe2000000120f */
[----:B------:R-:W0:Y:S02]  /*12080*/  LDS.128 R8, [R0+0xc400] ;  /* 0x00c4000000087984 */ /* 0x000e240000000c00 */
[--C-:B0-----:R-:W-:Y:S02]  /*12090*/  HADD2.F32 R24, -RZ, R9.reuse.H0_H0 ;  /* 0x20000009ff187230 */ /* 0x101fe40000004100 */
[----:B------:R-:W-:-:S02]  /*120a0*/  HADD2.F32 R25, -RZ, R9.H1_H1 ;  /* 0x30000009ff197230 */ /* 0x000fc40000004100 */
[----:B------:R-:W-:Y:S02]  /*120b0*/  HADD2.F32 R9, -RZ, R8.H0_H0 ;  /* 0x20000008ff097230 */ /* 0x000fe40000004100 */
[C---:B------:R-:W-:Y:S01]  /*120c0*/  FMUL.FTZ R33, R24.reuse, R31 ;  /* 0x0000001f18217220 */ /* 0x040fe20000410000 */
[----:B------:R-:W-:Y:S01]  /*120d0*/  FMUL.FTZ R35, R24, R29 ;  /* 0x0000001d18237220 */ /* 0x000fe20000410000 */
[----:B------:R-:W-:Y:S02]  /*120e0*/  HADD2.F32 R24, -RZ, R56.H0_H0 ;  /* 0x20000038ff187230 */ /* 0x000fe40000004100 */
[C---:B------:R-:W-:Y:S01]  /*120f0*/  FMUL.FTZ R30, R25.reuse, R28 ;  /* 0x0000001c191e7220 */ /* 0x040fe20000410000 */
[----:B------:R-:W-:Y:S02]  /*12100*/  HADD2.F32 R26, -RZ, R10.H0_H0 ;  /* 0x2000000aff1a7230 */ /* 0x000fe40000004100 */
[--C-:B------:R-:W-:Y:S02]  /*12110*/  HADD2.F32 R27, -RZ, R11.reuse.H0_H0 ;  /* 0x2000000bff1b7230 */ /* 0x100fe40000004100 */
[----:B------:R-:W-:Y:S01]  /*12120*/  FMUL.FTZ R32, R25, R24 ;  /* 0x0000001819207220 */ /* 0x000fe20000410000 */
[----:B------:R-:W-:-:S02]  /*12130*/  HADD2.F32 R11, -RZ, R11.H1_H1 ;  /* 0x3000000bff0b7230 */ /* 0x000fc40000004100 */
[----:B------:R-:W-:Y:S02]  /*12140*/  HADD2.F32 R8, -RZ, R8.H1_H1 ;  /* 0x30000008ff087230 */ /* 0x000fe40000004100 */
[----:B------:R-:W-:Y:S01]  /*12150*/  HADD2.F32 R10, -RZ, R10.H1_H1 ;  /* 0x3000000aff0a7230 */ /* 0x000fe20000004100 */
[----:B-----5:R-:W0:Y:S02]  /*12160*/  LDS.128 R4, [R41] ;  /* 0x0000000029047984 */ /* 0x020e240000000c00 */
[--C-:B0-----:R-:W-:Y:S02]  /*12170*/  HADD2.F32 R12, -RZ, R5.reuse.H0_H0 ;  /* 0x20000005ff0c7230 */ /* 0x101fe40000004100 */
[----:B------:R-:W-:Y:S02]  /*12180*/  HADD2.F32 R13, -RZ, R5.H1_H1 ;  /* 0x30000005ff0d7230 */ /* 0x000fe40000004100 */
[----:B------:R-:W-:Y:S02]  /*12190*/  HADD2.F32 R5, -RZ, R4.H0_H0 ;  /* 0x20000004ff057230 */ /* 0x000fe40000004100 */
[C---:B------:R-:W-:Y:S01]  /*121a0*/  FFMA.FTZ R33, R12.reuse, R29, -R33 ;  /* 0x0000001d0c217223 */ /* 0x040fe20000010821 */
[----:B------:R-:W-:Y:S01]  /*121b0*/  FFMA.FTZ R35, R12, R31, R35 ;  /* 0x0000001f0c237223 */ /* 0x000fe20000010023 */
[----:B------:R-:W-:-:S02]  /*121c0*/  HADD2.F32 R12, -RZ, R21.H0_H0 ;  /* 0x20000015ff0c7230 */ /* 0x000fc40000004100 */
[----:B------:R-:W-:Y:S01]  /*121d0*/  FFMA.FTZ R30, R13, R24, -R30 ;  /* 0x000000180d1e7223 */ /* 0x000fe2000001081e */
[----:B------:R-:W-:Y:S01]  /*121e0*/  FMUL.FTZ R24, R9, R20 ;  /* 0x0000001409187220 */ /* 0x000fe20000410000 */
[----:B------:R-:W-:Y:S02]  /*121f0*/  HADD2.F32 R21, -RZ, R3.H1_H1 ;  /* 0x30000003ff157230 */ /* 0x000fe40000004100 */
[----:B------:R-:W-:Y:S01]  /*12200*/  FFMA.FTZ R32, R13, R28, R32 ;  /* 0x0000001c0d207223 */ /* 0x000fe20000010020 */
[-C--:B------:R-:W-:Y:S01]  /*12210*/  FMUL.FTZ R25, R9, R12.reuse ;  /* 0x0000000c09197220 */ /* 0x080fe20000410000 */
[----:B------:R-:W-:Y:S02]  /*12220*/  HADD2.F32 R9, -RZ, R69.H0_H0 ;  /* 0x20000045ff097230 */ /* 0x000fe40000004100 */
[C---:B------:R-:W-:Y:S01]  /*12230*/  FFMA.FTZ R13, R5.reuse, R12, -R24 ;  /* 0x0000000c050d7223 */ /* 0x040fe20000010818 */
[----:B------:R-:W-:Y:S02]  /*12240*/  HADD2.F32 R24, -RZ, R3.H0_H0 ;  /* 0x20000003ff187230 */ /* 0x000fe40000004100 */
[----:B------:R-:W-:Y:S01]  /*12250*/  FFMA.FTZ R25, R5, R20, R25 ;  /* 0x0000001405197223 */ /* 0x000fe20000010019 */
[C---:B------:R-:W-:Y:S01]  /*12260*/  FMUL.FTZ R5, R26.reuse, R21 ;  /* 0x000000151a057220 */ /* 0x040fe20000410000 */
[----:B------:R-:W-:Y:S01]  /*12270*/  FMUL.FTZ R3, R26, R9 ;  /* 0x000000091a037220 */ /* 0x000fe20000410000 */
[----:B------:R-:W-:-:S02]  /*12280*/  HADD2.F32 R15, -RZ, R7.H0_H0 ;  /* 0x20000007ff0f7230 */ /* 0x000fc40000004100 */
[----:B------:R-:W-:Y:S02]  /*12290*/  HADD2.F32 R12, -RZ, R69.H1_H1 ;  /* 0x30000045ff0c7230 */ /* 0x000fe40000004100 */
[----:B------:R-:W-:Y:S02]  /*122a0*/  HADD2.F32 R26, -RZ, R34.H0_H0 ;  /* 0x20000022ff1a7230 */ /* 0x000fe40000004100 */
[C---:B------:R-:W-:Y:S01]  /*122b0*/  FMUL.FTZ R34, R27.reuse, R24 ;  /* 0x000000181b227220 */ /* 0x040fe20000410000 */
[----:B------:R-:W-:Y:S02]  /*122c0*/  HADD2.F32 R14, -RZ, R6.H0_H0 ;  /* 0x20000006ff0e7230 */ /* 0x000fe40000004100 */
[-C--:B------:R-:W-:Y:S01]  /*122d0*/  FMUL.FTZ R27, R27, R12.reuse ;  /* 0x0000000c1b1b7220 */ /* 0x080fe20000410000 */
[----:B------:R-:W-:Y:S02]  /*122e0*/  HADD2.F32 R20, -RZ, R58.H0_H0 ;  /* 0x2000003aff147230 */ /* 0x000fe40000004100 */
[----:B------:R-:W-:Y:S01]  /*122f0*/  FFMA.FTZ R34, R15, R12, -R34 ;  /* 0x0000000c0f227223 */ /* 0x000fe20000010822 */
[----:B------:R-:W-:-:S02]  /*12300*/  HADD2.F32 R7, -RZ, R7.H1_H1 ;  /* 0x30000007ff077230 */ /* 0x000fc40000004100 */
[C---:B------:R-:W-:Y:S01]  /*12310*/  FFMA.FTZ R28, R14.reuse, R9, -R5 ;  /* 0x000000090e1c7223 */ /* 0x040fe20000010805 */
[C---:B------:R-:W-:Y:S01]  /*12320*/  FMUL.FTZ R36, R11.reuse, R26 ;  /* 0x0000001a0b247220 */ /* 0x040fe20000410000 */
[----:B------:R-:W-:Y:S01]  /*12330*/  FMUL.FTZ R12, R11, R20 ;  /* 0x000000140b0c7220 */ /* 0x000fe20000410000 */
[----:B------:R-:W-:Y:S01]  /*12340*/  FFMA.FTZ R14, R14, R21, R3 ;  /* 0x000000150e0e7223 */ /* 0x000fe20000010003 */
[----:B------:R-:W-:Y:S02]  /*12350*/  HADD2.F32 R9, -RZ, R38.H0_H0 ;  /* 0x20000026ff097230 */ /* 0x000fe40000004100 */
[----:B------:R-:W-:Y:S01]  /*12360*/  FFMA.FTZ R27, R15, R24, R27 ;  /* 0x000000180f1b7223 */ /* 0x000fe2000001001b */
[----:B------:R-:W-:Y:S02]  /*12370*/  HADD2.F32 R11, -RZ, R37.H0_H0 ;  /* 0x20000025ff0b7230 */ /* 0x000fe40000004100 */
[----:B------:R-:W-:Y:S01]  /*12380*/  FFMA.FTZ R21, R7, R20, -R36 ;  /* 0x0000001407157223 */ /* 0x000fe20000010824 */
[----:B------:R-:W-:-:S02]  /*12390*/  HADD2.F32 R3, -RZ, R40.H0_H0 ;  /* 0x20000028ff037230 */ /* 0x000fc40000004100 */
[----:B------:R-:W-:Y:S01]  /*123a0*/  FFMA.FTZ R26, R7, R26, R12 ;  /* 0x0000001a071a7223 */ /* 0x000fe2000001000c */
[----:B------:R-:W-:Y:S02]  /*123b0*/  HADD2.F32 R5, -RZ, R39.H0_H0 ;  /* 0x20000027ff057230 */ /* 0x000fe40000004100 */
        /* <DEDUP_REMOVED lines=20> */
.L_x_1610:
[----:B------:R-:W-:Y:S05]  /*12500*/  BSYNC B0 ;  /* 0x0000000000007941 */ /* 0x000fea0003800000 */
.L_x_1588:
        /* <DEDUP_REMOVED lines=8> */
.L_x_1586:
[----:B01-3--:R-:W3:Y:S02]  /*12590*/  LDL R0, [R1+0x38] ;  /* 0x0000380001007983 */ /* 0x00bee40000100800 */
[----:B---3--:R-:W-:-:S13]  /*125a0*/  R2UR UR4, R0 ;  /* 0x00000000000472ca */ /* 0x008fda00000e0000 */
[----:B------:R-:W-:-:S05]  /*125b0*/  IMAD.U32 R0, RZ, RZ, UR4 ;  /* 0x00000004ff007e24 */ /* 0x000fca000f8e00ff */
[----:B------:R-:W-:-:S13]  /*125c0*/  ISETP.NE.AND P0, PT, R0, 0x3, PT ;  /* 0x000000030000780c */ /* 0x000fda0003f05270 */
[----:B------:R-:W-:Y:S05]  /*125d0*/  @!P0 BRA `(.L_x_1639) ;  /* 0x0000000000048947 */ /* 0x000fea0003800000 */
[----:B------:R-:W-:Y:S01]  /*125e0*/  BPT.TRAP 0x1 ;  /* 0x000000040000795c */ /* 0x000fe20000300000 */
.L_x_1639:
[----:B------:R-:W-:Y:S01]  /*125f0*/  IMAD R9, R22, 0x8, R2 ;  /* 0x0000000816097824 */ /* 0x000fe200078e0202 */
[----:B------:R-:W-:-:S04]  /*12600*/  SHF.L.U32 R0, R23, 0x1f, RZ ;  /* 0x0000001f17007819 */ /* 0x000fc800000006ff */
[----:B------:R0:W1:Y:S01]  /*12610*/  SYNCS.PHASECHK.TRANS64.TRYWAIT P2, [R9+URZ+0x2a830], R0 ;  /* 0x02a83000090075a7 */ /* 0x000062000804017f */
[----:B------:R-:W-:Y:S05]  /*12620*/  @!P0 BRA `(.L_x_1640) ;  /* 0x0000000000048947 */ /* 0x000fea0003800000 */
[----:B------:R-:W-:Y:S01]  /*12630*/  BPT.TRAP 0x1 ;  /* 0x000000040000795c */ /* 0x000fe20000300000 */
.L_x_1640:
[----:B--2-4-:R-:W2:Y:S02]  /*12640*/  S2R R3, SR_TID.X ;  /* 0x0000000000037919 */ /* 0x014ea40000002100 */
[----:B--2---:R-:W-:-:S04]  /*12650*/  LOP3.LUT R3, R3, 0x7f, RZ, 0xc0, !PT ;  /* 0x0000007f03037812 */ /* 0x004fc800078ec0ff */
[----:B------:R-:W-:Y:S01]  /*12660*/  ISETP.NE.AND P1, PT, R3, RZ, PT ;  /* 0x000000ff0300720c */ /* 0x000fe20003f25270 */
[----:B-1----:R-:W-:-:S12]  /*12670*/  @P2 BRA `(.L_x_1641) ;  /* 0x0000000000082947 */ /* 0x002fd80003800000 */
[----:B------:R-:W1:Y:S02]  /*12680*/  SYNCS.PHASECHK.TRANS64.TRYWAIT P2, [R9+URZ+0x2a830], R0 ;  /* 0x02a83000090075a7 */ /* 0x000e64000804017f */
[----:B-1----:R-:W-:Y:S05]  /*12690*/  @!P2 BRA `(.L_x_1642) ;  /* 0x00000188003ca947 */ /* 0x002fea0003800000 */
.L_x_1641:
[----:B------:R-:W-:Y:S05]  /*126a0*/  WARPSYNC.ALL ;  /* 0x0000000000007948 */ /* 0x000fea0003800000 */
[----:B01----:R-:W-:Y:S01]  /*126b0*/  VIADD R0, R2, 0x18400 ;  /* 0x0001840002007836 */ /* 0x003fe20000000000 */
[----:B------:R-:W-:Y:S01]  /*126c0*/  R2UR UR52, R68 ;  /* 0x00000000443472ca */ /* 0x000fe200000e0000 */
[----:B------:R-:W-:Y:S01]  /*126d0*/  IMAD.MOV.U32 R5, RZ, RZ, 0x40000040 ;  /* 0x40000040ff057424 */ /* 0x000fe200078e00ff */
[----:B------:R-:W-:Y:S01]  /*126e0*/  WARPGROUP.ARRIVE ;  /* 0x00000000000079c5 */ /* 0x000fe20000000000 */
[----:B------:R-:W-:Y:S01]  /*126f0*/  UMOV UR53, 0x40000040 ;  /* 0x4000004000357882 */ /* 0x000fe20000000000 */
[----:B------:R-:W-:Y:S01]  /*12700*/  SHF.R.U32.HI R0, RZ, 0x4, R0 ;  /* 0x00000004ff007819 */ /* 0x000fe20000011600 */
[----:B------:R-:W-:Y:S01]  /*12710*/  IMAD.MOV.U32 R7, RZ, RZ, 0x40000040 ;  /* 0x40000040ff077424 */ /* 0x000fe200078e00ff */
[----:B------:R-:W-:Y:S01]  /*12720*/  R2UR UR55, R5 ;  /* 0x00000000053772ca */ /* 0x000fe200000e0000 */
[----:B------:R-:W-:Y:S01]  /*12730*/  UMOV UR49, 0x40000040 ;  /* 0x4000004000317882 */ /* 0x000fe20000000000 */
[----:B------:R-:W-:Y:S01]  /*12740*/  LOP3.LUT R0, R0, 0x3fff, RZ, 0xc0, !PT ;  /* 0x00003fff00007812 */ /* 0x000fe200078ec0ff */
[----:B------:R-:W-:Y:S01]  /*12750*/  UMOV UR9, 0x40000040 ;  /* 0x4000004000097882 */ /* 0x000fe20000000000 */
[----:B------:R-:W-:Y:S01]  /*12760*/  R2UR UR51, R7 ;  /* 0x00000000073372ca */ /* 0x000fe200000e0000 */
[----:B------:R-:W-:Y:S01]  /*12770*/  IMAD.MOV.U32 R7, RZ, RZ, 0x40000040 ;  /* 0x40000040ff077424 */ /* 0x000fe200078e00ff */
[----:B------:R-:W-:Y:S01]  /*12780*/  LOP3.LUT R8, R0, 0x10000, RZ, 0xfc, !PT ;  /* 0x0001000000087812 */ /* 0x000fe200078efcff */
[----:B------:R-:W-:Y:S01]  /*12790*/  ULOP3.LUT UR52, UR52, 0x10000, URZ, 0xfc, !UPT ;  /* 0x0001000034347892 */ /* 0x000fe2000f8efc3f */
[----:B------:R-:W-:Y:S01]  /*127a0*/  IMAD.U32 R11, RZ, RZ, UR9 ;  /* 0x00000009ff0b7e24 */ /* 0x000fe2000f8e00ff */
[----:B------:R-:W-:Y:S01]  /*127b0*/  UMOV UR57, 0x40000040 ;  /* 0x4000004000397882 */ /* 0x000fe20000000000 */
[----:B------:R-:W-:Y:S01]  /*127c0*/  R2UR UR11, R7 ;  /* 0x00000000070b72ca */ /* 0x000fe200000e0000 */
[----:B------:R-:W-:Y:S01]  /*127d0*/  IMAD R4, R22, 0x900, R8 ;  /* 0x0000090016047824 */ /* 0x000fe200078e0208 */
[----:B------:R-:W-:Y:S01]  /*127e0*/  UIADD3 UR48, UR52, 0x2, URZ ;  /* 0x0000000234307890 */ /* 0x000fe2000fffe03f */
[----:B------:R-:W-:Y:S01]  /*127f0*/  IMAD.MOV.U32 R7, RZ, RZ, 0x40000040 ;  /* 0x40000040ff077424 */ /* 0x000fe200078e00ff */
[----:B------:R-:W-:Y:S01]  /*12800*/  UIADD3 UR4, UR52, 0x4, URZ ;  /* 0x0000000434047890 */ /* 0x000fe2000fffe03f */
[C---:B------:R-:W-:Y:S01]  /*12810*/  VIADD R6, R4.reuse, 0x2 ;  /* 0x0000000204067836 */ /* 0x040fe20000000000 */
[----:B------:R-:W-:Y:S01]  /*12820*/  R2UR UR54, R4 ;  /* 0x00000000043672ca */ /* 0x000fe200000e0000 */
[----:B------:R-:W-:Y:S01]  /*12830*/  UIADD3 UR56, UR52, 0x802, URZ ;  /* 0x0000080234387890 */ /* 0x000fe2000fffe03f */
[----:B------:R-:W-:Y:S01]  /*12840*/  IMAD.MOV.U32 R5, RZ, RZ, 0x40000040 ;  /* 0x40000040ff057424 */ /* 0x000fe200078e00ff */
[----:B------:R-:W-:Y:S01]  /*12850*/  UIADD3 UR40, UR52, 0x804, URZ ;  /* 0x0000080434287890 */ /* 0x000fe2000fffe03f */
[----:B------:R-:W-:Y:S01]  /*12860*/  R2UR UR50, R6 ;  /* 0x00000000063272ca */ /* 0x000fe200000e0000 */
[----:B------:R-:W-:Y:S01]  /*12870*/  VIADD R6, R4, 0x4 ;  /* 0x0000000404067836 */ /* 0x000fe20000000000 */
[----:B------:R-:W-:Y:S01]  /*12880*/  UMOV UR8, UR4 ;  /* 0x0000000400087c82 */ /* 0x000fe20008000000 */
[----:B------:R-:W-:Y:S01]  /*12890*/  UIADD3 UR4, UR52, 0x6, URZ ;  /* 0x0000000634047890 */ /* 0x000fe2000fffe03f */
[----:B------:R-:W-:Y:S01]  /*128a0*/  IMAD.U32 R10, RZ, RZ, UR8 ;  /* 0x00000008ff0a7e24 */ /* 0x000fe2000f8e00ff */
[----:B------:R-:W-:Y:S01]  /*128b0*/  UMOV UR41, 0x40000040 ;  /* 0x4000004000297882 */ /* 0x000fe20000000000 */
[----:B------:R-:W-:Y:S01]  /*128c0*/  R2UR UR10, R6 ;  /* 0x00000000060a72ca */ /* 0x000fe200000e0000 */
[----:B------:R-:W-:Y:S01]  /*128d0*/  UIADD3 UR36, UR52, 0x806, URZ ;  /* 0x0000080634247890 */ /* 0x000fe2000fffe03f */
[----:B------:R-:W-:Y:S01]  /*128e0*/  IADD3 R6, R4, 0x6, RZ ;  /* 0x0000000604067810 */ /* 0x000fe20007ffe0ff */
[----:B------:R-:W-:Y:S01]  /*128f0*/  HGMMA.64x96x16.F32 R24, gdesc[UR52], RZ, !UPT, gsb0 ;  /* 0x01600000341879f0 */ /* 0x000fe2000c0008ff */
[----:B------:R0:W-:Y:S01]  /*12900*/  STL.64 [R1+0x30], R10 ;  /* 0x0000300a01007387 */ /* 0x0001e20000100a00 */
[----:B------:R-:W-:Y:S01]  /*12910*/  R2UR UR39, R5 ;  /* 0x00000000052772ca */ /* 0x000fe200000e0000 */
[----:B------:R-:W-:Y:S01]  /*12920*/  UMOV UR37, 0x40000040 ;  /* 0x4000004000257882 */ /* 0x000fe20000000000 */
[----:B------:R-:W1:Y:S01]  /*12930*/  LDC R209, c[0x0][0x448] ;  /* 0x00011200ffd17b82 */ /* 0x000e620000000800 */
[----:B------:R-:W-:Y:S01]  /*12940*/  IMAD.IADD R0, R181, 0x1, R178 ;  /* 0x00000001b5007824 */ /* 0x000fe200078e02b2 */
[----:B------:R-:W-:-:S02]  /*12950*/  MOV R5, 0xffffffa0 ;  /* 0xffffffa000057802 */ /* 0x000fc40000000f00 */
[----:B------:R-:W-:-:S03]  /*12960*/  LOP3.LUT R17, R17, 0xffdfffff, RZ, 0xc0, !PT ;  /* 0xffdfffff11117812 */ /* 0x000fc600078ec0ff */
[----:B------:R-:W-:Y:S01]  /*12970*/  IMAD R5, R72, R5, 0x61 ;  /* 0x0000006148057424 */ /* 0x000fe200078e0205 */
[----:B------:R-:W2:Y:S03]  /*12980*/  LDC.64 R12, c[0x0][0x9e0] ;  /* 0x00027800ff0c7b82 */ /* 0x000ea60000000a00 */
[----:B------:R-:W-:-:S04]  /*12990*/  VIADD R73, R5, 0xffffffff ;  /* 0xffffffff05497836 */ /* 0x000fc80000000000 */
[----:B------:R-:W-:Y:S01]  /*129a0*/  IMAD.IADD R75, R73, 0x1, -R174 ;  /* 0x00000001494b7824 */ /* 0x000fe200078e0aae */
[----:B-1----:R-:W-:-:S13]  /*129b0*/  ISETP.NE.AND P2, PT, R209, 0x1, PT ;  /* 0x00000001d100780c */ /* 0x002fda0003f45270 */
[----:B------:R-:W1:Y:S01]  /*129c0*/  @P2 LDC R3, c[0x0][0x44c] ;  /* 0x00011300ff032b82 */ /* 0x000e620000000800 */
[----:B------:R-:W-:-:S04]  /*129d0*/  @P2 LOP3.LUT R17, R17, 0x200000, RZ, 0xfc, !PT ;  /* 0x0020000011112812 */ /* 0x000fc800078efcff */
[----:B------:R-:W-:Y:S01]  /*129e0*/  LOP3.LUT R17, R17, 0xffefffff, RZ, 0xc0, !PT ;  /* 0xffefffff11117812 */ /* 0x000fe200078ec0ff */
[----:B-1----:R-:W-:Y:S01]  /*129f0*/  @P2 IMAD.HI.U32 R3, R0, R3, RZ ;  /* 0x0000000300032227 */ /* 0x002fe200078e00ff */
[----:B------:R-:W-:Y:S02]  /*12a00*/  WARPGROUP.DEPBAR.LE gsb0, 0x0 ;  /* 0x00008000000079c5 */ /* 0x000fe40000010000 */
[----:B------:R-:W-:-:S06]  /*12a10*/  WARPGROUP.ARRIVE ;  /* 0x00000000000079c5 */ /* 0x000fcc0000000000 */
[----:B------:R-:W-:Y:S03]  /*12a20*/  HGMMA.64x96x16.F32 R24, gdesc[UR48], R24, gsb0 ;  /* 0x01600000301879f0 */ /* 0x000fe60008000818 */
[----:B------:R-:W-:Y:S02]  /*12a30*/  WARPGROUP.DEPBAR.LE gsb0, 0x0 ;  /* 0x00008000000079c5 */ /* 0x000fe40000010000 */
[----:B------:R-:W-:-:S06]  /*12a40*/  WARPGROUP.ARRIVE ;  /* 0x00000000000079c5 */ /* 0x000fcc0000000000 */
[----:B------:R-:W-:Y:S01]  /*12a50*/  HGMMA.64x96x16.F32 R24, gdesc[UR8], R24, gsb0 ;  /* 0x01600000081879f0 */ /* 0x000fe20008000818 */
[----:B------:R-:W-:Y:S01]  /*12a60*/  R2UR UR10, R6 ;  /* 0x00000000060a72ca */ /* 0x000fe200000e0000 */
[----:B------:R-:W-:Y:S01]  /*12a70*/  UMOV UR8, UR4 ;  /* 0x0000000400087c82 */ /* 0x000fe20008000000 */
[----:B------:R-:W-:Y:S01]  /*12a80*/  R2UR UR11, R7 ;  /* 0x00000000070b72ca */ /* 0x000fe200000e0000 */
[----:B------:R-:W-:Y:S01]  /*12a90*/  UMOV UR9, 0x40000040 ;  /* 0x4000004000097882 */ /* 0x000fe20000000000 */
[----:B------:R-:W-:Y:S01]  /*12aa0*/  VIADD R6, R4, 0x300 ;  /* 0x0000030004067836 */ /* 0x000fe20000000000 */
[----:B------:R-:W-:Y:S01]  /*12ab0*/  UIADD3 UR4, UR52, 0x400, URZ ;  /* 0x0000040034047890 */ /* 0x000fe2000fffe03f */
[----:B------:R-:W-:Y:S02]  /*12ac0*/  IMAD.MOV.U32 R7, RZ, RZ, 0x40000040 ;  /* 0x40000040ff077424 */ /* 0x000fe400078e00ff */
[----:B0-----:R-:W-:Y:S02]  /*12ad0*/  IMAD.U32 R10, RZ, RZ, UR8 ;  /* 0x00000008ff0a7e24 */ /* 0x001fe4000f8e00ff */
[----:B------:R-:W-:-:S05]  /*12ae0*/  IMAD.U32 R11, RZ, RZ, UR9 ;  /* 0x00000009ff0b7e24 */ /* 0x000fca000f8e00ff */
[----:B------:R0:W-:Y:S01]  /*12af0*/  STL.64 [R1+0x28], R10 ;  /* 0x0000280a01007387 */ /* 0x0001e20000100a00 */
        /* <DEDUP_REMOVED lines=22> */
[----:B------:R-:W-:Y:S01]  /*12c60*/  IMAD.MOV.U32 R7, RZ, RZ, 0x40000040 ;  /* 0x40000040ff077424 */ /* 0x000fe200078e00ff */
[----:B0-----:R-:W-:Y:S01]  /*12c70*/  MOV R11, UR9 ;  /* 0x00000009000b7c02 */ /* 0x001fe20008000f00 */
        /* <DEDUP_REMOVED lines=36> */
[----:B------:R-:W-:Y:S01]  /*12ec0*/  ULDC UR4, c[0x0][0x9dc] ;  /* 0x0002770000047ab9 */ /* 0x000fe20000000800 */
[----:B------:R-:W-:Y:S01]  /*12ed0*/  IMAD.MOV.U32 R7, RZ, RZ, 0x40000040 ;  /* 0x40000040ff077424 */ /* 0x000fe200078e00ff */
[----:B0-----:R-:W-:Y:S01]  /*12ee0*/  MOV R10, UR8 ;  /* 0x00000008000a7c02 */ /* 0x001fe20008000f00 */
[----:B------:R-:W-:Y:S01]  /*12ef0*/  IMAD.U32 R11, RZ, RZ, UR9 ;  /* 0x00000009ff0b7e24 */ /* 0x000fe2000f8e00ff */
[----:B------:R-:W-:Y:S01]  /*12f00*/  R2UR UR58, R6 ;  /* 0x00000000063a72ca */ /* 0x000fe200000e0000 */
[C---:B------:R-:W-:Y:S01]  /*12f10*/  VIADD R6, R4.reuse, 0x604 ;  /* 0x0000060404067836 */ /* 0x040fe20000000000 */
[----:B------:R-:W-:Y:S01]  /*12f20*/  R2UR UR59, R7 ;  /* 0x00000000073b72ca */ /* 0x000fe200000e0000 */
[----:B------:R-:W-:Y:S01]  /*12f30*/  IMAD.MOV.U32 R7, RZ, RZ, 0x40000040 ;  /* 0x40000040ff077424 */ /* 0x000fe200078e00ff */
[----:B------:R0:W-:Y:S01]  /*12f40*/  STL.64 [R1], R10 ;  /* 0x0000000a01007387 */ /* 0x0001e20000100a00 */
[----:B------:R-:W-:Y:S01]  /*12f50*/  VIADD R4, R4, 0x606 ;  /* 0x0000060604047836 */ /* 0x000fe20000000000 */
[----:B------:R-:W-:-:S02]  /*12f60*/  R2UR UR42, R6 ;  /* 0x00000000062a72ca */ /* 0x000fc400000e0000 */
[----:B------:R-:W-:Y:S01]  /*12f70*/  R2UR UR43, R7 ;  /* 0x00000000072b72ca */ /* 0x000fe200000e0000 */
[----:B------:R-:W-:Y:S01]  /*12f80*/  IMAD.MOV.U32 R7, RZ, RZ, R0 ;  /* 0x000000ffff077224 */ /* 0x000fe200078e0000 */
[----:B------:R-:W-:Y:S01]  /*12f90*/  R2UR UR38, R4 ;  /* 0x00000000042672ca */ /* 0x000fe200000e0000 */
[----:B------:R-:W-:Y:S01]  /*12fa0*/  @!P1 VIADD R0, R9, 0x2a840 ;  /* 0x0002a84009009836 */ /* 0x000fe20000000000 */
[----:B------:R-:W1:Y:S01]  /*12fb0*/  @P2 LDC R4, c[0x0][0x450] ;  /* 0x00011400ff042b82 */ /* 0x000e620000000800 */
[----:B------:R-:W-:-:S03]  /*12fc0*/  IMAD.U32 R9, RZ, RZ, UR4 ;  /* 0x00000004ff097e24 */ /* 0x000fc6000f8e00ff */
[----:B------:R-:W-:Y:S02]  /*12fd0*/  @!P1 PRMT R0, RZ, 0x654, R0 ;  /* 0x00000654ff009816 */ /* 0x000fe40000000000 */
[----:B-1----:R-:W-:Y:S01]  /*12fe0*/  @P2 SHF.R.U32.HI R7, RZ, R4, R3 ;  /* 0x00000004ff072219 */ /* 0x002fe20000011603 */
[----:B------:R-:W-:Y:S01]  /*12ff0*/  IMAD R3, R72, -0x60, R164 ;  /* 0xffffffa048037824 */ /* 0x000fe200078e02a4 */
[----:B--2---:R-:W-:Y:S02]  /*13000*/  ISETP.GE.AND P2, PT, R13, 0x1, PT ;  /* 0x000000010d00780c */ /* 0x004fe40003f46270 */
[----:B------:R-:W-:Y:S01]  /*13010*/  LOP3.LUT R4, RZ, R9, RZ, 0x33, !PT ;  /* 0x00000009ff047212 */ /* 0x000fe200078e33ff */
[----:B------:R-:W1:Y:S01]  /*13020*/  SHFL.IDX PT, R6, R7, RZ, 0x1c1f ;  /* 0x001c1fff07067589 */ /* 0x000e6200000e0000 */
[----:B------:R-:W-:-:S09]  /*13030*/  IADD3 R106, -R174, 0x60, R3 ;  /* 0x00000060ae6a7810 */ /* 0x000fd20007ffe103 */
[----:B------:R-:W-:Y:S01]  /*13040*/  @P2 LOP3.LUT R17, R17, 0x100000, RZ, 0xfc, !PT ;  /* 0x0010000011112812 */ /* 0x000fe200078efcff */
        /* <DEDUP_REMOVED lines=14> */
[----:B--2---:R-:W-:-:S05]  /*13130*/  IADD3 R0, R164, R5, -R174 ;  /* 0x00000005a4007210 */ /* 0x004fca0007ffe8ae */
[----:B0-----:R-:W-:-:S04]  /*13140*/  IMAD.IADD R11, R0, 0x1, -R163 ;  /* 0x00000001000b7824 */ /* 0x001fc800078e0aa3 */
[C---:B------:R-:W-:Y:S02]  /*13150*/  IMAD.IADD R15, R11.reuse, 0x1, R12 ;  /* 0x000000010b0f7824 */ /* 0x040fe400078e020c */
[----:B------:R-:W-:-:S03]  /*13160*/  IMAD.IADD R21, R11, 0x1, R4 ;  /* 0x000000010b157824 */ /* 0x000fc600078e0204 */
[----:B-1----:R-:W-:Y:S01]  /*13170*/  VIADDMNMX R0, R6, R15, R106, PT ;  /* 0x0000000f06007246 */ /* 0x002fe2000380016a */
[----:B------:R-:W-:Y:S01]  /*13180*/  IMAD.IADD R3, R21, 0x1, R6 ;  /* 0x0000000115037824 */ /* 0x000fe200078e0206 */
[----:B------:R-:W-:Y:S06]  /*13190*/  @!P2 BRA `(.L_x_1643) ;  /* 0x00000000004ca947 */ /* 0x000fec0003800000 */
[----:B------:R-:W-:Y:S01]  /*131a0*/  IADD3 R6, -R163, R164, R6 ;  /* 0x000000a4a3067210 */ /* 0x000fe20007ffe106 */
        /* <DEDUP_REMOVED lines=10> */
.L_x_1645:
[----:B------:R-:W-:-:S13]  /*13250*/  ISETP.NE.AND P2, PT, R13, 0x1, PT ;  /* 0x000000010d00780c */ /* 0x000fda0003f45270 */
[----:B------:R-:W0:Y:S02]  /*13260*/  @P2 LDC.64 R4, c[0x0][0x9e8] ;  /* 0x00027a00ff042b82 */ /* 0x000e240000000a00 */
[----:B0-----:R-:W-:-:S05]  /*13270*/  @P2 IMAD.HI.U32 R4, R6, R4, RZ ;  /* 0x0000000406042227 */ /* 0x001fca00078e00ff */
[----:B------:R-:W-:-:S07]  /*13280*/  @P2 SHF.R.U32.HI R6, RZ, R5, R4 ;  /* 0x00000005ff062219 */ /* 0x000fce0000011604 */
.L_x_1646:
[----:B------:R-:W-:Y:S05]  /*13290*/  BSYNC B0 ;  /* 0x0000000000007941 */ /* 0x000fea0003800000 */
.L_x_1644:
[----:B------:R-:W-:-:S05]  /*132a0*/  IMAD R6, R6, R13, R75 ;  /* 0x0000000d06067224 */ /* 0x000fca00078e024b */
[----:B------:R-:W-:Y:S02]  /*132b0*/  VIMNMX R3, R3, R6, !PT ;  /* 0x0000000603037248 */ /* 0x000fe40007fe0100 */
[----:B------:R-:W-:-:S07]  /*132c0*/  VIADDMNMX R0, R6, R13, R0, PT ;  /* 0x0000000d06007246 */ /* 0x000fce0003800100 */
.L_x_1643:
[C---:B------:R-:W-:Y:S02]  /*132d0*/  ISETP.GE.AND P2, PT, R73.reuse, 0x2, PT ;  /* 0x000000024900780c */ /* 0x040fe40003f46270 */
[----:B------:R-:W-:Y:S02]  /*132e0*/  ISETP.GE.AND P6, PT, R73, 0x9, PT ;  /* 0x000000094900780c */ /* 0x000fe40003fc6270 */
        /* <DEDUP_REMOVED lines=115> */
[----:B------:R-:W-:Y:S02]  /*13a20*/  ISETP.GE.AND P5, PT, R13, 0x1, PT ;  /* 0x000000010d00780c */ /* 0x000fe40003fa6270 */
[----:B0-----:R-:W-:Y:S01]  /*13a30*/  VIADDMNMX R106, R0, R15, R106, PT ;  /* 0x0000000f006a7246 */ /* 0x001fe2000380016a */
[----:B------:R-:W-:-:S10]  /*13a40*/  IMAD.IADD R3, R21, 0x1, R0 ;  /* 0x0000000115037824 */ /* 0x000fd400078e0200 */
[----:B------:R-:W-:Y:S05]  /*13a50*/  @!P5 BRA `(.L_x_1647) ;  /* 0x00000000004cd947 */ /* 0x000fea0003800000 */
        /* <DEDUP_REMOVED lines=11> */
.L_x_1649:
[----:B------:R-:W-:-:S13]  /*13b10*/  ISETP.NE.AND P5, PT, R13, 0x1, PT ;  /* 0x000000010d00780c */ /* 0x000fda0003fa5270 */
[----:B------:R-:W0:Y:S02]  /*13b20*/  @P5 LDC.64 R4, c[0x0][0x9e8] ;  /* 0x00027a00ff045b82 */ /* 0x000e240000000a00 */
[----:B0-----:R-:W-:-:S05]  /*13b30*/  @P5 IMAD.HI.U32 R4, R0, R4, RZ ;  /* 0x0000000400045227 */ /* 0x001fca00078e00ff */
[----:B------:R-:W-:-:S07]  /*13b40*/  @P5 SHF.R.U32.HI R0, RZ, R5, R4 ;  /* 0x00000005ff005219 */ /* 0x000fce0000011604 */
.L_x_1650:
[----:B------:R-:W-:Y:S05]  /*13b50*/  BSYNC B0 ;  /* 0x0000000000007941 */ /* 0x000fea0003800000 */
.L_x_1648:
[----:B------:R-:W-:-:S05]  /*13b60*/  IMAD R0, R0, R13, R75 ;  /* 0x0000000d00007224 */ /* 0x000fca00078e024b */
[----:B------:R-:W-:Y:S02]  /*13b70*/  VIMNMX R3, R3, R0, !PT ;  /* 0x0000000003037248 */ /* 0x000fe40007fe0100 */
[----:B------:R-:W-:-:S07]  /*13b80*/  VIADDMNMX R106, R0, R13, R106, PT ;  /* 0x0000000d006a7246 */ /* 0x000fce000380016a */
.L_x_1647:
        /* <DEDUP_REMOVED lines=16> */
[C---:B------:R-:W-:Y:S02]  /*13c90*/  ISETP.GT.AND P2, PT, R3.reuse, 0x10, !P2 ;  /* 0x000000100300780c */ /* 0x040fe40005744270 */
[----:B------:R-:W-:Y:S02]  /*13ca0*/  ISETP.GT.AND P6, PT, R3, 0x8, !P6 ;  /* 0x000000080300780c */ /* 0x000fe400077c4270 */
[----:B------:R-:W-:Y:S02]  /*13cb0*/  ISETP.LT.OR P2, PT, R106, 0x11, P2 ;  /* 0x000000116a00780c */ /* 0x000fe40001741670 */
[----:B------:R-:W-:-:S02]  /*13cc0*/  FMNMX.FTZ R5, R74, R5, !PT ;  /* 0x000000054a057209 */ /* 0x000fc40007810000 */
[----:B------:R-:W-:Y:S02]  /*13cd0*/  FSEL R34, R34, -INF , !P2 ;  /* 0xff80000022227808 */ /* 0x000fe40005000000 */
[----:B------:R-:W-:Y:S02]  /*13ce0*/  ISETP.NE.AND P2, PT, R79, RZ, PT ;  /* 0x000000ff4f00720c */ /* 0x000fe40003f45270 */
[----:B------:R-:W-:Y:S02]  /*13cf0*/  ISETP.LT.OR P6, PT, R106, 0x9, P6 ;  /* 0x000000096a00780c */ /* 0x000fe400037c1670 */
[----:B------:R-:W-:Y:S02]  /*13d00*/  ISETP.GT.AND P2, PT, R3, 0x11, !P2 ;  /* 0x000000110300780c */ /* 0x000fe40005744270 */
[----:B------:R-:W-:Y:S02]  /*13d10*/  FMNMX.FTZ R5, R40, R5, !PT ;  /* 0x0000000528057209 */ /* 0x000fe40007810000 */
[----:B------:R-:W-:-:S02]  /*13d20*/  ISETP.LT.OR P2, PT, R106, 0x12, P2 ;  /* 0x000000126a00780c */ /* 0x000fc40001741670 */
[----:B------:R-:W-:Y:S02]  /*13d30*/  FSEL R30, R30, -INF , !P6 ;  /* 0xff8000001e1e7808 */ /* 0x000fe40007000000 */
[----:B------:R-:W-:Y:S02]  /*13d40*/  FSEL R98, R35, -INF , !P2 ;  /* 0xff80000023627808 */ /* 0x000fe40005000000 */
[----:B------:R-:W-:Y:S02]  /*13d50*/  ISETP.NE.AND P2, PT, R33, RZ, PT ;  /* 0x000000ff2100720c */ /* 0x000fe40003f45270 */
[----:B------:R-:W-:Y:S02]  /*13d60*/  ISETP.NE.AND P6, PT, R81, RZ, PT ;  /* 0x000000ff5100720c */ /* 0x000fe40003fc5270 */
        /* <DEDUP_REMOVED lines=8> */
[----:B------:R-:W-:Y:S02]  /*13df0*/  ISETP.NE.AND P5, PT, R37, RZ, PT ;  /* 0x000000ff2500720c */ /* 0x000fe40003fa5270 */
[----:B------:R-:W-:Y:S02]  /*13e00*/  FSEL R96, R39, -INF , !P2 ;  /* 0xff80000027607808 */ /* 0x000fe40005000000 */
        /* <DEDUP_REMOVED lines=27> */
[----:B------:R-:W-:Y:S01]  /*13fc0*/  IMAD.MOV.U32 R47, RZ, RZ, R178 ;  /* 0x000000ffff2f7224 */ /* 0x000fe200078e00b2 */
[----:B------:R-:W-:Y:S01]  /*13fd0*/  ISETP.NE.AND P2, PT, R45, RZ, PT ;  /* 0x000000ff2d00720c */ /* 0x000fe20003f45270 */
[----:B------:R-:W0:Y:S01]  /*13fe0*/  SHFL.BFLY PT, R0, R5, 0x2, 0x1f ;  /* 0x0c401f0005007f89 */ /* 0x000e2200000e0000 */
[----:B------:R-:W-:-:S02]  /*13ff0*/  ISETP.NE.AND P5, PT, R88, RZ, PT ;  /* 0x000000ff5800720c */ /* 0x000fc40003fa5270 */
[C---:B------:R-:W-:Y:S02]  /*14000*/  ISETP.GT.AND P2, PT, R3.reuse, 0x30, !P2 ;  /* 0x000000300300780c */ /* 0x040fe40005744270 */
[----:B------:R-:W-:Y:S02]  /*14010*/  ISETP.GT.AND P4, PT, R3, RZ, !P4 ;  /* 0x000000ff0300720c */ /* 0x000fe40006784270 */
        /* <DEDUP_REMOVED lines=8> */
[----:B------:R-:W-:Y:S02]  /*140a0*/  ISETP.GT.AND P3, PT, R3, 0x58, !P3 ;  /* 0x000000580300780c */ /* 0x000fe40005f64270 */
[----:B0-----:R-:W-:-:S02]  /*140b0*/  FMNMX.FTZ R11, R5, R0, !PT ;  /* 0x00000000050b7209 */ /* 0x001fc40007810000 */
[----:B------:R-:W-:Y:S02]  /*140c0*/  FSEL R4, R51, -INF , !P2 ;  /* 0xff80000033047808 */ /* 0x000fe40005000000 */
[----:B------:R-:W-:Y:S01]  /*140d0*/  ISETP.NE.AND P2, PT, R49, RZ, PT ;  /* 0x000000ff3100720c */ /* 0x000fe20003f45270 */
[----:B------:R-:W0:Y:S01]  /*140e0*/  SHFL.BFLY PT, R0, R11, 0x1, 0x1f ;  /* 0x0c201f000b007f89 */ /* 0x000e2200000e0000 */
[----:B------:R-:W-:Y:S02]  /*140f0*/  FMNMX.FTZ R5, R26, R102, !PT ;  /* 0x000000661a057209 */ /* 0x000fe40007810000 */
[----:B------:R-:W-:Y:S02]  /*14100*/  ISETP.GT.AND P2, PT, R3, 0x38, !P2 ;  /* 0x000000380300780c */ /* 0x000fe40005744270 */
[----:B------:R-:W-:Y:S02]  /*14110*/  FMNMX.FTZ R5, R30, R5, !PT ;  /* 0x000000051e057209 */ /* 0x000fe40007810000 */
[----:B------:R-:W-:-:S02]  /*14120*/  ISETP.LT.OR P2, PT, R106, 0x39, P2 ;  /* 0x000000396a00780c */ /* 0x000fc40001741670 */
[----:B------:R-:W-:Y:S02]  /*14130*/  FMNMX.FTZ R5, R100, R5, !PT ;  /* 0x0000000564057209 */ /* 0x000fe40007810000 */
[----:B------:R-:W-:Y:S02]  /*14140*/  FSEL R54, R54, -INF , !P2 ;  /* 0xff80000036367808 */ /* 0x000fe40005000000 */
[----:B------:R-:W-:Y:S02]  /*14150*/  ISETP.NE.AND P2, PT, R89, RZ, PT ;  /* 0x000000ff5900720c */ /* 0x000fe40003f45270 */
[----:B------:R-:W-:Y:S02]  /*14160*/  ISETP.LT.OR P3, PT, R106, 0x59, P3 ;  /* 0x000000596a00780c */ /* 0x000fe40001f61670 */
[----:B------:R-:W-:Y:S02]  /*14170*/  ISETP.GT.AND P2, PT, R3, 0x39, !P2 ;  /* 0x000000390300780c */ /* 0x000fe40005744270 */
[----:B------:R-:W-:-:S02]  /*14180*/  FSEL R70, R70, -INF , !P3 ;  /* 0xff80000046467808 */ /* 0x000fc40005800000 */
[----:B------:R-:W-:Y:S02]  /*14190*/  ISETP.LT.OR P2, PT, R106, 0x3a, P2 ;  /* 0x0000003a6a00780c */ /* 0x000fe40001741670 */
[----:B0-----:R-:W-:Y:S02]  /*141a0*/  FMNMX.FTZ R0, R11, R0, !PT ;  /* 0x000000000b007209 */ /* 0x001fe40007810000 */
[----:B------:R-:W-:Y:S02]  /*141b0*/  FSEL R50, R55, -INF , !P2 ;  /* 0xff80000037327808 */ /* 0x000fe40005000000 */
[----:B------:R-:W-:Y:S01]  /*141c0*/  ISETP.NE.AND P2, PT, R53, RZ, PT ;  /* 0x000000ff3500720c */ /* 0x000fe20003f45270 */
[----:B------:R-:W-:Y:S01]  /*141d0*/  FMUL.FTZ R15, R0, R7 ;  /* 0x00000007000f7220 */ /* 0x000fe20000410000 */
        /* <DEDUP_REMOVED lines=17> */
[----:B------:R-:W-:Y:S02]  /*142f0*/  ISETP.NE.AND P6, PT, R25, RZ, PT ;  /* 0x000000ff1900720c */ /* 0x000fe40003fc5270 */
[----:B------:R-:W-:Y:S02]  /*14300*/  FSEL R62, R62, -INF , !P2 ;  /* 0xff8000003e3e7808 */ /* 0x000fe40005000000 */
[----:B------:R-:W-:-:S02]  /*14310*/  FMNMX.FTZ R25, R88, R21, !PT ;  /* 0x0000001558197209 */ /* 0x000fc40007810000 */
[----:B------:R-:W-:Y:S02]  /*14320*/  ISETP.GT.AND P2, PT, R3, 0x49, !P5 ;  /* 0x000000490300780c */ /* 0x000fe40006f44270 */
[----:B------:R-:W-:Y:S02]  /*14330*/  FMNMX.FTZ R25, R4, R25, !PT ;  /* 0x0000001904197209 */ /* 0x000fe40007810000 */
[----:B------:R-:W-:Y:S02]  /*14340*/  ISETP.LT.OR P2, PT, R106, 0x4a, P2 ;  /* 0x0000004a6a00780c */ /* 0x000fe40001741670 */
[----:B------:R-:W-:Y:S02]  /*14350*/  FMNMX.FTZ R25, R54, R25, !PT ;  /* 0x0000001936197209 */ /* 0x000fe40007810000 */
[----:B------:R-:W-:Y:S02]  /*14360*/  FSEL R104, R63, -INF , !P2 ;  /* 0xff8000003f687808 */ /* 0x000fe40005000000 */
[----:B------:R-:W-:-:S02]  /*14370*/  FSETP.NEU.FTZ.AND P2, PT, R0, -INF , PT ;  /* 0xff8000000000780b */ /* 0x000fc40003f5d000 */
[----:B------:R-:W-:Y:S02]  /*14380*/  ISETP.NE.AND P5, PT, R61, RZ, PT ;  /* 0x000000ff3d00720c */ /* 0x000fe40003fa5270 */
[----:B------:R-:W-:Y:S02]  /*14390*/  FMNMX.FTZ R25, R50, R25, !PT ;  /* 0x0000001932197209 */ /* 0x000fe40007810000 */
[----:B------:R-:W-:Y:S02]  /*143a0*/  FSEL R15, R15, RZ, P2 ;  /* 0x000000ff0f0f7208 */ /* 0x000fe40001000000 */
[C---:B------:R-:W-:Y:S02]  /*143b0*/  ISETP.GT.AND P2, PT, R3.reuse, 0x50, !P5 ;  /* 0x000000500300780c */ /* 0x040fe40006f44270 */
[----:B------:R-:W-:Y:S01]  /*143c0*/  FMNMX.FTZ R27, R58, R25, !PT ;  /* 0x000000193a1b7209 */ /* 0x000fe20007810000 */
[-CC-:B------:R-:W-:Y:S01]  /*143d0*/  FFMA.FTZ R148, R40, R7.reuse, -R15.reuse ;  /* 0x0000000728947223 */ /* 0x180fe2000001080f */
[----:B------:R-:W-:Y:S01]  /*143e0*/  ISETP.LT.OR P2, PT, R106, 0x51, P2 ;  /* 0x000000516a00780c */ /* 0x000fe20001741670 */
[--C-:B------:R-:W-:Y:S01]  /*143f0*/  FFMA.FTZ R31, R36, R7, -R15.reuse ;  /* 0x00000007241f7223 */ /* 0x100fe2000001080f */
[----:B------:R-:W-:Y:S01]  /*14400*/  FMNMX.FTZ R27, R90, R27, !PT ;  /* 0x0000001b5a1b7209 */ /* 0x000fe20007810000 */
[-CC-:B------:R-:W-:Y:S01]  /*14410*/  FFMA.FTZ R156, R108, R7.reuse, -R15.reuse ;  /* 0x000000076c9c7223 */ /* 0x180fe2000001080f */
[----:B------:R-:W-:Y:S01]  /*14420*/  FSEL R66, R66, -INF , !P2 ;  /* 0xff80000042427808 */ /* 0x000fe20005000000 */
[-CC-:B------:R-:W-:Y:S01]  /*14430*/  FFMA.FTZ R86, R86, R7.reuse, -R15.reuse ;  /* 0x0000000756567223 */ /* 0x180fe2000001080f */
[----:B------:R-:W-:Y:S01]  /*14440*/  ISETP.GT.AND P2, PT, R3, 0x51, !P6 ;  /* 0x000000510300780c */ /* 0x000fe20007744270 */
[--C-:B------:R-:W-:Y:S01]  /*14450*/  FFMA.FTZ R39, R10, R7, -R15.reuse ;  /* 0x000000070a277223 */ /* 0x100fe2000001080f */
[----:B------:R-:W-:Y:S01]  /*14460*/  FMNMX.FTZ R27, R62, R27, !PT ;  /* 0x0000001b3e1b7209 */ /* 0x000fe20007810000 */
[-CC-:B------:R-:W-:Y:S01]  /*14470*/  FFMA.FTZ R158, R84, R7.reuse, -R15.reuse ;  /* 0x00000007549e7223 */ /* 0x180fe2000001080f */
[----:B------:R-:W-:Y:S01]  /*14480*/  ISETP.NE.AND P5, PT, R29, RZ, PT ;  /* 0x000000ff1d00720c */ /* 0x000fe20003fa5270 */
[--C-:B------:R-:W-:Y:S01]  /*14490*/  FFMA.FTZ R29, R44, R7, -R15.reuse ;  /* 0x000000072c1d7223 */ /* 0x100fe2000001080f */
[----:B------:R-:W-:Y:S01]  /*144a0*/  ISETP.LT.OR P2, PT, R106, 0x52, P2 ;  /* 0x000000526a00780c */ /* 0x000fe20001741670 */
[----:B------:R-:W-:Y:S01]  /*144b0*/  MUFU.EX2 R156, R156 ;  /* 0x0000009c009c7308 */ /* 0x000fe20000000800 */
[----:B------:R-:W-:Y:S01]  /*144c0*/  FMNMX.FTZ R27, R104, R27, !PT ;  /* 0x0000001b681b7209 */ /* 0x000fe20007810000 */
[-CC-:B------:R-:W-:Y:S01]  /*144d0*/  FFMA.FTZ R76, R76, R7.reuse, -R15.reuse ;  /* 0x000000074c4c7223 */ /* 0x180fe2000001080f */
[----:B------:R-:W-:Y:S01]  /*144e0*/  ISETP.GT.AND P4, PT, R3, 0x59, !P5 ;  /* 0x000000590300780c */ /* 0x000fe20006f84270 */
[-CC-:B------:R-:W-:Y:S01]  /*144f0*/  FFMA.FTZ R152, R82, R7.reuse, -R15.reuse ;  /* 0x0000000752987223 */ /* 0x180fe2000001080f */
[----:B------:R-:W-:Y:S01]  /*14500*/  FSEL R40, R67, -INF , !P2 ;  /* 0xff80000043287808 */ /* 0x000fe20005000000 */
[--C-:B------:R-:W-:Y:S01]  /*14510*/  FFMA.FTZ R78, R78, R7, -R15.reuse ;  /* 0x000000074e4e7223 */ /* 0x100fe2000001080f */
[----:B------:R-:W-:Y:S01]  /*14520*/  FMNMX.FTZ R3, R66, R27, !PT ;  /* 0x0000001b42037209 */ /* 0x000fe20007810000 */
[----:B------:R-:W0:Y:S01]  /*14530*/  MUFU.EX2 R5, R86 ;  /* 0x0000005600057308 */ /* 0x000e220000000800 */
[----:B------:R-:W-:Y:S01]  /*14540*/  ISETP.LT.OR P4, PT, R106, 0x5a, P4 ;  /* 0x0000005a6a00780c */ /* 0x000fe20002781670 */
[--C-:B------:R-:W-:Y:S01]  /*14550*/  FFMA.FTZ R154, R80, R7, -R15.reuse ;  /* 0x00000007509a7223 */ /* 0x100fe2000001080f */
[----:B------:R-:W-:Y:S01]  /*14560*/  FMNMX.FTZ R3, R40, R3, !PT ;  /* 0x0000000328037209 */ /* 0x000fe20007810000 */
[-CC-:B------:R-:W-:Y:S01]  /*14570*/  FFMA.FTZ R37, R14, R7.reuse, -R15.reuse ;  /* 0x000000070e257223 */ /* 0x180fe2000001080f */
[----:B------:R-:W-:Y:S01]  /*14580*/  FSEL R36, R71, -INF , !P4 ;  /* 0xff80000047247808 */ /* 0x000fe20006000000 */
[--C-:B------:R-:W-:Y:S01]  /*14590*/  FFMA.FTZ R74, R74, R7, -R15.reuse ;  /* 0x000000074a4a7223 */ /* 0x100fe2000001080f */
[----:B------:R-:W-:Y:S01]  /*145a0*/  FMNMX.FTZ R3, R70, R3, !PT ;  /* 0x0000000346037209 */ /* 0x000fe20007810000 */
[----:B------:R-:W1:Y:S01]  /*145b0*/  MUFU.EX2 R158, R158 ;  /* 0x0000009e009e7308 */ /* 0x000e620000000800 */
[-CC-:B------:R-:W-:Y:S01]  /*145c0*/  FFMA.FTZ R35, R20, R7.reuse, -R15.reuse ;  /* 0x0000000714237223 */ /* 0x180fe2000001080f */
[--C-:B------:R-:W-:Y:S01]  /*145d0*/  FFMA.FTZ R6, R6, R7, -R15.reuse ;  /* 0x0000000706067223 */ /* 0x100fe2000001080f */
[----:B------:R-:W-:Y:S01]  /*145e0*/  FMNMX.FTZ R3, R36, R3, !PT ;  /* 0x0000000324037209 */ /* 0x000fe20007810000 */
[-CC-:B-----5:R-:W-:Y:S01]  /*145f0*/  FFMA.FTZ R144, R48, R7.reuse, -R15.reuse ;  /* 0x0000000730907223 */ /* 0x1a0fe2000001080f */
[-CC-:B------:R-:W-:Y:S01]  /*14600*/  FFMA.FTZ R146, R52, R7.reuse, -R15.reuse ;  /* 0x0000000734927223 */ /* 0x180fe2000001080f */
[-CC-:B------:R-:W-:Y:S01]  /*14610*/  FFMA.FTZ R33, R28, R7.reuse, -R15.reuse ;  /* 0x000000071c217223 */ /* 0x180fe2000001080f */
[-C--:B------:R-:W-:Y:S01]  /*14620*/  FFMA.FTZ R140, R56, R7.reuse, -R15 ;  /* 0x00000007388c7223 */ /* 0x080fe2000001080f */
[----:B------:R-:W2:Y:S01]  /*14630*/  SHFL.BFLY PT, R44, R3, 0x2, 0x1f ;  /* 0x0c401f00032c7f89 */ /* 0x000ea200000e0000 */
[----:B------:R-:W3:Y:S01]  /*14640*/  MUFU.EX2 R11, R76 ;  /* 0x0000004c000b7308 */ /* 0x000ee20000000800 */
[----:B0-----:R-:W-:Y:S01]  /*14650*/  FADD.FTZ R43, R156, R5 ;  /* 0x000000059c2b7221 */ /* 0x001fe20000010000 */
[-CC-:B------:R-:W-:Y:S01]  /*14660*/  FFMA.FTZ R142, R60, R7.reuse, -R15.reuse ;  /* 0x000000073c8e7223 */ /* 0x180fe2000001080f */
[-CC-:B------:R-:W-:Y:S01]  /*14670*/  FFMA.FTZ R136, R64, R7.reuse, -R15.reuse ;  /* 0x0000000740887223 */ /* 0x180fe2000001080f */
[----:B------:R-:W-:Y:S01]  /*14680*/  FFMA.FTZ R138, R68, R7, -R15 ;  /* 0x00000007448a7223 */ /* 0x000fe2000001080f */
[----:B------:R-:W-:-:S02]  /*14690*/  ISETP.NE.AND P5, PT, R209, 0x1, PT ;  /* 0x00000001d100780c */ /* 0x000fc40003fa5270 */
[----:B------:R-:W-:Y:S01]  /*146a0*/  F2FP.F16.F32.PACK_AB R156, R5, R156 ;  /* 0x0000009c059c723e */ /* 0x000fe200000000ff */
[----:B------:R-:W0:Y:S08]  /*146b0*/  MUFU.EX2 R152, R152 ;  /* 0x0000009800987308 */ /* 0x000e300000000800 */
[----:B------:R-:W4:Y:S02]  /*146c0*/  MUFU.EX2 R21, R78 ;  /* 0x0000004e00157308 */ /* 0x000f240000000800 */
[----:B------:R-:W1:Y:S01]  /*146d0*/  @P5 LDC R49, c[0x0][0x44c] ;  /* 0x00011300ff315b82 */ /* 0x000e620000000800 */
[----:B--2---:R-:W-:-:S05]  /*146e0*/  FMNMX.FTZ R44, R3, R44, !PT ;  /* 0x0000002c032c7209 */ /* 0x004fca0007810000 */
[----:B------:R-:W2:Y:S01]  /*146f0*/  MUFU.EX2 R154, R154 ;  /* 0x0000009a009a7308 */ /* 0x000ea20000000800 */
[----:B------:R-:W3:Y:S07]  /*14700*/  SHFL.BFLY PT, R3, R44, 0x1, 0x1f ;  /* 0x0c201f002c037f89 */ /* 0x000eee00000e0000 */
[----:B------:R-:W2:Y:S08]  /*14710*/  MUFU.EX2 R25, R74 ;  /* 0x0000004a00197308 */ /* 0x000eb00000000800 */
[----:B------:R-:W2:Y:S01]  /*14720*/  MUFU.EX2 R148, R148 ;  /* 0x0000009400947308 */ /* 0x000ea20000000800 */
[----:B-1----:R-:W-:-:S07]  /*14730*/  @P5 IMAD.HI.U32 R49, R178, R49, RZ ;  /* 0x00000031b2315227 */ /* 0x002fce00078e00ff */
[----:B------:R1:W-:Y:S01]  /*14740*/  MUFU.EX2 R27, R31 ;  /* 0x0000001f001b7308 */ /* 0x0003e20000000800 */
[----:B---3--:R-:W-:-:S04]  /*14750*/  FMNMX.FTZ R3, R44, R3, !PT ;  /* 0x000000032c037209 */ /* 0x008fc80007810000 */
[C---:B------:R-:W-:Y:S01]  /*14760*/  FSETP.NEU.FTZ.AND P2, PT, R3.reuse, -INF , PT ;  /* 0xff8000000300780b */ /* 0x040fe20003f5d000 */
[-C--:B------:R-:W-:Y:S01]  /*14770*/  FMUL.FTZ R10, R3, R7.reuse ;  /* 0x00000007030a7220 */ /* 0x080fe20000410000 */
[-CC-:B-1----:R-:W-:Y:S01]  /*14780*/  FFMA.FTZ R31, R32, R7.reuse, -R15.reuse ;  /* 0x00000007201f7223 */ /* 0x182fe2000001080f */
[----:B------:R-:W-:Y:S01]  /*14790*/  FFMA.FTZ R15, R24, R7, -R15 ;  /* 0x00000007180f7223 */ /* 0x000fe2000001080f */
[----:B------:R-:W-:Y:S02]  /*147a0*/  MUFU.EX2 R29, R29 ;  /* 0x0000001d001d7308 */ /* 0x000fe40000000800 */
[----:B------:R-:W-:-:S05]  /*147b0*/  FSEL R41, R10, RZ, P2 ;  /* 0x000000ff0a297208 */ /* 0x000fca0001000000 */
[-CC-:B------:R-:W-:Y:S01]  /*147c0*/  FFMA.FTZ R157, R26, R7.reuse, -R41.reuse ;  /* 0x000000071a9d7223 */ /* 0x180fe20000010829 */
[-CC-:B------:R-:W-:Y:S01]  /*147d0*/  FFMA.FTZ R10, R102, R7.reuse, -R41.reuse ;  /* 0x00000007660a7223 */ /* 0x180fe20000010829 */
[-CC-:B------:R-:W-:Y:S01]  /*147e0*/  FFMA.FTZ R159, R30, R7.reuse, -R41.reuse ;  /* 0x000000071e9f7223 */ /* 0x180fe20000010829 */
[-CC-:B------:R-:W-:Y:S01]  /*147f0*/  FFMA.FTZ R14, R100, R7.reuse, -R41.reuse ;  /* 0x00000007640e7223 */ /* 0x180fe20000010829 */
[-C--:B------:R-:W-:Y:S01]  /*14800*/  FFMA.FTZ R153, R34, R7.reuse, -R41 ;  /* 0x0000000722997223 */ /* 0x080fe20000010829 */
[----:B------:R-:W-:Y:S01]  /*14810*/  FADD.FTZ R30, R158, R43 ;  /* 0x0000002b9e1e7221 */ /* 0x000fe20000010000 */
[----:B------:R-:W-:Y:S01]  /*14820*/  MUFU.EX2 R157, R157 ;  /* 0x0000009d009d7308 */ /* 0x000fe20000000800 */
[-CC-:B------:R-:W-:Y:S01]  /*14830*/  FFMA.FTZ R20, R98, R7.reuse, -R41.reuse ;  /* 0x0000000762147223 */ /* 0x180fe20000010829 */
[-CC-:B------:R-:W-:Y:S01]  /*14840*/  FFMA.FTZ R155, R38, R7.reuse, -R41.reuse ;  /* 0x00000007269b7223 */ /* 0x180fe20000010829 */
[----:B------:R-:W-:Y:S01]  /*14850*/  FADD.FTZ R43, R11, R30 ;  /* 0x0000001e0b2b7221 */ /* 0x000fe20000010000 */
[-CC-:B------:R-:W-:Y:S01]  /*14860*/  FFMA.FTZ R24, R96, R7.reuse, -R41.reuse ;  /* 0x0000000760187223 */ /* 0x180fe20000010829 */
[-CC-:B------:R-:W-:Y:S01]  /*14870*/  FFMA.FTZ R149, R42, R7.reuse, -R41.reuse ;  /* 0x000000072a957223 */ /* 0x180fe20000010829 */
[-C--:B------:R-:W-:Y:S01]  /*14880*/  FFMA.FTZ R26, R94, R7.reuse, -R41 ;  /* 0x000000075e1a7223 */ /* 0x080fe20000010829 */
[----:B0-----:R-:W-:Y:S01]  /*14890*/  FADD.FTZ R30, R152, R43 ;  /* 0x0000002b981e7221 */ /* 0x001fe20000010000 */
[----:B------:R-:W0:Y:S01]  /*148a0*/  MUFU.EX2 R10, R10 ;  /* 0x0000000a000a7308 */ /* 0x000e220000000800 */
[-CC-:B------:R-:W-:Y:S01]  /*148b0*/  FFMA.FTZ R151, R46, R7.reuse, -R41.reuse ;  /* 0x000000072e977223 */ /* 0x180fe20000010829 */
[-CC-:B------:R-:W-:Y:S01]  /*148c0*/  FFMA.FTZ R28, R92, R7.reuse, -R41.reuse ;  /* 0x000000075c1c7223 */ /* 0x180fe20000010829 */
[----:B----4-:R-:W-:Y:S01]  /*148d0*/  FADD.FTZ R45, R21, R30 ;  /* 0x0000001e152d7221 */ /* 0x010fe20000010000 */
[-CC-:B------:R-:W-:Y:S01]  /*148e0*/  FFMA.FTZ R145, R88, R7.reuse, -R41.reuse ;  /* 0x0000000758917223 */ /* 0x180fe20000010829 */
[-CC-:B------:R-:W-:Y:S01]  /*148f0*/  FFMA.FTZ R4, R4, R7.reuse, -R41.reuse ;  /* 0x0000000704047223 */ /* 0x180fe20000010829 */
[-C--:B------:R-:W-:Y:S01]  /*14900*/  FFMA.FTZ R147, R54, R7.reuse, -R41 ;  /* 0x0000000736937223 */ /* 0x080fe20000010829 */
[----:B--2---:R-:W-:Y:S01]  /*14910*/  FADD.FTZ R34, R154, R45 ;  /* 0x0000002d9a227221 */ /* 0x004fe20000010000 */
[----:B------:R-:W1:Y:S01]  /*14920*/  MUFU.EX2 R159, R159 ;  /* 0x0000009f009f7308 */ /* 0x000e620000000800 */
[-CC-:B------:R-:W-:Y:S01]  /*14930*/  FFMA.FTZ R30, R50, R7.reuse, -R41.reuse ;  /* 0x00000007321e7223 */ /* 0x180fe20000010829 */
[----:B------:R-:W2:Y:S01]  /*14940*/  @P5 LDC R38, c[0x0][0x450] ;  /* 0x00011400ff265b82 */ /* 0x000ea20000000800 */
[----:B------:R-:W-:Y:S01]  /*14950*/  FADD.FTZ R45, R25, R34 ;  /* 0x00000022192d7221 */ /* 0x000fe20000010000 */
[-CC-:B------:R-:W-:Y:S01]  /*14960*/  FFMA.FTZ R141, R58, R7.reuse, -R41.reuse ;  /* 0x000000073a8d7223 */ /* 0x180fe20000010829 */
[-CC-:B------:R-:W-:Y:S01]  /*14970*/  FFMA.FTZ R90, R90, R7.reuse, -R41.reuse ;  /* 0x000000075a5a7223 */ /* 0x180fe20000010829 */
[-C--:B------:R-:W-:Y:S01]  /*14980*/  FFMA.FTZ R62, R62, R7.reuse, -R41 ;  /* 0x000000073e3e7223 */ /* 0x080fe20000010829 */
[----:B------:R-:W-:Y:S01]  /*14990*/  FADD.FTZ R34, R148, R45 ;  /* 0x0000002d94227221 */ /* 0x000fe20000010000 */
[----:B------:R-:W3:Y:S01]  /*149a0*/  MUFU.EX2 R14, R14 ;  /* 0x0000000e000e7308 */ /* 0x000ee20000000800 */
[----:B0-----:R-:W-:Y:S01]  /*149b0*/  FADD.FTZ R32, R157, R10 ;  /* 0x0000000a9d207221 */ /* 0x001fe20000010000 */
[-CC-:B------:R-:W-:Y:S01]  /*149c0*/  FFMA.FTZ R104, R104, R7.reuse, -R41.reuse ;  /* 0x0000000768687223 */ /* 0x180fe20000010829 */
[----:B------:R-:W-:Y:S01]  /*149d0*/  FADD.FTZ R34, R27, R34 ;  /* 0x000000221b227221 */ /* 0x000fe20000010000 */
[-CC-:B------:R-:W-:Y:S01]  /*149e0*/  FFMA.FTZ R66, R66, R7.reuse, -R41.reuse ;  /* 0x0000000742427223 */ /* 0x180fe20000010829 */
[-CC-:B------:R-:W-:Y:S01]  /*149f0*/  FFMA.FTZ R40, R40, R7.reuse, -R41.reuse ;  /* 0x0000000728287223 */ /* 0x180fe20000010829 */
[-CC-:B------:R-:W-:Y:S01]  /*14a00*/  FFMA.FTZ R70, R70, R7.reuse, -R41.reuse ;  /* 0x0000000746467223 */ /* 0x180fe20000010829 */
[----:B------:R-:W-:Y:S01]  /*14a10*/  FADD.FTZ R45, R29, R34 ;  /* 0x000000221d2d7221 */ /* 0x000fe20000010000 */
[----:B------:R-:W0:Y:S01]  /*14a20*/  MUFU.EX2 R153, R153 ;  /* 0x0000009900997308 */ /* 0x000e220000000800 */
[----:B-1----:R-:W-:Y:S01]  /*14a30*/  FADD.FTZ R43, R159, R32 ;  /* 0x000000209f2b7221 */ /* 0x002fe20000010000 */
[----:B------:R-:W-:Y:S01]  /*14a40*/  FFMA.FTZ R36, R36, R7, -R41 ;  /* 0x0000000724247223 */ /* 0x000fe20000010829 */
[----:B------:R-:W-:-:S02]  /*14a50*/  F2FP.F16.F32.PACK_AB R158, R11, R158 ;  /* 0x0000009e0b9e723e */ /* 0x000fc400000000ff */
[----:B------:R-:W-:Y:S02]  /*14a60*/  F2FP.F16.F32.PACK_AB R157, R10, R157 ;  /* 0x0000009d0a9d723e */ /* 0x000fe400000000ff */
[----:B------:R-:W-:Y:S01]  /*14a70*/  F2FP.F16.F32.PACK_AB R152, R21, R152 ;  /* 0x000000981598723e */ /* 0x000fe200000000ff */
[----:B------:R-:W1:Y:S01]  /*14a80*/  MUFU.EX2 R20, R20 ;  /* 0x0000001400147308 */ /* 0x000e620000000800 */
[----:B---3--:R-:W-:Y:S01]  /*14a90*/  FADD.FTZ R32, R14, R43 ;  /* 0x0000002b0e207221 */ /* 0x008fe20000010000 */
[----:B--2---:R-:W-:Y:S02]  /*14aa0*/  @P5 SHF.R.U32.HI R47, RZ, R38, R49 ;  /* 0x00000026ff2f5219 */ /* 0x004fe40000011631 */
[----:B------:R-:W-:Y:S02]  /*14ab0*/  ISETP.GE.AND P5, PT, R13, 0x1, PT ;  /* 0x000000010d00780c */ /* 0x000fe40003fa6270 */
[----:B------:R-:W-:Y:S02]  /*14ac0*/  F2FP.F16.F32.PACK_AB R154, R25, R154 ;  /* 0x0000009a199a723e */ /* 0x000fe400000000ff */
[----:B------:R-:W2:Y:S01]  /*14ad0*/  MUFU.EX2 R155, R155 ;  /* 0x0000009b009b7308 */ /* 0x000ea20000000800 */
[----:B0-----:R-:W-:Y:S01]  /*14ae0*/  FADD.FTZ R43, R153, R32 ;  /* 0x00000020992b7221 */ /* 0x001fe20000010000 */
[----:B------:R-:W-:-:S02]  /*14af0*/  F2FP.F16.F32.PACK_AB R148, R27, R148 ;  /* 0x000000941b94723e */ /* 0x000fc400000000ff */
[----:B------:R-:W-:-:S04]  /*14b00*/  F2FP.F16.F32.PACK_AB R159, R14, R159 ;  /* 0x0000009f0e9f723e */ /* 0x000fc800000000ff */
[----:B------:R-:W0:Y:S01]  /*14b10*/  MUFU.EX2 R24, R24 ;  /* 0x0000001800187308 */ /* 0x000e220000000800 */
[C---:B-1----:R-:W-:Y:S01]  /*14b20*/  FADD.FTZ R32, R20.reuse, R43 ;  /* 0x0000002b14207221 */ /* 0x042fe20000010000 */
        /* <DEDUP_REMOVED lines=22> */
[----:B------:R-:W-:Y:S02]  /*14c90*/  IADD3 R43, R150, R47, RZ ;  /* 0x0000002f962b7210 */ /* 0x000fe40007ffe0ff */
[----:B------:R-:W-:-:S03]  /*14ca0*/  F2FP.F16.F32.PACK_AB R150, R6, R29 ;  /* 0x0000001d0696723e */ /* 0x000fc600000000ff */
[----:B------:R-:W-:Y:S01]  /*14cb0*/  IMAD.IADD R12, R43, 0x1, R12 ;  /* 0x000000012b0c7824 */ /* 0x000fe200078e020c */
        /* <DEDUP_REMOVED lines=45> */
[----:B------:R-:W-:Y:S01]  /*14f90*/  F2FP.F16.F32.PACK_AB R137, R137, R66 ;  /* 0x000000428989723e */ /* 0x000fe200000000ff */
[----:B------:R-:W-:-:S05]  /*14fa0*/  VIADD R10, R72, 0xfffffffe ;  /* 0xfffffffe480a7836 */ /* 0x000fca0000000000 */
[----:B------:R-:W1:Y:S01]  /*14fb0*/  MUFU.EX2 R139, R36 ;  /* 0x00000024008b7308 */ /* 0x000e620000000800 */
[----:B--2---:R-:W-:-:S07]  /*14fc0*/  FADD.FTZ R4, R70, R5 ;  /* 0x0000000546047221 */ /* 0x004fce0000010000 */
[----:B------:R-:W2:Y:S01]  /*14fd0*/  MUFU.EX2 R15, R15 ;  /* 0x0000000f000f7308 */ /* 0x000ea20000000800 */
[----:B0-----:R-:W-:Y:S01]  /*14fe0*/  FADD.FTZ R32, R138, R11 ;  /* 0x0000000b8a207221 */ /* 0x001fe20000010000 */
[C---:B-1----:R-:W-:Y:S01]  /*14ff0*/  FADD.FTZ R5, R139.reuse, R4 ;  /* 0x000000048b057221 */ /* 0x042fe20000010000 */
[----:B------:R-:W-:Y:S02]  /*15000*/  F2FP.F16.F32.PACK_AB R139, R139, R70 ;  /* 0x000000468b8b723e */ /* 0x000fe400000000ff */
[C---:B--2---:R-:W-:Y:S01]  /*15010*/  FADD.FTZ R6, R15.reuse, R32 ;  /* 0x000000200f067221 */ /* 0x044fe20000010000 */
[----:B------:R-:W-:Y:S01]  /*15020*/  F2FP.F16.F32.PACK_AB R138, R15, R138 ;  /* 0x0000008a0f8a723e */ /* 0x000fe200000000ff */
[----:B------:R-:W-:Y:S06]  /*15030*/  @!P5 BRA `(.L_x_1651) ;  /* 0x000000000048d947 */ /* 0x000fec0003800000 */
[C---:B------:R-:W-:Y:S01]  /*15040*/  ISETP.GT.AND P2, PT, R43.reuse, RZ, PT ;  /* 0x000000ff2b00720c */ /* 0x040fe20003f44270 */
[----:B------:R-:W-:Y:S01]  /*15050*/  BSSY B0, `(.L_x_1652) ;  /* 0x000000e000007945 */ /* 0x000fe20003800000 */
[----:B------:R-:W-:-:S11]  /*15060*/  VIADD R4, R43, 0xffffffff ;  /* 0xffffffff2b047836 */ /* 0x000fd60000000000 */
        /* <DEDUP_REMOVED lines=8> */
.L_x_1653:
[----:B------:R-:W-:-:S13]  /*150f0*/  ISETP.NE.AND P2, PT, R13, 0x1, PT ;  /* 0x000000010d00780c */ /* 0x000fda0003f45270 */
[----:B------:R-:W0:Y:S02]  /*15100*/  @P2 LDC.64 R14, c[0x0][0x9e8] ;  /* 0x00027a00ff0e2b82 */ /* 0x000e240000000a00 */
[----:B0-----:R-:W-:-:S05]  /*15110*/  @P2 IMAD.HI.U32 R14, R4, R14, RZ ;  /* 0x0000000e040e2227 */ /* 0x001fca00078e00ff */
[----:B------:R-:W-:-:S07]  /*15120*/  @P2 SHF.R.U32.HI R4, RZ, R15, R14 ;  /* 0x0000000fff042219 */ /* 0x000fce000001160e */
.L_x_1654:
[----:B------:R-:W-:Y:S05]  /*15130*/  BSYNC B0 ;  /* 0x0000000000007941 */ /* 0x000fea0003800000 */
.L_x_1652:
[----:B------:R-:W-:-:S05]  /*15140*/  IMAD R13, R4, R13, R13 ;  /* 0x0000000d040d7224 */ /* 0x000fca00078e020d */
[----:B------:R-:W-:-:S07]  /*15150*/  VIMNMX R12, R12, R13, PT ;  /* 0x0000000d0c0c7248 */ /* 0x000fce0003fe0100 */
.L_x_1651:
[----:B------:R-:W-:Y:S01]  /*15160*/  IMAD.HI R12, R12, 0x2aaaaaab, RZ ;  /* 0x2aaaaaab0c0c7827 */ /* 0x000fe200078e02ff */
[----:B------:R-:W-:Y:S01]  /*15170*/  ULDC UR59, c[0x0][0x9e4] ;  /* 0x00027900003b7ab9 */ /* 0x000fe20000000800 */
[----:B------:R-:W-:Y:S01]  /*15180*/  ULDC UR58, c[0x0][0x9e4] ;  /* 0x00027900003a7ab9 */ /* 0x000fe20000000800 */
[----:B------:R-:W-:Y:S01]  /*15190*/  BSSY B0, `(.L_x_1655) ;  /* 0x0000346000007945 */ /* 0x000fe20003800000 */
[----:B------:R-:W-:Y:S01]  /*151a0*/  IMAD.MOV.U32 R4, RZ, RZ, 0x3f800000 ;  /* 0x3f800000ff047424 */ /* 0x000fe200078e00ff */
[----:B------:R-:W-:Y:S02]  /*151b0*/  SHF.R.U32.HI R11, RZ, 0x1f, R12 ;  /* 0x0000001fff0b7819 */ /* 0x000fe4000001160c */
[----:B------:R-:W-:Y:S02]  /*151c0*/  CS2R R86, SRZ ;  /* 0x0000000000567805 */ /* 0x000fe4000001ff00 */
[----:B------:R-:W-:Y:S02]  /*151d0*/  CS2R R84, SRZ ;  /* 0x0000000000547805 */ /* 0x000fe4000001ff00 */
[----:B------:R-:W-:-:S02]  /*151e0*/  CS2R R82, SRZ ;  /* 0x0000000000527805 */ /* 0x000fc4000001ff00 */
[----:B------:R-:W-:Y:S01]  /*151f0*/  LEA.HI.SX32 R13, R12, R11, 0x1c ;  /* 0x0000000b0c0d7211 */ /* 0x000fe200078fe2ff */
[----:B------:R-:W-:Y:S01]  /*15200*/  IMAD.MOV.U32 R11, RZ, RZ, 0x3f800000 ;  /* 0x3f800000ff0b7424 */ /* 0x000fe200078e00ff */
        /* <DEDUP_REMOVED lines=31> */
[----:B------:R-:W-:Y:S06]  /*15400*/  @!P2 BRA `(.L_x_1656) ;  /* 0x000000300078a947 */ /* 0x000fec0003800000 */
[----:B------:R-:W-:Y:S01]  /*15410*/  BSSY B1, `(.L_x_1657) ;  /* 0x0000319000017945 */ /* 0x000fe20003800000 */
[----:B------:R-:W-:Y:S02]  /*15420*/  IMAD.MOV.U32 R4, RZ, RZ, 0x3f800000 ;  /* 0x3f800000ff047424 */ /* 0x000fe400078e00ff */
[----:B------:R-:W-:-:S07]  /*15430*/  IMAD.MOV.U32 R87, RZ, RZ, RZ ;  /* 0x000000ffff577224 */ /* 0x000fce00078e00ff */
.L_x_1676:
[----:B------:R-:W-:-:S05]  /*15440*/  VIADD R21, R22, 0x1 ;  /* 0x0000000116157836 */ /* 0x000fca0000000000 */
[----:B------:R-:W-:-:S04]  /*15450*/  ISETP.NE.AND P2, PT, R21, 0x2, PT ;  /* 0x000000021500780c */ /* 0x000fc80003f45270 */
[----:B------:R-:W-:Y:S02]  /*15460*/  SEL R206, RZ, 0x1, P2 ;  /* 0x00000001ffce7807 */ /* 0x000fe40001000000 */
[----:B------:R-:W-:Y:S02]  /*15470*/  SEL R21, R21, RZ, P2 ;  /* 0x000000ff15157207 */ /* 0x000fe40001000000 */
[----:B------:R-:W-:Y:S01]  /*15480*/  LOP3.LUT R206, R23, R206, RZ, 0x3c, !PT ;  /* 0x000000ce17ce7212 */ /* 0x000fe200078e3cff */
[----:B------:R-:W-:Y:S06]  /*15490*/  @!P0 BRA `(.L_x_1658) ;  /* 0x0000000000048947 */ /* 0x000fec0003800000 */
[----:B------:R-:W-:Y:S01]  /*154a0*/  BPT.TRAP 0x1 ;  /* 0x000000040000795c */ /* 0x000fe20000300000 */
.L_x_1658:
[----:B------:R-:W-:Y:S01]  /*154b0*/  IMAD R7, R21, 0x8, R2 ;  /* 0x0000000815077824 */ /* 0x000fe200078e0202 */
[----:B------:R-:W-:-:S04]  /*154c0*/  SHF.L.U32 R12, R206, 0x1f, RZ ;  /* 0x0000001fce0c7819 */ /* 0x000fc800000006ff */
[----:B------:R0:W1:Y:S01]  /*154d0*/  SYNCS.PHASECHK.TRANS64.TRYWAIT P2, [R7+URZ+0x2a830], R12 ;  /* 0x02a8300c070075a7 */ /* 0x000062000804017f */
[----:B------:R-:W-:Y:S05]  /*154e0*/  @!P0 BRA `(.L_x_1659) ;  /* 0x0000000000048947 */ /* 0x000fea0003800000 */
[----:B------:R-:W-:Y:S01]  /*154f0*/  BPT.TRAP 0x1 ;  /* 0x000000040000795c */ /* 0x000fe20000300000 */
.L_x_1659:
[----:B------:R-:W-:Y:S01]  /*15500*/  IMAD R92, R21, 0x900, R8 ;  /* 0x00000900155c7824 */ /* 0x000fe200078e0208 */
[----:B------:R-:W-:Y:S03]  /*15510*/  BSSY B2, `(.L_x_1660) ;  /* 0x0000006000027945 */ /* 0x000fe60003800000 */
[C---:B------:R-:W-:Y:S01]  /*15520*/  VIADD R9, R92.reuse, 0x4 ;  /* 0x000000045c097836 */ /* 0x040fe20000000000 */
[----:B------:R-:W-:Y:S01]  /*15530*/  IADD3 R14, R92, 0x2, RZ ;  /* 0x000000025c0e7810 */ /* 0x000fe20007ffe0ff */
[----:B-1----:R-:W-:Y:S06]  /*15540*/  @P2 BRA `(.L_x_1661) ;  /* 0x0000000000082947 */ /* 0x002fec0003800000 */
[----:B------:R-:W1:Y:S02]  /*15550*/  SYNCS.PHASECHK.TRANS64.TRYWAIT P2, [R7+URZ+0x2a830], R12 ;  /* 0x02a8300c070075a7 */ /* 0x000e64000804017f */
[----:B-1----:R-:W-:Y:S05]  /*15560*/  @!P2 BRA `(.L_x_1662) ;  /* 0x00000158009ca947 */ /* 0x002fea0003800000 */
.L_x_1661:
[----:B------:R-:W-:Y:S05]  /*15570*/  BSYNC B2 ;  /* 0x0000000000027941 */ /* 0x000fea0003800000 */
.L_x_1660:
[----:B------:R-:W-:Y:S01]  /*15580*/  R2UR UR50, R14 ;  /* 0x000000000e3272ca */ /* 0x000fe200000e0000 */
[----:B------:R-:W-:Y:S01]  /*15590*/  VIADD R14, R92, 0x300 ;  /* 0x000003005c0e7836 */ /* 0x000fe20000000000 */
[----:B------:R-:W2:Y:S01]  /*155a0*/  LDL.64 R218, [R1+0x20] ;  /* 0x0000200001da7983 */ /* 0x000ea20000100a00 */
[----:B------:R-:W-:-:S03]  /*155b0*/  IMAD.MOV.U32 R15, RZ, RZ, 0x40000040 ;  /* 0x40000040ff0f7424 */ /* 0x000fc600078e00ff */
[----:B------:R-:W-:Y:S01]  /*155c0*/  R2UR UR26, R14 ;  /* 0x000000000e1a72ca */ /* 0x000fe200000e0000 */
[----:B------:R-:W-:Y:S01]  /*155d0*/  VIADD R14, R92, 0x600 ;  /* 0x000006005c0e7836 */ /* 0x000fe20000000000 */
[C---:B------:R-:W-:Y:S01]  /*155e0*/  R2UR UR51, R15.reuse ;  /* 0x000000000f3372ca */ /* 0x040fe200000e0000 */
[----:B------:R-:W3:Y:S01]  /*155f0*/  LDL.64 R216, [R1+0x18] ;  /* 0x0000180001d87983 */ /* 0x000ee20000100a00 */
[C---:B------:R-:W-:Y:S02]  /*15600*/  R2UR UR27, R15.reuse ;  /* 0x000000000f1b72ca */ /* 0x040fe400000e0000 */
[----:B------:R-:W-:Y:S01]  /*15610*/  R2UR UR10, R14 ;  /* 0x000000000e0a72ca */ /* 0x000fe200000e0000 */
[----:B------:R-:W4:Y:S01]  /*15620*/  LDL.64 R214, [R1+0x10] ;  /* 0x0000100001d67983 */ /* 0x000f220000100a00 */
[----:B------:R-:W-:-:S03]  /*15630*/  R2UR UR11, R15 ;  /* 0x000000000f0b72ca */ /* 0x000fc600000e0000 */
[----:B------:R-:W5:Y:S01]  /*15640*/  LDL.64 R14, [R1+0x30] ;  /* 0x00003000010e7983 */ /* 0x000f620000100a00 */
[----:B01----:R-:W-:-:S03]  /*15650*/  IMAD.MOV.U32 R12, RZ, RZ, R92 ;  /* 0x000000ffff0c7224 */ /* 0x003fc600078e005c */
[----:B------:R-:W4:Y:S02]  /*15660*/  LDL.64 R212, [R1+0x8] ;  /* 0x0000080001d47983 */ /* 0x000f240000100a00 */
[----:B------:R-:W-:Y:S01]  /*15670*/  R2UR UR54, R12 ;  /* 0x000000000c3672ca */ /* 0x000fe200000e0000 */
[----:B------:R-:W-:Y:S01]  /*15680*/  IMAD.MOV.U32 R12, RZ, RZ, R9 ;  /* 0x000000ffff0c7224 */ /* 0x000fe200078e0009 */
[----:B------:R-:W4:Y:S01]  /*15690*/  LDL.64 R210, [R1] ;  /* 0x0000000001d27983 */ /* 0x000f220000100a00 */
[----:B------:R-:W-:Y:S02]  /*156a0*/  VIADD R88, R92, 0x6 ;  /* 0x000000065c587836 */ /* 0x000fe40000000000 */
[-C--:B------:R-:W-:Y:S01]  /*156b0*/  FMUL.FTZ R24, R24, R11.reuse ;  /* 0x0000000b18187220 */ /* 0x080fe20000410000 */
[----:B------:R-:W-:Y:S01]  /*156c0*/  IMAD.MOV.U32 R13, RZ, RZ, 0x40000040 ;  /* 0x40000040ff0d7424 */ /* 0x000fe200078e00ff */
[----:B------:R-:W-:Y:S01]  /*156d0*/  R2UR UR34, R12 ;  /* 0x000000000c2272ca */ /* 0x000fe200000e0000 */
[----:B------:R-:W-:Y:S01]  /*156e0*/  VIADD R12, R92, 0x302 ;  /* 0x000003025c0c7836 */ /* 0x000fe20000000000 */
[----:B------:R-:W-:Y:S01]  /*156f0*/  R2UR UR30, R88 ;  /* 0x00000000581e72ca */ /* 0x000fe200000e0000 */
[C---:B------:R-:W-:Y:S01]  /*15700*/  VIADD R88, R92.reuse, 0x304 ;  /* 0x000003045c587836 */ /* 0x040fe20000000000 */
[C---:B------:R-:W-:Y:S01]  /*15710*/  R2UR UR55, R13.reuse ;  /* 0x000000000d3772ca */ /* 0x040fe200000e0000 */
[----:B------:R-:W-:Y:S01]  /*15720*/  VIADD R90, R92, 0x604 ;  /* 0x000006045c5a7836 */ /* 0x000fe20000000000 */
[----:B------:R-:W-:Y:S01]  /*15730*/  R2UR UR22, R12 ;  /* 0x000000000c1672ca */ /* 0x000fe200000e0000 */
[----:B------:R-:W-:Y:S01]  /*15740*/  IMAD.MOV.U32 R89, RZ, RZ, 0x40000040 ;  /* 0x40000040ff597424 */ /* 0x000fe200078e00ff */
[----:B------:R-:W-:Y:S01]  /*15750*/  IADD3 R12, R92, 0x306, RZ ;  /* 0x000003065c0c7810 */ /* 0x000fe20007ffe0ff */
[----:B------:R-:W-:Y:S01]  /*15760*/  IMAD.MOV.U32 R91, RZ, RZ, 0x40000040 ;  /* 0x40000040ff5b7424 */ /* 0x000fe200078e00ff */
[C---:B------:R-:W-:Y:S01]  /*15770*/  R2UR UR35, R13.reuse ;  /* 0x000000000d2372ca */ /* 0x040fe200000e0000 */
[----:B------:R-:W-:Y:S01]  /*15780*/  IMAD.MOV.U32 R93, RZ, RZ, 0x40000040 ;  /* 0x40000040ff5d7424 */ /* 0x000fe200078e00ff */
[----:B------:R-:W-:Y:S01]  /*15790*/  R2UR UR23, R13 ;  /* 0x000000000d1772ca */ /* 0x000fe200000e0000 */
[-C--:B------:R-:W-:Y:S01]  /*157a0*/  FMUL.FTZ R25, R25, R11.reuse ;  /* 0x0000000b19197220 */ /* 0x080fe20000410000 */
[----:B------:R-:W-:Y:S01]  /*157b0*/  R2UR UR14, R12 ;  /* 0x000000000c0e72ca */ /* 0x000fe200000e0000 */
[-C--:B------:R-:W-:Y:S01]  /*157c0*/  FMUL.FTZ R28, R28, R11.reuse ;  /* 0x0000000b1c1c7220 */ /* 0x080fe20000410000 */
[----:B------:R-:W-:Y:S01]  /*157d0*/  R2UR UR15, R13 ;  /* 0x000000000d0f72ca */ /* 0x000fe200000e0000 */
[-C--:B------:R-:W-:Y:S01]  /*157e0*/  FMUL.FTZ R29, R29, R11.reuse ;  /* 0x0000000b1d1d7220 */ /* 0x080fe20000410000 */
[----:B------:R-:W2:Y:S01]  /*157f0*/  LDL.64 R12, [R1+0x28] ;  /* 0x00002800010c7983 */ /* 0x000ea20000100a00 */
[----:B------:R-:W-:Y:S01]  /*15800*/  R2UR UR18, R88 ;  /* 0x00000000581272ca */ /* 0x000fe200000e0000 */
[C---:B------:R-:W-:Y:S01]  /*15810*/  VIADD R88, R92.reuse, 0x602 ;  /* 0x000006025c587836 */ /* 0x040fe20000000000 */
[C---:B------:R-:W-:Y:S01]  /*15820*/  R2UR UR31, R89.reuse ;  /* 0x00000000591f72ca */ /* 0x040fe200000e0000 */
[----:B------:R-:W-:Y:S01]  /*15830*/  VIADD R92, R92, 0x606 ;  /* 0x000006065c5c7836 */ /* 0x000fe20000000000 */
[----:B------:R-:W-:Y:S01]  /*15840*/  R2UR UR19, R89 ;  /* 0x00000000591372ca */ /* 0x000fe200000e0000 */
[-C--:B------:R-:W-:Y:S01]  /*15850*/  FMUL.FTZ R32, R32, R11.reuse ;  /* 0x0000000b20207220 */ /* 0x080fe20000410000 */
        /* <DEDUP_REMOVED lines=12> */
[----:B------:R-:W-:Y:S01]  /*15920*/  WARPGROUP.ARRIVE ;  /* 0x00000000000079c5 */ /* 0x000fe20000000000 */
[-C--:B------:R-:W-:Y:S01]  /*15930*/  FMUL.FTZ R45, R45, R11.reuse ;  /* 0x0000000b2d2d7220 */ /* 0x080fe20000410000 */
[-C--:B------:R-:W-:Y:S01]  /*15940*/  FMUL.FTZ R48, R48, R11.reuse ;  /* 0x0000000b30307220 */ /* 0x080fe20000410000 */
[-C--:B------:R-:W-:Y:S01]  /*15950*/  FMUL.FTZ R49, R49, R11.reuse ;  /* 0x0000000b31317220 */ /* 0x080fe20000410000 */
[-C--:B------:R-:W-:Y:S01]  /*15960*/  FMUL.FTZ R52, R52, R11.reuse ;  /* 0x0000000b34347220 */ /* 0x080fe20000410000 */
[-C--:B------:R-:W-:Y:S01]  /*15970*/  FMUL.FTZ R53, R53, R11.reuse ;  /* 0x0000000b35357220 */ /* 0x080fe20000410000 */
[----:B------:R-:W-:Y:S01]  /*15980*/  HGMMA.64x96x16.F32 R88, gdesc[UR52], RZ, !UPT, gsb0 ;  /* 0x01600000345879f0 */ /* 0x000fe2000c0008ff */
        /* <DEDUP_REMOVED lines=52> */
[----:B------:R-:W-:Y:S01]  /*15cd0*/  WARPGROUP.ARRIVE ;  /* 0x00000000000079c5 */ /* 0x000fe20000000000 */
[----:B-----5:R-:W-:Y:S02]  /*15ce0*/  R2UR UR32, R14 ;  /* 0x000000000e2072ca */ /* 0x020fe400000e0000 */
[----:B------:R-:W-:-:S13]  /*15cf0*/  R2UR UR33, R15 ;  /* 0x000000000f2172ca */ /* 0x000fda00000e0000 */
[----:B------:R-:W-:Y:S01]  /*15d00*/  HGMMA.64x96x16.F32 R88, gdesc[UR32], R88, gsb0 ;  /* 0x01600000205879f0 */ /* 0x000fe20008000858 */
[----:B--2---:R-:W-:Y:S02]  /*15d10*/  R2UR UR28, R12 ;  /* 0x000000000c1c72ca */ /* 0x004fe400000e0000 */
[----:B------:R-:W-:Y:S01]  /*15d20*/  R2UR UR29, R13 ;  /* 0x000000000d1d72ca */ /* 0x000fe200000e0000 */
[----:B------:R-:W-:Y:S02]  /*15d30*/  WARPGROUP.DEPBAR.LE gsb0, 0x0 ;  /* 0x00008000000079c5 */ /* 0x000fe40000010000 */
[----:B------:R-:W-:-:S10]  /*15d40*/  WARPGROUP.ARRIVE ;  /* 0x00000000000079c5 */ /* 0x000fd40000000000 */
[----:B------:R-:W-:Y:S01]  /*15d50*/  HGMMA.64x96x16.F32 R88, gdesc[UR28], R88, gsb0 ;  /* 0x016000001c5879f0 */ /* 0x000fe20008000858 */
[----:B------:R-:W-:Y:S02]  /*15d60*/  R2UR UR24, R218 ;  /* 0x00000000da1872ca */ /* 0x000fe400000e0000 */
[----:B------:R-:W-:Y:S02]  /*15d70*/  R2UR UR25, R219 ;  /* 0x00000000db1972ca */ /* 0x000fe400000e0000 */
[----:B---3--:R-:W-:Y:S02]  /*15d80*/  R2UR UR20, R216 ;  /* 0x00000000d81472ca */ /* 0x008fe400000e0000 */
[----:B------:R-:W-:Y:S01]  /*15d90*/  R2UR UR21, R217 ;  /* 0x00000000d91572ca */ /* 0x000fe200000e0000 */
[----:B------:R-:W-:Y:S02]  /*15da0*/  WARPGROUP.DEPBAR.LE gsb0, 0x0 ;  /* 0x00008000000079c5 */ /* 0x000fe40000010000 */
[----:B------:R-:W-:-:S06]  /*15db0*/  WARPGROUP.ARRIVE ;  /* 0x00000000000079c5 */ /* 0x000fcc0000000000 */
[----:B------:R-:W-:Y:S01]  /*15dc0*/  HGMMA.64x96x16.F32 R88, gdesc[UR24], R88, gsb0 ;  /* 0x01600000185879f0 */ /* 0x000fe20008000858 */
[----:B----4-:R-:W-:Y:S02]  /*15dd0*/  R2UR UR16, R214 ;  /* 0x00000000d61072ca */ /* 0x010fe400000e0000 */
[----:B------:R-:W-:Y:S01]  /*15de0*/  R2UR UR17, R215 ;  /* 0x00000000d71172ca */ /* 0x000fe200000e0000 */
[----:B------:R-:W-:Y:S02]  /*15df0*/  WARPGROUP.DEPBAR.LE gsb0, 0x0 ;  /* 0x00008000000079c5 */ /* 0x000fe40000010000 */
[----:B------:R-:W-:-:S06]  /*15e00*/  WARPGROUP.ARRIVE ;  /* 0x00000000000079c5 */ /* 0x000fcc0000000000 */
[----:B------:R-:W-:Y:S01]  /*15e10*/  HGMMA.64x96x16.F32 R88, gdesc[UR20], R88, gsb0 ;  /* 0x01600000145879f0 */ /* 0x000fe20008000858 */
[----:B------:R-:W-:Y:S02]  /*15e20*/  R2UR UR12, R212 ;  /* 0x00000000d40c72ca */ /* 0x000fe400000e0000 */
        /* <DEDUP_REMOVED lines=8> */
[----:B------:R-:W-:Y:S03]  /*15eb0*/  HGMMA.64x96x16.F32 R88, gdesc[UR12], R88, gsb0 ;  /* 0x016000000c5879f0 */ /* 0x000fe60008000858 */
[----:B------:R-:W-:Y:S02]  /*15ec0*/  WARPGROUP.DEPBAR.LE gsb0, 0x0 ;  /* 0x00008000000079c5 */ /* 0x000fe40000010000 */
[----:B------:R-:W-:-:S06]  /*15ed0*/  WARPGROUP.ARRIVE ;  /* 0x00000000000079c5 */ /* 0x000fcc0000000000 */
[----:B------:R-:W-:Y:S01]  /*15ee0*/  HGMMA.64x96x16.F32 R88, gdesc[UR8], R88, gsb0 ;  /* 0x01600000085879f0 */ /* 0x000fe20008000858 */
[----:B------:R-:W-:Y:S01]  /*15ef0*/  UMOV UR4, UR56 ;  /* 0x0000003800047c82 */ /* 0x000fe20008000000 */
[----:B------:R-:W-:Y:S01]  /*15f00*/  UMOV UR5, UR57 ;  /* 0x0000003900057c82 */ /* 0x000fe20008000000 */
        /* <DEDUP_REMOVED lines=12> */
.L_x_1663:
[----:B------:R-:W-:Y:S01]  /*15fd0*/  SHF.L.U32 R4, R23, 0x1f, RZ ;  /* 0x0000001f17047819 */ /* 0x000fe200000006ff */
[----:B------:R-:W-:-:S04]  /*15fe0*/  IMAD R23, R22, 0x8, R2 ;  /* 0x0000000816177824 */ /* 0x000fc800078e0202 */
[----:B------:R0:W1:Y:S01]  /*15ff0*/  SYNCS.PHASECHK.TRANS64.TRYWAIT P2, [R23+URZ+0x2a850], R4 ;  /* 0x02a85004170075a7 */ /* 0x000062000804017f */
[----:B------:R-:W-:Y:S05]  /*16000*/  @!P0 BRA `(.L_x_1664) ;  /* 0x0000000000048947 */ /* 0x000fea0003800000 */
[----:B------:R-:W-:Y:S01]  /*16010*/  BPT.TRAP 0x1 ;  /* 0x000000040000795c */ /* 0x000fe20000300000 */
.L_x_1664:
[----:B------:R-:W-:Y:S04]  /*16020*/  BSSY B2, `(.L_x_1665) ;  /* 0x0000004000027945 */ /* 0x000fe80003800000 */
[----:B-1----:R-:W-:Y:S05]  /*16030*/  @P2 BRA `(.L_x_1666) ;  /* 0x0000000000082947 */ /* 0x002fea0003800000 */
[----:B------:R-:W1:Y:S02]  /*16040*/  SYNCS.PHASECHK.TRANS64.TRYWAIT P2, [R23+URZ+0x2a850], R4 ;  /* 0x02a85004170075a7 */ /* 0x000e64000804017f */
[----:B-1----:R-:W-:Y:S05]  /*16050*/  @!P2 BRA `(.L_x_1667) ;  /* 0x0000014c00f4a947 */ /* 0x002fea0003800000 */
.L_x_1666:
[----:B------:R-:W-:Y:S05]  /*16060*/  BSYNC B2 ;  /* 0x0000000000027941 */ /* 0x000fea0003800000 */
.L_x_1665:
[----:B01----:R-:W-:Y:S01]  /*16070*/  VIADD R4, R2, 0x400 ;  /* 0x0000040002047836 */ /* 0x003fe20000000000 */
[----:B------:R-:W-:Y:S01]  /*16080*/  WARPGROUP.ARRIVE ;  /* 0x00000000000079c5 */ /* 0x000fe20000000000 */
[----:B------:R-:W-:Y:S01]  /*16090*/  IMAD.MOV.U32 R13, RZ, RZ, 0x40000040 ;  /* 0x40000040ff0d7424 */ /* 0x000fe200078e00ff */
[----:B------:R-:W-:Y:S01]  /*160a0*/  MOV R15, 0x40000040 ;  /* 0x40000040000f7802 */ /* 0x000fe20000000f00 */
[----:B------:R-:W-:Y:S01]  /*160b0*/  IMAD.IADD R11, R181, 0x1, R178 ;  /* 0x00000001b50b7824 */ /* 0x000fe200078e02b2 */
[----:B------:R-:W-:Y:S01]  /*160c0*/  SHF.R.U32.HI R4, RZ, 0x4, R4 ;  /* 0x00000004ff047819 */ /* 0x000fe20000011604 */
[----:B------:R-:W-:Y:S01]  /*160d0*/  ULDC UR5, c[0x0][0x9dc] ;  /* 0x0002770000057ab9 */ /* 0x000fe20000000800 */
[----:B------:R-:W-:Y:S01]  /*160e0*/  R2UR UR7, R13 ;  /* 0x000000000d0772ca */ /* 0x000fe200000e0000 */
[----:B------:R-:W-:Y:S01]  /*160f0*/  IMAD.MOV.U32 R13, RZ, RZ, 0x40000040 ;  /* 0x40000040ff0d7424 */ /* 0x000fe200078e00ff */
[----:B------:R-:W-:Y:S01]  /*16100*/  LOP3.LUT R4, R4, 0x3fff, RZ, 0xc0, !PT ;  /* 0x00003fff04047812 */ /* 0x000fe200078ec0ff */
[----:B------:R-:W-:Y:S01]  /*16110*/  @!P1 VIADD R7, R7, 0x2a840 ;  /* 0x0002a84007079836 */ /* 0x000fe20000000000 */
[----:B------:R-:W-:Y:S01]  /*16120*/  ISETP.NE.AND P3, PT, R209, 0x1, PT ;  /* 0x00000001d100780c */ /* 0x000fe20003f65270 */
[----:B------:R-:W-:Y:S01]  /*16130*/  ULDC UR4, c[0x0][0x9e0] ;  /* 0x0002780000047ab9 */ /* 0x000fe20000000800 */
[----:B------:R-:W-:-:S02]  /*16140*/  LOP3.LUT R4, R4, 0x3000000, RZ, 0xfc, !PT ;  /* 0x0300000004047812 */ /* 0x000fc400078efcff */
[----:B------:R-:W-:Y:S02]  /*16150*/  LOP3.LUT P2, RZ, R17, 0x100000, RZ, 0xc0, !PT ;  /* 0x0010000011ff7812 */ /* 0x000fe4000784c0ff */
[----:B------:R-:W-:Y:S01]  /*16160*/  @!P1 PRMT R7, RZ, 0x654, R7 ;  /* 0x00000654ff079816 */ /* 0x000fe20000000007 */
[----:B------:R-:W-:-:S04]  /*16170*/  IMAD R12, R22, 0x600, R4 ;  /* 0x00000600160c7824 */ /* 0x000fc800078e0204 */
[C---:B------:R-:W-:Y:S01]  /*16180*/  VIADD R14, R12.reuse, 0x80 ;  /* 0x000000800c0e7836 */ /* 0x040fe20000000000 */
[----:B------:R-:W-:Y:S01]  /*16190*/  R2UR UR6, R12 ;  /* 0x000000000c0672ca */ /* 0x000fe200000e0000 */
[----:B------:R-:W0:Y:S08]  /*161a0*/  @P3 LDC R4, c[0x0][0x44c] ;  /* 0x00011300ff043b82 */ /* 0x000e300000000800 */
[----:B------:R-:W1:Y:S04]  /*161b0*/  @P3 LDC R9, c[0x0][0x450] ;  /* 0x00011400ff093b82 */ /* 0x000e680000000800 */
[----:B------:R-:W-:Y:S01]  /*161c0*/  HGMMA.64x128x16.F32 R24, R156, gdesc[UR4].tnspB, R24, gsb0 ;  /* 0x41e000049c187df0 */ /* 0x000fe20008000818 */
[----:B------:R-:W-:Y:S01]  /*161d0*/  R2UR UR6, R14 ;  /* 0x000000000e0672ca */ /* 0x000fe200000e0000 */
[----:B------:R-:W-:Y:S01]  /*161e0*/  VIADD R14, R12, 0x100 ;  /* 0x000001000c0e7836 */ /* 0x000fe20000000000 */
[----:B------:R-:W-:Y:S01]  /*161f0*/  R2UR UR7, R15 ;  /* 0x000000000f0772ca */ /* 0x000fe200000e0000 */
[----:B------:R-:W-:-:S02]  /*16200*/  IMAD.MOV.U32 R15, RZ, RZ, 0x40000040 ;  /* 0x40000040ff0f7424 */ /* 0x000fc400078e00ff */
[----:B0-----:R-:W-:-:S05]  /*16210*/  @P3 IMAD.HI.U32 R4, R11, R4, RZ ;  /* 0x000000040b043227 */ /* 0x001fca00078e00ff */
[----:B-1----:R-:W-:Y:S02]  /*16220*/  @P3 SHF.R.U32.HI R11, RZ, R9, R4 ;  /* 0x00000009ff0b3219 */ /* 0x002fe40000011604 */
[----:B------:R-:W-:Y:S01]  /*16230*/  MOV R9, UR5 ;  /* 0x0000000500097c02 */ /* 0x000fe20008000f00 */
        /* <DEDUP_REMOVED lines=18> */
[----:B------:R-:W-:Y:S02]  /*16360*/  R2UR UR6, R14 ;  /* 0x000000000e0672ca */ /* 0x000fe400000e0000 */
[----:B------:R-:W-:Y:S02]  /*16370*/  R2UR UR7, R15 ;  /* 0x000000000f0772ca */ /* 0x000fe400000e0000 */
[----:B------:R-:W-:Y:S01]  /*16380*/  LOP3.LUT R15, RZ, R9, RZ, 0x33, !PT ;  /* 0x00000009ff0f7212 */ /* 0x000fe200078e33ff */
[----:B------:R-:W-:Y:S02]  /*16390*/  WARPGROUP.DEPBAR.LE gsb0, 0x0 ;  /* 0x00008000000079c5 */ /* 0x000fe40000010000 */
[----:B------:R-:W-:-:S08]  /*163a0*/  WARPGROUP.ARRIVE ;  /* 0x00000000000079c5 */ /* 0x000fd00000000000 */
[----:B------:R-:W-:Y:S01]  /*163b0*/  HGMMA.64x128x16.F32 R24, R140, gdesc[UR4].tnspB, R24, gsb0 ;  /* 0x41e000048c187df0 */ /* 0x000fe20008000818 */
[----:B------:R-:W-:Y:S02]  /*163c0*/  R2UR UR6, R12 ;  /* 0x000000000c0672ca */ /* 0x000fe400000e0000 */
[----:B------:R-:W-:Y:S01]  /*163d0*/  R2UR UR7, R13 ;  /* 0x000000000d0772ca */ /* 0x000fe200000e0000 */
[----:B------:R-:W-:Y:S02]  /*163e0*/  WARPGROUP.DEPBAR.LE gsb0, 0x0 ;  /* 0x00008000000079c5 */ /* 0x000fe40000010000 */
[----:B------:R-:W-:-:S10]  /*163f0*/  WARPGROUP.ARRIVE ;  /* 0x00000000000079c5 */ /* 0x000fd40000000000 */
[----:B------:R-:W-:Y:S03]  /*16400*/  HGMMA.64x128x16.F32 R24, R136, gdesc[UR4].tnspB, R24, gsb0 ;  /* 0x41e0000488187df0 */ /* 0x000fe60008000818 */
[----:B------:R-:W-:Y:S02]  /*16410*/  WARPGROUP.DEPBAR.LE gsb0, 0x0 ;  /* 0x00008000000079c5 */ /* 0x000fe40000010000 */
[----:B------:R-:W0:Y:S01]  /*16420*/  SHFL.IDX PT, R137, R11, RZ, 0x1c1f ;  /* 0x001c1fff0b897589 */ /* 0x000e2200000e0000 */
[----:B------:R-:W-:Y:S01]  /*16430*/  IMAD R136, R10, -0x60, RZ ;  /* 0xffffffa00a887824 */ /* 0x000fe200078e02ff */
[----:B------:R1:W-:Y:S04]  /*16440*/  @!P1 SYNCS.ARRIVE.TRANS64.RED.A1T0 RZ, [R7+URZ], RZ ;  /* 0x000000ff07ff99a7 */ /* 0x0003e8000810043f */
[----:B------:R-:W-:-:S04]  /*16450*/  IADD3 R4, -R174, 0x1, R136 ;  /* 0x00000001ae047810 */ /* 0x000fc80007ffe188 */
[----:B------:R-:W-:-:S05]  /*16460*/  IADD3 R4, -R163, R4, R164 ;  /* 0x00000004a3047210 */ /* 0x000fca0007ffe1a4 */
[----:B------:R-:W-:Y:S02]  /*16470*/  VIADD R22, R4, UR4 ;  /* 0x0000000404167c36 */ /* 0x000fe40008000000 */
[----:B------:R-:W-:Y:S02]  /*16480*/  IMAD.IADD R15, R15, 0x1, R4 ;  /* 0x000000010f0f7824 */ /* 0x000fe400078e0204 */
[----:B------:R-:W-:Y:S02]  /*16490*/  IMAD.IADD R4, R136, 0x1, -R174 ;  /* 0x0000000188047824 */ /* 0x000fe400078e0aae */
[--C-:B0-----:R-:W-:Y:S02]  /*164a0*/  IMAD.IADD R14, R22, 0x1, R137.reuse ;  /* 0x00000001160e7824 */ /* 0x101fe400078e0289 */
[----:B-1----:R-:W-:Y:S01]  /*164b0*/  IMAD.IADD R7, R15, 0x1, R137 ;  /* 0x000000010f077824 */ /* 0x002fe200078e0289 */
[----:B------:R-:W-:Y:S06]  /*164c0*/  @!P2 BRA `(.L_x_1668) ;  /* 0x000000000054a947 */ /* 0x000fec0003800000 */
        /* <DEDUP_REMOVED lines=12> */
.L_x_1670:
[----:B------:R-:W-:-:S05]  /*16590*/  IMAD.U32 R138, RZ, RZ, UR59 ;  /* 0x0000003bff8a7e24 */ /* 0x000fca000f8e00ff */
[----:B------:R-:W-:-:S13]  /*165a0*/  ISETP.NE.AND P2, PT, R138, 0x1, PT ;  /* 0x000000018a00780c */ /* 0x000fda0003f45270 */
[----:B------:R-:W0:Y:S02]  /*165b0*/  @P2 LDC.64 R12, c[0x0][0x9e8] ;  /* 0x00027a00ff0c2b82 */ /* 0x000e240000000a00 */
[----:B0-----:R-:W-:-:S05]  /*165c0*/  @P2 IMAD.HI.U32 R12, R137, R12, RZ ;  /* 0x0000000c890c2227 */ /* 0x001fca00078e00ff */
[----:B------:R-:W-:-:S07]  /*165d0*/  @P2 SHF.R.U32.HI R137, RZ, R13, R12 ;  /* 0x0000000dff892219 */ /* 0x000fce000001160c */
.L_x_1671:
[----:B------:R-:W-:Y:S05]  /*165e0*/  BSYNC B2 ;  /* 0x0000000000027941 */ /* 0x000fea0003800000 */
.L_x_1669:
[----:B------:R-:W-:-:S05]  /*165f0*/  IMAD R137, R137, R138, R4 ;  /* 0x0000008a89897224 */ /* 0x000fca00078e0204 */
[----:B------:R-:W-:Y:S02]  /*16600*/  VIADDMNMX R14, R137, R138, R14, PT ;  /* 0x0000008a890e7246 */ /* 0x000fe4000380010e */
[----:B------:R-:W-:-:S07]  /*16610*/  VIMNMX R7, R7, R137, !PT ;  /* 0x0000008907077248 */ /* 0x000fce0007fe0100 */
.L_x_1668:
[C---:B------:R-:W-:Y:S02]  /*16620*/  ISETP.GE.AND P2, PT, R136.reuse, 0x2, PT ;  /* 0x000000028800780c */ /* 0x040fe40003f46270 */
[----:B------:R-:W-:Y:S02]  /*16630*/  ISETP.GE.AND P5, PT, R136, 0xa, PT ;  /* 0x0000000a8800780c */ /* 0x000fe40003fa6270 */
[----:B------:R-:W-:Y:S02]  /*16640*/  ISETP.GT.AND P3, PT, R7, 0x1, !P2 ;  /* 0x000000010700780c */ /* 0x000fe40005764270 */
[----:B------:R-:W-:Y:S02]  /*16650*/  LOP3.LUT R17, R17, 0xfffffffb, RZ, 0xc0, !PT ;  /* 0xfffffffb11117812 */ /* 0x000fe400078ec0ff */
[----:B------:R-:W-:Y:S02]  /*16660*/  ISETP.LT.OR P4, PT, R14, 0x2, P3 ;  /* 0x000000020e00780c */ /* 0x000fe40001f81670 */
[----:B------:R-:W-:-:S02]  /*16670*/  ISETP.GE.AND P3, PT, R136, 0x9, PT ;  /* 0x000000098800780c */ /* 0x000fc40003f66270 */
[----:B------:R-:W-:Y:S02]  /*16680*/  FSEL R89, R89, -INF , !P4 ;  /* 0xff80000059597808 */ /* 0x000fe40006000000 */
[----:B------:R-:W-:Y:S02]  /*16690*/  ISETP.GT.AND P4, PT, R7, 0x8, !P3 ;  /* 0x000000080700780c */ /* 0x000fe40005f84270 */
[----:B------:R-:W-:Y:S02]  /*166a0*/  @P5 LOP3.LUT R17, R17, 0x4, RZ, 0xfc, !PT ;  /* 0x0000000411115812 */ /* 0x000fe400078efcff */
[----:B------:R-:W-:Y:S02]  /*166b0*/  ISETP.LT.OR P4, PT, R14, 0x9, P4 ;  /* 0x000000090e00780c */ /* 0x000fe40002781670 */
[----:B------:R-:W-:Y:S02]  /*166c0*/  LOP3.LUT R17, R17, 0xfffffff7, RZ, 0xc0, !PT ;  /* 0xfffffff711117812 */ /* 0x000fe400078ec0ff */
[----:B------:R-:W-:-:S02]  /*166d0*/  FSEL R92, R92, -INF , !P4 ;  /* 0xff8000005c5c7808 */ /* 0x000fc40006000000 */
[----:B------:R-:W-:Y:S02]  /*166e0*/  ISETP.GT.AND P4, PT, R7, 0x9, !P5 ;  /* 0x000000090700780c */ /* 0x000fe40006f84270 */
[----:B------:R-:W-:Y:S02]  /*166f0*/  ISETP.GE.AND P5, PT, R136, 0x11, PT ;  /* 0x000000118800780c */ /* 0x000fe40003fa6270 */
[----:B------:R-:W-:-:S04]  /*16700*/  ISETP.LT.OR P4, PT, R14, 0xa, P4 ;  /* 0x0000000a0e00780c */ /* 0x000fc80002781670 */
[----:B------:R-:W-:Y:S02]  /*16710*/  FSEL R93, R93, -INF , !P4 ;  /* 0xff8000005d5d7808 */ /* 0x000fe40006000000 */
[----:B------:R-:W-:-:S04]  /*16720*/  ISETP.GT.AND P4, PT, R7, 0x10, !P5 ;  /* 0x000000100700780c */ /* 0x000fc80006f84270 */
[----:B------:R-:W-:Y:S02]  /*16730*/  ISETP.LT.OR P4, PT, R14, 0x11, P4 ;  /* 0x000000110e00780c */ /* 0x000fe40002781670 */
[----:B------:R-:W-:Y:S02]  /*16740*/  @P5 LOP3.LUT R17, R17, 0x8, RZ, 0xfc, !PT ;  /* 0x0000000811115812 */ /* 0x000fe400078efcff */
[----:B------:R-:W-:Y:S02]  /*16750*/  ISETP.GE.AND P5, PT, R136, 0x12, PT ;  /* 0x000000128800780c */ /* 0x000fe40003fa6270 */
[----:B------:R-:W-:Y:S02]  /*16760*/  LOP3.LUT R17, R17, 0xfff7ffff, RZ, 0xc0, !PT ;  /* 0xfff7ffff11117812 */ /* 0x000fe400078ec0ff */
[----:B------:R-:W-:Y:S02]  /*16770*/  FSEL R96, R96, -INF , !P4 ;  /* 0xff80000060607808 */ /* 0x000fe40006000000 */
[----:B------:R-:W-:-:S04]  /*16780*/  ISETP.GT.AND P4, PT, R7, 0x11, !P5 ;  /* 0x000000110700780c */ /* 0x000fc80006f84270 */
[----:B------:R-:W-:-:S03]  /*16790*/  ISETP.LT.OR P4, PT, R14, 0x12, P4 ;  /* 0x000000120e00780c */ /* 0x000fc60002781670 */
        /* <DEDUP_REMOVED lines=80> */
[----:B------:R-:W-:Y:S02]  /*16ca0*/  FSEL R124, R124, -INF , !P4 ;  /* 0xff8000007c7c7808 */ /* 0x000fe40006000000 */
[----:B------:R-:W-:Y:S02]  /*16cb0*/  LOP3.LUT R17, R17, 0xffffffdf, RZ, 0xc0, !PT ;  /* 0xffffffdf11117812 */ /* 0x000fe400078ec0ff */
[----:B------:R-:W-:-:S04]  /*16cc0*/  ISETP.GT.AND P4, PT, R7, 0x49, !P5 ;  /* 0x000000490700780c */ /* 0x000fc80006f84270 */
[----:B------:R-:W-:-:S03]  /*16cd0*/  ISETP.LT.OR P4, PT, R14, 0x4a, P4 ;  /* 0x0000004a0e00780c */ /* 0x000fc60002781670 */
[----:B------:R-:W-:Y:S02]  /*16ce0*/  @P5 LOP3.LUT R17, R17, 0x20, RZ, 0xfc, !PT ;  /* 0x0000002011115812 */ /* 0x000fe400078efcff */
[----:B------:R-:W-:Y:S02]  /*16cf0*/  ISETP.GE.AND P5, PT, R136, 0x51, PT ;  /* 0x000000518800780c */ /* 0x000fe40003fa6270 */
[----:B------:R-:W-:Y:S02]  /*16d00*/  FSEL R125, R125, -INF , !P4 ;  /* 0xff8000007d7d7808 */ /* 0x000fe40006000000 */
[----:B------:R-:W-:Y:S02]  /*16d10*/  ISETP.GT.AND P4, PT, R7, 0x50, !P5 ;  /* 0x000000500700780c */ /* 0x000fe40006f84270 */
[----:B------:R-:W-:Y:S02]  /*16d20*/  LOP3.LUT R17, R17, 0xffffffef, RZ, 0xc0, !PT ;  /* 0xffffffef11117812 */ /* 0x000fe400078ec0ff */
[----:B------:R-:W-:-:S04]  /*16d30*/  ISETP.LT.OR P4, PT, R14, 0x51, P4 ;  /* 0x000000510e00780c */ /* 0x000fc80002781670 */
[----:B------:R-:W-:Y:S02]  /*16d40*/  FSEL R128, R128, -INF , !P4 ;  /* 0xff80000080807808 */ /* 0x000fe40006000000 */
[----:B------:R-:W-:Y:S02]  /*16d50*/  ISETP.GE.AND P4, PT, R136, 0x52, PT ;  /* 0x000000528800780c */ /* 0x000fe40003f86270 */
[----:B------:R-:W-:Y:S02]  /*16d60*/  @P5 LOP3.LUT R17, R17, 0x10, RZ, 0xfc, !PT ;  /* 0x0000001011115812 */ /* 0x000fe400078efcff */
[----:B------:R-:W-:Y:S02]  /*16d70*/  ISETP.GT.AND P5, PT, R7, 0x51, !P4 ;  /* 0x000000510700780c */ /* 0x000fe400067a4270 */
[----:B------:R-:W-:Y:S02]  /*16d80*/  LOP3.LUT R17, R17, 0xfffffffd, RZ, 0xc0, !PT ;  /* 0xfffffffd11117812 */ /* 0x000fe400078ec0ff */
[----:B------:R-:W-:-:S04]  /*16d90*/  ISETP.LT.OR P5, PT, R14, 0x52, P5 ;  /* 0x000000520e00780c */ /* 0x000fc80002fa1670 */
[----:B------:R-:W-:Y:S02]  /*16da0*/  FSEL R129, R129, -INF , !P5 ;  /* 0xff80000081817808 */ /* 0x000fe40006800000 */
[----:B------:R-:W-:-:S04]  /*16db0*/  ISETP.GE.AND P5, PT, R136, 0x59, PT ;  /* 0x000000598800780c */ /* 0x000fc80003fa6270 */
[----:B------:R-:W-:-:S04]  /*16dc0*/  ISETP.GT.AND P6, PT, R7, 0x58, !P5 ;  /* 0x000000580700780c */ /* 0x000fc80006fc4270 */
[----:B------:R-:W-:-:S04]  /*16dd0*/  ISETP.LT.OR P6, PT, R14, 0x59, P6 ;  /* 0x000000590e00780c */ /* 0x000fc800037c1670 */
[----:B------:R-:W-:Y:S02]  /*16de0*/  FSEL R132, R132, -INF , !P6 ;  /* 0xff80000084847808 */ /* 0x000fe40007000000 */
[----:B------:R-:W-:-:S13]  /*16df0*/  ISETP.GE.AND P6, PT, R136, 0x1, PT ;  /* 0x000000018800780c */ /* 0x000fda0003fc6270 */
[----:B------:R-:W-:Y:S02]  /*16e00*/  @P6 LOP3.LUT R17, R17, 0x2, RZ, 0xfc, !PT ;  /* 0x0000000211116812 */ /* 0x000fe400078efcff */
[----:B------:R-:W-:Y:S02]  /*16e10*/  ISETP.GT.AND P6, PT, R7, RZ, !P6 ;  /* 0x000000ff0700720c */ /* 0x000fe400077c4270 */
[----:B------:R-:W-:Y:S02]  /*16e20*/  LOP3.LUT R17, R17, 0xfffffffe, RZ, 0xc0, !PT ;  /* 0xfffffffe11117812 */ /* 0x000fe400078ec0ff */
[----:B------:R-:W-:-:S04]  /*16e30*/  ISETP.LT.OR P6, PT, R14, 0x1, P6 ;  /* 0x000000010e00780c */ /* 0x000fc800037c1670 */
[----:B------:R-:W-:Y:S02]  /*16e40*/  FSEL R88, R88, -INF , !P6 ;  /* 0xff80000058587808 */ /* 0x000fe40007000000 */
[----:B------:R-:W-:-:S13]  /*16e50*/  ISETP.GE.AND P6, PT, R136, 0x5a, PT ;  /* 0x0000005a8800780c */ /* 0x000fda0003fc6270 */
[----:B------:R-:W-:Y:S02]  /*16e60*/  @P6 LOP3.LUT R17, R17, 0x1, RZ, 0xfc, !PT ;  /* 0x0000000111116812 */ /* 0x000fe400078efcff */
[----:B------:R-:W-:Y:S02]  /*16e70*/  ISETP.GT.AND P6, PT, R7, 0x59, !P6 ;  /* 0x000000590700780c */ /* 0x000fe400077c4270 */
[----:B------:R-:W0:Y:S02]  /*16e80*/  SHFL.IDX PT, R7, R11, 0x1, 0x1c1f ;  /* 0x003c1f000b077f89 */ /* 0x000e2400000e0000 */
[----:B------:R-:W-:-:S04]  /*16e90*/  ISETP.LT.OR P6, PT, R14, 0x5a, P6 ;  /* 0x0000005a0e00780c */ /* 0x000fc800037c1670 */
[----:B------:R-:W-:Y:S02]  /*16ea0*/  FSEL R133, R133, -INF , !P6 ;  /* 0xff80000085857808 */ /* 0x000fe40007000000 */
[----:B------:R-:W-:Y:S01]  /*16eb0*/  LOP3.LUT P6, RZ, R17, 0x100000, RZ, 0xc0, !PT ;  /* 0x0010000011ff7812 */ /* 0x000fe200078cc0ff */
[--C-:B0-----:R-:W-:Y:S02]  /*16ec0*/  IMAD.IADD R22, R22, 0x1, R7.reuse ;  /* 0x0000000116167824 */ /* 0x101fe400078e0207 */
[----:B------:R-:W-:-:S10]  /*16ed0*/  IMAD.IADD R15, R15, 0x1, R7 ;  /* 0x000000010f0f7824 */ /* 0x000fd400078e0207 */
[----:B------:R-:W-:Y:S05]  /*16ee0*/  @!P6 BRA `(.L_x_1672) ;  /* 0x000000000054e947 */ /* 0x000fea0003800000 */
        /* <DEDUP_REMOVED lines=12> */
.L_x_1674:
[----:B------:R-:W-:-:S04]  /*16fb0*/  MOV R11, UR59 ;  /* 0x0000003b000b7c02 */ /* 0x000fc80008000f00 */
[----:B------:R-:W-:-:S13]  /*16fc0*/  ISETP.NE.AND P6, PT, R11, 0x1, PT ;  /* 0x000000010b00780c */ /* 0x000fda0003fc5270 */
[----:B------:R-:W0:Y:S02]  /*16fd0*/  @P6 LDC.64 R12, c[0x0][0x9e8] ;  /* 0x00027a00ff0c6b82 */ /* 0x000e240000000a00 */
[----:B0-----:R-:W-:-:S05]  /*16fe0*/  @P6 IMAD.HI.U32 R12, R7, R12, RZ ;  /* 0x0000000c070c6227 */ /* 0x001fca00078e00ff */
[----:B------:R-:W-:-:S07]  /*16ff0*/  @P6 SHF.R.U32.HI R7, RZ, R13, R12 ;  /* 0x0000000dff076219 */ /* 0x000fce000001160c */
.L_x_1675:
[----:B------:R-:W-:Y:S05]  /*17000*/  BSYNC B2 ;  /* 0x0000000000027941 */ /* 0x000fea0003800000 */
.L_x_1673:
[----:B------:R-:W-:-:S05]  /*17010*/  IMAD R4, R7, R11, R4 ;  /* 0x0000000b07047224 */ /* 0x000fca00078e0204 */
[----:B------:R-:W-:Y:S02]  /*17020*/  VIADDMNMX R22, R4, R11, R22, PT ;  /* 0x0000000b04167246 */ /* 0x000fe40003800116 */
[----:B------:R-:W-:-:S07]  /*17030*/  VIMNMX R15, R15, R4, !PT ;  /* 0x000000040f0f7248 */ /* 0x000fce0007fe0100 */
.L_x_1672:
[C---:B------:R-:W-:Y:S01]  /*17040*/  ISETP.GT.AND P2, PT, R15.reuse, 0x1, !P2 ;  /* 0x000000010f00780c */ /* 0x040fe20005744270 */
[----:B------:R-:W-:Y:S01]  /*17050*/  ULDC UR4, c[0x0][0x988] ;  /* 0x0002620000047ab9 */ /* 0x000fe20000000800 */
[----:B------:R-:W-:Y:S01]  /*17060*/  ISETP.GT.AND P3, PT, R15, 0x8, !P3 ;  /* 0x000000080f00780c */ /* 0x000fe20005f64270 */
[----:B------:R-:W-:Y:S01]  /*17070*/  @!P1 VIADD R23, R23, 0x2a860 ;  /* 0x0002a86017179836 */ /* 0x000fe20000000000 */
[C---:B------:R-:W-:Y:S02]  /*17080*/  ISETP.LT.OR P2, PT, R22.reuse, 0x2, P2 ;  /* 0x000000021600780c */ /* 0x040fe40001741670 */
[----:B------:R-:W-:Y:S02]  /*17090*/  ISETP.LT.OR P3, PT, R22, 0x9, P3 ;  /* 0x000000091600780c */ /* 0x000fe40001f61670 */
[----:B------:R-:W-:Y:S02]  /*170a0*/  FSEL R91, R91, -INF , !P2 ;  /* 0xff8000005b5b7808 */ /* 0x000fe40005000000 */
[----:B------:R-:W-:-:S02]  /*170b0*/  LOP3.LUT P2, RZ, R17, 0x4, RZ, 0xc0, !PT ;  /* 0x0000000411ff7812 */ /* 0x000fc4000784c0ff */
[----:B------:R-:W-:Y:S02]  /*170c0*/  FSEL R94, R94, -INF , !P3 ;  /* 0xff8000005e5e7808 */ /* 0x000fe40005800000 */
[----:B------:R-:W-:Y:S02]  /*170d0*/  ISETP.GT.AND P2, PT, R15, 0x9, !P2 ;  /* 0x000000090f00780c */ /* 0x000fe40005744270 */
[C---:B------:R-:W-:Y:S02]  /*170e0*/  LOP3.LUT P3, RZ, R17.reuse, 0x10000, RZ, 0xc0, !PT ;  /* 0x0001000011ff7812 */ /* 0x040fe4000786c0ff */
[----:B------:R-:W-:Y:S02]  /*170f0*/  ISETP.LT.OR P2, PT, R22, 0xa, P2 ;  /* 0x0000000a1600780c */ /* 0x000fe40001741670 */
[----:B------:R-:W-:Y:S02]  /*17100*/  LOP3.LUT P6, RZ, R17, 0x8000, RZ, 0xc0, !PT ;  /* 0x0000800011ff7812 */ /* 0x000fe400078cc0ff */
[----:B------:R-:W-:-:S02]  /*17110*/  FSEL R95, R95, -INF , !P2 ;  /* 0xff8000005f5f7808 */ /* 0x000fc40005000000 */
[----:B------:R-:W-:Y:S02]  /*17120*/  LOP3.LUT P2, RZ, R17, 0x8, RZ, 0xc0, !PT ;  /* 0x0000000811ff7812 */ /* 0x000fe4000784c0ff */
[----:B------:R-:W-:Y:S02]  /*17130*/  FMNMX.FTZ R4, R88, R0, !PT ;  /* 0x0000000058047209 */ /* 0x000fe40007810000 */
[----:B------:R-:W-:Y:S02]  /*17140*/  ISETP.GT.AND P2, PT, R15, 0x10, !P2 ;  /* 0x000000100f00780c */ /* 0x000fe40005744270 */
[----:B------:R-:W-:Y:S02]  /*17150*/  FMNMX.FTZ R7, R89, R4, !PT ;  /* 0x0000000459077209 */ /* 0x000fe40007810000 */
[----:B------:R-:W-:Y:S02]  /*17160*/  ISETP.LT.OR P2, PT, R22, 0x11, P2 ;  /* 0x000000111600780c */ /* 0x000fe40001741670 */
[----:B------:R-:W-:-:S02]  /*17170*/  FMNMX.FTZ R4, R92, R7, !PT ;  /* 0x000000075c047209 */ /* 0x000fc40007810000 */
[----:B------:R-:W-:Y:S02]  /*17180*/  FSEL R98, R98, -INF , !P2 ;  /* 0xff80000062627808 */ /* 0x000fe40005000000 */
[----:B------:R-:W-:Y:S02]  /*17190*/  LOP3.LUT P2, RZ, R17, 0x80000, RZ, 0xc0, !PT ;  /* 0x0008000011ff7812 */ /* 0x000fe4000784c0ff */
[----:B------:R-:W-:Y:S02]  /*171a0*/  FMNMX.FTZ R7, R93, R4, !PT ;  /* 0x000000045d077209 */ /* 0x000fe40007810000 */
[----:B------:R-:W-:Y:S02]  /*171b0*/  ISETP.GT.AND P2, PT, R15, 0x11, !P2 ;  /* 0x000000110f00780c */ /* 0x000fe40005744270 */
[----:B------:R-:W-:Y:S02]  /*171c0*/  FMNMX.FTZ R4, R96, R7, !PT ;  /* 0x0000000760047209 */ /* 0x000fe40007810000 */
[----:B------:R-:W-:-:S02]  /*171d0*/  ISETP.LT.OR P2, PT, R22, 0x12, P2 ;  /* 0x000000121600780c */ /* 0x000fc40001741670 */
[----:B------:R-:W-:Y:S02]  /*171e0*/  FMNMX.FTZ R7, R97, R4, !PT ;  /* 0x0000000461077209 */ /* 0x000fe40007810000 */
[----:B------:R-:W-:Y:S02]  /*171f0*/  FSEL R99, R99, -INF , !P2 ;  /* 0xff80000063637808 */ /* 0x000fe40005000000 */
[----:B------:R-:W-:Y:S02]  /*17200*/  LOP3.LUT P2, RZ, R17, 0x40000, RZ, 0xc0, !PT ;  /* 0x0004000011ff7812 */ /* 0x000fe4000784c0ff */
[----:B------:R-:W-:Y:S02]  /*17210*/  FMNMX.FTZ R4, R100, R7, !PT ;  /* 0x0000000764047209 */ /* 0x000fe40007810000 */
[----:B------:R-:W-:Y:S02]  /*17220*/  ISETP.GT.AND P2, PT, R15, 0x18, !P2 ;  /* 0x000000180f00780c */ /* 0x000fe40005744270 */
[----:B------:R-:W-:-:S02]  /*17230*/  FMNMX.FTZ R7, R101, R4, !PT ;  /* 0x0000000465077209 */ /* 0x000fc40007810000 */
[----:B------:R-:W-:Y:S02]  /*17240*/  ISETP.LT.OR P2, PT, R22, 0x19, P2 ;  /* 0x000000191600780c */ /* 0x000fe40001741670 */
[----:B------:R-:W-:Y:S02]  /*17250*/  FMNMX.FTZ R4, R104, R7, !PT ;  /* 0x0000000768047209 */ /* 0x000fe40007810000 */
[----:B------:R-:W-:Y:S02]  /*17260*/  FSEL R102, R102, -INF , !P2 ;  /* 0xff80000066667808 */ /* 0x000fe40005000000 */
[----:B------:R-:W-:Y:S02]  /*17270*/  LOP3.LUT P2, RZ, R17, 0x20000, RZ, 0xc0, !PT ;  /* 0x0002000011ff7812 */ /* 0x000fe4000784c0ff */
        /* <DEDUP_REMOVED lines=28> */
[----:B------:R-:W-:Y:S02]  /*17440*/  LOP3.LUT P3, RZ, R17, 0x20, RZ, 0xc0, !PT ;  /* 0x0000002011ff7812 */ /* 0x000fe4000786c0ff */
[----:B------:R-:W-:Y:S02]  /*17450*/  FSEL R111, R111, -INF , !P2 ;  /* 0xff8000006f6f7808 */ /* 0x000fe40005000000 */
[----:B------:R-:W-:Y:S02]  /*17460*/  LOP3.LUT P2, RZ, R17, 0x1000, RZ, 0xc0, !PT ;  /* 0x0000100011ff7812 */ /* 0x000fe4000784c0ff */
[----:B------:R-:W-:-:S02]  /*17470*/  FMNMX.FTZ R7, R129, R4, !PT ;  /* 0x0000000481077209 */ /* 0x000fc40007810000 */
[----:B------:R-:W-:Y:S02]  /*17480*/  ISETP.GT.AND P2, PT, R15, 0x30, !P2 ;  /* 0x000000300f00780c */ /* 0x000fe40005744270 */
[----:B------:R-:W-:Y:S01]  /*17490*/  FMNMX.FTZ R4, R132, R7, !PT ;  /* 0x0000000784047209 */ /* 0x000fe20007810000 */
[----:B------:R-:W-:Y:S01]  /*174a0*/  IMAD.U32 R7, RZ, RZ, UR4 ;  /* 0x00000004ff077e24 */ /* 0x000fe2000f8e00ff */
[----:B------:R-:W-:Y:S02]  /*174b0*/  ISETP.LT.OR P2, PT, R22, 0x31, P2 ;  /* 0x000000311600780c */ /* 0x000fe40001741670 */
[----:B------:R-:W-:Y:S02]  /*174c0*/  FMNMX.FTZ R11, R133, R4, !PT ;  /* 0x00000004850b7209 */ /* 0x000fe40007810000 */
[----:B------:R-:W-:Y:S02]  /*174d0*/  FSEL R114, R114, -INF , !P2 ;  /* 0xff80000072727808 */ /* 0x000fe40005000000 */
[C---:B------:R-:W-:Y:S01]  /*174e0*/  LOP3.LUT P2, RZ, R17.reuse, 0x800, RZ, 0xc0, !PT ;  /* 0x0000080011ff7812 */ /* 0x040fe2000784c0ff */
[----:B------:R-:W0:Y:S01]  /*174f0*/  SHFL.BFLY PT, R4, R11, 0x2, 0x1f ;  /* 0x0c401f000b047f89 */ /* 0x000e2200000e0000 */
[----:B------:R-:W-:-:S02]  /*17500*/  LOP3.LUT P6, RZ, R17, 0x10, RZ, 0xc0, !PT ;  /* 0x0000001011ff7812 */ /* 0x000fc400078cc0ff */
[C---:B------:R-:W-:Y:S02]  /*17510*/  ISETP.GT.AND P2, PT, R15.reuse, 0x31, !P2 ;  /* 0x000000310f00780c */ /* 0x040fe40005744270 */
[----:B------:R-:W-:Y:S02]  /*17520*/  ISETP.GT.AND P4, PT, R15, 0x51, !P4 ;  /* 0x000000510f00780c */ /* 0x000fe40006784270 */
[C---:B------:R-:W-:Y:S02]  /*17530*/  ISETP.LT.OR P2, PT, R22.reuse, 0x32, P2 ;  /* 0x000000321600780c */ /* 0x040fe40001741670 */
[----:B------:R-:W-:Y:S02]  /*17540*/  ISETP.LT.OR P4, PT, R22, 0x52, P4 ;  /* 0x000000521600780c */ /* 0x000fe40002781670 */
[----:B------:R-:W-:Y:S02]  /*17550*/  FSEL R115, R115, -INF , !P2 ;  /* 0xff80000073737808 */ /* 0x000fe40005000000 */
[----:B------:R-:W-:-:S02]  /*17560*/  LOP3.LUT P2, RZ, R17, 0x400, RZ, 0xc0, !PT ;  /* 0x0000040011ff7812 */ /* 0x000fc4000784c0ff */
[C---:B------:R-:W-:Y:S02]  /*17570*/  ISETP.GT.AND P5, PT, R15.reuse, 0x58, !P5 ;  /* 0x000000580f00780c */ /* 0x040fe40006fa4270 */
[----:B------:R-:W-:Y:S02]  /*17580*/  ISETP.GT.AND P2, PT, R15, 0x38, !P2 ;  /* 0x000000380f00780c */ /* 0x000fe40005744270 */
[----:B------:R-:W-:Y:S02]  /*17590*/  FSEL R131, R131, -INF , !P4 ;  /* 0xff80000083837808 */ /* 0x000fe40006000000 */
[C---:B------:R-:W-:Y:S02]  /*175a0*/  ISETP.LT.OR P2, PT, R22.reuse, 0x39, P2 ;  /* 0x000000391600780c */ /* 0x040fe40001741670 */
[----:B------:R-:W-:Y:S02]  /*175b0*/  ISETP.LT.OR P5, PT, R22, 0x59, P5 ;  /* 0x000000591600780c */ /* 0x000fe40002fa1670 */
[----:B------:R-:W-:-:S02]  /*175c0*/  FSEL R118, R118, -INF , !P2 ;  /* 0xff80000076767808 */ /* 0x000fc40005000000 */
[----:B------:R-:W-:Y:S02]  /*175d0*/  LOP3.LUT P2, RZ, R17, 0x200, RZ, 0xc0, !PT ;  /* 0x0000020011ff7812 */ /* 0x000fe4000784c0ff */
[----:B0-----:R-:W-:Y:S02]  /*175e0*/  FMNMX.FTZ R13, R11, R4, !PT ;  /* 0x000000040b0d7209 */ /* 0x001fe40007810000 */
[----:B------:R-:W-:Y:S02]  /*175f0*/  ISETP.GT.AND P2, PT, R15, 0x39, !P2 ;  /* 0x000000390f00780c */ /* 0x000fe40005744270 */
[----:B------:R-:W-:Y:S01]  /*17600*/  FSEL R134, R134, -INF , !P5 ;  /* 0xff80000086867808 */ /* 0x000fe20006800000 */
[----:B------:R-:W0:Y:S01]  /*17610*/  SHFL.BFLY PT, R12, R13, 0x1, 0x1f ;  /* 0x0c201f000d0c7f89 */ /* 0x000e2200000e0000 */
[----:B------:R-:W-:-:S04]  /*17620*/  ISETP.LT.OR P2, PT, R22, 0x3a, P2 ;  /* 0x0000003a1600780c */ /* 0x000fc80001741670 */
[----:B------:R-:W-:Y:S02]  /*17630*/  FSEL R119, R119, -INF , !P2 ;  /* 0xff80000077777808 */ /* 0x000fe40005000000 */
[----:B------:R-:W-:-:S04]  /*17640*/  LOP3.LUT P2, RZ, R17, 0x100, RZ, 0xc0, !PT ;  /* 0x0000010011ff7812 */ /* 0x000fc8000784c0ff */
[----:B------:R-:W-:-:S04]  /*17650*/  ISETP.GT.AND P2, PT, R15, 0x40, !P2 ;  /* 0x000000400f00780c */ /* 0x000fc80005744270 */
[----:B------:R-:W-:-:S04]  /*17660*/  ISETP.LT.OR P2, PT, R22, 0x41, P2 ;  /* 0x000000411600780c */ /* 0x000fc80001741670 */
[----:B------:R-:W-:Y:S02]  /*17670*/  FSEL R122, R122, -INF , !P2 ;  /* 0xff8000007a7a7808 */ /* 0x000fe40005000000 */
[----:B------:R-:W-:Y:S02]  /*17680*/  LOP3.LUT P2, RZ, R17, 0x80, RZ, 0xc0, !PT ;  /* 0x0000008011ff7812 */ /* 0x000fe4000784c0ff */
[----:B0-----:R-:W-:Y:S02]  /*17690*/  FMNMX.FTZ R12, R13, R12, !PT ;  /* 0x0000000c0d0c7209 */ /* 0x001fe40007810000 */
[----:B------:R-:W-:-:S03]  /*176a0*/  ISETP.GT.AND P2, PT, R15, 0x41, !P2 ;  /* 0x000000410f00780c */ /* 0x000fc60005744270 */
[----:B------:R-:W-:Y:S01]  /*176b0*/  FMUL.FTZ R4, R12, R7 ;  /* 0x000000070c047220 */ /* 0x000fe20000410000 */
[----:B------:R-:W-:-:S04]  /*176c0*/  ISETP.LT.OR P2, PT, R22, 0x42, P2 ;  /* 0x000000421600780c */ /* 0x000fc80001741670 */
[----:B------:R-:W-:Y:S02]  /*176d0*/  FSEL R123, R123, -INF , !P2 ;  /* 0xff8000007b7b7808 */ /* 0x000fe40005000000 */
[----:B------:R-:W-:-:S04]  /*176e0*/  LOP3.LUT P2, RZ, R17, 0x40, RZ, 0xc0, !PT ;  /* 0x0000004011ff7812 */ /* 0x000fc8000784c0ff */
[----:B------:R-:W-:-:S04]  /*176f0*/  ISETP.GT.AND P2, PT, R15, 0x48, !P2 ;  /* 0x000000480f00780c */ /* 0x000fc80005744270 */
[----:B------:R-:W-:-:S04]  /*17700*/  ISETP.LT.OR P2, PT, R22, 0x49, P2 ;  /* 0x000000491600780c */ /* 0x000fc80001741670 */
[----:B------:R-:W-:Y:S02]  /*17710*/  FSEL R126, R126, -INF , !P2 ;  /* 0xff8000007e7e7808 */ /* 0x000fe40005000000 */
[----:B------:R-:W-:-:S04]  /*17720*/  ISETP.GT.AND P2, PT, R15, 0x49, !P3 ;  /* 0x000000490f00780c */ /* 0x000fc80005f44270 */
[----:B------:R-:W-:-:S04]  /*17730*/  ISETP.LT.OR P2, PT, R22, 0x4a, P2 ;  /* 0x0000004a1600780c */ /* 0x000fc80001741670 */
[----:B------:R-:W-:Y:S02]  /*17740*/  FSEL R127, R127, -INF , !P2 ;  /* 0xff8000007f7f7808 */ /* 0x000fe40005000000 */
[----:B------:R-:W-:Y:S02]  /*17750*/  ISETP.GT.AND P2, PT, R15, 0x50, !P6 ;  /* 0x000000500f00780c */ /* 0x000fe40007744270 */
[----:B------:R-:W-:Y:S02]  /*17760*/  LOP3.LUT P6, RZ, R17, 0x2, RZ, 0xc0, !PT ;  /* 0x0000000211ff7812 */ /* 0x000fe400078cc0ff */
[----:B------:R-:W-:-:S04]  /*17770*/  ISETP.LT.OR P2, PT, R22, 0x51, P2 ;  /* 0x000000511600780c */ /* 0x000fc80001741670 */
[----:B------:R-:W-:Y:S02]  /*17780*/  FSEL R130, R130, -INF , !P2 ;  /* 0xff80000082827808 */ /* 0x000fe40005000000 */
[----:B------:R-:W-:Y:S02]  /*17790*/  ISETP.GT.AND P2, PT, R15, RZ, !P6 ;  /* 0x000000ff0f00720c */ /* 0x000fe40007744270 */
[----:B------:R-:W-:Y:S02]  /*177a0*/  LOP3.LUT P6, RZ, R17, 0x1, RZ, 0xc0, !PT ;  /* 0x0000000111ff7812 */ /* 0x000fe400078cc0ff */
[----:B------:R-:W-:Y:S02]  /*177b0*/  ISETP.LT.OR P2, PT, R22, 0x1, P2 ;  /* 0x000000011600780c */ /* 0x000fe40001741670 */
[----:B------:R-:W-:Y:S02]  /*177c0*/  ISETP.GT.AND P3, PT, R15, 0x59, !P6 ;  /* 0x000000590f00780c */ /* 0x000fe40007764270 */
[----:B------:R-:W-:-:S02]  /*177d0*/  FSEL R90, R90, -INF , !P2 ;  /* 0xff8000005a5a7808 */ /* 0x000fc40005000000 */
[----:B------:R-:W-:Y:S02]  /*177e0*/  ISETP.LT.OR P3, PT, R22, 0x5a, P3 ;  /* 0x0000005a1600780c */ /* 0x000fe40001f61670 */
[----:B------:R-:W-:Y:S02]  /*177f0*/  FMNMX.FTZ R14, R90, R3, !PT ;  /* 0x000000035a0e7209 */ /* 0x000fe40007810000 */
[----:B------:R-:W-:Y:S02]  /*17800*/  FSEL R135, R135, -INF , !P3 ;  /* 0xff80000087877808 */ /* 0x000fe40005800000 */
[----:B------:R-:W-:Y:S02]  /*17810*/  FMNMX.FTZ R11, R91, R14, !PT ;  /* 0x0000000e5b0b7209 */ /* 0x000fe40007810000 */
[----:B------:R-:W-:Y:S02]  /*17820*/  FSETP.NEU.FTZ.AND P2, PT, R12, -INF , PT ;  /* 0xff8000000c00780b */ /* 0x000fe40003f5d000 */
[----:B------:R-:W-:-:S02]  /*17830*/  FMNMX.FTZ R14, R94, R11, !PT ;  /* 0x0000000b5e0e7209 */ /* 0x000fc40007810000 */
[----:B------:R-:W-:Y:S02]  /*17840*/  FSEL R4, R4, RZ, P2 ;  /* 0x000000ff04047208 */ /* 0x000fe40001000000 */
[----:B------:R-:W-:-:S03]  /*17850*/  FMNMX.FTZ R11, R95, R14, !PT ;  /* 0x0000000e5f0b7209 */ /* 0x000fc60007810000 */
[--C-:B------:R-:W-:Y:S01]  /*17860*/  FFMA.FTZ R156, R88, R7, -R4.reuse ;  /* 0x00000007589c7223 */ /* 0x100fe20000010804 */
[----:B------:R-:W-:Y:S01]  /*17870*/  FMNMX.FTZ R14, R98, R11, !PT ;  /* 0x0000000b620e7209 */ /* 0x000fe20007810000 */
[-CC-:B------:R-:W-:Y:S01]  /*17880*/  FFMA.FTZ R88, R93, R7.reuse, -R4.reuse ;  /* 0x000000075d587223 */ /* 0x180fe20000010804 */
[-CC-:B------:R-:W-:Y:S01]  /*17890*/  FFMA.FTZ R93, R105, R7.reuse, -R4.reuse ;  /* 0x00000007695d7223 */ /* 0x180fe20000010804 */
[----:B------:R-:W-:Y:S01]  /*178a0*/  FSEL R105, R12, RZ, P2 ;  /* 0x000000ff0c697208 */ /* 0x000fe20001000000 */
        /* <DEDUP_REMOVED lines=27> */
[----:B------:R-:W-:Y:S01]  /*17a60*/  FFMA.FTZ R133, R133, R7, -R4 ;  /* 0x0000000785857223 */ /* 0x000fe20000010804 */
[----:B------:R-:W-:Y:S01]  /*17a70*/  FADD.FTZ R4, -R105, R0 ;  /* 0x0000000069047221 */ /* 0x000fe20000010100 */
[----:B------:R-:W-:Y:S01]  /*17a80*/  FMNMX.FTZ R14, R114, R11, !PT ;  /* 0x0000000b720e7209 */ /* 0x000fe20007810000 */
[----:B------:R-:W-:Y:S02]  /*17a90*/  MUFU.EX2 R156, R156 ;  /* 0x0000009c009c7308 */ /* 0x000fe40000000800 */
[----:B------:R-:W-:Y:S01]  /*17aa0*/  FMUL.FTZ R4, R4, R7 ;  /* 0x0000000704047220 */ /* 0x000fe20000410000 */
        /* <DEDUP_REMOVED lines=27> */
[----:B------:R-:W-:-:S03]  /*17c60*/  FSETP.NEU.FTZ.AND P2, PT, R14, -INF , PT ;  /* 0xff8000000e00780b */ /* 0x000fc60003f5d000 */
[----:B------:R0:W1:Y:S01]  /*17c70*/  MUFU.EX2 R11, R4 ;  /* 0x00000004000b7308 */ /* 0x0000620000000800 */
[----:B------:R-:W-:-:S05]  /*17c80*/  FMUL.FTZ R104, R14, R7 ;  /* 0x000000070e687220 */ /* 0x000fca0000410000 */
[----:B------:R-:W-:Y:S02]  /*17c90*/  FSEL R104, R104, RZ, P2 ;  /* 0x000000ff68687208 */ /* 0x000fe40001000000 */
[----:B------:R-:W-:Y:S01]  /*17ca0*/  MUFU.EX2 R22, R22 ;  /* 0x0000001600167308 */ /* 0x000fe20000000800 */
[----:B0-----:R-:W-:Y:S02]  /*17cb0*/  FSEL R4, R14, RZ, P2 ;  /* 0x000000ff0e047208 */ /* 0x001fe40001000000 */
[-CC-:B------:R-:W-:Y:S01]  /*17cc0*/  FFMA.FTZ R157, R90, R7.reuse, -R104.reuse ;  /* 0x000000075a9d7223 */ /* 0x180fe20000010868 */
[-CC-:B------:R-:W-:Y:S01]  /*17cd0*/  FFMA.FTZ R90, R91, R7.reuse, -R104.reuse ;  /* 0x000000075b5a7223 */ /* 0x180fe20000010868 */
[-CC-:B------:R-:W-:Y:S01]  /*17ce0*/  FFMA.FTZ R159, R94, R7.reuse, -R104.reuse ;  /* 0x000000075e9f7223 */ /* 0x180fe20000010868 */
[----:B------:R-:W-:Y:S01]  /*17cf0*/  FADD.FTZ R4, -R4, R3 ;  /* 0x0000000304047221 */ /* 0x000fe20000010100 */
[-CC-:B------:R-:W-:Y:S01]  /*17d00*/  FFMA.FTZ R94, R99, R7.reuse, -R104.reuse ;  /* 0x00000007635e7223 */ /* 0x180fe20000010868 */
[-C--:B------:R-:W-:Y:S01]  /*17d10*/  FFMA.FTZ R91, R95, R7.reuse, -R104 ;  /* 0x000000075f5b7223 */ /* 0x080fe20000010868 */
[----:B------:R-:W-:Y:S01]  /*17d20*/  MUFU.EX2 R157, R157 ;  /* 0x0000009d009d7308 */ /* 0x000fe20000000800 */
[-C--:B------:R-:W-:Y:S01]  /*17d30*/  FMUL.FTZ R4, R4, R7.reuse ;  /* 0x0000000704047220 */ /* 0x080fe20000410000 */
[----:B-1----:R-:W-:Y:S01]  /*17d40*/  FFMA.FTZ R6, R11, R6, R156 ;  /* 0x000000060b067223 */ /* 0x002fe2000001009c */
[-CC-:B------:R-:W-:Y:S01]  /*17d50*/  FFMA.FTZ R95, R103, R7.reuse, -R104.reuse ;  /* 0x00000007675f7223 */ /* 0x180fe20000010868 */
[-CC-:B------:R-:W-:Y:S01]  /*17d60*/  FFMA.FTZ R153, R98, R7.reuse, -R104.reuse ;  /* 0x0000000762997223 */ /* 0x180fe20000010868 */
[-C--:B------:R-:W-:Y:S01]  /*17d70*/  FFMA.FTZ R155, R102, R7.reuse, -R104 ;  /* 0x00000007669b7223 */ /* 0x080fe20000010868 */
[----:B------:R-:W-:Y:S01]  /*17d80*/  FADD.FTZ R99, R13, R6 ;  /* 0x000000060d637221 */ /* 0x000fe20000010000 */
[-CC-:B------:R-:W-:Y:S01]  /*17d90*/  FFMA.FTZ R149, R106, R7.reuse, -R104.reuse ;  /* 0x000000076a957223 */ /* 0x180fe20000010868 */
[----:B------:R-:W0:Y:S01]  /*17da0*/  MUFU.EX2 R4, R4 ;  /* 0x0000000400047308 */ /* 0x000e220000000800 */
[-CC-:B------:R-:W-:Y:S01]  /*17db0*/  FFMA.FTZ R98, R107, R7.reuse, -R104.reuse ;  /* 0x000000076b627223 */ /* 0x180fe20000010868 */
[----:B------:R-:W-:Y:S01]  /*17dc0*/  FADD.FTZ R103, R158, R99 ;  /* 0x000000639e677221 */ /* 0x000fe20000010000 */
[-CC-:B------:R-:W-:Y:S01]  /*17dd0*/  FFMA.FTZ R151, R110, R7.reuse, -R104.reuse ;  /* 0x000000076e977223 */ /* 0x180fe20000010868 */
[-CC-:B------:R-:W-:Y:S01]  /*17de0*/  FFMA.FTZ R111, R111, R7.reuse, -R104.reuse ;  /* 0x000000076f6f7223 */ /* 0x180fe20000010868 */
[-CC-:B------:R-:W-:Y:S01]  /*17df0*/  FFMA.FTZ R145, R114, R7.reuse, -R104.reuse ;  /* 0x0000000772917223 */ /* 0x180fe20000010868 */
[----:B------:R-:W-:Y:S01]  /*17e00*/  FADD.FTZ R103, R88, R103 ;  /* 0x0000006758677221 */ /* 0x000fe20000010000 */
[-CC-:B------:R-:W-:Y:S01]  /*17e10*/  FFMA.FTZ R99, R115, R7.reuse, -R104.reuse ;  /* 0x0000000773637223 */ /* 0x180fe20000010868 */
[----:B------:R-:W1:Y:S01]  /*17e20*/  MUFU.EX2 R90, R90 ;  /* 0x0000005a005a7308 */ /* 0x000e620000000800 */
[-CC-:B------:R-:W-:Y:S01]  /*17e30*/  FFMA.FTZ R147, R118, R7.reuse, -R104.reuse ;  /* 0x0000000776937223 */ /* 0x180fe20000010868 */
[----:B------:R-:W-:Y:S01]  /*17e40*/  FADD.FTZ R6, R152, R103 ;  /* 0x0000006798067221 */ /* 0x000fe20000010000 */
[-CC-:B------:R-:W-:Y:S01]  /*17e50*/  FFMA.FTZ R141, R122, R7.reuse, -R104.reuse ;  /* 0x000000077a8d7223 */ /* 0x180fe20000010868 */
[-C--:B------:R-:W-:Y:S01]  /*17e60*/  FFMA.FTZ R143, R126, R7.reuse, -R104 ;  /* 0x000000077e8f7223 */ /* 0x080fe20000010868 */
[----:B------:R-:W-:Y:S01]  /*17e70*/  F2FP.F16.F32.PACK_AB R156, R13, R156 ;  /* 0x0000009c0d9c723e */ /* 0x000fe200000000ff */
[C---:B------:R-:W-:Y:S01]  /*17e80*/  FADD.FTZ R103, R89.reuse, R6 ;  /* 0x0000000659677221 */ /* 0x040fe20000010000 */
[--C-:B------:R-:W-:Y:S01]  /*17e90*/  FFMA.FTZ R137, R130, R7, -R104.reuse ;  /* 0x0000000782897223 */ /* 0x100fe20000010868 */
[----:B------:R-:W2:Y:S01]  /*17ea0*/  MUFU.EX2 R159, R159 ;  /* 0x0000009f009f7308 */ /* 0x000ea20000000800 */
[----:B0-----:R-:W-:Y:S01]  /*17eb0*/  FFMA.FTZ R5, R4, R5, R157 ;  /* 0x0000000504057223 */ /* 0x001fe2000001009d */
[----:B------:R-:W-:Y:S01]  /*17ec0*/  FADD.FTZ R103, R154, R103 ;  /* 0x000000679a677221 */ /* 0x000fe20000010000 */
[----:B------:R-:W-:Y:S01]  /*17ed0*/  F2FP.F16.F32.PACK_AB R152, R89, R152 ;  /* 0x000000985998723e */ /* 0x000fe200000000ff */
[-CC-:B------:R-:W-:Y:S01]  /*17ee0*/  FFMA.FTZ R131, R131, R7.reuse, -R104.reuse ;  /* 0x0000000783837223 */ /* 0x180fe20000010868 */
[----:B------:R-:W-:Y:S01]  /*17ef0*/  F2FP.F16.F32.PACK_AB R158, R88, R158 ;  /* 0x0000009e589e723e */ /* 0x000fe200000000ff */
[----:B------:R-:W-:Y:S01]  /*17f00*/  FADD.FTZ R103, R92, R103 ;  /* 0x000000675c677221 */ /* 0x000fe20000010000 */
[-CC-:B------:R-:W-:Y:S01]  /*17f10*/  FFMA.FTZ R134, R134, R7.reuse, -R104.reuse ;  /* 0x0000000786867223 */ /* 0x180fe20000010868 */
[----:B------:R-:W0:Y:S01]  /*17f20*/  MUFU.EX2 R91, R91 ;  /* 0x0000005b005b7308 */ /* 0x000e220000000800 */
[----:B-1----:R-:W-:Y:S01]  /*17f30*/  FADD.FTZ R6, R90, R5 ;  /* 0x000000055a067221 */ /* 0x002fe20000010000 */
[----:B------:R-:W-:Y:S01]  /*17f40*/  FADD.FTZ R102, R148, R103 ;  /* 0x0000006794667221 */ /* 0x000fe20000010000 */
[----:B------:R-:W-:Y:S01]  /*17f50*/  FFMA.FTZ R5, R119, R7, -R104 ;  /* 0x0000000777057223 */ /* 0x000fe20000010868 */
[C---:B------:R-:W-:Y:S01]  /*17f60*/  ISETP.GT.AND P2, PT, R10.reuse, R20, PT ;  /* 0x000000140a00720c */ /* 0x040fe20003f44270 */
[----:B------:R-:W-:-:S02]  /*17f70*/  VIADD R10, R10, 0xffffffff ;  /* 0xffffffff0a0a7836 */ /* 0x000fc40000000000 */
[----:B------:R-:W-:Y:S01]  /*17f80*/  FADD.FTZ R105, R93, R102 ;  /* 0x000000665d697221 */ /* 0x000fe20000010000 */
[----:B------:R-:W-:Y:S01]  /*17f90*/  F2FP.F16.F32.PACK_AB R154, R92, R154 ;  /* 0x0000009a5c9a723e */ /* 0x000fe200000000ff */
[----:B------:R-:W1:Y:S01]  /*17fa0*/  MUFU.EX2 R153, R153 ;  /* 0x0000009900997308 */ /* 0x000e620000000800 */
[----:B--2---:R-:W-:Y:S01]  /*17fb0*/  FADD.FTZ R6, R159, R6 ;  /* 0x000000069f067221 */ /* 0x004fe20000010000 */
[----:B------:R-:W-:Y:S01]  /*17fc0*/  FADD.FTZ R102, R150, R105 ;  /* 0x0000006996667221 */ /* 0x000fe20000010000 */
[----:B------:R-:W-:Y:S01]  /*17fd0*/  @!P1 PRMT R105, RZ, 0x654, R23 ;  /* 0x00000654ff699816 */ /* 0x000fe20000000017 */
[----:B------:R-:W-:Y:S01]  /*17fe0*/  FFMA.FTZ R23, R123, R7, -R104 ;  /* 0x000000077b177223 */ /* 0x000fe20000010868 */
[----:B------:R-:W-:Y:S02]  /*17ff0*/  F2FP.F16.F32.PACK_AB R150, R15, R150 ;  /* 0x000000960f96723e */ /* 0x000fe400000000ff */
[----:B------:R2:W-:Y:S01]  /*18000*/  @!P1 SYNCS.ARRIVE.TRANS64.RED.A1T0 RZ, [R105+URZ], RZ ;  /* 0x000000ff69ff99a7 */ /* 0x0005e2000810043f */
[----:B------:R-:W3:Y:S01]  /*18010*/  MUFU.EX2 R94, R94 ;  /* 0x0000005e005e7308 */ /* 0x000ee20000000800 */
[----:B0-----:R-:W-:Y:S01]  /*18020*/  FADD.FTZ R6, R91, R6 ;  /* 0x000000065b067221 */ /* 0x001fe20000010000 */
[----:B------:R-:W-:-:S02]  /*18030*/  F2FP.F16.F32.PACK_AB R148, R93, R148 ;  /* 0x000000945d94723e */ /* 0x000fc400000000ff */
[----:B------:R-:W-:Y:S02]  /*18040*/  F2FP.F16.F32.PACK_AB R157, R90, R157 ;  /* 0x0000009d5a9d723e */ /* 0x000fe400000000ff */
[----:B------:R-:W-:Y:S02]  /*18050*/  F2FP.F16.F32.PACK_AB R159, R91, R159 ;  /* 0x0000009f5b9f723e */ /* 0x000fe400000000ff */
[----:B------:R-:W0:Y:S01]  /*18060*/  MUFU.EX2 R155, R155 ;  /* 0x0000009b009b7308 */ /* 0x000e220000000800 */
[----:B-1----:R-:W-:-:S07]  /*18070*/  FADD.FTZ R103, R153, R6 ;  /* 0x0000000699677221 */ /* 0x002fce0000010000 */
[----:B------:R-:W1:Y:S01]  /*18080*/  MUFU.EX2 R95, R95 ;  /* 0x0000005f005f7308 */ /* 0x000e620000000800 */
[C---:B---3--:R-:W-:Y:S01]  /*18090*/  FADD.FTZ R6, R94.reuse, R103 ;  /* 0x000000675e067221 */ /* 0x048fe20000010000 */
[----:B------:R-:W-:Y:S01]  /*180a0*/  FADD.FTZ R103, R15, R102 ;  /* 0x000000660f677221 */ /* 0x000fe20000010000 */
[-CC-:B------:R-:W-:Y:S01]  /*180b0*/  FFMA.FTZ R102, R127, R7.reuse, -R104.reuse ;  /* 0x000000077f667223 */ /* 0x180fe20000010868 */
[----:B------:R-:W-:Y:S01]  /*180c0*/  FFMA.FTZ R104, R135, R7, -R104 ;  /* 0x0000000787687223 */ /* 0x000fe20000010868 */
[----:B------:R-:W-:Y:S01]  /*180d0*/  F2FP.F16.F32.PACK_AB R153, R94, R153 ;  /* 0x000000995e99723e */ /* 0x000fe200000000ff */
[----:B--2---:R-:W-:Y:S01]  /*180e0*/  FADD.FTZ R105, R144, R103 ;  /* 0x0000006790697221 */ /* 0x004fe20000010000 */
[C---:B------:R-:W-:Y:S01]  /*180f0*/  F2FP.F16.F32.PACK_AB R144, R22.reuse, R144 ;  /* 0x000000901690723e */ /* 0x040fe200000000ff */
[----:B------:R-:W2:Y:S01]  /*18100*/  MUFU.EX2 R149, R149 ;  /* 0x0000009500957308 */ /* 0x000ea20000000800 */
[----:B0-----:R-:W-:Y:S01]  /*18110*/  FADD.FTZ R6, R155, R6 ;  /* 0x000000069b067221 */ /* 0x001fe20000010000 */
[----:B------:R-:W-:Y:S01]  /*18120*/  FADD.FTZ R105, R22, R105 ;  /* 0x0000006916697221 */ /* 0x000fe20000010000 */
[----:B------:R-:W-:-:S05]  /*18130*/  IMAD.MOV.U32 R22, RZ, RZ, R21 ;  /* 0x000000ffff167224 */ /* 0x000fca00078e0015 */
        /* <DEDUP_REMOVED lines=47> */
[----:B------:R-:W-:Y:S01]  /*18430*/  F2FP.F16.F32.PACK_AB R141, R23, R141 ;  /* 0x0000008d178d723e */ /* 0x000fe200000000ff */
[----:B------:R-:W-:-:S05]  /*18440*/  IMAD.MOV.U32 R23, RZ, RZ, R206 ;  /* 0x000000ffff177224 */ /* 0x000fca00078e00ce */
        /* <DEDUP_REMOVED lines=15> */
[----:B------:R-:W-:Y:S02]  /*18540*/  IMAD.MOV.U32 R0, RZ, RZ, R12 ;  /* 0x000000ffff007224 */ /* 0x000fe400078e000c */
[----:B--2---:R-:W-:-:S04]  /*18550*/  FADD.FTZ R3, R134, R3 ;  /* 0x0000000386037221 */ /* 0x004fc80000010000 */
[C---:B0-----:R-:W-:Y:S01]  /*18560*/  FADD.FTZ R5, R104.reuse, R3 ;  /* 0x0000000368057221 */ /* 0x041fe20000010000 */
[----:B------:R-:W-:Y:S01]  /*18570*/  F2FP.F16.F32.PACK_AB R139, R104, R134 ;  /* 0x00000086688b723e */ /* 0x000fe200000000ff */
[----:B------:R-:W-:Y:S01]  /*18580*/  IMAD.MOV.U32 R3, RZ, RZ, R14 ;  /* 0x000000ffff037224 */ /* 0x000fe200078e000e */
[----:B------:R-:W-:Y:S06]  /*18590*/  @P2 BRA `(.L_x_1676) ;  /* 0xffffffcc00a82947 */ /* 0x000fec000383ffff */
[----:B------:R-:W-:Y:S05]  /*185a0*/  BSYNC B1 ;  /* 0x0000000000017941 */ /* 0x000fea0003800000 */
.L_x_1657:
[----:B------:R-:W-:Y:S01]  /*185b0*/  IMAD.MOV.U32 R3, RZ, RZ, R14 ;  /* 0x000000ffff037224 */ /* 0x000fe200078e000e */
[----:B------:R-:W-:Y:S01]  /*185c0*/  MOV R23, R206 ;  /* 0x000000ce00177202 */ /* 0x000fe20000000f00 */
[----:B------:R-:W-:Y:S02]  /*185d0*/  IMAD.MOV.U32 R0, RZ, RZ, R12 ;  /* 0x000000ffff007224 */ /* 0x000fe400078e000c */
[----:B------:R-:W-:-:S07]  /*185e0*/  IMAD.MOV.U32 R22, RZ, RZ, R21 ;  /* 0x000000ffff167224 */ /* 0x000fce00078e0015 */
.L_x_1656:
[----:B------:R-:W-:Y:S05]  /*185f0*/  BSYNC B0 ;  /* 0x0000000000007941 */ /* 0x000fea0003800000 */
.L_x_1655:
[----:B------:R-:W0:Y:S01]  /*18600*/  LDC R210, c[0x0][0x448] ;  /* 0x00011200ffd27b82 */ /* 0x000e220000000800 */
[----:B------:R-:W-:Y:S01]  /*18610*/  VIADD R12, R178, 0x7f ;  /* 0x0000007fb20c7836 */ /* 0x000fe20000000000 */
[----:B------:R-:W-:Y:S02]  /*18620*/  LOP3.LUT R17, R17, 0xffefffff, RZ, 0xc0, !PT ;  /* 0xffefffff11117812 */ /* 0x000fe400078ec0ff */
[----:B------:R-:W-:-:S04]  /*18630*/  IADD3 R15, R164, 0x1, -R163 ;  /* 0x00000001a40f7810 */ /* 0x000fc80007ffe8a3 */
[----:B------:R-:W1:Y:S01]  /*18640*/  LDC R206, c[0x0][0x9e4] ;  /* 0x00027900ffce7b82 */ /* 0x000e620000000800 */
[----:B0-----:R-:W-:-:S13]  /*18650*/  ISETP.NE.AND P2, PT, R210, 0x1, PT ;  /* 0x00000001d200780c */ /* 0x001fda0003f45270 */
[----:B------:R-:W0:Y:S01]  /*18660*/  @P2 LDC R13, c[0x0][0x44c] ;  /* 0x00011300ff0d2b82 */ /* 0x000e220000000800 */
[----:B------:R-:W-:-:S04]  /*18670*/  @P2 LOP3.LUT R17, R17, 0x100000, RZ, 0xfc, !PT ;  /* 0x0010000011112812 */ /* 0x000fc800078efcff */
[----:B------:R-:W-:-:S03]  /*18680*/  LOP3.LUT R17, R17, 0xffdfffff, RZ, 0xc0, !PT ;  /* 0xffdfffff11117812 */ /* 0x000fc600078ec0ff */
[----:B------:R-:W2:Y:S01]  /*18690*/  @P2 LDC R14, c[0x0][0x450] ;  /* 0x00011400ff0e2b82 */ /* 0x000ea20000000800 */
[----:B0-----:R-:W-:-:S05]  /*186a0*/  @P2 IMAD.HI.U32 R13, R12, R13, RZ ;  /* 0x0000000d0c0d2227 */ /* 0x001fca00078e00ff */
[----:B--2---:R-:W-:Y:S02]  /*186b0*/  @P2 SHF.R.U32.HI R12, RZ, R14, R13 ;  /* 0x0000000eff0c2219 */ /* 0x004fe4000001160d */
[----:B-1----:R-:W-:-:S03]  /*186c0*/  ISETP.GE.AND P2, PT, R206, 0x1, PT ;  /* 0x00000001ce00780c */ /* 0x002fc60003f46270 */
[----:B------:R-:W-:-:S04]  /*186d0*/  IMAD.IADD R12, R15, 0x1, R12 ;  /* 0x000000010f0c7824 */ /* 0x000fc800078e020c */
[----:B------:R-:W-:-:S06]  /*186e0*/  IMAD.IADD R14, R12, 0x1, -R9 ;  /* 0x000000010c0e7824 */ /* 0x000fcc00078e0a09 */
[----:B------:R-:W-:Y:S01]  /*186f0*/  @P2 LOP3.LUT R17, R17, 0x200000, RZ, 0xfc, !PT ;  /* 0x0020000011112812 */ /* 0x000fe200078efcff */
[----:B------:R-:W-:Y:S06]  /*18700*/  @!P2 BRA `(.L_x_1677) ;  /* 0x000000000048a947 */ /* 0x000fec0003800000 */
[----:B------:R-:W-:Y:S01]  /*18710*/  IMAD.MOV.U32 R9, RZ, RZ, R12 ;  /* 0x000000ffff097224 */ /* 0x000fe200078e000c */
[----:B------:R-:W-:Y:S04]  /*18720*/  BSSY B0, `(.L_x_1678) ;  /* 0x000000e000007945 */ /* 0x000fe80003800000 */
        /* <DEDUP_REMOVED lines=9> */
.L_x_1679:
[----:B------:R-:W-:-:S13]  /*187c0*/  ISETP.NE.AND P2, PT, R206, 0x1, PT ;  /* 0x00000001ce00780c */ /* 0x000fda0003f45270 */
[----:B------:R-:W0:Y:S02]  /*187d0*/  @P2 LDC.64 R12, c[0x0][0x9e8] ;  /* 0x00027a00ff0c2b82 */ /* 0x000e240000000a00 */
[----:B0-----:R-:W-:-:S05]  /*187e0*/  @P2 IMAD.HI.U32 R12, R9, R12, RZ ;  /* 0x0000000c090c2227 */ /* 0x001fca00078e00ff */
[----:B------:R-:W-:-:S07]  /*187f0*/  @P2 SHF.R.U32.HI R9, RZ, R13, R12 ;  /* 0x0000000dff092219 */ /* 0x000fce000001160c */
.L_x_1680:
[----:B------:R-:W-:Y:S05]  /*18800*/  BSYNC B0 ;  /* 0x0000000000007941 */ /* 0x000fea0003800000 */
.L_x_1678:
[----:B------:R-:W-:-:S05]  /*18810*/  IMAD R9, R9, R206, RZ ;  /* 0x000000ce09097224 */ /* 0x000fca00078e02ff */
[----:B------:R-:W-:-:S07]  /*18820*/  VIMNMX R14, R14, R9, !PT ;  /* 0x000000090e0e7248 */ /* 0x000fce0007fe0100 */
.L_x_1677:
[----:B------:R-:W-:Y:S01]  /*18830*/  VIADD R14, R14, 0x5f ;  /* 0x0000005f0e0e7836 */ /* 0x000fe20000000000 */
[----:B------:R-:W-:Y:S03]  /*18840*/  BSSY B0, `(.L_x_1681) ;  /* 0x00001fd000007945 */ /* 0x000fe60003800000 */
[----:B------:R-:W-:-:S05]  /*18850*/  IMAD.HI R14, R14, 0x2aaaaaab, RZ ;  /* 0x2aaaaaab0e0e7827 */ /* 0x000fca00078e02ff */
[----:B------:R-:W-:-:S04]  /*18860*/  SHF.R.U32.HI R9, RZ, 0x1f, R14 ;  /* 0x0000001fff097819 */ /* 0x000fc8000001160e */
[----:B------:R-:W-:-:S04]  /*18870*/  LEA.HI.SX32 R9, R14, R9, 0x1c ;  /* 0x000000090e097211 */ /* 0x000fc800078fe2ff */
[----:B------:R-:W-:-:S04]  /*18880*/  VIMNMX R9, R180, R9, !PT ;  /* 0x00000009b4097248 */ /* 0x000fc80007fe0100 */
[----:B------:R-:W-:-:S13]  /*18890*/  ISETP.GE.AND P2, PT, R10, R9, PT ;  /* 0x000000090a00720c */ /* 0x000fda0003f46270 */
[----:B------:R-:W-:Y:S05]  /*188a0*/  @!P2 BRA `(.L_x_1682) ;  /* 0x0000001c00d8a947 */ /* 0x000fea0003800000 */
[----:B------:R-:W-:Y:S01]  /*188b0*/  BSSY B1, `(.L_x_1683) ;  /* 0x00001f4000017945 */ /* 0x000fe20003800000 */
[----:B------:R-:W-:Y:S02]  /*188c0*/  IMAD.MOV.U32 R20, RZ, RZ, R10 ;  /* 0x000000ffff147224 */ /* 0x000fe400078e000a */
[----:B------:R-:W-:Y:S02]  /*188d0*/  IMAD.MOV.U32 R14, RZ, RZ, R3 ;  /* 0x000000ffff0e7224 */ /* 0x000fe400078e0003 */
[----:B------:R-:W-:Y:S02]  /*188e0*/  IMAD.MOV.U32 R15, RZ, RZ, R0 ;  /* 0x000000ffff0f7224 */ /* 0x000fe400078e0000 */
[----:B------:R-:W-:Y:S02]  /*188f0*/  IMAD.MOV.U32 R10, RZ, RZ, R23 ;  /* 0x000000ffff0a7224 */ /* 0x000fe400078e0017 */
[----:B------:R-:W-:-:S07]  /*18900*/  IMAD.MOV.U32 R12, RZ, RZ, R22 ;  /* 0x000000ffff0c7224 */ /* 0x000fce00078e0016 */
.L_x_1694:
[----:B------:R-:W-:-:S04]  /*18910*/  IADD3 R21, R12, 0x1, RZ ;  /* 0x000000010c157810 */ /* 0x000fc80007ffe0ff */
[----:B------:R-:W-:-:S04]  /*18920*/  ISETP.NE.AND P2, PT, R21, 0x2, PT ;  /* 0x000000021500780c */ /* 0x000fc80003f45270 */
[----:B------:R-:W-:Y:S02]  /*18930*/  SEL R21, R21, RZ, P2 ;  /* 0x000000ff15157207 */ /* 0x000fe40001000000 */
[----:B------:R-:W-:-:S03]  /*18940*/  SEL R23, RZ, 0x1, P2 ;  /* 0x00000001ff177807 */ /* 0x000fc60001000000 */
[----:B------:R-:W-:Y:S01]  /*18950*/  IMAD.MOV.U32 R22, RZ, RZ, R21 ;  /* 0x000000ffff167224 */ /* 0x000fe200078e0015 */
[----:B------:R-:W-:Y:S01]  /*18960*/  LOP3.LUT R23, R10, R23, RZ, 0x3c, !PT ;  /* 0x000000170a177212 */ /* 0x000fe200078e3cff */
[----:B------:R-:W-:Y:S06]  /*18970*/  @!P0 BRA `(.L_x_1684) ;  /* 0x0000000000048947 */ /* 0x000fec0003800000 */
[----:B------:R-:W-:Y:S01]  /*18980*/  BPT.TRAP 0x1 ;  /* 0x000000040000795c */ /* 0x000fe20000300000 */
.L_x_1684:
[----:B------:R-:W-:Y:S01]  /*18990*/  IMAD R0, R22, 0x8, R2 ;  /* 0x0000000816007824 */ /* 0x000fe200078e0202 */
[----:B------:R-:W-:-:S04]  /*189a0*/  SHF.L.U32 R3, R23, 0x1f, RZ ;  /* 0x0000001f17037819 */ /* 0x000fc800000006ff */
[----:B------:R0:W1:Y:S01]  /*189b0*/  SYNCS.PHASECHK.TRANS64.TRYWAIT P2, [R0+URZ+0x2a830], R3 ;  /* 0x02a83003000075a7 */ /* 0x000062000804017f */
[----:B------:R-:W-:Y:S05]  /*189c0*/  @!P0 BRA `(.L_x_1685) ;  /* 0x0000000000048947 */ /* 0x000fea0003800000 */
[----:B------:R-:W-:Y:S01]  /*189d0*/  BPT.TRAP 0x1 ;  /* 0x000000040000795c */ /* 0x000fe20000300000 */
.L_x_1685:
[----:B------:R-:W-:Y:S01]  /*189e0*/  IMAD R96, R22, 0x900, R8 ;  /* 0x0000090016607824 */ /* 0x000fe200078e0208 */
[----:B------:R-:W-:Y:S03]  /*189f0*/  BSSY B2, `(.L_x_1686) ;  /* 0x0000006000027945 */ /* 0x000fe60003800000 */
[C---:B------:R-:W-:Y:S02]  /*18a00*/  VIADD R90, R96.reuse, 0x2 ;  /* 0x00000002605a7836 */ /* 0x040fe40000000000 */
[----:B------:R-:W-:Y:S01]  /*18a10*/  VIADD R7, R96, 0x4 ;  /* 0x0000000460077836 */ /* 0x000fe20000000000 */
[----:B-1----:R-:W-:Y:S06]  /*18a20*/  @P2 BRA `(.L_x_1687) ;  /* 0x0000000000082947 */ /* 0x002fec0003800000 */
[----:B------:R-:W1:Y:S02]  /*18a30*/  SYNCS.PHASECHK.TRANS64.TRYWAIT P2, [R0+URZ+0x2a830], R3 ;  /* 0x02a83003000075a7 */ /* 0x000e64000804017f */
[----:B-1----:R-:W-:Y:S05]  /*18a40*/  @!P2 BRA `(.L_x_1688) ;  /* 0x00000124008ca947 */ /* 0x002fea0003800000 */
.L_x_1687:
[----:B------:R-:W-:Y:S05]  /*18a50*/  BSYNC B2 ;  /* 0x0000000000027941 */ /* 0x000fea0003800000 */
.L_x_1686:
[----:B------:R-:W2:Y:S01]  /*18a60*/  LDL.64 R212, [R1+0x30] ;  /* 0x0000300001d47983 */ /* 0x000ea20000100a00 */
[----:B------:R-:W-:Y:S02]  /*18a70*/  IMAD.MOV.U32 R88, RZ, RZ, R96 ;  /* 0x000000ffff587224 */ /* 0x000fe400078e0060 */
[----:B------:R-:W-:Y:S01]  /*18a80*/  VIADD R92, R96, 0x6 ;  /* 0x00000006605c7836 */ /* 0x000fe20000000000 */
[----:B------:R-:W-:Y:S01]  /*18a90*/  R2UR UR50, R90 ;  /* 0x000000005a3272ca */ /* 0x000fe200000e0000 */
[----:B------:R-:W-:Y:S01]  /*18aa0*/  IMAD.MOV.U32 R89, RZ, RZ, 0x40000040 ;  /* 0x40000040ff597424 */ /* 0x000fe200078e00ff */
[----:B------:R-:W-:Y:S01]  /*18ab0*/  R2UR UR54, R88 ;  /* 0x00000000583672ca */ /* 0x000fe200000e0000 */
[----:B------:R-:W-:Y:S01]  /*18ac0*/  IMAD.MOV.U32 R88, RZ, RZ, R7 ;  /* 0x000000ffff587224 */ /* 0x000fe200078e0007 */
[----:B------:R-:W-:Y:S01]  /*18ad0*/  R2UR UR30, R92 ;  /* 0x000000005c1e72ca */ /* 0x000fe200000e0000 */
[C---:B------:R-:W-:Y:S01]  /*18ae0*/  VIADD R90, R96.reuse, 0x300 ;  /* 0x00000300605a7836 */ /* 0x040fe20000000000 */
[----:B------:R3:W-:Y:S01]  /*18af0*/  STL.64 [R1+0xa8], R8 ;  /* 0x0000a80801007387 */ /* 0x0007e20000100a00 */
[----:B------:R-:W-:Y:S01]  /*18b00*/  VIADD R92, R96, 0x304 ;  /* 0x00000304605c7836 */ /* 0x000fe20000000000 */
[----:B------:R-:W-:-:S02]  /*18b10*/  R2UR UR34, R88 ;  /* 0x00000000582272ca */ /* 0x000fc400000e0000 */
[C---:B------:R-:W-:Y:S01]  /*18b20*/  IADD3 R88, R96.reuse, 0x302, RZ ;  /* 0x0000030260587810 */ /* 0x040fe20007ffe0ff */
[----:B------:R-:W-:Y:S01]  /*18b30*/  VIADD R94, R96, 0x604 ;  /* 0x00000604605e7836 */ /* 0x000fe20000000000 */
[----:B------:R-:W-:Y:S01]  /*18b40*/  R2UR UR26, R90 ;  /* 0x000000005a1a72ca */ /* 0x000fe200000e0000 */
[----:B------:R-:W-:Y:S01]  /*18b50*/  VIADD R90, R96, 0x600 ;  /* 0x00000600605a7836 */ /* 0x000fe20000000000 */
[----:B------:R-:W-:Y:S01]  /*18b60*/  R2UR UR22, R88 ;  /* 0x00000000581672ca */ /* 0x000fe200000e0000 */
[----:B------:R-:W-:Y:S01]  /*18b70*/  VIADD R88, R96, 0x306 ;  /* 0x0000030660587836 */ /* 0x000fe20000000000 */
[----:B------:R-:W-:Y:S01]  /*18b80*/  R2UR UR18, R92 ;  /* 0x000000005c1272ca */ /* 0x000fe200000e0000 */
[----:B---3--:R-:W3:Y:S01]  /*18b90*/  LDL.64 R8, [R1+0x28] ;  /* 0x0000280001087983 */ /* 0x008ee20000100a00 */
[----:B------:R-:W-:Y:S01]  /*18ba0*/  R2UR UR55, R89 ;  /* 0x00000000593772ca */ /* 0x000fe200000e0000 */
[----:B------:R-:W-:Y:S02]  /*18bb0*/  VIADD R92, R96, 0x602 ;  /* 0x00000602605c7836 */ /* 0x000fe40000000000 */
[----:B------:R-:W-:-:S02]  /*18bc0*/  IMAD.MOV.U32 R91, RZ, RZ, 0x40000040 ;  /* 0x40000040ff5b7424 */ /* 0x000fc400078e00ff */
[----:B------:R-:W-:Y:S02]  /*18bd0*/  IMAD.MOV.U32 R93, RZ, RZ, 0x40000040 ;  /* 0x40000040ff5d7424 */ /* 0x000fe400078e00ff */
[----:B------:R-:W-:Y:S02]  /*18be0*/  IMAD.MOV.U32 R95, RZ, RZ, 0x40000040 ;  /* 0x40000040ff5f7424 */ /* 0x000fe400078e00ff */
[----:B------:R-:W-:Y:S01]  /*18bf0*/  IMAD.MOV.U32 R97, RZ, RZ, 0x40000040 ;  /* 0x40000040ff617424 */ /* 0x000fe200078e00ff */
[----:B------:R-:W-:Y:S01]  /*18c00*/  R2UR UR35, R89 ;  /* 0x00000000592372ca */ /* 0x000fe200000e0000 */
[----:B------:R-:W-:Y:S01]  /*18c10*/  VIADD R96, R96, 0x606 ;  /* 0x0000060660607836 */ /* 0x000fe20000000000 */
[----:B------:R-:W-:Y:S01]  /*18c20*/  R2UR UR51, R91 ;  /* 0x000000005b3372ca */ /* 0x000fe200000e0000 */
[----:B------:R0:W-:Y:S01]  /*18c30*/  STL [R1+0xa0], R2 ;  /* 0x0000a00201007387 */ /* 0x0001e20000100800 */
[----:B------:R-:W-:Y:S02]  /*18c40*/  R2UR UR31, R93 ;  /* 0x000000005d1f72ca */ /* 0x000fe400000e0000 */
[----:B------:R-:W-:Y:S01]  /*18c50*/  R2UR UR27, R91 ;  /* 0x000000005b1b72ca */ /* 0x000fe200000e0000 */
[----:B------:R-:W4:Y:S01]  /*18c60*/  LDL.64 R218, [R1+0x18] ;  /* 0x0000180001da7983 */ /* 0x000f220000100a00 */
[----:B------:R-:W-:-:S02]  /*18c70*/  R2UR UR23, R89 ;  /* 0x00000000591772ca */ /* 0x000fc400000e0000 */
[----:B------:R-:W-:Y:S01]  /*18c80*/  R2UR UR19, R93 ;  /* 0x000000005d1372ca */ /* 0x000fe200000e0000 */
[----:B------:R-:W4:Y:S01]  /*18c90*/  LDL.64 R216, [R1+0x10] ;  /* 0x0000100001d87983 */ /* 0x000f220000100a00 */
[----:B------:R-:W-:Y:S02]  /*18ca0*/  R2UR UR14, R88 ;  /* 0x00000000580e72ca */ /* 0x000fe400000e0000 */
[----:B------:R-:W-:Y:S01]  /*18cb0*/  R2UR UR15, R89 ;  /* 0x00000000590f72ca */ /* 0x000fe200000e0000 */
[----:B01----:R-:W4:Y:S01]  /*18cc0*/  LDL.64 R2, [R1+0x20] ;  /* 0x0000200001027983 */ /* 0x003f220000100a00 */
[----:B------:R-:W-:Y:S02]  /*18cd0*/  R2UR UR10, R90 ;  /* 0x000000005a0a72ca */ /* 0x000fe400000e0000 */
[----:B------:R-:W-:Y:S01]  /*18ce0*/  R2UR UR11, R91 ;  /* 0x000000005b0b72ca */ /* 0x000fe200000e0000 */
[----:B------:R-:W4:Y:S01]  /*18cf0*/  LDL.64 R214, [R1+0x8] ;  /* 0x0000080001d67983 */ /* 0x000f220000100a00 */
[----:B------:R-:W-:-:S02]  /*18d00*/  R2UR UR6, R92 ;  /* 0x000000005c0672ca */ /* 0x000fc400000e0000 */
[----:B------:R-:W-:Y:S02]  /*18d10*/  R2UR UR7, R93 ;  /* 0x000000005d0772ca */ /* 0x000fe400000e0000 */
[----:B------:R-:W-:Y:S02]  /*18d20*/  R2UR UR42, R94 ;  /* 0x000000005e2a72ca */ /* 0x000fe400000e0000 */
[----:B------:R-:W-:Y:S02]  /*18d30*/  R2UR UR43, R95 ;  /* 0x000000005f2b72ca */ /* 0x000fe400000e0000 */
[----:B------:R-:W-:Y:S02]  /*18d40*/  R2UR UR38, R96 ;  /* 0x00000000602672ca */ /* 0x000fe400000e0000 */
[----:B------:R-:W-:Y:S02]  /*18d50*/  R2UR UR39, R97 ;  /* 0x00000000612772ca */ /* 0x000fe400000e0000 */
[----:B------:R-:W-:-:S06]  /*18d60*/  WARPGROUP.ARRIVE ;  /* 0x00000000000079c5 */ /* 0x000fcc0000000000 */
[----:B------:R-:W-:Y:S03]  /*18d70*/  HGMMA.64x96x16.F32 R88, gdesc[UR52], RZ, !UPT, gsb0 ;  /* 0x01600000345879f0 */ /* 0x000fe6000c0008ff */
[----:B------:R-:W-:Y:S02]  /*18d80*/  WARPGROUP.DEPBAR.LE gsb0, 0x0 ;  /* 0x00008000000079c5 */ /* 0x000fe40000010000 */
[----:B------:R-:W-:-:S06]  /*18d90*/  WARPGROUP.ARRIVE ;  /* 0x00000000000079c5 */ /* 0x000fcc0000000000 */
[----:B------:R-:W-:Y:S03]  /*18da0*/  HGMMA.64x96x16.F32 R88, gdesc[UR48], R88, gsb0 ;  /* 0x01600000305879f0 */ /* 0x000fe60008000858 */
[----:B------:R-:W-:Y:S02]  /*18db0*/  WARPGROUP.DEPBAR.LE gsb0, 0x0 ;  /* 0x00008000000079c5 */ /* 0x000fe40000010000 */
[----:B------:R-:W-:Y:S01]  /*18dc0*/  WARPGROUP.ARRIVE ;  /* 0x00000000000079c5 */ /* 0x000fe20000000000 */
[----:B--2---:R-:W-:Y:S02]  /*18dd0*/  R2UR UR32, R212 ;  /* 0x00000000d42072ca */ /* 0x004fe400000e0000 */
[----:B------:R-:W-:Y:S02]  /*18de0*/  R2UR UR33, R213 ;  /* 0x00000000d52172ca */ /* 0x000fe400000e0000 */
[----:B------:R-:W2:Y:S11]  /*18df0*/  LDL.64 R212, [R1] ;  /* 0x0000000001d47983 */ /* 0x000eb60000100a00 */
[----:B------:R-:W-:Y:S01]  /*18e00*/  HGMMA.64x96x16.F32 R88, gdesc[UR32], R88, gsb0 ;  /* 0x01600000205879f0 */ /* 0x000fe20008000858 */
[----:B---3--:R-:W-:-:S02]  /*18e10*/  R2UR UR28, R8 ;  /* 0x00000000081c72ca */ /* 0x008fc400000e0000 */
[----:B------:R-:W-:Y:S02]  /*18e20*/  R2UR UR29, R9 ;  /* 0x00000000091d72ca */ /* 0x000fe400000e0000 */
[----:B------:R0:W5:Y:S01]  /*18e30*/  LDL.LU.64 R8, [R1+0xa8] ;  /* 0x0000a80001087983 */ /* 0x0001620000300a00 */
[----:B------:R-:W-:Y:S02]  /*18e40*/  WARPGROUP.DEPBAR.LE gsb0, 0x0 ;  /* 0x00008000000079c5 */ /* 0x000fe40000010000 */
[----:B------:R-:W-:-:S08]  /*18e50*/  WARPGROUP.ARRIVE ;  /* 0x00000000000079c5 */ /* 0x000fd00000000000 */
[----:B------:R-:W-:Y:S01]  /*18e60*/  HGMMA.64x96x16.F32 R88, gdesc[UR28], R88, gsb0 ;  /* 0x016000001c5879f0 */ /* 0x000fe20008000858 */
[----:B----4-:R-:W-:Y:S02]  /*18e70*/  R2UR UR24, R2 ;  /* 0x00000000021872ca */ /* 0x010fe400000e0000 */
[----:B------:R-:W-:Y:S01]  /*18e80*/  R2UR UR25, R3 ;  /* 0x00000000031972ca */ /* 0x000fe200000e0000 */
[----:B------:R0:W5:Y:S01]  /*18e90*/  LDL.LU R2, [R1+0xa0] ;  /* 0x0000a00001027983 */ /* 0x0001620000300800 */
        /* <DEDUP_REMOVED lines=15> */
[----:B--2---:R-:W-:Y:S02]  /*18f90*/  R2UR UR8, R212 ;  /* 0x00000000d40872ca */ /* 0x004fe400000e0000 */
        /* <DEDUP_REMOVED lines=17> */
[----:B------:R-:W-:Y:S01]  /*190b0*/  HGMMA.64x96x16.F32 R88, gdesc[UR36], R88, gsb0 ;  /* 0x01600000245879f0 */ /* 0x000fe20008000858 */
        /* <DEDUP_REMOVED lines=65> */
[----:B0-----:R-:W-:Y:S05]  /*194d0*/  @!P0 BRA `(.L_x_1689) ;  /* 0x0000000000048947 */ /* 0x001fea0003800000 */
[----:B------:R-:W-:Y:S01]  /*194e0*/  BPT.TRAP 0x1 ;  /* 0x000000040000795c */ /* 0x000fe20000300000 */
.L_x_1689:
[----:B------:R-:W-:Y:S01]  /*194f0*/  SHF.L.U32 R0, R10, 0x1f, RZ ;  /* 0x0000001f0a007819 */ /* 0x000fe200000006ff */
[----:B-----5:R-:W-:-:S04]  /*19500*/  IMAD R209, R12, 0x8, R2 ;  /* 0x000000080cd17824 */ /* 0x020fc800078e0202 */
[----:B------:R0:W1:Y:S01]  /*19510*/  SYNCS.PHASECHK.TRANS64.TRYWAIT P2, [R209+URZ+0x2a850], R0 ;  /* 0x02a85000d10075a7 */ /* 0x000062000804017f */
[----:B------:R-:W-:Y:S05]  /*19520*/  @!P0 BRA `(.L_x_1690) ;  /* 0x0000000000048947 */ /* 0x000fea0003800000 */
[----:B------:R-:W-:Y:S01]  /*19530*/  BPT.TRAP 0x1 ;  /* 0x000000040000795c */ /* 0x000fe20000300000 */
.L_x_1690:
[----:B------:R-:W-:Y:S04]  /*19540*/  BSSY B2, `(.L_x_1691) ;  /* 0x0000004000027945 */ /* 0x000fe80003800000 */
[----:B-1----:R-:W-:Y:S05]  /*19550*/  @P2 BRA `(.L_x_1692) ;  /* 0x0000000000082947 */ /* 0x002fea0003800000 */
[----:B------:R-:W1:Y:S02]  /*19560*/  SYNCS.PHASECHK.TRANS64.TRYWAIT P2, [R209+URZ+0x2a850], R0 ;  /* 0x02a85000d10075a7 */ /* 0x000e64000804017f */
[----:B-1----:R-:W-:Y:S05]  /*19570*/  @!P2 BRA `(.L_x_1693) ;  /* 0x0000011800d4a947 */ /* 0x002fea0003800000 */
.L_x_1692:
[----:B------:R-:W-:Y:S05]  /*19580*/  BSYNC B2 ;  /* 0x0000000000027941 */ /* 0x000fea0003800000 */
.L_x_1691:
[----:B01----:R-:W-:Y:S01]  /*19590*/  IADD3 R0, R2, 0x400, RZ ;  /* 0x0000040002007810 */ /* 0x003fe20007ffe0ff */
[----:B------:R-:W-:Y:S01]  /*195a0*/  IMAD.MOV.U32 R11, RZ, RZ, 0x40000040 ;  /* 0x40000040ff0b7424 */ /* 0x000fe200078e00ff */
[----:B------:R-:W-:Y:S01]  /*195b0*/  WARPGROUP.ARRIVE ;  /* 0x00000000000079c5 */ /* 0x000fe20000000000 */
[----:B------:R-:W-:Y:S01]  /*195c0*/  IMAD.MOV.U32 R13, RZ, RZ, 0x40000040 ;  /* 0x40000040ff0d7424 */ /* 0x000fe200078e00ff */
[----:B------:R-:W-:Y:S01]  /*195d0*/  SHF.R.U32.HI R0, RZ, 0x4, R0 ;  /* 0x00000004ff007819 */ /* 0x000fe20000011600 */
[----:B------:R-:W-:Y:S01]  /*195e0*/  ULDC UR4, c[0x0][0x988] ;  /* 0x0002620000047ab9 */ /* 0x000fe20000000800 */
[----:B------:R-:W-:Y:S01]  /*195f0*/  R2UR UR7, R11 ;  /* 0x000000000b0772ca */ /* 0x000fe200000e0000 */
[----:B------:R-:W-:Y:S01]  /*19600*/  IMAD.U32 R7, RZ, RZ, UR4 ;  /* 0x00000004ff077e24 */ /* 0x000fe2000f8e00ff */
[----:B------:R-:W-:Y:S01]  /*19610*/  LOP3.LUT R0, R0, 0x3fff, RZ, 0xc0, !PT ;  /* 0x00003fff00007812 */ /* 0x000fe200078ec0ff */
[----:B------:R-:W-:Y:S01]  /*19620*/  @!P1 VIADD R209, R209, 0x2a860 ;  /* 0x0002a860d1d19836 */ /* 0x000fe20000000000 */
[C---:B------:R-:W-:Y:S01]  /*19630*/  ISETP.GT.AND P2, PT, R20.reuse, R9, PT ;  /* 0x000000091400720c */ /* 0x040fe20003f44270 */
[----:B------:R-:W-:Y:S01]  /*19640*/  VIADD R20, R20, 0xffffffff ;  /* 0xffffffff14147836 */ /* 0x000fe20000000000 */
[----:B------:R-:W-:-:S02]  /*19650*/  LOP3.LUT R0, R0, 0x3000000, RZ, 0xfc, !PT ;  /* 0x0300000000007812 */ /* 0x000fc400078efcff */
[----:B------:R-:W-:-:S03]  /*19660*/  @!P1 PRMT R209, RZ, 0x654, R209 ;  /* 0x00000654ffd19816 */ /* 0x000fc600000000d1 */
[----:B------:R-:W-:Y:S01]  /*19670*/  IMAD R10, R12, 0x600, R0 ;  /* 0x000006000c0a7824 */ /* 0x000fe200078e0200 */
[----:B------:R-:W-:-:S03]  /*19680*/  FMNMX.FTZ R0, R88, R15, !PT ;  /* 0x0000000f58007209 */ /* 0x000fc60007810000 */
[C---:B------:R-:W-:Y:S01]  /*19690*/  VIADD R12, R10.reuse, 0x80 ;  /* 0x000000800a0c7836 */ /* 0x040fe20000000000 */
[----:B------:R-:W-:Y:S02]  /*196a0*/  R2UR UR6, R10 ;  /* 0x000000000a0672ca */ /* 0x000fe400000e0000 */
[----:B------:R-:W-:-:S04]  /*196b0*/  FMNMX.FTZ R0, R89, R0, !PT ;  /* 0x0000000059007209 */ /* 0x000fc80007810000 */
[----:B------:R-:W-:-:S04]  /*196c0*/  FMNMX.FTZ R0, R92, R0, !PT ;  /* 0x000000005c007209 */ /* 0x000fc80007810000 */
[----:B------:R-:W-:-:S03]  /*196d0*/  FMNMX.FTZ R0, R93, R0, !PT ;  /* 0x000000005d007209 */ /* 0x000fc60007810000 */
[----:B------:R-:W-:Y:S01]  /*196e0*/  HGMMA.64x128x16.F32 R24, R156, gdesc[UR4].tnspB, R24, gsb0 ;  /* 0x41e000049c187df0 */ /* 0x000fe20008000818 */
[----:B------:R-:W-:Y:S01]  /*196f0*/  R2UR UR6, R12 ;  /* 0x000000000c0672ca */ /* 0x000fe200000e0000 */
[----:B------:R-:W-:Y:S01]  /*19700*/  VIADD R12, R10, 0x100 ;  /* 0x000001000a0c7836 */ /* 0x000fe20000000000 */
[----:B------:R-:W-:Y:S01]  /*19710*/  R2UR UR7, R13 ;  /* 0x000000000d0772ca */ /* 0x000fe200000e0000 */
[----:B------:R-:W-:Y:S01]  /*19720*/  IMAD.MOV.U32 R13, RZ, RZ, 0x40000040 ;  /* 0x40000040ff0d7424 */ /* 0x000fe200078e00ff */
        /* <DEDUP_REMOVED lines=21> */
[----:B0-----:R-:W-:-:S05]  /*19880*/  FMNMX.FTZ R0, R0, R3, !PT ;  /* 0x0000000300007209 */ /* 0x001fca0007810000 */
[----:B------:R-:W0:Y:S02]  /*19890*/  SHFL.BFLY PT, R3, R0, 0x1, 0x1f ;  /* 0x0c201f0000037f89 */ /* 0x000e2400000e0000 */
[----:B0-----:R-:W-:Y:S02]  /*198a0*/  FMNMX.FTZ R0, R0, R3, !PT ;  /* 0x0000000300007209 */ /* 0x001fe40007810000 */
[----:B------:R-:W-:Y:S01]  /*198b0*/  FMNMX.FTZ R3, R90, R14, !PT ;  /* 0x0000000e5a037209 */ /* 0x000fe20007810000 */
[----:B------:R-:W-:Y:S02]  /*198c0*/  WARPGROUP.DEPBAR.LE gsb0, 0x0 ;  /* 0x00008000000079c5 */ /* 0x000fe40000010000 */
[----:B------:R-:W-:Y:S01]  /*198d0*/  WARPGROUP.ARRIVE ;  /* 0x00000000000079c5 */ /* 0x000fe20000000000 */
[----:B------:R-:W-:Y:S01]  /*198e0*/  FMNMX.FTZ R3, R91, R3, !PT ;  /* 0x000000035b037209 */ /* 0x000fe20007810000 */
[C---:B------:R-:W-:Y:S01]  /*198f0*/  FMUL.FTZ R4, R0.reuse, R7 ;  /* 0x0000000700047220 */ /* 0x040fe20000410000 */
[----:B------:R-:W-:-:S02]  /*19900*/  FADD.FTZ R11, -R0, R15 ;  /* 0x0000000f000b7221 */ /* 0x000fc40000010100 */
[----:B------:R-:W-:Y:S01]  /*19910*/  FMNMX.FTZ R3, R94, R3, !PT ;  /* 0x000000035e037209 */ /* 0x000fe20007810000 */
[----:B------:R-:W-:Y:S01]  /*19920*/  HGMMA.64x128x16.F32 R24, R152, gdesc[UR4].tnspB, R24, gsb0 ;  /* 0x41e0000498187df0 */ /* 0x000fe20008000818 */
[----:B------:R-:W-:Y:S01]  /*19930*/  R2UR UR6, R12 ;  /* 0x000000000c0672ca */ /* 0x000fe200000e0000 */
[----:B------:R-:W-:Y:S01]  /*19940*/  VIADD R12, R10, 0x180 ;  /* 0x000001800a0c7836 */ /* 0x000fe20000000000 */
[----:B------:R-:W-:Y:S01]  /*19950*/  R2UR UR7, R13 ;  /* 0x000000000d0772ca */ /* 0x000fe200000e0000 */
[----:B------:R-:W-:Y:S01]  /*19960*/  IMAD.MOV.U32 R13, RZ, RZ, 0x40000040 ;  /* 0x40000040ff0d7424 */ /* 0x000fe200078e00ff */
        /* <DEDUP_REMOVED lines=9> */
[----:B------:R-:W-:Y:S01]  /*19a00*/  FMUL.FTZ R11, R11, R7 ;  /* 0x000000070b0b7220 */ /* 0x000fe20000410000 */
[----:B------:R-:W-:Y:S02]  /*19a10*/  MUFU.EX2 R156, R156 ;  /* 0x0000009c009c7308 */ /* 0x000fe40000000800 */
[----:B------:R-:W-:-:S04]  /*19a20*/  FMNMX.FTZ R3, R102, R3, !PT ;  /* 0x0000000366037209 */ /* 0x000fc80007810000 */
[----:B------:R-:W-:Y:S02]  /*19a30*/  FMNMX.FTZ R3, R103, R3, !PT ;  /* 0x0000000367037209 */ /* 0x000fe40007810000 */
[----:B------:R-:W0:Y:S02]  /*19a40*/  MUFU.EX2 R11, R11 ;  /* 0x0000000b000b7308 */ /* 0x000e240000000800 */
[----:B------:R-:W-:-:S04]  /*19a50*/  FMNMX.FTZ R3, R106, R3, !PT ;  /* 0x000000036a037209 */ /* 0x000fc80007810000 */
[----:B------:R-:W-:Y:S02]  /*19a60*/  FMNMX.FTZ R3, R107, R3, !PT ;  /* 0x000000036b037209 */ /* 0x000fe40007810000 */
[----:B------:R-:W-:Y:S02]  /*19a70*/  MUFU.EX2 R158, R158 ;  /* 0x0000009e009e7308 */ /* 0x000fe40000000800 */
[----:B------:R-:W-:-:S04]  /*19a80*/  FMNMX.FTZ R3, R110, R3, !PT ;  /* 0x000000036e037209 */ /* 0x000fc80007810000 */
[----:B------:R-:W-:Y:S02]  /*19a90*/  FMNMX.FTZ R3, R111, R3, !PT ;  /* 0x000000036f037209 */ /* 0x000fe40007810000 */
[----:B------:R-:W-:Y:S01]  /*19aa0*/  MUFU.EX2 R88, R88 ;  /* 0x0000005800587308 */ /* 0x000fe20000000800 */
[----:B0-----:R-:W-:Y:S01]  /*19ab0*/  FFMA.FTZ R6, R11, R6, R156 ;  /* 0x000000060b067223 */ /* 0x001fe2000001009c */
[----:B------:R-:W-:-:S04]  /*19ac0*/  FMNMX.FTZ R3, R114, R3, !PT ;  /* 0x0000000372037209 */ /* 0x000fc80007810000 */
[----:B------:R-:W-:Y:S02]  /*19ad0*/  FMNMX.FTZ R3, R115, R3, !PT ;  /* 0x0000000373037209 */ /* 0x000fe40007810000 */
[----:B------:R-:W-:Y:S02]  /*19ae0*/  MUFU.EX2 R92, R92 ;  /* 0x0000005c005c7308 */ /* 0x000fe40000000800 */
[----:B------:R-:W-:-:S04]  /*19af0*/  FMNMX.FTZ R3, R118, R3, !PT ;  /* 0x0000000376037209 */ /* 0x000fc80007810000 */
[----:B------:R-:W-:Y:S02]  /*19b00*/  FMNMX.FTZ R3, R119, R3, !PT ;  /* 0x0000000377037209 */ /* 0x000fe40007810000 */
[----:B------:R-:W-:Y:S02]  /*19b10*/  MUFU.EX2 R101, R101 ;  /* 0x0000006500657308 */ /* 0x000fe40000000800 */
[----:B------:R-:W-:-:S04]  /*19b20*/  FMNMX.FTZ R3, R122, R3, !PT ;  /* 0x000000037a037209 */ /* 0x000fc80007810000 */
[----:B------:R-:W-:Y:S02]  /*19b30*/  FMNMX.FTZ R3, R123, R3, !PT ;  /* 0x000000037b037209 */ /* 0x000fe40007810000 */
[----:B------:R-:W-:Y:S02]  /*19b40*/  MUFU.EX2 R15, R15 ;  /* 0x0000000f000f7308 */ /* 0x000fe40000000800 */
        /* <DEDUP_REMOVED lines=8> */
[-CC-:B------:R-:W-:Y:S01]  /*19bd0*/  FFMA.FTZ R152, R96, R7.reuse, -R4.reuse ;  /* 0x0000000760987223 */ /* 0x180fe20000010804 */
[-CC-:B------:R-:W-:Y:S01]  /*19be0*/  FFMA.FTZ R154, R100, R7.reuse, -R4.reuse ;  /* 0x00000007649a7223 */ /* 0x180fe20000010804 */
[-CC-:B------:R-:W-:Y:S01]  /*19bf0*/  FFMA.FTZ R96, R121, R7.reuse, -R4.reuse ;  /* 0x0000000779607223 */ /* 0x180fe20000010804 */
[----:B------:R-:W-:Y:S02]  /*19c00*/  FFMA.FTZ R100, R129, R7, -R4 ;  /* 0x0000000781647223 */ /* 0x000fe40000010804 */
[----:B------:R-:W-:Y:S01]  /*19c10*/  HGMMA.64x128x16.F32 R24, R148, gdesc[UR4].tnspB, R24, gsb0 ;  /* 0x41e0000494187df0 */ /* 0x000fe20008000818 */
[----:B------:R-:W-:Y:S01]  /*19c20*/  R2UR UR6, R12 ;  /* 0x000000000c0672ca */ /* 0x000fe200000e0000 */
[----:B------:R-:W-:Y:S01]  /*19c30*/  VIADD R12, R10, 0x200 ;  /* 0x000002000a0c7836 */ /* 0x000fe20000000000 */
[----:B------:R-:W-:Y:S01]  /*19c40*/  R2UR UR7, R13 ;  /* 0x000000000d0772ca */ /* 0x000fe200000e0000 */
[----:B------:R-:W-:Y:S01]  /*19c50*/  IMAD.MOV.U32 R13, RZ, RZ, 0x40000040 ;  /* 0x40000040ff0d7424 */ /* 0x000fe200078e00ff */
        /* <DEDUP_REMOVED lines=8> */
[----:B------:R-:W-:-:S03]  /*19ce0*/  FFMA.FTZ R104, R132, R7, -R4 ;  /* 0x0000000784687223 */ /* 0x000fc60000010804 */
[----:B------:R-:W-:Y:S01]  /*19cf0*/  HGMMA.64x128x16.F32 R24, R144, gdesc[UR4].tnspB, R24, gsb0 ;  /* 0x41e0000490187df0 */ /* 0x000fe20008000818 */
[----:B------:R-:W-:Y:S01]  /*19d00*/  R2UR UR6, R12 ;  /* 0x000000000c0672ca */ /* 0x000fe200000e0000 */
[----:B------:R-:W-:Y:S01]  /*19d10*/  MUFU.EX2 R148, R148 ;  /* 0x0000009400947308 */ /* 0x000fe20000000800 */
[----:B------:R-:W-:Y:S01]  /*19d20*/  R2UR UR7, R13 ;  /* 0x000000000d0772ca */ /* 0x000fe200000e0000 */
[----:B------:R-:W0:Y:S01]  /*19d30*/  SHFL.BFLY PT, R12, R3, 0x2, 0x1f ;  /* 0x0c401f00030c7f89 */ /* 0x000e2200000e0000 */
[----:B------:R-:W-:-:S05]  /*19d40*/  IMAD.MOV.U32 R13, RZ, RZ, 0x40000040 ;  /* 0x40000040ff0d7424 */ /* 0x000fca00078e00ff */
[----:B------:R-:W-:Y:S08]  /*19d50*/  MUFU.EX2 R150, R150 ;  /* 0x0000009600967308 */ /* 0x000ff00000000800 */
[----:B------:R-:W-:Y:S01]  /*19d60*/  MUFU.EX2 R104, R104 ;  /* 0x0000006800687308 */ /* 0x000fe20000000800 */
[----:B0-----:R-:W-:-:S05]  /*19d70*/  FMNMX.FTZ R3, R3, R12, !PT ;  /* 0x0000000c03037209 */ /* 0x001fca0007810000 */
[----:B------:R-:W0:Y:S02]  /*19d80*/  SHFL.BFLY PT, R12, R3, 0x1, 0x1f ;  /* 0x0c201f00030c7f89 */ /* 0x000e2400000e0000 */
[----:B0-----:R-:W-:-:S05]  /*19d90*/  FMNMX.FTZ R3, R3, R12, !PT ;  /* 0x0000000c03037209 */ /* 0x001fca0007810000 */
        /* <DEDUP_REMOVED lines=21> */
[----:B------:R-:W-:-:S04]  /*19ef0*/  FFMA.FTZ R134, R134, R7, -R108 ;  /* 0x0000000786867223 */ /* 0x000fc8000001086c */
        /* <DEDUP_REMOVED lines=12> */
[-C--:B------:R-:W-:Y:S01]  /*19fc0*/  FFMA.FTZ R93, R117, R7.reuse, -R4 ;  /* 0x00000007755d7223 */ /* 0x080fe20000010804 */
[----:B------:R-:W-:Y:S01]  /*19fd0*/  MUFU.EX2 R98, R98 ;  /* 0x0000006200627308 */ /* 0x000fe20000000800 */
[----:B------:R-:W-:Y:S01]  /*19fe0*/  HGMMA.64x128x16.F32 R24, R140, gdesc[UR4].tnspB, R24, gsb0 ;  /* 0x41e000048c187df0 */ /* 0x000fe20008000818 */
[----:B------:R-:W-:Y:S01]  /*19ff0*/  R2UR UR7, R13 ;  /* 0x000000000d0772ca */ /* 0x000fe200000e0000 */
[----:B------:R-:W-:Y:S02]  /*1a000*/  @!P1 IMAD R13, R21, 0x8, R2 ;  /* 0x00000008150d9824 */ /* 0x000fe400078e0202 */
[----:B------:R-:W-:-:S02]  /*1a010*/  FFMA.FTZ R147, R118, R7, -R108 ;  /* 0x0000000776937223 */ /* 0x000fc4000001086c */
[----:B------:R-:W-:Y:S01]  /*1a020*/  @!P1 VIADD R13, R13, 0x2a840 ;  /* 0x0002a8400d0d9836 */ /* 0x000fe20000000000 */
[----:B------:R-:W-:Y:S04]  /*1a030*/  MUFU.EX2 R145, R145 ;  /* 0x0000009100917308 */ /* 0x000fe80000000800 */
[----:B------:R-:W-:-:S04]  /*1a040*/  @!P1 PRMT R21, RZ, 0x654, R13 ;  /* 0x00000654ff159816 */ /* 0x000fc8000000000d */
        /* <DEDUP_REMOVED lines=11> */
[-CC-:B------:R-:W-:Y:S01]  /*1a100*/  FFMA.FTZ R141, R89, R7.reuse, -R4.reuse ;  /* 0x00000007598d7223 */ /* 0x180fe20000010804 */
[-CC-:B------:R-:W-:Y:S01]  /*1a110*/  FFMA.FTZ R143, R97, R7.reuse, -R4.reuse ;  /* 0x00000007618f7223 */ /* 0x180fe20000010804 */
[-CC-:B------:R-:W-:Y:S01]  /*1a120*/  FFMA.FTZ R89, R113, R7.reuse, -R4.reuse ;  /* 0x0000000771597223 */ /* 0x180fe20000010804 */
[-CC-:B------:R-:W-:Y:S01]  /*1a130*/  FFMA.FTZ R140, R120, R7.reuse, -R4.reuse ;  /* 0x00000007788c7223 */ /* 0x180fe20000010804 */
[-CC-:B------:R-:W-:Y:S01]  /*1a140*/  FFMA.FTZ R142, R124, R7.reuse, -R4.reuse ;  /* 0x000000077c8e7223 */ /* 0x180fe20000010804 */
[-CC-:B------:R-:W-:Y:S01]  /*1a150*/  FFMA.FTZ R97, R125, R7.reuse, -R4.reuse ;  /* 0x000000077d617223 */ /* 0x180fe20000010804 */
[----:B------:R-:W-:Y:S01]  /*1a160*/  FFMA.FTZ R4, R133, R7, -R4 ;  /* 0x0000000785047223 */ /* 0x000fe20000010804 */
[----:B------:R-:W-:Y:S01]  /*1a170*/  WARPGROUP.ARRIVE ;  /* 0x00000000000079c5 */ /* 0x000fe20000000000 */
[----:B------:R-:W0:Y:S08]  /*1a180*/  MUFU.EX2 R141, R141 ;  /* 0x0000008d008d7308 */ /* 0x000e300000000800 */
[----:B------:R-:W-:Y:S08]  /*1a190*/  MUFU.EX2 R14, R4 ;  /* 0x00000004000e7308 */ /* 0x000ff00000000800 */
[----:B------:R1:W2:Y:S01]  /*1a1a0*/  MUFU.EX2 R4, R12 ;  /* 0x0000000c00047308 */ /* 0x0002a20000000800 */
[----:B0-----:R-:W-:-:S07]  /*1a1b0*/  F2FP.F16.F32.PACK_AB R156, R141, R156 ;  /* 0x0000009c8d9c723e */ /* 0x001fce00000000ff */
[----:B------:R-:W0:Y:S01]  /*1a1c0*/  MUFU.EX2 R143, R143 ;  /* 0x0000008f008f7308 */ /* 0x000e220000000800 */
[----:B-1----:R-:W-:Y:S01]  /*1a1d0*/  IADD3 R12, R10, 0x280, RZ ;  /* 0x000002800a0c7810 */ /* 0x002fe20007ffe0ff */
[----:B------:R-:W-:-:S03]  /*1a1e0*/  FFMA.FTZ R10, R111, R7, -R108 ;  /* 0x000000076f0a7223 */ /* 0x000fc6000001086c */
[----:B------:R-:W-:Y:S01]  /*1a1f0*/  R2UR UR6, R12 ;  /* 0x000000000c0672ca */ /* 0x000fe200000e0000 */
[----:B------:R-:W-:Y:S02]  /*1a200*/  FFMA.FTZ R12, R114, R7, -R108 ;  /* 0x00000007720c7223 */ /* 0x000fe4000001086c */
[----:B------:R-:W-:Y:S01]  /*1a210*/  MUFU.EX2 R10, R10 ;  /* 0x0000000a000a7308 */ /* 0x000fe20000000800 */
[----:B--2---:R-:W-:Y:S01]  /*1a220*/  FFMA.FTZ R5, R4, R5, R157 ;  /* 0x0000000504057223 */ /* 0x004fe2000001009d */
[----:B------:R-:W-:-:S06]  /*1a230*/  F2FP.F16.F32.PACK_AB R157, R90, R157 ;  /* 0x0000009d5a9d723e */ /* 0x000fcc00000000ff */
[----:B------:R-:W1:Y:S02]  /*1a240*/  MUFU.EX2 R12, R12 ;  /* 0x0000000c000c7308 */ /* 0x000e640000000800 */
[----:B------:R-:W-:Y:S06]  /*1a250*/  HGMMA.64x128x16.F32 R24, R136, gdesc[UR4].tnspB, R24, gsb0 ;  /* 0x41e0000488187df0 */ /* 0x000fec0008000818 */
[----:B------:R-:W-:Y:S08]  /*1a260*/  MUFU.EX2 R89, R89 ;  /* 0x0000005900597308 */ /* 0x000ff00000000800 */
[----:B------:R-:W-:Y:S08]  /*1a270*/  MUFU.EX2 R140, R140 ;  /* 0x0000008c008c7308 */ /* 0x000ff00000000800 */
[----:B------:R-:W-:Y:S08]  /*1a280*/  MUFU.EX2 R142, R142 ;  /* 0x0000008e008e7308 */ /* 0x000ff00000000800 */
[----:B------:R-:W-:Y:S01]  /*1a290*/  MUFU.EX2 R97, R97 ;  /* 0x0000006100617308 */ /* 0x000fe20000000800 */
[----:B------:R-:W-:-:S02]  /*1a2a0*/  WARPGROUP.DEPBAR.LE gsb0, 0x0 ;  /* 0x00008000000079c5 */ /* 0x000fc40000010000 */
[----:B------:R2:W-:Y:S01]  /*1a2b0*/  @!P1 SYNCS.ARRIVE.TRANS64.RED.A1T0 RZ, [R21+URZ], RZ ;  /* 0x000000ff15ff99a7 */ /* 0x0005e2000810043f */
[----:B------:R-:W-:Y:S02]  /*1a2c0*/  F2FP.F16.F32.PACK_AB R136, R100, R15 ;  /* 0x0000000f6488723e */ /* 0x000fe400000000ff */
[----:B------:R-:W-:Y:S02]  /*1a2d0*/  F2FP.F16.F32.PACK_AB R138, R14, R104 ;  /* 0x000000680e8a723e */ /* 0x000fe400000000ff */
[----:B------:R-:W-:Y:S01]  /*1a2e0*/  F2FP.F16.F32.PACK_AB R137, R131, R130 ;  /* 0x000000828389723e */ /* 0x000fe200000000ff */
[----:B--2---:R-:W-:Y:S01]  /*1a2f0*/  FADD.FTZ R21, R141, R6 ;  /* 0x000000068d157221 */ /* 0x004fe20000010000 */
[----:B------:R-:W-:Y:S01]  /*1a300*/  FADD.FTZ R6, R90, R5 ;  /* 0x000000055a067221 */ /* 0x000fe20000010000 */
[----:B------:R-:W-:Y:S01]  /*1a310*/  FFMA.FTZ R5, R119, R7, -R108 ;  /* 0x0000000777057223 */ /* 0x000fe2000001086c */
[----:B------:R-:W-:Y:S01]  /*1a320*/  MUFU.EX2 R90, R127 ;  /* 0x0000007f005a7308 */ /* 0x000fe20000000800 */
[----:B------:R-:W-:Y:S01]  /*1a330*/  FADD.FTZ R102, R158, R21 ;  /* 0x000000159e667221 */ /* 0x000fe20000010000 */
[----:B------:R-:W-:Y:S01]  /*1a340*/  FADD.FTZ R6, R159, R6 ;  /* 0x000000069f067221 */ /* 0x000fe20000010000 */
[----:B------:R-:W-:Y:S01]  /*1a350*/  F2FP.F16.F32.PACK_AB R159, R91, R159 ;  /* 0x0000009f5b9f723e */ /* 0x000fe200000000ff */
[----:B------:R2:W-:Y:S01]  /*1a360*/  @!P1 SYNCS.ARRIVE.TRANS64.RED.A1T0 RZ, [R209+URZ], RZ ;  /* 0x000000ffd1ff99a7 */ /* 0x0005e2000810043f */
[----:B------:R-:W-:Y:S01]  /*1a370*/  FADD.FTZ R21, R145, R102 ;  /* 0x0000006691157221 */ /* 0x000fe20000010000 */
[----:B------:R-:W-:Y:S01]  /*1a380*/  FADD.FTZ R102, R91, R6 ;  /* 0x000000065b667221 */ /* 0x000fe20000010000 */
[-C--:B------:R-:W-:Y:S01]  /*1a390*/  FFMA.FTZ R6, R122, R7.reuse, -R108 ;  /* 0x000000077a067223 */ /* 0x080fe2000001086c */
[----:B------:R-:W-:Y:S01]  /*1a3a0*/  MUFU.EX2 R5, R5 ;  /* 0x0000000500057308 */ /* 0x000fe20000000800 */
[----:B------:R-:W-:Y:S01]  /*1a3b0*/  FADD.FTZ R106, R152, R21 ;  /* 0x00000015986a7221 */ /* 0x000fe20000010000 */
[----:B------:R-:W-:Y:S01]  /*1a3c0*/  FADD.FTZ R103, R153, R102 ;  /* 0x0000006699677221 */ /* 0x000fe20000010000 */
[----:B------:R-:W-:Y:S01]  /*1a3d0*/  FFMA.FTZ R21, R123, R7, -R108 ;  /* 0x000000077b157223 */ /* 0x000fe2000001086c */
[C---:B------:R-:W-:Y:S01]  /*1a3e0*/  F2FP.F16.F32.PACK_AB R153, R94.reuse, R153 ;  /* 0x000000995e99723e */ /* 0x040fe200000000ff */
[----:B0-----:R-:W-:Y:S01]  /*1a3f0*/  FADD.FTZ R105, R143, R106 ;  /* 0x0000006a8f697221 */ /* 0x001fe20000010000 */
[----:B------:R-:W-:Y:S01]  /*1a400*/  FADD.FTZ R102, R94, R103 ;  /* 0x000000675e667221 */ /* 0x000fe20000010000 */
[----:B------:R-:W-:Y:S01]  /*1a410*/  FFMA.FTZ R108, R135, R7, -R108 ;  /* 0x00000007876c7223 */ /* 0x000fe2000001086c */
[----:B------:R-:W-:Y:S01]  /*1a420*/  MUFU.EX2 R6, R6 ;  /* 0x0000000600067308 */ /* 0x000fe20000000800 */
[----:B------:R-:W-:Y:S01]  /*1a430*/  FADD.FTZ R105, R154, R105 ;  /* 0x000000699a697221 */ /* 0x000fe20000010000 */
[----:B------:R-:W-:Y:S01]  /*1a440*/  FADD.FTZ R102, R155, R102 ;  /* 0x000000669b667221 */ /* 0x000fe20000010000 */
[----:B------:R-:W-:-:S02]  /*1a450*/  F2FP.F16.F32.PACK_AB R154, R88, R154 ;  /* 0x0000009a589a723e */ /* 0x000fc400000000ff */
[----:B------:R-:W-:Y:S01]  /*1a460*/  FADD.FTZ R105, R88, R105 ;  /* 0x0000006958697221 */ /* 0x000fe20000010000 */
[C---:B------:R-:W-:Y:S01]  /*1a470*/  FADD.FTZ R102, R95.reuse, R102 ;  /* 0x000000665f667221 */ /* 0x040fe20000010000 */
[----:B------:R-:W-:Y:S01]  /*1a480*/  F2FP.F16.F32.PACK_AB R155, R95, R155 ;  /* 0x0000009b5f9b723e */ /* 0x000fe200000000ff */
[----:B------:R-:W0:Y:S01]  /*1a490*/  MUFU.EX2 R21, R21 ;  /* 0x0000001500157308 */ /* 0x000e220000000800 */
[----:B------:R-:W-:Y:S01]  /*1a4a0*/  FADD.FTZ R105, R148, R105 ;  /* 0x0000006994697221 */ /* 0x000fe20000010000 */
[----:B------:R-:W-:Y:S01]  /*1a4b0*/  FADD.FTZ R103, R149, R102 ;  /* 0x0000006695677221 */ /* 0x000fe20000010000 */
[----:B------:R-:W-:Y:S02]  /*1a4c0*/  F2FP.F16.F32.PACK_AB R158, R145, R158 ;  /* 0x0000009e919e723e */ /* 0x000fe400000000ff */
[----:B------:R-:W-:Y:S01]  /*1a4d0*/  FADD.FTZ R105, R92, R105 ;  /* 0x000000695c697221 */ /* 0x000fe20000010000 */
[----:B------:R-:W-:Y:S01]  /*1a4e0*/  FADD.FTZ R102, R98, R103 ;  /* 0x0000006762667221 */ /* 0x000fe20000010000 */
[----:B-1----:R-:W-:Y:S01]  /*1a4f0*/  F2FP.F16.F32.PACK_AB R145, R13, R12 ;  /* 0x0000000c0d91723e */ /* 0x002fe200000000ff */
[----:B------:R-:W1:Y:S01]  /*1a500*/  MUFU.EX2 R108, R108 ;  /* 0x0000006c006c7308 */ /* 0x000e620000000800 */
        /* <DEDUP_REMOVED lines=8> */
[----:B0-----:R-:W-:Y:S01]  /*1a590*/  F2FP.F16.F32.PACK_AB R141, R21, R6 ;  /* 0x00000006158d723e */ /* 0x001fe200000000ff */
[----:B------:R-:W-:Y:S02]  /*1a5a0*/  IMAD.MOV.U32 R12, RZ, RZ, R22 ;  /* 0x000000ffff0c7224 */ /* 0x000fe400078e0016 */
        /* <DEDUP_REMOVED lines=17> */
[----:B------:R-:W-:Y:S01]  /*1a6c0*/  F2FP.F16.F32.PACK_AB R146, R93, R146 ;  /* 0x000000925d92723e */ /* 0x000fe200000000ff */
[----:B------:R-:W-:Y:S02]  /*1a6d0*/  IMAD.MOV.U32 R10, RZ, RZ, R23 ;  /* 0x000000ffff0a7224 */ /* 0x000fe400078e0017 */
[----:B------:R-:W-:Y:S01]  /*1a6e0*/  FADD.FTZ R88, R97, R88 ;  /* 0x0000005861587221 */ /* 0x000fe20000010000 */
[----:B------:R-:W-:Y:S01]  /*1a6f0*/  FADD.FTZ R13, R90, R13 ;  /* 0x0000000d5a0d7221 */ /* 0x000fe20000010000 */
[----:B------:R-:W-:-:S02]  /*1a700*/  F2FP.F16.F32.PACK_AB R140, R96, R140 ;  /* 0x0000008c608c723e */ /* 0x000fc400000000ff */
[----:B------:R-:W-:Y:S01]  /*1a710*/  FADD.FTZ R5, R15, R88 ;  /* 0x000000580f057221 */ /* 0x000fe20000010000 */
[----:B------:R-:W-:Y:S01]  /*1a720*/  FADD.FTZ R6, R130, R13 ;  /* 0x0000000d82067221 */ /* 0x000fe20000010000 */
[----:B------:R-:W-:Y:S01]  /*1a730*/  F2FP.F16.F32.PACK_AB R142, R97, R142 ;  /* 0x0000008e618e723e */ /* 0x000fe200000000ff */
[----:B------:R-:W-:Y:S02]  /*1a740*/  IMAD.MOV.U32 R15, RZ, RZ, R0 ;  /* 0x000000ffff0f7224 */ /* 0x000fe400078e0000 */
[----:B------:R-:W-:Y:S01]  /*1a750*/  FADD.FTZ R5, R100, R5 ;  /* 0x0000000564057221 */ /* 0x000fe20000010000 */
[----:B------:R-:W-:Y:S01]  /*1a760*/  FADD.FTZ R13, R131, R6 ;  /* 0x00000006830d7221 */ /* 0x000fe20000010000 */
[----:B------:R-:W-:Y:S02]  /*1a770*/  F2FP.F16.F32.PACK_AB R143, R90, R99 ;  /* 0x000000635a8f723e */ /* 0x000fe400000000ff */
[----:B------:R-:W-:Y:S01]  /*1a780*/  FADD.FTZ R5, R104, R5 ;  /* 0x0000000568057221 */ /* 0x000fe20000010000 */
[----:B------:R-:W-:Y:S01]  /*1a790*/  FADD.FTZ R13, R134, R13 ;  /* 0x0000000d860d7221 */ /* 0x000fe20000010000 */
[----:B-1----:R-:W-:-:S02]  /*1a7a0*/  F2FP.F16.F32.PACK_AB R139, R108, R134 ;  /* 0x000000866c8b723e */ /* 0x002fc400000000ff */
[----:B------:R-:W-:Y:S01]  /*1a7b0*/  FADD.FTZ R6, R14, R5 ;  /* 0x000000050e067221 */ /* 0x000fe20000010000 */
[----:B------:R-:W-:Y:S01]  /*1a7c0*/  FADD.FTZ R5, R108, R13 ;  /* 0x0000000d6c057221 */ /* 0x000fe20000010000 */
[----:B------:R-:W-:Y:S01]  /*1a7d0*/  IMAD.MOV.U32 R14, RZ, RZ, R3 ;  /* 0x000000ffff0e7224 */ /* 0x000fe200078e0003 */
[----:B--2---:R-:W-:Y:S06]  /*1a7e0*/  @P2 BRA `(.L_x_1694) ;  /* 0xffffffe000482947 */ /* 0x004fec000383ffff */
[----:B------:R-:W-:Y:S05]  /*1a7f0*/  BSYNC B1 ;  /* 0x0000000000017941 */ /* 0x000fea0003800000 */
.L_x_1683:
[----:B------:R-:W-:-:S07]  /*1a800*/  IMAD.MOV.U32 R10, RZ, RZ, R20 ;  /* 0x000000ffff0a7224 */ /* 0x000fce00078e0014 */
.L_x_1682:
[----:B------:R-:W-:Y:S05]  /*1a810*/  BSYNC B0 ;  /* 0x0000000000007941 */ /* 0x000fea0003800000 */
.L_x_1681:
[----:B------:R-:W-:Y:S01]  /*1a820*/  ISETP.GE.AND P2, PT, R10, R180, PT ;  /* 0x000000b40a00720c */ /* 0x000fe20003f46270 */
[----:B------:R-:W-:-:S12]  /*1a830*/  BSSY B0, `(.L_x_1695) ;  /* 0x000031f000007945 */ /* 0x000fd80003800000 */
[----:B------:R-:W-:Y:S05]  /*1a840*/  @!P2 BRA `(.L_x_1696) ;  /* 0x000000300074a947 */ /* 0x000fea0003800000 */
[----:B------:R-:W-:Y:S01]  /*1a850*/  MOV R9, R3 ;  /* 0x0000000300097202 */ /* 0x000fe20000000f00 */
[----:B------:R-:W-:Y:S02]  /*1a860*/  IMAD.MOV.U32 R20, RZ, RZ, R0 ;  /* 0x000000ffff147224 */ /* 0x000fe400078e0000 */
[----:B------:R-:W-:Y:S02]  /*1a870*/  IMAD.MOV.U32 R12, RZ, RZ, R23 ;  /* 0x000000ffff0c7224 */ /* 0x000fe400078e0017 */
[----:B------:R-:W-:-:S07]  /*1a880*/  IMAD.MOV.U32 R13, RZ, RZ, R22 ;  /* 0x000000ffff0d7224 */ /* 0x000fce00078e0016 */
.L_x_1715:
[----:B------:R-:W-:-:S05]  /*1a890*/  VIADD R0, R13, 0x1 ;  /* 0x000000010d007836 */ /* 0x000fca0000000000 */
[----:B------:R-:W-:-:S04]  /*1a8a0*/  ISETP.NE.AND P2, PT, R0, 0x2, PT ;  /* 0x000000020000780c */ /* 0x000fc80003f45270 */
[----:B------:R-:W-:Y:S02]  /*1a8b0*/  SEL R0, R0, RZ, P2 ;  /* 0x000000ff00007207 */ /* 0x000fe40001000000 */
[----:B------:R-:W-:-:S03]  /*1a8c0*/  SEL R23, RZ, 0x1, P2 ;  /* 0x00000001ff177807 */ /* 0x000fc60001000000 */
[----:B------:R-:W-:Y:S01]  /*1a8d0*/  IMAD.MOV.U32 R22, RZ, RZ, R0 ;  /* 0x000000ffff167224 */ /* 0x000fe200078e0000 */
[----:B------:R-:W-:Y:S01]  /*1a8e0*/  LOP3.LUT R23, R12, R23, RZ, 0x3c, !PT ;  /* 0x000000170c177212 */ /* 0x000fe200078e3cff */
[----:B------:R-:W-:Y:S06]  /*1a8f0*/  @!P0 BRA `(.L_x_1697) ;  /* 0x0000000000048947 */ /* 0x000fec0003800000 */
[----:B------:R-:W-:Y:S01]  /*1a900*/  BPT.TRAP 0x1 ;  /* 0x000000040000795c */ /* 0x000fe20000300000 */
.L_x_1697:
[----:B------:R-:W-:Y:S01]  /*1a910*/  IMAD R3, R22, 0x8, R2 ;  /* 0x0000000816037824 */ /* 0x000fe200078e0202 */
[----:B------:R-:W-:-:S04]  /*1a920*/  SHF.L.U32 R14, R23, 0x1f, RZ ;  /* 0x0000001f170e7819 */ /* 0x000fc800000006ff */
[----:B------:R0:W1:Y:S01]  /*1a930*/  SYNCS.PHASECHK.TRANS64.TRYWAIT P2, [R3+URZ+0x2a830], R14 ;  /* 0x02a8300e030075a7 */ /* 0x000062000804017f */
[----:B------:R-:W-:Y:S05]  /*1a940*/  @!P0 BRA `(.L_x_1698) ;  /* 0x0000000000048947 */ /* 0x000fea0003800000 */
[----:B------:R-:W-:Y:S01]  /*1a950*/  BPT.TRAP 0x1 ;  /* 0x000000040000795c */ /* 0x000fe20000300000 */
.L_x_1698:
[----:B------:R-:W-:Y:S01]  /*1a960*/  IMAD R94, R22, 0x900, R8 ;  /* 0x00000900165e7824 */ /* 0x000fe200078e0208 */
[----:B------:R-:W-:Y:S03]  /*1a970*/  BSSY B1, `(.L_x_1699) ;  /* 0x0000006000017945 */ /* 0x000fe60003800000 */
[C---:B------:R-:W-:Y:S02]  /*1a980*/  VIADD R88, R94.reuse, 0x2 ;  /* 0x000000025e587836 */ /* 0x040fe40000000000 */
[----:B------:R-:W-:Y:S01]  /*1a990*/  VIADD R7, R94, 0x4 ;  /* 0x000000045e077836 */ /* 0x000fe20000000000 */
[----:B-1----:R-:W-:Y:S06]  /*1a9a0*/  @P2 BRA `(.L_x_1700) ;  /* 0x0000000000082947 */ /* 0x002fec0003800000 */
[----:B------:R-:W1:Y:S02]  /*1a9b0*/  SYNCS.PHASECHK.TRANS64.TRYWAIT P2, [R3+URZ+0x2a830], R14 ;  /* 0x02a8300e030075a7 */ /* 0x000e64000804017f */
[----:B-1----:R-:W-:Y:S05]  /*1a9c0*/  @!P2 BRA `(.L_x_1701) ;  /* 0x0000010400d4a947 */ /* 0x002fea0003800000 */
.L_x_1700:
[----:B------:R-:W-:Y:S05]  /*1a9d0*/  BSYNC B1 ;  /* 0x0000000000017941 */ /* 0x000fea0003800000 */
.L_x_1699:
[----:B01----:R-:W-:Y:S01]  /*1a9e0*/  IMAD.MOV.U32 R14, RZ, RZ, R94 ;  /* 0x000000ffff0e7224 */ /* 0x003fe200078e005e */
[----:B------:R0:W-:Y:S04]  /*1a9f0*/  STL [R1+0xa0], R2 ;  /* 0x0000a00201007387 */ /* 0x0001e80000100800 */
[----:B------:R-:W-:Y:S01]  /*1aa00*/  R2UR UR54, R14 ;  /* 0x000000000e3672ca */ /* 0x000fe200000e0000 */
[----:B------:R-:W-:Y:S02]  /*1aa10*/  IMAD.MOV.U32 R14, RZ, RZ, R7 ;  /* 0x000000ffff0e7224 */ /* 0x000fe400078e0007 */
[----:B------:R-:W-:Y:S01]  /*1aa20*/  IMAD.MOV.U32 R15, RZ, RZ, 0x40000040 ;  /* 0x40000040ff0f7424 */ /* 0x000fe200078e00ff */
[----:B------:R-:W-:Y:S01]  /*1aa30*/  R2UR UR50, R88 ;  /* 0x00000000583272ca */ /* 0x000fe200000e0000 */
[----:B------:R-:W-:Y:S01]  /*1aa40*/  VIADD R90, R94, 0x6 ;  /* 0x000000065e5a7836 */ /* 0x000fe20000000000 */
[----:B------:R-:W-:Y:S01]  /*1aa50*/  R2UR UR34, R14 ;  /* 0x000000000e2272ca */ /* 0x000fe200000e0000 */
[----:B------:R-:W-:Y:S01]  /*1aa60*/  VIADD R14, R94, 0x302 ;  /* 0x000003025e0e7836 */ /* 0x000fe20000000000 */
[----:B0-----:R-:W2:Y:S04]  /*1aa70*/  LDL.64 R2, [R1+0x28] ;  /* 0x0000280001027983 */ /* 0x001ea80000100a00 */
[----:B------:R-:W-:Y:S01]  /*1aa80*/  R2UR UR22, R14 ;  /* 0x000000000e1672ca */ /* 0x000fe200000e0000 */
[C---:B------:R-:W-:Y:S01]  /*1aa90*/  VIADD R14, R94.reuse, 0x306 ;  /* 0x000003065e0e7836 */ /* 0x040fe20000000000 */
[C---:B------:R-:W-:Y:S01]  /*1aaa0*/  R2UR UR55, R15.reuse ;  /* 0x000000000f3772ca */ /* 0x040fe200000e0000 */
[----:B------:R-:W-:Y:S01]  /*1aab0*/  VIADD R92, R94, 0x604 ;  /* 0x000006045e5c7836 */ /* 0x000fe20000000000 */
[C---:B------:R-:W-:Y:S01]  /*1aac0*/  R2UR UR35, R15.reuse ;  /* 0x000000000f2372ca */ /* 0x040fe200000e0000 */
[----:B------:R-:W-:Y:S01]  /*1aad0*/  IMAD.MOV.U32 R91, RZ, RZ, 0x40000040 ;  /* 0x40000040ff5b7424 */ /* 0x000fe200078e00ff */
[C---:B------:R-:W-:Y:S01]  /*1aae0*/  R2UR UR23, R15.reuse ;  /* 0x000000000f1772ca */ /* 0x040fe200000e0000 */
[----:B------:R-:W-:Y:S01]  /*1aaf0*/  IMAD.MOV.U32 R93, RZ, RZ, 0x40000040 ;  /* 0x40000040ff5d7424 */ /* 0x000fe200078e00ff */
[----:B------:R-:W-:Y:S01]  /*1ab00*/  R2UR UR14, R14 ;  /* 0x000000000e0e72ca */ /* 0x000fe200000e0000 */
[----:B------:R-:W-:Y:S01]  /*1ab10*/  IMAD.MOV.U32 R95, RZ, RZ, 0x40000040 ;  /* 0x40000040ff5f7424 */ /* 0x000fe200078e00ff */
[----:B------:R-:W-:Y:S01]  /*1ab20*/  R2UR UR15, R15 ;  /* 0x000000000f0f72ca */ /* 0x000fe200000e0000 */
[----:B------:R-:W3:Y:S04]  /*1ab30*/  LDL.64 R218, [R1+0x20] ;  /* 0x0000200001da7983 */ /* 0x000ee80000100a00 */
[----:B------:R-:W4:Y:S01]  /*1ab40*/  LDL.64 R14, [R1+0x30] ;  /* 0x00003000010e7983 */ /* 0x000f220000100a00 */
[----:B------:R-:W-:Y:S01]  /*1ab50*/  R2UR UR30, R90 ;  /* 0x000000005a1e72ca */ /* 0x000fe200000e0000 */
[----:B------:R-:W-:-:S02]  /*1ab60*/  VIADD R88, R94, 0x300 ;  /* 0x000003005e587836 */ /* 0x000fc40000000000 */
[----:B------:R-:W-:Y:S01]  /*1ab70*/  VIADD R90, R94, 0x304 ;  /* 0x000003045e5a7836 */ /* 0x000fe20000000000 */
[----:B------:R-:W-:Y:S01]  /*1ab80*/  MOV R89, 0x40000040 ;  /* 0x4000004000597802 */ /* 0x000fe20000000f00 */
[----:B------:R-:W3:Y:S01]  /*1ab90*/  LDL.64 R216, [R1+0x18] ;  /* 0x0000180001d87983 */ /* 0x000ee20000100a00 */
[----:B------:R-:W-:Y:S01]  /*1aba0*/  R2UR UR26, R88 ;  /* 0x00000000581a72ca */ /* 0x000fe200000e0000 */
[----:B------:R-:W-:Y:S01]  /*1abb0*/  VIADD R88, R94, 0x600 ;  /* 0x000006005e587836 */ /* 0x000fe20000000000 */
[----:B------:R-:W-:Y:S01]  /*1abc0*/  R2UR UR18, R90 ;  /* 0x000000005a1272ca */ /* 0x000fe200000e0000 */
[C---:B------:R-:W-:Y:S01]  /*1abd0*/  VIADD R90, R94.reuse, 0x602 ;  /* 0x000006025e5a7836 */ /* 0x040fe20000000000 */
[----:B------:R-:W-:Y:S01]  /*1abe0*/  IADD3 R94, R94, 0x606, RZ ;  /* 0x000006065e5e7810 */ /* 0x000fe20007ffe0ff */
[----:B------:R-:W3:Y:S01]  /*1abf0*/  LDL.64 R214, [R1+0x10] ;  /* 0x0000100001d67983 */ /* 0x000ee20000100a00 */
[----:B------:R-:W-:Y:S02]  /*1ac00*/  R2UR UR51, R89 ;  /* 0x00000000593372ca */ /* 0x000fe400000e0000 */
[----:B------:R-:W-:Y:S01]  /*1ac10*/  R2UR UR31, R91 ;  /* 0x000000005b1f72ca */ /* 0x000fe200000e0000 */
[----:B------:R-:W3:Y:S01]  /*1ac20*/  LDL.64 R212, [R1+0x8] ;  /* 0x0000080001d47983 */ /* 0x000ee20000100a00 */
        /* <DEDUP_REMOVED lines=49> */
[----:B----4-:R-:W-:Y:S02]  /*1af40*/  R2UR UR32, R14 ;  /* 0x000000000e2072ca */ /* 0x010fe400000e0000 */
[----:B------:R-:W-:Y:S02]  /*1af50*/  R2UR UR33, R15 ;  /* 0x000000000f2172ca */ /* 0x000fe400000e0000 */
[----:B--2---:R-:W-:Y:S01]  /*1af60*/  R2UR UR28, R2 ;  /* 0x00000000021c72ca */ /* 0x004fe200000e0000 */
[----:B------:R-:W2:Y:S01]  /*1af70*/  LDL.64 R14, [R1] ;  /* 0x00000000010e7983 */ /* 0x000ea20000100a00 */
[----:B------:R-:W-:-:S02]  /*1af80*/  R2UR UR29, R3 ;  /* 0x00000000031d72ca */ /* 0x000fc400000e0000 */
[----:B---3--:R-:W-:Y:S01]  /*1af90*/  R2UR UR24, R218 ;  /* 0x00000000da1872ca */ /* 0x008fe200000e0000 */
[----:B------:R0:W5:Y:S06]  /*1afa0*/  LDL.LU R2, [R1+0xa0] ;  /* 0x0000a00001027983 */ /* 0x00016c0000300800 */
[----:B------:R-:W-:Y:S01]  /*1afb0*/  HGMMA.64x96x16.F32 R88, gdesc[UR32], R88, gsb0 ;  /* 0x01600000205879f0 */ /* 0x000fe20008000858 */
[----:B------:R-:W-:Y:S02]  /*1afc0*/  R2UR UR25, R219 ;  /* 0x00000000db1972ca */ /* 0x000fe400000e0000 */
[----:B------:R-:W-:-:S02]  /*1afd0*/  WARPGROUP.DEPBAR.LE gsb0, 0x0 ;  /* 0x00008000000079c5 */ /* 0x000fc40000010000 */
        /* <DEDUP_REMOVED lines=71> */
.L_x_1702:
[----:B------:R-:W-:Y:S01]  /*1b450*/  SHF.L.U32 R3, R12, 0x1f, RZ ;  /* 0x0000001f0c037819 */ /* 0x000fe200000006ff */
[----:B-----5:R-:W-:-:S04]  /*1b460*/  IMAD R21, R13, 0x8, R2 ;  /* 0x000000080d157824 */ /* 0x020fc800078e0202 */
[----:B------:R0:W1:Y:S01]  /*1b470*/  SYNCS.PHASECHK.TRANS64.TRYWAIT P2, [R21+URZ+0x2a850], R3 ;  /* 0x02a85003150075a7 */ /* 0x000062000804017f */
[----:B------:R-:W-:Y:S05]  /*1b480*/  @!P0 BRA `(.L_x_1703) ;  /* 0x0000000000048947 */ /* 0x000fea0003800000 */
[----:B------:R-:W-:Y:S01]  /*1b490*/  BPT.TRAP 0x1 ;  /* 0x000000040000795c */ /* 0x000fe20000300000 */
.L_x_1703:
[----:B------:R-:W-:Y:S04]  /*1b4a0*/  BSSY B1, `(.L_x_1704) ;  /* 0x0000004000017945 */ /* 0x000fe80003800000 */
[----:B-1----:R-:W-:Y:S05]  /*1b4b0*/  @P2 BRA `(.L_x_1705) ;  /* 0x0000000000082947 */ /* 0x002fea0003800000 */
[----:B------:R-:W1:Y:S02]  /*1b4c0*/  SYNCS.PHASECHK.TRANS64.TRYWAIT P2, [R21+URZ+0x2a850], R3 ;  /* 0x02a85003150075a7 */ /* 0x000e64000804017f */
[----:B-1----:R-:W-:Y:S05]  /*1b4d0*/  @!P2 BRA `(.L_x_1706) ;  /* 0x000000fc0024a947 */ /* 0x002fea0003800000 */
.L_x_1705:
[----:B------:R-:W-:Y:S05]  /*1b4e0*/  BSYNC B1 ;  /* 0x0000000000017941 */ /* 0x000fea0003800000 */
.L_x_1704:
[----:B01----:R-:W-:Y:S01]  /*1b4f0*/  VIADD R3, R2, 0x400 ;  /* 0x0000040002037836 */ /* 0x003fe20000000000 */
[----:B------:R-:W-:Y:S01]  /*1b500*/  WARPGROUP.ARRIVE ;  /* 0x00000000000079c5 */ /* 0x000fe20000000000 */
[----:B------:R-:W-:Y:S01]  /*1b510*/  IMAD.MOV.U32 R15, RZ, RZ, 0x40000040 ;  /* 0x40000040ff0f7424 */ /* 0x000fe200078e00ff */
[----:B------:R-:W-:Y:S01]  /*1b520*/  ISETP.NE.AND P2, PT, R210, 0x1, PT ;  /* 0x00000001d200780c */ /* 0x000fe20003f45270 */
[----:B------:R-:W-:Y:S01]  /*1b530*/  @!P1 IMAD R0, R0, 0x8, R2 ;  /* 0x0000000800009824 */ /* 0x000fe200078e0202 */
[----:B------:R-:W-:Y:S01]  /*1b540*/  SHF.R.U32.HI R3, RZ, 0x4, R3 ;  /* 0x00000004ff037819 */ /* 0x000fe20000011603 */
[----:B------:R-:W-:Y:S01]  /*1b550*/  ULDC UR4, c[0x0][0x9dc] ;  /* 0x0002770000047ab9 */ /* 0x000fe20000000800 */
[----:B------:R-:W-:Y:S01]  /*1b560*/  ULDC UR5, c[0x0][0x9e0] ;  /* 0x0002780000057ab9 */ /* 0x000fe20000000800 */
[----:B------:R-:W-:Y:S01]  /*1b570*/  @!P1 VIADD R0, R0, 0x2a840 ;  /* 0x0002a84000009836 */ /* 0x000fe20000000000 */
[----:B------:R-:W-:Y:S01]  /*1b580*/  LOP3.LUT R3, R3, 0x3fff, RZ, 0xc0, !PT ;  /* 0x00003fff03037812 */ /* 0x000fe200078ec0ff */
[----:B------:R-:W-:-:S03]  /*1b590*/  ULOP3.LUT UR4, URZ, UR4, URZ, 0x33, !UPT ;  /* 0x000000043f047292 */ /* 0x000fc6000f8e333f */
[----:B------:R-:W-:Y:S02]  /*1b5a0*/  LOP3.LUT R3, R3, 0x3000000, RZ, 0xfc, !PT ;  /* 0x0300000003037812 */ /* 0x000fe400078efcff */
[----:B------:R-:W-:Y:S01]  /*1b5b0*/  @!P1 PRMT R0, RZ, 0x654, R0 ;  /* 0x00000654ff009816 */ /* 0x000fe20000000000 */
[----:B------:R-:W0:Y:S02]  /*1b5c0*/  @P2 LDC R4, c[0x0][0x44c] ;  /* 0x00011300ff042b82 */ /* 0x000e240000000800 */
[----:B------:R-:W-:Y:S02]  /*1b5d0*/  IMAD R12, R13, 0x600, R3 ;  /* 0x000006000d0c7824 */ /* 0x000fe400078e0203 */
[----:B------:R-:W-:Y:S02]  /*1b5e0*/  IMAD.MOV.U32 R13, RZ, RZ, 0x40000040 ;  /* 0x40000040ff0d7424 */ /* 0x000fe400078e00ff */
[C---:B------:R-:W-:Y:S01]  /*1b5f0*/  VIADD R14, R12.reuse, 0x80 ;  /* 0x000000800c0e7836 */ /* 0x040fe20000000000 */
[----:B------:R-:W-:Y:S01]  /*1b600*/  R2UR UR6, R12 ;  /* 0x000000000c0672ca */ /* 0x000fe200000e0000 */
[----:B------:R-:W1:Y:S01]  /*1b610*/  @P2 LDC R7, c[0x0][0x450] ;  /* 0x00011400ff072b82 */ /* 0x000e620000000800 */
[----:B------:R-:W-:Y:S01]  /*1b620*/  R2UR UR7, R13 ;  /* 0x000000000d0772ca */ /* 0x000fe200000e0000 */
[----:B------:R-:W-:-:S02]  /*1b630*/  IMAD.MOV.U32 R13, RZ, RZ, 0x40000040 ;  /* 0x40000040ff0d7424 */ /* 0x000fc400078e00ff */
[----:B------:R-:W-:-:S10]  /*1b640*/  IMAD.IADD R3, R181, 0x1, R178 ;  /* 0x00000001b5037824 */ /* 0x000fd400078e02b2 */
[----:B------:R-:W-:Y:S01]  /*1b650*/  HGMMA.64x128x16.F32 R24, R156, gdesc[UR4].tnspB, R24, gsb0 ;  /* 0x41e000049c187df0 */ /* 0x000fe20008000818 */
[----:B------:R-:W-:Y:S01]  /*1b660*/  R2UR UR6, R14 ;  /* 0x000000000e0672ca */ /* 0x000fe200000e0000 */
[----:B------:R-:W-:Y:S01]  /*1b670*/  VIADD R14, R12, 0x100 ;  /* 0x000001000c0e7836 */ /* 0x000fe20000000000 */
[----:B------:R-:W-:Y:S01]  /*1b680*/  R2UR UR7, R15 ;  /* 0x000000000f0772ca */ /* 0x000fe200000e0000 */
[----:B------:R-:W-:Y:S02]  /*1b690*/  IMAD.MOV.U32 R15, RZ, RZ, 0x40000040 ;  /* 0x40000040ff0f7424 */ /* 0x000fe400078e00ff */
[----:B0-----:R-:W-:-:S05]  /*1b6a0*/  @P2 IMAD.HI.U32 R4, R3, R4, RZ ;  /* 0x0000000403042227 */ /* 0x001fca00078e00ff */
[----:B-1----:R-:W-:Y:S02]  /*1b6b0*/  @P2 SHF.R.U32.HI R3, RZ, R7, R4 ;  /* 0x00000007ff032219 */ /* 0x002fe40000011604 */
[----:B------:R-:W-:Y:S01]  /*1b6c0*/  ISETP.GE.AND P2, PT, R206, 0x1, PT ;  /* 0x00000001ce00780c */ /* 0x000fe20003f46270 */
[----:B------:R-:W-:Y:S02]  /*1b6d0*/  WARPGROUP.DEPBAR.LE gsb0, 0x0 ;  /* 0x00008000000079c5 */ /* 0x000fe40000010000 */
[----:B------:R-:W-:-:S06]  /*1b6e0*/  WARPGROUP.ARRIVE ;  /* 0x00000000000079c5 */ /* 0x000fcc0000000000 */
[----:B------:R-:W-:Y:S01]  /*1b6f0*/  HGMMA.64x128x16.F32 R24, R152, gdesc[UR4].tnspB, R24, gsb0 ;  /* 0x41e0000498187df0 */ /* 0x000fe20008000818 */
[----:B------:R-:W-:Y:S01]  /*1b700*/  R2UR UR6, R14 ;  /* 0x000000000e0672ca */ /* 0x000fe200000e0000 */
[----:B------:R-:W-:Y:S01]  /*1b710*/  VIADD R14, R12, 0x180 ;  /* 0x000001800c0e7836 */ /* 0x000fe20000000000 */
[----:B------:R-:W-:Y:S02]  /*1b720*/  R2UR UR7, R15 ;  /* 0x000000000f0772ca */ /* 0x000fe400000e0000 */
[----:B------:R-:W-:Y:S01]  /*1b730*/  MOV R15, 0x40000040 ;  /* 0x40000040000f7802 */ /* 0x000fe20000000f00 */
[----:B------:R-:W-:Y:S02]  /*1b740*/  WARPGROUP.DEPBAR.LE gsb0, 0x0 ;  /* 0x00008000000079c5 */ /* 0x000fe40000010000 */
[----:B------:R-:W-:-:S08]  /*1b750*/  WARPGROUP.ARRIVE ;  /* 0x00000000000079c5 */ /* 0x000fd00000000000 */
        /* <DEDUP_REMOVED lines=10> */
[----:B------:R-:W-:Y:S01]  /*1b800*/  R2UR UR7, R15 ;  /* 0x000000000f0772ca */ /* 0x000fe200000e0000 */
[----:B------:R-:W-:Y:S01]  /*1b810*/  IMAD R15, R10, -0x60, RZ ;  /* 0xffffffa00a0f7824 */ /* 0x000fe200078e02ff */
[----:B------:R-:W-:Y:S02]  /*1b820*/  WARPGROUP.DEPBAR.LE gsb0, 0x0 ;  /* 0x00008000000079c5 */ /* 0x000fe40000010000 */
[----:B------:R-:W-:-:S09]  /*1b830*/  WARPGROUP.ARRIVE ;  /* 0x00000000000079c5 */ /* 0x000fd20000000000 */
        /* <DEDUP_REMOVED lines=8> */
[----:B------:R1:W-:Y:S02]  /*1b8c0*/  @!P1 SYNCS.ARRIVE.TRANS64.RED.A1T0 RZ, [R0+URZ], RZ ;  /* 0x000000ff00ff99a7 */ /* 0x0003e4000810043f */
[----:B-1----:R-:W-:-:S04]  /*1b8d0*/  IADD3 R0, -R174, 0x1, R15 ;  /* 0x00000001ae007810 */ /* 0x002fc80007ffe10f */
[----:B------:R-:W-:-:S05]  /*1b8e0*/  IADD3 R0, -R163, R0, R164 ;  /* 0x00000000a3007210 */ /* 0x000fca0007ffe1a4 */
[C---:B------:R-:W-:Y:S02]  /*1b8f0*/  VIADD R14, R0.reuse, UR5 ;  /* 0x00000005000e7c36 */ /* 0x040fe40008000000 */
[----:B------:R-:W-:Y:S02]  /*1b900*/  VIADD R11, R0, UR4 ;  /* 0x00000004000b7c36 */ /* 0x000fe40008000000 */
[----:B------:R-:W-:Y:S01]  /*1b910*/  IMAD.IADD R0, R15, 0x1, -R174 ;  /* 0x000000010f007824 */ /* 0x000fe200078e0aae */
[----:B0-----:R-:W-:Y:S01]  /*1b920*/  IADD3 R7, R14, R136, RZ ;  /* 0x000000880e077210 */ /* 0x001fe20007ffe0ff */
[----:B------:R-:W-:Y:S01]  /*1b930*/  IMAD.IADD R4, R11, 0x1, R136 ;  /* 0x000000010b047824 */ /* 0x000fe200078e0288 */
        /* <DEDUP_REMOVED lines=13> */
.L_x_1709:
[----:B------:R-:W-:-:S05]  /*1ba10*/  IMAD.U32 R137, RZ, RZ, UR58 ;  /* 0x0000003aff897e24 */ /* 0x000fca000f8e00ff */
[----:B------:R-:W-:-:S13]  /*1ba20*/  ISETP.NE.AND P2, PT, R137, 0x1, PT ;  /* 0x000000018900780c */ /* 0x000fda0003f45270 */
[----:B------:R-:W0:Y:S02]  /*1ba30*/  @P2 LDC.64 R12, c[0x0][0x9e8] ;  /* 0x00027a00ff0c2b82 */ /* 0x000e240000000a00 */
[----:B0-----:R-:W-:-:S05]  /*1ba40*/  @P2 IMAD.HI.U32 R12, R136, R12, RZ ;  /* 0x0000000c880c2227 */ /* 0x001fca00078e00ff */
[----:B------:R-:W-:-:S07]  /*1ba50*/  @P2 SHF.R.U32.HI R136, RZ, R13, R12 ;  /* 0x0000000dff882219 */ /* 0x000fce000001160c */
.L_x_1710:
[----:B------:R-:W-:Y:S05]  /*1ba60*/  BSYNC B1 ;  /* 0x0000000000017941 */ /* 0x000fea0003800000 */
.L_x_1708:
[----:B------:R-:W-:-:S05]  /*1ba70*/  IMAD R136, R136, R137, R0 ;  /* 0x0000008988887224 */ /* 0x000fca00078e0200 */
[----:B------:R-:W-:Y:S02]  /*1ba80*/  VIADDMNMX R7, R136, R137, R7, PT ;  /* 0x0000008988077246 */ /* 0x000fe40003800107 */
[----:B------:R-:W-:-:S07]  /*1ba90*/  VIMNMX R4, R4, R136, !PT ;  /* 0x0000008804047248 */ /* 0x000fce0007fe0100 */
.L_x_1707:
[C---:B------:R-:W-:Y:S01]  /*1baa0*/  ISETP.GE.AND P2, PT, R15.reuse, 0x2, PT ;  /* 0x000000020f00780c */ /* 0x040fe20003f46270 */
[----:B------:R-:W0:Y:S01]  /*1bab0*/  SHFL.IDX PT, R3, R3, 0x1, 0x1c1f ;  /* 0x003c1f0003037f89 */ /* 0x000e2200000e0000 */
        /* <DEDUP_REMOVED lines=11> */
[----:B------:R-:W-:Y:S01]  /*1bb70*/  ISETP.GT.AND P4, PT, R4, 0x9, !P5 ;  /* 0x000000090400780c */ /* 0x000fe20006f84270 */
[--C-:B0-----:R-:W-:Y:S01]  /*1bb80*/  IMAD.IADD R14, R14, 0x1, R3.reuse ;  /* 0x000000010e0e7824 */ /* 0x101fe200078e0203 */
[----:B------:R-:W-:Y:S01]  /*1bb90*/  ISETP.GE.AND P5, PT, R15, 0x11, PT ;  /* 0x000000110f00780c */ /* 0x000fe20003fa6270 */
[----:B------:R-:W-:Y:S01]  /*1bba0*/  IMAD.IADD R11, R11, 0x1, R3 ;  /* 0x000000010b0b7824 */ /* 0x000fe200078e0203 */
        /* <DEDUP_REMOVED lines=119> */
[----:B------:R-:W-:-:S04]  /*1c320*/  ISETP.GT.AND P6, PT, R4, 0x59, !P6 ;  /* 0x000000590400780c */ /* 0x000fc800077c4270 */
[----:B------:R-:W-:-:S04]  /*1c330*/  ISETP.LT.OR P6, PT, R7, 0x5a, P6 ;  /* 0x0000005a0700780c */ /* 0x000fc800037c1670 */
[----:B------:R-:W-:Y:S02]  /*1c340*/  FSEL R133, R133, -INF , !P6 ;  /* 0xff80000085857808 */ /* 0x000fe40007000000 */
[----:B------:R-:W-:-:S13]  /*1c350*/  ISETP.GE.AND P6, PT, R206, 0x1, PT ;  /* 0x00000001ce00780c */ /* 0x000fda0003fc6270 */
        /* <DEDUP_REMOVED lines=13> */
.L_x_1713:
[----:B------:R-:W-:-:S05]  /*1c430*/  IMAD.U32 R4, RZ, RZ, UR58 ;  /* 0x0000003aff047e24 */ /* 0x000fca000f8e00ff */
[----:B------:R-:W-:-:S13]  /*1c440*/  ISETP.NE.AND P6, PT, R4, 0x1, PT ;  /* 0x000000010400780c */ /* 0x000fda0003fc5270 */
[----:B------:R-:W0:Y:S02]  /*1c450*/  @P6 LDC.64 R12, c[0x0][0x9e8] ;  /* 0x00027a00ff0c6b82 */ /* 0x000e240000000a00 */
[----:B0-----:R-:W-:-:S05]  /*1c460*/  @P6 IMAD.HI.U32 R12, R3, R12, RZ ;  /* 0x0000000c030c6227 */ /* 0x001fca00078e00ff */
[----:B------:R-:W-:-:S07]  /*1c470*/  @P6 SHF.R.U32.HI R3, RZ, R13, R12 ;  /* 0x0000000dff036219 */ /* 0x000fce000001160c */
.L_x_1714:
[----:B------:R-:W-:Y:S05]  /*1c480*/  BSYNC B1 ;  /* 0x0000000000017941 */ /* 0x000fea0003800000 */
.L_x_1712:
[----:B------:R-:W-:-:S05]  /*1c490*/  IMAD R3, R3, R4, R0 ;  /* 0x0000000403037224 */ /* 0x000fca00078e0200 */
[----:B------:R-:W-:Y:S02]  /*1c4a0*/  VIADDMNMX R14, R3, R4, R14, PT ;  /* 0x00000004030e7246 */ /* 0x000fe4000380010e */
[----:B------:R-:W-:-:S07]  /*1c4b0*/  VIMNMX R11, R11, R3, !PT ;  /* 0x000000030b0b7248 */ /* 0x000fce0007fe0100 */
.L_x_1711:
        /* <DEDUP_REMOVED lines=66> */
[----:B------:R-:W-:Y:S02]  /*1c8e0*/  LOP3.LUT P2, RZ, R17, 0x1000, RZ, 0xc0, !PT ;  /* 0x0000100011ff7812 */ /* 0x000fe4000784c0ff */
[----:B------:R-:W-:-:S02]  /*1c8f0*/  FMNMX.FTZ R0, R132, R3, !PT ;  /* 0x0000000384007209 */ /* 0x000fc40007810000 */
[----:B------:R-:W-:Y:S02]  /*1c900*/  ISETP.GT.AND P2, PT, R11, 0x30, !P2 ;  /* 0x000000300b00780c */ /* 0x000fe40005744270 */
[----:B------:R-:W-:Y:S02]  /*1c910*/  FMNMX.FTZ R3, R133, R0, !PT ;  /* 0x0000000085037209 */ /* 0x000fe40007810000 */
[----:B------:R-:W-:Y:S02]  /*1c920*/  ISETP.LT.OR P2, PT, R14, 0x31, P2 ;  /* 0x000000310e00780c */ /* 0x000fe40001741670 */
[C---:B------:R-:W-:Y:S01]  /*1c930*/  LOP3.LUT P3, RZ, R17.reuse, 0x20, RZ, 0xc0, !PT ;  /* 0x0000002011ff7812 */ /* 0x040fe2000786c0ff */
[----:B------:R-:W0:Y:S01]  /*1c940*/  SHFL.BFLY PT, R0, R3, 0x2, 0x1f ;  /* 0x0c401f0003007f89 */ /* 0x000e2200000e0000 */
[----:B------:R-:W-:Y:S02]  /*1c950*/  FSEL R114, R114, -INF , !P2 ;  /* 0xff80000072727808 */ /* 0x000fe40005000000 */
[----:B------:R-:W-:-:S02]  /*1c960*/  LOP3.LUT P2, RZ, R17, 0x800, RZ, 0xc0, !PT ;  /* 0x0000080011ff7812 */ /* 0x000fc4000784c0ff */
[----:B------:R-:W-:Y:S02]  /*1c970*/  LOP3.LUT P6, RZ, R17, 0x10, RZ, 0xc0, !PT ;  /* 0x0000001011ff7812 */ /* 0x000fe400078cc0ff */
[C---:B------:R-:W-:Y:S02]  /*1c980*/  ISETP.GT.AND P2, PT, R11.reuse, 0x31, !P2 ;  /* 0x000000310b00780c */ /* 0x040fe40005744270 */
[----:B------:R-:W-:Y:S02]  /*1c990*/  ISETP.GT.AND P4, PT, R11, 0x51, !P4 ;  /* 0x000000510b00780c */ /* 0x000fe40006784270 */
[C---:B------:R-:W-:Y:S02]  /*1c9a0*/  ISETP.LT.OR P2, PT, R14.reuse, 0x32, P2 ;  /* 0x000000320e00780c */ /* 0x040fe40001741670 */
[----:B------:R-:W-:Y:S02]  /*1c9b0*/  ISETP.LT.OR P4, PT, R14, 0x52, P4 ;  /* 0x000000520e00780c */ /* 0x000fe40002781670 */
[----:B------:R-:W-:-:S02]  /*1c9c0*/  FSEL R115, R115, -INF , !P2 ;  /* 0xff80000073737808 */ /* 0x000fc40005000000 */
[----:B------:R-:W-:Y:S02]  /*1c9d0*/  LOP3.LUT P2, RZ, R17, 0x400, RZ, 0xc0, !PT ;  /* 0x0000040011ff7812 */ /* 0x000fe4000784c0ff */
[C---:B------:R-:W-:Y:S02]  /*1c9e0*/  ISETP.GT.AND P5, PT, R11.reuse, 0x58, !P5 ;  /* 0x000000580b00780c */ /* 0x040fe40006fa4270 */
[----:B------:R-:W-:Y:S02]  /*1c9f0*/  ISETP.GT.AND P2, PT, R11, 0x38, !P2 ;  /* 0x000000380b00780c */ /* 0x000fe40005744270 */
[----:B------:R-:W-:Y:S02]  /*1ca00*/  FSEL R131, R131, -INF , !P4 ;  /* 0xff80000083837808 */ /* 0x000fe40006000000 */
[----:B------:R-:W-:Y:S02]  /*1ca10*/  ISETP.LT.OR P2, PT, R14, 0x39, P2 ;  /* 0x000000390e00780c */ /* 0x000fe40001741670 */
[----:B0-----:R-:W-:-:S02]  /*1ca20*/  FMNMX.FTZ R12, R3, R0, !PT ;  /* 0x00000000030c7209 */ /* 0x001fc40007810000 */
[----:B------:R-:W-:Y:S02]  /*1ca30*/  FSEL R118, R118, -INF , !P2 ;  /* 0xff80000076767808 */ /* 0x000fe40005000000 */
[----:B------:R-:W-:Y:S01]  /*1ca40*/  LOP3.LUT P2, RZ, R17, 0x200, RZ, 0xc0, !PT ;  /* 0x0000020011ff7812 */ /* 0x000fe2000784c0ff */
[----:B------:R-:W0:Y:S01]  /*1ca50*/  SHFL.BFLY PT, R7, R12, 0x1, 0x1f ;  /* 0x0c201f000c077f89 */ /* 0x000e2200000e0000 */
[----:B------:R-:W-:Y:S02]  /*1ca60*/  ISETP.LT.OR P5, PT, R14, 0x59, P5 ;  /* 0x000000590e00780c */ /* 0x000fe40002fa1670 */
[----:B------:R-:W-:Y:S02]  /*1ca70*/  ISETP.GT.AND P2, PT, R11, 0x39, !P2 ;  /* 0x000000390b00780c */ /* 0x000fe40005744270 */
[----:B------:R-:W-:Y:S02]  /*1ca80*/  FSEL R134, R134, -INF , !P5 ;  /* 0xff80000086867808 */ /* 0x000fe40006800000 */
[----:B------:R-:W-:-:S04]  /*1ca90*/  ISETP.LT.OR P2, PT, R14, 0x3a, P2 ;  /* 0x0000003a0e00780c */ /* 0x000fc80001741670 */
[----:B------:R-:W-:Y:S02]  /*1caa0*/  FSEL R119, R119, -INF , !P2 ;  /* 0xff80000077777808 */ /* 0x000fe40005000000 */
[----:B------:R-:W-:-:S04]  /*1cab0*/  LOP3.LUT P2, RZ, R17, 0x100, RZ, 0xc0, !PT ;  /* 0x0000010011ff7812 */ /* 0x000fc8000784c0ff */
[----:B------:R-:W-:-:S04]  /*1cac0*/  ISETP.GT.AND P2, PT, R11, 0x40, !P2 ;  /* 0x000000400b00780c */ /* 0x000fc80005744270 */
[----:B------:R-:W-:Y:S02]  /*1cad0*/  ISETP.LT.OR P2, PT, R14, 0x41, P2 ;  /* 0x000000410e00780c */ /* 0x000fe40001741670 */
[----:B0-----:R-:W-:Y:S01]  /*1cae0*/  FMNMX.FTZ R0, R12, R7, !PT ;  /* 0x000000070c007209 */ /* 0x001fe20007810000 */
[----:B------:R-:W-:Y:S01]  /*1caf0*/  IMAD.U32 R7, RZ, RZ, UR4 ;  /* 0x00000004ff077e24 */ /* 0x000fe2000f8e00ff */
[----:B------:R-:W-:Y:S02]  /*1cb00*/  FSEL R122, R122, -INF , !P2 ;  /* 0xff8000007a7a7808 */ /* 0x000fe40005000000 */
[----:B------:R-:W-:Y:S01]  /*1cb10*/  LOP3.LUT P2, RZ, R17, 0x80, RZ, 0xc0, !PT ;  /* 0x0000008011ff7812 */ /* 0x000fe2000784c0ff */
[----:B------:R-:W-:-:S03]  /*1cb20*/  FMUL.FTZ R4, R0, R7 ;  /* 0x0000000700047220 */ /* 0x000fc60000410000 */
[----:B------:R-:W-:-:S04]  /*1cb30*/  ISETP.GT.AND P2, PT, R11, 0x41, !P2 ;  /* 0x000000410b00780c */ /* 0x000fc80005744270 */
        /* <DEDUP_REMOVED lines=42> */
[-CC-:B0-----:R-:W-:Y:S01]  /*1cde0*/  FFMA.FTZ R89, R105, R7.reuse, -R4.reuse ;  /* 0x0000000769597223 */ /* 0x181fe20000010804 */
        /* <DEDUP_REMOVED lines=24> */
[----:B0-----:R-:W-:Y:S02]  /*1cf70*/  FSEL R101, R0, RZ, P2 ;  /* 0x000000ff00657208 */ /* 0x001fe40001000000 */
        /* <DEDUP_REMOVED lines=10> */
[----:B------:R-:W-:Y:S01]  /*1d020*/  FFMA.FTZ R92, R113, R7, -R4 ;  /* 0x00000007715c7223 */ /* 0x000fe20000010804 */
[----:B------:R-:W-:-:S03]  /*1d030*/  FADD.FTZ R4, -R101, R20 ;  /* 0x0000001465047221 */ /* 0x000fc60000010100 */
[----:B------:R-:W0:Y:S01]  /*1d040*/  SHFL.BFLY PT, R11, R3, 0x2, 0x1f ;  /* 0x0c401f00030b7f89 */ /* 0x000e2200000e0000 */
[----:B------:R-:W-:Y:S01]  /*1d050*/  FMUL.FTZ R4, R4, R7 ;  /* 0x0000000704047220 */ /* 0x000fe20000410000 */
        /* <DEDUP_REMOVED lines=27> */
[-CC-:B------:R-:W-:Y:S01]  /*1d210*/  FFMA.FTZ R95, R103, R7.reuse, -R104.reuse ;  /* 0x00000007675f7223 */ /* 0x180fe20000010868 */
[----:B------:R-:W-:Y:S01]  /*1d220*/  FADD.FTZ R99, R12, R99 ;  /* 0x000000630c637221 */ /* 0x000fe20000010000 */
[-CC-:B------:R-:W-:Y:S01]  /*1d230*/  FFMA.FTZ R149, R106, R7.reuse, -R104.reuse ;  /* 0x000000076a957223 */ /* 0x180fe20000010868 */
[----:B------:R-:W0:Y:S01]  /*1d240*/  MUFU.EX2 R4, R4 ;  /* 0x0000000400047308 */ /* 0x000e220000000800 */
[-CC-:B------:R-:W-:Y:S01]  /*1d250*/  FFMA.FTZ R98, R107, R7.reuse, -R104.reuse ;  /* 0x000000076b627223 */ /* 0x180fe20000010868 */
[----:B------:R-:W-:Y:S01]  /*1d260*/  FADD.FTZ R6, R158, R99 ;  /* 0x000000639e067221 */ /* 0x000fe20000010000 */
[-CC-:B------:R-:W-:Y:S01]  /*1d270*/  FFMA.FTZ R151, R110, R7.reuse, -R104.reuse ;  /* 0x000000076e977223 */ /* 0x180fe20000010868 */
[-CC-:B------:R-:W-:Y:S01]  /*1d280*/  FFMA.FTZ R111, R111, R7.reuse, -R104.reuse ;  /* 0x000000076f6f7223 */ /* 0x180fe20000010868 */
[-C--:B------:R-:W-:Y:S01]  /*1d290*/  FFMA.FTZ R145, R114, R7.reuse, -R104 ;  /* 0x0000000772917223 */ /* 0x080fe20000010868 */
[----:B------:R-:W-:Y:S01]  /*1d2a0*/  FADD.FTZ R101, R13, R6 ;  /* 0x000000060d657221 */ /* 0x000fe20000010000 */
[-CC-:B------:R-:W-:Y:S01]  /*1d2b0*/  FFMA.FTZ R99, R115, R7.reuse, -R104.reuse ;  /* 0x0000000773637223 */ /* 0x180fe20000010868 */
[----:B------:R-:W1:Y:S01]  /*1d2c0*/  MUFU.EX2 R90, R90 ;  /* 0x0000005a005a7308 */ /* 0x000e620000000800 */
[-CC-:B------:R-:W-:Y:S01]  /*1d2d0*/  FFMA.FTZ R147, R118, R7.reuse, -R104.reuse ;  /* 0x0000000776937223 */ /* 0x180fe20000010868 */
[----:B------:R-:W-:Y:S01]  /*1d2e0*/  FADD.FTZ R6, R152, R101 ;  /* 0x0000006598067221 */ /* 0x000fe20000010000 */
[-CC-:B------:R-:W-:Y:S01]  /*1d2f0*/  FFMA.FTZ R141, R122, R7.reuse, -R104.reuse ;  /* 0x000000077a8d7223 */ /* 0x180fe20000010868 */
[-CC-:B------:R-:W-:Y:S01]  /*1d300*/  FFMA.FTZ R143, R126, R7.reuse, -R104.reuse ;  /* 0x000000077e8f7223 */ /* 0x180fe20000010868 */
[----:B------:R-:W-:Y:S01]  /*1d310*/  FFMA.FTZ R137, R130, R7, -R104 ;  /* 0x0000000782897223 */ /* 0x000fe20000010868 */
[----:B------:R-:W-:Y:S01]  /*1d320*/  FADD.FTZ R101, R15, R6 ;  /* 0x000000060f657221 */ /* 0x000fe20000010000 */
[----:B------:R-:W-:Y:S01]  /*1d330*/  F2FP.F16.F32.PACK_AB R156, R12, R156 ;  /* 0x0000009c0c9c723e */ /* 0x000fe200000000ff */
[----:B------:R-:W2:Y:S01]  /*1d340*/  MUFU.EX2 R159, R159 ;  /* 0x0000009f009f7308 */ /* 0x000ea20000000800 */
[----:B0-----:R-:W-:Y:S01]  /*1d350*/  FFMA.FTZ R5, R4, R5, R157 ;  /* 0x0000000504057223 */ /* 0x001fe2000001009d */
[----:B------:R-:W-:Y:S01]  /*1d360*/  FADD.FTZ R101, R154, R101 ;  /* 0x000000659a657221 */ /* 0x000fe20000010000 */
[----:B------:R-:W-:Y:S01]  /*1d370*/  F2FP.F16.F32.PACK_AB R158, R13, R158 ;  /* 0x0000009e0d9e723e */ /* 0x000fe200000000ff */
[-CC-:B------:R-:W-:Y:S01]  /*1d380*/  FFMA.FTZ R131, R131, R7.reuse, -R104.reuse ;  /* 0x0000000783837223 */ /* 0x180fe20000010868 */
[-CC-:B------:R-:W-:Y:S01]  /*1d390*/  FFMA.FTZ R134, R134, R7.reuse, -R104.reuse ;  /* 0x0000000786867223 */ /* 0x180fe20000010868 */
[----:B------:R-:W-:Y:S01]  /*1d3a0*/  FADD.FTZ R101, R88, R101 ;  /* 0x0000006558657221 */ /* 0x000fe20000010000 */
[----:B------:R-:W-:Y:S01]  /*1d3b0*/  ISETP.GT.AND P2, PT, R10, R180, PT ;  /* 0x000000b40a00720c */ /* 0x000fe20003f44270 */
[----:B------:R-:W0:Y:S01]  /*1d3c0*/  MUFU.EX2 R91, R91 ;  /* 0x0000005b005b7308 */ /* 0x000e220000000800 */
[----:B-1----:R-:W-:Y:S01]  /*1d3d0*/  FADD.FTZ R6, R90, R5 ;  /* 0x000000055a067221 */ /* 0x002fe20000010000 */
[----:B------:R-:W-:Y:S01]  /*1d3e0*/  FADD.FTZ R102, R148, R101 ;  /* 0x0000006594667221 */ /* 0x000fe20000010000 */
[----:B------:R-:W-:Y:S01]  /*1d3f0*/  FFMA.FTZ R5, R119, R7, -R104 ;  /* 0x0000000777057223 */ /* 0x000fe20000010868 */
[----:B------:R-:W-:Y:S01]  /*1d400*/  F2FP.F16.F32.PACK_AB R152, R15, R152 ;  /* 0x000000980f98723e */ /* 0x000fe200000000ff */
[----:B------:R-:W-:-:S02]  /*1d410*/  VIADD R10, R10, 0xffffffff ;  /* 0xffffffff0a0a7836 */ /* 0x000fc40000000000 */
[----:B------:R-:W-:Y:S01]  /*1d420*/  FADD.FTZ R103, R89, R102 ;  /* 0x0000006659677221 */ /* 0x000fe20000010000 */
[----:B------:R-:W-:Y:S01]  /*1d430*/  F2FP.F16.F32.PACK_AB R154, R88, R154 ;  /* 0x0000009a589a723e */ /* 0x000fe200000000ff */
[----:B------:R-:W1:Y:S01]  /*1d440*/  MUFU.EX2 R153, R153 ;  /* 0x0000009900997308 */ /* 0x000e620000000800 */
[----:B--2---:R-:W-:Y:S01]  /*1d450*/  FADD.FTZ R6, R159, R6 ;  /* 0x000000069f067221 */ /* 0x004fe20000010000 */
[----:B------:R-:W-:Y:S01]  /*1d460*/  FADD.FTZ R103, R150, R103 ;  /* 0x0000006796677221 */ /* 0x000fe20000010000 */
[C---:B------:R-:W-:Y:S02]  /*1d470*/  F2FP.F16.F32.PACK_AB R150, R14.reuse, R150 ;  /* 0x000000960e96723e */ /* 0x040fe400000000ff */
[----:B------:R-:W-:Y:S01]  /*1d480*/  F2FP.F16.F32.PACK_AB R148, R89, R148 ;  /* 0x000000945994723e */ /* 0x000fe200000000ff */
[----:B------:R-:W-:Y:S01]  /*1d490*/  FADD.FTZ R103, R14, R103 ;  /* 0x000000670e677221 */ /* 0x000fe20000010000 */
[----:B------:R-:W-:Y:S01]  /*1d4a0*/  F2FP.F16.F32.PACK_AB R157, R90, R157 ;  /* 0x0000009d5a9d723e */ /* 0x000fe200000000ff */
[----:B------:R-:W2:Y:S01]  /*1d4b0*/  MUFU.EX2 R94, R94 ;  /* 0x0000005e005e7308 */ /* 0x000ea20000000800 */
[----:B0-----:R-:W-:Y:S01]  /*1d4c0*/  FADD.FTZ R6, R91, R6 ;  /* 0x000000065b067221 */ /* 0x001fe20000010000 */
[----:B------:R-:W-:Y:S01]  /*1d4d0*/  FADD.FTZ R105, R144, R103 ;  /* 0x0000006790697221 */ /* 0x000fe20000010000 */
[----:B------:R-:W-:-:S02]  /*1d4e0*/  F2FP.F16.F32.PACK_AB R144, R92, R144 ;  /* 0x000000905c90723e */ /* 0x000fc400000000ff */
[----:B------:R-:W-:Y:S01]  /*1d4f0*/  F2FP.F16.F32.PACK_AB R159, R91, R159 ;  /* 0x0000009f5b9f723e */ /* 0x000fe200000000ff */
[----:B------:R-:W-:Y:S02]  /*1d500*/  FADD.FTZ R105, R92, R105 ;  /* 0x000000695c697221 */ /* 0x000fe40000010000 */
[----:B------:R-:W0:Y:S01]  /*1d510*/  MUFU.EX2 R155, R155 ;  /* 0x0000009b009b7308 */ /* 0x000e220000000800 */
[----:B-1----:R-:W-:Y:S01]  /*1d520*/  FADD.FTZ R101, R153, R6 ;  /* 0x0000000699657221 */ /* 0x002fe20000010000 */
[----:B------:R-:W-:Y:S01]  /*1d530*/  FADD.FTZ R102, R146, R105 ;  /* 0x0000006992667221 */ /* 0x000fe20000010000 */
[----:B------:R-:W-:-:S05]  /*1d540*/  F2FP.F16.F32.PACK_AB R146, R93, R146 ;  /* 0x000000925d92723e */ /* 0x000fca00000000ff */
[----:B------:R-:W1:Y:S01]  /*1d550*/  MUFU.EX2 R95, R95 ;  /* 0x0000005f005f7308 */ /* 0x000e620000000800 */
[C---:B--2---:R-:W-:Y:S01]  /*1d560*/  FADD.FTZ R6, R94.reuse, R101 ;  /* 0x000000655e067221 */ /* 0x044fe20000010000 */
[----:B------:R-:W-:Y:S01]  /*1d570*/  @!P1 PRMT R101, RZ, 0x654, R21 ;  /* 0x00000654ff659816 */ /* 0x000fe20000000015 */
[----:B------:R-:W-:Y:S01]  /*1d580*/  FFMA.FTZ R21, R123, R7, -R104 ;  /* 0x000000077b157223 */ /* 0x000fe20000010868 */
[----:B------:R-:W-:Y:S02]  /*1d590*/  F2FP.F16.F32.PACK_AB R153, R94, R153 ;  /* 0x000000995e99723e */ /* 0x000fe400000000ff */
[----:B------:R2:W-:Y:S02]  /*1d5a0*/  @!P1 SYNCS.ARRIVE.TRANS64.RED.A1T0 RZ, [R101+URZ], RZ ;  /* 0x000000ff65ff99a7 */ /* 0x0005e4000810043f */
[----:B------:R-:W3:Y:S01]  /*1d5b0*/  MUFU.EX2 R149, R149 ;  /* 0x0000009500957308 */ /* 0x000ee20000000800 */
[----:B0-----:R-:W-:Y:S01]  /*1d5c0*/  FADD.FTZ R6, R155, R6 ;  /* 0x000000069b067221 */ /* 0x001fe20000010000 */
[-CC-:B--2---:R-:W-:Y:S01]  /*1d5d0*/  FFMA.FTZ R101, R127, R7.reuse, -R104.reuse ;  /* 0x000000077f657223 */ /* 0x184fe20000010868 */
[----:B------:R-:W-:-:S05]  /*1d5e0*/  FFMA.FTZ R104, R135, R7, -R104 ;  /* 0x0000000787687223 */ /* 0x000fca0000010868 */
[----:B------:R-:W0:Y:S01]  /*1d5f0*/  MUFU.EX2 R98, R98 ;  /* 0x0000006200627308 */ /* 0x000e220000000800 */
[C---:B-1----:R-:W-:Y:S01]  /*1d600*/  FADD.FTZ R6, R95.reuse, R6 ;  /* 0x000000065f067221 */ /* 0x042fe20000010000 */
[----:B------:R-:W-:-:S06]  /*1d610*/  F2FP.F16.F32.PACK_AB R155, R95, R155 ;  /* 0x0000009b5f9b723e */ /* 0x000fcc00000000ff */
[----:B------:R-:W1:Y:S01]  /*1d620*/  MUFU.EX2 R151, R151 ;  /* 0x0000009700977308 */ /* 0x000e620000000800 */
[----:B---3--:R-:W-:-:S07]  /*1d630*/  FADD.FTZ R103, R149, R6 ;  /* 0x0000000695677221 */ /* 0x008fce0000010000 */
[----:B------:R-:W2:Y:S01]  /*1d640*/  MUFU.EX2 R9, R111 ;  /* 0x0000006f00097308 */ /* 0x000ea20000000800 */
[C---:B0-----:R-:W-:Y:S01]  /*1d650*/  FADD.FTZ R6, R98.reuse, R103 ;  /* 0x0000006762067221 */ /* 0x041fe20000010000 */
[----:B------:R-:W-:Y:S01]  /*1d660*/  FADD.FTZ R103, R93, R102 ;  /* 0x000000665d677221 */ /* 0x000fe20000010000 */
[----:B------:R-:W-:-:S05]  /*1d670*/  F2FP.F16.F32.PACK_AB R149, R98, R149 ;  /* 0x000000956295723e */ /* 0x000fca00000000ff */
[----:B------:R-:W0:Y:S01]  /*1d680*/  MUFU.EX2 R145, R145 ;  /* 0x0000009100917308 */ /* 0x000e220000000800 */
[----:B-1----:R-:W-:-:S07]  /*1d690*/  FADD.FTZ R6, R151, R6 ;  /* 0x0000000697067221 */ /* 0x002fce0000010000 */
[----:B------:R-:W1:Y:S01]  /*1d6a0*/  MUFU.EX2 R140, R140 ;  /* 0x0000008c008c7308 */ /* 0x000e620000000800 */
[C---:B--2---:R-:W-:Y:S01]  /*1d6b0*/  FADD.FTZ R6, R9.reuse, R6 ;  /* 0x0000000609067221 */ /* 0x044fe20000010000 */
        /* <DEDUP_REMOVED lines=41> */
[----:B------:R-:W-:Y:S01]  /*1d950*/  F2FP.F16.F32.PACK_AB R138, R20, R138 ;  /* 0x0000008a148a723e */ /* 0x000fe200000000ff */
[----:B------:R-:W-:-:S05]  /*1d960*/  IMAD.MOV.U32 R20, RZ, RZ, R0 ;  /* 0x000000ffff147224 */ /* 0x000fca00078e0000 */
[----:B------:R-:W0:Y:S01]  /*1d970*/  MUFU.EX2 R134, R134 ;  /* 0x0000008600867308 */ /* 0x000e220000000800 */
[----:B-1----:R-:W-:-:S07]  /*1d980*/  FADD.FTZ R13, R137, R14 ;  /* 0x0000000e890d7221 */ /* 0x002fce0000010000 */
[----:B------:R-:W1:Y:S01]  /*1d990*/  MUFU.EX2 R104, R104 ;  /* 0x0000006800687308 */ /* 0x000e620000000800 */
[C---:B--2---:R-:W-:Y:S01]  /*1d9a0*/  FADD.FTZ R13, R12.reuse, R13 ;  /* 0x0000000d0c0d7221 */ /* 0x044fe20000010000 */
[----:B------:R-:W-:Y:S02]  /*1d9b0*/  F2FP.F16.F32.PACK_AB R137, R12, R137 ;  /* 0x000000890c89723e */ /* 0x000fe400000000ff */
[----:B------:R-:W-:Y:S01]  /*1d9c0*/  MOV R12, R23 ;  /* 0x00000017000c7202 */ /* 0x000fe20000000f00 */
[----:B0-----:R-:W-:-:S04]  /*1d9d0*/  FADD.FTZ R13, R134, R13 ;  /* 0x0000000d860d7221 */ /* 0x001fc80000010000 */
[C---:B-1----:R-:W-:Y:S01]  /*1d9e0*/  FADD.FTZ R5, R104.reuse, R13 ;  /* 0x0000000d68057221 */ /* 0x042fe20000010000 */
[----:B------:R-:W-:Y:S01]  /*1d9f0*/  F2FP.F16.F32.PACK_AB R139, R104, R134 ;  /* 0x00000086688b723e */ /* 0x000fe200000000ff */
[----:B------:R-:W-:Y:S01]  /*1da00*/  IMAD.MOV.U32 R13, RZ, RZ, R22 ;  /* 0x000000ffff0d7224 */ /* 0x000fe200078e0016 */
[----:B------:R-:W-:Y:S06]  /*1da10*/  @P2 BRA `(.L_x_1715) ;  /* 0xffffffcc009c2947 */ /* 0x000fec000383ffff */
.L_x_1696:
[----:B------:R-:W-:Y:S05]  /*1da20*/  BSYNC B0 ;  /* 0x0000000000007941 */ /* 0x000fea0003800000 */
.L_x_1695:
        /* <DEDUP_REMOVED lines=67> */
.L_x_1716:
[----:B------:R-:W-:Y:S01]  /*1de60*/  IMAD R13, R22, 0x8, R2 ;  /* 0x00000008160d7824 */ /* 0x000fe200078e0202 */
[----:B------:R-:W-:-:S04]  /*1de70*/  SHF.L.U32 R4, R23, 0x1f, RZ ;  /* 0x0000001f17047819 */ /* 0x000fc800000006ff */
[----:B------:R0:W1:Y:S01]  /*1de80*/  SYNCS.PHASECHK.TRANS64.TRYWAIT P2, [R13+URZ+0x2a850], R4 ;  /* 0x02a850040d0075a7 */ /* 0x000062000804017f */
[----:B------:R-:W-:Y:S05]  /*1de90*/  @!P0 BRA `(.L_x_1717) ;  /* 0x0000000000048947 */ /* 0x000fea0003800000 */
[----:B------:R-:W-:Y:S01]  /*1dea0*/  BPT.TRAP 0x1 ;  /* 0x000000040000795c */ /* 0x000fe20000300000 */
.L_x_1717:
[----:B------:R-:W-:Y:S01]  /*1deb0*/  VIADD R2, R2, 0x400 ;  /* 0x0000040002027836 */ /* 0x000fe20000000000 */
[----:B------:R-:W-:Y:S04]  /*1dec0*/  BSSY B0, `(.L_x_1718) ;  /* 0x0000008000007945 */ /* 0x000fe80003800000 */
[----:B------:R-:W-:-:S04]  /*1ded0*/  SHF.R.U32.HI R2, RZ, 0x4, R2 ;  /* 0x00000004ff027819 */ /* 0x000fc80000011602 */
[----:B------:R-:W-:-:S04]  /*1dee0*/  LOP3.LUT R2, R2, 0x3fff, RZ, 0xc0, !PT ;  /* 0x00003fff02027812 */ /* 0x000fc800078ec0ff */
[----:B------:R-:W-:-:S05]  /*1def0*/  LOP3.LUT R9, R2, 0x3000000, RZ, 0xfc, !PT ;  /* 0x0300000002097812 */ /* 0x000fca00078efcff */
[----:B------:R-:W-:Y:S01]  /*1df00*/  IMAD R2, R22, 0x600, R9 ;  /* 0x0000060016027824 */ /* 0x000fe200078e0209 */
[----:B-1----:R-:W-:Y:S06]  /*1df10*/  @P2 BRA `(.L_x_1719) ;  /* 0x0000000000082947 */ /* 0x002fec0003800000 */
[----:B------:R-:W1:Y:S02]  /*1df20*/  SYNCS.PHASECHK.TRANS64.TRYWAIT P0, [R13+URZ+0x2a850], R4 ;  /* 0x02a850040d0075a7 */ /* 0x000e64000800017f */
[----:B-1----:R-:W-:Y:S05]  /*1df30*/  @!P0 BRA `(.L_x_1720) ;  /* 0x000000d000a08947 */ /* 0x002fea0003800000 */
.L_x_1719:
[----:B------:R-:W-:Y:S05]  /*1df40*/  BSYNC B0 ;  /* 0x0000000000007941 */ /* 0x000fea0003800000 */
.L_x_1718:
[----:B------:R-:W-:Y:S01]  /*1df50*/  IMAD.MOV.U32 R8, RZ, RZ, R2 ;  /* 0x000000ffff087224 */ /* 0x000fe200078e0002 */
[----:B------:R-:W-:Y:S01]  /*1df60*/  WARPGROUP.ARRIVE ;  /* 0x00000000000079c5 */ /* 0x000fe20000000000 */
[----:B------:R-:W-:Y:S02]  /*1df70*/  IMAD.MOV.U32 R9, RZ, RZ, 0x40000040 ;  /* 0x40000040ff097424 */ /* 0x000fe400078e00ff */
[----:B------:R-:W-:Y:S01]  /*1df80*/  VIADD R22, R22, 0x1 ;  /* 0x0000000116167836 */ /* 0x000fe20000000000 */
[----:B------:R-:W-:Y:S01]  /*1df90*/  R2UR UR6, R8 ;  /* 0x00000000080672ca */ /* 0x000fe200000e0000 */
[----:B------:R-:W-:Y:S01]  /*1dfa0*/  VIADD R8, R2, 0x80 ;  /* 0x0000008002087836 */ /* 0x000fe20000000000 */
[----:B------:R-:W-:Y:S01]  /*1dfb0*/  R2UR UR7, R9 ;  /* 0x00000000090772ca */ /* 0x000fe200000e0000 */
[----:B------:R-:W-:Y:S01]  /*1dfc0*/  IMAD.MOV.U32 R9, RZ, RZ, 0x40000040 ;  /* 0x40000040ff097424 */ /* 0x000fe200078e00ff */
[----:B------:R-:W-:Y:S01]  /*1dfd0*/  ISETP.NE.AND P2, PT, R22, 0x2, PT ;  /* 0x000000021600780c */ /* 0x000fe20003f45270 */
[----:B------:R-:W-:-:S02]  /*1dfe0*/  IMAD.MOV.U32 R20, RZ, RZ, -0x800000 ;  /* 0xff800000ff147424 */ /* 0x000fc400078e00ff */
[----:B------:R-:W-:Y:S01]  /*1dff0*/  IMAD.MOV.U32 R21, RZ, RZ, -0x800000 ;  /* 0xff800000ff157424 */ /* 0x000fe200078e00ff */
[----:B------:R-:W-:Y:S01]  /*1e000*/  SEL R22, R22, RZ, P2 ;  /* 0x000000ff16167207 */ /* 0x000fe20001000000 */
[----:B------:R-:W-:-:S06]  /*1e010*/  VIADD R188, R188, 0x1 ;  /* 0x00000001bcbc7836 */ /* 0x000fcc0000000000 */
        /* <DEDUP_REMOVED lines=26> */
[----:B------:R-:W0:Y:S02]  /*1e1c0*/  SHFL.BFLY PT, R2, R5, 0x2, 0x1f ;  /* 0x0c401f0005027f89 */ /* 0x000e2400000e0000 */
[----:B01----:R-:W-:Y:S01]  /*1e1d0*/  FADD.FTZ R4, R2, R5 ;  /* 0x0000000502047221 */ /* 0x003fe20000010000 */
[----:B------:R-:W-:-:S04]  /*1e1e0*/  IMAD.MOV.U32 R5, RZ, RZ, RZ ;  /* 0x000000ffff057224 */ /* 0x000fc800078e00ff */
[----:B------:R-:W0:Y:S02]  /*1e1f0*/  SHFL.BFLY PT, R11, R4, 0x1, 0x1f ;  /* 0x0c201f00040b7f89 */ /* 0x000e2400000e0000 */
[----:B0-----:R-:W-:Y:S01]  /*1e200*/  FADD.FTZ R11, R4, R11 ;  /* 0x0000000b040b7221 */ /* 0x001fe20000010000 */
[----:B------:R-:W-:-:S04]  /*1e210*/  @!P1 VIADD R4, R13, 0x2a860 ;  /* 0x0002a8600d049836 */ /* 0x000fc80000000000 */
[----:B------:R-:W-:Y:S02]  /*1e220*/  FSETP.NE.FTZ.AND P3, PT, R11, RZ, PT ;  /* 0x000000ff0b00720b */ /* 0x000fe40003f75000 */
[----:B------:R-:W-:Y:S01]  /*1e230*/  @!P1 PRMT R4, RZ, 0x654, R4 ;  /* 0x00000654ff049816 */ /* 0x000fe20000000004 */
[----:B------:R-:W-:Y:S02]  /*1e240*/  WARPGROUP.DEPBAR.LE gsb0, 0x0 ;  /* 0x00008000000079c5 */ /* 0x000fe40000010000 */
[----:B------:R-:W-:-:S06]  /*1e250*/  WARPGROUP.ARRIVE ;  /* 0x00000000000079c5 */ /* 0x000fcc0000000000 */
[----:B------:R-:W-:Y:S01]  /*1e260*/  HGMMA.64x128x16.F32 R24, R140, gdesc[UR4].tnspB, R24, gsb0 ;  /* 0x41e000048c187df0 */ /* 0x000fe20008000818 */
[----:B------:R-:W-:Y:S02]  /*1e270*/  R2UR UR6, R8 ;  /* 0x00000000080672ca */ /* 0x000fe400000e0000 */
[----:B------:R-:W-:Y:S01]  /*1e280*/  R2UR UR7, R9 ;  /* 0x00000000090772ca */ /* 0x000fe200000e0000 */
[----:B------:R-:W0:Y:S01]  /*1e290*/  @P3 MUFU.LG2 R8, R11 ;  /* 0x0000000b00083308 */ /* 0x000e220000000c00 */
[----:B------:R-:W1:Y:S01]  /*1e2a0*/  SHFL.BFLY PT, R9, R6, 0x2, 0x1f ;  /* 0x0c401f0006097f89 */ /* 0x000e6200000e0000 */
[----:B0-----:R-:W-:Y:S01]  /*1e2b0*/  @P3 FMUL.FTZ R8, R8, 0.69314718246459960938 ;  /* 0x3f31721808083820 */ /* 0x001fe20000410000 */
[----:B-1----:R-:W-:-:S05]  /*1e2c0*/  FADD.FTZ R9, R9, R6 ;  /* 0x0000000609097221 */ /* 0x002fca0000010000 */
[----:B------:R-:W0:Y:S02]  /*1e2d0*/  SHFL.BFLY PT, R2, R9, 0x1, 0x1f ;  /* 0x0c201f0009027f89 */ /* 0x000e2400000e0000 */
[----:B0-----:R-:W-:Y:S01]  /*1e2e0*/  FADD.FTZ R10, R9, R2 ;  /* 0x00000002090a7221 */ /* 0x001fe20000010000 */
[----:B------:R-:W-:-:S04]  /*1e2f0*/  SEL R2, RZ, 0x1, P2 ;  /* 0x00000001ff027807 */ /* 0x000fc80001000000 */
[----:B------:R-:W-:Y:S02]  /*1e300*/  FSETP.NE.FTZ.AND P0, PT, R10, RZ, PT ;  /* 0x000000ff0a00720b */ /* 0x000fe40003f15000 */
[----:B------:R-:W-:Y:S02]  /*1e310*/  LOP3.LUT R23, R23, R2, RZ, 0x3c, !PT ;  /* 0x0000000217177212 */ /* 0x000fe400078e3cff */
[----:B------:R-:W-:-:S06]  /*1e320*/  MOV R2, RZ ;  /* 0x000000ff00027202 */ /* 0x000fcc0000000f00 */
[----:B------:R-:W-:Y:S03]  /*1e330*/  @P3 MUFU.RCP R2, R11 ;  /* 0x0000000b00023308 */ /* 0x000fe60000001000 */
[C---:B------:R-:W-:Y:S01]  /*1e340*/  @P0 FMUL.FTZ R9, R7.reuse, 0.69314718246459960938 ;  /* 0x3f31721807090820 */ /* 0x040fe20000410000 */
[----:B------:R-:W-:-:S04]  /*1e350*/  @P3 FMUL.FTZ R7, R7, 0.69314718246459960938 ;  /* 0x3f31721807073820 */ /* 0x000fc80000410000 */
[----:B------:R-:W0:Y:S01]  /*1e360*/  @P0 MUFU.LG2 R6, R10 ;  /* 0x0000000a00060308 */ /* 0x000e220000000c00 */
[----:B------:R-:W-:-:S07]  /*1e370*/  @P3 FFMA.FTZ R21, R7, R3, R8 ;  /* 0x0000000307153223 */ /* 0x000fce0000010008 */
[----:B------:R-:W1:Y:S01]  /*1e380*/  @P0 MUFU.RCP R5, R10 ;  /* 0x0000000a00050308 */ /* 0x000e620000001000 */
[----:B0-----:R-:W-:-:S04]  /*1e390*/  @P0 FMUL.FTZ R6, R6, 0.69314718246459960938 ;  /* 0x3f31721806060820 */ /* 0x001fc80000410000 */
[----:B------:R-:W-:Y:S01]  /*1e3a0*/  @P0 FFMA.FTZ R20, R9, R0, R6 ;  /* 0x0000000009140223 */ /* 0x000fe20000010006 */
[----:B------:R-:W-:Y:S01]  /*1e3b0*/  PLOP3.LUT P0, PT, PT, PT, PT, 0x8, 0x0 ;  /* 0x000000000000781c */ /* 0x000fe20003f0e170 */
[----:B------:R-:W-:Y:S02]  /*1e3c0*/  WARPGROUP.DEPBAR.LE gsb0, 0x0 ;  /* 0x00008000000079c5 */ /* 0x000fe40000010000 */
[----:B------:R-:W-:-:S06]  /*1e3d0*/  WARPGROUP.ARRIVE ;  /* 0x00000000000079c5 */ /* 0x000fcc0000000000 */
[----:B------:R-:W-:Y:S03]  /*1e3e0*/  HGMMA.64x128x16.F32 R24, R136, gdesc[UR4].tnspB, R24, gsb0 ;  /* 0x41e0000488187df0 */ /* 0x000fe60008000818 */
[----:B------:R-:W-:Y:S02]  /*1e3f0*/  WARPGROUP.DEPBAR.LE gsb0, 0x0 ;  /* 0x00008000000079c5 */ /* 0x000fe40000010000 */
[----:B------:R0:W-:Y:S01]  /*1e400*/  @!P1 SYNCS.ARRIVE.TRANS64.RED.A1T0 RZ, [R4+URZ], RZ ;  /* 0x000000ff04ff99a7 */ /* 0x0001e2000810043f */
        /* <DEDUP_REMOVED lines=63> */
[----:B0-----:R-:W-:-:S07]  /*1e800*/  FMUL.FTZ R87, R87, R2 ;  /* 0x0000000257577220 */ /* 0x001fce0000410000 */
.L_x_1580:
[----:B------:R-:W0:Y:S08]  /*1e810*/  S2UR UR5, SR_CgaCtaId ;  /* 0x00000000000579c3 */ /* 0x000e300000008800 */
[----:B------:R-:W-:Y:S06]  /*1e820*/  BAR.SYNC.DEFER_BLOCKING 0x5, 0x180 ;  /* 0x0146000000007b1d */ /* 0x000fec0000010000 */
[----:B------:R-:W-:Y:S01]  /*1e830*/  UMOV UR4, 0x400 ;  /* 0x0000040000047882 */ /* 0x000fe20000000000 */
[----:B------:R-:W-:Y:S01]  /*1e840*/  BSSY B0, `(.L_x_1721) ;  /* 0x00002d3000007945 */ /* 0x000fe20003800000 */
[----:B0-----:R-:W-:-:S06]  /*1e850*/  ULEA UR4, UR5, UR4, 0x18 ;  /* 0x0000000405047291 */ /* 0x001fcc000f8ec03f */
[----:B------:R-:W-:-:S05]  /*1e860*/  IMAD.U32 R2, RZ, RZ, UR4 ;  /* 0x00000004ff027e24 */ /* 0x000fca000f8e00ff */
[----:B------:R0:W1:Y:S01]  /*1e870*/  LDS.128 R28, [R2+0x2a8d0] ;  /* 0x02a8d000021c7984 */ /* 0x0000620000000c00 */
[----:B------:R-:W-:Y:S06]  /*1e880*/  BAR.ARV 0x4, 0x180 ;  /* 0x0106000000007b1d */ /* 0x000fec0000002000 */
[----:B------:R-:W-:Y:S05]  /*1e890*/  @P0 BRA `(.L_x_1722) ;  /* 0x00000020004c0947 */ /* 0x000fea0003800000 */
[----:B------:R-:W2:Y:S01]  /*1e8a0*/  LDL R0, [R1+0x88] ;  /* 0x0000880001007983 */ /* 0x000ea20000100800 */
[----:B------:R-:W-:Y:S01]  /*1e8b0*/  F2FP.F16.F32.PACK_AB R34, R69, R68 ;  /* 0x000000444522723e */ /* 0x000fe200000000ff */
[----:B------:R-:W-:Y:S01]  /*1e8c0*/  ULDC.64 UR4, c[0x0][0xc00] ;  /* 0x0003000000047ab9 */ /* 0x000fe20000000a00 */
[----:B------:R-:W-:Y:S01]  /*1e8d0*/  ULDC.64 UR6, c[0x0][0xc08] ;  /* 0x0003020000067ab9 */ /* 0x000fe20000000a00 */
[----:B------:R-:W3:Y:S01]  /*1e8e0*/  S2R R3, SR_SWINHI ;  /* 0x0000000000037919 */ /* 0x000ee20000002f00 */
[----:B------:R-:W-:Y:S02]  /*1e8f0*/  MOV R72, R2 ;  /* 0x0000000200487202 */ /* 0x000fe40000000f00 */
[----:B---3--:R-:W-:Y:S01]  /*1e900*/  MOV R73, R3 ;  /* 0x0000000300497202 */ /* 0x008fe20000000f00 */
[----:B------:R-:W-:Y:S02]  /*1e910*/  BAR.SYNC.DEFER_BLOCKING 0x1, 0x100 ;  /* 0x0044000000007b1d */ /* 0x000fe40000010000 */
[----:B--2---:R-:W-:-:S03]  /*1e920*/  IMAD.WIDE R4, R0, 0x2, R72 ;  /* 0x0000000200047825 */ /* 0x004fc600078e0248 */
        /* <DEDUP_REMOVED lines=12> */
[----:B------:R-:W-:Y:S01]  /*1e9f0*/  IADD3 R107, P0, R4, 0x4060, RZ ;  /* 0x00004060046b7810 */ /* 0x000fe20007f1e0ff */
[--C-:B------:R-:W-:Y:S01]  /*1ea00*/  IMAD.X R25, RZ, RZ, R5.reuse, P2 ;  /* 0x000000ffff197224 */ /* 0x100fe200010e0605 */
[----:B------:R-:W-:Y:S01]  /*1ea10*/  LOP3.LUT R4, R3, R4, RZ, 0x3c, !PT ;  /* 0x0000000403047212 */ /* 0x000fe200078e3cff */
[--C-:B------:R-:W-:Y:S01]  /*1ea20*/  IMAD.X R27, RZ, RZ, R5.reuse, P1 ;  /* 0x000000ffff1b7224 */ /* 0x100fe200008e0605 */
[----:B------:R-:W-:Y:S01]  /*1ea30*/  LOP3.LUT R0, R7, 0x380, RZ, 0xc0, !PT ;  /* 0x0000038007007812 */ /* 0x000fe200078ec0ff */
[----:B------:R-:W-:Y:S01]  /*1ea40*/  IMAD.X R33, RZ, RZ, R5, P0 ;  /* 0x000000ffff217224 */ /* 0x000fe200000e0605 */
[----:B------:R-:W-:-:S02]  /*1ea50*/  LOP3.LUT R3, R6, 0x380, RZ, 0xc0, !PT ;  /* 0x0000038006037812 */ /* 0x000fc400078ec0ff */
[----:B------:R-:W-:Y:S02]  /*1ea60*/  SHF.R.U64 R0, R0, 0x3, RZ ;  /* 0x0000000300007819 */ /* 0x000fe400000012ff */
[----:B------:R-:W-:Y:S02]  /*1ea70*/  SHF.R.U64 R3, R3, 0x3, RZ ;  /* 0x0000000303037819 */ /* 0x000fe400000012ff */
[----:B------:R-:W-:Y:S02]  /*1ea80*/  LOP3.LUT R12, R35, 0x380, RZ, 0xc0, !PT ;  /* 0x00000380230c7812 */ /* 0x000fe400078ec0ff */
[----:B------:R-:W-:Y:S02]  /*1ea90*/  LOP3.LUT R14, R103, 0x380, RZ, 0xc0, !PT ;  /* 0x00000380670e7812 */ /* 0x000fe400078ec0ff */
[----:B------:R-:W-:Y:S02]  /*1eaa0*/  LOP3.LUT R8, R0, R7, RZ, 0x3c, !PT ;  /* 0x0000000700087212 */ /* 0x000fe400078e3cff */
[----:B------:R-:W-:-:S02]  /*1eab0*/  LOP3.LUT R10, R3, R6, RZ, 0x3c, !PT ;  /* 0x00000006030a7212 */ /* 0x000fc400078e3cff */
[----:B------:R-:W-:Y:S02]  /*1eac0*/  LOP3.LUT R0, R105, 0x380, RZ, 0xc0, !PT ;  /* 0x0000038069007812 */ /* 0x000fe400078ec0ff */
[----:B------:R-:W-:Y:S02]  /*1ead0*/  LOP3.LUT R3, R26, 0x380, RZ, 0xc0, !PT ;  /* 0x000003801a037812 */ /* 0x000fe400078ec0ff */
[----:B------:R-:W-:Y:S02]  /*1eae0*/  LOP3.LUT R32, R107, 0x380, RZ, 0xc0, !PT ;  /* 0x000003806b207812 */ /* 0x000fe400078ec0ff */
[----:B-1----:R-:W-:Y:S02]  /*1eaf0*/  MOV R28, R4 ;  /* 0x00000004001c7202 */ /* 0x002fe40000000f00 */
[----:B------:R-:W-:Y:S02]  /*1eb00*/  SHF.R.U64 R12, R12, 0x3, RZ ;  /* 0x000000030c0c7819 */ /* 0x000fe400000012ff */
[----:B------:R-:W-:-:S02]  /*1eb10*/  SHF.R.U64 R14, R14, 0x3, RZ ;  /* 0x000000030e0e7819 */ /* 0x000fc400000012ff */
[----:B------:R-:W-:Y:S02]  /*1eb20*/  F2FP.F16.F32.PACK_AB R4, R89, R88 ;  /* 0x000000585904723e */ /* 0x000fe400000000ff */
[----:B------:R-:W-:Y:S02]  /*1eb30*/  F2FP.F16.F32.PACK_AB R5, R97, R96 ;  /* 0x000000606105723e */ /* 0x000fe400000000ff */
[----:B------:R-:W-:Y:S02]  /*1eb40*/  F2FP.F16.F32.PACK_AB R6, R91, R90 ;  /* 0x0000005a5b06723e */ /* 0x000fe400000000ff */
[----:B------:R-:W-:Y:S02]  /*1eb50*/  F2FP.F16.F32.PACK_AB R7, R99, R98 ;  /* 0x000000626307723e */ /* 0x000fe400000000ff */
[----:B------:R-:W-:Y:S02]  /*1eb60*/  SHF.R.U64 R0, R0, 0x3, RZ ;  /* 0x0000000300007819 */ /* 0x000fe400000012ff */
[----:B------:R-:W-:Y:S01]  /*1eb70*/  SHF.R.U64 R3, R3, 0x3, RZ ;  /* 0x0000000303037819 */ /* 0x000fe200000012ff */
[----:B------:R1:W-:Y:S01]  /*1eb80*/  STSM.16.M88.4 [R28], R4 ;  /* 0x000000041c007844 */ /* 0x0003e20000000200 */
[----:B------:R-:W-:-:S02]  /*1eb90*/  SHF.R.U64 R32, R32, 0x3, RZ ;  /* 0x0000000320207819 */ /* 0x000fc400000012ff */
[----:B------:R-:W-:Y:S02]  /*1eba0*/  LOP3.LUT R12, R12, R35, RZ, 0x3c, !PT ;  /* 0x000000230c0c7212 */ /* 0x000fe400078e3cff */
[----:B------:R-:W-:Y:S02]  /*1ebb0*/  LOP3.LUT R14, R14, R103, RZ, 0x3c, !PT ;  /* 0x000000670e0e7212 */ /* 0x000fe400078e3cff */
[----:B------:R-:W-:Y:S01]  /*1ebc0*/  LOP3.LUT R24, R0, R105, RZ, 0x3c, !PT ;  /* 0x0000006900187212 */ /* 0x000fe200078e3cff */
[----:B------:R-:W2:Y:S01]  /*1ebd0*/  LDC.64 R102, c[0x0][0xc00] ;  /* 0x00030000ff667b82 */ /* 0x000ea20000000a00 */
[----:B------:R-:W-:Y:S02]  /*1ebe0*/  LOP3.LUT R26, R3, R26, RZ, 0x3c, !PT ;  /* 0x0000001a031a7212 */ /* 0x000fe400078e3cff */
[----:B------:R-:W-:Y:S02]  /*1ebf0*/  LOP3.LUT R32, R32, R107, RZ, 0x3c, !PT ;  /* 0x0000006b20207212 */ /* 0x000fe400078e3cff */
[----:B------:R-:W-:-:S02]  /*1ec00*/  MOV R107, R8 ;  /* 0x00000008006b7202 */ /* 0x000fc40000000f00 */
[----:B------:R-:W-:Y:S02]  /*1ec10*/  MOV R106, R10 ;  /* 0x0000000a006a7202 */ /* 0x000fe40000000f00 */
[----:B-1----:R-:W-:Y:S02]  /*1ec20*/  F2FP.F16.F32.PACK_AB R4, R93, R92 ;  /* 0x0000005c5d04723e */ /* 0x002fe400000000ff */
[----:B------:R-:W-:Y:S02]  /*1ec30*/  F2FP.F16.F32.PACK_AB R5, R101, R100 ;  /* 0x000000646505723e */ /* 0x000fe400000000ff */
[----:B------:R-:W-:Y:S02]  /*1ec40*/  F2FP.F16.F32.PACK_AB R6, R37, R36 ;  /* 0x000000242506723e */ /* 0x000fe400000000ff */
[----:B------:R-:W-:Y:S02]  /*1ec50*/  F2FP.F16.F32.PACK_AB R7, R39, R38 ;  /* 0x000000262707723e */ /* 0x000fe400000000ff */
[----:B------:R-:W-:-:S02]  /*1ec60*/  F2FP.F16.F32.PACK_AB R8, R41, R40 ;  /* 0x000000282908723e */ /* 0x000fc400000000ff */
[----:B------:R-:W-:Y:S01]  /*1ec70*/  F2FP.F16.F32.PACK_AB R9, R43, R42 ;  /* 0x0000002a2b09723e */ /* 0x000fe200000000ff */
[----:B------:R1:W-:Y:S01]  /*1ec80*/  STSM.16.M88.4 [R107], R4 ;  /* 0x000000046b007844 */ /* 0x0003e20000000200 */
[----:B------:R-:W-:Y:S02]  /*1ec90*/  F2FP.F16.F32.PACK_AB R10, R45, R44 ;  /* 0x0000002c2d0a723e */ /* 0x000fe400000000ff */
[----:B------:R-:W-:Y:S02]  /*1eca0*/  F2FP.F16.F32.PACK_AB R11, R47, R46 ;  /* 0x0000002e2f0b723e */ /* 0x000fe400000000ff */
[----:B------:R-:W-:Y:S02]  /*1ecb0*/  MOV R3, R12 ;  /* 0x0000000c00037202 */ /* 0x000fe40000000f00 */
[----:B------:R-:W-:Y:S01]  /*1ecc0*/  MOV R0, R14 ;  /* 0x0000000e00007202 */ /* 0x000fe20000000f00 */
[----:B------:R-:W-:Y:S01]  /*1ecd0*/  STSM.16.M88.4 [R106], R8 ;  /* 0x000000086a007844 */ /* 0x000fe20000000200 */
[----:B------:R-:W-:-:S02]  /*1ece0*/  MOV R105, R24 ;  /* 0x0000001800697202 */ /* 0x000fc40000000f00 */
[----:B------:R-:W-:Y:S02]  /*1ecf0*/  MOV R104, R26 ;  /* 0x0000001a00687202 */ /* 0x000fe40000000f00 */
[----:B------:R-:W-:Y:S02]  /*1ed00*/  F2FP.F16.F32.PACK_AB R12, R49, R48 ;  /* 0x00000030310c723e */ /* 0x000fe400000000ff */
        /* <DEDUP_REMOVED lines=13> */
[----:B-1----:R-:W-:Y:S02]  /*1ede0*/  F2FP.F16.F32.PACK_AB R4, R95, R94 ;  /* 0x0000005e5f04723e */ /* 0x002fe400000000ff */
[----:B------:R-:W-:Y:S01]  /*1edf0*/  F2FP.F16.F32.PACK_AB R5, R75, R74 ;  /* 0x0000004a4b05723e */ /* 0x000fe200000000ff */
[----:B------:R-:W-:Y:S01]  /*1ee00*/  STSM.16.M88.4 [R105], R32 ;  /* 0x0000002069007844 */ /* 0x000fe20000000200 */
[----:B------:R-:W-:Y:S01]  /*1ee10*/  F2FP.F16.F32.PACK_AB R6, R77, R76 ;  /* 0x0000004c4d06723e */ /* 0x000fe200000000ff */
[----:B--2---:R-:W-:Y:S01]  /*1ee20*/  IMAD.WIDE R12, R187, 0x4, R102 ;  /* 0x00000004bb0c7825 */ /* 0x004fe200078e0266 */
[----:B------:R-:W-:Y:S01]  /*1ee30*/  F2FP.F16.F32.PACK_AB R7, R79, R78 ;  /* 0x0000004e4f07723e */ /* 0x000fe200000000ff */
[----:B------:R-:W1:Y:S01]  /*1ee40*/  LDC R102, c[0x0][0xbe8] ;  /* 0x0002fa00ff667b82 */ /* 0x000e620000000800 */
[----:B------:R-:W-:-:S02]  /*1ee50*/  F2FP.F16.F32.PACK_AB R8, R81, R80 ;  /* 0x000000505108723e */ /* 0x000fc400000000ff */
[----:B------:R-:W-:Y:S01]  /*1ee60*/  F2FP.F16.F32.PACK_AB R9, R83, R82 ;  /* 0x000000525309723e */ /* 0x000fe200000000ff */
[----:B------:R2:W-:Y:S01]  /*1ee70*/  STSM.16.M88.4 [R104], R4 ;  /* 0x0000000468007844 */ /* 0x0005e20000000200 */
[----:B------:R-:W-:Y:S02]  /*1ee80*/  F2FP.F16.F32.PACK_AB R10, R85, R84 ;  /* 0x00000054550a723e */ /* 0x000fe400000000ff */
[----:B------:R-:W-:Y:S01]  /*1ee90*/  F2FP.F16.F32.PACK_AB R11, R87, R86 ;  /* 0x00000056570b723e */ /* 0x000fe200000000ff */
[----:B------:R-:W4:Y:S01]  /*1eea0*/  LDC.64 R14, c[0x0][0xba8] ;  /* 0x0002ea00ff0e7b82 */ /* 0x000f220000000a00 */
[----:B------:R-:W-:Y:S02]  /*1eeb0*/  ISETP.NE.U32.AND P0, PT, RZ, UR4, PT ;  /* 0x00000004ff007c0c */ /* 0x000fe4000bf05070 */
[----:B---3--:R-:W-:Y:S01]  /*1eec0*/  MOV R0, RZ ;  /* 0x000000ff00007202 */ /* 0x008fe20000000f00 */
[----:B------:R3:W-:Y:S04]  /*1eed0*/  STSM.16.M88.4 [R28], R8 ;  /* 0x000000081c007844 */ /* 0x0007e80000000200 */
[----:B------:R-:W-:Y:S01]  /*1eee0*/  BAR.SYNC.DEFER_BLOCKING 0x1, 0x100 ;  /* 0x0044000000007b1d */ /* 0x000fe20000010000 */
[----:B------:R-:W-:-:S13]  /*1eef0*/  ISETP.NE.AND.EX P0, PT, RZ, UR5, PT, P0 ;  /* 0x00000005ff007c0c */ /* 0x000fda000bf05300 */
[----:B------:R-:W4:Y:S01]  /*1ef00*/  @P0 LDG.E R0, desc[UR46][R12.64] ;  /* 0x0000002e0c000981 */ /* 0x000f22000c1e1900 */
[----:B------:R-:W-:Y:S01]  /*1ef10*/  ISETP.NE.U32.AND P1, PT, RZ, UR6, PT ;  /* 0x00000006ff007c0c */ /* 0x000fe2000bf25070 */
[----:B------:R-:W-:Y:S01]  /*1ef20*/  ULDC UR6, c[0x0][0xa88] ;  /* 0x0002a20000067ab9 */ /* 0x000fe20000000800 */
[C---:B------:R-:W-:Y:S01]  /*1ef30*/  ISETP.NE.AND P2, PT, R186.reuse, RZ, PT ;  /* 0x000000ffba00720c */ /* 0x040fe20003f45270 */
[----:B------:R-:W-:Y:S01]  /*1ef40*/  IMAD.U32 R3, RZ, RZ, UR6 ;  /* 0x00000006ff037e24 */ /* 0x000fe2000f8e00ff */
[----:B------:R-:W-:Y:S01]  /*1ef50*/  ULDC UR6, c[0x0][0xad4] ;  /* 0x0002b50000067ab9 */ /* 0x000fe20000000800 */
[----:B------:R-:W-:Y:S02]  /*1ef60*/  ISETP.NE.AND.EX P1, PT, RZ, UR7, PT, P1 ;  /* 0x00000007ff007c0c */ /* 0x000fe4000bf25310 */
[----:B------:R-:W-:Y:S01]  /*1ef70*/  SEL R186, R186, UR6, P2 ;  /* 0x00000006baba7c07 */ /* 0x000fe20009000000 */
[----:B------:R-:W-:-:S03]  /*1ef80*/  IMAD.MOV.U32 R26, RZ, RZ, 0x9b8 ;  /* 0x000009b8ff1a7424 */ /* 0x000fc600078e00ff */
[----:B------:R-:W-:-:S04]  /*1ef90*/  ISETP.GT.AND P3, PT, R186, 0x1, PT ;  /* 0x00000001ba00780c */ /* 0x000fc80003f64270 */
[----:B------:R-:W-:-:S03]  /*1efa0*/  SEL R26, R26, 0x978, P3 ;  /* 0x000009781a1a7807 */ /* 0x000fc60001800000 */
[----:B--2---:R-:W2:Y:S08]  /*1efb0*/  @P1 LDC.64 R4, c[0x0][0xc08] ;  /* 0x00030200ff041b82 */ /* 0x004eb00000000a00 */
[----:B------:R-:W0:Y:S08]  /*1efc0*/  LDC.64 R6, c[0x0][R26+0x220] ;  /* 0x000088001a067b82 */ /* 0x000e300000000a00 */
[----:B---3--:R-:W3:Y:S01]  /*1efd0*/  LDC.64 R8, c[0x0][R26+0x218] ;  /* 0x000086001a087b82 */ /* 0x008ee20000000a00 */
[----:B-1----:R-:W-:-:S07]  /*1efe0*/  ISETP.NE.AND P4, PT, R102, 0x1, PT ;  /* 0x000000016600780c */ /* 0x002fce0003f85270 */
[----:B------:R-:W1:Y:S01]  /*1eff0*/  LDC.64 R10, c[0x0][R26+0x228] ;  /* 0x00008a001a0a7b82 */ /* 0x000e620000000a00 */
[----:B--2---:R-:W-:-:S05]  /*1f000*/  @P1 IMAD.WIDE R4, R187, 0x4, R4 ;  /* 0x00000004bb041825 */ /* 0x004fca00078e0204 */
[----:B------:R2:W5:Y:S01]  /*1f010*/  @P1 LDG.E R3, desc[UR46][R4.64] ;  /* 0x0000002e04031981 */ /* 0x000562000c1e1900 */
[----:B------:R-:W-:Y:S01]  /*1f020*/  ISETP.NE.U32.AND P2, PT, RZ, UR4, PT ;  /* 0x00000004ff007c0c */ /* 0x000fe2000bf45070 */
[----:B------:R-:W1:Y:S01]  /*1f030*/  @P4 LDC R32, c[0x0][0xbec] ;  /* 0x0002fb00ff204b82 */ /* 0x000e620000000800 */
[----:B------:R-:W-:Y:S02]  /*1f040*/  SHF.R.S32.HI R24, RZ, 0x1f, R187 ;  /* 0x0000001fff187819 */ /* 0x000fe400000114bb */
[----:B------:R-:W-:Y:S02]  /*1f050*/  ISETP.NE.AND.EX P2, PT, RZ, UR5, PT, P2 ;  /* 0x00000005ff007c0c */ /* 0x000fe4000bf45320 */
[----:B------:R-:W-:Y:S02]  /*1f060*/  SEL R27, R190, RZ, P3 ;  /* 0x000000ffbe1b7207 */ /* 0x000fe40001800000 */
[----:B------:R-:W-:Y:S01]  /*1f070*/  SEL R28, R187, RZ, !P2 ;  /* 0x000000ffbb1c7207 */ /* 0x000fe20005000000 */
[----:B--2---:R-:W2:Y:S01]  /*1f080*/  LDC.64 R4, c[0x0][R26+0x210] ;  /* 0x000084001a047b82 */ /* 0x004ea20000000a00 */
[----:B------:R-:W-:-:S07]  /*1f090*/  SEL R25, R24, RZ, !P2 ;  /* 0x000000ff18197207 */ /* 0x000fce0005000000 */
[----:B------:R-:W2:Y:S01]  /*1f0a0*/  @P4 LDC R105, c[0x0][0xbf0] ;  /* 0x0002fc00ff694b82 */ /* 0x000ea20000000800 */
[----:B0-----:R-:W-:-:S07]  /*1f0b0*/  IMAD R7, R7, R28, RZ ;  /* 0x0000001c07077224 */ /* 0x001fce00078e02ff */
[----:B----4-:R-:W0:Y:S01]  /*1f0c0*/  @!P3 LDC R14, c[0x0][0xb50] ;  /* 0x0002d400ff0ebb82 */ /* 0x010e220000000800 */
[C---:B------:R-:W-:Y:S02]  /*1f0d0*/  IMAD R35, R6.reuse, R25, R7 ;  /* 0x0000001906237224 */ /* 0x040fe400078e0207 */
[----:B------:R-:W-:-:S05]  /*1f0e0*/  IMAD.WIDE.U32 R6, R6, R28, RZ ;  /* 0x0000001c06067225 */ /* 0x000fca00078e00ff */
[----:B------:R-:W4:Y:S01]  /*1f0f0*/  @!P3 LDC R15, c[0x0][0xb54] ;  /* 0x0002d500ff0fbb82 */ /* 0x000f220000000800 */
[-C--:B---3--:R-:W-:Y:S02]  /*1f100*/  IMAD R33, R9, R183.reuse, RZ ;  /* 0x000000b709217224 */ /* 0x088fe400078e02ff */
[----:B------:R-:W-:-:S04]  /*1f110*/  IMAD.WIDE.U32 R8, R8, R183, RZ ;  /* 0x000000b708087225 */ /* 0x000fc800078e00ff */
[----:B------:R-:W-:Y:S02]  /*1f120*/  IMAD.IADD R25, R181, 0x1, R178 ;  /* 0x00000001b5197824 */ /* 0x000fe400078e02b2 */
[----:B------:R-:W-:Y:S02]  /*1f130*/  IMAD.IADD R24, R9, 0x1, R33 ;  /* 0x0000000109187824 */ /* 0x000fe400078e0221 */
[----:B------:R-:W-:Y:S02]  /*1f140*/  IMAD.IADD R9, R7, 0x1, R35 ;  /* 0x0000000107097824 */ /* 0x000fe400078e0223 */
[----:B------:R-:W-:Y:S02]  /*1f150*/  IMAD.MOV.U32 R7, RZ, RZ, R25 ;  /* 0x000000ffff077224 */ /* 0x000fe400078e0019 */
[-C--:B-1----:R-:W-:Y:S02]  /*1f160*/  IMAD R33, R11, R27.reuse, RZ ;  /* 0x0000001b0b217224 */ /* 0x082fe400078e02ff */
[----:B------:R-:W-:-:S04]  /*1f170*/  IMAD.WIDE.U32 R10, R10, R27, RZ ;  /* 0x0000001b0a0a7225 */ /* 0x000fc800078e00ff */
[----:B------:R-:W-:Y:S01]  /*1f180*/  IMAD.IADD R33, R11, 0x1, R33 ;  /* 0x000000010b217824 */ /* 0x000fe200078e0221 */
[--C-:B------:R-:W-:Y:S01]  /*1f190*/  IADD3 R8, P2, P5, R6, R8, R0.reuse ;  /* 0x0000000806087210 */ /* 0x100fe20007d5e000 */
[----:B------:R-:W-:Y:S01]  /*1f1a0*/  @P4 IMAD.HI.U32 R6, R25, R32, RZ ;  /* 0x0000002019064227 */ /* 0x000fe200078e00ff */
[----:B------:R-:W-:-:S04]  /*1f1b0*/  SHF.R.S32.HI R103, RZ, 0x1f, R0 ;  /* 0x0000001fff677819 */ /* 0x000fc80000011400 */
[----:B--2---:R-:W-:Y:S02]  /*1f1c0*/  @P4 SHF.R.U32.HI R7, RZ, R105, R6 ;  /* 0x00000069ff074219 */ /* 0x004fe40000011606 */
[----:B------:R-:W-:Y:S02]  /*1f1d0*/  IADD3.X R9, R9, R24, R103, P2, P5 ;  /* 0x0000001809097210 */ /* 0x000fe400017ea467 */
[----:B------:R-:W-:Y:S01]  /*1f1e0*/  IADD3 R10, P2, P5, R7, R8, R10 ;  /* 0x00000008070a7210 */ /* 0x000fe20007d5e00a */
[--C-:B------:R-:W-:Y:S01]  /*1f1f0*/  IMAD.MOV R24, RZ, RZ, -R7.reuse ;  /* 0x000000ffff187224 */ /* 0x100fe200078e0a07 */
[----:B------:R-:W-:-:S03]  /*1f200*/  SHF.R.S32.HI R6, RZ, 0x1f, R7 ;  /* 0x0000001fff067819 */ /* 0x000fc60000011407 */
[----:B------:R-:W-:Y:S01]  /*1f210*/  IMAD R7, R102, R24, R25 ;  /* 0x0000001866077224 */ /* 0x000fe200078e0219 */
[----:B------:R-:W-:-:S03]  /*1f220*/  IADD3.X R11, R6, R9, R33, P2, P5 ;  /* 0x00000009060b7210 */ /* 0x000fc600017ea421 */
[-C--:B------:R-:W-:Y:S01]  /*1f230*/  IMAD R5, R5, R7.reuse, RZ ;  /* 0x0000000705057224 */ /* 0x080fe200078e02ff */
[----:B------:R-:W-:Y:S01]  /*1f240*/  SHF.R.S32.HI R9, RZ, 0x1f, R7 ;  /* 0x0000001fff097819 */ /* 0x000fe20000011407 */
[----:B------:R-:W-:-:S04]  /*1f250*/  IMAD.WIDE.U32 R10, R4, R7, R10 ;  /* 0x00000007040a7225 */ /* 0x000fc800078e000a */
[----:B------:R-:W-:Y:S01]  /*1f260*/  IMAD R5, R4, R9, R5 ;  /* 0x0000000904057224 */ /* 0x000fe200078e0205 */
[----:B0-----:R-:W-:-:S03]  /*1f270*/  LEA R14, P2, R10, R14, 0x2 ;  /* 0x0000000e0a0e7211 */ /* 0x001fc600078410ff */
[----:B------:R-:W-:-:S05]  /*1f280*/  IMAD.IADD R4, R11, 0x1, R5 ;  /* 0x000000010b047824 */ /* 0x000fca00078e0205 */
[----:B----4-:R-:W-:Y:S01]  /*1f290*/  LEA.HI.X R15, R10, R15, R4, 0x2, P2 ;  /* 0x0000000f0a0f7211 */ /* 0x010fe200010f1404 */
[----:B------:R-:W-:Y:S06]  /*1f2a0*/  @P1 BRA `(.L_x_1723) ;  /* 0x0000000000101947 */ /* 0x000fec0003800000 */
[----:B------:R-:W-:Y:S05]  /*1f2b0*/  @!P0 BRA `(.L_x_1723) ;  /* 0x00000000000c8947 */ /* 0x000fea0003800000 */
[----:B------:R-:W2:Y:S04]  /*1f2c0*/  LDG.E R4, desc[UR46][R12.64] ;  /* 0x0000002e0c047981 */ /* 0x000ea8000c1e1900 */
[----:B-----5:R-:W2:Y:S02]  /*1f2d0*/  LDG.E R3, desc[UR46][R12.64+0x4] ;  /* 0x0000042e0c037981 */ /* 0x020ea4000c1e1900 */
[----:B--2---:R-:W-:-:S07]  /*1f2e0*/  IMAD.IADD R3, R3, 0x1, -R4 ;  /* 0x0000000103037824 */ /* 0x004fce00078e0a04 */
.L_x_1723:
[----:B------:R-:W2:Y:S01]  /*1f2f0*/  LDL R8, [R1+0x84] ;  /* 0x0000840001087983 */ /* 0x000ea20000100800 */
[----:B-----5:R-:W-:Y:S01]  /*1f300*/  IMAD R3, R3, R102, RZ ;  /* 0x0000006603037224 */ /* 0x020fe200078e02ff */
[----:B------:R-:W-:Y:S02]  /*1f310*/  LOP3.LUT P0, RZ, R230, 0x3, RZ, 0xc0, !PT ;  /* 0x00000003e6ff7812 */ /* 0x000fe4000780c0ff */
[----:B------:R-:W-:Y:S04]  /*1f320*/  SHFL.IDX PT, R4, R14, RZ, 0x1c1f ;  /* 0x001c1fff0e047589 */ /* 0x000fe800000e0000 */
[----:B------:R-:W0:Y:S04]  /*1f330*/  SHFL.IDX PT, R5, R15, RZ, 0x1c1f ;  /* 0x001c1fff0f057589 */ /* 0x000e2800000e0000 */
[----:B------:R-:W-:Y:S04]  /*1f340*/  SHFL.IDX PT, R6, R14, 0x1, 0x1c1f ;  /* 0x003c1f000e067f89 */ /* 0x000fe800000e0000 */
[----:B------:R-:W1:Y:S01]  /*1f350*/  SHFL.IDX PT, R7, R15, 0x1, 0x1c1f ;  /* 0x003c1f000f077f89 */ /* 0x000e6200000e0000 */
[----:B--2---:R-:W-:-:S04]  /*1f360*/  IADD3 R8, R8, R178, RZ ;  /* 0x000000b208087210 */ /* 0x004fc80007ffe0ff */
        /* <DEDUP_REMOVED lines=11> */
[----:B------:R-:W-:Y:S01]  /*1f420*/  IADD3 R9, P6, R72, 0x1000, RZ ;  /* 0x0000100048097810 */ /* 0x000fe20007fde0ff */
[----:B------:R-:W-:Y:S01]  /*1f430*/  IMAD R103, R103, UR4, RZ ;  /* 0x0000000467677c24 */ /* 0x000fe2000f8e02ff */
[----:B------:R-:W-:Y:S01]  /*1f440*/  LEA R49, R185, R208, 0x5 ;  /* 0x000000d0b9317211 */ /* 0x000fe200078e28ff */
[----:B------:R-:W-:Y:S01]  /*1f450*/  IMAD.WIDE.U32 R20, R0, UR4, RZ ;  /* 0x0000000400147c25 */ /* 0x000fe2000f8e00ff */
[----:B------:R-:W-:Y:S02]  /*1f460*/  LOP3.LUT R8, R9, 0x380, RZ, 0xc0, !PT ;  /* 0x0000038009087812 */ /* 0x000fe400078ec0ff */
[----:B------:R-:W-:Y:S01]  /*1f470*/  IADD3 R13, P5, R72, 0x2000, RZ ;  /* 0x00002000480d7810 */ /* 0x000fe20007fbe0ff */
[----:B------:R-:W-:Y:S01]  /*1f480*/  IMAD R103, R0, UR5, R103 ;  /* 0x0000000500677c24 */ /* 0x000fe2000f8e0267 */
[----:B------:R-:W-:Y:S01]  /*1f490*/  SHF.R.U64 R8, R8, 0x3, RZ ;  /* 0x0000000308087819 */ /* 0x000fe200000012ff */
[----:B------:R-:W-:Y:S01]  /*1f4a0*/  ULDC.64 UR4, c[0x0][0xae8] ;  /* 0x0002ba0000047ab9 */ /* 0x000fe20000000a00 */
[----:B------:R-:W-:Y:S01]  /*1f4b0*/  IMAD.IADD R48, R178, 0x1, R49 ;  /* 0x00000001b2307824 */ /* 0x000fe200078e0231 */
[----:B------:R-:W-:Y:S01]  /*1f4c0*/  IADD3 R25, P3, R72, 0x3000, RZ ;  /* 0x0000300048197810 */ /* 0x000fe20007f7e0ff */
[----:B------:R-:W-:Y:S01]  /*1f4d0*/  IMAD.IADD R21, R21, 0x1, R103 ;  /* 0x0000000115157824 */ /* 0x000fe200078e0267 */
[----:B------:R-:W-:Y:S01]  /*1f4e0*/  LOP3.LUT R8, R8, R9, RZ, 0x3c, !PT ;  /* 0x0000000908087212 */ /* 0x000fe200078e3cff */
[----:B------:R-:W-:Y:S01]  /*1f4f0*/  IMAD.X R9, RZ, RZ, R73, P6 ;  /* 0x000000ffff097224 */ /* 0x000fe200030e0649 */
[C---:B------:R-:W-:Y:S01]  /*1f500*/  IADD3 R33, P2, R72.reuse, 0x4000, RZ ;  /* 0x0000400048217810 */ /* 0x040fe20007f5e0ff */
[----:B------:R-:W-:Y:S01]  /*1f510*/  IMAD.WIDE.U32 R20, R183, UR4, R20 ;  /* 0x00000004b7147c25 */ /* 0x000fe2000f8e0014 */
[----:B------:R-:W-:-:S02]  /*1f520*/  IADD3 R37, P1, R72, 0x5000, RZ ;  /* 0x0000500048257810 */ /* 0x000fc40007f3e0ff */
        /* <DEDUP_REMOVED lines=24> */
[C---:B------:R-:W-:Y:S01]  /*1f6b0*/  IMAD R51, R28.reuse, UR5, R51 ;  /* 0x000000051c337c24 */ /* 0x040fe2000f8e0233 */
        /* <DEDUP_REMOVED lines=17> */
[----:B------:R-:W-:Y:S01]  /*1f7d0*/  IMAD.IADD R21, R21, 0x1, R51 ;  /* 0x0000000115157824 */ /* 0x000fe200078e0233 */
[----:B------:R-:W5:Y:S01]  /*1f7e0*/  LD.E.128 R12, desc[UR46][R12.64] ;  /* 0x0000002e0c0c7980 */ /* 0x000f62000c101d00 */
[----:B------:R-:W-:-:S02]  /*1f7f0*/  IMAD R0, R0, UR4, RZ ;  /* 0x0000000400007c24 */ /* 0x000fc4000f8e02ff */
[----:B------:R-:W-:Y:S01]  /*1f800*/  IMAD R51, R102, R53, R48 ;  /* 0x0000003566337224 */ /* 0x000fe200078e0230 */
[----:B------:R0:W5:Y:S01]  /*1f810*/  LD.E.128 R4, desc[UR46][R72.64] ;  /* 0x0000002e48047980 */ /* 0x000162000c101d00 */
[----:B------:R-:W-:-:S03]  /*1f820*/  IMAD R53, R49, UR5, R0 ;  /* 0x0000000531357c24 */ /* 0x000fc6000f8e0200 */
[----:B------:R-:W5:Y:S01]  /*1f830*/  LD.E.128 R24, desc[UR46][R24.64] ;  /* 0x0000002e18187980 */ /* 0x000f62000c101d00 */
[----:B------:R-:W-:-:S03]  /*1f840*/  SHF.R.S32.HI R0, RZ, 0x1f, R51 ;  /* 0x0000001fff007819 */ /* 0x000fc60000011433 */
[----:B------:R-:W5:Y:S01]  /*1f850*/  LD.E.128 R32, desc[UR46][R32.64] ;  /* 0x0000002e20207980 */ /* 0x000f62000c101d00 */
[----:B------:R-:W-:Y:S01]  /*1f860*/  IMAD.WIDE.U32 R20, R49, UR4, R20 ;  /* 0x0000000431147c25 */ /* 0x000fe2000f8e0014 */
[----:B------:R-:W-:Y:S02]  /*1f870*/  ULDC.64 UR4, c[0x0][0xad8] ;  /* 0x0002b60000047ab9 */ /* 0x000fe40000000a00 */
        /* <DEDUP_REMOVED lines=10> */
[----:B------:R-:W-:Y:S02]  /*1f920*/  IMAD.IADD R21, R21, 0x1, R53 ;  /* 0x0000000115157824 */ /* 0x000fe400078e0235 */
[----:B------:R-:W-:Y:S02]  /*1f930*/  IMAD R28, R0, UR4, RZ ;  /* 0x00000004001c7c24 */ /* 0x000fe4000f8e02ff */
[C---:B------:R-:W-:Y:S02]  /*1f940*/  VIADD R0, R178.reuse, 0x20 ;  /* 0x00000020b2007836 */ /* 0x040fe40000000000 */
[C---:B------:R-:W-:Y:S02]  /*1f950*/  IMAD R49, R51.reuse, UR5, R28 ;  /* 0x0000000533317c24 */ /* 0x040fe4000f8e021c */
[----:B------:R-:W-:Y:S01]  /*1f960*/  IMAD.WIDE.U32 R20, R51, UR4, R20 ;  /* 0x0000000433147c25 */ /* 0x000fe2000f8e0014 */
[-C--:B------:R-:W-:Y:S01]  /*1f970*/  ISETP.GE.AND P2, PT, R178, R3.reuse, PT ;  /* 0x00000003b200720c */ /* 0x080fe20003f46270 */
[----:B------:R-:W-:Y:S01]  /*1f980*/  ULDC.64 UR4, c[0x0][0xa80] ;  /* 0x0002a00000047ab9 */ /* 0x000fe20000000a00 */
[----:B------:R-:W-:Y:S01]  /*1f990*/  ISETP.GE.AND P0, PT, R0, R3, PT ;  /* 0x000000030000720c */ /* 0x000fe20003f06270 */
[----:B------:R-:W-:Y:S01]  /*1f9a0*/  VIADD R28, R178, 0x40 ;  /* 0x00000040b21c7836 */ /* 0x000fe20000000000 */
[----:B------:R-:W-:Y:S01]  /*1f9b0*/  LEA R50, P3, R20, UR4, 0x1 ;  /* 0x0000000414327c11 */ /* 0x000fe2000f8608ff */
[----:B------:R-:W-:-:S02]  /*1f9c0*/  IMAD.IADD R21, R21, 0x1, R49 ;  /* 0x0000000115157824 */ /* 0x000fc400078e0231 */
[----:B------:R-:W-:Y:S01]  /*1f9d0*/  VIADD R0, R2, 0x2a820 ;  /* 0x0002a82002007836 */ /* 0x000fe20000000000 */
[----:B------:R-:W-:Y:S02]  /*1f9e0*/  ISETP.GE.AND P1, PT, R28, R3, PT ;  /* 0x000000031c00720c */ /* 0x000fe40003f26270 */
[----:B------:R-:W-:Y:S02]  /*1f9f0*/  LEA.HI.X R28, R20, UR5, R21, 0x1, P3 ;  /* 0x00000005141c7c11 */ /* 0x000fe400098f0c15 */
[----:B------:R-:W-:Y:S01]  /*1fa00*/  PRMT R0, RZ, 0x654, R0 ;  /* 0x00000654ff007816 */ /* 0x000fe20000000000 */
[----:B-1----:R0:W1:Y:S01]  /*1fa10*/  SHFL.IDX PT, R21, R50, RZ, 0x181f ;  /* 0x00181fff32157589 */ /* 0x00206200000e0000 */
[----:B------:R-:W-:Y:S02]  /*1fa20*/  BSSY B1, `(.L_x_1725) ;  /* 0x000000f000017945 */ /* 0x000fe40003800000 */
[----:B------:R0:W-:Y:S01]  /*1fa30*/  SYNCS.ARRIVE.TRANS64.RED.A1T0 RZ, [R0+URZ], RZ ;  /* 0x000000ff00ff79a7 */ /* 0x0001e2000810043f */
[----:B------:R0:W2:Y:S01]  /*1fa40*/  SHFL.IDX PT, R49, R28, RZ, 0x181f ;  /* 0x00181fff1c317589 */ /* 0x0000a200000e0000 */
[----:B------:R-:W-:-:S02]  /*1fa50*/  SHF.R.S32.HI R104, RZ, 0x1f, R184 ;  /* 0x0000001fff687819 */ /* 0x000fc400000114b8 */
[----:B------:R-:W-:Y:S01]  /*1fa60*/  SHF.R.S32.HI R105, RZ, 0x1f, R182 ;  /* 0x0000001fff697819 */ /* 0x000fe200000114b6 */
[----:B------:R-:W-:Y:S06]  /*1fa70*/  @P2 BRA `(.L_x_1726) ;  /* 0x0000000000242947 */ /* 0x000fec0003800000 */
        /* <DEDUP_REMOVED lines=9> */
.L_x_1726:
[----:B------:R-:W-:Y:S05]  /*1fb10*/  BSYNC B1 ;  /* 0x0000000000017941 */ /* 0x000fea0003800000 */
.L_x_1725:
        /* <DEDUP_REMOVED lines=13> */
.L_x_1728:
[----:B------:R-:W-:Y:S05]  /*1fbf0*/  BSYNC B1 ;  /* 0x0000000000017941 */ /* 0x000fea0003800000 */
.L_x_1727:
        /* <DEDUP_REMOVED lines=13> */
.L_x_1730:
[----:B------:R-:W-:Y:S05]  /*1fcd0*/  BSYNC B1 ;  /* 0x0000000000017941 */ /* 0x000fea0003800000 */
.L_x_1729:
[----:B------:R-:W-:Y:S01]  /*1fce0*/  IADD3 R0, R178, 0x60, RZ ;  /* 0x00000060b2007810 */ /* 0x000fe20007ffe0ff */
[----:B0---4-:R0:W4:Y:S03]  /*1fcf0*/  SHFL.IDX PT, R7, R28, 0x3, 0x181f ;  /* 0x00781f001c077f89 */ /* 0x01112600000e0000 */
[----:B------:R-:W-:Y:S01]  /*1fd00*/  ISETP.GE.AND P0, PT, R0, R3, PT ;  /* 0x000000030000720c */ /* 0x000fe20003f06270 */
[----:B------:R0:W0:-:S12]  /*1fd10*/  SHFL.IDX PT, R9, R50, 0x3, 0x181f ;  /* 0x00781f0032097f89 */ /* 0x00001800000e0000 */
[----:B------:R-:W-:Y:S05]  /*1fd20*/  @P0 BRA `(.L_x_1731) ;  /* 0x0000001800100947 */ /* 0x000fea0003800000 */
[----:B------:R-:W-:Y:S02]  /*1fd30*/  ULDC UR4, c[0x0][0xac8] ;  /* 0x0002b20000047ab9 */ /* 0x000fe40000000800 */
[----:B------:R-:W-:-:S13]  /*1fd40*/  ISETP.GE.AND P1, PT, R182, UR4, PT ;  /* 0x00000004b6007c0c */ /* 0x000fda000bf26270 */
[----:B0-----:R-:W-:-:S04]  /*1fd50*/  @!P1 LEA R4, P0, R182, R9, 0x1 ;  /* 0x00000009b6049211 */ /* 0x001fc800078008ff */
[----:B----4-:R-:W-:Y:S02]  /*1fd60*/  @!P1 LEA.HI.X R5, R182, R7, R105, 0x1, P0 ;  /* 0x00000007b6059211 */ /* 0x010fe400000f0c69 */
[----:B------:R-:W-:-:S03]  /*1fd70*/  ISETP.GE.AND P0, PT, R184, UR4, PT ;  /* 0x00000004b8007c0c */ /* 0x000fc6000bf06270 */
[----:B------:R0:W-:Y:S10]  /*1fd80*/  @!P1 ST.E.128 desc[UR46][R4.64], R24 ;  /* 0x0000001804009985 */ /* 0x0001f4000c101d2e */
[----:B------:R-:W-:Y:S05]  /*1fd90*/  @P0 BRA `(.L_x_1731) ;  /* 0x0000001400f40947 */ /* 0x000fea0003800000 */
[----:B0-----:R-:W-:-:S04]  /*1fda0*/  LEA R4, P0, R184, R9, 0x1 ;  /* 0x00000009b8047211 */ /* 0x001fc800078008ff */
[----:B------:R-:W-:-:S05]  /*1fdb0*/  LEA.HI.X R5, R184, R7, R104, 0x1, P0 ;  /* 0x00000007b8057211 */ /* 0x000fca00000f0c68 */
[----:B------:R0:W-:Y:S01]  /*1fdc0*/  ST.E.128 desc[UR46][R4.64], R44 ;  /* 0x0000002c04007985 */ /* 0x0001e2000c101d2e */
[----:B------:R-:W-:Y:S05]  /*1fdd0*/  BRA `(.L_x_1731) ;  /* 0x0000001400e47947 */ /* 0x000fea0003800000 */
.L_x_1724:
[----:B0-----:R-:W0:Y:S01]  /*1fde0*/  @P4 LDC R6, c[0x0][0xbec] ;  /* 0x0002fb00ff064b82 */ /* 0x001e220000000800 */
[----:B------:R-:W-:Y:S01]  /*1fdf0*/  ULDC.64 UR4, c[0x0][0xb08] ;  /* 0x0002c20000047ab9 */ /* 0x000fe20000000a00 */
[----:B------:R-:W-:Y:S01]  /*1fe00*/  SHF.R.S32.HI R7, RZ, 0x1f, R28 ;  /* 0x0000001fff077819 */ /* 0x000fe2000001141c */
        /* <DEDUP_REMOVED lines=23> */
[C---:B------:R-:W-:Y:S02]  /*1ff80*/  IMAD R9, R28.reuse, UR5, R7 ;  /* 0x000000051c097c24 */ /* 0x040fe4000f8e0207 */
[----:B------:R-:W-:Y:S01]  /*1ff90*/  IMAD.WIDE.U32 R4, R28, UR4, R4 ;  /* 0x000000041c047c25 */ /* 0x000fe2000f8e0004 */
[----:B------:R-:W-:-:S03]  /*1ffa0*/  ULDC.64 UR4, c[0x0][0xb48] ;  /* 0x0002d20000047ab9 */ /* 0x000fc60000000a00 */
[----:B------:R-:W-:Y:S01]  /*1ffb0*/  IMAD.MOV.U32 R7, RZ, RZ, R25 ;  /* 0x000000ffff077224 */ /* 0x000fe200078e0019 */
[----:B-1----:R-:W-:Y:S01]  /*1ffc0*/  @P4 SHF.R.U32.HI R7, RZ, R11, R6 ;  /* 0x0000000bff074219 */ /* 0x002fe20000011606 */
[----:B------:R-:W-:Y:S02]  /*1ffd0*/  IMAD.IADD R5, R5, 0x1, R9 ;  /* 0x0000000105057824 */ /* 0x000fe400078e0209 */
[----:B------:R-:W-:Y:S01]  /*1ffe0*/  VIADD R6, R2, 0x2a820 ;  /* 0x0002a82002067836 */ /* 0x000fe20000000000 */
[--C-:B------:R-:W-:Y:S01]  /*1fff0*/  SHF.R.S32.HI R0, RZ, 0x1f, R7.reuse ;  /* 0x0000001fff007819 */ /* 0x100fe20000011407 */
[----:B------:R-:W-:Y:S02]  /*20000*/  IMAD.MOV R9, RZ, RZ, -R7 ;  /* 0x000000ffff097224 */ /* 0x000fe400078e0a07 */
[----:B------:R-:W-:Y:S01]  /*20010*/  IMAD.WIDE.U32 R4, R190, UR4, R4 ;  /* 0x00000004be047c25 */ /* 0x000fe2000f8e0004 */
[----:B------:R-:W-:-:S03]  /*20020*/  PRMT R6, RZ, 0x654, R6 ;  /* 0x00000654ff067816 */ /* 0x000fc60000000006 */
[----:B------:R-:W-:Y:S01]  /*20030*/  IMAD R9, R102, R9, R25 ;  /* 0x0000000966097224 */ /* 0x000fe200078e0219 */
[----:B------:R0:W-:Y:S01]  /*20040*/  SYNCS.ARRIVE.TRANS64.RED.A1T0 RZ, [R6+URZ], RZ ;  /* 0x000000ff06ff79a7 */ /* 0x0001e2000810043f */
        /* <DEDUP_REMOVED lines=81> */
.L_x_1733:
[----:B------:R-:W-:Y:S05]  /*20560*/  BSYNC B1 ;  /* 0x0000000000017941 */ /* 0x000fea0003800000 */
.L_x_1732:
        /* <DEDUP_REMOVED lines=70> */
.L_x_1722:
[----:B------:R-:W-:Y:S01]  /*209d0*/  ULDC.64 UR4, c[0x0][0xc08] ;  /* 0x0003020000047ab9 */ /* 0x000fe20000000a00 */
[----:B------:R-:W2:Y:S01]  /*209e0*/  LDC.64 R4, c[0x0][0xc00] ;  /* 0x00030000ff047b82 */ /* 0x000ea20000000a00 */
[----:B------:R-:W-:Y:S01]  /*209f0*/  ISETP.NE.U32.AND P0, PT, RZ, UR4, PT ;  /* 0x00000004ff007c0c */ /* 0x000fe2000bf05070 */
[----:B------:R-:W-:-:S03]  /*20a00*/  IMAD.MOV.U32 R3, RZ, RZ, RZ ;  /* 0x000000ffff037224 */ /* 0x000fc600078e00ff */
[----:B------:R-:W-:Y:S01]  /*20a10*/  ISETP.NE.AND.EX P1, PT, RZ, UR5, PT, P0 ;  /* 0x00000005ff007c0c */ /* 0x000fe2000bf25300 */
[----:B------:R-:W-:Y:S02]  /*20a20*/  ULDC.64 UR4, c[0x0][0xc00] ;  /* 0x0003000000047ab9 */ /* 0x000fe40000000a00 */
[----:B------:R-:W-:-:S04]  /*20a30*/  ISETP.NE.U32.AND P0, PT, RZ, UR4, PT ;  /* 0x00000004ff007c0c */ /* 0x000fc8000bf05070 */
[----:B------:R-:W-:-:S06]  /*20a40*/  ISETP.NE.AND.EX P0, PT, RZ, UR5, PT, P0 ;  /* 0x00000005ff007c0c */ /* 0x000fcc000bf05300 */
[----:B------:R-:W3:Y:S01]  /*20a50*/  @P1 LDC.64 R6, c[0x0][0xc08] ;  /* 0x00030200ff061b82 */ /* 0x000ee20000000a00 */
[----:B------:R-:W-:Y:S02]  /*20a60*/  ULDC UR4, c[0x0][0xa88] ;  /* 0x0002a20000047ab9 */ /* 0x000fe40000000800 */
[----:B------:R-:W-:Y:S02]  /*20a70*/  IMAD.U32 R0, RZ, RZ, UR4 ;  /* 0x00000004ff007e24 */ /* 0x000fe4000f8e00ff */
[----:B--2---:R-:W-:-:S05]  /*20a80*/  IMAD.WIDE R4, R187, 0x4, R4 ;  /* 0x00000004bb047825 */ /* 0x004fca00078e0204 */
[----:B------:R2:W5:Y:S01]  /*20a90*/  @P0 LDG.E R3, desc[UR46][R4.64] ;  /* 0x0000002e04030981 */ /* 0x000562000c1e1900 */
[----:B---3--:R-:W-:-:S05]  /*20aa0*/  @P1 IMAD.WIDE R6, R187, 0x4, R6 ;  /* 0x00000004bb061825 */ /* 0x008fca00078e0206 */
[----:B------:R2:W5:Y:S01]  /*20ab0*/  @P1 LDG.E R0, desc[UR46][R6.64] ;  /* 0x0000002e06001981 */ /* 0x000562000c1e1900 */
[----:B------:R-:W-:Y:S02]  /*20ac0*/  ISETP.NE.AND P2, PT, R186, RZ, PT ;  /* 0x000000ffba00720c */ /* 0x000fe40003f45270 */
[----:B-1----:R-:W-:Y:S01]  /*20ad0*/  SHF.R.S32.HI R28, RZ, 0x1f, R187 ;  /* 0x0000001fff1c7819 */ /* 0x002fe200000114bb */
[----:B------:R-:W1:Y:S10]  /*20ae0*/  S2R R35, SR_TID.X ;  /* 0x0000000000237919 */ /* 0x000e740000002100 */
[----:B------:R-:W3:Y:S01]  /*20af0*/  @!P2 LDC R186, c[0x0][0xad4] ;  /* 0x0002b500ffbaab82 */ /* 0x000ee20000000800 */
[----:B-1----:R-:W-:Y:S01]  /*20b00*/  VIADD R8, R35, 0xffffff80 ;  /* 0xffffff8023087836 */ /* 0x002fe20000000000 */
[----:B---3--:R-:W-:-:S04]  /*20b10*/  ISETP.GT.AND P2, PT, R186, 0x1, PT ;  /* 0x00000001ba00780c */ /* 0x008fc80003f44270 */
[----:B------:R-:W-:Y:S01]  /*20b20*/  ISETP.GT.AND P3, PT, R8, 0x7f, PT ;  /* 0x0000007f0800780c */ /* 0x000fe20003f64270 */
[----:B--2---:R-:W-:-:S12]  /*20b30*/  @P1 BRA `(.L_x_1734) ;  /* 0x0000000000101947 */ /* 0x004fd80003800000 */
[----:B------:R-:W-:Y:S05]  /*20b40*/  @!P0 BRA `(.L_x_1734) ;  /* 0x00000000000c8947 */ /* 0x000fea0003800000 */
[----:B------:R-:W2:Y:S04]  /*20b50*/  LDG.E R7, desc[UR46][R4.64] ;  /* 0x0000002e04077981 */ /* 0x000ea8000c1e1900 */
[----:B-----5:R-:W2:Y:S02]  /*20b60*/  LDG.E R0, desc[UR46][R4.64+0x4] ;  /* 0x0000042e04007981 */ /* 0x020ea4000c1e1900 */
[----:B--2---:R-:W-:-:S07]  /*20b70*/  IADD3 R0, -R7, R0, RZ ;  /* 0x0000000007007210 */ /* 0x004fce0007ffe1ff */
.L_x_1734:
[----:B------:R-:W-:Y:S01]  /*20b80*/  BSSY B1, `(.L_x_1735) ;  /* 0x0000035000017945 */ /* 0x000fe20003800000 */
[----:B------:R-:W-:Y:S02]  /*20b90*/  SEL R33, R187, RZ, !P0 ;  /* 0x000000ffbb217207 */ /* 0x000fe40004000000 */
[----:B------:R-:W-:Y:S02]  /*20ba0*/  SEL R28, R28, RZ, !P0 ;  /* 0x000000ff1c1c7207 */ /* 0x000fe40004000000 */
[----:B-----5:R-:W-:Y:S01]  /*20bb0*/  SHF.R.S32.HI R26, RZ, 0x1f, R3 ;  /* 0x0000001fff1a7819 */ /* 0x020fe20000011403 */
[----:B------:R-:W-:Y:S06]  /*20bc0*/  @P3 BRA `(.L_x_1736) ;  /* 0x0000000000c03947 */ /* 0x000fec0003800000 */
[----:B------:R-:W1:Y:S01]  /*20bd0*/  LDC R37, c[0x0][0xbe8] ;  /* 0x0002fa00ff257b82 */ /* 0x000e620000000800 */
[----:B------:R-:W-:Y:S01]  /*20be0*/  IADD3 R35, R178, -0x80, R35 ;  /* 0xffffff80b2237810 */ /* 0x000fe20007ffe023 */
[----:B-1----:R-:W-:-:S05]  /*20bf0*/  IMAD R4, R0, R37, RZ ;  /* 0x0000002500047224 */ /* 0x002fca00078e02ff */
[----:B------:R-:W-:-:S13]  /*20c00*/  ISETP.GE.AND P0, PT, R35, R4, PT ;  /* 0x000000042300720c */ /* 0x000fda0003f06270 */
[----:B------:R-:W-:Y:S05]  /*20c10*/  @P0 BRA `(.L_x_1736) ;  /* 0x0000000000ac0947 */ /* 0x000fea0003800000 */
[----:B------:R-:W-:Y:S01]  /*20c20*/  IMAD.MOV.U32 R24, RZ, RZ, 0x9b8 ;  /* 0x000009b8ff187424 */ /* 0x000fe200078e00ff */
[----:B------:R-:W-:Y:S01]  /*20c30*/  ISETP.GT.AND P0, PT, R186, 0x1, PT ;  /* 0x00000001ba00780c */ /* 0x000fe20003f04270 */
[----:B------:R-:W1:Y:S01]  /*20c40*/  LDC.64 R4, c[0x0][0xba8] ;  /* 0x0002ea00ff047b82 */ /* 0x000e620000000a00 */
[----:B------:R-:W-:Y:S01]  /*20c50*/  ISETP.NE.AND P1, PT, R37, 0x1, PT ;  /* 0x000000012500780c */ /* 0x000fe20003f25270 */
[----:B------:R-:W-:Y:S01]  /*20c60*/  IMAD.MOV.U32 R21, RZ, RZ, R35 ;  /* 0x000000ffff157224 */ /* 0x000fe200078e0023 */
[----:B------:R-:W-:-:S05]  /*20c70*/  SEL R24, R24, 0x978, P0 ;  /* 0x0000097818187807 */ /* 0x000fca0000000000 */
[----:B------:R-:W2:Y:S08]  /*20c80*/  LDC.64 R12, c[0x0][R24+0x220] ;  /* 0x00008800180c7b82 */ /* 0x000eb00000000a00 */
[----:B------:R-:W3:Y:S08]  /*20c90*/  LDC.64 R10, c[0x0][R24+0x218] ;  /* 0x00008600180a7b82 */ /* 0x000ef00000000a00 */
[----:B------:R-:W4:Y:S08]  /*20ca0*/  LDC.64 R8, c[0x0][R24+0x228] ;  /* 0x00008a0018087b82 */ /* 0x000f300000000a00 */
[----:B------:R-:W5:Y:S08]  /*20cb0*/  LDC.64 R6, c[0x0][R24+0x210] ;  /* 0x0000840018067b82 */ /* 0x000f700000000a00 */
[----:B------:R-:W0:Y:S08]  /*20cc0*/  @P1 LDC R20, c[0x0][0xbec] ;  /* 0x0002fb00ff141b82 */ /* 0x000e300000000800 */
[----:B------:R-:W4:Y:S01]  /*20cd0*/  @P1 LDC R27, c[0x0][0xbf0] ;  /* 0x0002fc00ff1b1b82 */ /* 0x000f220000000800 */
[----:B--2---:R-:W-:-:S07]  /*20ce0*/  IMAD R13, R13, R33, RZ ;  /* 0x000000210d0d7224 */ /* 0x004fce00078e02ff */
[----:B-1----:R-:W1:Y:S01]  /*20cf0*/  @!P0 LDC R4, c[0x0][0xb50] ;  /* 0x0002d400ff048b82 */ /* 0x002e620000000800 */
[----:B0-----:R-:W-:-:S07]  /*20d00*/  @P1 IMAD.HI.U32 R20, R35, R20, RZ ;  /* 0x0000001423141227 */ /* 0x001fce00078e00ff */
[----:B------:R-:W0:Y:S01]  /*20d10*/  @!P0 LDC R5, c[0x0][0xb54] ;  /* 0x0002d500ff058b82 */ /* 0x000e220000000800 */
[-C--:B---3--:R-:W-:Y:S02]  /*20d20*/  IMAD R25, R11, R183.reuse, RZ ;  /* 0x000000b70b197224 */ /* 0x088fe400078e02ff */
[----:B------:R-:W-:Y:S01]  /*20d30*/  IMAD.WIDE.U32 R14, R10, R183, RZ ;  /* 0x000000b70a0e7225 */ /* 0x000fe200078e00ff */
[----:B----4-:R-:W-:-:S03]  /*20d40*/  @P1 SHF.R.U32.HI R21, RZ, R27, R20 ;  /* 0x0000001bff151219 */ /* 0x010fc60000011614 */
[----:B------:R-:W-:-:S04]  /*20d50*/  IMAD.WIDE.U32 R10, R12, R33, RZ ;  /* 0x000000210c0a7225 */ /* 0x000fc800078e00ff */
[----:B------:R-:W-:Y:S01]  /*20d60*/  IMAD R27, R12, R28, R13 ;  /* 0x0000001c0c1b7224 */ /* 0x000fe200078e020d */
[----:B------:R-:W-:Y:S01]  /*20d70*/  SEL R13, R190, RZ, P0 ;  /* 0x000000ffbe0d7207 */ /* 0x000fe20000000000 */
[----:B------:R-:W-:Y:S01]  /*20d80*/  IMAD.IADD R25, R15, 0x1, R25 ;  /* 0x000000010f197824 */ /* 0x000fe200078e0219 */
[----:B------:R-:W-:Y:S01]  /*20d90*/  IADD3 R14, P1, P3, R10, R14, R3 ;  /* 0x0000000e0a0e7210 */ /* 0x000fe20007b3e003 */
[----:B------:R-:W-:Y:S02]  /*20da0*/  IMAD.MOV R10, RZ, RZ, -R21 ;  /* 0x000000ffff0a7224 */ /* 0x000fe400078e0a15 */
[----:B------:R-:W-:Y:S02]  /*20db0*/  IMAD.IADD R27, R11, 0x1, R27 ;  /* 0x000000010b1b7824 */ /* 0x000fe400078e021b */
[-C--:B------:R-:W-:Y:S02]  /*20dc0*/  IMAD R15, R9, R13.reuse, RZ ;  /* 0x0000000d090f7224 */ /* 0x080fe400078e02ff */
[----:B------:R-:W-:-:S04]  /*20dd0*/  IMAD.WIDE.U32 R8, R8, R13, RZ ;  /* 0x0000000d08087225 */ /* 0x000fc800078e00ff */
[----:B------:R-:W-:Y:S01]  /*20de0*/  IMAD R11, R37, R10, R35 ;  /* 0x0000000a250b7224 */ /* 0x000fe200078e0223 */
[----:B------:R-:W-:Y:S01]  /*20df0*/  IADD3.X R10, R27, R25, R26, P1, P3 ;  /* 0x000000191b0a7210 */ /* 0x000fe20000fe641a */
[----:B------:R-:W-:Y:S01]  /*20e00*/  IMAD.IADD R15, R9, 0x1, R15 ;  /* 0x00000001090f7824 */ /* 0x000fe200078e020f */
[----:B------:R-:W-:Y:S01]  /*20e10*/  IADD3 R8, P0, P1, R21, R14, R8 ;  /* 0x0000000e15087210 */ /* 0x000fe2000791e008 */
[----:B-----5:R-:W-:Y:S01]  /*20e20*/  IMAD R7, R7, R11, RZ ;  /* 0x0000000b07077224 */ /* 0x020fe200078e02ff */
[----:B------:R-:W-:Y:S02]  /*20e30*/  SHF.R.S32.HI R21, RZ, 0x1f, R21 ;  /* 0x0000001fff157819 */ /* 0x000fe40000011415 */
[----:B------:R-:W-:Y:S02]  /*20e40*/  SHF.R.S32.HI R13, RZ, 0x1f, R11 ;  /* 0x0000001fff0d7819 */ /* 0x000fe4000001140b */
[----:B------:R-:W-:-:S03]  /*20e50*/  IADD3.X R9, R21, R10, R15, P0, P1 ;  /* 0x0000000a15097210 */ /* 0x000fc600007e240f */
[C---:B------:R-:W-:Y:S02]  /*20e60*/  IMAD R13, R6.reuse, R13, R7 ;  /* 0x0000000d060d7224 */ /* 0x040fe400078e0207 */
[----:B------:R-:W-:-:S04]  /*20e70*/  IMAD.WIDE.U32 R6, R6, R11, R8 ;  /* 0x0000000b06067225 */ /* 0x000fc800078e0008 */
[----:B------:R-:W-:Y:S01]  /*20e80*/  IMAD.IADD R7, R7, 0x1, R13 ;  /* 0x0000000107077824 */ /* 0x000fe200078e020d */
[----:B-1----:R-:W-:-:S04]  /*20e90*/  LEA R4, P0, R6, R4, 0x2 ;  /* 0x0000000406047211 */ /* 0x002fc800078010ff */
[----:B0-----:R-:W-:Y:S01]  /*20ea0*/  LEA.HI.X R5, R6, R5, R7, 0x2, P0 ;  /* 0x0000000506057211 */ /* 0x001fe200000f1407 */
[----:B------:R-:W-:-:S05]  /*20eb0*/  IMAD.MOV.U32 R7, RZ, RZ, -0x800000 ;  /* 0xff800000ff077424 */ /* 0x000fca00078e00ff */
[----:B------:R1:W-:Y:S03]  /*20ec0*/  STG.E desc[UR46][R4.64], R7 ;  /* 0x0000000704007986 */ /* 0x0003e6000c10192e */
.L_x_1736:
[----:B------:R-:W-:Y:S05]  /*20ed0*/  BSYNC B1 ;  /* 0x0000000000017941 */ /* 0x000fea0003800000 */
.L_x_1735:
[----:B------:R-:W-:Y:S05]  /*20ee0*/  @P2 BRA `(.L_x_1731) ;  /* 0x0000000400a02947 */ /* 0x000fea0003800000 */
[----:B------:R-:W2:Y:S01]  /*20ef0*/  LDC R11, c[0x0][0xbe8] ;  /* 0x0002fa00ff0b7b82 */ /* 0x000ea20000000800 */
[----:B------:R-:W-:Y:S01]  /*20f00*/  ULDC.64 UR4, c[0x0][0xaa0] ;  /* 0x0002a80000047ab9 */ /* 0x000fe20000000a00 */
[----:B------:R-:W-:Y:S01]  /*20f10*/  ULDC.64 UR6, c[0x0][0xaf0] ;  /* 0x0002bc0000067ab9 */ /* 0x000fe20000000a00 */
[----:B-1----:R-:W-:Y:S01]  /*20f20*/  IMAD R4, R26, UR4, RZ ;  /* 0x000000041a047c24 */ /* 0x002fe2000f8e02ff */
[----:B------:R-:W-:Y:S01]  /*20f30*/  BSSY B1, `(.L_x_1737) ;  /* 0x0000039000017945 */ /* 0x000fe20003800000 */
[----:B------:R-:W-:Y:S02]  /*20f40*/  SHF.R.S32.HI R10, RZ, 0x1f, R184 ;  /* 0x0000001fff0a7819 */ /* 0x000fe400000114b8 */
[C---:B------:R-:W-:Y:S01]  /*20f50*/  IMAD R7, R3.reuse, UR5, R4 ;  /* 0x0000000503077c24 */ /* 0x040fe2000f8e0204 */
[----:B------:R-:W-:Y:S01]  /*20f60*/  SHF.R.S32.HI R12, RZ, 0x1f, R182 ;  /* 0x0000001fff0c7819 */ /* 0x000fe200000114b6 */
[----:B------:R-:W-:Y:S01]  /*20f70*/  IMAD.WIDE.U32 R4, R3, UR4, RZ ;  /* 0x0000000403047c25 */ /* 0x000fe2000f8e00ff */
[----:B------:R-:W-:-:S03]  /*20f80*/  ULDC.64 UR4, c[0x0][0xae8] ;  /* 0x0002ba0000047ab9 */ /* 0x000fc60000000a00 */
[----:B------:R-:W-:Y:S02]  /*20f90*/  IMAD R3, R185, 0x20, R208 ;  /* 0x00000020b9037824 */ /* 0x000fe400078e02d0 */
[----:B------:R-:W-:Y:S02]  /*20fa0*/  IMAD.IADD R5, R5, 0x1, R7 ;  /* 0x0000000105057824 */ /* 0x000fe400078e0207 */
[----:B------:R-:W-:Y:S01]  /*20fb0*/  IMAD R7, R28, UR6, RZ ;  /* 0x000000061c077c24 */ /* 0x000fe2000f8e02ff */
[----:B------:R-:W-:Y:S01]  /*20fc0*/  IADD3 R9, R178, R3, RZ ;  /* 0x00000003b2097210 */ /* 0x000fe20007ffe0ff */
[----:B------:R-:W-:-:S04]  /*20fd0*/  IMAD.WIDE.U32 R4, R183, UR4, R4 ;  /* 0x00000004b7047c25 */ /* 0x000fc8000f8e0004 */
[----:B------:R-:W-:Y:S01]  /*20fe0*/  IMAD.MOV.U32 R3, RZ, RZ, R9 ;  /* 0x000000ffff037224 */ /* 0x000fe200078e0009 */
[----:B--2---:R-:W-:Y:S01]  /*20ff0*/  ISETP.NE.AND P0, PT, R11, 0x1, PT ;  /* 0x000000010b00780c */ /* 0x004fe20003f05270 */
[----:B------:R-:W-:Y:S01]  /*21000*/  IMAD R5, R183, UR5, R5 ;  /* 0x00000005b7057c24 */ /* 0x000fe2000f8e0205 */
[----:B------:R-:W-:Y:S01]  /*21010*/  ULDC.64 UR4, c[0x0][0xae0] ;  /* 0x0002b80000047ab9 */ /* 0x000fe20000000a00 */
[C---:B------:R-:W-:Y:S02]  /*21020*/  IMAD R7, R33.reuse, UR7, R7 ;  /* 0x0000000721077c24 */ /* 0x040fe4000f8e0207 */
[----:B------:R-:W-:-:S04]  /*21030*/  IMAD.WIDE.U32 R4, R33, UR6, R4 ;  /* 0x0000000621047c25 */ /* 0x000fc8000f8e0004 */
[----:B------:R-:W-:Y:S02]  /*21040*/  IMAD.IADD R5, R5, 0x1, R7 ;  /* 0x0000000105057824 */ /* 0x000fe400078e0207 */
[----:B------:R-:W-:Y:S02]  /*21050*/  IMAD.IADD R178, R208, 0x1, R178 ;  /* 0x00000001d0b27824 */ /* 0x000fe400078e02b2 */
[----:B------:R-:W1:Y:S08]  /*21060*/  @P0 LDC R6, c[0x0][0xbec] ;  /* 0x0002fb00ff060b82 */ /* 0x000e700000000800 */
[----:B------:R-:W2:Y:S01]  /*21070*/  @P0 LDC R13, c[0x0][0xbf0] ;  /* 0x0002fc00ff0d0b82 */ /* 0x000ea20000000800 */
[----:B-1----:R-:W-:-:S05]  /*21080*/  @P0 IMAD.HI.U32 R6, R9, R6, RZ ;  /* 0x0000000609060227 */ /* 0x002fca00078e00ff */
[----:B--2---:R-:W-:-:S04]  /*21090*/  @P0 SHF.R.U32.HI R3, RZ, R13, R6 ;  /* 0x0000000dff030219 */ /* 0x004fc80000011606 */
[--C-:B------:R-:W-:Y:S01]  /*210a0*/  SHF.R.S32.HI R6, RZ, 0x1f, R3.reuse ;  /* 0x0000001fff067819 */ /* 0x100fe20000011403 */
[----:B------:R-:W-:Y:S02]  /*210b0*/  IMAD.MOV R8, RZ, RZ, -R3 ;  /* 0x000000ffff087224 */ /* 0x000fe400078e0a03 */
[----:B------:R-:W-:-:S04]  /*210c0*/  IMAD.WIDE.U32 R4, R3, UR4, R4 ;  /* 0x0000000403047c25 */ /* 0x000fc8000f8e0004 */
[----:B------:R-:W-:Y:S02]  /*210d0*/  IMAD R6, R6, UR4, RZ ;  /* 0x0000000406067c24 */ /* 0x000fe4000f8e02ff */
[----:B------:R-:W-:Y:S02]  /*210e0*/  IMAD R7, R11, R8, R9 ;  /* 0x000000080b077224 */ /* 0x000fe400078e0209 */
[----:B------:R-:W-:Y:S01]  /*210f0*/  IMAD R9, R3, UR5, R6 ;  /* 0x0000000503097c24 */ /* 0x000fe2000f8e0206 */
[----:B------:R-:W-:Y:S01]  /*21100*/  ULDC.64 UR4, c[0x0][0xad8] ;  /* 0x0002b60000047ab9 */ /* 0x000fe20000000a00 */
[----:B------:R-:W-:Y:S01]  /*21110*/  IMAD R11, R0, R11, RZ ;  /* 0x0000000b000b7224 */ /* 0x000fe200078e02ff */
[----:B------:R-:W-:Y:S01]  /*21120*/  SHF.R.S32.HI R3, RZ, 0x1f, R7 ;  /* 0x0000001fff037819 */ /* 0x000fe20000011407 */
[----:B------:R-:W-:Y:S02]  /*21130*/  IMAD.IADD R5, R5, 0x1, R9 ;  /* 0x0000000105057824 */ /* 0x000fe400078e0209 */
[C---:B------:R-:W-:Y:S01]  /*21140*/  VIADD R0, R178.reuse, 0x20 ;  /* 0x00000020b2007836 */ /* 0x040fe20000000000 */
[----:B------:R-:W-:Y:S01]  /*21150*/  ISETP.GE.AND P2, PT, R178, R11, PT ;  /* 0x0000000bb200720c */ /* 0x000fe20003f46270 */
[----:B------:R-:W-:-:S02]  /*21160*/  IMAD R6, R3, UR4, RZ ;  /* 0x0000000403067c24 */ /* 0x000fc4000f8e02ff */
[----:B------:R-:W-:Y:S01]  /*21170*/  IMAD.WIDE.U32 R4, R7, UR4, R4 ;  /* 0x0000000407047c25 */ /* 0x000fe2000f8e0004 */
[----:B------:R-:W-:-:S03]  /*21180*/  ISETP.GE.AND P1, PT, R0, R11, PT ;  /* 0x0000000b0000720c */ /* 0x000fc60003f26270 */
[----:B------:R-:W-:Y:S01]  /*21190*/  IMAD R3, R7, UR5, R6 ;  /* 0x0000000507037c24 */ /* 0x000fe2000f8e0206 */
[----:B------:R-:W-:Y:S01]  /*211a0*/  ULDC.64 UR4, c[0x0][0xa80] ;  /* 0x0002a00000047ab9 */ /* 0x000fe20000000a00 */
[----:B------:R-:W-:Y:S01]  /*211b0*/  VIADD R0, R178, 0x40 ;  /* 0x00000040b2007836 */ /* 0x000fe20000000000 */
[----:B------:R-:W-:Y:S01]  /*211c0*/  LEA R6, P3, R4, UR4, 0x1 ;  /* 0x0000000404067c11 */ /* 0x000fe2000f8608ff */
[----:B------:R-:W-:-:S03]  /*211d0*/  IMAD.IADD R3, R5, 0x1, R3 ;  /* 0x0000000105037824 */ /* 0x000fc600078e0203 */
[----:B------:R-:W-:Y:S01]  /*211e0*/  ISETP.GE.AND P0, PT, R0, R11, PT ;  /* 0x0000000b0000720c */ /* 0x000fe20003f06270 */
[----:B------:R1:W2:Y:S01]  /*211f0*/  SHFL.IDX PT, R7, R6, RZ, 0x181f ;  /* 0x00181fff06077589 */ /* 0x0002a200000e0000 */
[----:B------:R-:W-:-:S05]  /*21200*/  LEA.HI.X R3, R4, UR5, R3, 0x1, P3 ;  /* 0x0000000504037c11 */ /* 0x000fca00098f0c03 */
[----:B------:R1:W3:Y:S01]  /*21210*/  SHFL.IDX PT, R5, R3, RZ, 0x181f ;  /* 0x00181fff03057589 */ /* 0x0002e200000e0000 */
[----:B------:R-:W-:Y:S05]  /*21220*/  @P2 BRA `(.L_x_1738) ;  /* 0x0000000000242947 */ /* 0x000fea0003800000 */
[----:B------:R-:W-:Y:S02]  /*21230*/  ULDC UR4, c[0x0][0xac8] ;  /* 0x0002b20000047ab9 */ /* 0x000fe40000000800 */
[----:B------:R-:W-:Y:S02]  /*21240*/  ISETP.GE.AND P4, PT, R182, UR4, PT ;  /* 0x00000004b6007c0c */ /* 0x000fe4000bf86270 */
[----:B------:R-:W-:-:S11]  /*21250*/  ISETP.GE.AND P5, PT, R184, UR4, PT ;  /* 0x00000004b8007c0c */ /* 0x000fd6000bfa6270 */
[-C--:B--2---:R-:W-:Y:S02]  /*21260*/  @!P4 LEA R8, P2, R182, R7.reuse, 0x1 ;  /* 0x00000007b608c211 */ /* 0x084fe400078408ff */
[----:B------:R-:W-:Y:S02]  /*21270*/  @!P5 LEA R4, P3, R184, R7, 0x1 ;  /* 0x00000007b804d211 */ /* 0x000fe400078608ff */
[-C--:B---3--:R-:W-:Y:S02]  /*21280*/  @!P4 LEA.HI.X R9, R182, R5.reuse, R12, 0x1, P2 ;  /* 0x00000005b609c211 */ /* 0x088fe400010f0c0c */
[----:B------:R-:W-:-:S03]  /*21290*/  @!P5 LEA.HI.X R5, R184, R5, R10, 0x1, P3 ;  /* 0x00000005b805d211 */ /* 0x000fc600018f0c0a */
[----:B------:R4:W-:Y:S04]  /*212a0*/  @!P4 ST.E.128 desc[UR46][R8.64], RZ ;  /* 0x000000ff0800c985 */ /* 0x0009e8000c101d2e */
[----:B------:R4:W-:Y:S02]  /*212b0*/  @!P5 ST.E.128 desc[UR46][R4.64], RZ ;  /* 0x000000ff0400d985 */ /* 0x0009e4000c101d2e */
.L_x_1738:
[----:B------:R-:W-:Y:S05]  /*212c0*/  BSYNC B1 ;  /* 0x0000000000017941 */ /* 0x000fea0003800000 */
.L_x_1737:
[----:B---34-:R3:W4:Y:S01]  /*212d0*/  SHFL.IDX PT, R5, R3, 0x1, 0x181f ;  /* 0x00381f0003057f89 */ /* 0x01872200000e0000 */
[----:B------:R-:W-:Y:S03]  /*212e0*/  BSSY B1, `(.L_x_1739) ;  /* 0x000000c000017945 */ /* 0x000fe60003800000 */
[----:B--2---:R3:W2:Y:S01]  /*212f0*/  SHFL.IDX PT, R7, R6, 0x1, 0x181f ;  /* 0x00381f0006077f89 */ /* 0x0046a200000e0000 */
[----:B------:R-:W-:Y:S05]  /*21300*/  @P1 BRA `(.L_x_1740) ;  /* 0x0000000000241947 */ /* 0x000fea0003800000 */
[----:B------:R-:W-:Y:S02]  /*21310*/  ULDC UR4, c[0x0][0xac8] ;  /* 0x0002b20000047ab9 */ /* 0x000fe40000000800 */
[----:B------:R-:W-:Y:S02]  /*21320*/  ISETP.GE.AND P3, PT, R182, UR4, PT ;  /* 0x00000004b6007c0c */ /* 0x000fe4000bf66270 */
[----:B------:R-:W-:-:S11]  /*21330*/  ISETP.GE.AND P4, PT, R184, UR4, PT ;  /* 0x00000004b8007c0c */ /* 0x000fd6000bf86270 */
[-C--:B--2---:R-:W-:Y:S02]  /*21340*/  @!P3 LEA R8, P1, R182, R7.reuse, 0x1 ;  /* 0x00000007b608b211 */ /* 0x084fe400078208ff */
[----:B------:R-:W-:Y:S02]  /*21350*/  @!P4 LEA R4, P2, R184, R7, 0x1 ;  /* 0x00000007b804c211 */ /* 0x000fe400078408ff */
[-C--:B----4-:R-:W-:Y:S02]  /*21360*/  @!P3 LEA.HI.X R9, R182, R5.reuse, R12, 0x1, P1 ;  /* 0x00000005b609b211 */ /* 0x090fe400008f0c0c */
[----:B------:R-:W-:-:S03]  /*21370*/  @!P4 LEA.HI.X R5, R184, R5, R10, 0x1, P2 ;  /* 0x00000005b805c211 */ /* 0x000fc600010f0c0a */
[----:B------:R2:W-:Y:S04]  /*21380*/  @!P3 ST.E.128 desc[UR46][R8.64], RZ ;  /* 0x000000ff0800b985 */ /* 0x0005e8000c101d2e */
[----:B------:R2:W-:Y:S02]  /*21390*/  @!P4 ST.E.128 desc[UR46][R4.64], RZ ;  /* 0x000000ff0400c985 */ /* 0x0005e4000c101d2e */
.L_x_1740:
[----:B------:R-:W-:Y:S05]  /*213a0*/  BSYNC B1 ;  /* 0x0000000000017941 */ /* 0x000fea0003800000 */
.L_x_1739:
[----:B--2-4-:R2:W4:Y:S01]  /*213b0*/  SHFL.IDX PT, R5, R3, 0x2, 0x181f ;  /* 0x00581f0003057f89 */ /* 0x01452200000e0000 */
        /* <DEDUP_REMOVED lines=12> */
.L_x_1742:
[----:B------:R-:W-:Y:S05]  /*21480*/  BSYNC B1 ;  /* 0x0000000000017941 */ /* 0x000fea0003800000 */
.L_x_1741:
[----:B------:R-:W-:Y:S01]  /*21490*/  VIADD R0, R178, 0x60 ;  /* 0x00000060b2007836 */ /* 0x000fe20000000000 */
[----:B-123--:R-:W1:Y:S04]  /*214a0*/  SHFL.IDX PT, R3, R3, 0x3, 0x181f ;  /* 0x00781f0003037f89 */ /* 0x00ee6800000e0000 */
[----:B------:R-:W-:Y:S01]  /*214b0*/  ISETP.GE.AND P0, PT, R0, R11, PT ;  /* 0x0000000b0000720c */ /* 0x000fe20003f06270 */
[----:B0---4-:R0:W2:-:S12]  /*214c0*/  SHFL.IDX PT, R5, R6, 0x3, 0x181f ;  /* 0x00781f0006057f89 */ /* 0x01109800000e0000 */
[----:B0-----:R-:W-:Y:S05]  /*214d0*/  @P0 BRA `(.L_x_1731) ;  /* 0x0000000000240947 */ /* 0x001fea0003800000 */
[----:B------:R-:W-:Y:S02]  /*214e0*/  ULDC UR4, c[0x0][0xac8] ;  /* 0x0002b20000047ab9 */ /* 0x000fe40000000800 */
[----:B------:R-:W-:Y:S02]  /*214f0*/  ISETP.GE.AND P2, PT, R182, UR4, PT ;  /* 0x00000004b6007c0c */ /* 0x000fe4000bf46270 */
[----:B------:R-:W-:-:S11]  /*21500*/  ISETP.GE.AND P3, PT, R184, UR4, PT ;  /* 0x00000004b8007c0c */ /* 0x000fd6000bf66270 */
[-C--:B--2---:R-:W-:Y:S02]  /*21510*/  @!P2 LEA R6, P0, R182, R5.reuse, 0x1 ;  /* 0x00000005b606a211 */ /* 0x084fe400078008ff */
[----:B------:R-:W-:Y:S02]  /*21520*/  @!P3 LEA R4, P1, R184, R5, 0x1 ;  /* 0x00000005b804b211 */ /* 0x000fe400078208ff */
[-C--:B-1----:R-:W-:Y:S02]  /*21530*/  @!P2 LEA.HI.X R7, R182, R3.reuse, R12, 0x1, P0 ;  /* 0x00000003b607a211 */ /* 0x082fe400000f0c0c */
[----:B------:R-:W-:-:S03]  /*21540*/  @!P3 LEA.HI.X R5, R184, R3, R10, 0x1, P1 ;  /* 0x00000003b805b211 */ /* 0x000fc600008f0c0a */
[----:B------:R0:W-:Y:S04]  /*21550*/  @!P2 ST.E.128 desc[UR46][R6.64], RZ ;  /* 0x000000ff0600a985 */ /* 0x0001e8000c101d2e */
[----:B------:R0:W-:Y:S02]  /*21560*/  @!P3 ST.E.128 desc[UR46][R4.64], RZ ;  /* 0x000000ff0400b985 */ /* 0x0001e4000c101d2e */
.L_x_1731:
[----:B------:R-:W-:Y:S05]  /*21570*/  BSYNC B0 ;  /* 0x0000000000007941 */ /* 0x000fea0003800000 */
.L_x_1721:
[----:B------:R-:W-:Y:S02]  /*21580*/  ULDC UR4, c[0x0][0xc3c] ;  /* 0x00030f0000047ab9 */ /* 0x000fe40000000800 */
[----:B------:R-:W-:-:S13]  /*21590*/  ISETP.GE.AND P0, PT, R31, UR4, PT ;  /* 0x000000041f007c0c */ /* 0x000fda000bf06270 */
[----:B------:R-:W-:Y:S05]  /*215a0*/  @!P0 BRA `(.L_x_1743) ;  /* 0xfffffdfc00dc8947 */ /* 0x000fea000383ffff */
[----:B------:R-:W-:Y:S05]  /*215b0*/  BRA `(.L_x_1449) ;  /* 0x0000009000207947 */ /* 0x000fea0003800000 */
.L_x_1447:
[----:B------:R-:W-:-:S08]  /*215c0*/  NOP ;  /* 0x0000000000007918 */ /* 0x000fd00000000000 */
[----:B0-----:R-:W0:-:S00]  /*215d0*/  USETMAXREG.DEALLOC.CTAPOOL 0x18 ;  /* 0x00000018000079c8 */ /* 0x001e0000080e0500 */
[----:B0-----:R-:W-:Y:S01]  /*215e0*/  LOP3.LUT R0, R0, 0x3, RZ, 0xc0, !PT ;  /* 0x0000000300007812 */ /* 0x001fe200078ec0ff */
[----:B------:R-:W-:Y:S01]  /*215f0*/  IMAD.MOV.U32 R7, RZ, RZ, RZ ;  /* 0x000000ffff077224 */ /* 0x000fe200078e00ff */
[----:B------:R-:W-:-:S04]  /*21600*/  LOP3.LUT R17, R17, 0xffffffef, RZ, 0xc0, !PT ;  /* 0xffffffef11117812 */ /* 0x000fc800078ec0ff */
[----:B------:R-:W0:Y:S02]  /*21610*/  SHFL.IDX PT, R0, R0, RZ, 0x1f ;  /* 0x00001fff00007589 */ /* 0x000e2400000e0000 */
[----:B0-----:R-:W-:-:S13]  /*21620*/  ISETP.NE.AND P0, PT, R0, RZ, PT ;  /* 0x000000ff0000720c */ /* 0x001fda0003f05270 */
[----:B------:R-:W-:Y:S01]  /*21630*/  @P0 LOP3.LUT R17, R17, 0x10, RZ, 0xfc, !PT ;  /* 0x0000001011110812 */ /* 0x000fe200078efcff */
[----:B------:R-:W-:Y:S06]  /*21640*/  @!P0 BRA `(.L_x_1744) ;  /* 0x0000000000248947 */ /* 0x000fec0003800000 */
[----:B------:R-:W0:Y:S08]  /*21650*/  S2UR UR5, SR_CgaCtaId ;  /* 0x00000000000579c3 */ /* 0x000e300000008800 */
[----:B------:R-:W-:Y:S06]  /*21660*/  BAR.SYNC.DEFER_BLOCKING 0x5, 0x180 ;  /* 0x0146000000007b1d */ /* 0x000fec0000010000 */
[----:B------:R-:W-:-:S02]  /*21670*/  UMOV UR4, 0x400 ;  /* 0x0000040000047882 */ /* 0x000fc40000000000 */
[----:B0-----:R-:W-:-:S09]  /*21680*/  ULEA UR4, UR5, UR4, 0x18 ;  /* 0x0000000405047291 */ /* 0x001fd2000f8ec03f */
[----:B------:R-:W0:Y:S04]  /*21690*/  LDS.128 R8, [UR4+0x2a8d0] ;  /* 0x02a8d004ff087984 */ /* 0x000e280008000c00 */
[----:B0-----:R0:W-:Y:S04]  /*216a0*/  STL.64 [R1], R8 ;  /* 0x0000000801007387 */ /* 0x0011e80000100a00 */
[----:B------:R0:W-:Y:S01]  /*216b0*/  STL.64 [R1+0x8], R10 ;  /* 0x0000080a01007387 */ /* 0x0001e20000100a00 */
[----:B------:R-:W-:Y:S06]  /*216c0*/  BAR.ARV 0x4, 0x180 ;  /* 0x0106000000007b1d */ /* 0x000fec0000002000 */
[----:B------:R-:W-:Y:S05]  /*216d0*/  BRA `(.L_x_1745) ;  /* 0x0000000c00b07947 */ /* 0x000fea0003800000 */
.L_x_1744:
[----:B------:R-:W-:Y:S01]  /*216e0*/  LOP3.LUT R0, R6, 0x1f, RZ, 0xc0, !PT ;  /* 0x0000001f06007812 */ /* 0x000fe200078ec0ff */
[----:B------:R-:W-:Y:S01]  /*216f0*/  ULDC UR4, c[0x0][0xc3c] ;  /* 0x00030f0000047ab9 */ /* 0x000fe20000000800 */
[----:B------:R-:W-:Y:S01]  /*21700*/  MOV R8, RZ ;  /* 0x000000ff00087202 */ /* 0x000fe20000000f00 */
[----:B------:R-:W0:Y:S01]  /*21710*/  S2UR UR6, SR_CTAID.X ;  /* 0x00000000000679c3 */ /* 0x000e220000002500 */
[----:B------:R-:W-:Y:S01]  /*21720*/  ISETP.NE.AND P0, PT, R0, 0x1f, PT ;  /* 0x0000001f0000780c */ /* 0x000fe20003f05270 */
[----:B------:R-:W-:-:S03]  /*21730*/  ULDC UR5, c[0x0][0xc38] ;  /* 0x00030e0000057ab9 */ /* 0x000fc60000000800 */
[----:B------:R-:W-:-:S13]  /*21740*/  ISETP.GE.OR P1, PT, R0, UR4, !P0 ;  /* 0x0000000400007c0c */ /* 0x000fda000c726670 */
[----:B------:R-:W1:Y:S08]  /*21750*/  @!P1 LDC.64 R2, c[0x0][0xc80] ;  /* 0x00032000ff029b82 */ /* 0x000e700000000a00 */
[----:B------:R-:W2:Y:S01]  /*21760*/  @!P1 LDC.64 R4, c[0x0][0xc78] ;  /* 0x00031e00ff049b82 */ /* 0x000ea20000000a00 */
[----:B-1----:R-:W-:-:S05]  /*21770*/  @!P1 IMAD.WIDE.U32 R2, R0, 0x4, R2 ;  /* 0x0000000400029825 */ /* 0x002fca00078e0002 */
        /* <DEDUP_REMOVED lines=33> */
.L_x_1748:
        /* <DEDUP_REMOVED lines=39> */
.L_x_1746:
        /* <DEDUP_REMOVED lines=12> */
.L_x_1749:
[----:B----4-:R-:W-:Y:S01]  /*21cc0*/  IMAD R3, R3, UR5, R10 ;  /* 0x0000000503037c24 */ /* 0x010fe2000f8e020a */
[----:B------:R-:W-:Y:S02]  /*21cd0*/  IADD3 R14, R9, UR4, RZ ;  /* 0x00000004090e7c10 */ /* 0x000fe4000fffe0ff */
[----:B-1----:R-:W-:Y:S02]  /*21ce0*/  ISETP.NE.AND P0, PT, R8, 0x1, PT ;  /* 0x000000010800780c */ /* 0x002fe40003f05270 */
[----:B------:R1:W-:Y:S01]  /*21cf0*/  STL [R1], R3 ;  /* 0x0000000301007387 */ /* 0x0003e20000100800 */
[----:B---3--:R-:W-:-:S03]  /*21d00*/  IADD3 R5, -R3, UR6, RZ ;  /* 0x0000000603057c10 */ /* 0x008fc6000fffe1ff */
[----:B------:R1:W-:Y:S07]  /*21d10*/  STL [R1+0xc], R14 ;  /* 0x00000c0e01007387 */ /* 0x0003ee0000100800 */
        /* <DEDUP_REMOVED lines=34> */
[----:B------:R-:W-:Y:S02]  /*21f40*/  @!P2 IADD3 R10, -R10, RZ, RZ ;  /* 0x000000ff0a0aa210 */ /* 0x000fe40007ffe1ff */
        /* <DEDUP_REMOVED lines=22> */
.L_x_1750:
[----:B-1----:R-:W1:Y:S02]  /*220b0*/  LDC.64 R2, c[0x0][0xc90] ;  /* 0x00032400ff027b82 */ /* 0x002e640000000a00 */
        /* <DEDUP_REMOVED lines=9> */
[----:B0-----:R-:W-:-:S05]  /*22150*/  IADD3 R12, RZ, -R3, RZ ;  /* 0x80000003ff0c7210 */ /* 0x001fca0007ffe0ff */
        /* <DEDUP_REMOVED lines=20> */
[----:B------:R-:W-:Y:S01]  /*222a0*/  IMAD R8, R8, R2, R5 ;  /* 0x0000000208087224 */ /* 0x000fe200078e0205 */
[----:B------:R-:W-:Y:S02]  /*222b0*/  MOV R2, RZ ;  /* 0x000000ff00027202 */ /* 0x000fe40000000f00 */
        /* <DEDUP_REMOVED lines=28> */
.L_x_1751:
[----:B01----:R-:W-:-:S05]  /*22480*/  LOP3.LUT R3, RZ, R2, RZ, 0x33, !PT ;  /* 0x00000002ff037212 */ /* 0x003fca00078e33ff */
[----:B------:R-:W-:-:S05]  /*22490*/  IMAD.IADD R2, R4, 0x1, R3 ;  /* 0x0000000104027824 */ /* 0x000fca00078e0203 */
[----:B------:R1:W-:Y:S01]  /*224a0*/  STL [R1+0x4], R2 ;  /* 0x0000040201007387 */ /* 0x0003e20000100800 */
[----:B------:R-:W-:Y:S05]  /*224b0*/  BRA `(.L_x_1752) ;  /* 0x0000000000107947 */ /* 0x000fea0003800000 */
.L_x_1747:
[----:B------:R-:W-:Y:S01]  /*224c0*/  IMAD.U32 R2, RZ, RZ, UR6 ;  /* 0x00000006ff027e24 */ /* 0x000fe2000f8e00ff */
[----:B------:R0:W-:Y:S04]  /*224d0*/  STL [R1+0x4], RZ ;  /* 0x000004ff01007387 */ /* 0x0001e80000100800 */
[----:B------:R0:W-:Y:S04]  /*224e0*/  STL [R1+0x8], RZ ;  /* 0x000008ff01007387 */ /* 0x0001e80000100800 */
[----:B------:R0:W-:Y:S02]  /*224f0*/  STL [R1], R2 ;  /* 0x0000000201007387 */ /* 0x0001e40000100800 */
.L_x_1752:
        /* <DEDUP_REMOVED lines=10> */
.L_x_1745:
[----:B--2---:R-:W2:Y:S01]  /*225a0*/  LDL R0, [R1+0xc] ;  /* 0x00000c0001007983 */ /* 0x004ea20000100800 */
[----:B------:R-:W-:-:S03]  /*225b0*/  ULDC UR4, c[0x0][0xc3c] ;  /* 0x00030f0000047ab9 */ /* 0x000fc60000000800 */
[----:B------:R3:W-:Y:S01]  /*225c0*/  STL [R1+0x10], RZ ;  /* 0x000010ff01007387 */ /* 0x0007e20000100800 */
[----:B--2---:R-:W-:Y:S01]  /*225d0*/  ISETP.GE.AND P0, PT, R0, UR4, PT ;  /* 0x0000000400007c0c */ /* 0x004fe2000bf06270 */
[----:B------:R-:W-:-:S05]  /*225e0*/  IMAD.MOV.U32 R0, RZ, RZ, 0x1 ;  /* 0x00000001ff007424 */ /* 0x000fca00078e00ff */
[----:B------:R3:W-:Y:S04]  /*225f0*/  STL [R1+0x18], R0 ;  /* 0x0000180001007387 */ /* 0x0007e80000100800 */
[----:B------:R3:W-:Y:S03]  /*22600*/  STL [R1+0x58], RZ ;  /* 0x000058ff01007387 */ /* 0x0007e60000100800 */
[----:B------:R-:W-:Y:S05]  /*22610*/  @P0 BRA `(.L_x_1753) ;  /* 0x0000007c00180947 */ /* 0x000fea0003800000 */
[----:B---3--:R-:W2:Y:S01]  /*22620*/  LDL R0, [R1+0x90] ;  /* 0x0000900001007983 */ /* 0x008ea20000100800 */
[----:B------:R-:W3:Y:S01]  /*22630*/  S2UR UR5, SR_CgaCtaId ;  /* 0x00000000000579c3 */ /* 0x000ee20000008800 */
[----:B------:R-:W-:Y:S01]  /*22640*/  LOP3.LUT R4, R6, 0x7f, RZ, 0xc0, !PT ;  /* 0x0000007f06047812 */ /* 0x000fe200078ec0ff */
[----:B------:R-:W-:Y:S01]  /*22650*/  UMOV UR4, 0x400 ;  /* 0x0000040000047882 */ /* 0x000fe20000000000 */
[----:B------:R-:W-:Y:S01]  /*22660*/  LOP3.LUT R17, R17, 0xfffffffd, RZ, 0xc0, !PT ;  /* 0xfffffffd11117812 */ /* 0x000fe200078ec0ff */
[----:B------:R-:W-:Y:S01]  /*22670*/  BSSY B8, `(.L_x_1753) ;  /* 0x00007c0000087945 */ /* 0x000fe20003800000 */
[C---:B01----:R-:W-:Y:S01]  /*22680*/  SHF.L.U32 R2, R4.reuse, 0x3, RZ ;  /* 0x0000000304027819 */ /* 0x043fe200000006ff */
[----:B------:R-:W-:Y:S01]  /*22690*/  ULDC.64 UR36, c[0x0][0x198] ;  /* 0x0000660000247ab9 */ /* 0x000fe20000000a00 */
[----:B------:R-:W-:Y:S01]  /*226a0*/  ISETP.NE.AND P1, PT, R4, RZ, PT ;  /* 0x000000ff0400720c */ /* 0x000fe20003f25270 */
[----:B------:R-:W-:-:S12]  /*226b0*/  ULDC UR39, c[0x0][0xc] ;  /* 0x0000030000277ab9 */ /* 0x000fd80000000800 */
[----:B------:R-:W-:Y:S01]  /*226c0*/  @P1 LOP3.LUT R17, R17, 0x2, RZ, 0xfc, !PT ;  /* 0x0000000211111812 */ /* 0x000fe200078efcff */
[----:B---3--:R-:W-:-:S03]  /*226d0*/  ULEA UR4, UR5, UR4, 0x18 ;  /* 0x0000000405047291 */ /* 0x008fc6000f8ec03f */
[----:B------:R-:W-:-:S03]  /*226e0*/  LOP3.LUT R17, R17, 0xfffffffe, RZ, 0xc0, !PT ;  /* 0xfffffffe11117812 */ /* 0x000fc600078ec0ff */
[----:B------:R-:W-:Y:S01]  /*226f0*/  IMAD.U32 R19, RZ, RZ, UR4 ;  /* 0x00000004ff137e24 */ /* 0x000fe2000f8e00ff */
[----:B--2---:R-:W-:Y:S01]  /*22700*/  R2UR UR6, R0 ;  /* 0x00000000000672ca */ /* 0x004fe200000e0000 */
[----:B------:R-:W-:-:S05]  /*22710*/  IMAD.SHL.U32 R0, R6, 0x8, RZ ;  /* 0x0000000806007824 */ /* 0x000fca00078e00ff */
[C---:B------:R-:W-:Y:S02]  /*22720*/  LOP3.LUT R3, R0.reuse, 0x1f8, RZ, 0xc0, !PT ;  /* 0x000001f800037812 */ /* 0x040fe400078ec0ff */
[----:B------:R-:W-:Y:S02]  /*22730*/  LOP3.LUT R0, R0, 0x38, RZ, 0xc0, !PT ;  /* 0x0000003800007812 */ /* 0x000fe400078ec0ff */
[----:B------:R-:W-:-:S03]  /*22740*/  LOP3.LUT R3, R3, 0x38, R6, 0x78, !PT ;  /* 0x0000003803037812 */ /* 0x000fc600078e7806 */
[----:B------:R-:W-:Y:S01]  /*22750*/  ULOP3.LUT UR38, UR6, 0x2, URZ, 0xfc, !UPT ;  /* 0x0000000206267892 */ /* 0x000fe2000f8efc3f */
[----:B------:R-:W-:Y:S02]  /*22760*/  LOP3.LUT R2, R3, 0x200, R2, 0xf8, !PT ;  /* 0x0000020003027812 */ /* 0x000fe400078ef802 */
[C---:B------:R-:W-:Y:S01]  /*22770*/  LOP3.LUT P0, R3, R6.reuse, 0x1f, RZ, 0xc0, !PT ;  /* 0x0000001f06037812 */ /* 0x040fe2000780c0ff */
[----:B------:R-:W-:Y:S02]  /*22780*/  IMAD.SHL.U32 R6, R6, 0x10, RZ ;  /* 0x0000001006067824 */ /* 0x000fe400078e00ff */
[----:B------:R-:W-:Y:S02]  /*22790*/  IMAD R2, R2, 0x2, R19 ;  /* 0x0000000202027824 */ /* 0x000fe400078e0213 */
[----:B------:R0:W-:Y:S04]  /*227a0*/  STL [R1+0x28], R3 ;  /* 0x0000280301007387 */ /* 0x0001e80000100800 */
[----:B------:R1:W-:Y:S04]  /*227b0*/  STL [R1+0x2c], R2 ;  /* 0x00002c0201007387 */ /* 0x0003e80000100800 */
[----:B------:R-:W-:Y:S01]  /*227c0*/  STL [R1+0x58], RZ ;  /* 0x000058ff01007387 */ /* 0x000fe20000100800 */
[----:B------:R-:W-:-:S02]  /*227d0*/  @P0 LOP3.LUT R17, R17, 0x1, RZ, 0xfc, !PT ;  /* 0x0000000111110812 */ /* 0x000fc400078efcff */
[----:B0-----:R-:W-:Y:S02]  /*227e0*/  SHF.R.U32.HI R3, RZ, 0x3, R4 ;  /* 0x00000003ff037819 */ /* 0x001fe40000011604 */
[----:B------:R-:W-:Y:S01]  /*227f0*/  ISETP.NE.OR P0, PT, R4, RZ, !P0 ;  /* 0x000000ff0400720c */ /* 0x000fe20004705670 */
[----:B-1----:R-:W-:Y:S01]  /*22800*/  IMAD.MOV.U32 R2, RZ, RZ, 0x1 ;  /* 0x00000001ff027424 */ /* 0x002fe200078e00ff */
[----:B------:R-:W-:Y:S01]  /*22810*/  LOP3.LUT R3, R3, 0x70, R6, 0xf8, !PT ;  /* 0x0000007003037812 */ /* 0x000fe200078ef806 */
[----:B------:R-:W-:Y:S01]  /*22820*/  IMAD.MOV.U32 R3, RZ, RZ, 0x1 ;  /* 0x00000001ff037424 */ /* 0x000fe200078e00ff */
[----:B------:R-:W-:Y:S02]  /*22830*/  LOP3.LUT R17, R17, 0xfffffff7, RZ, 0xc0, !PT ;  /* 0xfffffff711117812 */ /* 0x000fe400078ec0ff */
[----:B------:R0:W-:Y:S04]  /*22840*/  STL [R1+0x20], R2 ;  /* 0x0000200201007387 */ /* 0x0001e80000100800 */
[----:B------:R1:W-:Y:S03]  /*22850*/  STL [R1+0x14], RZ ;  /* 0x000014ff01007387 */ /* 0x0003e60000100800 */
[----:B------:R-:W-:Y:S01]  /*22860*/  @P0 LOP3.LUT R17, R17, 0x8, RZ, 0xfc, !PT ;  /* 0x0000000811110812 */ /* 0x000fe200078efcff */
[----:B------:R1:W-:Y:S01]  /*22870*/  STL [R1+0x10], RZ ;  /* 0x000010ff01007387 */ /* 0x0003e20000100800 */
[----:B0-----:R-:W-:-:S03]  /*22880*/  LOP3.LUT R2, R0, 0x40, RZ, 0xfc, !PT ;  /* 0x0000004000027812 */ /* 0x001fc600078efcff */
[----:B------:R1:W-:Y:S01]  /*22890*/  STL [R1+0x18], R3 ;  /* 0x0000180301007387 */ /* 0x0003e20000100800 */
[----:B------:R-:W-:-:S07]  /*228a0*/  LOP3.LUT R0, R0, 0x80, RZ, 0xfc, !PT ;  /* 0x0000008000007812 */ /* 0x000fce00078efcff */
.L_x_1917:
[----:B------:R-:W2:Y:S01]  /*228b0*/  LDL R14, [R1+0xc] ;  /* 0x00000c00010e7983 */ /* 0x000ea20000100800 */
[----:B------:R-:W2:Y:S01]  /*228c0*/  LDC.64 R12, c[0x0][0xa00] ;  /* 0x00028000ff0c7b82 */ /* 0x000ea20000000a00 */
[----:B------:R-:W-:Y:S05]  /*228d0*/  YIELD ;  /* 0x0000000000007946 */ /* 0x000fea0003800000 */
[----:B------:R-:W-:Y:S01]  /*228e0*/  ULDC.64 UR4, c[0x0][0xa28] ;  /* 0x00028a0000047ab9 */ /* 0x000fe20000000a00 */
[----:B01----:R-:W-:Y:S02]  /*228f0*/  CS2R R6, SRZ ;  /* 0x0000000000067805 */ /* 0x003fe4000001ff00 */
[----:B------:R-:W-:Y:S01]  /*22900*/  ISETP.NE.U32.AND P0, PT, RZ, UR4, PT ;  /* 0x00000004ff007c0c */ /* 0x000fe2000bf05070 */
[----:B------:R-:W-:Y:S01]  /*22910*/  ULDC.64 UR8, c[0x0][0xa18] ;  /* 0x0002860000087ab9 */ /* 0x000fe20000000a00 */
[----:B------:R-:W0:Y:S01]  /*22920*/  LDC.64 R4, c[0x0][0xa08] ;  /* 0x00028200ff047b82 */ /* 0x000e220000000a00 */
[----:B------:R-:W-:Y:S01]  /*22930*/  ULDC.64 UR6, c[0x0][0xa08] ;  /* 0x0002820000067ab9 */ /* 0x000fe20000000a00 */
[----:B------:R-:W-:Y:S01]  /*22940*/  ISETP.NE.AND.EX P0, PT, RZ, UR5, PT, P0 ;  /* 0x00000005ff007c0c */ /* 0x000fe2000bf05300 */
[----:B------:R-:W-:-:S02]  /*22950*/  ULDC.64 UR4, c[0x0][0xa00] ;  /* 0x0002800000047ab9 */ /* 0x000fc40000000a00 */
[----:B------:R-:W-:-:S04]  /*22960*/  ISETP.NE.U32.AND P1, PT, RZ, UR4, PT ;  /* 0x00000004ff007c0c */ /* 0x000fc8000bf25070 */
[----:B------:R-:W-:Y:S01]  /*22970*/  ISETP.NE.AND.EX P1, PT, RZ, UR5, PT, P1 ;  /* 0x00000005ff007c0c */ /* 0x000fe2000bf25310 */
[----:B------:R-:W-:Y:S01]  /*22980*/  ULDC.64 UR4, c[0x0][0xa10] ;  /* 0x0002840000047ab9 */ /* 0x000fe20000000a00 */
[----:B------:R-:W-:-:S04]  /*22990*/  ISETP.NE.U32.AND P3, PT, RZ, UR8, PT ;  /* 0x00000008ff007c0c */ /* 0x000fc8000bf65070 */
[----:B------:R-:W-:Y:S01]  /*229a0*/  ISETP.NE.AND.EX P3, PT, RZ, UR9, PT, P3 ;  /* 0x00000009ff007c0c */ /* 0x000fe2000bf65330 */
[----:B-1-3--:R-:W1:-:S12]  /*229b0*/  @P0 LDC.64 R2, c[0x0][0xa28] ;  /* 0x00028a00ff020b82 */ /* 0x00ae580000000a00 */
[----:B------:R-:W3:Y:S01]  /*229c0*/  @P3 LDC.64 R10, c[0x0][0xa18] ;  /* 0x00028600ff0a3b82 */ /* 0x000ee20000000a00 */
[----:B--2---:R-:W-:-:S04]  /*229d0*/  IMAD.WIDE R12, R14, 0x4, R12 ;  /* 0x000000040e0c7825 */ /* 0x004fc800078e020c */
[C---:B-1----:R-:W-:Y:S01]  /*229e0*/  @P0 IMAD.WIDE R2, R14.reuse, 0x4, R2 ;  /* 0x000000040e020825 */ /* 0x042fe200078e0202 */
[----:B------:R-:W2:Y:S04]  /*229f0*/  @P1 LDG.E R7, desc[UR46][R12.64] ;  /* 0x0000002e0c071981 */ /* 0x000ea8000c1e1900 */
[----:B------:R1:W5:Y:S01]  /*22a00*/  @P0 LDG.E R6, desc[UR46][R2.64] ;  /* 0x0000002e02060981 */ /* 0x000362000c1e1900 */
[----:B------:R-:W-:Y:S01]  /*22a10*/  ISETP.NE.U32.AND P0, PT, RZ, UR4, PT ;  /* 0x00000004ff007c0c */ /* 0x000fe2000bf05070 */
[----:B------:R-:W-:Y:S01]  /*22a20*/  ULDC UR4, c[0x0][0x288] ;  /* 0x0000a20000047ab9 */ /* 0x000fe20000000800 */
[C---:B---3--:R-:W-:Y:S01]  /*22a30*/  @P3 IMAD.WIDE R10, R14.reuse, 0x4, R10 ;  /* 0x000000040e0a3825 */ /* 0x048fe200078e020a */
[----:B------:R-:W-:Y:S02]  /*22a40*/  ISETP.NE.U32.AND P2, PT, RZ, UR6, PT ;  /* 0x00000006ff007c0c */ /* 0x000fe4000bf45070 */
[----:B------:R-:W-:Y:S01]  /*22a50*/  ISETP.NE.AND.EX P0, PT, RZ, UR5, PT, P0 ;  /* 0x00000005ff007c0c */ /* 0x000fe2000bf05300 */
[----:B------:R-:W-:Y:S01]  /*22a60*/  IMAD.MOV.U32 R8, RZ, RZ, RZ ;  /* 0x000000ffff087224 */ /* 0x000fe200078e00ff */
[----:B------:R-:W-:Y:S01]  /*22a70*/  ISETP.NE.AND.EX P2, PT, RZ, UR7, PT, P2 ;  /* 0x00000007ff007c0c */ /* 0x000fe2000bf45320 */
[----:B------:R-:W-:Y:S01]  /*22a80*/  IMAD.MOV.U32 R0, RZ, RZ, RZ ;  /* 0x000000ffff007224 */ /* 0x000fe200078e00ff */
[----:B-1----:R-:W1:Y:S01]  /*22a90*/  LDC.64 R2, c[0x0][0xa10] ;  /* 0x00028400ff027b82 */ /* 0x002e620000000a00 */
[----:B0-----:R-:W-:-:S10]  /*22aa0*/  IMAD.WIDE R4, R14, 0x4, R4 ;  /* 0x000000040e047825 */ /* 0x001fd400078e0204 */
[----:B------:R0:W5:Y:S01]  /*22ab0*/  @P2 LDG.E R8, desc[UR46][R4.64] ;  /* 0x0000002e04082981 */ /* 0x000162000c1e1900 */
[----:B-1----:R-:W-:-:S05]  /*22ac0*/  IMAD.WIDE R2, R14, 0x4, R2 ;  /* 0x000000040e027825 */ /* 0x002fca00078e0202 */
[----:B------:R0:W5:Y:S04]  /*22ad0*/  @P0 LDG.E R0, desc[UR46][R2.64] ;  /* 0x0000002e02000981 */ /* 0x000168000c1e1900 */
[----:B--2---:R1:W-:Y:S02]  /*22ae0*/  STL [R1+0x48], R7 ;  /* 0x0000480701007387 */ /* 0x0043e40000100800 */
[----:B-1----:R-:W-:Y:S01]  /*22af0*/  IMAD.U32 R7, RZ, RZ, UR4 ;  /* 0x00000004ff077e24 */ /* 0x002fe2000f8e00ff */
[----:B------:R-:W-:-:S05]  /*22b00*/  ULDC.64 UR4, c[0x0][0x418] ;  /* 0x0001060000047ab9 */ /* 0x000fca0000000a00 */
[----:B------:R-:W2:Y:S01]  /*22b10*/  @P3 LDG.E R7, desc[UR46][R10.64] ;  /* 0x0000002e0a073981 */ /* 0x000ea2000c1e1900 */
[----:B------:R-:W-:-:S03]  /*22b20*/  UISETP.NE.U32.AND UP0, UPT, UR4, URZ, UPT ;  /* 0x0000003f0400728c */ /* 0x000fc6000bf05070 */
[----:B------:R-:W-:Y:S01]  /*22b30*/  ULDC UR4, c[0x0][0x424] ;  /* 0x0001090000047ab9 */ /* 0x000fe20000000800 */
[----:B------:R-:W-:-:S03]  /*22b40*/  UISETP.NE.AND.EX UP0, UPT, UR5, URZ, UPT, UP0 ;  /* 0x0000003f0500728c */ /* 0x000fc6000bf05300 */
[----:B------:R-:W-:Y:S01]  /*22b50*/  ULDC UR5, c[0x0][0x2f0] ;  /* 0x0000bc0000057ab9 */ /* 0x000fe20000000800 */
[----:B------:R-:W-:Y:S01]  /*22b60*/  USEL UR4, UR4, 0x1, UP0 ;  /* 0x0000000104047887 */ /* 0x000fe20008000000 */
[----:B--2---:R1:W-:Y:S04]  /*22b70*/  STL [R1+0x38], R7 ;  /* 0x0000380701007387 */ /* 0x0043e80000100800 */
[----:B------:R0:W5:Y:S01]  /*22b80*/  LDL R15, [R1+0x38] ;  /* 0x00003800010f7983 */ /* 0x0001620000100800 */
[----:B------:R-:W-:-:S03]  /*22b90*/  UIMAD UR4, UR4, UR5, URZ ;  /* 0x00000005040472a4 */ /* 0x000fc6000f8e023f */
[----:B------:R-:W-:Y:S02]  /*22ba0*/  ULDC UR5, c[0x0][0x348] ;  /* 0x0000d20000057ab9 */ /* 0x000fe40000000800 */
[----:B------:R-:W-:Y:S02]  /*22bb0*/  IMAD.U32 R10, RZ, RZ, UR5 ;  /* 0x00000005ff0a7e24 */ /* 0x000fe4000f8e00ff */
[----:B-1----:R-:W-:Y:S01]  /*22bc0*/  IMAD.U32 R7, RZ, RZ, UR4 ;  /* 0x00000004ff077e24 */ /* 0x002fe2000f8e00ff */
[----:B0-----:R-:W-:Y:S06]  /*22bd0*/  @P3 BRA `(.L_x_1754) ;  /* 0x0000000000143947 */ /* 0x001fec0003800000 */
[----:B------:R-:W-:Y:S05]  /*22be0*/  @!P1 BRA `(.L_x_1754) ;  /* 0x0000000000109947 */ /* 0x000fea0003800000 */
[----:B------:R-:W2:Y:S04]  /*22bf0*/  LDG.E R9, desc[UR46][R12.64] ;  /* 0x0000002e0c097981 */ /* 0x000ea8000c1e1900 */
[----:B------:R-:W2:Y:S02]  /*22c00*/  LDG.E R12, desc[UR46][R12.64+0x4] ;  /* 0x0000042e0c0c7981 */ /* 0x000ea4000c1e1900 */
[----:B--2--5:R-:W-:-:S05]  /*22c10*/  IADD3 R15, -R9, R12, RZ ;  /* 0x0000000c090f7210 */ /* 0x024fca0007ffe1ff */
[----:B------:R0:W-:Y:S02]  /*22c20*/  STL [R1+0x38], R15 ;  /* 0x0000380f01007387 */ /* 0x0001e40000100800 */
.L_x_1754:
[----:B------:R-:W2:Y:S01]  /*22c30*/  LDL.LU R11, [R1+0x8] ;  /* 0x00000800010b7983 */ /* 0x000ea20000300800 */
[----:B-----5:R-:W-:Y:S01]  /*22c40*/  IMAD.IADD R8, R8, 0x1, R6 ;  /* 0x0000000108087824 */ /* 0x020fe200078e0206 */
[----:B------:R-:W-:Y:S02]  /*22c50*/  ULDC.64 UR4, c[0x0][0xa20] ;  /* 0x0002880000047ab9 */ /* 0x000fe40000000a00 */
[----:B------:R-:W-:Y:S02]  /*22c60*/  ISETP.NE.U32.AND P1, PT, RZ, UR4, PT ;  /* 0x00000004ff007c0c */ /* 0x000fe4000bf25070 */
[----:B------:R1:W-:Y:S02]  /*22c70*/  STL [R1+0x1c], R8 ;  /* 0x00001c0801007387 */ /* 0x0003e40000100800 */
[----:B------:R-:W-:Y:S02]  /*22c80*/  ISETP.NE.AND.EX P1, PT, RZ, UR5, PT, P1 ;  /* 0x00000005ff007c0c */ /* 0x000fe4000bf25310 */
[----:B--2---:R-:W-:-:S02]  /*22c90*/  LOP3.LUT R18, R11, 0xff000000, RZ, 0xc0, !PT ;  /* 0xff0000000b127812 */ /* 0x004fc400078ec0ff */
[C---:B------:R-:W-:Y:S02]  /*22ca0*/  LOP3.LUT R9, R11.reuse, 0xff0000, RZ, 0xc0, !PT ;  /* 0x00ff00000b097812 */ /* 0x040fe400078ec0ff */
[----:B------:R-:W-:Y:S02]  /*22cb0*/  SHF.R.U32.HI R18, RZ, 0x8, R18 ;  /* 0x00000008ff127819 */ /* 0x000fe40000011612 */
[----:B------:R-:W-:Y:S02]  /*22cc0*/  LOP3.LUT R16, R11, 0xffff, RZ, 0xc0, !PT ;  /* 0x0000ffff0b107812 */ /* 0x000fe400078ec0ff */
[----:B------:R-:W-:-:S03]  /*22cd0*/  LEA.HI R18, R9, R18, RZ, 0x10 ;  /* 0x0000001209127211 */ /* 0x000fc600078f80ff */
[----:B-1----:R-:W-:Y:S05]  /*22ce0*/  @!P1 BRA `(.L_x_1755) ;  /* 0x0000000000109947 */ /* 0x002fea0003800000 */
[----:B------:R-:W1:Y:S02]  /*22cf0*/  LDC.64 R4, c[0x0][0xa20] ;  /* 0x00028800ff047b82 */ /* 0x000e640000000a00 */
[----:B-1----:R-:W-:-:S05]  /*22d00*/  IMAD.WIDE R4, R14, 0x4, R4 ;  /* 0x000000040e047825 */ /* 0x002fca00078e0204 */
[----:B------:R1:W5:Y:S01]  /*22d10*/  LDG.E R7, desc[UR46][R4.64] ;  /* 0x0000002e04077981 */ /* 0x000362000c1e1900 */
[----:B------:R-:W-:Y:S05]  /*22d20*/  BRA `(.L_x_1756) ;  /* 0x0000000000107947 */ /* 0x000fea0003800000 */
.L_x_1755:
[----:B------:R-:W-:Y:S05]  /*22d30*/  @!P2 BRA `(.L_x_1756) ;  /* 0x00000000000ca947 */ /* 0x000fea0003800000 */
[----:B------:R-:W2:Y:S04]  /*22d40*/  LDG.E R7, desc[UR46][R4.64] ;  /* 0x0000002e04077981 */ /* 0x000ea8000c1e1900 */
[----:B------:R-:W2:Y:S02]  /*22d50*/  LDG.E R4, desc[UR46][R4.64+0x4] ;  /* 0x0000042e04047981 */ /* 0x000ea4000c1e1900 */
[----:B--2---:R-:W-:-:S07]  /*22d60*/  IMAD.IADD R7, R4, 0x1, -R7 ;  /* 0x0000000104077824 */ /* 0x004fce00078e0a07 */
.L_x_1756:
[----:B------:R-:W2:Y:S04]  /*22d70*/  LDL.LU R8, [R1+0x4] ;  /* 0x0000040001087983 */ /* 0x000ea80000300800 */
[----:B-1----:R-:W3:Y:S04]  /*22d80*/  @P0 LDG.E R4, desc[UR46][R2.64] ;  /* 0x0000002e02040981 */ /* 0x002ee8000c1e1900 */
[----:B------:R1:W3:Y:S01]  /*22d90*/  @P0 LDG.E R2, desc[UR46][R2.64+0x4] ;  /* 0x0000042e02020981 */ /* 0x0002e2000c1e1900 */
[----:B-----5:R-:W-:Y:S01]  /*22da0*/  IMAD.IADD R9, R7, 0x1, -R6 ;  /* 0x0000000107097824 */ /* 0x020fe200078e0a06 */
[----:B-1----:R-:W1:Y:S02]  /*22db0*/  LDC R3, c[0x0][0x448] ;  /* 0x00011200ff037b82 */ /* 0x002e640000000800 */
[----:B-1----:R-:W-:-:S13]  /*22dc0*/  ISETP.NE.AND P1, PT, R3, 0x1, PT ;  /* 0x000000010300780c */ /* 0x002fda0003f25270 */
[----:B------:R-:W1:Y:S08]  /*22dd0*/  @P1 LDC R3, c[0x0][0x44c] ;  /* 0x00011300ff031b82 */ /* 0x000e700000000800 */
[----:B------:R-:W4:Y:S01]  /*22de0*/  @P1 LDC R5, c[0x0][0x450] ;  /* 0x00011400ff051b82 */ /* 0x000f220000000800 */
[----:B--2---:R-:W-:-:S04]  /*22df0*/  IMAD.SHL.U32 R12, R8, 0x80, RZ ;  /* 0x00000080080c7824 */ /* 0x004fc800078e00ff */
[----:B------:R-:W-:Y:S01]  /*22e00*/  VIADD R7, R12, 0x7f ;  /* 0x0000007f0c077836 */ /* 0x000fe20000000000 */
[----:B------:R2:W-:Y:S01]  /*22e10*/  STL [R1+0x34], R12 ;  /* 0x0000340c01007387 */ /* 0x0005e20000100800 */
[----:B---3--:R-:W-:Y:S02]  /*22e20*/  @P0 IMAD.IADD R10, R2, 0x1, -R4 ;  /* 0x00000001020a0824 */ /* 0x008fe400078e0a04 */
[----:B-1----:R-:W-:-:S04]  /*22e30*/  @P1 IMAD.HI.U32 R2, R7, R3, RZ ;  /* 0x0000000307021227 */ /* 0x002fc800078e00ff */
[----:B------:R-:W-:Y:S01]  /*22e40*/  IMAD.IADD R6, R9, 0x1, R10 ;  /* 0x0000000109067824 */ /* 0x000fe200078e020a */
[----:B----4-:R-:W-:-:S03]  /*22e50*/  @P1 SHF.R.U32.HI R7, RZ, R5, R2 ;  /* 0x00000005ff071219 */ /* 0x010fc60000011602 */
[C---:B------:R-:W-:Y:S01]  /*22e60*/  VIADD R2, R6.reuse, 0x5f ;  /* 0x0000005f06027836 */ /* 0x040fe20000000000 */
[----:B------:R-:W-:-:S03]  /*22e70*/  IADD3 R21, R6, 0x1, -R15 ;  /* 0x0000000106157810 */ /* 0x000fc60007ffe80f */
[----:B------:R-:W-:-:S04]  /*22e80*/  IMAD.HI R2, R2, 0x2aaaaaab, RZ ;  /* 0x2aaaaaab02027827 */ /* 0x000fc800078e02ff */
[----:B------:R-:W-:Y:S01]  /*22e90*/  IMAD.IADD R7, R21, 0x1, R7 ;  /* 0x0000000115077824 */ /* 0x000fe200078e0207 */
[----:B------:R-:W-:-:S04]  /*22ea0*/  SHF.R.U32.HI R3, RZ, 0x1f, R2 ;  /* 0x0000001fff037819 */ /* 0x000fc80000011602 */
[----:B------:R-:W-:Y:S02]  /*22eb0*/  LEA.HI.SX32 R11, R2, R3, 0x1c ;  /* 0x00000003020b7211 */ /* 0x000fe400078fe2ff */
[----:B------:R-:W1:Y:S03]  /*22ec0*/  LDC.64 R2, c[0x0][0x9e0] ;  /* 0x00027800ff027b82 */ /* 0x000e660000000a00 */
[----:B------:R2:W-:Y:S01]  /*22ed0*/  STL [R1+0x5c], R11 ;  /* 0x00005c0b01007387 */ /* 0x0005e20000100800 */
[----:B-1----:R-:W-:Y:S01]  /*22ee0*/  ISETP.GE.AND P2, PT, R3, 0x1, PT ;  /* 0x000000010300780c */ /* 0x002fe20003f46270 */
[----:B------:R-:W-:-:S12]  /*22ef0*/  IMAD.IADD R8, R7, 0x1, R2 ;  /* 0x0000000107087824 */ /* 0x000fd800078e0202 */
[----:B--2---:R-:W-:Y:S05]  /*22f00*/  @!P2 BRA `(.L_x_1757) ;  /* 0x000000000048a947 */ /* 0x004fea0003800000 */
[C---:B------:R-:W-:Y:S01]  /*22f10*/  ISETP.GT.AND P3, PT, R7.reuse, RZ, PT ;  /* 0x000000ff0700720c */ /* 0x040fe20003f64270 */
[----:B------:R-:W-:Y:S01]  /*22f20*/  BSSY B0, `(.L_x_1758) ;  /* 0x000000e000007945 */ /* 0x000fe20003800000 */
[----:B------:R-:W-:-:S11]  /*22f30*/  IADD3 R2, R7, -0x1, RZ ;  /* 0xffffffff07027810 */ /* 0x000fd60007ffe0ff */
        /* <DEDUP_REMOVED lines=8> */
.L_x_1759:
[----:B------:R-:W-:-:S13]  /*22fc0*/  ISETP.NE.AND P3, PT, R3, 0x1, PT ;  /* 0x000000010300780c */ /* 0x000fda0003f65270 */
[----:B------:R-:W1:Y:S02]  /*22fd0*/  @P3 LDC.64 R4, c[0x0][0x9e8] ;  /* 0x00027a00ff043b82 */ /* 0x000e640000000a00 */
[----:B-1----:R-:W-:-:S05]  /*22fe0*/  @P3 IMAD.HI.U32 R4, R2, R4, RZ ;  /* 0x0000000402043227 */ /* 0x002fca00078e00ff */
[----:B------:R-:W-:-:S07]  /*22ff0*/  @P3 SHF.R.U32.HI R2, RZ, R5, R4 ;  /* 0x00000005ff023219 */ /* 0x000fce0000011604 */
.L_x_1760:
[----:B------:R-:W-:Y:S05]  /*23000*/  BSYNC B0 ;  /* 0x0000000000007941 */ /* 0x000fea0003800000 */
.L_x_1758:
[----:B------:R-:W-:-:S05]  /*23010*/  IMAD R2, R2, R3, R3 ;  /* 0x0000000302027224 */ /* 0x000fca00078e0203 */
[----:B------:R-:W-:-:S07]  /*23020*/  VIMNMX R8, R8, R2, PT ;  /* 0x0000000208087248 */ /* 0x000fce0003fe0100 */
.L_x_1757:
[----:B------:R-:W1:Y:S01]  /*23030*/  @P1 LDC R4, c[0x0][0x44c] ;  /* 0x00011300ff041b82 */ /* 0x000e620000000800 */
[----:B------:R-:W-:Y:S01]  /*23040*/  VIADD R8, R8, 0x5f ;  /* 0x0000005f08087836 */ /* 0x000fe20000000000 */
[----:B------:R-:W-:Y:S01]  /*23050*/  ULDC UR4, c[0x0][0x9dc] ;  /* 0x0002770000047ab9 */ /* 0x000fe20000000800 */
[----:B------:R-:W-:Y:S02]  /*23060*/  IMAD.MOV.U32 R2, RZ, RZ, R12 ;  /* 0x000000ffff027224 */ /* 0x000fe400078e000c */
[----:B------:R-:W-:-:S03]  /*23070*/  IMAD.HI R8, R8, 0x2aaaaaab, RZ ;  /* 0x2aaaaaab08087827 */ /* 0x000fc600078e02ff */
[----:B------:R-:W2:Y:S01]  /*23080*/  @P1 LDC R5, c[0x0][0x450] ;  /* 0x00011400ff051b82 */ /* 0x000ea20000000800 */
[----:B------:R-:W-:Y:S01]  /*23090*/  IMAD.IADD R20, R6, 0x1, -R15 ;  /* 0x0000000106147824 */ /* 0x000fe200078e0a0f */
[----:B------:R-:W-:-:S04]  /*230a0*/  SHF.R.U32.HI R7, RZ, 0x1f, R8 ;  /* 0x0000001fff077819 */ /* 0x000fc80000011608 */
[----:B------:R-:W-:-:S04]  /*230b0*/  LEA.HI.SX32 R7, R8, R7, 0x1c ;  /* 0x0000000708077211 */ /* 0x000fc800078fe2ff */
[----:B------:R-:W-:Y:S01]  /*230c0*/  VIMNMX R7, R11, R7, PT ;  /* 0x000000070b077248 */ /* 0x000fe20003fe0100 */
[----:B-1----:R-:W-:-:S05]  /*230d0*/  @P1 IMAD.HI.U32 R4, R12, R4, RZ ;  /* 0x000000040c041227 */ /* 0x002fca00078e00ff */
[----:B--2---:R-:W-:-:S05]  /*230e0*/  @P1 SHF.R.U32.HI R2, RZ, R5, R4 ;  /* 0x00000005ff021219 */ /* 0x004fca0000011604 */
        /* <DEDUP_REMOVED lines=13> */
.L_x_1763:
[----:B------:R-:W-:-:S13]  /*231c0*/  ISETP.NE.AND P1, PT, R3, 0x1, PT ;  /* 0x000000010300780c */ /* 0x000fda0003f25270 */
[----:B------:R-:W1:Y:S02]  /*231d0*/  @P1 LDC.64 R4, c[0x0][0x9e8] ;  /* 0x00027a00ff041b82 */ /* 0x000e640000000a00 */
[----:B-1----:R-:W-:-:S05]  /*231e0*/  @P1 IMAD.HI.U32 R4, R2, R4, RZ ;  /* 0x0000000402041227 */ /* 0x002fca00078e00ff */
[----:B------:R-:W-:-:S07]  /*231f0*/  @P1 SHF.R.U32.HI R2, RZ, R5, R4 ;  /* 0x00000005ff021219 */ /* 0x000fce0000011604 */
.L_x_1764:
[----:B------:R-:W-:Y:S05]  /*23200*/  BSYNC B0 ;  /* 0x0000000000007941 */ /* 0x000fea0003800000 */
.L_x_1762:
[----:B------:R-:W-:-:S05]  /*23210*/  IMAD R2, R2, R3, RZ ;  /* 0x0000000302027224 */ /* 0x000fca00078e02ff */
[----:B------:R-:W-:-:S07]  /*23220*/  VIMNMX R6, R6, R2, !PT ;  /* 0x0000000206067248 */ /* 0x000fce0007fe0100 */
.L_x_1761:
[----:B------:R-:W-:Y:S01]  /*23230*/  IMAD.HI R6, R6, 0x2aaaaaab, RZ ;  /* 0x2aaaaaab06067827 */ /* 0x000fe200078e02ff */
[----:B------:R-:W-:Y:S01]  /*23240*/  LOP3.LUT R12, R18, 0xff, RZ, 0xc0, !PT ;  /* 0x000000ff120c7812 */ /* 0x000fe200078ec0ff */
[----:B------:R-:W-:Y:S01]  /*23250*/  BSSY B0, `(.L_x_1765) ;  /* 0x0000027000007945 */ /* 0x000fe20003800000 */
[----:B------:R-:W-:Y:S01]  /*23260*/  SHF.R.U32.HI R18, RZ, 0x10, R18 ;  /* 0x00000010ff127819 */ /* 0x000fe20000011612 */
[----:B------:R-:W-:Y:S01]  /*23270*/  IMAD.MOV.U32 R2, RZ, RZ, RZ ;  /* 0x000000ffff027224 */ /* 0x000fe200078e00ff */
[----:B------:R-:W-:Y:S01]  /*23280*/  SHF.R.U32.HI R4, RZ, 0x1f, R6 ;  /* 0x0000001fff047819 */ /* 0x000fe20000011606 */
[----:B------:R1:W-:Y:S03]  /*23290*/  STL [R1+0x50], R12 ;  /* 0x0000500c01007387 */ /* 0x0003e60000100800 */
[----:B------:R-:W-:-:S04]  /*232a0*/  LEA.HI.SX32 R4, R6, R4, 0x1c ;  /* 0x0000000406047211 */ /* 0x000fc800078fe2ff */
[----:B------:R-:W-:-:S04]  /*232b0*/  VIMNMX R4, RZ, R4, !PT ;  /* 0x00000004ff047248 */ /* 0x000fc80007fe0100 */
[----:B------:R-:W-:-:S13]  /*232c0*/  ISETP.GT.AND P1, PT, R7, R4, PT ;  /* 0x000000040700720c */ /* 0x000fda0003f24270 */
[----:B-1----:R-:W-:Y:S05]  /*232d0*/  @!P1 BRA `(.L_x_1766) ;  /* 0x0000000000789947 */ /* 0x002fea0003800000 */
[----:B------:R-:W-:Y:S01]  /*232e0*/  ISETP.NE.AND P1, PT, R18, RZ, PT ;  /* 0x000000ff1200720c */ /* 0x000fe20003f25270 */
[----:B------:R-:W-:-:S03]  /*232f0*/  ULDC UR4, c[0x0][0x9f0] ;  /* 0x00027c0000047ab9 */ /* 0x000fc60000000800 */
[----:B------:R-:W-:-:S04]  /*23300*/  SEL R5, R18, UR4, P1 ;  /* 0x0000000412057c07 */ /* 0x000fc80008800000 */
[----:B------:R-:W-:Y:S02]  /*23310*/  IABS R6, R5 ;  /* 0x0000000500067213 */ /* 0x000fe40000000000 */
[----:B------:R-:W-:Y:S02]  /*23320*/  IADD3 R8, R5, -0x1, R7 ;  /* 0xffffffff05087810 */ /* 0x000fe40007ffe007 */
[----:B------:R-:W1:Y:S03]  /*23330*/  I2F.RP R2, R6 ;  /* 0x0000000600027306 */ /* 0x000e660000209400 */
[----:B------:R-:W-:-:S05]  /*23340*/  IMAD.IADD R8, R8, 0x1, -R4 ;  /* 0x0000000108087824 */ /* 0x000fca00078e0a04 */
[----:B-1----:R-:W1:Y:S02]  /*23350*/  MUFU.RCP R2, R2 ;  /* 0x0000000200027308 */ /* 0x002e640000001000 */
[----:B-1----:R-:W-:-:S06]  /*23360*/  VIADD R2, R2, 0xffffffe ;  /* 0x0ffffffe02027836 */ /* 0x002fcc0000000000 */
[----:B------:R1:W2:Y:S02]  /*23370*/  F2I.FTZ.U32.TRUNC.NTZ R3, R2 ;  /* 0x0000000200037305 */ /* 0x0002a4000021f000 */
[----:B-1----:R-:W-:-:S04]  /*23380*/  LOP3.LUT R2, R8, R5, RZ, 0x3c, !PT ;  /* 0x0000000508027212 */ /* 0x002fc800078e3cff */
[----:B------:R-:W-:Y:S01]  /*23390*/  ISETP.GE.AND P1, PT, R2, RZ, PT ;  /* 0x000000ff0200720c */ /* 0x000fe20003f26270 */
[----:B--2---:R-:W-:-:S04]  /*233a0*/  IMAD.MOV R2, RZ, RZ, -R3 ;  /* 0x000000ffff027224 */ /* 0x004fc800078e0a03 */
[----:B------:R-:W-:Y:S01]  /*233b0*/  IMAD R11, R2, R6, RZ ;  /* 0x00000006020b7224 */ /* 0x000fe200078e02ff */
[----:B------:R-:W-:-:S05]  /*233c0*/  MOV R2, RZ ;  /* 0x000000ff00027202 */ /* 0x000fca0000000f00 */
[----:B------:R-:W-:Y:S01]  /*233d0*/  IMAD.HI.U32 R11, R3, R11, R2 ;  /* 0x0000000b030b7227 */ /* 0x000fe200078e0002 */
[----:B------:R-:W-:Y:S02]  /*233e0*/  IABS R2, R5 ;  /* 0x0000000500027213 */ /* 0x000fe40000000000 */
[----:B------:R-:W-:-:S03]  /*233f0*/  IABS R3, R8 ;  /* 0x0000000800037213 */ /* 0x000fc60000000000 */
[----:B------:R-:W-:-:S04]  /*23400*/  IMAD.MOV R2, RZ, RZ, -R2 ;  /* 0x000000ffff027224 */ /* 0x000fc800078e0a02 */
[----:B------:R-:W-:Y:S02]  /*23410*/  IMAD.MOV.U32 R8, RZ, RZ, R2 ;  /* 0x000000ffff087224 */ /* 0x000fe400078e0002 */
[----:B------:R-:W-:-:S04]  /*23420*/  IMAD.HI.U32 R2, R11, R3, RZ ;  /* 0x000000030b027227 */ /* 0x000fc800078e00ff */
[----:B------:R-:W-:-:S05]  /*23430*/  IMAD R3, R2, R8, R3 ;  /* 0x0000000802037224 */ /* 0x000fca00078e0203 */
[----:B------:R-:W-:-:S13]  /*23440*/  ISETP.GT.U32.AND P2, PT, R6, R3, PT ;  /* 0x000000030600720c */ /* 0x000fda0003f44070 */
[----:B------:R-:W-:Y:S02]  /*23450*/  @!P2 IMAD.IADD R3, R3, 0x1, -R6 ;  /* 0x000000010303a824 */ /* 0x000fe400078e0a06 */
[----:B------:R-:W-:-:S03]  /*23460*/  @!P2 VIADD R2, R2, 0x1 ;  /* 0x000000010202a836 */ /* 0x000fc60000000000 */
[----:B------:R-:W-:-:S13]  /*23470*/  ISETP.GE.U32.AND P2, PT, R3, R6, PT ;  /* 0x000000060300720c */ /* 0x000fda0003f46070 */
[----:B------:R-:W-:Y:S01]  /*23480*/  @P2 VIADD R2, R2, 0x1 ;  /* 0x0000000102022836 */ /* 0x000fe20000000000 */
[----:B------:R-:W-:-:S03]  /*23490*/  ISETP.NE.AND P2, PT, R5, RZ, PT ;  /* 0x000000ff0500720c */ /* 0x000fc60003f45270 */
[----:B------:R-:W-:-:S10]  /*234a0*/  @!P1 IMAD.MOV R2, RZ, RZ, -R2 ;  /* 0x000000ffff029224 */ /* 0x000fd400078e0a02 */
[----:B------:R-:W-:-:S07]  /*234b0*/  @!P2 LOP3.LUT R2, RZ, R5, RZ, 0x33, !PT ;  /* 0x00000005ff02a212 */ /* 0x000fce00078e33ff */
.L_x_1766:
[----:B------:R-:W-:Y:S05]  /*234c0*/  BSYNC B0 ;  /* 0x0000000000007941 */ /* 0x000fea0003800000 */
.L_x_1765:
[----:B------:R-:W-:Y:S01]  /*234d0*/  IMAD R4, R12, R2, R4 ;  /* 0x000000020c047224 */ /* 0x000fe200078e0204 */
[----:B------:R-:W-:Y:S01]  /*234e0*/  BSSY B0, `(.L_x_1767) ;  /* 0x000013b000007945 */ /* 0x000fe20003800000 */
[----:B------:R-:W-:-:S03]  /*234f0*/  PLOP3.LUT P5, PT, PT, PT, PT, 0x80, 0x0 ;  /* 0x000000000000781c */ /* 0x000fc60003faf070 */
        /* <DEDUP_REMOVED lines=22> */
.L_x_1960:
[----:B--2---:R-:W-:Y:S02]  /*23660*/  ISETP.NE.AND P0, PT, R14, RZ, PT ;  /* 0x000000ff0e00720c */ /* 0x004fe40003f05270 */
[----:B------:R-:W-:-:S11]  /*23670*/  PLOP3.LUT P2, PT, PT, PT, PT, 0x8, 0x0 ;  /* 0x000000000000781c */ /* 0x000fd60003f4e170 */
[----:B------:R-:W-:Y:S05]  /*23680*/  @P0 BRA `(.L_x_1770) ;  /* 0x00000000000c0947 */ /* 0x000fea0003800000 */
[----:B------:R-:W-:-:S03]  /*23690*/  UMOV UR4, 0xffffffff ;  /* 0xffffffff00047882 */ /* 0x000fc60000000000 */
[----:B------:R-:W-:Y:S05]  /*236a0*/  BRA.DIV UR4, `(.L_x_1771) ;  /* 0x0000007e040c7947 */ /* 0x000fea000b800000 */
[----:B------:R-:W-:-:S13]  /*236b0*/  ELECT P2, URZ, PT ;  /* 0x00000000003f782f */ /* 0x000fda0003840000 */
.L_x_1770:
[----:B-1----:R-:W2:Y:S01]  /*236c0*/  LDL R4, [R1+0x58] ;  /* 0x0000580001047983 */ /* 0x002ea20000100800 */
[----:B------:R-:W-:Y:S01]  /*236d0*/  BSSY B1, `(.L_x_1772) ;  /* 0x0000008000017945 */ /* 0x000fe20003800000 */
[----:B--2---:R-:W-:-:S05]  /*236e0*/  VIADD R4, R4, 0x1 ;  /* 0x0000000104047836 */ /* 0x004fca0000000000 */
[----:B------:R-:W-:-:S04]  /*236f0*/  LEA.HI R5, R4, R4, RZ, 0x1 ;  /* 0x0000000404057211 */ /* 0x000fc800078f08ff */
[----:B------:R-:W-:-:S05]  /*23700*/  LOP3.LUT R5, R5, 0xfffffffe, RZ, 0xc0, !PT ;  /* 0xfffffffe05057812 */ /* 0x000fca00078ec0ff */
[----:B------:R-:W-:-:S05]  /*23710*/  IMAD.IADD R4, R4, 0x1, -R5 ;  /* 0x0000000104047824 */ /* 0x000fca00078e0a05 */
[----:B------:R-:W-:-:S04]  /*23720*/  SHF.L.U32 R4, R4, 0x1f, RZ ;  /* 0x0000001f04047819 */ /* 0x000fc800000006ff */
[----:B------:R-:W1:Y:S02]  /*23730*/  SYNCS.PHASECHK.TRANS64.TRYWAIT P0, [R19+URZ+0x2a820], R4 ;  /* 0x02a82004130075a7 */ /* 0x000e64000800017f */
[----:B-1----:R-:W-:Y:S05]  /*23740*/  @!P0 BRA `(.L_x_1773) ;  /* 0x0000007c00088947 */ /* 0x002fea0003800000 */
.L_x_1963:
[----:B------:R-:W-:Y:S05]  /*23750*/  BSYNC B1 ;  /* 0x0000000000017941 */ /* 0x000fea0003800000 */
.L_x_1772:
[----:B------:R-:W-:Y:S04]  /*23760*/  BSSY B1, `(.L_x_1774) ;  /* 0x000007c000017945 */ /* 0x000fe80003800000 */
[----:B------:R-:W-:Y:S05]  /*23770*/  @!P2 BRA `(.L_x_1775) ;  /* 0x0000000400e8a947 */ /* 0x000fea0003800000 */
[----:B------:R-:W2:Y:S04]  /*23780*/  LDL R6, [R1+0x14] ;  /* 0x0000140001067983 */ /* 0x000ea80000100800 */
[----:B------:R-:W3:Y:S01]  /*23790*/  LDL R7, [R1+0x20] ;  /* 0x0000200001077983 */ /* 0x000ee20000100800 */
[----:B------:R-:W-:Y:S01]  /*237a0*/  BSSY B2, `(.L_x_1776) ;  /* 0x0000008000027945 */ /* 0x000fe20003800000 */
[----:B------:R-:W4:Y:S02]  /*237b0*/  S2R R5, SR_TID.X ;  /* 0x0000000000057919 */ /* 0x000f240000002100 */
[----:B----4-:R-:W-:-:S04]  /*237c0*/  LOP3.LUT R5, R5, 0x7f, RZ, 0xc0, !PT ;  /* 0x0000007f05057812 */ /* 0x010fc800078ec0ff */
[----:B------:R-:W-:Y:S02]  /*237d0*/  ISETP.NE.AND P4, PT, R5, RZ, PT ;  /* 0x000000ff0500720c */ /* 0x000fe40003f85270 */
[----:B--2---:R-:W-:Y:S02]  /*237e0*/  LEA R6, R6, R19, 0x3 ;  /* 0x0000001306067211 */ /* 0x004fe400078e18ff */
[----:B---3--:R-:W-:-:S04]  /*237f0*/  SHF.L.U32 R10, R7, 0x1f, RZ ;  /* 0x0000001f070a7819 */ /* 0x008fc800000006ff */
[----:B------:R-:W2:Y:S02]  /*23800*/  SYNCS.PHASECHK.TRANS64.TRYWAIT P0, [R6+URZ+0x2a8a0], R10 ;  /* 0x02a8a00a060075a7 */ /* 0x000ea4000800017f */
[----:B--2---:R-:W-:Y:S05]  /*23810*/  @!P0 BRA `(.L_x_1777) ;  /* 0x0000007800e88947 */ /* 0x004fea0003800000 */
.L_x_1964:
[----:B------:R-:W-:Y:S05]  /*23820*/  BSYNC B2 ;  /* 0x0000000000027941 */ /* 0x000fea0003800000 */
.L_x_1776:
[----:B------:R-:W-:Y:S04]  /*23830*/  BSSY B2, `(.L_x_1778) ;  /* 0x0000007000027945 */ /* 0x000fe80003800000 */
[----:B------:R-:W-:Y:S05]  /*23840*/  @P4 BRA `(.L_x_1779) ;  /* 0x0000000000144947 */ /* 0x000fea0003800000 */
[----:B------:R-:W-:Y:S01]  /*23850*/  LOP3.LUT P0, RZ, R17, 0x1, RZ, 0xc0, !PT ;  /* 0x0000000111ff7812 */ /* 0x000fe2000780c0ff */
[----:B-1----:R-:W-:-:S04]  /*23860*/  IMAD.MOV.U32 R4, RZ, RZ, 0x9000 ;  /* 0x00009000ff047424 */ /* 0x002fc800078e00ff */
[----:B------:R3:W-:Y:S08]  /*23870*/  SYNCS.ARRIVE.TRANS64 RZ, [R6+URZ+0x2a890], R4 ;  /* 0x02a8900406ff79a7 */ /* 0x0007f0000800003f */
[----:B------:R-:W-:Y:S05]  /*23880*/  @!P0 BRA `(.L_x_1779) ;  /* 0x0000000000048947 */ /* 0x000fea0003800000 */
[----:B------:R-:W-:Y:S01]  /*23890*/  BPT.TRAP 0x1 ;  /* 0x000000040000795c */ /* 0x000fe20000300000 */
.L_x_1779:
[----:B------:R-:W-:Y:S05]  /*238a0*/  BSYNC B2 ;  /* 0x0000000000027941 */ /* 0x000fea0003800000 */
.L_x_1778:
[----:B-1-3--:R-:W3:Y:S01]  /*238b0*/  LDL R4, [R1+0x14] ;  /* 0x0000140001047983 */ /* 0x00aee20000100800 */
[----:B------:R-:W-:Y:S01]  /*238c0*/  IMAD.MOV.U32 R12, RZ, RZ, RZ ;  /* 0x000000ffff0c7224 */ /* 0x000fe200078e00ff */
[----:B------:R-:W-:Y:S01]  /*238d0*/  UIADD3 UR4, UP0, UR36, 0x570, URZ ;  /* 0x0000057024047890 */ /* 0x000fe2000ff1e03f */
[----:B------:R-:W-:Y:S01]  /*238e0*/  IMAD R5, R8, 0x60, R0 ;  /* 0x0000006008057824 */ /* 0x000fe200078e0200 */
[----:B------:R-:W-:Y:S01]  /*238f0*/  PLOP3.LUT P0, PT, PT, PT, PT, 0x80, 0x0 ;  /* 0x000000000000781c */ /* 0x000fe20003f0f070 */
[----:B------:R-:W-:Y:S01]  /*23900*/  UMOV UR6, 0x0 ;  /* 0x0000000000067882 */ /* 0x000fe20000000000 */
[----:B------:R-:W-:Y:S01]  /*23910*/  R2UR UR10, R12 ;  /* 0x000000000c0a72ca */ /* 0x000fe200000e0000 */
[----:B------:R-:W-:Y:S01]  /*23920*/  VIADD R5, R5, 0xffffffa0 ;  /* 0xffffffa005057836 */ /* 0x000fe20000000000 */
[----:B------:R-:W-:Y:S01]  /*23930*/  UIADD3.X UR5, URZ, UR37, URZ, UP0, !UPT ;  /* 0x000000253f057290 */ /* 0x000fe200087fe43f */
[----:B------:R-:W-:Y:S01]  /*23940*/  UMOV UR7, 0x12f00000 ;  /* 0x12f0000000077882 */ /* 0x000fe20000000000 */
[----:B---3--:R-:W-:-:S02]  /*23950*/  IMAD R9, R4, 0x9000, R19 ;  /* 0x0000900004097824 */ /* 0x008fc400078e0213 */
[----:B------:R-:W-:Y:S02]  /*23960*/  VIADD R4, R6, 0x2a890 ;  /* 0x0002a89006047836 */ /* 0x000fe40000000000 */
[----:B------:R-:W-:-:S07]  /*23970*/  VIADD R7, R9, 0x18400 ;  /* 0x0001840009077836 */ /* 0x000fce0000000000 */
.L_x_1780:
        /* <DEDUP_REMOVED lines=16> */
.L_x_1781:
        /* <DEDUP_REMOVED lines=15> */
.L_x_1782:
        /* <DEDUP_REMOVED lines=13> */
.L_x_1965:
[----:B------:R-:W-:Y:S05]  /*23c40*/  BSYNC B2 ;  /* 0x0000000000027941 */ /* 0x000fea0003800000 */
.L_x_1783:
[----:B------:R-:W-:Y:S01]  /*23c50*/  BSSY B2, `(.L_x_1785) ;  /* 0x0000009000027945 */ /* 0x000fe20003800000 */
[----:B-12---:R-:W-:Y:S02]  /*23c60*/  IMAD.MOV.U32 R10, RZ, RZ, 0x0 ;  /* 0x00000000ff0a7424 */ /* 0x006fe400078e00ff */
[----:B------:R-:W-:Y:S01]  /*23c70*/  IMAD.MOV.U32 R11, RZ, RZ, 0x12f00000 ;  /* 0x12f00000ff0b7424 */ /* 0x000fe200078e00ff */
[----:B------:R-:W-:Y:S06]  /*23c80*/  @P4 BRA `(.L_x_1786) ;  /* 0x0000000000144947 */ /* 0x000fec0003800000 */
[----:B------:R-:W-:Y:S02]  /*23c90*/  LOP3.LUT P0, RZ, R17, 0x1, RZ, 0xc0, !PT ;  /* 0x0000000111ff7812 */ /* 0x000fe4000780c0ff */
[----:B------:R-:W-:-:S04]  /*23ca0*/  MOV R4, 0x6000 ;  /* 0x0000600000047802 */ /* 0x000fc80000000f00 */
[----:B------:R1:W-:Y:S07]  /*23cb0*/  SYNCS.ARRIVE.TRANS64 RZ, [R6+URZ+0x2a8b0], R4 ;  /* 0x02a8b00406ff79a7 */ /* 0x0003ee000800003f */
[----:B------:R-:W-:Y:S05]  /*23cc0*/  @!P0 BRA `(.L_x_1786) ;  /* 0x0000000000048947 */ /* 0x000fea0003800000 */
[----:B------:R-:W-:Y:S01]  /*23cd0*/  BPT.TRAP 0x1 ;  /* 0x000000040000795c */ /* 0x000fe20000300000 */
.L_x_1786:
[----:B------:R-:W-:Y:S05]  /*23ce0*/  BSYNC B2 ;  /* 0x0000000000027941 */ /* 0x000fea0003800000 */
.L_x_1785:
[----:B-1----:R-:W2:Y:S01]  /*23cf0*/  LDL R4, [R1+0x14] ;  /* 0x0000140001047983 */ /* 0x002ea20000100800 */
[----:B------:R-:W-:Y:S01]  /*23d00*/  R2UR UR10, R12 ;  /* 0x000000000c0a72ca */ /* 0x000fe200000e0000 */
[----:B------:R-:W-:Y:S01]  /*23d10*/  UIADD3 UR4, UP0, UR36, 0x670, URZ ;  /* 0x0000067024047890 */ /* 0x000fe2000ff1e03f */
[----:B------:R-:W-:Y:S01]  /*23d20*/  R2UR UR6, R10 ;  /* 0x000000000a0672ca */ /* 0x000fe200000e0000 */
[----:B------:R-:W-:Y:S01]  /*23d30*/  VIADD R6, R6, 0x2a8b0 ;  /* 0x0002a8b006067836 */ /* 0x000fe20000000000 */
[----:B------:R-:W-:Y:S01]  /*23d40*/  R2UR UR7, R11 ;  /* 0x000000000b0772ca */ /* 0x000fe200000e0000 */
[----:B------:R-:W-:Y:S01]  /*23d50*/  UIADD3.X UR5, URZ, UR37, URZ, UP0, !UPT ;  /* 0x000000253f057290 */ /* 0x000fe200087fe43f */
[----:B------:R-:W-:Y:S01]  /*23d60*/  PLOP3.LUT P0, PT, PT, PT, PT, 0x80, 0x0 ;  /* 0x000000000000781c */ /* 0x000fe20003f0f070 */
[----:B--2---:R-:W-:-:S04]  /*23d70*/  IMAD R7, R4, 0x6000, R19 ;  /* 0x0000600004077824 */ /* 0x004fc800078e0213 */
[----:B------:R-:W-:-:S08]  /*23d80*/  VIADD R4, R7, 0x400 ;  /* 0x0000040007047836 */ /* 0x000fd00000000000 */
.L_x_1787:
        /* <DEDUP_REMOVED lines=10> */
[----:B------:R-:W-:Y:S01]  /*23e30*/  R2UR UR10, R13 ;  /* 0x000000000d0a72ca */ /* 0x000fe200000e0000 */
[----:B------:R-:W-:Y:S01]  /*23e40*/  VIADD R4, R7, 0x3400 ;  /* 0x0000340007047836 */ /* 0x000fe20000000000 */
[----:B------:R-:W-:Y:S02]  /*23e50*/  R2UR UR6, R10 ;  /* 0x000000000a0672ca */ /* 0x000fe400000e0000 */
[----:B------:R-:W-:Y:S02]  /*23e60*/  R2UR UR7, R11 ;  /* 0x000000000b0772ca */ /* 0x000fe400000e0000 */
[----:B------:R-:W-:-:S13]  /*23e70*/  PLOP3.LUT P0, PT, PT, PT, PT, 0x80, 0x0 ;  /* 0x000000000000781c */ /* 0x000fda0003f0f070 */
.L_x_1788:
        /* <DEDUP_REMOVED lines=10> */
.L_x_1775:
[----:B------:R-:W-:Y:S05]  /*23f20*/  BSYNC B1 ;  /* 0x0000000000017941 */ /* 0x000fea0003800000 */
.L_x_1774:
[----:B------:R-:W1:Y:S04]  /*23f30*/  LDL.LU R9, [R1+0x14] ;  /* 0x0000140001097983 */ /* 0x000e680000300800 */
[----:B------:R-:W2:Y:S01]  /*23f40*/  LDL.LU R7, [R1+0x20] ;  /* 0x0000200001077983 */ /* 0x000ea20000300800 */
[----:B------:R-:W-:Y:S01]  /*23f50*/  PLOP3.LUT P5, PT, PT, PT, PT, 0x8, 0x0 ;  /* 0x000000000000781c */ /* 0x000fe20003fae170 */
[----:B-1----:R-:W-:Y:S02]  /*23f60*/  VIADD R4, R9, 0x1 ;  /* 0x0000000109047836 */ /* 0x002fe40000000000 */
        /* <DEDUP_REMOVED lines=9> */
.L_x_1804:
[----:B------:R-:W-:Y:S05]  /*24000*/  YIELD ;  /* 0x0000000000007946 */ /* 0x000fea0003800000 */
[----:B------:R-:W-:Y:S04]  /*24010*/  BSSY B1, `(.L_x_1789) ;  /* 0x000007b000017945 */ /* 0x000fe80003800000 */
[----:B--2---:R-:W-:Y:S05]  /*24020*/  @!P2 BRA `(.L_x_1790) ;  /* 0x0000000400e4a947 */ /* 0x004fea0003800000 */
[----:B------:R-:W2:Y:S04]  /*24030*/  LDL R6, [R1+0x14] ;  /* 0x0000140001067983 */ /* 0x000ea80000100800 */
[----:B------:R-:W3:Y:S01]  /*24040*/  LDL R5, [R1+0x20] ;  /* 0x0000200001057983 */ /* 0x000ee20000100800 */
[----:B------:R-:W-:Y:S01]  /*24050*/  BSSY B2, `(.L_x_1791) ;  /* 0x0000008000027945 */ /* 0x000fe20003800000 */
[----:B-1----:R-:W1:Y:S02]  /*24060*/  S2R R4, SR_TID.X ;  /* 0x0000000000047919 */ /* 0x002e640000002100 */
[----:B-1----:R-:W-:-:S04]  /*24070*/  LOP3.LUT R4, R4, 0x7f, RZ, 0xc0, !PT ;  /* 0x0000007f04047812 */ /* 0x002fc800078ec0ff */
[----:B------:R-:W-:Y:S01]  /*24080*/  ISETP.NE.AND P1, PT, R4, RZ, PT ;  /* 0x000000ff0400720c */ /* 0x000fe20003f25270 */
[----:B--2---:R-:W-:Y:S01]  /*24090*/  IMAD R8, R6, 0x8, R19 ;  /* 0x0000000806087824 */ /* 0x004fe200078e0213 */
[----:B---3--:R-:W-:-:S04]  /*240a0*/  SHF.L.U32 R7, R5, 0x1f, RZ ;  /* 0x0000001f05077819 */ /* 0x008fc800000006ff */
[----:B------:R-:W1:Y:S02]  /*240b0*/  SYNCS.PHASECHK.TRANS64.TRYWAIT P0, [R8+URZ+0x2a8a0], R7 ;  /* 0x02a8a007080075a7 */ /* 0x000e64000800017f */
[----:B-1----:R-:W-:Y:S05]  /*240c0*/  @!P0 BRA `(.L_x_1792) ;  /* 0x0000007000e48947 */ /* 0x002fea0003800000 */
.L_x_1966:
[----:B------:R-:W-:Y:S05]  /*240d0*/  BSYNC B2 ;  /* 0x0000000000027941 */ /* 0x000fea0003800000 */
.L_x_1791:
[----:B------:R-:W-:Y:S04]  /*240e0*/  BSSY B2, `(.L_x_1793) ;  /* 0x0000007000027945 */ /* 0x000fe80003800000 */
[----:B------:R-:W-:Y:S05]  /*240f0*/  @P1 BRA `(.L_x_1794) ;  /* 0x0000000000141947 */ /* 0x000fea0003800000 */
[----:B------:R-:W-:Y:S01]  /*24100*/  LOP3.LUT P0, RZ, R17, 0x1, RZ, 0xc0, !PT ;  /* 0x0000000111ff7812 */ /* 0x000fe2000780c0ff */
[----:B------:R-:W-:-:S04]  /*24110*/  IMAD.MOV.U32 R4, RZ, RZ, 0x9000 ;  /* 0x00009000ff047424 */ /* 0x000fc800078e00ff */
[----:B------:R2:W-:Y:S08]  /*24120*/  SYNCS.ARRIVE.TRANS64 RZ, [R8+URZ+0x2a890], R4 ;  /* 0x02a8900408ff79a7 */ /* 0x0005f0000800003f */
[----:B------:R-:W-:Y:S05]  /*24130*/  @!P0 BRA `(.L_x_1794) ;  /* 0x0000000000048947 */ /* 0x000fea0003800000 */
[----:B------:R-:W-:Y:S01]  /*24140*/  BPT.TRAP 0x1 ;  /* 0x000000040000795c */ /* 0x000fe20000300000 */
.L_x_1794:
[----:B------:R-:W-:Y:S05]  /*24150*/  BSYNC B2 ;  /* 0x0000000000027941 */ /* 0x000fea0003800000 */
.L_x_1793:
[----:B--2---:R-:W2:Y:S01]  /*24160*/  LDL R4, [R1+0x14] ;  /* 0x0000140001047983 */ /* 0x004ea20000100800 */
[----:B------:R-:W-:Y:S01]  /*24170*/  IMAD.MOV.U32 R12, RZ, RZ, RZ ;  /* 0x000000ffff0c7224 */ /* 0x000fe200078e00ff */
[----:B------:R-:W-:Y:S01]  /*24180*/  UIADD3 UR4, UP0, UR36, 0x570, URZ ;  /* 0x0000057024047890 */ /* 0x000fe2000ff1e03f */
[----:B------:R-:W-:Y:S01]  /*24190*/  IMAD R5, R9, 0x60, R0 ;  /* 0x0000006009057824 */ /* 0x000fe200078e0200 */
[----:B------:R-:W-:Y:S01]  /*241a0*/  PLOP3.LUT P0, PT, PT, PT, PT, 0x80, 0x0 ;  /* 0x000000000000781c */ /* 0x000fe20003f0f070 */
[----:B------:R-:W-:Y:S01]  /*241b0*/  UMOV UR6, 0x0 ;  /* 0x0000000000067882 */ /* 0x000fe20000000000 */
[----:B------:R-:W-:Y:S01]  /*241c0*/  R2UR UR10, R12 ;  /* 0x000000000c0a72ca */ /* 0x000fe200000e0000 */
[----:B------:R-:W-:Y:S01]  /*241d0*/  UIADD3.X UR5, URZ, UR37, URZ, UP0, !UPT ;  /* 0x000000253f057290 */ /* 0x000fe200087fe43f */
[----:B------:R-:W-:Y:S01]  /*241e0*/  UMOV UR7, 0x12f00000 ;  /* 0x12f0000000077882 */ /* 0x000fe20000000000 */
[----:B--2---:R-:W-:Y:S02]  /*241f0*/  IMAD R6, R4, 0x9000, R19 ;  /* 0x0000900004067824 */ /* 0x004fe400078e0213 */
[----:B------:R-:W-:-:S02]  /*24200*/  VIADD R4, R8, 0x2a890 ;  /* 0x0002a89008047836 */ /* 0x000fc40000000000 */
[----:B------:R-:W-:-:S08]  /*24210*/  VIADD R10, R6, 0x18400 ;  /* 0x00018400060a7836 */ /* 0x000fd00000000000 */
.L_x_1795:
        /* <DEDUP_REMOVED lines=10> */
[----:B------:R-:W-:Y:S01]  /*242c0*/  MOV R13, 0x40 ;  /* 0x00000040000d7802 */ /* 0x000fe20000000f00 */
[----:B------:R-:W-:Y:S01]  /*242d0*/  VIADD R10, R6, 0x1b400 ;  /* 0x0001b400060a7836 */ /* 0x000fe20000000000 */
[----:B------:R-:W-:Y:S01]  /*242e0*/  PLOP3.LUT P0, PT, PT, PT, PT, 0x80, 0x0 ;  /* 0x000000000000781c */ /* 0x000fe20003f0f070 */
[----:B------:R-:W-:Y:S01]  /*242f0*/  UMOV UR6, 0x0 ;  /* 0x0000000000067882 */ /* 0x000fe20000000000 */
[----:B------:R-:W-:Y:S01]  /*24300*/  R2UR UR10, R13 ;  /* 0x000000000d0a72ca */ /* 0x000fe200000e0000 */
[----:B------:R-:W-:-:S14]  /*24310*/  UMOV UR7, 0x12f00000 ;  /* 0x12f0000000077882 */ /* 0x000fdc0000000000 */
.L_x_1796:
        /* <DEDUP_REMOVED lines=10> */
[----:B------:R-:W-:Y:S01]  /*243c0*/  VIADD R6, R6, 0x1e400 ;  /* 0x0001e40006067836 */ /* 0x000fe20000000000 */
[----:B------:R-:W-:Y:S01]  /*243d0*/  PLOP3.LUT P0, PT, PT, PT, PT, 0x80, 0x0 ;  /* 0x000000000000781c */ /* 0x000fe20003f0f070 */
[----:B------:R-:W-:Y:S01]  /*243e0*/  UMOV UR6, 0x0 ;  /* 0x0000000000067882 */ /* 0x000fe20000000000 */
[----:B------:R-:W-:Y:S01]  /*243f0*/  UMOV UR7, 0x12f00000 ;  /* 0x12f0000000077882 */ /* 0x000fe20000000000 */
[----:B------:R-:W-:-:S10]  /*24400*/  UMOV UR10, 0x80 ;  /* 0x00000080000a7882 */ /* 0x000fd40000000000 */
.L_x_1797:
        /* <DEDUP_REMOVED lines=10> */
[----:B------:R-:W2:Y:S01]  /*244b0*/  SYNCS.PHASECHK.TRANS64.TRYWAIT P0, [R8+URZ+0x2a8c0], R7 ;  /* 0x02a8c007080075a7 */ /* 0x000ea2000800017f */
[----:B------:R-:W-:Y:S04]  /*244c0*/  BSSY B2, `(.L_x_1798) ;  /* 0x0000002000027945 */ /* 0x000fe80003800000 */
[----:B--2---:R-:W-:Y:S05]  /*244d0*/  @!P0 BRA `(.L_x_1799) ;  /* 0x0000006c00f48947 */ /* 0x004fea0003800000 */
.L_x_1967:
[----:B------:R-:W-:Y:S05]  /*244e0*/  BSYNC B2 ;  /* 0x0000000000027941 */ /* 0x000fea0003800000 */
.L_x_1798:
[----:B------:R-:W-:Y:S01]  /*244f0*/  BSSY B2, `(.L_x_1800) ;  /* 0x0000009000027945 */ /* 0x000fe20003800000 */
[----:B------:R-:W-:Y:S02]  /*24500*/  IMAD.MOV.U32 R10, RZ, RZ, 0x0 ;  /* 0x00000000ff0a7424 */ /* 0x000fe400078e00ff */
[----:B------:R-:W-:Y:S01]  /*24510*/  IMAD.MOV.U32 R11, RZ, RZ, 0x12f00000 ;  /* 0x12f00000ff0b7424 */ /* 0x000fe200078e00ff */
[----:B------:R-:W-:Y:S06]  /*24520*/  @P1 BRA `(.L_x_1801) ;  /* 0x0000000000141947 */ /* 0x000fec0003800000 */
[----:B------:R-:W-:Y:S01]  /*24530*/  LOP3.LUT P0, RZ, R17, 0x1, RZ, 0xc0, !PT ;  /* 0x0000000111ff7812 */ /* 0x000fe2000780c0ff */
[----:B------:R-:W-:-:S04]  /*24540*/  IMAD.MOV.U32 R4, RZ, RZ, 0x6000 ;  /* 0x00006000ff047424 */ /* 0x000fc800078e00ff */
[----:B------:R3:W-:Y:S08]  /*24550*/  SYNCS.ARRIVE.TRANS64 RZ, [R8+URZ+0x2a8b0], R4 ;  /* 0x02a8b00408ff79a7 */ /* 0x0007f0000800003f */
[----:B------:R-:W-:Y:S05]  /*24560*/  @!P0 BRA `(.L_x_1801) ;  /* 0x0000000000048947 */ /* 0x000fea0003800000 */
[----:B------:R-:W-:Y:S01]  /*24570*/  BPT.TRAP 0x1 ;  /* 0x000000040000795c */ /* 0x000fe20000300000 */
.L_x_1801:
[----:B------:R-:W-:Y:S05]  /*24580*/  BSYNC B2 ;  /* 0x0000000000027941 */ /* 0x000fea0003800000 */
.L_x_1800:
[----:B---3--:R-:W3:Y:S01]  /*24590*/  LDL R4, [R1+0x14] ;  /* 0x0000140001047983 */ /* 0x008ee20000100800 */
[----:B------:R-:W-:Y:S01]  /*245a0*/  R2UR UR10, R12 ;  /* 0x000000000c0a72ca */ /* 0x000fe200000e0000 */
[----:B------:R-:W-:Y:S01]  /*245b0*/  UIADD3 UR4, UP0, UR36, 0x670, URZ ;  /* 0x0000067024047890 */ /* 0x000fe2000ff1e03f */
[----:B------:R-:W-:Y:S01]  /*245c0*/  R2UR UR6, R10 ;  /* 0x000000000a0672ca */ /* 0x000fe200000e0000 */
[----:B-12---:R-:W-:Y:S01]  /*245d0*/  VIADD R8, R8, 0x2a8b0 ;  /* 0x0002a8b008087836 */ /* 0x006fe20000000000 */
[----:B------:R-:W-:Y:S01]  /*245e0*/  R2UR UR7, R11 ;  /* 0x000000000b0772ca */ /* 0x000fe200000e0000 */
[----:B------:R-:W-:Y:S01]  /*245f0*/  UIADD3.X UR5, URZ, UR37, URZ, UP0, !UPT ;  /* 0x000000253f057290 */ /* 0x000fe200087fe43f */
[----:B------:R-:W-:Y:S01]  /*24600*/  PLOP3.LUT P0, PT, PT, PT, PT, 0x80, 0x0 ;  /* 0x000000000000781c */ /* 0x000fe20003f0f070 */
[----:B---3--:R-:W-:-:S04]  /*24610*/  IMAD R4, R4, 0x6000, R19 ;  /* 0x0000600004047824 */ /* 0x008fc800078e0213 */
[----:B------:R-:W-:-:S08]  /*24620*/  VIADD R6, R4, 0x400 ;  /* 0x0000040004067836 */ /* 0x000fd00000000000 */
.L_x_1802:
        /* <DEDUP_REMOVED lines=15> */
.L_x_1803:
        /* <DEDUP_REMOVED lines=10> */
.L_x_1790:
[----:B------:R-:W-:Y:S05]  /*247c0*/  BSYNC B1 ;  /* 0x0000000000017941 */ /* 0x000fea0003800000 */
.L_x_1789:
[----:B-1----:R-:W2:Y:S04]  /*247d0*/  LDL.LU R7, [R1+0x14] ;  /* 0x0000140001077983 */ /* 0x002ea80000300800 */
[----:B------:R-:W3:Y:S01]  /*247e0*/  LDL.LU R6, [R1+0x20] ;  /* 0x0000200001067983 */ /* 0x000ee20000300800 */
        /* <DEDUP_REMOVED lines=10> */
.L_x_1768:
[----:B------:R-:W-:Y:S05]  /*24890*/  BSYNC B0 ;  /* 0x0000000000007941 */ /* 0x000fea0003800000 */
.L_x_1767:
[----:B-1----:R-:W3:Y:S01]  /*248a0*/  LDL R7, [R1+0x34] ;  /* 0x0000340001077983 */ /* 0x002ee20000100800 */
[----:B------:R-:W1:Y:S01]  /*248b0*/  LDC R0, c[0x0][0x448] ;  /* 0x00011200ff007b82 */ /* 0x000e620000000800 */
[----:B------:R-:W-:Y:S07]  /*248c0*/  @!P5 WARPSYNC.ALL ;  /* 0x000000000000d948 */ /* 0x000fee0003800000 */
[----:B------:R-:W-:Y:S01]  /*248d0*/  @!P5 BAR.SYNC.DEFER_BLOCKING 0xc, 0x180 ;  /* 0x030600000000db1d */ /* 0x000fe20000010000 */
[----:B-1----:R-:W-:-:S13]  /*248e0*/  ISETP.NE.AND P0, PT, R0, 0x1, PT ;  /* 0x000000010000780c */ /* 0x002fda0003f05270 */
[----:B------:R-:W1:Y:S08]  /*248f0*/  @P0 LDC R0, c[0x0][0x44c] ;  /* 0x00011300ff000b82 */ /* 0x000e700000000800 */
[----:B------:R-:W4:Y:S01]  /*24900*/  @P0 LDC R3, c[0x0][0x450] ;  /* 0x00011400ff030b82 */ /* 0x000f220000000800 */
[----:B---3--:R-:W-:-:S05]  /*24910*/  IADD3 R2, R7, 0x7f, RZ ;  /* 0x0000007f07027810 */ /* 0x008fca0007ffe0ff */
[----:B-1----:R-:W-:-:S05]  /*24920*/  @P0 IMAD.HI.U32 R0, R2, R0, RZ ;  /* 0x0000000002000227 */ /* 0x002fca00078e00ff */
[----:B----4-:R-:W-:-:S05]  /*24930*/  @P0 SHF.R.U32.HI R2, RZ, R3, R0 ;  /* 0x00000003ff020219 */ /* 0x010fca0000011600 */
[----:B------:R-:W-:Y:S02]  /*24940*/  IMAD.IADD R0, R21, 0x1, R2 ;  /* 0x0000000115007824 */ /* 0x000fe400078e0202 */
[----:B------:R-:W1:Y:S02]  /*24950*/  LDC.64 R2, c[0x0][0x9e0] ;  /* 0x00027800ff027b82 */ /* 0x000e640000000a00 */
[----:B-1----:R-:W-:Y:S01]  /*24960*/  ISETP.GE.AND P1, PT, R3, 0x1, PT ;  /* 0x000000010300780c */ /* 0x002fe20003f26270 */
[----:B------:R-:W-:-:S12]  /*24970*/  IMAD.IADD R2, R0, 0x1, R2 ;  /* 0x0000000100027824 */ /* 0x000fd800078e0202 */
[----:B------:R-:W-:Y:S05]  /*24980*/  @!P1 BRA `(.L_x_1805) ;  /* 0x0000000000489947 */ /* 0x000fea0003800000 */
[C---:B------:R-:W-:Y:S01]  /*24990*/  ISETP.GT.AND P2, PT, R0.reuse, RZ, PT ;  /* 0x000000ff0000720c */ /* 0x040fe20003f44270 */
[----:B------:R-:W-:Y:S01]  /*249a0*/  BSSY B0, `(.L_x_1806) ;  /* 0x000000e000007945 */ /* 0x000fe20003800000 */
[----:B--2---:R-:W-:-:S11]  /*249b0*/  VIADD R6, R0, 0xffffffff ;  /* 0xffffffff00067836 */ /* 0x004fd60000000000 */
        /* <DEDUP_REMOVED lines=8> */
.L_x_1807:
[----:B------:R-:W-:-:S13]  /*24a40*/  ISETP.NE.AND P2, PT, R3, 0x1, PT ;  /* 0x000000010300780c */ /* 0x000fda0003f45270 */
[----:B------:R-:W1:Y:S02]  /*24a50*/  @P2 LDC.64 R4, c[0x0][0x9e8] ;  /* 0x00027a00ff042b82 */ /* 0x000e640000000a00 */
[----:B-1----:R-:W-:-:S05]  /*24a60*/  @P2 IMAD.HI.U32 R4, R6, R4, RZ ;  /* 0x0000000406042227 */ /* 0x002fca00078e00ff */
[----:B------:R-:W-:-:S07]  /*24a70*/  @P2 SHF.R.U32.HI R6, RZ, R5, R4 ;  /* 0x00000005ff062219 */ /* 0x000fce0000011604 */
.L_x_1808:
[----:B------:R-:W-:Y:S05]  /*24a80*/  BSYNC B0 ;  /* 0x0000000000007941 */ /* 0x000fea0003800000 */
.L_x_1806:
[----:B------:R-:W-:-:S05]  /*24a90*/  IMAD R6, R6, R3, R3 ;  /* 0x0000000306067224 */ /* 0x000fca00078e0203 */
[----:B------:R-:W-:-:S07]  /*24aa0*/  VIMNMX R2, R2, R6, PT ;  /* 0x0000000602027248 */ /* 0x000fce0003fe0100 */
.L_x_1805:
[----:B--2---:R-:W2:Y:S01]  /*24ab0*/  LDL R6, [R1+0x5c] ;  /* 0x00005c0001067983 */ /* 0x004ea20000100800 */
[----:B------:R-:W1:Y:S01]  /*24ac0*/  @P0 LDC R0, c[0x0][0x44c] ;  /* 0x00011300ff000b82 */ /* 0x000e620000000800 */
[----:B------:R-:W-:Y:S01]  /*24ad0*/  VIADD R2, R2, 0x5f ;  /* 0x0000005f02027836 */ /* 0x000fe20000000000 */
[----:B------:R-:W-:Y:S01]  /*24ae0*/  ULDC UR4, c[0x0][0x9dc] ;  /* 0x0002770000047ab9 */ /* 0x000fe20000000800 */
[----:B------:R-:W-:Y:S02]  /*24af0*/  IMAD.MOV.U32 R4, RZ, RZ, R7 ;  /* 0x000000ffff047224 */ /* 0x000fe400078e0007 */
[----:B------:R-:W-:-:S03]  /*24b00*/  IMAD.HI R2, R2, 0x2aaaaaab, RZ ;  /* 0x2aaaaaab02027827 */ /* 0x000fc600078e02ff */
[----:B------:R-:W3:Y:S01]  /*24b10*/  @P0 LDC R5, c[0x0][0x450] ;  /* 0x00011400ff050b82 */ /* 0x000ee20000000800 */
[----:B-1----:R-:W-:-:S05]  /*24b20*/  @P0 IMAD.HI.U32 R0, R7, R0, RZ ;  /* 0x0000000007000227 */ /* 0x002fca00078e00ff */
[----:B---3--:R-:W-:-:S05]  /*24b30*/  @P0 SHF.R.U32.HI R4, RZ, R5, R0 ;  /* 0x00000005ff040219 */ /* 0x008fca0000011600 */
[----:B------:R-:W-:Y:S01]  /*24b40*/  IMAD.IADD R0, R20, 0x1, R4 ;  /* 0x0000000114007824 */ /* 0x000fe200078e0204 */
[----:B------:R-:W-:-:S04]  /*24b50*/  SHF.R.U32.HI R4, RZ, 0x1f, R2 ;  /* 0x0000001fff047819 */ /* 0x000fc80000011602 */
[----:B------:R-:W-:Y:S01]  /*24b60*/  LEA.HI.SX32 R7, R2, R4, 0x1c ;  /* 0x0000000402077211 */ /* 0x000fe200078fe2ff */
[----:B------:R-:W-:-:S04]  /*24b70*/  VIADD R2, R0, -UR4 ;  /* 0x8000000400027c36 */ /* 0x000fc80008000000 */
[----:B------:R1:W-:Y:S01]  /*24b80*/  STL [R1+0x60], R7 ;  /* 0x0000600701007387 */ /* 0x0003e20000100800 */
[----:B--2---:R-:W-:Y:S01]  /*24b90*/  VIMNMX R6, R6, R7, PT ;  /* 0x0000000706067248 */ /* 0x004fe20003fe0100 */
[----:B-1----:R-:W-:Y:S06]  /*24ba0*/  @!P1 BRA `(.L_x_1809) ;  /* 0x0000000000449947 */ /* 0x002fec0003800000 */
        /* <DEDUP_REMOVED lines=10> */
.L_x_1811:
[----:B------:R-:W-:-:S13]  /*24c50*/  ISETP.NE.AND P0, PT, R3, 0x1, PT ;  /* 0x000000010300780c */ /* 0x000fda0003f05270 */
[----:B------:R-:W1:Y:S02]  /*24c60*/  @P0 LDC.64 R4, c[0x0][0x9e8] ;  /* 0x00027a00ff040b82 */ /* 0x000e640000000a00 */
[----:B-1----:R-:W-:-:S05]  /*24c70*/  @P0 IMAD.HI.U32 R4, R0, R4, RZ ;  /* 0x0000000400040227 */ /* 0x002fca00078e00ff */
[----:B------:R-:W-:-:S07]  /*24c80*/  @P0 SHF.R.U32.HI R0, RZ, R5, R4 ;  /* 0x00000005ff000219 */ /* 0x000fce0000011604 */
.L_x_1812:
[----:B------:R-:W-:Y:S05]  /*24c90*/  BSYNC B0 ;  /* 0x0000000000007941 */ /* 0x000fea0003800000 */
.L_x_1810:
[----:B------:R-:W-:-:S05]  /*24ca0*/  IMAD R0, R0, R3, RZ ;  /* 0x0000000300007224 */ /* 0x000fca00078e02ff */
[----:B------:R-:W-:-:S07]  /*24cb0*/  VIMNMX R2, R2, R0, !PT ;  /* 0x0000000002027248 */ /* 0x000fce0007fe0100 */
.L_x_1809:
[----:B------:R-:W-:Y:S01]  /*24cc0*/  IMAD.HI R2, R2, 0x2aaaaaab, RZ ;  /* 0x2aaaaaab02027827 */ /* 0x000fe200078e02ff */
[----:B------:R-:W-:Y:S01]  /*24cd0*/  ISETP.NE.AND P1, PT, R18, RZ, PT ;  /* 0x000000ff1200720c */ /* 0x000fe20003f25270 */
[----:B------:R-:W-:Y:S03]  /*24ce0*/  BSSY B0, `(.L_x_1813) ;  /* 0x0000025000007945 */ /* 0x000fe60003800000 */
[----:B------:R-:W-:-:S04]  /*24cf0*/  SHF.R.U32.HI R0, RZ, 0x1f, R2 ;  /* 0x0000001fff007819 */ /* 0x000fc80000011602 */
[----:B------:R-:W-:-:S04]  /*24d00*/  LEA.HI.SX32 R0, R2, R0, 0x1c ;  /* 0x0000000002007211 */ /* 0x000fc800078fe2ff */
[----:B------:R-:W-:Y:S01]  /*24d10*/  VIMNMX R8, RZ, R0, !PT ;  /* 0x00000000ff087248 */ /* 0x000fe20007fe0100 */
[----:B------:R-:W1:Y:S03]  /*24d20*/  @!P1 LDC R18, c[0x0][0x9f0] ;  /* 0x00027c00ff129b82 */ /* 0x000e660000000800 */
[----:B------:R-:W-:Y:S01]  /*24d30*/  ISETP.GT.AND P0, PT, R6, R8, PT ;  /* 0x000000080600720c */ /* 0x000fe20003f04270 */
[----:B------:R2:W-:Y:S04]  /*24d40*/  STL [R1+0x3c], R8 ;  /* 0x00003c0801007387 */ /* 0x0005e80000100800 */
[----:B------:R2:W-:Y:S08]  /*24d50*/  STL [R1+0x40], RZ ;  /* 0x000040ff01007387 */ /* 0x0005f00000100800 */
[----:B--2---:R-:W-:Y:S05]  /*24d60*/  @!P0 BRA `(.L_x_1814) ;  /* 0x0000000000708947 */ /* 0x004fea0003800000 */
[----:B-1----:R-:W-:-:S04]  /*24d70*/  IABS R0, R18 ;  /* 0x0000001200007213 */ /* 0x002fc80000000000 */
[----:B------:R-:W1:Y:S08]  /*24d80*/  I2F.RP R2, R0 ;  /* 0x0000000000027306 */ /* 0x000e700000209400 */
[----:B-1----:R-:W1:Y:S02]  /*24d90*/  MUFU.RCP R2, R2 ;  /* 0x0000000200027308 */ /* 0x002e640000001000 */
[----:B-1----:R-:W-:-:S06]  /*24da0*/  VIADD R2, R2, 0xffffffe ;  /* 0x0ffffffe02027836 */ /* 0x002fcc0000000000 */
[----:B------:R-:W1:Y:S02]  /*24db0*/  F2I.FTZ.U32.TRUNC.NTZ R3, R2 ;  /* 0x0000000200037305 */ /* 0x000e64000021f000 */
[----:B-1----:R-:W-:-:S04]  /*24dc0*/  IMAD.MOV R2, RZ, RZ, -R3 ;  /* 0x000000ffff027224 */ /* 0x002fc800078e0a03 */
[----:B------:R-:W-:Y:S01]  /*24dd0*/  IMAD R4, R2, R0, RZ ;  /* 0x0000000002047224 */ /* 0x000fe200078e02ff */
[----:B------:R-:W-:-:S05]  /*24de0*/  MOV R2, RZ ;  /* 0x000000ff00027202 */ /* 0x000fca0000000f00 */
[----:B------:R-:W-:Y:S01]  /*24df0*/  IMAD.HI.U32 R7, R3, R4, R2 ;  /* 0x0000000403077227 */ /* 0x000fe200078e0002 */
[----:B------:R-:W-:Y:S02]  /*24e00*/  IADD3 R4, R18, -0x1, R6 ;  /* 0xffffffff12047810 */ /* 0x000fe40007ffe006 */
[----:B------:R-:W-:-:S03]  /*24e10*/  IABS R2, R18 ;  /* 0x0000001200027213 */ /* 0x000fc60000000000 */
[----:B------:R-:W-:Y:S02]  /*24e20*/  IMAD.IADD R4, R4, 0x1, -R8 ;  /* 0x0000000104047824 */ /* 0x000fe400078e0a08 */
[----:B------:R-:W-:-:S03]  /*24e30*/  IMAD.MOV R2, RZ, RZ, -R2 ;  /* 0x000000ffff027224 */ /* 0x000fc600078e0a02 */
[----:B------:R-:W-:Y:S01]  /*24e40*/  IABS R3, R4 ;  /* 0x0000000400037213 */ /* 0x000fe20000000000 */
[----:B------:R-:W-:Y:S01]  /*24e50*/  IMAD.MOV.U32 R5, RZ, RZ, R2 ;  /* 0x000000ffff057224 */ /* 0x000fe200078e0002 */
        /* <DEDUP_REMOVED lines=12> */
[----:B------:R2:W-:Y:S02]  /*24f20*/  STL [R1+0x40], R2 ;  /* 0x0000400201007387 */ /* 0x0005e40000100800 */
.L_x_1814:
[----:B------:R-:W-:Y:S05]  /*24f30*/  BSYNC B0 ;  /* 0x0000000000007941 */ /* 0x000fea0003800000 */
.L_x_1813:
[----:B------:R-:W3:Y:S04]  /*24f40*/  LDL R0, [R1+0x40] ;  /* 0x0000400001007983 */ /* 0x000ee80000100800 */
[----:B--2---:R-:W3:Y:S01]  /*24f50*/  LDL R2, [R1+0x50] ;  /* 0x0000500001027983 */ /* 0x004ee20000100800 */
[----:B------:R-:W-:Y:S01]  /*24f60*/  BSSY B7, `(.L_x_1815) ;  /* 0x0000414000077945 */ /* 0x000fe20003800000 */
[----:B---3--:R-:W-:-:S05]  /*24f70*/  IMAD R2, R2, R0, R8 ;  /* 0x0000000002027224 */ /* 0x008fca00078e0208 */
[----:B------:R-:W-:Y:S01]  /*24f80*/  VIADDMNMX R0, R2, R0, R6, PT ;  /* 0x0000000002007246 */ /* 0x000fe20003800106 */
[----:B------:R2:W-:Y:S03]  /*24f90*/  STL [R1+0x30], R2 ;  /* 0x0000300201007387 */ /* 0x0005e60000100800 */
[----:B------:R-:W-:Y:S01]  /*24fa0*/  ISETP.GT.AND P0, PT, R0, R2, PT ;  /* 0x000000020000720c */ /* 0x000fe20003f04270 */
[----:B------:R2:W-:-:S12]  /*24fb0*/  STL [R1+0x44], R0 ;  /* 0x0000440001007387 */ /* 0x0005d80000100800 */
[----:B--2---:R-:W-:Y:S05]  /*24fc0*/  @P0 BRA `(.L_x_1816) ;  /* 0x0000000000480947 */ /* 0x004fea0003800000 */
[----:B------:R-:W2:Y:S02]  /*24fd0*/  S2R R0, SR_TID.X ;  /* 0x0000000000007919 */ /* 0x000ea40000002100 */
[----:B--2---:R-:W-:-:S04]  /*24fe0*/  LOP3.LUT R0, R0, 0x7f, RZ, 0xc0, !PT ;  /* 0x0000007f00007812 */ /* 0x004fc800078ec0ff */
[----:B------:R-:W-:-:S13]  /*24ff0*/  ISETP.NE.AND P1, PT, R0, RZ, PT ;  /* 0x000000ff0000720c */ /* 0x000fda0003f25270 */
[----:B------:R-:W-:Y:S05]  /*25000*/  @P1 BRA `(.L_x_1817) ;  /* 0x0000004000241947 */ /* 0x000fea0003800000 */
[----:B------:R-:W2:Y:S01]  /*25010*/  S2R R3, SR_LANEID ;  /* 0x0000000000037919 */ /* 0x000ea20000000000 */
[----:B------:R-:W-:Y:S02]  /*25020*/  VOTEU.ANY UR4, UPT, PT ;  /* 0x0000000000047886 */ /* 0x000fe400038e0100 */
[----:B------:R-:W2:Y:S08]  /*25030*/  FLO.U32 R0, UR4 ;  /* 0x0000000400007d00 */ /* 0x000eb000080e0000 */
[----:B------:R-:W3:Y:S01]  /*25040*/  POPC R4, UR4 ;  /* 0x0000000400047d09 */ /* 0x000ee20008000000 */
[----:B--2---:R-:W-:-:S02]  /*25050*/  ISETP.EQ.U32.AND P0, PT, R0, R3, PT ;  /* 0x000000030000720c */ /* 0x004fc40003f02070 */
[----:B------:R-:W3:Y:S11]  /*25060*/  LDC.64 R2, c[0x0][0xc60] ;  /* 0x00031800ff027b82 */ /* 0x000ef60000000a00 */
[----:B---3--:R-:W2:Y:S01]  /*25070*/  @P0 ATOMG.E.ADD.STRONG.GPU PT, R3, desc[UR46][R2.64], R4 ;  /* 0x00000004020309a8 */ /* 0x008ea200081ee1ee */
[----:B------:R-:W3:Y:S02]  /*25080*/  S2R R5, SR_LTMASK ;  /* 0x0000000000057919 */ /* 0x000ee40000003900 */
[----:B---3--:R-:W-:-:S06]  /*25090*/  LOP3.LUT R5, R5, UR4, RZ, 0xc0, !PT ;  /* 0x0000000405057c12 */ /* 0x008fcc000f8ec0ff */
[----:B------:R-:W3:Y:S01]  /*250a0*/  POPC R5, R5 ;  /* 0x0000000500057309 */ /* 0x000ee20000000000 */
[----:B--2---:R-:W3:Y:S02]  /*250b0*/  SHFL.IDX PT, R0, R3, R0, 0x1f ;  /* 0x00001f0003007589 */ /* 0x004ee400000e0000 */
[----:B---3--:R-:W-:-:S05]  /*250c0*/  IADD3 R0, R0, UR39, R5 ;  /* 0x0000002700007c10 */ /* 0x008fca000fffe005 */
[----:B------:R2:W-:Y:S01]  /*250d0*/  STL [R1], R0 ;  /* 0x0000000001007387 */ /* 0x0005e20000100800 */
[----:B------:R-:W-:Y:S05]  /*250e0*/  BRA `(.L_x_1817) ;  /* 0x0000003c00ec7947 */ /* 0x000fea0003800000 */
.L_x_1816:
        /* <DEDUP_REMOVED lines=10> */
[----:B------:R-:W2:Y:S01]  /*25190*/  LDC.64 R2, c[0x4][R2] ;  /* 0x0100000002027b82 */ /* 0x000ea20000000a00 */
        /* <DEDUP_REMOVED lines=8> */
[----:B012---:R-:W-:Y:S05]  /*25220*/  CALL.ABS.NOINC R2 ;  /* 0x0000000002007343 */ /* 0x007fea0003c00000 */
.L_x_1819:
[----:B------:R-:W-:Y:S05]  /*25230*/  BSYNC B6 ;  /* 0x0000000000067941 */ /* 0x000fea0003800000 */
.L_x_1818:
[----:B------:R-:W-:Y:S01]  /*25240*/  VIADD R0, R19, 0x400 ;  /* 0x0000040013007836 */ /* 0x000fe20000000000 */
[----:B------:R-:W-:Y:S04]  /*25250*/  BSSY B6, `(.L_x_1820) ;  /* 0x0000022000067945 */ /* 0x000fe80003800000 */
[----:B------:R-:W-:-:S13]  /*25260*/  LOP3.LUT P0, RZ, R0, 0x3ff, RZ, 0xc0, !PT ;  /* 0x000003ff00ff7812 */ /* 0x000fda000780c0ff */
[----:B------:R-:W-:Y:S05]  /*25270*/  @!P0 BRA `(.L_x_1821) ;  /* 0x00000000007c8947 */ /* 0x000fea0003800000 */
[----:B-1----:R-:W-:Y:S01]  /*25280*/  MOV R18, 0x0 ;  /* 0x0000000000127802 */ /* 0x002fe20000000f00 */
[----:B------:R-:W-:Y:S01]  /*25290*/  ULDC.64 UR6, c[0x4][0x118] ;  /* 0x0100460000067ab9 */ /* 0x000fe20000000a00 */
[----:B------:R-:W-:Y:S01]  /*252a0*/  ULDC.64 UR8, c[0x4][0x120] ;  /* 0x0100480000087ab9 */ /* 0x000fe20000000a00 */
[----:B------:R-:W-:Y:S01]  /*252b0*/  ULDC.64 UR4, c[0x4][0xa8] ;  /* 0x01002a0000047ab9 */ /* 0x000fe20000000a00 */
[----:B------:R1:W2:Y:S01]  /*252c0*/  LDC.64 R2, c[0x4][R18] ;  /* 0x0100000012027b82 */ /* 0x0002a20000000a00 */
        /* <DEDUP_REMOVED lines=8> */
[----:B-1----:R-:W-:-:S07]  /*25350*/  IMAD.MOV.U32 R13, RZ, RZ, RZ ;  /* 0x000000ffff0d7224 */ /* 0x002fce00078e00ff */
[----:B------:R-:W-:-:S07]  /*25360*/  LEPC R20, `(.L_x_1822) ;  /* 0x000000001014794e */ /* 0x000fce0000000000 */
[----:B0-2---:R-:W-:Y:S05]  /*25370*/  CALL.ABS.NOINC R2 ;  /* 0x0000000002007343 */ /* 0x005fea0003c00000 */
.L_x_1822:
[----:B------:R0:W1:Y:S01]  /*25380*/  LDC.64 R2, c[0x4][R18] ;  /* 0x0100000012027b82 */ /* 0x0000620000000a00 */
[----:B------:R-:W-:Y:S01]  /*25390*/  ULDC.64 UR4, c[0x4][0x118] ;  /* 0x0100460000047ab9 */ /* 0x000fe20000000a00 */
[----:B------:R-:W-:Y:S01]  /*253a0*/  ULDC.64 UR6, c[0x4][0x120] ;  /* 0x0100480000067ab9 */ /* 0x000fe20000000a00 */
[----:B------:R-:W-:Y:S01]  /*253b0*/  ULDC.64 UR8, c[0x4][0xb0] ;  /* 0x01002c0000087ab9 */ /* 0x000fe20000000a00 */
        /* <DEDUP_REMOVED lines=11> */
.L_x_1821:
[----:B------:R-:W-:Y:S05]  /*25470*/  BSYNC B6 ;  /* 0x0000000000067941 */ /* 0x000fea0003800000 */
.L_x_1820:
[----:B------:R-:W2:Y:S01]  /*25480*/  LDL R0, [R1+0xc] ;  /* 0x00000c0001007983 */ /* 0x000ea20000100800 */
[----:B------:R-:W-:Y:S02]  /*25490*/  ULDC.64 UR4, c[0x0][0x9f8] ;  /* 0x00027e0000047ab9 */ /* 0x000fe40000000a00 */
[----:B------:R-:W-:Y:S01]  /*254a0*/  ISETP.NE.U32.AND P0, PT, RZ, UR4, PT ;  /* 0x00000004ff007c0c */ /* 0x000fe2000bf05070 */
[----:B-1----:R-:W3:Y:S03]  /*254b0*/  LDL R18, [R1+0x44] ;  /* 0x0000440001127983 */ /* 0x002ee60000100800 */
[----:B------:R-:W-:Y:S01]  /*254c0*/  ISETP.NE.AND.EX P0, PT, RZ, UR5, PT, P0 ;  /* 0x00000005ff007c0c */ /* 0x000fe2000bf05300 */
[----:B------:R-:W-:-:S12]  /*254d0*/  ULDC.64 UR4, c[0x0][0xa08] ;  /* 0x0002820000047ab9 */ /* 0x000fd80000000a00 */
[----:B------:R-:W1:Y:S01]  /*254e0*/  @P0 LDC.64 R2, c[0x0][0x9f8] ;  /* 0x00027e00ff020b82 */ /* 0x000e620000000a00 */
[----:B--2---:R-:W-:Y:S02]  /*254f0*/  IMAD.MOV.U32 R7, RZ, RZ, R0 ;  /* 0x000000ffff077224 */ /* 0x004fe400078e0000 */
[----:B-1----:R-:W-:-:S05]  /*25500*/  @P0 IMAD.WIDE R2, R0, 0x4, R2 ;  /* 0x0000000400020825 */ /* 0x002fca00078e0202 */
[----:B------:R1:W2:Y:S01]  /*25510*/  @P0 LDG.E R7, desc[UR46][R2.64] ;  /* 0x0000002e02070981 */ /* 0x0002a2000c1e1900 */
[----:B---3--:R-:W-:Y:S01]  /*25520*/  VIADD R0, R18, 0xffffffff ;  /* 0xffffffff12007836 */ /* 0x008fe20000000000 */
[----:B-1----:R-:W1:Y:S02]  /*25530*/  LDC.64 R2, c[0x0][0x418] ;  /* 0x00010600ff027b82 */ /* 0x002e640000000a00 */
[----:B-1----:R-:W-:Y:S01]  /*25540*/  LOP3.LUT P0, RZ, R2, UR4, RZ, 0xfc, !PT ;  /* 0x0000000402ff7c12 */ /* 0x002fe2000f80fcff */
[----:B------:R-:W-:-:S03]  /*25550*/  UMOV UR4, 0xffffffff ;  /* 0xffffffff00047882 */ /* 0x000fc60000000000 */
[----:B------:R-:W-:Y:S02]  /*25560*/  LOP3.LUT P0, RZ, R3, UR5, RZ, 0xfc, P0 ;  /* 0x0000000503ff7c12 */ /* 0x000fe4000800fcff */
[----:B--2---:R-:W-:Y:S01]  /*25570*/  SHF.R.S32.HI R8, RZ, 0x1f, R7 ;  /* 0x0000001fff087819 */ /* 0x004fe20000011407 */
[----:B------:R1:W-:Y:S01]  /*25580*/  STL [R1+0x8], R7 ;  /* 0x0000080701007387 */ /* 0x0003e20000100800 */
[----:B------:R-:W-:-:S03]  /*25590*/  SEL R18, R7, RZ, !P0 ;  /* 0x000000ff07127207 */ /* 0x000fc60004000000 */
[----:B------:R1:W-:Y:S01]  /*255a0*/  STL [R1+0x24], R8 ;  /* 0x0000240801007387 */ /* 0x0003e20000100800 */
[----:B------:R-:W-:Y:S05]  /*255b0*/  BRA.DIV UR4, `(.L_x_1823) ;  /* 0x0000005e04d07947 */ /* 0x000fea000b800000 */
[----:B------:R-:W2:Y:S02]  /*255c0*/  S2R R4, SR_TID.X ;  /* 0x0000000000047919 */ /* 0x000ea40000002100 */
[----:B--2---:R-:W-:-:S04]  /*255d0*/  SHF.R.U32.HI R4, RZ, 0x5, R4 ;  /* 0x00000005ff047819 */ /* 0x004fc80000011604 */
[----:B------:R-:W-:-:S05]  /*255e0*/  LOP3.LUT R4, R4, 0x3, RZ, 0xc0, !PT ;  /* 0x0000000304047812 */ /* 0x000fca00078ec0ff */
[----:B------:R2:W3:Y:S02]  /*255f0*/  SHFL.IDX PT, R14, R4, RZ, 0x1f ;  /* 0x00001fff040e7589 */ /* 0x0004e400000e0000 */
.L_x_1970:
[----:B------:R4:W-:Y:S01]  /*25600*/  STL [R1+0x4], R0 ;  /* 0x0000040001007387 */ /* 0x0009e20000100800 */
[----:B---3--:R-:W-:Y:S02]  /*25610*/  ISETP.NE.AND P0, PT, R14, RZ, PT ;  /* 0x000000ff0e00720c */ /* 0x008fe40003f05270 */
[----:B------:R-:W-:Y:S02]  /*25620*/  PLOP3.LUT P1, PT, PT, PT, PT, 0x8, 0x0 ;  /* 0x000000000000781c */ /* 0x000fe40003f2e170 */
[----:B------:R-:W-:-:S11]  /*25630*/  LOP3.LUT R17, R17, 0xfffffffb, RZ, 0xc0, !PT ;  /* 0xfffffffb11117812 */ /* 0x000fd600078ec0ff */
[----:B------:R-:W-:Y:S01]  /*25640*/  @P1 LOP3.LUT R17, R17, 0x4, RZ, 0xfc, !PT ;  /* 0x0000000411111812 */ /* 0x000fe200078efcff */
[----:B----4-:R-:W-:Y:S06]  /*25650*/  @P0 BRA `(.L_x_1824) ;  /* 0x0000000400300947 */ /* 0x010fec0003800000 */
[----:B------:R-:W-:-:S03]  /*25660*/  UMOV UR4, 0xffffffff ;  /* 0xffffffff00047882 */ /* 0x000fc60000000000 */
[----:B------:R-:W-:Y:S05]  /*25670*/  BRA.DIV UR4, `(.L_x_1825) ;  /* 0x0000005e04d47947 */ /* 0x000fea000b800000 */
[----:B------:R-:W-:-:S13]  /*25680*/  ELECT P6, URZ, PT ;  /* 0x00000000003f782f */ /* 0x000fda00038c0000 */
.L_x_1973:
[----:B------:R-:W-:Y:S05]  /*25690*/  @!P6 BRA `(.L_x_1824) ;  /* 0x000000040020e947 */ /* 0x000fea0003800000 */
[----:B------:R-:W-:-:S04]  /*256a0*/  ISETP.NE.U32.AND P0, PT, R2, RZ, PT ;  /* 0x000000ff0200720c */ /* 0x000fc80003f05070 */
[----:B------:R-:W-:-:S13]  /*256b0*/  ISETP.NE.AND.EX P0, PT, R3, RZ, PT, P0 ;  /* 0x000000ff0300720c */ /* 0x000fda0003f05300 */
[----:B------:R-:W-:Y:S05]  /*256c0*/  @!P0 BRA `(.L_x_1826) ;  /* 0x0000000000508947 */ /* 0x000fea0003800000 */
[----:B------:R-:W3:Y:S01]  /*256d0*/  LDC R6, c[0x0][0x43c] ;  /* 0x00010f00ff067b82 */ /* 0x000ee20000000800 */
[----:B------:R-:W-:Y:S01]  /*256e0*/  IMAD.MOV.U32 R9, RZ, RZ, R0 ;  /* 0x000000ffff097224 */ /* 0x000fe200078e0000 */
[----:B------:R-:W-:-:S03]  /*256f0*/  ULDC.64 UR4, c[0x0][0x428] ;  /* 0x00010a0000047ab9 */ /* 0x000fc60000000a00 */
[----:B------:R-:W-:Y:S01]  /*25700*/  IMAD.MOV.U32 R0, RZ, RZ, R9 ;  /* 0x000000ffff007224 */ /* 0x000fe200078e0009 */
[----:B---3--:R-:W-:-:S13]  /*25710*/  ISETP.NE.AND P0, PT, R6, 0x1, PT ;  /* 0x000000010600780c */ /* 0x008fda0003f05270 */
[----:B--2---:R-:W2:Y:S02]  /*25720*/  @P0 LDC.64 R4, c[0x0][0x440] ;  /* 0x00011000ff040b82 */ /* 0x004ea40000000a00 */
        /* <DEDUP_REMOVED lines=14> */
.L_x_1826:
[----:B------:R-:W4:Y:S04]  /*25810*/  LDL R0, [R1+0x10] ;  /* 0x0000100001007983 */ /* 0x000f280000100800 */
[----:B---3--:R-:W3:Y:S01]  /*25820*/  LDL R2, [R1+0x18] ;  /* 0x0000180001027983 */ /* 0x008ee20000100800 */
[----:B----4-:R-:W-:Y:S02]  /*25830*/  LEA R0, R0, R19, 0x3 ;  /* 0x0000001300007211 */ /* 0x010fe400078e18ff */
[----:B---3--:R-:W-:-:S04]  /*25840*/  SHF.L.U32 R2, R2, 0x1f, RZ ;  /* 0x0000001f02027819 */ /* 0x008fc800000006ff */
[----:B------:R-:W3:Y:S02]  /*25850*/  SYNCS.PHASECHK.TRANS64.TRYWAIT P0, [R0+URZ+0x2a840], R2 ;  /* 0x02a84002000075a7 */ /* 0x000ee4000800017f */
[----:B---3--:R-:W-:Y:S05]  /*25860*/  @!P0 BRA `(.L_x_1827) ;  /* 0x0000005c00788947 */ /* 0x008fea0003800000 */
.L_x_1974:
[----:B------:R-:W4:Y:S02]  /*25870*/  S2R R3, SR_TID.X ;  /* 0x0000000000037919 */ /* 0x000f240000002100 */
[----:B----4-:R-:W-:-:S04]  /*25880*/  LOP3.LUT R3, R3, 0x7f, RZ, 0xc0, !PT ;  /* 0x0000007f03037812 */ /* 0x010fc800078ec0ff */
[----:B------:R-:W-:-:S13]  /*25890*/  ISETP.NE.AND P0, PT, R3, RZ, PT ;  /* 0x000000ff0300720c */ /* 0x000fda0003f05270 */
[----:B------:R-:W-:Y:S05]  /*258a0*/  @P0 BRA `(.L_x_1828) ;  /* 0x0000000000140947 */ /* 0x000fea0003800000 */
[----:B------:R-:W-:Y:S01]  /*258b0*/  LOP3.LUT P1, RZ, R17, 0x1, RZ, 0xc0, !PT ;  /* 0x0000000111ff7812 */ /* 0x000fe2000782c0ff */
[----:B---3--:R-:W-:-:S04]  /*258c0*/  IMAD.MOV.U32 R2, RZ, RZ, 0x9000 ;  /* 0x00009000ff027424 */ /* 0x008fc800078e00ff */
[----:B------:R4:W-:Y:S08]  /*258d0*/  SYNCS.ARRIVE.TRANS64 RZ, [R0+URZ+0x2a830], R2 ;  /* 0x02a8300200ff79a7 */ /* 0x0009f0000800003f */
[----:B------:R-:W-:Y:S05]  /*258e0*/  @!P1 BRA `(.L_x_1828) ;  /* 0x0000000000049947 */ /* 0x000fea0003800000 */
[----:B------:R-:W-:Y:S01]  /*258f0*/  BPT.TRAP 0x1 ;  /* 0x000000040000795c */ /* 0x000fe20000300000 */
.L_x_1828:
[----:B--2---:R-:W2:Y:S04]  /*25900*/  LDL R4, [R1+0x10] ;  /* 0x0000100001047983 */ /* 0x004ea80000100800 */
[----:B------:R-:W2:Y:S04]  /*25910*/  LDL R3, [R1+0x4] ;  /* 0x0000040001037983 */ /* 0x000ea80000100800 */
[----:B---34-:R-:W3:Y:S01]  /*25920*/  LDL R2, [R1+0x1c] ;  /* 0x00001c0001027983 */ /* 0x018ee20000100800 */
[----:B------:R-:W-:Y:S01]  /*25930*/  R2UR UR9, R0 ;  /* 0x00000000000972ca */ /* 0x000fe200000e0000 */
[----:B------:R-:W-:Y:S01]  /*25940*/  UIADD3 UR4, UP0, UR36, 0x370, URZ ;  /* 0x0000037024047890 */ /* 0x000fe2000ff1e03f */
[----:B------:R-:W-:Y:S01]  /*25950*/  R2UR UR12, R16 ;  /* 0x00000000100c72ca */ /* 0x000fe200000e0000 */
[----:B------:R-:W-:Y:S01]  /*25960*/  UMOV UR10, URZ ;  /* 0x0000003f000a7c82 */ /* 0x000fe20008000000 */
[----:B-----5:R-:W-:Y:S01]  /*25970*/  R2UR UR13, R18 ;  /* 0x00000000120d72ca */ /* 0x020fe200000e0000 */
[----:B------:R-:W-:Y:S01]  /*25980*/  UMOV UR6, 0x0 ;  /* 0x0000000000067882 */ /* 0x000fe20000000000 */
[----:B------:R-:W-:Y:S01]  /*25990*/  UMOV UR7, 0x14f00000 ;  /* 0x14f0000000077882 */ /* 0x000fe20000000000 */
[----:B------:R-:W-:Y:S01]  /*259a0*/  UMOV UR17, 0x40 ;  /* 0x0000004000117882 */ /* 0x000fe20000000000 */
[----:B------:R-:W-:-:S02]  /*259b0*/  PLOP3.LUT P0, PT, PT, PT, PT, 0x80, 0x0 ;  /* 0x000000000000781c */ /* 0x000fc40003f0f070 */
[----:B------:R-:W-:-:S03]  /*259c0*/  LOP3.LUT R17, R17, 0xfffffffb, RZ, 0xc0, !PT ;  /* 0xfffffffb11117812 */ /* 0x000fc600078ec0ff */
[----:B------:R-:W-:-:S08]  /*259d0*/  UIADD3 UR9, UR9, 0x2a830, URZ ;  /* 0x0002a83009097890 */ /* 0x000fd0000fffe03f */
[----:B------:R-:W-:Y:S01]  /*259e0*/  @P0 LOP3.LUT R17, R17, 0x4, RZ, 0xfc, !PT ;  /* 0x0000000411110812 */ /* 0x000fe200078efcff */
[----:B--2---:R-:W-:Y:S01]  /*259f0*/  IMAD R0, R4, 0x9000, R19 ;  /* 0x0000900004007824 */ /* 0x004fe200078e0213 */
[----:B------:R-:W-:-:S04]  /*25a00*/  R2UR UR11, R3 ;  /* 0x00000000030b72ca */ /* 0x000fc800000e0000 */
[----:B------:R-:W-:Y:S02]  /*25a10*/  R2UR UR8, R0 ;  /* 0x00000000000872ca */ /* 0x000fe400000e0000 */
[----:B---3--:R-:W-:-:S11]  /*25a20*/  R2UR UR5, R2 ;  /* 0x00000000020572ca */ /* 0x008fd600000e0000 */
[----:B------:R-:W-:Y:S02]  /*25a30*/  UIADD3 UR14, UR8, 0x18400, URZ ;  /* 0x00018400080e7890 */ /* 0x000fe4000fffe03f */
[----:B------:R-:W-:Y:S02]  /*25a40*/  UIMAD UR11, UR11, 0x60, UR5 ;  /* 0x000000600b0b78a4 */ /* 0x000fe4000f8e0205 */
[----:B------:R-:W-:Y:S02]  /*25a50*/  UIADD3.X UR5, URZ, UR37, URZ, UP0, !UPT ;  /* 0x000000253f057290 */ /* 0x000fe400087fe43f */
[----:B------:R-:W-:Y:S02]  /*25a60*/  UIADD3 UR15, UR8, 0x1b400, URZ ;  /* 0x0001b400080f7890 */ /* 0x000fe4000fffe03f */
[----:B------:R-:W-:-:S03]  /*25a70*/  UIADD3 UR16, UR8, 0x1e400, URZ ;  /* 0x0001e40008107890 */ /* 0x000fc6000fffe03f */
[----:B------:R-:W-:Y:S01]  /*25a80*/  UMOV UR8, UR14 ;  /* 0x0000000e00087c82 */ /* 0x000fe20008000000 */
[----:B------:R-:W-:Y:S01]  /*25a90*/  UMOV UR14, 0x80 ;  /* 0x00000080000e7882 */ /* 0x000fe20000000000 */
[----:B------:R2:W-:Y:S02]  /*25aa0*/  UTMALDG.4D [UR8], [UR4], desc[UR6] ;  /* 0x00000608040075b4 */ /* 0x0005e40008019000 */
[----:B--2---:R-:W-:Y:S01]  /*25ab0*/  UMOV UR8, UR15 ;  /* 0x0000000f00087c82 */ /* 0x004fe20008000000 */
[----:B------:R-:W-:Y:S02]  /*25ac0*/  UMOV UR10, UR17 ;  /* 0x00000011000a7c82 */ /* 0x000fe40008000000 */
[----:B------:R2:W-:Y:S02]  /*25ad0*/  UTMALDG.4D [UR8], [UR4], desc[UR6] ;  /* 0x00000608040075b4 */ /* 0x0005e40008019000 */
[----:B--2---:R-:W-:Y:S01]  /*25ae0*/  UMOV UR8, UR16 ;  /* 0x0000001000087c82 */ /* 0x004fe20008000000 */
[----:B------:R-:W-:-:S02]  /*25af0*/  UMOV UR10, UR14 ;  /* 0x0000000e000a7c82 */ /* 0x000fc40008000000 */
[----:B------:R3:W-:Y:S02]  /*25b00*/  UTMALDG.4D [UR8], [UR4], desc[UR6] ;  /* 0x00000608040075b4 */ /* 0x0007e40008019000 */
[----:B---3--:R-:W-:Y:S01]  /*25b10*/  NOP ;  /* 0x0000000000007918 */ /* 0x008fe20000000000 */
.L_x_1824:
[----:B------:R-:W3:Y:S01]  /*25b20*/  LDL.LU R3, [R1+0x48] ;  /* 0x0000480001037983 */ /* 0x000ee20000300800 */
[----:B------:R-:W-:Y:S05]  /*25b30*/  WARPSYNC.ALL ;  /* 0x0000000000007948 */ /* 0x000fea0003800000 */
[----:B------:R-:W-:Y:S01]  /*25b40*/  ULDC.64 UR4, c[0x0][0x298] ;  /* 0x0000a60000047ab9 */ /* 0x000fe20000000a00 */
[----:B------:R-:W-:Y:S01]  /*25b50*/  BSSY B6, `(.L_x_1829) ;  /* 0x000001c000067945 */ /* 0x000fe20003800000 */
[----:B------:R-:W-:Y:S01]  /*25b60*/  BAR.SYNC.DEFER_BLOCKING 0x8, 0x180 ;  /* 0x0206000000007b1d */ /* 0x000fe20000010000 */
[----:B---3--:R-:W-:Y:S01]  /*25b70*/  SHF.R.S32.HI R0, RZ, 0x1f, R3 ;  /* 0x0000001fff007819 */ /* 0x008fe20000011403 */
[----:B--2---:R-:W-:-:S04]  /*25b80*/  IMAD.WIDE.U32 R4, R3, UR4, RZ ;  /* 0x0000000403047c25 */ /* 0x004fc8000f8e00ff */
        /* <DEDUP_REMOVED lines=12> */
[----:B--2---:R-:W-:Y:S01]  /*25c50*/  IMAD.U32 R4, RZ, RZ, UR4 ;  /* 0x00000004ff047e24 */ /* 0x004fe2000f8e00ff */
[----:B------:R-:W-:Y:S01]  /*25c60*/  MOV R12, 0x1 ;  /* 0x00000001000c7802 */ /* 0x000fe20000000f00 */
[----:B------:R-:W2:Y:S01]  /*25c70*/  LDC.64 R2, c[0x4][R2] ;  /* 0x0100000002027b82 */ /* 0x000ea20000000a00 */
[----:B------:R-:W-:Y:S02]  /*25c80*/  IMAD.U32 R5, RZ, RZ, UR5 ;  /* 0x00000005ff057e24 */ /* 0x000fe4000f8e00ff */
[----:B------:R-:W-:Y:S02]  /*25c90*/  IMAD.U32 R6, RZ, RZ, UR6 ;  /* 0x00000006ff067e24 */ /* 0x000fe4000f8e00ff */
[----:B-1----:R-:W-:-:S02]  /*25ca0*/  IMAD.U32 R7, RZ, RZ, UR7 ;  /* 0x00000007ff077e24 */ /* 0x002fc4000f8e00ff */
[----:B------:R-:W-:Y:S02]  /*25cb0*/  IMAD.U32 R10, RZ, RZ, UR8 ;  /* 0x00000008ff0a7e24 */ /* 0x000fe4000f8e00ff */
[----:B------:R-:W-:Y:S02]  /*25cc0*/  IMAD.U32 R11, RZ, RZ, UR9 ;  /* 0x00000009ff0b7e24 */ /* 0x000fe4000f8e00ff */
[----:B------:R-:W-:Y:S02]  /*25cd0*/  IMAD.MOV.U32 R8, RZ, RZ, 0x70 ;  /* 0x00000070ff087424 */ /* 0x000fe400078e00ff */
[----:B------:R-:W-:-:S07]  /*25ce0*/  IMAD.MOV.U32 R13, RZ, RZ, RZ ;  /* 0x000000ffff0d7224 */ /* 0x000fce00078e00ff */
[----:B------:R-:W-:-:S07]  /*25cf0*/  LEPC R20, `(.L_x_1830) ;  /* 0x000000001014794e */ /* 0x000fce0000000000 */
[----:B0-2---:R-:W-:Y:S05]  /*25d00*/  CALL.ABS.NOINC R2 ;  /* 0x0000000002007343 */ /* 0x005fea0003c00000 */
.L_x_1830:
[----:B------:R-:W-:Y:S05]  /*25d10*/  BSYNC B6 ;  /* 0x0000000000067941 */ /* 0x000fea0003800000 */
.L_x_1829:
[----:B--2---:R-:W2:Y:S01]  /*25d20*/  LDL.LU R0, [R1+0x54] ;  /* 0x0000540001007983 */ /* 0x004ea20000300800 */
[----:B------:R-:W-:Y:S01]  /*25d30*/  ULDC.64 UR6, c[0x0][0xa00] ;  /* 0x0002800000067ab9 */ /* 0x000fe20000000a00 */
[----:B-1----:R-:W1:Y:S01]  /*25d40*/  LDC R7, c[0x0][0x448] ;  /* 0x00011200ff077b82 */ /* 0x002e620000000800 */
[----:B------:R-:W-:Y:S01]  /*25d50*/  ULDC.64 UR4, c[0x0][0x2d8] ;  /* 0x0000b60000047ab9 */ /* 0x000fe20000000a00 */
[----:B------:R-:W2:Y:S04]  /*25d60*/  LDL.LU.64 R2, [R1+0x48] ;  /* 0x0000480001027983 */ /* 0x000ea80000300a00 */
[----:B------:R-:W3:Y:S04]  /*25d70*/  LDL R5, [R1+0xc] ;  /* 0x00000c0001057983 */ /* 0x000ee80000100800 */
[----:B------:R-:W4:Y:S01]  /*25d80*/  LDL R11, [R1+0x34] ;  /* 0x00003400010b7983 */ /* 0x000f220000100800 */
[----:B------:R-:W-:-:S04]  /*25d90*/  ISETP.NE.U32.AND P0, PT, RZ, UR6, PT ;  /* 0x00000006ff007c0c */ /* 0x000fc8000bf05070 */
[----:B------:R-:W-:Y:S01]  /*25da0*/  ISETP.NE.AND.EX P0, PT, RZ, UR7, PT, P0 ;  /* 0x00000007ff007c0c */ /* 0x000fe2000bf05300 */
[----:B------:R-:W5:Y:S02]  /*25db0*/  S2R R8, SR_TID.X ;  /* 0x0000000000087919 */ /* 0x000f640000002100 */
[----:B-----5:R-:W-:Y:S01]  /*25dc0*/  IMAD.SHL.U32 R8, R8, 0x10, RZ ;  /* 0x0000001008087824 */ /* 0x020fe200078e00ff */
[----:B------:R-:W5:Y:S01]  /*25dd0*/  S2R R9, SR_TID.X ;  /* 0x0000000000097919 */ /* 0x000f620000002100 */
[----:B------:R-:W0:Y:S01]  /*25de0*/  S2R R10, SR_TID.X ;  /* 0x00000000000a7919 */ /* 0x000e220000002100 */
[----:B-----5:R-:W-:-:S04]  /*25df0*/  SHF.L.U32 R9, R9, 0x3, RZ ;  /* 0x0000000309097819 */ /* 0x020fc800000006ff */
[----:B------:R-:W-:-:S04]  /*25e00*/  LOP3.LUT R9, R9, 0x38, RZ, 0xc0, !PT ;  /* 0x0000003809097812 */ /* 0x000fc800078ec0ff */
[C---:B------:R-:W-:Y:S02]  /*25e10*/  LOP3.LUT R12, R9.reuse, 0x40, RZ, 0xfc, !PT ;  /* 0x00000040090c7812 */ /* 0x040fe400078efcff */
[----:B------:R-:W-:Y:S02]  /*25e20*/  LOP3.LUT R9, R9, 0x80, RZ, 0xfc, !PT ;  /* 0x0000008009097812 */ /* 0x000fe400078efcff */
[----:B0-----:R-:W-:-:S04]  /*25e30*/  LOP3.LUT R10, R10, 0x7f, RZ, 0xc0, !PT ;  /* 0x0000007f0a0a7812 */ /* 0x001fc800078ec0ff */
[----:B------:R-:W-:Y:S01]  /*25e40*/  SHF.R.U32.HI R10, RZ, 0x3, R10 ;  /* 0x00000003ff0a7819 */ /* 0x000fe2000001160a */
[----:B--2---:R-:W-:Y:S01]  /*25e50*/  IMAD.MOV.U32 R3, RZ, RZ, R0 ;  /* 0x000000ffff037224 */ /* 0x004fe200078e0000 */
[----:B---3--:R-:W-:-:S04]  /*25e60*/  SHF.R.S32.HI R0, RZ, 0x1f, R5 ;  /* 0x0000001fff007819 */ /* 0x008fc80000011405 */
[----:B------:R-:W-:Y:S02]  /*25e70*/  SEL R4, R0, RZ, !P0 ;  /* 0x000000ff00047207 */ /* 0x000fe40004000000 */
[----:B------:R-:W-:Y:S02]  /*25e80*/  SEL R0, R5, RZ, !P0 ;  /* 0x000000ff05007207 */ /* 0x000fe40004000000 */
[----:B------:R-:W0:Y:S01]  /*25e90*/  S2R R5, SR_TID.X ;  /* 0x0000000000057919 */ /* 0x000e220000002100 */
[----:B-1----:R-:W-:Y:S01]  /*25ea0*/  ISETP.NE.AND P0, PT, R7, 0x1, PT ;  /* 0x000000010700780c */ /* 0x002fe20003f05270 */
[----:B------:R-:W-:-:S04]  /*25eb0*/  IMAD.WIDE.U32 R2, R16, UR4, R2 ;  /* 0x0000000410027c25 */ /* 0x000fc8000f8e0002 */
[----:B------:R-:W-:Y:S01]  /*25ec0*/  IMAD R3, R16, UR5, R3 ;  /* 0x0000000510037c24 */ /* 0x000fe2000f8e0203 */
[----:B------:R-:W-:-:S07]  /*25ed0*/  ULDC.64 UR4, c[0x0][0x2e0] ;  /* 0x0000b80000047ab9 */ /* 0x000fce0000000a00 */
[----:B------:R-:W1:Y:S01]  /*25ee0*/  @P0 LDC R6, c[0x0][0x450] ;  /* 0x00011400ff060b82 */ /* 0x000e620000000800 */
[----:B0-----:R-:W-:-:S04]  /*25ef0*/  LOP3.LUT R5, R5, 0x7f, RZ, 0xc0, !PT ;  /* 0x0000007f05057812 */ /* 0x001fc800078ec0ff */
[----:B------:R-:W-:-:S04]  /*25f00*/  SHF.R.U32.HI R5, RZ, 0x3, R5 ;  /* 0x00000003ff057819 */ /* 0x000fc80000011605 */
[----:B------:R-:W-:Y:S02]  /*25f10*/  LOP3.LUT R8, R5, 0x70, R8, 0xf8, !PT ;  /* 0x0000007005087812 */ /* 0x000fe400078ef808 */
[----:B------:R-:W0:Y:S01]  /*25f20*/  @P0 LDC R5, c[0x0][0x44c] ;  /* 0x00011300ff050b82 */ /* 0x000e220000000800 */
[----:B------:R-:W-:Y:S02]  /*25f30*/  IMAD R4, R4, UR4, RZ ;  /* 0x0000000404047c24 */ /* 0x000fe4000f8e02ff */
[----:B------:R-:W-:-:S04]  /*25f40*/  IMAD.WIDE.U32 R2, R0, UR4, R2 ;  /* 0x0000000400027c25 */ /* 0x000fc8000f8e0002 */
[----:B------:R-:W-:Y:S01]  /*25f50*/  IMAD R0, R0, UR5, R4 ;  /* 0x0000000500007c24 */ /* 0x000fe2000f8e0204 */
[----:B------:R-:W-:Y:S01]  /*25f60*/  ULDC.64 UR4, c[0x0][0x2d0] ;  /* 0x0000b40000047ab9 */ /* 0x000fe20000000a00 */
[----:B----4-:R-:W-:Y:S02]  /*25f70*/  IMAD.IADD R4, R8, 0x1, R11 ;  /* 0x0000000108047824 */ /* 0x010fe400078e020b */
[----:B------:R-:W-:Y:S02]  /*25f80*/  IMAD.IADD R3, R3, 0x1, R0 ;  /* 0x0000000103037824 */ /* 0x000fe400078e0200 */
[----:B------:R-:W-:Y:S01]  /*25f90*/  IMAD.MOV.U32 R0, RZ, RZ, R4 ;  /* 0x000000ffff007224 */ /* 0x000fe200078e0004 */
[----:B------:R-:W2:Y:S01]  /*25fa0*/  S2R R8, SR_TID.X ;  /* 0x0000000000087919 */ /* 0x000ea20000002100 */
[----:B0-----:R-:W-:-:S05]  /*25fb0*/  @P0 IMAD.HI.U32 R5, R4, R5, RZ ;  /* 0x0000000504050227 */ /* 0x001fca00078e00ff */
[----:B-1----:R-:W-:-:S05]  /*25fc0*/  @P0 SHF.R.U32.HI R0, RZ, R6, R5 ;  /* 0x00000006ff000219 */ /* 0x002fca0000011605 */
        /* <DEDUP_REMOVED lines=8> */
[----:B------:R-:W-:-:S05]  /*26050*/  SHF.R.S32.HI R0, RZ, 0x1f, R4 ;  /* 0x0000001fff007819 */ /* 0x000fca0000011404 */
[----:B------:R-:W-:Y:S02]  /*26060*/  IMAD R0, R0, UR4, RZ ;  /* 0x0000000400007c24 */ /* 0x000fe4000f8e02ff */
[----:B------:R-:W-:-:S04]  /*26070*/  IMAD.WIDE.U32 R2, R4, UR4, R2 ;  /* 0x0000000404027c25 */ /* 0x000fc8000f8e0002 */
[----:B------:R-:W-:Y:S01]  /*26080*/  IMAD R4, R4, UR5, R0 ;  /* 0x0000000504047c24 */ /* 0x000fe2000f8e0200 */
[----:B------:R-:W-:Y:S01]  /*26090*/  ULDC.64 UR4, c[0x0][0x280] ;  /* 0x0000a00000047ab9 */ /* 0x000fe20000000a00 */
[----:B--2---:R-:W-:Y:S02]  /*260a0*/  IMAD.SHL.U32 R8, R8, 0x8, RZ ;  /* 0x0000000808087824 */ /* 0x004fe400078e00ff */
[----:B------:R-:W-:Y:S01]  /*260b0*/  IMAD.IADD R3, R3, 0x1, R4 ;  /* 0x0000000103037824 */ /* 0x000fe200078e0204 */
[----:B------:R-:W-:Y:S01]  /*260c0*/  LEA R4, P0, R2, UR4, 0x1 ;  /* 0x0000000402047c11 */ /* 0x000fe2000f8008ff */
[----:B------:R-:W-:Y:S01]  /*260d0*/  ULDC UR4, c[0x0][0x2b8] ;  /* 0x0000ae0000047ab9 */ /* 0x000fe20000000800 */
[----:B------:R-:W-:Y:S02]  /*260e0*/  LOP3.LUT R8, R8, 0x38, RZ, 0xc0, !PT ;  /* 0x0000003808087812 */ /* 0x000fe400078ec0ff */
[----:B------:R-:W-:Y:S01]  /*260f0*/  LEA.HI.X R3, R2, UR5, R3, 0x1, P0 ;  /* 0x0000000502037c11 */ /* 0x000fe200080f0c03 */
[----:B------:R-:W-:Y:S01]  /*26100*/  UMOV UR5, 0xffffffff ;  /* 0xffffffff00057882 */ /* 0x000fe20000000000 */
[----:B------:R-:W-:-:S02]  /*26110*/  ISETP.GE.AND P3, PT, R8, UR4, PT ;  /* 0x0000000408007c0c */ /* 0x000fc4000bf66270 */
[----:B------:R-:W-:Y:S02]  /*26120*/  ISETP.GE.AND P0, PT, R12, UR4, PT ;  /* 0x000000040c007c0c */ /* 0x000fe4000bf06270 */
[----:B------:R-:W-:Y:S01]  /*26130*/  ISETP.GE.AND P1, PT, R9, UR4, PT ;  /* 0x0000000409007c0c */ /* 0x000fe2000bf26270 */
[----:B------:R-:W-:-:S12]  /*26140*/  BRA.DIV UR5, `(.L_x_1831) ;  /* 0x0000005605547947 */ /* 0x000fd8000b800000 */
[----:B------:R-:W2:Y:S04]  /*26150*/  LDL.LU R6, [R1+0x38] ;  /* 0x0000380001067983 */ /* 0x000ea80000300800 */
[----:B------:R-:W3:Y:S04]  /*26160*/  LDL.LU R11, [R1+0x34] ;  /* 0x00003400010b7983 */ /* 0x000ee80000300800 */
[----:B------:R-:W4:Y:S01]  /*26170*/  LDL R9, [R1+0x2c] ;  /* 0x00002c0001097983 */ /* 0x000f220000100800 */
[----:B--2---:R-:W-:-:S03]  /*26180*/  IMAD R2, R6, R7, RZ ;  /* 0x0000000706027224 */ /* 0x004fc600078e02ff */
[----:B------:R-:W0:Y:S01]  /*26190*/  SHFL.IDX PT, R7, R4, RZ, 0x181f ;  /* 0x00181fff04077589 */ /* 0x000e2200000e0000 */
[----:B---3--:R-:W-:-:S03]  /*261a0*/  IMAD.IADD R0, R10, 0x1, R11 ;  /* 0x000000010a007824 */ /* 0x008fc600078e020b */
[----:B------:R-:W1:Y:S01]  /*261b0*/  SHFL.IDX PT, R6, R3, RZ, 0x181f ;  /* 0x00181fff03067589 */ /* 0x000e6200000e0000 */
[C---:B------:R-:W-:Y:S01]  /*261c0*/  VIADD R5, R0.reuse, 0x10 ;  /* 0x0000001000057836 */ /* 0x040fe20000000000 */
[----:B------:R-:W-:-:S13]  /*261d0*/  ISETP.GE.AND P2, PT, R0, R2, PT ;  /* 0x000000020000720c */ /* 0x000fda0003f46270 */
[----:B0-----:R-:W-:-:S05]  /*261e0*/  @!P2 LEA R7, P4, R8, R7, 0x1 ;  /* 0x000000070807a211 */ /* 0x001fca00078808ff */
[----:B-1----:R-:W-:-:S05]  /*261f0*/  @!P2 IMAD.X R6, RZ, RZ, R6, P4 ;  /* 0x000000ffff06a224 */ /* 0x002fca00020e0606 */
[----:B------:R-:W-:-:S04]  /*26200*/  @!P2 LOP3.LUT R7, R7, R6, RZ, 0x3c, !PT ;  /* 0x000000060707a212 */ /* 0x000fc800078e3cff */
[----:B------:R-:W-:-:S04]  /*26210*/  @!P2 LOP3.LUT R6, R7, R6, RZ, 0x3c, !PT ;  /* 0x000000060706a212 */ /* 0x000fc800078e3cff */
[----:B------:R-:W-:-:S05]  /*26220*/  @!P2 LOP3.LUT R7, R7, R6, RZ, 0x3c, !PT ;  /* 0x000000060707a212 */ /* 0x000fca00078e3cff */
[----:B------:R-:W-:Y:S01]  /*26230*/  @!PT LDS RZ, [RZ] ;  /* 0x00000000fffff984 */ /* 0x000fe20000000800 */
[----:B----4-:R-:W-:Y:S04]  /*26240*/  @!P2 LDGSTS.E.BYPASS.LTC128B.128 [R9+0xc400], desc[UR46][R6.64], !P3 ;  /* 0x0c4000000609afae */ /* 0x010fe8000d901d6e */
        /* <DEDUP_REMOVED lines=64> */
[----:B------:R1:W2:Y:S04]  /*26650*/  SHFL.IDX PT, R5, R3, 0x7, 0x181f ;  /* 0x00f81f0003057f89 */ /* 0x0002a800000e0000 */
[----:B------:R1:W-:Y:S04]  /*26660*/  @!P2 LDGSTS.E.BYPASS.LTC128B.128 [R9+0xf400], desc[UR46][R6.64], !P3 ;  /* 0x0f4000000609afae */ /* 0x0003e8000d901d6e */
[----:B------:R1:W-:Y:S04]  /*26670*/  @!P2 LDGSTS.E.BYPASS.LTC128B.128 [R9+0x13400], desc[UR46][R6.64+0x80], !P0 ;  /* 0x134000800609afae */ /* 0x0003e8000c101d6e */
[----:B------:R1:W-:Y:S04]  /*26680*/  @!P2 LDGSTS.E.BYPASS.LTC128B.128 [R9+0x17400], desc[UR46][R6.64+0x100], !P1 ;  /* 0x174001000609afae */ /* 0x0003e8000c901d6e */
[----:B------:R1:W3:Y:S02]  /*26690*/  SHFL.IDX PT, R3, R4, 0x7, 0x181f ;  /* 0x00f81f0004037f89 */ /* 0x0002e400000e0000 */
.L_x_1991:
[----:B------:R-:W-:Y:S01]  /*266a0*/  VIADD R0, R0, 0x70 ;  /* 0x0000007000007836 */ /* 0x000fe20000000000 */
[----:B------:R-:W-:Y:S04]  /*266b0*/  BSSY B0, `(.L_x_1832) ;  /* 0x000000c000007945 */ /* 0x000fe80003800000 */
        /* <DEDUP_REMOVED lines=11> */
.L_x_1833:
[----:B------:R-:W-:Y:S05]  /*26770*/  BSYNC B0 ;  /* 0x0000000000007941 */ /* 0x000fea0003800000 */
.L_x_1832:
[----:B------:R-:W-:Y:S01]  /*26780*/  NOP ;  /* 0x0000000000007918 */ /* 0x000fe20000000000 */
[----:B------:R-:W-:-:S13]  /*26790*/  PLOP3.LUT P0, PT, PT, PT, PT, 0x80, 0x0 ;  /* 0x000000000000781c */ /* 0x000fda0003f0f070 */
.L_x_1834:
        /* <DEDUP_REMOVED lines=16> */
[----:B------:R-:W5:Y:S03]  /*268a0*/  SYNCS.PHASECHK.TRANS64.TRYWAIT P0, [R19+URZ+0x2a820], R0 ;  /* 0x02a82000130075a7 */ /* 0x000f66000800017f */
[----:B----45:R-:W-:Y:S05]  /*268b0*/  @!P0 BRA `(.L_x_1836) ;  /* 0x0000005800548947 */ /* 0x030fea0003800000 */
.L_x_1992:
[----:B------:R-:W-:Y:S05]  /*268c0*/  BSYNC B0 ;  /* 0x0000000000007941 */ /* 0x000fea0003800000 */
.L_x_1835:
[----:B------:R-:W4:Y:S04]  /*268d0*/  LDL R2, [R1+0x44] ;  /* 0x0000440001027983 */ /* 0x000f280000100800 */
[----:B-1----:R-:W5:Y:S01]  /*268e0*/  LDL R4, [R1+0x30] ;  /* 0x0000300001047983 */ /* 0x002f620000100800 */
[----:B------:R-:W-:Y:S01]  /*268f0*/  BSSY B0, `(.L_x_1837) ;  /* 0x000021d000007945 */ /* 0x000fe20003800000 */
[----:B----4-:R-:W-:-:S05]  /*26900*/  VIADD R0, R2, 0xfffffffe ;  /* 0xfffffffe02007836 */ /* 0x010fca0000000000 */
[----:B-----5:R-:W-:-:S13]  /*26910*/  ISETP.GE.AND P0, PT, R0, R4, PT ;  /* 0x000000040000720c */ /* 0x020fda0003f06270 */
[----:B------:R-:W-:Y:S05]  /*26920*/  @!P0 BRA `(.L_x_1838) ;  /* 0x0000002000648947 */ /* 0x000fea0003800000 */
[----:B---3--:R-:W3:Y:S04]  /*26930*/  LDL.LU R3, [R1+0x50] ;  /* 0x0000500001037983 */ /* 0x008ee80000300800 */
[----:B0-----:R-:W4:Y:S04]  /*26940*/  LDL.LU R7, [R1+0x40] ;  /* 0x0000400001077983 */ /* 0x001f280000300800 */
[----:B------:R-:W5:Y:S04]  /*26950*/  LDL.LU R2, [R1+0x60] ;  /* 0x0000600001027983 */ /* 0x000f680000300800 */
[----:B------:R-:W5:Y:S04]  /*26960*/  LDL.LU R6, [R1+0x3c] ;  /* 0x00003c0001067983 */ /* 0x000f680000300800 */
[----:B--2---:R-:W2:Y:S01]  /*26970*/  LDL.LU R5, [R1+0x5c] ;  /* 0x00005c0001057983 */ /* 0x004ea20000300800 */
[----:B------:R-:W-:Y:S01]  /*26980*/  LOP3.LUT R10, RZ, R4, RZ, 0x33, !PT ;  /* 0x00000004ff0a7212 */ /* 0x000fe200078e33ff */
[----:B------:R-:W-:Y:S01]  /*26990*/  BSSY B2, `(.L_x_1839) ;  /* 0x00000ba000027945 */ /* 0x000fe20003800000 */
[----:B---3--:R-:W-:-:S04]  /*269a0*/  VIADD R3, R3, 0x1 ;  /* 0x0000000103037836 */ /* 0x008fc80000000000 */
[----:B----4-:R-:W-:Y:S01]  /*269b0*/  IMAD R3, R3, R7, RZ ;  /* 0x0000000703037224 */ /* 0x010fe200078e02ff */
[----:B-----5:R-:W-:-:S04]  /*269c0*/  LOP3.LUT R2, RZ, R2, RZ, 0x33, !PT ;  /* 0x00000002ff027212 */ /* 0x020fc800078e33ff */
[----:B------:R-:W-:-:S04]  /*269d0*/  LOP3.LUT R3, RZ, R3, RZ, 0x33, !PT ;  /* 0x00000003ff037212 */ /* 0x000fc800078e33ff */
[----:B------:R-:W-:Y:S02]  /*269e0*/  VIADDMNMX R2, R3, -R6, R2, !PT ;  /* 0x8000000603027246 */ /* 0x000fe40007800102 */
[----:B--2---:R-:W-:-:S04]  /*269f0*/  LOP3.LUT R7, RZ, R5, RZ, 0x33, !PT ;  /* 0x00000005ff077212 */ /* 0x004fc800078e33ff */
[----:B------:R-:W-:-:S04]  /*26a00*/  VIMNMX R7, R2, R7, !PT ;  /* 0x0000000702077248 */ /* 0x000fc80007fe0100 */
[----:B------:R-:W-:Y:S02]  /*26a10*/  VIADDMNMX R10, R7, 0x2, R10, !PT ;  /* 0x00000002070a7846 */ /* 0x000fe4000780010a */
[----:B------:R-:W-:-:S04]  /*26a20*/  LOP3.LUT R2, RZ, R7, RZ, 0x33, !PT ;  /* 0x00000007ff027212 */ /* 0x000fc800078e33ff */
[----:B------:R-:W-:-:S04]  /*26a30*/  IADD3 R2, R10, R2, RZ ;  /* 0x000000020a027210 */ /* 0x000fc80007ffe0ff */
[----:B------:R-:W-:-:S04]  /*26a40*/  LOP3.LUT R2, R2, 0x1, RZ, 0xc0, !PT ;  /* 0x0000000102027812 */ /* 0x000fc800078ec0ff */
[----:B------:R-:W-:-:S13]  /*26a50*/  ISETP.NE.U32.AND P0, PT, R2, 0x1, PT ;  /* 0x000000010200780c */ /* 0x000fda0003f05070 */
[----:B------:R-:W-:Y:S05]  /*26a60*/  @P0 BRA `(.L_x_1840) ;  /* 0x0000000800b00947 */ /* 0x000fea0003800000 */
[----:B------:R-:W2:Y:S04]  /*26a70*/  LDL R5, [R1+0x10] ;  /* 0x0000100001057983 */ /* 0x000ea80000100800 */
[----:B------:R-:W3:Y:S01]  /*26a80*/  LDL R4, [R1+0x18] ;  /* 0x0000180001047983 */ /* 0x000ee20000100800 */
[----:B------:R-:W-:Y:S01]  /*26a90*/  LOP3.LUT P1, RZ, R17, 0x4, RZ, 0xc0, !PT ;  /* 0x0000000411ff7812 */ /* 0x000fe2000782c0ff */
[----:B------:R-:W-:Y:S01]  /*26aa0*/  BSSY B1, `(.L_x_1841) ;  /* 0x00000a4000017945 */ /* 0x000fe20003800000 */
[----:B--2---:R-:W-:-:S05]  /*26ab0*/  VIADD R8, R5, 0x1 ;  /* 0x0000000105087836 */ /* 0x004fca0000000000 */
[----:B------:R-:W-:-:S04]  /*26ac0*/  ISETP.NE.AND P0, PT, R8, 0x2, PT ;  /* 0x000000020800780c */ /* 0x000fc80003f05270 */
[----:B------:R-:W-:Y:S02]  /*26ad0*/  SEL R9, RZ, 0x1, P0 ;  /* 0x00000001ff097807 */ /* 0x000fe40000000000 */
[----:B------:R-:W-:Y:S02]  /*26ae0*/  SEL R8, R8, RZ, P0 ;  /* 0x000000ff08087207 */ /* 0x000fe40000000000 */
[----:B---3--:R-:W-:Y:S01]  /*26af0*/  LOP3.LUT R9, R4, R9, RZ, 0x3c, !PT ;  /* 0x0000000904097212 */ /* 0x008fe200078e3cff */
[----:B------:R-:W-:Y:S06]  /*26b00*/  @!P1 BRA `(.L_x_1842) ;  /* 0x0000000800749947 */ /* 0x000fec0003800000 */
        /* <DEDUP_REMOVED lines=24> */
.L_x_1843:
[----:B------:R-:W-:Y:S01]  /*26c90*/  IMAD R3, R8, 0x8, R19 ;  /* 0x0000000808037824 */ /* 0x000fe200078e0213 */
[----:B------:R-:W-:Y:S01]  /*26ca0*/  SHF.L.U32 R2, R9, 0x1f, RZ ;  /* 0x0000001f09027819 */ /* 0x000fe200000006ff */
[----:B------:R-:W-:Y:S03]  /*26cb0*/  BSSY B3, `(.L_x_1844) ;  /* 0x0000003000037945 */ /* 0x000fe60003800000 */
[----:B------:R-:W1:Y:S02]  /*26cc0*/  SYNCS.PHASECHK.TRANS64.TRYWAIT P0, [R3+URZ+0x2a840], R2 ;  /* 0x02a84002030075a7 */ /* 0x000e64000800017f */
[----:B-1----:R-:W-:Y:S05]  /*26cd0*/  @!P0 BRA `(.L_x_1845) ;  /* 0x0000005400608947 */ /* 0x002fea0003800000 */
.L_x_1993:
[----:B------:R-:W-:Y:S05]  /*26ce0*/  BSYNC B3 ;  /* 0x0000000000037941 */ /* 0x000fea0003800000 */
.L_x_1844:
[----:B0-----:R-:W0:Y:S01]  /*26cf0*/  S2R R5, SR_TID.X ;  /* 0x0000000000057919 */ /* 0x001e220000002100 */
[----:B------:R-:W-:Y:S01]  /*26d00*/  BSSY B3, `(.L_x_1846) ;  /* 0x0000009000037945 */ /* 0x000fe20003800000 */
[----:B0-----:R-:W-:-:S04]  /*26d10*/  LOP3.LUT R5, R5, 0x7f, RZ, 0xc0, !PT ;  /* 0x0000007f05057812 */ /* 0x001fc800078ec0ff */
[----:B------:R-:W-:-:S13]  /*26d20*/  ISETP.NE.AND P0, PT, R5, RZ, PT ;  /* 0x000000ff0500720c */ /* 0x000fda0003f05270 */
[----:B------:R-:W-:Y:S05]  /*26d30*/  @P0 BRA `(.L_x_1847) ;  /* 0x0000000000140947 */ /* 0x000fea0003800000 */
[----:B------:R-:W-:Y:S01]  /*26d40*/  LOP3.LUT P1, RZ, R17, 0x1, RZ, 0xc0, !PT ;  /* 0x0000000111ff7812 */ /* 0x000fe2000782c0ff */
[----:B-1----:R-:W-:-:S04]  /*26d50*/  IMAD.MOV.U32 R2, RZ, RZ, 0x9000 ;  /* 0x00009000ff027424 */ /* 0x002fc800078e00ff */
[----:B------:R0:W-:Y:S08]  /*26d60*/  SYNCS.ARRIVE.TRANS64 RZ, [R3+URZ+0x2a830], R2 ;  /* 0x02a8300203ff79a7 */ /* 0x0001f0000800003f */
[----:B------:R-:W-:Y:S05]  /*26d70*/  @!P1 BRA `(.L_x_1847) ;  /* 0x0000000000049947 */ /* 0x000fea0003800000 */
[----:B------:R-:W-:Y:S01]  /*26d80*/  BPT.TRAP 0x1 ;  /* 0x000000040000795c */ /* 0x000fe20000300000 */
.L_x_1847:
[----:B------:R-:W-:Y:S05]  /*26d90*/  BSYNC B3 ;  /* 0x0000000000037941 */ /* 0x000fea0003800000 */
.L_x_1846:
[----:B01----:R-:W2:Y:S01]  /*26da0*/  LDL R2, [R1+0x1c] ;  /* 0x00001c0001027983 */ /* 0x003ea20000100800 */
        /* <DEDUP_REMOVED lines=11> */
.L_x_1848:
        /* <DEDUP_REMOVED lines=16> */
.L_x_1849:
        /* <DEDUP_REMOVED lines=15> */
.L_x_1850:
        /* <DEDUP_REMOVED lines=10> */
[----:B------:R-:W2:Y:S04]  /*270f0*/  LDL.LU R13, [R1+0x18] ;  /* 0x00001800010d7983 */ /* 0x000ea80000300800 */
[----:B------:R-:W3:Y:S01]  /*27100*/  LDL R6, [R1+0x10] ;  /* 0x0000100001067983 */ /* 0x000ee20000100800 */
[----:B------:R-:W-:Y:S01]  /*27110*/  BSSY B3, `(.L_x_1851) ;  /* 0x0000005000037945 */ /* 0x000fe20003800000 */
[----:B--2---:R-:W-:Y:S01]  /*27120*/  SHF.L.U32 R3, R13, 0x1f, RZ ;  /* 0x0000001f0d037819 */ /* 0x004fe200000006ff */
[----:B---3--:R-:W-:-:S04]  /*27130*/  IMAD R2, R6, 0x8, R19 ;  /* 0x0000000806027824 */ /* 0x008fc800078e0213 */
[----:B------:R-:W0:Y:S02]  /*27140*/  SYNCS.PHASECHK.TRANS64.TRYWAIT P0, [R2+URZ+0x2a860], R3 ;  /* 0x02a86003020075a7 */ /* 0x000e24000800017f */
[----:B0-----:R-:W-:Y:S05]  /*27150*/  @!P0 BRA `(.L_x_1852) ;  /* 0x0000005000548947 */ /* 0x001fea0003800000 */
.L_x_1994:
[----:B------:R-:W-:Y:S05]  /*27160*/  BSYNC B3 ;  /* 0x0000000000037941 */ /* 0x000fea0003800000 */
.L_x_1851:
        /* <DEDUP_REMOVED lines=10> */
.L_x_1853:
[----:B------:R-:W-:Y:S01]  /*27210*/  LOP3.LUT P0, RZ, R17, 0x8, RZ, 0xc0, !PT ;  /* 0x0000000811ff7812 */ /* 0x000fe2000780c0ff */
[----:B------:R-:W-:-:S12]  /*27220*/  BSSY B3, `(.L_x_1854) ;  /* 0x0000003000037945 */ /* 0x000fd80003800000 */
[----:B------:R-:W-:Y:S05]  /*27230*/  @P0 BRA `(.L_x_1855) ;  /* 0x0000000000040947 */ /* 0x000fea0003800000 */
[----:B------:R-:W-:Y:S01]  /*27240*/  BPT.TRAP 0x1 ;  /* 0x000000040000795c */ /* 0x000fe20000300000 */
.L_x_1855:
[----:B------:R-:W-:Y:S05]  /*27250*/  BSYNC B3 ;  /* 0x0000000000037941 */ /* 0x000fea0003800000 */
.L_x_1854:
[----:B------:R-:W2:Y:S04]  /*27260*/  LDL.LU R6, [R1+0x10] ;  /* 0x0000100001067983 */ /* 0x000ea80000300800 */
[----:B------:R-:W3:Y:S04]  /*27270*/  LDL R5, [R1+0x1c] ;  /* 0x00001c0001057983 */ /* 0x000ee80000100800 */
[----:B------:R-:W3:Y:S01]  /*27280*/  LDL.LU R3, [R1+0x4] ;  /* 0x0000040001037983 */ /* 0x000ee20000300800 */
[----:B------:R-:W-:Y:S01]  /*27290*/  R2UR UR10, R11 ;  /* 0x000000000b0a72ca */ /* 0x000fe200000e0000 */
[----:B------:R-:W-:Y:S01]  /*272a0*/  UIADD3 UR4, UP0, UR36, 0x470, URZ ;  /* 0x0000047024047890 */ /* 0x000fe2000ff1e03f */
[----:B------:R-:W-:Y:S01]  /*272b0*/  PLOP3.LUT P0, PT, PT, PT, PT, 0x80, 0x0 ;  /* 0x000000000000781c */ /* 0x000fe20003f0f070 */
[----:B------:R-:W-:Y:S01]  /*272c0*/  VIADD R2, R2, 0x2a850 ;  /* 0x0002a85002027836 */ /* 0x000fe20000000000 */
[----:B------:R-:W-:Y:S01]  /*272d0*/  UMOV UR6, 0x0 ;  /* 0x0000000000067882 */ /* 0x000fe20000000000 */
[----:B------:R-:W-:Y:S01]  /*272e0*/  UIADD3.X UR5, URZ, UR37, URZ, UP0, !UPT ;  /* 0x000000253f057290 */ /* 0x000fe200087fe43f */
[----:B------:R-:W-:Y:S01]  /*272f0*/  UMOV UR7, 0x14f00000 ;  /* 0x14f0000000077882 */ /* 0x000fe20000000000 */
[----:B--2---:R-:W-:-:S02]  /*27300*/  IMAD R6, R6, 0x6000, R19 ;  /* 0x0000600006067824 */ /* 0x004fc400078e0213 */
[----:B---3--:R-:W-:Y:S02]  /*27310*/  IMAD R3, R3, 0x60, R5 ;  /* 0x0000006003037824 */ /* 0x008fe400078e0205 */
[----:B------:R-:W-:-:S07]  /*27320*/  VIADD R5, R6, 0x400 ;  /* 0x0000040006057836 */ /* 0x000fce0000000000 */
.L_x_1856:
        /* <DEDUP_REMOVED lines=15> */
.L_x_1857:
        /* <DEDUP_REMOVED lines=12> */
.L_x_1842:
[----:B------:R-:W-:Y:S05]  /*274e0*/  BSYNC B1 ;  /* 0x0000000000017941 */ /* 0x000fea0003800000 */
.L_x_1841:
[----:B0-----:R-:W2:Y:S04]  /*274f0*/  LDL.LU R0, [R1+0x44] ;  /* 0x0000440001007983 */ /* 0x001ea80000300800 */
[----:B------:R0:W-:Y:S04]  /*27500*/  STL [R1+0x10], R8 ;  /* 0x0000100801007387 */ /* 0x0001e80000100800 */
[----:B------:R0:W-:Y:S02]  /*27510*/  STL [R1+0x18], R9 ;  /* 0x0000180901007387 */ /* 0x0001e40000100800 */
[----:B0-2---:R-:W-:-:S07]  /*27520*/  VIADD R0, R0, 0xfffffffd ;  /* 0xfffffffd00007836 */ /* 0x005fce0000000000 */
.L_x_1840:
[----:B------:R-:W-:Y:S05]  /*27530*/  BSYNC B2 ;  /* 0x0000000000027941 */ /* 0x000fea0003800000 */
.L_x_1839:
[----:B------:R-:W-:-:S05]  /*27540*/  VIADD R10, R10, 0xfffffffe ;  /* 0xfffffffe0a0a7836 */ /* 0x000fca0000000000 */
[----:B------:R-:W-:-:S13]  /*27550*/  ISETP.NE.AND P0, PT, R10, R7, PT ;  /* 0x000000070a00720c */ /* 0x000fda0003f05270 */
[----:B------:R-:W-:Y:S05]  /*27560*/  @!P0 BRA `(.L_x_1838) ;  /* 0x0000001400548947 */ /* 0x000fea0003800000 */
[----:B------:R-:W-:-:S07]  /*27570*/  MOV R9, R18 ;  /* 0x0000001200097202 */ /* 0x000fce0000000f00 */
.L_x_1892:
[----:B------:R-:W2:Y:S04]  /*27580*/  LDL R3, [R1+0x10] ;  /* 0x0000100001037983 */ /* 0x000ea80000100800 */
[----:B------:R-:W3:Y:S01]  /*27590*/  LDL R2, [R1+0x18] ;  /* 0x0000180001027983 */ /* 0x000ee20000100800 */
[----:B------:R-:W-:Y:S01]  /*275a0*/  LOP3.LUT P1, RZ, R17, 0x4, RZ, 0xc0, !PT ;  /* 0x0000000411ff7812 */ /* 0x000fe2000782c0ff */
[----:B------:R-:W-:Y:S05]  /*275b0*/  YIELD ;  /* 0x0000000000007946 */ /* 0x000fea0003800000 */
[----:B------:R-:W-:Y:S01]  /*275c0*/  BSSY B1, `(.L_x_1858) ;  /* 0x00000a4000017945 */ /* 0x000fe20003800000 */
[----:B--2---:R-:W-:-:S05]  /*275d0*/  VIADD R4, R3, 0x1 ;  /* 0x0000000103047836 */ /* 0x004fca0000000000 */
[----:B------:R-:W-:-:S04]  /*275e0*/  ISETP.NE.AND P0, PT, R4, 0x2, PT ;  /* 0x000000020400780c */ /* 0x000fc80003f05270 */
[----:B------:R-:W-:Y:S02]  /*275f0*/  SEL R5, RZ, 0x1, P0 ;  /* 0x00000001ff057807 */ /* 0x000fe40000000000 */
[----:B------:R-:W-:Y:S02]  /*27600*/  SEL R4, R4, RZ, P0 ;  /* 0x000000ff04047207 */ /* 0x000fe40000000000 */
[----:B---3--:R-:W-:Y:S01]  /*27610*/  LOP3.LUT R5, R2, R5, RZ, 0x3c, !PT ;  /* 0x0000000502057212 */ /* 0x008fe200078e3cff */
[----:B01----:R-:W-:Y:S06]  /*27620*/  @!P1 BRA `(.L_x_1859) ;  /* 0x0000000800749947 */ /* 0x003fec0003800000 */
        /* <DEDUP_REMOVED lines=24> */
.L_x_1860:
[----:B------:R-:W-:Y:S01]  /*277b0*/  IMAD R3, R4, 0x8, R19 ;  /* 0x0000000804037824 */ /* 0x000fe200078e0213 */
[----:B------:R-:W-:Y:S01]  /*277c0*/  SHF.L.U32 R2, R5, 0x1f, RZ ;  /* 0x0000001f05027819 */ /* 0x000fe200000006ff */
[----:B------:R-:W-:Y:S03]  /*277d0*/  BSSY B2, `(.L_x_1861) ;  /* 0x0000003000027945 */ /* 0x000fe60003800000 */
[----:B------:R-:W1:Y:S02]  /*277e0*/  SYNCS.PHASECHK.TRANS64.TRYWAIT P0, [R3+URZ+0x2a840], R2 ;  /* 0x02a84002030075a7 */ /* 0x000e64000800017f */
[----:B-1----:R-:W-:Y:S05]  /*277f0*/  @!P0 BRA `(.L_x_1862) ;  /* 0x0000004800c08947 */ /* 0x002fea0003800000 */
.L_x_1995:
[----:B------:R-:W-:Y:S05]  /*27800*/  BSYNC B2 ;  /* 0x0000000000027941 */ /* 0x000fea0003800000 */
.L_x_1861:
[----:B------:R-:W2:Y:S01]  /*27810*/  S2R R7, SR_TID.X ;  /* 0x0000000000077919 */ /* 0x000ea20000002100 */
[----:B------:R-:W-:Y:S01]  /*27820*/  BSSY B2, `(.L_x_1863) ;  /* 0x0000009000027945 */ /* 0x000fe20003800000 */
[----:B--2---:R-:W-:-:S04]  /*27830*/  LOP3.LUT R7, R7, 0x7f, RZ, 0xc0, !PT ;  /* 0x0000007f07077812 */ /* 0x004fc800078ec0ff */
[----:B------:R-:W-:-:S13]  /*27840*/  ISETP.NE.AND P0, PT, R7, RZ, PT ;  /* 0x000000ff0700720c */ /* 0x000fda0003f05270 */
[----:B------:R-:W-:Y:S05]  /*27850*/  @P0 BRA `(.L_x_1864) ;  /* 0x0000000000140947 */ /* 0x000fea0003800000 */
[----:B------:R-:W-:Y:S01]  /*27860*/  LOP3.LUT P1, RZ, R17, 0x1, RZ, 0xc0, !PT ;  /* 0x0000000111ff7812 */ /* 0x000fe2000782c0ff */
[----:B-1----:R-:W-:-:S04]  /*27870*/  IMAD.MOV.U32 R2, RZ, RZ, 0x9000 ;  /* 0x00009000ff027424 */ /* 0x002fc800078e00ff */
[----:B------:R2:W-:Y:S08]  /*27880*/  SYNCS.ARRIVE.TRANS64 RZ, [R3+URZ+0x2a830], R2 ;  /* 0x02a8300203ff79a7 */ /* 0x0005f0000800003f */
[----:B------:R-:W-:Y:S05]  /*27890*/  @!P1 BRA `(.L_x_1864) ;  /* 0x0000000000049947 */ /* 0x000fea0003800000 */
[----:B------:R-:W-:Y:S01]  /*278a0*/  BPT.TRAP 0x1 ;  /* 0x000000040000795c */ /* 0x000fe20000300000 */
.L_x_1864:
[----:B------:R-:W-:Y:S05]  /*278b0*/  BSYNC B2 ;  /* 0x0000000000027941 */ /* 0x000fea0003800000 */
.L_x_1863:
[----:B-12---:R-:W2:Y:S01]  /*278c0*/  LDL R2, [R1+0x1c] ;  /* 0x00001c0001027983 */ /* 0x006ea20000100800 */
        /* <DEDUP_REMOVED lines=10> */
[----:B--2---:R-:W-:-:S10]  /*27970*/  IMAD R2, R6, 0x60, R2 ;  /* 0x0000006006027824 */ /* 0x004fd400078e0202 */
.L_x_1865:
        /* <DEDUP_REMOVED lines=16> */
.L_x_1866:
        /* <DEDUP_REMOVED lines=15> */
.L_x_1867:
        /* <DEDUP_REMOVED lines=17> */
.L_x_1996:
[----:B------:R-:W-:Y:S05]  /*27c80*/  BSYNC B2 ;  /* 0x0000000000027941 */ /* 0x000fea0003800000 */
.L_x_1868:
        /* <DEDUP_REMOVED lines=10> */
.L_x_1870:
[----:B------:R-:W-:Y:S01]  /*27d30*/  LOP3.LUT P0, RZ, R17, 0x8, RZ, 0xc0, !PT ;  /* 0x0000000811ff7812 */ /* 0x000fe2000780c0ff */
[----:B------:R-:W-:-:S12]  /*27d40*/  BSSY B2, `(.L_x_1871) ;  /* 0x0000003000027945 */ /* 0x000fd80003800000 */
[----:B------:R-:W-:Y:S05]  /*27d50*/  @P0 BRA `(.L_x_1872) ;  /* 0x0000000000040947 */ /* 0x000fea0003800000 */
[----:B------:R-:W-:Y:S01]  /*27d60*/  BPT.TRAP 0x1 ;  /* 0x000000040000795c */ /* 0x000fe20000300000 */
.L_x_1872:
[----:B------:R-:W-:Y:S05]  /*27d70*/  BSYNC B2 ;  /* 0x0000000000027941 */ /* 0x000fea0003800000 */
.L_x_1871:
        /* <DEDUP_REMOVED lines=13> */
.L_x_1873:
        /* <DEDUP_REMOVED lines=15> */
.L_x_1874:
        /* <DEDUP_REMOVED lines=12> */
.L_x_1859:
[----:B------:R-:W-:Y:S05]  /*28000*/  BSYNC B1 ;  /* 0x0000000000017941 */ /* 0x000fea0003800000 */
.L_x_1858:
[----:B------:R-:W-:Y:S01]  /*28010*/  VIADD R3, R4, 0x1 ;  /* 0x0000000104037836 */ /* 0x000fe20000000000 */
[----:B------:R-:W-:Y:S01]  /*28020*/  LOP3.LUT P1, RZ, R17, 0x4, RZ, 0xc0, !PT ;  /* 0x0000000411ff7812 */ /* 0x000fe2000782c0ff */
[----:B------:R-:W-:Y:S01]  /*28030*/  BSSY B1, `(.L_x_1875) ;  /* 0x00000a4000017945 */ /* 0x000fe20003800000 */
[----:B0-----:R-:W-:Y:S02]  /*28040*/  VIADD R6, R0, 0xffffffff ;  /* 0xffffffff00067836 */ /* 0x001fe40000000000 */
[----:B------:R-:W-:-:S04]  /*28050*/  ISETP.NE.AND P0, PT, R3, 0x2, PT ;  /* 0x000000020300780c */ /* 0x000fc80003f05270 */
[----:B------:R-:W-:Y:S02]  /*28060*/  SEL R2, RZ, 0x1, P0 ;  /* 0x00000001ff027807 */ /* 0x000fe40000000000 */
[----:B------:R-:W-:Y:S02]  /*28070*/  SEL R11, R3, RZ, P0 ;  /* 0x000000ff030b7207 */ /* 0x000fe40000000000 */
[----:B------:R-:W-:-:S05]  /*28080*/  LOP3.LUT R10, R5, R2, RZ, 0x3c, !PT ;  /* 0x00000002050a7212 */ /* 0x000fca00078e3cff */
[----:B------:R0:W-:Y:S04]  /*28090*/  STL [R1+0x18], R10 ;  /* 0x0000180a01007387 */ /* 0x0001e80000100800 */
[----:B------:R0:W-:Y:S01]  /*280a0*/  STL [R1+0x10], R11 ;  /* 0x0000100b01007387 */ /* 0x0001e20000100800 */
[----:B------:R-:W-:Y:S05]  /*280b0*/  @!P1 BRA `(.L_x_1876) ;  /* 0x00000008006c9947 */ /* 0x000fea0003800000 */
[----:B------:R-:W-:Y:S01]  /*280c0*/  ULDC.64 UR4, c[0x0][0x418] ;  /* 0x0001060000047ab9 */ /* 0x000fe20000000a00 */
[----:B------:R-:W-:Y:S02]  /*280d0*/  MOV R7, R6 ;  /* 0x0000000600077202 */ /* 0x000fe40000000f00 */
        /* <DEDUP_REMOVED lines=22> */
.L_x_1877:
[----:B------:R-:W-:Y:S01]  /*28240*/  IMAD R3, R11, 0x8, R19 ;  /* 0x000000080b037824 */ /* 0x000fe200078e0213 */
[----:B------:R-:W-:Y:S01]  /*28250*/  SHF.L.U32 R2, R10, 0x1f, RZ ;  /* 0x0000001f0a027819 */ /* 0x000fe200000006ff */
[----:B------:R-:W-:Y:S03]  /*28260*/  BSSY B2, `(.L_x_1878) ;  /* 0x0000003000027945 */ /* 0x000fe60003800000 */
[----:B------:R-:W2:Y:S02]  /*28270*/  SYNCS.PHASECHK.TRANS64.TRYWAIT P0, [R3+URZ+0x2a840], R2 ;  /* 0x02a84002030075a7 */ /* 0x000ea4000800017f */
[----:B--2---:R-:W-:Y:S05]  /*28280*/  @!P0 BRA `(.L_x_1879) ;  /* 0x0000004000448947 */ /* 0x004fea0003800000 */
.L_x_1997:
[----:B------:R-:W-:Y:S05]  /*28290*/  BSYNC B2 ;  /* 0x0000000000027941 */ /* 0x000fea0003800000 */
.L_x_1878:
[----:B-1----:R-:W1:Y:S01]  /*282a0*/  S2R R8, SR_TID.X ;  /* 0x0000000000087919 */ /* 0x002e620000002100 */
[----:B------:R-:W-:Y:S01]  /*282b0*/  BSSY B2, `(.L_x_1880) ;  /* 0x0000009000027945 */ /* 0x000fe20003800000 */
[----:B-1----:R-:W-:-:S04]  /*282c0*/  LOP3.LUT R8, R8, 0x7f, RZ, 0xc0, !PT ;  /* 0x0000007f08087812 */ /* 0x002fc800078ec0ff */
[----:B------:R-:W-:-:S13]  /*282d0*/  ISETP.NE.AND P0, PT, R8, RZ, PT ;  /* 0x000000ff0800720c */ /* 0x000fda0003f05270 */
[----:B------:R-:W-:Y:S05]  /*282e0*/  @P0 BRA `(.L_x_1881) ;  /* 0x0000000000140947 */ /* 0x000fea0003800000 */
[----:B------:R-:W-:Y:S01]  /*282f0*/  LOP3.LUT P1, RZ, R17, 0x1, RZ, 0xc0, !PT ;  /* 0x0000000111ff7812 */ /* 0x000fe2000782c0ff */
[----:B--2---:R-:W-:-:S04]  /*28300*/  IMAD.MOV.U32 R2, RZ, RZ, 0x9000 ;  /* 0x00009000ff027424 */ /* 0x004fc800078e00ff */
[----:B------:R1:W-:Y:S08]  /*28310*/  SYNCS.ARRIVE.TRANS64 RZ, [R3+URZ+0x2a830], R2 ;  /* 0x02a8300203ff79a7 */ /* 0x0003f0000800003f */
[----:B------:R-:W-:Y:S05]  /*28320*/  @!P1 BRA `(.L_x_1881) ;  /* 0x0000000000049947 */ /* 0x000fea0003800000 */
[----:B------:R-:W-:Y:S01]  /*28330*/  BPT.TRAP 0x1 ;  /* 0x000000040000795c */ /* 0x000fe20000300000 */
.L_x_1881:
[----:B------:R-:W-:Y:S05]  /*28340*/  BSYNC B2 ;  /* 0x0000000000027941 */ /* 0x000fea0003800000 */
.L_x_1880:
[----:B------:R-:W3:Y:S04]  /*28350*/  LDL R8, [R1+0x10] ;  /* 0x0000100001087983 */ /* 0x000ee80000100800 */
[----:B-12---:R-:W2:Y:S01]  /*28360*/  LDL R2, [R1+0x1c] ;  /* 0x00001c0001027983 */ /* 0x006ea20000100800 */
[----:B0-----:R-:W-:Y:S01]  /*28370*/  IMAD.MOV.U32 R11, RZ, RZ, RZ ;  /* 0x000000ffff0b7224 */ /* 0x001fe200078e00ff */
[----:B------:R-:W-:Y:S01]  /*28380*/  UIADD3 UR4, UP0, UR36, 0x370, URZ ;  /* 0x0000037024047890 */ /* 0x000fe2000ff1e03f */
[----:B------:R-:W-:Y:S01]  /*28390*/  PLOP3.LUT P0, PT, PT, PT, PT, 0x80, 0x0 ;  /* 0x000000000000781c */ /* 0x000fe20003f0f070 */
[----:B------:R-:W-:Y:S01]  /*283a0*/  VIADD R3, R3, 0x2a830 ;  /* 0x0002a83003037836 */ /* 0x000fe20000000000 */
[----:B------:R-:W-:Y:S01]  /*283b0*/  UMOV UR6, 0x0 ;  /* 0x0000000000067882 */ /* 0x000fe20000000000 */
[----:B------:R-:W-:Y:S01]  /*283c0*/  R2UR UR10, R11 ;  /* 0x000000000b0a72ca */ /* 0x000fe200000e0000 */
[----:B------:R-:W-:Y:S01]  /*283d0*/  UIADD3.X UR5, URZ, UR37, URZ, UP0, !UPT ;  /* 0x000000253f057290 */ /* 0x000fe200087fe43f */
[----:B------:R-:W-:Y:S01]  /*283e0*/  UMOV UR7, 0x14f00000 ;  /* 0x14f0000000077882 */ /* 0x000fe20000000000 */
[----:B---3--:R-:W-:-:S02]  /*283f0*/  IMAD R8, R8, 0x9000, R19 ;  /* 0x0000900008087824 */ /* 0x008fc400078e0213 */
[----:B--2---:R-:W-:Y:S02]  /*28400*/  IMAD R2, R7, 0x60, R2 ;  /* 0x0000006007027824 */ /* 0x004fe400078e0202 */
[----:B------:R-:W-:-:S08]  /*28410*/  VIADD R10, R8, 0x18400 ;  /* 0x00018400080a7836 */ /* 0x000fd00000000000 */
.L_x_1882:
        /* <DEDUP_REMOVED lines=16> */
.L_x_1883:
        /* <DEDUP_REMOVED lines=15> */
.L_x_1884:
        /* <DEDUP_REMOVED lines=15> */
.L_x_1998:
[----:B------:R-:W-:Y:S05]  /*28700*/  BSYNC B2 ;  /* 0x0000000000027941 */ /* 0x000fea0003800000 */
.L_x_1885:
[----:B------:R-:W1:Y:S01]  /*28710*/  S2R R3, SR_TID.X ;  /* 0x0000000000037919 */ /* 0x000e620000002100 */
[----:B------:R-:W-:-:S04]  /*28720*/  UPRMT UR4, UR38, 0x9910, URZ ;  /* 0x0000991026047896 */ /* 0x000fc8000800003f */
[----:B------:R-:W-:Y:S01]  /*28730*/  UISETP.NE.AND UP0, UPT, UR4, 0x2, UPT ;  /* 0x000000020400788c */ /* 0x000fe2000bf05270 */
[----:B-1----:R-:W-:-:S04]  /*28740*/  LOP3.LUT R3, R3, 0x7f, RZ, 0xc0, !PT ;  /* 0x0000007f03037812 */ /* 0x002fc800078ec0ff */
[----:B------:R-:W-:-:S13]  /*28750*/  ISETP.NE.AND P0, PT, R3, RZ, PT ;  /* 0x000000ff0300720c */ /* 0x000fda0003f05270 */
[----:B------:R-:W-:-:S04]  /*28760*/  @!P0 IMAD.MOV.U32 R3, RZ, RZ, 0x6000 ;  /* 0x00006000ff038424 */ /* 0x000fc800078e00ff */
[----:B------:R1:W-:Y:S01]  /*28770*/  @!P0 SYNCS.ARRIVE.TRANS64 RZ, [R2+URZ+0x2a850], R3 ;  /* 0x02a8500302ff89a7 */ /* 0x0003e2000800003f */
[----:B------:R-:W-:-:S13]  /*28780*/  PLOP3.LUT P0, PT, PT, PT, UP0, 0x80, 0x0 ;  /* 0x000000000000781c */ /* 0x000fda0003f0f008 */
[----:B-1----:R-:W-:Y:S05]  /*28790*/  @P0 BRA `(.L_x_1887) ;  /* 0x0000000000040947 */ /* 0x002fea0003800000 */
[----:B------:R-:W-:Y:S01]  /*287a0*/  BPT.TRAP 0x1 ;  /* 0x000000040000795c */ /* 0x000fe20000300000 */
.L_x_1887:
[----:B------:R-:W-:Y:S01]  /*287b0*/  LOP3.LUT P0, RZ, R17, 0x8, RZ, 0xc0, !PT ;  /* 0x0000000811ff7812 */ /* 0x000fe2000780c0ff */
[----:B------:R-:W-:-:S12]  /*287c0*/  BSSY B2, `(.L_x_1888) ;  /* 0x0000003000027945 */ /* 0x000fd80003800000 */
[----:B------:R-:W-:Y:S05]  /*287d0*/  @P0 BRA `(.L_x_1889) ;  /* 0x0000000000040947 */ /* 0x000fea0003800000 */
[----:B------:R-:W-:Y:S01]  /*287e0*/  BPT.TRAP 0x1 ;  /* 0x000000040000795c */ /* 0x000fe20000300000 */
.L_x_1889:
[----:B------:R-:W-:Y:S05]  /*287f0*/  BSYNC B2 ;  /* 0x0000000000027941 */ /* 0x000fea0003800000 */
.L_x_1888:
[----:B0-----:R-:W2:Y:S04]  /*28800*/  LDL R5, [R1+0x1c] ;  /* 0x00001c0001057983 */ /* 0x001ea80000100800 */
        /* <DEDUP_REMOVED lines=9> */
[----:B--2---:R-:W-:-:S02]  /*288a0*/  IMAD R3, R3, 0x60, R5 ;  /* 0x0000006003037824 */ /* 0x004fc400078e0205 */
[----:B------:R-:W-:-:S08]  /*288b0*/  VIADD R5, R4, 0x400 ;  /* 0x0000040004057836 */ /* 0x000fd00000000000 */
.L_x_1890:
        /* <DEDUP_REMOVED lines=15> */
.L_x_1891:
        /* <DEDUP_REMOVED lines=12> */
.L_x_1876:
[----:B------:R-:W-:Y:S05]  /*28a70*/  BSYNC B1 ;  /* 0x0000000000017941 */ /* 0x000fea0003800000 */
.L_x_1875:
[----:B------:R-:W2:Y:S01]  /*28a80*/  LDL R2, [R1+0x30] ;  /* 0x0000300001027983 */ /* 0x000ea20000100800 */
[----:B------:R-:W-:Y:S01]  /*28a90*/  VIADD R0, R0, 0xfffffffe ;  /* 0xfffffffe00007836 */ /* 0x000fe20000000000 */
[----:B--2---:R-:W-:-:S13]  /*28aa0*/  ISETP.GT.AND P0, PT, R6, R2, PT ;  /* 0x000000020600720c */ /* 0x004fda0003f04270 */
[----:B------:R-:W-:Y:S05]  /*28ab0*/  @P0 BRA `(.L_x_1892) ;  /* 0xffffffe800b00947 */ /* 0x000fea000383ffff */
.L_x_1838:
[----:B------:R-:W-:Y:S05]  /*28ac0*/  BSYNC B0 ;  /* 0x0000000000007941 */ /* 0x000fea0003800000 */
.L_x_1837:
[----:B------:R-:W4:Y:S01]  /*28ad0*/  S2R R2, SR_TID.X ;  /* 0x0000000000027919 */ /* 0x000f220000002100 */
[----:B------:R-:W-:Y:S01]  /*28ae0*/  BSSY B0, `(.L_x_1893) ;  /* 0x0000011000007945 */ /* 0x000fe20003800000 */
[----:B----4-:R-:W-:-:S04]  /*28af0*/  LOP3.LUT R2, R2, 0x7f, RZ, 0xc0, !PT ;  /* 0x0000007f02027812 */ /* 0x010fc800078ec0ff */
[----:B------:R-:W-:-:S13]  /*28b00*/  ISETP.NE.AND P0, PT, R2, RZ, PT ;  /* 0x000000ff0200720c */ /* 0x000fda0003f05270 */
[----:B------:R-:W-:Y:S05]  /*28b10*/  @P0 BRA `(.L_x_1894) ;  /* 0x0000000000340947 */ /* 0x000fea0003800000 */
[----:B------:R-:W4:Y:S01]  /*28b20*/  S2R R2, SR_LANEID ;  /* 0x0000000000027919 */ /* 0x000f220000000000 */
[----:B------:R-:W-:Y:S01]  /*28b30*/  VOTEU.ANY UR4, UPT, PT ;  /* 0x0000000000047886 */ /* 0x000fe200038e0100 */
[----:B--2---:R-:W2:Y:S01]  /*28b40*/  LDC.64 R4, c[0x0][0xc60] ;  /* 0x00031800ff047b82 */ /* 0x004ea20000000a00 */
[----:B------:R-:W4:Y:S02]  /*28b50*/  FLO.U32 R0, UR4 ;  /* 0x0000000400007d00 */ /* 0x000f2400080e0000 */
[----:B----4-:R-:W-:-:S06]  /*28b60*/  ISETP.EQ.U32.AND P0, PT, R0, R2, PT ;  /* 0x000000020000720c */ /* 0x010fcc0003f02070 */
[----:B------:R-:W2:Y:S07]  /*28b70*/  POPC R2, UR4 ;  /* 0x0000000400027d09 */ /* 0x000eae0008000000 */
[----:B--2---:R-:W2:Y:S04]  /*28b80*/  @P0 ATOMG.E.ADD.STRONG.GPU PT, R2, desc[UR46][R4.64], R2 ;  /* 0x00000002040209a8 */ /* 0x004ea800081ee1ee */
[----:B--2---:R2:W4:Y:S02]  /*28b90*/  SHFL.IDX PT, R2, R2, R0, 0x1f ;  /* 0x00001f0002027589 */ /* 0x00452400000e0000 */
[----:B--2---:R-:W2:Y:S02]  /*28ba0*/  S2R R0, SR_LTMASK ;  /* 0x0000000000007919 */ /* 0x004ea40000003900 */
[----:B--2---:R-:W-:-:S06]  /*28bb0*/  LOP3.LUT R0, R0, UR4, RZ, 0xc0, !PT ;  /* 0x0000000400007c12 */ /* 0x004fcc000f8ec0ff */
[----:B------:R-:W4:Y:S02]  /*28bc0*/  POPC R0, R0 ;  /* 0x0000000000007309 */ /* 0x000f240000000000 */
[----:B----4-:R-:W-:-:S05]  /*28bd0*/  IADD3 R0, R2, UR39, R0 ;  /* 0x0000002702007c10 */ /* 0x010fca000fffe000 */
[----:B------:R4:W-:Y:S02]  /*28be0*/  STL [R1], R0 ;  /* 0x0000000001007387 */ /* 0x0009e40000100800 */
.L_x_1894:
[----:B------:R-:W-:Y:S05]  /*28bf0*/  BSYNC B0 ;  /* 0x0000000000007941 */ /* 0x000fea0003800000 */
.L_x_1893:
[----:B------:R-:W-:Y:S01]  /*28c00*/  LOP3.LUT P0, RZ, R17, 0x4, RZ, 0xc0, !PT ;  /* 0x0000000411ff7812 */ /* 0x000fe2000780c0ff */
[----:B------:R-:W-:-:S12]  /*28c10*/  BSSY B0, `(.L_x_1895) ;  /* 0x000003f000007945 */ /* 0x000fd80003800000 */
[----:B------:R-:W-:Y:S05]  /*28c20*/  @!P0 BRA `(.L_x_1896) ;  /* 0x0000000000f48947 */ /* 0x000fea0003800000 */
[----:B----4-:R-:W4:Y:S04]  /*28c30*/  LDL R0, [R1+0x10] ;  /* 0x0000100001007983 */ /* 0x010f280000100800 */
[----:B------:R-:W5:Y:S01]  /*28c40*/  LDL R2, [R1+0x18] ;  /* 0x0000180001027983 */ /* 0x000f620000100800 */
[----:B------:R-:W-:Y:S01]  /*28c50*/  BSSY B1, `(.L_x_1897) ;  /* 0x0000005000017945 */ /* 0x000fe20003800000 */
[----:B----4-:R-:W-:Y:S01]  /*28c60*/  IMAD R0, R0, 0x8, R19 ;  /* 0x0000000800007824 */ /* 0x010fe200078e0213 */
[----:B-----5:R-:W-:-:S04]  /*28c70*/  SHF.L.U32 R2, R2, 0x1f, RZ ;  /* 0x0000001f02027819 */ /* 0x020fc800000006ff */
[----:B------:R-:W4:Y:S02]  /*28c80*/  SYNCS.PHASECHK.TRANS64.TRYWAIT P0, [R0+URZ+0x2a860], R2 ;  /* 0x02a86002000075a7 */ /* 0x000f24000800017f */
[----:B----4-:R-:W-:Y:S05]  /*28c90*/  @!P0 BRA `(.L_x_1898) ;  /* 0x0000003400e88947 */ /* 0x010fea0003800000 */
.L_x_1999:
[----:B------:R-:W-:Y:S05]  /*28ca0*/  BSYNC B1 ;  /* 0x0000000000017941 */ /* 0x000fea0003800000 */
.L_x_1897:
[----:B---3--:R-:W3:Y:S01]  /*28cb0*/  S2R R3, SR_TID.X ;  /* 0x0000000000037919 */ /* 0x008ee20000002100 */
[----:B------:R-:W-:-:S04]  /*28cc0*/  UPRMT UR4, UR38, 0x9910, URZ ;  /* 0x0000991026047896 */ /* 0x000fc8000800003f */
[----:B------:R-:W-:Y:S01]  /*28cd0*/  UISETP.NE.AND UP0, UPT, UR4, 0x2, UPT ;  /* 0x000000020400788c */ /* 0x000fe2000bf05270 */
[----:B---3--:R-:W-:-:S04]  /*28ce0*/  LOP3.LUT R3, R3, 0x7f, RZ, 0xc0, !PT ;  /* 0x0000007f03037812 */ /* 0x008fc800078ec0ff */
[----:B------:R-:W-:-:S13]  /*28cf0*/  ISETP.NE.AND P0, PT, R3, RZ, PT ;  /* 0x000000ff0300720c */ /* 0x000fda0003f05270 */
[----:B----4-:R-:W-:-:S04]  /*28d00*/  @!P0 IMAD.MOV.U32 R2, RZ, RZ, 0x6000 ;  /* 0x00006000ff028424 */ /* 0x010fc800078e00ff */
[----:B------:R3:W-:Y:S01]  /*28d10*/  @!P0 SYNCS.ARRIVE.TRANS64 RZ, [R0+URZ+0x2a850], R2 ;  /* 0x02a8500200ff89a7 */ /* 0x0007e2000800003f */
[----:B------:R-:W-:-:S13]  /*28d20*/  PLOP3.LUT P0, PT, PT, PT, UP0, 0x80, 0x0 ;  /* 0x000000000000781c */ /* 0x000fda0003f0f008 */
[----:B---3--:R-:W-:Y:S05]  /*28d30*/  @P0 BRA `(.L_x_1899) ;  /* 0x0000000000040947 */ /* 0x008fea0003800000 */
[----:B------:R-:W-:Y:S01]  /*28d40*/  BPT.TRAP 0x1 ;  /* 0x000000040000795c */ /* 0x000fe20000300000 */
.L_x_1899:
[----:B------:R-:W-:Y:S01]  /*28d50*/  LOP3.LUT P0, RZ, R17, 0x8, RZ, 0xc0, !PT ;  /* 0x0000000811ff7812 */ /* 0x000fe2000780c0ff */
[----:B------:R-:W-:-:S12]  /*28d60*/  BSSY B1, `(.L_x_1900) ;  /* 0x0000003000017945 */ /* 0x000fd80003800000 */
[----:B------:R-:W-:Y:S05]  /*28d70*/  @P0 BRA `(.L_x_1901) ;  /* 0x0000000000040947 */ /* 0x000fea0003800000 */
[----:B------:R-:W-:Y:S01]  /*28d80*/  BPT.TRAP 0x1 ;  /* 0x000000040000795c */ /* 0x000fe20000300000 */
.L_x_1901:
[----:B------:R-:W-:Y:S05]  /*28d90*/  BSYNC B1 ;  /* 0x0000000000017941 */ /* 0x000fea0003800000 */
.L_x_1900:
[----:B------:R-:W3:Y:S04]  /*28da0*/  LDL.LU R4, [R1+0x1c] ;  /* 0x00001c0001047983 */ /* 0x000ee80000300800 */
[----:B------:R-:W3:Y:S04]  /*28db0*/  LDL.LU R3, [R1+0x4] ;  /* 0x0000040001037983 */ /* 0x000ee80000300800 */
[----:B------:R-:W4:Y:S01]  /*28dc0*/  LDL R2, [R1+0x10] ;  /* 0x0000100001027983 */ /* 0x000f220000100800 */
        /* <DEDUP_REMOVED lines=8> */
[----:B----4-:R-:W-:-:S05]  /*28e50*/  IMAD R2, R2, 0x6000, R19 ;  /* 0x0000600002027824 */ /* 0x010fca00078e0213 */
[----:B------:R-:W-:-:S07]  /*28e60*/  IADD3 R4, R2, 0x400, RZ ;  /* 0x0000040002047810 */ /* 0x000fce0007ffe0ff */
.L_x_1902:
        /* <DEDUP_REMOVED lines=15> */
.L_x_1903:
        /* <DEDUP_REMOVED lines=10> */
.L_x_1896:
[----:B------:R-:W-:Y:S05]  /*29000*/  BSYNC B0 ;  /* 0x0000000000007941 */ /* 0x000fea0003800000 */
.L_x_1895:
[----:B--2---:R-:W4:Y:S04]  /*29010*/  LDL.LU R5, [R1+0x10] ;  /* 0x0000100001057983 */ /* 0x004f280000300800 */
[----:B------:R-:W2:Y:S01]  /*29020*/  LDL.LU R4, [R1+0x18] ;  /* 0x0000180001047983 */ /* 0x000ea20000300800 */
[----:B----4-:R-:W-:-:S05]  /*29030*/  VIADD R0, R5, 0x1 ;  /* 0x0000000105007836 */ /* 0x010fca0000000000 */
[----:B------:R-:W-:-:S04]  /*29040*/  ISETP.NE.AND P0, PT, R0, 0x2, PT ;  /* 0x000000020000780c */ /* 0x000fc80003f05270 */
[----:B------:R-:W-:Y:S02]  /*29050*/  SEL R2, RZ, 0x1, P0 ;  /* 0x00000001ff027807 */ /* 0x000fe40000000000 */
[----:B------:R-:W-:Y:S02]  /*29060*/  SEL R0, R0, RZ, P0 ;  /* 0x000000ff00007207 */ /* 0x000fe40000000000 */
[----:B--2---:R-:W-:-:S03]  /*29070*/  LOP3.LUT R4, R4, R2, RZ, 0x3c, !PT ;  /* 0x0000000204047212 */ /* 0x004fc600078e3cff */
[----:B------:R4:W-:Y:S04]  /*29080*/  STL [R1+0x10], R0 ;  /* 0x0000100001007387 */ /* 0x0009e80000100800 */
[----:B------:R4:W-:Y:S02]  /*29090*/  STL [R1+0x18], R4 ;  /* 0x0000180401007387 */ /* 0x0009e40000100800 */
.L_x_1817:
[----:B------:R-:W-:Y:S05]  /*290a0*/  BSYNC B7 ;  /* 0x0000000000077941 */ /* 0x000fea0003800000 */
.L_x_1815:
[----:B------:R-:W-:-:S13]  /*290b0*/  LOP3.LUT P0, RZ, R17, 0x10, RZ, 0xc0, !PT ;  /* 0x0000001011ff7812 */ /* 0x000fda000780c0ff */
[----:B------:R-:W-:Y:S05]  /*290c0*/  @!P0 BRA `(.L_x_1904) ;  /* 0x00000000002c8947 */ /* 0x000fea0003800000 */
[----:B------:R-:W-:Y:S05]  /*290d0*/  WARPSYNC.ALL ;  /* 0x0000000000007948 */ /* 0x000fea0003800000 */
[----:B------:R-:W5:Y:S08]  /*290e0*/  S2UR UR5, SR_CgaCtaId ;  /* 0x00000000000579c3 */ /* 0x000f700000008800 */
[----:B------:R-:W-:Y:S06]  /*290f0*/  BAR.SYNC.DEFER_BLOCKING 0x5, 0x180 ;  /* 0x0146000000007b1d */ /* 0x000fec0000010000 */
[----:B------:R-:W-:-:S02]  /*29100*/  UMOV UR4, 0x400 ;  /* 0x0000040000047882 */ /* 0x000fc40000000000 */
[----:B-----5:R-:W-:-:S06]  /*29110*/  ULEA UR4, UR5, UR4, 0x18 ;  /* 0x0000000405047291 */ /* 0x020fcc000f8ec03f */
[----:B------:R-:W-:-:S05]  /*29120*/  IMAD.U32 R19, RZ, RZ, UR4 ;  /* 0x00000004ff137e24 */ /* 0x000fca000f8e00ff */
[----:B01--4-:R-:W0:Y:S04]  /*29130*/  LDS.128 R4, [R19+0x2a8d0] ;  /* 0x02a8d00013047984 */ /* 0x013e280000000c00 */
[----:B0-----:R1:W-:Y:S04]  /*29140*/  STL.64 [R1], R4 ;  /* 0x0000000401007387 */ /* 0x0013e80000100a00 */
[----:B------:R1:W-:Y:S01]  /*29150*/  STL.64 [R1+0x8], R6 ;  /* 0x0000080601007387 */ /* 0x0003e20000100a00 */
[----:B------:R-:W-:Y:S06]  /*29160*/  BAR.ARV 0x4, 0x180 ;  /* 0x0106000000007b1d */ /* 0x000fec0000002000 */
[----:B------:R-:W-:Y:S05]  /*29170*/  BRA `(.L_x_1905) ;  /* 0x00000010002c7947 */ /* 0x000fea0003800000 */
.L_x_1904:
[----:B------:R-:W5:Y:S01]  /*29180*/  LDL R16, [R1+0x28] ;  /* 0x0000280001107983 */ /* 0x000f620000100800 */
[----:B------:R-:W-:Y:S01]  /*29190*/  UMOV UR4, 0xffffffff ;  /* 0xffffffff00047882 */ /* 0x000fe20000000000 */
[----:B-----5:R-:W-:Y:S02]  /*291a0*/  ISETP.NE.AND P5, PT, R16, 0x1f, PT ;  /* 0x0000001f1000780c */ /* 0x020fe40003fa5270 */
[----:B------:R-:W-:Y:S11]  /*291b0*/  BRA.DIV UR4, `(.L_x_1906) ;  /* 0x0000003204b47947 */ /* 0x000ff6000b800000 */
[----:B---3--:R-:W2:Y:S01]  /*291c0*/  LDL R3, [R1+0xc] ;  /* 0x00000c0001037983 */ /* 0x008ea20000100800 */
[----:B------:R-:W-:-:S03]  /*291d0*/  ULDC UR4, c[0x0][0xc3c] ;  /* 0x00030f0000047ab9 */ /* 0x000fc60000000800 */
[----:B------:R-:W0:Y:S01]  /*291e0*/  LDL.LU R2, [R1] ;  /* 0x0000000001027983 */ /* 0x000e220000300800 */
[----:B------:R-:W-:Y:S01]  /*291f0*/  LOP3.LUT P4, RZ, R17, 0x1, RZ, 0xc0, !PT ;  /* 0x0000000111ff7812 */ /* 0x000fe2000788c0ff */
[----:B--2-4-:R-:W-:Y:S02]  /*29200*/  IMAD.IADD R0, R3, 0x1, R16 ;  /* 0x0000000103007824 */ /* 0x014fe400078e0210 */
[----:B0-----:R-:W-:-:S03]  /*29210*/  IMAD.MOV.U32 R10, RZ, RZ, R2 ;  /* 0x000000ffff0a7224 */ /* 0x001fc600078e0002 */
[----:B------:R-:W-:-:S13]  /*29220*/  ISETP.GE.OR P0, PT, R0, UR4, !P5 ;  /* 0x0000000400007c0c */ /* 0x000fda000ef06670 */
[----:B------:R-:W0:Y:S08]  /*29230*/  @!P0 LDC.64 R2, c[0x0][0xc80] ;  /* 0x00032000ff028b82 */ /* 0x000e300000000a00 */
[----:B-1----:R-:W1:Y:S01]  /*29240*/  @!P0 LDC.64 R6, c[0x0][0xc78] ;  /* 0x00031e00ff068b82 */ /* 0x002e620000000a00 */
[----:B0-----:R-:W-:-:S05]  /*29250*/  @!P0 IMAD.WIDE R2, R0, 0x4, R2 ;  /* 0x0000000400028825 */ /* 0x001fca00078e0202 */
[----:B------:R1:W2:Y:S02]  /*29260*/  @!P0 LDG.E R8, desc[UR46][R2.64] ;  /* 0x0000002e02088981 */ /* 0x0002a4000c1e1900 */
[----:B-1----:R-:W-:-:S06]  /*29270*/  @!P0 IMAD.WIDE R2, R0, 0x4, R6 ;  /* 0x0000000400028825 */ /* 0x002fcc00078e0206 */
[----:B------:R-:W3:Y:S01]  /*29280*/  @!P0 LDG.E R2, desc[UR46][R2.64] ;  /* 0x0000002e02028981 */ /* 0x000ee2000c1e1900 */
[----:B------:R-:W-:Y:S01]  /*29290*/  IMAD.MOV.U32 R4, RZ, RZ, RZ ;  /* 0x000000ffff047224 */ /* 0x000fe200078e00ff */
[C---:B------:R-:W-:Y:S01]  /*292a0*/  ISETP.GE.U32.AND P1, PT, R16.reuse, 0x4, PT ;  /* 0x000000041000780c */ /* 0x040fe20003f26070 */
[----:B------:R-:W-:Y:S01]  /*292b0*/  IMAD.MOV.U32 R6, RZ, RZ, RZ ;  /* 0x000000ffff067224 */ /* 0x000fe200078e00ff */
[C---:B------:R-:W-:Y:S01]  /*292c0*/  ISETP.GE.U32.AND P2, PT, R16.reuse, 0x8, PT ;  /* 0x000000081000780c */ /* 0x040fe20003f46070 */
[----:B------:R-:W-:Y:S01]  /*292d0*/  SHFL.IDX PT, R5, R10, RZ, 0x1f ;  /* 0x00001fff0a057589 */ /* 0x000fe200000e0000 */
[----:B------:R-:W-:-:S03]  /*292e0*/  ISETP.GE.U32.AND P3, PT, R16, 0x10, PT ;  /* 0x000000101000780c */ /* 0x000fc60003f66070 */
[----:B------:R-:W-:Y:S01]  /*292f0*/  SHFL.IDX PT, R0, R10, 0x1, 0x1f ;  /* 0x00201f000a007f89 */ /* 0x000fe200000e0000 */
[----:B--2---:R-:W-:Y:S02]  /*29300*/  @!P0 IMAD.MOV.U32 R4, RZ, RZ, R8 ;  /* 0x000000ffff048224 */ /* 0x004fe400078e0008 */
[----:B------:R-:W-:Y:S02]  /*29310*/  IMAD.MOV.U32 R8, RZ, RZ, RZ ;  /* 0x000000ffff087224 */ /* 0x000fe400078e00ff */
[----:B---3--:R-:W-:Y:S01]  /*29320*/  @!P0 IMAD.MOV.U32 R6, RZ, RZ, R2 ;  /* 0x000000ffff068224 */ /* 0x008fe200078e0002 */
        /* <DEDUP_REMOVED lines=18> */
.L_x_2009:
[----:B------:R-:W-:Y:S02]  /*29450*/  ULDC UR4, c[0x0][0xc38] ;  /* 0x00030e0000047ab9 */ /* 0x000fe40000000800 */
[----:B------:R-:W-:-:S04]  /*29460*/  IMAD.U32 R2, RZ, RZ, UR4 ;  /* 0x00000004ff027e24 */ /* 0x000fc8000f8e00ff */
[----:B-1----:R-:W-:-:S04]  /*29470*/  IMAD R9, R9, R2, RZ ;  /* 0x0000000209097224 */ /* 0x002fc800078e02ff */
[----:B------:R-:W-:-:S05]  /*29480*/  IMAD.IADD R0, R0, 0x1, R9 ;  /* 0x0000000100007824 */ /* 0x000fca00078e0209 */
[----:B------:R-:W-:-:S13]  /*29490*/  ISETP.GT.AND P4, PT, R0, R5, PT ;  /* 0x000000050000720c */ /* 0x000fda0003f84270 */
[----:B------:R-:W-:Y:S05]  /*294a0*/  @P4 BRA `(.L_x_1907) ;  /* 0x0000000000ac4947 */ /* 0x000fea0003800000 */
.L_x_1910:
[----:B------:R-:W2:Y:S01]  /*294b0*/  LDL.LU R3, [R1+0xc] ;  /* 0x00000c0001037983 */ /* 0x000ea20000300800 */
[----:B------:R-:W1:Y:S01]  /*294c0*/  LDC R2, c[0x0][0xc3c] ;  /* 0x00030f00ff027b82 */ /* 0x000e620000000800 */
[----:B--2---:R-:W-:-:S05]  /*294d0*/  VIADD R3, R3, 0x1f ;  /* 0x0000001f03037836 */ /* 0x004fca0000000000 */
[----:B-1----:R-:W-:-:S13]  /*294e0*/  ISETP.GE.AND P4, PT, R3, R2, PT ;  /* 0x000000020300720c */ /* 0x002fda0003f86270 */
[----:B------:R-:W-:Y:S05]  /*294f0*/  @P4 BRA `(.L_x_1908) ;  /* 0x0000000800e84947 */ /* 0x000fea0003800000 */
[----:B------:R-:W2:Y:S04]  /*29500*/  LDL R4, [R1+0x28] ;  /* 0x0000280001047983 */ /* 0x000ea80000100800 */
[----:B------:R1:W-:Y:S01]  /*29510*/  STL [R1+0xc], R3 ;  /* 0x00000c0301007387 */ /* 0x0003e20000100800 */
[----:B--2---:R-:W-:Y:S02]  /*29520*/  IMAD.IADD R6, R3, 0x1, R4 ;  /* 0x0000000103067824 */ /* 0x004fe400078e0204 */
[----:B------:R-:W-:-:S03]  /*29530*/  IMAD.MOV.U32 R4, RZ, RZ, RZ ;  /* 0x000000ffff047224 */ /* 0x000fc600078e00ff */
        /* <DEDUP_REMOVED lines=11> */
[----:B------:R-:W1:Y:S01]  /*295f0*/  SHFL.UP PT, R3, R2, 0x1, RZ ;  /* 0x0420000002037989 */ /* 0x000e6200000e00ff */
[----:B------:R-:W-:-:S04]  /*29600*/  LOP3.LUT P4, RZ, R17, 0x1, RZ, 0xc0, !PT ;  /* 0x0000000111ff7812 */ /* 0x000fc8000788c0ff */
        /* <DEDUP_REMOVED lines=13> */
[----:B0-----:R-:W-:-:S05]  /*296e0*/  IMAD.IADD R7, R2, 0x1, R3 ;  /* 0x0000000102077824 */ /* 0x001fca00078e0203 */
[----:B------:R0:W1:Y:S02]  /*296f0*/  SHFL.IDX PT, R9, R7, 0x1f, 0x1f ;  /* 0x03e01f0007097f89 */ /* 0x00006400000e0000 */
.L_x_2017:
[----:B------:R-:W-:Y:S02]  /*29700*/  ULDC UR4, c[0x0][0xc38] ;  /* 0x00030e0000047ab9 */ /* 0x000fe40000000800 */
[----:B------:R-:W-:-:S04]  /*29710*/  IMAD.U32 R2, RZ, RZ, UR4 ;  /* 0x00000004ff027e24 */ /* 0x000fc8000f8e00ff */
[----:B-1----:R-:W-:-:S04]  /*29720*/  IMAD R9, R9, R2, RZ ;  /* 0x0000000209097224 */ /* 0x002fc800078e02ff */
[----:B------:R-:W-:-:S05]  /*29730*/  IMAD.IADD R0, R9, 0x1, R0 ;  /* 0x0000000109007824 */ /* 0x000fca00078e0200 */
[----:B------:R-:W-:-:S13]  /*29740*/  ISETP.GT.AND P4, PT, R0, R5, PT ;  /* 0x000000050000720c */ /* 0x000fda0003f84270 */
[----:B------:R-:W-:Y:S05]  /*29750*/  @!P4 BRA `(.L_x_1910) ;  /* 0xfffffffc0054c947 */ /* 0x000fea000383ffff */
.L_x_1907:
        /* <DEDUP_REMOVED lines=8> */
[----:B-1----:R1:W3:Y:S04]  /*297e0*/  SHFL.IDX PT, R4, R4, R3, 0x1f ;  /* 0x00001f0304047589 */ /* 0x0022e800000e0000 */
[----:B------:R1:W4:Y:S01]  /*297f0*/  SHFL.IDX PT, R6, R6, R3, 0x1f ;  /* 0x00001f0306067589 */ /* 0x00032200000e0000 */
[----:B--2---:R-:W-:-:S05]  /*29800*/  IMAD.IADD R10, R3, 0x1, R10 ;  /* 0x00000001030a7824 */ /* 0x004fca00078e020a */
[----:B---34-:R1:W-:Y:S02]  /*29810*/  STL [R1+0xc], R10 ;  /* 0x00000c0a01007387 */ /* 0x0183e40000100800 */
.L_x_2022:
[----:B------:R-:W-:-:S13]  /*29820*/  ISETP.NE.AND P0, PT, R0, RZ, PT ;  /* 0x000000ff0000720c */ /* 0x000fda0003f05270 */
[----:B------:R-:W-:Y:S05]  /*29830*/  @!P0 BRA `(.L_x_1912) ;  /* 0x0000000000148947 */ /* 0x000fea0003800000 */
[----:B------:R-:W-:Y:S01]  /*29840*/  UMOV UR4, 0xffffffff ;  /* 0xffffffff00047882 */ /* 0x000fe20000000000 */
[----:B-1----:R-:W-:Y:S02]  /*29850*/  VIADD R3, R3, 0xffffffff ;  /* 0xffffffff03037836 */ /* 0x002fe40000000000 */
[----:B------:R-:W-:Y:S05]  /*29860*/  BRA.DIV UR4, `(.L_x_1913) ;  /* 0x0000003604ac7947 */ /* 0x000fea000b800000 */
[----:B------:R1:W3:Y:S02]  /*29870*/  SHFL.IDX PT, R3, R7, R3, 0x1f ;  /* 0x00001f0307037589 */ /* 0x0002e400000e0000 */
.L_x_2025:
[----:B---3--:R-:W-:-:S07]  /*29880*/  IMAD.MOV.U32 R8, RZ, RZ, R3 ;  /* 0x000000ffff087224 */ /* 0x008fce00078e0003 */
.L_x_1912:
[----:B------:R-:W-:Y:S01]  /*29890*/  ISETP.NE.AND P0, PT, R6, 0x1, PT ;  /* 0x000000010600780c */ /* 0x000fe20003f05270 */
[----:B------:R-:W-:-:S05]  /*298a0*/  IMAD R0, R8, R2, R9 ;  /* 0x0000000208007224 */ /* 0x000fca00078e0209 */
[----:B------:R3:W-:Y:S02]  /*298b0*/  STL [R1], R0 ;  /* 0x0000000001007387 */ /* 0x0007e40000100800 */
[----:B---3--:R-:W-:-:S05]  /*298c0*/  IADD3 R0, R5, -R0, RZ ;  /* 0x8000000005007210 */ /* 0x008fca0007ffe0ff */
[----:B------:R-:W-:Y:S05]  /*298d0*/  @!P0 BRA `(.L_x_1914) ;  /* 0x0000000000e48947 */ /* 0x000fea0003800000 */
[----:B------:R-:W-:-:S04]  /*298e0*/  IABS R5, R4 ;  /* 0x0000000400057213 */ /* 0x000fc80000000000 */
[----:B------:R-:W3:Y:S08]  /*298f0*/  I2F.RP R2, R5 ;  /* 0x0000000500027306 */ /* 0x000ef00000209400 */
[----:B---3--:R-:W3:Y:S02]  /*29900*/  MUFU.RCP R2, R2 ;  /* 0x0000000200027308 */ /* 0x008ee40000001000 */
[----:B---3--:R-:W-:-:S06]  /*29910*/  VIADD R2, R2, 0xffffffe ;  /* 0x0ffffffe02027836 */ /* 0x008fcc0000000000 */
[----:B-1----:R-:W1:Y:S02]  /*29920*/  F2I.FTZ.U32.TRUNC.NTZ R3, R2 ;  /* 0x0000000200037305 */ /* 0x002e64000021f000 */
[----:B-1----:R-:W-:-:S04]  /*29930*/  IMAD.MOV R2, RZ, RZ, -R3 ;  /* 0x000000ffff027224 */ /* 0x002fc800078e0a03 */
        /* <DEDUP_REMOVED lines=14> */
[----:B------:R-:W1:Y:S07]  /*29a20*/  I2F.RP R2, R5 ;  /* 0x0000000500027306 */ /* 0x000e6e0000209400 */
[----:B------:R-:W-:Y:S01]  /*29a30*/  @P0 VIADD R8, R8, 0x1 ;  /* 0x0000000108080836 */ /* 0x000fe20000000000 */
[----:B-1----:R-:W1:Y:S02]  /*29a40*/  MUFU.RCP R2, R2 ;  /* 0x0000000200027308 */ /* 0x002e640000001000 */
[----:B-1----:R-:W-:-:S06]  /*29a50*/  VIADD R2, R2, 0xffffffe ;  /* 0x0ffffffe02027836 */ /* 0x002fcc0000000000 */
[----:B------:R-:W1:Y:S02]  /*29a60*/  F2I.FTZ.U32.TRUNC.NTZ R3, R2 ;  /* 0x0000000200037305 */ /* 0x000e64000021f000 */
[----:B-1----:R-:W-:-:S04]  /*29a70*/  IMAD.MOV R2, RZ, RZ, -R3 ;  /* 0x000000ffff027224 */ /* 0x002fc800078e0a03 */
[----:B0-----:R-:W-:Y:S02]  /*29a80*/  IMAD R7, R2, R5, RZ ;  /* 0x0000000502077224 */ /* 0x001fe400078e02ff */
[----:B------:R-:W-:-:S04]  /*29a90*/  IMAD.MOV.U32 R2, RZ, RZ, RZ ;  /* 0x000000ffff027224 */ /* 0x000fc800078e00ff */
[----:B------:R-:W-:Y:S01]  /*29aa0*/  IMAD.HI.U32 R7, R3, R7, R2 ;  /* 0x0000000703077227 */ /* 0x000fe200078e0002 */
[----:B------:R-:W-:Y:S02]  /*29ab0*/  LOP3.LUT R2, R0, R4, RZ, 0x3c, !PT ;  /* 0x0000000400027212 */ /* 0x000fe400078e3cff */
[----:B------:R-:W-:Y:S02]  /*29ac0*/  MOV R3, R8 ;  /* 0x0000000800037202 */ /* 0x000fe40000000f00 */
        /* <DEDUP_REMOVED lines=26> */
.L_x_1914:
[----:B-1----:R-:W3:Y:S01]  /*29c70*/  LDL R3, [R1+0xc] ;  /* 0x00000c0001037983 */ /* 0x002ee20000100800 */
[----:B0-----:R-:W3:Y:S02]  /*29c80*/  LDC.64 R6, c[0x0][0xc90] ;  /* 0x00032400ff067b82 */ /* 0x001ee40000000a00 */
[----:B---3--:R-:W-:-:S05]  /*29c90*/  IMAD.WIDE R6, R3, 0x4, R6 ;  /* 0x0000000403067825 */ /* 0x008fca00078e0206 */
[----:B------:R-:W3:Y:S02]  /*29ca0*/  LDG.E R3, desc[UR46][R6.64] ;  /* 0x0000002e06037981 */ /* 0x000ee4000c1e1900 */
[----:B---3--:R-:W-:-:S05]  /*29cb0*/  IMAD R5, R4, R3, RZ ;  /* 0x0000000304057224 */ /* 0x008fca00078e02ff */
[----:B------:R-:W-:-:S04]  /*29cc0*/  IABS R8, R5 ;  /* 0x0000000500087213 */ /* 0x000fc80000000000 */
[----:B------:R-:W0:Y:S08]  /*29cd0*/  I2F.RP R6, R8 ;  /* 0x0000000800067306 */ /* 0x000e300000209400 */
[----:B0-----:R-:W0:Y:S02]  /*29ce0*/  MUFU.RCP R6, R6 ;  /* 0x0000000600067308 */ /* 0x001e240000001000 */
[----:B0-----:R-:W-:-:S06]  /*29cf0*/  IADD3 R6, R6, 0xffffffe, RZ ;  /* 0x0ffffffe06067810 */ /* 0x001fcc0007ffe0ff */
        /* <DEDUP_REMOVED lines=24> */
[----:B------:R-:W-:-:S04]  /*29e80*/  VIADDMNMX R8, R8, R2, R3, PT ;  /* 0x0000000208087246 */ /* 0x000fc80003800103 */
[----:B------:R-:W-:-:S04]  /*29e90*/  IABS R9, R8 ;  /* 0x0000000800097213 */ /* 0x000fc80000000000 */
[----:B------:R-:W0:Y:S08]  /*29ea0*/  I2F.RP R2, R9 ;  /* 0x0000000900027306 */ /* 0x000e300000209400 */
[----:B0-----:R-:W0:Y:S02]  /*29eb0*/  MUFU.RCP R2, R2 ;  /* 0x0000000200027308 */ /* 0x001e240000001000 */
[----:B0-----:R-:W-:-:S06]  /*29ec0*/  VIADD R2, R2, 0xffffffe ;  /* 0x0ffffffe02027836 */ /* 0x001fcc0000000000 */
[----:B------:R0:W1:Y:S02]  /*29ed0*/  F2I.FTZ.U32.TRUNC.NTZ R3, R2 ;  /* 0x0000000200037305 */ /* 0x000064000021f000 */
[----:B0-----:R-:W-:Y:S01]  /*29ee0*/  IMAD.MOV.U32 R2, RZ, RZ, RZ ;  /* 0x000000ffff027224 */ /* 0x001fe200078e00ff */
[----:B-1----:R-:W-:-:S05]  /*29ef0*/  IADD3 R0, RZ, -R3, RZ ;  /* 0x80000003ff007210 */ /* 0x002fca0007ffe0ff */
[----:B------:R-:W-:-:S04]  /*29f00*/  IMAD R0, R0, R9, RZ ;  /* 0x0000000900007224 */ /* 0x000fc800078e02ff */
        /* <DEDUP_REMOVED lines=11> */
[----:B------:R-:W-:Y:S02]  /*29fc0*/  LOP3.LUT R0, R6, R8, RZ, 0x3c, !PT ;  /* 0x0000000806007212 */ /* 0x000fe400078e3cff */
[----:B------:R-:W-:Y:S02]  /*29fd0*/  IADD3 R6, R7, 0x1000000, R6 ;  /* 0x0100000007067810 */ /* 0x000fe40007ffe006 */
[----:B------:R-:W-:-:S07]  /*29fe0*/  ISETP.GE.AND P1, PT, R0, RZ, PT ;  /* 0x000000ff0000720c */ /* 0x000fce0003f26270 */
[----:B------:R-:W-:-:S04]  /*29ff0*/  @P0 VIADD R2, R2, 0x1 ;  /* 0x0000000102020836 */ /* 0x000fc80000000000 */
[----:B------:R-:W-:-:S04]  /*2a000*/  IMAD.MOV.U32 R0, RZ, RZ, R2 ;  /* 0x000000ffff007224 */ /* 0x000fc800078e0002 */
[----:B------:R-:W-:Y:S01]  /*2a010*/  @!P1 IMAD.MOV R0, RZ, RZ, -R0 ;  /* 0x000000ffff009224 */ /* 0x000fe200078e0a00 */
[----:B------:R-:W-:Y:S01]  /*2a020*/  @!P2 LOP3.LUT R0, RZ, R8, RZ, 0x33, !PT ;  /* 0x00000008ff00a212 */ /* 0x000fe200078e33ff */
[----:B------:R-:W-:-:S04]  /*2a030*/  IMAD.MOV R8, RZ, RZ, -R8 ;  /* 0x000000ffff087224 */ /* 0x000fc800078e0a08 */
[----:B------:R-:W-:-:S05]  /*2a040*/  IMAD R2, R0, R8, R6 ;  /* 0x0000000800027224 */ /* 0x000fca00078e0206 */
[----:B------:R0:W-:Y:S02]  /*2a050*/  STL [R1+0x8], R2 ;  /* 0x0000080201007387 */ /* 0x0001e40000100800 */
.L_x_1915:
[----:B------:R-:W-:-:S05]  /*2a060*/  LOP3.LUT R0, RZ, R0, RZ, 0x33, !PT ;  /* 0x00000000ff007212 */ /* 0x000fca00078e33ff */
[----:B------:R-:W-:-:S05]  /*2a070*/  IMAD.IADD R0, R4, 0x1, R0 ;  /* 0x0000000104007824 */ /* 0x000fca00078e0200 */
[----:B------:R3:W-:Y:S01]  /*2a080*/  STL [R1+0x4], R0 ;  /* 0x0000040001007387 */ /* 0x0007e20000100800 */
[----:B------:R-:W-:Y:S05]  /*2a090*/  BRA `(.L_x_1916) ;  /* 0x0000000000287947 */ /* 0x000fea0003800000 */
.L_x_1908:
        /* <DEDUP_REMOVED lines=10> */
.L_x_1916:
[----:B-1-3--:R-:W3:Y:S04]  /*2a140*/  LDL R0, [R1+0x28] ;  /* 0x0000280001007983 */ /* 0x00aee80000100800 */
[----:B0-----:R-:W4:Y:S04]  /*2a150*/  LDL R2, [R1+0xc] ;  /* 0x00000c0001027983 */ /* 0x001f280000100800 */
[----:B------:R-:W5:Y:S04]  /*2a160*/  LDL R3, [R1+0x8] ;  /* 0x0000080001037983 */ /* 0x000f680000100800 */
[----:B------:R-:W2:Y:S04]  /*2a170*/  LDL R4, [R1] ;  /* 0x0000000001047983 */ /* 0x000ea80000100800 */
[----:B------:R-:W2:Y:S01]  /*2a180*/  LDL R5, [R1+0x4] ;  /* 0x0000040001057983 */ /* 0x000ea20000100800 */
[----:B------:R-:W-:Y:S05]  /*2a190*/  WARPSYNC.ALL ;  /* 0x0000000000007948 */ /* 0x000fea0003800000 */
[----:B------:R-:W-:Y:S01]  /*2a1a0*/  BAR.SYNC.DEFER_BLOCKING 0x4, 0x180 ;  /* 0x0106000000007b1d */ /* 0x000fe20000010000 */
[----:B---3--:R-:W-:-:S13]  /*2a1b0*/  ISETP.NE.AND P0, PT, R0, RZ, PT ;  /* 0x000000ff0000720c */ /* 0x008fda0003f05270 */
[----:B------:R-:W0:Y:S01]  /*2a1c0*/  @!P0 S2R R0, SR_CgaCtaId ;  /* 0x0000000000008919 */ /* 0x000e220000008800 */
[----:B----4-:R-:W-:Y:S01]  /*2a1d0*/  IMAD.MOV.U32 R7, RZ, RZ, R2 ;  /* 0x000000ffff077224 */ /* 0x010fe200078e0002 */
[----:B------:R-:W-:Y:S01]  /*2a1e0*/  @!P0 MOV R2, 0x400 ;  /* 0x0000040000028802 */ /* 0x000fe20000000f00 */
[----:B-----5:R-:W-:-:S03]  /*2a1f0*/  IMAD.MOV.U32 R6, RZ, RZ, R3 ;  /* 0x000000ffff067224 */ /* 0x020fc600078e0003 */
[----:B0-----:R-:W-:-:S05]  /*2a200*/  @!P0 LEA R19, R0, R2, 0x18 ;  /* 0x0000000200138211 */ /* 0x001fca00078ec0ff */
[----:B--2---:R0:W-:Y:S01]  /*2a210*/  @!P0 STS.128 [R19+0x2a8d0], R4 ;  /* 0x02a8d00413008388 */ /* 0x0041e20000000c00 */
[----:B------:R-:W-:Y:S06]  /*2a220*/  BAR.ARV 0x5, 0x180 ;  /* 0x0146000000007b1d */ /* 0x000fec0000002000 */
.L_x_1905:
[----:B--2---:R-:W2:Y:S01]  /*2a230*/  LDL R0, [R1+0xc] ;  /* 0x00000c0001007983 */ /* 0x004ea20000100800 */
[----:B------:R-:W-:Y:S02]  /*2a240*/  ULDC UR4, c[0x0][0xc3c] ;  /* 0x00030f0000047ab9 */ /* 0x000fe40000000800 */
[----:B--2---:R-:W-:-:S13]  /*2a250*/  ISETP.GE.AND P0, PT, R0, UR4, PT ;  /* 0x0000000400007c0c */ /* 0x004fda000bf06270 */
[----:B------:R-:W-:Y:S05]  /*2a260*/  @!P0 BRA `(.L_x_1917) ;  /* 0xffffff8400908947 */ /* 0x000fea000383ffff */
[----:B------:R-:W-:Y:S05]  /*2a270*/  BSYNC B8 ;  /* 0x0000000000087941 */ /* 0x000fea0003800000 */
.L_x_1753:
[----:B---3--:R-:W2:Y:S01]  /*2a280*/  LDL.LU R0, [R1+0x58] ;  /* 0x0000580001007983 */ /* 0x008ea20000300800 */
        /* <DEDUP_REMOVED lines=11> */
.L_x_2026:
[----:B------:R-:W-:Y:S05]  /*2a340*/  BSYNC B0 ;  /* 0x0000000000007941 */ /* 0x000fea0003800000 */
.L_x_1918:
[----:B------:R-:W-:-:S03]  /*2a350*/  UMOV UR4, 0xffffffff ;  /* 0xffffffff00047882 */ /* 0x000fc60000000000 */
[----:B------:R-:W-:Y:S05]  /*2a360*/  BRA.DIV UR4, `(.L_x_1920) ;  /* 0x0000002e042c7947 */ /* 0x000fea000b800000 */
[----:B------:R-:W1:Y:S02]  /*2a370*/  S2R R2, SR_TID.X ;  /* 0x0000000000027919 */ /* 0x000e640000002100 */
[----:B-1----:R-:W-:-:S04]  /*2a380*/  SHF.R.U32.HI R2, RZ, 0x5, R2 ;  /* 0x00000005ff027819 */ /* 0x002fc80000011602 */
[----:B------:R-:W-:-:S05]  /*2a390*/  LOP3.LUT R2, R2, 0x3, RZ, 0xc0, !PT ;  /* 0x0000000302027812 */ /* 0x000fca00078ec0ff */
[----:B------:R1:W2:Y:S02]  /*2a3a0*/  SHFL.IDX PT, R14, R2, RZ, 0x1f ;  /* 0x00001fff020e7589 */ /* 0x0002a400000e0000 */
.L_x_2029:
[----:B--2---:R-:W-:-:S13]  /*2a3b0*/  ISETP.NE.AND P0, PT, R14, RZ, PT ;  /* 0x000000ff0e00720c */ /* 0x004fda0003f05270 */
[----:B------:R-:W-:Y:S05]  /*2a3c0*/  @P0 BRA `(.L_x_1449) ;  /* 0x00000000009c0947 */ /* 0x000fea0003800000 */
[----:B------:R-:W-:-:S03]  /*2a3d0*/  UMOV UR4, 0xffffffff ;  /* 0xffffffff00047882 */ /* 0x000fc60000000000 */
[----:B------:R-:W-:Y:S05]  /*2a3e0*/  BRA.DIV UR4, `(.L_x_1921) ;  /* 0x0000002e04407947 */ /* 0x000fea000b800000 */
[----:B------:R-:W-:-:S13]  /*2a3f0*/  ELECT P6, URZ, PT ;  /* 0x00000000003f782f */ /* 0x000fda00038c0000 */
.L_x_2032:
        /* <DEDUP_REMOVED lines=8> */
.L_x_1922:
[----:B0-----:R-:W2:Y:S04]  /*2a480*/  LDL R3, [R1+0x10] ;  /* 0x0000100001037983 */ /* 0x001ea80000100800 */
[----:B------:R-:W3:Y:S01]  /*2a490*/  LDL.LU R7, [R1+0x18] ;  /* 0x0000180001077983 */ /* 0x000ee20000300800 */
[----:B------:R-:W-:-:S04]  /*2a4a0*/  VIADD R2, R0, 0x2a840 ;  /* 0x0002a84000027836 */ /* 0x000fc80000000000 */
[C---:B--2---:R-:W-:Y:S02]  /*2a4b0*/  IMAD R6, R3.reuse, 0x8, R2 ;  /* 0x0000000803067824 */ /* 0x044fe400078e0202 */
[----:B------:R-:W-:Y:S01]  /*2a4c0*/  VIADD R3, R3, 0x1 ;  /* 0x0000000103037836 */ /* 0x000fe20000000000 */
[----:B---3--:R-:W-:-:S04]  /*2a4d0*/  SHF.L.U32 R5, R7, 0x1f, RZ ;  /* 0x0000001f07057819 */ /* 0x008fc800000006ff */
        /* <DEDUP_REMOVED lines=8> */
.L_x_2033:
[----:B------:R-:W1:Y:S02]  /*2a560*/  SYNCS.PHASECHK.TRANS64.TRYWAIT P0, [R7+URZ], R2 ;  /* 0x00000002070075a7 */ /* 0x000e64000800017f */
[----:B-1----:R-:W-:Y:S05]  /*2a570*/  @!P0 BRA `(.L_x_1924) ;  /* 0x0000002c00108947 */ /* 0x002fea0003800000 */
.L_x_2034:
[----:B------:R-:W-:Y:S05]  /*2a580*/  @!P2 BRA `(.L_x_1925) ;  /* 0x000000000004a947 */ /* 0x000fea0003800000 */
[----:B------:R-:W-:Y:S01]  /*2a590*/  BPT.TRAP 0x1 ;  /* 0x000000040000795c */ /* 0x000fe20000300000 */
.L_x_1925:
[----:B------:R-:W2:Y:S01]  /*2a5a0*/  LDL.LU R4, [R1+0x10] ;  /* 0x0000100001047983 */ /* 0x000ea20000300800 */
[----:B------:R-:W-:-:S05]  /*2a5b0*/  IADD3 R0, R0, 0x2a860, RZ ;  /* 0x0002a86000007810 */ /* 0x000fca0007ffe0ff */
[----:B--2---:R-:W-:-:S04]  /*2a5c0*/  IMAD R4, R4, 0x8, R0 ;  /* 0x0000000804047824 */ /* 0x004fc800078e0200 */
[----:B------:R-:W2:Y:S02]  /*2a5d0*/  SYNCS.PHASECHK.TRANS64.TRYWAIT P0, [R4+URZ], R5 ;  /* 0x00000005040075a7 */ /* 0x000ea4000800017f */
[----:B--2---:R-:W-:Y:S05]  /*2a5e0*/  @!P0 BRA `(.L_x_1926) ;  /* 0x0000002c00088947 */ /* 0x004fea0003800000 */
.L_x_2035:
[----:B------:R-:W-:-:S07]  /*2a5f0*/  IMAD R3, R3, 0x8, R0 ;  /* 0x0000000803037824 */ /* 0x000fce00078e0200 */
.L_x_1927:
[----:B---3--:R3:W4:Y:S02]  /*2a600*/  SYNCS.PHASECHK.TRANS64.TRYWAIT P0, [R3+URZ], R2 ;  /* 0x00000002030075a7 */ /* 0x008724000800017f */
[----:B----4-:R-:W-:Y:S05]  /*2a610*/  @!P0 NANOSLEEP.SYNCS 0x989680 ;  /* 0x009896800000895d */ /* 0x010fea0003900000 */
[----:B------:R-:W4:Y:S02]  /*2a620*/  @!P0 SYNCS.PHASECHK.TRANS64 P0, [R3+URZ], R2 ;  /* 0x00000002030085a7 */ /* 0x000f24000800007f */
[----:B----4-:R-:W-:Y:S05]  /*2a630*/  @!P0 BRA `(.L_x_1927) ;  /* 0xfffffffc00f08947 */ /* 0x010fea000383ffff */
.L_x_1449:
[----:B------:R-:W-:Y:S05]  /*2a640*/  BSYNC B9 ;  /* 0x0000000000097941 */ /* 0x000fea0003800000 */
.L_x_1446:
[----:B------:R-:W-:Y:S05]  /*2a650*/  EXIT ;  /* 0x000000000000794d */ /* 0x000fea0003800000 */
.L_x_1477:
[----:B0-----:R0:W1:Y:S02]  /*2a660*/  SYNCS.PHASECHK.TRANS64.TRYWAIT P5, [R3+URZ+0x2a890], R0 ;  /* 0x02a89000030075a7 */ /* 0x00106400080a017f */
[----:B-1----:R-:W-:Y:S05]  /*2a670*/  @!P5 NANOSLEEP.SYNCS 0x989680 ;  /* 0x009896800000d95d */ /* 0x002fea0003900000 */
[----:B------:R-:W1:Y:S02]  /*2a680*/  @!P5 SYNCS.PHASECHK.TRANS64 P5, [R3+URZ+0x2a890], R0 ;  /* 0x02a890000300d5a7 */ /* 0x000e6400080a007f */
[----:B-1----:R-:W-:Y:S05]  /*2a690*/  @!P5 BRA `(.L_x_1477) ;  /* 0xfffffffc00f0d947 */ /* 0x002fea000383ffff */
[----:B------:R-:W-:Y:S05]  /*2a6a0*/  BRA `(.L_x_1928) ;  /* 0xfffffd9800247947 */ /* 0x000fea000383ffff */
.L_x_1531:
[----:B-1----:R1:W2:Y:S02]  /*2a6b0*/  SYNCS.PHASECHK.TRANS64.TRYWAIT P5, [R3+URZ+0x2a890], R0 ;  /* 0x02a89000030075a7 */ /* 0x0022a400080a017f */
[----:B--2---:R-:W-:Y:S05]  /*2a6c0*/  @!P5 NANOSLEEP.SYNCS 0x989680 ;  /* 0x009896800000d95d */ /* 0x004fea0003900000 */
[----:B------:R-:W2:Y:S02]  /*2a6d0*/  @!P5 SYNCS.PHASECHK.TRANS64 P5, [R3+URZ+0x2a890], R0 ;  /* 0x02a890000300d5a7 */ /* 0x000ea400080a007f */
[----:B--2---:R-:W-:Y:S05]  /*2a6e0*/  @!P5 BRA `(.L_x_1531) ;  /* 0xfffffffc00f0d947 */ /* 0x004fea000383ffff */
[----:B------:R-:W-:Y:S05]  /*2a6f0*/  BRA `(.L_x_1929) ;  /* 0xfffffdc800fc7947 */ /* 0x000fea000383ffff */
.L_x_1556:
[----:B0-----:R0:W1:Y:S02]  /*2a700*/  SYNCS.PHASECHK.TRANS64.TRYWAIT P4, [R3+URZ+0x2a890], R0 ;  /* 0x02a89000030075a7 */ /* 0x001064000808017f */
[----:B-1----:R-:W-:Y:S05]  /*2a710*/  @!P4 NANOSLEEP.SYNCS 0x989680 ;  /* 0x009896800000c95d */ /* 0x002fea0003900000 */
[----:B------:R-:W1:Y:S02]  /*2a720*/  @!P4 SYNCS.PHASECHK.TRANS64 P4, [R3+URZ+0x2a890], R0 ;  /* 0x02a890000300c5a7 */ /* 0x000e64000808007f */
[----:B-1----:R-:W-:Y:S05]  /*2a730*/  @!P4 BRA `(.L_x_1556) ;  /* 0xfffffffc00f0c947 */ /* 0x002fea000383ffff */
[----:B------:R-:W-:Y:S05]  /*2a740*/  BRA `(.L_x_1930) ;  /* 0xfffffdfc004c7947 */ /* 0x000fea000383ffff */
.L_x_1562:
[----:B0-----:R0:W1:Y:S02]  /*2a750*/  SYNCS.PHASECHK.TRANS64.TRYWAIT P4, [R3+URZ+0x2a8b0], R0 ;  /* 0x02a8b000030075a7 */ /* 0x001064000808017f */
[----:B-1----:R-:W-:Y:S05]  /*2a760*/  @!P4 NANOSLEEP.SYNCS 0x989680 ;  /* 0x009896800000c95d */ /* 0x002fea0003900000 */
[----:B------:R-:W1:Y:S02]  /*2a770*/  @!P4 SYNCS.PHASECHK.TRANS64 P4, [R3+URZ+0x2a8b0], R0 ;  /* 0x02a8b0000300c5a7 */ /* 0x000e64000808007f */
[----:B-1----:R-:W-:Y:S05]  /*2a780*/  @!P4 BRA `(.L_x_1562) ;  /* 0xfffffffc00f0c947 */ /* 0x002fea000383ffff */
[----:B------:R-:W-:Y:S05]  /*2a790*/  BRA `(.L_x_1931) ;  /* 0xfffffe00004c7947 */ /* 0x000fea000383ffff */
.L_x_1590:
[----:B------:R-:W-:Y:S01]  /*2a7a0*/  BSSY B1, `(.L_x_1932) ;  /* 0x0000008000017945 */ /* 0x000fe20003800000 */
[----:B------:R-:W-:Y:S02]  /*2a7b0*/  IMAD.MOV.U32 R13, RZ, RZ, R0 ;  /* 0x000000ffff0d7224 */ /* 0x000fe400078e0000 */
[----:B------:R-:W-:Y:S02]  /*2a7c0*/  IMAD.MOV.U32 R12, RZ, RZ, RZ ;  /* 0x000000ffff0c7224 */ /* 0x000fe400078e00ff */
[----:B------:R-:W-:Y:S02]  /*2a7d0*/  IMAD.MOV.U32 R11, RZ, RZ, 0x1c1f ;  /* 0x00001c1fff0b7424 */ /* 0x000fe400078e00ff */
[----:B------:R-:W-:-:S07]  /*2a7e0*/  IMAD.MOV.U32 R15, RZ, RZ, -0x1 ;  /* 0xffffffffff0f7424 */ /* 0x000fce00078e00ff */
[----:B------:R-:W-:Y:S05]  /*2a7f0*/  WARPSYNC.COLLECTIVE R15, `(.L_x_1933) ;  /* 0x000000000f087348 */ /* 0x000fea0003c00000 */
[----:B------:R0:W1:Y:S02]  /*2a800*/  SHFL.IDX P6, R14, R13, R12, R11 ;  /* 0x0000000c0d0e7389 */ /* 0x00006400000c000b */
[----:B01----:R-:W-:Y:S01]  /*2a810*/  ENDCOLLECTIVE ;  /* 0x000000000000791b */ /* 0x003fe20003800000 */
.L_x_1933:
[----:B------:R-:W-:Y:S05]  /*2a820*/  BSYNC B1 ;  /* 0x0000000000017941 */ /* 0x000fea0003800000 */
.L_x_1932:
[----:B------:R-:W-:Y:S01]  /*2a830*/  IMAD.MOV.U32 R13, RZ, RZ, R10 ;  /* 0x000000ffff0d7224 */ /* 0x000fe200078e000a */
[----:B------:R-:W-:Y:S01]  /*2a840*/  MOV R15, 0xffffffff ;  /* 0xffffffff000f7802 */ /* 0x000fe20000000f00 */
[----:B------:R-:W-:Y:S02]  /*2a850*/  IMAD.MOV.U32 R12, RZ, RZ, RZ ;  /* 0x000000ffff0c7224 */ /* 0x000fe400078e00ff */
[----:B------:R-:W-:Y:S02]  /*2a860*/  IMAD.MOV.U32 R11, RZ, RZ, 0x1c1f ;  /* 0x00001c1fff0b7424 */ /* 0x000fe400078e00ff */
[----:B------:R-:W-:-:S07]  /*2a870*/  IMAD.MOV.U32 R7, RZ, RZ, R14 ;  /* 0x000000ffff077224 */ /* 0x000fce00078e000e */
[----:B------:R-:W-:Y:S05]  /*2a880*/  WARPSYNC.COLLECTIVE R15, `(.L_x_1934) ;  /* 0x000000000f087348 */ /* 0x000fea0003c00000 */
[----:B------:R0:W1:Y:S02]  /*2a890*/  SHFL.IDX P6, R14, R13, R12, R11 ;  /* 0x0000000c0d0e7389 */ /* 0x00006400000c000b */
[----:B01----:R-:W-:Y:S01]  /*2a8a0*/  ENDCOLLECTIVE ;  /* 0x000000000000791b */ /* 0x003fe20003800000 */
.L_x_1934:
[----:B------:R-:W-:Y:S02]  /*2a8b0*/  IMAD.MOV.U32 R13, RZ, RZ, R63 ;  /* 0x000000ffff0d7224 */ /* 0x000fe400078e003f */
[----:B------:R-:W-:-:S07]  /*2a8c0*/  IMAD.MOV.U32 R6, RZ, RZ, R14 ;  /* 0x000000ffff067224 */ /* 0x000fce00078e000e */
[----:B------:R-:W-:Y:S05]  /*2a8d0*/  WARPSYNC.COLLECTIVE R15, `(.L_x_1935) ;  /* 0x000000000f087348 */ /* 0x000fea0003c00000 */
[----:B------:R0:W1:Y:S02]  /*2a8e0*/  SHFL.IDX P6, R14, R13, R12, R11 ;  /* 0x0000000c0d0e7389 */ /* 0x00006400000c000b */
[----:B01----:R-:W-:Y:S01]  /*2a8f0*/  ENDCOLLECTIVE ;  /* 0x000000000000791b */ /* 0x003fe20003800000 */
.L_x_1935:
[----:B------:R-:W-:Y:S02]  /*2a900*/  IMAD.MOV.U32 R13, RZ, RZ, R3 ;  /* 0x000000ffff0d7224 */ /* 0x000fe400078e0003 */
[----:B------:R-:W-:-:S07]  /*2a910*/  IMAD.MOV.U32 R9, RZ, RZ, R14 ;  /* 0x000000ffff097224 */ /* 0x000fce00078e000e */
[----:B------:R-:W-:Y:S05]  /*2a920*/  WARPSYNC.COLLECTIVE R15, `(.L_x_1936) ;  /* 0x000000000f087348 */ /* 0x000fea0003c00000 */
[----:B------:R0:W1:Y:S02]  /*2a930*/  SHFL.IDX P6, R14, R13, R12, R11 ;  /* 0x0000000c0d0e7389 */ /* 0x00006400000c000b */
[----:B01----:R-:W-:Y:S01]  /*2a940*/  ENDCOLLECTIVE ;  /* 0x000000000000791b */ /* 0x003fe20003800000 */
.L_x_1936:
[----:B------:R-:W-:Y:S01]  /*2a950*/  IMAD.MOV.U32 R8, RZ, RZ, R14 ;  /* 0x000000ffff087224 */ /* 0x000fe200078e000e */
[----:B------:R-:W-:Y:S06]  /*2a960*/  BRA `(.L_x_1937) ;  /* 0xfffffe1400147947 */ /* 0x000fec000383ffff */
.L_x_1593:
[----:B------:R-:W-:Y:S01]  /*2a970*/  BSSY B1, `(.L_x_1938) ;  /* 0x0000008000017945 */ /* 0x000fe20003800000 */
[----:B------:R-:W-:Y:S02]  /*2a980*/  IMAD.MOV.U32 R13, RZ, RZ, R0 ;  /* 0x000000ffff0d7224 */ /* 0x000fe400078e0000 */
[----:B------:R-:W-:Y:S02]  /*2a990*/  IMAD.MOV.U32 R12, RZ, RZ, 0x1 ;  /* 0x00000001ff0c7424 */ /* 0x000fe400078e00ff */
[----:B------:R-:W-:Y:S02]  /*2a9a0*/  IMAD.MOV.U32 R11, RZ, RZ, 0x1c1f ;  /* 0x00001c1fff0b7424 */ /* 0x000fe400078e00ff */
[----:B------:R-:W-:-:S07]  /*2a9b0*/  IMAD.MOV.U32 R15, RZ, RZ, -0x1 ;  /* 0xffffffffff0f7424 */ /* 0x000fce00078e00ff */
[----:B0--34-:R-:W-:Y:S05]  /*2a9c0*/  WARPSYNC.COLLECTIVE R15, `(.L_x_1939) ;  /* 0x000000000f087348 */ /* 0x019fea0003c00000 */
[----:B------:R1:W2:Y:S02]  /*2a9d0*/  SHFL.IDX P6, R14, R13, R12, R11 ;  /* 0x0000000c0d0e7389 */ /* 0x0002a400000c000b */
[----:B01234-:R-:W-:Y:S01]  /*2a9e0*/  ENDCOLLECTIVE ;  /* 0x000000000000791b */ /* 0x01ffe20003800000 */
.L_x_1939:
[----:B------:R-:W-:Y:S05]  /*2a9f0*/  BSYNC B1 ;  /* 0x0000000000017941 */ /* 0x000fea0003800000 */
.L_x_1938:
[----:B------:R-:W-:Y:S01]  /*2aa00*/  MOV R13, R10 ;  /* 0x0000000a000d7202 */ /* 0x000fe20000000f00 */
[----:B------:R-:W-:Y:S02]  /*2aa10*/  IMAD.MOV.U32 R12, RZ, RZ, 0x1 ;  /* 0x00000001ff0c7424 */ /* 0x000fe400078e00ff */
[----:B------:R-:W-:Y:S02]  /*2aa20*/  IMAD.MOV.U32 R11, RZ, RZ, 0x1c1f ;  /* 0x00001c1fff0b7424 */ /* 0x000fe400078e00ff */
[----:B------:R-:W-:Y:S02]  /*2aa30*/  IMAD.MOV.U32 R15, RZ, RZ, -0x1 ;  /* 0xffffffffff0f7424 */ /* 0x000fe400078e00ff */
[----:B------:R-:W-:-:S07]  /*2aa40*/  IMAD.MOV.U32 R0, RZ, RZ, R14 ;  /* 0x000000ffff007224 */ /* 0x000fce00078e000e */
[----:B------:R-:W-:Y:S05]  /*2aa50*/  WARPSYNC.COLLECTIVE R15, `(.L_x_1940) ;  /* 0x000000000f087348 */ /* 0x000fea0003c00000 */
[----:B------:R0:W1:Y:S02]  /*2aa60*/  SHFL.IDX P6, R14, R13, R12, R11 ;  /* 0x0000000c0d0e7389 */ /* 0x00006400000c000b */
[----:B01----:R-:W-:Y:S01]  /*2aa70*/  ENDCOLLECTIVE ;  /* 0x000000000000791b */ /* 0x003fe20003800000 */
.L_x_1940:
[----:B------:R-:W-:Y:S02]  /*2aa80*/  IMAD.MOV.U32 R13, RZ, RZ, R63 ;  /* 0x000000ffff0d7224 */ /* 0x000fe400078e003f */
[----:B------:R-:W-:-:S07]  /*2aa90*/  IMAD.MOV.U32 R65, RZ, RZ, R14 ;  /* 0x000000ffff417224 */ /* 0x000fce00078e000e */
[----:B------:R-:W-:Y:S05]  /*2aaa0*/  WARPSYNC.COLLECTIVE R15, `(.L_x_1941) ;  /* 0x000000000f087348 */ /* 0x000fea0003c00000 */
[----:B------:R0:W1:Y:S02]  /*2aab0*/  SHFL.IDX P6, R14, R13, R12, R11 ;  /* 0x0000000c0d0e7389 */ /* 0x00006400000c000b */
[----:B01----:R-:W-:Y:S01]  /*2aac0*/  ENDCOLLECTIVE ;  /* 0x000000000000791b */ /* 0x003fe20003800000 */
.L_x_1941:
[----:B------:R-:W-:Y:S02]  /*2aad0*/  IMAD.MOV.U32 R13, RZ, RZ, R3 ;  /* 0x000000ffff0d7224 */ /* 0x000fe400078e0003 */
[----:B------:R-:W-:-:S07]  /*2aae0*/  IMAD.MOV.U32 R63, RZ, RZ, R14 ;  /* 0x000000ffff3f7224 */ /* 0x000fce00078e000e */
[----:B------:R-:W-:Y:S05]  /*2aaf0*/  WARPSYNC.COLLECTIVE R15, `(.L_x_1942) ;  /* 0x000000000f087348 */ /* 0x000fea0003c00000 */
[----:B------:R0:W1:Y:S02]  /*2ab00*/  SHFL.IDX P6, R14, R13, R12, R11 ;  /* 0x0000000c0d0e7389 */ /* 0x00006400000c000b */
[----:B01----:R-:W-:Y:S01]  /*2ab10*/  ENDCOLLECTIVE ;  /* 0x000000000000791b */ /* 0x003fe20003800000 */
.L_x_1942:
[----:B------:R-:W-:Y:S01]  /*2ab20*/  IMAD.MOV.U32 R62, RZ, RZ, R14 ;  /* 0x000000ffff3e7224 */ /* 0x000fe200078e000e */
[----:B------:R-:W-:Y:S06]  /*2ab30*/  BRA `(.L_x_1943) ;  /* 0xfffffe18009c7947 */ /* 0x000fec000383ffff */
.L_x_1597:
[----:B0-----:R0:W1:Y:S02]  /*2ab40*/  SYNCS.PHASECHK.TRANS64.TRYWAIT P0, [R2+URZ+0x2a800], R5 ;  /* 0x02a80005020075a7 */ /* 0x001064000800017f */
[----:B-1----:R-:W-:Y:S05]  /*2ab50*/  @!P0 NANOSLEEP.SYNCS 0x989680 ;  /* 0x009896800000895d */ /* 0x002fea0003900000 */
[----:B------:R-:W1:Y:S02]  /*2ab60*/  @!P0 SYNCS.PHASECHK.TRANS64 P0, [R2+URZ+0x2a800], R5 ;  /* 0x02a80005020085a7 */ /* 0x000e64000800007f */
[----:B-1----:R-:W-:Y:S05]  /*2ab70*/  @!P0 BRA `(.L_x_1597) ;  /* 0xfffffffc00f08947 */ /* 0x002fea000383ffff */
[----:B------:R-:W-:Y:S05]  /*2ab80*/  BRA `(.L_x_1944) ;  /* 0xfffffe2000b47947 */ /* 0x000fea000383ffff */
.L_x_1621:
        /* <DEDUP_REMOVED lines=8> */
.L_x_1946:
[----:B------:R-:W-:Y:S05]  /*2ac10*/  BSYNC B1 ;  /* 0x0000000000017941 */ /* 0x000fea0003800000 */
.L_x_1945:
[----:B------:R-:W-:Y:S02]  /*2ac20*/  IMAD.MOV.U32 R13, RZ, RZ, R60 ;  /* 0x000000ffff0d7224 */ /* 0x000fe400078e003c */
[----:B------:R-:W-:Y:S02]  /*2ac30*/  IMAD.MOV.U32 R12, RZ, RZ, RZ ;  /* 0x000000ffff0c7224 */ /* 0x000fe400078e00ff */
[----:B------:R-:W-:Y:S02]  /*2ac40*/  IMAD.MOV.U32 R11, RZ, RZ, 0x1c1f ;  /* 0x00001c1fff0b7424 */ /* 0x000fe400078e00ff */
[----:B------:R-:W-:Y:S02]  /*2ac50*/  IMAD.MOV.U32 R15, RZ, RZ, -0x1 ;  /* 0xffffffffff0f7424 */ /* 0x000fe400078e00ff */
[----:B------:R-:W-:-:S07]  /*2ac60*/  IMAD.MOV.U32 R3, RZ, RZ, R14 ;  /* 0x000000ffff037224 */ /* 0x000fce00078e000e */
[----:B------:R-:W-:Y:S05]  /*2ac70*/  WARPSYNC.COLLECTIVE R15, `(.L_x_1947) ;  /* 0x000000000f087348 */ /* 0x000fea0003c00000 */
[----:B------:R0:W1:Y:S02]  /*2ac80*/  SHFL.IDX P6, R14, R13, R12, R11 ;  /* 0x0000000c0d0e7389 */ /* 0x00006400000c000b */
[----:B01----:R-:W-:Y:S01]  /*2ac90*/  ENDCOLLECTIVE ;  /* 0x000000000000791b */ /* 0x003fe20003800000 */
.L_x_1947:
[----:B------:R-:W-:Y:S02]  /*2aca0*/  IMAD.MOV.U32 R7, RZ, RZ, R3 ;  /* 0x000000ffff077224 */ /* 0x000fe400078e0003 */
[----:B------:R-:W-:Y:S02]  /*2acb0*/  IMAD.MOV.U32 R13, RZ, RZ, R67 ;  /* 0x000000ffff0d7224 */ /* 0x000fe400078e0043 */
[----:B------:R-:W-:-:S07]  /*2acc0*/  IMAD.MOV.U32 R0, RZ, RZ, R14 ;  /* 0x000000ffff007224 */ /* 0x000fce00078e000e */
[----:B------:R-:W-:Y:S05]  /*2acd0*/  WARPSYNC.COLLECTIVE R15, `(.L_x_1948) ;  /* 0x000000000f087348 */ /* 0x000fea0003c00000 */
[----:B------:R0:W1:Y:S02]  /*2ace0*/  SHFL.IDX P6, R14, R13, R12, R11 ;  /* 0x0000000c0d0e7389 */ /* 0x00006400000c000b */
[----:B01----:R-:W-:Y:S01]  /*2acf0*/  ENDCOLLECTIVE ;  /* 0x000000000000791b */ /* 0x003fe20003800000 */
.L_x_1948:
[----:B------:R-:W-:Y:S01]  /*2ad00*/  MOV R6, R0 ;  /* 0x0000000000067202 */ /* 0x000fe20000000f00 */
[----:B------:R-:W-:Y:S02]  /*2ad10*/  IMAD.MOV.U32 R13, RZ, RZ, R66 ;  /* 0x000000ffff0d7224 */ /* 0x000fe400078e0042 */
[----:B------:R-:W-:-:S07]  /*2ad20*/  IMAD.MOV.U32 R4, RZ, RZ, R14 ;  /* 0x000000ffff047224 */ /* 0x000fce00078e000e */
[----:B------:R-:W-:Y:S05]  /*2ad30*/  WARPSYNC.COLLECTIVE R15, `(.L_x_1949) ;  /* 0x000000000f087348 */ /* 0x000fea0003c00000 */
[----:B------:R0:W1:Y:S02]  /*2ad40*/  SHFL.IDX P6, R14, R13, R12, R11 ;  /* 0x0000000c0d0e7389 */ /* 0x00006400000c000b */
[----:B01----:R-:W-:Y:S01]  /*2ad50*/  ENDCOLLECTIVE ;  /* 0x000000000000791b */ /* 0x003fe20003800000 */
.L_x_1949:
[----:B------:R-:W-:Y:S05]  /*2ad60*/  BRA `(.L_x_1950) ;  /* 0xfffffe4400847947 */ /* 0x000fea000383ffff */
.L_x_1624:
[----:B------:R-:W-:Y:S01]  /*2ad70*/  BSSY B1, `(.L_x_1951) ;  /* 0x0000008000017945 */ /* 0x000fe20003800000 */
[----:B------:R-:W-:Y:S02]  /*2ad80*/  IMAD.MOV.U32 R13, RZ, RZ, R61 ;  /* 0x000000ffff0d7224 */ /* 0x000fe400078e003d */
[----:B------:R-:W-:Y:S02]  /*2ad90*/  IMAD.MOV.U32 R12, RZ, RZ, 0x1 ;  /* 0x00000001ff0c7424 */ /* 0x000fe400078e00ff */
[----:B------:R-:W-:Y:S02]  /*2ada0*/  IMAD.MOV.U32 R11, RZ, RZ, 0x1c1f ;  /* 0x00001c1fff0b7424 */ /* 0x000fe400078e00ff */
[----:B------:R-:W-:-:S07]  /*2adb0*/  IMAD.MOV.U32 R15, RZ, RZ, -0x1 ;  /* 0xffffffffff0f7424 */ /* 0x000fce00078e00ff */
[----:B------:R-:W-:Y:S05]  /*2adc0*/  WARPSYNC.COLLECTIVE R15, `(.L_x_1952) ;  /* 0x000000000f087348 */ /* 0x000fea0003c00000 */
[----:B------:R0:W1:Y:S02]  /*2add0*/  SHFL.IDX P6, R14, R13, R12, R11 ;  /* 0x0000000c0d0e7389 */ /* 0x00006400000c000b */
[----:B01----:R-:W-:Y:S01]  /*2ade0*/  ENDCOLLECTIVE ;  /* 0x000000000000791b */ /* 0x003fe20003800000 */
.L_x_1952:
[----:B------:R-:W-:Y:S05]  /*2adf0*/  BSYNC B1 ;  /* 0x0000000000017941 */ /* 0x000fea0003800000 */
.L_x_1951:
[----:B------:R-:W-:Y:S02]  /*2ae00*/  IMAD.MOV.U32 R13, RZ, RZ, R60 ;  /* 0x000000ffff0d7224 */ /* 0x000fe400078e003c */
[----:B------:R-:W-:Y:S02]  /*2ae10*/  IMAD.MOV.U32 R12, RZ, RZ, 0x1 ;  /* 0x00000001ff0c7424 */ /* 0x000fe400078e00ff */
[----:B------:R-:W-:Y:S02]  /*2ae20*/  IMAD.MOV.U32 R11, RZ, RZ, 0x1c1f ;  /* 0x00001c1fff0b7424 */ /* 0x000fe400078e00ff */
[----:B------:R-:W-:Y:S02]  /*2ae30*/  IMAD.MOV.U32 R15, RZ, RZ, -0x1 ;  /* 0xffffffffff0f7424 */ /* 0x000fe400078e00ff */
[----:B------:R-:W-:-:S07]  /*2ae40*/  IMAD.MOV.U32 R61, RZ, RZ, R14 ;  /* 0x000000ffff3d7224 */ /* 0x000fce00078e000e */
[----:B------:R-:W-:Y:S05]  /*2ae50*/  WARPSYNC.COLLECTIVE R15, `(.L_x_1953) ;  /* 0x000000000f087348 */ /* 0x000fea0003c00000 */
[----:B------:R0:W1:Y:S02]  /*2ae60*/  SHFL.IDX P6, R14, R13, R12, R11 ;  /* 0x0000000c0d0e7389 */ /* 0x00006400000c000b */
[----:B01----:R-:W-:Y:S01]  /*2ae70*/  ENDCOLLECTIVE ;  /* 0x000000000000791b */ /* 0x003fe20003800000 */
.L_x_1953:
[----:B------:R-:W-:Y:S01]  /*2ae80*/  IMAD.MOV.U32 R13, RZ, RZ, R67 ;  /* 0x000000ffff0d7224 */ /* 0x000fe200078e0043 */
[----:B------:R-:W-:-:S07]  /*2ae90*/  MOV R60, R14 ;  /* 0x0000000e003c7202 */ /* 0x000fce0000000f00 */
[----:B------:R-:W-:Y:S05]  /*2aea0*/  WARPSYNC.COLLECTIVE R15, `(.L_x_1954) ;  /* 0x000000000f087348 */ /* 0x000fea0003c00000 */
[----:B------:R0:W1:Y:S02]  /*2aeb0*/  SHFL.IDX P6, R14, R13, R12, R11 ;  /* 0x0000000c0d0e7389 */ /* 0x00006400000c000b */
[----:B01----:R-:W-:Y:S01]  /*2aec0*/  ENDCOLLECTIVE ;  /* 0x000000000000791b */ /* 0x003fe20003800000 */
.L_x_1954:
[----:B------:R-:W-:Y:S02]  /*2aed0*/  IMAD.MOV.U32 R13, RZ, RZ, R66 ;  /* 0x000000ffff0d7224 */ /* 0x000fe400078e0042 */
[----:B------:R-:W-:-:S07]  /*2aee0*/  IMAD.MOV.U32 R67, RZ, RZ, R14 ;  /* 0x000000ffff437224 */ /* 0x000fce00078e000e */
[----:B------:R-:W-:Y:S05]  /*2aef0*/  WARPSYNC.COLLECTIVE R15, `(.L_x_1955) ;  /* 0x000000000f087348 */ /* 0x000fea0003c00000 */
[----:B------:R0:W1:Y:S02]  /*2af00*/  SHFL.IDX P6, R14, R13, R12, R11 ;  /* 0x0000000c0d0e7389 */ /* 0x00006400000c000b */
[----:B01----:R-:W-:Y:S01]  /*2af10*/  ENDCOLLECTIVE ;  /* 0x000000000000791b */ /* 0x003fe20003800000 */
.L_x_1955:
[----:B------:R-:W-:Y:S01]  /*2af20*/  IMAD.MOV.U32 R66, RZ, RZ, R14 ;  /* 0x000000ffff427224 */ /* 0x000fe200078e000e */
[----:B------:R-:W-:Y:S06]  /*2af30*/  BRA `(.L_x_1956) ;  /* 0xfffffe4800907947 */ /* 0x000fec000383ffff */
.L_x_1628:
[----:B0-----:R0:W1:Y:S02]  /*2af40*/  SYNCS.PHASECHK.TRANS64.TRYWAIT P0, [R2+URZ+0x2a800], R61 ;  /* 0x02a8003d020075a7 */ /* 0x001064000800017f */
[----:B-1----:R-:W-:Y:S05]  /*2af50*/  @!P0 NANOSLEEP.SYNCS 0x989680 ;  /* 0x009896800000895d */ /* 0x002fea0003900000 */
[----:B------:R-:W1:Y:S02]  /*2af60*/  @!P0 SYNCS.PHASECHK.TRANS64 P0, [R2+URZ+0x2a800], R61 ;  /* 0x02a8003d020085a7 */ /* 0x000e64000800007f */
[----:B-1----:R-:W-:Y:S05]  /*2af70*/  @!P0 BRA `(.L_x_1628) ;  /* 0xfffffffc00f08947 */ /* 0x002fea000383ffff */
[----:B------:R-:W-:Y:S05]  /*2af80*/  BRA `(.L_x_1957) ;  /* 0xfffffe4c00f07947 */ /* 0x000fea000383ffff */
.L_x_1642:
[----:B-1----:R1:W2:Y:S02]  /*2af90*/  SYNCS.PHASECHK.TRANS64.TRYWAIT P2, [R9+URZ+0x2a830], R0 ;  /* 0x02a83000090075a7 */ /* 0x0022a4000804017f */
[----:B--2---:R-:W-:Y:S05]  /*2afa0*/  @!P2 NANOSLEEP.SYNCS 0x989680 ;  /* 0x009896800000a95d */ /* 0x004fea0003900000 */
[----:B------:R-:W2:Y:S02]  /*2afb0*/  @!P2 SYNCS.PHASECHK.TRANS64 P2, [R9+URZ+0x2a830], R0 ;  /* 0x02a830000900a5a7 */ /* 0x000ea4000804007f */
[----:B--2---:R-:W-:Y:S05]  /*2afc0*/  @!P2 BRA `(.L_x_1642) ;  /* 0xfffffffc00f0a947 */ /* 0x004fea000383ffff */
[----:B------:R-:W-:Y:S05]  /*2afd0*/  BRA `(.L_x_1641) ;  /* 0xfffffe7400b07947 */ /* 0x000fea000383ffff */
.L_x_1662:
[----:B-1----:R1:W2:Y:S02]  /*2afe0*/  SYNCS.PHASECHK.TRANS64.TRYWAIT P2, [R7+URZ+0x2a830], R12 ;  /* 0x02a8300c070075a7 */ /* 0x0022a4000804017f */
[----:B--2---:R-:W-:Y:S05]  /*2aff0*/  @!P2 NANOSLEEP.SYNCS 0x989680 ;  /* 0x009896800000a95d */ /* 0x004fea0003900000 */
[----:B------:R-:W2:Y:S02]  /*2b000*/  @!P2 SYNCS.PHASECHK.TRANS64 P2, [R7+URZ+0x2a830], R12 ;  /* 0x02a8300c0700a5a7 */ /* 0x000ea4000804007f */
[----:B--2---:R-:W-:Y:S05]  /*2b010*/  @!P2 BRA `(.L_x_1662) ;  /* 0xfffffffc00f0a947 */ /* 0x004fea000383ffff */
[----:B------:R-:W-:Y:S05]  /*2b020*/  BRA `(.L_x_1661) ;  /* 0xfffffea400507947 */ /* 0x000fea000383ffff */
.L_x_1667:
[----:B-1----:R1:W2:Y:S02]  /*2b030*/  SYNCS.PHASECHK.TRANS64.TRYWAIT P2, [R23+URZ+0x2a850], R4 ;  /* 0x02a85004170075a7 */ /* 0x0022a4000804017f */
[----:B--2---:R-:W-:Y:S05]  /*2b040*/  @!P2 NANOSLEEP.SYNCS 0x989680 ;  /* 0x009896800000a95d */ /* 0x004fea0003900000 */
[----:B------:R-:W2:Y:S02]  /*2b050*/  @!P2 SYNCS.PHASECHK.TRANS64 P2, [R23+URZ+0x2a850], R4 ;  /* 0x02a850041700a5a7 */ /* 0x000ea4000804007f */
[----:B--2---:R-:W-:Y:S05]  /*2b060*/  @!P2 BRA `(.L_x_1667) ;  /* 0xfffffffc00f0a947 */ /* 0x004fea000383ffff */
[----:B------:R-:W-:Y:S05]  /*2b070*/  BRA `(.L_x_1666) ;  /* 0xfffffeac00f87947 */ /* 0x000fea000383ffff */
.L_x_1688:
[----:B-1----:R1:W2:Y:S02]  /*2b080*/  SYNCS.PHASECHK.TRANS64.TRYWAIT P2, [R0+URZ+0x2a830], R3 ;  /* 0x02a83003000075a7 */ /* 0x0022a4000804017f */
[----:B--2---:R-:W-:Y:S05]  /*2b090*/  @!P2 NANOSLEEP.SYNCS 0x989680 ;  /* 0x009896800000a95d */ /* 0x004fea0003900000 */
[----:B------:R-:W2:Y:S02]  /*2b0a0*/  @!P2 SYNCS.PHASECHK.TRANS64 P2, [R0+URZ+0x2a830], R3 ;  /* 0x02a830030000a5a7 */ /* 0x000ea4000804007f */
[----:B--2---:R-:W-:Y:S05]  /*2b0b0*/  @!P2 BRA `(.L_x_1688) ;  /* 0xfffffffc00f0a947 */ /* 0x004fea000383ffff */
[----:B------:R-:W-:Y:S05]  /*2b0c0*/  BRA `(.L_x_1687) ;  /* 0xfffffed800607947 */ /* 0x000fea000383ffff */
.L_x_1693:
[----:B-1----:R1:W2:Y:S02]  /*2b0d0*/  SYNCS.PHASECHK.TRANS64.TRYWAIT P2, [R209+URZ+0x2a850], R0 ;  /* 0x02a85000d10075a7 */ /* 0x0022a4000804017f */
[----:B--2---:R-:W-:Y:S05]  /*2b0e0*/  @!P2 NANOSLEEP.SYNCS 0x989680 ;  /* 0x009896800000a95d */ /* 0x004fea0003900000 */
[----:B------:R-:W2:Y:S02]  /*2b0f0*/  @!P2 SYNCS.PHASECHK.TRANS64 P2, [R209+URZ+0x2a850], R0 ;  /* 0x02a85000d100a5a7 */ /* 0x000ea4000804007f */
[----:B--2---:R-:W-:Y:S05]  /*2b100*/  @!P2 BRA `(.L_x_1693) ;  /* 0xfffffffc00f0a947 */ /* 0x004fea000383ffff */
[----:B------:R-:W-:Y:S05]  /*2b110*/  BRA `(.L_x_1692) ;  /* 0xfffffee400187947 */ /* 0x000fea000383ffff */
.L_x_1701:
[----:B-1----:R1:W2:Y:S02]  /*2b120*/  SYNCS.PHASECHK.TRANS64.TRYWAIT P2, [R3+URZ+0x2a830], R14 ;  /* 0x02a8300e030075a7 */ /* 0x0022a4000804017f */
[----:B--2---:R-:W-:Y:S05]  /*2b130*/  @!P2 NANOSLEEP.SYNCS 0x989680 ;  /* 0x009896800000a95d */ /* 0x004fea0003900000 */
[----:B------:R-:W2:Y:S02]  /*2b140*/  @!P2 SYNCS.PHASECHK.TRANS64 P2, [R3+URZ+0x2a830], R14 ;  /* 0x02a8300e0300a5a7 */ /* 0x000ea4000804007f */
[----:B--2---:R-:W-:Y:S05]  /*2b150*/  @!P2 BRA `(.L_x_1701) ;  /* 0xfffffffc00f0a947 */ /* 0x004fea000383ffff */
[----:B------:R-:W-:Y:S05]  /*2b160*/  BRA `(.L_x_1700) ;  /* 0xfffffef800187947 */ /* 0x000fea000383ffff */
.L_x_1706:
[----:B-1----:R1:W2:Y:S02]  /*2b170*/  SYNCS.PHASECHK.TRANS64.TRYWAIT P2, [R21+URZ+0x2a850], R3 ;  /* 0x02a85003150075a7 */ /* 0x0022a4000804017f */
[----:B--2---:R-:W-:Y:S05]  /*2b180*/  @!P2 NANOSLEEP.SYNCS 0x989680 ;  /* 0x009896800000a95d */ /* 0x004fea0003900000 */
[----:B------:R-:W2:Y:S02]  /*2b190*/  @!P2 SYNCS.PHASECHK.TRANS64 P2, [R21+URZ+0x2a850], R3 ;  /* 0x02a850031500a5a7 */ /* 0x000ea4000804007f */
[----:B--2---:R-:W-:Y:S05]  /*2b1a0*/  @!P2 BRA `(.L_x_1706) ;  /* 0xfffffffc00f0a947 */ /* 0x004fea000383ffff */
[----:B------:R-:W-:Y:S05]  /*2b1b0*/  BRA `(.L_x_1705) ;  /* 0xffffff0000c87947 */ /* 0x000fea000383ffff */
.L_x_1720:
[----:B-1----:R1:W2:Y:S02]  /*2b1c0*/  SYNCS.PHASECHK.TRANS64.TRYWAIT P0, [R13+URZ+0x2a850], R4 ;  /* 0x02a850040d0075a7 */ /* 0x0022a4000800017f */
[----:B--2---:R-:W-:Y:S05]  /*2b1d0*/  @!P0 NANOSLEEP.SYNCS 0x989680 ;  /* 0x009896800000895d */ /* 0x004fea0003900000 */
[----:B------:R-:W2:Y:S02]  /*2b1e0*/  @!P0 SYNCS.PHASECHK.TRANS64 P0, [R13+URZ+0x2a850], R4 ;  /* 0x02a850040d0085a7 */ /* 0x000ea4000800007f */
[----:B--2---:R-:W-:Y:S05]  /*2b1f0*/  @!P0 BRA `(.L_x_1720) ;  /* 0xfffffffc00f08947 */ /* 0x004fea000383ffff */
[----:B------:R-:W-:Y:S05]  /*2b200*/  BRA `(.L_x_1719) ;  /* 0xffffff2c004c7947 */ /* 0x000fea000383ffff */
.L_x_1769:
[----:B------:R-:W1:Y:S01]  /*2b210*/  S2R R6, SR_TID.X ;  /* 0x0000000000067919 */ /* 0x000e620000002100 */
[----:B------:R-:W-:Y:S01]  /*2b220*/  BSSY B1, `(.L_x_1958) ;  /* 0x000000a000017945 */ /* 0x000fe20003800000 */
[----:B------:R-:W-:Y:S02]  /*2b230*/  IMAD.MOV.U32 R12, RZ, RZ, RZ ;  /* 0x000000ffff0c7224 */ /* 0x000fe400078e00ff */
[----:B------:R-:W-:Y:S02]  /*2b240*/  IMAD.MOV.U32 R11, RZ, RZ, 0x1f ;  /* 0x0000001fff0b7424 */ /* 0x000fe400078e00ff */
[----:B0-----:R-:W-:Y:S01]  /*2b250*/  IMAD.MOV.U32 R15, RZ, RZ, -0x1 ;  /* 0xffffffffff0f7424 */ /* 0x001fe200078e00ff */
[----:B-1----:R-:W-:-:S04]  /*2b260*/  SHF.R.U32.HI R6, RZ, 0x5, R6 ;  /* 0x00000005ff067819 */ /* 0x002fc80000011606 */
[----:B------:R-:W-:-:S05]  /*2b270*/  LOP3.LUT R6, R6, 0x3, RZ, 0xc0, !PT ;  /* 0x0000000306067812 */ /* 0x000fca00078ec0ff */
[----:B------:R-:W-:-:S07]  /*2b280*/  IMAD.MOV.U32 R13, RZ, RZ, R6 ;  /* 0x000000ffff0d7224 */ /* 0x000fce00078e0006 */
[----:B------:R-:W-:Y:S05]  /*2b290*/  WARPSYNC.COLLECTIVE R15, `(.L_x_1959) ;  /* 0x000000000f087348 */ /* 0x000fea0003c00000 */
[----:B------:R0:W1:Y:S02]  /*2b2a0*/  SHFL.IDX P6, R14, R13, R12, R11 ;  /* 0x0000000c0d0e7389 */ /* 0x00006400000c000b */
[----:B01----:R-:W-:Y:S01]  /*2b2b0*/  ENDCOLLECTIVE ;  /* 0x000000000000791b */ /* 0x003fe20003800000 */
.L_x_1959:
[----:B------:R-:W-:Y:S05]  /*2b2c0*/  BSYNC B1 ;  /* 0x0000000000017941 */ /* 0x000fea0003800000 */
.L_x_1958:
[----:B------:R-:W-:Y:S05]  /*2b2d0*/  BRA `(.L_x_1960) ;  /* 0xffffff8000e07947 */ /* 0x000fea000383ffff */
.L_x_1771:
[----:B------:R-:W-:Y:S01]  /*2b2e0*/  BSSY B1, `(.L_x_1961) ;  /* 0x0000006000017945 */ /* 0x000fe20003800000 */
[----:B0-----:R-:W-:-:S07]  /*2b2f0*/  IMAD.MOV.U32 R15, RZ, RZ, -0x1 ;  /* 0xffffffffff0f7424 */ /* 0x001fce00078e00ff */
[----:B-1----:R-:W-:Y:S05]  /*2b300*/  WARPSYNC.COLLECTIVE R15, `(.L_x_1962) ;  /* 0x000000000f0c7348 */ /* 0x002fea0003c00000 */
[----:B------:R-:W-:Y:S02]  /*2b310*/  ELECT P6, UR62, PT ;  /* 0x00000000003e782f */ /* 0x000fe400038c0000 */
[----:B------:R-:W-:Y:S01]  /*2b320*/  MOV R14, UR62 ;  /* 0x0000003e000e7c02 */ /* 0x000fe20008000f00 */
[----:B-1----:R-:W-:Y:S10]  /*2b330*/  ENDCOLLECTIVE ;  /* 0x000000000000791b */ /* 0x002ff40003800000 */
.L_x_1962:
[----:B------:R-:W-:Y:S05]  /*2b340*/  BSYNC B1 ;  /* 0x0000000000017941 */ /* 0x000fea0003800000 */
.L_x_1961:
[----:B------:R-:W-:Y:S01]  /*2b350*/  PLOP3.LUT P2, PT, P6, PT, PT, 0x80, 0x0 ;  /* 0x000000000000781c */ /* 0x000fe2000374f070 */
[----:B------:R-:W-:-:S12]  /*2b360*/  BRA `(.L_x_1770) ;  /* 0xffffff8000d47947 */ /* 0x000fd8000383ffff */
.L_x_1773:
[----:B-1----:R1:W2:Y:S02]  /*2b370*/  SYNCS.PHASECHK.TRANS64.TRYWAIT P0, [R19+URZ+0x2a820], R4 ;  /* 0x02a82004130075a7 */ /* 0x0022a4000800017f */
[----:B--2---:R-:W-:Y:S05]  /*2b380*/  @!P0 NANOSLEEP.SYNCS 0x989680 ;  /* 0x009896800000895d */ /* 0x004fea0003900000 */
[----:B------:R-:W2:Y:S02]  /*2b390*/  @!P0 SYNCS.PHASECHK.TRANS64 P0, [R19+URZ+0x2a820], R4 ;  /* 0x02a82004130085a7 */ /* 0x000ea4000800007f */
[----:B--2---:R-:W-:Y:S05]  /*2b3a0*/  @!P0 BRA `(.L_x_1773) ;  /* 0xfffffffc00f08947 */ /* 0x004fea000383ffff */
[----:B------:R-:W-:Y:S05]  /*2b3b0*/  BRA `(.L_x_1963) ;  /* 0xffffff8000e47947 */ /* 0x000fea000383ffff */
.L_x_1777:
[----:B--2---:R2:W3:Y:S02]  /*2b3c0*/  SYNCS.PHASECHK.TRANS64.TRYWAIT P0, [R6+URZ+0x2a8a0], R10 ;  /* 0x02a8a00a060075a7 */ /* 0x0044e4000800017f */
[----:B---3--:R-:W-:Y:S05]  /*2b3d0*/  @!P0 NANOSLEEP.SYNCS 0x989680 ;  /* 0x009896800000895d */ /* 0x008fea0003900000 */
[----:B------:R-:W3:Y:S02]  /*2b3e0*/  @!P0 SYNCS.PHASECHK.TRANS64 P0, [R6+URZ+0x2a8a0], R10 ;  /* 0x02a8a00a060085a7 */ /* 0x000ee4000800007f */
[----:B---3--:R-:W-:Y:S05]  /*2b3f0*/  @!P0 BRA `(.L_x_1777) ;  /* 0xfffffffc00f08947 */ /* 0x008fea000383ffff */
[----:B------:R-:W-:Y:S05]  /*2b400*/  BRA `(.L_x_1964) ;  /* 0xffffff8400047947 */ /* 0x000fea000383ffff */
.L_x_1784:
[----:B-1----:R1:W3:Y:S02]  /*2b410*/  SYNCS.PHASECHK.TRANS64.TRYWAIT P0, [R6+URZ+0x2a8c0], R10 ;  /* 0x02a8c00a060075a7 */ /* 0x0022e4000800017f */
[----:B---3--:R-:W-:Y:S05]  /*2b420*/  @!P0 NANOSLEEP.SYNCS 0x989680 ;  /* 0x009896800000895d */ /* 0x008fea0003900000 */
[----:B------:R-:W3:Y:S02]  /*2b430*/  @!P0 SYNCS.PHASECHK.TRANS64 P0, [R6+URZ+0x2a8c0], R10 ;  /* 0x02a8c00a060085a7 */ /* 0x000ee4000800007f */
[----:B---3--:R-:W-:Y:S05]  /*2b440*/  @!P0 BRA `(.L_x_1784) ;  /* 0xfffffffc00f08947 */ /* 0x008fea000383ffff */
[----:B------:R-:W-:Y:S05]  /*2b450*/  BRA `(.L_x_1965) ;  /* 0xffffff8400f87947 */ /* 0x000fea000383ffff */
.L_x_1792:
[----:B-1----:R1:W2:Y:S02]  /*2b460*/  SYNCS.PHASECHK.TRANS64.TRYWAIT P0, [R8+URZ+0x2a8a0], R7 ;  /* 0x02a8a007080075a7 */ /* 0x0022a4000800017f */
[----:B--2---:R-:W-:Y:S05]  /*2b470*/  @!P0 NANOSLEEP.SYNCS 0x989680 ;  /* 0x009896800000895d */ /* 0x004fea0003900000 */
[----:B------:R-:W2:Y:S02]  /*2b480*/  @!P0 SYNCS.PHASECHK.TRANS64 P0, [R8+URZ+0x2a8a0], R7 ;  /* 0x02a8a007080085a7 */ /* 0x000ea4000800007f */
[----:B--2---:R-:W-:Y:S05]  /*2b490*/  @!P0 BRA `(.L_x_1792) ;  /* 0xfffffffc00f08947 */ /* 0x004fea000383ffff */
[----:B------:R-:W-:Y:S05]  /*2b4a0*/  BRA `(.L_x_1966) ;  /* 0xffffff8c00087947 */ /* 0x000fea000383ffff */
.L_x_1799:
[----:B--2---:R2:W3:Y:S02]  /*2b4b0*/  SYNCS.PHASECHK.TRANS64.TRYWAIT P0, [R8+URZ+0x2a8c0], R7 ;  /* 0x02a8c007080075a7 */ /* 0x0044e4000800017f */
[----:B---3--:R-:W-:Y:S05]  /*2b4c0*/  @!P0 NANOSLEEP.SYNCS 0x989680 ;  /* 0x009896800000895d */ /* 0x008fea0003900000 */
[----:B------:R-:W3:Y:S02]  /*2b4d0*/  @!P0 SYNCS.PHASECHK.TRANS64 P0, [R8+URZ+0x2a8c0], R7 ;  /* 0x02a8c007080085a7 */ /* 0x000ee4000800007f */
[----:B---3--:R-:W-:Y:S05]  /*2b4e0*/  @!P0 BRA `(.L_x_1799) ;  /* 0xfffffffc00f08947 */ /* 0x008fea000383ffff */
[----:B------:R-:W-:Y:S05]  /*2b4f0*/  BRA `(.L_x_1967) ;  /* 0xffffff8c00f87947 */ /* 0x000fea000383ffff */
.L_x_1823:
[----:B------:R-:W2:Y:S01]  /*2b500*/  S2R R4, SR_TID.X ;  /* 0x0000000000047919 */ /* 0x000ea20000002100 */
[----:B------:R-:W-:Y:S01]  /*2b510*/  BSSY B0, `(.L_x_1968) ;  /* 0x000000a000007945 */ /* 0x000fe20003800000 */
[----:B------:R-:W-:Y:S01]  /*2b520*/  MOV R12, RZ ;  /* 0x000000ff000c7202 */ /* 0x000fe20000000f00 */
[----:B------:R-:W-:Y:S02]  /*2b530*/  IMAD.MOV.U32 R11, RZ, RZ, 0x1f ;  /* 0x0000001fff0b7424 */ /* 0x000fe400078e00ff */
[----:B0-----:R-:W-:Y:S01]  /*2b540*/  IMAD.MOV.U32 R15, RZ, RZ, -0x1 ;  /* 0xffffffffff0f7424 */ /* 0x001fe200078e00ff */
[----:B--2---:R-:W-:-:S04]  /*2b550*/  SHF.R.U32.HI R4, RZ, 0x5, R4 ;  /* 0x00000005ff047819 */ /* 0x004fc80000011604 */
[----:B------:R-:W-:-:S05]  /*2b560*/  LOP3.LUT R4, R4, 0x3, RZ, 0xc0, !PT ;  /* 0x0000000304047812 */ /* 0x000fca00078ec0ff */
[----:B------:R-:W-:-:S07]  /*2b570*/  IMAD.MOV.U32 R13, RZ, RZ, R4 ;  /* 0x000000ffff0d7224 */ /* 0x000fce00078e0004 */
[----:B-1----:R-:W-:Y:S05]  /*2b580*/  WARPSYNC.COLLECTIVE R15, `(.L_x_1969) ;  /* 0x000000000f087348 */ /* 0x002fea0003c00000 */
[----:B------:R0:W2:Y:S02]  /*2b590*/  SHFL.IDX P6, R14, R13, R12, R11 ;  /* 0x0000000c0d0e7389 */ /* 0x0000a400000c000b */
[----:B012---:R-:W-:Y:S01]  /*2b5a0*/  ENDCOLLECTIVE ;  /* 0x000000000000791b */ /* 0x007fe20003800000 */
.L_x_1969:
[----:B------:R-:W-:Y:S05]  /*2b5b0*/  BSYNC B0 ;  /* 0x0000000000007941 */ /* 0x000fea0003800000 */
.L_x_1968:
[----:B------:R-:W-:Y:S05]  /*2b5c0*/  BRA `(.L_x_1970) ;  /* 0xffffffa0000c7947 */ /* 0x000fea000383ffff */
.L_x_1825:
[----:B------:R-:W-:Y:S01]  /*2b5d0*/  BSSY B0, `(.L_x_1971) ;  /* 0x0000006000007945 */ /* 0x000fe20003800000 */
[----:B0-----:R-:W-:-:S07]  /*2b5e0*/  IMAD.MOV.U32 R15, RZ, RZ, -0x1 ;  /* 0xffffffffff0f7424 */ /* 0x001fce00078e00ff */
[----:B-12---:R-:W-:Y:S05]  /*2b5f0*/  WARPSYNC.COLLECTIVE R15, `(.L_x_1972) ;  /* 0x000000000f0c7348 */ /* 0x006fea0003c00000 */
[----:B------:R-:W-:Y:S02]  /*2b600*/  ELECT P6, UR62, PT ;  /* 0x00000000003e782f */ /* 0x000fe400038c0000 */
[----:B------:R-:W-:Y:S01]  /*2b610*/  MOV R14, UR62 ;  /* 0x0000003e000e7c02 */ /* 0x000fe20008000f00 */
[----:B-12---:R-:W-:Y:S10]  /*2b620*/  ENDCOLLECTIVE ;  /* 0x000000000000791b */ /* 0x006ff40003800000 */
.L_x_1972:
[----:B------:R-:W-:Y:S05]  /*2b630*/  BSYNC B0 ;  /* 0x0000000000007941 */ /* 0x000fea0003800000 */
.L_x_1971:
[----:B------:R-:W-:Y:S05]  /*2b640*/  BRA `(.L_x_1973) ;  /* 0xffffffa000107947 */ /* 0x000fea000383ffff */
.L_x_1827:
[----:B---3--:R3:W4:Y:S02]  /*2b650*/  SYNCS.PHASECHK.TRANS64.TRYWAIT P0, [R0+URZ+0x2a840], R2 ;  /* 0x02a84002000075a7 */ /* 0x008724000800017f */
[----:B----4-:R-:W-:Y:S05]  /*2b660*/  @!P0 NANOSLEEP.SYNCS 0x989680 ;  /* 0x009896800000895d */ /* 0x010fea0003900000 */
[----:B------:R-:W4:Y:S02]  /*2b670*/  @!P0 SYNCS.PHASECHK.TRANS64 P0, [R0+URZ+0x2a840], R2 ;  /* 0x02a84002000085a7 */ /* 0x000f24000800007f */
[----:B----4-:R-:W-:Y:S05]  /*2b680*/  @!P0 BRA `(.L_x_1827) ;  /* 0xfffffffc00f08947 */ /* 0x010fea000383ffff */
[----:B------:R-:W-:Y:S05]  /*2b690*/  BRA `(.L_x_1974) ;  /* 0xffffffa000747947 */ /* 0x000fea000383ffff */
.L_x_1831:
[----:B------:R0:W5:Y:S01]  /*2b6a0*/  LDL.LU R9, [R1+0x38] ;  /* 0x0000380001097983 */ /* 0x0001620000300800 */
[----:B------:R-:W-:Y:S02]  /*2b6b0*/  IMAD.MOV.U32 R5, RZ, RZ, R11 ;  /* 0x000000ffff057224 */ /* 0x000fe400078e000b */
[----:B------:R-:W-:Y:S02]  /*2b6c0*/  IMAD.MOV.U32 R13, RZ, RZ, R3 ;  /* 0x000000ffff0d7224 */ /* 0x000fe400078e0003 */
[----:B------:R-:W-:Y:S02]  /*2b6d0*/  IMAD.MOV.U32 R12, RZ, RZ, RZ ;  /* 0x000000ffff0c7224 */ /* 0x000fe400078e00ff */
[----:B------:R-:W-:Y:S02]  /*2b6e0*/  IMAD.MOV.U32 R11, RZ, RZ, 0x181f ;  /* 0x0000181fff0b7424 */ /* 0x000fe400078e00ff */
[----:B0-----:R-:W-:-:S07]  /*2b6f0*/  IMAD.MOV.U32 R15, RZ, RZ, -0x1 ;  /* 0xffffffffff0f7424 */ /* 0x001fce00078e00ff */
[----:B-----5:R-:W-:Y:S05]  /*2b700*/  WARPSYNC.COLLECTIVE R15, `(.L_x_1975) ;  /* 0x000000000f087348 */ /* 0x020fea0003c00000 */
[----:B------:R0:W1:Y:S02]  /*2b710*/  SHFL.IDX P6, R14, R13, R12, R11 ;  /* 0x0000000c0d0e7389 */ /* 0x00006400000c000b */
[----:B01---5:R-:W-:Y:S01]  /*2b720*/  ENDCOLLECTIVE ;  /* 0x000000000000791b */ /* 0x023fe20003800000 */
.L_x_1975:
[----:B------:R-:W-:Y:S02]  /*2b730*/  IMAD.MOV.U32 R13, RZ, RZ, R4 ;  /* 0x000000ffff0d7224 */ /* 0x000fe400078e0004 */
[----:B------:R-:W-:-:S07]  /*2b740*/  IMAD.MOV.U32 R6, RZ, RZ, R14 ;  /* 0x000000ffff067224 */ /* 0x000fce00078e000e */
[----:B------:R-:W-:Y:S05]  /*2b750*/  WARPSYNC.COLLECTIVE R15, `(.L_x_1976) ;  /* 0x000000000f087348 */ /* 0x000fea0003c00000 */
[----:B------:R0:W1:Y:S02]  /*2b760*/  SHFL.IDX P6, R14, R13, R12, R11 ;  /* 0x0000000c0d0e7389 */ /* 0x00006400000c000b */
[----:B01----:R-:W-:Y:S01]  /*2b770*/  ENDCOLLECTIVE ;  /* 0x000000000000791b */ /* 0x003fe20003800000 */
.L_x_1976:
[----:B------:R-:W-:Y:S02]  /*2b780*/  IMAD R2, R9, R7, RZ ;  /* 0x0000000709027224 */ /* 0x000fe400078e02ff */
[----:B------:R0:W5:Y:S01]  /*2b790*/  LDL R9, [R1+0x2c] ;  /* 0x00002c0001097983 */ /* 0x0001620000100800 */
[----:B------:R-:W-:Y:S01]  /*2b7a0*/  IMAD.IADD R0, R10, 0x1, R5 ;  /* 0x000000010a007824 */ /* 0x000fe200078e0205 */
[----:B------:R-:W-:Y:S01]  /*2b7b0*/  MOV R7, R14 ;  /* 0x0000000e00077202 */ /* 0x000fe20000000f00 */
[----:B------:R-:W-:Y:S02]  /*2b7c0*/  IMAD.MOV.U32 R13, RZ, RZ, R3 ;  /* 0x000000ffff0d7224 */ /* 0x000fe400078e0003 */
[----:B------:R-:W-:Y:S01]  /*2b7d0*/  IMAD.MOV.U32 R12, RZ, RZ, 0x1 ;  /* 0x00000001ff0c7424 */ /* 0x000fe200078e00ff */
[C---:B------:R-:W-:Y:S01]  /*2b7e0*/  ISETP.GE.AND P2, PT, R0.reuse, R2, PT ;  /* 0x000000020000720c */ /* 0x040fe20003f46270 */
[----:B------:R-:W-:-:S12]  /*2b7f0*/  VIADD R5, R0, 0x10 ;  /* 0x0000001000057836 */ /* 0x000fd80000000000 */
[----:B0----5:R-:W-:Y:S05]  /*2b800*/  WARPSYNC.COLLECTIVE R15, `(.L_x_1977) ;  /* 0x000000000f087348 */ /* 0x021fea0003c00000 */
[----:B------:R1:W2:Y:S02]  /*2b810*/  SHFL.IDX P6, R14, R13, R12, R11 ;  /* 0x0000000c0d0e7389 */ /* 0x0002a400000c000b */
[----:B012--5:R-:W-:Y:S01]  /*2b820*/  ENDCOLLECTIVE ;  /* 0x000000000000791b */ /* 0x027fe20003800000 */
.L_x_1977:
        /* <DEDUP_REMOVED lines=17> */
.L_x_1978:
[----:B------:R-:W-:Y:S02]  /*2b940*/  IMAD.MOV.U32 R13, RZ, RZ, R3 ;  /* 0x000000ffff0d7224 */ /* 0x000fe400078e0003 */
[----:B------:R-:W-:Y:S02]  /*2b950*/  IMAD.MOV.U32 R12, RZ, RZ, 0x2 ;  /* 0x00000002ff0c7424 */ /* 0x000fe400078e00ff */
[----:B------:R-:W-:-:S07]  /*2b960*/  IMAD.MOV.U32 R5, RZ, RZ, R14 ;  /* 0x000000ffff057224 */ /* 0x000fce00078e000e */
[----:B------:R-:W-:Y:S05]  /*2b970*/  WARPSYNC.COLLECTIVE R15, `(.L_x_1979) ;  /* 0x000000000f087348 */ /* 0x000fea0003c00000 */
[----:B------:R0:W1:Y:S02]  /*2b980*/  SHFL.IDX P6, R14, R13, R12, R11 ;  /* 0x0000000c0d0e7389 */ /* 0x00006400000c000b */
[----:B01----:R-:W-:Y:S01]  /*2b990*/  ENDCOLLECTIVE ;  /* 0x000000000000791b */ /* 0x003fe20003800000 */
.L_x_1979:
[----:B------:R-:W-:-:S05]  /*2b9a0*/  @!P2 LEA R5, P4, R8, R5, 0x1 ;  /* 0x000000050805a211 */ /* 0x000fca00078808ff */
[----:B------:R-:W-:-:S04]  /*2b9b0*/  @!P2 IMAD.X R6, RZ, RZ, R6, P4 ;  /* 0x000000ffff06a224 */ /* 0x000fc800020e0606 */
[----:B------:R-:W-:Y:S01]  /*2b9c0*/  @!P2 IMAD.MOV.U32 R7, RZ, RZ, R6 ;  /* 0x000000ffff07a224 */ /* 0x000fe200078e0006 */
[----:B------:R-:W-:Y:S01]  /*2b9d0*/  @!P2 MOV R6, R5 ;  /* 0x000000050006a202 */ /* 0x000fe20000000f00 */
[----:B------:R-:W-:Y:S02]  /*2b9e0*/  IMAD.MOV.U32 R13, RZ, RZ, R4 ;  /* 0x000000ffff0d7224 */ /* 0x000fe400078e0004 */
[----:B------:R-:W-:Y:S02]  /*2b9f0*/  VIADD R5, R0, 0x20 ;  /* 0x0000002000057836 */ /* 0x000fe40000000000 */
        /* <DEDUP_REMOVED lines=11> */
.L_x_1980:
[----:B------:R-:W-:Y:S02]  /*2bab0*/  IMAD.MOV.U32 R13, RZ, RZ, R3 ;  /* 0x000000ffff0d7224 */ /* 0x000fe400078e0003 */
[----:B------:R-:W-:Y:S02]  /*2bac0*/  IMAD.MOV.U32 R12, RZ, RZ, 0x3 ;  /* 0x00000003ff0c7424 */ /* 0x000fe400078e00ff */
[----:B------:R-:W-:-:S07]  /*2bad0*/  IMAD.MOV.U32 R5, RZ, RZ, R14 ;  /* 0x000000ffff057224 */ /* 0x000fce00078e000e */
[----:B------:R-:W-:Y:S05]  /*2bae0*/  WARPSYNC.COLLECTIVE R15, `(.L_x_1981) ;  /* 0x000000000f087348 */ /* 0x000fea0003c00000 */
[----:B------:R0:W1:Y:S02]  /*2baf0*/  SHFL.IDX P6, R14, R13, R12, R11 ;  /* 0x0000000c0d0e7389 */ /* 0x00006400000c000b */
[----:B01----:R-:W-:Y:S01]  /*2bb00*/  ENDCOLLECTIVE ;  /* 0x000000000000791b */ /* 0x003fe20003800000 */
.L_x_1981:
[----:B------:R-:W-:-:S05]  /*2bb10*/  @!P2 LEA R5, P4, R8, R5, 0x1 ;  /* 0x000000050805a211 */ /* 0x000fca00078808ff */
[----:B------:R-:W-:-:S04]  /*2bb20*/  @!P2 IMAD.X R6, RZ, RZ, R6, P4 ;  /* 0x000000ffff06a224 */ /* 0x000fc800020e0606 */
        /* <DEDUP_REMOVED lines=15> */
.L_x_1982:
[----:B------:R-:W-:Y:S01]  /*2bc20*/  MOV R13, R3 ;  /* 0x00000003000d7202 */ /* 0x000fe20000000f00 */
[----:B------:R-:W-:Y:S02]  /*2bc30*/  IMAD.MOV.U32 R12, RZ, RZ, 0x4 ;  /* 0x00000004ff0c7424 */ /* 0x000fe400078e00ff */
[----:B------:R-:W-:-:S07]  /*2bc40*/  IMAD.MOV.U32 R5, RZ, RZ, R14 ;  /* 0x000000ffff057224 */ /* 0x000fce00078e000e */
[----:B------:R-:W-:Y:S05]  /*2bc50*/  WARPSYNC.COLLECTIVE R15, `(.L_x_1983) ;  /* 0x000000000f087348 */ /* 0x000fea0003c00000 */
[----:B------:R0:W1:Y:S02]  /*2bc60*/  SHFL.IDX P6, R14, R13, R12, R11 ;  /* 0x0000000c0d0e7389 */ /* 0x00006400000c000b */
[----:B01----:R-:W-:Y:S01]  /*2bc70*/  ENDCOLLECTIVE ;  /* 0x000000000000791b */ /* 0x003fe20003800000 */
.L_x_1983:
        /* <DEDUP_REMOVED lines=17> */
.L_x_1984:
[----:B------:R-:W-:Y:S01]  /*2bd90*/  IMAD.MOV.U32 R13, RZ, RZ, R3 ;  /* 0x000000ffff0d7224 */ /* 0x000fe200078e0003 */
[----:B------:R-:W-:Y:S01]  /*2bda0*/  MOV R12, 0x5 ;  /* 0x00000005000c7802 */ /* 0x000fe20000000f00 */
[----:B------:R-:W-:-:S07]  /*2bdb0*/  IMAD.MOV.U32 R5, RZ, RZ, R14 ;  /* 0x000000ffff057224 */ /* 0x000fce00078e000e */
[----:B------:R-:W-:Y:S05]  /*2bdc0*/  WARPSYNC.COLLECTIVE R15, `(.L_x_1985) ;  /* 0x000000000f087348 */ /* 0x000fea0003c00000 */
[----:B------:R0:W1:Y:S02]  /*2bdd0*/  SHFL.IDX P6, R14, R13, R12, R11 ;  /* 0x0000000c0d0e7389 */ /* 0x00006400000c000b */
[----:B01----:R-:W-:Y:S01]  /*2bde0*/  ENDCOLLECTIVE ;  /* 0x000000000000791b */ /* 0x003fe20003800000 */
.L_x_1985:
        /* <DEDUP_REMOVED lines=17> */
.L_x_1986:
[----:B------:R-:W-:Y:S02]  /*2bf00*/  IMAD.MOV.U32 R13, RZ, RZ, R3 ;  /* 0x000000ffff0d7224 */ /* 0x000fe400078e0003 */
[----:B------:R-:W-:Y:S02]  /*2bf10*/  IMAD.MOV.U32 R12, RZ, RZ, 0x6 ;  /* 0x00000006ff0c7424 */ /* 0x000fe400078e00ff */
[----:B------:R-:W-:-:S07]  /*2bf20*/  IMAD.MOV.U32 R5, RZ, RZ, R14 ;  /* 0x000000ffff057224 */ /* 0x000fce00078e000e */
[----:B------:R-:W-:Y:S05]  /*2bf30*/  WARPSYNC.COLLECTIVE R15, `(.L_x_1987) ;  /* 0x000000000f087348 */ /* 0x000fea0003c00000 */
[----:B------:R0:W1:Y:S02]  /*2bf40*/  SHFL.IDX P6, R14, R13, R12, R11 ;  /* 0x0000000c0d0e7389 */ /* 0x00006400000c000b */
[----:B01----:R-:W-:Y:S01]  /*2bf50*/  ENDCOLLECTIVE ;  /* 0x000000000000791b */ /* 0x003fe20003800000 */
.L_x_1987:
        /* <DEDUP_REMOVED lines=12> */
[----:B------:R-:W-:-:S02]  /*2c020*/  ISETP.GE.AND P2, PT, R5, R2, PT ;  /* 0x000000020500720c */ /* 0x000fc40003f46270 */
[----:B0-----:R-:W-:-:S11]  /*2c030*/  MOV R6, R14 ;  /* 0x0000000e00067202 */ /* 0x001fd60000000f00 */
[----:B------:R-:W-:Y:S05]  /*2c040*/  WARPSYNC.COLLECTIVE R15, `(.L_x_1988) ;  /* 0x000000000f087348 */ /* 0x000fea0003c00000 */
[----:B------:R0:W1:Y:S02]  /*2c050*/  SHFL.IDX P6, R14, R13, R12, R11 ;  /* 0x0000000c0d0e7389 */ /* 0x00006400000c000b */
[----:B01----:R-:W-:Y:S01]  /*2c060*/  ENDCOLLECTIVE ;  /* 0x000000000000791b */ /* 0x003fe20003800000 */
.L_x_1988:
[----:B------:R-:W-:Y:S02]  /*2c070*/  IMAD.MOV.U32 R13, RZ, RZ, R3 ;  /* 0x000000ffff0d7224 */ /* 0x000fe400078e0003 */
[----:B------:R-:W-:Y:S02]  /*2c080*/  IMAD.MOV.U32 R12, RZ, RZ, 0x7 ;  /* 0x00000007ff0c7424 */ /* 0x000fe400078e00ff */
[----:B------:R-:W-:-:S07]  /*2c090*/  IMAD.MOV.U32 R5, RZ, RZ, R14 ;  /* 0x000000ffff057224 */ /* 0x000fce00078e000e */
[----:B------:R-:W-:Y:S05]  /*2c0a0*/  WARPSYNC.COLLECTIVE R15, `(.L_x_1989) ;  /* 0x000000000f087348 */ /* 0x000fea0003c00000 */
[----:B------:R0:W1:Y:S02]  /*2c0b0*/  SHFL.IDX P6, R14, R13, R12, R11 ;  /* 0x0000000c0d0e7389 */ /* 0x00006400000c000b */
[----:B01----:R-:W-:Y:S01]  /*2c0c0*/  ENDCOLLECTIVE ;  /* 0x000000000000791b */ /* 0x003fe20003800000 */
.L_x_1989:
        /* <DEDUP_REMOVED lines=14> */
.L_x_1990:
[----:B------:R-:W-:Y:S01]  /*2c1b0*/  @!PT LDS RZ, [RZ] ;  /* 0x00000000fffff984 */ /* 0x000fe20000000800 */
[----:B------:R-:W-:Y:S01]  /*2c1c0*/  @!PT LDS RZ, [RZ] ;  /* 0x00000000fffff984 */ /* 0x000fe20000000800 */
[----:B------:R-:W-:Y:S01]  /*2c1d0*/  @!PT LDS RZ, [RZ] ;  /* 0x00000000fffff984 */ /* 0x000fe20000000800 */
[----:B------:R0:W-:Y:S01]  /*2c1e0*/  @!P2 LDGSTS.E.BYPASS.LTC128B.128 [R9+0x17400], desc[UR46][R6.64+0x100], !P1 ;  /* 0x174001000609afae */ /* 0x0001e2000c901d6e */
[----:B------:R-:W-:Y:S01]  /*2c1f0*/  MOV R3, R14 ;  /* 0x0000000e00037202 */ /* 0x000fe20000000f00 */
[----:B------:R-:W-:Y:S06]  /*2c200*/  BRA `(.L_x_1991) ;  /* 0xffffffa400247947 */ /* 0x000fec000383ffff */
.L_x_1836:
[----:B----4-:R4:W0:Y:S02]  /*2c210*/  SYNCS.PHASECHK.TRANS64.TRYWAIT P0, [R19+URZ+0x2a820], R0 ;  /* 0x02a82000130075a7 */ /* 0x010824000800017f */
[----:B0-----:R-:W-:Y:S05]  /*2c220*/  @!P0 NANOSLEEP.SYNCS 0x989680 ;  /* 0x009896800000895d */ /* 0x001fea0003900000 */
[----:B------:R-:W0:Y:S02]  /*2c230*/  @!P0 SYNCS.PHASECHK.TRANS64 P0, [R19+URZ+0x2a820], R0 ;  /* 0x02a82000130085a7 */ /* 0x000e24000800007f */
[----:B0-----:R-:W-:Y:S05]  /*2c240*/  @!P0 BRA `(.L_x_1836) ;  /* 0xfffffffc00f08947 */ /* 0x001fea000383ffff */
[----:B------:R-:W-:Y:S05]  /*2c250*/  BRA `(.L_x_1992) ;  /* 0xffffffa400987947 */ /* 0x000fea000383ffff */
.L_x_1845:
[----:B-1----:R1:W2:Y:S02]  /*2c260*/  SYNCS.PHASECHK.TRANS64.TRYWAIT P0, [R3+URZ+0x2a840], R2 ;  /* 0x02a84002030075a7 */ /* 0x0022a4000800017f */
[----:B--2---:R-:W-:Y:S05]  /*2c270*/  @!P0 NANOSLEEP.SYNCS 0x989680 ;  /* 0x009896800000895d */ /* 0x004fea0003900000 */
[----:B------:R-:W2:Y:S02]  /*2c280*/  @!P0 SYNCS.PHASECHK.TRANS64 P0, [R3+URZ+0x2a840], R2 ;  /* 0x02a84002030085a7 */ /* 0x000ea4000800007f */
[----:B--2---:R-:W-:Y:S05]  /*2c290*/  @!P0 BRA `(.L_x_1845) ;  /* 0xfffffffc00f08947 */ /* 0x004fea000383ffff */
[----:B------:R-:W-:Y:S05]  /*2c2a0*/  BRA `(.L_x_1993) ;  /* 0xffffffa8008c7947 */ /* 0x000fea000383ffff */
.L_x_1852:
[----:B0-----:R0:W1:Y:S02]  /*2c2b0*/  SYNCS.PHASECHK.TRANS64.TRYWAIT P0, [R2+URZ+0x2a860], R3 ;  /* 0x02a86003020075a7 */ /* 0x001064000800017f */
[----:B-1----:R-:W-:Y:S05]  /*2c2c0*/  @!P0 NANOSLEEP.SYNCS 0x989680 ;  /* 0x009896800000895d */ /* 0x002fea0003900000 */
[----:B------:R-:W1:Y:S02]  /*2c2d0*/  @!P0 SYNCS.PHASECHK.TRANS64 P0, [R2+URZ+0x2a860], R3 ;  /* 0x02a86003020085a7 */ /* 0x000e64000800007f */
[----:B-1----:R-:W-:Y:S05]  /*2c2e0*/  @!P0 BRA `(.L_x_1852) ;  /* 0xfffffffc00f08947 */ /* 0x002fea000383ffff */
[----:B------:R-:W-:Y:S05]  /*2c2f0*/  BRA `(.L_x_1994) ;  /* 0xffffffac00987947 */ /* 0x000fea000383ffff */
.L_x_1862:
[----:B-1----:R1:W2:Y:S02]  /*2c300*/  SYNCS.PHASECHK.TRANS64.TRYWAIT P0, [R3+URZ+0x2a840], R2 ;  /* 0x02a84002030075a7 */ /* 0x0022a4000800017f */
[----:B--2---:R-:W-:Y:S05]  /*2c310*/  @!P0 NANOSLEEP.SYNCS 0x989680 ;  /* 0x009896800000895d */ /* 0x004fea0003900000 */
[----:B------:R-:W2:Y:S02]  /*2c320*/  @!P0 SYNCS.PHASECHK.TRANS64 P0, [R3+URZ+0x2a840], R2 ;  /* 0x02a84002030085a7 */ /* 0x000ea4000800007f */
[----:B--2---:R-:W-:Y:S05]  /*2c330*/  @!P0 BRA `(.L_x_1862) ;  /* 0xfffffffc00f08947 */ /* 0x004fea000383ffff */
[----:B------:R-:W-:Y:S05]  /*2c340*/  BRA `(.L_x_1995) ;  /* 0xffffffb4002c7947 */ /* 0x000fea000383ffff */
.L_x_1869:
[----:B0-----:R0:W1:Y:S02]  /*2c350*/  SYNCS.PHASECHK.TRANS64.TRYWAIT P0, [R2+URZ+0x2a860], R3 ;  /* 0x02a86003020075a7 */ /* 0x001064000800017f */
[----:B-1----:R-:W-:Y:S05]  /*2c360*/  @!P0 NANOSLEEP.SYNCS 0x989680 ;  /* 0x009896800000895d */ /* 0x002fea0003900000 */
[----:B------:R-:W1:Y:S02]  /*2c370*/  @!P0 SYNCS.PHASECHK.TRANS64 P0, [R2+URZ+0x2a860], R3 ;  /* 0x02a86003020085a7 */ /* 0x000e64000800007f */
[----:B-1----:R-:W-:Y:S05]  /*2c380*/  @!P0 BRA `(.L_x_1869) ;  /* 0xfffffffc00f08947 */ /* 0x002fea000383ffff */
[----:B------:R-:W-:Y:S05]  /*2c390*/  BRA `(.L_x_1996) ;  /* 0xffffffb800387947 */ /* 0x000fea000383ffff */
.L_x_1879:
[----:B--2---:R2:W3:Y:S02]  /*2c3a0*/  SYNCS.PHASECHK.TRANS64.TRYWAIT P0, [R3+URZ+0x2a840], R2 ;  /* 0x02a84002030075a7 */ /* 0x0044e4000800017f */
[----:B---3--:R-:W-:Y:S05]  /*2c3b0*/  @!P0 NANOSLEEP.SYNCS 0x989680 ;  /* 0x009896800000895d */ /* 0x008fea0003900000 */
[----:B------:R-:W3:Y:S02]  /*2c3c0*/  @!P0 SYNCS.PHASECHK.TRANS64 P0, [R3+URZ+0x2a840], R2 ;  /* 0x02a84002030085a7 */ /* 0x000ee4000800007f */
[----:B---3--:R-:W-:Y:S05]  /*2c3d0*/  @!P0 BRA `(.L_x_1879) ;  /* 0xfffffffc00f08947 */ /* 0x008fea000383ffff */
[----:B------:R-:W-:Y:S05]  /*2c3e0*/  BRA `(.L_x_1997) ;  /* 0xffffffbc00a87947 */ /* 0x000fea000383ffff */
.L_x_1886:
[----:B0-----:R0:W1:Y:S02]  /*2c3f0*/  SYNCS.PHASECHK.TRANS64.TRYWAIT P0, [R2+URZ+0x2a860], R5 ;  /* 0x02a86005020075a7 */ /* 0x001064000800017f */
[----:B-1----:R-:W-:Y:S05]  /*2c400*/  @!P0 NANOSLEEP.SYNCS 0x989680 ;  /* 0x009896800000895d */ /* 0x002fea0003900000 */
[----:B------:R-:W1:Y:S02]  /*2c410*/  @!P0 SYNCS.PHASECHK.TRANS64 P0, [R2+URZ+0x2a860], R5 ;  /* 0x02a86005020085a7 */ /* 0x000e64000800007f */
[----:B-1----:R-:W-:Y:S05]  /*2c420*/  @!P0 BRA `(.L_x_1886) ;  /* 0xfffffffc00f08947 */ /* 0x002fea000383ffff */
[----:B------:R-:W-:Y:S05]  /*2c430*/  BRA `(.L_x_1998) ;  /* 0xffffffc000b07947 */ /* 0x000fea000383ffff */
.L_x_1898:
[----:B----4-:R4:W0:Y:S02]  /*2c440*/  SYNCS.PHASECHK.TRANS64.TRYWAIT P0, [R0+URZ+0x2a860], R2 ;  /* 0x02a86002000075a7 */ /* 0x010824000800017f */
[----:B0-----:R-:W-:Y:S05]  /*2c450*/  @!P0 NANOSLEEP.SYNCS 0x989680 ;  /* 0x009896800000895d */ /* 0x001fea0003900000 */
[----:B------:R-:W0:Y:S02]  /*2c460*/  @!P0 SYNCS.PHASECHK.TRANS64 P0, [R0+URZ+0x2a860], R2 ;  /* 0x02a86002000085a7 */ /* 0x000e24000800007f */
[----:B0-----:R-:W-:Y:S05]  /*2c470*/  @!P0 BRA `(.L_x_1898) ;  /* 0xfffffffc00f08947 */ /* 0x001fea000383ffff */
[----:B------:R-:W-:Y:S05]  /*2c480*/  BRA `(.L_x_1999) ;  /* 0xffffffc800047947 */ /* 0x000fea000383ffff */
.L_x_1906:
[----:B--2-4-:R-:W2:Y:S01]  /*2c490*/  LDL R0, [R1] ;  /* 0x0000000001007983 */ /* 0x014ea20000100800 */
[----:B------:R-:W-:Y:S01]  /*2c4a0*/  BSSY B0, `(.L_x_2000) ;  /* 0x0000008000007945 */ /* 0x000fe20003800000 */
[----:B------:R-:W-:Y:S02]  /*2c4b0*/  IMAD.MOV.U32 R12, RZ, RZ, RZ ;  /* 0x000000ffff0c7224 */ /* 0x000fe400078e00ff */
[----:B0-----:R-:W-:Y:S02]  /*2c4c0*/  IMAD.MOV.U32 R11, RZ, RZ, 0x1f ;  /* 0x0000001fff0b7424 */ /* 0x001fe400078e00ff */
[----:B------:R-:W-:Y:S02]  /*2c4d0*/  IMAD.MOV.U32 R15, RZ, RZ, -0x1 ;  /* 0xffffffffff0f7424 */ /* 0x000fe400078e00ff */
[----:B--2---:R-:W-:-:S07]  /*2c4e0*/  IMAD.MOV.U32 R13, RZ, RZ, R0 ;  /* 0x000000ffff0d7224 */ /* 0x004fce00078e0000 */
[----:B-1-3--:R-:W-:Y:S05]  /*2c4f0*/  WARPSYNC.COLLECTIVE R15, `(.L_x_2001) ;  /* 0x000000000f087348 */ /* 0x00afea0003c00000 */
[----:B------:R0:W2:Y:S02]  /*2c500*/  SHFL.IDX P6, R14, R13, R12, R11 ;  /* 0x0000000c0d0e7389 */ /* 0x0000a400000c000b */
[----:B0123--:R-:W-:Y:S01]  /*2c510*/  ENDCOLLECTIVE ;  /* 0x000000000000791b */ /* 0x00ffe20003800000 */
.L_x_2001:
[----:B------:R-:W-:Y:S05]  /*2c520*/  BSYNC B0 ;  /* 0x0000000000007941 */ /* 0x000fea0003800000 */
.L_x_2000:
[----:B------:R0:W5:Y:S01]  /*2c530*/  LDL R2, [R1+0xc] ;  /* 0x00000c0001027983 */ /* 0x0001620000100800 */
[----:B------:R-:W-:Y:S01]  /*2c540*/  IMAD.MOV.U32 R13, RZ, RZ, R0 ;  /* 0x000000ffff0d7224 */ /* 0x000fe200078e0000 */
[----:B------:R-:W-:Y:S01]  /*2c550*/  LOP3.LUT P1, RZ, R17, 0x1, RZ, 0xc0, !PT ;  /* 0x0000000111ff7812 */ /* 0x000fe2000782c0ff */
[----:B------:R-:W-:Y:S02]  /*2c560*/  IMAD.MOV.U32 R12, RZ, RZ, 0x1 ;  /* 0x00000001ff0c7424 */ /* 0x000fe400078e00ff */
[----:B------:R-:W-:Y:S02]  /*2c570*/  IMAD.MOV.U32 R11, RZ, RZ, 0x1f ;  /* 0x0000001fff0b7424 */ /* 0x000fe400078e00ff */
[----:B------:R-:W-:Y:S02]  /*2c580*/  IMAD.MOV.U32 R15, RZ, RZ, -0x1 ;  /* 0xffffffffff0f7424 */ /* 0x000fe400078e00ff */
[----:B0-----:R-:W-:-:S07]  /*2c590*/  IMAD.MOV.U32 R5, RZ, RZ, R14 ;  /* 0x000000ffff057224 */ /* 0x001fce00078e000e */
[----:B-----5:R-:W-:Y:S05]  /*2c5a0*/  WARPSYNC.COLLECTIVE R15, `(.L_x_2002) ;  /* 0x000000000f087348 */ /* 0x020fea0003c00000 */
[----:B------:R0:W1:Y:S02]  /*2c5b0*/  SHFL.IDX P6, R14, R13, R12, R11 ;  /* 0x0000000c0d0e7389 */ /* 0x00006400000c000b */
[----:B01---5:R-:W-:Y:S01]  /*2c5c0*/  ENDCOLLECTIVE ;  /* 0x000000000000791b */ /* 0x023fe20003800000 */
.L_x_2002:
[----:B------:R-:W-:Y:S01]  /*2c5d0*/  ULDC UR4, c[0x0][0xc3c] ;  /* 0x00030f0000047ab9 */ /* 0x000fe20000000800 */
[----:B------:R-:W-:Y:S01]  /*2c5e0*/  IMAD.IADD R4, R2, 0x1, R16 ;  /* 0x0000000102047824 */ /* 0x000fe200078e0210 */
[----:B------:R-:W-:-:S04]  /*2c5f0*/  MOV R0, R14 ;  /* 0x0000000e00007202 */ /* 0x000fc80000000f00 */
        /* <DEDUP_REMOVED lines=11> */
[----:B------:R-:W-:Y:S02]  /*2c6b0*/  IMAD.MOV.U32 R11, RZ, RZ, RZ ;  /* 0x000000ffff0b7224 */ /* 0x000fe400078e00ff */
[----:B--2---:R-:W-:Y:S01]  /*2c6c0*/  @!P0 IMAD.MOV.U32 R4, RZ, RZ, R8 ;  /* 0x000000ffff048224 */ /* 0x004fe200078e0008 */
[----:B------:R-:W-:Y:S01]  /*2c6d0*/  MOV R8, RZ ;  /* 0x000000ff00087202 */ /* 0x000fe20000000f00 */
[----:B---3--:R-:W-:Y:S01]  /*2c6e0*/  @!P0 IMAD.MOV.U32 R6, RZ, RZ, R2 ;  /* 0x000000ffff068224 */ /* 0x008fe200078e0002 */
[----:B------:R-:W-:-:S03]  /*2c6f0*/  ISETP.GE.U32.AND P0, PT, R16, 0x2, PT ;  /* 0x000000021000780c */ /* 0x000fc60003f06070 */
[----:B------:R-:W-:-:S04]  /*2c700*/  IMAD R2, R6, R4, RZ ;  /* 0x0000000406027224 */ /* 0x000fc800078e02ff */
[----:B------:R-:W-:-:S07]  /*2c710*/  IMAD.MOV.U32 R13, RZ, RZ, R2 ;  /* 0x000000ffff0d7224 */ /* 0x000fce00078e0002 */
[----:B------:R-:W-:Y:S05]  /*2c720*/  WARPSYNC.COLLECTIVE R15, `(.L_x_2003) ;  /* 0x000000000f087348 */ /* 0x000fea0003c00000 */
[----:B------:R0:W1:Y:S02]  /*2c730*/  SHFL.UP P6, R14, R13, R12, R11 ;  /* 0x0400000c0d0e7389 */ /* 0x00006400000c000b */
[----:B01----:R-:W-:Y:S01]  /*2c740*/  ENDCOLLECTIVE ;  /* 0x000000000000791b */ /* 0x003fe20003800000 */
.L_x_2003:
[----:B------:R-:W-:Y:S02]  /*2c750*/  IMAD.MOV.U32 R12, RZ, RZ, 0x2 ;  /* 0x00000002ff0c7424 */ /* 0x000fe400078e00ff */
[----:B------:R-:W-:-:S05]  /*2c760*/  IMAD.MOV.U32 R3, RZ, RZ, R14 ;  /* 0x000000ffff037224 */ /* 0x000fca00078e000e */
[----:B------:R-:W-:Y:S02]  /*2c770*/  SEL R3, R3, RZ, P1 ;  /* 0x000000ff03037207 */ /* 0x000fe40000800000 */
[----:B------:R-:W-:-:S03]  /*2c780*/  ISETP.GE.U32.AND P1, PT, R16, 0x4, PT ;  /* 0x000000041000780c */ /* 0x000fc60003f26070 */
[----:B------:R-:W-:-:S05]  /*2c790*/  IMAD.IADD R2, R2, 0x1, R3 ;  /* 0x0000000102027824 */ /* 0x000fca00078e0203 */
[----:B------:R-:W-:-:S07]  /*2c7a0*/  MOV R13, R2 ;  /* 0x00000002000d7202 */ /* 0x000fce0000000f00 */
[----:B------:R-:W-:Y:S05]  /*2c7b0*/  WARPSYNC.COLLECTIVE R15, `(.L_x_2004) ;  /* 0x000000000f087348 */ /* 0x000fea0003c00000 */
[----:B------:R0:W1:Y:S02]  /*2c7c0*/  SHFL.UP P6, R14, R13, R12, R11 ;  /* 0x0400000c0d0e7389 */ /* 0x00006400000c000b */
[----:B01----:R-:W-:Y:S01]  /*2c7d0*/  ENDCOLLECTIVE ;  /* 0x000000000000791b */ /* 0x003fe20003800000 */
.L_x_2004:
        /* <DEDUP_REMOVED lines=8> */
.L_x_2005:
        /* <DEDUP_REMOVED lines=8> */
.L_x_2006:
[----:B------:R-:W-:Y:S01]  /*2c8e0*/  IMAD.MOV.U32 R12, RZ, RZ, 0x10 ;  /* 0x00000010ff0c7424 */ /* 0x000fe200078e00ff */
[----:B------:R-:W-:-:S04]  /*2c8f0*/  MOV R3, R14 ;  /* 0x0000000e00037202 */ /* 0x000fc80000000f00 */
[----:B------:R-:W-:-:S05]  /*2c900*/  SEL R3, R3, RZ, P2 ;  /* 0x000000ff03037207 */ /* 0x000fca0001000000 */
[----:B------:R-:W-:-:S04]  /*2c910*/  IMAD.IADD R2, R2, 0x1, R3 ;  /* 0x0000000102027824 */ /* 0x000fc800078e0203 */
[----:B------:R-:W-:-:S07]  /*2c920*/  IMAD.MOV.U32 R13, RZ, RZ, R2 ;  /* 0x000000ffff0d7224 */ /* 0x000fce00078e0002 */
[----:B------:R-:W-:Y:S05]  /*2c930*/  WARPSYNC.COLLECTIVE R15, `(.L_x_2007) ;  /* 0x000000000f087348 */ /* 0x000fea0003c00000 */
[----:B------:R0:W1:Y:S02]  /*2c940*/  SHFL.UP P6, R14, R13, R12, R11 ;  /* 0x0400000c0d0e7389 */ /* 0x00006400000c000b */
[----:B01----:R-:W-:Y:S01]  /*2c950*/  ENDCOLLECTIVE ;  /* 0x000000000000791b */ /* 0x003fe20003800000 */
.L_x_2007:
        /* <DEDUP_REMOVED lines=9> */
.L_x_2008:
[----:B------:R-:W-:Y:S01]  /*2c9f0*/  IMAD.MOV.U32 R9, RZ, RZ, R14 ;  /* 0x000000ffff097224 */ /* 0x000fe200078e000e */
[----:B------:R-:W-:Y:S06]  /*2ca00*/  BRA `(.L_x_2009) ;  /* 0xffffffc800907947 */ /* 0x000fec000383ffff */
.L_x_1909:
[----:B------:R-:W-:Y:S01]  /*2ca10*/  BSSY B0, `(.L_x_2010) ;  /* 0x0000008000007945 */ /* 0x000fe20003800000 */
[----:B------:R-:W-:Y:S02]  /*2ca20*/  IMAD.MOV.U32 R13, RZ, RZ, R2 ;  /* 0x000000ffff0d7224 */ /* 0x000fe400078e0002 */
[----:B------:R-:W-:Y:S02]  /*2ca30*/  IMAD.MOV.U32 R12, RZ, RZ, 0x1 ;  /* 0x00000001ff0c7424 */ /* 0x000fe400078e00ff */
[----:B------:R-:W-:Y:S02]  /*2ca40*/  IMAD.MOV.U32 R11, RZ, RZ, RZ ;  /* 0x000000ffff0b7224 */ /* 0x000fe400078e00ff */
[----:B------:R-:W-:-:S07]  /*2ca50*/  IMAD.MOV.U32 R15, RZ, RZ, -0x1 ;  /* 0xffffffffff0f7424 */ /* 0x000fce00078e00ff */
[----:B0-----:R-:W-:Y:S05]  /*2ca60*/  WARPSYNC.COLLECTIVE R15, `(.L_x_2011) ;  /* 0x000000000f087348 */ /* 0x001fea0003c00000 */
[----:B------:R1:W2:Y:S02]  /*2ca70*/  SHFL.UP P6, R14, R13, R12, R11 ;  /* 0x0400000c0d0e7389 */ /* 0x0002a400000c000b */
[----:B012---:R-:W-:Y:S01]  /*2ca80*/  ENDCOLLECTIVE ;  /* 0x000000000000791b */ /* 0x007fe20003800000 */
.L_x_2011:
[----:B------:R-:W-:Y:S05]  /*2ca90*/  BSYNC B0 ;  /* 0x0000000000007941 */ /* 0x000fea0003800000 */
.L_x_2010:
[----:B------:R-:W-:Y:S01]  /*2caa0*/  IMAD.MOV.U32 R3, RZ, RZ, R14 ;  /* 0x000000ffff037224 */ /* 0x000fe200078e000e */
[----:B------:R-:W-:Y:S01]  /*2cab0*/  LOP3.LUT P4, RZ, R17, 0x1, RZ, 0xc0, !PT ;  /* 0x0000000111ff7812 */ /* 0x000fe2000788c0ff */
[----:B------:R-:W-:Y:S01]  /*2cac0*/  IMAD.MOV.U32 R12, RZ, RZ, 0x2 ;  /* 0x00000002ff0c7424 */ /* 0x000fe200078e00ff */
[----:B------:R-:W-:Y:S01]  /*2cad0*/  MOV R15, 0xffffffff ;  /* 0xffffffff000f7802 */ /* 0x000fe20000000f00 */
[----:B------:R-:W-:Y:S01]  /*2cae0*/  IMAD.MOV.U32 R11, RZ, RZ, RZ ;  /* 0x000000ffff0b7224 */ /* 0x000fe200078e00ff */
[----:B------:R-:W-:-:S05]  /*2caf0*/  SEL R3, R3, RZ, P4 ;  /* 0x000000ff03037207 */ /* 0x000fca0002000000 */
[----:B------:R-:W-:-:S04]  /*2cb00*/  IMAD.IADD R2, R2, 0x1, R3 ;  /* 0x0000000102027824 */ /* 0x000fc800078e0203 */
[----:B------:R-:W-:-:S07]  /*2cb10*/  IMAD.MOV.U32 R13, RZ, RZ, R2 ;  /* 0x000000ffff0d7224 */ /* 0x000fce00078e0002 */
[----:B------:R-:W-:Y:S05]  /*2cb20*/  WARPSYNC.COLLECTIVE R15, `(.L_x_2012) ;  /* 0x000000000f087348 */ /* 0x000fea0003c00000 */
[----:B------:R0:W1:Y:S02]  /*2cb30*/  SHFL.UP P6, R14, R13, R12, R11 ;  /* 0x0400000c0d0e7389 */ /* 0x00006400000c000b */
[----:B01----:R-:W-:Y:S01]  /*2cb40*/  ENDCOLLECTIVE ;  /* 0x000000000000791b */ /* 0x003fe20003800000 */
.L_x_2012:
        /* <DEDUP_REMOVED lines=8> */
.L_x_2013:
        /* <DEDUP_REMOVED lines=8> */
.L_x_2014:
        /* <DEDUP_REMOVED lines=8> */
.L_x_2015:
        /* <DEDUP_REMOVED lines=9> */
.L_x_2016:
[----:B------:R-:W-:Y:S01]  /*2cd60*/  IMAD.MOV.U32 R9, RZ, RZ, R14 ;  /* 0x000000ffff097224 */ /* 0x000fe200078e000e */
[----:B------:R-:W-:Y:S06]  /*2cd70*/  BRA `(.L_x_2017) ;  /* 0xffffffc800607947 */ /* 0x000fec000383ffff */
.L_x_1911:
[----:B------:R-:W-:Y:S01]  /*2cd80*/  BSSY B0, `(.L_x_2018) ;  /* 0x0000006000007945 */ /* 0x000fe20003800000 */
[----:B------:R-:W-:Y:S01]  /*2cd90*/  PLOP3.LUT P6, PT, P6, PT, PT, 0x8, 0x0 ;  /* 0x000000000000781c */ /* 0x000fe200037ce170 */
[----:B------:R-:W-:-:S12]  /*2cda0*/  IMAD.MOV.U32 R15, RZ, RZ, -0x1 ;  /* 0xffffffffff0f7424 */ /* 0x000fd800078e00ff */
[----:B0-----:R-:W-:Y:S05]  /*2cdb0*/  WARPSYNC.COLLECTIVE R15, `(.L_x_2019) ;  /* 0x000000000f087348 */ /* 0x001fea0003c00000 */
[----:B------:R-:W-:Y:S01]  /*2cdc0*/  VOTE.ANY R14, PT, P6 ;  /* 0x00000000000e7806 */ /* 0x000fe200030e0100 */
[----:B0-----:R-:W-:Y:S06]  /*2cdd0*/  ENDCOLLECTIVE ;  /* 0x000000000000791b */ /* 0x001fec0003800000 */
.L_x_2019:
[----:B------:R-:W-:Y:S05]  /*2cde0*/  BSYNC B0 ;  /* 0x0000000000007941 */ /* 0x000fea0003800000 */
.L_x_2018:
[----:B------:R0:W5:Y:S01]  /*2cdf0*/  LDL.LU R10, [R1+0xc] ;  /* 0x00000c00010a7983 */ /* 0x0001620000300800 */
[----:B------:R-:W-:Y:S01]  /*2ce00*/  MOV R0, R14 ;  /* 0x0000000e00007202 */ /* 0x000fe20000000f00 */
[----:B------:R-:W-:Y:S02]  /*2ce10*/  IMAD.MOV.U32 R13, RZ, RZ, R4 ;  /* 0x000000ffff0d7224 */ /* 0x000fe400078e0004 */
[----:B------:R-:W-:Y:S01]  /*2ce20*/  IMAD.MOV.U32 R11, RZ, RZ, 0x1f ;  /* 0x0000001fff0b7424 */ /* 0x000fe200078e00ff */
[----:B------:R-:W1:Y:S01]  /*2ce30*/  POPC R3, R0 ;  /* 0x0000000000037309 */ /* 0x000e620000000000 */
[----:B------:R-:W-:Y:S02]  /*2ce40*/  IMAD.MOV.U32 R15, RZ, RZ, -0x1 ;  /* 0xffffffffff0f7424 */ /* 0x000fe400078e00ff */
[----:B01----:R-:W-:-:S07]  /*2ce50*/  IMAD.MOV.U32 R12, RZ, RZ, R3 ;  /* 0x000000ffff0c7224 */ /* 0x003fce00078e0003 */
[----:B-----5:R-:W-:Y:S05]  /*2ce60*/  WARPSYNC.COLLECTIVE R15, `(.L_x_2020) ;  /* 0x000000000f087348 */ /* 0x020fea0003c00000 */
[----:B------:R0:W1:Y:S02]  /*2ce70*/  SHFL.IDX P6, R14, R13, R12, R11 ;  /* 0x0000000c0d0e7389 */ /* 0x00006400000c000b */
[----:B01---5:R-:W-:Y:S01]  /*2ce80*/  ENDCOLLECTIVE ;  /* 0x000000000000791b */ /* 0x023fe20003800000 */
.L_x_2020:
[----:B------:R-:W-:Y:S02]  /*2ce90*/  IMAD.MOV.U32 R13, RZ, RZ, R6 ;  /* 0x000000ffff0d7224 */ /* 0x000fe400078e0006 */
[----:B------:R-:W-:-:S07]  /*2cea0*/  IMAD.MOV.U32 R4, RZ, RZ, R14 ;  /* 0x000000ffff047224 */ /* 0x000fce00078e000e */
[----:B------:R-:W-:Y:S05]  /*2ceb0*/  WARPSYNC.COLLECTIVE R15, `(.L_x_2021) ;  /* 0x000000000f087348 */ /* 0x000fea0003c00000 */
[----:B------:R0:W1:Y:S02]  /*2cec0*/  SHFL.IDX P6, R14, R13, R12, R11 ;  /* 0x0000000c0d0e7389 */ /* 0x00006400000c000b */
[----:B01----:R-:W-:Y:S01]  /*2ced0*/  ENDCOLLECTIVE ;  /* 0x000000000000791b */ /* 0x003fe20003800000 */
.L_x_2021:
[----:B------:R-:W-:Y:S02]  /*2cee0*/  IMAD.MOV.U32 R6, RZ, RZ, R14 ;  /* 0x000000ffff067224 */ /* 0x000fe400078e000e */
[----:B------:R-:W-:-:S05]  /*2cef0*/  IMAD.IADD R10, R3, 0x1, R10 ;  /* 0x00000001030a7824 */ /* 0x000fca00078e020a */
[----:B------:R2:W-:Y:S01]  /*2cf00*/  STL [R1+0xc], R10 ;  /* 0x00000c0a01007387 */ /* 0x0005e20000100800 */
[----:B------:R-:W-:Y:S05]  /*2cf10*/  BRA `(.L_x_2022) ;  /* 0xffffffc800407947 */ /* 0x000fea000383ffff */
.L_x_1913:
[----:B------:R-:W-:Y:S01]  /*2cf20*/  BSSY B0, `(.L_x_2023) ;  /* 0x0000008000007945 */ /* 0x000fe20003800000 */
[----:B------:R-:W-:Y:S01]  /*2cf30*/  IMAD.MOV.U32 R13, RZ, RZ, R7 ;  /* 0x000000ffff0d7224 */ /* 0x000fe200078e0007 */
[----:B------:R-:W-:Y:S01]  /*2cf40*/  MOV R12, R3 ;  /* 0x00000003000c7202 */ /* 0x000fe20000000f00 */
[----:B------:R-:W-:Y:S02]  /*2cf50*/  IMAD.MOV.U32 R11, RZ, RZ, 0x1f ;  /* 0x0000001fff0b7424 */ /* 0x000fe400078e00ff */
[----:B------:R-:W-:-:S07]  /*2cf60*/  IMAD.MOV.U32 R15, RZ, RZ, -0x1 ;  /* 0xffffffffff0f7424 */ /* 0x000fce00078e00ff */
[----:B0-2---:R-:W-:Y:S05]  /*2cf70*/  WARPSYNC.COLLECTIVE R15, `(.L_x_2024) ;  /* 0x000000000f087348 */ /* 0x005fea0003c00000 */
[----:B------:R1:W3:Y:S02]  /*2cf80*/  SHFL.IDX P6, R14, R13, R12, R11 ;  /* 0x0000000c0d0e7389 */ /* 0x0002e400000c000b */
[----:B0123--:R-:W-:Y:S01]  /*2cf90*/  ENDCOLLECTIVE ;  /* 0x000000000000791b */ /* 0x00ffe20003800000 */
.L_x_2024:
[----:B------:R-:W-:Y:S05]  /*2cfa0*/  BSYNC B0 ;  /* 0x0000000000007941 */ /* 0x000fea0003800000 */
.L_x_2023:
[----:B------:R-:W-:Y:S01]  /*2cfb0*/  IMAD.MOV.U32 R3, RZ, RZ, R14 ;  /* 0x000000ffff037224 */ /* 0x000fe200078e000e */
[----:B------:R-:W-:Y:S06]  /*2cfc0*/  BRA `(.L_x_2025) ;  /* 0xffffffc8002c7947 */ /* 0x000fec000383ffff */
.L_x_1919:
[----:B0-----:R0:W1:Y:S02]  /*2cfd0*/  SYNCS.PHASECHK.TRANS64.TRYWAIT P0, [R0+URZ+0x2a820], R3 ;  /* 0x02a82003000075a7 */ /* 0x001064000800017f */
[----:B-1----:R-:W-:Y:S05]  /*2cfe0*/  @!P0 NANOSLEEP.SYNCS 0x989680 ;  /* 0x009896800000895d */ /* 0x002fea0003900000 */
[----:B------:R-:W1:Y:S02]  /*2cff0*/  @!P0 SYNCS.PHASECHK.TRANS64 P0, [R0+URZ+0x2a820], R3 ;  /* 0x02a82003000085a7 */ /* 0x000e64000800007f */
[----:B-1----:R-:W-:Y:S05]  /*2d000*/  @!P0 BRA `(.L_x_1919) ;  /* 0xfffffffc00f08947 */ /* 0x002fea000383ffff */
[----:B------:R-:W-:Y:S05]  /*2d010*/  BRA `(.L_x_2026) ;  /* 0xffffffd000c87947 */ /* 0x000fea000383ffff */
.L_x_1920:
        /* <DEDUP_REMOVED lines=11> */
.L_x_2028:
[----:B------:R-:W-:Y:S05]  /*2d0d0*/  BSYNC B0 ;  /* 0x0000000000007941 */ /* 0x000fea0003800000 */
.L_x_2027:
[----:B------:R-:W-:Y:S05]  /*2d0e0*/  BRA `(.L_x_2029) ;  /* 0xffffffd000b07947 */ /* 0x000fea000383ffff */
.L_x_1921:
[----:B------:R-:W-:Y:S01]  /*2d0f0*/  BSSY B0, `(.L_x_2030) ;  /* 0x0000006000007945 */ /* 0x000fe20003800000 */
[----:B------:R-:W-:-:S07]  /*2d100*/  IMAD.MOV.U32 R15, RZ, RZ, -0x1 ;  /* 0xffffffffff0f7424 */ /* 0x000fce00078e00ff */
[----:B01----:R-:W-:Y:S05]  /*2d110*/  WARPSYNC.COLLECTIVE R15, `(.L_x_2031) ;  /* 0x000000000f0c7348 */ /* 0x003fea0003c00000 */
[----:B------:R-:W-:Y:S02]  /*2d120*/  ELECT P6, UR62, PT ;  /* 0x00000000003e782f */ /* 0x000fe400038c0000 */
[----:B------:R-:W-:Y:S01]  /*2d130*/  MOV R14, UR62 ;  /* 0x0000003e000e7c02 */ /* 0x000fe20008000f00 */
[----:B01----:R-:W-:Y:S10]  /*2d140*/  ENDCOLLECTIVE ;  /* 0x000000000000791b */ /* 0x003ff40003800000 */
.L_x_2031:
[----:B------:R-:W-:Y:S05]  /*2d150*/  BSYNC B0 ;  /* 0x0000000000007941 */ /* 0x000fea0003800000 */
.L_x_2030:
[----:B------:R-:W-:Y:S05]  /*2d160*/  BRA `(.L_x_2032) ;  /* 0xffffffd000a47947 */ /* 0x000fea000383ffff */
.L_x_1923:
[----:B0-----:R0:W1:Y:S02]  /*2d170*/  SYNCS.PHASECHK.TRANS64.TRYWAIT P0, [R6+URZ], R5 ;  /* 0x00000005060075a7 */ /* 0x001064000800017f */
[----:B-1----:R-:W-:Y:S05]  /*2d180*/  @!P0 NANOSLEEP.SYNCS 0x989680 ;  /* 0x009896800000895d */ /* 0x002fea0003900000 */
[----:B------:R-:W1:Y:S02]  /*2d190*/  @!P0 SYNCS.PHASECHK.TRANS64 P0, [R6+URZ], R5 ;  /* 0x00000005060085a7 */ /* 0x000e64000800007f */
[----:B-1----:R-:W-:Y:S05]  /*2d1a0*/  @!P0 BRA `(.L_x_1923) ;  /* 0xfffffffc00f08947 */ /* 0x002fea000383ffff */
[----:B------:R-:W-:Y:S05]  /*2d1b0*/  BRA `(.L_x_2033) ;  /* 0xffffffd000e87947 */ /* 0x000fea000383ffff */
.L_x_1924:
[----:B-1----:R1:W2:Y:S02]  /*2d1c0*/  SYNCS.PHASECHK.TRANS64.TRYWAIT P0, [R7+URZ], R2 ;  /* 0x00000002070075a7 */ /* 0x0022a4000800017f */
[----:B--2---:R-:W-:Y:S05]  /*2d1d0*/  @!P0 NANOSLEEP.SYNCS 0x989680 ;  /* 0x009896800000895d */ /* 0x004fea0003900000 */
[----:B------:R-:W2:Y:S02]  /*2d1e0*/  @!P0 SYNCS.PHASECHK.TRANS64 P0, [R7+URZ], R2 ;  /* 0x00000002070085a7 */ /* 0x000ea4000800007f */
[----:B--2---:R-:W-:Y:S05]  /*2d1f0*/  @!P0 BRA `(.L_x_1924) ;  /* 0xfffffffc00f08947 */ /* 0x004fea000383ffff */
[----:B------:R-:W-:Y:S05]  /*2d200*/  BRA `(.L_x_2034) ;  /* 0xffffffd000dc7947 */ /* 0x000fea000383ffff */
.L_x_1926:
[----:B--2---:R2:W3:Y:S02]  /*2d210*/  SYNCS.PHASECHK.TRANS64.TRYWAIT P0, [R4+URZ], R5 ;  /* 0x00000005040075a7 */ /* 0x0044e4000800017f */
[----:B---3--:R-:W-:Y:S05]  /*2d220*/  @!P0 NANOSLEEP.SYNCS 0x989680 ;  /* 0x009896800000895d */ /* 0x008fea0003900000 */
[----:B------:R-:W3:Y:S02]  /*2d230*/  @!P0 SYNCS.PHASECHK.TRANS64 P0, [R4+URZ], R5 ;  /* 0x00000005040085a7 */ /* 0x000ee4000800007f */
[----:B---3--:R-:W-:Y:S05]  /*2d240*/  @!P0 BRA `(.L_x_1926) ;  /* 0xfffffffc00f08947 */ /* 0x008fea000383ffff */
[----:B------:R-:W-:Y:S05]  /*2d250*/  BRA `(.L_x_2035) ;  /* 0xffffffd000e47947 */ /* 0x000fea000383ffff */
.L_x_2036:
        /* <DEDUP_REMOVED lines=10> */
.L_x_14992:


//--------------------- .text._ZN7cutlass13device_kernelIN5flash11enable_sm90INS1_16FlashAttnFwdSm90INS1_25CollectiveMainloopFwdSm90ILi2EN4cute5tupleIJNS5_1CILi1EEES8_S8_EEENS6_IJNS7_ILi128EEESA_NS7_ILi192EEEEEELi128ENS_6half_tEfNS_4arch4Sm90ELb1ELb0ELb0ELb0ELb0ELb0ELb0ELb1ELb1ELb1ELb1ELb0EEENS1_21CollectiveEpilogueFwdINS6_IJSA_SA_SA_EEES9_SD_SF_Li256ELb0ELb1ELb1ELb0EEENS1_19SingleTileSchedulerILb0ELb1ELb1ELi128EEEEEEEEEvNT_6ParamsE --------------------------
	.section	.text._ZN7cutlass13device_kernelIN5flash11enable_sm90INS1_16FlashAttnFwdSm90INS1_25CollectiveMainloopFwdSm90ILi2EN4cute5tupleIJNS5_1CILi1EEES8_S8_EEENS6_IJNS7_ILi128EEESA_NS7_ILi192EEEEEELi128ENS_6half_tEfNS_4arch4Sm90ELb1ELb0ELb0ELb0ELb0ELb0ELb0ELb1ELb1ELb1ELb1ELb0EEENS1_21CollectiveEpilogueFwdINS6_IJSA_SA_SA_EEES9_SD_SF_Li256ELb0ELb1ELb1ELb0EEENS1_19SingleTileSchedulerILb0ELb1ELb1ELi128EEEEEEEEEvNT_6ParamsE,"ax",@progbits
	.align	128
.text._ZN7cutlass13device_kernelIN5flash11enable_sm90INS1_16FlashAttnFwdSm90INS1_25CollectiveMainloopFwdSm90ILi2EN4cute5tupleIJNS5_1CILi1EEES8_S8_EEENS6_IJNS7_ILi128EEESA_NS7_ILi192EEEEEELi128ENS_6half_tEfNS_4arch4Sm90ELb1ELb0ELb0ELb0ELb0ELb0ELb0ELb1ELb1ELb1ELb1ELb0EEENS1_21CollectiveEpilogueFwdINS6_IJSA_SA_SA_EEES9_SD_SF_Li256ELb0ELb1ELb1ELb0EEENS1_19SingleTileSchedulerILb0ELb1ELb1ELi128EEEEEEEEEvNT_6ParamsE:
        .type           _ZN7cutlass13device_kernelIN5flash11enable_sm90INS1_16FlashAttnFwdSm90INS1_25CollectiveMainloopFwdSm90ILi2EN4cute5tupleIJNS5_1CILi1EEES8_S8_EEENS6_IJNS7_ILi128EEESA_NS7_ILi192EEEEEELi128ENS_6half_tEfNS_4arch4Sm90ELb1ELb0ELb0ELb0ELb0ELb0ELb0ELb1ELb1ELb1ELb1ELb0EEENS1_21CollectiveEpilogueFwdINS6_IJSA_SA_SA_EEES9_SD_SF_Li256ELb0ELb1ELb1ELb0EEENS1_19SingleTileSchedulerILb0ELb1ELb1ELi128EEEEEEEEEvNT_6ParamsE,@function
        .size           _ZN7cutlass13device_kernelIN5flash11enable_sm90INS1_16FlashAttnFwdSm90INS1_25CollectiveMainloopFwdSm90ILi2EN4cute5tupleIJNS5_1CILi1EEES8_S8_EEENS6_IJNS7_ILi128EEESA_NS7_ILi192EEEEEELi128ENS_6half_tEfNS_4arch4Sm90ELb1ELb0ELb0ELb0ELb0ELb0ELb0ELb1ELb1ELb1ELb1ELb0EEENS1_21CollectiveEpilogueFwdINS6_IJSA_SA_SA_EEES9_SD_SF_Li256ELb0ELb1ELb1ELb0EEENS1_19SingleTileSchedulerILb0ELb1ELb1ELi128EEEEEEEEEvNT_6ParamsE,(.L_x_14993 - _ZN7cutlass13device_kernelIN5flash11enable_sm90INS1_16FlashAttnFwdSm90INS1_25CollectiveMainloopFwdSm90ILi2EN4cute5tupleIJNS5_1CILi1EEES8_S8_EEENS6_IJNS7_ILi128EEESA_NS7_ILi192EEEEEELi128ENS_6half_tEfNS_4arch4Sm90ELb1ELb0ELb0ELb0ELb0ELb0ELb0ELb1ELb1ELb1ELb1ELb0EEENS1_21CollectiveEpilogueFwdINS6_IJSA_SA_SA_EEES9_SD_SF_Li256ELb0ELb1ELb1ELb0EEENS1_19SingleTileSchedulerILb0ELb1ELb1ELi128EEEEEEEEEvNT_6ParamsE)
        .other          _ZN7cutlass13device_kernelIN5flash11enable_sm90INS1_16FlashAttnFwdSm90INS1_25CollectiveMainloopFwdSm90ILi2EN4cute5tupleIJNS5_1CILi1EEES8_S8_EEENS6_IJNS7_ILi128EEESA_NS7_ILi192EEEEEELi128ENS_6half_tEfNS_4arch4Sm90ELb1ELb0ELb0ELb0ELb0ELb0ELb0ELb1ELb1ELb1ELb1ELb0EEENS1_21CollectiveEpilogueFwdINS6_IJSA_SA_SA_EEES9_SD_SF_Li256ELb0ELb1ELb1ELb0EEENS1_19SingleTileSchedulerILb0ELb1ELb1ELi128EEEEEEEEEvNT_6ParamsE,@"STO_CUDA_ENTRY STV_DEFAULT"
_ZN7cutlass13device_kernelIN5flash11enable_sm90INS1_16FlashAttnFwdSm90INS1_25CollectiveMainloopFwdSm90ILi2EN4cute5tupleIJNS5_1CILi1EEES8_S8_EEENS6_IJNS7_ILi128EEESA_NS7_ILi192EEEEEELi128ENS_6half_tEfNS_4arch4Sm90ELb1ELb0ELb0ELb0ELb0ELb0ELb0ELb1ELb1ELb1ELb1ELb0EEENS1_21CollectiveEpilogueFwdINS6_IJSA_SA_SA_EEES9_SD_SF_Li256ELb0ELb1ELb1ELb0EEENS1_19SingleTileSchedulerILb0ELb1ELb1ELi128EEEEEEEEEvNT_6ParamsE:
        /* <DEDUP_REMOVED lines=17> */
.L_x_2038:
[----:B------:R-:W-:Y:S05]  /*0110*/  BSYNC B0 ;  /* 0x0000000000007941 */ /* 0x000fea0003800000 */
.L_x_2037:
        /* <DEDUP_REMOVED lines=40> */
.L_x_2039:
        /* <DEDUP_REMOVED lines=22> */
.L_x_2040:
        /* <DEDUP_REMOVED lines=18> */
.L_x_2041:
        /* <DEDUP_REMOVED lines=22> */
.L_x_2042:
        /* <DEDUP_REMOVED lines=22> */
.L_x_2043:
        /* <DEDUP_REMOVED lines=9> */
.L_x_2046:
        /* <DEDUP_REMOVED lines=20> */
[----:B------:R-:W-:Y:S01]  /*0ab0*/  SHF.R.U32.HI R4, RZ, 0x10, R17 ;  /* 0x00000010ff047819 */ /* 0x000fe20000011611 */
[----:B------:R-:W-:Y:S01]  /*0ac0*/  IMAD.MOV.U32 R22, RZ, RZ, RZ ;  /* 0x000000ffff167224 */ /* 0x000fe200078e00ff */
[----:B------:R-:W-:-:S04]  /*0ad0*/  LOP3.LUT R17, R17, 0xffff, RZ, 0xc0, !PT ;  /* 0x0000ffff11117812 */ /* 0x000fc800078ec0ff */
[----:B------:R-:W2:Y:S08]  /*0ae0*/  LDC.64 R10, c[0x0][0x418] ;  /* 0x00010600ff0a7b82 */ /* 0x000eb00000000a00 */
[----:B------:R-:W3:Y:S01]  /*0af0*/  LDC R3, c[0x0][0x288] ;  /* 0x0000a200ff037b82 */ /* 0x000ee20000000800 */
[----:B0-----:R-:W-:-:S07]  /*0b00*/  ISETP.NE.AND P1, PT, R0, 0x1, PT ;  /* 0x000000010000780c */ /* 0x001fce0003f25270 */
[----:B------:R-:W0:Y:S01]  /*0b10*/  LDC R16, c[0x0][0x424] ;  /* 0x00010900ff107b82 */ /* 0x000e220000000800 */
[----:B--2---:R-:W-:-:S07]  /*0b20*/  ISETP.NE.U32.AND P0, PT, R10, RZ, PT ;  /* 0x000000ff0a00720c */ /* 0x004fce0003f05070 */
[----:B------:R-:W2:Y:S01]  /*0b30*/  LDC R9, c[0x0][0x2f0] ;  /* 0x0000bc00ff097b82 */ /* 0x000ea20000000800 */
[----:B-1----:R-:W-:Y:S01]  /*0b40*/  IMAD.SHL.U32 R19, R19, 0x80, RZ ;  /* 0x0000008013137824 */ /* 0x002fe200078e00ff */
[----:B------:R-:W-:-:S03]  /*0b50*/  ISETP.NE.AND.EX P0, PT, R11, RZ, PT, P0 ;  /* 0x000000ff0b00720c */ /* 0x000fc60003f05300 */
[----:B------:R-:W-:Y:S01]  /*0b60*/  @P1 VIADD R0, R19, 0x7f ;  /* 0x0000007f13001836 */ /* 0x000fe20000000000 */
[----:B---3--:R-:W-:Y:S02]  /*0b70*/  IADD3 R3, -R3, 0x80, RZ ;  /* 0x0000008003037810 */ /* 0x008fe40007ffe1ff */
[----:B------:R-:W1:Y:S08]  /*0b80*/  @P1 LDC R5, c[0x0][0x44c] ;  /* 0x00011300ff051b82 */ /* 0x000e700000000800 */
[----:B------:R-:W3:Y:S01]  /*0b90*/  @P1 LDC R7, c[0x0][0x450] ;  /* 0x00011400ff071b82 */ /* 0x000ee20000000800 */
[----:B0-----:R-:W-:-:S02]  /*0ba0*/  SEL R16, R16, 0x1, P0 ;  /* 0x0000000110107807 */ /* 0x001fc40000000000 */
[----:B------:R-:W-:-:S03]  /*0bb0*/  ISETP.NE.AND P0, PT, R4, RZ, PT ;  /* 0x000000ff0400720c */ /* 0x000fc60003f05270 */
[----:B--2---:R-:W-:Y:S02]  /*0bc0*/  IMAD R3, R16, R9, R3 ;  /* 0x0000000910037224 */ /* 0x004fe400078e0203 */
[----:B-1----:R-:W-:-:S08]  /*0bd0*/  @P1 IMAD.HI.U32 R2, R0, R5, RZ ;  /* 0x0000000500021227 */ /* 0x002fd000078e00ff */
[----:B------:R-:W0:Y:S01]  /*0be0*/  @!P0 LDC R4, c[0x0][0x9f0] ;  /* 0x00027c00ff048b82 */ /* 0x000e220000000800 */
[----:B------:R-:W-:Y:S01]  /*0bf0*/  VIADD R0, R19, 0x7f ;  /* 0x0000007f13007836 */ /* 0x000fe20000000000 */
[----:B---3--:R-:W-:Y:S01]  /*0c00*/  @P1 SHF.R.U32.HI R0, RZ, R7, R2 ;  /* 0x00000007ff001219 */ /* 0x008fe20000011602 */
[----:B------:R-:W-:-:S04]  /*0c10*/  IMAD R2, R16, R9, 0x7f ;  /* 0x0000007f10027424 */ /* 0x000fc800078e0209 */
[----:B------:R-:W-:Y:S01]  /*0c20*/  IMAD.IADD R0, R3, 0x1, R0 ;  /* 0x0000000103007824 */ /* 0x000fe200078e0200 */
[----:B------:R-:W-:-:S04]  /*0c30*/  SHF.R.S32.HI R3, RZ, 0x1f, R2 ;  /* 0x0000001fff037819 */ /* 0x000fc80000011402 */
[----:B------:R-:W-:Y:S02]  /*0c40*/  SHF.R.S32.HI R5, RZ, 0x1f, R0 ;  /* 0x0000001fff057819 */ /* 0x000fe40000011400 */
[----:B------:R-:W-:Y:S02]  /*0c50*/  LEA.HI R3, R3, R2, RZ, 0x7 ;  /* 0x0000000203037211 */ /* 0x000fe400078f38ff */
[----:B------:R-:W-:Y:S02]  /*0c60*/  LEA.HI R5, R5, R0, RZ, 0x7 ;  /* 0x0000000005057211 */ /* 0x000fe400078f38ff */
[----:B------:R-:W-:Y:S02]  /*0c70*/  SHF.R.S32.HI R3, RZ, 0x7, R3 ;  /* 0x00000007ff037819 */ /* 0x000fe40000011403 */
[----:B------:R-:W-:-:S04]  /*0c80*/  SHF.R.S32.HI R0, RZ, 0x7, R5 ;  /* 0x00000007ff007819 */ /* 0x000fc80000011405 */
[----:B------:R-:W-:-:S04]  /*0c90*/  VIMNMX R11, R3, R0, PT ;  /* 0x00000000030b7248 */ /* 0x000fc80003fe0100 */
[----:B------:R-:W-:-:S13]  /*0ca0*/  ISETP.GE.AND P1, PT, R11, 0x1, PT ;  /* 0x000000010b00780c */ /* 0x000fda0003f26270 */
[----:B------:R-:W-:Y:S05]  /*0cb0*/  @!P1 BRA `(.L_x_2048) ;  /* 0x00000000006c9947 */ /* 0x000fea0003800000 */
[-C--:B0-----:R-:W-:Y:S02]  /*0cc0*/  IABS R7, R4.reuse ;  /* 0x0000000400077213 */ /* 0x081fe40000000000 */
[----:B------:R-:W-:Y:S02]  /*0cd0*/  IADD3 R5, R4, -0x1, R11 ;  /* 0xffffffff04057810 */ /* 0x000fe40007ffe00b */
[----:B------:R-:W0:Y:S01]  /*0ce0*/  I2F.RP R0, R7 ;  /* 0x0000000700007306 */ /* 0x000e220000209400 */
[----:B------:R-:W-:-:S05]  /*0cf0*/  IABS R8, R4 ;  /* 0x0000000400087213 */ /* 0x000fca0000000000 */
[----:B------:R-:W-:Y:S02]  /*0d00*/  IMAD.MOV R8, RZ, RZ, -R8 ;  /* 0x000000ffff087224 */ /* 0x000fe400078e0a08 */
[----:B0-----:R-:W0:Y:S02]  /*0d10*/  MUFU.RCP R0, R0 ;  /* 0x0000000000007308 */ /* 0x001e240000001000 */
[----:B0-----:R-:W-:Y:S01]  /*0d20*/  VIADD R2, R0, 0xffffffe ;  /* 0x0ffffffe00027836 */ /* 0x001fe20000000000 */
[----:B------:R-:W-:Y:S02]  /*0d30*/  IABS R0, R5 ;  /* 0x0000000500007213 */ /* 0x000fe40000000000 */
[----:B------:R-:W-:-:S03]  /*0d40*/  LOP3.LUT R5, R5, R4, RZ, 0x3c, !PT ;  /* 0x0000000405057212 */ /* 0x000fc600078e3cff */
[----:B------:R0:W1:Y:S01]  /*0d50*/  F2I.FTZ.U32.TRUNC.NTZ R3, R2 ;  /* 0x0000000200037305 */ /* 0x000062000021f000 */
        /* <DEDUP_REMOVED lines=17> */
.L_x_2048:
[----:B------:R-:W1:Y:S01]  /*0e70*/  S2R R0, SR_TID.X ;  /* 0x0000000000007919 */ /* 0x000e620000002100 */
[-C--:B------:R-:W-:Y:S01]  /*0e80*/  IMAD R17, R17, R22.reuse, RZ ;  /* 0x0000001611117224 */ /* 0x080fe200078e02ff */
[----:B------:R-:W-:Y:S02]  /*0e90*/  PLOP3.LUT P0, PT, PT, PT, PT, 0x80, 0x0 ;  /* 0x000000000000781c */ /* 0x000fe40003f0f070 */
[----:B------:R-:W-:Y:S02]  /*0ea0*/  CS2R R2, SRZ ;  /* 0x0000000000027805 */ /* 0x000fe4000001ff00 */
[----:B------:R-:W-:Y:S02]  /*0eb0*/  CS2R R86, SRZ ;  /* 0x0000000000567805 */ /* 0x000fe4000001ff00 */
[----:B------:R-:W-:Y:S02]  /*0ec0*/  CS2R R84, SRZ ;  /* 0x0000000000547805 */ /* 0x000fe4000001ff00 */
[----:B------:R-:W-:-:S02]  /*0ed0*/  VIADDMNMX R22, R17, R22, R11, PT ;  /* 0x0000001611167246 */ /* 0x000fc4000380010b */
[----:B------:R-:W-:Y:S02]  /*0ee0*/  CS2R R82, SRZ ;  /* 0x0000000000527805 */ /* 0x000fe4000001ff00 */
[----:B------:R-:W-:Y:S02]  /*0ef0*/  CS2R R80, SRZ ;  /* 0x0000000000507805 */ /* 0x000fe4000001ff00 */
[----:B------:R-:W-:Y:S02]  /*0f00*/  CS2R R78, SRZ ;  /* 0x00000000004e7805 */ /* 0x000fe4000001ff00 */
[----:B------:R-:W-:Y:S02]  /*0f10*/  ISETP.GT.AND P1, PT, R22, R17, PT ;  /* 0x000000111600720c */ /* 0x000fe40003f24270 */
        /* <DEDUP_REMOVED lines=21> */
[----:B-1----:R-:W-:Y:S01]  /*1070*/  VIADD R23, R0, 0xffffff80 ;  /* 0xffffff8000177836 */ /* 0x002fe20000000000 */
[----:B------:R-:W-:Y:S02]  /*1080*/  CS2R R34, SRZ ;  /* 0x0000000000227805 */ /* 0x000fe4000001ff00 */
[----:B------:R-:W-:Y:S02]  /*1090*/  CS2R R32, SRZ ;  /* 0x0000000000207805 */ /* 0x000fe4000001ff00 */
[----:B------:R-:W-:Y:S02]  /*10a0*/  CS2R R30, SRZ ;  /* 0x00000000001e7805 */ /* 0x000fe4000001ff00 */
[----:B------:R-:W-:Y:S02]  /*10b0*/  CS2R R28, SRZ ;  /* 0x00000000001c7805 */ /* 0x000fe4000001ff00 */
[----:B------:R-:W-:-:S02]  /*10c0*/  CS2R R26, SRZ ;  /* 0x00000000001a7805 */ /* 0x000fc4000001ff00 */
[----:B------:R-:W-:Y:S01]  /*10d0*/  CS2R R24, SRZ ;  /* 0x0000000000187805 */ /* 0x000fe2000001ff00 */
[----:B------:R-:W-:Y:S06]  /*10e0*/  @!P1 BRA `(.L_x_2049) ;  /* 0x00000080008c9947 */ /* 0x000fec0003800000 */
[----:B------:R-:W-:Y:S01]  /*10f0*/  SHF.R.S32.HI R88, RZ, 0x1f, R23 ;  /* 0x0000001fff587819 */ /* 0x000fe20000011417 */
[----:B------:R-:W1:Y:S01]  /*1100*/  S2UR UR6, SR_CgaCtaId ;  /* 0x00000000000679c3 */ /* 0x000e620000008800 */
[----:B------:R-:W-:Y:S02]  /*1110*/  UMOV UR36, 0x400 ;  /* 0x0000040000247882 */ /* 0x000fe40000000000 */
[----:B------:R-:W-:-:S04]  /*1120*/  LEA.HI R89, R88, R23, RZ, 0x7 ;  /* 0x0000001758597211 */ /* 0x000fc800078f38ff */
[----:B------:R-:W-:-:S05]  /*1130*/  SHF.R.S32.HI R90, RZ, 0x7, R89 ;  /* 0x00000007ff5a7819 */ /* 0x000fca0000011459 */
[----:B------:R-:W2:Y:S01]  /*1140*/  SHFL.IDX PT, R0, R90, RZ, 0x1f ;  /* 0x00001fff5a007589 */ /* 0x000ea200000e0000 */
[----:B-1----:R-:W-:-:S04]  /*1150*/  ULEA UR36, UR6, UR36, 0x18 ;  /* 0x0000002406247291 */ /* 0x002fc8000f8ec03f */
[----:B------:R-:W-:-:S04]  /*1160*/  UIADD3 UR6, UR36, 0x10400, URZ ;  /* 0x0001040024067890 */ /* 0x000fc8000fffe03f */
[----:B------:R-:W-:Y:S01]  /*1170*/  ULOP3.LUT UP0, URZ, UR6, 0x3ff, URZ, 0xc0, !UPT ;  /* 0x000003ff063f7892 */ /* 0x000fe2000f80c03f */
[----:B--2---:R-:W-:-:S05]  /*1180*/  R2UR UR4, R0 ;  /* 0x00000000000472ca */ /* 0x004fca00000e0000 */
        /* <DEDUP_REMOVED lines=11> */
[----:B0-----:R-:W-:Y:S01]  /*1240*/  IMAD.U32 R4, RZ, RZ, UR4 ;  /* 0x00000004ff047e24 */ /* 0x001fe2000f8e00ff */
        /* <DEDUP_REMOVED lines=12> */
.L_x_2050:
[----:B------:R-:W2:Y:S01]  /*1310*/  LDL.LU R20, [R1+0x14] ;  /* 0x0000140001147983 */ /* 0x000ea20000300800 */
[----:B------:R-:W-:-:S04]  /*1320*/  SHF.L.U32 R2, RZ, 0x1f, RZ ;  /* 0x0000001fff027819 */ /* 0x000fc800000006ff */
[----:B------:R-:W1:Y:S01]  /*1330*/  SYNCS.PHASECHK.TRANS64.TRYWAIT P1, [UR36+0x34800], R2 ;  /* 0x03480002ff0075a7 */ /* 0x000e620008020164 */
[----:B--2---:R-:W-:-:S04]  /*1340*/  LOP3.LUT R0, R20, 0x1, RZ, 0xfc, !PT ;  /* 0x0000000114007812 */ /* 0x004fc800078efcff */
[----:B------:R-:W-:Y:S01]  /*1350*/  ISETP.NE.AND P0, PT, R0, 0x3, PT ;  /* 0x000000030000780c */ /* 0x000fe20003f05270 */
[----:B-1----:R-:W-:-:S12]  /*1360*/  @!P1 BRA `(.L_x_2051) ;  /* 0x000000d400bc9947 */ /* 0x002fd80003800000 */
.L_x_2168:
[----:B------:R-:W-:Y:S05]  /*1370*/  @!P0 BRA `(.L_x_2052) ;  /* 0x0000000000048947 */ /* 0x000fea0003800000 */
[----:B------:R-:W-:Y:S01]  /*1380*/  BPT.TRAP 0x1 ;  /* 0x000000040000795c */ /* 0x000fe20000300000 */
.L_x_2052:
[----:B------:R2:W3:Y:S01]  /*1390*/  SYNCS.PHASECHK.TRANS64.TRYWAIT P2, [UR36+0x34830], R2 ;  /* 0x03483002ff0075a7 */ /* 0x0004e20008040164 */
[----:B------:R-:W-:Y:S05]  /*13a0*/  @!P0 BRA `(.L_x_2053) ;  /* 0x0000000000048947 */ /* 0x000fea0003800000 */
[----:B------:R-:W-:Y:S01]  /*13b0*/  BPT.TRAP 0x1 ;  /* 0x000000040000795c */ /* 0x000fe20000300000 */
.L_x_2053:
[----:B------:R-:W4:Y:S01]  /*13c0*/  S2R R0, SR_TID.X ;  /* 0x0000000000007919 */ /* 0x000f220000002100 */
[----:B------:R-:W-:-:S05]  /*13d0*/  IMAD.U32 R6, RZ, RZ, UR37 ;  /* 0x00000025ff067e24 */ /* 0x000fca000f8e00ff */
[----:B------:R-:W-:Y:S02]  /*13e0*/  LOP3.LUT R6, R6, 0x10000, RZ, 0xfc, !PT ;  /* 0x0001000006067812 */ /* 0x000fe400078efcff */
[----:B----4-:R-:W-:-:S04]  /*13f0*/  LOP3.LUT R0, R0, 0x7f, RZ, 0xc0, !PT ;  /* 0x0000007f00007812 */ /* 0x010fc800078ec0ff */
[----:B------:R-:W-:Y:S01]  /*1400*/  ISETP.NE.AND P1, PT, R0, RZ, PT ;  /* 0x000000ff0000720c */ /* 0x000fe20003f25270 */
[----:B---3--:R-:W-:-:S12]  /*1410*/  @P2 BRA `(.L_x_2054) ;  /* 0x0000000000082947 */ /* 0x008fd80003800000 */
[----:B------:R-:W3:Y:S02]  /*1420*/  SYNCS.PHASECHK.TRANS64.TRYWAIT P2, [UR36+0x34830], R2 ;  /* 0x03483002ff0075a7 */ /* 0x000ee40008040164 */
[----:B---3--:R-:W-:Y:S05]  /*1430*/  @!P2 BRA `(.L_x_2055) ;  /* 0x000000d400a0a947 */ /* 0x008fea0003800000 */
.L_x_2054:
[----:B------:R-:W-:Y:S05]  /*1440*/  WARPSYNC.ALL ;  /* 0x0000000000007948 */ /* 0x000fea0003800000 */
[----:B------:R-:W-:Y:S01]  /*1450*/  IMAD.MOV.U32 R7, RZ, RZ, 0x40000040 ;  /* 0x40000040ff077424 */ /* 0x000fe200078e00ff */
[----:B------:R-:W-:Y:S01]  /*1460*/  UIADD3 UR4, UR36, 0x1c400, URZ ;  /* 0x0001c40024047890 */ /* 0x000fe2000fffe03f */
[C---:B------:R-:W-:Y:S01]  /*1470*/  R2UR UR8, R6.reuse ;  /* 0x00000000060872ca */ /* 0x040fe200000e0000 */
[----:B------:R-:W-:Y:S02]  /*1480*/  WARPGROUP.ARRIVE ;  /* 0x00000000000079c5 */ /* 0x000fe40000000000 */
[----:B------:R-:W-:Y:S01]  /*1490*/  R2UR UR9, R7 ;  /* 0x00000000070972ca */ /* 0x000fe200000e0000 */
[----:B------:R-:W-:Y:S01]  /*14a0*/  USHF.R.U32.HI UR4, URZ, 0x4, UR4 ;  /* 0x000000043f047899 */ /* 0x000fe20008011604 */
[----:B------:R-:W-:Y:S01]  /*14b0*/  R2UR UR6, R6 ;  /* 0x00000000060672ca */ /* 0x000fe200000e0000 */
[----:B------:R-:W-:Y:S01]  /*14c0*/  UMOV UR11, 0x40000040 ;  /* 0x40000040000b7882 */ /* 0x000fe20000000000 */
[----:B------:R-:W-:Y:S01]  /*14d0*/  UMOV UR5, 0x40000040 ;  /* 0x4000004000057882 */ /* 0x000fe20000000000 */
[----:B------:R-:W-:Y:S01]  /*14e0*/  ULOP3.LUT UR4, UR4, 0x3fff, URZ, 0xc0, !UPT ;  /* 0x00003fff04047892 */ /* 0x000fe2000f8ec03f */
[----:B-12---:R-:W1:Y:S01]  /*14f0*/  LDC R2, c[0x0][0x448] ;  /* 0x00011200ff027b82 */ /* 0x006e620000000800 */
[----:B------:R-:W-:Y:S01]  /*1500*/  UMOV UR13, 0x40000040 ;  /* 0x40000040000d7882 */ /* 0x000fe20000000000 */
[----:B------:R-:W-:Y:S01]  /*1510*/  UMOV UR15, 0x40000040 ;  /* 0x40000040000f7882 */ /* 0x000fe20000000000 */
[----:B------:R-:W-:Y:S01]  /*1520*/  ULOP3.LUT UR38, UR4, 0x10000, URZ, 0xfc, !UPT ;  /* 0x0001000004267892 */ /* 0x000fe2000f8efc3f */
[----:B------:R-:W-:Y:S01]  /*1530*/  LOP3.LUT R0, R89, 0xffffff80, RZ, 0xc0, !PT ;  /* 0xffffff8059007812 */ /* 0x000fe200078ec0ff */
[----:B------:R-:W-:Y:S01]  /*1540*/  UMOV UR17, 0x40000040 ;  /* 0x4000004000117882 */ /* 0x000fe20000000000 */
[----:B------:R-:W-:Y:S01]  /*1550*/  UMOV UR19, 0x40000040 ;  /* 0x4000004000137882 */ /* 0x000fe20000000000 */
[----:B------:R-:W-:Y:S01]  /*1560*/  UIADD3 UR14, UR38, 0x6, URZ ;  /* 0x00000006260e7890 */ /* 0x000fe2000fffe03f */
[----:B------:R-:W-:Y:S01]  /*1570*/  LEA.HI R88, R88, R23, RZ, 0x2 ;  /* 0x0000001758587211 */ /* 0x000fe200078f10ff */
[----:B------:R-:W-:Y:S01]  /*1580*/  UIADD3 UR4, UR6, 0x2, URZ ;  /* 0x0000000206047890 */ /* 0x000fe2000fffe03f */
[----:B------:R-:W-:Y:S01]  /*1590*/  IMAD.IADD R0, R23, 0x1, -R0 ;  /* 0x0000000117007824 */ /* 0x000fe200078e0a00 */
[----:B------:R-:W-:Y:S01]  /*15a0*/  UMOV UR10, UR38 ;  /* 0x00000026000a7c82 */ /* 0x000fe20008000000 */
[----:B------:R-:W-:Y:S01]  /*15b0*/  UIADD3 UR12, UR6, 0x6, URZ ;  /* 0x00000006060c7890 */ /* 0x000fe2000fffe03f */
[----:B------:R-:W-:Y:S01]  /*15c0*/  HGMMA.64x128x16.F32 R24, gdesc[UR8], RZ, !UPT, gsb0 ;  /* 0x01e00000081879f0 */ /* 0x000fe2000c0008ff */
[----:B------:R-:W-:Y:S01]  /*15d0*/  UIADD3 UR10, UR38, 0x2, URZ ;  /* 0x00000002260a7890 */ /* 0x000fe2000fffe03f */
[----:B------:R-:W-:Y:S01]  /*15e0*/  SHF.R.S32.HI R3, RZ, 0x1f, R0 ;  /* 0x0000001fff037819 */ /* 0x000fe20000011400 */
[----:B------:R-:W-:Y:S01]  /*15f0*/  UMOV UR8, UR4 ;  /* 0x0000000400087c82 */ /* 0x000fe20008000000 */
[----:B------:R-:W-:Y:S01]  /*1600*/  UMOV UR9, UR5 ;  /* 0x0000000500097c82 */ /* 0x000fe20008000000 */
[----:B------:R-:W-:Y:S01]  /*1610*/  UMOV UR11, 0x40000040 ;  /* 0x40000040000b7882 */ /* 0x000fe20000000000 */
[----:B------:R-:W-:Y:S01]  /*1620*/  UIADD3 UR16, UR6, 0x400, URZ ;  /* 0x0000040006107890 */ /* 0x000fe2000fffe03f */
[----:B------:R-:W-:Y:S01]  /*1630*/  LOP3.LUT R88, R88, 0xfffffffc, RZ, 0xc0, !PT ;  /* 0xfffffffc58587812 */ /* 0x000fe200078ec0ff */
[----:B------:R-:W-:Y:S01]  /*1640*/  UIADD3 UR18, UR38, 0x400, URZ ;  /* 0x0000040026127890 */ /* 0x000fe2000fffe03f */
[CC--:B0-----:R-:W-:Y:S01]  /*1650*/  LEA.HI R4, R3.reuse, R0.reuse, RZ, 0x5 ;  /* 0x0000000003047211 */ /* 0x0c1fe200078f28ff */
[----:B------:R-:W-:Y:S01]  /*1660*/  UIADD3 UR20, UR6, 0x402, URZ ;  /* 0x0000040206147890 */ /* 0x000fe2000fffe03f */
[----:B-1----:R-:W-:Y:S01]  /*1670*/  ISETP.NE.AND P2, PT, R2, 0x1, PT ;  /* 0x000000010200780c */ /* 0x002fe20003f45270 */
[----:B------:R-:W-:Y:S01]  /*1680*/  UIADD3 UR22, UR38, 0x402, URZ ;  /* 0x0000040226167890 */ /* 0x000fe2000fffe03f */
[----:B------:R-:W-:Y:S01]  /*1690*/  LEA.HI R2, R3, R0, RZ, 0x2 ;  /* 0x0000000003027211 */ /* 0x000fe200078f10ff */
[----:B------:R-:W-:Y:S01]  /*16a0*/  UMOV UR21, 0x40000040 ;  /* 0x4000004000157882 */ /* 0x000fe20000000000 */
[----:B------:R-:W-:Y:S01]  /*16b0*/  UMOV UR23, 0x40000040 ;  /* 0x4000004000177882 */ /* 0x000fe20000000000 */
[----:B------:R-:W-:Y:S01]  /*16c0*/  UIADD3 UR24, UR6, 0x404, URZ ;  /* 0x0000040406187890 */ /* 0x000fe2000fffe03f */
[--C-:B------:R-:W-:Y:S01]  /*16d0*/  SHF.R.S32.HI R3, RZ, 0x2, R2.reuse ;  /* 0x00000002ff037819 */ /* 0x100fe20000011402 */
[----:B------:R-:W-:Y:S01]  /*16e0*/  UIADD3 UR26, UR38, 0x404, URZ ;  /* 0x00000404261a7890 */ /* 0x000fe2000fffe03f */
[----:B------:R-:W-:Y:S01]  /*16f0*/  SHF.R.S32.HI R8, RZ, 0x1f, R2 ;  /* 0x0000001fff087819 */ /* 0x000fe20000011402 */
[----:B------:R-:W-:Y:S01]  /*1700*/  UMOV UR25, 0x40000040 ;  /* 0x4000004000197882 */ /* 0x000fe20000000000 */
[----:B------:R-:W-:Y:S01]  /*1710*/  UMOV UR27, 0x40000040 ;  /* 0x40000040001b7882 */ /* 0x000fe20000000000 */
[----:B------:R-:W-:Y:S01]  /*1720*/  UIADD3 UR28, UR6, 0x406, URZ ;  /* 0x00000406061c7890 */ /* 0x000fe2000fffe03f */
[----:B------:R-:W-:Y:S01]  /*1730*/  SHF.R.S32.HI R4, RZ, 0x5, R4 ;  /* 0x00000005ff047819 */ /* 0x000fe20000011404 */
[----:B------:R-:W-:Y:S01]  /*1740*/  UIADD3 UR30, UR38, 0x406, URZ ;  /* 0x00000406261e7890 */ /* 0x000fe2000fffe03f */
[----:B------:R-:W0:Y:S01]  /*1750*/  @P2 LDC R11, c[0x0][0x44c] ;  /* 0x00011300ff0b2b82 */ /* 0x000e220000000800 */
[----:B------:R-:W-:Y:S01]  /*1760*/  UMOV UR29, 0x40000040 ;  /* 0x40000040001d7882 */ /* 0x000fe20000000000 */
[----:B------:R-:W-:Y:S01]  /*1770*/  UMOV UR31, 0x40000040 ;  /* 0x40000040001f7882 */ /* 0x000fe20000000000 */
[----:B------:R-:W-:Y:S01]  /*1780*/  UIADD3 UR32, UR6, 0x800, URZ ;  /* 0x0000080006207890 */ /* 0x000fe2000fffe03f */
[----:B------:R-:W-:Y:S01]  /*1790*/  IMAD.IADD R88, R23, 0x1, -R88 ;  /* 0x0000000117587824 */ /* 0x000fe200078e0a58 */
[----:B------:R-:W-:Y:S01]  /*17a0*/  UIADD3 UR34, UR38, 0x800, URZ ;  /* 0x0000080026227890 */ /* 0x000fe2000fffe03f */
[----:B------:R-:W-:Y:S01]  /*17b0*/  LEA.HI R5, R90, R90, RZ, 0x1 ;  /* 0x0000005a5a057211 */ /* 0x000fe200078f08ff */
[----:B------:R-:W-:Y:S01]  /*17c0*/  UMOV UR33, 0x40000040 ;  /* 0x4000004000217882 */ /* 0x000fe20000000000 */
[----:B------:R-:W-:Y:S01]  /*17d0*/  UMOV UR35, 0x40000040 ;  /* 0x4000004000237882 */ /* 0x000fe20000000000 */
[----:B------:R-:W-:Y:S01]  /*17e0*/  UIADD3 UR44, UR6, 0x802, URZ ;  /* 0x00000802062c7890 */ /* 0x000fe2000fffe03f */
[-C--:B------:R-:W-:Y:S01]  /*17f0*/  LEA.HI R8, R8, R3.reuse, RZ, 0x3 ;  /* 0x0000000308087211 */ /* 0x080fe200078f18ff */
[----:B------:R-:W-:Y:S01]  /*1800*/  UIADD3 UR46, UR38, 0x802, URZ ;  /* 0x00000802262e7890 */ /* 0x000fe2000fffe03f */
[----:B------:R-:W1:Y:S01]  /*1810*/  @P2 LDC R12, c[0x0][0x450] ;  /* 0x00011400ff0c2b82 */ /* 0x000e620000000800 */
[----:B------:R-:W-:Y:S01]  /*1820*/  UMOV UR45, 0x40000040 ;  /* 0x40000040002d7882 */ /* 0x000fe20000000000 */
[----:B------:R-:W-:Y:S01]  /*1830*/  UMOV UR47, 0x40000040 ;  /* 0x40000040002f7882 */ /* 0x000fe20000000000 */
[----:B------:R-:W-:Y:S01]  /*1840*/  UIADD3 UR48, UR6, 0x804, URZ ;  /* 0x0000080406307890 */ /* 0x000fe2000fffe03f */
[----:B------:R-:W-:Y:S01]  /*1850*/  IMAD R4, R4, 0x10, R19 ;  /* 0x0000001004047824 */ /* 0x000fe200078e0213 */
[----:B------:R-:W-:Y:S01]  /*1860*/  UIADD3 UR50, UR38, 0x804, URZ ;  /* 0x0000080426327890 */ /* 0x000fe2000fffe03f */
[----:B------:R-:W-:Y:S01]  /*1870*/  LOP3.LUT R5, R5, 0x3fffffe, RZ, 0xc0, !PT ;  /* 0x03fffffe05057812 */ /* 0x000fe200078ec0ff */
[----:B------:R-:W-:Y:S01]  /*1880*/  UMOV UR49, 0x40000040 ;  /* 0x4000004000317882 */ /* 0x000fe20000000000 */
[----:B------:R-:W-:Y:S01]  /*1890*/  UMOV UR51, 0x40000040 ;  /* 0x4000004000337882 */ /* 0x000fe20000000000 */
[----:B------:R-:W-:Y:S01]  /*18a0*/  UIADD3 UR52, UR6, 0x806, URZ ;  /* 0x0000080606347890 */ /* 0x000fe2000fffe03f */
[----:B------:R-:W-:Y:S01]  /*18b0*/  LEA.HI R9, R88, R88, RZ, 0x1 ;  /* 0x0000005858097211 */ /* 0x000fe200078f08ff */
[----:B------:R-:W-:Y:S01]  /*18c0*/  UIADD3 UR54, UR38, 0x806, URZ ;  /* 0x0000080626367890 */ /* 0x000fe2000fffe03f */
[----:B------:R-:W-:Y:S01]  /*18d0*/  LOP3.LUT R8, R8, 0xfffffff8, RZ, 0xc0, !PT ;  /* 0xfffffff808087812 */ /* 0x000fe200078ec0ff */
[----:B------:R-:W-:Y:S01]  /*18e0*/  UMOV UR53, 0x40000040 ;  /* 0x4000004000357882 */ /* 0x000fe20000000000 */
[----:B------:R-:W-:Y:S01]  /*18f0*/  UMOV UR55, 0x40000040 ;  /* 0x4000004000377882 */ /* 0x000fe20000000000 */
[----:B------:R-:W-:Y:S01]  /*1900*/  LOP3.LUT R9, R9, 0x1ffffffe, RZ, 0xc0, !PT ;  /* 0x1ffffffe09097812 */ /* 0x000fe200078ec0ff */
[----:B------:R-:W-:Y:S01]  /*1910*/  IMAD.IADD R5, R90, 0x1, -R5 ;  /* 0x000000015a057824 */ /* 0x000fe200078e0a05 */
[----:B------:R-:W-:Y:S01]  /*1920*/  IADD3 R4, R4, R3, -R8 ;  /* 0x0000000304047210 */ /* 0x000fe20007ffe808 */
[----:B------:R-:W-:Y:S01]  /*1930*/  ULDC UR7, c[0x0][0x988] ;  /* 0x0002620000077ab9 */ /* 0x000fe20000000800 */
[----:B------:R-:W-:Y:S01]  /*1940*/  UMOV UR37, URZ ;  /* 0x0000003f00257c82 */ /* 0x000fe20008000000 */
[----:B------:R-:W-:Y:S01]  /*1950*/  IMAD.IADD R9, R88, 0x1, -R9 ;  /* 0x0000000158097824 */ /* 0x000fe200078e0a09 */
[----:B------:R-:W-:Y:S01]  /*1960*/  CS2R R150, SRZ ;  /* 0x0000000000967805 */ /* 0x000fe2000001ff00 */
[----:B------:R-:W-:Y:S01]  /*1970*/  IMAD R4, R5, 0x40, R4 ;  /* 0x0000004005047824 */ /* 0x000fe200078e0204 */
[----:B------:R-:W-:-:S02]  /*1980*/  CS2R R148, SRZ ;  /* 0x0000000000947805 */ /* 0x000fc4000001ff00 */
[----:B------:R-:W-:Y:S02]  /*1990*/  CS2R R146, SRZ ;  /* 0x0000000000927805 */ /* 0x000fe4000001ff00 */
[----:B------:R-:W-:Y:S01]  /*19a0*/  CS2R R144, SRZ ;  /* 0x0000000000907805 */ /* 0x000fe2000001ff00 */
[----:B------:R-:W-:Y:S01]  /*19b0*/  IMAD R10, R9, 0x8, R4 ;  /* 0x00000008090a7824 */ /* 0x000fe200078e0204 */
[----:B------:R-:W-:Y:S01]  /*19c0*/  CS2R R142, SRZ ;  /* 0x00000000008e7805 */ /* 0x000fe2000001ff00 */
[----:B------:R-:W-:Y:S01]  /*19d0*/  IMAD.MOV.U32 R9, RZ, RZ, -0x80 ;  /* 0xffffff80ff097424 */ /* 0x000fe200078e00ff */
[----:B------:R-:W-:Y:S01]  /*19e0*/  CS2R R140, SRZ ;  /* 0x00000000008c7805 */ /* 0x000fe2000001ff00 */
[----:B0-----:R-:W-:Y:S01]  /*19f0*/  @P2 IMAD.HI.U32 R3, R10, R11, RZ ;  /* 0x0000000b0a032227 */ /* 0x001fe200078e00ff */
[----:B------:R-:W-:Y:S02]  /*1a00*/  LOP3.LUT R11, R2, 0x7ffffffc, RZ, 0xc0, !PT ;  /* 0x7ffffffc020b7812 */ /* 0x000fe400078ec0ff */
[----:B------:R-:W-:-:S02]  /*1a10*/  CS2R R138, SRZ ;  /* 0x00000000008a7805 */ /* 0x000fc4000001ff00 */
[----:B------:R-:W-:Y:S01]  /*1a20*/  CS2R R136, SRZ ;  /* 0x0000000000887805 */ /* 0x000fe2000001ff00 */
[----:B------:R-:W-:Y:S01]  /*1a30*/  IMAD.MOV.U32 R5, RZ, RZ, R10 ;  /* 0x000000ffff057224 */ /* 0x000fe200078e000a */
[----:B-1----:R-:W-:Y:S01]  /*1a40*/  @P2 SHF.R.U32.HI R5, RZ, R12, R3 ;  /* 0x0000000cff052219 */ /* 0x002fe20000011603 */
[----:B------:R-:W-:Y:S01]  /*1a50*/  IMAD R9, R22, R9, 0x80 ;  /* 0x0000008016097424 */ /* 0x000fe200078e0209 */
[----:B------:R-:W0:Y:S01]  /*1a60*/  LDC R3, c[0x0][0x288] ;  /* 0x0000a200ff037b82 */ /* 0x000e220000000800 */
[----:B------:R-:W-:Y:S01]  /*1a70*/  IMAD.IADD R11, R0, 0x1, -R11 ;  /* 0x00000001000b7824 */ /* 0x000fe200078e0a0b */
[----:B------:R-:W-:Y:S01]  /*1a80*/  CS2R R134, SRZ ;  /* 0x0000000000867805 */ /* 0x000fe2000001ff00 */
[----:B------:R-:W0:Y:S01]  /*1a90*/  SHFL.IDX PT, R4, R5, 0x1, 0x1c1f ;  /* 0x003c1f0005047f89 */ /* 0x000e2200000e0000 */
[----:B------:R-:W-:Y:S01]  /*1aa0*/  VIADD R0, R9, 0x1 ;  /* 0x0000000109007836 */ /* 0x000fe20000000000 */
[----:B------:R-:W-:Y:S02]  /*1ab0*/  CS2R R132, SRZ ;  /* 0x0000000000847805 */ /* 0x000fe4000001ff00 */
[----:B------:R-:W-:Y:S01]  /*1ac0*/  CS2R R130, SRZ ;  /* 0x0000000000827805 */ /* 0x000fe2000001ff00 */
[----:B------:R-:W-:Y:S01]  /*1ad0*/  SHFL.IDX PT, R5, R5, RZ, 0x1c1f ;  /* 0x001c1fff05057589 */ /* 0x000fe200000e0000 */
[----:B------:R-:W-:Y:S01]  /*1ae0*/  IMAD R13, R11, -0x2, R0 ;  /* 0xfffffffe0b0d7824 */ /* 0x000fe200078e0200 */
[----:B------:R-:W-:-:S02]  /*1af0*/  CS2R R128, SRZ ;  /* 0x0000000000807805 */ /* 0x000fc4000001ff00 */
[----:B------:R-:W-:Y:S02]  /*1b00*/  CS2R R126, SRZ ;  /* 0x00000000007e7805 */ /* 0x000fe4000001ff00 */
[----:B------:R-:W-:Y:S02]  /*1b10*/  CS2R R124, SRZ ;  /* 0x00000000007c7805 */ /* 0x000fe4000001ff00 */
[----:B------:R-:W-:Y:S01]  /*1b20*/  CS2R R122, SRZ ;  /* 0x00000000007a7805 */ /* 0x000fe2000001ff00 */
[----:B------:R-:W-:Y:S02]  /*1b30*/  WARPGROUP.DEPBAR.LE gsb0, 0x0 ;  /* 0x00008000000079c5 */ /* 0x000fe40000010000 */
[----:B------:R-:W-:-:S06]  /*1b40*/  WARPGROUP.ARRIVE ;  /* 0x00000000000079c5 */ /* 0x000fcc0000000000 */
[----:B------:R-:W-:Y:S01]  /*1b50*/  HGMMA.64x128x16.F32 R24, gdesc[UR8], R24, gsb0 ;  /* 0x01e00000081879f0 */ /* 0x000fe20008000818 */
[----:B------:R-:W-:Y:S02]  /*1b60*/  UIADD3 UR8, UR6, 0x4, URZ ;  /* 0x0000000406087890 */ /* 0x000fe4000fffe03f */
[----:B------:R-:W-:Y:S01]  /*1b70*/  UIADD3 UR10, UR38, 0x4, URZ ;  /* 0x00000004260a7890 */ /* 0x000fe2000fffe03f */
[----:B------:R-:W-:Y:S01]  /*1b80*/  UMOV UR9, 0x40000040 ;  /* 0x4000004000097882 */ /* 0x000fe20000000000 */
[----:B------:R-:W-:Y:S01]  /*1b90*/  UMOV UR11, 0x40000040 ;  /* 0x40000040000b7882 */ /* 0x000fe20000000000 */
[----:B------:R-:W-:Y:S02]  /*1ba0*/  ULDC UR6, c[0x0][0x2f0] ;  /* 0x0000bc0000067ab9 */ /* 0x000fe40000000800 */
[C---:B------:R-:W-:Y:S02]  /*1bb0*/  IMAD R0, R16.reuse, UR6, R9 ;  /* 0x0000000610007c24 */ /* 0x040fe4000f8e0209 */
[----:B------:R-:W-:-:S02]  /*1bc0*/  IMAD R8, R16, UR6, R13 ;  /* 0x0000000610087c24 */ /* 0x000fc4000f8e020d */
[----:B------:R-:W-:-:S03]  /*1bd0*/  IMAD R2, R11, -0x2, R0 ;  /* 0xfffffffe0b027824 */ /* 0x000fc600078e0200 */
[----:B0-----:R-:W-:-:S04]  /*1be0*/  IADD3 R9, R4, -R3, R8 ;  /* 0x8000000304097210 */ /* 0x001fc80007ffe008 */
[----:B------:R-:W-:-:S04]  /*1bf0*/  VIMNMX R9, R2, R9, PT ;  /* 0x0000000902097248 */ /* 0x000fc80003fe0100 */
[C---:B------:R-:W-:Y:S02]  /*1c00*/  ISETP.GT.AND P3, PT, R9.reuse, RZ, PT ;  /* 0x000000ff0900720c */ /* 0x040fe40003f64270 */
[C---:B------:R-:W-:Y:S02]  /*1c10*/  ISETP.GT.AND P4, PT, R9.reuse, 0x1, PT ;  /* 0x000000010900780c */ /* 0x040fe40003f84270 */
        /* <DEDUP_REMOVED lines=34> */
[----:B------:R-:W-:Y:S02]  /*1e40*/  ISETP.GT.AND P3, PT, R9, 0x9, PT ;  /* 0x000000090900780c */ /* 0x000fe40003f64270 */
[----:B------:R-:W-:-:S02]  /*1e50*/  FSEL R15, R30, -INF , P5 ;  /* 0xff8000001e0f7808 */ /* 0x000fc40002800000 */
[----:B------:R-:W-:Y:S02]  /*1e60*/  FMNMX.FTZ R0, R13, R27, !PT ;  /* 0x0000001b0d007209 */ /* 0x000fe40007810000 */
[----:B------:R-:W-:Y:S02]  /*1e70*/  ISETP.GT.AND P4, PT, R9, 0x10, PT ;  /* 0x000000100900780c */ /* 0x000fe40003f84270 */
[----:B------:R-:W-:Y:S02]  /*1e80*/  FSEL R31, R31, -INF , P3 ;  /* 0xff8000001f1f7808 */ /* 0x000fe40001800000 */
[----:B------:R-:W-:Y:S02]  /*1e90*/  FMNMX.FTZ R0, R15, R0, !PT ;  /* 0x000000000f007209 */ /* 0x000fe40007810000 */
        /* <DEDUP_REMOVED lines=32> */
[----:B------:R-:W-:Y:S01]  /*20a0*/  FMNMX.FTZ R0, R97, R0, !PT ;  /* 0x0000000061007209 */ /* 0x000fe20007810000 */
[----:B------:R-:W0:Y:S01]  /*20b0*/  @P2 LDC R54, c[0x0][0x44c] ;  /* 0x00011300ff362b82 */ /* 0x000e220000000800 */
        /* <DEDUP_REMOVED lines=48> */
[----:B------:R-:W-:Y:S02]  /*23c0*/  FSEL R87, R87, -INF , P3 ;  /* 0xff80000057577808 */ /* 0x000fe40001800000 */
[----:B------:R-:W-:-:S04]  /*23d0*/  FMNMX.FTZ R0, R121, R0, !PT ;  /* 0x0000000079007209 */ /* 0x000fc80007810000 */
[----:B------:R-:W-:-:S05]  /*23e0*/  FMNMX.FTZ R9, R87, R0, !PT ;  /* 0x0000000057097209 */ /* 0x000fca0007810000 */
[----:B------:R-:W1:Y:S02]  /*23f0*/  SHFL.BFLY PT, R0, R9, 0x2, 0x1f ;  /* 0x0c401f0009007f89 */ /* 0x000e6400000e0000 */
[----:B-1----:R-:W-:Y:S01]  /*2400*/  FMNMX.FTZ R12, R9, R0, !PT ;  /* 0x00000000090c7209 */ /* 0x002fe20007810000 */
[----:B------:R-:W-:Y:S02]  /*2410*/  IMAD.U32 R0, RZ, RZ, UR7 ;  /* 0x00000007ff007e24 */ /* 0x000fe4000f8e00ff */
[----:B------:R-:W-:Y:S02]  /*2420*/  IMAD.IADD R9, R8, 0x1, -R3 ;  /* 0x0000000108097824 */ /* 0x000fe400078e0a03 */
[----:B------:R-:W1:Y:S03]  /*2430*/  SHFL.BFLY PT, R23, R12, 0x1, 0x1f ;  /* 0x0c201f000c177f89 */ /* 0x000e6600000e0000 */
[----:B------:R-:W-:-:S04]  /*2440*/  VIADDMNMX R9, R5, R9, R2, PT ;  /* 0x0000000905097246 */ /* 0x000fc80003800102 */
[C---:B------:R-:W-:Y:S02]  /*2450*/  ISETP.GT.AND P4, PT, R9.reuse, 0x1, PT ;  /* 0x000000010900780c */ /* 0x040fe40003f84270 */
[----:B------:R-:W-:Y:S02]  /*2460*/  ISETP.GT.AND P5, PT, R9, 0x8, PT ;  /* 0x000000080900780c */ /* 0x000fe40003fa4270 */
[----:B------:R-:W-:Y:S02]  /*2470*/  FSEL R25, R25, -INF , P4 ;  /* 0xff80000019197808 */ /* 0x000fe40002000000 */
[----:B------:R-:W-:Y:S02]  /*2480*/  ISETP.GT.AND P4, PT, R9, 0x10, PT ;  /* 0x000000100900780c */ /* 0x000fe40003f84270 */
[----:B-1----:R-:W-:-:S04]  /*2490*/  FMNMX.FTZ R4, R12, R23, !PT ;  /* 0x000000170c047209 */ /* 0x002fc80007810000 */
[C---:B------:R-:W-:Y:S01]  /*24a0*/  FSETP.NEU.FTZ.AND P3, PT, R4.reuse, -INF , PT ;  /* 0xff8000000400780b */ /* 0x040fe20003f7d000 */
[----:B------:R-:W-:-:S05]  /*24b0*/  FMUL.FTZ R14, R4, R0 ;  /* 0x00000000040e7220 */ /* 0x000fca0000410000 */
[----:B------:R-:W-:Y:S02]  /*24c0*/  FSEL R38, R14, RZ, P3 ;  /* 0x000000ff0e267208 */ /* 0x000fe40001800000 */
[----:B------:R-:W-:-:S03]  /*24d0*/  ISETP.GT.AND P3, PT, R9, RZ, PT ;  /* 0x000000ff0900720c */ /* 0x000fc60003f64270 */
[-CC-:B------:R-:W-:Y:S01]  /*24e0*/  FFMA.FTZ R181, R13, R0.reuse, -R38.reuse ;  /* 0x000000000db57223 */ /* 0x180fe20000010826 */
[----:B------:R-:W-:Y:S01]  /*24f0*/  FSEL R5, R24, -INF , P3 ;  /* 0xff80000018057808 */ /* 0x000fe20001800000 */
[-CC-:B------:R-:W-:Y:S01]  /*2500*/  FFMA.FTZ R183, R15, R0.reuse, -R38.reuse ;  /* 0x000000000fb77223 */ /* 0x180fe20000010826 */
[----:B------:R-:W-:Y:S01]  /*2510*/  ISETP.GT.AND P3, PT, R9, 0x9, PT ;  /* 0x000000090900780c */ /* 0x000fe20003f64270 */
[-CC-:B------:R-:W-:Y:S01]  /*2520*/  FFMA.FTZ R177, R21, R0.reuse, -R38.reuse ;  /* 0x0000000015b17223 */ /* 0x180fe20000010826 */
[----:B------:R-:W-:Y:S01]  /*2530*/  FSEL R13, R28, -INF , P5 ;  /* 0xff8000001c0d7808 */ /* 0x000fe20002800000 */
[-CC-:B------:R-:W-:Y:S01]  /*2540*/  FFMA.FTZ R27, R27, R0.reuse, -R38.reuse ;  /* 0x000000001b1b7223 */ /* 0x180fe20000010826 */
[----:B------:R-:W-:Y:S01]  /*2550*/  FMNMX.FTZ R12, R5, R25, !PT ;  /* 0x00000019050c7209 */ /* 0x000fe20007810000 */
[--C-:B------:R-:W-:Y:S01]  /*2560*/  FFMA.FTZ R8, R31, R0, -R38.reuse ;  /* 0x000000001f087223 */ /* 0x100fe20000010826 */
[----:B------:R-:W-:Y:S01]  /*2570*/  FSEL R29, R29, -INF , P3 ;  /* 0xff8000001d1d7808 */ /* 0x000fe20001800000 */
[----:B------:R-:W-:Y:S01]  /*2580*/  MUFU.EX2 R2, R27 ;  /* 0x0000001b00027308 */ /* 0x000fe20000000800 */
[----:B------:R-:W-:Y:S01]  /*2590*/  FMNMX.FTZ R12, R13, R12, !PT ;  /* 0x0000000c0d0c7209 */ /* 0x000fe20007810000 */
[-CC-:B------:R-:W-:Y:S01]  /*25a0*/  FFMA.FTZ R14, R35, R0.reuse, -R38.reuse ;  /* 0x00000000230e7223 */ /* 0x180fe20000010826 */
[----:B------:R-:W-:Y:S01]  /*25b0*/  ISETP.GT.AND P3, PT, R9, 0x11, PT ;  /* 0x000000110900780c */ /* 0x000fe20003f64270 */
[-CC-:B------:R-:W-:Y:S01]  /*25c0*/  FFMA.FTZ R20, R39, R0.reuse, -R38.reuse ;  /* 0x0000000027147223 */ /* 0x180fe20000010826 */
[----:B------:R-:W-:Y:S01]  /*25d0*/  FSEL R15, R32, -INF , P4 ;  /* 0xff800000200f7808 */ /* 0x000fe20002000000 */
[--C-:B------:R-:W-:Y:S01]  /*25e0*/  FFMA.FTZ R24, R43, R0, -R38.reuse ;  /* 0x000000002b187223 */ /* 0x100fe20000010826 */
[----:B------:R-:W-:Y:S01]  /*25f0*/  FMNMX.FTZ R12, R29, R12, !PT ;  /* 0x0000000c1d0c7209 */ /* 0x000fe20007810000 */
[-CC-:B------:R-:W-:Y:S01]  /*2600*/  FFMA.FTZ R26, R47, R0.reuse, -R38.reuse ;  /* 0x000000002f1a7223 */ /* 0x180fe20000010826 */
[----:B------:R-:W-:Y:S01]  /*2610*/  ISETP.GT.AND P4, PT, R9, 0x18, PT ;  /* 0x000000180900780c */ /* 0x000fe20003f84270 */
[--C-:B------:R-:W-:Y:S01]  /*2620*/  FFMA.FTZ R179, R89, R0, -R38.reuse ;  /* 0x0000000059b37223 */ /* 0x100fe20000010826 */
[----:B------:R-:W-:Y:S01]  /*2630*/  FSEL R33, R33, -INF , P3 ;  /* 0xff80000021217808 */ /* 0x000fe20001800000 */
[----:B------:R-:W1:Y:S01]  /*2640*/  MUFU.EX2 R181, R181 ;  /* 0x000000b500b57308 */ /* 0x000e620000000800 */
[----:B------:R-:W-:Y:S01]  /*2650*/  FMNMX.FTZ R12, R15, R12, !PT ;  /* 0x0000000c0f0c7209 */ /* 0x000fe20007810000 */
[-CC-:B------:R-:W-:Y:S01]  /*2660*/  FFMA.FTZ R173, R91, R0.reuse, -R38.reuse ;  /* 0x000000005bad7223 */ /* 0x180fe20000010826 */
[----:B------:R-:W-:Y:S01]  /*2670*/  ISETP.GT.AND P3, PT, R9, 0x19, PT ;  /* 0x000000190900780c */ /* 0x000fe20003f64270 */
[-CC-:B------:R-:W-:Y:S01]  /*2680*/  FFMA.FTZ R175, R93, R0.reuse, -R38.reuse ;  /* 0x000000005daf7223 */ /* 0x180fe20000010826 */
[----:B------:R-:W-:Y:S01]  /*2690*/  FSEL R21, R36, -INF , P4 ;  /* 0xff80000024157808 */ /* 0x000fe20002000000 */
[--C-:B------:R-:W-:Y:S01]  /*26a0*/  FFMA.FTZ R169, R95, R0, -R38.reuse ;  /* 0x000000005fa97223 */ /* 0x100fe20000010826 */
[----:B------:R-:W-:Y:S01]  /*26b0*/  FMNMX.FTZ R12, R33, R12, !PT ;  /* 0x0000000c210c7209 */ /* 0x000fe20007810000 */
[----:B------:R-:W-:Y:S01]  /*26c0*/  MUFU.EX2 R183, R183 ;  /* 0x000000b700b77308 */ /* 0x000fe20000000800 */
[----:B------:R-:W-:Y:S01]  /*26d0*/  ISETP.GT.AND P4, PT, R9, 0x20, PT ;  /* 0x000000200900780c */ /* 0x000fe20003f84270 */
[-CC-:B------:R-:W-:Y:S01]  /*26e0*/  FFMA.FTZ R28, R97, R0.reuse, -R38.reuse ;  /* 0x00000000611c7223 */ /* 0x180fe20000010826 */
[----:B------:R-:W-:Y:S01]  /*26f0*/  FSEL R37, R37, -INF , P3 ;  /* 0xff80000025257808 */ /* 0x000fe20001800000 */
[--C-:B------:R-:W-:Y:S01]  /*2700*/  FFMA.FTZ R171, R99, R0, -R38.reuse ;  /* 0x0000000063ab7223 */ /* 0x100fe20000010826 */
[----:B------:R-:W-:Y:S01]  /*2710*/  FMNMX.FTZ R12, R21, R12, !PT ;  /* 0x0000000c150c7209 */ /* 0x000fe20007810000 */
[----:B------:R-:W-:Y:S01]  /*2720*/  FFMA.FTZ R30, R101, R0, -R38 ;  /* 0x00000000651e7223 */ /* 0x000fe20000010826 */
[----:B------:R-:W-:Y:S01]  /*2730*/  ISETP.GT.AND P3, PT, R9, 0x21, PT ;  /* 0x000000210900780c */ /* 0x000fe20003f64270 */
[----:B------:R-:W-:Y:S01]  /*2740*/  MUFU.EX2 R8, R8 ;  /* 0x0000000800087308 */ /* 0x000fe20000000800 */
[----:B------:R-:W-:Y:S01]  /*2750*/  FSEL R23, R40, -INF , P4 ;  /* 0xff80000028177808 */ /* 0x000fe20002000000 */
[----:B-1----:R-:W-:Y:S01]  /*2760*/  FADD.FTZ R50, R181, R2 ;  /* 0x00000002b5327221 */ /* 0x002fe20000010000 */
[----:B------:R-:W-:Y:S01]  /*2770*/  FMNMX.FTZ R12, R37, R12, !PT ;  /* 0x0000000c250c7209 */ /* 0x000fe20007810000 */
[-CC-:B------:R-:W-:Y:S01]  /*2780*/  FFMA.FTZ R165, R103, R0.reuse, -R38.reuse ;  /* 0x0000000067a57223 */ /* 0x180fe20000010826 */
[----:B------:R-:W-:Y:S01]  /*2790*/  ISETP.GT.AND P4, PT, R9, 0x28, PT ;  /* 0x000000280900780c */ /* 0x000fe20003f84270 */
        /* <DEDUP_REMOVED lines=16> */
[-CC-:B------:R-:W-:Y:S01]  /*28a0*/  FFMA.FTZ R71, R71, R0.reuse, -R38.reuse ;  /* 0x0000000047477223 */ /* 0x180fe20000010826 */
[----:B------:R-:W-:Y:S01]  /*28b0*/  ISETP.GT.AND P3, PT, R9, 0x31, PT ;  /* 0x000000310900780c */ /* 0x000fe20003f64270 */
[----:B------:R-:W-:Y:S01]  /*28c0*/  MUFU.EX2 R179, R179 ;  /* 0x000000b300b37308 */ /* 0x000fe20000000800 */
[----:B------:R-:W-:Y:S01]  /*28d0*/  FSEL R31, R48, -INF , P4 ;  /* 0xff800000301f7808 */ /* 0x000fe20002000000 */
[--C-:B------:R-:W-:Y:S01]  /*28e0*/  FFMA.FTZ R115, R115, R0, -R38.reuse ;  /* 0x0000000073737223 */ /* 0x100fe20000010826 */
        /* <DEDUP_REMOVED lines=17> */
[----:B------:R-:W-:Y:S01]  /*2a00*/  FFMA.FTZ R38, R87, R0, -R38 ;  /* 0x0000000057267223 */ /* 0x000fe20000010826 */
[----:B------:R-:W-:-:S02]  /*2a10*/  FMNMX.FTZ R12, R35, R12, !PT ;  /* 0x0000000c230c7209 */ /* 0x000fc40007810000 */
[----:B------:R-:W-:Y:S02]  /*2a20*/  CS2R R106, SRZ ;  /* 0x00000000006a7805 */ /* 0x000fe4000001ff00 */
[----:B------:R-:W-:Y:S01]  /*2a30*/  ISETP.GT.AND P3, PT, R9, 0x41, PT ;  /* 0x000000410900780c */ /* 0x000fe20003f64270 */
[----:B------:R-:W-:Y:S01]  /*2a40*/  MUFU.EX2 R24, R24 ;  /* 0x0000001800187308 */ /* 0x000fe20000000800 */
[----:B------:R-:W-:Y:S02]  /*2a50*/  FSEL R39, R56, -INF , P4 ;  /* 0xff80000038277808 */ /* 0x000fe40002000000 */
[----:B------:R-:W-:Y:S02]  /*2a60*/  CS2R R104, SRZ ;  /* 0x0000000000687805 */ /* 0x000fe4000001ff00 */
[----:B------:R-:W-:Y:S01]  /*2a70*/  FMNMX.FTZ R12, R53, R12, !PT ;  /* 0x0000000c350c7209 */ /* 0x000fe20007810000 */
[----:B------:R-:W1:Y:S01]  /*2a80*/  @P2 LDC R56, c[0x0][0x450] ;  /* 0x00011400ff382b82 */ /* 0x000e620000000800 */
[----:B------:R-:W-:-:S02]  /*2a90*/  ISETP.GT.AND P4, PT, R9, 0x48, PT ;  /* 0x000000480900780c */ /* 0x000fc40003f84270 */
[----:B------:R-:W-:Y:S02]  /*2aa0*/  CS2R R102, SRZ ;  /* 0x0000000000667805 */ /* 0x000fe4000001ff00 */
[----:B------:R-:W-:Y:S01]  /*2ab0*/  FSEL R57, R57, -INF , P3 ;  /* 0xff80000039397808 */ /* 0x000fe20001800000 */
[----:B------:R-:W-:Y:S01]  /*2ac0*/  MUFU.EX2 R175, R175 ;  /* 0x000000af00af7308 */ /* 0x000fe20000000800 */
[----:B------:R-:W-:Y:S02]  /*2ad0*/  FMNMX.FTZ R12, R39, R12, !PT ;  /* 0x0000000c270c7209 */ /* 0x000fe40007810000 */
[----:B------:R-:W-:Y:S02]  /*2ae0*/  CS2R R100, SRZ ;  /* 0x0000000000647805 */ /* 0x000fe4000001ff00 */
[----:B------:R-:W-:Y:S02]  /*2af0*/  ISETP.GT.AND P3, PT, R9, 0x49, PT ;  /* 0x000000490900780c */ /* 0x000fe40003f64270 */
[----:B------:R-:W-:-:S02]  /*2b00*/  CS2R R98, SRZ ;  /* 0x0000000000627805 */ /* 0x000fc4000001ff00 */
[----:B------:R-:W-:Y:S02]  /*2b10*/  FSEL R43, R60, -INF , P4 ;  /* 0xff8000003c2b7808 */ /* 0x000fe40002000000 */
[----:B------:R-:W-:Y:S02]  /*2b20*/  CS2R R96, SRZ ;  /* 0x0000000000607805 */ /* 0x000fe4000001ff00 */
[----:B------:R-:W-:Y:S01]  /*2b30*/  FMNMX.FTZ R12, R57, R12, !PT ;  /* 0x0000000c390c7209 */ /* 0x000fe20007810000 */
[----:B------:R-:W-:Y:S01]  /*2b40*/  MUFU.EX2 R26, R26 ;  /* 0x0000001a001a7308 */ /* 0x000fe20000000800 */
[----:B------:R-:W-:Y:S02]  /*2b50*/  ISETP.GT.AND P4, PT, R9, 0x50, PT ;  /* 0x000000500900780c */ /* 0x000fe40003f84270 */
[----:B------:R-:W-:Y:S02]  /*2b60*/  CS2R R94, SRZ ;  /* 0x00000000005e7805 */ /* 0x000fe4000001ff00 */
[----:B------:R-:W-:-:S02]  /*2b70*/  FSEL R61, R61, -INF , P3 ;  /* 0xff8000003d3d7808 */ /* 0x000fc40001800000 */
[----:B------:R-:W-:Y:S02]  /*2b80*/  CS2R R92, SRZ ;  /* 0x00000000005c7805 */ /* 0x000fe4000001ff00 */
[----:B------:R-:W-:Y:S02]  /*2b90*/  FMNMX.FTZ R12, R43, R12, !PT ;  /* 0x0000000c2b0c7209 */ /* 0x000fe40007810000 */
[----:B------:R-:W-:Y:S02]  /*2ba0*/  CS2R R90, SRZ ;  /* 0x00000000005a7805 */ /* 0x000fe4000001ff00 */
[----:B------:R-:W-:Y:S01]  /*2bb0*/  ISETP.GT.AND P3, PT, R9, 0x51, PT ;  /* 0x000000510900780c */ /* 0x000fe20003f64270 */
[----:B------:R-:W-:Y:S01]  /*2bc0*/  MUFU.EX2 R169, R169 ;  /* 0x000000a900a97308 */ /* 0x000fe20000000800 */
[----:B------:R-:W-:Y:S02]  /*2bd0*/  FSEL R47, R64, -INF , P4 ;  /* 0xff800000402f7808 */ /* 0x000fe40002000000 */
[----:B------:R-:W-:-:S02]  /*2be0*/  FMNMX.FTZ R12, R61, R12, !PT ;  /* 0x0000000c3d0c7209 */ /* 0x000fc40007810000 */
[----:B------:R-:W-:Y:S02]  /*2bf0*/  ISETP.GT.AND P4, PT, R9, 0x58, PT ;  /* 0x000000580900780c */ /* 0x000fe40003f84270 */
[----:B------:R-:W-:Y:S01]  /*2c00*/  FSEL R65, R65, -INF , P3 ;  /* 0xff80000041417808 */ /* 0x000fe20001800000 */
[----:B------:R-:W-:Y:S01]  /*2c10*/  MUFU.EX2 R28, R28 ;  /* 0x0000001c001c7308 */ /* 0x000fe20000000800 */
[----:B------:R-:W-:Y:S02]  /*2c20*/  FMNMX.FTZ R12, R47, R12, !PT ;  /* 0x0000000c2f0c7209 */ /* 0x000fe40007810000 */
[----:B------:R-:W-:Y:S02]  /*2c30*/  ISETP.GT.AND P3, PT, R9, 0x59, PT ;  /* 0x000000590900780c */ /* 0x000fe40003f64270 */
[----:B------:R-:W-:Y:S02]  /*2c40*/  FSEL R51, R68, -INF , P4 ;  /* 0xff80000044337808 */ /* 0x000fe40002000000 */
[----:B------:R-:W-:Y:S01]  /*2c50*/  FMNMX.FTZ R12, R65, R12, !PT ;  /* 0x0000000c410c7209 */ /* 0x000fe20007810000 */
[----:B------:R-:W-:Y:S01]  /*2c60*/  MUFU.EX2 R171, R171 ;  /* 0x000000ab00ab7308 */ /* 0x000fe20000000800 */
[----:B------:R-:W-:-:S02]  /*2c70*/  ISETP.GT.AND P4, PT, R9, 0x60, PT ;  /* 0x000000600900780c */ /* 0x000fc40003f84270 */
[----:B------:R-:W-:Y:S02]  /*2c80*/  FSEL R69, R69, -INF , P3 ;  /* 0xff80000045457808 */ /* 0x000fe40001800000 */
[----:B------:R-:W-:Y:S02]  /*2c90*/  FMNMX.FTZ R12, R51, R12, !PT ;  /* 0x0000000c330c7209 */ /* 0x000fe40007810000 */
[----:B------:R-:W-:Y:S01]  /*2ca0*/  ISETP.GT.AND P3, PT, R9, 0x61, PT ;  /* 0x000000610900780c */ /* 0x000fe20003f64270 */
[----:B------:R-:W-:Y:S01]  /*2cb0*/  MUFU.EX2 R30, R30 ;  /* 0x0000001e001e7308 */ /* 0x000fe20000000800 */
[----:B------:R-:W-:Y:S02]  /*2cc0*/  FSEL R55, R72, -INF , P4 ;  /* 0xff80000048377808 */ /* 0x000fe40002000000 */
[----:B------:R-:W-:Y:S02]  /*2cd0*/  FMNMX.FTZ R12, R69, R12, !PT ;  /* 0x0000000c450c7209 */ /* 0x000fe40007810000 */
[----:B------:R-:W-:-:S02]  /*2ce0*/  ISETP.GT.AND P4, PT, R9, 0x68, PT ;  /* 0x000000680900780c */ /* 0x000fc40003f84270 */
        /* <DEDUP_REMOVED lines=16> */
[----:B------:R2:W-:Y:S01]  /*2df0*/  MUFU.EX2 R36, R109 ;  /* 0x0000006d00247308 */ /* 0x0005e20000000800 */
[----:B------:R-:W-:Y:S02]  /*2e00*/  FMNMX.FTZ R12, R63, R12, !PT ;  /* 0x0000000c3f0c7209 */ /* 0x000fe40007810000 */
[----:B------:R-:W-:Y:S02]  /*2e10*/  ISETP.GT.AND P3, PT, R9, 0x79, PT ;  /* 0x000000790900780c */ /* 0x000fe40003f64270 */
[----:B------:R-:W-:Y:S02]  /*2e20*/  FSEL R9, R84, -INF , P4 ;  /* 0xff80000054097808 */ /* 0x000fe40002000000 */
[----:B------:R-:W-:Y:S01]  /*2e30*/  FMNMX.FTZ R12, R81, R12, !PT ;  /* 0x0000000c510c7209 */ /* 0x000fe20007810000 */
[----:B------:R-:W-:Y:S01]  /*2e40*/  MUFU.EX2 R111, R111 ;  /* 0x0000006f006f7308 */ /* 0x000fe20000000800 */
[----:B------:R-:W-:-:S02]  /*2e50*/  FSEL R85, R85, -INF , P3 ;  /* 0xff80000055557808 */ /* 0x000fc40001800000 */
[----:B--2---:R-:W-:Y:S02]  /*2e60*/  CS2R R108, SRZ ;  /* 0x00000000006c7805 */ /* 0x004fe4000001ff00 */
[----:B------:R-:W-:Y:S02]  /*2e70*/  FMNMX.FTZ R12, R9, R12, !PT ;  /* 0x0000000c090c7209 */ /* 0x000fe40007810000 */
[----:B------:R-:W-:Y:S02]  /*2e80*/  F2FP.F16.F32.PACK_AB R181, R2, R181 ;  /* 0x000000b502b5723e */ /* 0x000fe400000000ff */
[----:B------:R-:W-:Y:S01]  /*2e90*/  FMNMX.FTZ R12, R85, R12, !PT ;  /* 0x0000000c550c7209 */ /* 0x000fe20007810000 */
[----:B------:R-:W2:Y:S04]  /*2ea0*/  MUFU.EX2 R40, R67 ;  /* 0x0000004300287308 */ /* 0x000ea80000000800 */
[----:B------:R-:W3:Y:S04]  /*2eb0*/  SHFL.BFLY PT, R89, R12, 0x2, 0x1f ;  /* 0x0c401f000c597f89 */ /* 0x000ee800000e0000 */
[----:B------:R-:W-:Y:S08]  /*2ec0*/  MUFU.EX2 R113, R113 ;  /* 0x0000007100717308 */ /* 0x000ff00000000800 */
[----:B------:R-:W4:Y:S01]  /*2ed0*/  MUFU.EX2 R42, R71 ;  /* 0x00000047002a7308 */ /* 0x000f220000000800 */
[----:B--2---:R-:W-:-:S07]  /*2ee0*/  F2FP.F16.F32.PACK_AB R161, R40, R111 ;  /* 0x0000006f28a1723e */ /* 0x004fce00000000ff */
[----:B------:R-:W-:Y:S01]  /*2ef0*/  MUFU.EX2 R115, R115 ;  /* 0x0000007300737308 */ /* 0x000fe20000000800 */
[----:B---3--:R-:W-:-:S07]  /*2f00*/  FMNMX.FTZ R89, R12, R89, !PT ;  /* 0x000000590c597209 */ /* 0x008fce0007810000 */
[----:B------:R-:W2:Y:S01]  /*2f10*/  MUFU.EX2 R44, R75 ;  /* 0x0000004b002c7308 */ /* 0x000ea20000000800 */
[----:B------:R-:W3:Y:S01]  /*2f20*/  SHFL.BFLY PT, R12, R89, 0x1, 0x1f ;  /* 0x0c201f00590c7f89 */ /* 0x000ee200000e0000 */
[----:B----4-:R-:W-:-:S06]  /*2f30*/  F2FP.F16.F32.PACK_AB R163, R42, R113 ;  /* 0x000000712aa3723e */ /* 0x010fcc00000000ff */
[----:B------:R-:W-:Y:S08]  /*2f40*/  MUFU.EX2 R117, R117 ;  /* 0x0000007500757308 */ /* 0x000ff00000000800 */
[----:B------:R-:W4:Y:S01]  /*2f50*/  MUFU.EX2 R46, R79 ;  /* 0x0000004f002e7308 */ /* 0x000f220000000800 */
[----:B--2---:R-:W-:-:S07]  /*2f60*/  F2FP.F16.F32.PACK_AB R157, R44, R115 ;  /* 0x000000732c9d723e */ /* 0x004fce00000000ff */
[----:B------:R-:W-:Y:S01]  /*2f70*/  MUFU.EX2 R119, R119 ;  /* 0x0000007700777308 */ /* 0x000fe20000000800 */
[----:B---3--:R-:W-:Y:S02]  /*2f80*/  FMNMX.FTZ R12, R89, R12, !PT ;  /* 0x0000000c590c7209 */ /* 0x008fe40007810000 */
[----:B------:R-:W-:Y:S02]  /*2f90*/  CS2R R88, SRZ ;  /* 0x0000000000587805 */ /* 0x000fe4000001ff00 */
[C---:B------:R-:W-:Y:S01]  /*2fa0*/  FSETP.NEU.FTZ.AND P3, PT, R12.reuse, -INF , PT ;  /* 0xff8000000c00780b */ /* 0x040fe20003f7d000 */
[----:B------:R-:W-:Y:S02]  /*2fb0*/  FMUL.FTZ R34, R12, R0 ;  /* 0x000000000c227220 */ /* 0x000fe40000410000 */
[----:B------:R-:W-:Y:S01]  /*2fc0*/  MUFU.EX2 R48, R83 ;  /* 0x0000005300307308 */ /* 0x000fe20000000800 */
[----:B----4-:R-:W-:Y:S02]  /*2fd0*/  F2FP.F16.F32.PACK_AB R159, R46, R117 ;  /* 0x000000752e9f723e */ /* 0x010fe400000000ff */
[----:B------:R-:W-:-:S05]  /*2fe0*/  FSEL R34, R34, RZ, P3 ;  /* 0x000000ff22227208 */ /* 0x000fca0001800000 */
        /* <DEDUP_REMOVED lines=13> */
[----:B------:R-:W3:Y:S01]  /*30c0*/  MUFU.EX2 R25, R25 ;  /* 0x0000001900197308 */ /* 0x000ee20000000800 */
[----:B--2---:R-:W-:Y:S01]  /*30d0*/  FADD.FTZ R5, R183, R50 ;  /* 0x00000032b7057221 */ /* 0x004fe20000010000 */
[-CC-:B------:R-:W-:Y:S01]  /*30e0*/  FFMA.FTZ R31, R31, R0.reuse, -R34.reuse ;  /* 0x000000001f1f7223 */ /* 0x180fe20000010822 */
[-CC-:B------:R-:W-:Y:S01]  /*30f0*/  FFMA.FTZ R49, R49, R0.reuse, -R34.reuse ;  /* 0x0000000031317223 */ /* 0x180fe20000010822 */
[-CC-:B------:R-:W-:Y:S01]  /*3100*/  FFMA.FTZ R35, R35, R0.reuse, -R34.reuse ;  /* 0x0000000023237223 */ /* 0x180fe20000010822 */
[----:B------:R-:W-:Y:S01]  /*3110*/  FADD.FTZ R50, R8, R5 ;  /* 0x0000000508327221 */ /* 0x000fe20000010000 */
[-CC-:B------:R-:W-:Y:S01]  /*3120*/  FFMA.FTZ R53, R53, R0.reuse, -R34.reuse ;  /* 0x0000000035357223 */ /* 0x180fe20000010822 */
[-C--:B------:R-:W-:Y:S01]  /*3130*/  FFMA.FTZ R39, R39, R0.reuse, -R34 ;  /* 0x0000000027277223 */ /* 0x080fe20000010822 */
[----:B------:R-:W2:Y:S01]  /*3140*/  MUFU.EX2 R13, R13 ;  /* 0x0000000d000d7308 */ /* 0x000ea20000000800 */
[----:B------:R-:W-:Y:S01]  /*3150*/  FADD.FTZ R5, R177, R50 ;  /* 0x00000032b1057221 */ /* 0x000fe20000010000 */
[-CC-:B------:R-:W-:Y:S01]  /*3160*/  FFMA.FTZ R57, R57, R0.reuse, -R34.reuse ;  /* 0x0000000039397223 */ /* 0x180fe20000010822 */
[-CC-:B------:R-:W-:Y:S01]  /*3170*/  FFMA.FTZ R43, R43, R0.reuse, -R34.reuse ;  /* 0x000000002b2b7223 */ /* 0x180fe20000010822 */
[-CC-:B------:R-:W-:Y:S01]  /*3180*/  FFMA.FTZ R61, R61, R0.reuse, -R34.reuse ;  /* 0x000000003d3d7223 */ /* 0x180fe20000010822 */
[----:B------:R-:W-:Y:S01]  /*3190*/  FADD.FTZ R50, R14, R5 ;  /* 0x000000050e327221 */ /* 0x000fe20000010000 */
[-CC-:B------:R-:W-:Y:S01]  /*31a0*/  FFMA.FTZ R47, R47, R0.reuse, -R34.reuse ;  /* 0x000000002f2f7223 */ /* 0x180fe20000010822 */
[-CC-:B------:R-:W-:Y:S01]  /*31b0*/  FFMA.FTZ R65, R65, R0.reuse, -R34.reuse ;  /* 0x0000000041417223 */ /* 0x180fe20000010822 */
[----:B------:R4:W5:Y:S01]  /*31c0*/  MUFU.EX2 R182, R29 ;  /* 0x0000001d00b67308 */ /* 0x0009620000000800 */
[-CC-:B------:R-:W-:Y:S01]  /*31d0*/  FFMA.FTZ R51, R51, R0.reuse, -R34.reuse ;  /* 0x0000000033337223 */ /* 0x180fe20000010822 */
[----:B------:R-:W-:Y:S01]  /*31e0*/  F2FP.F16.F32.PACK_AB R183, R8, R183 ;  /* 0x000000b708b7723e */ /* 0x000fe200000000ff */
[-CC-:B------:R-:W-:Y:S01]  /*31f0*/  FFMA.FTZ R69, R69, R0.reuse, -R34.reuse ;  /* 0x0000000045457223 */ /* 0x180fe20000010822 */
[-CC-:B------:R-:W-:Y:S01]  /*3200*/  FFMA.FTZ R55, R55, R0.reuse, -R34.reuse ;  /* 0x0000000037377223 */ /* 0x180fe20000010822 */
[-CC-:B------:R-:W-:Y:S01]  /*3210*/  FFMA.FTZ R73, R73, R0.reuse, -R34.reuse ;  /* 0x0000000049497223 */ /* 0x180fe20000010822 */
[-CC-:B------:R-:W-:Y:S01]  /*3220*/  FFMA.FTZ R59, R59, R0.reuse, -R34.reuse ;  /* 0x000000003b3b7223 */ /* 0x180fe20000010822 */
[-C--:B------:R-:W-:Y:S01]  /*3230*/  FFMA.FTZ R77, R77, R0.reuse, -R34 ;  /* 0x000000004d4d7223 */ /* 0x080fe20000010822 */
[----:B------:R-:W1:Y:S01]  /*3240*/  MUFU.EX2 R15, R15 ;  /* 0x0000000f000f7308 */ /* 0x000e620000000800 */
[----:B----4-:R-:W-:Y:S01]  /*3250*/  FADD.FTZ R29, R179, R50 ;  /* 0x00000032b31d7221 */ /* 0x010fe20000010000 */
[----:B---3--:R-:W-:Y:S01]  /*3260*/  FADD.FTZ R50, R180, R25 ;  /* 0x00000019b4327221 */ /* 0x008fe20000010000 */
[-CC-:B------:R-:W-:Y:S01]  /*3270*/  FFMA.FTZ R63, R63, R0.reuse, -R34.reuse ;  /* 0x000000003f3f7223 */ /* 0x180fe20000010822 */
[-C--:B------:R-:W-:Y:S01]  /*3280*/  FFMA.FTZ R81, R81, R0.reuse, -R34 ;  /* 0x0000000051517223 */ /* 0x080fe20000010822 */
[C---:B------:R-:W-:Y:S01]  /*3290*/  FADD.FTZ R52, R20.reuse, R29 ;  /* 0x0000001d14347221 */ /* 0x040fe20000010000 */
[----:B--2---:R-:W-:Y:S01]  /*32a0*/  FADD.FTZ R29, R13, R50 ;  /* 0x000000320d1d7221 */ /* 0x004fe20000010000 */
[-CC-:B------:R-:W-:Y:S01]  /*32b0*/  FFMA.FTZ R9, R9, R0.reuse, -R34.reuse ;  /* 0x0000000009097223 */ /* 0x180fe20000010822 */
[----:B------:R2:W3:Y:S01]  /*32c0*/  MUFU.EX2 R176, R33 ;  /* 0x0000002100b07308 */ /* 0x0004e20000000800 */
[----:B------:R-:W-:Y:S01]  /*32d0*/  F2FP.F16.F32.PACK_AB R179, R20, R179 ;  /* 0x000000b314b3723e */ /* 0x000fe200000000ff */
[----:B-----5:R-:W-:Y:S01]  /*32e0*/  FADD.FTZ R50, R182, R29 ;  /* 0x0000001db6327221 */ /* 0x020fe20000010000 */
[----:B------:R-:W-:Y:S01]  /*32f0*/  FFMA.FTZ R34, R85, R0, -R34 ;  /* 0x0000000055227223 */ /* 0x000fe20000010822 */
[----:B------:R-:W-:Y:S01]  /*3300*/  F2FP.F16.F32.PACK_AB R177, R14, R177 ;  /* 0x000000b10eb1723e */ /* 0x000fe200000000ff */
[----:B------:R-:W-:Y:S01]  /*3310*/  VIADD R14, R22, 0xfffffffe ;  /* 0xfffffffe160e7836 */ /* 0x000fe20000000000 */
[----:B------:R-:W-:-:S02]  /*3320*/  F2FP.F16.F32.PACK_AB R153, R48, R119 ;  /* 0x000000773099723e */ /* 0x000fc400000000ff */
[----:B------:R-:W4:Y:S01]  /*3330*/  MUFU.EX2 R21, R21 ;  /* 0x0000001500157308 */ /* 0x000f220000000800 */
[----:B--2---:R-:W-:Y:S01]  /*3340*/  IMAD.U32 R33, RZ, RZ, UR36 ;  /* 0x00000024ff217e24 */ /* 0x004fe2000f8e00ff */
[----:B------:R-:W-:Y:S02]  /*3350*/  F2FP.F16.F32.PACK_AB R180, R25, R180 ;  /* 0x000000b419b4723e */ /* 0x000fe400000000ff */
[----:B------:R-:W-:Y:S01]  /*3360*/  F2FP.F16.F32.PACK_AB R182, R182, R13 ;  /* 0x0000000db6b6723e */ /* 0x000fe200000000ff */
[----:B------:R-:W-:Y:S02]  /*3370*/  @!P1 VIADD R5, R33, 0x34840 ;  /* 0x0003484021059836 */ /* 0x000fe40000000000 */
[----:B------:R-:W-:Y:S01]  /*3380*/  FADD.FTZ R33, R173, R52 ;  /* 0x00000034ad217221 */ /* 0x000fe20000010000 */
[C---:B------:R-:W-:Y:S01]  /*3390*/  F2FP.F16.F32.PACK_AB R173, R24.reuse, R173 ;  /* 0x000000ad18ad723e */ /* 0x040fe200000000ff */
[----:B------:R-:W2:Y:S01]  /*33a0*/  MUFU.EX2 R178, R37 ;  /* 0x0000002500b27308 */ /* 0x000ea20000000800 */
[----:B------:R-:W-:Y:S01]  /*33b0*/  @!P1 PRMT R5, RZ, 0x654, R5 ;  /* 0x00000654ff059816 */ /* 0x000fe20000000005 */
[----:B------:R-:W-:Y:S01]  /*33c0*/  FADD.FTZ R52, R24, R33 ;  /* 0x0000002118347221 */ /* 0x000fe20000010000 */
[----:B0-----:R-:W-:-:S02]  /*33d0*/  @P2 IMAD.HI.U32 R33, R19, R54, RZ ;  /* 0x0000003613212227 */ /* 0x001fc400078e00ff */
[----:B------:R0:W-:Y:S02]  /*33e0*/  @!P1 SYNCS.ARRIVE.TRANS64.RED.A1T0 RZ, [R5+URZ], RZ ;  /* 0x000000ff05ff99a7 */ /* 0x0001e4000810043f */
[----:B------:R-:W-:Y:S01]  /*33f0*/  FADD.FTZ R29, R175, R52 ;  /* 0x00000034af1d7221 */ /* 0x000fe20000010000 */
[----:B------:R-:W5:Y:S01]  /*3400*/  MUFU.EX2 R23, R23 ;  /* 0x0000001700177308 */ /* 0x000f620000000800 */
[----:B------:R-:W-:Y:S01]  /*3410*/  IMAD R54, R16, UR6, -R3 ;  /* 0x0000000610367c24 */ /* 0x000fe2000f8e0a03 */
[----:B-1----:R-:W-:Y:S01]  /*3420*/  @P2 SHF.R.U32.HI R19, RZ, R56, R33 ;  /* 0x00000038ff132219 */ /* 0x002fe20000011621 */
[C---:B------:R-:W-:Y:S01]  /*3430*/  FADD.FTZ R52, R26.reuse, R29 ;  /* 0x0000001d1a347221 */ /* 0x040fe20000010000 */
[----:B------:R-:W-:Y:S01]  /*3440*/  F2FP.F16.F32.PACK_AB R175, R26, R175 ;  /* 0x000000af1aaf723e */ /* 0x000fe200000000ff */
[----:B0-----:R-:W-:Y:S02]  /*3450*/  FADD.FTZ R5, R15, R50 ;  /* 0x000000320f057221 */ /* 0x001fe40000010000 */
[----:B------:R-:W-:Y:S01]  /*3460*/  IMAD.IADD R54, R54, 0x1, R19 ;  /* 0x0000000136367824 */ /* 0x000fe200078e0213 */
[----:B------:R-:W0:Y:S01]  /*3470*/  MUFU.EX2 R172, R41 ;  /* 0x0000002900ac7308 */ /* 0x000e220000000800 */
[----:B---3--:R-:W-:Y:S01]  /*3480*/  FADD.FTZ R50, R176, R5 ;  /* 0x00000005b0327221 */ /* 0x008fe20000010000 */
[----:B------:R-:W-:-:S02]  /*3490*/  FADD.FTZ R5, R169, R52 ;  /* 0x00000034a9057221 */ /* 0x000fc40000010000 */
[----:B------:R-:W-:Y:S01]  /*34a0*/  SHF.R.S32.HI R19, RZ, 0x1f, R54 ;  /* 0x0000001fff137819 */ /* 0x000fe20000011436 */
[----:B----4-:R-:W-:Y:S01]  /*34b0*/  FADD.FTZ R3, R21, R50 ;  /* 0x0000003215037221 */ /* 0x010fe20000010000 */
[----:B------:R-:W-:Y:S02]  /*34c0*/  FADD.FTZ R52, R28, R5 ;  /* 0x000000051c347221 */ /* 0x000fe40000010000 */
[----:B------:R-:W1:Y:S01]  /*34d0*/  MUFU.EX2 R27, R27 ;  /* 0x0000001b001b7308 */ /* 0x000e620000000800 */
[----:B------:R-:W-:Y:S01]  /*34e0*/  LEA.HI R19, R19, R54, RZ, 0x7 ;  /* 0x0000003613137211 */ /* 0x000fe200078f38ff */
[----:B--2---:R-:W-:Y:S01]  /*34f0*/  FADD.FTZ R50, R178, R3 ;  /* 0x00000003b2327221 */ /* 0x004fe20000010000 */
[----:B------:R-:W-:Y:S01]  /*3500*/  FADD.FTZ R5, R171, R52 ;  /* 0x00000034ab057221 */ /* 0x000fe20000010000 */
[----:B------:R-:W-:Y:S02]  /*3510*/  F2FP.F16.F32.PACK_AB R169, R28, R169 ;  /* 0x000000a91ca9723e */ /* 0x000fe400000000ff */
[----:B-----5:R-:W-:Y:S01]  /*3520*/  FADD.FTZ R3, R23, R50 ;  /* 0x0000003217037221 */ /* 0x020fe20000010000 */
[----:B------:R-:W-:Y:S01]  /*3530*/  FADD.FTZ R52, R30, R5 ;  /* 0x000000051e347221 */ /* 0x000fe20000010000 */
[----:B------:R-:W2:Y:S01]  /*3540*/  MUFU.EX2 R174, R45 ;  /* 0x0000002d00ae7308 */ /* 0x000ea20000000800 */
[----:B------:R-:W-:Y:S01]  /*3550*/  SHF.R.S32.HI R20, RZ, 0x7, R19 ;  /* 0x00000007ff147819 */ /* 0x000fe20000011413 */
[----:B0-----:R-:W-:Y:S01]  /*3560*/  FADD.FTZ R50, R172, R3 ;  /* 0x00000003ac327221 */ /* 0x001fe20000010000 */
[----:B------:R-:W-:Y:S01]  /*3570*/  FADD.FTZ R5, R165, R52 ;  /* 0x00000034a5057221 */ /* 0x000fe20000010000 */
[----:B------:R-:W-:-:S02]  /*3580*/  F2FP.F16.F32.PACK_AB R171, R30, R171 ;  /* 0x000000ab1eab723e */ /* 0x000fc400000000ff */
[----:B------:R-:W-:Y:S01]  /*3590*/  VIMNMX R19, R17, R20, !PT ;  /* 0x0000001411137248 */ /* 0x000fe20007fe0100 */
[----:B------:R-:W-:Y:S01]  /*35a0*/  FADD.FTZ R52, R32, R5 ;  /* 0x0000000520347221 */ /* 0x000fe20000010000 */
[----:B------:R-:W0:Y:S01]  /*35b0*/  MUFU.EX2 R31, R31 ;  /* 0x0000001f001f7308 */ /* 0x000e220000000800 */
[----:B-1----:R-:W-:Y:S01]  /*35c0*/  FADD.FTZ R3, R27, R50 ;  /* 0x000000321b037221 */ /* 0x002fe20000010000 */
[----:B------:R-:W-:Y:S01]  /*35d0*/  ISETP.GE.AND P3, PT, R14, R19, PT ;  /* 0x000000130e00720c */ /* 0x000fe20003f66270 */
[----:B------:R-:W-:Y:S01]  /*35e0*/  FADD.FTZ R5, R167, R52 ;  /* 0x00000034a7057221 */ /* 0x000fe20000010000 */
[----:B------:R-:W-:Y:S02]  /*35f0*/  F2FP.F16.F32.PACK_AB R165, R32, R165 ;  /* 0x000000a520a5723e */ /* 0x000fe400000000ff */
[C---:B------:R-:W-:Y:S01]  /*3600*/  F2FP.F16.F32.PACK_AB R167, R36.reuse, R167 ;  /* 0x000000a724a7723e */ /* 0x040fe200000000ff */
[----:B------:R-:W-:Y:S01]  /*3610*/  FADD.FTZ R52, R36, R5 ;  /* 0x0000000524347221 */ /* 0x000fe20000010000 */
[----:B------:R-:W1:Y:S01]  /*3620*/  MUFU.EX2 R168, R49 ;  /* 0x0000003100a87308 */ /* 0x000e620000000800 */
[----:B--2---:R-:W-:Y:S01]  /*3630*/  FADD.FTZ R50, R174, R3 ;  /* 0x00000003ae327221 */ /* 0x004fe20000010000 */
[----:B------:R-:W-:Y:S01]  /*3640*/  F2FP.F16.F32.PACK_AB R176, R176, R15 ;  /* 0x0000000fb0b0723e */ /* 0x000fe200000000ff */
[----:B------:R-:W-:Y:S01]  /*3650*/  FADD.FTZ R5, R111, R52 ;  /* 0x000000346f057221 */ /* 0x000fe20000010000 */
[----:B------:R-:W-:-:S02]  /*3660*/  F2FP.F16.F32.PACK_AB R178, R178, R21 ;  /* 0x00000015b2b2723e */ /* 0x000fc400000000ff */
[----:B------:R-:W-:Y:S02]  /*3670*/  CS2R R110, SRZ ;  /* 0x00000000006e7805 */ /* 0x000fe4000001ff00 */
[----:B------:R-:W-:Y:S01]  /*3680*/  F2FP.F16.F32.PACK_AB R172, R172, R23 ;  /* 0x00000017acac723e */ /* 0x000fe200000000ff */
[----:B------:R-:W-:Y:S01]  /*3690*/  FADD.FTZ R52, R40, R5 ;  /* 0x0000000528347221 */ /* 0x000fe20000010000 */
[----:B------:R-:W2:Y:S01]  /*36a0*/  MUFU.EX2 R35, R35 ;  /* 0x0000002300237308 */ /* 0x000ea20000000800 */
[----:B0-----:R-:W-:Y:S01]  /*36b0*/  FADD.FTZ R3, R31, R50 ;  /* 0x000000321f037221 */ /* 0x001fe20000010000 */
[----:B------:R-:W-:Y:S01]  /*36c0*/  F2FP.F16.F32.PACK_AB R174, R174, R27 ;  /* 0x0000001baeae723e */ /* 0x000fe200000000ff */
[----:B------:R-:W-:Y:S01]  /*36d0*/  FADD.FTZ R5, R113, R52 ;  /* 0x0000003471057221 */ /* 0x000fe20000010000 */
[----:B------:R-:W-:-:S03]  /*36e0*/  CS2R R112, SRZ ;  /* 0x0000000000707805 */ /* 0x000fc6000001ff00 */
[----:B------:R-:W-:Y:S01]  /*36f0*/  FADD.FTZ R8, R42, R5 ;  /* 0x000000052a087221 */ /* 0x000fe20000010000 */
[----:B------:R-:W0:Y:S01]  /*3700*/  MUFU.EX2 R170, R53 ;  /* 0x0000003500aa7308 */ /* 0x000e220000000800 */
[C---:B-1----:R-:W-:Y:S01]  /*3710*/  FADD.FTZ R50, R168.reuse, R3 ;  /* 0x00000003a8327221 */ /* 0x042fe20000010000 */
[----:B------:R-:W-:Y:S01]  /*3720*/  F2FP.F16.F32.PACK_AB R168, R168, R31 ;  /* 0x0000001fa8a8723e */ /* 0x000fe200000000ff */
[----:B------:R-:W-:Y:S01]  /*3730*/  FADD.FTZ R5, R115, R8 ;  /* 0x0000000873057221 */ /* 0x000fe20000010000 */
[----:B------:R-:W-:-:S03]  /*3740*/  CS2R R114, SRZ ;  /* 0x0000000000727805 */ /* 0x000fc6000001ff00 */
[----:B------:R-:W-:Y:S01]  /*3750*/  FADD.FTZ R8, R44, R5 ;  /* 0x000000052c087221 */ /* 0x000fe20000010000 */
[----:B------:R-:W1:Y:S01]  /*3760*/  MUFU.EX2 R39, R39 ;  /* 0x0000002700277308 */ /* 0x000e620000000800 */
[----:B--2---:R-:W-:Y:S02]  /*3770*/  FADD.FTZ R3, R35, R50 ;  /* 0x0000003223037221 */ /* 0x004fe40000010000 */
[----:B------:R-:W-:Y:S01]  /*3780*/  FADD.FTZ R5, R117, R8 ;  /* 0x0000000875057221 */ /* 0x000fe20000010000 */
[----:B------:R-:W-:-:S03]  /*3790*/  CS2R R116, SRZ ;  /* 0x0000000000747805 */ /* 0x000fc6000001ff00 */
[----:B------:R-:W-:Y:S01]  /*37a0*/  FADD.FTZ R8, R46, R5 ;  /* 0x000000052e087221 */ /* 0x000fe20000010000 */
[----:B------:R-:W2:Y:S01]  /*37b0*/  MUFU.EX2 R164, R57 ;  /* 0x0000003900a47308 */ /* 0x000ea20000000800 */
[C---:B0-----:R-:W-:Y:S01]  /*37c0*/  FADD.FTZ R50, R170.reuse, R3 ;  /* 0x00000003aa327221 */ /* 0x041fe20000010000 */
[----:B------:R-:W-:Y:S01]  /*37d0*/  F2FP.F16.F32.PACK_AB R170, R170, R35 ;  /* 0x00000023aaaa723e */ /* 0x000fe200000000ff */
[----:B------:R-:W-:Y:S01]  /*37e0*/  FADD.FTZ R5, R119, R8 ;  /* 0x0000000877057221 */ /* 0x000fe20000010000 */
[----:B------:R-:W-:-:S03]  /*37f0*/  CS2R R118, SRZ ;  /* 0x0000000000767805 */ /* 0x000fc6000001ff00 */
[----:B------:R-:W-:Y:S01]  /*3800*/  FADD.FTZ R8, R48, R5 ;  /* 0x0000000530087221 */ /* 0x000fe20000010000 */
        /* <DEDUP_REMOVED lines=29> */
[----:B------:R-:W-:Y:S02]  /*39e0*/  F2FP.F16.F32.PACK_AB R155, R38, R121 ;  /* 0x00000079269b723e */ /* 0x000fe400000000ff */
[----:B------:R-:W-:-:S04]  /*39f0*/  CS2R R120, SRZ ;  /* 0x0000000000787805 */ /* 0x000fc8000001ff00 */
        /* <DEDUP_REMOVED lines=10> */
[----:B--2---:R-:W-:Y:S01]  /*3aa0*/  FADD.FTZ R2, R154, R5 ;  /* 0x000000059a027221 */ /* 0x004fe20000010000 */
[----:B------:R-:W-:-:S03]  /*3ab0*/  IMAD.MOV.U32 R5, RZ, RZ, RZ ;  /* 0x000000ffff057224 */ /* 0x000fc600078e00ff */
[C---:B0-----:R-:W-:Y:S01]  /*3ac0*/  FADD.FTZ R9, R3.reuse, R2 ;  /* 0x0000000203097221 */ /* 0x041fe20000010000 */
[----:B------:R-:W-:Y:S01]  /*3ad0*/  F2FP.F16.F32.PACK_AB R154, R3, R154 ;  /* 0x0000009a039a723e */ /* 0x000fe200000000ff */
[----:B------:R-:W-:Y:S02]  /*3ae0*/  IMAD.MOV.U32 R2, RZ, RZ, 0x3f800000 ;  /* 0x3f800000ff027424 */ /* 0x000fe400078e00ff */
[----:B------:R-:W-:Y:S01]  /*3af0*/  IMAD.MOV.U32 R3, RZ, RZ, 0x3f800000 ;  /* 0x3f800000ff037424 */ /* 0x000fe200078e00ff */
[----:B------:R-:W-:Y:S06]  /*3b00*/  @!P3 BRA `(.L_x_2056) ;  /* 0x000000280080b947 */ /* 0x000fec0003800000 */
[----:B------:R-:W-:Y:S01]  /*3b10*/  IMAD.MOV.U32 R13, RZ, RZ, R4 ;  /* 0x000000ffff0d7224 */ /* 0x000fe200078e0004 */
[----:B------:R-:W-:Y:S01]  /*3b20*/  UMOV UR39, URZ ;  /* 0x0000003f00277c82 */ /* 0x000fe20008000000 */
[----:B------:R-:W-:Y:S01]  /*3b30*/  IMAD.MOV.U32 R15, RZ, RZ, R12 ;  /* 0x000000ffff0f7224 */ /* 0x000fe200078e000c */
[----:B------:R-:W-:Y:S01]  /*3b40*/  ULDC UR41, c[0x0][0x288] ;  /* 0x0000a20000297ab9 */ /* 0x000fe20000000800 */
[----:B------:R-:W-:Y:S01]  /*3b50*/  IMAD.MOV.U32 R20, RZ, RZ, RZ ;  /* 0x000000ffff147224 */ /* 0x000fe200078e00ff */
[----:B------:R-:W-:Y:S01]  /*3b60*/  ULDC UR40, c[0x0][0x2f0] ;  /* 0x0000bc0000287ab9 */ /* 0x000fe20000000800 */
[----:B------:R-:W-:Y:S02]  /*3b70*/  IMAD.MOV.U32 R2, RZ, RZ, 0x3f800000 ;  /* 0x3f800000ff027424 */ /* 0x000fe400078e00ff */
[----:B------:R-:W-:-:S07]  /*3b80*/  IMAD.MOV.U32 R151, RZ, RZ, RZ ;  /* 0x000000ffff977224 */ /* 0x000fce00078e00ff */
.L_x_2065:
[----:B------:R-:W-:-:S04]  /*3b90*/  UIADD3 UR6, UR39, 0x1, URZ ;  /* 0x0000000127067890 */ /* 0x000fc8000fffe03f */
[----:B------:R-:W-:-:S04]  /*3ba0*/  UISETP.NE.AND UP0, UPT, UR6, 0x2, UPT ;  /* 0x000000020600788c */ /* 0x000fc8000bf05270 */
[----:B------:R-:W-:Y:S02]  /*3bb0*/  USEL UR7, URZ, 0x1, UP0 ;  /* 0x000000013f077887 */ /* 0x000fe40008000000 */
[----:B------:R-:W-:-:S04]  /*3bc0*/  USEL UR37, UR6, URZ, UP0 ;  /* 0x0000003f06257287 */ /* 0x000fc80008000000 */
[----:B------:R-:W-:Y:S01]  /*3bd0*/  LOP3.LUT R5, R20, UR7, RZ, 0x3c, !PT ;  /* 0x0000000714057c12 */ /* 0x000fe2000f8e3cff */
[----:B------:R-:W-:Y:S07]  /*3be0*/  @!P0 BRA `(.L_x_2057) ;  /* 0x0000000000048947 */ /* 0x000fee0003800000 */
[----:B------:R-:W-:Y:S01]  /*3bf0*/  BPT.TRAP 0x1 ;  /* 0x000000040000795c */ /* 0x000fe20000300000 */
.L_x_2057:
[----:B------:R-:W-:Y:S01]  /*3c00*/  ULEA UR60, UR37, UR36, 0x3 ;  /* 0x00000024253c7291 */ /* 0x000fe2000f8e183f */
[----:B------:R-:W-:-:S08]  /*3c10*/  SHF.L.U32 R0, R5, 0x1f, RZ ;  /* 0x0000001f05007819 */ /* 0x000fd000000006ff */
[----:B------:R0:W1:Y:S01]  /*3c20*/  SYNCS.PHASECHK.TRANS64.TRYWAIT P3, [UR60+0x34830], R0 ;  /* 0x03483000ff0075a7 */ /* 0x000062000806017c */
[----:B------:R-:W-:Y:S05]  /*3c30*/  @!P0 BRA `(.L_x_2058) ;  /* 0x0000000000048947 */ /* 0x000fea0003800000 */
[----:B------:R-:W-:Y:S01]  /*3c40*/  BPT.TRAP 0x1 ;  /* 0x000000040000795c */ /* 0x000fe20000300000 */
.L_x_2058:
[----:B-1----:R-:W-:Y:S05]  /*3c50*/  @P3 BRA `(.L_x_2059) ;  /* 0x0000000000083947 */ /* 0x002fea0003800000 */
[----:B------:R-:W1:Y:S02]  /*3c60*/  SYNCS.PHASECHK.TRANS64.TRYWAIT P3, [UR60+0x34830], R0 ;  /* 0x03483000ff0075a7 */ /* 0x000e64000806017c */
[----:B-1----:R-:W-:Y:S05]  /*3c70*/  @!P3 BRA `(.L_x_2060) ;  /* 0x000000ac00a8b947 */ /* 0x002fea0003800000 */
.L_x_2059:
        /* <DEDUP_REMOVED lines=12> */
[----:B------:R-:W-:Y:S01]  /*3d40*/  FMUL.FTZ R92, R92, R3 ;  /* 0x000000035c5c7220 */ /* 0x000fe20000410000 */
[----:B------:R-:W-:Y:S01]  /*3d50*/  UMOV UR15, 0x40000040 ;  /* 0x40000040000f7882 */ /* 0x000fe20000000000 */
[----:B------:R-:W-:-:S02]  /*3d60*/  UIADD3 UR18, UR58, 0x400, URZ ;  /* 0x000004003a127890 */ /* 0x000fc4000fffe03f */
[----:B------:R-:W-:Y:S01]  /*3d70*/  HGMMA.64x128x16.F32 R24, gdesc[UR56], RZ, !UPT, gsb0 ;  /* 0x01e00000381879f0 */ /* 0x000fe2000c0008ff */
        /* <DEDUP_REMOVED lines=112> */
.L_x_2061:
[----:B------:R-:W-:Y:S01]  /*4480*/  ULEA UR7, UR39, UR36, 0x3 ;  /* 0x0000002427077291 */ /* 0x000fe2000f8e183f */
[----:B01----:R-:W-:-:S08]  /*4490*/  SHF.L.U32 R0, R20, 0x1f, RZ ;  /* 0x0000001f14007819 */ /* 0x003fd000000006ff */
[----:B------:R0:W1:Y:S01]  /*44a0*/  SYNCS.PHASECHK.TRANS64.TRYWAIT P3, [UR7+0x34850], R0 ;  /* 0x03485000ff0075a7 */ /* 0x0000620008060147 */
[----:B------:R-:W-:Y:S05]  /*44b0*/  @!P0 BRA `(.L_x_2062) ;  /* 0x0000000000048947 */ /* 0x000fea0003800000 */
[----:B------:R-:W-:Y:S01]  /*44c0*/  BPT.TRAP 0x1 ;  /* 0x000000040000795c */ /* 0x000fe20000300000 */
.L_x_2062:
[----:B-1----:R-:W-:Y:S05]  /*44d0*/  @P3 BRA `(.L_x_2063) ;  /* 0x0000000000083947 */ /* 0x002fea0003800000 */
[----:B------:R-:W1:Y:S02]  /*44e0*/  SYNCS.PHASECHK.TRANS64.TRYWAIT P3, [UR7+0x34850], R0 ;  /* 0x03485000ff0075a7 */ /* 0x000e640008060147 */
[----:B-1----:R-:W-:Y:S05]  /*44f0*/  @!P3 BRA `(.L_x_2064) ;  /* 0x000000a400a0b947 */ /* 0x002fea0003800000 */
.L_x_2063:
[----:B------:R-:W-:Y:S01]  /*4500*/  UIADD3 UR6, UR36, 0x400, URZ ;  /* 0x0000040024067890 */ /* 0x000fe2000fffe03f */
[----:B------:R-:W-:Y:S01]  /*4510*/  WARPGROUP.ARRIVE ;  /* 0x00000000000079c5 */ /* 0x000fe20000000000 */
[----:B------:R-:W-:Y:S01]  /*4520*/  UMOV UR11, 0x40000040 ;  /* 0x40000040000b7882 */ /* 0x000fe20000000000 */
[----:B-1----:R-:W0:Y:S01]  /*4530*/  @P2 LDC R3, c[0x0][0x44c] ;  /* 0x00011300ff032b82 */ /* 0x002e220000000800 */
[----:B------:R-:W-:-:S04]  /*4540*/  USHF.R.U32.HI UR6, URZ, 0x4, UR6 ;  /* 0x000000043f067899 */ /* 0x000fc80008011606 */
[----:B------:R-:W-:-:S03]  /*4550*/  ULOP3.LUT UR6, UR6, 0x3fff, URZ, 0xc0, !UPT ;  /* 0x00003fff06067892 */ /* 0x000fc6000f8ec03f */
[----:B------:R-:W1:Y:S01]  /*4560*/  @P2 LDC R21, c[0x0][0x450] ;  /* 0x00011400ff152b82 */ /* 0x000e620000000800 */
[----:B------:R-:W-:-:S04]  /*4570*/  ULOP3.LUT UR6, UR6, 0x4000000, URZ, 0xfc, !UPT ;  /* 0x0400000006067892 */ /* 0x000fc8000f8efc3f */
[----:B------:R-:W-:-:S03]  /*4580*/  ULEA UR6, UR39, UR6, 0xb ;  /* 0x0000000627067291 */ /* 0x000fc6000f8e583f */
[----:B------:R-:W-:-:S04]  /*4590*/  UMOV UR39, UR37 ;  /* 0x0000002500277c82 */ /* 0x000fc80008000000 */
[----:B------:R-:W-:Y:S02]  /*45a0*/  UMOV UR10, UR6 ;  /* 0x00000006000a7c82 */ /* 0x000fe40008000000 */
[----:B------:R-:W-:Y:S01]  /*45b0*/  HGMMA.64x128x16.F32 R88, R180, gdesc[UR8].tnspB, R88, gsb0 ;  /* 0x41e00008b4587df0 */ /* 0x000fe20008000858 */
[----:B------:R-:W-:Y:S01]  /*45c0*/  UIADD3 UR10, UR6, 0x80, URZ ;  /* 0x00000080060a7890 */ /* 0x000fe2000fffe03f */
[----:B0-----:R-:W-:Y:S01]  /*45d0*/  @P2 IMAD.HI.U32 R0, R10, R3, RZ ;  /* 0x000000030a002227 */ /* 0x001fe200078e00ff */
[----:B------:R-:W-:-:S03]  /*45e0*/  UMOV UR11, 0x40000040 ;  /* 0x40000040000b7882 */ /* 0x000fc60000000000 */
[----:B------:R-:W-:Y:S01]  /*45f0*/  IMAD.MOV.U32 R3, RZ, RZ, R10 ;  /* 0x000000ffff037224 */ /* 0x000fe200078e000a */
[----:B-1----:R-:W-:Y:S01]  /*4600*/  @P2 SHF.R.U32.HI R3, RZ, R21, R0 ;  /* 0x00000015ff032219 */ /* 0x002fe20000011600 */
[----:B------:R-:W-:-:S04]  /*4610*/  IMAD.MOV.U32 R21, RZ, RZ, -0x80 ;  /* 0xffffff80ff157424 */ /* 0x000fc800078e00ff */
[----:B------:R-:W0:Y:S01]  /*4620*/  SHFL.IDX PT, R2, R3, 0x1, 0x1c1f ;  /* 0x003c1f0003027f89 */ /* 0x000e2200000e0000 */
[----:B------:R-:W-:-:S04]  /*4630*/  IMAD R0, R14, R21, 0x1 ;  /* 0x000000010e007424 */ /* 0x000fc800078e0215 */
[----:B------:R-:W-:-:S04]  /*4640*/  IMAD R21, R11, -0x2, R0 ;  /* 0xfffffffe0b157824 */ /* 0x000fc800078e0200 */
[----:B------:R-:W-:-:S05]  /*4650*/  IMAD R21, R16, UR40, R21 ;  /* 0x0000002810157c24 */ /* 0x000fca000f8e0215 */
[----:B0-----:R-:W-:-:S04]  /*4660*/  IADD3 R0, R2, -UR41, R21 ;  /* 0x8000002902007c10 */ /* 0x001fc8000fffe015 */
[C---:B------:R-:W-:Y:S02]  /*4670*/  ISETP.GT.AND P3, PT, R0.reuse, RZ, PT ;  /* 0x000000ff0000720c */ /* 0x040fe40003f64270 */
[----:B------:R-:W-:Y:S02]  /*4680*/  ISETP.GT.AND P4, PT, R0, 0x1, PT ;  /* 0x000000010000780c */ /* 0x000fe40003f84270 */
[----:B------:R-:W-:Y:S02]  /*4690*/  FSEL R20, R26, -INF , P3 ;  /* 0xff8000001a147808 */ /* 0x000fe40001800000 */
[----:B------:R-:W-:Y:S02]  /*46a0*/  ISETP.GT.AND P3, PT, R0, 0x8, PT ;  /* 0x000000080000780c */ /* 0x000fe40003f64270 */
        /* <DEDUP_REMOVED lines=15> */
[----:B------:R-:W-:Y:S01]  /*47a0*/  FMNMX.FTZ R23, R184, R23, !PT ;  /* 0x00000017b8177209 */ /* 0x000fe20007810000 */
[----:B------:R-:W-:Y:S02]  /*47b0*/  WARPGROUP.DEPBAR.LE gsb0, 0x0 ;  /* 0x00008000000079c5 */ /* 0x000fe40000010000 */
[----:B------:R-:W-:Y:S01]  /*47c0*/  WARPGROUP.ARRIVE ;  /* 0x00000000000079c5 */ /* 0x000fe20000000000 */
[----:B------:R-:W-:Y:S02]  /*47d0*/  FSEL R182, R38, -INF , P3 ;  /* 0xff80000026b67808 */ /* 0x000fe40001800000 */
[----:B------:R-:W-:Y:S02]  /*47e0*/  ISETP.GT.AND P3, PT, R0, 0x20, PT ;  /* 0x000000200000780c */ /* 0x000fe40003f64270 */
[----:B------:R-:W-:Y:S01]  /*47f0*/  FSEL R180, R39, -INF , P4 ;  /* 0xff80000027b47808 */ /* 0x000fe20002000000 */
[----:B------:R-:W-:Y:S01]  /*4800*/  HGMMA.64x128x16.F32 R88, R176, gdesc[UR8].tnspB, R88, gsb0 ;  /* 0x41e00008b0587df0 */ /* 0x000fe20008000858 */
[----:B------:R-:W-:Y:S01]  /*4810*/  UIADD3 UR10, UR6, 0x100, URZ ;  /* 0x00000100060a7890 */ /* 0x000fe2000fffe03f */
[----:B------:R-:W-:Y:S01]  /*4820*/  FMNMX.FTZ R23, R182, R23, !PT ;  /* 0x00000017b6177209 */ /* 0x000fe20007810000 */
[----:B------:R-:W-:Y:S01]  /*4830*/  UMOV UR11, 0x40000040 ;  /* 0x40000040000b7882 */ /* 0x000fe20000000000 */
[----:B------:R-:W-:-:S02]  /*4840*/  ISETP.GT.AND P4, PT, R0, 0x21, PT ;  /* 0x000000210000780c */ /* 0x000fc40003f84270 */
        /* <DEDUP_REMOVED lines=22> */
[----:B------:R-:W-:Y:S02]  /*49b0*/  FSEL R50, R50, -INF , P3 ;  /* 0xff80000032327808 */ /* 0x000fe40001800000 */
[----:B------:R-:W-:Y:S02]  /*49c0*/  FMNMX.FTZ R23, R172, R23, !PT ;  /* 0x00000017ac177209 */ /* 0x000fe40007810000 */
[----:B------:R-:W-:Y:S02]  /*49d0*/  ISETP.GT.AND P3, PT, R0, 0x38, PT ;  /* 0x000000380000780c */ /* 0x000fe40003f64270 */
[----:B------:R-:W-:Y:S02]  /*49e0*/  FSEL R46, R51, -INF , P4 ;  /* 0xff800000332e7808 */ /* 0x000fe40002000000 */
[----:B------:R-:W-:Y:S02]  /*49f0*/  FMNMX.FTZ R23, R50, R23, !PT ;  /* 0x0000001732177209 */ /* 0x000fe40007810000 */
        /* <DEDUP_REMOVED lines=51> */
[----:B------:R-:W-:Y:S02]  /*4d30*/  FSEL R87, R87, -INF , P4 ;  /* 0xff80000057577808 */ /* 0x000fe40002000000 */
[----:B------:R-:W-:-:S04]  /*4d40*/  FMNMX.FTZ R0, R86, R23, !PT ;  /* 0x0000001756007209 */ /* 0x000fc80007810000 */
[----:B------:R-:W-:-:S05]  /*4d50*/  FMNMX.FTZ R23, R87, R0, !PT ;  /* 0x0000000057177209 */ /* 0x000fca0007810000 */
[----:B------:R-:W0:Y:S01]  /*4d60*/  SHFL.BFLY PT, R0, R23, 0x2, 0x1f ;  /* 0x0c401f0017007f89 */ /* 0x000e2200000e0000 */
[----:B------:R-:W-:Y:S02]  /*4d70*/  WARPGROUP.DEPBAR.LE gsb0, 0x0 ;  /* 0x00008000000079c5 */ /* 0x000fe40000010000 */
[----:B------:R-:W-:Y:S01]  /*4d80*/  WARPGROUP.ARRIVE ;  /* 0x00000000000079c5 */ /* 0x000fe20000000000 */
[----:B------:R-:W1:Y:S05]  /*4d90*/  SHFL.IDX PT, R168, R3, RZ, 0x1c1f ;  /* 0x001c1fff03a87589 */ /* 0x000e6a00000e0000 */
[----:B------:R-:W-:Y:S01]  /*4da0*/  HGMMA.64x128x16.F32 R88, R164, gdesc[UR8].tnspB, R88, gsb0 ;  /* 0x41e00008a4587df0 */ /* 0x000fe20008000858 */
[----:B------:R-:W-:Y:S01]  /*4db0*/  UIADD3 UR10, UR6, 0x280, URZ ;  /* 0x00000280060a7890 */ /* 0x000fe2000fffe03f */
[----:B------:R-:W-:Y:S01]  /*4dc0*/  UMOV UR11, 0x40000040 ;  /* 0x40000040000b7882 */ /* 0x000fe20000000000 */
[----:B0-----:R-:W-:-:S02]  /*4dd0*/  FMNMX.FTZ R27, R23, R0, !PT ;  /* 0x00000000171b7209 */ /* 0x001fc40007810000 */
[----:B------:R-:W0:Y:S03]  /*4de0*/  LDC R0, c[0x0][0x988] ;  /* 0x00026200ff007b82 */ /* 0x000e260000000800 */
[----:B------:R-:W2:Y:S01]  /*4df0*/  SHFL.BFLY PT, R4, R27, 0x1, 0x1f ;  /* 0x0c201f001b047f89 */ /* 0x000ea200000e0000 */
[----:B-1----:R-:W-:-:S04]  /*4e00*/  IADD3 R79, R168, -UR41, R21 ;  /* 0x80000029a84f7c10 */ /* 0x002fc8000fffe015 */
[C---:B------:R-:W-:Y:S02]  /*4e10*/  ISETP.GT.AND P4, PT, R79.reuse, RZ, PT ;  /* 0x000000ff4f00720c */ /* 0x040fe40003f84270 */
[C---:B------:R-:W-:Y:S02]  /*4e20*/  ISETP.GT.AND P5, PT, R79.reuse, 0x1, PT ;  /* 0x000000014f00780c */ /* 0x040fe40003fa4270 */
        /* <DEDUP_REMOVED lines=10> */
[----:B--2---:R-:W-:Y:S02]  /*4ed0*/  FMNMX.FTZ R4, R27, R4, !PT ;  /* 0x000000041b047209 */ /* 0x004fe40007810000 */
[----:B------:R-:W-:Y:S02]  /*4ee0*/  ISETP.GT.AND P5, PT, R79, 0x11, PT ;  /* 0x000000114f00780c */ /* 0x000fe40003fa4270 */
[----:B------:R-:W-:Y:S01]  /*4ef0*/  FSEL R27, R32, -INF , P4 ;  /* 0xff800000201b7808 */ /* 0x000fe20002000000 */
[C---:B0-----:R-:W-:Y:S01]  /*4f00*/  FMUL.FTZ R31, R4.reuse, R0 ;  /* 0x00000000041f7220 */ /* 0x041fe20000410000 */
[----:B------:R-:W-:Y:S02]  /*4f10*/  FMNMX.FTZ R24, R29, R24, !PT ;  /* 0x000000181d187209 */ /* 0x000fe40007810000 */
[----:B------:R-:W-:Y:S02]  /*4f20*/  FSETP.NEU.FTZ.AND P3, PT, R4, -INF , PT ;  /* 0xff8000000400780b */ /* 0x000fe40003f7d000 */
[----:B------:R-:W-:-:S02]  /*4f30*/  ISETP.GT.AND P4, PT, R79, 0x18, PT ;  /* 0x000000184f00780c */ /* 0x000fc40003f84270 */
[----:B------:R-:W-:Y:S02]  /*4f40*/  FSEL R33, R33, -INF , P5 ;  /* 0xff80000021217808 */ /* 0x000fe40002800000 */
[----:B------:R-:W-:Y:S02]  /*4f50*/  FMNMX.FTZ R28, R27, R24, !PT ;  /* 0x000000181b1c7209 */ /* 0x000fe40007810000 */
[----:B------:R-:W-:Y:S02]  /*4f60*/  FSEL R21, R31, RZ, P3 ;  /* 0x000000ff1f157208 */ /* 0x000fe40001800000 */
[----:B------:R-:W-:Y:S02]  /*4f70*/  ISETP.GT.AND P5, PT, R79, 0x19, PT ;  /* 0x000000194f00780c */ /* 0x000fe40003fa4270 */
[----:B------:R-:W-:Y:S01]  /*4f80*/  FSEL R31, R36, -INF , P4 ;  /* 0xff800000241f7808 */ /* 0x000fe20002000000 */
[--C-:B------:R-:W-:Y:S01]  /*4f90*/  FFMA.FTZ R169, R50, R0, -R21.reuse ;  /* 0x0000000032a97223 */ /* 0x100fe20000010815 */
        /* <DEDUP_REMOVED lines=46> */
[----:B------:R-:W-:-:S02]  /*5280*/  FSEL R55, R52, -INF , P4 ;  /* 0xff80000034377808 */ /* 0x000fc40002000000 */
[----:B------:R-:W-:Y:S02]  /*5290*/  FMNMX.FTZ R36, R49, R36, !PT ;  /* 0x0000002431247209 */ /* 0x000fe40007810000 */
[----:B------:R-:W-:Y:S02]  /*52a0*/  ISETP.GT.AND P4, PT, R79, 0x40, PT ;  /* 0x000000404f00780c */ /* 0x000fe40003f84270 */
[----:B------:R-:W-:Y:S01]  /*52b0*/  FSEL R53, R53, -INF , P5 ;  /* 0xff80000035357808 */ /* 0x000fe20002800000 */
[----:B------:R-:W-:Y:S01]  /*52c0*/  MUFU.EX2 R177, R177 ;  /* 0x000000b100b17308 */ /* 0x000fe20000000800 */
[----:B------:R-:W-:Y:S02]  /*52d0*/  FMNMX.FTZ R36, R55, R36, !PT ;  /* 0x0000002437247209 */ /* 0x000fe40007810000 */
[----:B------:R-:W-:Y:S02]  /*52e0*/  ISETP.GT.AND P5, PT, R79, 0x41, PT ;  /* 0x000000414f00780c */ /* 0x000fe40003fa4270 */
[----:B------:R-:W-:-:S02]  /*52f0*/  FSEL R59, R56, -INF , P4 ;  /* 0xff800000383b7808 */ /* 0x000fc40002000000 */
[----:B------:R-:W-:Y:S01]  /*5300*/  FMNMX.FTZ R36, R53, R36, !PT ;  /* 0x0000002435247209 */ /* 0x000fe20007810000 */
[----:B------:R-:W-:Y:S01]  /*5310*/  MUFU.EX2 R28, R184 ;  /* 0x000000b8001c7308 */ /* 0x000fe20000000800 */
[----:B------:R-:W-:Y:S02]  /*5320*/  ISETP.GT.AND P4, PT, R79, 0x48, PT ;  /* 0x000000484f00780c */ /* 0x000fe40003f84270 */
[----:B------:R-:W-:Y:S02]  /*5330*/  FSEL R57, R57, -INF , P5 ;  /* 0xff80000039397808 */ /* 0x000fe40002800000 */
[----:B------:R-:W-:Y:S02]  /*5340*/  FMNMX.FTZ R40, R59, R36, !PT ;  /* 0x000000243b287209 */ /* 0x000fe40007810000 */
[----:B------:R-:W-:Y:S01]  /*5350*/  ISETP.GT.AND P5, PT, R79, 0x49, PT ;  /* 0x000000494f00780c */ /* 0x000fe20003fa4270 */
[----:B------:R-:W-:Y:S01]  /*5360*/  MUFU.EX2 R36, R176 ;  /* 0x000000b000247308 */ /* 0x000fe20000000800 */
[----:B------:R-:W-:-:S02]  /*5370*/  FSEL R47, R60, -INF , P4 ;  /* 0xff8000003c2f7808 */ /* 0x000fc40002000000 */
[----:B------:R-:W-:Y:S01]  /*5380*/  FMNMX.FTZ R40, R57, R40, !PT ;  /* 0x0000002839287209 */ /* 0x000fe20007810000 */
[----:B------:R-:W-:Y:S02]  /*5390*/  WARPGROUP.DEPBAR.LE gsb0, 0x0 ;  /* 0x00008000000079c5 */ /* 0x000fe40000010000 */
[----:B------:R-:W-:Y:S01]  /*53a0*/  WARPGROUP.ARRIVE ;  /* 0x00000000000079c5 */ /* 0x000fe20000000000 */
[----:B------:R-:W-:Y:S01]  /*53b0*/  ISETP.GT.AND P4, PT, R79, 0x50, PT ;  /* 0x000000504f00780c */ /* 0x000fe20003f84270 */
[----:B------:R-:W-:Y:S01]  /*53c0*/  MUFU.EX2 R179, R179 ;  /* 0x000000b300b37308 */ /* 0x000fe20000000800 */
[----:B------:R-:W-:Y:S01]  /*53d0*/  FSEL R61, R61, -INF , P5 ;  /* 0xff8000003d3d7808 */ /* 0x000fe20002800000 */
[--C-:B------:R-:W-:Y:S01]  /*53e0*/  FFMA.FTZ R165, R58, R0, -R21.reuse ;  /* 0x000000003aa57223 */ /* 0x100fe20000010815 */
[----:B------:R-:W-:Y:S01]  /*53f0*/  FMNMX.FTZ R40, R47, R40, !PT ;  /* 0x000000282f287209 */ /* 0x000fe20007810000 */
[----:B------:R-:W-:Y:S01]  /*5400*/  HGMMA.64x128x16.F32 R88, R160, gdesc[UR8].tnspB, R88, gsb0 ;  /* 0x41e00008a0587df0 */ /* 0x000fe20008000858 */
[----:B------:R-:W-:Y:S01]  /*5410*/  UIADD3 UR10, UR6, 0x300, URZ ;  /* 0x00000300060a7890 */ /* 0x000fe2000fffe03f */
[----:B------:R-:W-:Y:S01]  /*5420*/  ISETP.GT.AND P5, PT, R79, 0x51, PT ;  /* 0x000000514f00780c */ /* 0x000fe20003fa4270 */
[----:B------:R-:W-:Y:S01]  /*5430*/  UMOV UR11, 0x40000040 ;  /* 0x40000040000b7882 */ /* 0x000fe20000000000 */
[----:B------:R-:W-:Y:S01]  /*5440*/  FSEL R51, R64, -INF , P4 ;  /* 0xff80000040337808 */ /* 0x000fe20002000000 */
[----:B------:R-:W-:Y:S01]  /*5450*/  UIADD3 UR6, UR6, 0x380, URZ ;  /* 0x0000038006067890 */ /* 0x000fe2000fffe03f */
[----:B------:R-:W-:Y:S01]  /*5460*/  FMNMX.FTZ R40, R61, R40, !PT ;  /* 0x000000283d287209 */ /* 0x000fe20007810000 */
[----:B------:R-:W-:Y:S01]  /*5470*/  MUFU.EX2 R173, R173 ;  /* 0x000000ad00ad7308 */ /* 0x000fe20000000800 */
[----:B------:R-:W-:Y:S01]  /*5480*/  ISETP.GT.AND P4, PT, R79, 0x58, PT ;  /* 0x000000584f00780c */ /* 0x000fe20003f84270 */
[----:B------:R-:W-:Y:S01]  /*5490*/  FFMA.FTZ R167, R62, R0, -R21 ;  /* 0x000000003ea77223 */ /* 0x000fe20000010815 */
[----:B------:R-:W-:-:S02]  /*54a0*/  FSEL R65, R65, -INF , P5 ;  /* 0xff80000041417808 */ /* 0x000fc40002800000 */
[----:B------:R-:W-:Y:S02]  /*54b0*/  FMNMX.FTZ R44, R51, R40, !PT ;  /* 0x00000028332c7209 */ /* 0x000fe40007810000 */
[----:B------:R-:W-:Y:S01]  /*54c0*/  ISETP.GT.AND P5, PT, R79, 0x59, PT ;  /* 0x000000594f00780c */ /* 0x000fe20003fa4270 */
[----:B------:R-:W-:Y:S01]  /*54d0*/  MUFU.EX2 R40, R172 ;  /* 0x000000ac00287308 */ /* 0x000fe20000000800 */
[----:B------:R-:W-:Y:S02]  /*54e0*/  FSEL R63, R68, -INF , P4 ;  /* 0xff800000443f7808 */ /* 0x000fe40002000000 */
[----:B------:R-:W-:Y:S02]  /*54f0*/  FMNMX.FTZ R44, R65, R44, !PT ;  /* 0x0000002c412c7209 */ /* 0x000fe40007810000 */
[----:B------:R-:W-:Y:S02]  /*5500*/  ISETP.GT.AND P4, PT, R79, 0x60, PT ;  /* 0x000000604f00780c */ /* 0x000fe40003f84270 */
[----:B------:R-:W-:Y:S01]  /*5510*/  FSEL R69, R69, -INF , P5 ;  /* 0xff80000045457808 */ /* 0x000fe20002800000 */
[----:B------:R-:W-:Y:S01]  /*5520*/  MUFU.EX2 R175, R175 ;  /* 0x000000af00af7308 */ /* 0x000fe20000000800 */
[----:B------:R-:W-:-:S02]  /*5530*/  FMNMX.FTZ R44, R63, R44, !PT ;  /* 0x0000002c3f2c7209 */ /* 0x000fc40007810000 */
[----:B------:R-:W-:Y:S02]  /*5540*/  ISETP.GT.AND P5, PT, R79, 0x61, PT ;  /* 0x000000614f00780c */ /* 0x000fe40003fa4270 */
[----:B------:R-:W-:Y:S02]  /*5550*/  FSEL R67, R72, -INF , P4 ;  /* 0xff80000048437808 */ /* 0x000fe40002000000 */
[----:B------:R-:W-:Y:S01]  /*5560*/  FMNMX.FTZ R44, R69, R44, !PT ;  /* 0x0000002c452c7209 */ /* 0x000fe20007810000 */
[----:B------:R-:W-:Y:S01]  /*5570*/  MUFU.EX2 R169, R169 ;  /* 0x000000a900a97308 */ /* 0x000fe20000000800 */
[----:B------:R-:W-:Y:S02]  /*5580*/  ISETP.GT.AND P4, PT, R79, 0x68, PT ;  /* 0x000000684f00780c */ /* 0x000fe40003f84270 */
[----:B------:R-:W-:Y:S02]  /*5590*/  FSEL R73, R73, -INF , P5 ;  /* 0xff80000049497808 */ /* 0x000fe40002800000 */
[----:B------:R-:W-:-:S02]  /*55a0*/  FMNMX.FTZ R46, R67, R44, !PT ;  /* 0x0000002c432e7209 */ /* 0x000fc40007810000 */
[----:B------:R-:W-:Y:S01]  /*55b0*/  ISETP.GT.AND P5, PT, R79, 0x69, PT ;  /* 0x000000694f00780c */ /* 0x000fe20003fa4270 */
[----:B------:R0:W-:Y:S01]  /*55c0*/  MUFU.EX2 R44, R48 ;  /* 0x00000030002c7308 */ /* 0x0001e20000000800 */
[----:B------:R-:W-:Y:S02]  /*55d0*/  FSEL R71, R76, -INF , P4 ;  /* 0xff8000004c477808 */ /* 0x000fe40002000000 */
[----:B------:R-:W-:Y:S02]  /*55e0*/  FMNMX.FTZ R46, R73, R46, !PT ;  /* 0x0000002e492e7209 */ /* 0x000fe40007810000 */
[----:B------:R-:W-:Y:S02]  /*55f0*/  ISETP.GT.AND P4, PT, R79, 0x70, PT ;  /* 0x000000704f00780c */ /* 0x000fe40003f84270 */
[----:B------:R-:W-:Y:S01]  /*5600*/  FSEL R77, R77, -INF , P5 ;  /* 0xff8000004d4d7808 */ /* 0x000fe20002800000 */
[----:B------:R-:W-:Y:S01]  /*5610*/  MUFU.EX2 R171, R171 ;  /* 0x000000ab00ab7308 */ /* 0x000fe20000000800 */
[----:B------:R-:W-:Y:S01]  /*5620*/  FMNMX.FTZ R46, R71, R46, !PT ;  /* 0x0000002e472e7209 */ /* 0x000fe20007810000 */
[-CC-:B0-----:R-:W-:Y:S01]  /*5630*/  FFMA.FTZ R48, R22, R0.reuse, -R21.reuse ;  /* 0x0000000016307223 */ /* 0x181fe20000010815 */
[----:B------:R-:W-:Y:S01]  /*5640*/  ISETP.GT.AND P5, PT, R79, 0x71, PT ;  /* 0x000000714f00780c */ /* 0x000fe20003fa4270 */
[----:B------:R-:W-:Y:S01]  /*5650*/  FFMA.FTZ R22, R12, R0, -R21 ;  /* 0x000000000c167223 */ /* 0x000fe20000010815 */
        /* <DEDUP_REMOVED lines=9> */
[----:B------:R-:W-:Y:S02]  /*56f0*/  FMNMX.FTZ R46, R81, R46, !PT ;  /* 0x0000002e512e7209 */ /* 0x000fe40007810000 */
[----:B------:R-:W-:Y:S02]  /*5700*/  FSEL R187, R85, -INF , P5 ;  /* 0xff80000055bb7808 */ /* 0x000fe40002800000 */
        /* <DEDUP_REMOVED lines=9> */
[----:B------:R-:W-:-:S06]  /*57a0*/  FFMA.FTZ R50, R74, R0, -R21 ;  /* 0x000000004a327223 */ /* 0x000fcc0000010815 */
[----:B------:R-:W-:Y:S01]  /*57b0*/  MUFU.EX2 R30, R30 ;  /* 0x0000001e001e7308 */ /* 0x000fe20000000800 */
[-CC-:B------:R-:W-:Y:S01]  /*57c0*/  FFMA.FTZ R79, R26, R0.reuse, -R21.reuse ;  /* 0x000000001a4f7223 */ /* 0x180fe20000010815 */
[-CC-:B------:R-:W-:Y:S01]  /*57d0*/  FFMA.FTZ R26, R78, R0.reuse, -R21.reuse ;  /* 0x000000004e1a7223 */ /* 0x180fe20000010815 */
[----:B------:R-:W0:Y:S05]  /*57e0*/  SHFL.BFLY PT, R85, R2, 0x1, 0x1f ;  /* 0x0c201f0002557f89 */ /* 0x000e2a00000e0000 */
[----:B------:R-:W-:Y:S08]  /*57f0*/  MUFU.EX2 R50, R50 ;  /* 0x0000003200327308 */ /* 0x000ff00000000800 */
[----:B------:R-:W-:Y:S08]  /*5800*/  MUFU.EX2 R79, R79 ;  /* 0x0000004f004f7308 */ /* 0x000ff00000000800 */
[----:B------:R-:W-:Y:S01]  /*5810*/  MUFU.EX2 R26, R26 ;  /* 0x0000001a001a7308 */ /* 0x000fe20000000800 */
[----:B0-----:R-:W-:Y:S01]  /*5820*/  FMNMX.FTZ R12, R2, R85, !PT ;  /* 0x00000055020c7209 */ /* 0x001fe20007810000 */
[-CC-:B------:R-:W-:Y:S01]  /*5830*/  FFMA.FTZ R85, R38, R0.reuse, -R21.reuse ;  /* 0x0000000026557223 */ /* 0x180fe20000010815 */
[----:B------:R-:W-:Y:S01]  /*5840*/  FSEL R2, R4, RZ, P3 ;  /* 0x000000ff04027208 */ /* 0x000fe20001800000 */
[-C--:B------:R-:W-:Y:S01]  /*5850*/  FFMA.FTZ R38, R86, R0.reuse, -R21 ;  /* 0x0000000056267223 */ /* 0x080fe20000010815 */
[C---:B------:R-:W-:Y:S01]  /*5860*/  FSETP.NEU.FTZ.AND P4, PT, R12.reuse, -INF , PT ;  /* 0xff8000000c00780b */ /* 0x040fe20003f9d000 */
[----:B------:R-:W-:-:S02]  /*5870*/  FMUL.FTZ R52, R12, R0 ;  /* 0x000000000c347220 */ /* 0x000fc40000410000 */
[----:B------:R-:W-:Y:S01]  /*5880*/  MUFU.EX2 R83, R83 ;  /* 0x0000005300537308 */ /* 0x000fe20000000800 */
[C---:B------:R-:W-:Y:S01]  /*5890*/  ISETP.GT.AND P3, PT, R14.reuse, R19, PT ;  /* 0x000000130e00720c */ /* 0x040fe20003f64270 */
[----:B------:R-:W-:Y:S01]  /*58a0*/  VIADD R14, R14, 0xffffffff ;  /* 0xffffffff0e0e7836 */ /* 0x000fe20000000000 */
[----:B------:R-:W-:Y:S02]  /*58b0*/  WARPGROUP.DEPBAR.LE gsb0, 0x0 ;  /* 0x00008000000079c5 */ /* 0x000fe40000010000 */
[----:B------:R-:W-:Y:S01]  /*58c0*/  WARPGROUP.ARRIVE ;  /* 0x00000000000079c5 */ /* 0x000fe20000000000 */
[----:B------:R-:W-:Y:S01]  /*58d0*/  FSEL R52, R52, RZ, P4 ;  /* 0x000000ff34347208 */ /* 0x000fe20002000000 */
[-CC-:B------:R-:W-:Y:S01]  /*58e0*/  FFMA.FTZ R161, R66, R0.reuse, -R21.reuse ;  /* 0x0000000042a17223 */ /* 0x180fe20000010815 */
[-CC-:B------:R-:W-:Y:S01]  /*58f0*/  FFMA.FTZ R163, R70, R0.reuse, -R21.reuse ;  /* 0x0000000046a37223 */ /* 0x180fe20000010815 */
[----:B------:R-:W-:Y:S01]  /*5900*/  MUFU.EX2 R42, R42 ;  /* 0x0000002a002a7308 */ /* 0x000fe20000000800 */
[-C--:B------:R-:W-:Y:S01]  /*5910*/  FFMA.FTZ R21, R87, R0.reuse, -R21 ;  /* 0x0000000057157223 */ /* 0x080fe20000010815 */
[----:B------:R-:W-:Y:S01]  /*5920*/  HGMMA.64x128x16.F32 R88, R156, gdesc[UR8].tnspB, R88, gsb0 ;  /* 0x41e000089c587df0 */ /* 0x000fe20008000858 */
[----:B------:R-:W-:Y:S01]  /*5930*/  UMOV UR10, UR6 ;  /* 0x00000006000a7c82 */ /* 0x000fe20008000000 */
[----:B------:R-:W-:Y:S01]  /*5940*/  UMOV UR11, 0x40000040 ;  /* 0x40000040000b7882 */ /* 0x000fe20000000000 */
[-CC-:B------:R-:W-:Y:S01]  /*5950*/  FFMA.FTZ R180, R3, R0.reuse, -R52.reuse ;  /* 0x0000000003b47223 */ /* 0x180fe20000010834 */
[----:B------:R-:W-:Y:S01]  /*5960*/  FADD.FTZ R3, -R2, R13 ;  /* 0x0000000d02037221 */ /* 0x000fe20000010100 */
[----:B------:R-:W-:Y:S01]  /*5970*/  FSEL R2, R12, RZ, P4 ;  /* 0x000000ff0c027208 */ /* 0x000fe20002000000 */
[-CC-:B------:R-:W-:Y:S01]  /*5980*/  FFMA.FTZ R174, R39, R0.reuse, -R52.reuse ;  /* 0x0000000027ae7223 */ /* 0x180fe20000010834 */
[-CC-:B------:R-:W-:Y:S01]  /*5990*/  FFMA.FTZ R25, R25, R0.reuse, -R52.reuse ;  /* 0x0000000019197223 */ /* 0x180fe20000010834 */
[-C--:B------:R-:W-:Y:S01]  /*59a0*/  FMUL.FTZ R39, R3, R0.reuse ;  /* 0x0000000003277220 */ /* 0x080fe20000410000 */
[----:B------:R-:W-:Y:S01]  /*59b0*/  MUFU.EX2 R180, R180 ;  /* 0x000000b400b47308 */ /* 0x000fe20000000800 */
[----:B------:R-:W-:Y:S01]  /*59c0*/  FADD.FTZ R3, -R2, R15 ;  /* 0x0000000f02037221 */ /* 0x000fe20000010100 */
[-CC-:B------:R-:W-:Y:S01]  /*59d0*/  FFMA.FTZ R182, R23, R0.reuse, -R52.reuse ;  /* 0x0000000017b67223 */ /* 0x180fe20000010834 */
[----:B------:R-:W-:Y:S01]  /*59e0*/  FFMA.FTZ R23, R29, R0, -R52 ;  /* 0x000000001d177223 */ /* 0x000fe20000010834 */
[----:B------:R-:W-:-:S02]  /*59f0*/  IMAD.U32 R15, RZ, RZ, UR60 ;  /* 0x0000003cff0f7e24 */ /* 0x000fc4000f8e00ff */
[-C--:B------:R-:W-:Y:S01]  /*5a00*/  FMUL.FTZ R3, R3, R0.reuse ;  /* 0x0000000003037220 */ /* 0x080fe20000410000 */
[-CC-:B------:R-:W-:Y:S01]  /*5a10*/  FFMA.FTZ R176, R27, R0.reuse, -R52.reuse ;  /* 0x000000001bb07223 */ /* 0x180fe20000010834 */
[-CC-:B------:R-:W-:Y:S01]  /*5a20*/  FFMA.FTZ R33, R33, R0.reuse, -R52.reuse ;  /* 0x0000000021217223 */ /* 0x180fe20000010834 */
[----:B------:R-:W-:Y:S01]  /*5a30*/  MUFU.EX2 R2, R39 ;  /* 0x0000002700027308 */ /* 0x000fe20000000800 */
[----:B------:R-:W-:Y:S02]  /*5a40*/  @!P1 VIADD R15, R15, 0x34840 ;  /* 0x000348400f0f9836 */ /* 0x000fe40000000000 */
[-CC-:B------:R-:W-:Y:S01]  /*5a50*/  FFMA.FTZ R178, R31, R0.reuse, -R52.reuse ;  /* 0x000000001fb27223 */ /* 0x180fe20000010834 */
[-CC-:B------:R-:W-:Y:S01]  /*5a60*/  FFMA.FTZ R37, R37, R0.reuse, -R52.reuse ;  /* 0x0000000025257223 */ /* 0x180fe20000010834 */
[-CC-:B------:R-:W-:Y:S01]  /*5a70*/  FFMA.FTZ R172, R35, R0.reuse, -R52.reuse ;  /* 0x0000000023ac7223 */ /* 0x180fe20000010834 */
[-CC-:B------:R-:W-:Y:S01]  /*5a80*/  FFMA.FTZ R35, R41, R0.reuse, -R52.reuse ;  /* 0x0000000029237223 */ /* 0x180fe20000010834 */
[----:B------:R-:W-:Y:S01]  /*5a90*/  @!P1 PRMT R15, RZ, 0x654, R15 ;  /* 0x00000654ff0f9816 */ /* 0x000fe2000000000f */
        /* <DEDUP_REMOVED lines=12> */
[-CC-:B------:R-:W-:Y:S01]  /*5b60*/  FFMA.FTZ R65, R65, R0.reuse, -R52.reuse ;  /* 0x0000000041417223 */ /* 0x180fe20000010834 */
[-CC-:B------:R-:W-:Y:S01]  /*5b70*/  FFMA.FTZ R63, R63, R0.reuse, -R52.reuse ;  /* 0x000000003f3f7223 */ /* 0x180fe20000010834 */
[-CC-:B------:R-:W-:Y:S01]  /*5b80*/  FFMA.FTZ R69, R69, R0.reuse, -R52.reuse ;  /* 0x0000000045457223 */ /* 0x180fe20000010834 */
[-CC-:B------:R-:W-:Y:S01]  /*5b90*/  FFMA.FTZ R67, R67, R0.reuse, -R52.reuse ;  /* 0x0000000043437223 */ /* 0x180fe20000010834 */
[----:B------:R-:W-:Y:S01]  /*5ba0*/  FFMA.FTZ R73, R73, R0, -R52 ;  /* 0x0000000049497223 */ /* 0x000fe20000010834 */
[----:B------:R-:W-:Y:S01]  /*5bb0*/  MUFU.EX2 R182, R182 ;  /* 0x000000b600b67308 */ /* 0x000fe20000000800 */
[----:B0-----:R-:W-:Y:S01]  /*5bc0*/  FFMA.FTZ R54, R3, R9, R180 ;  /* 0x0000000903367223 */ /* 0x001fe200000100b4 */
[----:B------:R-:W-:Y:S01]  /*5bd0*/  FFMA.FTZ R9, R2, R8, R181 ;  /* 0x0000000802097223 */ /* 0x000fe200000100b5 */
[C---:B------:R-:W-:Y:S01]  /*5be0*/  F2FP.F16.F32.PACK_AB R181, R20.reuse, R181 ;  /* 0x000000b514b5723e */ /* 0x040fe200000000ff */
[-CC-:B------:R-:W-:Y:S01]  /*5bf0*/  FFMA.FTZ R71, R71, R0.reuse, -R52.reuse ;  /* 0x0000000047477223 */ /* 0x180fe20000010834 */
[-CC-:B------:R-:W-:Y:S01]  /*5c00*/  FFMA.FTZ R77, R77, R0.reuse, -R52.reuse ;  /* 0x000000004d4d7223 */ /* 0x180fe20000010834 */
[----:B------:R-:W-:Y:S01]  /*5c10*/  FADD.FTZ R8, R20, R9 ;  /* 0x0000000914087221 */ /* 0x000fe20000010000 */
[-CC-:B------:R-:W-:Y:S01]  /*5c20*/  FFMA.FTZ R75, R75, R0.reuse, -R52.reuse ;  /* 0x000000004b4b7223 */ /* 0x180fe20000010834 */
[----:B------:R-:W-:Y:S01]  /*5c30*/  MUFU.EX2 R23, R23 ;  /* 0x0000001700177308 */ /* 0x000fe20000000800 */
[-C--:B------:R-:W-:Y:S01]  /*5c40*/  FFMA.FTZ R81, R81, R0.reuse, -R52 ;  /* 0x0000000051517223 */ /* 0x080fe20000010834 */
[----:B------:R-:W-:Y:S01]  /*5c50*/  FADD.FTZ R9, R183, R8 ;  /* 0x00000008b7097221 */ /* 0x000fe20000010000 */
[-CC-:B------:R-:W-:Y:S01]  /*5c60*/  FFMA.FTZ R185, R185, R0.reuse, -R52.reuse ;  /* 0x00000000b9b97223 */ /* 0x180fe20000010834 */
[----:B------:R-:W-:Y:S01]  /*5c70*/  FFMA.FTZ R52, R187, R0, -R52 ;  /* 0x00000000bb347223 */ /* 0x000fe20000010834 */
[----:B------:R-:W-:-:S02]  /*5c80*/  IMAD.U32 R39, RZ, RZ, UR7 ;  /* 0x00000007ff277e24 */ /* 0x000fc4000f8e00ff */
[C---:B------:R-:W-:Y:S01]  /*5c90*/  FADD.FTZ R8, R24.reuse, R9 ;  /* 0x0000000918087221 */ /* 0x040fe20000010000 */
[----:B------:R-:W-:Y:S01]  /*5ca0*/  F2FP.F16.F32.PACK_AB R183, R24, R183 ;  /* 0x000000b718b7723e */ /* 0x000fe200000000ff */
[----:B------:R-:W-:Y:S01]  /*5cb0*/  MUFU.EX2 R176, R176 ;  /* 0x000000b000b07308 */ /* 0x000fe20000000800 */
[----:B------:R-:W-:Y:S02]  /*5cc0*/  @!P1 VIADD R39, R39, 0x34860 ;  /* 0x0003486027279836 */ /* 0x000fe40000000000 */
[----:B------:R-:W-:Y:S01]  /*5cd0*/  FADD.FTZ R9, R177, R8 ;  /* 0x00000008b1097221 */ /* 0x000fe20000010000 */
[C---:B------:R-:W-:Y:S02]  /*5ce0*/  F2FP.F16.F32.PACK_AB R177, R28.reuse, R177 ;  /* 0x000000b11cb1723e */ /* 0x040fe400000000ff */
[----:B-1----:R-:W-:Y:S01]  /*5cf0*/  F2FP.F16.F32.PACK_AB R180, R25, R180 ;  /* 0x000000b419b4723e */ /* 0x002fe200000000ff */
[----:B------:R-:W-:Y:S01]  /*5d00*/  FADD.FTZ R8, R28, R9 ;  /* 0x000000091c087221 */ /* 0x000fe20000010000 */
[----:B------:R-:W-:Y:S01]  /*5d10*/  @!P1 PRMT R39, RZ, 0x654, R39 ;  /* 0x00000654ff279816 */ /* 0x000fe20000000027 */
[----:B------:R-:W-:Y:S02]  /*5d20*/  MUFU.EX2 R33, R33 ;  /* 0x0000002100217308 */ /* 0x000fe40000000800 */
[----:B------:R-:W-:Y:S01]  /*5d30*/  FADD.FTZ R9, R179, R8 ;  /* 0x00000008b3097221 */ /* 0x000fe20000010000 */
[----:B------:R-:W-:-:S03]  /*5d40*/  F2FP.F16.F32.PACK_AB R179, R32, R179 ;  /* 0x000000b320b3723e */ /* 0x000fc600000000ff */
[----:B------:R-:W-:Y:S02]  /*5d50*/  FADD.FTZ R8, R32, R9 ;  /* 0x0000000920087221 */ /* 0x000fe40000010000 */
        /* <DEDUP_REMOVED lines=24> */
[----:B------:R-:W-:Y:S08]  /*5ee0*/  MUFU.EX2 R168, R168 ;  /* 0x000000a800a87308 */ /* 0x000ff00000000800 */
[----:B------:R-:W-:Y:S08]  /*5ef0*/  MUFU.EX2 R27, R27 ;  /* 0x0000001b001b7308 */ /* 0x000ff00000000800 */
[----:B------:R-:W-:Y:S01]  /*5f00*/  MUFU.EX2 R170, R170 ;  /* 0x000000aa00aa7308 */ /* 0x000fe20000000800 */
[----:B------:R-:W-:-:S02]  /*5f10*/  WARPGROUP.DEPBAR.LE gsb0, 0x0 ;  /* 0x00008000000079c5 */ /* 0x000fc40000010000 */
[----:B------:R-:W-:-:S05]  /*5f20*/  WARPGROUP.ARRIVE ;  /* 0x00000000000079c5 */ /* 0x000fca0000000000 */
[----:B------:R-:W-:Y:S01]  /*5f30*/  MUFU.EX2 R29, R29 ;  /* 0x0000001d001d7308 */ /* 0x000fe20000000800 */
[----:B------:R-:W-:Y:S02]  /*5f40*/  F2FP.F16.F32.PACK_AB R157, R79, R50 ;  /* 0x000000324f9d723e */ /* 0x000fe400000000ff */
[----:B------:R-:W-:Y:S01]  /*5f50*/  F2FP.F16.F32.PACK_AB R159, R83, R26 ;  /* 0x0000001a539f723e */ /* 0x000fe200000000ff */
[----:B------:R-:W-:Y:S04]  /*5f60*/  HGMMA.64x128x16.F32 R88, R152, gdesc[UR8].tnspB, R88, gsb0 ;  /* 0x41e0000898587df0 */ /* 0x000fe80008000858 */
[----:B------:R-:W-:Y:S08]  /*5f70*/  MUFU.EX2 R164, R164 ;  /* 0x000000a400a47308 */ /* 0x000ff00000000800 */
[----:B------:R-:W-:Y:S08]  /*5f80*/  MUFU.EX2 R13, R13 ;  /* 0x0000000d000d7308 */ /* 0x000ff00000000800 */
[----:B------:R-:W-:Y:S08]  /*5f90*/  MUFU.EX2 R166, R166 ;  /* 0x000000a600a67308 */ /* 0x000ff00000000800 */
[----:B------:R-:W-:Y:S08]  /*5fa0*/  MUFU.EX2 R61, R61 ;  /* 0x0000003d003d7308 */ /* 0x000ff00000000800 */
[----:B------:R-:W-:Y:S08]  /*5fb0*/  MUFU.EX2 R160, R51 ;  /* 0x0000003300a07308 */ /* 0x000ff00000000800 */
[----:B------:R-:W0:Y:S08]  /*5fc0*/  MUFU.EX2 R161, R161 ;  /* 0x000000a100a17308 */ /* 0x000e300000000800 */
[----:B------:R-:W-:Y:S08]  /*5fd0*/  MUFU.EX2 R65, R65 ;  /* 0x0000004100417308 */ /* 0x000ff00000000800 */
[----:B------:R-:W-:Y:S01]  /*5fe0*/  MUFU.EX2 R162, R63 ;  /* 0x0000003f00a27308 */ /* 0x000fe20000000800 */
[----:B0-----:R-:W-:Y:S01]  /*5ff0*/  FADD.FTZ R9, R161, R8 ;  /* 0x00000008a1097221 */ /* 0x001fe20000010000 */
[----:B------:R-:W-:-:S03]  /*6000*/  F2FP.F16.F32.PACK_AB R161, R22, R161 ;  /* 0x000000a116a1723e */ /* 0x000fc600000000ff */
[----:B------:R-:W-:-:S03]  /*6010*/  FADD.FTZ R8, R22, R9 ;  /* 0x0000000916087221 */ /* 0x000fc60000010000 */
[----:B------:R-:W0:Y:S08]  /*6020*/  MUFU.EX2 R163, R163 ;  /* 0x000000a300a37308 */ /* 0x000e300000000800 */
[----:B------:R-:W-:Y:S08]  /*6030*/  MUFU.EX2 R69, R69 ;  /* 0x0000004500457308 */ /* 0x000ff00000000800 */
[----:B------:R-:W-:Y:S01]  /*6040*/  MUFU.EX2 R156, R67 ;  /* 0x00000043009c7308 */ /* 0x000fe20000000800 */
[----:B0-----:R-:W-:Y:S01]  /*6050*/  FADD.FTZ R9, R163, R8 ;  /* 0x00000008a3097221 */ /* 0x001fe20000010000 */
[----:B------:R-:W-:-:S03]  /*6060*/  F2FP.F16.F32.PACK_AB R163, R30, R163 ;  /* 0x000000a31ea3723e */ /* 0x000fc600000000ff */
[----:B------:R-:W-:-:S03]  /*6070*/  FADD.FTZ R9, R30, R9 ;  /* 0x000000091e097221 */ /* 0x000fc60000010000 */
[----:B------:R-:W-:Y:S01]  /*6080*/  MUFU.EX2 R73, R73 ;  /* 0x0000004900497308 */ /* 0x000fe20000000800 */
[----:B------:R-:W-:-:S04]  /*6090*/  FADD.FTZ R8, R50, R9 ;  /* 0x0000000932087221 */ /* 0x000fc80000010000 */
[----:B------:R-:W-:-:S03]  /*60a0*/  FADD.FTZ R9, R79, R8 ;  /* 0x000000084f097221 */ /* 0x000fc60000010000 */
[----:B------:R-:W-:Y:S01]  /*60b0*/  MUFU.EX2 R158, R71 ;  /* 0x00000047009e7308 */ /* 0x000fe20000000800 */
[----:B------:R-:W-:-:S04]  /*60c0*/  FADD.FTZ R8, R26, R9 ;  /* 0x000000091a087221 */ /* 0x000fc80000010000 */
[----:B------:R-:W-:-:S03]  /*60d0*/  FADD.FTZ R9, R83, R8 ;  /* 0x0000000853097221 */ /* 0x000fc60000010000 */
[----:B------:R-:W-:Y:S01]  /*60e0*/  MUFU.EX2 R77, R77 ;  /* 0x0000004d004d7308 */ /* 0x000fe20000000800 */
[----:B------:R-:W-:-:S07]  /*60f0*/  FADD.FTZ R8, R42, R9 ;  /* 0x000000092a087221 */ /* 0x000fce0000010000 */
[----:B------:R-:W-:Y:S08]  /*6100*/  MUFU.EX2 R81, R81 ;  /* 0x0000005100517308 */ /* 0x000ff00000000800 */
[----:B------:R-:W0:Y:S08]  /*6110*/  MUFU.EX2 R85, R85 ;  /* 0x0000005500557308 */ /* 0x000e300000000800 */
[----:B------:R-:W1:Y:S08]  /*6120*/  MUFU.EX2 R38, R38 ;  /* 0x0000002600267308 */ /* 0x000e700000000800 */
[----:B------:R-:W-:Y:S01]  /*6130*/  MUFU.EX2 R52, R52 ;  /* 0x0000003400347308 */ /* 0x000fe20000000800 */
[----:B0-----:R-:W-:Y:S01]  /*6140*/  FADD.FTZ R9, R85, R8 ;  /* 0x0000000855097221 */ /* 0x001fe20000010000 */
[----:B------:R-:W-:-:S02]  /*6150*/  WARPGROUP.DEPBAR.LE gsb0, 0x0 ;  /* 0x00008000000079c5 */ /* 0x000fc40000010000 */
[----:B------:R0:W-:Y:S01]  /*6160*/  @!P1 SYNCS.ARRIVE.TRANS64.RED.A1T0 RZ, [R15+URZ], RZ ;  /* 0x000000ff0fff99a7 */ /* 0x0001e2000810043f */
[----:B------:R-:W-:-:S03]  /*6170*/  F2FP.F16.F32.PACK_AB R153, R85, R42 ;  /* 0x0000002a5599723e */ /* 0x000fc600000000ff */
[----:B------:R-:W-:Y:S01]  /*6180*/  MUFU.EX2 R152, R75 ;  /* 0x0000004b00987308 */ /* 0x000fe20000000800 */
[----:B-1----:R-:W-:Y:S01]  /*6190*/  FADD.FTZ R8, R38, R9 ;  /* 0x0000000926087221 */ /* 0x002fe20000010000 */
[----:B0-----:R-:W-:Y:S01]  /*61a0*/  FADD.FTZ R15, R25, R54 ;  /* 0x00000036190f7221 */ /* 0x001fe20000010000 */
[----:B------:R0:W-:Y:S05]  /*61b0*/  @!P1 SYNCS.ARRIVE.TRANS64.RED.A1T0 RZ, [R39+URZ], RZ ;  /* 0x000000ff27ff99a7 */ /* 0x0001ea000810043f */
[----:B------:R-:W-:Y:S01]  /*61c0*/  MUFU.EX2 R154, R185 ;  /* 0x000000b9009a7308 */ /* 0x000fe20000000800 */
[----:B------:R-:W-:Y:S01]  /*61d0*/  FADD.FTZ R54, R182, R15 ;  /* 0x0000000fb6367221 */ /* 0x000fe20000010000 */
[----:B------:R-:W-:-:S03]  /*61e0*/  F2FP.F16.F32.PACK_AB R182, R23, R182 ;  /* 0x000000b617b6723e */ /* 0x000fc600000000ff */
[----:B------:R-:W-:-:S03]  /*61f0*/  FADD.FTZ R15, R23, R54 ;  /* 0x00000036170f7221 */ /* 0x000fc60000010000 */
[----:B------:R-:W1:Y:S01]  /*6200*/  MUFU.EX2 R21, R21 ;  /* 0x0000001500157308 */ /* 0x000e620000000800 */
[----:B------:R-:W-:Y:S01]  /*6210*/  FADD.FTZ R54, R176, R15 ;  /* 0x0000000fb0367221 */ /* 0x000fe20000010000 */
[----:B------:R-:W-:-:S03]  /*6220*/  F2FP.F16.F32.PACK_AB R176, R33, R176 ;  /* 0x000000b021b0723e */ /* 0x000fc600000000ff */
[----:B------:R-:W-:-:S04]  /*6230*/  FADD.FTZ R15, R33, R54 ;  /* 0x00000036210f7221 */ /* 0x000fc80000010000 */
[----:B------:R-:W-:Y:S01]  /*6240*/  FADD.FTZ R54, R178, R15 ;  /* 0x0000000fb2367221 */ /* 0x000fe20000010000 */
[----:B------:R-:W-:-:S03]  /*6250*/  F2FP.F16.F32.PACK_AB R178, R37, R178 ;  /* 0x000000b225b2723e */ /* 0x000fc600000000ff */
[----:B------:R-:W-:-:S04]  /*6260*/  FADD.FTZ R15, R37, R54 ;  /* 0x00000036250f7221 */ /* 0x000fc80000010000 */
[----:B------:R-:W-:Y:S01]  /*6270*/  FADD.FTZ R54, R172, R15 ;  /* 0x0000000fac367221 */ /* 0x000fe20000010000 */
[----:B------:R-:W-:Y:S01]  /*6280*/  F2FP.F16.F32.PACK_AB R172, R35, R172 ;  /* 0x000000ac23ac723e */ /* 0x000fe200000000ff */
[C---:B-1----:R-:W-:Y:S01]  /*6290*/  FADD.FTZ R8, R21.reuse, R8 ;  /* 0x0000000815087221 */ /* 0x042fe20000010000 */
[----:B------:R-:W-:Y:S01]  /*62a0*/  F2FP.F16.F32.PACK_AB R155, R21, R38 ;  /* 0x00000026159b723e */ /* 0x000fe200000000ff */
        /* <DEDUP_REMOVED lines=13> */
[----:B------:R-:W-:Y:S02]  /*6380*/  IMAD.MOV.U32 R20, RZ, RZ, R5 ;  /* 0x000000ffff147224 */ /* 0x000fe400078e0005 */
[----:B------:R-:W-:Y:S02]  /*6390*/  IMAD.MOV.U32 R13, RZ, RZ, R4 ;  /* 0x000000ffff0d7224 */ /* 0x000fe400078e0004 */
        /* <DEDUP_REMOVED lines=21> */
[----:B------:R-:W-:Y:S01]  /*64f0*/  IMAD.MOV.U32 R15, RZ, RZ, R12 ;  /* 0x000000ffff0f7224 */ /* 0x000fe200078e000c */
[----:B0-----:R-:W-:Y:S06]  /*6500*/  @P3 BRA `(.L_x_2065) ;  /* 0xffffffd400a03947 */ /* 0x001fec000383ffff */
.L_x_2056:
[----:B------:R-:W-:-:S13]  /*6510*/  ISETP.GE.AND P2, PT, R14, R17, PT ;  /* 0x000000110e00720c */ /* 0x000fda0003f46270 */
[----:B------:R-:W-:Y:S05]  /*6520*/  @!P2 BRA `(.L_x_2066) ;  /* 0x000000200024a947 */ /* 0x000fea0003800000 */
[----:B------:R-:W-:Y:S01]  /*6530*/  IMAD.MOV.U32 R11, RZ, RZ, R4 ;  /* 0x000000ffff0b7224 */ /* 0x000fe200078e0004 */
[----:B------:R-:W-:Y:S01]  /*6540*/  UMOV UR40, UR37 ;  /* 0x0000002500287c82 */ /* 0x000fe20008000000 */
[----:B------:R-:W-:Y:S02]  /*6550*/  IMAD.MOV.U32 R13, RZ, RZ, R12 ;  /* 0x000000ffff0d7224 */ /* 0x000fe400078e000c */
[----:B------:R-:W-:-:S07]  /*6560*/  IMAD.MOV.U32 R10, RZ, RZ, R5 ;  /* 0x000000ffff0a7224 */ /* 0x000fce00078e0005 */
.L_x_2075:
[----:B------:R-:W-:-:S04]  /*6570*/  UIADD3 UR37, UR40, 0x1, URZ ;  /* 0x0000000128257890 */ /* 0x000fc8000fffe03f */
[----:B------:R-:W-:-:S04]  /*6580*/  UISETP.NE.AND UP0, UPT, UR37, 0x2, UPT ;  /* 0x000000022500788c */ /* 0x000fc8000bf05270 */
[----:B------:R-:W-:Y:S02]  /*6590*/  USEL UR6, URZ, 0x1, UP0 ;  /* 0x000000013f067887 */ /* 0x000fe40008000000 */
[----:B------:R-:W-:-:S04]  /*65a0*/  USEL UR37, UR37, URZ, UP0 ;  /* 0x0000003f25257287 */ /* 0x000fc80008000000 */
[----:B------:R-:W-:Y:S01]  /*65b0*/  LOP3.LUT R5, R10, UR6, RZ, 0x3c, !PT ;  /* 0x000000060a057c12 */ /* 0x000fe2000f8e3cff */
[----:B------:R-:W-:Y:S07]  /*65c0*/  @!P0 BRA `(.L_x_2067) ;  /* 0x0000000000048947 */ /* 0x000fee0003800000 */
[----:B------:R-:W-:Y:S01]  /*65d0*/  BPT.TRAP 0x1 ;  /* 0x000000040000795c */ /* 0x000fe20000300000 */
.L_x_2067:
[----:B------:R-:W-:Y:S01]  /*65e0*/  ULEA UR39, UR37, UR36, 0x3 ;  /* 0x0000002425277291 */ /* 0x000fe2000f8e183f */
[----:B------:R-:W-:-:S08]  /*65f0*/  SHF.L.U32 R0, R5, 0x1f, RZ ;  /* 0x0000001f05007819 */ /* 0x000fd000000006ff */
[----:B------:R0:W1:Y:S01]  /*6600*/  SYNCS.PHASECHK.TRANS64.TRYWAIT P2, [UR39+0x34830], R0 ;  /* 0x03483000ff0075a7 */ /* 0x0000620008040167 */
[----:B------:R-:W-:Y:S05]  /*6610*/  @!P0 BRA `(.L_x_2068) ;  /* 0x0000000000048947 */ /* 0x000fea0003800000 */
[----:B------:R-:W-:Y:S01]  /*6620*/  BPT.TRAP 0x1 ;  /* 0x000000040000795c */ /* 0x000fe20000300000 */
.L_x_2068:
[----:B-1----:R-:W-:Y:S05]  /*6630*/  @P2 BRA `(.L_x_2069) ;  /* 0x0000000000082947 */ /* 0x002fea0003800000 */
[----:B------:R-:W1:Y:S02]  /*6640*/  SYNCS.PHASECHK.TRANS64.TRYWAIT P2, [UR39+0x34830], R0 ;  /* 0x03483000ff0075a7 */ /* 0x000e640008040167 */
[----:B-1----:R-:W-:Y:S05]  /*6650*/  @!P2 BRA `(.L_x_2070) ;  /* 0x000000840060a947 */ /* 0x002fea0003800000 */
.L_x_2069:
        /* <DEDUP_REMOVED lines=128> */
.L_x_2071:
[----:B------:R-:W-:Y:S01]  /*6e60*/  ULEA UR7, UR40, UR36, 0x3 ;  /* 0x0000002428077291 */ /* 0x000fe2000f8e183f */
[----:B01----:R-:W-:-:S08]  /*6e70*/  SHF.L.U32 R0, R10, 0x1f, RZ ;  /* 0x0000001f0a007819 */ /* 0x003fd000000006ff */
[----:B------:R0:W1:Y:S01]  /*6e80*/  SYNCS.PHASECHK.TRANS64.TRYWAIT P2, [UR7+0x34850], R0 ;  /* 0x03485000ff0075a7 */ /* 0x0000620008040147 */
[----:B------:R-:W-:Y:S05]  /*6e90*/  @!P0 BRA `(.L_x_2072) ;  /* 0x0000000000048947 */ /* 0x000fea0003800000 */
[----:B------:R-:W-:Y:S01]  /*6ea0*/  BPT.TRAP 0x1 ;  /* 0x000000040000795c */ /* 0x000fe20000300000 */
.L_x_2072:
[----:B-1----:R-:W-:Y:S05]  /*6eb0*/  @P2 BRA `(.L_x_2073) ;  /* 0x0000000000082947 */ /* 0x002fea0003800000 */
[----:B------:R-:W1:Y:S02]  /*6ec0*/  SYNCS.PHASECHK.TRANS64.TRYWAIT P2, [UR7+0x34850], R0 ;  /* 0x03485000ff0075a7 */ /* 0x000e640008040147 */
[----:B-1----:R-:W-:Y:S05]  /*6ed0*/  @!P2 BRA `(.L_x_2074) ;  /* 0x0000007c0058a947 */ /* 0x002fea0003800000 */
.L_x_2073:
[----:B------:R-:W-:Y:S01]  /*6ee0*/  UIADD3 UR6, UR36, 0x400, URZ ;  /* 0x0000040024067890 */ /* 0x000fe2000fffe03f */
[----:B------:R-:W-:Y:S01]  /*6ef0*/  WARPGROUP.ARRIVE ;  /* 0x00000000000079c5 */ /* 0x000fe20000000000 */
[----:B------:R-:W-:Y:S01]  /*6f00*/  UMOV UR11, 0x40000040 ;  /* 0x40000040000b7882 */ /* 0x000fe20000000000 */
[----:B01----:R-:W-:Y:S01]  /*6f10*/  FMNMX.FTZ R0, R24, R13, !PT ;  /* 0x0000000d18007209 */ /* 0x003fe20007810000 */
[----:B------:R-:W-:Y:S01]  /*6f20*/  USHF.R.U32.HI UR6, URZ, 0x4, UR6 ;  /* 0x000000043f067899 */ /* 0x000fe20008011606 */
[C---:B------:R-:W-:Y:S01]  /*6f30*/  ISETP.GT.AND P2, PT, R14.reuse, R17, PT ;  /* 0x000000110e00720c */ /* 0x040fe20003f44270 */
[----:B------:R-:W-:Y:S01]  /*6f40*/  VIADD R14, R14, 0xffffffff ;  /* 0xffffffff0e0e7836 */ /* 0x000fe20000000000 */
[----:B------:R-:W-:Y:S01]  /*6f50*/  FMNMX.FTZ R3, R25, R0, !PT ;  /* 0x0000000019037209 */ /* 0x000fe20007810000 */
[----:B------:R-:W-:-:S03]  /*6f60*/  ULOP3.LUT UR6, UR6, 0x3fff, URZ, 0xc0, !UPT ;  /* 0x00003fff06067892 */ /* 0x000fc6000f8ec03f */
[----:B------:R-:W-:Y:S01]  /*6f70*/  FMNMX.FTZ R0, R28, R3, !PT ;  /* 0x000000031c007209 */ /* 0x000fe20007810000 */
[----:B------:R-:W-:-:S03]  /*6f80*/  ULOP3.LUT UR6, UR6, 0x4000000, URZ, 0xfc, !UPT ;  /* 0x0400000006067892 */ /* 0x000fc6000f8efc3f */
[----:B------:R-:W-:Y:S01]  /*6f90*/  FMNMX.FTZ R3, R29, R0, !PT ;  /* 0x000000001d037209 */ /* 0x000fe20007810000 */
[----:B------:R-:W-:-:S03]  /*6fa0*/  ULEA UR6, UR40, UR6, 0xb ;  /* 0x0000000628067291 */ /* 0x000fc6000f8e583f */
[----:B------:R-:W-:Y:S01]  /*6fb0*/  FMNMX.FTZ R0, R32, R3, !PT ;  /* 0x0000000320007209 */ /* 0x000fe20007810000 */
[----:B------:R-:W-:-:S03]  /*6fc0*/  UMOV UR40, UR37 ;  /* 0x0000002500287c82 */ /* 0x000fc60008000000 */
        /* <DEDUP_REMOVED lines=36> */
[----:B------:R-:W-:Y:S01]  /*7210*/  FMNMX.FTZ R21, R27, R2, !PT ;  /* 0x000000021b157209 */ /* 0x000fe20007810000 */
[----:B------:R-:W-:Y:S02]  /*7220*/  WARPGROUP.DEPBAR.LE gsb0, 0x0 ;  /* 0x00008000000079c5 */ /* 0x000fe40000010000 */
        /* <DEDUP_REMOVED lines=10> */
[C---:B0-----:R-:W-:Y:S01]  /*72d0*/  FMUL.FTZ R19, R12.reuse, R0 ;  /* 0x000000000c137220 */ /* 0x041fe20000410000 */
[----:B------:R-:W-:-:S03]  /*72e0*/  FADD.FTZ R3, -R12, R13 ;  /* 0x0000000d0c037221 */ /* 0x000fc60000010100 */
[--C-:B------:R-:W-:Y:S01]  /*72f0*/  FFMA.FTZ R13, R25, R0, -R19.reuse ;  /* 0x00000000190d7223 */ /* 0x100fe20000010813 */
[----:B------:R-:W-:Y:S01]  /*7300*/  FMNMX.FTZ R25, R39, R2, !PT ;  /* 0x0000000227197209 */ /* 0x000fe20007810000 */
[-CC-:B------:R-:W-:Y:S01]  /*7310*/  FFMA.FTZ R15, R29, R0.reuse, -R19.reuse ;  /* 0x000000001d0f7223 */ /* 0x180fe20000010813 */
[-CC-:B------:R-:W-:Y:S01]  /*7320*/  FFMA.FTZ R33, R33, R0.reuse, -R19.reuse ;  /* 0x0000000021217223 */ /* 0x180fe20000010813 */
[-CC-:B------:R-:W-:Y:S01]  /*7330*/  FFMA.FTZ R37, R37, R0.reuse, -R19.reuse ;  /* 0x0000000025257223 */ /* 0x180fe20000010813 */
[----:B------:R-:W-:Y:S01]  /*7340*/  FMNMX.FTZ R2, R42, R25, !PT ;  /* 0x000000192a027209 */ /* 0x000fe20007810000 */
[-CC-:B------:R-:W-:Y:S01]  /*7350*/  FFMA.FTZ R41, R41, R0.reuse, -R19.reuse ;  /* 0x0000000029297223 */ /* 0x180fe20000010813 */
[----:B------:R0:W-:Y:S01]  /*7360*/  MUFU.EX2 R21, R33 ;  /* 0x0000002100157308 */ /* 0x0001e20000000800 */
        /* <DEDUP_REMOVED lines=15> */
[----:B------:R-:W-:Y:S01]  /*7460*/  MUFU.EX2 R25, R41 ;  /* 0x0000002900197308 */ /* 0x000fe20000000800 */
[--C-:B------:R-:W-:Y:S01]  /*7470*/  FFMA.FTZ R20, R80, R0, -R19.reuse ;  /* 0x0000000050147223 */ /* 0x100fe20000010813 */
[----:B------:R-:W-:Y:S01]  /*7480*/  FMNMX.FTZ R29, R51, R2, !PT ;  /* 0x00000002331d7209 */ /* 0x000fe20007810000 */
[-CC-:B------:R-:W-:Y:S01]  /*7490*/  FFMA.FTZ R22, R84, R0.reuse, -R19.reuse ;  /* 0x0000000054167223 */ /* 0x180fe20000010813 */
[-C--:B------:R-:W-:Y:S01]  /*74a0*/  FFMA.FTZ R85, R85, R0.reuse, -R19 ;  /* 0x0000000055557223 */ /* 0x080fe20000010813 */
[----:B------:R-:W-:Y:S01]  /*74b0*/  FMUL.FTZ R3, R3, R0 ;  /* 0x0000000003037220 */ /* 0x000fe20000410000 */
[----:B------:R-:W-:-:S02]  /*74c0*/  FMNMX.FTZ R2, R54, R29, !PT ;  /* 0x0000001d36027209 */ /* 0x000fc40007810000 */
[----:B------:R-:W-:Y:S02]  /*74d0*/  MUFU.EX2 R29, R45 ;  /* 0x0000002d001d7308 */ /* 0x000fe40000000800 */
[----:B0-----:R-:W-:-:S04]  /*74e0*/  FMNMX.FTZ R33, R55, R2, !PT ;  /* 0x0000000237217209 */ /* 0x001fc80007810000 */
[----:B------:R-:W-:Y:S02]  /*74f0*/  FMNMX.FTZ R2, R58, R33, !PT ;  /* 0x000000213a027209 */ /* 0x000fe40007810000 */
[----:B------:R-:W-:Y:S02]  /*7500*/  MUFU.EX2 R3, R3 ;  /* 0x0000000300037308 */ /* 0x000fe40000000800 */
[----:B------:R-:W-:-:S04]  /*7510*/  FMNMX.FTZ R33, R59, R2, !PT ;  /* 0x000000023b217209 */ /* 0x000fc80007810000 */
[----:B------:R-:W-:Y:S02]  /*7520*/  FMNMX.FTZ R2, R62, R33, !PT ;  /* 0x000000213e027209 */ /* 0x000fe40007810000 */
[----:B------:R0:W-:Y:S02]  /*7530*/  MUFU.EX2 R33, R49 ;  /* 0x0000003100217308 */ /* 0x0001e40000000800 */
[----:B-1----:R-:W-:-:S04]  /*7540*/  FMNMX.FTZ R37, R63, R2, !PT ;  /* 0x000000023f257209 */ /* 0x002fc80007810000 */
[----:B------:R-:W-:Y:S02]  /*7550*/  FMNMX.FTZ R2, R66, R37, !PT ;  /* 0x0000002542027209 */ /* 0x000fe40007810000 */
[----:B------:R-:W1:Y:S01]  /*7560*/  MUFU.EX2 R180, R180 ;  /* 0x000000b400b47308 */ /* 0x000e620000000800 */
[--C-:B0-----:R-:W-:Y:S01]  /*7570*/  FFMA.FTZ R49, R65, R0, -R19.reuse ;  /* 0x0000000041317223 */ /* 0x101fe20000010813 */
[----:B------:R-:W-:Y:S01]  /*7580*/  FMNMX.FTZ R37, R67, R2, !PT ;  /* 0x0000000243257209 */ /* 0x000fe20007810000 */
[----:B------:R-:W-:-:S03]  /*7590*/  FFMA.FTZ R65, R81, R0, -R19 ;  /* 0x0000000051417223 */ /* 0x000fc60000010813 */
[----:B------:R-:W-:Y:S02]  /*75a0*/  FMNMX.FTZ R2, R70, R37, !PT ;  /* 0x0000002546027209 */ /* 0x000fe40007810000 */
[----:B------:R0:W-:Y:S02]  /*75b0*/  MUFU.EX2 R37, R53 ;  /* 0x0000003500257308 */ /* 0x0001e40000000800 */
[----:B------:R-:W-:-:S04]  /*75c0*/  FMNMX.FTZ R41, R71, R2, !PT ;  /* 0x0000000247297209 */ /* 0x000fc80007810000 */
[----:B------:R-:W-:Y:S02]  /*75d0*/  FMNMX.FTZ R2, R74, R41, !PT ;  /* 0x000000294a027209 */ /* 0x000fe40007810000 */
[----:B------:R-:W2:Y:S01]  /*75e0*/  MUFU.EX2 R13, R13 ;  /* 0x0000000d000d7308 */ /* 0x000ea20000000800 */
[----:B0-----:R-:W-:Y:S01]  /*75f0*/  FFMA.FTZ R53, R69, R0, -R19 ;  /* 0x0000000045357223 */ /* 0x001fe20000010813 */
[----:B------:R-:W-:Y:S01]  /*7600*/  FMNMX.FTZ R41, R75, R2, !PT ;  /* 0x000000024b297209 */ /* 0x000fe20007810000 */
[----:B-1----:R-:W-:-:S03]  /*7610*/  FFMA.FTZ R28, R3, R9, R180 ;  /* 0x00000009031c7223 */ /* 0x002fc600000100b4 */
[----:B------:R-:W-:Y:S02]  /*7620*/  FMNMX.FTZ R2, R78, R41, !PT ;  /* 0x000000294e027209 */ /* 0x000fe40007810000 */
[----:B------:R0:W-:Y:S02]  /*7630*/  MUFU.EX2 R41, R57 ;  /* 0x0000003900297308 */ /* 0x0001e40000000800 */
[----:B------:R-:W-:-:S04]  /*7640*/  FMNMX.FTZ R45, R79, R2, !PT ;  /* 0x000000024f2d7209 */ /* 0x000fc80007810000 */
[----:B------:R-:W-:Y:S02]  /*7650*/  FMNMX.FTZ R2, R82, R45, !PT ;  /* 0x0000002d52027209 */ /* 0x000fe40007810000 */
[----:B------:R-:W1:Y:S01]  /*7660*/  MUFU.EX2 R182, R182 ;  /* 0x000000b600b67308 */ /* 0x000e620000000800 */
[----:B--2---:R-:W-:Y:S01]  /*7670*/  FADD.FTZ R9, R13, R28 ;  /* 0x0000001c0d097221 */ /* 0x004fe20000010000 */
[----:B------:R-:W-:Y:S02]  /*7680*/  FMNMX.FTZ R45, R83, R2, !PT ;  /* 0x00000002532d7209 */ /* 0x000fe40007810000 */
[----:B------:R-:W-:Y:S02]  /*7690*/  F2FP.F16.F32.PACK_AB R180, R13, R180 ;  /* 0x000000b40db4723e */ /* 0x000fe400000000ff */
[----:B------:R-:W-:Y:S02]  /*76a0*/  FMNMX.FTZ R2, R86, R45, !PT ;  /* 0x0000002d56027209 */ /* 0x000fe40007810000 */
[----:B------:R2:W-:Y:S02]  /*76b0*/  MUFU.EX2 R45, R61 ;  /* 0x0000003d002d7308 */ /* 0x0005e40000000800 */
[----:B------:R-:W-:-:S05]  /*76c0*/  FMNMX.FTZ R2, R87, R2, !PT ;  /* 0x0000000257027209 */ /* 0x000fca0007810000 */
[----:B0-----:R-:W0:Y:S01]  /*76d0*/  SHFL.BFLY PT, R57, R2, 0x2, 0x1f ;  /* 0x0c401f0002397f89 */ /* 0x001e2200000e0000 */
[----:B------:R-:W3:Y:S01]  /*76e0*/  MUFU.EX2 R15, R15 ;  /* 0x0000000f000f7308 */ /* 0x000ee20000000800 */
[----:B--2---:R-:W-:Y:S01]  /*76f0*/  FFMA.FTZ R61, R77, R0, -R19 ;  /* 0x000000004d3d7223 */ /* 0x004fe20000010813 */
[----:B-1----:R-:W-:-:S06]  /*7700*/  FADD.FTZ R28, R182, R9 ;  /* 0x00000009b61c7221 */ /* 0x002fcc0000010000 */
[----:B------:R-:W-:Y:S08]  /*7710*/  MUFU.EX2 R49, R49 ;  /* 0x0000003100317308 */ /* 0x000ff00000000800 */
[----:B------:R-:W-:Y:S01]  /*7720*/  MUFU.EX2 R53, R53 ;  /* 0x0000003500357308 */ /* 0x000fe20000000800 */
[----:B---3--:R-:W-:Y:S01]  /*7730*/  FADD.FTZ R9, R15, R28 ;  /* 0x0000001c0f097221 */ /* 0x008fe20000010000 */
[----:B------:R-:W-:-:S02]  /*7740*/  WARPGROUP.DEPBAR.LE gsb0, 0x0 ;  /* 0x00008000000079c5 */ /* 0x000fc40000010000 */
[----:B------:R-:W-:Y:S01]  /*7750*/  WARPGROUP.ARRIVE ;  /* 0x00000000000079c5 */ /* 0x000fe20000000000 */
[-CC-:B------:R-:W-:Y:S01]  /*7760*/  FFMA.FTZ R176, R32, R0.reuse, -R19.reuse ;  /* 0x0000000020b07223 */ /* 0x180fe20000010813 */
[----:B------:R-:W-:Y:S01]  /*7770*/  FFMA.FTZ R178, R36, R0, -R19 ;  /* 0x0000000024b27223 */ /* 0x000fe20000010813 */
[----:B0-----:R-:W-:Y:S01]  /*7780*/  FMNMX.FTZ R24, R2, R57, !PT ;  /* 0x0000003902187209 */ /* 0x001fe20007810000 */
[----:B------:R-:W-:Y:S01]  /*7790*/  MUFU.EX2 R10, R10 ;  /* 0x0000000a000a7308 */ /* 0x000fe20000000800 */
[----:B------:R-:W-:Y:S01]  /*77a0*/  F2FP.F16.F32.PACK_AB R182, R15, R182 ;  /* 0x000000b60fb6723e */ /* 0x000fe200000000ff */
[----:B------:R-:W-:Y:S01]  /*77b0*/  HGMMA.64x128x16.F32 R88, R172, gdesc[UR8].tnspB, R88, gsb0 ;  /* 0x41e00008ac587df0 */ /* 0x000fe20008000858 */
[----:B------:R-:W-:Y:S01]  /*77c0*/  UIADD3 UR10, UR6, 0x180, URZ ;  /* 0x00000180060a7890 */ /* 0x000fe2000fffe03f */
[----:B------:R-:W0:Y:S01]  /*77d0*/  SHFL.BFLY PT, R69, R24, 0x1, 0x1f ;  /* 0x0c201f0018457f89 */ /* 0x000e2200000e0000 */
[----:B------:R-:W-:-:S03]  /*77e0*/  UMOV UR11, 0x40000040 ;  /* 0x40000040000b7882 */ /* 0x000fc60000000000 */
[----:B------:R-:W1:Y:S08]  /*77f0*/  MUFU.EX2 R176, R176 ;  /* 0x000000b000b07308 */ /* 0x000e700000000800 */
[----:B------:R-:W2:Y:S08]  /*7800*/  MUFU.EX2 R178, R178 ;  /* 0x000000b200b27308 */ /* 0x000eb00000000800 */
[----:B------:R-:W-:Y:S01]  /*7810*/  MUFU.EX2 R57, R73 ;  /* 0x0000004900397308 */ /* 0x000fe20000000800 */
[----:B-1----:R-:W-:Y:S01]  /*7820*/  FADD.FTZ R28, R176, R9 ;  /* 0x00000009b01c7221 */ /* 0x002fe20000010000 */
[----:B------:R-:W-:-:S02]  /*7830*/  F2FP.F16.F32.PACK_AB R176, R21, R176 ;  /* 0x000000b015b0723e */ /* 0x000fc400000000ff */
[----:B0-----:R-:W-:Y:S01]  /*7840*/  FMNMX.FTZ R4, R24, R69, !PT ;  /* 0x0000004518047209 */ /* 0x001fe20007810000 */
[----:B------:R-:W-:-:S03]  /*7850*/  FADD.FTZ R9, R21, R28 ;  /* 0x0000001c15097221 */ /* 0x000fc60000010000 */
[----:B------:R-:W-:Y:S01]  /*7860*/  MUFU.EX2 R16, R16 ;  /* 0x0000001000107308 */ /* 0x000fe20000000800 */
[----:B------:R-:W-:Y:S01]  /*7870*/  FMUL.FTZ R69, R4, R0 ;  /* 0x0000000004457220 */ /* 0x000fe20000410000 */
[----:B--2---:R-:W-:Y:S01]  /*7880*/  FADD.FTZ R28, R178, R9 ;  /* 0x00000009b21c7221 */ /* 0x004fe20000010000 */
[----:B------:R-:W-:Y:S02]  /*7890*/  F2FP.F16.F32.PACK_AB R178, R23, R178 ;  /* 0x000000b217b2723e */ /* 0x000fe400000000ff */
        /* <DEDUP_REMOVED lines=11> */
[----:B------:R-:W-:Y:S01]  /*7950*/  FADD.FTZ R9, R23, R28 ;  /* 0x0000001c17097221 */ /* 0x000fe20000010000 */
        /* <DEDUP_REMOVED lines=33> */
[----:B------:R-:W-:Y:S01]  /*7b70*/  FFMA.FTZ R175, R46, R0, -R69 ;  /* 0x000000002eaf7223 */ /* 0x000fe20000010845 */
[----:B------:R-:W-:Y:S01]  /*7b80*/  MUFU.EX2 R63, R63 ;  /* 0x0000003f003f7308 */ /* 0x000fe20000000800 */
[----:B------:R-:W-:Y:S01]  /*7b90*/  HGMMA.64x128x16.F32 R88, R168, gdesc[UR8].tnspB, R88, gsb0 ;  /* 0x41e00008a8587df0 */ /* 0x000fe20008000858 */
[----:B------:R-:W-:Y:S01]  /*7ba0*/  UIADD3 UR10, UR6, 0x200, URZ ;  /* 0x00000200060a7890 */ /* 0x000fe2000fffe03f */
[----:B------:R-:W-:-:S05]  /*7bb0*/  UMOV UR11, 0x40000040 ;  /* 0x40000040000b7882 */ /* 0x000fca0000000000 */
[----:B------:R-:W0:Y:S08]  /*7bc0*/  MUFU.EX2 R172, R172 ;  /* 0x000000ac00ac7308 */ /* 0x000e300000000800 */
[----:B------:R-:W-:Y:S08]  /*7bd0*/  MUFU.EX2 R173, R173 ;  /* 0x000000ad00ad7308 */ /* 0x000ff00000000800 */
[----:B------:R-:W1:Y:S01]  /*7be0*/  MUFU.EX2 R174, R174 ;  /* 0x000000ae00ae7308 */ /* 0x000e620000000800 */
[----:B0-----:R-:W-:Y:S01]  /*7bf0*/  FADD.FTZ R28, R172, R9 ;  /* 0x00000009ac1c7221 */ /* 0x001fe20000010000 */
[----:B------:R-:W-:-:S03]  /*7c00*/  F2FP.F16.F32.PACK_AB R172, R25, R172 ;  /* 0x000000ac19ac723e */ /* 0x000fc600000000ff */
[----:B------:R-:W-:-:S03]  /*7c10*/  FADD.FTZ R9, R25, R28 ;  /* 0x0000001c19097221 */ /* 0x000fc60000010000 */
[----:B------:R-:W-:Y:S08]  /*7c20*/  MUFU.EX2 R175, R175 ;  /* 0x000000af00af7308 */ /* 0x000ff00000000800 */
[----:B------:R-:W-:Y:S01]  /*7c30*/  MUFU.EX2 R67, R67 ;  /* 0x0000004300437308 */ /* 0x000fe20000000800 */
[----:B-1----:R-:W-:Y:S01]  /*7c40*/  FADD.FTZ R28, R174, R9 ;  /* 0x00000009ae1c7221 */ /* 0x002fe20000010000 */
[----:B------:R-:W-:-:S03]  /*7c50*/  F2FP.F16.F32.PACK_AB R174, R29, R174 ;  /* 0x000000ae1dae723e */ /* 0x000fc600000000ff */
[----:B------:R-:W-:-:S03]  /*7c60*/  FADD.FTZ R9, R29, R28 ;  /* 0x0000001c1d097221 */ /* 0x000fc60000010000 */
        /* <DEDUP_REMOVED lines=16> */
[----:B------:R-:W0:Y:S01]  /*7d70*/  MUFU.EX2 R168, R168 ;  /* 0x000000a800a87308 */ /* 0x000e220000000800 */
[----:B------:R-:W-:-:S07]  /*7d80*/  UMOV UR11, 0x40000040 ;  /* 0x40000040000b7882 */ /* 0x000fce0000000000 */
[----:B------:R-:W-:Y:S08]  /*7d90*/  MUFU.EX2 R169, R169 ;  /* 0x000000a900a97308 */ /* 0x000ff00000000800 */
[----:B------:R-:W1:Y:S01]  /*7da0*/  MUFU.EX2 R170, R170 ;  /* 0x000000aa00aa7308 */ /* 0x000e620000000800 */
[----:B0-----:R-:W-:Y:S01]  /*7db0*/  FADD.FTZ R28, R168, R9 ;  /* 0x00000009a81c7221 */ /* 0x001fe20000010000 */
[----:B------:R-:W-:-:S03]  /*7dc0*/  F2FP.F16.F32.PACK_AB R168, R33, R168 ;  /* 0x000000a821a8723e */ /* 0x000fc600000000ff */
[----:B------:R-:W-:-:S03]  /*7dd0*/  FADD.FTZ R13, R33, R28 ;  /* 0x0000001c210d7221 */ /* 0x000fc60000010000 */
[----:B------:R-:W-:Y:S01]  /*7de0*/  MUFU.EX2 R171, R171 ;  /* 0x000000ab00ab7308 */ /* 0x000fe20000000800 */
[----:B-1----:R-:W-:Y:S01]  /*7df0*/  FADD.FTZ R28, R170, R13 ;  /* 0x0000000daa1c7221 */ /* 0x002fe20000010000 */
[----:B------:R-:W-:-:S03]  /*7e00*/  F2FP.F16.F32.PACK_AB R170, R37, R170 ;  /* 0x000000aa25aa723e */ /* 0x000fc600000000ff */
[----:B------:R-:W-:Y:S01]  /*7e10*/  FADD.FTZ R13, R37, R28 ;  /* 0x0000001c250d7221 */ /* 0x000fe20000010000 */
[----:B------:R-:W-:Y:S02]  /*7e20*/  WARPGROUP.DEPBAR.LE gsb0, 0x0 ;  /* 0x00008000000079c5 */ /* 0x000fe40000010000 */
[----:B------:R-:W-:Y:S01]  /*7e30*/  WARPGROUP.ARRIVE ;  /* 0x00000000000079c5 */ /* 0x000fe20000000000 */
[-CC-:B------:R-:W-:Y:S01]  /*7e40*/  FFMA.FTZ R164, R56, R0.reuse, -R19.reuse ;  /* 0x0000000038a47223 */ /* 0x180fe20000010813 */
[-C--:B------:R-:W-:Y:S01]  /*7e50*/  FFMA.FTZ R166, R60, R0.reuse, -R19 ;  /* 0x000000003ca67223 */ /* 0x080fe20000010813 */
[-CC-:B------:R-:W-:Y:S01]  /*7e60*/  FFMA.FTZ R165, R58, R0.reuse, -R69.reuse ;  /* 0x000000003aa57223 */ /* 0x180fe20000010845 */
[----:B------:R-:W-:Y:S01]  /*7e70*/  MUFU.EX2 R167, R62 ;  /* 0x0000003e00a77308 */ /* 0x000fe20000000800 */
[----:B------:R-:W-:Y:S01]  /*7e80*/  FFMA.FTZ R69, R87, R0, -R69 ;  /* 0x0000000057457223 */ /* 0x000fe20000010845 */
[----:B------:R-:W-:Y:S01]  /*7e90*/  HGMMA.64x128x16.F32 R88, R160, gdesc[UR8].tnspB, R88, gsb0 ;  /* 0x41e00008a0587df0 */ /* 0x000fe20008000858 */
[----:B------:R-:W-:Y:S01]  /*7ea0*/  UIADD3 UR10, UR6, 0x300, URZ ;  /* 0x00000300060a7890 */ /* 0x000fe2000fffe03f */
[----:B------:R-:W-:Y:S01]  /*7eb0*/  UMOV UR11, 0x40000040 ;  /* 0x40000040000b7882 */ /* 0x000fe20000000000 */
[----:B------:R-:W-:-:S03]  /*7ec0*/  UIADD3 UR6, UR6, 0x380, URZ ;  /* 0x0000038006067890 */ /* 0x000fc6000fffe03f */
[----:B------:R-:W0:Y:S08]  /*7ed0*/  MUFU.EX2 R164, R164 ;  /* 0x000000a400a47308 */ /* 0x000e300000000800 */
[----:B------:R-:W-:Y:S08]  /*7ee0*/  MUFU.EX2 R165, R165 ;  /* 0x000000a500a57308 */ /* 0x000ff00000000800 */
[----:B------:R-:W-:Y:S01]  /*7ef0*/  MUFU.EX2 R166, R166 ;  /* 0x000000a600a67308 */ /* 0x000fe20000000800 */
[----:B0-----:R-:W-:Y:S01]  /*7f00*/  FADD.FTZ R28, R164, R13 ;  /* 0x0000000da41c7221 */ /* 0x001fe20000010000 */
[----:B------:R-:W-:Y:S01]  /*7f10*/  F2FP.F16.F32.PACK_AB R164, R41, R164 ;  /* 0x000000a429a4723e */ /* 0x000fe200000000ff */
[----:B------:R-:W-:-:S05]  /*7f20*/  IMAD.MOV.U32 R13, RZ, RZ, R12 ;  /* 0x000000ffff0d7224 */ /* 0x000fca00078e000c */
[----:B------:R-:W-:Y:S01]  /*7f30*/  MUFU.EX2 R69, R69 ;  /* 0x0000004500457308 */ /* 0x000fe20000000800 */
[----:B------:R-:W-:Y:S02]  /*7f40*/  WARPGROUP.DEPBAR.LE gsb0, 0x0 ;  /* 0x00008000000079c5 */ /* 0x000fe40000010000 */
[----:B------:R-:W-:Y:S01]  /*7f50*/  WARPGROUP.ARRIVE ;  /* 0x00000000000079c5 */ /* 0x000fe20000000000 */
[-CC-:B------:R-:W-:Y:S01]  /*7f60*/  FFMA.FTZ R160, R64, R0.reuse, -R19.reuse ;  /* 0x0000000040a07223 */ /* 0x180fe20000010813 */
[-C--:B------:R-:W-:Y:S01]  /*7f70*/  FFMA.FTZ R162, R68, R0.reuse, -R19 ;  /* 0x0000000044a27223 */ /* 0x080fe20000010813 */
[----:B------:R-:W-:Y:S02]  /*7f80*/  FADD.FTZ R19, -R4, R11 ;  /* 0x0000000b04137221 */ /* 0x000fe40000010100 */
[----:B------:R-:W-:Y:S01]  /*7f90*/  MUFU.EX2 R161, R66 ;  /* 0x0000004200a17308 */ /* 0x000fe20000000800 */
[----:B------:R-:W-:Y:S01]  /*7fa0*/  HGMMA.64x128x16.F32 R88, R156, gdesc[UR8].tnspB, R88, gsb0 ;  /* 0x41e000089c587df0 */ /* 0x000fe20008000858 */
[----:B------:R-:W-:Y:S01]  /*7fb0*/  FMUL.FTZ R19, R19, R0 ;  /* 0x0000000013137220 */ /* 0x000fe20000410000 */
[----:B------:R-:W-:Y:S01]  /*7fc0*/  UMOV UR10, UR6 ;  /* 0x00000006000a7c82 */ /* 0x000fe20008000000 */
[----:B------:R-:W-:-:S04]  /*7fd0*/  UMOV UR11, 0x40000040 ;  /* 0x40000040000b7882 */ /* 0x000fc80000000000 */
[----:B------:R0:W1:Y:S08]  /*7fe0*/  MUFU.EX2 R2, R19 ;  /* 0x0000001300027308 */ /* 0x0000700000000800 */
[----:B------:R-:W2:Y:S01]  /*7ff0*/  MUFU.EX2 R160, R160 ;  /* 0x000000a000a07308 */ /* 0x000ea20000000800 */
[----:B0-----:R-:W-:-:S04]  /*8000*/  IMAD.U32 R19, RZ, RZ, UR39 ;  /* 0x00000027ff137e24 */ /* 0x001fc8000f8e00ff */
[----:B------:R-:W-:-:S03]  /*8010*/  @!P1 VIADD R19, R19, 0x34840 ;  /* 0x0003484013139836 */ /* 0x000fc60000000000 */
[----:B------:R-:W0:Y:S01]  /*8020*/  MUFU.EX2 R162, R162 ;  /* 0x000000a200a27308 */ /* 0x000e220000000800 */
[----:B-1----:R-:W-:Y:S01]  /*8030*/  FFMA.FTZ R8, R2, R8, R181 ;  /* 0x0000000802087223 */ /* 0x002fe200000100b5 */
[----:B------:R-:W-:Y:S02]  /*8040*/  @!P1 PRMT R19, RZ, 0x654, R19 ;  /* 0x00000654ff139816 */ /* 0x000fe40000000013 */
[C---:B------:R-:W-:Y:S01]  /*8050*/  F2FP.F16.F32.PACK_AB R181, R27.reuse, R181 ;  /* 0x000000b51bb5723e */ /* 0x040fe200000000ff */
[----:B------:R-:W-:-:S03]  /*8060*/  FADD.FTZ R8, R27, R8 ;  /* 0x000000081b087221 */ /* 0x000fc60000010000 */
[----:B------:R-:W1:Y:S01]  /*8070*/  MUFU.EX2 R163, R70 ;  /* 0x0000004600a37308 */ /* 0x000e620000000800 */
[----:B------:R-:W-:Y:S01]  /*8080*/  FADD.FTZ R8, R183, R8 ;  /* 0x00000008b7087221 */ /* 0x000fe20000010000 */
[----:B------:R-:W-:-:S03]  /*8090*/  F2FP.F16.F32.PACK_AB R183, R31, R183 ;  /* 0x000000b71fb7723e */ /* 0x000fc600000000ff */
[----:B------:R-:W-:-:S03]  /*80a0*/  FADD.FTZ R8, R31, R8 ;  /* 0x000000081f087221 */ /* 0x000fc60000010000 */
[----:B------:R-:W3:Y:S01]  /*80b0*/  MUFU.EX2 R11, R85 ;  /* 0x00000055000b7308 */ /* 0x000ee20000000800 */
        /* <DEDUP_REMOVED lines=19> */
[----:B------:R-:W-:Y:S01]  /*81f0*/  FADD.FTZ R8, R165, R8 ;  /* 0x00000008a5087221 */ /* 0x000fe20000010000 */
[----:B------:R-:W-:Y:S01]  /*8200*/  FADD.FTZ R28, R166, R9 ;  /* 0x00000009a61c7221 */ /* 0x000fe20000010000 */
[C---:B------:R-:W-:Y:S02]  /*8210*/  F2FP.F16.F32.PACK_AB R165, R59.reuse, R165 ;  /* 0x000000a53ba5723e */ /* 0x040fe400000000ff */
[----:B------:R-:W-:Y:S01]  /*8220*/  FADD.FTZ R8, R59, R8 ;  /* 0x000000083b087221 */ /* 0x000fe20000010000 */
[C---:B------:R-:W-:Y:S01]  /*8230*/  FADD.FTZ R9, R45.reuse, R28 ;  /* 0x0000001c2d097221 */ /* 0x040fe20000010000 */
[----:B------:R-:W-:Y:S02]  /*8240*/  F2FP.F16.F32.PACK_AB R166, R45, R166 ;  /* 0x000000a62da6723e */ /* 0x000fe400000000ff */
[----:B------:R-:W-:Y:S01]  /*8250*/  FADD.FTZ R8, R167, R8 ;  /* 0x00000008a7087221 */ /* 0x000fe20000010000 */
[----:B--2---:R-:W-:Y:S01]  /*8260*/  FADD.FTZ R28, R160, R9 ;  /* 0x00000009a01c7221 */ /* 0x004fe20000010000 */
[----:B------:R-:W-:-:S02]  /*8270*/  F2FP.F16.F32.PACK_AB R167, R63, R167 ;  /* 0x000000a73fa7723e */ /* 0x000fc400000000ff */
[----:B------:R-:W-:Y:S01]  /*8280*/  FADD.FTZ R8, R63, R8 ;  /* 0x000000083f087221 */ /* 0x000fe20000010000 */
[C---:B------:R-:W-:Y:S01]  /*8290*/  FADD.FTZ R9, R49.reuse, R28 ;  /* 0x0000001c31097221 */ /* 0x040fe20000010000 */
[----:B------:R-:W-:Y:S02]  /*82a0*/  F2FP.F16.F32.PACK_AB R160, R49, R160 ;  /* 0x000000a031a0723e */ /* 0x000fe400000000ff */
[----:B------:R-:W-:Y:S01]  /*82b0*/  FADD.FTZ R8, R161, R8 ;  /* 0x00000008a1087221 */ /* 0x000fe20000010000 */
[----:B0-----:R-:W-:Y:S01]  /*82c0*/  FADD.FTZ R26, R162, R9 ;  /* 0x00000009a21a7221 */ /* 0x001fe20000010000 */
[C---:B------:R-:W-:Y:S02]  /*82d0*/  F2FP.F16.F32.PACK_AB R161, R67.reuse, R161 ;  /* 0x000000a143a1723e */ /* 0x040fe400000000ff */
[----:B------:R-:W-:Y:S01]  /*82e0*/  FADD.FTZ R8, R67, R8 ;  /* 0x0000000843087221 */ /* 0x000fe20000010000 */
[C---:B------:R-:W-:Y:S01]  /*82f0*/  FADD.FTZ R9, R53.reuse, R26 ;  /* 0x0000001a35097221 */ /* 0x040fe20000010000 */
[----:B------:R-:W-:-:S02]  /*8300*/  F2FP.F16.F32.PACK_AB R162, R53, R162 ;  /* 0x000000a235a2723e */ /* 0x000fc400000000ff */
[----:B-1----:R-:W-:Y:S01]  /*8310*/  FADD.FTZ R8, R163, R8 ;  /* 0x00000008a3087221 */ /* 0x002fe20000010000 */
[----:B------:R-:W-:Y:S01]  /*8320*/  FADD.FTZ R24, R10, R9 ;  /* 0x000000090a187221 */ /* 0x000fe20000010000 */
[C---:B------:R-:W-:Y:S02]  /*8330*/  F2FP.F16.F32.PACK_AB R163, R71.reuse, R163 ;  /* 0x000000a347a3723e */ /* 0x040fe400000000ff */
[----:B------:R-:W-:Y:S01]  /*8340*/  FADD.FTZ R8, R71, R8 ;  /* 0x0000000847087221 */ /* 0x000fe20000010000 */
[----:B------:R-:W-:-:S04]  /*8350*/  FADD.FTZ R9, R57, R24 ;  /* 0x0000001839097221 */ /* 0x000fc80000010000 */
[----:B------:R-:W-:-:S04]  /*8360*/  FADD.FTZ R24, R16, R9 ;  /* 0x0000000910187221 */ /* 0x000fc80000010000 */
[----:B------:R-:W-:-:S04]  /*8370*/  FADD.FTZ R9, R61, R24 ;  /* 0x000000183d097221 */ /* 0x000fc80000010000 */
[----:B------:R-:W-:-:S04]  /*8380*/  FADD.FTZ R24, R20, R9 ;  /* 0x0000000914187221 */ /* 0x000fc80000010000 */
[----:B------:R-:W-:Y:S01]  /*8390*/  FADD.FTZ R9, R65, R24 ;  /* 0x0000001841097221 */ /* 0x000fe20000010000 */
[----:B------:R-:W-:Y:S02]  /*83a0*/  WARPGROUP.DEPBAR.LE gsb0, 0x0 ;  /* 0x00008000000079c5 */ /* 0x000fe40000010000 */
[----:B------:R-:W-:Y:S01]  /*83b0*/  WARPGROUP.ARRIVE ;  /* 0x00000000000079c5 */ /* 0x000fe20000000000 */
[----:B------:R-:W0:Y:S01]  /*83c0*/  MUFU.EX2 R157, R74 ;  /* 0x0000004a009d7308 */ /* 0x000e220000000800 */
[----:B------:R-:W-:Y:S01]  /*83d0*/  F2FP.F16.F32.PACK_AB R156, R57, R10 ;  /* 0x0000000a399c723e */ /* 0x000fe200000000ff */
[----:B------:R-:W-:Y:S01]  /*83e0*/  FADD.FTZ R10, R22, R9 ;  /* 0x00000009160a7221 */ /* 0x000fe20000010000 */
[----:B------:R-:W-:Y:S02]  /*83f0*/  F2FP.F16.F32.PACK_AB R158, R61, R16 ;  /* 0x000000103d9e723e */ /* 0x000fe400000000ff */
[----:B------:R-:W-:Y:S01]  /*8400*/  HGMMA.64x128x16.F32 R88, R152, gdesc[UR8].tnspB, R88, gsb0 ;  /* 0x41e0000898587df0 */ /* 0x000fe20008000858 */
[----:B---3--:R-:W-:Y:S01]  /*8410*/  FADD.FTZ R9, R11, R10 ;  /* 0x0000000a0b097221 */ /* 0x008fe20000010000 */
[----:B------:R-:W-:Y:S01]  /*8420*/  IMAD.MOV.U32 R10, RZ, RZ, R5 ;  /* 0x000000ffff0a7224 */ /* 0x000fe200078e0005 */
[----:B------:R-:W1:Y:S01]  /*8430*/  MUFU.EX2 R159, R78 ;  /* 0x0000004e009f7308 */ /* 0x000e620000000800 */
[----:B0-----:R-:W-:Y:S01]  /*8440*/  FADD.FTZ R8, R157, R8 ;  /* 0x000000089d087221 */ /* 0x001fe20000010000 */
[----:B------:R-:W-:-:S03]  /*8450*/  F2FP.F16.F32.PACK_AB R157, R75, R157 ;  /* 0x0000009d4b9d723e */ /* 0x000fc600000000ff */
[----:B------:R-:W-:-:S04]  /*8460*/  FADD.FTZ R8, R75, R8 ;  /* 0x000000084b087221 */ /* 0x000fc80000010000 */
[----:B-1----:R-:W-:Y:S01]  /*8470*/  FADD.FTZ R8, R159, R8 ;  /* 0x000000089f087221 */ /* 0x002fe20000010000 */
[----:B------:R-:W-:-:S03]  /*8480*/  F2FP.F16.F32.PACK_AB R159, R79, R159 ;  /* 0x0000009f4f9f723e */ /* 0x000fc600000000ff */
[----:B------:R-:W-:Y:S01]  /*8490*/  FADD.FTZ R8, R79, R8 ;  /* 0x000000084f087221 */ /* 0x000fe20000010000 */
[----:B------:R-:W-:Y:S02]  /*84a0*/  WARPGROUP.DEPBAR.LE gsb0, 0x0 ;  /* 0x00008000000079c5 */ /* 0x000fe40000010000 */
[----:B------:R-:W0:Y:S01]  /*84b0*/  MUFU.EX2 R153, R82 ;  /* 0x0000005200997308 */ /* 0x000e220000000800 */
[----:B------:R1:W-:Y:S01]  /*84c0*/  @!P1 SYNCS.ARRIVE.TRANS64.RED.A1T0 RZ, [R19+URZ], RZ ;  /* 0x000000ff13ff99a7 */ /* 0x0003e2000810043f */
[----:B------:R-:W-:Y:S01]  /*84d0*/  F2FP.F16.F32.PACK_AB R154, R11, R22 ;  /* 0x000000160b9a723e */ /* 0x000fe200000000ff */
[----:B------:R-:W-:Y:S01]  /*84e0*/  IMAD.MOV.U32 R11, RZ, RZ, R4 ;  /* 0x000000ffff0b7224 */ /* 0x000fe200078e0004 */
[----:B------:R-:W-:-:S04]  /*84f0*/  F2FP.F16.F32.PACK_AB R152, R65, R20 ;  /* 0x000000144198723e */ /* 0x000fc800000000ff */
[----:B------:R-:W2:Y:S01]  /*8500*/  MUFU.EX2 R155, R86 ;  /* 0x00000056009b7308 */ /* 0x000ea20000000800 */
[----:B-1----:R-:W-:-:S04]  /*8510*/  IMAD.U32 R19, RZ, RZ, UR7 ;  /* 0x00000007ff137e24 */ /* 0x002fc8000f8e00ff */
[----:B------:R-:W-:Y:S02]  /*8520*/  @!P1 VIADD R19, R19, 0x34860 ;  /* 0x0003486013139836 */ /* 0x000fe40000000000 */
[----:B0-----:R-:W-:-:S03]  /*8530*/  FADD.FTZ R8, R153, R8 ;  /* 0x0000000899087221 */ /* 0x001fc60000010000 */
[----:B------:R-:W-:Y:S02]  /*8540*/  @!P1 PRMT R19, RZ, 0x654, R19 ;  /* 0x00000654ff139816 */ /* 0x000fe40000000013 */
[C---:B------:R-:W-:Y:S01]  /*8550*/  F2FP.F16.F32.PACK_AB R153, R83.reuse, R153 ;  /* 0x000000995399723e */ /* 0x040fe200000000ff */
[----:B------:R-:W-:Y:S01]  /*8560*/  FADD.FTZ R8, R83, R8 ;  /* 0x0000000853087221 */ /* 0x000fe20000010000 */
[----:B------:R0:W-:Y:S03]  /*8570*/  @!P1 SYNCS.ARRIVE.TRANS64.RED.A1T0 RZ, [R19+URZ], RZ ;  /* 0x000000ff13ff99a7 */ /* 0x0001e6000810043f */
[----:B--2---:R-:W-:Y:S01]  /*8580*/  FADD.FTZ R8, R155, R8 ;  /* 0x000000089b087221 */ /* 0x004fe20000010000 */
[----:B------:R-:W-:-:S03]  /*8590*/  F2FP.F16.F32.PACK_AB R155, R69, R155 ;  /* 0x0000009b459b723e */ /* 0x000fc600000000ff */
[----:B------:R-:W-:Y:S01]  /*85a0*/  FADD.FTZ R8, R69, R8 ;  /* 0x0000000845087221 */ /* 0x000fe20000010000 */
[----:B0-----:R-:W-:Y:S06]  /*85b0*/  @P2 BRA `(.L_x_2075) ;  /* 0xffffffdc00ec2947 */ /* 0x001fec000383ffff */
.L_x_2066:
        /* <DEDUP_REMOVED lines=67> */
.L_x_2076:
[----:B------:R-:W-:Y:S01]  /*89f0*/  ULEA UR5, UR37, UR36, 0x3 ;  /* 0x0000002425057291 */ /* 0x000fe2000f8e183f */
[----:B------:R-:W-:-:S08]  /*8a00*/  SHF.L.U32 R5, R5, 0x1f, RZ ;  /* 0x0000001f05057819 */ /* 0x000fd000000006ff */
[----:B------:R0:W1:Y:S01]  /*8a10*/  SYNCS.PHASECHK.TRANS64.TRYWAIT P2, [UR5+0x34850], R5 ;  /* 0x03485005ff0075a7 */ /* 0x0000620008040145 */
[----:B------:R-:W-:Y:S05]  /*8a20*/  @!P0 BRA `(.L_x_2077) ;  /* 0x0000000000048947 */ /* 0x000fea0003800000 */
[----:B------:R-:W-:Y:S01]  /*8a30*/  BPT.TRAP 0x1 ;  /* 0x000000040000795c */ /* 0x000fe20000300000 */
.L_x_2077:
[----:B-1----:R-:W-:Y:S05]  /*8a40*/  @P2 BRA `(.L_x_2078) ;  /* 0x0000000000082947 */ /* 0x002fea0003800000 */
[----:B------:R-:W1:Y:S02]  /*8a50*/  SYNCS.PHASECHK.TRANS64.TRYWAIT P0, [UR5+0x34850], R5 ;  /* 0x03485005ff0075a7 */ /* 0x000e640008000145 */
[----:B-1----:R-:W-:Y:S05]  /*8a60*/  @!P0 BRA `(.L_x_2079) ;  /* 0x00000060008c8947 */ /* 0x002fea0003800000 */
.L_x_2078:
[----:B------:R-:W-:Y:S01]  /*8a70*/  UIADD3 UR36, UR36, 0x400, URZ ;  /* 0x0000040024247890 */ /* 0x000fe2000fffe03f */
[----:B------:R-:W-:Y:S01]  /*8a80*/  WARPGROUP.ARRIVE ;  /* 0x00000000000079c5 */ /* 0x000fe20000000000 */
[----:B------:R-:W-:Y:S01]  /*8a90*/  UMOV UR7, 0x40000040 ;  /* 0x4000004000077882 */ /* 0x000fe20000000000 */
[----:B-1----:R-:W1:Y:S01]  /*8aa0*/  SHFL.BFLY PT, R2, R9, 0x2, 0x1f ;  /* 0x0c401f0009027f89 */ /* 0x002e6200000e0000 */
[----:B------:R-:W-:Y:S01]  /*8ab0*/  USHF.R.U32.HI UR36, URZ, 0x4, UR36 ;  /* 0x000000043f247899 */ /* 0x000fe20008011624 */
[----:B------:R-:W-:Y:S02]  /*8ac0*/  IMAD.U32 R10, RZ, RZ, UR5 ;  /* 0x00000005ff0a7e24 */ /* 0x000fe4000f8e00ff */
[----:B------:R-:W0:Y:S01]  /*8ad0*/  SHFL.BFLY PT, R3, R8, 0x2, 0x1f ;  /* 0x0c401f0008037f89 */ /* 0x000e2200000e0000 */
[----:B------:R-:W-:Y:S01]  /*8ae0*/  ULOP3.LUT UR36, UR36, 0x3fff, URZ, 0xc0, !UPT ;  /* 0x00003fff24247892 */ /* 0x000fe2000f8ec03f */
[----:B------:R-:W-:-:S03]  /*8af0*/  @!P1 VIADD R10, R10, 0x34860 ;  /* 0x000348600a0a9836 */ /* 0x000fc60000000000 */
[----:B------:R-:W-:Y:S02]  /*8b00*/  ULOP3.LUT UR4, UR36, 0x4000000, URZ, 0xfc, !UPT ;  /* 0x0400000024047892 */ /* 0x000fe4000f8efc3f */
[----:B------:R-:W-:Y:S02]  /*8b10*/  @!P1 PRMT R10, RZ, 0x654, R10 ;  /* 0x00000654ff0a9816 */ /* 0x000fe4000000000a */
[----:B------:R-:W-:-:S07]  /*8b20*/  ULEA UR4, UR37, UR4, 0xb ;  /* 0x0000000425047291 */ /* 0x000fce000f8e583f */
[----:B------:R-:W-:Y:S02]  /*8b30*/  UMOV UR6, UR4 ;  /* 0x0000000400067c82 */ /* 0x000fe40008000000 */
[----:B------:R-:W-:Y:S01]  /*8b40*/  HGMMA.64x128x16.F32 R24, R180, gdesc[UR4].tnspB, R24, gsb0 ;  /* 0x41e00004b4187df0 */ /* 0x000fe20008000818 */
[----:B------:R-:W-:Y:S01]  /*8b50*/  UIADD3 UR6, UR4, 0x80, URZ ;  /* 0x0000008004067890 */ /* 0x000fe2000fffe03f */
[----:B-1----:R-:W-:Y:S01]  /*8b60*/  FADD.FTZ R2, R2, R9 ;  /* 0x0000000902027221 */ /* 0x002fe20000010000 */
[----:B------:R-:W-:Y:S01]  /*8b70*/  UMOV UR7, 0x40000040 ;  /* 0x4000004000077882 */ /* 0x000fe20000000000 */
[----:B0-----:R-:W-:Y:S01]  /*8b80*/  FADD.FTZ R5, R3, R8 ;  /* 0x0000000803057221 */ /* 0x001fe20000010000 */
[----:B------:R-:W-:Y:S02]  /*8b90*/  IMAD.MOV.U32 R8, RZ, RZ, RZ ;  /* 0x000000ffff087224 */ /* 0x000fe400078e00ff */
[----:B------:R-:W0:Y:S04]  /*8ba0*/  SHFL.BFLY PT, R3, R2, 0x1, 0x1f ;  /* 0x0c201f0002037f89 */ /* 0x000e2800000e0000 */
[----:B------:R-:W1:Y:S01]  /*8bb0*/  SHFL.BFLY PT, R6, R5, 0x1, 0x1f ;  /* 0x0c201f0005067f89 */ /* 0x000e6200000e0000 */
[----:B0-----:R-:W-:Y:S01]  /*8bc0*/  FADD.FTZ R11, R2, R3 ;  /* 0x00000003020b7221 */ /* 0x001fe20000010000 */
[----:B------:R-:W-:-:S02]  /*8bd0*/  IMAD.MOV.U32 R3, RZ, RZ, -0x800000 ;  /* 0xff800000ff037424 */ /* 0x000fc400078e00ff */
[----:B------:R-:W-:Y:S02]  /*8be0*/  IMAD.MOV.U32 R2, RZ, RZ, -0x800000 ;  /* 0xff800000ff027424 */ /* 0x000fe400078e00ff */
[----:B-1----:R-:W-:Y:S01]  /*8bf0*/  FADD.FTZ R13, R5, R6 ;  /* 0x00000006050d7221 */ /* 0x002fe20000010000 */
[----:B------:R-:W-:Y:S01]  /*8c00*/  FSETP.NE.FTZ.AND P0, PT, R11, RZ, PT ;  /* 0x000000ff0b00720b */ /* 0x000fe20003f15000 */
[----:B------:R-:W-:-:S03]  /*8c10*/  IMAD.MOV.U32 R6, RZ, RZ, RZ ;  /* 0x000000ffff067224 */ /* 0x000fc600078e00ff */
[----:B------:R-:W-:-:S09]  /*8c20*/  FSETP.NE.FTZ.AND P2, PT, R13, RZ, PT ;  /* 0x000000ff0d00720b */ /* 0x000fd20003f55000 */
        /* <DEDUP_REMOVED lines=111> */
.L_x_2049:
[----:B------:R-:W-:Y:S05]  /*9320*/  @P0 BRA `(.L_x_2080) ;  /* 0x0000001400340947 */ /* 0x000fea0003800000 */
[----:B------:R-:W1:Y:S01]  /*9330*/  S2R R0, SR_TID.X ;  /* 0x0000000000007919 */ /* 0x000e620000002100 */
[----:B------:R-:W2:Y:S01]  /*9340*/  LDC R17, c[0x0][0xbe8] ;  /* 0x0002fa00ff117b82 */ /* 0x000ea20000000800 */
[----:B------:R-:W-:Y:S01]  /*9350*/  ULDC.64 UR4, c[0x0][0xbd0] ;  /* 0x0002f40000047ab9 */ /* 0x000fe20000000a00 */
[----:B------:R-:W-:Y:S01]  /*9360*/  ULDC.64 UR6, c[0x0][0xb38] ;  /* 0x0002ce0000067ab9 */ /* 0x000fe20000000a00 */
[----:B------:R-:W3:Y:S01]  /*9370*/  S2R R19, SR_CTAID.X ;  /* 0x0000000000137919 */ /* 0x000ee20000002500 */
[----:B------:R-:W-:Y:S04]  /*9380*/  BSSY B0, `(.L_x_2081) ;  /* 0x00000e3000007945 */ /* 0x000fe80003800000 */
[----:B------:R-:W4:Y:S08]  /*9390*/  S2UR UR9, SR_CTAID.Z ;  /* 0x00000000000979c3 */ /* 0x000f300000002700 */
[----:B------:R-:W5:Y:S08]  /*93a0*/  LDC.64 R20, c[0x0][0xbd8] ;  /* 0x0002f600ff147b82 */ /* 0x000f700000000a00 */
[----:B------:R-:W-:Y:S01]  /*93b0*/  BAR.SYNC.DEFER_BLOCKING 0x1, 0x100 ;  /* 0x0044000000007b1d */ /* 0x000fe20000010000 */
[----:B--2---:R-:W-:-:S07]  /*93c0*/  ISETP.NE.AND P0, PT, R17, 0x1, PT ;  /* 0x000000011100780c */ /* 0x004fce0003f05270 */
[----:B------:R-:W2:Y:S01]  /*93d0*/  S2UR UR8, SR_CTAID.Y ;  /* 0x00000000000879c3 */ /* 0x000ea20000002600 */
[----:B-1----:R-:W-:-:S07]  /*93e0*/  VIADD R0, R0, 0xffffff80 ;  /* 0xffffff8000007836 */ /* 0x002fce0000000000 */
[----:B------:R-:W2:Y:S01]  /*93f0*/  LDC R89, c[0x0][0xc50] ;  /* 0x00031400ff597b82 */ /* 0x000ea20000000800 */
[----:B------:R-:W-:-:S04]  /*9400*/  SHF.R.S32.HI R5, RZ, 0x1f, R0 ;  /* 0x0000001fff057819 */ /* 0x000fc80000011400 */
[----:B------:R-:W-:-:S03]  /*9410*/  LEA.HI R6, R5, R0, RZ, 0x7 ;  /* 0x0000000005067211 */ /* 0x000fc600078f38ff */
[----:B------:R-:W1:Y:S01]  /*9420*/  LDC.64 R22, c[0x0][0xb40] ;  /* 0x0002d000ff167b82 */ /* 0x000e620000000a00 */
[----:B------:R-:W-:Y:S02]  /*9430*/  LEA.HI R5, R5, R0, RZ, 0x2 ;  /* 0x0000000005057211 */ /* 0x000fe400078f10ff */
[----:B------:R-:W-:Y:S02]  /*9440*/  LOP3.LUT R7, R6, 0xffffff80, RZ, 0xc0, !PT ;  /* 0xffffff8006077812 */ /* 0x000fe400078ec0ff */
[----:B------:R-:W-:Y:S02]  /*9450*/  LOP3.LUT R11, R5, 0xfffffffc, RZ, 0xc0, !PT ;  /* 0xfffffffc050b7812 */ /* 0x000fe400078ec0ff */
[----:B------:R-:W-:Y:S01]  /*9460*/  SHF.R.S32.HI R5, RZ, 0x7, R6 ;  /* 0x00000007ff057819 */ /* 0x000fe20000011406 */
[C---:B------:R-:W-:Y:S01]  /*9470*/  IMAD.IADD R88, R0.reuse, 0x1, -R7 ;  /* 0x0000000100587824 */ /* 0x040fe200078e0a07 */
[----:B------:R-:W2:Y:S01]  /*9480*/  @P0 LDC R13, c[0x0][0xbec] ;  /* 0x0002fb00ff0d0b82 */ /* 0x000ea20000000800 */
[----:B------:R-:W-:Y:S01]  /*9490*/  IMAD.IADD R11, R0, 0x1, -R11 ;  /* 0x00000001000b7824 */ /* 0x000fe200078e0a0b */
[----:B------:R-:W-:-:S02]  /*94a0*/  LEA.HI R0, R6, R5, RZ, 0x1 ;  /* 0x0000000506007211 */ /* 0x000fc400078f08ff */
[----:B------:R-:W-:Y:S02]  /*94b0*/  SHF.R.S32.HI R7, RZ, 0x1f, R88 ;  /* 0x0000001fff077819 */ /* 0x000fe40000011458 */
[----:B------:R-:W-:Y:S02]  /*94c0*/  LEA.HI R6, R11, R11, RZ, 0x1 ;  /* 0x0000000b0b067211 */ /* 0x000fe400078f08ff */
[-C--:B------:R-:W-:Y:S01]  /*94d0*/  LEA.HI R90, R7, R88.reuse, RZ, 0x2 ;  /* 0x00000058075a7211 */ /* 0x080fe200078f10ff */
[----:B------:R-:W2:Y:S01]  /*94e0*/  @P0 LDC R93, c[0x0][0xbec] ;  /* 0x0002fb00ff5d0b82 */ /* 0x000ea20000000800 */
[----:B------:R-:W-:Y:S02]  /*94f0*/  LOP3.LUT R6, R6, 0x1ffffffe, RZ, 0xc0, !PT ;  /* 0x1ffffffe06067812 */ /* 0x000fe400078ec0ff */
[--C-:B0-----:R-:W-:Y:S02]  /*9500*/  SHF.R.S32.HI R4, RZ, 0x2, R90.reuse ;  /* 0x00000002ff047819 */ /* 0x101fe4000001145a */
[----:B------:R-:W-:Y:S01]  /*9510*/  SHF.R.S32.HI R9, RZ, 0x1f, R90 ;  /* 0x0000001fff097819 */ /* 0x000fe2000001145a */
[----:B------:R-:W-:Y:S01]  /*9520*/  IMAD.IADD R91, R11, 0x1, -R6 ;  /* 0x000000010b5b7824 */ /* 0x000fe200078e0a06 */
[----:B------:R-:W-:Y:S01]  /*9530*/  LEA.HI R7, R7, R88, RZ, 0x5 ;  /* 0x0000005807077211 */ /* 0x000fe200078f28ff */
[----:B------:R-:W0:Y:S01]  /*9540*/  @P0 LDC R15, c[0x0][0xbf0] ;  /* 0x0002fc00ff0f0b82 */ /* 0x000e220000000800 */
[----:B------:R-:W-:-:S02]  /*9550*/  LEA.HI R9, R9, R4, RZ, 0x3 ;  /* 0x0000000409097211 */ /* 0x000fc400078f18ff */
[----:B------:R-:W-:Y:S02]  /*9560*/  LOP3.LUT R0, R0, 0x3fffffe, RZ, 0xc0, !PT ;  /* 0x03fffffe00007812 */ /* 0x000fe400078ec0ff */
[----:B------:R-:W-:Y:S02]  /*9570*/  LOP3.LUT R9, R9, 0xfffffff8, RZ, 0xc0, !PT ;  /* 0xfffffff809097812 */ /* 0x000fe400078ec0ff */
[----:B------:R-:W-:Y:S01]  /*9580*/  SHF.R.S32.HI R7, RZ, 0x5, R7 ;  /* 0x00000005ff077819 */ /* 0x000fe20000011407 */
[----:B------:R-:W-:Y:S01]  /*9590*/  IMAD.IADD R0, R5, 0x1, -R0 ;  /* 0x0000000105007824 */ /* 0x000fe200078e0a00 */
[----:B------:R-:W-:Y:S01]  /*95a0*/  SHF.R.S32.HI R11, RZ, 0x1f, R18 ;  /* 0x0000001fff0b7819 */ /* 0x000fe20000011412 */
[----:B------:R-:W-:Y:S01]  /*95b0*/  IMAD.IADD R4, R4, 0x1, -R9 ;  /* 0x0000000104047824 */ /* 0x000fe200078e0a09 */
[----:B------:R-:W0:Y:S03]  /*95c0*/  @P0 LDC R14, c[0x0][0xbf0] ;  /* 0x0002fc00ff0e0b82 */ /* 0x000e260000000800 */
[----:B------:R-:W-:-:S02]  /*95d0*/  IMAD R5, R7, 0x10, R4 ;  /* 0x0000001007057824 */ /* 0x000fc400078e0204 */
[----:B------:R-:W-:Y:S02]  /*95e0*/  IMAD R7, R11, UR4, RZ ;  /* 0x000000040b077c24 */ /* 0x000fe4000f8e02ff */
[----:B------:R-:W-:Y:S02]  /*95f0*/  IMAD R0, R0, 0x40, R5 ;  /* 0x0000004000007824 */ /* 0x000fe400078e0205 */
[----:B------:R-:W-:Y:S01]  /*9600*/  IMAD.WIDE.U32 R4, R18, UR4, RZ ;  /* 0x0000000412047c25 */ /* 0x000fe2000f8e00ff */
[----:B----4-:R-:W-:-:S03]  /*9610*/  USHF.R.S32.HI UR4, URZ, 0x1f, UR9 ;  /* 0x0000001f3f047899 */ /* 0x010fc60008011409 */
        /* <DEDUP_REMOVED lines=8> */
[----:B-----5:R-:W-:Y:S02]  /*96a0*/  IMAD R10, R20, UR4, RZ ;  /* 0x00000004140a7c24 */ /* 0x020fe4000f8e02ff */
[----:B---3--:R-:W-:Y:S02]  /*96b0*/  IMAD R8, R19, 0x80, R8 ;  /* 0x0000008013087824 */ /* 0x008fe400078e0208 */
[----:B-1----:R-:W-:Y:S01]  /*96c0*/  IMAD R12, R22, UR4, RZ ;  /* 0x00000004160c7c24 */ /* 0x002fe2000f8e02ff */
[----:B------:R-:W-:Y:S01]  /*96d0*/  ULDC.64 UR4, c[0x0][0xbe0] ;  /* 0x0002f80000047ab9 */ /* 0x000fe20000000a00 */
[----:B--2---:R-:W-:-:S02]  /*96e0*/  IMAD R89, R89, R18, UR8 ;  /* 0x0000000859597e24 */ /* 0x004fc4000f8e0212 */
[----:B------:R-:W-:Y:S02]  /*96f0*/  IMAD.IADD R7, R7, 0x1, R9 ;  /* 0x0000000107077824 */ /* 0x000fe400078e0209 */
[----:B------:R-:W-:Y:S02]  /*9700*/  IMAD R11, R21, UR9, R10 ;  /* 0x00000009150b7c24 */ /* 0x000fe4000f8e020a */
[----:B------:R-:W-:-:S04]  /*9710*/  IMAD.WIDE.U32 R4, R20, UR9, R4 ;  /* 0x0000000914047c25 */ /* 0x000fc8000f8e0004 */
[----:B------:R-:W-:-:S04]  /*9720*/  @P0 IMAD.HI.U32 R10, R8, R13, RZ ;  /* 0x0000000d080a0227 */ /* 0x000fc800078e00ff */
        /* <DEDUP_REMOVED lines=8> */
[----:B0-----:R-:W-:Y:S01]  /*97b0*/  @P0 SHF.R.U32.HI R9, RZ, R15, R10 ;  /* 0x0000000fff090219 */ /* 0x001fe2000001160a */
        /* <DEDUP_REMOVED lines=65> */
[C---:B------:R-:W-:Y:S01]  /*9bd0*/  VIADD R0, R19.reuse, 0x8 ;  /* 0x0000000813007836 */ /* 0x040fe20000000000 */
[----:B------:R-:W-:Y:S01]  /*9be0*/  ULDC UR4, c[0x0][0xac8] ;  /* 0x0002b20000047ab9 */ /* 0x000fe20000000800 */
[C---:B---3--:R-:W-:Y:S01]  /*9bf0*/  VIADD R6, R19.reuse, 0x10 ;  /* 0x0000001013067836 */ /* 0x048fe20000000000 */
        /* <DEDUP_REMOVED lines=91> */
.L_x_2082:
[----:B------:R-:W-:Y:S05]  /*a1b0*/  BSYNC B0 ;  /* 0x0000000000007941 */ /* 0x000fea0003800000 */
.L_x_2081:
[----:B------:R-:W-:Y:S01]  /*a1c0*/  ISETP.GE.AND P0, PT, R16, R17, PT ;  /* 0x000000111000720c */ /* 0x000fe20003f06270 */
[----:B0-----:R2:W0:Y:S04]  /*a1d0*/  SHFL.IDX PT, R13, R22, 0x1, 0x1c1f ;  /* 0x003c1f00160d7f89 */ /* 0x00142800000e0000 */
[----:B------:R2:W0:Y:S08]  /*a1e0*/  SHFL.IDX PT, R12, R20, 0x1, 0x1c1f ;  /* 0x003c1f00140c7f89 */ /* 0x00043000000e0000 */
[----:B--2---:R-:W-:Y:S05]  /*a1f0*/  @P0 BRA `(.L_x_2047) ;  /* 0x0000004800100947 */ /* 0x004fea0003800000 */
[----:B------:R-:W-:Y:S01]  /*a200*/  ULDC UR4, c[0x0][0xac8] ;  /* 0x0002b20000047ab9 */ /* 0x000fe20000000800 */
[C---:B------:R-:W-:Y:S01]  /*a210*/  VIADD R0, R19.reuse, 0x8 ;  /* 0x0000000813007836 */ /* 0x040fe20000000000 */
[C---:B------:R-:W-:Y:S01]  /*a220*/  ISETP.GE.AND P0, PT, R19.reuse, UR4, PT ;  /* 0x0000000413007c0c */ /* 0x040fe2000bf06270 */
[C---:B---3--:R-:W-:Y:S01]  /*a230*/  VIADD R4, R19.reuse, 0x10 ;  /* 0x0000001013047836 */ /* 0x048fe20000000000 */
[C---:B------:R-:W-:Y:S01]  /*a240*/  IADD3 R9, R19.reuse, 0x28, RZ ;  /* 0x0000002813097810 */ /* 0x040fe20007ffe0ff */
        /* <DEDUP_REMOVED lines=8> */
[C---:B------:R-:W-:Y:S01]  /*a2d0*/  VIADD R16, R19.reuse, 0x40 ;  /* 0x0000004013107836 */ /* 0x040fe20000000000 */
[----:B------:R-:W-:Y:S01]  /*a2e0*/  ISETP.GE.AND P2, PT, R10, UR4, PT ;  /* 0x000000040a007c0c */ /* 0x000fe2000bf46270 */
[----:B0-----:R-:W-:Y:S01]  /*a2f0*/  @!P0 IMAD.WIDE R2, R19, 0x4, R12 ;  /* 0x0000000413028825 */ /* 0x001fe200078e020c */
[----:B------:R-:W-:-:S03]  /*a300*/  ISETP.GE.AND P1, PT, R11, UR4, PT ;  /* 0x000000040b007c0c */ /* 0x000fc6000bf26270 */
[----:B------:R-:W-:Y:S01]  /*a310*/  @!P5 LEA.HI R0, R0, R0, RZ, 0x1 ;  /* 0x000000000000d211 */ /* 0x000fe200078f08ff */
[----:B------:R0:W-:Y:S01]  /*a320*/  @!P0 ST.E.64 desc[UR42][R2.64], R26 ;  /* 0x0000001a02008985 */ /* 0x0001e2000c101b2a */
[----:B------:R-:W-:Y:S01]  /*a330*/  ISETP.GE.AND P0, PT, R6, UR4, PT ;  /* 0x0000000406007c0c */ /* 0x000fe2000bf06270 */
[C---:B------:R-:W-:Y:S01]  /*a340*/  VIADD R18, R19.reuse, 0x48 ;  /* 0x0000004813127836 */ /* 0x040fe20000000000 */
[----:B------:R-:W-:Y:S01]  /*a350*/  @!P6 LEA.HI R4, R4, R4, RZ, 0x1 ;  /* 0x000000040404e211 */ /* 0x000fe200078f08ff */
[----:B------:R-:W-:Y:S01]  /*a360*/  VIADD R20, R19, 0x70 ;  /* 0x0000007013147836 */ /* 0x000fe20000000000 */
[----:B------:R-:W-:Y:S02]  /*a370*/  @!P5 LOP3.LUT R5, R0, 0xfffffffe, RZ, 0xc0, !PT ;  /* 0xfffffffe0005d812 */ /* 0x000fe400078ec0ff */
[----:B------:R-:W-:Y:S02]  /*a380*/  @!P6 LOP3.LUT R7, R4, 0xfffffffe, RZ, 0xc0, !PT ;  /* 0xfffffffe0407e812 */ /* 0x000fe400078ec0ff */
[----:B------:R-:W-:-:S02]  /*a390*/  @!P4 LEA.HI R8, R8, R8, RZ, 0x1 ;  /* 0x000000080808c211 */ /* 0x000fc400078f08ff */
[----:B------:R-:W-:Y:S02]  /*a3a0*/  @!P3 LEA.HI R0, R9, R9, RZ, 0x1 ;  /* 0x000000090900b211 */ /* 0x000fe400078f08ff */
[----:B------:R-:W-:Y:S01]  /*a3b0*/  @!P2 LEA.HI R10, R10, R10, RZ, 0x1 ;  /* 0x0000000a0a0aa211 */ /* 0x000fe200078f08ff */
[--C-:B0-----:R-:W-:Y:S01]  /*a3c0*/  @!P5 IMAD.WIDE R2, R5, 0x4, R12.reuse ;  /* 0x000000040502d825 */ /* 0x101fe200078e020c */
[----:B------:R-:W-:Y:S02]  /*a3d0*/  @!P0 LEA.HI R6, R6, R6, RZ, 0x1 ;  /* 0x0000000606068211 */ /* 0x000fe400078f08ff */
[----:B----4-:R-:W-:Y:S01]  /*a3e0*/  @!P1 LEA.HI R14, R11, R11, RZ, 0x1 ;  /* 0x0000000b0b0e9211 */ /* 0x010fe200078f08ff */
[----:B------:R-:W-:Y:S01]  /*a3f0*/  @!P6 IMAD.WIDE R4, R7, 0x4, R12 ;  /* 0x000000040704e825 */ /* 0x000fe200078e020c */
[----:B------:R-:W-:Y:S01]  /*a400*/  @!P0 LOP3.LUT R7, R6, 0xfffffffe, RZ, 0xc0, !PT ;  /* 0xfffffffe06078812 */ /* 0x000fe200078ec0ff */
[----:B------:R0:W-:Y:S01]  /*a410*/  @!P5 ST.E.64 desc[UR42][R2.64], R30 ;  /* 0x0000001e0200d985 */ /* 0x0001e2000c101b2a */
[----:B------:R-:W-:-:S02]  /*a420*/  @!P4 LOP3.LUT R9, R8, 0xfffffffe, RZ, 0xc0, !PT ;  /* 0xfffffffe0809c812 */ /* 0x000fc400078ec0ff */
[----:B------:R-:W-:Y:S01]  /*a430*/  @!P3 LOP3.LUT R11, R0, 0xfffffffe, RZ, 0xc0, !PT ;  /* 0xfffffffe000bb812 */ /* 0x000fe200078ec0ff */
[----:B------:R2:W-:Y:S01]  /*a440*/  @!P6 ST.E.64 desc[UR42][R4.64], R34 ;  /* 0x000000220400e985 */ /* 0x0005e2000c101b2a */
[----:B-1----:R-:W-:Y:S01]  /*a450*/  @!P2 LOP3.LUT R15, R10, 0xfffffffe, RZ, 0xc0, !PT ;  /* 0xfffffffe0a0fa812 */ /* 0x002fe200078ec0ff */
[C---:B------:R-:W-:Y:S01]  /*a460*/  VIADD R0, R19.reuse, 0x50 ;  /* 0x0000005013007836 */ /* 0x040fe20000000000 */
[----:B------:R-:W-:Y:S01]  /*a470*/  @!P1 LOP3.LUT R17, R14, 0xfffffffe, RZ, 0xc0, !PT ;  /* 0xfffffffe0e119812 */ /* 0x000fe200078ec0ff */
        /* <DEDUP_REMOVED lines=56> */
.L_x_2080:
[----:B------:R-:W1:Y:S02]  /*a800*/  S2R R0, SR_TID.X ;  /* 0x0000000000007919 */ /* 0x000e640000002100 */
[----:B-1----:R-:W-:-:S05]  /*a810*/  VIADD R2, R0, 0xffffff80 ;  /* 0xffffff8000027836 */ /* 0x002fca0000000000 */
[----:B------:R-:W-:-:S13]  /*a820*/  ISETP.GT.AND P0, PT, R2, 0x7f, PT ;  /* 0x0000007f0200780c */ /* 0x000fda0003f04270 */
[----:B------:R-:W-:Y:S05]  /*a830*/  @P0 BRA `(.L_x_2047) ;  /* 0x0000004000800947 */ /* 0x000fea0003800000 */
[----:B------:R-:W1:Y:S01]  /*a840*/  S2R R3, SR_CTAID.X ;  /* 0x0000000000037919 */ /* 0x000e620000002500 */
[----:B------:R-:W2:Y:S01]  /*a850*/  LDC R6, c[0x0][0xbe8] ;  /* 0x0002fa00ff067b82 */ /* 0x000ea20000000800 */
[----:B------:R-:W-:Y:S01]  /*a860*/  ULDC UR4, c[0x0][0xa88] ;  /* 0x0002a20000047ab9 */ /* 0x000fe20000000800 */
[----:B-1----:R-:W-:Y:S02]  /*a870*/  IMAD R0, R3, 0x80, R0 ;  /* 0x0000008003007824 */ /* 0x002fe400078e0200 */
[----:B--2---:R-:W-:Y:S02]  /*a880*/  IMAD R3, R6, UR4, RZ ;  /* 0x0000000406037c24 */ /* 0x004fe4000f8e02ff */
[----:B------:R-:W-:-:S05]  /*a890*/  VIADD R0, R0, 0xffffff80 ;  /* 0xffffff8000007836 */ /* 0x000fca0000000000 */
[----:B------:R-:W-:-:S13]  /*a8a0*/  ISETP.GE.AND P0, PT, R0, R3, PT ;  /* 0x000000030000720c */ /* 0x000fda0003f06270 */
[----:B------:R-:W-:Y:S05]  /*a8b0*/  @P0 BRA `(.L_x_2047) ;  /* 0x0000004000600947 */ /* 0x000fea0003800000 */
[----:B------:R-:W-:Y:S01]  /*a8c0*/  ISETP.NE.AND P0, PT, R6, 0x1, PT ;  /* 0x000000010600780c */ /* 0x000fe20003f05270 */
[----:B------:R-:W1:Y:S01]  /*a8d0*/  S2UR UR4, SR_CTAID.Z ;  /* 0x00000000000479c3 */ /* 0x000e620000002700 */
[----:B------:R-:W-:Y:S01]  /*a8e0*/  SHF.R.S32.HI R5, RZ, 0x1f, R18 ;  /* 0x0000001fff057819 */ /* 0x000fe20000011412 */
[----:B------:R-:W-:Y:S02]  /*a8f0*/  ULDC.64 UR6, c[0x0][0xbd0] ;  /* 0x0002f40000067ab9 */ /* 0x000fe40000000a00 */
[----:B------:R-:W-:-:S04]  /*a900*/  IMAD.WIDE.U32 R2, R18, UR6, RZ ;  /* 0x0000000612027c25 */ /* 0x000fc8000f8e00ff */
[----:B------:R-:W2:Y:S01]  /*a910*/  LDC.64 R12, c[0x0][0xbd8] ;  /* 0x0002f600ff0c7b82 */ /* 0x000ea20000000a00 */
[----:B------:R-:W-:-:S04]  /*a920*/  IMAD R5, R5, UR6, RZ ;  /* 0x0000000605057c24 */ /* 0x000fc8000f8e02ff */
[----:B------:R-:W-:Y:S02]  /*a930*/  IMAD R5, R18, UR7, R5 ;  /* 0x0000000712057c24 */ /* 0x000fe4000f8e0205 */
[----:B------:R-:W-:Y:S01]  /*a940*/  IMAD.MOV R18, RZ, RZ, -R18 ;  /* 0x000000ffff127224 */ /* 0x000fe200078e0a12 */
[----:B------:R-:W0:Y:S01]  /*a950*/  @P0 LDC R9, c[0x0][0xbec] ;  /* 0x0002fb00ff090b82 */ /* 0x000e220000000800 */
[----:B------:R-:W-:Y:S02]  /*a960*/  IMAD.IADD R3, R3, 0x1, R5 ;  /* 0x0000000103037824 */ /* 0x000fe400078e0205 */
[----:B------:R-:W-:-:S05]  /*a970*/  IMAD.MOV.U32 R5, RZ, RZ, R0 ;  /* 0x000000ffff057224 */ /* 0x000fca00078e0000 */
[----:B------:R-:W3:Y:S01]  /*a980*/  S2UR UR8, SR_CTAID.Y ;  /* 0x00000000000879c3 */ /* 0x000ee20000002600 */
[----:B-1----:R-:W-:-:S07]  /*a990*/  USHF.R.S32.HI UR5, URZ, 0x1f, UR4 ;  /* 0x0000001f3f057899 */ /* 0x002fce0008011404 */
[----:B------:R-:W3:Y:S01]  /*a9a0*/  LDC R7, c[0x0][0xc50] ;  /* 0x00031400ff077b82 */ /* 0x000ee20000000800 */
[C---:B--2---:R-:W-:Y:S02]  /*a9b0*/  IMAD R8, R12.reuse, UR5, RZ ;  /* 0x000000050c087c24 */ /* 0x044fe4000f8e02ff */
[----:B------:R-:W-:-:S04]  /*a9c0*/  IMAD.WIDE.U32 R2, R12, UR4, R2 ;  /* 0x000000040c027c25 */ /* 0x000fc8000f8e0002 */
[----:B------:R-:W-:Y:S01]  /*a9d0*/  IMAD R13, R13, UR4, R8 ;  /* 0x000000040d0d7c24 */ /* 0x000fe2000f8e0208 */
[----:B------:R-:W1:Y:S01]  /*a9e0*/  @P0 LDC R11, c[0x0][0xbf0] ;  /* 0x0002fc00ff0b0b82 */ /* 0x000e620000000800 */
[----:B0-----:R-:W-:Y:S01]  /*a9f0*/  @P0 IMAD.HI.U32 R4, R0, R9, RZ ;  /* 0x0000000900040227 */ /* 0x001fe200078e00ff */
[----:B------:R-:W-:-:S03]  /*aa00*/  ULDC.64 UR4, c[0x0][0xbe0] ;  /* 0x0002f80000047ab9 */ /* 0x000fc60000000a00 */
[----:B------:R-:W-:Y:S02]  /*aa10*/  IMAD.IADD R3, R13, 0x1, R3 ;  /* 0x000000010d037824 */ /* 0x000fe400078e0203 */
[----:B---3--:R-:W-:-:S04]  /*aa20*/  IMAD R9, R7, R18, UR8 ;  /* 0x0000000807097e24 */ /* 0x008fc8000f8e0212 */
[----:B------:R-:W-:Y:S01]  /*aa30*/  IMAD.WIDE.U32 R2, R9, UR4, R2 ;  /* 0x0000000409027c25 */ /* 0x000fe2000f8e0002 */
[----:B-1----:R-:W-:Y:S02]  /*aa40*/  @P0 SHF.R.U32.HI R5, RZ, R11, R4 ;  /* 0x0000000bff050219 */ /* 0x002fe40000011604 */
        /* <DEDUP_REMOVED lines=20> */
.L_x_2045:
        /* <DEDUP_REMOVED lines=18> */
.L_x_2083:
[----:B------:R-:W-:Y:S01]  /*acb0*/  ULDC UR39, c[0x0][0xc50] ;  /* 0x0003140000277ab9 */ /* 0x000fe20000000800 */
[----:B------:R-:W-:Y:S01]  /*acc0*/  UMOV UR36, UR6 ;  /* 0x0000000600247c82 */ /* 0x000fe20008000000 */
[----:B------:R-:W-:-:S11]  /*acd0*/  UISETP.NE.AND UP0, UPT, UR39, 0x1, UPT ;  /* 0x000000012700788c */ /* 0x000fd6000bf05270 */
[----:B------:R-:W-:Y:S01]  /*ace0*/  @UP0 ULDC UR4, c[0x0][0xc54] ;  /* 0x0003150000040ab9 */ /* 0x000fe20000000800 */
[----:B------:R-:W-:Y:S01]  /*acf0*/  @UP0 ULDC UR7, c[0x0][0xc58] ;  /* 0x0003160000070ab9 */ /* 0x000fe20000000800 */
[----:B------:R-:W-:-:S04]  /*ad00*/  UIMAD.WIDE.U32 UR4, UR6, UR4, URZ ;  /* 0x00000004060472a5 */ /* 0x000fc8000f8e003f */
[----:B------:R-:W-:-:S12]  /*ad10*/  @UP0 USHF.R.U32.HI UR36, URZ, UR7, UR5 ;  /* 0x000000073f240299 */ /* 0x000fd80008011605 */
.L_x_2084:
        /* <DEDUP_REMOVED lines=10> */
[----:B------:R-:W-:Y:S01]  /*adc0*/  UISETP.NE.AND UP1, UPT, UR5, 0x1, UPT ;  /* 0x000000010500788c */ /* 0x000fe2000bf25270 */
[----:B------:R1:W-:Y:S01]  /*add0*/  STL [R1+0xc], RZ ;  /* 0x00000cff01007387 */ /* 0x0003e20000100800 */
[----:B------:R-:W-:Y:S01]  /*ade0*/  UISETP.NE.U32.AND UP0, UPT, UR6, URZ, UPT ;  /* 0x0000003f0600728c */ /* 0x000fe2000bf05070 */
[----:B------:R-:W-:Y:S02]  /*adf0*/  ULDC UR5, c[0x0][0x288] ;  /* 0x0000a20000057ab9 */ /* 0x000fe40000000800 */
[----:B------:R-:W-:Y:S01]  /*ae00*/  ULDC UR6, c[0x0][0x424] ;  /* 0x0001090000067ab9 */ /* 0x000fe20000000800 */
[----:B------:R-:W-:Y:S02]  /*ae10*/  UISETP.NE.AND.EX UP0, UPT, UR7, URZ, UPT, UP0 ;  /* 0x0000003f0700728c */ /* 0x000fe4000bf05300 */
[----:B------:R-:W-:-:S02]  /*ae20*/  UIADD3 UR10, -UR5, 0x80, URZ ;  /* 0x00000080050a7890 */ /* 0x000fc4000fffe13f */
[----:B------:R-:W-:Y:S01]  /*ae30*/  USEL UR7, UR6, 0x1, UP0 ;  /* 0x0000000106077887 */ /* 0x000fe20008000000 */
[----:B------:R-:W-:-:S03]  /*ae40*/  ULDC UR9, c[0x0][0x2f0] ;  /* 0x0000bc0000097ab9 */ /* 0x000fc60000000800 */
[----:B------:R-:W-:Y:S02]  /*ae50*/  UIMAD UR10, UR7, UR9, UR10 ;  /* 0x00000009070a72a4 */ /* 0x000fe4000f8e020a */
[----:B------:R-:W-:Y:S02]  /*ae60*/  UIMAD UR7, UR7, UR9, 0x7f ;  /* 0x0000007f070774a4 */ /* 0x000fe4000f8e0209 */
[----:B0-----:R-:W-:-:S03]  /*ae70*/  ULEA UR8, UR4, 0x7f, 0x7 ;  /* 0x0000007f04087891 */ /* 0x001fc6000f8e383f */
[----:B------:R-:W-:Y:S02]  /*ae80*/  @UP1 ULDC UR4, c[0x0][0x44c] ;  /* 0x0001130000041ab9 */ /* 0x000fe40000000800 */
[----:B------:R-:W-:Y:S02]  /*ae90*/  UIMAD.WIDE.U32 UR4, UR8, UR4, URZ ;  /* 0x00000004080472a5 */ /* 0x000fe4000f8e003f */
[----:B------:R-:W-:Y:S01]  /*aea0*/  UMOV UR6, UR8 ;  /* 0x0000000800067c82 */ /* 0x000fe20008000000 */
[----:B------:R-:W-:Y:S02]  /*aeb0*/  @UP1 ULDC UR8, c[0x0][0x450] ;  /* 0x0001140000081ab9 */ /* 0x000fe40000000800 */
[----:B------:R-:W-:Y:S02]  /*aec0*/  @UP1 USHF.R.U32.HI UR6, URZ, UR8, UR5 ;  /* 0x000000083f061299 */ /* 0x000fe40008011605 */
[----:B------:R-:W-:Y:S02]  /*aed0*/  USHF.R.S32.HI UR5, URZ, 0x1f, UR7 ;  /* 0x0000001f3f057899 */ /* 0x000fe40008011407 */
[----:B------:R-:W-:-:S02]  /*aee0*/  UIADD3 UR6, UR10, UR6, URZ ;  /* 0x000000060a067290 */ /* 0x000fc4000fffe03f */
[----:B------:R-:W-:Y:S02]  /*aef0*/  ULEA.HI UR5, UR5, UR7, URZ, 0x7 ;  /* 0x0000000705057291 */ /* 0x000fe4000f8f383f */
[----:B------:R-:W-:Y:S02]  /*af00*/  USHF.R.S32.HI UR4, URZ, 0x1f, UR6 ;  /* 0x0000001f3f047899 */ /* 0x000fe40008011406 */
[----:B------:R-:W-:Y:S02]  /*af10*/  USHF.R.S32.HI UR5, URZ, 0x7, UR5 ;  /* 0x000000073f057899 */ /* 0x000fe40008011405 */
[----:B------:R-:W-:-:S04]  /*af20*/  ULEA.HI UR4, UR4, UR6, URZ, 0x7 ;  /* 0x0000000604047291 */ /* 0x000fc8000f8f383f */
[----:B------:R-:W-:-:S04]  /*af30*/  USHF.R.S32.HI UR4, URZ, 0x7, UR4 ;  /* 0x000000073f047899 */ /* 0x000fc80008011404 */
[----:B------:R-:W-:-:S04]  /*af40*/  UISETP.LT.AND UP0, UPT, UR5, UR4, UPT ;  /* 0x000000040500728c */ /* 0x000fc8000bf01270 */
[----:B------:R-:W-:Y:S02]  /*af50*/  USEL UR40, UR5, UR4, UP0 ;  /* 0x0000000405287287 */ /* 0x000fe40008000000 */
[----:B------:R-:W-:Y:S02]  /*af60*/  USHF.R.U32.HI UR5, URZ, 0x10, UR39 ;  /* 0x000000103f057899 */ /* 0x000fe40008011627 */
[----:B------:R-:W-:Y:S02]  /*af70*/  UISETP.GE.AND UP1, UPT, UR40, 0x1, UPT ;  /* 0x000000012800788c */ /* 0x000fe4000bf26270 */
[----:B------:R-:W-:Y:S02]  /*af80*/  UISETP.NE.AND UP0, UPT, UR5, URZ, UPT ;  /* 0x0000003f0500728c */ /* 0x000fe4000bf05270 */
[----:B------:R-:W-:Y:S02]  /*af90*/  ULOP3.LUT UR39, UR39, 0xffff, URZ, 0xc0, !UPT ;  /* 0x0000ffff27277892 */ /* 0x000fe4000f8ec03f */
[----:B------:R-:W-:-:S07]  /*afa0*/  PLOP3.LUT P0, PT, PT, PT, UP1, 0x80, 0x0 ;  /* 0x000000000000781c */ /* 0x000fce0003f0f018 */
[----:B------:R-:W-:-:S06]  /*afb0*/  @!UP0 ULDC UR5, c[0x0][0x9f0] ;  /* 0x00027c0000058ab9 */ /* 0x000fcc0000000800 */
[----:B-1----:R-:W-:Y:S05]  /*afc0*/  @!P0 BRA `(.L_x_2086) ;  /* 0x0000000000708947 */ /* 0x002fea0003800000 */
[----:B------:R-:W-:Y:S01]  /*afd0*/  IMAD.U32 R6, RZ, RZ, UR5 ;  /* 0x00000005ff067e24 */ /* 0x000fe2000f8e00ff */
[----:B------:R-:W-:-:S04]  /*afe0*/  UIADD3 UR4, UR5, -0x1, UR40 ;  /* 0xffffffff05047890 */ /* 0x000fc8000fffe028 */
[-C--:B------:R-:W-:Y:S02]  /*aff0*/  IABS R0, R6.reuse ;  /* 0x0000000600007213 */ /* 0x080fe40000000000 */
[----:B------:R-:W-:Y:S02]  /*b000*/  IABS R6, R6 ;  /* 0x0000000600067213 */ /* 0x000fe40000000000 */
[----:B------:R-:W0:Y:S08]  /*b010*/  I2F.RP R4, R0 ;  /* 0x0000000000047306 */ /* 0x000e300000209400 */
[----:B0-----:R-:W0:Y:S02]  /*b020*/  MUFU.RCP R4, R4 ;  /* 0x0000000400047308 */ /* 0x001e240000001000 */
[----:B0-----:R-:W-:-:S06]  /*b030*/  VIADD R2, R4, 0xffffffe ;  /* 0x0ffffffe04027836 */ /* 0x001fcc0000000000 */
        /* <DEDUP_REMOVED lines=21> */
.L_x_2086:
        /* <DEDUP_REMOVED lines=32> */
.L_x_2087:
        /* <DEDUP_REMOVED lines=20> */
.L_x_2089:
        /* <DEDUP_REMOVED lines=15> */
.L_x_2088:
[----:B------:R-:W0:Y:S02]  /*b5c0*/  LDC.64 R2, c[0x0][0x9f8] ;  /* 0x00027e00ff027b82 */ /* 0x000e240000000a00 */
[----:B0-----:R-:W-:-:S04]  /*b5d0*/  ISETP.NE.U32.AND P0, PT, R2, RZ, PT ;  /* 0x000000ff0200720c */ /* 0x001fc80003f05070 */
[----:B------:R-:W-:-:S13]  /*b5e0*/  ISETP.NE.AND.EX P0, PT, R3, RZ, PT, P0 ;  /* 0x000000ff0300720c */ /* 0x000fda0003f05300 */
[----:B------:R-:W0:Y:S02]  /*b5f0*/  @P0 LDC.64 R2, c[0x0][0x9f8] ;  /* 0x00027e00ff020b82 */ /* 0x000e240000000a00 */
[----:B0-----:R-:W-:-:S05]  /*b600*/  @P0 IMAD.WIDE R2, R18, 0x4, R2 ;  /* 0x0000000412020825 */ /* 0x001fca00078e0202 */
[----:B------:R0:W2:Y:S01]  /*b610*/  @P0 LDG.E R18, desc[UR42][R2.64] ;  /* 0x0000002a02120981 */ /* 0x0000a2000c1e1900 */
[----:B------:R-:W-:Y:S01]  /*b620*/  UMOV UR4, 0xffffffff ;  /* 0xffffffff00047882 */ /* 0x000fe20000000000 */
[----:B------:R-:W-:Y:S01]  /*b630*/  VIADD R17, R17, 0xffffffff ;  /* 0xffffffff11117836 */ /* 0x000fe20000000000 */
[----:B------:R-:W1:Y:S01]  /*b640*/  S2R R16, SR_TID.X ;  /* 0x0000000000107919 */ /* 0x000e620000002100 */
[----:B0-----:R-:W0:Y:S02]  /*b650*/  LDC.64 R2, c[0x0][0x418] ;  /* 0x00010600ff027b82 */ /* 0x001e240000000a00 */
[----:B0-----:R-:W-:Y:S02]  /*b660*/  ISETP.NE.U32.AND P0, PT, R2, RZ, PT ;  /* 0x000000ff0200720c */ /* 0x001fe40003f05070 */
[----:B-1----:R-:W-:Y:S02]  /*b670*/  SHF.R.U32.HI R0, RZ, 0x5, R16 ;  /* 0x00000005ff007819 */ /* 0x002fe40000011610 */
[----:B------:R-:W-:-:S02]  /*b680*/  ISETP.NE.AND.EX P1, PT, R3, RZ, PT, P0 ;  /* 0x000000ff0300720c */ /* 0x000fc40003f25300 */
[----:B------:R-:W-:Y:S02]  /*b690*/  LOP3.LUT R0, R0, 0x3, RZ, 0xc0, !PT ;  /* 0x0000000300007812 */ /* 0x000fe400078ec0ff */
[----:B------:R-:W-:-:S05]  /*b6a0*/  P2R R4, PR, RZ, 0x2 ;  /* 0x00000002ff047803 */ /* 0x000fca0000000000 */
[----:B------:R0:W-:Y:S01]  /*b6b0*/  STL [R1+0x4], R4 ;  /* 0x0000040401007387 */ /* 0x0001e20000100800 */
[----:B--2---:R-:W-:Y:S02]  /*b6c0*/  SHF.R.S32.HI R19, RZ, 0x1f, R18 ;  /* 0x0000001fff137819 */ /* 0x004fe40000011412 */
[----:B------:R-:W-:Y:S01]  /*b6d0*/  SEL R16, R18, RZ, !P1 ;  /* 0x000000ff12107207 */ /* 0x000fe20004800000 */
[----:B0-----:R-:W-:Y:S06]  /*b6e0*/  BRA.DIV UR4, `(.L_x_2090) ;  /* 0x0000003604847947 */ /* 0x001fec000b800000 */
[----:B------:R0:W1:Y:S02]  /*b6f0*/  SHFL.IDX PT, R14, R0, RZ, 0x1f ;  /* 0x00001fff000e7589 */ /* 0x00006400000e0000 */
.L_x_2170:
[----:B------:R-:W-:Y:S02]  /*b700*/  PLOP3.LUT P2, PT, PT, PT, PT, 0x8, 0x0 ;  /* 0x000000000000781c */ /* 0x000fe40003f4e170 */
[----:B-1----:R-:W-:Y:S02]  /*b710*/  ISETP.NE.AND P0, PT, R14, RZ, PT ;  /* 0x000000ff0e00720c */ /* 0x002fe40003f05270 */
[----:B0-----:R-:W-:-:S05]  /*b720*/  P2R R0, PR, RZ, 0x4 ;  /* 0x00000004ff007803 */ /* 0x001fca0000000000 */
[----:B------:R0:W-:Y:S06]  /*b730*/  STL [R1], R0 ;  /* 0x0000000001007387 */ /* 0x0001ec0000100800 */
[----:B------:R-:W-:Y:S05]  /*b740*/  @P0 BRA `(.L_x_2091) ;  /* 0x0000000400100947 */ /* 0x000fea0003800000 */
[----:B------:R-:W-:-:S03]  /*b750*/  UMOV UR4, 0xffffffff ;  /* 0xffffffff00047882 */ /* 0x000fc60000000000 */
[----:B------:R-:W-:Y:S05]  /*b760*/  BRA.DIV UR4, `(.L_x_2092) ;  /* 0x0000003604847947 */ /* 0x000fea000b800000 */
[----:B------:R-:W-:-:S13]  /*b770*/  ELECT P6, URZ, PT ;  /* 0x00000000003f782f */ /* 0x000fda00038c0000 */
.L_x_2173:
[----:B------:R-:W-:Y:S05]  /*b780*/  @!P6 BRA `(.L_x_2091) ;  /* 0x000000040000e947 */ /* 0x000fea0003800000 */
[----:B------:R-:W-:Y:S01]  /*b790*/  IMAD.MOV.U32 R16, RZ, RZ, R18 ;  /* 0x000000ffff107224 */ /* 0x000fe200078e0012 */
[----:B------:R-:W-:Y:S06]  /*b7a0*/  @!P1 BRA `(.L_x_2093) ;  /* 0x0000000000489947 */ /* 0x000fec0003800000 */
[----:B------:R-:W1:Y:S01]  /*b7b0*/  LDC R6, c[0x0][0x43c] ;  /* 0x00010f00ff067b82 */ /* 0x000e620000000800 */
[----:B0-----:R-:W-:Y:S01]  /*b7c0*/  IMAD.MOV.U32 R0, RZ, RZ, R17 ;  /* 0x000000ffff007224 */ /* 0x001fe200078e0011 */
[----:B------:R-:W-:Y:S02]  /*b7d0*/  ULDC.64 UR4, c[0x0][0x428] ;  /* 0x00010a0000047ab9 */ /* 0x000fe40000000a00 */
[----:B------:R-:W-:-:S04]  /*b7e0*/  IMAD R7, R19, UR4, RZ ;  /* 0x0000000413077c24 */ /* 0x000fc8000f8e02ff */
[----:B------:R-:W-:Y:S01]  /*b7f0*/  IMAD R7, R18, UR5, R7 ;  /* 0x0000000512077c24 */ /* 0x000fe2000f8e0207 */
[----:B-1----:R-:W-:-:S13]  /*b800*/  ISETP.NE.AND P0, PT, R6, 0x1, PT ;  /* 0x000000010600780c */ /* 0x002fda0003f05270 */
[----:B------:R-:W0:Y:S02]  /*b810*/  @P0 LDC.64 R4, c[0x0][0x440] ;  /* 0x00011000ff040b82 */ /* 0x000e240000000a00 */
[----:B0-----:R-:W-:-:S05]  /*b820*/  @P0 IMAD.HI.U32 R4, R17, R4, RZ ;  /* 0x0000000411040227 */ /* 0x001fca00078e00ff */
[----:B------:R-:W-:-:S04]  /*b830*/  @P0 SHF.R.U32.HI R0, RZ, R5, R4 ;  /* 0x00000005ff000219 */ /* 0x000fc80000011604 */
[--C-:B------:R-:W-:Y:S01]  /*b840*/  SHF.R.S32.HI R5, RZ, 0x1f, R0.reuse ;  /* 0x0000001fff057819 */ /* 0x100fe20000011400 */
[----:B------:R-:W-:-:S04]  /*b850*/  IMAD.MOV.U32 R4, RZ, RZ, R0 ;  /* 0x000000ffff047224 */ /* 0x000fc800078e0000 */
[----:B------:R-:W-:-:S04]  /*b860*/  IMAD.WIDE.U32 R4, R18, UR4, R4 ;  /* 0x0000000412047c25 */ /* 0x000fc8000f8e0004 */
[----:B------:R-:W-:Y:S01]  /*b870*/  IMAD.IADD R5, R5, 0x1, R7 ;  /* 0x0000000105057824 */ /* 0x000fe200078e0207 */
[----:B------:R-:W-:-:S04]  /*b880*/  LEA R2, P0, R4, R2, 0x2 ;  /* 0x0000000204027211 */ /* 0x000fc800078010ff */
[----:B------:R-:W-:-:S05]  /*b890*/  LEA.HI.X R3, R4, R3, R5, 0x2, P0 ;  /* 0x0000000304037211 */ /* 0x000fca00000f1405 */
[----:B------:R1:W5:Y:S01]  /*b8a0*/  LDG.E R16, desc[UR42][R2.64] ;  /* 0x0000002a02107981 */ /* 0x000362000c1e1900 */
[----:B------:R-:W-:-:S04]  /*b8b0*/  IMAD.MOV R0, RZ, RZ, -R0 ;  /* 0x000000ffff007224 */ /* 0x000fc800078e0a00 */
[----:B------:R-:W-:-:S07]  /*b8c0*/  IMAD R17, R6, R0, R17 ;  /* 0x0000000006117224 */ /* 0x000fce00078e0211 */
.L_x_2093:
[----:B0-----:R-:W-:Y:S01]  /*b8d0*/  IMAD.MOV.U32 R0, RZ, RZ, 0x1 ;  /* 0x00000001ff007424 */ /* 0x001fe200078e00ff */
[----:B------:R-:W1:Y:S04]  /*b8e0*/  S2R R8, SR_TID.X ;  /* 0x0000000000087919 */ /* 0x000e680000002100 */
[----:B------:R-:W-:-:S04]  /*b8f0*/  SHF.L.U32 R0, R0, 0x1f, RZ ;  /* 0x0000001f00007819 */ /* 0x000fc800000006ff */
[----:B------:R-:W0:Y:S01]  /*b900*/  SYNCS.PHASECHK.TRANS64.TRYWAIT P0, [UR38+0x34840], R0 ;  /* 0x03484000ff0075a7 */ /* 0x000e220008000166 */
[----:B-1----:R-:W-:-:S04]  /*b910*/  LOP3.LUT R2, R8, 0x7f, RZ, 0xc0, !PT ;  /* 0x0000007f08027812 */ /* 0x002fc800078ec0ff */
[----:B------:R-:W-:Y:S01]  /*b920*/  ISETP.NE.AND P1, PT, R2, RZ, PT ;  /* 0x000000ff0200720c */ /* 0x000fe20003f25270 */
[----:B0-----:R-:W-:-:S12]  /*b930*/  @!P0 BRA `(.L_x_2094) ;  /* 0x0000003400308947 */ /* 0x001fd80003800000 */
.L_x_2174:
[----:B------:R-:W-:Y:S05]  /*b940*/  @P1 BRA `(.L_x_2095) ;  /* 0x0000000000181947 */ /* 0x000fea0003800000 */
[----:B------:R-:W1:Y:S01]  /*b950*/  S2R R2, SR_TID.X ;  /* 0x0000000000027919 */ /* 0x000e620000002100 */
[----:B0-----:R-:W-:-:S04]  /*b960*/  IMAD.MOV.U32 R0, RZ, RZ, 0xc000 ;  /* 0x0000c000ff007424 */ /* 0x001fc800078e00ff */
[----:B------:R2:W-:Y:S01]  /*b970*/  SYNCS.ARRIVE.TRANS64 RZ, [UR38+0x34830], R0 ;  /* 0x03483000ffff79a7 */ /* 0x0005e20008000026 */
[----:B-1----:R-:W-:-:S13]  /*b980*/  LOP3.LUT P0, RZ, R2, 0x1f, RZ, 0xc0, !PT ;  /* 0x0000001f02ff7812 */ /* 0x002fda000780c0ff */
[----:B--2---:R-:W-:Y:S05]  /*b990*/  @!P0 BRA `(.L_x_2095) ;  /* 0x0000000000048947 */ /* 0x004fea0003800000 */
[----:B------:R-:W-:Y:S01]  /*b9a0*/  BPT.TRAP 0x1 ;  /* 0x000000040000795c */ /* 0x000fe20000300000 */
.L_x_2095:
[----:B------:R-:W-:Y:S01]  /*b9b0*/  R2UR UR11, R17 ;  /* 0x00000000110b72ca */ /* 0x000fe200000e0000 */
[----:B------:R-:W-:Y:S01]  /*b9c0*/  ULDC.64 UR4, c[0x0][0x198] ;  /* 0x0000660000047ab9 */ /* 0x000fe20000000a00 */
[----:B-----5:R-:W-:Y:S01]  /*b9d0*/  R2UR UR13, R16 ;  /* 0x00000000100d72ca */ /* 0x020fe200000e0000 */
[----:B------:R-:W-:Y:S01]  /*b9e0*/  UIADD3 UR4, UP0, UR4, 0x370, URZ ;  /* 0x0000037004047890 */ /* 0x000fe2000ff1e03f */
[----:B------:R-:W-:Y:S01]  /*b9f0*/  PLOP3.LUT P0, PT, PT, PT, PT, 0x80, 0x0 ;  /* 0x000000000000781c */ /* 0x000fe20003f0f070 */
[----:B------:R-:W-:Y:S02]  /*ba00*/  UIADD3 UR8, UR38, 0x1c400, URZ ;  /* 0x0001c40026087890 */ /* 0x000fe4000fffe03f */
[----:B------:R-:W-:Y:S01]  /*ba10*/  UIADD3 UR9, UR38, 0x34830, URZ ;  /* 0x0003483026097890 */ /* 0x000fe2000fffe03f */
[----:B0-----:R-:W-:Y:S01]  /*ba20*/  P2R R0, PR, RZ, 0x1 ;  /* 0x00000001ff007803 */ /* 0x001fe20000000000 */
[----:B------:R-:W-:Y:S02]  /*ba30*/  UIADD3.X UR5, URZ, UR5, URZ, UP0, !UPT ;  /* 0x000000053f057290 */ /* 0x000fe400087fe43f */
[----:B------:R-:W-:-:S02]  /*ba40*/  UIADD3 UR16, UR38, 0x20400, URZ ;  /* 0x0002040026107890 */ /* 0x000fc4000fffe03f */
[----:B------:R-:W-:Y:S01]  /*ba50*/  USHF.L.U32 UR11, UR11, 0x7, URZ ;  /* 0x000000070b0b7899 */ /* 0x000fe2000800063f */
[----:B------:R1:W-:Y:S01]  /*ba60*/  STL [R1], R0 ;  /* 0x0000000001007387 */ /* 0x0003e20000100800 */
        /* <DEDUP_REMOVED lines=15> */
[----:B------:R1:W-:Y:S01]  /*bb60*/  UTMALDG.4D [UR16], [UR4], desc[UR6] ;  /* 0x00000610040075b4 */ /* 0x0003e20008019000 */
[----:B------:R1:W-:Y:S02]  /*bb70*/  UTMALDG.4D [UR32], [UR4], desc[UR6] ;  /* 0x00000620040075b4 */ /* 0x0003e40008019000 */
[----:B-1----:R-:W-:Y:S01]  /*bb80*/  NOP ;  /* 0x0000000000007918 */ /* 0x002fe20000000000 */
.L_x_2091:
        /* <DEDUP_REMOVED lines=21> */
[----:B01----:R-:W-:Y:S05]  /*bce0*/  CALL.ABS.NOINC R2 ;  /* 0x0000000002007343 */ /* 0x003fea0003c00000 */
.L_x_2096:
[----:B------:R-:W1:Y:S01]  /*bcf0*/  S2R R4, SR_CTAID.Z ;  /* 0x0000000000047919 */ /* 0x000e620000002700 */
[----:B------:R-:W2:Y:S01]  /*bd00*/  LDC R8, c[0x0][0x448] ;  /* 0x00011200ff087b82 */ /* 0x000ea20000000800 */
[----:B------:R-:W-:Y:S01]  /*bd10*/  USHF.R.S32.HI UR4, URZ, 0x1f, UR36 ;  /* 0x0000001f3f047899 */ /* 0x000fe20008011424 */
[----:B------:R-:W3:Y:S01]  /*bd20*/  S2R R12, SR_TID.X ;  /* 0x00000000000c7919 */ /* 0x000ee20000002100 */
[----:B------:R-:W-:Y:S02]  /*bd30*/  ULDC.64 UR8, c[0x0][0x2d8] ;  /* 0x0000b60000087ab9 */ /* 0x000fe40000000a00 */
[----:B------:R-:W-:Y:S01]  /*bd40*/  UIMAD UR6, UR4, UR8, URZ ;  /* 0x00000008040672a4 */ /* 0x000fe2000f8e023f */
[----:B------:R-:W4:Y:S02]  /*bd50*/  S2R R9, SR_CTAID.X ;  /* 0x0000000000097919 */ /* 0x000f240000002500 */
[----:B------:R-:W0:Y:S01]  /*bd60*/  LDC.64 R2, c[0x0][0x2e0] ;  /* 0x0000b800ff027b82 */ /* 0x000e220000000a00 */
[----:B------:R-:W-:-:S02]  /*bd70*/  UIMAD.WIDE.U32 UR4, UR36, UR8, URZ ;  /* 0x00000008240472a5 */ /* 0x000fc4000f8e003f */
[----:B------:R-:W-:-:S04]  /*bd80*/  UIMAD UR6, UR36, UR9, UR6 ;  /* 0x00000009240672a4 */ /* 0x000fc8000f8e0206 */
[----:B------:R-:W-:Y:S01]  /*bd90*/  UIADD3 UR5, UR5, UR6, URZ ;  /* 0x0000000605057290 */ /* 0x000fe2000fffe03f */
[----:B--2---:R-:W-:Y:S02]  /*bda0*/  ISETP.NE.AND P0, PT, R8, 0x1, PT ;  /* 0x000000010800780c */ /* 0x004fe40003f05270 */
[----:B-1----:R-:W-:Y:S02]  /*bdb0*/  SHF.R.S32.HI R5, RZ, 0x1f, R4 ;  /* 0x0000001fff057819 */ /* 0x002fe40000011404 */
[----:B---3--:R-:W-:-:S03]  /*bdc0*/  LOP3.LUT R11, R12, 0x7f, RZ, 0xc0, !PT ;  /* 0x0000007f0c0b7812 */ /* 0x008fc600078ec0ff */
[----:B0-----:R-:W-:Y:S01]  /*bdd0*/  IMAD R0, R5, R2, RZ ;  /* 0x0000000205007224 */ /* 0x001fe200078e02ff */
[----:B------:R-:W-:-:S03]  /*bde0*/  SHF.R.U32.HI R6, RZ, 0x3, R11 ;  /* 0x00000003ff067819 */ /* 0x000fc6000001160b */
[C---:B------:R-:W-:Y:S02]  /*bdf0*/  IMAD R5, R4.reuse, R3, R0 ;  /* 0x0000000304057224 */ /* 0x040fe400078e0200 */
[----:B------:R-:W-:Y:S01]  /*be00*/  IMAD.WIDE.U32 R2, R4, R2, UR4 ;  /* 0x0000000404027e25 */ /* 0x000fe2000f8e0002 */
[----:B------:R-:W0:Y:S01]  /*be10*/  @P0 LDC R0, c[0x0][0x450] ;  /* 0x00011400ff000b82 */ /* 0x000e220000000800 */
[----:B------:R-:W-:Y:S02]  /*be20*/  ULDC.64 UR4, c[0x0][0x2d0] ;  /* 0x0000b40000047ab9 */ /* 0x000fe40000000a00 */
[----:B------:R-:W-:Y:S02]  /*be30*/  IMAD.IADD R3, R3, 0x1, R5 ;  /* 0x0000000103037824 */ /* 0x000fe400078e0205 */
[----:B------:R-:W-:-:S03]  /*be40*/  IMAD.SHL.U32 R5, R12, 0x10, RZ ;  /* 0x000000100c057824 */ /* 0x000fc600078e00ff */
[----:B------:R-:W1:Y:S02]  /*be50*/  @P0 LDC R4, c[0x0][0x44c] ;  /* 0x00011300ff040b82 */ /* 0x000e640000000800 */
[----:B------:R-:W-:-:S05]  /*be60*/  LOP3.LUT R10, R6, 0x70, R5, 0xf8, !PT ;  /* 0x00000070060a7812 */ /* 0x000fca00078ef805 */
[----:B----4-:R-:W-:-:S04]  /*be70*/  IMAD R5, R9, 0x80, R10 ;  /* 0x0000008009057824 */ /* 0x010fc800078e020a */
[----:B-1----:R-:W-:-:S04]  /*be80*/  @P0 IMAD.HI.U32 R7, R5, R4, RZ ;  /* 0x0000000405070227 */ /* 0x002fc800078e00ff */
[----:B------:R-:W-:Y:S01]  /*be90*/  IMAD.MOV.U32 R4, RZ, RZ, R5 ;  /* 0x000000ffff047224 */ /* 0x000fe200078e0005 */
[----:B0-----:R-:W-:Y:S01]  /*bea0*/  @P0 SHF.R.U32.HI R4, RZ, R0, R7 ;  /* 0x00000000ff040219 */ /* 0x001fe20000011607 */
[----:B------:R-:W-:-:S04]  /*beb0*/  IMAD.SHL.U32 R7, R11, 0x8, RZ ;  /* 0x000000080b077824 */ /* 0x000fc800078e00ff */
        /* <DEDUP_REMOVED lines=14> */
[----:B------:R-:W-:Y:S01]  /*bfa0*/  IMAD.IADD R5, R3, 0x1, R4 ;  /* 0x0000000103057824 */ /* 0x000fe200078e0204 */
[----:B------:R-:W-:-:S04]  /*bfb0*/  ULDC UR4, c[0x0][0x2b8] ;  /* 0x0000ae0000047ab9 */ /* 0x000fc80000000800 */
[----:B------:R-:W-:Y:S02]  /*bfc0*/  LEA.HI.X R5, R2, UR5, R5, 0x1, P0 ;  /* 0x0000000502057c11 */ /* 0x000fe400080f0c05 */
[----:B------:R-:W-:-:S04]  /*bfd0*/  SHF.L.U32 R2, R12, 0x3, RZ ;  /* 0x000000030c027819 */ /* 0x000fc800000006ff */
        /* <DEDUP_REMOVED lines=14> */
[----:B------:R-:W-:Y:S02]  /*c0c0*/  IMAD R6, R9, 0x80, R6 ;  /* 0x0000008009067824 */ /* 0x000fe400078e0206 */
[----:B------:R-:W0:Y:S01]  /*c0d0*/  SHFL.IDX PT, R3, R0, RZ, 0x181f ;  /* 0x00181fff00037589 */ /* 0x000e2200000e0000 */
[----:B------:R-:W-:Y:S02]  /*c0e0*/  IMAD R4, R8, UR4, RZ ;  /* 0x0000000408047c24 */ /* 0x000fe4000f8e02ff */
[C---:B------:R-:W-:Y:S01]  /*c0f0*/  VIADD R9, R6.reuse, 0x10 ;  /* 0x0000001006097836 */ /* 0x040fe20000000000 */
[----:B------:R-:W1:Y:S02]  /*c100*/  SHFL.IDX PT, R8, R5, 0x1, 0x181f ;  /* 0x00381f0005087f89 */ /* 0x000e6400000e0000 */
[----:B------:R-:W-:-:S02]  /*c110*/  ISETP.GE.AND P3, PT, R6, R4, PT ;  /* 0x000000040600720c */ /* 0x000fc40003f66270 */
[----:B------:R-:W2:Y:S11]  /*c120*/  SHFL.IDX PT, R14, R0, 0x1, 0x181f ;  /* 0x00381f00000e7f89 */ /* 0x000eb600000e0000 */
[----:B------:R-:W-:-:S02]  /*c130*/  @!P3 LEA R21, R7, UR38, 0x1 ;  /* 0x000000260715bc11 */ /* 0x000fc4000f8e08ff */
[----:B0-----:R-:W-:-:S04]  /*c140*/  LOP3.LUT R3, R3, R2, RZ, 0x3c, !PT ;  /* 0x0000000203037212 */ /* 0x001fc800078e3cff */
[----:B------:R-:W-:-:S04]  /*c150*/  LOP3.LUT R2, R3, R2, RZ, 0x3c, !PT ;  /* 0x0000000203027212 */ /* 0x000fc800078e3cff */
[----:B------:R-:W-:-:S03]  /*c160*/  LOP3.LUT R3, R3, R2, RZ, 0x3c, !PT ;  /* 0x0000000203037212 */ /* 0x000fc600078e3cff */
[----:B------:R-:W-:-:S05]  /*c170*/  @!P3 IMAD.WIDE.U32 R2, R10, 0x2, R2 ;  /* 0x000000020a02b825 */ /* 0x000fca00078e0002 */
[----:B------:R-:W-:Y:S04]  /*c180*/  @!P3 LDGSTS.E.BYPASS.LTC128B.128 [R21+0x10400], desc[UR42][R2.64], !P2 ;  /* 0x104000000215bfae */ /* 0x000fe8000d101d6a */
[----:B------:R-:W-:Y:S04]  /*c190*/  @!P3 LDGSTS.E.BYPASS.LTC128B.128 [R21+0x14400], desc[UR42][R2.64+0x80], !P0 ;  /* 0x144000800215bfae */ /* 0x000fe8000c101d6a */
[----:B------:R0:W-:Y:S01]  /*c1a0*/  @!P3 LDGSTS.E.BYPASS.LTC128B.128 [R21+0x18400], desc[UR42][R2.64+0x100], !P1 ;  /* 0x184001000215bfae */ /* 0x0001e2000c901d6a */
[----:B------:R-:W-:Y:S01]  /*c1b0*/  ISETP.GE.AND P3, PT, R9, R4, PT ;  /* 0x000000040900720c */ /* 0x000fe20003f66270 */
[----:B-1----:R-:W-:-:S02]  /*c1c0*/  IMAD.MOV.U32 R9, RZ, RZ, R8 ;  /* 0x000000ffff097224 */ /* 0x002fc400078e0008 */
[----:B--2---:R-:W-:Y:S02]  /*c1d0*/  IMAD.MOV.U32 R8, RZ, RZ, R14 ;  /* 0x000000ffff087224 */ /* 0x004fe400078e000e */
[----:B------:R-:W-:Y:S04]  /*c1e0*/  SHFL.IDX PT, R14, R0, 0x2, 0x181f ;  /* 0x00581f00000e7f89 */ /* 0x000fe800000e0000 */
[----:B0-----:R-:W0:Y:S01]  /*c1f0*/  SHFL.IDX PT, R2, R5, 0x2, 0x181f ;  /* 0x00581f0005027f89 */ /* 0x001e2200000e0000 */
[----:B------:R-:W-:-:S03]  /*c200*/  VIADD R3, R6, 0x20 ;  /* 0x0000002006037836 */ /* 0x000fc60000000000 */
[----:B------:R-:W-:Y:S01]  /*c210*/  @!P3 LEA R20, R7, UR38, 0x1 ;  /* 0x000000260714bc11 */ /* 0x000fe2000f8e08ff */
[----:B------:R-:W-:-:S05]  /*c220*/  @!P3 IMAD.WIDE.U32 R8, R10, 0x2, R8 ;  /* 0x000000020a08b825 */ /* 0x000fca00078e0008 */
[----:B------:R-:W-:Y:S04]  /*c230*/  @!P3 LDGSTS.E.BYPASS.LTC128B.128 [R20+0x10c00], desc[UR42][R8.64], !P2 ;  /* 0x10c000000814bfae */ /* 0x000fe8000d101d6a */
[----:B------:R-:W-:Y:S04]  /*c240*/  @!P3 LDGSTS.E.BYPASS.LTC128B.128 [R20+0x14c00], desc[UR42][R8.64+0x80], !P0 ;  /* 0x14c000800814bfae */ /* 0x000fe8000c101d6a */
[----:B------:R1:W-:Y:S01]  /*c250*/  @!P3 LDGSTS.E.BYPASS.LTC128B.128 [R20+0x18c00], desc[UR42][R8.64+0x100], !P1 ;  /* 0x18c001000814bfae */ /* 0x0003e2000c901d6a */
[----:B------:R-:W-:Y:S01]  /*c260*/  ISETP.GE.AND P3, PT, R3, R4, PT ;  /* 0x000000040300720c */ /* 0x000fe20003f66270 */
[----:B0-----:R-:W-:-:S02]  /*c270*/  IMAD.MOV.U32 R3, RZ, RZ, R2 ;  /* 0x000000ffff037224 */ /* 0x001fc400078e0002 */
[----:B------:R-:W-:Y:S01]  /*c280*/  IMAD.MOV.U32 R2, RZ, RZ, R14 ;  /* 0x000000ffff027224 */ /* 0x000fe200078e000e */
[----:B-1----:R-:W0:Y:S01]  /*c290*/  SHFL.IDX PT, R8, R5, 0x3, 0x181f ;  /* 0x00781f0005087f89 */ /* 0x002e2200000e0000 */
[----:B------:R-:W-:-:S08]  /*c2a0*/  VIADD R9, R6, 0x30 ;  /* 0x0000003006097836 */ /* 0x000fd00000000000 */
[----:B------:R-:W-:Y:S01]  /*c2b0*/  @!P3 LEA R21, R7, UR38, 0x1 ;  /* 0x000000260715bc11 */ /* 0x000fe2000f8e08ff */
[----:B------:R-:W-:Y:S01]  /*c2c0*/  @!P3 IMAD.WIDE.U32 R2, R10, 0x2, R2 ;  /* 0x000000020a02b825 */ /* 0x000fe200078e0002 */
        /* <DEDUP_REMOVED lines=47> */
.L_x_2191:
[----:B0-----:R-:W-:Y:S01]  /*c5c0*/  VIADD R3, R6, 0x70 ;  /* 0x0000007006037836 */ /* 0x001fe20000000000 */
[----:B------:R-:W-:Y:S01]  /*c5d0*/  BSSY B0, `(.L_x_2098) ;  /* 0x000000d000007945 */ /* 0x000fe20003800000 */
[----:B--2---:R-:W-:-:S03]  /*c5e0*/  IMAD.MOV.U32 R2, RZ, RZ, R14 ;  /* 0x000000ffff027224 */ /* 0x004fc600078e000e */
        /* <DEDUP_REMOVED lines=11> */
.L_x_2099:
[----:B------:R-:W-:Y:S05]  /*c6a0*/  BSYNC B0 ;  /* 0x0000000000007941 */ /* 0x000fea0003800000 */
.L_x_2098:
        /* <DEDUP_REMOVED lines=13> */
.L_x_2192:
[----:B------:R-:W-:Y:S02]  /*c780*/  IMAD.MOV.U32 R9, RZ, RZ, 0x1 ;  /* 0x00000001ff097424 */ /* 0x000fe400078e00ff */
[----:B------:R-:W-:Y:S01]  /*c790*/  IMAD.MOV.U32 R8, RZ, RZ, RZ ;  /* 0x000000ffff087224 */ /* 0x000fe200078e00ff */
[----:B------:R-:W-:Y:S06]  /*c7a0*/  @!P1 BRA `(.L_x_2101) ;  /* 0x0000001800e89947 */ /* 0x000fec0003800000 */
[----:B------:R-:W2:Y:S04]  /*c7b0*/  LDL.LU R4, [R1+0xc] ;  /* 0x00000c0001047983 */ /* 0x000ea80000300800 */
[----:B-1----:R-:W3:Y:S01]  /*c7c0*/  LDL.LU R3, [R1+0x8] ;  /* 0x0000080001037983 */ /* 0x002ee20000300800 */
        /* <DEDUP_REMOVED lines=17> */
[----:B------:R-:W-:Y:S02]  /*c8e0*/  IMAD.IADD R6, R5, 0x1, -R12 ;  /* 0x0000000105067824 */ /* 0x000fe400078e0a0c */
[----:B------:R-:W-:Y:S02]  /*c8f0*/  IMAD.MOV.U32 R7, RZ, RZ, 0x1 ;  /* 0x00000001ff077424 */ /* 0x000fe400078e00ff */
[----:B------:R-:W-:-:S07]  /*c900*/  IMAD.MOV.U32 R4, RZ, RZ, R16 ;  /* 0x000000ffff047224 */ /* 0x000fce00078e0010 */
.L_x_2135:
[----:B------:R-:W2:Y:S01]  /*c910*/  LDL R2, [R1] ;  /* 0x0000000001027983 */ /* 0x000ea20000100800 */
[----:B------:R-:W-:Y:S01]  /*c920*/  VIADD R6, R6, 0xfffffffe ;  /* 0xfffffffe06067836 */ /* 0x000fe20000000000 */
[----:B------:R-:W-:Y:S04]  /*c930*/  BSSY B1, `(.L_x_2103) ;  /* 0x0000088000017945 */ /* 0x000fe80003800000 */
[----:B------:R-:W-:Y:S02]  /*c940*/  ISETP.NE.AND P1, PT, R6, RZ, PT ;  /* 0x000000ff0600720c */ /* 0x000fe40003f25270 */
[----:B--2---:R-:W-:-:S13]  /*c950*/  ISETP.NE.AND P0, PT, R2, RZ, PT ;  /* 0x000000ff0200720c */ /* 0x004fda0003f05270 */
[----:B------:R-:W-:Y:S05]  /*c960*/  @!P0 BRA `(.L_x_2104) ;  /* 0x0000000800108947 */ /* 0x000fea0003800000 */
[----:B------:R-:W2:Y:S01]  /*c970*/  LDL R2, [R1+0x4] ;  /* 0x0000040001027983 */ /* 0x000ea20000100800 */
[----:B------:R-:W-:Y:S01]  /*c980*/  IMAD.MOV.U32 R9, RZ, RZ, R0 ;  /* 0x000000ffff097224 */ /* 0x000fe200078e0000 */
[----:B--2---:R-:W-:-:S13]  /*c990*/  ISETP.NE.AND P0, PT, R2, RZ, PT ;  /* 0x000000ff0200720c */ /* 0x004fda0003f05270 */
[----:B------:R-:W-:Y:S05]  /*c9a0*/  @!P0 BRA `(.L_x_2105) ;  /* 0x0000000000488947 */ /* 0x000fea0003800000 */
[----:B------:R-:W0:Y:S01]  /*c9b0*/  LDC R9, c[0x0][0x43c] ;  /* 0x00010f00ff097b82 */ /* 0x000e220000000800 */
[----:B------:R-:W-:Y:S02]  /*c9c0*/  ULDC.64 UR4, c[0x0][0x428] ;  /* 0x00010a0000047ab9 */ /* 0x000fe40000000a00 */
[----:B------:R-:W-:Y:S01]  /*c9d0*/  IMAD R5, R19, UR4, RZ ;  /* 0x0000000413057c24 */ /* 0x000fe2000f8e02ff */
[----:B0-----:R-:W-:-:S13]  /*c9e0*/  ISETP.NE.AND P0, PT, R9, 0x1, PT ;  /* 0x000000010900780c */ /* 0x001fda0003f05270 */
[----:B------:R-:W0:Y:S02]  /*c9f0*/  @P0 LDC.64 R2, c[0x0][0x440] ;  /* 0x00011000ff020b82 */ /* 0x000e240000000a00 */
[----:B0-----:R-:W-:-:S04]  /*ca00*/  @P0 IMAD.HI.U32 R4, R0, R2, RZ ;  /* 0x0000000200040227 */ /* 0x001fc800078e00ff */
[----:B------:R-:W-:Y:S01]  /*ca10*/  IMAD.MOV.U32 R2, RZ, RZ, R0 ;  /* 0x000000ffff027224 */ /* 0x000fe200078e0000 */
[----:B------:R-:W-:Y:S01]  /*ca20*/  @P0 SHF.R.U32.HI R2, RZ, R3, R4 ;  /* 0x00000003ff020219 */ /* 0x000fe20000011604 */
[----:B------:R-:W-:-:S04]  /*ca30*/  IMAD R4, R18, UR5, R5 ;  /* 0x0000000512047c24 */ /* 0x000fc8000f8e0205 */
[----:B------:R-:W-:-:S04]  /*ca40*/  IMAD.MOV R3, RZ, RZ, -R2 ;  /* 0x000000ffff037224 */ /* 0x000fc800078e0a02 */
[----:B------:R-:W-:Y:S01]  /*ca50*/  IMAD R9, R9, R3, R0 ;  /* 0x0000000309097224 */ /* 0x000fe200078e0200 */
[----:B------:R-:W-:-:S03]  /*ca60*/  SHF.R.S32.HI R3, RZ, 0x1f, R2 ;  /* 0x0000001fff037819 */ /* 0x000fc60000011402 */
[----:B------:R-:W-:Y:S01]  /*ca70*/  IMAD.WIDE.U32 R2, R18, UR4, R2 ;  /* 0x0000000412027c25 */ /* 0x000fe2000f8e0002 */
[----:B------:R-:W-:-:S03]  /*ca80*/  ULDC.64 UR4, c[0x0][0x418] ;  /* 0x0001060000047ab9 */ /* 0x000fc60000000a00 */
[----:B------:R-:W-:Y:S01]  /*ca90*/  IMAD.IADD R3, R4, 0x1, R3 ;  /* 0x0000000104037824 */ /* 0x000fe200078e0203 */
[----:B------:R-:W-:-:S04]  /*caa0*/  LEA R4, P0, R2, UR4, 0x2 ;  /* 0x0000000402047c11 */ /* 0x000fc8000f8010ff */
[----:B------:R-:W-:-:S05]  /*cab0*/  LEA.HI.X R5, R2, UR5, R3, 0x2, P0 ;  /* 0x0000000502057c11 */ /* 0x000fca00080f1403 */
[----:B------:R0:W5:Y:S04]  /*cac0*/  LDG.E R4, desc[UR42][R4.64] ;  /* 0x0000002a04047981 */ /* 0x000168000c1e1900 */
.L_x_2105:
[----:B------:R-:W1:Y:S01]  /*cad0*/  S2R R2, SR_TID.X ;  /* 0x0000000000027919 */ /* 0x000e620000002100 */
[----:B------:R-:W-:Y:S01]  /*cae0*/  BSSY B2, `(.L_x_2106) ;  /* 0x0000006000027945 */ /* 0x000fe20003800000 */
[----:B-1----:R-:W-:Y:S02]  /*caf0*/  LOP3.LUT R3, R2, 0x7f, RZ, 0xc0, !PT ;  /* 0x0000007f02037812 */ /* 0x002fe400078ec0ff */
[----:B------:R-:W-:Y:S02]  /*cb00*/  SHF.L.U32 R2, R7, 0x1f, RZ ;  /* 0x0000001f07027819 */ /* 0x000fe400000006ff */
[----:B------:R-:W-:Y:S02]  /*cb10*/  ISETP.NE.AND P2, PT, R3, RZ, PT ;  /* 0x000000ff0300720c */ /* 0x000fe40003f45270 */
[----:B------:R-:W1:Y:S02]  /*cb20*/  SYNCS.PHASECHK.TRANS64.TRYWAIT P0, [UR38+0x34848], R2 ;  /* 0x03484802ff0075a7 */ /* 0x000e640008000166 */
[----:B-1----:R-:W-:Y:S09]  /*cb30*/  @!P0 BRA `(.L_x_2107) ;  /* 0x0000002c00988947 */ /* 0x002ff20003800000 */
.L_x_2193:
[----:B------:R-:W-:Y:S05]  /*cb40*/  BSYNC B2 ;  /* 0x0000000000027941 */ /* 0x000fea0003800000 */
.L_x_2106:
[----:B------:R-:W-:Y:S04]  /*cb50*/  BSSY B2, `(.L_x_2108) ;  /* 0x0000007000027945 */ /* 0x000fe80003800000 */
[----:B------:R-:W-:Y:S05]  /*cb60*/  @P2 BRA `(.L_x_2109) ;  /* 0x0000000000142947 */ /* 0x000fea0003800000 */
[----:B------:R-:W-:Y:S01]  /*cb70*/  ISETP.NE.AND P0, PT, R10, RZ, PT ;  /* 0x000000ff0a00720c */ /* 0x000fe20003f05270 */
[----:B-1----:R-:W-:-:S04]  /*cb80*/  IMAD.MOV.U32 R3, RZ, RZ, 0xc000 ;  /* 0x0000c000ff037424 */ /* 0x002fc800078e00ff */
[----:B------:R2:W-:Y:S08]  /*cb90*/  SYNCS.ARRIVE.TRANS64 RZ, [UR38+0x34838], R3 ;  /* 0x03483803ffff79a7 */ /* 0x0005f00008000026 */
[----:B--2---:R-:W-:Y:S05]  /*cba0*/  @!P0 BRA `(.L_x_2109) ;  /* 0x0000000000048947 */ /* 0x004fea0003800000 */
[----:B------:R-:W-:Y:S01]  /*cbb0*/  BPT.TRAP 0x1 ;  /* 0x000000040000795c */ /* 0x000fe20000300000 */
.L_x_2109:
[----:B------:R-:W-:Y:S05]  /*cbc0*/  BSYNC B2 ;  /* 0x0000000000027941 */ /* 0x000fea0003800000 */
.L_x_2108:
        /* <DEDUP_REMOVED lines=11> */
.L_x_2110:
        /* <DEDUP_REMOVED lines=13> */
.L_x_2111:
        /* <DEDUP_REMOVED lines=14> */
.L_x_2112:
        /* <DEDUP_REMOVED lines=12> */
.L_x_2194:
[----:B------:R-:W-:Y:S05]  /*cef0*/  BSYNC B2 ;  /* 0x0000000000027941 */ /* 0x000fea0003800000 */
.L_x_2113:
        /* <DEDUP_REMOVED lines=9> */
.L_x_2116:
[----:B------:R-:W-:Y:S05]  /*cf90*/  BSYNC B2 ;  /* 0x0000000000027941 */ /* 0x000fea0003800000 */
.L_x_2115:
        /* <DEDUP_REMOVED lines=10> */
.L_x_2117:
        /* <DEDUP_REMOVED lines=13> */
.L_x_2118:
        /* <DEDUP_REMOVED lines=10> */
.L_x_2104:
[----:B------:R-:W-:Y:S05]  /*d1b0*/  BSYNC B1 ;  /* 0x0000000000017941 */ /* 0x000fea0003800000 */
.L_x_2103:
[----:B------:R-:W2:Y:S01]  /*d1c0*/  LDL R2, [R1] ;  /* 0x0000000001027983 */ /* 0x000ea20000100800 */
[----:B------:R-:W-:Y:S01]  /*d1d0*/  BSSY B1, `(.L_x_2119) ;  /* 0x0000088000017945 */ /* 0x000fe20003800000 */
[----:B------:R-:W-:Y:S02]  /*d1e0*/  LOP3.LUT R9, R7, 0x1, RZ, 0x3c, !PT ;  /* 0x0000000107097812 */ /* 0x000fe400078e3cff */
[----:B--2---:R-:W-:-:S13]  /*d1f0*/  ISETP.NE.AND P0, PT, R2, RZ, PT ;  /* 0x000000ff0200720c */ /* 0x004fda0003f05270 */
[----:B------:R-:W-:Y:S05]  /*d200*/  @!P0 BRA `(.L_x_2120) ;  /* 0x0000000800108947 */ /* 0x000fea0003800000 */
[----:B------:R-:W2:Y:S01]  /*d210*/  LDL R2, [R1+0x4] ;  /* 0x0000040001027983 */ /* 0x000ea20000100800 */
[----:B------:R-:W-:Y:S01]  /*d220*/  VIADD R11, R0, 0xffffffff ;  /* 0xffffffff000b7836 */ /* 0x000fe20000000000 */
[----:B--2---:R-:W-:-:S13]  /*d230*/  ISETP.NE.AND P0, PT, R2, RZ, PT ;  /* 0x000000ff0200720c */ /* 0x004fda0003f05270 */
[----:B------:R-:W-:Y:S05]  /*d240*/  @!P0 BRA `(.L_x_2121) ;  /* 0x0000000000488947 */ /* 0x000fea0003800000 */
        /* <DEDUP_REMOVED lines=10> */
[----:B------:R-:W-:-:S04]  /*d2f0*/  IMAD R4, R19, UR4, RZ ;  /* 0x0000000413047c24 */ /* 0x000fc8000f8e02ff */
[C---:B------:R-:W-:Y:S02]  /*d300*/  IMAD R4, R18.reuse, UR5, R4 ;  /* 0x0000000512047c24 */ /* 0x040fe4000f8e0204 */
[----:B------:R-:W-:Y:S01]  /*d310*/  IMAD.WIDE.U32 R2, R18, UR4, R2 ;  /* 0x0000000412027c25 */ /* 0x000fe2000f8e0002 */
[----:B------:R-:W-:-:S03]  /*d320*/  ULDC.64 UR4, c[0x0][0x418] ;  /* 0x0001060000047ab9 */ /* 0x000fc60000000a00 */
[----:B------:R-:W-:Y:S01]  /*d330*/  IMAD.IADD R3, R4, 0x1, R3 ;  /* 0x0000000104037824 */ /* 0x000fe200078e0203 */
[----:B------:R-:W-:-:S04]  /*d340*/  LEA R4, P0, R2, UR4, 0x2 ;  /* 0x0000000402047c11 */ /* 0x000fc8000f8010ff */
[----:B------:R-:W-:-:S05]  /*d350*/  LEA.HI.X R5, R2, UR5, R3, 0x2, P0 ;  /* 0x0000000502057c11 */ /* 0x000fca00080f1403 */
[----:B------:R0:W5:Y:S04]  /*d360*/  LDG.E R4, desc[UR42][R4.64] ;  /* 0x0000002a04047981 */ /* 0x000168000c1e1900 */
.L_x_2121:
[----:B------:R-:W1:Y:S01]  /*d370*/  S2R R2, SR_TID.X ;  /* 0x0000000000027919 */ /* 0x000e620000002100 */
[----:B------:R-:W-:Y:S01]  /*d380*/  BSSY B2, `(.L_x_2122) ;  /* 0x0000006000027945 */ /* 0x000fe20003800000 */
[----:B-1----:R-:W-:Y:S02]  /*d390*/  LOP3.LUT R3, R2, 0x7f, RZ, 0xc0, !PT ;  /* 0x0000007f02037812 */ /* 0x002fe400078ec0ff */
[----:B------:R-:W-:Y:S02]  /*d3a0*/  SHF.L.U32 R2, R9, 0x1f, RZ ;  /* 0x0000001f09027819 */ /* 0x000fe400000006ff */
[----:B------:R-:W-:Y:S02]  /*d3b0*/  ISETP.NE.AND P2, PT, R3, RZ, PT ;  /* 0x000000ff0300720c */ /* 0x000fe40003f45270 */
[----:B------:R-:W1:Y:S02]  /*d3c0*/  SYNCS.PHASECHK.TRANS64.TRYWAIT P0, [UR38+0x34840], R2 ;  /* 0x03484002ff0075a7 */ /* 0x000e640008000166 */
[----:B-1----:R-:W-:Y:S09]  /*d3d0*/  @!P0 BRA `(.L_x_2123) ;  /* 0x0000002400a08947 */ /* 0x002ff20003800000 */
.L_x_2195:
[----:B------:R-:W-:Y:S05]  /*d3e0*/  BSYNC B2 ;  /* 0x0000000000027941 */ /* 0x000fea0003800000 */
.L_x_2122:
[----:B------:R-:W-:Y:S04]  /*d3f0*/  BSSY B2, `(.L_x_2124) ;  /* 0x0000007000027945 */ /* 0x000fe80003800000 */
[----:B------:R-:W-:Y:S05]  /*d400*/  @P2 BRA `(.L_x_2125) ;  /* 0x0000000000142947 */ /* 0x000fea0003800000 */
[----:B------:R-:W-:Y:S01]  /*d410*/  ISETP.NE.AND P0, PT, R10, RZ, PT ;  /* 0x000000ff0a00720c */ /* 0x000fe20003f05270 */
[----:B-1----:R-:W-:-:S04]  /*d420*/  IMAD.MOV.U32 R2, RZ, RZ, 0xc000 ;  /* 0x0000c000ff027424 */ /* 0x002fc800078e00ff */
[----:B------:R2:W-:Y:S08]  /*d430*/  SYNCS.ARRIVE.TRANS64 RZ, [UR38+0x34830], R2 ;  /* 0x03483002ffff79a7 */ /* 0x0005f00008000026 */
[----:B--2---:R-:W-:Y:S05]  /*d440*/  @!P0 BRA `(.L_x_2125) ;  /* 0x0000000000048947 */ /* 0x004fea0003800000 */
[----:B------:R-:W-:Y:S01]  /*d450*/  BPT.TRAP 0x1 ;  /* 0x000000040000795c */ /* 0x000fe20000300000 */
.L_x_2125:
[----:B------:R-:W-:Y:S05]  /*d460*/  BSYNC B2 ;  /* 0x0000000000027941 */ /* 0x000fea0003800000 */
.L_x_2124:
        /* <DEDUP_REMOVED lines=11> */
.L_x_2126:
        /* <DEDUP_REMOVED lines=14> */
.L_x_2127:
        /* <DEDUP_REMOVED lines=13> */
.L_x_2128:
        /* <DEDUP_REMOVED lines=12> */
.L_x_2196:
[----:B------:R-:W-:Y:S05]  /*d790*/  BSYNC B2 ;  /* 0x0000000000027941 */ /* 0x000fea0003800000 */
.L_x_2129:
        /* <DEDUP_REMOVED lines=9> */
.L_x_2132:
[----:B------:R-:W-:Y:S05]  /*d830*/  BSYNC B2 ;  /* 0x0000000000027941 */ /* 0x000fea0003800000 */
.L_x_2131:
        /* <DEDUP_REMOVED lines=10> */
.L_x_2133:
        /* <DEDUP_REMOVED lines=13> */
.L_x_2134:
        /* <DEDUP_REMOVED lines=10> */
.L_x_2120:
[----:B------:R-:W-:Y:S05]  /*da50*/  BSYNC B1 ;  /* 0x0000000000017941 */ /* 0x000fea0003800000 */
.L_x_2119:
[----:B------:R-:W-:Y:S02]  /*da60*/  VIADD R0, R0, 0xfffffffe ;  /* 0xfffffffe00007836 */ /* 0x000fe40000000000 */
[----:B------:R-:W-:Y:S01]  /*da70*/  IMAD.MOV.U32 R7, RZ, RZ, R9 ;  /* 0x000000ffff077224 */ /* 0x000fe200078e0009 */
[----:B------:R-:W-:Y:S06]  /*da80*/  @P1 BRA `(.L_x_2135) ;  /* 0xffffffec00a01947 */ /* 0x000fec000383ffff */
[----:B------:R-:W-:Y:S05]  /*da90*/  BSYNC B0 ;  /* 0x0000000000007941 */ /* 0x000fea0003800000 */
.L_x_2102:
[----:B------:R-:W-:Y:S01]  /*daa0*/  ISETP.NE.AND P0, PT, R12, RZ, PT ;  /* 0x000000ff0c00720c */ /* 0x000fe20003f05270 */
[----:B------:R-:W-:-:S12]  /*dab0*/  BSSY B0, `(.L_x_2101) ;  /* 0x0000089000007945 */ /* 0x000fd80003800000 */
[----:B------:R-:W-:Y:S05]  /*dac0*/  @!P0 BRA `(.L_x_2136) ;  /* 0x00000008001c8947 */ /* 0x000fea0003800000 */
[----:B------:R-:W2:Y:S01]  /*dad0*/  LDL R2, [R1] ;  /* 0x0000000001027983 */ /* 0x000ea20000100800 */
[----:B------:R-:W-:Y:S01]  /*dae0*/  IMAD.MOV.U32 R8, RZ, RZ, 0x1 ;  /* 0x00000001ff087424 */ /* 0x000fe200078e00ff */
[----:B--2---:R-:W-:-:S13]  /*daf0*/  ISETP.NE.AND P1, PT, R2, RZ, PT ;  /* 0x000000ff0200720c */ /* 0x004fda0003f25270 */
[----:B------:R-:W-:Y:S05]  /*db00*/  @!P1 BRA `(.L_x_2136) ;  /* 0x00000008000c9947 */ /* 0x000fea0003800000 */
[----:B------:R-:W2:Y:S02]  /*db10*/  LDL.LU R2, [R1+0x4] ;  /* 0x0000040001027983 */ /* 0x000ea40000300800 */
[----:B--2---:R-:W-:-:S13]  /*db20*/  ISETP.NE.AND P1, PT, R2, RZ, PT ;  /* 0x000000ff0200720c */ /* 0x004fda0003f25270 */
[----:B------:R-:W-:Y:S05]  /*db30*/  @!P1 BRA `(.L_x_2137) ;  /* 0x00000000004c9947 */ /* 0x000fea0003800000 */
[----:B------:R-:W0:Y:S01]  /*db40*/  LDC R7, c[0x0][0x43c] ;  /* 0x00010f00ff077b82 */ /* 0x000e220000000800 */
[----:B------:R-:W-:Y:S01]  /*db50*/  IMAD.MOV.U32 R6, RZ, RZ, R0 ;  /* 0x000000ffff067224 */ /* 0x000fe200078e0000 */
[----:B------:R-:W-:Y:S02]  /*db60*/  ULDC.64 UR4, c[0x0][0x428] ;  /* 0x00010a0000047ab9 */ /* 0x000fe40000000a00 */
[----:B------:R-:W-:-:S04]  /*db70*/  IMAD R19, R19, UR4, RZ ;  /* 0x0000000413137c24 */ /* 0x000fc8000f8e02ff */
[----:B------:R-:W-:Y:S01]  /*db80*/  IMAD R19, R18, UR5, R19 ;  /* 0x0000000512137c24 */ /* 0x000fe2000f8e0213 */
[----:B0-----:R-:W-:-:S13]  /*db90*/  ISETP.NE.AND P0, PT, R7, 0x1, PT ;  /* 0x000000010700780c */ /* 0x001fda0003f05270 */
[----:B------:R-:W0:Y:S02]  /*dba0*/  @P0 LDC.64 R2, c[0x0][0x440] ;  /* 0x00011000ff020b82 */ /* 0x000e240000000a00 */
[----:B0-----:R-:W-:-:S05]  /*dbb0*/  @P0 IMAD.HI.U32 R2, R0, R2, RZ ;  /* 0x0000000200020227 */ /* 0x001fca00078e00ff */
[----:B------:R-:W-:-:S04]  /*dbc0*/  @P0 SHF.R.U32.HI R6, RZ, R3, R2 ;  /* 0x00000003ff060219 */ /* 0x000fc80000011602 */
[--C-:B------:R-:W-:Y:S01]  /*dbd0*/  SHF.R.S32.HI R3, RZ, 0x1f, R6.reuse ;  /* 0x0000001fff037819 */ /* 0x100fe20000011406 */
        /* <DEDUP_REMOVED lines=9> */
.L_x_2137:
[----:B------:R-:W1:Y:S01]  /*dc70*/  S2R R2, SR_TID.X ;  /* 0x0000000000027919 */ /* 0x000e620000002100 */
[----:B------:R-:W-:Y:S01]  /*dc80*/  BSSY B1, `(.L_x_2138) ;  /* 0x0000006000017945 */ /* 0x000fe20003800000 */
[----:B-1----:R-:W-:Y:S02]  /*dc90*/  LOP3.LUT R3, R2, 0x7f, RZ, 0xc0, !PT ;  /* 0x0000007f02037812 */ /* 0x002fe400078ec0ff */
[----:B------:R-:W-:Y:S02]  /*dca0*/  SHF.L.U32 R2, R9, 0x1f, RZ ;  /* 0x0000001f09027819 */ /* 0x000fe400000006ff */
[----:B------:R-:W-:Y:S02]  /*dcb0*/  ISETP.NE.AND P1, PT, R3, RZ, PT ;  /* 0x000000ff0300720c */ /* 0x000fe40003f25270 */
[----:B------:R-:W1:Y:S02]  /*dcc0*/  SYNCS.PHASECHK.TRANS64.TRYWAIT P0, [UR38+0x34848], R2 ;  /* 0x03484802ff0075a7 */ /* 0x000e640008000166 */
[----:B-1----:R-:W-:Y:S09]  /*dcd0*/  @!P0 BRA `(.L_x_2139) ;  /* 0x0000001c00908947 */ /* 0x002ff20003800000 */
.L_x_2197:
[----:B------:R-:W-:Y:S05]  /*dce0*/  BSYNC B1 ;  /* 0x0000000000017941 */ /* 0x000fea0003800000 */
.L_x_2138:
[----:B------:R-:W-:Y:S04]  /*dcf0*/  BSSY B1, `(.L_x_2140) ;  /* 0x0000007000017945 */ /* 0x000fe80003800000 */
[----:B------:R-:W-:Y:S05]  /*dd00*/  @P1 BRA `(.L_x_2141) ;  /* 0x0000000000141947 */ /* 0x000fea0003800000 */
[----:B------:R-:W-:Y:S01]  /*dd10*/  ISETP.NE.AND P0, PT, R10, RZ, PT ;  /* 0x000000ff0a00720c */ /* 0x000fe20003f05270 */
[----:B-1----:R-:W-:-:S04]  /*dd20*/  IMAD.MOV.U32 R3, RZ, RZ, 0xc000 ;  /* 0x0000c000ff037424 */ /* 0x002fc800078e00ff */
[----:B------:R2:W-:Y:S08]  /*dd30*/  SYNCS.ARRIVE.TRANS64 RZ, [UR38+0x34838], R3 ;  /* 0x03483803ffff79a7 */ /* 0x0005f00008000026 */
[----:B--2---:R-:W-:Y:S05]  /*dd40*/  @!P0 BRA `(.L_x_2141) ;  /* 0x0000000000048947 */ /* 0x004fea0003800000 */
[----:B------:R-:W-:Y:S01]  /*dd50*/  BPT.TRAP 0x1 ;  /* 0x000000040000795c */ /* 0x000fe20000300000 */
.L_x_2141:
[----:B------:R-:W-:Y:S05]  /*dd60*/  BSYNC B1 ;  /* 0x0000000000017941 */ /* 0x000fea0003800000 */
.L_x_2140:
        /* <DEDUP_REMOVED lines=11> */
.L_x_2142:
        /* <DEDUP_REMOVED lines=14> */
.L_x_2143:
        /* <DEDUP_REMOVED lines=13> */
.L_x_2144:
        /* <DEDUP_REMOVED lines=11> */
.L_x_2198:
[----:B------:R-:W-:Y:S05]  /*e080*/  BSYNC B1 ;  /* 0x0000000000017941 */ /* 0x000fea0003800000 */
.L_x_2145:
        /* <DEDUP_REMOVED lines=9> */
.L_x_2148:
[----:B------:R-:W-:Y:S05]  /*e120*/  BSYNC B1 ;  /* 0x0000000000017941 */ /* 0x000fea0003800000 */
.L_x_2147:
        /* <DEDUP_REMOVED lines=10> */
.L_x_2149:
        /* <DEDUP_REMOVED lines=13> */
.L_x_2150:
        /* <DEDUP_REMOVED lines=10> */
.L_x_2136:
[----:B------:R-:W-:Y:S05]  /*e340*/  BSYNC B0 ;  /* 0x0000000000007941 */ /* 0x000fea0003800000 */
.L_x_2101:
[----:B------:R-:W2:Y:S01]  /*e350*/  LDL.LU R0, [R1] ;  /* 0x0000000001007983 */ /* 0x000ea20000300800 */
[----:B------:R-:W-:Y:S01]  /*e360*/  BSSY B0, `(.L_x_2151) ;  /* 0x0000037000007945 */ /* 0x000fe20003800000 */
[----:B--2---:R-:W-:-:S13]  /*e370*/  ISETP.NE.AND P0, PT, R0, RZ, PT ;  /* 0x000000ff0000720c */ /* 0x004fda0003f05270 */
[----:B------:R-:W-:Y:S05]  /*e380*/  @!P0 BRA `(.L_x_2152) ;  /* 0x0000000000d08947 */ /* 0x000fea0003800000 */
[----:B------:R-:W2:Y:S01]  /*e390*/  S2R R0, SR_TID.X ;  /* 0x0000000000007919 */ /* 0x000ea20000002100 */
[----:B-1----:R-:W-:Y:S01]  /*e3a0*/  LEA R3, R8, UR38, 0x3 ;  /* 0x0000002608037c11 */ /* 0x002fe2000f8e18ff */
[----:B------:R-:W-:Y:S01]  /*e3b0*/  BSSY B1, `(.L_x_2153) ;  /* 0x0000006000017945 */ /* 0x000fe20003800000 */
[----:B--2---:R-:W-:Y:S02]  /*e3c0*/  LOP3.LUT R2, R0, 0x7f, RZ, 0xc0, !PT ;  /* 0x0000007f00027812 */ /* 0x004fe400078ec0ff */
[----:B------:R-:W-:Y:S02]  /*e3d0*/  SHF.L.U32 R0, R9, 0x1f, RZ ;  /* 0x0000001f09007819 */ /* 0x000fe400000006ff */
[----:B------:R-:W-:Y:S02]  /*e3e0*/  ISETP.NE.AND P1, PT, R2, RZ, PT ;  /* 0x000000ff0200720c */ /* 0x000fe40003f25270 */
[----:B------:R-:W1:Y:S02]  /*e3f0*/  SYNCS.PHASECHK.TRANS64.TRYWAIT P0, [R3+URZ+0x34860], R0 ;  /* 0x03486000030075a7 */ /* 0x000e64000800017f */
[----:B-1----:R-:W-:Y:S09]  /*e400*/  @!P0 BRA `(.L_x_2154) ;  /* 0x0000001400f48947 */ /* 0x002ff20003800000 */
.L_x_2199:
[----:B------:R-:W-:Y:S05]  /*e410*/  BSYNC B1 ;  /* 0x0000000000017941 */ /* 0x000fea0003800000 */
.L_x_2153:
        /* <DEDUP_REMOVED lines=8> */
.L_x_2156:
[----:B------:R-:W-:Y:S05]  /*e4a0*/  BSYNC B1 ;  /* 0x0000000000017941 */ /* 0x000fea0003800000 */
.L_x_2155:
        /* <DEDUP_REMOVED lines=13> */
.L_x_2157:
        /* <DEDUP_REMOVED lines=13> */
.L_x_2158:
        /* <DEDUP_REMOVED lines=8> */
.L_x_2152:
[----:B------:R-:W-:Y:S05]  /*e6d0*/  BSYNC B0 ;  /* 0x0000000000007941 */ /* 0x000fea0003800000 */
.L_x_2151:
[----:B-1----:R-:W-:Y:S02]  /*e6e0*/  VIADD R0, R8, 0x1 ;  /* 0x0000000108007836 */ /* 0x002fe40000000000 */
[----:B------:R-:W-:-:S03]  /*e6f0*/  IMAD.MOV.U32 R3, RZ, RZ, RZ ;  /* 0x000000ffff037224 */ /* 0x000fc600078e00ff */
[----:B------:R-:W-:-:S04]  /*e700*/  ISETP.NE.AND P0, PT, R0, 0x2, PT ;  /* 0x000000020000780c */ /* 0x000fc80003f05270 */
[----:B------:R-:W-:Y:S02]  /*e710*/  SEL R2, RZ, 0x1, P0 ;  /* 0x00000001ff027807 */ /* 0x000fe40000000000 */
[----:B------:R-:W-:Y:S02]  /*e720*/  SEL R0, R0, RZ, P0 ;  /* 0x000000ff00007207 */ /* 0x000fe40000000000 */
[----:B------:R-:W-:-:S07]  /*e730*/  LOP3.LUT R9, R9, R2, RZ, 0x3c, !PT ;  /* 0x0000000209097212 */ /* 0x000fce00078e3cff */
.L_x_2085:
[----:B------:R-:W1:Y:S01]  /*e740*/  S2R R5, SR_CgaCtaId ;  /* 0x0000000000057919 */ /* 0x000e620000008800 */
[----:B------:R-:W-:Y:S02]  /*e750*/  MOV R2, 0x400 ;  /* 0x0000040000027802 */ /* 0x000fe40000000f00 */
[----:B------:R-:W-:Y:S02]  /*e760*/  SHF.L.U32 R3, R3, 0x1f, RZ ;  /* 0x0000001f03037819 */ /* 0x000fe400000006ff */
[----:B-1----:R-:W-:-:S04]  /*e770*/  LEA R2, R5, R2, 0x18 ;  /* 0x0000000205027211 */ /* 0x002fc800078ec0ff */
[----:B------:R-:W1:Y:S02]  /*e780*/  SYNCS.PHASECHK.TRANS64.TRYWAIT P0, [R2+URZ+0x34820], R3 ;  /* 0x03482003020075a7 */ /* 0x000e64000800017f */
[----:B-1----:R-:W-:Y:S05]  /*e790*/  @!P0 BRA `(.L_x_2159) ;  /* 0x0000001400248947 */ /* 0x002fea0003800000 */
.L_x_2200:
[----:B------:R-:W-:-:S03]  /*e7a0*/  UMOV UR4, 0xffffffff ;  /* 0xffffffff00047882 */ /* 0x000fc60000000000 */
[----:B------:R-:W-:Y:S05]  /*e7b0*/  BRA.DIV UR4, `(.L_x_2160) ;  /* 0x0000001604307947 */ /* 0x000fea000b800000 */
[----:B-1----:R-:W1:Y:S02]  /*e7c0*/  S2R R3, SR_TID.X ;  /* 0x0000000000037919 */ /* 0x002e640000002100 */
[----:B-1----:R-:W-:-:S04]  /*e7d0*/  SHF.R.U32.HI R3, RZ, 0x5, R3 ;  /* 0x00000005ff037819 */ /* 0x002fc80000011603 */
[----:B------:R-:W-:-:S05]  /*e7e0*/  LOP3.LUT R3, R3, 0x3, RZ, 0xc0, !PT ;  /* 0x0000000303037812 */ /* 0x000fca00078ec0ff */
[----:B------:R1:W2:Y:S02]  /*e7f0*/  SHFL.IDX PT, R14, R3, RZ, 0x1f ;  /* 0x00001fff030e7589 */ /* 0x0002a400000e0000 */
.L_x_2203:
[----:B--2---:R-:W-:-:S13]  /*e800*/  ISETP.NE.AND P0, PT, R14, RZ, PT ;  /* 0x000000ff0e00720c */ /* 0x004fda0003f05270 */
[----:B------:R-:W-:Y:S05]  /*e810*/  @P0 BRA `(.L_x_2047) ;  /* 0x0000000000880947 */ /* 0x000fea0003800000 */
[----:B------:R-:W-:-:S03]  /*e820*/  UMOV UR4, 0xffffffff ;  /* 0xffffffff00047882 */ /* 0x000fc60000000000 */
[----:B------:R-:W-:Y:S05]  /*e830*/  BRA.DIV UR4, `(.L_x_2161) ;  /* 0x0000001604447947 */ /* 0x000fea000b800000 */
[----:B------:R-:W-:-:S13]  /*e840*/  ELECT P6, URZ, PT ;  /* 0x00000000003f782f */ /* 0x000fda00038c0000 */
.L_x_2206:
[----:B------:R-:W-:Y:S05]  /*e850*/  @!P6 BRA `(.L_x_2047) ;  /* 0x000000000078e947 */ /* 0x000fea0003800000 */
[----:B-1----:R-:W2:Y:S02]  /*e860*/  LDL.LU R3, [R1+0x14] ;  /* 0x0000140001037983 */ /* 0x002ea40000300800 */
[----:B--2---:R-:W-:-:S04]  /*e870*/  LOP3.LUT R3, R3, 0x2, RZ, 0xfc, !PT ;  /* 0x0000000203037812 */ /* 0x004fc800078efcff */
[----:B------:R-:W-:-:S13]  /*e880*/  ISETP.NE.AND P2, PT, R3, 0x3, PT ;  /* 0x000000030300780c */ /* 0x000fda0003f45270 */
[----:B------:R-:W-:Y:S05]  /*e890*/  @!P2 BRA `(.L_x_2162) ;  /* 0x000000000004a947 */ /* 0x000fea0003800000 */
[----:B------:R-:W-:Y:S01]  /*e8a0*/  BPT.TRAP 0x1 ;  /* 0x000000040000795c */ /* 0x000fe20000300000 */
.L_x_2162:
[----:B0-----:R-:W-:Y:S01]  /*e8b0*/  VIADD R7, R2, 0x34840 ;  /* 0x0003484002077836 */ /* 0x001fe20000000000 */
        /* <DEDUP_REMOVED lines=11> */
.L_x_2207:
[----:B------:R-:W1:Y:S02]  /*e970*/  SYNCS.PHASECHK.TRANS64.TRYWAIT P0, [R3+URZ], R4 ;  /* 0x00000004030075a7 */ /* 0x000e64000800017f */
[----:B-1----:R-:W-:Y:S05]  /*e980*/  @!P0 BRA `(.L_x_2164) ;  /* 0x0000001400248947 */ /* 0x002fea0003800000 */
.L_x_2208:
[----:B------:R-:W-:Y:S05]  /*e990*/  @!P2 BRA `(.L_x_2165) ;  /* 0x000000000004a947 */ /* 0x000fea0003800000 */
[----:B------:R-:W-:Y:S01]  /*e9a0*/  BPT.TRAP 0x1 ;  /* 0x000000040000795c */ /* 0x000fe20000300000 */
.L_x_2165:
[----:B-1----:R-:W-:-:S04]  /*e9b0*/  VIADD R3, R2, 0x34860 ;  /* 0x0003486002037836 */ /* 0x002fc80000000000 */
[----:B------:R-:W-:-:S04]  /*e9c0*/  IMAD R0, R0, 0x8, R3 ;  /* 0x0000000800007824 */ /* 0x000fc800078e0203 */
[----:B------:R-:W1:Y:S02]  /*e9d0*/  SYNCS.PHASECHK.TRANS64.TRYWAIT P0, [R0+URZ], R5 ;  /* 0x00000005000075a7 */ /* 0x000e64000800017f */
[----:B-1----:R-:W-:Y:S05]  /*e9e0*/  @!P0 BRA `(.L_x_2166) ;  /* 0x0000001400208947 */ /* 0x002fea0003800000 */
.L_x_2209:
[----:B------:R-:W-:-:S07]  /*e9f0*/  IMAD R3, R8, 0x8, R3 ;  /* 0x0000000808037824 */ /* 0x000fce00078e0203 */
.L_x_2167:
[----:B--2---:R2:W3:Y:S02]  /*ea00*/  SYNCS.PHASECHK.TRANS64.TRYWAIT P0, [R3+URZ], R4 ;  /* 0x00000004030075a7 */ /* 0x0044e4000800017f */
[----:B---3--:R-:W-:Y:S05]  /*ea10*/  @!P0 NANOSLEEP.SYNCS 0x989680 ;  /* 0x009896800000895d */ /* 0x008fea0003900000 */
[----:B------:R-:W3:Y:S02]  /*ea20*/  @!P0 SYNCS.PHASECHK.TRANS64 P0, [R3+URZ], R4 ;  /* 0x00000004030085a7 */ /* 0x000ee4000800007f */
[----:B---3--:R-:W-:Y:S05]  /*ea30*/  @!P0 BRA `(.L_x_2167) ;  /* 0xfffffffc00f08947 */ /* 0x008fea000383ffff */
.L_x_2047:
[----:B------:R-:W-:Y:S05]  /*ea40*/  BSYNC B6 ;  /* 0x0000000000067941 */ /* 0x000fea0003800000 */
.L_x_2044:
[----:B------:R-:W-:Y:S05]  /*ea50*/  EXIT ;  /* 0x000000000000794d */ /* 0x000fea0003800000 */
.L_x_2051:
[----:B-1----:R-:W-:-:S04]  /*ea60*/  IMAD.U32 R3, RZ, RZ, UR36 ;  /* 0x00000024ff037e24 */ /* 0x002fc8000f8e00ff */
[----:B------:R1:W2:Y:S03]  /*ea70*/  SYNCS.PHASECHK.TRANS64.TRYWAIT P1, [R3+URZ+0x34800], R2 ;  /* 0x03480002030075a7 */ /* 0x0002a6000802017f */
[----:B--2---:R-:W-:Y:S05]  /*ea80*/  @!P1 NANOSLEEP.SYNCS 0x989680 ;  /* 0x009896800000995d */ /* 0x004fea0003900000 */
[----:B------:R-:W2:Y:S02]  /*ea90*/  @!P1 SYNCS.PHASECHK.TRANS64 P1, [R3+URZ+0x34800], R2 ;  /* 0x03480002030095a7 */ /* 0x000ea4000802007f */
[----:B--2---:R-:W-:Y:S05]  /*eaa0*/  @!P1 BRA `(.L_x_2051) ;  /* 0xfffffffc00ec9947 */ /* 0x004fea000383ffff */
[----:B------:R-:W-:Y:S05]  /*eab0*/  BRA `(.L_x_2168) ;  /* 0xffffff28002c7947 */ /* 0x000fea000383ffff */
.L_x_2055:
[----:B-1----:R-:W-:-:S04]  /*eac0*/  IMAD.U32 R3, RZ, RZ, UR36 ;  /* 0x00000024ff037e24 */ /* 0x002fc8000f8e00ff */
[----:B------:R1:W3:Y:S03]  /*ead0*/  SYNCS.PHASECHK.TRANS64.TRYWAIT P2, [R3+URZ+0x34830], R2 ;  /* 0x03483002030075a7 */ /* 0x0002e6000804017f */
[----:B---3--:R-:W-:Y:S05]  /*eae0*/  @!P2 NANOSLEEP.SYNCS 0x989680 ;  /* 0x009896800000a95d */ /* 0x008fea0003900000 */
[----:B------:R-:W3:Y:S02]  /*eaf0*/  @!P2 SYNCS.PHASECHK.TRANS64 P2, [R3+URZ+0x34830], R2 ;  /* 0x034830020300a5a7 */ /* 0x000ee4000804007f */
[----:B---3--:R-:W-:Y:S05]  /*eb00*/  @!P2 BRA `(.L_x_2055) ;  /* 0xfffffffc00eca947 */ /* 0x008fea000383ffff */
[----:B------:R-:W-:Y:S05]  /*eb10*/  BRA `(.L_x_2054) ;  /* 0xffffff2800487947 */ /* 0x000fea000383ffff */
.L_x_2060:
[----:B-1----:R-:W-:-:S04]  /*eb20*/  IMAD.U32 R21, RZ, RZ, UR60 ;  /* 0x0000003cff157e24 */ /* 0x002fc8000f8e00ff */
[----:B------:R1:W2:Y:S03]  /*eb30*/  SYNCS.PHASECHK.TRANS64.TRYWAIT P3, [R21+URZ+0x34830], R0 ;  /* 0x03483000150075a7 */ /* 0x0002a6000806017f */
[----:B--2---:R-:W-:Y:S05]  /*eb40*/  @!P3 NANOSLEEP.SYNCS 0x989680 ;  /* 0x009896800000b95d */ /* 0x004fea0003900000 */
[----:B------:R-:W2:Y:S02]  /*eb50*/  @!P3 SYNCS.PHASECHK.TRANS64 P3, [R21+URZ+0x34830], R0 ;  /* 0x034830001500b5a7 */ /* 0x000ea4000806007f */
[----:B--2---:R-:W-:Y:S05]  /*eb60*/  @!P3 BRA `(.L_x_2060) ;  /* 0xfffffffc00ecb947 */ /* 0x004fea000383ffff */
[----:B------:R-:W-:Y:S05]  /*eb70*/  BRA `(.L_x_2059) ;  /* 0xffffff5000407947 */ /* 0x000fea000383ffff */
.L_x_2064:
[----:B-1----:R-:W-:-:S04]  /*eb80*/  IMAD.U32 R3, RZ, RZ, UR7 ;  /* 0x00000007ff037e24 */ /* 0x002fc8000f8e00ff */
[----:B------:R1:W2:Y:S03]  /*eb90*/  SYNCS.PHASECHK.TRANS64.TRYWAIT P3, [R3+URZ+0x34850], R0 ;  /* 0x03485000030075a7 */ /* 0x0002a6000806017f */
[----:B--2---:R-:W-:Y:S05]  /*eba0*/  @!P3 NANOSLEEP.SYNCS 0x989680 ;  /* 0x009896800000b95d */ /* 0x004fea0003900000 */
[----:B------:R-:W2:Y:S02]  /*ebb0*/  @!P3 SYNCS.PHASECHK.TRANS64 P3, [R3+URZ+0x34850], R0 ;  /* 0x034850000300b5a7 */ /* 0x000ea4000806007f */
[----:B--2---:R-:W-:Y:S05]  /*ebc0*/  @!P3 BRA `(.L_x_2064) ;  /* 0xfffffffc00ecb947 */ /* 0x004fea000383ffff */
[----:B------:R-:W-:Y:S05]  /*ebd0*/  BRA `(.L_x_2063) ;  /* 0xffffff5800487947 */ /* 0x000fea000383ffff */
.L_x_2070:
[----:B-1----:R-:W-:-:S04]  /*ebe0*/  IMAD.U32 R15, RZ, RZ, UR39 ;  /* 0x00000027ff0f7e24 */ /* 0x002fc8000f8e00ff */
[----:B------:R1:W2:Y:S03]  /*ebf0*/  SYNCS.PHASECHK.TRANS64.TRYWAIT P2, [R15+URZ+0x34830], R0 ;  /* 0x034830000f0075a7 */ /* 0x0002a6000804017f */
[----:B--2---:R-:W-:Y:S05]  /*ec00*/  @!P2 NANOSLEEP.SYNCS 0x989680 ;  /* 0x009896800000a95d */ /* 0x004fea0003900000 */
[----:B------:R-:W2:Y:S02]  /*ec10*/  @!P2 SYNCS.PHASECHK.TRANS64 P2, [R15+URZ+0x34830], R0 ;  /* 0x034830000f00a5a7 */ /* 0x000ea4000804007f */
[----:B--2---:R-:W-:Y:S05]  /*ec20*/  @!P2 BRA `(.L_x_2070) ;  /* 0xfffffffc00eca947 */ /* 0x004fea000383ffff */
[----:B------:R-:W-:Y:S05]  /*ec30*/  BRA `(.L_x_2069) ;  /* 0xffffff7800887947 */ /* 0x000fea000383ffff */
.L_x_2074:
[----:B-1----:R-:W-:-:S04]  /*ec40*/  IMAD.U32 R3, RZ, RZ, UR7 ;  /* 0x00000007ff037e24 */ /* 0x002fc8000f8e00ff */
[----:B------:R1:W2:Y:S03]  /*ec50*/  SYNCS.PHASECHK.TRANS64.TRYWAIT P2, [R3+URZ+0x34850], R0 ;  /* 0x03485000030075a7 */ /* 0x0002a6000804017f */
[----:B--2---:R-:W-:Y:S05]  /*ec60*/  @!P2 NANOSLEEP.SYNCS 0x989680 ;  /* 0x009896800000a95d */ /* 0x004fea0003900000 */
[----:B------:R-:W2:Y:S02]  /*ec70*/  @!P2 SYNCS.PHASECHK.TRANS64 P2, [R3+URZ+0x34850], R0 ;  /* 0x034850000300a5a7 */ /* 0x000ea4000804007f */
[----:B--2---:R-:W-:Y:S05]  /*ec80*/  @!P2 BRA `(.L_x_2074) ;  /* 0xfffffffc00eca947 */ /* 0x004fea000383ffff */
[----:B------:R-:W-:Y:S05]  /*ec90*/  BRA `(.L_x_2073) ;  /* 0xffffff8000907947 */ /* 0x000fea000383ffff */
.L_x_2079:
[----:B-1----:R-:W-:-:S04]  /*eca0*/  IMAD.U32 R2, RZ, RZ, UR5 ;  /* 0x00000005ff027e24 */ /* 0x002fc8000f8e00ff */
[----:B------:R1:W2:Y:S03]  /*ecb0*/  SYNCS.PHASECHK.TRANS64.TRYWAIT P0, [R2+URZ+0x34850], R5 ;  /* 0x03485005020075a7 */ /* 0x0002a6000800017f */
[----:B--2---:R-:W-:Y:S05]  /*ecc0*/  @!P0 NANOSLEEP.SYNCS 0x989680 ;  /* 0x009896800000895d */ /* 0x004fea0003900000 */
[----:B------:R-:W2:Y:S02]  /*ecd0*/  @!P0 SYNCS.PHASECHK.TRANS64 P0, [R2+URZ+0x34850], R5 ;  /* 0x03485005020085a7 */ /* 0x000ea4000800007f */
[----:B--2---:R-:W-:Y:S05]  /*ece0*/  @!P0 BRA `(.L_x_2079) ;  /* 0xfffffffc00ec8947 */ /* 0x004fea000383ffff */
[----:B------:R-:W-:Y:S05]  /*ecf0*/  BRA `(.L_x_2078) ;  /* 0xffffff9c005c7947 */ /* 0x000fea000383ffff */
.L_x_2090:
[----:B------:R-:W-:Y:S02]  /*ed00*/  IMAD.MOV.U32 R13, RZ, RZ, R0 ;  /* 0x000000ffff0d7224 */ /* 0x000fe400078e0000 */
[----:B------:R-:W-:Y:S02]  /*ed10*/  IMAD.MOV.U32 R12, RZ, RZ, RZ ;  /* 0x000000ffff0c7224 */ /* 0x000fe400078e00ff */
[----:B------:R-:W-:Y:S02]  /*ed20*/  IMAD.MOV.U32 R11, RZ, RZ, 0x1f ;  /* 0x0000001fff0b7424 */ /* 0x000fe400078e00ff */
[----:B------:R-:W-:-:S07]  /*ed30*/  IMAD.MOV.U32 R15, RZ, RZ, -0x1 ;  /* 0xffffffffff0f7424 */ /* 0x000fce00078e00ff */
[----:B------:R-:W-:Y:S05]  /*ed40*/  WARPSYNC.COLLECTIVE R15, `(.L_x_2169) ;  /* 0x000000000f087348 */ /* 0x000fea0003c00000 */
[----:B------:R0:W1:Y:S02]  /*ed50*/  SHFL.IDX P6, R14, R13, R12, R11 ;  /* 0x0000000c0d0e7389 */ /* 0x00006400000c000b */
[----:B01----:R-:W-:Y:S01]  /*ed60*/  ENDCOLLECTIVE ;  /* 0x000000000000791b */ /* 0x003fe20003800000 */
.L_x_2169:
[----:B------:R-:W-:Y:S05]  /*ed70*/  BRA `(.L_x_2170) ;  /* 0xffffffc800607947 */ /* 0x000fea000383ffff */
.L_x_2092:
[----:B------:R-:W-:Y:S01]  /*ed80*/  BSSY B0, `(.L_x_2171) ;  /* 0x0000006000007945 */ /* 0x000fe20003800000 */
[----:B------:R-:W-:-:S07]  /*ed90*/  IMAD.MOV.U32 R15, RZ, RZ, -0x1 ;  /* 0xffffffffff0f7424 */ /* 0x000fce00078e00ff */
[----:B0-----:R-:W-:Y:S05]  /*eda0*/  WARPSYNC.COLLECTIVE R15, `(.L_x_2172) ;  /* 0x000000000f0c7348 */ /* 0x001fea0003c00000 */
[----:B------:R-:W-:Y:S02]  /*edb0*/  ELECT P6, UR62, PT ;  /* 0x00000000003e782f */ /* 0x000fe400038c0000 */
[----:B------:R-:W-:Y:S01]  /*edc0*/  MOV R14, UR62 ;  /* 0x0000003e000e7c02 */ /* 0x000fe20008000f00 */
[----:B0-----:R-:W-:Y:S10]  /*edd0*/  ENDCOLLECTIVE ;  /* 0x000000000000791b */ /* 0x001ff40003800000 */
.L_x_2172:
[----:B------:R-:W-:Y:S05]  /*ede0*/  BSYNC B0 ;  /* 0x0000000000007941 */ /* 0x000fea0003800000 */
.L_x_2171:
[----:B------:R-:W-:Y:S05]  /*edf0*/  BRA `(.L_x_2173) ;  /* 0xffffffc800607947 */ /* 0x000fea000383ffff */
.L_x_2094:
[----:B0-----:R-:W-:-:S04]  /*ee00*/  IMAD.U32 R3, RZ, RZ, UR38 ;  /* 0x00000026ff037e24 */ /* 0x001fc8000f8e00ff */
[----:B------:R0:W1:Y:S03]  /*ee10*/  SYNCS.PHASECHK.TRANS64.TRYWAIT P0, [R3+URZ+0x34840], R0 ;  /* 0x03484000030075a7 */ /* 0x000066000800017f */
[----:B-1----:R-:W-:Y:S05]  /*ee20*/  @!P0 NANOSLEEP.SYNCS 0x989680 ;  /* 0x009896800000895d */ /* 0x002fea0003900000 */
[----:B------:R-:W1:Y:S02]  /*ee30*/  @!P0 SYNCS.PHASECHK.TRANS64 P0, [R3+URZ+0x34840], R0 ;  /* 0x03484000030085a7 */ /* 0x000e64000800007f */
[----:B-1----:R-:W-:Y:S05]  /*ee40*/  @!P0 BRA `(.L_x_2094) ;  /* 0xfffffffc00ec8947 */ /* 0x002fea000383ffff */
[----:B------:R-:W-:Y:S05]  /*ee50*/  BRA `(.L_x_2174) ;  /* 0xffffffc800b87947 */ /* 0x000fea000383ffff */
.L_x_2097:
[----:B------:R-:W-:Y:S02]  /*ee60*/  IMAD.MOV.U32 R13, RZ, RZ, R5 ;  /* 0x000000ffff0d7224 */ /* 0x000fe400078e0005 */
[----:B------:R-:W-:Y:S02]  /*ee70*/  IMAD.MOV.U32 R12, RZ, RZ, RZ ;  /* 0x000000ffff0c7224 */ /* 0x000fe400078e00ff */
[----:B------:R-:W-:Y:S02]  /*ee80*/  IMAD.MOV.U32 R11, RZ, RZ, 0x181f ;  /* 0x0000181fff0b7424 */ /* 0x000fe400078e00ff */
[----:B------:R-:W-:Y:S02]  /*ee90*/  IMAD.MOV.U32 R15, RZ, RZ, -0x1 ;  /* 0xffffffffff0f7424 */ /* 0x000fe400078e00ff */
[----:B------:R-:W-:-:S07]  /*eea0*/  IMAD R6, R9, 0x80, R6 ;  /* 0x0000008009067824 */ /* 0x000fce00078e0206 */
[----:B------:R-:W-:Y:S05]  /*eeb0*/  WARPSYNC.COLLECTIVE R15, `(.L_x_2175) ;  /* 0x000000000f087348 */ /* 0x000fea0003c00000 */
[----:B------:R0:W1:Y:S02]  /*eec0*/  SHFL.IDX P6, R14, R13, R12, R11 ;  /* 0x0000000c0d0e7389 */ /* 0x00006400000c000b */
[----:B01----:R-:W-:Y:S01]  /*eed0*/  ENDCOLLECTIVE ;  /* 0x000000000000791b */ /* 0x003fe20003800000 */
.L_x_2175:
[----:B------:R-:W-:Y:S02]  /*eee0*/  VIADD R9, R6, 0x10 ;  /* 0x0000001006097836 */ /* 0x000fe40000000000 */
[----:B------:R-:W-:Y:S02]  /*eef0*/  IMAD.MOV.U32 R13, RZ, RZ, R0 ;  /* 0x000000ffff0d7224 */ /* 0x000fe400078e0000 */
[----:B------:R-:W-:-:S07]  /*ef00*/  IMAD.MOV.U32 R2, RZ, RZ, R14 ;  /* 0x000000ffff027224 */ /* 0x000fce00078e000e */
[----:B------:R-:W-:Y:S05]  /*ef10*/  WARPSYNC.COLLECTIVE R15, `(.L_x_2176) ;  /* 0x000000000f087348 */ /* 0x000fea0003c00000 */
[----:B------:R0:W1:Y:S02]  /*ef20*/  SHFL.IDX P6, R14, R13, R12, R11 ;  /* 0x0000000c0d0e7389 */ /* 0x00006400000c000b */
[----:B01----:R-:W-:Y:S01]  /*ef30*/  ENDCOLLECTIVE ;  /* 0x000000000000791b */ /* 0x003fe20003800000 */
.L_x_2176:
[----:B------:R-:W-:Y:S02]  /*ef40*/  ULDC UR4, c[0x0][0x288] ;  /* 0x0000a20000047ab9 */ /* 0x000fe40000000800 */
[----:B------:R-:W-:-:S05]  /*ef50*/  IMAD R4, R8, UR4, RZ ;  /* 0x0000000408047c24 */ /* 0x000fca000f8e02ff */
        /* <DEDUP_REMOVED lines=8> */
.L_x_2177:
        /* <DEDUP_REMOVED lines=14> */
.L_x_2178:
[----:B------:R-:W-:Y:S01]  /*f0c0*/  @!PT LDS RZ, [RZ] ;  /* 0x00000000fffff984 */ /* 0x000fe20000000800 */
[----:B------:R-:W-:Y:S01]  /*f0d0*/  @!PT LDS RZ, [RZ] ;  /* 0x00000000fffff984 */ /* 0x000fe20000000800 */
[----:B------:R-:W-:Y:S01]  /*f0e0*/  @!PT LDS RZ, [RZ] ;  /* 0x00000000fffff984 */ /* 0x000fe20000000800 */
[----:B------:R0:W-:Y:S01]  /*f0f0*/  @!P3 LDGSTS.E.BYPASS.LTC128B.128 [R21+0x18400], desc[UR42][R2.64+0x100], !P1 ;  /* 0x184001000215bfae */ /* 0x0001e2000c901d6a */
[----:B------:R-:W-:Y:S01]  /*f100*/  ISETP.GE.AND P3, PT, R9, R4, PT ;  /* 0x000000040900720c */ /* 0x000fe20003f66270 */
[----:B------:R-:W-:Y:S02]  /*f110*/  IMAD.MOV.U32 R9, RZ, RZ, R8 ;  /* 0x000000ffff097224 */ /* 0x000fe400078e0008 */
[----:B------:R-:W-:Y:S02]  /*f120*/  IMAD.MOV.U32 R13, RZ, RZ, R5 ;  /* 0x000000ffff0d7224 */ /* 0x000fe400078e0005 */
[----:B------:R-:W-:-:S08]  /*f130*/  IMAD.MOV.U32 R12, RZ, RZ, 0x2 ;  /* 0x00000002ff0c7424 */ /* 0x000fd000078e00ff */
[----:B------:R-:W-:Y:S01]  /*f140*/  @!P3 LEA R20, R7, UR38, 0x1 ;  /* 0x000000260714bc11 */ /* 0x000fe2000f8e08ff */
[----:B0-----:R-:W-:Y:S02]  /*f150*/  VIADD R3, R6, 0x20 ;  /* 0x0000002006037836 */ /* 0x001fe40000000000 */
[----:B------:R-:W-:-:S07]  /*f160*/  IMAD.MOV.U32 R8, RZ, RZ, R14 ;  /* 0x000000ffff087224 */ /* 0x000fce00078e000e */
[----:B------:R-:W-:Y:S05]  /*f170*/  WARPSYNC.COLLECTIVE R15, `(.L_x_2179) ;  /* 0x000000000f087348 */ /* 0x000fea0003c00000 */
[----:B------:R0:W1:Y:S02]  /*f180*/  SHFL.IDX P6, R14, R13, R12, R11 ;  /* 0x0000000c0d0e7389 */ /* 0x00006400000c000b */
[----:B01----:R-:W-:Y:S01]  /*f190*/  ENDCOLLECTIVE ;  /* 0x000000000000791b */ /* 0x003fe20003800000 */
.L_x_2179:
        /* <DEDUP_REMOVED lines=13> */
.L_x_2180:
        /* <DEDUP_REMOVED lines=9> */
.L_x_2181:
        /* <DEDUP_REMOVED lines=13> */
.L_x_2182:
        /* <DEDUP_REMOVED lines=9> */
.L_x_2183:
        /* <DEDUP_REMOVED lines=13> */
.L_x_2184:
        /* <DEDUP_REMOVED lines=9> */
.L_x_2185:
        /* <DEDUP_REMOVED lines=13> */
.L_x_2186:
        /* <DEDUP_REMOVED lines=9> */
.L_x_2187:
        /* <DEDUP_REMOVED lines=13> */
.L_x_2188:
        /* <DEDUP_REMOVED lines=8> */
.L_x_2189:
        /* <DEDUP_REMOVED lines=12> */
.L_x_2190:
[----:B------:R-:W-:Y:S05]  /*f930*/  BRA `(.L_x_2191) ;  /* 0xffffffcc00207947 */ /* 0x000fea000383ffff */
.L_x_2100:
[----:B-1----:R-:W-:-:S04]  /*f940*/  IMAD.U32 R3, RZ, RZ, UR38 ;  /* 0x00000026ff037e24 */ /* 0x002fc8000f8e00ff */
[----:B------:R1:W2:Y:S03]  /*f950*/  SYNCS.PHASECHK.TRANS64.TRYWAIT P0, [R3+URZ+0x34820], R2 ;  /* 0x03482002030075a7 */ /* 0x0002a6000800017f */
[----:B--2---:R-:W-:Y:S05]  /*f960*/  @!P0 NANOSLEEP.SYNCS 0x989680 ;  /* 0x009896800000895d */ /* 0x004fea0003900000 */
[----:B------:R-:W2:Y:S02]  /*f970*/  @!P0 SYNCS.PHASECHK.TRANS64 P0, [R3+URZ+0x34820], R2 ;  /* 0x03482002030085a7 */ /* 0x000ea4000800007f */
[----:B--2---:R-:W-:Y:S05]  /*f980*/  @!P0 BRA `(.L_x_2100) ;  /* 0xfffffffc00ec8947 */ /* 0x004fea000383ffff */
[----:B------:R-:W-:Y:S05]  /*f990*/  BRA `(.L_x_2192) ;  /* 0xffffffcc00787947 */ /* 0x000fea000383ffff */
.L_x_2107:
[----:B-1----:R-:W-:-:S04]  /*f9a0*/  IMAD.U32 R3, RZ, RZ, UR38 ;  /* 0x00000026ff037e24 */ /* 0x002fc8000f8e00ff */
[----:B------:R1:W2:Y:S03]  /*f9b0*/  SYNCS.PHASECHK.TRANS64.TRYWAIT P0, [R3+URZ+0x34848], R2 ;  /* 0x03484802030075a7 */ /* 0x0002a6000800017f */
[----:B--2---:R-:W-:Y:S05]  /*f9c0*/  @!P0 NANOSLEEP.SYNCS 0x989680 ;  /* 0x009896800000895d */ /* 0x004fea0003900000 */
[----:B------:R-:W2:Y:S02]  /*f9d0*/  @!P0 SYNCS.PHASECHK.TRANS64 P0, [R3+URZ+0x34848], R2 ;  /* 0x03484802030085a7 */ /* 0x000ea4000800007f */
[----:B--2---:R-:W-:Y:S05]  /*f9e0*/  @!P0 BRA `(.L_x_2107) ;  /* 0xfffffffc00ec8947 */ /* 0x004fea000383ffff */
[----:B------:R-:W-:Y:S05]  /*f9f0*/  BRA `(.L_x_2193) ;  /* 0xffffffd000507947 */ /* 0x000fea000383ffff */
.L_x_2114:
[----:B0-----:R-:W-:-:S04]  /*fa00*/  IMAD.U32 R3, RZ, RZ, UR38 ;  /* 0x00000026ff037e24 */ /* 0x001fc8000f8e00ff */
[----:B------:R0:W1:Y:S03]  /*fa10*/  SYNCS.PHASECHK.TRANS64.TRYWAIT P0, [R3+URZ+0x34860], R2 ;  /* 0x03486002030075a7 */ /* 0x000066000800017f */
[----:B-1----:R-:W-:Y:S05]  /*fa20*/  @!P0 NANOSLEEP.SYNCS 0x989680 ;  /* 0x009896800000895d */ /* 0x002fea0003900000 */
[----:B------:R-:W1:Y:S02]  /*fa30*/  @!P0 SYNCS.PHASECHK.TRANS64 P0, [R3+URZ+0x34860], R2 ;  /* 0x03486002030085a7 */ /* 0x000e64000800007f */
[----:B-1----:R-:W-:Y:S05]  /*fa40*/  @!P0 BRA `(.L_x_2114) ;  /* 0xfffffffc00ec8947 */ /* 0x002fea000383ffff */
[----:B------:R-:W-:Y:S05]  /*fa50*/  BRA `(.L_x_2194) ;  /* 0xffffffd400247947 */ /* 0x000fea000383ffff */
.L_x_2123:
[----:B-1----:R-:W-:-:S04]  /*fa60*/  IMAD.U32 R3, RZ, RZ, UR38 ;  /* 0x00000026ff037e24 */ /* 0x002fc8000f8e00ff */
[----:B------:R1:W2:Y:S03]  /*fa70*/  SYNCS.PHASECHK.TRANS64.TRYWAIT P0, [R3+URZ+0x34840], R2 ;  /* 0x03484002030075a7 */ /* 0x0002a6000800017f */
[----:B--2---:R-:W-:Y:S05]  /*fa80*/  @!P0 NANOSLEEP.SYNCS 0x989680 ;  /* 0x009896800000895d */ /* 0x004fea0003900000 */
[----:B------:R-:W2:Y:S02]  /*fa90*/  @!P0 SYNCS.PHASECHK.TRANS64 P0, [R3+URZ+0x34840], R2 ;  /* 0x03484002030085a7 */ /* 0x000ea4000800007f */
[----:B--2---:R-:W-:Y:S05]  /*faa0*/  @!P0 BRA `(.L_x_2123) ;  /* 0xfffffffc00ec8947 */ /* 0x004fea000383ffff */
[----:B------:R-:W-:Y:S05]  /*fab0*/  BRA `(.L_x_2195) ;  /* 0xffffffd800487947 */ /* 0x000fea000383ffff */
.L_x_2130:
[----:B0-----:R-:W-:-:S04]  /*fac0*/  IMAD.U32 R3, RZ, RZ, UR38 ;  /* 0x00000026ff037e24 */ /* 0x001fc8000f8e00ff */
[----:B------:R0:W1:Y:S03]  /*fad0*/  SYNCS.PHASECHK.TRANS64.TRYWAIT P0, [R3+URZ+0x34868], R2 ;  /* 0x03486802030075a7 */ /* 0x000066000800017f */
[----:B-1----:R-:W-:Y:S05]  /*fae0*/  @!P0 NANOSLEEP.SYNCS 0x989680 ;  /* 0x009896800000895d */ /* 0x002fea0003900000 */
[----:B------:R-:W1:Y:S02]  /*faf0*/  @!P0 SYNCS.PHASECHK.TRANS64 P0, [R3+URZ+0x34868], R2 ;  /* 0x03486802030085a7 */ /* 0x000e64000800007f */
[----:B-1----:R-:W-:Y:S05]  /*fb00*/  @!P0 BRA `(.L_x_2130) ;  /* 0xfffffffc00ec8947 */ /* 0x002fea000383ffff */
[----:B------:R-:W-:Y:S05]  /*fb10*/  BRA `(.L_x_2196) ;  /* 0xffffffdc001c7947 */ /* 0x000fea000383ffff */
.L_x_2139:
[----:B-1----:R-:W-:-:S04]  /*fb20*/  IMAD.U32 R3, RZ, RZ, UR38 ;  /* 0x00000026ff037e24 */ /* 0x002fc8000f8e00ff */
[----:B------:R1:W2:Y:S03]  /*fb30*/  SYNCS.PHASECHK.TRANS64.TRYWAIT P0, [R3+URZ+0x34848], R2 ;  /* 0x03484802030075a7 */ /* 0x0002a6000800017f */
[----:B--2---:R-:W-:Y:S05]  /*fb40*/  @!P0 NANOSLEEP.SYNCS 0x989680 ;  /* 0x009896800000895d */ /* 0x004fea0003900000 */
[----:B------:R-:W2:Y:S02]  /*fb50*/  @!P0 SYNCS.PHASECHK.TRANS64 P0, [R3+URZ+0x34848], R2 ;  /* 0x03484802030085a7 */ /* 0x000ea4000800007f */
[----:B--2---:R-:W-:Y:S05]  /*fb60*/  @!P0 BRA `(.L_x_2139) ;  /* 0xfffffffc00ec8947 */ /* 0x004fea000383ffff */
[----:B------:R-:W-:Y:S05]  /*fb70*/  BRA `(.L_x_2197) ;  /* 0xffffffe000587947 */ /* 0x000fea000383ffff */
.L_x_2146:
[----:B0-----:R-:W-:-:S04]  /*fb80*/  IMAD.U32 R3, RZ, RZ, UR38 ;  /* 0x00000026ff037e24 */ /* 0x001fc8000f8e00ff */
[----:B------:R0:W1:Y:S03]  /*fb90*/  SYNCS.PHASECHK.TRANS64.TRYWAIT P0, [R3+URZ+0x34860], R2 ;  /* 0x03486002030075a7 */ /* 0x000066000800017f */
[----:B-1----:R-:W-:Y:S05]  /*fba0*/  @!P0 NANOSLEEP.SYNCS 0x989680 ;  /* 0x009896800000895d */ /* 0x002fea0003900000 */
[----:B------:R-:W1:Y:S02]  /*fbb0*/  @!P0 SYNCS.PHASECHK.TRANS64 P0, [R3+URZ+0x34860], R2 ;  /* 0x03486002030085a7 */ /* 0x000e64000800007f */
[----:B-1----:R-:W-:Y:S05]  /*fbc0*/  @!P0 BRA `(.L_x_2146) ;  /* 0xfffffffc00ec8947 */ /* 0x002fea000383ffff */
[----:B------:R-:W-:Y:S05]  /*fbd0*/  BRA `(.L_x_2198) ;  /* 0xffffffe400287947 */ /* 0x000fea000383ffff */
.L_x_2154:
[----:B-1----:R1:W2:Y:S02]  /*fbe0*/  SYNCS.PHASECHK.TRANS64.TRYWAIT P0, [R3+URZ+0x34860], R0 ;  /* 0x03486000030075a7 */ /* 0x0022a4000800017f */
[----:B--2---:R-:W-:Y:S05]  /*fbf0*/  @!P0 NANOSLEEP.SYNCS 0x989680 ;  /* 0x009896800000895d */ /* 0x004fea0003900000 */
[----:B------:R-:W2:Y:S02]  /*fc00*/  @!P0 SYNCS.PHASECHK.TRANS64 P0, [R3+URZ+0x34860], R0 ;  /* 0x03486000030085a7 */ /* 0x000ea4000800007f */
[----:B--2---:R-:W-:Y:S05]  /*fc10*/  @!P0 BRA `(.L_x_2154) ;  /* 0xfffffffc00f08947 */ /* 0x004fea000383ffff */
[----:B------:R-:W-:Y:S05]  /*fc20*/  BRA `(.L_x_2199) ;  /* 0xffffffe400f87947 */ /* 0x000fea000383ffff */
.L_x_2159:
[----:B-1----:R1:W2:Y:S02]  /*fc30*/  SYNCS.PHASECHK.TRANS64.TRYWAIT P0, [R2+URZ+0x34820], R3 ;  /* 0x03482003020075a7 */ /* 0x0022a4000800017f */
[----:B--2---:R-:W-:Y:S05]  /*fc40*/  @!P0 NANOSLEEP.SYNCS 0x989680 ;  /* 0x009896800000895d */ /* 0x004fea0003900000 */
[----:B------:R-:W2:Y:S02]  /*fc50*/  @!P0 SYNCS.PHASECHK.TRANS64 P0, [R2+URZ+0x34820], R3 ;  /* 0x03482003020085a7 */ /* 0x000ea4000800007f */
[----:B--2---:R-:W-:Y:S05]  /*fc60*/  @!P0 BRA `(.L_x_2159) ;  /* 0xfffffffc00f08947 */ /* 0x004fea000383ffff */
[----:B------:R-:W-:Y:S05]  /*fc70*/  BRA `(.L_x_2200) ;  /* 0xffffffe800c87947 */ /* 0x000fea000383ffff */
.L_x_2160:
        /* <DEDUP_REMOVED lines=11> */
.L_x_2202:
[----:B------:R-:W-:Y:S05]  /*fd30*/  BSYNC B0 ;  /* 0x0000000000007941 */ /* 0x000fea0003800000 */
.L_x_2201:
[----:B------:R-:W-:Y:S05]  /*fd40*/  BRA `(.L_x_2203) ;  /* 0xffffffe800ac7947 */ /* 0x000fea000383ffff */
.L_x_2161:
[----:B------:R-:W-:Y:S01]  /*fd50*/  BSSY B0, `(.L_x_2204) ;  /* 0x0000006000007945 */ /* 0x000fe20003800000 */
[----:B------:R-:W-:-:S07]  /*fd60*/  IMAD.MOV.U32 R15, RZ, RZ, -0x1 ;  /* 0xffffffffff0f7424 */ /* 0x000fce00078e00ff */
[----:B01----:R-:W-:Y:S05]  /*fd70*/  WARPSYNC.COLLECTIVE R15, `(.L_x_2205) ;  /* 0x000000000f0c7348 */ /* 0x003fea0003c00000 */
[----:B------:R-:W-:Y:S02]  /*fd80*/  ELECT P6, UR62, PT ;  /* 0x00000000003e782f */ /* 0x000fe400038c0000 */
[----:B------:R-:W-:Y:S01]  /*fd90*/  MOV R14, UR62 ;  /* 0x0000003e000e7c02 */ /* 0x000fe20008000f00 */
[----:B01----:R-:W-:Y:S10]  /*fda0*/  ENDCOLLECTIVE ;  /* 0x000000000000791b */ /* 0x003ff40003800000 */
.L_x_2205:
[----:B------:R-:W-:Y:S05]  /*fdb0*/  BSYNC B0 ;  /* 0x0000000000007941 */ /* 0x000fea0003800000 */
.L_x_2204:
[----:B------:R-:W-:Y:S05]  /*fdc0*/  BRA `(.L_x_2206) ;  /* 0xffffffe800a07947 */ /* 0x000fea000383ffff */
.L_x_2163:
[----:B0-----:R0:W1:Y:S02]  /*fdd0*/  SYNCS.PHASECHK.TRANS64.TRYWAIT P0, [R6+URZ], R5 ;  /* 0x00000005060075a7 */ /* 0x001064000800017f */
[----:B-1----:R-:W-:Y:S05]  /*fde0*/  @!P0 NANOSLEEP.SYNCS 0x989680 ;  /* 0x009896800000895d */ /* 0x002fea0003900000 */
[----:B------:R-:W1:Y:S02]  /*fdf0*/  @!P0 SYNCS.PHASECHK.TRANS64 P0, [R6+URZ], R5 ;  /* 0x00000005060085a7 */ /* 0x000e64000800007f */
[----:B-1----:R-:W-:Y:S05]  /*fe00*/  @!P0 BRA `(.L_x_2163) ;  /* 0xfffffffc00f08947 */ /* 0x002fea000383ffff */
[----:B------:R-:W-:Y:S05]  /*fe10*/  BRA `(.L_x_2207) ;  /* 0xffffffe800d47947 */ /* 0x000fea000383ffff */
.L_x_2164:
[----:B-1----:R1:W2:Y:S02]  /*fe20*/  SYNCS.PHASECHK.TRANS64.TRYWAIT P0, [R3+URZ], R4 ;  /* 0x00000004030075a7 */ /* 0x0022a4000800017f */
[----:B--2---:R-:W-:Y:S05]  /*fe30*/  @!P0 NANOSLEEP.SYNCS 0x989680 ;  /* 0x009896800000895d */ /* 0x004fea0003900000 */
[----:B------:R-:W2:Y:S02]  /*fe40*/  @!P0 SYNCS.PHASECHK.TRANS64 P0, [R3+URZ], R4 ;  /* 0x00000004030085a7 */ /* 0x000ea4000800007f */
[----:B--2---:R-:W-:Y:S05]  /*fe50*/  @!P0 BRA `(.L_x_2164) ;  /* 0xfffffffc00f08947 */ /* 0x004fea000383ffff */
[----:B------:R-:W-:Y:S05]  /*fe60*/  BRA `(.L_x_2208) ;  /* 0xffffffe800c87947 */ /* 0x000fea000383ffff */
.L_x_2166:
[----:B-1----:R1:W2:Y:S02]  /*fe70*/  SYNCS.PHASECHK.TRANS64.TRYWAIT P0, [R0+URZ], R5 ;  /* 0x00000005000075a7 */ /* 0x0022a4000800017f */
[----:B--2---:R-:W-:Y:S05]  /*fe80*/  @!P0 NANOSLEEP.SYNCS 0x989680 ;  /* 0x009896800000895d */ /* 0x004fea0003900000 */
[----:B------:R-:W2:Y:S02]  /*fe90*/  @!P0 SYNCS.PHASECHK.TRANS64 P0, [R0+URZ], R5 ;  /* 0x00000005000085a7 */ /* 0x000ea4000800007f */
[----:B--2---:R-:W-:Y:S05]  /*fea0*/  @!P0 BRA `(.L_x_2166) ;  /* 0xfffffffc00f08947 */ /* 0x004fea000383ffff */
[----:B------:R-:W-:Y:S05]  /*feb0*/  BRA `(.L_x_2209) ;  /* 0xffffffe800cc7947 */ /* 0x000fea000383ffff */
.L_x_2210:
        /* <DEDUP_REMOVED lines=12> */
.L_x_14993:


//--------------------- .text._ZN7cutlass13device_kernelIN5flash11enable_sm90INS1_16FlashAttnFwdSm90INS1_25CollectiveMainloopFwdSm90ILi2EN4cute5tupleIJNS5_1CILi1EEES8_S8_EEENS6_IJNS7_ILi128EEESA_NS7_ILi192EEEEEELi128ENS_6half_tEfNS_4arch4Sm90ELb1ELb0ELb0ELb1ELb0ELb0ELb0ELb1ELb1ELb1ELb1ELb0EEENS1_21CollectiveEpilogueFwdINS6_IJSA_SA_SA_EEES9_SD_SF_Li256ELb1ELb1ELb1ELb0EEENS1_36VarlenDynamicPersistentTileSchedulerILi128ELi128ELi256ELi128ELb1ELb1ELb1ELb1ELb1ELb1EEEEEEEEEvNT_6ParamsE --------------------------
	.section	.text._ZN7cutlass13device_kernelIN5flash11enable_sm90INS1_16FlashAttnFwdSm90INS1_25CollectiveMainloopFwdSm90ILi2EN4cute5tupleIJNS5_1CILi1EEES8_S8_EEENS6_IJNS7_ILi128EEESA_NS7_ILi192EEEEEELi128ENS_6half_tEfNS_4arch4Sm90ELb1ELb0ELb0ELb1ELb0ELb0ELb0ELb1ELb1ELb1ELb1ELb0EEENS1_21CollectiveEpilogueFwdINS6_IJSA_SA_SA_EEES9_SD_SF_Li256ELb1ELb1ELb1ELb0EEENS1_36VarlenDynamicPersistentTileSchedulerILi128ELi128ELi256ELi128ELb1ELb1ELb1ELb1ELb1ELb1EEEEEEEEEvNT_6ParamsE,"ax",@progbits
	.align	128
.text._ZN7cutlass13device_kernelIN5flash11enable_sm90INS1_16FlashAttnFwdSm90INS1_25CollectiveMainloopFwdSm90ILi2EN4cute5tupleIJNS5_1CILi1EEES8_S8_EEENS6_IJNS7_ILi128EEESA_NS7_ILi192EEEEEELi128ENS_6half_tEfNS_4arch4Sm90ELb1ELb0ELb0ELb1ELb0ELb0ELb0ELb1ELb1ELb1ELb1ELb0EEENS1_21CollectiveEpilogueFwdINS6_IJSA_SA_SA_EEES9_SD_SF_Li256ELb1ELb1ELb1ELb0EEENS1_36VarlenDynamicPersistentTileSchedulerILi128ELi128ELi256ELi128ELb1ELb1ELb1ELb1ELb1ELb1EEEEEEEEEvNT_6ParamsE:
        .type           _ZN7cutlass13device_kernelIN5flash11enable_sm90INS1_16FlashAttnFwdSm90INS1_25CollectiveMainloopFwdSm90ILi2EN4cute5tupleIJNS5_1CILi1EEES8_S8_EEENS6_IJNS7_ILi128EEESA_NS7_ILi192EEEEEELi128ENS_6half_tEfNS_4arch4Sm90ELb1ELb0ELb0ELb1ELb0ELb0ELb0ELb1ELb1ELb1ELb1ELb0EEENS1_21CollectiveEpilogueFwdINS6_IJSA_SA_SA_EEES9_SD_SF_Li256ELb1ELb1ELb1ELb0EEENS1_36VarlenDynamicPersistentTileSchedulerILi128ELi128ELi256ELi128ELb1ELb1ELb1ELb1ELb1ELb1EEEEEEEEEvNT_6ParamsE,@function
        .size           _ZN7cutlass13device_kernelIN5flash11enable_sm90INS1_16FlashAttnFwdSm90INS1_25CollectiveMainloopFwdSm90ILi2EN4cute5tupleIJNS5_1CILi1EEES8_S8_EEENS6_IJNS7_ILi128EEESA_NS7_ILi192EEEEEELi128ENS_6half_tEfNS_4arch4Sm90ELb1ELb0ELb0ELb1ELb0ELb0ELb0ELb1ELb1ELb1ELb1ELb0EEENS1_21CollectiveEpilogueFwdINS6_IJSA_SA_SA_EEES9_SD_SF_Li256ELb1ELb1ELb1ELb0EEENS1_36VarlenDynamicPersistentTileSchedulerILi128ELi128ELi256ELi128ELb1ELb1ELb1ELb1ELb1ELb1EEEEEEEEEvNT_6ParamsE,(.L_x_14994 - _ZN7cutlass13device_kernelIN5flash11enable_sm90INS1_16FlashAttnFwdSm90INS1_25CollectiveMainloopFwdSm90ILi2EN4cute5tupleIJNS5_1CILi1EEES8_S8_EEENS6_IJNS7_ILi128EEESA_NS7_ILi192EEEEEELi128ENS_6half_tEfNS_4arch4Sm90ELb1ELb0ELb0ELb1ELb0ELb0ELb0ELb1ELb1ELb1ELb1ELb0EEENS1_21CollectiveEpilogueFwdINS6_IJSA_SA_SA_EEES9_SD_SF_Li256ELb1ELb1ELb1ELb0EEENS1_36VarlenDynamicPersistentTileSchedulerILi128ELi128ELi256ELi128ELb1ELb1ELb1ELb1ELb1ELb1EEEEEEEEEvNT_6ParamsE)
        .other          _ZN7cutlass13device_kernelIN5flash11enable_sm90INS1_16FlashAttnFwdSm90INS1_25CollectiveMainloopFwdSm90ILi2EN4cute5tupleIJNS5_1CILi1EEES8_S8_EEENS6_IJNS7_ILi128EEESA_NS7_ILi192EEEEEELi128ENS_6half_tEfNS_4arch4Sm90ELb1ELb0ELb0ELb1ELb0ELb0ELb0ELb1ELb1ELb1ELb1ELb0EEENS1_21CollectiveEpilogueFwdINS6_IJSA_SA_SA_EEES9_SD_SF_Li256ELb1ELb1ELb1ELb0EEENS1_36VarlenDynamicPersistentTileSchedulerILi128ELi128ELi256ELi128ELb1ELb1ELb1ELb1ELb1ELb1EEEEEEEEEvNT_6ParamsE,@"STO_CUDA_ENTRY STV_DEFAULT"
_ZN7cutlass13device_kernelIN5flash11enable_sm90INS1_16FlashAttnFwdSm90INS1_25CollectiveMainloopFwdSm90ILi2EN4cute5tupleIJNS5_1CILi1EEES8_S8_EEENS6_IJNS7_ILi128EEESA_NS7_ILi192EEEEEELi128ENS_6half_tEfNS_4arch4Sm90ELb1ELb0ELb0ELb1ELb0ELb0ELb0ELb1ELb1ELb1ELb1ELb0EEENS1_21CollectiveEpilogueFwdINS6_IJSA_SA_SA_EEES9_SD_SF_Li256ELb1ELb1ELb1ELb0EEENS1_36VarlenDynamicPersistentTileSchedulerILi128ELi128ELi256ELi128ELb1ELb1ELb1ELb1ELb1ELb1EEEEEEEEEvNT_6ParamsE:
        /* <DEDUP_REMOVED lines=17> */
.L_x_2212:
[----:B------:R-:W-:Y:S05]  /*0110*/  BSYNC B0 ;  /* 0x0000000000007941 */ /* 0x000fea0003800000 */
.L_x_2211:
        /* <DEDUP_REMOVED lines=40> */
.L_x_2213:
        /* <DEDUP_REMOVED lines=22> */
.L_x_2214:
        /* <DEDUP_REMOVED lines=18> */
.L_x_2215:
        /* <DEDUP_REMOVED lines=22> */
.L_x_2216:
        /* <DEDUP_REMOVED lines=22> */
.L_x_2217:
        /* <DEDUP_REMOVED lines=8> */
.L_x_2219:
        /* <DEDUP_REMOVED lines=24> */
[----:B------:R-:W-:Y:S02]  /*0ae0*/  SHF.R.S32.HI R7, RZ, 0x1f, R6 ;  /* 0x0000001fff077819 */ /* 0x000fe40000011406 */
[----:B------:R-:W-:Y:S02]  /*0af0*/  SHF.R.S32.HI R226, RZ, 0x7, R3 ;  /* 0x00000007ffe27819 */ /* 0x000fe40000011403 */
[----:B------:R-:W-:Y:S02]  /*0b00*/  LEA.HI R10, R7, R8, RZ, 0x3 ;  /* 0x00000008070a7211 */ /* 0x000fe400078f18ff */
[----:B------:R-:W-:Y:S02]  /*0b10*/  LEA.HI R4, R0, R231, RZ, 0x5 ;  /* 0x000000e700047211 */ /* 0x000fe400078f28ff */
[----:B------:R-:W-:-:S02]  /*0b20*/  LOP3.LUT R11, R10, 0xfffffff8, RZ, 0xc0, !PT ;  /* 0xfffffff80a0b7812 */ /* 0x000fc400078ec0ff */
[----:B------:R-:W-:Y:S02]  /*0b30*/  LEA.HI R9, R9, R210, RZ, 0x5 ;  /* 0x000000d209097211 */ /* 0x000fe400078f28ff */
[----:B------:R-:W-:Y:S01]  /*0b40*/  LEA.HI R3, R3, R226, RZ, 0x1 ;  /* 0x000000e203037211 */ /* 0x000fe200078f08ff */
[----:B------:R-:W-:Y:S01]  /*0b50*/  IMAD.SHL.U32 R5, R4, 0x20, RZ ;  /* 0x0000002004057824 */ /* 0x000fe200078e00ff */
[----:B------:R-:W-:Y:S01]  /*0b60*/  SHF.R.S32.HI R9, RZ, 0x5, R9 ;  /* 0x00000005ff097819 */ /* 0x000fe20000011409 */
[----:B------:R-:W-:Y:S01]  /*0b70*/  IMAD.IADD R8, R8, 0x1, -R11 ;  /* 0x0000000108087824 */ /* 0x000fe200078e0a0b */
[----:B------:R-:W-:Y:S02]  /*0b80*/  LOP3.LUT R3, R3, 0x3fffffe, RZ, 0xc0, !PT ;  /* 0x03fffffe03037812 */ /* 0x000fe400078ec0ff */
[CC--:B0-----:R-:W-:Y:S02]  /*0b90*/  LEA.HI R2, R0.reuse, R231.reuse, RZ, 0x4 ;  /* 0x000000e700027211 */ /* 0x0c1fe400078f20ff */
[----:B------:R-:W-:Y:S01]  /*0ba0*/  LEA.HI R10, R0, R231, RZ, 0x2 ;  /* 0x000000e7000a7211 */ /* 0x000fe200078f10ff */
[----:B------:R-:W-:Y:S01]  /*0bb0*/  IMAD R8, R9, 0x10, R8 ;  /* 0x0000001009087824 */ /* 0x000fe200078e0208 */
[----:B------:R-:W-:Y:S01]  /*0bc0*/  LOP3.LUT R7, R5, 0xfffffc00, RZ, 0xc0, !PT ;  /* 0xfffffc0005077812 */ /* 0x000fe200078ec0ff */
[----:B------:R-:W-:Y:S01]  /*0bd0*/  IMAD.IADD R3, R226, 0x1, -R3 ;  /* 0x00000001e2037824 */ /* 0x000fe200078e0a03 */
[----:B------:R-:W-:-:S02]  /*0be0*/  LOP3.LUT R4, R2, 0x3fffff0, RZ, 0xc0, !PT ;  /* 0x03fffff002047812 */ /* 0x000fc400078ec0ff */
[----:B------:R-:W-:Y:S02]  /*0bf0*/  SHF.R.S32.HI R5, RZ, 0x4, R2 ;  /* 0x00000004ff057819 */ /* 0x000fe40000011402 */
[----:B------:R-:W-:Y:S02]  /*0c00*/  LOP3.LUT R10, R10, 0xfffffffc, RZ, 0xc0, !PT ;  /* 0xfffffffc0a0a7812 */ /* 0x000fe400078ec0ff */
[----:B------:R-:W-:Y:S01]  /*0c10*/  LEA.HI R0, R0, R231, RZ, 0x3 ;  /* 0x000000e700007211 */ /* 0x000fe200078f18ff */
[----:B------:R-:W-:Y:S01]  /*0c20*/  IMAD R227, R3, 0x40, R8 ;  /* 0x0000004003e37824 */ /* 0x000fe200078e0208 */
[----:B------:R-:W-:Y:S01]  /*0c30*/  LEA.HI R2, R2, R5, RZ, 0x1 ;  /* 0x0000000502027211 */ /* 0x000fe200078f08ff */
[C---:B------:R-:W-:Y:S01]  /*0c40*/  IMAD.IADD R4, R231.reuse, 0x1, -R4 ;  /* 0x00000001e7047824 */ /* 0x040fe200078e0a04 */
[----:B------:R-:W-:Y:S01]  /*0c50*/  LOP3.LUT R188, R0, 0xfffffff8, RZ, 0xc0, !PT ;  /* 0xfffffff800bc7812 */ /* 0x000fe200078ec0ff */
[C---:B------:R-:W-:Y:S01]  /*0c60*/  IMAD.IADD R10, R231.reuse, 0x1, -R10 ;  /* 0x00000001e70a7824 */ /* 0x040fe200078e0a0a */
[----:B------:R-:W-:Y:S01]  /*0c70*/  LOP3.LUT R3, R6, 0x7ffffffc, RZ, 0xc0, !PT ;  /* 0x7ffffffc06037812 */ /* 0x000fe200078ec0ff */
[----:B------:R-:W-:Y:S01]  /*0c80*/  IMAD R7, R4, 0x40, R7 ;  /* 0x0000004004077824 */ /* 0x000fe200078e0207 */
[----:B------:R-:W-:Y:S01]  /*0c90*/  LOP3.LUT R2, R2, 0x1ffffffe, RZ, 0xc0, !PT ;  /* 0x1ffffffe02027812 */ /* 0x000fe200078ec0ff */
[----:B------:R-:W-:Y:S01]  /*0ca0*/  IMAD.IADD R188, R231, 0x1, -R188 ;  /* 0x00000001e7bc7824 */ /* 0x000fe200078e0abc */
[----:B------:R-:W-:Y:S01]  /*0cb0*/  LEA.HI R4, R10, R10, RZ, 0x1 ;  /* 0x0000000a0a047211 */ /* 0x000fe200078f08ff */
[----:B------:R-:W-:-:S02]  /*0cc0*/  IMAD.IADD R3, R210, 0x1, -R3 ;  /* 0x00000001d2037824 */ /* 0x000fc400078e0a03 */
[----:B------:R-:W-:Y:S01]  /*0cd0*/  IMAD.IADD R2, R5, 0x1, -R2 ;  /* 0x0000000105027824 */ /* 0x000fe200078e0a02 */
[----:B------:R-:W-:Y:S01]  /*0ce0*/  LOP3.LUT R5, R4, 0x1ffffffe, RZ, 0xc0, !PT ;  /* 0x1ffffffe04057812 */ /* 0x000fe200078ec0ff */
[----:B------:R-:W-:Y:S02]  /*0cf0*/  IMAD.SHL.U32 R23, R188, 0x8, RZ ;  /* 0x00000008bc177824 */ /* 0x000fe400078e00ff */
[----:B------:R-:W-:Y:S02]  /*0d00*/  IMAD.SHL.U32 R184, R3, 0x2, RZ ;  /* 0x0000000203b87824 */ /* 0x000fe400078e00ff */
[----:B------:R-:W-:Y:S02]  /*0d10*/  VIADD R187, R23, 0x40 ;  /* 0x0000004017bb7836 */ /* 0x000fe40000000000 */
        /* <DEDUP_REMOVED lines=14> */
[----:B------:R-:W-:Y:S02]  /*0e00*/  VIADD R192, R184, 0x78 ;  /* 0x00000078b8c07836 */ /* 0x000fe40000000000 */
[----:B------:R-:W-:Y:S01]  /*0e10*/  IMAD.IADD R10, R10, 0x1, -R5 ;  /* 0x000000010a0a7824 */ /* 0x000fe200078e0a05 */
[----:B------:R-:W-:Y:S01]  /*0e20*/  SHF.R.S32.HI R208, RZ, 0x3, R0 ;  /* 0x00000003ffd07819 */ /* 0x000fe20000011400 */
[----:B------:R-:W-:Y:S01]  /*0e30*/  IMAD R228, R2, 0x8, R7 ;  /* 0x0000000802e47824 */ /* 0x000fe200078e0207 */
[----:B------:R-:W-:Y:S01]  /*0e40*/  SHF.R.S32.HI R230, RZ, 0x1f, R23 ;  /* 0x0000001fffe67819 */ /* 0x000fe20000011417 */
[----:B------:R-:W-:Y:S01]  /*0e50*/  IMAD.MOV.U32 R209, RZ, RZ, RZ ;  /* 0x000000ffffd17224 */ /* 0x000fe200078e00ff */
[----:B------:R-:W-:Y:S01]  /*0e60*/  SHF.R.S32.HI R229, RZ, 0x1f, R187 ;  /* 0x0000001fffe57819 */ /* 0x000fe200000114bb */
[----:B------:R-:W-:Y:S01]  /*0e70*/  IMAD R185, R10, 0x8, R227 ;  /* 0x000000080ab97824 */ /* 0x000fe200078e02e3 */
[----:B------:R-:W-:Y:S02]  /*0e80*/  SHF.R.S32.HI R225, RZ, 0x1f, R206 ;  /* 0x0000001fffe17819 */ /* 0x000fe400000114ce */
        /* <DEDUP_REMOVED lines=13> */
[----:B------:R-:W-:Y:S01]  /*0f60*/  SHF.R.S32.HI R211, RZ, 0x1f, R192 ;  /* 0x0000001fffd37819 */ /* 0x000fe200000114c0 */
[----:B------:R-:W-:Y:S01]  /*0f70*/  UMOV UR38, URZ ;  /* 0x0000003f00267c82 */ /* 0x000fe20008000000 */
[----:B------:R-:W-:Y:S01]  /*0f80*/  UMOV UR36, URZ ;  /* 0x0000003f00247c82 */ /* 0x000fe20008000000 */
[----:B--2---:R-:W-:-:S07]  /*0f90*/  LOP3.LUT R19, R12, 0x1, RZ, 0xfc, !PT ;  /* 0x000000010c137812 */ /* 0x004fce00078efcff */
.L_x_2277:
[----:B0--34-:R-:W0:Y:S01]  /*0fa0*/  LDC.64 R2, c[0x0][0xc88] ;  /* 0x00032200ff027b82 */ /* 0x019e220000000a00 */
[----:B------:R-:W-:Y:S01]  /*0fb0*/  ULDC.64 UR4, c[0x0][0xa28] ;  /* 0x00028a0000047ab9 */ /* 0x000fe20000000a00 */
[----:B------:R-:W-:-:S06]  /*0fc0*/  ULDC.64 UR6, c[0x0][0xa18] ;  /* 0x0002860000067ab9 */ /* 0x000fcc0000000a00 */
[----:B------:R-:W1:Y:S08]  /*0fd0*/  LDC R17, c[0x0][0x288] ;  /* 0x0000a200ff117b82 */ /* 0x000e700000000800 */
[----:B--2---:R-:W2:Y:S01]  /*0fe0*/  LDC.64 R8, c[0x0][0x418] ;  /* 0x00010600ff087b82 */ /* 0x004ea20000000a00 */
[----:B0-----:R-:W-:-:S07]  /*0ff0*/  IMAD.WIDE R2, R27, 0x4, R2 ;  /* 0x000000041b027825 */ /* 0x001fce00078e0202 */
[----:B------:R-:W0:Y:S01]  /*1000*/  LDC R10, c[0x0][0x424] ;  /* 0x00010900ff0a7b82 */ /* 0x000e220000000800 */
[----:B------:R-:W3:Y:S01]  /*1010*/  LDG.E R186, desc[UR56][R2.64] ;  /* 0x0000003802ba7981 */ /* 0x000ee2000c1e1900 */
[----:B------:R-:W-:Y:S01]  /*1020*/  ISETP.NE.U32.AND P1, PT, RZ, UR4, PT ;  /* 0x00000004ff007c0c */ /* 0x000fe2000bf25070 */
[----:B------:R-:W-:Y:S01]  /*1030*/  IMAD.MOV.U32 R7, RZ, RZ, RZ ;  /* 0x000000ffff077224 */ /* 0x000fe200078e00ff */
[----:B------:R-:W-:-:S04]  /*1040*/  ISETP.NE.U32.AND P0, PT, RZ, UR6, PT ;  /* 0x00000006ff007c0c */ /* 0x000fc8000bf05070 */
[----:B------:R-:W4:Y:S01]  /*1050*/  LDC R11, c[0x0][0x2f0] ;  /* 0x0000bc00ff0b7b82 */ /* 0x000f220000000800 */
[----:B------:R-:W-:Y:S02]  /*1060*/  ISETP.NE.AND.EX P1, PT, RZ, UR5, PT, P1 ;  /* 0x00000005ff007c0c */ /* 0x000fe4000bf25310 */
[----:B------:R-:W-:Y:S02]  /*1070*/  ISETP.NE.AND.EX P0, PT, RZ, UR7, PT, P0 ;  /* 0x00000007ff007c0c */ /* 0x000fe4000bf05300 */
[----:B---3--:R-:W-:-:S09]  /*1080*/  SHF.R.S32.HI R191, RZ, 0x1f, R186 ;  /* 0x0000001fffbf7819 */ /* 0x008fd200000114ba */
[----:B------:R-:W-:-:S04]  /*1090*/  @P1 LEA R4, P2, R186, UR4, 0x2 ;  /* 0x00000004ba041c11 */ /* 0x000fc8000f8410ff */
[C-C-:B------:R-:W-:Y:S02]  /*10a0*/  @P1 LEA.HI.X R5, R186.reuse, UR5, R191.reuse, 0x2, P2 ;  /* 0x00000005ba051c11 */ /* 0x140fe400090f14bf */
[----:B------:R-:W-:Y:S02]  /*10b0*/  @P0 LEA R2, P2, R186, UR6, 0x2 ;  /* 0x00000006ba020c11 */ /* 0x000fe4000f8410ff */
[----:B------:R-:W-:Y:S01]  /*10c0*/  LOP3.LUT R6, R26, 0xff000000, RZ, 0xc0, !PT ;  /* 0xff0000001a067812 */ /* 0x000fe200078ec0ff */
[----:B------:R3:W5:Y:S01]  /*10d0*/  @P1 LDG.E R7, desc[UR56][R4.64] ;  /* 0x0000003804071981 */ /* 0x000762000c1e1900 */
[----:B------:R-:W-:Y:S01]  /*10e0*/  @P0 LEA.HI.X R3, R186, UR7, R191, 0x2, P2 ;  /* 0x00000007ba030c11 */ /* 0x000fe200090f14bf */
[----:B------:R-:W-:-:S04]  /*10f0*/  ULDC.64 UR6, c[0x0][0xa20] ;  /* 0x0002880000067ab9 */ /* 0x000fc80000000a00 */
[----:B-1----:R1:W5:Y:S01]  /*1100*/  @P0 LDG.E R17, desc[UR56][R2.64] ;  /* 0x0000003802110981 */ /* 0x002362000c1e1900 */
[----:B--2---:R-:W-:Y:S02]  /*1110*/  ISETP.NE.U32.AND P1, PT, R8, RZ, PT ;  /* 0x000000ff0800720c */ /* 0x004fe40003f25070 */
[----:B------:R-:W-:Y:S02]  /*1120*/  ISETP.NE.U32.AND P2, PT, RZ, UR6, PT ;  /* 0x00000006ff007c0c */ /* 0x000fe4000bf45070 */
[----:B------:R-:W-:Y:S02]  /*1130*/  LOP3.LUT R0, R26, 0xff0000, RZ, 0xc0, !PT ;  /* 0x00ff00001a007812 */ /* 0x000fe400078ec0ff */
[----:B---3--:R-:W-:Y:S02]  /*1140*/  SHF.R.U32.HI R5, RZ, 0x8, R6 ;  /* 0x00000008ff057819 */ /* 0x008fe40000011606 */
[----:B------:R-:W-:Y:S02]  /*1150*/  ISETP.NE.AND.EX P1, PT, R9, RZ, PT, P1 ;  /* 0x000000ff0900720c */ /* 0x000fe40003f25310 */
[----:B------:R-:W-:-:S02]  /*1160*/  ISETP.NE.AND.EX P2, PT, RZ, UR7, PT, P2 ;  /* 0x00000007ff007c0c */ /* 0x000fc4000bf45320 */
[----:B------:R-:W-:Y:S02]  /*1170*/  LEA.HI R190, R0, R5, RZ, 0x10 ;  /* 0x0000000500be7211 */ /* 0x000fe400078f80ff */
[----:B0-----:R-:W-:Y:S01]  /*1180*/  SEL R0, R10, 0x1, P1 ;  /* 0x000000010a007807 */ /* 0x001fe20000800000 */
[----:B-1--4-:R-:W-:Y:S08]  /*1190*/  @P0 BRA `(.L_x_2220) ;  /* 0x0000000000240947 */ /* 0x012ff00003800000 */
        /* <DEDUP_REMOVED lines=9> */
.L_x_2220:
[----:B------:R-:W-:Y:S01]  /*1230*/  IMAD R16, R0, R11, RZ ;  /* 0x0000000b00107224 */ /* 0x000fe200078e02ff */
[----:B------:R-:W-:Y:S01]  /*1240*/  LOP3.LUT R189, R26, 0xffff, RZ, 0xc0, !PT ;  /* 0x0000ffff1abd7812 */ /* 0x000fe200078ec0ff */
[----:B------:R-:W-:Y:S06]  /*1250*/  @!P2 BRA `(.L_x_2221) ;  /* 0x000000000010a947 */ /* 0x000fec0003800000 */
[----:B------:R-:W-:-:S04]  /*1260*/  LEA R2, P0, R186, UR6, 0x2 ;  /* 0x00000006ba027c11 */ /* 0x000fc8000f8010ff */
[----:B------:R-:W-:-:S05]  /*1270*/  LEA.HI.X R3, R186, UR7, R191, 0x2, P0 ;  /* 0x00000007ba037c11 */ /* 0x000fca00080f14bf */
[----:B------:R0:W5:Y:S01]  /*1280*/  LDG.E R16, desc[UR56][R2.64] ;  /* 0x0000003802107981 */ /* 0x000162000c1e1900 */
[----:B------:R-:W-:Y:S05]  /*1290*/  BRA `(.L_x_2222) ;  /* 0x0000000000247947 */ /* 0x000fea0003800000 */
.L_x_2221:
[----:B------:R-:W-:Y:S02]  /*12a0*/  ULDC.64 UR4, c[0x0][0xa08] ;  /* 0x0002820000047ab9 */ /* 0x000fe40000000a00 */
[----:B------:R-:W-:-:S04]  /*12b0*/  ISETP.NE.U32.AND P0, PT, RZ, UR4, PT ;  /* 0x00000004ff007c0c */ /* 0x000fc8000bf05070 */
[----:B------:R-:W-:-:S13]  /*12c0*/  ISETP.NE.AND.EX P0, PT, RZ, UR5, PT, P0 ;  /* 0x00000005ff007c0c */ /* 0x000fda000bf05300 */
[----:B------:R-:W-:Y:S05]  /*12d0*/  @!P0 BRA `(.L_x_2222) ;  /* 0x0000000000148947 */ /* 0x000fea0003800000 */
[----:B------:R-:W0:Y:S02]  /*12e0*/  LDC.64 R2, c[0x0][0xa08] ;  /* 0x00028200ff027b82 */ /* 0x000e240000000a00 */
[----:B0-----:R-:W-:-:S05]  /*12f0*/  IMAD.WIDE R2, R186, 0x4, R2 ;  /* 0x00000004ba027825 */ /* 0x001fca00078e0202 */
[----:B------:R-:W2:Y:S04]  /*1300*/  LDG.E R16, desc[UR56][R2.64] ;  /* 0x0000003802107981 */ /* 0x000ea8000c1e1900 */
[----:B------:R-:W2:Y:S02]  /*1310*/  LDG.E R5, desc[UR56][R2.64+0x4] ;  /* 0x0000043802057981 */ /* 0x000ea4000c1e1900 */
[----:B--2---:R-:W-:-:S07]  /*1320*/  IMAD.IADD R16, R5, 0x1, -R16 ;  /* 0x0000000105107824 */ /* 0x004fce00078e0a10 */
.L_x_2222:
[----:B------:R-:W1:Y:S01]  /*1330*/  LDC R0, c[0x0][0x448] ;  /* 0x00011200ff007b82 */ /* 0x000e620000000800 */
[----:B------:R-:W-:Y:S01]  /*1340*/  IMAD.SHL.U32 R18, R25, 0x80, RZ ;  /* 0x0000008019127824 */ /* 0x000fe200078e00ff */
[----:B------:R-:W-:Y:S01]  /*1350*/  LOP3.LUT R207, R190, 0xff, RZ, 0xc0, !PT ;  /* 0x000000ffbecf7812 */ /* 0x000fe200078ec0ff */
[----:B-----5:R-:W-:Y:S01]  /*1360*/  IMAD.IADD R16, R16, 0x1, -R7 ;  /* 0x0000000110107824 */ /* 0x020fe200078e0a07 */
[----:B------:R-:W-:Y:S01]  /*1370*/  SHF.R.U32.HI R190, RZ, 0x10, R190 ;  /* 0x00000010ffbe7819 */ /* 0x000fe200000116be */
[----:B------:R-:W-:Y:S01]  /*1380*/  IMAD.MOV.U32 R95, RZ, RZ, RZ ;  /* 0x000000ffff5f7224 */ /* 0x000fe200078e00ff */
[----:B-1----:R-:W-:Y:S01]  /*1390*/  ISETP.NE.AND P0, PT, R0, 0x1, PT ;  /* 0x000000010000780c */ /* 0x002fe20003f05270 */
[----:B------:R-:W-:-:S12]  /*13a0*/  VIADD R0, R18, 0x7f ;  /* 0x0000007f12007836 */ /* 0x000fd80000000000 */
[----:B0-----:R-:W0:Y:S08]  /*13b0*/  @P0 LDC R3, c[0x0][0x44c] ;  /* 0x00011300ff030b82 */ /* 0x001e300000000800 */
[----:B------:R-:W1:Y:S01]  /*13c0*/  @P0 LDC R5, c[0x0][0x450] ;  /* 0x00011400ff050b82 */ /* 0x000e620000000800 */
[----:B0-----:R-:W-:Y:S01]  /*13d0*/  @P0 IMAD.HI.U32 R2, R0, R3, RZ ;  /* 0x0000000300020227 */ /* 0x001fe200078e00ff */
[----:B------:R-:W-:-:S04]  /*13e0*/  IADD3 R3, R16, 0x80, -R17 ;  /* 0x0000008010037810 */ /* 0x000fc80007ffe811 */
[----:B-1----:R-:W-:Y:S01]  /*13f0*/  @P0 SHF.R.U32.HI R0, RZ, R5, R2 ;  /* 0x00000005ff000219 */ /* 0x002fe20000011602 */
[----:B------:R-:W-:-:S04]  /*1400*/  VIADD R2, R16, 0x7f ;  /* 0x0000007f10027836 */ /* 0x000fc80000000000 */
        /* <DEDUP_REMOVED lines=10> */
[----:B------:R-:W0:Y:S01]  /*14b0*/  LDC R3, c[0x0][0x9f0] ;  /* 0x00027c00ff037b82 */ /* 0x000e220000000800 */
[----:B------:R-:W-:-:S04]  /*14c0*/  ISETP.NE.AND P0, PT, R190, RZ, PT ;  /* 0x000000ffbe00720c */ /* 0x000fc80003f05270 */
[----:B0-----:R-:W-:-:S04]  /*14d0*/  SEL R9, R190, R3, P0 ;  /* 0x00000003be097207 */ /* 0x001fc80000000000 */
[-C--:B------:R-:W-:Y:S02]  /*14e0*/  IABS R5, R9.reuse ;  /* 0x0000000900057213 */ /* 0x080fe40000000000 */
        /* <DEDUP_REMOVED lines=26> */
.L_x_2223:
[-C--:B------:R-:W-:Y:S01]  /*1690*/  IMAD R22, R207, R95.reuse, RZ ;  /* 0x0000005fcf167224 */ /* 0x080fe200078e02ff */
[----:B------:R-:W-:Y:S01]  /*16a0*/  PLOP3.LUT P0, PT, PT, PT, PT, 0x80, 0x0 ;  /* 0x000000000000781c */ /* 0x000fe20003f0f070 */
[----:B------:R-:W-:Y:S01]  /*16b0*/  IMAD.MOV.U32 R94, RZ, RZ, RZ ;  /* 0x000000ffff5e7224 */ /* 0x000fe200078e00ff */
        /* <DEDUP_REMOVED lines=67> */
.L_x_2225:
[----:B------:R-:W-:Y:S02]  /*1af0*/  LEA.HI R0, R209, R209, RZ, 0x1 ;  /* 0x000000d1d1007211 */ /* 0x000fe400078f08ff */
[----:B------:R-:W-:Y:S02]  /*1b00*/  ISETP.NE.AND P0, PT, R19, 0x3, PT ;  /* 0x000000031300780c */ /* 0x000fe40003f05270 */
[----:B------:R-:W-:-:S05]  /*1b10*/  LOP3.LUT R0, R0, 0xfffffffe, RZ, 0xc0, !PT ;  /* 0xfffffffe00007812 */ /* 0x000fca00078ec0ff */
[----:B------:R-:W-:-:S05]  /*1b20*/  IMAD.IADD R0, R209, 0x1, -R0 ;  /* 0x00000001d1007824 */ /* 0x000fca00078e0a00 */
[----:B------:R-:W-:-:S04]  /*1b30*/  SHF.L.U32 R0, R0, 0x1f, RZ ;  /* 0x0000001f00007819 */ /* 0x000fc800000006ff */
[----:B------:R-:W0:Y:S02]  /*1b40*/  SYNCS.PHASECHK.TRANS64.TRYWAIT P1, [UR37+0x34800], R0 ;  /* 0x03480000ff0075a7 */ /* 0x000e240008020165 */
[----:B0-----:R-:W-:Y:S05]  /*1b50*/  @!P1 BRA `(.L_x_2226) ;  /* 0x0000011800dc9947 */ /* 0x001fea0003800000 */
.L_x_2404:
[----:B------:R-:W-:Y:S05]  /*1b60*/  @!P0 BRA `(.L_x_2227) ;  /* 0x0000000000048947 */ /* 0x000fea0003800000 */
[----:B------:R-:W-:Y:S01]  /*1b70*/  BPT.TRAP 0x1 ;  /* 0x000000040000795c */ /* 0x000fe20000300000 */
.L_x_2227:
[----:B------:R-:W-:Y:S02]  /*1b80*/  IMAD.U32 R2, RZ, RZ, UR36 ;  /* 0x00000024ff027e24 */ /* 0x000fe4000f8e00ff */
[----:B0-----:R-:W-:-:S03]  /*1b90*/  IMAD.U32 R3, RZ, RZ, UR38 ;  /* 0x00000026ff037e24 */ /* 0x001fc6000f8e00ff */
[----:B------:R-:W-:Y:S02]  /*1ba0*/  LEA R2, R2, UR37, 0x3 ;  /* 0x0000002502027c11 */ /* 0x000fe4000f8e18ff */
[----:B------:R-:W-:-:S04]  /*1bb0*/  SHF.L.U32 R3, R3, 0x1f, RZ ;  /* 0x0000001f03037819 */ /* 0x000fc800000006ff */
[----:B------:R0:W1:Y:S01]  /*1bc0*/  SYNCS.PHASECHK.TRANS64.TRYWAIT P2, [R2+URZ+0x34830], R3 ;  /* 0x03483003020075a7 */ /* 0x000062000804017f */
[----:B------:R-:W-:Y:S05]  /*1bd0*/  @!P0 BRA `(.L_x_2228) ;  /* 0x0000000000048947 */ /* 0x000fea0003800000 */
[----:B------:R-:W-:Y:S01]  /*1be0*/  BPT.TRAP 0x1 ;  /* 0x000000040000795c */ /* 0x000fe20000300000 */
.L_x_2228:
[----:B------:R-:W2:Y:S02]  /*1bf0*/  S2R R0, SR_TID.X ;  /* 0x0000000000007919 */ /* 0x000ea40000002100 */
[----:B--2---:R-:W-:Y:S01]  /*1c00*/  LOP3.LUT P1, RZ, R0, 0x7f, RZ, 0xc0, !PT ;  /* 0x0000007f00ff7812 */ /* 0x004fe2000782c0ff */
[----:B-1----:R-:W-:-:S12]  /*1c10*/  @P2 BRA `(.L_x_2229) ;  /* 0x0000000000082947 */ /* 0x002fd80003800000 */
[----:B------:R-:W1:Y:S02]  /*1c20*/  SYNCS.PHASECHK.TRANS64.TRYWAIT P2, [R2+URZ+0x34830], R3 ;  /* 0x03483003020075a7 */ /* 0x000e64000804017f */
[----:B-1----:R-:W-:Y:S05]  /*1c30*/  @!P2 BRA `(.L_x_2230) ;  /* 0x0000011800bca947 */ /* 0x002fea0003800000 */
.L_x_2229:
[----:B------:R-:W-:Y:S05]  /*1c40*/  WARPSYNC.ALL ;  /* 0x0000000000007948 */ /* 0x000fea0003800000 */
[----:B------:R-:W-:Y:S01]  /*1c50*/  UIADD3 UR4, UR37, 0x1c400, URZ ;  /* 0x0001c40025047890 */ /* 0x000fe2000fffe03f */
[----:B------:R-:W-:Y:S01]  /*1c60*/  WARPGROUP.ARRIVE ;  /* 0x00000000000079c5 */ /* 0x000fe20000000000 */
[----:B------:R-:W-:Y:S01]  /*1c70*/  ULOP3.LUT UR52, UR52, 0x10000, URZ, 0xfc, !UPT ;  /* 0x0001000034347892 */ /* 0x000fe2000f8efc3f */
[----:B------:R-:W2:Y:S01]  /*1c80*/  LDC R0, c[0x0][0x448] ;  /* 0x00011200ff007b82 */ /* 0x000ea20000000800 */
[----:B------:R-:W-:Y:S01]  /*1c90*/  USHF.R.U32.HI UR4, URZ, 0x4, UR4 ;  /* 0x000000043f047899 */ /* 0x000fe20008011604 */
[----:B01----:R-:W-:Y:S01]  /*1ca0*/  @!P1 VIADD R2, R2, 0x34840 ;  /* 0x0003484002029836 */ /* 0x003fe20000000000 */
[----:B------:R-:W-:Y:S01]  /*1cb0*/  UMOV UR53, 0x40000040 ;  /* 0x4000004000357882 */ /* 0x000fe20000000000 */
[----:B------:R-:W-:Y:S01]  /*1cc0*/  UMOV UR55, 0x40000040 ;  /* 0x4000004000377882 */ /* 0x000fe20000000000 */
[----:B------:R-:W-:Y:S01]  /*1cd0*/  ULOP3.LUT UR4, UR4, 0x3fff, URZ, 0xc0, !UPT ;  /* 0x00003fff04047892 */ /* 0x000fe2000f8ec03f */
[----:B------:R-:W-:Y:S01]  /*1ce0*/  CS2R R150, SRZ ;  /* 0x0000000000967805 */ /* 0x000fe2000001ff00 */
[----:B------:R-:W-:Y:S01]  /*1cf0*/  UMOV UR5, 0x40000040 ;  /* 0x4000004000057882 */ /* 0x000fe20000000000 */
[----:B------:R-:W-:Y:S01]  /*1d00*/  UMOV UR7, 0x40000040 ;  /* 0x4000004000077882 */ /* 0x000fe20000000000 */
[----:B------:R-:W-:Y:S01]  /*1d10*/  ULOP3.LUT UR39, UR4, 0x10000, URZ, 0xfc, !UPT ;  /* 0x0001000004277892 */ /* 0x000fe2000f8efc3f */
[----:B------:R-:W-:Y:S01]  /*1d20*/  @!P1 PRMT R2, RZ, 0x654, R2 ;  /* 0x00000654ff029816 */ /* 0x000fe20000000002 */
[----:B------:R-:W-:Y:S01]  /*1d30*/  UIADD3 UR4, UR52, 0x2, URZ ;  /* 0x0000000234047890 */ /* 0x000fe2000fffe03f */
[----:B------:R-:W-:Y:S01]  /*1d40*/  CS2R R148, SRZ ;  /* 0x0000000000947805 */ /* 0x000fe2000001ff00 */
[----:B------:R-:W-:Y:S01]  /*1d50*/  UIMAD UR54, UR36, 0xc00, UR39 ;  /* 0x00000c00243678a4 */ /* 0x000fe2000f8e0227 */
[----:B------:R-:W-:Y:S01]  /*1d60*/  CS2R R146, SRZ ;  /* 0x0000000000927805 */ /* 0x000fe2000001ff00 */
[----:B------:R-:W-:Y:S01]  /*1d70*/  UIADD3 UR8, UR52, 0x4, URZ ;  /* 0x0000000434087890 */ /* 0x000fe2000fffe03f */
[----:B------:R-:W-:Y:S01]  /*1d80*/  CS2R R144, SRZ ;  /* 0x0000000000907805 */ /* 0x000fe2000001ff00 */
[----:B------:R-:W-:Y:S01]  /*1d90*/  UIADD3 UR6, UR54, 0x2, URZ ;  /* 0x0000000236067890 */ /* 0x000fe2000fffe03f */
[----:B------:R-:W-:Y:S01]  /*1da0*/  CS2R R142, SRZ ;  /* 0x00000000008e7805 */ /* 0x000fe2000001ff00 */
[----:B------:R-:W-:Y:S01]  /*1db0*/  UIADD3 UR10, UR54, 0x4, URZ ;  /* 0x00000004360a7890 */ /* 0x000fe2000fffe03f */
[----:B------:R-:W-:Y:S01]  /*1dc0*/  CS2R R140, SRZ ;  /* 0x00000000008c7805 */ /* 0x000fe2000001ff00 */
[----:B------:R-:W-:Y:S01]  /*1dd0*/  UMOV UR9, 0x40000040 ;  /* 0x4000004000097882 */ /* 0x000fe20000000000 */
[----:B------:R-:W-:Y:S01]  /*1de0*/  HGMMA.64x128x16.F32 R24, gdesc[UR52], RZ, !UPT, gsb0 ;  /* 0x01e00000341879f0 */ /* 0x000fe2000c0008ff */
[----:B------:R-:W-:Y:S01]  /*1df0*/  UMOV UR11, 0x40000040 ;  /* 0x40000040000b7882 */ /* 0x000fe20000000000 */
[----:B------:R-:W-:Y:S01]  /*1e00*/  UIADD3 UR12, UR52, 0x6, URZ ;  /* 0x00000006340c7890 */ /* 0x000fe2000fffe03f */
[----:B--2---:R-:W-:Y:S01]  /*1e10*/  ISETP.NE.AND P2, PT, R0, 0x1, PT ;  /* 0x000000010000780c */ /* 0x004fe20003f45270 */
[----:B------:R-:W-:Y:S01]  /*1e20*/  UIADD3 UR14, UR54, 0x6, URZ ;  /* 0x00000006360e7890 */ /* 0x000fe2000fffe03f */
[----:B------:R-:W-:Y:S01]  /*1e30*/  IMAD.IADD R0, R185, 0x1, R18 ;  /* 0x00000001b9007824 */ /* 0x000fe200078e0212 */
[----:B------:R-:W-:Y:S01]  /*1e40*/  UMOV UR13, 0x40000040 ;  /* 0x40000040000d7882 */ /* 0x000fe20000000000 */
[----:B------:R-:W-:Y:S01]  /*1e50*/  UMOV UR15, 0x40000040 ;  /* 0x40000040000f7882 */ /* 0x000fe20000000000 */
[----:B------:R-:W-:Y:S01]  /*1e60*/  UIADD3 UR16, UR52, 0x400, URZ ;  /* 0x0000040034107890 */ /* 0x000fe2000fffe03f */
[----:B------:R-:W-:Y:S01]  /*1e70*/  CS2R R138, SRZ ;  /* 0x00000000008a7805 */ /* 0x000fe2000001ff00 */
[----:B------:R-:W-:Y:S01]  /*1e80*/  UIADD3 UR18, UR54, 0x400, URZ ;  /* 0x0000040036127890 */ /* 0x000fe2000fffe03f */
[----:B------:R-:W-:Y:S01]  /*1e90*/  CS2R R136, SRZ ;  /* 0x0000000000887805 */ /* 0x000fe2000001ff00 */
[----:B------:R-:W-:Y:S01]  /*1ea0*/  UMOV UR17, 0x40000040 ;  /* 0x4000004000117882 */ /* 0x000fe20000000000 */
[----:B------:R-:W-:Y:S01]  /*1eb0*/  UMOV UR19, 0x40000040 ;  /* 0x4000004000137882 */ /* 0x000fe20000000000 */
[----:B------:R-:W-:Y:S01]  /*1ec0*/  UIADD3 UR20, UR52, 0x402, URZ ;  /* 0x0000040234147890 */ /* 0x000fe2000fffe03f */
[----:B------:R-:W-:Y:S01]  /*1ed0*/  CS2R R134, SRZ ;  /* 0x0000000000867805 */ /* 0x000fe2000001ff00 */
[----:B------:R-:W-:Y:S01]  /*1ee0*/  UIADD3 UR22, UR54, 0x402, URZ ;  /* 0x0000040236167890 */ /* 0x000fe2000fffe03f */
[----:B------:R-:W0:Y:S01]  /*1ef0*/  @P2 LDC R3, c[0x0][0x44c] ;  /* 0x00011300ff032b82 */ /* 0x000e220000000800 */
        /* <DEDUP_REMOVED lines=9> */
[----:B------:R-:W1:Y:S01]  /*1f90*/  @P2 LDC R4, c[0x0][0x450] ;  /* 0x00011400ff042b82 */ /* 0x000e620000000800 */
[----:B------:R-:W-:Y:S01]  /*1fa0*/  UIADD3 UR30, UR54, 0x406, URZ ;  /* 0x00000406361e7890 */ /* 0x000fe2000fffe03f */
[----:B------:R-:W-:Y:S01]  /*1fb0*/  CS2R R128, SRZ ;  /* 0x0000000000807805 */ /* 0x000fe2000001ff00 */
        /* <DEDUP_REMOVED lines=11> */
[----:B0-----:R-:W-:Y:S01]  /*2070*/  @P2 IMAD.HI.U32 R3, R0, R3, RZ ;  /* 0x0000000300032227 */ /* 0x001fe200078e00ff */
        /* <DEDUP_REMOVED lines=9> */
[----:B-1----:R-:W-:Y:S01]  /*2110*/  @P2 SHF.R.U32.HI R0, RZ, R4, R3 ;  /* 0x00000004ff002219 */ /* 0x002fe20000011603 */
[----:B------:R-:W-:Y:S01]  /*2120*/  UIADD3 UR50, UR54, 0x806, URZ ;  /* 0x0000080636327890 */ /* 0x000fe2000fffe03f */
[----:B------:R-:W-:Y:S01]  /*2130*/  IMAD.MOV.U32 R4, RZ, RZ, -0x80 ;  /* 0xffffff80ff047424 */ /* 0x000fe200078e00ff */
[----:B------:R-:W-:Y:S01]  /*2140*/  UMOV UR49, 0x40000040 ;  /* 0x4000004000317882 */ /* 0x000fe20000000000 */
[----:B------:R-:W-:Y:S01]  /*2150*/  UMOV UR51, 0x40000040 ;  /* 0x4000004000337882 */ /* 0x000fe20000000000 */
[----:B------:R-:W0:Y:S01]  /*2160*/  SHFL.IDX PT, R5, R0, 0x1, 0x1c1f ;  /* 0x003c1f0000057f89 */ /* 0x000e2200000e0000 */
[----:B------:R-:W-:Y:S01]  /*2170*/  IMAD R3, R95, R4, 0x80 ;  /* 0x000000805f037424 */ /* 0x000fe200078e0204 */
[----:B------:R-:W-:-:S04]  /*2180*/  CS2R R116, SRZ ;  /* 0x0000000000747805 */ /* 0x000fc8000001ff00 */
[C-C-:B------:R-:W-:Y:S02]  /*2190*/  IADD3 R4, -R184.reuse, 0x1, R3.reuse ;  /* 0x00000001b8047810 */ /* 0x140fe40007ffe103 */
[----:B------:R-:W-:Y:S02]  /*21a0*/  IADD3 R6, -R184, R16, R3 ;  /* 0x00000010b8067210 */ /* 0x000fe40007ffe103 */
[----:B------:R-:W-:-:S04]  /*21b0*/  IADD3 R89, -R17, R4, R16 ;  /* 0x0000000411597210 */ /* 0x000fc80007ffe110 */
[----:B0-----:R-:W-:-:S04]  /*21c0*/  VIADDMNMX R4, R5, R89, R6, PT ;  /* 0x0000005905047246 */ /* 0x001fc80003800106 */
[C---:B------:R-:W-:Y:S02]  /*21d0*/  ISETP.GT.AND P3, PT, R4.reuse, RZ, PT ;  /* 0x000000ff0400720c */ /* 0x040fe40003f64270 */
[C---:B------:R-:W-:Y:S02]  /*21e0*/  ISETP.GT.AND P4, PT, R4.reuse, 0x1, PT ;  /* 0x000000010400780c */ /* 0x040fe40003f84270 */
[----:B------:R-:W-:Y:S01]  /*21f0*/  ISETP.GT.AND P5, PT, R4, 0x8, PT ;  /* 0x000000080400780c */ /* 0x000fe20003fa4270 */
[----:B------:R-:W-:Y:S02]  /*2200*/  WARPGROUP.DEPBAR.LE gsb0, 0x0 ;  /* 0x00008000000079c5 */ /* 0x000fe40000010000 */
[----:B------:R-:W-:-:S06]  /*2210*/  WARPGROUP.ARRIVE ;  /* 0x00000000000079c5 */ /* 0x000fcc0000000000 */
[----:B------:R-:W-:Y:S01]  /*2220*/  HGMMA.64x128x16.F32 R24, gdesc[UR4], R24, gsb0 ;  /* 0x01e00000041879f0 */ /* 0x000fe20008000818 */
[----:B------:R-:W-:Y:S02]  /*2230*/  ULDC UR6, c[0x0][0x988] ;  /* 0x0002620000067ab9 */ /* 0x000fe40000000800 */
        /* <DEDUP_REMOVED lines=31> */
[----:B------:R-:W-:Y:S01]  /*2430*/  FSEL R91, R26, -INF , P3 ;  /* 0xff8000001a5b7808 */ /* 0x000fe20001800000 */
[----:B------:R0:W-:Y:S01]  /*2440*/  @!P1 SYNCS.ARRIVE.TRANS64.RED.A1T0 RZ, [R2+URZ], RZ ;  /* 0x000000ff02ff99a7 */ /* 0x0001e2000810043f */
[----:B------:R-:W-:Y:S02]  /*2450*/  FSEL R93, R27, -INF , P4 ;  /* 0xff8000001b5d7808 */ /* 0x000fe40002000000 */
[----:B------:R-:W-:Y:S02]  /*2460*/  ISETP.GT.AND P3, PT, R4, 0x9, PT ;  /* 0x000000090400780c */ /* 0x000fe40003f64270 */
[----:B------:R-:W-:-:S02]  /*2470*/  FSEL R97, R30, -INF , P5 ;  /* 0xff8000001e617808 */ /* 0x000fc40002800000 */
[----:B------:R-:W-:Y:S02]  /*2480*/  FMNMX.FTZ R8, R91, R93, !PT ;  /* 0x0000005d5b087209 */ /* 0x000fe40007810000 */
[C---:B------:R-:W-:Y:S02]  /*2490*/  ISETP.GT.AND P4, PT, R4.reuse, 0x10, PT ;  /* 0x000000100400780c */ /* 0x040fe40003f84270 */
[----:B------:R-:W-:Y:S02]  /*24a0*/  FSEL R99, R31, -INF , P3 ;  /* 0xff8000001f637808 */ /* 0x000fe40001800000 */
[----:B------:R-:W-:Y:S02]  /*24b0*/  FMNMX.FTZ R8, R97, R8, !PT ;  /* 0x0000000861087209 */ /* 0x000fe40007810000 */
        /* <DEDUP_REMOVED lines=26> */
[----:B------:R-:W-:Y:S01]  /*2660*/  FMNMX.FTZ R8, R115, R8, !PT ;  /* 0x0000000873087209 */ /* 0x000fe20007810000 */
[----:B------:R-:W1:Y:S01]  /*2670*/  @P2 LDC R50, c[0x0][0x450] ;  /* 0x00011400ff322b82 */ /* 0x000e620000000800 */
        /* <DEDUP_REMOVED lines=54> */
[----:B------:R-:W-:Y:S02]  /*29e0*/  FSEL R87, R87, -INF , P3 ;  /* 0xff80000057577808 */ /* 0x000fe40001800000 */
[----:B------:R-:W-:-:S04]  /*29f0*/  FMNMX.FTZ R8, R21, R8, !PT ;  /* 0x0000000815087209 */ /* 0x000fc80007810000 */
[----:B------:R-:W-:Y:S02]  /*2a00*/  FMNMX.FTZ R10, R87, R8, !PT ;  /* 0x00000008570a7209 */ /* 0x000fe40007810000 */
[----:B------:R2:W3:Y:S04]  /*2a10*/  SHFL.IDX PT, R8, R0, RZ, 0x1c1f ;  /* 0x001c1fff00087589 */ /* 0x0004e800000e0000 */
[----:B------:R-:W4:Y:S01]  /*2a20*/  SHFL.BFLY PT, R35, R10, 0x2, 0x1f ;  /* 0x0c401f000a237f89 */ /* 0x000f2200000e0000 */
[----:B--2---:R-:W-:Y:S01]  /*2a30*/  IMAD.U32 R0, RZ, RZ, UR6 ;  /* 0x00000006ff007e24 */ /* 0x004fe2000f8e00ff */
[----:B---3--:R-:W-:Y:S02]  /*2a40*/  VIADDMNMX R34, R8, R89, R6, PT ;  /* 0x0000005908227246 */ /* 0x008fe40003800106 */
[----:B----4-:R-:W-:-:S02]  /*2a50*/  FMNMX.FTZ R35, R10, R35, !PT ;  /* 0x000000230a237209 */ /* 0x010fc40007810000 */
[C---:B------:R-:W-:Y:S02]  /*2a60*/  ISETP.GT.AND P4, PT, R34.reuse, 0x1, PT ;  /* 0x000000012200780c */ /* 0x040fe40003f84270 */
[----:B------:R-:W-:Y:S01]  /*2a70*/  ISETP.GT.AND P5, PT, R34, 0x8, PT ;  /* 0x000000082200780c */ /* 0x000fe20003fa4270 */
[----:B------:R-:W2:Y:S01]  /*2a80*/  SHFL.BFLY PT, R4, R35, 0x1, 0x1f ;  /* 0x0c201f0023047f89 */ /* 0x000ea200000e0000 */
[----:B------:R-:W-:Y:S02]  /*2a90*/  FSEL R30, R25, -INF , P4 ;  /* 0xff800000191e7808 */ /* 0x000fe40002000000 */
[----:B------:R-:W-:Y:S02]  /*2aa0*/  FSEL R25, R28, -INF , P5 ;  /* 0xff8000001c197808 */ /* 0x000fe40002800000 */
[----:B------:R-:W-:-:S04]  /*2ab0*/  ISETP.GT.AND P4, PT, R34, 0x10, PT ;  /* 0x000000102200780c */ /* 0x000fc80003f84270 */
[----:B------:R-:W-:Y:S02]  /*2ac0*/  FSEL R39, R32, -INF , P4 ;  /* 0xff80000020277808 */ /* 0x000fe40002000000 */
[----:B------:R-:W-:-:S04]  /*2ad0*/  ISETP.GT.AND P4, PT, R34, 0x18, PT ;  /* 0x000000182200780c */ /* 0x000fc80003f84270 */
[----:B------:R-:W-:Y:S02]  /*2ae0*/  FSEL R43, R36, -INF , P4 ;  /* 0xff800000242b7808 */ /* 0x000fe40002000000 */
[----:B------:R-:W-:-:S04]  /*2af0*/  ISETP.GT.AND P4, PT, R34, 0x20, PT ;  /* 0x000000202200780c */ /* 0x000fc80003f84270 */
[----:B------:R-:W-:Y:S02]  /*2b00*/  FSEL R47, R40, -INF , P4 ;  /* 0xff800000282f7808 */ /* 0x000fe40002000000 */
[----:B------:R-:W-:Y:S02]  /*2b10*/  ISETP.GT.AND P4, PT, R34, 0x28, PT ;  /* 0x000000282200780c */ /* 0x000fe40003f84270 */
[----:B--2---:R-:W-:Y:S02]  /*2b20*/  FMNMX.FTZ R4, R35, R4, !PT ;  /* 0x0000000423047209 */ /* 0x004fe40007810000 */
[----:B------:R-:W-:Y:S02]  /*2b30*/  FSEL R89, R44, -INF , P4 ;  /* 0xff8000002c597808 */ /* 0x000fe40002000000 */
[C---:B------:R-:W-:Y:S01]  /*2b40*/  FSETP.NEU.FTZ.AND P3, PT, R4.reuse, -INF , PT ;  /* 0xff8000000400780b */ /* 0x040fe20003f7d000 */
[----:B------:R-:W-:Y:S01]  /*2b50*/  FMUL.FTZ R26, R4, R0 ;  /* 0x00000000041a7220 */ /* 0x000fe20000410000 */
[----:B------:R-:W-:-:S04]  /*2b60*/  ISETP.GT.AND P4, PT, R34, 0x30, PT ;  /* 0x000000302200780c */ /* 0x000fc80003f84270 */
[----:B------:R-:W-:Y:S02]  /*2b70*/  FSEL R26, R26, RZ, P3 ;  /* 0x000000ff1a1a7208 */ /* 0x000fe40001800000 */
[----:B------:R-:W-:-:S03]  /*2b80*/  ISETP.GT.AND P3, PT, R34, RZ, PT ;  /* 0x000000ff2200720c */ /* 0x000fc60003f64270 */
[-CC-:B------:R-:W-:Y:S01]  /*2b90*/  FFMA.FTZ R181, R91, R0.reuse, -R26.reuse ;  /* 0x000000005bb57223 */ /* 0x180fe2000001081a */
[----:B------:R-:W-:Y:S01]  /*2ba0*/  FSEL R35, R24, -INF , P3 ;  /* 0xff80000018237808 */ /* 0x000fe20001800000 */
[-CC-:B------:R-:W-:Y:S01]  /*2bb0*/  FFMA.FTZ R93, R93, R0.reuse, -R26.reuse ;  /* 0x000000005d5d7223 */ /* 0x180fe2000001081a */
[C---:B------:R-:W-:Y:S01]  /*2bc0*/  ISETP.GT.AND P3, PT, R34.reuse, 0x9, PT ;  /* 0x000000092200780c */ /* 0x040fe20003f64270 */
[--C-:B------:R-:W-:Y:S01]  /*2bd0*/  FFMA.FTZ R183, R97, R0, -R26.reuse ;  /* 0x0000000061b77223 */ /* 0x100fe2000001081a */
[----:B------:R-:W-:Y:S01]  /*2be0*/  FMNMX.FTZ R10, R35, R30, !PT ;  /* 0x0000001e230a7209 */ /* 0x000fe20007810000 */
[----:B------:R2:W-:Y:S01]  /*2bf0*/  MUFU.EX2 R6, R93 ;  /* 0x0000005d00067308 */ /* 0x0005e20000000800 */
[----:B------:R-:W-:Y:S01]  /*2c00*/  FSEL R29, R29, -INF , P3 ;  /* 0xff8000001d1d7808 */ /* 0x000fe20001800000 */
[--C-:B------:R-:W-:Y:S01]  /*2c10*/  FFMA.FTZ R177, R101, R0, -R26.reuse ;  /* 0x0000000065b17223 */ /* 0x100fe2000001081a */
[----:B------:R-:W-:Y:S01]  /*2c20*/  FMNMX.FTZ R10, R25, R10, !PT ;  /* 0x0000000a190a7209 */ /* 0x000fe20007810000 */
[-CC-:B------:R-:W-:Y:S01]  /*2c30*/  FFMA.FTZ R8, R99, R0.reuse, -R26.reuse ;  /* 0x0000000063087223 */ /* 0x180fe2000001081a */
[C---:B------:R-:W-:Y:S01]  /*2c40*/  ISETP.GT.AND P3, PT, R34.reuse, 0x11, PT ;  /* 0x000000112200780c */ /* 0x040fe20003f64270 */
[--C-:B------:R-:W-:Y:S01]  /*2c50*/  FFMA.FTZ R169, R31, R0, -R26.reuse ;  /* 0x000000001fa97223 */ /* 0x100fe2000001081a */
[----:B------:R-:W-:Y:S01]  /*2c60*/  FMNMX.FTZ R10, R29, R10, !PT ;  /* 0x0000000a1d0a7209 */ /* 0x000fe20007810000 */
[-CC-:B------:R-:W-:Y:S01]  /*2c70*/  FFMA.FTZ R32, R51, R0.reuse, -R26.reuse ;  /* 0x0000000033207223 */ /* 0x180fe2000001081a */
        /* <DEDUP_REMOVED lines=11> */
[--C-:B------:R-:W-:Y:S01]  /*2d30*/  FFMA.FTZ R163, R7, R0, -R26.reuse ;  /* 0x0000000007a37223 */ /* 0x100fe2000001081a */
[C---:B------:R-:W-:Y:S01]  /*2d40*/  ISETP.GT.AND P3, PT, R34.reuse, 0x21, PT ;  /* 0x000000212200780c */ /* 0x040fe20003f64270 */
[----:B------:R-:W3:Y:S01]  /*2d50*/  MUFU.EX2 R181, R181 ;  /* 0x000000b500b57308 */ /* 0x000ee20000000800 */
[----:B------:R-:W-:Y:S01]  /*2d60*/  FMNMX.FTZ R12, R37, R12, !PT ;  /* 0x0000000c250c7209 */ /* 0x000fe20007810000 */
[-CC-:B------:R-:W-:Y:S01]  /*2d70*/  FFMA.FTZ R103, R103, R0.reuse, -R26.reuse ;  /* 0x0000000067677223 */ /* 0x180fe2000001081a */
[----:B------:R-:W-:Y:S01]  /*2d80*/  FSEL R41, R41, -INF , P3 ;  /* 0xff80000029297808 */ /* 0x000fe20001800000 */
[--C-:B------:R-:W-:Y:S01]  /*2d90*/  FFMA.FTZ R179, R105, R0, -R26.reuse ;  /* 0x0000000069b37223 */ /* 0x100fe2000001081a */
[----:B------:R-:W-:Y:S01]  /*2da0*/  FMNMX.FTZ R12, R47, R12, !PT ;  /* 0x0000000c2f0c7209 */ /* 0x000fe20007810000 */
[--C-:B------:R-:W-:Y:S01]  /*2db0*/  FFMA.FTZ R107, R107, R0, -R26.reuse ;  /* 0x000000006b6b7223 */ /* 0x100fe2000001081a */
[C---:B------:R-:W-:Y:S01]  /*2dc0*/  ISETP.GT.AND P3, PT, R34.reuse, 0x29, PT ;  /* 0x000000292200780c */ /* 0x040fe20003f64270 */
[----:B------:R-:W4:Y:S01]  /*2dd0*/  MUFU.EX2 R183, R183 ;  /* 0x000000b700b77308 */ /* 0x000f220000000800 */
[----:B------:R-:W-:Y:S01]  /*2de0*/  FMNMX.FTZ R14, R41, R12, !PT ;  /* 0x0000000c290e7209 */ /* 0x000fe20007810000 */
[-CC-:B------:R-:W-:Y:S01]  /*2df0*/  FFMA.FTZ R173, R109, R0.reuse, -R26.reuse ;  /* 0x000000006dad7223 */ /* 0x180fe2000001081a */
[----:B------:R-:W-:Y:S01]  /*2e00*/  FSEL R45, R45, -INF , P3 ;  /* 0xff8000002d2d7808 */ /* 0x000fe20001800000 */
[--C-:B------:R-:W-:Y:S01]  /*2e10*/  FFMA.FTZ R157, R9, R0, -R26.reuse ;  /* 0x00000000099d7223 */ /* 0x100fe2000001081a */
[----:B------:R-:W-:Y:S01]  /*2e20*/  FMNMX.FTZ R14, R89, R14, !PT ;  /* 0x0000000e590e7209 */ /* 0x000fe20007810000 */
[-CC-:B------:R-:W-:Y:S01]  /*2e30*/  FFMA.FTZ R111, R111, R0.reuse, -R26.reuse ;  /* 0x000000006f6f7223 */ /* 0x180fe2000001081a */
[----:B------:R-:W-:Y:S01]  /*2e40*/  ISETP.GT.AND P3, PT, R34, 0x31, PT ;  /* 0x000000312200780c */ /* 0x000fe20003f64270 */
[----:B------:R-:W5:Y:S01]  /*2e50*/  MUFU.EX2 R8, R8 ;  /* 0x0000000800087308 */ /* 0x000f620000000800 */
[----:B------:R-:W-:Y:S01]  /*2e60*/  FSEL R91, R48, -INF , P4 ;  /* 0xff800000305b7808 */ /* 0x000fe20002000000 */
[--C-:B------:R-:W-:Y:S01]  /*2e70*/  FFMA.FTZ R175, R113, R0, -R26.reuse ;  /* 0x0000000071af7223 */ /* 0x100fe2000001081a */
[----:B------:R-:W-:Y:S01]  /*2e80*/  FMNMX.FTZ R14, R45, R14, !PT ;  /* 0x0000000e2d0e7209 */ /* 0x000fe20007810000 */
[-CC-:B------:R-:W-:Y:S01]  /*2e90*/  FFMA.FTZ R159, R11, R0.reuse, -R26.reuse ;  /* 0x000000000b9f7223 */ /* 0x180fe2000001081a */
[C---:B------:R-:W-:Y:S01]  /*2ea0*/  ISETP.GT.AND P4, PT, R34.reuse, 0x38, PT ;  /* 0x000000382200780c */ /* 0x040fe20003f84270 */
[--C-:B------:R-:W-:Y:S01]  /*2eb0*/  FFMA.FTZ R153, R15, R0, -R26.reuse ;  /* 0x000000000f997223 */ /* 0x100fe2000001081a */
[----:B------:R-:W-:Y:S01]  /*2ec0*/  FSEL R49, R49, -INF , P3 ;  /* 0xff80000031317808 */ /* 0x000fe20001800000 */
[----:B------:R-:W0:Y:S01]  /*2ed0*/  MUFU.EX2 R177, R177 ;  /* 0x000000b100b17308 */ /* 0x000e220000000800 */
[----:B------:R-:W-:Y:S01]  /*2ee0*/  FMNMX.FTZ R14, R91, R14, !PT ;  /* 0x0000000e5b0e7209 */ /* 0x000fe20007810000 */
[-CC-:B------:R-:W-:Y:S01]  /*2ef0*/  FFMA.FTZ R115, R115, R0.reuse, -R26.reuse ;  /* 0x0000000073737223 */ /* 0x180fe2000001081a */
[----:B------:R-:W-:Y:S01]  /*2f00*/  ISETP.GT.AND P3, PT, R34, 0x39, PT ;  /* 0x000000392200780c */ /* 0x000fe20003f64270 */
[-CC-:B------:R-:W-:Y:S01]  /*2f10*/  FFMA.FTZ R155, R21, R0.reuse, -R26.reuse ;  /* 0x00000000159b7223 */ /* 0x180fe2000001081a */
[----:B--2---:R-:W-:Y:S01]  /*2f20*/  FSEL R93, R52, -INF , P4 ;  /* 0xff800000345d7808 */ /* 0x004fe20002000000 */
[--C-:B------:R-:W-:Y:S01]  /*2f30*/  FFMA.FTZ R59, R59, R0, -R26.reuse ;  /* 0x000000003b3b7223 */ /* 0x100fe2000001081a */
[----:B------:R-:W-:Y:S01]  /*2f40*/  FMNMX.FTZ R20, R49, R14, !PT ;  /* 0x0000000e31147209 */ /* 0x000fe20007810000 */
[----:B------:R2:W1:Y:S01]  /*2f50*/  MUFU.EX2 R10, R103 ;  /* 0x00000067000a7308 */ /* 0x0004620000000800 */
[C---:B------:R-:W-:Y:S01]  /*2f60*/  ISETP.GT.AND P4, PT, R34.reuse, 0x40, PT ;  /* 0x000000402200780c */ /* 0x040fe20003f84270 */
[-CC-:B------:R-:W-:Y:S01]  /*2f70*/  FFMA.FTZ R38, R71, R0.reuse, -R26.reuse ;  /* 0x0000000047267223 */ /* 0x180fe2000001081a */
[----:B------:R-:W-:Y:S01]  /*2f80*/  FSEL R53, R53, -INF , P3 ;  /* 0xff80000035357808 */ /* 0x000fe20001800000 */
[--C-:B------:R-:W-:Y:S01]  /*2f90*/  FFMA.FTZ R42, R79, R0, -R26.reuse ;  /* 0x000000004f2a7223 */ /* 0x100fe2000001081a */
[----:B------:R-:W-:Y:S01]  /*2fa0*/  FMNMX.FTZ R20, R93, R20, !PT ;  /* 0x000000145d147209 */ /* 0x000fe20007810000 */
[----:B------:R-:W-:Y:S01]  /*2fb0*/  FFMA.FTZ R83, R83, R0, -R26 ;  /* 0x0000000053537223 */ /* 0x000fe2000001081a */
[----:B------:R-:W-:Y:S01]  /*2fc0*/  ISETP.GT.AND P3, PT, R34, 0x41, PT ;  /* 0x000000412200780c */ /* 0x000fe20003f64270 */
[----:B------:R-:W1:Y:S01]  /*2fd0*/  MUFU.EX2 R179, R179 ;  /* 0x000000b300b37308 */ /* 0x000e620000000800 */
[----:B------:R-:W-:-:S02]  /*2fe0*/  FSEL R97, R56, -INF , P4 ;  /* 0xff80000038617808 */ /* 0x000fc40002000000 */
[----:B------:R-:W-:Y:S02]  /*2ff0*/  CS2R R112, SRZ ;  /* 0x0000000000707805 */ /* 0x000fe4000001ff00 */
[----:B------:R-:W-:Y:S02]  /*3000*/  FMNMX.FTZ R20, R53, R20, !PT ;  /* 0x0000001435147209 */ /* 0x000fe40007810000 */
[----:B------:R-:W-:Y:S02]  /*3010*/  CS2R R108, SRZ ;  /* 0x00000000006c7805 */ /* 0x000fe4000001ff00 */
[----:B------:R-:W-:Y:S02]  /*3020*/  ISETP.GT.AND P4, PT, R34, 0x48, PT ;  /* 0x000000482200780c */ /* 0x000fe40003f84270 */
[----:B------:R-:W-:Y:S02]  /*3030*/  CS2R R104, SRZ ;  /* 0x0000000000687805 */ /* 0x000fe4000001ff00 */
[----:B------:R-:W-:Y:S01]  /*3040*/  FSEL R57, R57, -INF , P3 ;  /* 0xff80000039397808 */ /* 0x000fe20001800000 */
[----:B------:R3:W1:Y:S01]  /*3050*/  MUFU.EX2 R12, R107 ;  /* 0x0000006b000c7308 */ /* 0x0006620000000800 */
[----:B------:R-:W-:-:S02]  /*3060*/  FMNMX.FTZ R20, R97, R20, !PT ;  /* 0x0000001461147209 */ /* 0x000fc40007810000 */
[----:B--2---:R-:W-:Y:S02]  /*3070*/  CS2R R102, SRZ ;  /* 0x0000000000667805 */ /* 0x004fe4000001ff00 */
[----:B------:R-:W-:Y:S02]  /*3080*/  ISETP.GT.AND P3, PT, R34, 0x49, PT ;  /* 0x000000492200780c */ /* 0x000fe40003f64270 */
[----:B------:R-:W-:Y:S02]  /*3090*/  FSEL R101, R60, -INF , P4 ;  /* 0xff8000003c657808 */ /* 0x000fe40002000000 */
[----:B------:R-:W-:Y:S01]  /*30a0*/  FMNMX.FTZ R24, R57, R20, !PT ;  /* 0x0000001439187209 */ /* 0x000fe20007810000 */
[----:B------:R-:W-:Y:S01]  /*30b0*/  MUFU.EX2 R173, R173 ;  /* 0x000000ad00ad7308 */ /* 0x000fe20000000800 */
[----:B------:R-:W-:Y:S02]  /*30c0*/  ISETP.GT.AND P4, PT, R34, 0x50, PT ;  /* 0x000000502200780c */ /* 0x000fe40003f84270 */
[----:B---3--:R-:W-:-:S02]  /*30d0*/  CS2R R106, SRZ ;  /* 0x00000000006a7805 */ /* 0x008fc4000001ff00 */
[----:B------:R-:W-:Y:S02]  /*30e0*/  FSEL R61, R61, -INF , P3 ;  /* 0xff8000003d3d7808 */ /* 0x000fe40001800000 */
[----:B------:R-:W-:Y:S02]  /*30f0*/  FMNMX.FTZ R24, R101, R24, !PT ;  /* 0x0000001865187209 */ /* 0x000fe40007810000 */
[----:B------:R-:W-:Y:S01]  /*3100*/  ISETP.GT.AND P3, PT, R34, 0x51, PT ;  /* 0x000000512200780c */ /* 0x000fe20003f64270 */
[----:B------:R2:W-:Y:S01]  /*3110*/  MUFU.EX2 R14, R111 ;  /* 0x0000006f000e7308 */ /* 0x0005e20000000800 */
[----:B------:R-:W-:Y:S02]  /*3120*/  FSEL R99, R64, -INF , P4 ;  /* 0xff80000040637808 */ /* 0x000fe40002000000 */
[----:B------:R-:W-:Y:S02]  /*3130*/  FMNMX.FTZ R24, R61, R24, !PT ;  /* 0x000000183d187209 */ /* 0x000fe40007810000 */
[----:B------:R-:W-:-:S02]  /*3140*/  ISETP.GT.AND P4, PT, R34, 0x58, PT ;  /* 0x000000582200780c */ /* 0x000fc40003f84270 */
[----:B------:R-:W-:Y:S01]  /*3150*/  FSEL R65, R65, -INF , P3 ;  /* 0xff80000041417808 */ /* 0x000fe20001800000 */
[----:B------:R-:W-:Y:S01]  /*3160*/  MUFU.EX2 R175, R175 ;  /* 0x000000af00af7308 */ /* 0x000fe20000000800 */
[----:B------:R-:W-:Y:S02]  /*3170*/  FMNMX.FTZ R24, R99, R24, !PT ;  /* 0x0000001863187209 */ /* 0x000fe40007810000 */
[----:B--2---:R-:W-:Y:S02]  /*3180*/  CS2R R110, SRZ ;  /* 0x00000000006e7805 */ /* 0x004fe4000001ff00 */
[----:B------:R-:W-:Y:S02]  /*3190*/  ISETP.GT.AND P3, PT, R34, 0x59, PT ;  /* 0x000000592200780c */ /* 0x000fe40003f64270 */
[----:B------:R-:W-:Y:S02]  /*31a0*/  FSEL R31, R68, -INF , P4 ;  /* 0xff800000441f7808 */ /* 0x000fe40002000000 */
[----:B------:R-:W-:Y:S01]  /*31b0*/  FMNMX.FTZ R28, R65, R24, !PT ;  /* 0x00000018411c7209 */ /* 0x000fe20007810000 */
[----:B------:R2:W-:Y:S01]  /*31c0*/  MUFU.EX2 R20, R115 ;  /* 0x0000007300147308 */ /* 0x0005e20000000800 */
[----:B------:R-:W-:-:S02]  /*31d0*/  ISETP.GT.AND P4, PT, R34, 0x60, PT ;  /* 0x000000602200780c */ /* 0x000fc40003f84270 */
[----:B------:R-:W-:Y:S02]  /*31e0*/  FSEL R69, R69, -INF , P3 ;  /* 0xff80000045457808 */ /* 0x000fe40001800000 */
[----:B------:R-:W-:Y:S02]  /*31f0*/  FMNMX.FTZ R28, R31, R28, !PT ;  /* 0x0000001c1f1c7209 */ /* 0x000fe40007810000 */
[----:B------:R-:W-:Y:S01]  /*3200*/  ISETP.GT.AND P3, PT, R34, 0x61, PT ;  /* 0x000000612200780c */ /* 0x000fe20003f64270 */
[----:B------:R3:W-:Y:S01]  /*3210*/  MUFU.EX2 R24, R32 ;  /* 0x0000002000187308 */ /* 0x0007e20000000800 */
[----:B------:R-:W-:Y:S02]  /*3220*/  FSEL R51, R72, -INF , P4 ;  /* 0xff80000048337808 */ /* 0x000fe40002000000 */
[----:B--2---:R-:W-:Y:S02]  /*3230*/  CS2R R114, SRZ ;  /* 0x0000000000727805 */ /* 0x004fe4000001ff00 */
[----:B------:R-:W-:-:S02]  /*3240*/  FMNMX.FTZ R28, R69, R28, !PT ;  /* 0x0000001c451c7209 */ /* 0x000fc40007810000 */
[C---:B------:R-:W-:Y:S02]  /*3250*/  ISETP.GT.AND P4, PT, R34.reuse, 0x68, PT ;  /* 0x000000682200780c */ /* 0x040fe40003f84270 */
[----:B------:R-:W-:Y:S01]  /*3260*/  FSEL R73, R73, -INF , P3 ;  /* 0xff80000049497808 */ /* 0x000fe20001800000 */
[----:B------:R-:W-:Y:S01]  /*3270*/  MUFU.EX2 R169, R169 ;  /* 0x000000a900a97308 */ /* 0x000fe20000000800 */
[----:B------:R-:W-:Y:S02]  /*3280*/  FMNMX.FTZ R28, R51, R28, !PT ;  /* 0x0000001c331c7209 */ /* 0x000fe40007810000 */
[----:B------:R-:W-:Y:S02]  /*3290*/  ISETP.GT.AND P3, PT, R34, 0x69, PT ;  /* 0x000000692200780c */ /* 0x000fe40003f64270 */
[----:B------:R-:W-:Y:S02]  /*32a0*/  FSEL R27, R76, -INF , P4 ;  /* 0xff8000004c1b7808 */ /* 0x000fe40002000000 */
[----:B---3--:R-:W-:Y:S01]  /*32b0*/  FMNMX.FTZ R32, R73, R28, !PT ;  /* 0x0000001c49207209 */ /* 0x008fe20007810000 */
[----:B------:R-:W-:Y:S01]  /*32c0*/  MUFU.EX2 R171, R171 ;  /* 0x000000ab00ab7308 */ /* 0x000fe20000000800 */
[----:B------:R-:W-:-:S02]  /*32d0*/  ISETP.GT.AND P4, PT, R34, 0x70, PT ;  /* 0x000000702200780c */ /* 0x000fc40003f84270 */
        /* <DEDUP_REMOVED lines=9> */
[----:B------:R-:W-:Y:S01]  /*3370*/  FMNMX.FTZ R32, R55, R32, !PT ;  /* 0x0000002037207209 */ /* 0x000fe20007810000 */
[----:B--2---:R-:W-:Y:S01]  /*3380*/  FFMA.FTZ R36, R67, R0, -R26 ;  /* 0x0000000043247223 */ /* 0x004fe2000001081a */
[----:B------:R-:W-:Y:S02]  /*3390*/  ISETP.GT.AND P3, PT, R34, 0x79, PT ;  /* 0x000000792200780c */ /* 0x000fe40003f64270 */
[----:B------:R-:W-:Y:S02]  /*33a0*/  FSEL R13, R84, -INF , P4 ;  /* 0xff800000540d7808 */ /* 0x000fe40002000000 */
[----:B------:R-:W-:Y:S01]  /*33b0*/  FMNMX.FTZ R34, R81, R32, !PT ;  /* 0x0000002051227209 */ /* 0x000fe20007810000 */
[----:B------:R-:W-:Y:S01]  /*33c0*/  MUFU.EX2 R167, R167 ;  /* 0x000000a700a77308 */ /* 0x000fe20000000800 */
[----:B------:R-:W-:-:S02]  /*33d0*/  FSEL R85, R85, -INF , P3 ;  /* 0xff80000055557808 */ /* 0x000fc40001800000 */
[----:B------:R-:W-:-:S04]  /*33e0*/  FMNMX.FTZ R34, R13, R34, !PT ;  /* 0x000000220d227209 */ /* 0x000fc80007810000 */
[----:B------:R-:W-:Y:S01]  /*33f0*/  FMNMX.FTZ R3, R85, R34, !PT ;  /* 0x0000002255037209 */ /* 0x000fe20007810000 */
[----:B------:R-:W-:Y:S01]  /*3400*/  MUFU.EX2 R32, R59 ;  /* 0x0000003b00207308 */ /* 0x000fe20000000800 */
[----:B------:R-:W-:-:S03]  /*3410*/  FFMA.FTZ R34, R63, R0, -R26 ;  /* 0x000000003f227223 */ /* 0x000fc6000001081a */
[----:B------:R-:W2:Y:S04]  /*3420*/  SHFL.BFLY PT, R40, R3, 0x2, 0x1f ;  /* 0x0c401f0003287f89 */ /* 0x000ea800000e0000 */
[----:B------:R-:W-:Y:S08]  /*3430*/  MUFU.EX2 R34, R34 ;  /* 0x0000002200227308 */ /* 0x000ff00000000800 */
[----:B------:R-:W-:Y:S08]  /*3440*/  MUFU.EX2 R161, R161 ;  /* 0x000000a100a17308 */ /* 0x000ff00000000800 */
[----:B------:R-:W-:Y:S01]  /*3450*/  MUFU.EX2 R36, R36 ;  /* 0x0000002400247308 */ /* 0x000fe20000000800 */
[----:B--2---:R-:W-:Y:S01]  /*3460*/  FMNMX.FTZ R5, R3, R40, !PT ;  /* 0x0000002803057209 */ /* 0x004fe20007810000 */
[-CC-:B------:R-:W-:Y:S01]  /*3470*/  FFMA.FTZ R40, R75, R0.reuse, -R26.reuse ;  /* 0x000000004b287223 */ /* 0x180fe2000001081a */
[----:B------:R-:W-:-:S05]  /*3480*/  FFMA.FTZ R26, R87, R0, -R26 ;  /* 0x00000000571a7223 */ /* 0x000fca000001081a */
[----:B------:R-:W-:Y:S01]  /*3490*/  MUFU.EX2 R163, R163 ;  /* 0x000000a300a37308 */ /* 0x000fe20000000800 */
[----:B------:R-:W2:Y:S07]  /*34a0*/  SHFL.BFLY PT, R44, R5, 0x1, 0x1f ;  /* 0x0c201f00052c7f89 */ /* 0x000eae00000e0000 */
[----:B------:R-:W-:Y:S08]  /*34b0*/  MUFU.EX2 R38, R38 ;  /* 0x0000002600267308 */ /* 0x000ff00000000800 */
[----:B------:R-:W-:Y:S08]  /*34c0*/  MUFU.EX2 R157, R157 ;  /* 0x0000009d009d7308 */ /* 0x000ff00000000800 */
[----:B------:R-:W-:Y:S01]  /*34d0*/  MUFU.EX2 R40, R40 ;  /* 0x0000002800287308 */ /* 0x000fe20000000800 */
[----:B--2---:R-:W-:-:S04]  /*34e0*/  FMNMX.FTZ R7, R5, R44, !PT ;  /* 0x0000002c05077209 */ /* 0x004fc80007810000 */
[C---:B------:R-:W-:Y:S01]  /*34f0*/  FSETP.NEU.FTZ.AND P3, PT, R7.reuse, -INF , PT ;  /* 0xff8000000700780b */ /* 0x040fe20003f7d000 */
[----:B------:R-:W-:Y:S02]  /*3500*/  FMUL.FTZ R3, R7, R0 ;  /* 0x0000000007037220 */ /* 0x000fe40000410000 */
[----:B------:R-:W-:Y:S03]  /*3510*/  MUFU.EX2 R159, R159 ;  /* 0x0000009f009f7308 */ /* 0x000fe60000000800 */
[----:B------:R-:W-:-:S05]  /*3520*/  FSEL R46, R3, RZ, P3 ;  /* 0x000000ff032e7208 */ /* 0x000fca0001800000 */
[-CC-:B------:R-:W-:Y:S01]  /*3530*/  FFMA.FTZ R180, R35, R0.reuse, -R46.reuse ;  /* 0x0000000023b47223 */ /* 0x180fe2000001082e */
[-C--:B------:R-:W-:Y:S01]  /*3540*/  FFMA.FTZ R3, R30, R0.reuse, -R46 ;  /* 0x000000001e037223 */ /* 0x080fe2000001082e */
[----:B------:R-:W-:Y:S01]  /*3550*/  FADD.FTZ R30, R181, R6 ;  /* 0x00000006b51e7221 */ /* 0x000fe20000010000 */
[-CC-:B------:R-:W-:Y:S01]  /*3560*/  FFMA.FTZ R182, R25, R0.reuse, -R46.reuse ;  /* 0x0000000019b67223 */ /* 0x180fe2000001082e */
[-CC-:B------:R-:W-:Y:S01]  /*3570*/  FFMA.FTZ R9, R29, R0.reuse, -R46.reuse ;  /* 0x000000001d097223 */ /* 0x180fe2000001082e */
[-C--:B------:R-:W-:Y:S01]  /*3580*/  FFMA.FTZ R176, R39, R0.reuse, -R46 ;  /* 0x0000000027b07223 */ /* 0x080fe2000001082e */
[----:B------:R-:W-:Y:S01]  /*3590*/  MUFU.EX2 R180, R180 ;  /* 0x000000b400b47308 */ /* 0x000fe20000000800 */
        /* <DEDUP_REMOVED lines=23> */
[----:B------:R-:W1:Y:S01]  /*3710*/  MUFU.EX2 R9, R9 ;  /* 0x0000000900097308 */ /* 0x000e620000000800 */
[----:B--2---:R-:W-:Y:S01]  /*3720*/  FADD.FTZ R5, R180, R3 ;  /* 0x00000003b4057221 */ /* 0x004fe20000010000 */
[----:B------:R-:W-:Y:S01]  /*3730*/  FADD.FTZ R37, R173, R48 ;  /* 0x00000030ad257221 */ /* 0x000fe20000010000 */
[-CC-:B------:R-:W-:Y:S01]  /*3740*/  FFMA.FTZ R99, R99, R0.reuse, -R46.reuse ;  /* 0x0000000063637223 */ /* 0x180fe2000001082e */
[-CC-:B------:R-:W-:Y:S01]  /*3750*/  FFMA.FTZ R65, R65, R0.reuse, -R46.reuse ;  /* 0x0000000041417223 */ /* 0x180fe2000001082e */
[----:B------:R-:W-:Y:S01]  /*3760*/  F2FP.F16.F32.PACK_AB R181, R6, R181 ;  /* 0x000000b506b5723e */ /* 0x000fe200000000ff */
[-CC-:B------:R-:W-:Y:S01]  /*3770*/  FFMA.FTZ R31, R31, R0.reuse, -R46.reuse ;  /* 0x000000001f1f7223 */ /* 0x180fe2000001082e */
[----:B------:R-:W-:Y:S01]  /*3780*/  F2FP.F16.F32.PACK_AB R183, R8, R183 ;  /* 0x000000b708b7723e */ /* 0x000fe200000000ff */
[----:B------:R-:W2:Y:S01]  /*3790*/  MUFU.EX2 R176, R176 ;  /* 0x000000b000b07308 */ /* 0x000ea20000000800 */
[----:B0-----:R-:W-:Y:S01]  /*37a0*/  FADD.FTZ R30, R182, R5 ;  /* 0x00000005b61e7221 */ /* 0x001fe20000010000 */
[-CC-:B------:R-:W-:Y:S01]  /*37b0*/  FFMA.FTZ R69, R69, R0.reuse, -R46.reuse ;  /* 0x0000000045457223 */ /* 0x180fe2000001082e */
[----:B------:R-:W0:Y:S01]  /*37c0*/  @P2 LDC R41, c[0x0][0x44c] ;  /* 0x00011300ff292b82 */ /* 0x000e220000000800 */
[-CC-:B------:R-:W-:Y:S01]  /*37d0*/  FFMA.FTZ R51, R51, R0.reuse, -R46.reuse ;  /* 0x0000000033337223 */ /* 0x180fe2000001082e */
[-CC-:B------:R-:W-:Y:S01]  /*37e0*/  FFMA.FTZ R73, R73, R0.reuse, -R46.reuse ;  /* 0x0000000049497223 */ /* 0x180fe2000001082e */
[-CC-:B------:R-:W-:Y:S01]  /*37f0*/  FFMA.FTZ R27, R27, R0.reuse, -R46.reuse ;  /* 0x000000001b1b7223 */ /* 0x180fe2000001082e */
[-C--:B------:R-:W-:Y:S01]  /*3800*/  FFMA.FTZ R77, R77, R0.reuse, -R46 ;  /* 0x000000004d4d7223 */ /* 0x080fe2000001082e */
[----:B------:R-:W3:Y:S01]  /*3810*/  MUFU.EX2 R11, R11 ;  /* 0x0000000b000b7308 */ /* 0x000ee20000000800 */
[----:B-1----:R-:W-:Y:S01]  /*3820*/  FADD.FTZ R5, R9, R30 ;  /* 0x0000001e09057221 */ /* 0x002fe20000010000 */
[----:B------:R-:W-:Y:S01]  /*3830*/  FADD.FTZ R30, R14, R37 ;  /* 0x000000250e1e7221 */ /* 0x000fe20000010000 */
[-CC-:B------:R-:W-:Y:S01]  /*3840*/  FFMA.FTZ R55, R55, R0.reuse, -R46.reuse ;  /* 0x0000000037377223 */ /* 0x180fe2000001082e */
[----:B------:R-:W-:Y:S01]  /*3850*/  FFMA.FTZ R81, R81, R0, -R46 ;  /* 0x0000000051517223 */ /* 0x000fe2000001082e */
[----:B------:R-:W-:-:S02]  /*3860*/  IMAD.MOV.U32 R39, RZ, RZ, R18 ;  /* 0x000000ffff277224 */ /* 0x000fc400078e0012 */
[----:B------:R-:W-:Y:S01]  /*3870*/  FADD.FTZ R37, R175, R30 ;  /* 0x0000001eaf257221 */ /* 0x000fe20000010000 */
[----:B------:R-:W-:Y:S01]  /*3880*/  F2FP.F16.F32.PACK_AB R182, R9, R182 ;  /* 0x000000b609b6723e */ /* 0x000fe200000000ff */
[----:B------:R-:W1:Y:S01]  /*3890*/  MUFU.EX2 R178, R178 ;  /* 0x000000b200b27308 */ /* 0x000e620000000800 */
[----:B--2---:R-:W-:Y:S01]  /*38a0*/  FADD.FTZ R2, R176, R5 ;  /* 0x00000005b0027221 */ /* 0x004fe20000010000 */
[----:B------:R-:W-:Y:S01]  /*38b0*/  FADD.FTZ R30, R20, R37 ;  /* 0x00000025141e7221 */ /* 0x000fe20000010000 */
[----:B------:R-:W-:Y:S02]  /*38c0*/  F2FP.F16.F32.PACK_AB R179, R12, R179 ;  /* 0x000000b30cb3723e */ /* 0x000fe400000000ff */
[----:B------:R-:W-:Y:S02]  /*38d0*/  CS2R R100, SRZ ;  /* 0x0000000000647805 */ /* 0x000fe4000001ff00 */
[----:B------:R-:W-:Y:S01]  /*38e0*/  F2FP.F16.F32.PACK_AB R180, R3, R180 ;  /* 0x000000b403b4723e */ /* 0x000fe200000000ff */
[----:B------:R-:W-:Y:S01]  /*38f0*/  FADD.FTZ R37, R169, R30 ;  /* 0x0000001ea9257221 */ /* 0x000fe20000010000 */
[----:B------:R-:W-:Y:S01]  /*3900*/  F2FP.F16.F32.PACK_AB R177, R10, R177 ;  /* 0x000000b10ab1723e */ /* 0x000fe200000000ff */
[----:B------:R-:W2:Y:S01]  /*3910*/  MUFU.EX2 R15, R15 ;  /* 0x0000000f000f7308 */ /* 0x000ea20000000800 */
[----:B---3--:R-:W-:Y:S01]  /*3920*/  FADD.FTZ R5, R11, R2 ;  /* 0x000000020b057221 */ /* 0x008fe20000010000 */
[----:B------:R-:W-:Y:S01]  /*3930*/  FADD.FTZ R30, R24, R37 ;  /* 0x00000025181e7221 */ /* 0x000fe20000010000 */
[----:B0-----:R-:W-:Y:S01]  /*3940*/  @P2 IMAD.HI.U32 R41, R18, R41, RZ ;  /* 0x0000002912292227 */ /* 0x001fe200078e00ff */
[----:B------:R-:W-:-:S02]  /*3950*/  F2FP.F16.F32.PACK_AB R173, R14, R173 ;  /* 0x000000ad0ead723e */ /* 0x000fc400000000ff */
[----:B------:R-:W-:Y:S01]  /*3960*/  CS2R R96, SRZ ;  /* 0x0000000000607805 */ /* 0x000fe2000001ff00 */
[----:B------:R-:W-:Y:S01]  /*3970*/  FADD.FTZ R37, R171, R30 ;  /* 0x0000001eab257221 */ /* 0x000fe20000010000 */
[----:B------:R-:W-:Y:S01]  /*3980*/  F2FP.F16.F32.PACK_AB R175, R20, R175 ;  /* 0x000000af14af723e */ /* 0x000fe200000000ff */
[----:B------:R-:W0:Y:S01]  /*3990*/  MUFU.EX2 R172, R172 ;  /* 0x000000ac00ac7308 */ /* 0x000e220000000800 */
[----:B-1----:R-:W-:Y:S01]  /*39a0*/  FADD.FTZ R2, R178, R5 ;  /* 0x00000005b2027221 */ /* 0x002fe20000010000 */
[----:B------:R-:W-:Y:S01]  /*39b0*/  FADD.FTZ R30, R28, R37 ;  /* 0x000000251c1e7221 */ /* 0x000fe20000010000 */
[----:B------:R-:W-:Y:S02]  /*39c0*/  @P2 SHF.R.U32.HI R39, RZ, R50, R41 ;  /* 0x00000032ff272219 */ /* 0x000fe40000011629 */
[----:B------:R-:W-:Y:S02]  /*39d0*/  CS2R R92, SRZ ;  /* 0x00000000005c7805 */ /* 0x000fe4000001ff00 */
[----:B------:R-:W-:Y:S01]  /*39e0*/  F2FP.F16.F32.PACK_AB R169, R24, R169 ;  /* 0x000000a918a9723e */ /* 0x000fe200000000ff */
[----:B------:R-:W-:Y:S01]  /*39f0*/  FADD.FTZ R37, R165, R30 ;  /* 0x0000001ea5257221 */ /* 0x000fe20000010000 */
[----:B------:R-:W-:Y:S01]  /*3a00*/  IADD3 R39, R39, R16, -R17 ;  /* 0x0000001027277210 */ /* 0x000fe20007ffe811 */
[----:B------:R-:W1:Y:S01]  /*3a10*/  MUFU.EX2 R21, R21 ;  /* 0x0000001500157308 */ /* 0x000e620000000800 */
[----:B--2---:R-:W-:Y:S01]  /*3a20*/  FADD.FTZ R5, R15, R2 ;  /* 0x000000020f057221 */ /* 0x004fe20000010000 */
[----:B------:R-:W-:Y:S01]  /*3a30*/  FADD.FTZ R30, R32, R37 ;  /* 0x00000025201e7221 */ /* 0x000fe20000010000 */
[----:B------:R-:W-:-:S02]  /*3a40*/  SHF.R.S32.HI R50, RZ, 0x1f, R39 ;  /* 0x0000001fff327819 */ /* 0x000fc40000011427 */
[----:B------:R-:W-:Y:S02]  /*3a50*/  CS2R R90, SRZ ;  /* 0x00000000005a7805 */ /* 0x000fe4000001ff00 */
[----:B------:R-:W-:Y:S01]  /*3a60*/  F2FP.F16.F32.PACK_AB R171, R28, R171 ;  /* 0x000000ab1cab723e */ /* 0x000fe200000000ff */
[----:B------:R-:W-:Y:S01]  /*3a70*/  FADD.FTZ R37, R167, R30 ;  /* 0x0000001ea7257221 */ /* 0x000fe20000010000 */
[----:B------:R-:W-:Y:S01]  /*3a80*/  F2FP.F16.F32.PACK_AB R165, R32, R165 ;  /* 0x000000a520a5723e */ /* 0x000fe200000000ff */
[----:B------:R-:W2:Y:S01]  /*3a90*/  MUFU.EX2 R174, R174 ;  /* 0x000000ae00ae7308 */ /* 0x000ea20000000800 */
[----:B0-----:R-:W-:Y:S01]  /*3aa0*/  FADD.FTZ R2, R172, R5 ;  /* 0x00000005ac027221 */ /* 0x001fe20000010000 */
[C---:B------:R-:W-:Y:S01]  /*3ab0*/  FADD.FTZ R48, R34.reuse, R37 ;  /* 0x0000002522307221 */ /* 0x040fe20000010000 */
[----:B------:R-:W-:Y:S02]  /*3ac0*/  F2FP.F16.F32.PACK_AB R167, R34, R167 ;  /* 0x000000a722a7723e */ /* 0x000fe400000000ff */
[----:B------:R-:W-:-:S02]  /*3ad0*/  CS2R R88, SRZ ;  /* 0x0000000000587805 */ /* 0x000fc4000001ff00 */
[----:B------:R-:W-:Y:S01]  /*3ae0*/  F2FP.F16.F32.PACK_AB R176, R11, R176 ;  /* 0x000000b00bb0723e */ /* 0x000fe200000000ff */
[----:B------:R-:W-:Y:S01]  /*3af0*/  FADD.FTZ R37, R161, R48 ;  /* 0x00000030a1257221 */ /* 0x000fe20000010000 */
[----:B------:R-:W-:Y:S01]  /*3b00*/  F2FP.F16.F32.PACK_AB R161, R36, R161 ;  /* 0x000000a124a1723e */ /* 0x000fe200000000ff */
[----:B------:R-:W0:Y:S01]  /*3b10*/  MUFU.EX2 R25, R25 ;  /* 0x0000001900197308 */ /* 0x000e220000000800 */
[----:B-1----:R-:W-:Y:S01]  /*3b20*/  FADD.FTZ R5, R21, R2 ;  /* 0x0000000215057221 */ /* 0x002fe20000010000 */
[----:B------:R-:W-:Y:S02]  /*3b30*/  F2FP.F16.F32.PACK_AB R178, R15, R178 ;  /* 0x000000b20fb2723e */ /* 0x000fe400000000ff */
[----:B------:R-:W-:-:S04]  /*3b40*/  F2FP.F16.F32.PACK_AB R172, R21, R172 ;  /* 0x000000ac15ac723e */ /* 0x000fc800000000ff */
        /* <DEDUP_REMOVED lines=8> */
[----:B--2---:R-:W-:Y:S01]  /*3bd0*/  FADD.FTZ R5, R29, R2 ;  /* 0x000000021d057221 */ /* 0x004fe20000010000 */
[-CC-:B------:R-:W-:Y:S01]  /*3be0*/  FFMA.FTZ R2, R13, R0.reuse, -R46.reuse ;  /* 0x000000000d027223 */ /* 0x180fe2000001082e */
[----:B------:R-:W-:Y:S01]  /*3bf0*/  LEA.HI R13, R50, R39, RZ, 0x7 ;  /* 0x00000027320d7211 */ /* 0x000fe200078f38ff */
[----:B------:R-:W-:Y:S01]  /*3c00*/  FFMA.FTZ R46, R85, R0, -R46 ;  /* 0x00000000552e7223 */ /* 0x000fe2000001082e */
[----:B------:R-:W-:Y:S02]  /*3c10*/  F2FP.F16.F32.PACK_AB R168, R29, R168 ;  /* 0x000000a81da8723e */ /* 0x000fe400000000ff */
[----:B------:R-:W-:Y:S01]  /*3c20*/  SHF.R.S32.HI R13, RZ, 0x7, R13 ;  /* 0x00000007ff0d7819 */ /* 0x000fe2000001140d */
[----:B------:R-:W2:Y:S01]  /*3c30*/  MUFU.EX2 R164, R164 ;  /* 0x000000a400a47308 */ /* 0x000ea20000000800 */
[----:B0-----:R-:W-:Y:S02]  /*3c40*/  FADD.FTZ R30, R170, R5 ;  /* 0x00000005aa1e7221 */ /* 0x001fe40000010000 */
[----:B------:R-:W-:-:S05]  /*3c50*/  VIMNMX R12, R22, R13, !PT ;  /* 0x0000000d160c7248 */ /* 0x000fca0007fe0100 */
[----:B------:R-:W0:Y:S01]  /*3c60*/  MUFU.EX2 R35, R35 ;  /* 0x0000002300237308 */ /* 0x000e220000000800 */
[C---:B-1----:R-:W-:Y:S01]  /*3c70*/  FADD.FTZ R5, R33.reuse, R30 ;  /* 0x0000001e21057221 */ /* 0x042fe20000010000 */
[----:B------:R-:W-:Y:S01]  /*3c80*/  FADD.FTZ R30, R36, R37 ;  /* 0x00000025241e7221 */ /* 0x000fe20000010000 */
[----:B------:R-:W-:-:S03]  /*3c90*/  F2FP.F16.F32.PACK_AB R170, R33, R170 ;  /* 0x000000aa21aa723e */ /* 0x000fc600000000ff */
[----:B------:R-:W-:Y:S01]  /*3ca0*/  FADD.FTZ R37, R163, R30 ;  /* 0x0000001ea3257221 */ /* 0x000fe20000010000 */
[----:B------:R-:W-:Y:S01]  /*3cb0*/  F2FP.F16.F32.PACK_AB R163, R38, R163 ;  /* 0x000000a326a3723e */ /* 0x000fe200000000ff */
[----:B------:R-:W1:Y:S01]  /*3cc0*/  MUFU.EX2 R166, R166 ;  /* 0x000000a600a67308 */ /* 0x000e620000000800 */
[----:B--2---:R-:W-:Y:S01]  /*3cd0*/  FADD.FTZ R6, R164, R5 ;  /* 0x00000005a4067221 */ /* 0x004fe20000010000 */
[----:B------:R-:W-:-:S06]  /*3ce0*/  FADD.FTZ R8, R38, R37 ;  /* 0x0000002526087221 */ /* 0x000fcc0000010000 */
[----:B------:R-:W2:Y:S01]  /*3cf0*/  MUFU.EX2 R61, R61 ;  /* 0x0000003d003d7308 */ /* 0x000ea20000000800 */
[C---:B0-----:R-:W-:Y:S01]  /*3d00*/  FADD.FTZ R5, R35.reuse, R6 ;  /* 0x0000000623057221 */ /* 0x041fe20000010000 */
[----:B------:R-:W-:-:S06]  /*3d10*/  F2FP.F16.F32.PACK_AB R164, R35, R164 ;  /* 0x000000a423a4723e */ /* 0x000fcc00000000ff */
[----:B------:R-:W0:Y:S01]  /*3d20*/  MUFU.EX2 R99, R99 ;  /* 0x0000006300637308 */ /* 0x000e220000000800 */
[----:B-1----:R-:W-:Y:S01]  /*3d30*/  FADD.FTZ R6, R166, R5 ;  /* 0x00000005a6067221 */ /* 0x002fe20000010000 */
[----:B------:R-:W-:Y:S01]  /*3d40*/  FADD.FTZ R5, R157, R8 ;  /* 0x000000089d057221 */ /* 0x000fe20000010000 */
[----:B------:R-:W-:-:S03]  /*3d50*/  F2FP.F16.F32.PACK_AB R157, R40, R157 ;  /* 0x0000009d289d723e */ /* 0x000fc600000000ff */
[----:B------:R-:W-:Y:S02]  /*3d60*/  FADD.FTZ R8, R40, R5 ;  /* 0x0000000528087221 */ /* 0x000fe40000010000 */
[----:B------:R-:W1:Y:S01]  /*3d70*/  MUFU.EX2 R160, R65 ;  /* 0x0000004100a07308 */ /* 0x000e620000000800 */
[----:B--2---:R-:W-:Y:S01]  /*3d80*/  FADD.FTZ R6, R61, R6 ;  /* 0x000000063d067221 */ /* 0x004fe20000010000 */
[----:B------:R-:W-:Y:S01]  /*3d90*/  FADD.FTZ R37, R159, R8 ;  /* 0x000000089f257221 */ /* 0x000fe20000010000 */
[----:B------:R-:W-:-:S05]  /*3da0*/  F2FP.F16.F32.PACK_AB R166, R61, R166 ;  /* 0x000000a63da6723e */ /* 0x000fca00000000ff */
[----:B------:R-:W2:Y:S01]  /*3db0*/  MUFU.EX2 R42, R42 ;  /* 0x0000002a002a7308 */ /* 0x000ea20000000800 */
[----:B0-----:R-:W-:-:S07]  /*3dc0*/  FADD.FTZ R5, R99, R6 ;  /* 0x0000000663057221 */ /* 0x001fce0000010000 */
[----:B------:R-:W0:Y:S01]  /*3dd0*/  MUFU.EX2 R31, R31 ;  /* 0x0000001f001f7308 */ /* 0x000e220000000800 */
[C---:B-1----:R-:W-:Y:S01]  /*3de0*/  FADD.FTZ R6, R160.reuse, R5 ;  /* 0x00000005a0067221 */ /* 0x042fe20000010000 */
[----:B------:R-:W-:Y:S02]  /*3df0*/  F2FP.F16.F32.PACK_AB R160, R160, R99 ;  /* 0x00000063a0a0723e */ /* 0x000fe400000000ff */
[----:B------:R-:W-:-:S04]  /*3e00*/  CS2R R98, SRZ ;  /* 0x0000000000627805 */ /* 0x000fc8000001ff00 */
        /* <DEDUP_REMOVED lines=32> */
[----:B------:R-:W-:-:S03]  /*4010*/  F2FP.F16.F32.PACK_AB R152, R152, R55 ;  /* 0x000000379898723e */ /* 0x000fc600000000ff */
[----:B0-----:R-:W-:Y:S01]  /*4020*/  FADD.FTZ R6, R2, R9 ;  /* 0x0000000902067221 */ /* 0x001fe20000010000 */
[----:B------:R-:W-:Y:S01]  /*4030*/  VIADD R9, R95, 0xfffffffe ;  /* 0xfffffffe5f097836 */ /* 0x000fe20000000000 */
[----:B------:R-:W-:-:S04]  /*4040*/  CS2R R94, SRZ ;  /* 0x00000000005e7805 */ /* 0x000fc8000001ff00 */
[----:B------:R-:W-:Y:S01]  /*4050*/  ISETP.GE.AND P3, PT, R9, R12, PT ;  /* 0x0000000c0900720c */ /* 0x000fe20003f66270 */
[C---:B-1----:R-:W-:Y:S01]  /*4060*/  FADD.FTZ R6, R3.reuse, R6 ;  /* 0x0000000603067221 */ /* 0x042fe20000010000 */
[----:B------:R-:W-:Y:S01]  /*4070*/  F2FP.F16.F32.PACK_AB R154, R3, R2 ;  /* 0x00000002039a723e */ /* 0x000fe200000000ff */
[----:B------:R-:W-:Y:S02]  /*4080*/  IMAD.MOV.U32 R2, RZ, RZ, 0x3f800000 ;  /* 0x3f800000ff027424 */ /* 0x000fe400078e00ff */
[----:B------:R-:W-:-:S08]  /*4090*/  IMAD.MOV.U32 R3, RZ, RZ, 0x3f800000 ;  /* 0x3f800000ff037424 */ /* 0x000fd000078e00ff */
[----:B------:R-:W-:Y:S05]  /*40a0*/  @!P3 BRA `(.L_x_2231) ;  /* 0x000000280074b947 */ /* 0x000fea0003800000 */
[----:B------:R-:W-:Y:S01]  /*40b0*/  IMAD.MOV.U32 R8, RZ, RZ, R4 ;  /* 0x000000ffff087224 */ /* 0x000fe200078e0004 */
[----:B------:R-:W-:Y:S01]  /*40c0*/  UMOV UR60, UR38 ;  /* 0x00000026003c7c82 */ /* 0x000fe20008000000 */
[----:B------:R-:W-:Y:S01]  /*40d0*/  IMAD.MOV.U32 R10, RZ, RZ, R7 ;  /* 0x000000ffff0a7224 */ /* 0x000fe200078e0007 */
[----:B------:R-:W-:Y:S01]  /*40e0*/  UMOV UR59, UR36 ;  /* 0x00000024003b7c82 */ /* 0x000fe20008000000 */
[----:B------:R-:W-:Y:S02]  /*40f0*/  IMAD.MOV.U32 R2, RZ, RZ, 0x3f800000 ;  /* 0x3f800000ff027424 */ /* 0x000fe400078e00ff */
[----:B------:R-:W-:-:S07]  /*4100*/  IMAD.MOV.U32 R151, RZ, RZ, RZ ;  /* 0x000000ffff977224 */ /* 0x000fce00078e00ff */
.L_x_2240:
[----:B------:R-:W-:-:S04]  /*4110*/  UIADD3 UR6, UR59, 0x1, URZ ;  /* 0x000000013b067890 */ /* 0x000fc8000fffe03f */
[----:B------:R-:W-:-:S04]  /*4120*/  UISETP.NE.AND UP0, UPT, UR6, 0x2, UPT ;  /* 0x000000020600788c */ /* 0x000fc8000bf05270 */
[----:B------:R-:W-:Y:S02]  /*4130*/  USEL UR38, URZ, 0x1, UP0 ;  /* 0x000000013f267887 */ /* 0x000fe40008000000 */
[----:B------:R-:W-:Y:S02]  /*4140*/  USEL UR36, UR6, URZ, UP0 ;  /* 0x0000003f06247287 */ /* 0x000fe40008000000 */
[----:B------:R-:W-:Y:S01]  /*4150*/  ULOP3.LUT UR38, UR60, UR38, URZ, 0x3c, !UPT ;  /* 0x000000263c267292 */ /* 0x000fe2000f8e3c3f */
[----:B------:R-:W-:Y:S11]  /*4160*/  @!P0 BRA `(.L_x_2232) ;  /* 0x0000000000048947 */ /* 0x000ff60003800000 */
[----:B------:R-:W-:Y:S01]  /*4170*/  BPT.TRAP 0x1 ;  /* 0x000000040000795c */ /* 0x000fe20000300000 */
.L_x_2232:
[----:B------:R-:W-:Y:S01]  /*4180*/  ULEA UR58, UR36, UR37, 0x3 ;  /* 0x00000025243a7291 */ /* 0x000fe2000f8e183f */
[----:B------:R-:W-:-:S05]  /*4190*/  IMAD.U32 R0, RZ, RZ, UR38 ;  /* 0x00000026ff007e24 */ /* 0x000fca000f8e00ff */
[----:B------:R-:W-:-:S04]  /*41a0*/  SHF.L.U32 R0, R0, 0x1f, RZ ;  /* 0x0000001f00007819 */ /* 0x000fc800000006ff */
[----:B------:R0:W1:Y:S01]  /*41b0*/  SYNCS.PHASECHK.TRANS64.TRYWAIT P3, [UR58+0x34830], R0 ;  /* 0x03483000ff0075a7 */ /* 0x000062000806017a */
[----:B------:R-:W-:Y:S05]  /*41c0*/  @!P0 BRA `(.L_x_2233) ;  /* 0x0000000000048947 */ /* 0x000fea0003800000 */
[----:B------:R-:W-:Y:S01]  /*41d0*/  BPT.TRAP 0x1 ;  /* 0x000000040000795c */ /* 0x000fe20000300000 */
.L_x_2233:
[----:B-1----:R-:W-:Y:S05]  /*41e0*/  @P3 BRA `(.L_x_2234) ;  /* 0x0000000000083947 */ /* 0x002fea0003800000 */
[----:B------:R-:W1:Y:S02]  /*41f0*/  SYNCS.PHASECHK.TRANS64.TRYWAIT P3, [UR58+0x34830], R0 ;  /* 0x03483000ff0075a7 */ /* 0x000e64000806017a */
[----:B-1----:R-:W-:Y:S05]  /*4200*/  @!P3 BRA `(.L_x_2235) ;  /* 0x000000f4005cb947 */ /* 0x002fea0003800000 */
.L_x_2234:
[----:B------:R-:W-:Y:S01]  /*4210*/  UIMAD UR54, UR36, 0xc00, UR39 ;  /* 0x00000c00243678a4 */ /* 0x000fe2000f8e0227 */
[----:B------:R-:W-:Y:S01]  /*4220*/  WARPGROUP.ARRIVE ;  /* 0x00000000000079c5 */ /* 0x000fe20000000000 */
[----:B------:R-:W-:Y:S01]  /*4230*/  UMOV UR55, 0x40000040 ;  /* 0x4000004000377882 */ /* 0x000fe20000000000 */
[----:B------:R-:W-:Y:S01]  /*4240*/  UMOV UR7, 0x40000040 ;  /* 0x4000004000077882 */ /* 0x000fe20000000000 */
[----:B------:R-:W-:Y:S01]  /*4250*/  UIADD3 UR6, UR54, 0x2, URZ ;  /* 0x0000000236067890 */ /* 0x000fe2000fffe03f */
[-C--:B------:R-:W-:Y:S01]  /*4260*/  FMUL.FTZ R88, R88, R3.reuse ;  /* 0x0000000358587220 */ /* 0x080fe20000410000 */
[----:B------:R-:W-:Y:S01]  /*4270*/  UIADD3 UR10, UR54, 0x4, URZ ;  /* 0x00000004360a7890 */ /* 0x000fe2000fffe03f */
[-C--:B------:R-:W-:Y:S01]  /*4280*/  FMUL.FTZ R89, R89, R3.reuse ;  /* 0x0000000359597220 */ /* 0x080fe20000410000 */
[----:B------:R-:W-:Y:S01]  /*4290*/  UMOV UR11, 0x40000040 ;  /* 0x40000040000b7882 */ /* 0x000fe20000000000 */
[----:B------:R-:W-:Y:S01]  /*42a0*/  HGMMA.64x128x16.F32 R24, gdesc[UR52], RZ, !UPT, gsb0 ;  /* 0x01e00000341879f0 */ /* 0x000fe2000c0008ff */
        /* <DEDUP_REMOVED lines=116> */
.L_x_2236:
[----:B------:R-:W-:Y:S01]  /*49f0*/  ULEA UR7, UR59, UR37, 0x3 ;  /* 0x000000253b077291 */ /* 0x000fe2000f8e183f */
[----:B01----:R-:W-:-:S05]  /*4a00*/  IMAD.U32 R0, RZ, RZ, UR60 ;  /* 0x0000003cff007e24 */ /* 0x003fca000f8e00ff */
[----:B------:R-:W-:-:S04]  /*4a10*/  SHF.L.U32 R0, R0, 0x1f, RZ ;  /* 0x0000001f00007819 */ /* 0x000fc800000006ff */
[----:B------:R0:W1:Y:S01]  /*4a20*/  SYNCS.PHASECHK.TRANS64.TRYWAIT P3, [UR7+0x34850], R0 ;  /* 0x03485000ff0075a7 */ /* 0x0000620008060147 */
[----:B------:R-:W-:Y:S05]  /*4a30*/  @!P0 BRA `(.L_x_2237) ;  /* 0x0000000000048947 */ /* 0x000fea0003800000 */
[----:B------:R-:W-:Y:S01]  /*4a40*/  BPT.TRAP 0x1 ;  /* 0x000000040000795c */ /* 0x000fe20000300000 */
.L_x_2237:
[----:B-1----:R-:W-:Y:S05]  /*4a50*/  @P3 BRA `(.L_x_2238) ;  /* 0x0000000000083947 */ /* 0x002fea0003800000 */
[----:B------:R-:W1:Y:S02]  /*4a60*/  SYNCS.PHASECHK.TRANS64.TRYWAIT P3, [UR7+0x34850], R0 ;  /* 0x03485000ff0075a7 */ /* 0x000e640008060147 */
[----:B-1----:R-:W-:Y:S05]  /*4a70*/  @!P3 BRA `(.L_x_2239) ;  /* 0x000000ec0058b947 */ /* 0x002fea0003800000 */
.L_x_2238:
[----:B------:R-:W-:Y:S01]  /*4a80*/  UIADD3 UR6, UR37, 0x400, URZ ;  /* 0x0000040025067890 */ /* 0x000fe2000fffe03f */
[----:B------:R-:W-:Y:S01]  /*4a90*/  WARPGROUP.ARRIVE ;  /* 0x00000000000079c5 */ /* 0x000fe20000000000 */
[----:B------:R-:W-:Y:S01]  /*4aa0*/  UMOV UR11, 0x40000040 ;  /* 0x40000040000b7882 */ /* 0x000fe20000000000 */
[----:B01----:R-:W0:Y:S01]  /*4ab0*/  @P2 LDC R0, c[0x0][0x44c] ;  /* 0x00011300ff002b82 */ /* 0x003e220000000800 */
[----:B------:R-:W-:Y:S01]  /*4ac0*/  USHF.R.U32.HI UR6, URZ, 0x4, UR6 ;  /* 0x000000043f067899 */ /* 0x000fe20008011606 */
[----:B------:R-:W-:Y:S01]  /*4ad0*/  IMAD.IADD R3, R185, 0x1, R18 ;  /* 0x00000001b9037824 */ /* 0x000fe200078e0212 */
[----:B------:R-:W-:Y:S02]  /*4ae0*/  UMOV UR60, UR38 ;  /* 0x00000026003c7c82 */ /* 0x000fe40008000000 */
        /* <DEDUP_REMOVED lines=9> */
[----:B------:R-:W-:-:S04]  /*4b80*/  UMOV UR11, 0x40000040 ;  /* 0x40000040000b7882 */ /* 0x000fc80000000000 */
[----:B-1----:R-:W-:Y:S01]  /*4b90*/  @P2 SHF.R.U32.HI R3, RZ, R7, R0 ;  /* 0x00000007ff032219 */ /* 0x002fe20000011600 */
[----:B------:R-:W-:-:S04]  /*4ba0*/  IMAD.MOV.U32 R0, RZ, RZ, -0x80 ;  /* 0xffffff80ff007424 */ /* 0x000fc800078e00ff */
[----:B------:R-:W0:Y:S01]  /*4bb0*/  SHFL.IDX PT, R11, R3, 0x1, 0x1c1f ;  /* 0x003c1f00030b7f89 */ /* 0x000e2200000e0000 */
[----:B------:R-:W-:-:S03]  /*4bc0*/  IMAD R7, R9, R0, 0x1 ;  /* 0x0000000109077424 */ /* 0x000fc600078e0200 */
[----:B------:R-:W1:Y:S02]  /*4bd0*/  SHFL.IDX PT, R3, R3, RZ, 0x1c1f ;  /* 0x001c1fff03037589 */ /* 0x000e6400000e0000 */
[----:B------:R-:W-:-:S05]  /*4be0*/  IADD3 R2, R16, R7, -R184 ;  /* 0x0000000710027210 */ /* 0x000fca0007ffe8b8 */
[----:B------:R-:W-:-:S04]  /*4bf0*/  IMAD.IADD R2, R2, 0x1, -R17 ;  /* 0x0000000102027824 */ /* 0x000fc800078e0a11 */
[C---:B0-----:R-:W-:Y:S02]  /*4c00*/  IMAD.IADD R0, R2.reuse, 0x1, R11 ;  /* 0x0000000102007824 */ /* 0x041fe400078e020b */
[----:B-1----:R-:W-:-:S03]  /*4c10*/  IMAD.IADD R2, R2, 0x1, R3 ;  /* 0x0000000102027824 */ /* 0x002fc600078e0203 */
        /* <DEDUP_REMOVED lines=30> */
[C---:B------:R-:W-:Y:S02]  /*4e00*/  ISETP.GT.AND P4, PT, R0.reuse, 0x29, PT ;  /* 0x000000290000780c */ /* 0x040fe40003f84270 */
[----:B------:R-:W-:Y:S02]  /*4e10*/  FMNMX.FTZ R4, R43, R4, !PT ;  /* 0x000000042b047209 */ /* 0x000fe40007810000 */
[----:B------:R-:W-:Y:S02]  /*4e20*/  FSEL R47, R47, -INF , P4 ;  /* 0xff8000002f2f7808 */ /* 0x000fe40002000000 */
[----:B------:R-:W-:Y:S02]  /*4e30*/  ISETP.GT.AND P4, PT, R0, 0x31, PT ;  /* 0x000000310000780c */ /* 0x000fe40003f84270 */
[----:B------:R-:W-:Y:S02]  /*4e40*/  ISETP.GT.AND P5, PT, R2, 0x1, PT ;  /* 0x000000010200780c */ /* 0x000fe40003fa4270 */
[----:B------:R-:W-:-:S02]  /*4e50*/  FSEL R51, R51, -INF , P4 ;  /* 0xff80000033337808 */ /* 0x000fc40002000000 */
[C---:B------:R-:W-:Y:S02]  /*4e60*/  ISETP.GT.AND P4, PT, R0.reuse, 0x39, PT ;  /* 0x000000390000780c */ /* 0x040fe40003f84270 */
[----:B------:R-:W-:Y:S02]  /*4e70*/  FSEL R25, R25, -INF , P5 ;  /* 0xff80000019197808 */ /* 0x000fe40002800000 */
        /* <DEDUP_REMOVED lines=10> */
[C---:B------:R-:W-:Y:S01]  /*4f20*/  ISETP.GT.AND P4, PT, R0.reuse, 0x59, PT ;  /* 0x000000590000780c */ /* 0x040fe20003f84270 */
[----:B------:R-:W-:Y:S02]  /*4f30*/  WARPGROUP.DEPBAR.LE gsb0, 0x0 ;  /* 0x00008000000079c5 */ /* 0x000fe40000010000 */
[----:B------:R-:W-:Y:S01]  /*4f40*/  WARPGROUP.ARRIVE ;  /* 0x00000000000079c5 */ /* 0x000fe20000000000 */
[----:B------:R-:W-:Y:S02]  /*4f50*/  FSEL R71, R71, -INF , P4 ;  /* 0xff80000047477808 */ /* 0x000fe40002000000 */
[C---:B------:R-:W-:Y:S02]  /*4f60*/  ISETP.GT.AND P4, PT, R0.reuse, 0x61, PT ;  /* 0x000000610000780c */ /* 0x040fe40003f84270 */
[----:B------:R-:W-:Y:S01]  /*4f70*/  FSEL R33, R33, -INF , P5 ;  /* 0xff80000021217808 */ /* 0x000fe20002800000 */
[----:B------:R-:W-:Y:S01]  /*4f80*/  HGMMA.64x128x16.F32 R88, R176, gdesc[UR8].tnspB, R88, gsb0 ;  /* 0x41e00008b0587df0 */ /* 0x000fe20008000858 */
[----:B------:R-:W-:Y:S01]  /*4f90*/  UIADD3 UR10, UR6, 0x100, URZ ;  /* 0x00000100060a7890 */ /* 0x000fe2000fffe03f */
[----:B------:R-:W-:Y:S01]  /*4fa0*/  FSEL R75, R75, -INF , P4 ;  /* 0xff8000004b4b7808 */ /* 0x000fe20002000000 */
[----:B------:R-:W-:Y:S01]  /*4fb0*/  UMOV UR11, 0x40000040 ;  /* 0x40000040000b7882 */ /* 0x000fe20000000000 */
[----:B------:R-:W-:-:S02]  /*4fc0*/  ISETP.GT.AND P4, PT, R0, 0x69, PT ;  /* 0x000000690000780c */ /* 0x000fc40003f84270 */
[----:B------:R-:W-:-:S04]  /*4fd0*/  ISETP.GT.AND P5, PT, R2, 0x19, PT ;  /* 0x000000190200780c */ /* 0x000fc80003fa4270 */
[----:B------:R-:W-:Y:S02]  /*4fe0*/  FSEL R37, R37, -INF , P5 ;  /* 0xff80000025257808 */ /* 0x000fe40002800000 */
        /* <DEDUP_REMOVED lines=23> */
[----:B------:R-:W-:Y:S01]  /*5160*/  FSEL R85, R85, -INF , P5 ;  /* 0xff80000055557808 */ /* 0x000fe20002800000 */
        /* <DEDUP_REMOVED lines=12> */
[----:B------:R-:W-:Y:S02]  /*5230*/  FSEL R169, R46, -INF , P3 ;  /* 0xff8000002ea97808 */ /* 0x000fe40001800000 */
[----:B------:R-:W-:Y:S02]  /*5240*/  ISETP.GT.AND P3, PT, R0, 0x30, PT ;  /* 0x000000300000780c */ /* 0x000fe40003f64270 */
[----:B------:R-:W-:-:S02]  /*5250*/  FMNMX.FTZ R4, R169, R4, !PT ;  /* 0x00000004a9047209 */ /* 0x000fc40007810000 */
[----:B------:R-:W-:Y:S01]  /*5260*/  HGMMA.64x128x16.F32 R88, R164, gdesc[UR8].tnspB, R88, gsb0 ;  /* 0x41e00008a4587df0 */ /* 0x000fe20008000858 */
[----:B------:R-:W-:Y:S01]  /*5270*/  FSEL R171, R50, -INF , P3 ;  /* 0xff80000032ab7808 */ /* 0x000fe20001800000 */
[----:B------:R-:W-:Y:S01]  /*5280*/  UIADD3 UR10, UR6, 0x280, URZ ;  /* 0x00000280060a7890 */ /* 0x000fe2000fffe03f */
[----:B------:R-:W-:Y:S01]  /*5290*/  FMNMX.FTZ R4, R47, R4, !PT ;  /* 0x000000042f047209 */ /* 0x000fe20007810000 */
[----:B------:R-:W-:Y:S01]  /*52a0*/  UMOV UR11, 0x40000040 ;  /* 0x40000040000b7882 */ /* 0x000fe20000000000 */
[----:B------:R-:W-:Y:S02]  /*52b0*/  ISETP.GT.AND P3, PT, R0, 0x38, PT ;  /* 0x000000380000780c */ /* 0x000fe40003f64270 */
[----:B------:R-:W-:Y:S02]  /*52c0*/  FMNMX.FTZ R4, R171, R4, !PT ;  /* 0x00000004ab047209 */ /* 0x000fe40007810000 */
[----:B------:R-:W-:Y:S02]  /*52d0*/  FSEL R173, R54, -INF , P3 ;  /* 0xff80000036ad7808 */ /* 0x000fe40001800000 */
[----:B------:R-:W-:-:S02]  /*52e0*/  FMNMX.FTZ R4, R51, R4, !PT ;  /* 0x0000000433047209 */ /* 0x000fc40007810000 */
[----:B------:R-:W-:Y:S02]  /*52f0*/  ISETP.GT.AND P3, PT, R0, 0x40, PT ;  /* 0x000000400000780c */ /* 0x000fe40003f64270 */
[----:B------:R-:W-:Y:S02]  /*5300*/  FMNMX.FTZ R4, R173, R4, !PT ;  /* 0x00000004ad047209 */ /* 0x000fe40007810000 */
[----:B------:R-:W-:Y:S02]  /*5310*/  FSEL R175, R58, -INF , P3 ;  /* 0xff8000003aaf7808 */ /* 0x000fe40001800000 */
[----:B------:R-:W-:Y:S02]  /*5320*/  FMNMX.FTZ R4, R55, R4, !PT ;  /* 0x0000000437047209 */ /* 0x000fe40007810000 */
[----:B------:R-:W-:Y:S02]  /*5330*/  ISETP.GT.AND P3, PT, R0, 0x48, PT ;  /* 0x000000480000780c */ /* 0x000fe40003f64270 */
[----:B------:R-:W-:-:S02]  /*5340*/  FMNMX.FTZ R4, R175, R4, !PT ;  /* 0x00000004af047209 */ /* 0x000fc40007810000 */
[----:B------:R-:W-:Y:S02]  /*5350*/  FSEL R177, R62, -INF , P3 ;  /* 0xff8000003eb17808 */ /* 0x000fe40001800000 */
[----:B------:R-:W-:Y:S02]  /*5360*/  FMNMX.FTZ R4, R59, R4, !PT ;  /* 0x000000043b047209 */ /* 0x000fe40007810000 */
        /* <DEDUP_REMOVED lines=16> */
[C---:B------:R-:W-:Y:S02]  /*5470*/  ISETP.GT.AND P3, PT, R0.reuse, 0x70, PT ;  /* 0x000000700000780c */ /* 0x040fe40003f64270 */
[----:B------:R-:W-:Y:S01]  /*5480*/  FMNMX.FTZ R4, R233, R4, !PT ;  /* 0x00000004e9047209 */ /* 0x000fe20007810000 */
[----:B------:R-:W-:Y:S02]  /*5490*/  WARPGROUP.DEPBAR.LE gsb0, 0x0 ;  /* 0x00008000000079c5 */ /* 0x000fe40000010000 */
[----:B------:R-:W-:Y:S01]  /*54a0*/  WARPGROUP.ARRIVE ;  /* 0x00000000000079c5 */ /* 0x000fe20000000000 */
[----:B------:R-:W-:Y:S02]  /*54b0*/  FSEL R165, R79, -INF , P4 ;  /* 0xff8000004fa57808 */ /* 0x000fe40002000000 */
[----:B------:R-:W-:Y:S02]  /*54c0*/  ISETP.GT.AND P4, PT, R0, 0x71, PT ;  /* 0x000000710000780c */ /* 0x000fe40003f84270 */
[----:B------:R-:W-:Y:S01]  /*54d0*/  FSEL R79, R82, -INF , P3 ;  /* 0xff800000524f7808 */ /* 0x000fe20001800000 */
[----:B------:R-:W-:Y:S01]  /*54e0*/  HGMMA.64x128x16.F32 R88, R160, gdesc[UR8].tnspB, R88, gsb0 ;  /* 0x41e00008a0587df0 */ /* 0x000fe20008000858 */
[----:B------:R-:W-:Y:S01]  /*54f0*/  FMNMX.FTZ R4, R165, R4, !PT ;  /* 0x00000004a5047209 */ /* 0x000fe20007810000 */
[----:B------:R-:W-:Y:S01]  /*5500*/  UIADD3 UR10, UR6, 0x300, URZ ;  /* 0x00000300060a7890 */ /* 0x000fe2000fffe03f */
[----:B------:R-:W-:Y:S01]  /*5510*/  ISETP.GT.AND P3, PT, R0, 0x78, PT ;  /* 0x000000780000780c */ /* 0x000fe20003f64270 */
[----:B------:R-:W-:Y:S01]  /*5520*/  UMOV UR11, 0x40000040 ;  /* 0x40000040000b7882 */ /* 0x000fe20000000000 */
[----:B------:R-:W-:Y:S01]  /*5530*/  FSEL R83, R83, -INF , P4 ;  /* 0xff80000053537808 */ /* 0x000fe20002000000 */
[----:B------:R-:W-:Y:S01]  /*5540*/  UIADD3 UR6, UR6, 0x380, URZ ;  /* 0x0000038006067890 */ /* 0x000fe2000fffe03f */
[----:B------:R-:W-:-:S02]  /*5550*/  FMNMX.FTZ R4, R79, R4, !PT ;  /* 0x000000044f047209 */ /* 0x000fc40007810000 */
[----:B------:R-:W-:Y:S02]  /*5560*/  ISETP.GT.AND P4, PT, R0, 0x79, PT ;  /* 0x000000790000780c */ /* 0x000fe40003f84270 */
[----:B------:R-:W-:Y:S01]  /*5570*/  FSEL R167, R86, -INF , P3 ;  /* 0xff80000056a77808 */ /* 0x000fe20001800000 */
[----:B------:R-:W0:Y:S01]  /*5580*/  LDC R0, c[0x0][0x988] ;  /* 0x00026200ff007b82 */ /* 0x000e220000000800 */
[----:B------:R-:W-:Y:S02]  /*5590*/  FMNMX.FTZ R4, R83, R4, !PT ;  /* 0x0000000453047209 */ /* 0x000fe40007810000 */
[----:B------:R-:W-:Y:S02]  /*55a0*/  FSEL R87, R87, -INF , P4 ;  /* 0xff80000057577808 */ /* 0x000fe40002000000 */
[----:B------:R-:W-:Y:S02]  /*55b0*/  FMNMX.FTZ R4, R167, R4, !PT ;  /* 0x00000004a7047209 */ /* 0x000fe40007810000 */
[----:B------:R-:W-:-:S02]  /*55c0*/  ISETP.GT.AND P4, PT, R2, RZ, PT ;  /* 0x000000ff0200720c */ /* 0x000fc40003f84270 */
[----:B------:R-:W-:Y:S02]  /*55d0*/  FMNMX.FTZ R20, R87, R4, !PT ;  /* 0x0000000457147209 */ /* 0x000fe40007810000 */
[----:B------:R-:W-:Y:S02]  /*55e0*/  FSEL R3, R24, -INF , P4 ;  /* 0xff80000018037808 */ /* 0x000fe40002000000 */
[----:B------:R-:W-:Y:S01]  /*55f0*/  ISETP.GT.AND P4, PT, R2, 0x8, PT ;  /* 0x000000080200780c */ /* 0x000fe20003f84270 */
[----:B------:R-:W1:Y:S01]  /*5600*/  SHFL.BFLY PT, R235, R20, 0x2, 0x1f ;  /* 0x0c401f0014eb7f89 */ /* 0x000e6200000e0000 */
[----:B------:R-:W-:-:S04]  /*5610*/  FMNMX.FTZ R24, R3, R10, !PT ;  /* 0x0000000a03187209 */ /* 0x000fc80007810000 */
[----:B------:R-:W-:Y:S02]  /*5620*/  FMNMX.FTZ R24, R25, R24, !PT ;  /* 0x0000001819187209 */ /* 0x000fe40007810000 */
[----:B-1----:R-:W-:-:S05]  /*5630*/  FMNMX.FTZ R235, R20, R235, !PT ;  /* 0x000000eb14eb7209 */ /* 0x002fca0007810000 */
[----:B------:R-:W1:Y:S02]  /*5640*/  SHFL.BFLY PT, R4, R235, 0x1, 0x1f ;  /* 0x0c201f00eb047f89 */ /* 0x000e6400000e0000 */
[----:B-1----:R-:W-:-:S04]  /*5650*/  FMNMX.FTZ R4, R235, R4, !PT ;  /* 0x00000004eb047209 */ /* 0x002fc80007810000 */
[C---:B------:R-:W-:Y:S01]  /*5660*/  FSETP.NEU.FTZ.AND P3, PT, R4.reuse, -INF , PT ;  /* 0xff8000000400780b */ /* 0x040fe20003f7d000 */
[----:B0-----:R-:W-:-:S05]  /*5670*/  FMUL.FTZ R14, R4, R0 ;  /* 0x00000000040e7220 */ /* 0x001fca0000410000 */
[----:B------:R-:W-:-:S05]  /*5680*/  FSEL R14, R14, RZ, P3 ;  /* 0x000000ff0e0e7208 */ /* 0x000fca0001800000 */
[-CC-:B------:R-:W-:Y:S01]  /*5690*/  FFMA.FTZ R20, R27, R0.reuse, -R14.reuse ;  /* 0x000000001b147223 */ /* 0x180fe2000001080e */
[----:B------:R-:W-:Y:S01]  /*56a0*/  FSEL R27, R28, -INF , P4 ;  /* 0xff8000001c1b7808 */ /* 0x000fe20002000000 */
[-CC-:B------:R-:W-:Y:S01]  /*56b0*/  FFMA.FTZ R7, R7, R0.reuse, -R14.reuse ;  /* 0x0000000007077223 */ /* 0x180fe2000001080e */
[----:B------:R-:W-:Y:S01]  /*56c0*/  ISETP.GT.AND P4, PT, R2, 0x10, PT ;  /* 0x000000100200780c */ /* 0x000fe20003f84270 */
        /* <DEDUP_REMOVED lines=8> */
[-CC-:B------:R-:W-:Y:S01]  /*5750*/  FFMA.FTZ R21, R21, R0.reuse, -R14.reuse ;  /* 0x0000000015157223 */ /* 0x180fe2000001080e */
[-CC-:B------:R-:W-:Y:S01]  /*5760*/  FFMA.FTZ R55, R55, R0.reuse, -R14.reuse ;  /* 0x0000000037377223 */ /* 0x180fe2000001080e */
[-CC-:B------:R-:W-:Y:S01]  /*5770*/  FFMA.FTZ R42, R181, R0.reuse, -R14.reuse ;  /* 0x00000000b52a7223 */ /* 0x180fe2000001080e */
[----:B------:R-:W-:Y:S01]  /*5780*/  MUFU.EX2 R11, R11 ;  /* 0x0000000b000b7308 */ /* 0x000fe20000000800 */
[-CC-:B------:R-:W-:Y:S01]  /*5790*/  FFMA.FTZ R46, R183, R0.reuse, -R14.reuse ;  /* 0x00000000b72e7223 */ /* 0x180fe2000001080e */
[----:B------:R-:W-:-:S06]  /*57a0*/  FFMA.FTZ R54, R167, R0, -R14 ;  /* 0x00000000a7367223 */ /* 0x000fcc000001080e */
[----:B------:R-:W-:Y:S08]  /*57b0*/  MUFU.EX2 R13, R13 ;  /* 0x0000000d000d7308 */ /* 0x000ff00000000800 */
[----:B------:R-:W-:Y:S08]  /*57c0*/  MUFU.EX2 R15, R15 ;  /* 0x0000000f000f7308 */ /* 0x000ff00000000800 */
[----:B------:R-:W-:Y:S08]  /*57d0*/  MUFU.EX2 R21, R21 ;  /* 0x0000001500157308 */ /* 0x000ff00000000800 */
[----:B------:R-:W-:Y:S01]  /*57e0*/  MUFU.EX2 R42, R42 ;  /* 0x0000002a002a7308 */ /* 0x000fe20000000800 */
[----:B------:R-:W-:-:S02]  /*57f0*/  WARPGROUP.DEPBAR.LE gsb0, 0x0 ;  /* 0x00008000000079c5 */ /* 0x000fc40000010000 */
[----:B------:R-:W-:Y:S01]  /*5800*/  FSEL R163, R32, -INF , P4 ;  /* 0xff80000020a37808 */ /* 0x000fe20002000000 */
[----:B------:R-:W-:Y:S01]  /*5810*/  WARPGROUP.ARRIVE ;  /* 0x00000000000079c5 */ /* 0x000fe20000000000 */
[----:B------:R-:W-:Y:S02]  /*5820*/  ISETP.GT.AND P4, PT, R2, 0x18, PT ;  /* 0x000000180200780c */ /* 0x000fe40003f84270 */
[----:B------:R-:W-:Y:S01]  /*5830*/  FMNMX.FTZ R26, R163, R24, !PT ;  /* 0x00000018a31a7209 */ /* 0x000fe20007810000 */
[----:B------:R0:W1:Y:S02]  /*5840*/  MUFU.EX2 R161, R7 ;  /* 0x0000000700a17308 */ /* 0x0000640000000800 */
[----:B------:R-:W-:Y:S01]  /*5850*/  HGMMA.64x128x16.F32 R88, R156, gdesc[UR8].tnspB, R88, gsb0 ;  /* 0x41e000089c587df0 */ /* 0x000fe20008000858 */
[----:B------:R-:W-:-:S05]  /*5860*/  FMNMX.FTZ R26, R33, R26, !PT ;  /* 0x0000001a211a7209 */ /* 0x000fca0007810000 */
[----:B------:R-:W-:Y:S01]  /*5870*/  MUFU.EX2 R46, R46 ;  /* 0x0000002e002e7308 */ /* 0x000fe20000000800 */
[--C-:B0-----:R-:W-:Y:S01]  /*5880*/  FFMA.FTZ R7, R31, R0, -R14.reuse ;  /* 0x000000001f077223 */ /* 0x101fe2000001080e */
[----:B------:R-:W-:Y:S02]  /*5890*/  FSEL R31, R36, -INF , P4 ;  /* 0xff800000241f7808 */ /* 0x000fe40002000000 */
[----:B------:R-:W-:Y:S02]  /*58a0*/  ISETP.GT.AND P4, PT, R2, 0x20, PT ;  /* 0x000000200200780c */ /* 0x000fe40003f84270 */
[----:B------:R-:W-:Y:S02]  /*58b0*/  FMNMX.FTZ R26, R31, R26, !PT ;  /* 0x0000001a1f1a7209 */ /* 0x000fe40007810000 */
[----:B------:R-:W-:Y:S01]  /*58c0*/  FSEL R235, R40, -INF , P4 ;  /* 0xff80000028eb7808 */ /* 0x000fe20002000000 */
[----:B------:R0:W-:Y:S01]  /*58d0*/  MUFU.EX2 R24, R7 ;  /* 0x0000000700187308 */ /* 0x0001e20000000800 */
[----:B------:R-:W-:Y:S01]  /*58e0*/  FMNMX.FTZ R26, R37, R26, !PT ;  /* 0x0000001a251a7209 */ /* 0x000fe20007810000 */
[----:B------:R-:W-:Y:S01]  /*58f0*/  FFMA.FTZ R40, R175, R0, -R14 ;  /* 0x00000000af287223 */ /* 0x000fe2000001080e */
[----:B------:R-:W-:-:S02]  /*5900*/  ISETP.GT.AND P4, PT, R2, 0x28, PT ;  /* 0x000000280200780c */ /* 0x000fc40003f84270 */
[----:B------:R-:W-:Y:S02]  /*5910*/  FMNMX.FTZ R28, R235, R26, !PT ;  /* 0x0000001aeb1c7209 */ /* 0x000fe40007810000 */
[----:B-1----:R-:W-:Y:S01]  /*5920*/  F2FP.F16.F32.PACK_AB R181, R20, R161 ;  /* 0x000000a114b5723e */ /* 0x002fe200000000ff */
[----:B------:R-:W-:Y:S01]  /*5930*/  MUFU.EX2 R40, R40 ;  /* 0x0000002800287308 */ /* 0x000fe20000000800 */
[-CC-:B0-----:R-:W-:Y:S01]  /*5940*/  FFMA.FTZ R7, R35, R0.reuse, -R14.reuse ;  /* 0x0000000023077223 */ /* 0x181fe2000001080e */
[----:B------:R-:W-:Y:S01]  /*5950*/  FSEL R35, R44, -INF , P4 ;  /* 0xff8000002c237808 */ /* 0x000fe20002000000 */
[--C-:B------:R-:W-:Y:S01]  /*5960*/  FFMA.FTZ R44, R179, R0, -R14.reuse ;  /* 0x00000000b32c7223 */ /* 0x100fe2000001080e */
[----:B------:R-:W-:Y:S02]  /*5970*/  FMNMX.FTZ R28, R41, R28, !PT ;  /* 0x0000001c291c7209 */ /* 0x000fe40007810000 */
[----:B------:R-:W-:Y:S02]  /*5980*/  ISETP.GT.AND P4, PT, R2, 0x30, PT ;  /* 0x000000300200780c */ /* 0x000fe40003f84270 */
[----:B------:R-:W-:Y:S01]  /*5990*/  FMNMX.FTZ R28, R35, R28, !PT ;  /* 0x0000001c231c7209 */ /* 0x000fe20007810000 */
[----:B------:R0:W1:Y:S01]  /*59a0*/  MUFU.EX2 R26, R7 ;  /* 0x00000007001a7308 */ /* 0x0000620000000800 */
[----:B------:R-:W-:Y:S01]  /*59b0*/  FSEL R237, R48, -INF , P4 ;  /* 0xff80000030ed7808 */ /* 0x000fe20002000000 */
[----:B------:R-:W-:Y:S01]  /*59c0*/  FFMA.FTZ R48, R233, R0, -R14 ;  /* 0x00000000e9307223 */ /* 0x000fe2000001080e */
[----:B------:R-:W-:-:S02]  /*59d0*/  FMNMX.FTZ R28, R45, R28, !PT ;  /* 0x0000001c2d1c7209 */ /* 0x000fc40007810000 */
[----:B------:R-:W-:Y:S02]  /*59e0*/  ISETP.GT.AND P4, PT, R2, 0x38, PT ;  /* 0x000000380200780c */ /* 0x000fe40003f84270 */
[----:B------:R-:W-:Y:S01]  /*59f0*/  FMNMX.FTZ R30, R237, R28, !PT ;  /* 0x0000001ced1e7209 */ /* 0x000fe20007810000 */
[----:B------:R-:W-:Y:S01]  /*5a00*/  MUFU.EX2 R44, R44 ;  /* 0x0000002c002c7308 */ /* 0x000fe20000000800 */
[----:B------:R-:W-:Y:S02]  /*5a10*/  FSEL R52, R52, -INF , P4 ;  /* 0xff80000034347808 */ /* 0x000fe40002000000 */
[----:B0-----:R-:W-:Y:S02]  /*5a20*/  FMNMX.FTZ R7, R49, R30, !PT ;  /* 0x0000001e31077209 */ /* 0x001fe40007810000 */
[----:B------:R-:W-:Y:S02]  /*5a30*/  ISETP.GT.AND P4, PT, R2, 0x40, PT ;  /* 0x000000400200780c */ /* 0x000fe40003f84270 */
[----:B------:R-:W-:Y:S01]  /*5a40*/  FMNMX.FTZ R30, R52, R7, !PT ;  /* 0x00000007341e7209 */ /* 0x000fe20007810000 */
[----:B------:R0:W2:Y:S01]  /*5a50*/  MUFU.EX2 R28, R39 ;  /* 0x00000027001c7308 */ /* 0x0000a20000000800 */
[----:B------:R-:W-:-:S02]  /*5a60*/  FSEL R56, R56, -INF , P4 ;  /* 0xff80000038387808 */ /* 0x000fc40002000000 */
[----:B------:R-:W-:Y:S01]  /*5a70*/  FMNMX.FTZ R7, R53, R30, !PT ;  /* 0x0000001e35077209 */ /* 0x000fe20007810000 */
[-CC-:B------:R-:W-:Y:S01]  /*5a80*/  FFMA.FTZ R30, R43, R0.reuse, -R14.reuse ;  /* 0x000000002b1e7223 */ /* 0x180fe2000001080e */
[----:B------:R-:W-:Y:S02]  /*5a90*/  ISETP.GT.AND P4, PT, R2, 0x48, PT ;  /* 0x000000480200780c */ /* 0x000fe40003f84270 */
[----:B------:R-:W-:Y:S01]  /*5aa0*/  FMNMX.FTZ R32, R56, R7, !PT ;  /* 0x0000000738207209 */ /* 0x000fe20007810000 */
[----:B------:R-:W-:Y:S01]  /*5ab0*/  MUFU.EX2 R48, R48 ;  /* 0x0000003000307308 */ /* 0x000fe20000000800 */
[----:B------:R-:W-:Y:S01]  /*5ac0*/  FSEL R43, R60, -INF , P4 ;  /* 0xff8000003c2b7808 */ /* 0x000fe20002000000 */
[--C-:B0-----:R-:W-:Y:S01]  /*5ad0*/  FFMA.FTZ R39, R47, R0, -R14.reuse ;  /* 0x000000002f277223 */ /* 0x101fe2000001080e */
[----:B------:R-:W-:Y:S01]  /*5ae0*/  FMNMX.FTZ R32, R57, R32, !PT ;  /* 0x0000002039207209 */ /* 0x000fe20007810000 */
[-CC-:B------:R-:W-:Y:S01]  /*5af0*/  FFMA.FTZ R47, R59, R0.reuse, -R14.reuse ;  /* 0x000000003b2f7223 */ /* 0x180fe2000001080e */
[----:B------:R-:W-:Y:S01]  /*5b00*/  ISETP.GT.AND P4, PT, R2, 0x50, PT ;  /* 0x000000500200780c */ /* 0x000fe20003f84270 */
[--C-:B------:R-:W-:Y:S01]  /*5b10*/  FFMA.FTZ R59, R67, R0, -R14.reuse ;  /* 0x00000000433b7223 */ /* 0x100fe2000001080e */
[----:B------:R-:W-:Y:S01]  /*5b20*/  FMNMX.FTZ R34, R43, R32, !PT ;  /* 0x000000202b227209 */ /* 0x000fe20007810000 */
[----:B------:R-:W-:Y:S01]  /*5b30*/  MUFU.EX2 R30, R30 ;  /* 0x0000001e001e7308 */ /* 0x000fe20000000800 */
[----:B------:R-:W-:Y:S01]  /*5b40*/  FSEL R64, R64, -INF , P4 ;  /* 0xff80000040407808 */ /* 0x000fe20002000000 */
[----:B------:R-:W-:Y:S01]  /*5b50*/  FFMA.FTZ R67, R165, R0, -R14 ;  /* 0x00000000a5437223 */ /* 0x000fe2000001080e */
[----:B------:R-:W-:-:S02]  /*5b60*/  FMNMX.FTZ R7, R61, R34, !PT ;  /* 0x000000223d077209 */ /* 0x000fc40007810000 */
[----:B------:R-:W-:Y:S02]  /*5b70*/  ISETP.GT.AND P4, PT, R2, 0x58, PT ;  /* 0x000000580200780c */ /* 0x000fe40003f84270 */
[----:B------:R-:W-:Y:S01]  /*5b80*/  FMNMX.FTZ R34, R64, R7, !PT ;  /* 0x0000000740227209 */ /* 0x000fe20007810000 */
[----:B------:R0:W-:Y:S01]  /*5b90*/  MUFU.EX2 R32, R169 ;  /* 0x000000a900207308 */ /* 0x0001e20000000800 */
[----:B------:R-:W-:Y:S02]  /*5ba0*/  FSEL R68, R68, -INF , P4 ;  /* 0xff80000044447808 */ /* 0x000fe40002000000 */
[----:B------:R-:W-:Y:S02]  /*5bb0*/  FMNMX.FTZ R7, R65, R34, !PT ;  /* 0x0000002241077209 */ /* 0x000fe40007810000 */
[----:B------:R-:W-:Y:S02]  /*5bc0*/  ISETP.GT.AND P4, PT, R2, 0x60, PT ;  /* 0x000000600200780c */ /* 0x000fe40003f84270 */
[----:B------:R-:W-:Y:S01]  /*5bd0*/  FMNMX.FTZ R34, R68, R7, !PT ;  /* 0x0000000744227209 */ /* 0x000fe20007810000 */
[----:B------:R-:W3:Y:S01]  /*5be0*/  MUFU.EX2 R39, R39 ;  /* 0x0000002700277308 */ /* 0x000ee20000000800 */
[----:B------:R-:W-:Y:S01]  /*5bf0*/  FSEL R72, R72, -INF , P4 ;  /* 0xff80000048487808 */ /* 0x000fe20002000000 */
[--C-:B0-----:R-:W-:Y:S01]  /*5c00*/  FFMA.FTZ R169, R171, R0, -R14.reuse ;  /* 0x00000000aba97223 */ /* 0x101fe2000001080e */
[----:B------:R-:W-:Y:S01]  /*5c10*/  FMNMX.FTZ R7, R69, R34, !PT ;  /* 0x0000002245077209 */ /* 0x000fe20007810000 */
[-CC-:B------:R-:W-:Y:S01]  /*5c20*/  FFMA.FTZ R171, R173, R0.reuse, -R14.reuse ;  /* 0x00000000adab7223 */ /* 0x180fe2000001080e */
[----:B------:R-:W-:Y:S01]  /*5c30*/  ISETP.GT.AND P4, PT, R2, 0x68, PT ;  /* 0x000000680200780c */ /* 0x000fe20003f84270 */
[-CC-:B------:R-:W-:Y:S01]  /*5c40*/  FFMA.FTZ R34, R51, R0.reuse, -R14.reuse ;  /* 0x0000000033227223 */ /* 0x180fe2000001080e */
[----:B------:R-:W-:Y:S01]  /*5c50*/  FMNMX.FTZ R36, R72, R7, !PT ;  /* 0x0000000748247209 */ /* 0x000fe20007810000 */
[----:B------:R-:W-:Y:S01]  /*5c60*/  MUFU.EX2 R169, R169 ;  /* 0x000000a900a97308 */ /* 0x000fe20000000800 */
[----:B------:R-:W-:Y:S01]  /*5c70*/  FSEL R76, R76, -INF , P4 ;  /* 0xff8000004c4c7808 */ /* 0x000fe20002000000 */
[--C-:B------:R-:W-:Y:S01]  /*5c80*/  FFMA.FTZ R51, R63, R0, -R14.reuse ;  /* 0x000000003f337223 */ /* 0x100fe2000001080e */
[----:B------:R-:W-:Y:S01]  /*5c90*/  FMNMX.FTZ R7, R73, R36, !PT ;  /* 0x0000002449077209 */ /* 0x000fe20007810000 */
[----:B------:R-:W-:Y:S01]  /*5ca0*/  FFMA.FTZ R63, R75, R0, -R14 ;  /* 0x000000004b3f7223 */ /* 0x000fe2000001080e */
[----:B------:R-:W-:-:S02]  /*5cb0*/  ISETP.GT.AND P4, PT, R2, 0x70, PT ;  /* 0x000000700200780c */ /* 0x000fc40003f84270 */
[----:B------:R-:W-:Y:S01]  /*5cc0*/  FMNMX.FTZ R36, R76, R7, !PT ;  /* 0x000000074c247209 */ /* 0x000fe20007810000 */
[----:B------:R-:W-:Y:S01]  /*5cd0*/  MUFU.EX2 R34, R34 ;  /* 0x0000002200227308 */ /* 0x000fe20000000800 */
[----:B------:R-:W-:Y:S02]  /*5ce0*/  FSEL R173, R80, -INF , P4 ;  /* 0xff80000050ad7808 */ /* 0x000fe40002000000 */
[----:B------:R-:W-:Y:S02]  /*5cf0*/  FMNMX.FTZ R36, R77, R36, !PT ;  /* 0x000000244d247209 */ /* 0x000fe40007810000 */
[----:B------:R-:W-:Y:S02]  /*5d00*/  ISETP.GT.AND P4, PT, R2, 0x78, PT ;  /* 0x000000780200780c */ /* 0x000fe40003f84270 */
[----:B------:R-:W-:Y:S01]  /*5d10*/  FMNMX.FTZ R38, R173, R36, !PT ;  /* 0x00000024ad267209 */ /* 0x000fe20007810000 */
[----:B------:R-:W-:Y:S01]  /*5d20*/  MUFU.EX2 R171, R171 ;  /* 0x000000ab00ab7308 */ /* 0x000fe20000000800 */
[----:B------:R-:W-:-:S02]  /*5d30*/  FSEL R84, R84, -INF , P4 ;  /* 0xff80000054547808 */ /* 0x000fc40002000000 */
[----:B------:R-:W-:Y:S01]  /*5d40*/  FMNMX.FTZ R7, R81, R38, !PT ;  /* 0x0000002651077209 */ /* 0x000fe20007810000 */
[----:B------:R-:W-:Y:S01]  /*5d50*/  FFMA.FTZ R38, R177, R0, -R14 ;  /* 0x00000000b1267223 */ /* 0x000fe2000001080e */
[----:B-1----:R-:W-:Y:S02]  /*5d60*/  F2FP.F16.F32.PACK_AB R177, R26, R13 ;  /* 0x0000000d1ab1723e */ /* 0x002fe400000000ff */
[----:B------:R-:W-:Y:S01]  /*5d70*/  FMNMX.FTZ R2, R84, R7, !PT ;  /* 0x0000000754027209 */ /* 0x000fe20007810000 */
[----:B------:R0:W-:Y:S01]  /*5d80*/  MUFU.EX2 R36, R55 ;  /* 0x0000003700247308 */ /* 0x0001e20000000800 */
[----:B--2---:R-:W-:Y:S02]  /*5d90*/  F2FP.F16.F32.PACK_AB R179, R28, R15 ;  /* 0x0000000f1cb3723e */ /* 0x004fe400000000ff */
[----:B------:R-:W-:Y:S02]  /*5da0*/  FMNMX.FTZ R2, R85, R2, !PT ;  /* 0x0000000255027209 */ /* 0x000fe40007810000 */
[----:B------:R-:W-:-:S02]  /*5db0*/  F2FP.F16.F32.PACK_AB R183, R24, R11 ;  /* 0x0000000b18b7723e */ /* 0x000fc400000000ff */
[----:B---3--:R-:W-:Y:S01]  /*5dc0*/  F2FP.F16.F32.PACK_AB R175, R39, R32 ;  /* 0x0000002027af723e */ /* 0x008fe200000000ff */
[----:B------:R-:W1:Y:S01]  /*5dd0*/  SHFL.BFLY PT, R7, R2, 0x2, 0x1f ;  /* 0x0c401f0002077f89 */ /* 0x000e6200000e0000 */
[----:B------:R-:W2:Y:S01]  /*5de0*/  MUFU.EX2 R47, R47 ;  /* 0x0000002f002f7308 */ /* 0x000ea20000000800 */
[-CC-:B0-----:R-:W-:Y:S01]  /*5df0*/  FFMA.FTZ R55, R71, R0.reuse, -R14.reuse ;  /* 0x0000000047377223 */ /* 0x181fe2000001080e */
[----:B------:R-:W-:-:S06]  /*5e00*/  FFMA.FTZ R71, R83, R0, -R14 ;  /* 0x0000000053477223 */ /* 0x000fcc000001080e */
[----:B------:R-:W-:Y:S08]  /*5e10*/  MUFU.EX2 R38, R38 ;  /* 0x0000002600267308 */ /* 0x000ff00000000800 */
[----:B------:R-:W0:Y:S01]  /*5e20*/  MUFU.EX2 R51, R51 ;  /* 0x0000003300337308 */ /* 0x000e220000000800 */
[----:B--2---:R-:W-:Y:S01]  /*5e30*/  F2FP.F16.F32.PACK_AB R165, R47, R40 ;  /* 0x000000282fa5723e */ /* 0x004fe200000000ff */
[----:B------:R-:W-:-:S02]  /*5e40*/  WARPGROUP.DEPBAR.LE gsb0, 0x0 ;  /* 0x00008000000079c5 */ /* 0x000fc40000010000 */
[----:B-1----:R-:W-:Y:S01]  /*5e50*/  FMNMX.FTZ R50, R2, R7, !PT ;  /* 0x0000000702327209 */ /* 0x002fe20007810000 */
[----:B------:R-:W-:-:S03]  /*5e60*/  WARPGROUP.ARRIVE ;  /* 0x00000000000079c5 */ /* 0x000fc60000000000 */
[----:B------:R-:W-:Y:S01]  /*5e70*/  MUFU.EX2 R59, R59 ;  /* 0x0000003b003b7308 */ /* 0x000fe20000000800 */
[----:B------:R-:W1:Y:S07]  /*5e80*/  SHFL.BFLY PT, R7, R50, 0x1, 0x1f ;  /* 0x0c201f0032077f89 */ /* 0x000e6e00000e0000 */
[----:B------:R-:W-:Y:S01]  /*5e90*/  MUFU.EX2 R55, R55 ;  /* 0x0000003700377308 */ /* 0x000fe20000000800 */
[----:B0-----:R-:W-:-:S07]  /*5ea0*/  F2FP.F16.F32.PACK_AB R167, R51, R38 ;  /* 0x0000002633a7723e */ /* 0x001fce00000000ff */
[----:B------:R-:W0:Y:S08]  /*5eb0*/  MUFU.EX2 R63, R63 ;  /* 0x0000003f003f7308 */ /* 0x000e300000000800 */
[----:B------:R-:W-:Y:S01]  /*5ec0*/  MUFU.EX2 R67, R67 ;  /* 0x0000004300437308 */ /* 0x000fe20000000800 */
[----:B-1----:R-:W-:Y:S01]  /*5ed0*/  FMNMX.FTZ R7, R50, R7, !PT ;  /* 0x0000000732077209 */ /* 0x002fe20007810000 */
[-CC-:B------:R-:W-:Y:S01]  /*5ee0*/  FFMA.FTZ R50, R79, R0.reuse, -R14.reuse ;  /* 0x000000004f327223 */ /* 0x180fe2000001080e */
[----:B------:R-:W-:-:S02]  /*5ef0*/  FFMA.FTZ R14, R87, R0, -R14 ;  /* 0x00000000570e7223 */ /* 0x000fc4000001080e */
[C---:B------:R-:W-:Y:S01]  /*5f00*/  FSETP.NEU.FTZ.AND P4, PT, R7.reuse, -INF , PT ;  /* 0xff8000000700780b */ /* 0x040fe20003f9d000 */
[----:B------:R-:W-:Y:S02]  /*5f10*/  FMUL.FTZ R58, R7, R0 ;  /* 0x00000000073a7220 */ /* 0x000fe40000410000 */
[----:B------:R-:W-:Y:S01]  /*5f20*/  MUFU.EX2 R71, R71 ;  /* 0x0000004700477308 */ /* 0x000fe20000000800 */
[----:B0-----:R-:W-:Y:S02]  /*5f30*/  F2FP.F16.F32.PACK_AB R157, R63, R46 ;  /* 0x0000002e3f9d723e */ /* 0x001fe400000000ff */
[----:B------:R-:W-:-:S05]  /*5f40*/  FSEL R58, R58, RZ, P4 ;  /* 0x000000ff3a3a7208 */ /* 0x000fca0002000000 */
[----:B------:R-:W-:Y:S01]  /*5f50*/  MUFU.EX2 R50, R50 ;  /* 0x0000003200327308 */ /* 0x000fe20000000800 */
[-CC-:B------:R-:W-:Y:S01]  /*5f60*/  FFMA.FTZ R180, R3, R0.reuse, -R58.reuse ;  /* 0x0000000003b47223 */ /* 0x180fe2000001083a */
[----:B------:R-:W-:Y:S01]  /*5f70*/  FSEL R3, R4, RZ, P3 ;  /* 0x000000ff04037208 */ /* 0x000fe20001800000 */
[-CC-:B------:R-:W-:Y:S01]  /*5f80*/  FFMA.FTZ R174, R35, R0.reuse, -R58.reuse ;  /* 0x0000000023ae7223 */ /* 0x180fe2000001083a */
[-CC-:B------:R-:W-:Y:S01]  /*5f90*/  FFMA.FTZ R35, R45, R0.reuse, -R58.reuse ;  /* 0x000000002d237223 */ /* 0x180fe2000001083a */
[-CC-:B------:R-:W-:Y:S01]  /*5fa0*/  FFMA.FTZ R25, R25, R0.reuse, -R58.reuse ;  /* 0x0000000019197223 */ /* 0x180fe2000001083a */
[----:B------:R-:W-:Y:S01]  /*5fb0*/  FFMA.FTZ R182, R27, R0, -R58 ;  /* 0x000000001bb67223 */ /* 0x000fe2000001083a */
[----:B------:R-:W-:Y:S01]  /*5fc0*/  FADD.FTZ R45, -R3, R8 ;  /* 0x00000008032d7221 */ /* 0x000fe20000010100 */
[----:B------:R-:W-:Y:S01]  /*5fd0*/  FSEL R3, R7, RZ, P4 ;  /* 0x000000ff07037208 */ /* 0x000fe20002000000 */
[----:B------:R-:W-:Y:S01]  /*5fe0*/  MUFU.EX2 R180, R180 ;  /* 0x000000b400b47308 */ /* 0x000fe20000000800 */
[----:B------:R-:W-:-:S02]  /*5ff0*/  IMAD.U32 R8, RZ, RZ, UR58 ;  /* 0x0000003aff087e24 */ /* 0x000fc4000f8e00ff */
[-C--:B------:R-:W-:Y:S01]  /*6000*/  FMUL.FTZ R2, R45, R0.reuse ;  /* 0x000000002d027220 */ /* 0x080fe20000410000 */
[-C--:B------:R-:W-:Y:S01]  /*6010*/  FFMA.FTZ R27, R29, R0.reuse, -R58 ;  /* 0x000000001d1b7223 */ /* 0x080fe2000001083a */
[----:B------:R-:W-:Y:S01]  /*6020*/  FADD.FTZ R3, -R3, R10 ;  /* 0x0000000a03037221 */ /* 0x000fe20000010100 */
[----:B------:R-:W-:Y:S01]  /*6030*/  IMAD.U32 R10, RZ, RZ, UR7 ;  /* 0x00000007ff0a7e24 */ /* 0x000fe2000f8e00ff */
[----:B------:R-:W-:Y:S01]  /*6040*/  UMOV UR7, 0x40000040 ;  /* 0x4000004000077882 */ /* 0x000fe20000000000 */
[----:B------:R-:W-:Y:S01]  /*6050*/  @!P1 VIADD R8, R8, 0x34840 ;  /* 0x0003484008089836 */ /* 0x000fe20000000000 */
[----:B------:R-:W-:Y:S01]  /*6060*/  HGMMA.64x128x16.F32 R88, R152, gdesc[UR4].tnspB, R88, gsb0 ;  /* 0x41e0000498587df0 */ /* 0x000fe20008000858 */
[-C--:B------:R-:W-:Y:S01]  /*6070*/  FMUL.FTZ R3, R3, R0.reuse ;  /* 0x0000000003037220 */ /* 0x080fe20000410000 */
[----:B------:R-:W0:Y:S01]  /*6080*/  MUFU.EX2 R2, R2 ;  /* 0x0000000200027308 */ /* 0x000e220000000800 */
[-C--:B------:R-:W-:Y:S01]  /*6090*/  FFMA.FTZ R176, R163, R0.reuse, -R58 ;  /* 0x00000000a3b07223 */ /* 0x080fe2000001083a */
[----:B------:R-:W-:Y:S01]  /*60a0*/  @!P1 PRMT R8, RZ, 0x654, R8 ;  /* 0x00000654ff089816 */ /* 0x000fe20000000008 */
        /* <DEDUP_REMOVED lines=12> */
[-CC-:B------:R-:W-:Y:S01]  /*6170*/  FFMA.FTZ R164, R56, R0.reuse, -R58.reuse ;  /* 0x0000000038a47223 */ /* 0x180fe2000001083a */
[----:B------:R-:W2:Y:S01]  /*6180*/  MUFU.EX2 R25, R25 ;  /* 0x0000001900197308 */ /* 0x000ea20000000800 */
[----:B0-----:R-:W-:Y:S01]  /*6190*/  FFMA.FTZ R43, R2, R5, R161 ;  /* 0x00000005022b7223 */ /* 0x001fe200000100a1 */
[-CC-:B------:R-:W-:Y:S01]  /*61a0*/  FFMA.FTZ R61, R61, R0.reuse, -R58.reuse ;  /* 0x000000003d3d7223 */ /* 0x180fe2000001083a */
[-CC-:B------:R-:W-:Y:S01]  /*61b0*/  FFMA.FTZ R160, R64, R0.reuse, -R58.reuse ;  /* 0x0000000040a07223 */ /* 0x180fe2000001083a */
[-CC-:B------:R-:W-:Y:S01]  /*61c0*/  FFMA.FTZ R162, R68, R0.reuse, -R58.reuse ;  /* 0x0000000044a27223 */ /* 0x180fe2000001083a */
[-CC-:B------:R-:W-:Y:S01]  /*61d0*/  FFMA.FTZ R156, R72, R0.reuse, -R58.reuse ;  /* 0x00000000489c7223 */ /* 0x180fe2000001083a */
[-CC-:B------:R-:W-:Y:S01]  /*61e0*/  FFMA.FTZ R73, R73, R0.reuse, -R58.reuse ;  /* 0x0000000049497223 */ /* 0x180fe2000001083a */
[----:B------:R-:W-:Y:S01]  /*61f0*/  FFMA.FTZ R76, R76, R0, -R58 ;  /* 0x000000004c4c7223 */ /* 0x000fe2000001083a */
[----:B------:R-:W0:Y:S01]  /*6200*/  MUFU.EX2 R182, R182 ;  /* 0x000000b600b67308 */ /* 0x000e220000000800 */
[----:B-1----:R-:W-:Y:S01]  /*6210*/  FFMA.FTZ R6, R3, R6, R180 ;  /* 0x0000000603067223 */ /* 0x002fe200000100b4 */
[-CC-:B------:R-:W-:Y:S01]  /*6220*/  FFMA.FTZ R77, R77, R0.reuse, -R58.reuse ;  /* 0x000000004d4d7223 */ /* 0x180fe2000001083a */
[-CC-:B------:R-:W-:Y:S01]  /*6230*/  FFMA.FTZ R81, R81, R0.reuse, -R58.reuse ;  /* 0x0000000051517223 */ /* 0x180fe2000001083a */
[----:B------:R-:W-:Y:S01]  /*6240*/  FFMA.FTZ R84, R84, R0, -R58 ;  /* 0x0000000054547223 */ /* 0x000fe2000001083a */
[C---:B------:R-:W-:Y:S01]  /*6250*/  ISETP.GT.AND P3, PT, R9.reuse, R12, PT ;  /* 0x0000000c0900720c */ /* 0x040fe20003f64270 */
[----:B------:R-:W-:Y:S01]  /*6260*/  VIADD R9, R9, 0xffffffff ;  /* 0xffffffff09097836 */ /* 0x000fe20000000000 */
[----:B------:R-:W-:Y:S01]  /*6270*/  F2FP.F16.F32.PACK_AB R161, R59, R44 ;  /* 0x0000002c3ba1723e */ /* 0x000fe200000000ff */
[----:B------:R-:W1:Y:S01]  /*6280*/  MUFU.EX2 R27, R27 ;  /* 0x0000001b001b7308 */ /* 0x000e620000000800 */
[C---:B--2---:R-:W-:Y:S01]  /*6290*/  FADD.FTZ R49, R25.reuse, R6 ;  /* 0x0000000619317221 */ /* 0x044fe20000010000 */
[----:B------:R-:W-:Y:S01]  /*62a0*/  FADD.FTZ R6, R20, R43 ;  /* 0x0000002b14067221 */ /* 0x000fe20000010000 */
[----:B------:R-:W-:-:S02]  /*62b0*/  F2FP.F16.F32.PACK_AB R180, R25, R180 ;  /* 0x000000b419b4723e */ /* 0x000fc400000000ff */
[----:B------:R-:W-:Y:S01]  /*62c0*/  F2FP.F16.F32.PACK_AB R163, R55, R42 ;  /* 0x0000002a37a3723e */ /* 0x000fe200000000ff */
[----:B------:R-:W-:Y:S01]  /*62d0*/  FADD.FTZ R43, R11, R6 ;  /* 0x000000060b2b7221 */ /* 0x000fe20000010000 */
[----:B------:R-:W-:Y:S01]  /*62e0*/  F2FP.F16.F32.PACK_AB R159, R67, R48 ;  /* 0x00000030439f723e */ /* 0x000fe200000000ff */
[----:B------:R-:W2:Y:S02]  /*62f0*/  MUFU.EX2 R176, R176 ;  /* 0x000000b000b07308 */ /* 0x000ea40000000800 */
[----:B------:R-:W-:Y:S01]  /*6300*/  FADD.FTZ R6, R24, R43 ;  /* 0x0000002b18067221 */ /* 0x000fe20000010000 */
[----:B------:R-:W-:-:S03]  /*6310*/  FFMA.FTZ R43, R65, R0, -R58 ;  /* 0x00000000412b7223 */ /* 0x000fc6000001083a */
[----:B------:R-:W-:Y:S02]  /*6320*/  FADD.FTZ R53, R13, R6 ;  /* 0x000000060d357221 */ /* 0x000fe40000010000 */
[----:B------:R-:W3:Y:S02]  /*6330*/  MUFU.EX2 R29, R29 ;  /* 0x0000001d001d7308 */ /* 0x000ee40000000800 */
[----:B------:R-:W-:-:S04]  /*6340*/  FADD.FTZ R6, R26, R53 ;  /* 0x000000351a067221 */ /* 0x000fc80000010000 */
[----:B------:R-:W-:Y:S01]  /*6350*/  FADD.FTZ R53, R15, R6 ;  /* 0x000000060f357221 */ /* 0x000fe20000010000 */
[----:B------:R-:W-:Y:S01]  /*6360*/  FFMA.FTZ R6, R173, R0, -R58 ;  /* 0x00000000ad067223 */ /* 0x000fe2000001083a */
[----:B------:R-:W4:Y:S01]  /*6370*/  MUFU.EX2 R178, R178 ;  /* 0x000000b200b27308 */ /* 0x000f220000000800 */
[----:B------:R-:W-:-:S07]  /*6380*/  F2FP.F16.F32.PACK_AB R173, R30, R21 ;  /* 0x000000151ead723e */ /* 0x000fce00000000ff */
[----:B------:R-:W5:Y:S08]  /*6390*/  MUFU.EX2 R31, R31 ;  /* 0x0000001f001f7308 */ /* 0x000f700000000800 */
        /* <DEDUP_REMOVED lines=8> */
[----:B------:R-:W5:Y:S01]  /*6420*/  MUFU.EX2 R164, R164 ;  /* 0x000000a400a47308 */ /* 0x000f620000000800 */
[----:B------:R-:W-:-:S02]  /*6430*/  WARPGROUP.DEPBAR.LE gsb0, 0x0 ;  /* 0x00008000000079c5 */ /* 0x000fc40000010000 */
[----:B------:R0:W-:Y:S01]  /*6440*/  @!P1 SYNCS.ARRIVE.TRANS64.RED.A1T0 RZ, [R8+URZ], RZ ;  /* 0x000000ff08ff99a7 */ /* 0x0001e2000810043f */
[----:B------:R-:W-:-:S04]  /*6450*/  F2FP.F16.F32.PACK_AB R153, R71, R50 ;  /* 0x000000324799723e */ /* 0x000fc800000000ff */
[----:B------:R-:W5:Y:S01]  /*6460*/  MUFU.EX2 R45, R45 ;  /* 0x0000002d002d7308 */ /* 0x000f620000000800 */
[----:B0-----:R-:W-:-:S07]  /*6470*/  @!P1 VIADD R8, R10, 0x34860 ;  /* 0x000348600a089836 */ /* 0x001fce0000000000 */
[----:B------:R-:W0:Y:S01]  /*6480*/  MUFU.EX2 R166, R166 ;  /* 0x000000a600a67308 */ /* 0x000e220000000800 */
[----:B------:R-:W-:-:S04]  /*6490*/  @!P1 PRMT R8, RZ, 0x654, R8 ;  /* 0x00000654ff089816 */ /* 0x000fc80000000008 */
[----:B------:R1:W-:Y:S03]  /*64a0*/  @!P1 SYNCS.ARRIVE.TRANS64.RED.A1T0 RZ, [R8+URZ], RZ ;  /* 0x000000ff08ff99a7 */ /* 0x0003e6000810043f */
[----:B------:R-:W0:Y:S01]  /*64b0*/  MUFU.EX2 R5, R61 ;  /* 0x0000003d00057308 */ /* 0x000e220000000800 */
[----:B-1----:R-:W-:-:S07]  /*64c0*/  FADD.FTZ R8, R182, R49 ;  /* 0x00000031b6087221 */ /* 0x002fce0000010000 */
[----:B------:R-:W1:Y:S01]  /*64d0*/  MUFU.EX2 R160, R160 ;  /* 0x000000a000a07308 */ /* 0x000e620000000800 */
[C---:B------:R-:W-:Y:S01]  /*64e0*/  F2FP.F16.F32.PACK_AB R182, R27.reuse, R182 ;  /* 0x000000b61bb6723e */ /* 0x040fe200000000ff */
[----:B------:R-:W-:-:S04]  /*64f0*/  FADD.FTZ R49, R27, R8 ;  /* 0x000000081b317221 */ /* 0x000fc80000010000 */
[----:B--2---:R-:W-:Y:S02]  /*6500*/  FADD.FTZ R8, R176, R49 ;  /* 0x00000031b0087221 */ /* 0x004fe40000010000 */
[----:B------:R-:W2:Y:S01]  /*6510*/  MUFU.EX2 R43, R43 ;  /* 0x0000002b002b7308 */ /* 0x000ea20000000800 */
[-CC-:B------:R-:W-:Y:S01]  /*6520*/  FFMA.FTZ R49, R69, R0.reuse, -R58.reuse ;  /* 0x0000000045317223 */ /* 0x180fe2000001083a */
[----:B------:R-:W-:Y:S01]  /*6530*/  FFMA.FTZ R58, R85, R0, -R58 ;  /* 0x00000000553a7223 */ /* 0x000fe2000001083a */
[C---:B---3--:R-:W-:Y:S01]  /*6540*/  FADD.FTZ R57, R29.reuse, R8 ;  /* 0x000000081d397221 */ /* 0x048fe20000010000 */
[----:B------:R-:W-:-:S03]  /*6550*/  F2FP.F16.F32.PACK_AB R176, R29, R176 ;  /* 0x000000b01db0723e */ /* 0x000fc600000000ff */
[----:B----4-:R-:W-:Y:S01]  /*6560*/  FADD.FTZ R8, R178, R57 ;  /* 0x00000039b2087221 */ /* 0x010fe20000010000 */
[----:B------:R-:W3:Y:S01]  /*6570*/  MUFU.EX2 R162, R162 ;  /* 0x000000a200a27308 */ /* 0x000ee20000000800 */
[C---:B-----5:R-:W-:Y:S02]  /*6580*/  F2FP.F16.F32.PACK_AB R178, R31.reuse, R178 ;  /* 0x000000b21fb2723e */ /* 0x060fe400000000ff */
[----:B------:R-:W-:Y:S01]  /*6590*/  FADD.FTZ R57, R31, R8 ;  /* 0x000000081f397221 */ /* 0x000fe20000010000 */
[----:B------:R-:W-:-:S03]  /*65a0*/  FADD.FTZ R8, R28, R53 ;  /* 0x000000351c087221 */ /* 0x000fc60000010000 */
[----:B------:R-:W-:Y:S01]  /*65b0*/  FADD.FTZ R10, R172, R57 ;  /* 0x00000039ac0a7221 */ /* 0x000fe20000010000 */
[----:B------:R-:W-:Y:S01]  /*65c0*/  FADD.FTZ R53, R21, R8 ;  /* 0x0000000815357221 */ /* 0x000fe20000010000 */
[----:B------:R-:W4:Y:S01]  /*65d0*/  MUFU.EX2 R49, R49 ;  /* 0x0000003100317308 */ /* 0x000f220000000800 */
[C---:B------:R-:W-:Y:S01]  /*65e0*/  F2FP.F16.F32.PACK_AB R172, R33.reuse, R172 ;  /* 0x000000ac21ac723e */ /* 0x040fe200000000ff */
[----:B------:R-:W-:Y:S01]  /*65f0*/  FADD.FTZ R57, R33, R10 ;  /* 0x0000000a21397221 */ /* 0x000fe20000010000 */
[----:B------:R-:W-:-:S03]  /*6600*/  FADD.FTZ R53, R30, R53 ;  /* 0x000000351e357221 */ /* 0x000fc60000010000 */
[----:B------:R-:W-:Y:S01]  /*6610*/  FADD.FTZ R8, R174, R57 ;  /* 0x00000039ae087221 */ /* 0x000fe20000010000 */
[----:B------:R-:W-:Y:S01]  /*6620*/  FADD.FTZ R10, R32, R53 ;  /* 0x00000035200a7221 */ /* 0x000fe20000010000 */
[----:B------:R-:W-:Y:S01]  /*6630*/  MUFU.EX2 R156, R156 ;  /* 0x0000009c009c7308 */ /* 0x000fe20000000800 */
        /* <DEDUP_REMOVED lines=8> */
[C---:B------:R-:W-:Y:S01]  /*66c0*/  FADD.FTZ R8, R34.reuse, R13 ;  /* 0x0000000d22087221 */ /* 0x040fe20000010000 */
[----:B------:R-:W-:Y:S02]  /*66d0*/  F2FP.F16.F32.PACK_AB R169, R34, R169 ;  /* 0x000000a922a9723e */ /* 0x000fe400000000ff */
[----:B------:R-:W-:Y:S01]  /*66e0*/  FADD.FTZ R10, R170, R25 ;  /* 0x00000019aa0a7221 */ /* 0x000fe20000010000 */
[----:B------:R-:W-:Y:S01]  /*66f0*/  FADD.FTZ R13, R171, R8 ;  /* 0x00000008ab0d7221 */ /* 0x000fe20000010000 */
[----:B------:R-:W-:Y:S01]  /*6700*/  MUFU.EX2 R27, R76 ;  /* 0x0000004c001b7308 */ /* 0x000fe20000000800 */
[C---:B------:R-:W-:Y:S01]  /*6710*/  F2FP.F16.F32.PACK_AB R170, R41.reuse, R170 ;  /* 0x000000aa29aa723e */ /* 0x040fe200000000ff */
[----:B------:R-:W-:Y:S01]  /*6720*/  FADD.FTZ R25, R41, R10 ;  /* 0x0000000a29197221 */ /* 0x000fe20000010000 */
[C---:B------:R-:W-:Y:S01]  /*6730*/  FADD.FTZ R13, R36.reuse, R13 ;  /* 0x0000000d240d7221 */ /* 0x040fe20000010000 */
[----:B------:R-:W-:-:S02]  /*6740*/  F2FP.F16.F32.PACK_AB R171, R36, R171 ;  /* 0x000000ab24ab723e */ /* 0x000fc400000000ff */
[----:B------:R-:W-:Y:S01]  /*6750*/  FADD.FTZ R8, R164, R25 ;  /* 0x00000019a4087221 */ /* 0x000fe20000010000 */
[----:B------:R-:W-:Y:S01]  /*6760*/  FADD.FTZ R10, R40, R13 ;  /* 0x0000000d280a7221 */ /* 0x000fe20000010000 */
[----:B------:R3:W-:Y:S01]  /*6770*/  MUFU.EX2 R21, R6 ;  /* 0x0000000600157308 */ /* 0x0007e20000000800 */
[C---:B------:R-:W-:Y:S01]  /*6780*/  F2FP.F16.F32.PACK_AB R164, R45.reuse, R164 ;  /* 0x000000a42da4723e */ /* 0x040fe200000000ff */
[----:B------:R-:W-:Y:S01]  /*6790*/  FADD.FTZ R13, R45, R8 ;  /* 0x000000082d0d7221 */ /* 0x000fe20000010000 */
[----:B------:R-:W-:-:S03]  /*67a0*/  FADD.FTZ R15, R47, R10 ;  /* 0x0000000a2f0f7221 */ /* 0x000fc60000010000 */
[----:B0-----:R-:W-:Y:S01]  /*67b0*/  FADD.FTZ R8, R166, R13 ;  /* 0x0000000da6087221 */ /* 0x001fe20000010000 */
[----:B------:R-:W-:Y:S01]  /*67c0*/  FADD.FTZ R10, R38, R15 ;  /* 0x0000000f260a7221 */ /* 0x000fe20000010000 */
[----:B------:R-:W0:Y:S01]  /*67d0*/  MUFU.EX2 R77, R77 ;  /* 0x0000004d004d7308 */ /* 0x000e220000000800 */
[C---:B------:R-:W-:Y:S01]  /*67e0*/  F2FP.F16.F32.PACK_AB R166, R5.reuse, R166 ;  /* 0x000000a605a6723e */ /* 0x040fe200000000ff */
[----:B------:R-:W-:Y:S01]  /*67f0*/  FADD.FTZ R13, R5, R8 ;  /* 0x00000008050d7221 */ /* 0x000fe20000010000 */
[----:B------:R-:W-:-:S03]  /*6800*/  FADD.FTZ R15, R51, R10 ;  /* 0x0000000a330f7221 */ /* 0x000fc60000010000 */
[----:B-1----:R-:W-:Y:S01]  /*6810*/  FADD.FTZ R8, R160, R13 ;  /* 0x0000000da0087221 */ /* 0x002fe20000010000 */
[----:B------:R-:W-:Y:S01]  /*6820*/  FADD.FTZ R10, R44, R15 ;  /* 0x0000000f2c0a7221 */ /* 0x000fe20000010000 */
[----:B------:R-:W1:Y:S01]  /*6830*/  MUFU.EX2 R81, R81 ;  /* 0x0000005100517308 */ /* 0x000e620000000800 */
[C---:B--2---:R-:W-:Y:S01]  /*6840*/  F2FP.F16.F32.PACK_AB R160, R43.reuse, R160 ;  /* 0x000000a02ba0723e */ /* 0x044fe200000000ff */
[----:B------:R-:W-:Y:S01]  /*6850*/  FADD.FTZ R13, R43, R8 ;  /* 0x000000082b0d7221 */ /* 0x000fe20000010000 */
[----:B------:R-:W-:Y:S01]  /*6860*/  FADD.FTZ R15, R59, R10 ;  /* 0x0000000a3b0f7221 */ /* 0x000fe20000010000 */
[----:B------:R-:W-:Y:S02]  /*6870*/  IMAD.MOV.U32 R10, RZ, RZ, R7 ;  /* 0x000000ffff0a7224 */ /* 0x000fe400078e0007 */
[----:B---3--:R-:W-:Y:S01]  /*6880*/  FADD.FTZ R6, R162, R13 ;  /* 0x0000000da2067221 */ /* 0x008fe20000010000 */
[----:B------:R-:W-:Y:S01]  /*6890*/  FADD.FTZ R8, R42, R15 ;  /* 0x0000000f2a087221 */ /* 0x000fe20000010000 */
[----:B------:R-:W-:Y:S01]  /*68a0*/  MUFU.EX2 R54, R54 ;  /* 0x0000003600367308 */ /* 0x000fe20000000800 */
[C---:B----4-:R-:W-:Y:S01]  /*68b0*/  F2FP.F16.F32.PACK_AB R162, R49.reuse, R162 ;  /* 0x000000a231a2723e */ /* 0x050fe200000000ff */
[----:B------:R-:W-:Y:S01]  /*68c0*/  FADD.FTZ R5, R49, R6 ;  /* 0x0000000631057221 */ /* 0x000fe20000010000 */
[----:B------:R-:W-:Y:S01]  /*68d0*/  FADD.FTZ R13, R55, R8 ;  /* 0x00000008370d7221 */ /* 0x000fe20000010000 */
[----:B0-----:R-:W-:-:S02]  /*68e0*/  F2FP.F16.F32.PACK_AB R158, R77, R27 ;  /* 0x0000001b4d9e723e */ /* 0x001fc400000000ff */
[----:B------:R-:W-:Y:S01]  /*68f0*/  FADD.FTZ R6, R156, R5 ;  /* 0x000000059c067221 */ /* 0x000fe20000010000 */
[----:B------:R-:W-:Y:S01]  /*6900*/  FADD.FTZ R8, R46, R13 ;  /* 0x0000000d2e087221 */ /* 0x000fe20000010000 */
[----:B------:R-:W0:Y:S01]  /*6910*/  MUFU.EX2 R15, R84 ;  /* 0x00000054000f7308 */ /* 0x000e220000000800 */
[C---:B------:R-:W-:Y:S01]  /*6920*/  F2FP.F16.F32.PACK_AB R156, R11.reuse, R156 ;  /* 0x0000009c0b9c723e */ /* 0x040fe200000000ff */
[----:B------:R-:W-:Y:S01]  /*6930*/  FADD.FTZ R6, R11, R6 ;  /* 0x000000060b067221 */ /* 0x000fe20000010000 */
[----:B------:R-:W-:Y:S01]  /*6940*/  FADD.FTZ R5, R63, R8 ;  /* 0x000000083f057221 */ /* 0x000fe20000010000 */
[----:B-1----:R-:W-:Y:S02]  /*6950*/  F2FP.F16.F32.PACK_AB R152, R81, R21 ;  /* 0x000000155198723e */ /* 0x002fe400000000ff */
[----:B------:R-:W-:Y:S01]  /*6960*/  FADD.FTZ R6, R27, R6 ;  /* 0x000000061b067221 */ /* 0x000fe20000010000 */
[----:B------:R-:W-:Y:S01]  /*6970*/  FADD.FTZ R8, R48, R5 ;  /* 0x0000000530087221 */ /* 0x000fe20000010000 */
[----:B------:R-:W1:Y:S02]  /*6980*/  MUFU.EX2 R58, R58 ;  /* 0x0000003a003a7308 */ /* 0x000e640000000800 */
[----:B------:R-:W-:Y:S01]  /*6990*/  FADD.FTZ R6, R77, R6 ;  /* 0x000000064d067221 */ /* 0x000fe20000010000 */
[----:B------:R-:W-:-:S03]  /*69a0*/  FADD.FTZ R5, R67, R8 ;  /* 0x0000000843057221 */ /* 0x000fc60000010000 */
[----:B------:R-:W-:Y:S01]  /*69b0*/  FADD.FTZ R6, R21, R6 ;  /* 0x0000000615067221 */ /* 0x000fe20000010000 */
[----:B------:R-:W-:Y:S01]  /*69c0*/  FADD.FTZ R8, R50, R5 ;  /* 0x0000000532087221 */ /* 0x000fe20000010000 */
[----:B------:R-:W2:Y:S02]  /*69d0*/  MUFU.EX2 R14, R14 ;  /* 0x0000000e000e7308 */ /* 0x000ea40000000800 */
[----:B------:R-:W-:Y:S01]  /*69e0*/  FADD.FTZ R6, R81, R6 ;  /* 0x0000000651067221 */ /* 0x000fe20000010000 */
[----:B------:R-:W-:Y:S01]  /*69f0*/  FADD.FTZ R5, R71, R8 ;  /* 0x0000000847057221 */ /* 0x000fe20000010000 */
[----:B------:R-:W-:Y:S02]  /*6a00*/  IMAD.MOV.U32 R8, RZ, RZ, R4 ;  /* 0x000000ffff087224 */ /* 0x000fe400078e0004 */
[----:B0-----:R-:W-:Y:S01]  /*6a10*/  FADD.FTZ R6, R15, R6 ;  /* 0x000000060f067221 */ /* 0x001fe20000010000 */
[----:B------:R-:W-:Y:S01]  /*6a20*/  FADD.FTZ R5, R54, R5 ;  /* 0x0000000536057221 */ /* 0x000fe20000010000 */
[----:B-1----:R-:W-:-:S02]  /*6a30*/  F2FP.F16.F32.PACK_AB R154, R58, R15 ;  /* 0x0000000f3a9a723e */ /* 0x002fc400000000ff */
[----:B------:R-:W-:Y:S01]  /*6a40*/  FADD.FTZ R6, R58, R6 ;  /* 0x000000063a067221 */ /* 0x000fe20000010000 */
[C---:B--2---:R-:W-:Y:S01]  /*6a50*/  FADD.FTZ R5, R14.reuse, R5 ;  /* 0x000000050e057221 */ /* 0x044fe20000010000 */
[----:B------:R-:W-:Y:S01]  /*6a60*/  F2FP.F16.F32.PACK_AB R155, R14, R54 ;  /* 0x000000360e9b723e */ /* 0x000fe200000000ff */
[----:B------:R-:W-:Y:S06]  /*6a70*/  @P3 BRA `(.L_x_2240) ;  /* 0xffffffd400a43947 */ /* 0x000fec000383ffff */
.L_x_2231:
[----:B------:R-:W-:-:S13]  /*6a80*/  ISETP.GE.AND P2, PT, R9, R22, PT ;  /* 0x000000160900720c */ /* 0x000fda0003f46270 */
[----:B------:R-:W-:Y:S05]  /*6a90*/  @!P2 BRA `(.L_x_2241) ;  /* 0x000000200024a947 */ /* 0x000fea0003800000 */
[----:B------:R-:W-:Y:S01]  /*6aa0*/  IMAD.MOV.U32 R11, RZ, RZ, R4 ;  /* 0x000000ffff0b7224 */ /* 0x000fe200078e0004 */
[----:B------:R-:W-:Y:S01]  /*6ab0*/  UMOV UR59, UR38 ;  /* 0x00000026003b7c82 */ /* 0x000fe20008000000 */
[----:B------:R-:W-:Y:S01]  /*6ac0*/  IMAD.MOV.U32 R8, RZ, RZ, R7 ;  /* 0x000000ffff087224 */ /* 0x000fe200078e0007 */
[----:B------:R-:W-:-:S06]  /*6ad0*/  UMOV UR58, UR36 ;  /* 0x00000024003a7c82 */ /* 0x000fcc0008000000 */
.L_x_2250:
[----:B------:R-:W-:-:S04]  /*6ae0*/  UIADD3 UR36, UR58, 0x1, URZ ;  /* 0x000000013a247890 */ /* 0x000fc8000fffe03f */
[----:B------:R-:W-:-:S04]  /*6af0*/  UISETP.NE.AND UP0, UPT, UR36, 0x2, UPT ;  /* 0x000000022400788c */ /* 0x000fc8000bf05270 */
[----:B------:R-:W-:Y:S02]  /*6b00*/  USEL UR38, URZ, 0x1, UP0 ;  /* 0x000000013f267887 */ /* 0x000fe40008000000 */
[----:B------:R-:W-:Y:S02]  /*6b10*/  USEL UR36, UR36, URZ, UP0 ;  /* 0x0000003f24247287 */ /* 0x000fe40008000000 */
[----:B------:R-:W-:Y:S01]  /*6b20*/  ULOP3.LUT UR38, UR59, UR38, URZ, 0x3c, !UPT ;  /* 0x000000263b267292 */ /* 0x000fe2000f8e3c3f */
[----:B------:R-:W-:Y:S11]  /*6b30*/  @!P0 BRA `(.L_x_2242) ;  /* 0x0000000000048947 */ /* 0x000ff60003800000 */
[----:B------:R-:W-:Y:S01]  /*6b40*/  BPT.TRAP 0x1 ;  /* 0x000000040000795c */ /* 0x000fe20000300000 */
.L_x_2242:
[----:B------:R-:W-:Y:S01]  /*6b50*/  ULEA UR6, UR36, UR37, 0x3 ;  /* 0x0000002524067291 */ /* 0x000fe2000f8e183f */
[----:B------:R-:W-:-:S05]  /*6b60*/  IMAD.U32 R0, RZ, RZ, UR38 ;  /* 0x00000026ff007e24 */ /* 0x000fca000f8e00ff */
[----:B------:R-:W-:-:S04]  /*6b70*/  SHF.L.U32 R0, R0, 0x1f, RZ ;  /* 0x0000001f00007819 */ /* 0x000fc800000006ff */
[----:B------:R0:W1:Y:S01]  /*6b80*/  SYNCS.PHASECHK.TRANS64.TRYWAIT P2, [UR6+0x34830], R0 ;  /* 0x03483000ff0075a7 */ /* 0x0000620008040146 */
[----:B------:R-:W-:Y:S05]  /*6b90*/  @!P0 BRA `(.L_x_2243) ;  /* 0x0000000000048947 */ /* 0x000fea0003800000 */
[----:B------:R-:W-:Y:S01]  /*6ba0*/  BPT.TRAP 0x1 ;  /* 0x000000040000795c */ /* 0x000fe20000300000 */
.L_x_2243:
[----:B-1----:R-:W-:Y:S05]  /*6bb0*/  @P2 BRA `(.L_x_2244) ;  /* 0x0000000000082947 */ /* 0x002fea0003800000 */
[----:B------:R-:W1:Y:S02]  /*6bc0*/  SYNCS.PHASECHK.TRANS64.TRYWAIT P2, [UR6+0x34830], R0 ;  /* 0x03483000ff0075a7 */ /* 0x000e640008040146 */
[----:B-1----:R-:W-:Y:S05]  /*6bd0*/  @!P2 BRA `(.L_x_2245) ;  /* 0x000000cc0018a947 */ /* 0x002fea0003800000 */
.L_x_2244:
        /* <DEDUP_REMOVED lines=126> */
.L_x_2246:
[----:B------:R-:W-:Y:S01]  /*73c0*/  ULEA UR7, UR58, UR37, 0x3 ;  /* 0x000000253a077291 */ /* 0x000fe2000f8e183f */
[----:B01----:R-:W-:-:S05]  /*73d0*/  IMAD.U32 R0, RZ, RZ, UR59 ;  /* 0x0000003bff007e24 */ /* 0x003fca000f8e00ff */
[----:B------:R-:W-:-:S04]  /*73e0*/  SHF.L.U32 R0, R0, 0x1f, RZ ;  /* 0x0000001f00007819 */ /* 0x000fc800000006ff */
[----:B------:R0:W1:Y:S01]  /*73f0*/  SYNCS.PHASECHK.TRANS64.TRYWAIT P2, [UR7+0x34850], R0 ;  /* 0x03485000ff0075a7 */ /* 0x0000620008040147 */
[----:B------:R-:W-:Y:S05]  /*7400*/  @!P0 BRA `(.L_x_2247) ;  /* 0x0000000000048947 */ /* 0x000fea0003800000 */
[----:B------:R-:W-:Y:S01]  /*7410*/  BPT.TRAP 0x1 ;  /* 0x000000040000795c */ /* 0x000fe20000300000 */
.L_x_2247:
[----:B-1----:R-:W-:Y:S05]  /*7420*/  @P2 BRA `(.L_x_2248) ;  /* 0x0000000000082947 */ /* 0x002fea0003800000 */
[----:B------:R-:W1:Y:S02]  /*7430*/  SYNCS.PHASECHK.TRANS64.TRYWAIT P2, [UR7+0x34850], R0 ;  /* 0x03485000ff0075a7 */ /* 0x000e640008040147 */
[----:B-1----:R-:W-:Y:S05]  /*7440*/  @!P2 BRA `(.L_x_2249) ;  /* 0x000000c40014a947 */ /* 0x002fea0003800000 */
.L_x_2248:
[----:B------:R-:W-:Y:S01]  /*7450*/  UIADD3 UR6, UR37, 0x400, URZ ;  /* 0x0000040025067890 */ /* 0x000fe2000fffe03f */
[----:B------:R-:W-:Y:S01]  /*7460*/  WARPGROUP.ARRIVE ;  /* 0x00000000000079c5 */ /* 0x000fe20000000000 */
[----:B------:R-:W-:Y:S01]  /*7470*/  UMOV UR11, 0x40000040 ;  /* 0x40000040000b7882 */ /* 0x000fe20000000000 */
[----:B01----:R-:W-:Y:S01]  /*7480*/  FMNMX.FTZ R0, R24, R8, !PT ;  /* 0x0000000818007209 */ /* 0x003fe20007810000 */
[----:B------:R-:W-:Y:S01]  /*7490*/  USHF.R.U32.HI UR6, URZ, 0x4, UR6 ;  /* 0x000000043f067899 */ /* 0x000fe20008011606 */
[----:B------:R-:W-:Y:S01]  /*74a0*/  ISETP.GT.AND P2, PT, R9, R22, PT ;  /* 0x000000160900720c */ /* 0x000fe20003f44270 */
[----:B------:R-:W-:Y:S01]  /*74b0*/  UMOV UR59, UR38 ;  /* 0x00000026003b7c82 */ /* 0x000fe20008000000 */
[----:B------:R-:W-:Y:S01]  /*74c0*/  FMNMX.FTZ R3, R25, R0, !PT ;  /* 0x0000000019037209 */ /* 0x000fe20007810000 */
[----:B------:R-:W-:Y:S01]  /*74d0*/  ULOP3.LUT UR6, UR6, 0x3fff, URZ, 0xc0, !UPT ;  /* 0x00003fff06067892 */ /* 0x000fe2000f8ec03f */
[----:B------:R-:W-:Y:S02]  /*74e0*/  VIADD R9, R9, 0xffffffff ;  /* 0xffffffff09097836 */ /* 0x000fe40000000000 */
        /* <DEDUP_REMOVED lines=51> */
[----:B------:R-:W-:-:S04]  /*7820*/  FMNMX.FTZ R15, R35, R2, !PT ;  /* 0x00000002230f7209 */ /* 0x000fc80007810000 */
[----:B------:R-:W-:Y:S02]  /*7830*/  FMNMX.FTZ R2, R38, R15, !PT ;  /* 0x0000000f26027209 */ /* 0x000fe40007810000 */
[----:B-1----:R-:W-:Y:S02]  /*7840*/  FMNMX.FTZ R7, R4, R7, !PT ;  /* 0x0000000704077209 */ /* 0x002fe40007810000 */
[----:B------:R-:W-:-:S03]  /*7850*/  FMNMX.FTZ R15, R39, R2, !PT ;  /* 0x00000002270f7209 */ /* 0x000fc60007810000 */
[----:B------:R-:W-:Y:S01]  /*7860*/  FADD.FTZ R3, -R7, R8 ;  /* 0x0000000807037221 */ /* 0x000fe20000010100 */
[----:B------:R-:W-:-:S03]  /*7870*/  FMNMX.FTZ R2, R42, R15, !PT ;  /* 0x0000000f2a027209 */ /* 0x000fc60007810000 */
[----:B0-----:R-:W-:Y:S01]  /*7880*/  FMUL.FTZ R3, R3, R0 ;  /* 0x0000000003037220 */ /* 0x001fe20000410000 */
[----:B------:R-:W-:-:S04]  /*7890*/  FMNMX.FTZ R15, R43, R2, !PT ;  /* 0x000000022b0f7209 */ /* 0x000fc80007810000 */
[----:B------:R-:W-:Y:S01]  /*78a0*/  FMNMX.FTZ R2, R46, R15, !PT ;  /* 0x0000000f2e027209 */ /* 0x000fe20007810000 */
[----:B------:R-:W-:Y:S03]  /*78b0*/  MUFU.EX2 R3, R3 ;  /* 0x0000000300037308 */ /* 0x000fe60000000800 */
        /* <DEDUP_REMOVED lines=24> */
[----:B------:R-:W-:-:S04]  /*7a40*/  FMUL.FTZ R169, R7, R0 ;  /* 0x0000000007a97220 */ /* 0x000fc80000410000 */
[-CC-:B------:R-:W-:Y:S02]  /*7a50*/  FFMA.FTZ R13, R25, R0.reuse, -R169.reuse ;  /* 0x00000000190d7223 */ /* 0x180fe400000108a9 */
[----:B------:R-:W-:Y:S01]  /*7a60*/  HGMMA.64x128x16.F32 R88, R164, gdesc[UR8].tnspB, R88, gsb0 ;  /* 0x41e00008a4587df0 */ /* 0x000fe20008000858 */
[----:B------:R-:W-:Y:S01]  /*7a70*/  UIADD3 UR10, UR6, 0x280, URZ ;  /* 0x00000280060a7890 */ /* 0x000fe2000fffe03f */
[--C-:B------:R-:W-:Y:S01]  /*7a80*/  FFMA.FTZ R25, R37, R0, -R169.reuse ;  /* 0x0000000025197223 */ /* 0x100fe200000108a9 */
[----:B------:R-:W-:Y:S01]  /*7a90*/  UMOV UR11, 0x40000040 ;  /* 0x40000040000b7882 */ /* 0x000fe20000000000 */
[----:B------:R-:W-:Y:S01]  /*7aa0*/  FMNMX.FTZ R37, R71, R2, !PT ;  /* 0x0000000247257209 */ /* 0x000fe20007810000 */
[-CC-:B------:R-:W-:Y:S01]  /*7ab0*/  FFMA.FTZ R41, R41, R0.reuse, -R169.reuse ;  /* 0x0000000029297223 */ /* 0x180fe200000108a9 */
[-CC-:B------:R-:W-:Y:S01]  /*7ac0*/  FFMA.FTZ R29, R29, R0.reuse, -R169.reuse ;  /* 0x000000001d1d7223 */ /* 0x180fe200000108a9 */
[-CC-:B------:R-:W-:Y:S01]  /*7ad0*/  FFMA.FTZ R180, R24, R0.reuse, -R169.reuse ;  /* 0x0000000018b47223 */ /* 0x180fe200000108a9 */
[----:B------:R-:W-:Y:S01]  /*7ae0*/  FMNMX.FTZ R2, R74, R37, !PT ;  /* 0x000000254a027209 */ /* 0x000fe20007810000 */
[----:B------:R0:W-:Y:S01]  /*7af0*/  MUFU.EX2 R15, R41 ;  /* 0x00000029000f7308 */ /* 0x0001e20000000800 */
[-CC-:B------:R-:W-:Y:S01]  /*7b00*/  FFMA.FTZ R182, R28, R0.reuse, -R169.reuse ;  /* 0x000000001cb67223 */ /* 0x180fe200000108a9 */
[--C-:B------:R-:W-:Y:S01]  /*7b10*/  FFMA.FTZ R176, R32, R0, -R169.reuse ;  /* 0x0000000020b07223 */ /* 0x100fe200000108a9 */
[----:B------:R-:W-:Y:S01]  /*7b20*/  FMNMX.FTZ R37, R75, R2, !PT ;  /* 0x000000024b257209 */ /* 0x000fe20007810000 */
[-CC-:B------:R-:W-:Y:S01]  /*7b30*/  FFMA.FTZ R33, R33, R0.reuse, -R169.reuse ;  /* 0x0000000021217223 */ /* 0x180fe200000108a9 */
[-CC-:B------:R-:W-:Y:S01]  /*7b40*/  FFMA.FTZ R178, R36, R0.reuse, -R169.reuse ;  /* 0x0000000024b27223 */ /* 0x180fe200000108a9 */
[-CC-:B------:R-:W-:Y:S01]  /*7b50*/  FFMA.FTZ R172, R40, R0.reuse, -R169.reuse ;  /* 0x0000000028ac7223 */ /* 0x180fe200000108a9 */
[----:B------:R-:W-:Y:S01]  /*7b60*/  FMNMX.FTZ R2, R78, R37, !PT ;  /* 0x000000254e027209 */ /* 0x000fe20007810000 */
[----:B------:R-:W1:Y:S01]  /*7b70*/  MUFU.EX2 R180, R180 ;  /* 0x000000b400b47308 */ /* 0x000e620000000800 */
[-CC-:B------:R-:W-:Y:S01]  /*7b80*/  FFMA.FTZ R174, R44, R0.reuse, -R169.reuse ;  /* 0x000000002cae7223 */ /* 0x180fe200000108a9 */
[--C-:B------:R-:W-:Y:S01]  /*7b90*/  FFMA.FTZ R53, R53, R0, -R169.reuse ;  /* 0x0000000035357223 */ /* 0x100fe200000108a9 */
[----:B0-----:R-:W-:Y:S01]  /*7ba0*/  FMNMX.FTZ R41, R79, R2, !PT ;  /* 0x000000024f297209 */ /* 0x001fe20007810000 */
[-CC-:B------:R-:W-:Y:S01]  /*7bb0*/  FFMA.FTZ R45, R45, R0.reuse, -R169.reuse ;  /* 0x000000002d2d7223 */ /* 0x180fe200000108a9 */
[-CC-:B------:R-:W-:Y:S01]  /*7bc0*/  FFMA.FTZ R57, R57, R0.reuse, -R169.reuse ;  /* 0x0000000039397223 */ /* 0x180fe200000108a9 */
[-CC-:B------:R-:W-:Y:S01]  /*7bd0*/  FFMA.FTZ R168, R48, R0.reuse, -R169.reuse ;  /* 0x0000000030a87223 */ /* 0x180fe200000108a9 */
[----:B------:R-:W-:Y:S01]  /*7be0*/  FMNMX.FTZ R2, R82, R41, !PT ;  /* 0x0000002952027209 */ /* 0x000fe20007810000 */
[----:B------:R-:W0:Y:S01]  /*7bf0*/  MUFU.EX2 R13, R13 ;  /* 0x0000000d000d7308 */ /* 0x000e220000000800 */
[-CC-:B------:R-:W-:Y:S01]  /*7c00*/  FFMA.FTZ R170, R52, R0.reuse, -R169.reuse ;  /* 0x0000000034aa7223 */ /* 0x180fe200000108a9 */
[--C-:B------:R-:W-:Y:S01]  /*7c10*/  FFMA.FTZ R8, R72, R0, -R169.reuse ;  /* 0x0000000048087223 */ /* 0x100fe200000108a9 */
[----:B------:R-:W-:Y:S01]  /*7c20*/  FMNMX.FTZ R41, R83, R2, !PT ;  /* 0x0000000253297209 */ /* 0x000fe20007810000 */
[-CC-:B------:R-:W-:Y:S01]  /*7c30*/  FFMA.FTZ R73, R73, R0.reuse, -R169.reuse ;  /* 0x0000000049497223 */ /* 0x180fe200000108a9 */
[-CC-:B------:R-:W-:Y:S01]  /*7c40*/  FFMA.FTZ R10, R76, R0.reuse, -R169.reuse ;  /* 0x000000004c0a7223 */ /* 0x180fe200000108a9 */
[-CC-:B------:R-:W-:Y:S01]  /*7c50*/  FFMA.FTZ R12, R80, R0.reuse, -R169.reuse ;  /* 0x00000000500c7223 */ /* 0x180fe200000108a9 */
[----:B------:R-:W-:Y:S01]  /*7c60*/  FMNMX.FTZ R2, R86, R41, !PT ;  /* 0x0000002956027209 */ /* 0x000fe20007810000 */
[--C-:B------:R-:W-:Y:S01]  /*7c70*/  FFMA.FTZ R41, R65, R0, -R169.reuse ;  /* 0x0000000041297223 */ /* 0x100fe200000108a9 */
[----:B------:R-:W-:Y:S01]  /*7c80*/  MUFU.EX2 R182, R182 ;  /* 0x000000b600b67308 */ /* 0x000fe20000000800 */
[----:B-1----:R-:W-:Y:S01]  /*7c90*/  FFMA.FTZ R6, R3, R6, R180 ;  /* 0x0000000603067223 */ /* 0x002fe200000100b4 */
[----:B------:R-:W-:Y:S01]  /*7ca0*/  FMNMX.FTZ R2, R87, R2, !PT ;  /* 0x0000000257027209 */ /* 0x000fe20007810000 */
[-CC-:B------:R-:W-:Y:S01]  /*7cb0*/  FFMA.FTZ R14, R84, R0.reuse, -R169.reuse ;  /* 0x00000000540e7223 */ /* 0x180fe200000108a9 */
[----:B------:R-:W-:-:S04]  /*7cc0*/  FFMA.FTZ R85, R85, R0, -R169 ;  /* 0x0000000055557223 */ /* 0x000fc800000108a9 */
[----:B------:R-:W-:Y:S01]  /*7cd0*/  MUFU.EX2 R176, R176 ;  /* 0x000000b000b07308 */ /* 0x000fe20000000800 */
[----:B0-----:R-:W-:-:S07]  /*7ce0*/  F2FP.F16.F32.PACK_AB R180, R13, R180 ;  /* 0x000000b40db4723e */ /* 0x001fce00000000ff */
[----:B------:R-:W-:Y:S08]  /*7cf0*/  MUFU.EX2 R33, R33 ;  /* 0x0000002100217308 */ /* 0x000ff00000000800 */
[----:B------:R-:W-:Y:S08]  /*7d00*/  MUFU.EX2 R178, R178 ;  /* 0x000000b200b27308 */ /* 0x000ff00000000800 */
[----:B------:R-:W-:Y:S08]  /*7d10*/  MUFU.EX2 R25, R25 ;  /* 0x0000001900197308 */ /* 0x000ff00000000800 */
[----:B------:R-:W-:Y:S08]  /*7d20*/  MUFU.EX2 R172, R172 ;  /* 0x000000ac00ac7308 */ /* 0x000ff00000000800 */
[----:B------:R-:W-:Y:S08]  /*7d30*/  MUFU.EX2 R174, R174 ;  /* 0x000000ae00ae7308 */ /* 0x000ff00000000800 */
[----:B------:R0:W-:Y:S08]  /*7d40*/  MUFU.EX2 R21, R53 ;  /* 0x0000003500157308 */ /* 0x0001f00000000800 */
[----:B------:R1:W-:Y:S01]  /*7d50*/  MUFU.EX2 R17, R45 ;  /* 0x0000002d00117308 */ /* 0x0003e20000000800 */
[-CC-:B0-----:R-:W-:Y:S01]  /*7d60*/  FFMA.FTZ R53, R61, R0.reuse, -R169.reuse ;  /* 0x000000003d357223 */ /* 0x181fe200000108a9 */
[----:B------:R-:W-:-:S06]  /*7d70*/  FFMA.FTZ R61, R81, R0, -R169 ;  /* 0x00000000513d7223 */ /* 0x000fcc00000108a9 */
[----:B------:R0:W-:Y:S01]  /*7d80*/  MUFU.EX2 R37, R57 ;  /* 0x0000003900257308 */ /* 0x0001e20000000800 */
[----:B-1----:R-:W-:-:S07]  /*7d90*/  FFMA.FTZ R45, R69, R0, -R169 ;  /* 0x00000000452d7223 */ /* 0x002fce00000108a9 */
[----:B------:R-:W-:Y:S01]  /*7da0*/  MUFU.EX2 R168, R168 ;  /* 0x000000a800a87308 */ /* 0x000fe20000000800 */
[----:B0-----:R-:W-:-:S07]  /*7db0*/  FFMA.FTZ R57, R77, R0, -R169 ;  /* 0x000000004d397223 */ /* 0x001fce00000108a9 */
[----:B------:R-:W-:Y:S08]  /*7dc0*/  MUFU.EX2 R170, R170 ;  /* 0x000000aa00aa7308 */ /* 0x000ff00000000800 */
[----:B------:R-:W-:Y:S08]  /*7dd0*/  MUFU.EX2 R53, R53 ;  /* 0x0000003500357308 */ /* 0x000ff00000000800 */
[----:B------:R-:W-:Y:S01]  /*7de0*/  MUFU.EX2 R41, R41 ;  /* 0x0000002900297308 */ /* 0x000fe20000000800 */
[----:B------:R-:W-:-:S02]  /*7df0*/  WARPGROUP.DEPBAR.LE gsb0, 0x0 ;  /* 0x00008000000079c5 */ /* 0x000fc40000010000 */
[----:B------:R-:W-:Y:S01]  /*7e00*/  WARPGROUP.ARRIVE ;  /* 0x00000000000079c5 */ /* 0x000fe20000000000 */
[----:B------:R-:W-:-:S04]  /*7e10*/  FFMA.FTZ R164, R56, R0, -R169 ;  /* 0x0000000038a47223 */ /* 0x000fc800000108a9 */
[----:B------:R0:W-:Y:S01]  /*7e20*/  MUFU.EX2 R165, R29 ;  /* 0x0000001d00a57308 */ /* 0x0001e20000000800 */
[-CC-:B------:R-:W-:Y:S01]  /*7e30*/  FFMA.FTZ R166, R60, R0.reuse, -R169.reuse ;  /* 0x000000003ca67223 */ /* 0x180fe200000108a9 */
[----:B------:R-:W-:Y:S01]  /*7e40*/  HGMMA.64x128x16.F32 R88, R160, gdesc[UR8].tnspB, R88, gsb0 ;  /* 0x41e00008a0587df0 */ /* 0x000fe20008000858 */
[----:B------:R-:W-:Y:S01]  /*7e50*/  UIADD3 UR10, UR6, 0x300, URZ ;  /* 0x00000300060a7890 */ /* 0x000fe2000fffe03f */
[----:B------:R-:W-:Y:S01]  /*7e60*/  UMOV UR11, 0x40000040 ;  /* 0x40000040000b7882 */ /* 0x000fe20000000000 */
[----:B------:R-:W-:Y:S01]  /*7e70*/  UIADD3 UR6, UR6, 0x380, URZ ;  /* 0x0000038006067890 */ /* 0x000fe2000fffe03f */
[----:B0-----:R-:W-:Y:S02]  /*7e80*/  FFMA.FTZ R29, R49, R0, -R169 ;  /* 0x00000000311d7223 */ /* 0x001fe400000108a9 */
[----:B------:R-:W-:Y:S01]  /*7e90*/  MUFU.EX2 R164, R164 ;  /* 0x000000a400a47308 */ /* 0x000fe20000000800 */
[----:B------:R-:W0:Y:S07]  /*7ea0*/  SHFL.BFLY PT, R49, R2, 0x2, 0x1f ;  /* 0x0c401f0002317f89 */ /* 0x000e2e00000e0000 */
        /* <DEDUP_REMOVED lines=10> */
[----:B------:R-:W-:-:S04]  /*7f50*/  FADD.FTZ R65, -R4, R11 ;  /* 0x0000000b04417221 */ /* 0x000fc80000010100 */
[-C--:B------:R-:W-:Y:S01]  /*7f60*/  FMUL.FTZ R2, R65, R0.reuse ;  /* 0x0000000041027220 */ /* 0x080fe20000410000 */
[-C--:B------:R-:W-:Y:S02]  /*7f70*/  FMUL.FTZ R65, R4, R0.reuse ;  /* 0x0000000004417220 */ /* 0x080fe40000410000 */
[----:B------:R-:W-:Y:S02]  /*7f80*/  MUFU.EX2 R12, R12 ;  /* 0x0000000c000c7308 */ /* 0x000fe40000000800 */
[-CC-:B------:R-:W-:Y:S01]  /*7f90*/  FFMA.FTZ R24, R35, R0.reuse, -R65.reuse ;  /* 0x0000000023187223 */ /* 0x180fe20000010841 */
[----:B------:R-:W-:Y:S01]  /*7fa0*/  IMAD.U32 R35, RZ, RZ, UR7 ;  /* 0x00000007ff237e24 */ /* 0x000fe2000f8e00ff */
[----:B------:R-:W-:Y:S01]  /*7fb0*/  UMOV UR7, 0x40000040 ;  /* 0x4000004000077882 */ /* 0x000fe20000000000 */
[-CC-:B------:R-:W-:Y:S01]  /*7fc0*/  FFMA.FTZ R20, R31, R0.reuse, -R65.reuse ;  /* 0x000000001f147223 */ /* 0x180fe20000010841 */
[----:B------:R-:W-:Y:S01]  /*7fd0*/  FFMA.FTZ R181, R26, R0, -R65 ;  /* 0x000000001ab57223 */ /* 0x000fe20000010841 */
[----:B------:R-:W-:-:S02]  /*7fe0*/  IMAD.U32 R31, RZ, RZ, UR36 ;  /* 0x00000024ff1f7e24 */ /* 0x000fc4000f8e00ff */
[-CC-:B------:R-:W-:Y:S01]  /*7ff0*/  FFMA.FTZ R16, R27, R0.reuse, -R65.reuse ;  /* 0x000000001b107223 */ /* 0x180fe20000010841 */
[----:B------:R-:W-:Y:S01]  /*8000*/  MUFU.EX2 R2, R2 ;  /* 0x0000000200027308 */ /* 0x000fe20000000800 */
[-CC-:B------:R-:W-:Y:S01]  /*8010*/  FFMA.FTZ R183, R30, R0.reuse, -R65.reuse ;  /* 0x000000001eb77223 */ /* 0x180fe20000010841 */
[-CC-:B------:R-:W-:Y:S01]  /*8020*/  FFMA.FTZ R177, R34, R0.reuse, -R65.reuse ;  /* 0x0000000022b17223 */ /* 0x180fe20000010841 */
[----:B------:R-:W-:Y:S01]  /*8030*/  @!P1 LEA R31, R31, UR37, 0x3 ;  /* 0x000000251f1f9c11 */ /* 0x000fe2000f8e18ff */
[-CC-:B------:R-:W-:Y:S01]  /*8040*/  FFMA.FTZ R179, R38, R0.reuse, -R65.reuse ;  /* 0x0000000026b37223 */ /* 0x180fe20000010841 */
[-CC-:B------:R-:W-:Y:S01]  /*8050*/  FFMA.FTZ R26, R39, R0.reuse, -R65.reuse ;  /* 0x00000000271a7223 */ /* 0x180fe20000010841 */
[-CC-:B------:R-:W-:Y:S01]  /*8060*/  FFMA.FTZ R173, R42, R0.reuse, -R65.reuse ;  /* 0x000000002aad7223 */ /* 0x180fe20000010841 */
[----:B------:R-:W-:Y:S01]  /*8070*/  FFMA.FTZ R28, R43, R0, -R65 ;  /* 0x000000002b1c7223 */ /* 0x000fe20000010841 */
[----:B------:R-:W0:Y:S01]  /*8080*/  MUFU.EX2 R181, R181 ;  /* 0x000000b500b57308 */ /* 0x000e220000000800 */
[----:B------:R-:W-:-:S02]  /*8090*/  @!P1 VIADD R31, R31, 0x34840 ;  /* 0x000348401f1f9836 */ /* 0x000fc40000000000 */
[-CC-:B------:R-:W-:Y:S01]  /*80a0*/  FFMA.FTZ R175, R46, R0.reuse, -R65.reuse ;  /* 0x000000002eaf7223 */ /* 0x180fe20000010841 */
[-CC-:B------:R-:W-:Y:S01]  /*80b0*/  FFMA.FTZ R30, R47, R0.reuse, -R65.reuse ;  /* 0x000000002f1e7223 */ /* 0x180fe20000010841 */
[-CC-:B------:R-:W-:Y:S01]  /*80c0*/  FFMA.FTZ R32, R51, R0.reuse, -R65.reuse ;  /* 0x0000000033207223 */ /* 0x180fe20000010841 */
[-C--:B------:R-:W-:Y:S01]  /*80d0*/  FFMA.FTZ R171, R54, R0.reuse, -R65 ;  /* 0x0000000036ab7223 */ /* 0x080fe20000010841 */
[----:B------:R-:W-:Y:S01]  /*80e0*/  @!P1 PRMT R31, RZ, 0x654, R31 ;  /* 0x00000654ff1f9816 */ /* 0x000fe2000000001f */
        /* <DEDUP_REMOVED lines=8> */
[-C--:B------:R-:W-:Y:S01]  /*8170*/  FFMA.FTZ R82, R82, R0.reuse, -R65 ;  /* 0x0000000052527223 */ /* 0x080fe20000010841 */
[----:B------:R-:W2:Y:S01]  /*8180*/  MUFU.EX2 R183, R183 ;  /* 0x000000b700b77308 */ /* 0x000ea20000000800 */
[----:B0-----:R-:W-:Y:S01]  /*8190*/  FFMA.FTZ R5, R2, R5, R181 ;  /* 0x0000000502057223 */ /* 0x001fe200000100b5 */
[-CC-:B------:R-:W-:Y:S01]  /*81a0*/  FFMA.FTZ R83, R83, R0.reuse, -R65.reuse ;  /* 0x0000000053537223 */ /* 0x180fe20000010841 */
[----:B------:R-:W-:-:S05]  /*81b0*/  FFMA.FTZ R86, R86, R0, -R65 ;  /* 0x0000000056567223 */ /* 0x000fca0000010841 */
[----:B------:R-:W0:Y:S01]  /*81c0*/  MUFU.EX2 R20, R20 ;  /* 0x0000001400147308 */ /* 0x000e220000000800 */
[C---:B-1----:R-:W-:Y:S01]  /*81d0*/  FADD.FTZ R38, R16.reuse, R5 ;  /* 0x0000000510267221 */ /* 0x042fe20000010000 */
[----:B------:R-:W-:-:S06]  /*81e0*/  F2FP.F16.F32.PACK_AB R181, R16, R181 ;  /* 0x000000b510b5723e */ /* 0x000fcc00000000ff */
[----:B------:R-:W-:Y:S01]  /*81f0*/  MUFU.EX2 R177, R177 ;  /* 0x000000b100b17308 */ /* 0x000fe20000000800 */
[----:B--2---:R-:W-:Y:S01]  /*8200*/  FADD.FTZ R5, R183, R38 ;  /* 0x00000026b7057221 */ /* 0x004fe20000010000 */
[----:B------:R-:W-:-:S06]  /*8210*/  FFMA.FTZ R38, R67, R0, -R65 ;  /* 0x0000000043267223 */ /* 0x000fcc0000010841 */
[----:B------:R-:W-:Y:S01]  /*8220*/  MUFU.EX2 R24, R24 ;  /* 0x0000001800187308 */ /* 0x000fe20000000800 */
[----:B0-----:R-:W-:-:S07]  /*8230*/  F2FP.F16.F32.PACK_AB R183, R20, R183 ;  /* 0x000000b714b7723e */ /* 0x001fce00000000ff */
[----:B------:R-:W-:Y:S01]  /*8240*/  MUFU.EX2 R179, R179 ;  /* 0x000000b300b37308 */ /* 0x000fe20000000800 */
[----:B------:R-:W-:Y:S02]  /*8250*/  WARPGROUP.DEPBAR.LE gsb0, 0x0 ;  /* 0x00008000000079c5 */ /* 0x000fe40000010000 */
[----:B------:R-:W-:-:S05]  /*8260*/  WARPGROUP.ARRIVE ;  /* 0x00000000000079c5 */ /* 0x000fca0000000000 */
[----:B------:R-:W-:Y:S01]  /*8270*/  MUFU.EX2 R26, R26 ;  /* 0x0000001a001a7308 */ /* 0x000fe20000000800 */
[-CC-:B------:R-:W-:Y:S01]  /*8280*/  FFMA.FTZ R160, R64, R0.reuse, -R169.reuse ;  /* 0x0000000040a07223 */ /* 0x180fe200000108a9 */
[-C--:B------:R-:W-:Y:S01]  /*8290*/  FFMA.FTZ R162, R68, R0.reuse, -R169 ;  /* 0x0000000044a27223 */ /* 0x080fe200000108a9 */
[-CC-:B------:R-:W-:Y:S01]  /*82a0*/  FFMA.FTZ R169, R50, R0.reuse, -R65.reuse ;  /* 0x0000000032a97223 */ /* 0x180fe20000010841 */
[-CC-:B------:R-:W-:Y:S01]  /*82b0*/  FFMA.FTZ R161, R66, R0.reuse, -R65.reuse ;  /* 0x0000000042a17223 */ /* 0x180fe20000010841 */
[----:B------:R-:W-:Y:S01]  /*82c0*/  HGMMA.64x128x16.F32 R88, R156, gdesc[UR8].tnspB, R88, gsb0 ;  /* 0x41e000089c587df0 */ /* 0x000fe20008000858 */
[----:B------:R-:W-:Y:S02]  /*82d0*/  FFMA.FTZ R163, R70, R0, -R65 ;  /* 0x0000000046a37223 */ /* 0x000fe40000010841 */
        /* <DEDUP_REMOVED lines=20> */
[----:B------:R-:W-:Y:S01]  /*8420*/  FFMA.FTZ R157, R74, R0, -R65 ;  /* 0x000000004a9d7223 */ /* 0x000fe20000010841 */
[----:B------:R-:W-:-:S03]  /*8430*/  F2FP.F16.F32.PACK_AB R156, R49, R8 ;  /* 0x00000008319c723e */ /* 0x000fc600000000ff */
[----:B------:R-:W-:Y:S01]  /*8440*/  MUFU.EX2 R159, R78 ;  /* 0x0000004e009f7308 */ /* 0x000fe20000000800 */
[----:B------:R-:W-:Y:S01]  /*8450*/  F2FP.F16.F32.PACK_AB R158, R57, R10 ;  /* 0x0000000a399e723e */ /* 0x000fe200000000ff */
[----:B------:R-:W-:Y:S06]  /*8460*/  HGMMA.64x128x16.F32 R88, R152, gdesc[UR4].tnspB, R88, gsb0 ;  /* 0x41e0000498587df0 */ /* 0x000fec0008000858 */
[----:B------:R-:W-:Y:S08]  /*8470*/  MUFU.EX2 R157, R157 ;  /* 0x0000009d009d7308 */ /* 0x000ff00000000800 */
[----:B------:R-:W-:Y:S08]  /*8480*/  MUFU.EX2 R61, R61 ;  /* 0x0000003d003d7308 */ /* 0x000ff00000000800 */
[----:B------:R-:W-:Y:S08]  /*8490*/  MUFU.EX2 R83, R83 ;  /* 0x0000005300537308 */ /* 0x000ff00000000800 */
[----:B------:R-:W-:Y:S08]  /*84a0*/  MUFU.EX2 R14, R14 ;  /* 0x0000000e000e7308 */ /* 0x000ff00000000800 */
[----:B------:R-:W0:Y:S01]  /*84b0*/  MUFU.EX2 R11, R85 ;  /* 0x00000055000b7308 */ /* 0x000e220000000800 */
[----:B------:R-:W-:-:S02]  /*84c0*/  WARPGROUP.DEPBAR.LE gsb0, 0x0 ;  /* 0x00008000000079c5 */ /* 0x000fc40000010000 */
[----:B------:R1:W-:Y:S05]  /*84d0*/  @!P1 SYNCS.ARRIVE.TRANS64.RED.A1T0 RZ, [R31+URZ], RZ ;  /* 0x000000ff1fff99a7 */ /* 0x0003ea000810043f */
[----:B------:R-:W-:Y:S01]  /*84e0*/  MUFU.EX2 R153, R82 ;  /* 0x0000005200997308 */ /* 0x000fe20000000800 */
[----:B0-----:R-:W-:Y:S02]  /*84f0*/  F2FP.F16.F32.PACK_AB R154, R11, R14 ;  /* 0x0000000e0b9a723e */ /* 0x001fe400000000ff */
[----:B------:R-:W-:Y:S01]  /*8500*/  F2FP.F16.F32.PACK_AB R152, R61, R12 ;  /* 0x0000000c3d98723e */ /* 0x000fe200000000ff */
[----:B-1----:R-:W-:-:S04]  /*8510*/  @!P1 VIADD R31, R35, 0x34860 ;  /* 0x00034860231f9836 */ /* 0x002fc80000000000 */
[----:B------:R-:W-:Y:S01]  /*8520*/  MUFU.EX2 R155, R86 ;  /* 0x00000056009b7308 */ /* 0x000fe20000000800 */
[----:B------:R-:W-:Y:S01]  /*8530*/  @!P1 PRMT R35, RZ, 0x654, R31 ;  /* 0x00000654ff239816 */ /* 0x000fe2000000001f */
[----:B------:R-:W-:Y:S01]  /*8540*/  FADD.FTZ R31, R13, R6 ;  /* 0x000000060d1f7221 */ /* 0x000fe20000010000 */
[----:B------:R-:W-:Y:S02]  /*8550*/  FFMA.FTZ R6, R63, R0, -R65 ;  /* 0x000000003f067223 */ /* 0x000fe40000010841 */
[----:B------:R0:W-:Y:S01]  /*8560*/  @!P1 SYNCS.ARRIVE.TRANS64.RED.A1T0 RZ, [R35+URZ], RZ ;  /* 0x000000ff23ff99a7 */ /* 0x0001e2000810043f */
[----:B------:R-:W-:Y:S01]  /*8570*/  FADD.FTZ R40, R182, R31 ;  /* 0x0000001fb6287221 */ /* 0x000fe20000010000 */
[C---:B------:R-:W-:Y:S02]  /*8580*/  F2FP.F16.F32.PACK_AB R182, R165.reuse, R182 ;  /* 0x000000b6a5b6723e */ /* 0x040fe400000000ff */
[----:B------:R-:W1:Y:S01]  /*8590*/  MUFU.EX2 R6, R6 ;  /* 0x0000000600067308 */ /* 0x000e620000000800 */
[----:B------:R-:W-:Y:S01]  /*85a0*/  FADD.FTZ R31, R165, R40 ;  /* 0x00000028a51f7221 */ /* 0x000fe20000010000 */
[----:B------:R-:W-:Y:S01]  /*85b0*/  FADD.FTZ R40, R20, R5 ;  /* 0x0000000514287221 */ /* 0x000fe20000010000 */
[----:B------:R-:W-:-:S02]  /*85c0*/  F2FP.F16.F32.PACK_AB R165, R36, R27 ;  /* 0x0000001b24a5723e */ /* 0x000fc400000000ff */
[----:B------:R-:W-:Y:S01]  /*85d0*/  FADD.FTZ R42, R176, R31 ;  /* 0x0000001fb02a7221 */ /* 0x000fe20000010000 */
[----:B------:R-:W-:Y:S01]  /*85e0*/  FADD.FTZ R5, R177, R40 ;  /* 0x00000028b1057221 */ /* 0x000fe20000010000 */
[-CC-:B------:R-:W-:Y:S01]  /*85f0*/  FFMA.FTZ R40, R71, R0.reuse, -R65.reuse ;  /* 0x0000000047287223 */ /* 0x180fe20000010841 */
[----:B------:R-:W-:Y:S01]  /*8600*/  FFMA.FTZ R65, R87, R0, -R65 ;  /* 0x0000000057417223 */ /* 0x000fe20000010841 */
[C---:B------:R-:W-:Y:S01]  /*8610*/  FADD.FTZ R31, R33.reuse, R42 ;  /* 0x0000002a211f7221 */ /* 0x040fe20000010000 */
[----:B------:R-:W-:Y:S01]  /*8620*/  FADD.FTZ R42, R24, R5 ;  /* 0x00000005182a7221 */ /* 0x000fe20000010000 */
[----:B------:R-:W-:Y:S02]  /*8630*/  F2FP.F16.F32.PACK_AB R176, R33, R176 ;  /* 0x000000b021b0723e */ /* 0x000fe400000000ff */
[----:B------:R-:W-:Y:S01]  /*8640*/  FADD.FTZ R44, R178, R31 ;  /* 0x0000001fb22c7221 */ /* 0x000fe20000010000 */
[----:B------:R-:W-:Y:S01]  /*8650*/  FADD.FTZ R5, R179, R42 ;  /* 0x0000002ab3057221 */ /* 0x000fe20000010000 */
[----:B------:R-:W2:Y:S01]  /*8660*/  MUFU.EX2 R40, R40 ;  /* 0x0000002800287308 */ /* 0x000ea20000000800 */
[----:B------:R-:W-:Y:S01]  /*8670*/  F2FP.F16.F32.PACK_AB R177, R24, R177 ;  /* 0x000000b118b1723e */ /* 0x000fe200000000ff */
[C---:B------:R-:W-:Y:S01]  /*8680*/  FADD.FTZ R31, R25.reuse, R44 ;  /* 0x0000002c191f7221 */ /* 0x040fe20000010000 */
[----:B------:R-:W-:Y:S01]  /*8690*/  FADD.FTZ R42, R26, R5 ;  /* 0x000000051a2a7221 */ /* 0x000fe20000010000 */
[----:B------:R-:W-:-:S02]  /*86a0*/  F2FP.F16.F32.PACK_AB R178, R25, R178 ;  /* 0x000000b219b2723e */ /* 0x000fc400000000ff */
[----:B------:R-:W-:Y:S01]  /*86b0*/  FADD.FTZ R44, R172, R31 ;  /* 0x0000001fac2c7221 */ /* 0x000fe20000010000 */
[----:B------:R-:W-:Y:S01]  /*86c0*/  FADD.FTZ R5, R173, R42 ;  /* 0x0000002aad057221 */ /* 0x000fe20000010000 */
[----:B------:R-:W3:Y:S01]  /*86d0*/  MUFU.EX2 R65, R65 ;  /* 0x0000004100417308 */ /* 0x000ee20000000800 */
[----:B------:R-:W-:Y:S01]  /*86e0*/  F2FP.F16.F32.PACK_AB R179, R26, R179 ;  /* 0x000000b31ab3723e */ /* 0x000fe200000000ff */
        /* <DEDUP_REMOVED lines=29> */
[C---:B-1----:R-:W-:Y:S02]  /*88c0*/  F2FP.F16.F32.PACK_AB R167, R6.reuse, R167 ;  /* 0x000000a706a7723e */ /* 0x042fe400000000ff */
[C---:B------:R-:W-:Y:S01]  /*88d0*/  FADD.FTZ R13, R53.reuse, R20 ;  /* 0x00000014350d7221 */ /* 0x040fe20000010000 */
[----:B------:R-:W-:Y:S01]  /*88e0*/  FADD.FTZ R16, R6, R5 ;  /* 0x0000000506107221 */ /* 0x000fe20000010000 */
        /* <DEDUP_REMOVED lines=11> */
[C---:B--2---:R-:W-:Y:S01]  /*89a0*/  FADD.FTZ R16, R40.reuse, R5 ;  /* 0x0000000528107221 */ /* 0x044fe20000010000 */
[----:B------:R-:W-:Y:S02]  /*89b0*/  F2FP.F16.F32.PACK_AB R163, R40, R163 ;  /* 0x000000a328a3723e */ /* 0x000fe400000000ff */
[----:B------:R-:W-:Y:S01]  /*89c0*/  FADD.FTZ R6, R8, R13 ;  /* 0x0000000d08067221 */ /* 0x000fe20000010000 */
[----:B------:R-:W-:Y:S01]  /*89d0*/  FADD.FTZ R16, R157, R16 ;  /* 0x000000109d107221 */ /* 0x000fe20000010000 */
[----:B------:R-:W-:Y:S01]  /*89e0*/  F2FP.F16.F32.PACK_AB R157, R75, R157 ;  /* 0x0000009d4b9d723e */ /* 0x000fe200000000ff */
[----:B------:R-:W-:Y:S02]  /*89f0*/  IMAD.MOV.U32 R8, RZ, RZ, R7 ;  /* 0x000000ffff087224 */ /* 0x000fe400078e0007 */
[----:B------:R-:W-:Y:S01]  /*8a00*/  FADD.FTZ R5, R49, R6 ;  /* 0x0000000631057221 */ /* 0x000fe20000010000 */
[----:B------:R-:W-:-:S03]  /*8a10*/  FADD.FTZ R16, R75, R16 ;  /* 0x000000104b107221 */ /* 0x000fc60000010000 */
[----:B------:R-:W-:Y:S01]  /*8a20*/  FADD.FTZ R6, R10, R5 ;  /* 0x000000050a067221 */ /* 0x000fe20000010000 */
[----:B------:R-:W-:Y:S01]  /*8a30*/  FADD.FTZ R16, R159, R16 ;  /* 0x000000109f107221 */ /* 0x000fe20000010000 */
[----:B------:R-:W-:Y:S02]  /*8a40*/  F2FP.F16.F32.PACK_AB R159, R79, R159 ;  /* 0x0000009f4f9f723e */ /* 0x000fe400000000ff */
        /* <DEDUP_REMOVED lines=9> */
[----:B---3--:R-:W-:Y:S02]  /*8ae0*/  F2FP.F16.F32.PACK_AB R155, R65, R155 ;  /* 0x0000009b419b723e */ /* 0x008fe400000000ff */
[----:B------:R-:W-:Y:S01]  /*8af0*/  FADD.FTZ R6, R11, R6 ;  /* 0x000000060b067221 */ /* 0x000fe20000010000 */
[----:B------:R-:W-:Y:S01]  /*8b00*/  FADD.FTZ R5, R65, R16 ;  /* 0x0000001041057221 */ /* 0x000fe20000010000 */
[----:B------:R-:W-:Y:S01]  /*8b10*/  IMAD.MOV.U32 R11, RZ, RZ, R4 ;  /* 0x000000ffff0b7224 */ /* 0x000fe200078e0004 */
[----:B0-----:R-:W-:Y:S06]  /*8b20*/  @P2 BRA `(.L_x_2250) ;  /* 0xffffffdc00ec2947 */ /* 0x001fec000383ffff */
.L_x_2241:
        /* <DEDUP_REMOVED lines=67> */
.L_x_2251:
[----:B------:R-:W-:Y:S01]  /*8f60*/  ULEA UR5, UR36, UR37, 0x3 ;  /* 0x0000002524057291 */ /* 0x000fe2000f8e183f */
[----:B------:R-:W-:-:S05]  /*8f70*/  IMAD.U32 R2, RZ, RZ, UR38 ;  /* 0x00000026ff027e24 */ /* 0x000fca000f8e00ff */
[----:B------:R-:W-:-:S04]  /*8f80*/  SHF.L.U32 R2, R2, 0x1f, RZ ;  /* 0x0000001f02027819 */ /* 0x000fc800000006ff */
[----:B------:R0:W1:Y:S01]  /*8f90*/  SYNCS.PHASECHK.TRANS64.TRYWAIT P2, [UR5+0x34850], R2 ;  /* 0x03485002ff0075a7 */ /* 0x0000620008040145 */
[----:B------:R-:W-:Y:S05]  /*8fa0*/  @!P0 BRA `(.L_x_2252) ;  /* 0x0000000000048947 */ /* 0x000fea0003800000 */
[----:B------:R-:W-:Y:S01]  /*8fb0*/  BPT.TRAP 0x1 ;  /* 0x000000040000795c */ /* 0x000fe20000300000 */
.L_x_2252:
[----:B-1----:R-:W-:Y:S05]  /*8fc0*/  @P2 BRA `(.L_x_2253) ;  /* 0x0000000000082947 */ /* 0x002fea0003800000 */
[----:B------:R-:W1:Y:S02]  /*8fd0*/  SYNCS.PHASECHK.TRANS64.TRYWAIT P0, [UR5+0x34850], R2 ;  /* 0x03485002ff0075a7 */ /* 0x000e640008000145 */
[----:B-1----:R-:W-:Y:S05]  /*8fe0*/  @!P0 BRA `(.L_x_2254) ;  /* 0x000000a800448947 */ /* 0x002fea0003800000 */
.L_x_2253:
[----:B------:R-:W-:Y:S01]  /*8ff0*/  UIADD3 UR37, UR37, 0x400, URZ ;  /* 0x0000040025257890 */ /* 0x000fe2000fffe03f */
[----:B------:R-:W-:Y:S01]  /*9000*/  WARPGROUP.ARRIVE ;  /* 0x00000000000079c5 */ /* 0x000fe20000000000 */
[----:B------:R-:W-:Y:S01]  /*9010*/  UMOV UR7, 0x40000040 ;  /* 0x4000004000077882 */ /* 0x000fe20000000000 */
[----:B-1----:R-:W1:Y:S01]  /*9020*/  SHFL.BFLY PT, R3, R6, 0x2, 0x1f ;  /* 0x0c401f0006037f89 */ /* 0x002e6200000e0000 */
[----:B------:R-:W-:Y:S01]  /*9030*/  USHF.R.U32.HI UR37, URZ, 0x4, UR37 ;  /* 0x000000043f257899 */ /* 0x000fe20008011625 */
[----:B------:R-:W-:Y:S02]  /*9040*/  IMAD.MOV.U32 R102, RZ, RZ, -0x800000 ;  /* 0xff800000ff667424 */ /* 0x000fe400078e00ff */
[----:B0-----:R-:W0:Y:S01]  /*9050*/  SHFL.BFLY PT, R2, R5, 0x2, 0x1f ;  /* 0x0c401f0005027f89 */ /* 0x001e2200000e0000 */
[----:B------:R-:W-:Y:S01]  /*9060*/  ULOP3.LUT UR37, UR37, 0x3fff, URZ, 0xc0, !UPT ;  /* 0x00003fff25257892 */ /* 0x000fe2000f8ec03f */
[----:B------:R-:W-:Y:S02]  /*9070*/  IMAD.MOV.U32 R94, RZ, RZ, -0x800000 ;  /* 0xff800000ff5e7424 */ /* 0x000fe400078e00ff */
[----:B------:R-:W-:Y:S01]  /*9080*/  VIADD R209, R209, 0x1 ;  /* 0x00000001d1d17836 */ /* 0x000fe20000000000 */
[----:B------:R-:W-:-:S04]  /*9090*/  ULOP3.LUT UR4, UR37, 0x4000000, URZ, 0xfc, !UPT ;  /* 0x0400000025047892 */ /* 0x000fc8000f8efc3f */
[----:B------:R-:W-:Y:S02]  /*90a0*/  ULEA UR4, UR36, UR4, 0xb ;  /* 0x0000000424047291 */ /* 0x000fe4000f8e583f */
[----:B------:R-:W-:-:S04]  /*90b0*/  UIADD3 UR36, UR36, 0x1, URZ ;  /* 0x0000000124247890 */ /* 0x000fc8000fffe03f */
[----:B------:R-:W-:Y:S01]  /*90c0*/  UISETP.NE.AND UP0, UPT, UR36, 0x2, UPT ;  /* 0x000000022400788c */ /* 0x000fe2000bf05270 */
[----:B------:R-:W-:Y:S02]  /*90d0*/  UMOV UR6, UR4 ;  /* 0x0000000400067c82 */ /* 0x000fe40008000000 */
[----:B------:R-:W-:Y:S01]  /*90e0*/  HGMMA.64x128x16.F32 R24, R180, gdesc[UR4].tnspB, R24, gsb0 ;  /* 0x41e00004b4187df0 */ /* 0x000fe20008000818 */
[----:B------:R-:W-:Y:S01]  /*90f0*/  UIADD3 UR6, UR4, 0x80, URZ ;  /* 0x0000008004067890 */ /* 0x000fe2000fffe03f */
[----:B-1----:R-:W-:Y:S01]  /*9100*/  FADD.FTZ R3, R3, R6 ;  /* 0x0000000603037221 */ /* 0x002fe20000010000 */
[----:B------:R-:W-:Y:S01]  /*9110*/  UMOV UR7, 0x40000040 ;  /* 0x4000004000077882 */ /* 0x000fe20000000000 */
[----:B------:R-:W-:Y:S02]  /*9120*/  IMAD.MOV.U32 R6, RZ, RZ, RZ ;  /* 0x000000ffff067224 */ /* 0x000fe400078e00ff */
[----:B0-----:R-:W-:Y:S01]  /*9130*/  FADD.FTZ R8, R2, R5 ;  /* 0x0000000502087221 */ /* 0x001fe20000010000 */
[----:B------:R-:W-:Y:S01]  /*9140*/  IMAD.MOV.U32 R5, RZ, RZ, RZ ;  /* 0x000000ffff057224 */ /* 0x000fe200078e00ff */
[----:B------:R-:W0:Y:S01]  /*9150*/  SHFL.BFLY PT, R2, R3, 0x1, 0x1f ;  /* 0x0c201f0003027f89 */ /* 0x000e2200000e0000 */
[----:B------:R-:W-:-:S03]  /*9160*/  USEL UR36, UR36, URZ, UP0 ;  /* 0x0000003f24247287 */ /* 0x000fc60008000000 */
[----:B------:R-:W1:Y:S01]  /*9170*/  SHFL.BFLY PT, R9, R8, 0x1, 0x1f ;  /* 0x0c201f0008097f89 */ /* 0x000e6200000e0000 */
[----:B0-----:R-:W-:Y:S01]  /*9180*/  FADD.FTZ R11, R3, R2 ;  /* 0x00000002030b7221 */ /* 0x001fe20000010000 */
[----:B------:R-:W-:Y:S02]  /*9190*/  IMAD.U32 R2, RZ, RZ, UR5 ;  /* 0x00000005ff027e24 */ /* 0x000fe4000f8e00ff */
[----:B-1----:R-:W-:Y:S02]  /*91a0*/  FADD.FTZ R12, R8, R9 ;  /* 0x00000009080c7221 */ /* 0x002fe40000010000 */
[----:B------:R-:W-:Y:S01]  /*91b0*/  FSETP.NE.FTZ.AND P0, PT, R11, RZ, PT ;  /* 0x000000ff0b00720b */ /* 0x000fe20003f15000 */
[----:B------:R-:W-:Y:S02]  /*91c0*/  @!P1 VIADD R8, R2, 0x34860 ;  /* 0x0003486002089836 */ /* 0x000fe40000000000 */
[----:B------:R-:W-:-:S03]  /*91d0*/  FSETP.NE.FTZ.AND P2, PT, R12, RZ, PT ;  /* 0x000000ff0c00720b */ /* 0x000fc60003f55000 */
[----:B------:R-:W-:-:S07]  /*91e0*/  @!P1 PRMT R8, RZ, 0x654, R8 ;  /* 0x00000654ff089816 */ /* 0x000fce0000000008 */
        /* <DEDUP_REMOVED lines=113> */
.L_x_2224:
        /* <DEDUP_REMOVED lines=8> */
[----:B------:R-:W2:Y:S01]  /*9980*/  S2R R5, SR_SWINHI ;  /* 0x0000000000057919 */ /* 0x000ea20000002f00 */
[----:B------:R-:W-:Y:S01]  /*9990*/  F2FP.F16.F32.PACK_AB R36, R73, R72 ;  /* 0x000000484924723e */ /* 0x000fe200000000ff */
[----:B------:R-:W3:Y:S01]  /*99a0*/  LDC.64 R106, c[0x0][0xc00] ;  /* 0x00030000ff6a7b82 */ /* 0x000ee20000000a00 */
[----:B------:R-:W-:Y:S01]  /*99b0*/  ULDC.64 UR4, c[0x0][0xc08] ;  /* 0x0003020000047ab9 */ /* 0x000fe20000000a00 */
[----:B------:R-:W-:Y:S02]  /*99c0*/  MOV R16, R0 ;  /* 0x0000000000107202 */ /* 0x000fe40000000f00 */
[----:B--2---:R-:W-:-:S03]  /*99d0*/  MOV R17, R5 ;  /* 0x0000000500117202 */ /* 0x004fc60000000f00 */
        /* <DEDUP_REMOVED lines=17> */
[----:B------:R-:W-:-:S02]  /*9af0*/  IADD3 R37, P5, R8, 0x40, RZ ;  /* 0x0000004008257810 */ /* 0x000fc40007fbe0ff */
[----:B------:R-:W-:Y:S01]  /*9b00*/  LOP3.LUT R12, R105, 0x380, RZ, 0xc0, !PT ;  /* 0x00000380690c7812 */ /* 0x000fe200078ec0ff */
[----:B------:R-:W-:Y:S01]  /*9b10*/  IMAD.X R7, RZ, RZ, R9, P4 ;  /* 0x000000ffff077224 */ /* 0x000fe200020e0609 */
[----:B------:R-:W-:Y:S02]  /*9b20*/  LOP3.LUT R28, R4, R11, RZ, 0x3c, !PT ;  /* 0x0000000b041c7212 */ /* 0x000fe400078e3cff */
[----:B------:R-:W-:Y:S02]  /*9b30*/  SHF.R.U64 R5, R5, 0x3, RZ ;  /* 0x0000000305057819 */ /* 0x000fe400000012ff */
[----:B------:R-:W-:Y:S02]  /*9b40*/  LOP3.LUT R10, R103, 0x380, RZ, 0xc0, !PT ;  /* 0x00000380670a7812 */ /* 0x000fe400078ec0ff */
[----:B------:R-:W-:Y:S02]  /*9b50*/  LOP3.LUT R32, R6, R95, RZ, 0x3c, !PT ;  /* 0x0000005f06207212 */ /* 0x000fe400078e3cff */
[----:B------:R-:W-:-:S02]  /*9b60*/  LOP3.LUT R4, R35, 0x380, RZ, 0xc0, !PT ;  /* 0x0000038023047812 */ /* 0x000fc400078ec0ff */
[----:B------:R-:W-:Y:S02]  /*9b70*/  LOP3.LUT R6, R39, 0x380, RZ, 0xc0, !PT ;  /* 0x0000038027067812 */ /* 0x000fe400078ec0ff */
[----:B------:R-:W-:Y:S02]  /*9b80*/  LOP3.LUT R22, R37, 0x380, RZ, 0xc0, !PT ;  /* 0x0000038025167812 */ /* 0x000fe400078ec0ff */
[----:B------:R-:W-:Y:S02]  /*9b90*/  SHF.R.U64 R12, R12, 0x3, RZ ;  /* 0x000000030c0c7819 */ /* 0x000fe400000012ff */
[----:B------:R-:W-:Y:S01]  /*9ba0*/  LOP3.LUT R8, R5, R8, RZ, 0x3c, !PT ;  /* 0x0000000805087212 */ /* 0x000fe200078e3cff */
[----:B------:R-:W-:Y:S01]  /*9bb0*/  IMAD.X R5, RZ, RZ, R9, P5 ;  /* 0x000000ffff057224 */ /* 0x000fe200028e0609 */
[----:B------:R-:W-:Y:S02]  /*9bc0*/  SHF.R.U64 R10, R10, 0x3, RZ ;  /* 0x000000030a0a7819 */ /* 0x000fe400000012ff */
[----:B------:R-:W-:-:S02]  /*9bd0*/  SHF.R.U64 R4, R4, 0x3, RZ ;  /* 0x0000000304047819 */ /* 0x000fc400000012ff */
[----:B------:R-:W-:Y:S02]  /*9be0*/  SHF.R.U64 R6, R6, 0x3, RZ ;  /* 0x0000000306067819 */ /* 0x000fe400000012ff */
[----:B------:R-:W-:Y:S02]  /*9bf0*/  SHF.R.U64 R22, R22, 0x3, RZ ;  /* 0x0000000316167819 */ /* 0x000fe400000012ff */
[----:B------:R-:W-:Y:S02]  /*9c00*/  LOP3.LUT R30, R12, R105, RZ, 0x3c, !PT ;  /* 0x000000690c1e7212 */ /* 0x000fe400078e3cff */
[----:B------:R-:W-:Y:S01]  /*9c10*/  LOP3.LUT R14, R10, R103, RZ, 0x3c, !PT ;  /* 0x000000670a0e7212 */ /* 0x000fe200078e3cff */
[----:B------:R-:W2:Y:S01]  /*9c20*/  LDC.64 R104, c[0x0][0xc00] ;  /* 0x00030000ff687b82 */ /* 0x000ea20000000a00 */
[----:B------:R-:W-:Y:S02]  /*9c30*/  MOV R34, R8 ;  /* 0x0000000800227202 */ /* 0x000fe40000000f00 */
[----:B------:R-:W-:-:S02]  /*9c40*/  LOP3.LUT R12, R4, R35, RZ, 0x3c, !PT ;  /* 0x00000023040c7212 */ /* 0x000fc400078e3cff */
[----:B------:R-:W-:Y:S02]  /*9c50*/  F2FP.F16.F32.PACK_AB R8, R3, R2 ;  /* 0x000000020308723e */ /* 0x000fe400000000ff */
[----:B------:R-:W-:Y:S02]  /*9c60*/  F2FP.F16.F32.PACK_AB R9, R93, R92 ;  /* 0x0000005c5d09723e */ /* 0x000fe400000000ff */
[----:B------:R-:W-:Y:S02]  /*9c70*/  F2FP.F16.F32.PACK_AB R10, R21, R20 ;  /* 0x00000014150a723e */ /* 0x000fe400000000ff */
[----:B------:R-:W-:Y:S01]  /*9c80*/  F2FP.F16.F32.PACK_AB R11, R97, R96 ;  /* 0x00000060610b723e */ /* 0x000fe200000000ff */
[----:B------:R-:W-:Y:S01]  /*9c90*/  BAR.SYNC.DEFER_BLOCKING 0x1, 0x100 ;  /* 0x0044000000007b1d */ /* 0x000fe20000010000 */
[----:B------:R-:W-:Y:S02]  /*9ca0*/  LOP3.LUT R6, R6, R39, RZ, 0x3c, !PT ;  /* 0x0000002706067212 */ /* 0x000fe400078e3cff */
[----:B------:R-:W-:-:S02]  /*9cb0*/  LOP3.LUT R4, R22, R37, RZ, 0x3c, !PT ;  /* 0x0000002516047212 */ /* 0x000fc400078e3cff */
[----:B------:R-:W-:Y:S02]  /*9cc0*/  MOV R39, R6 ;  /* 0x0000000600277202 */ /* 0x000fe40000000f00 */
[----:B------:R-:W-:Y:S02]  /*9cd0*/  MOV R38, R4 ;  /* 0x0000000400267202 */ /* 0x000fe40000000f00 */
[----:B------:R-:W-:Y:S02]  /*9ce0*/  MOV R108, R12 ;  /* 0x0000000c006c7202 */ /* 0x000fe40000000f00 */
[----:B------:R-:W-:Y:S02]  /*9cf0*/  F2FP.F16.F32.PACK_AB R4, R89, R88 ;  /* 0x000000585904723e */ /* 0x000fe400000000ff */
[----:B------:R-:W-:Y:S02]  /*9d00*/  F2FP.F16.F32.PACK_AB R5, R99, R98 ;  /* 0x000000626305723e */ /* 0x000fe400000000ff */
[----:B------:R-:W-:-:S02]  /*9d10*/  F2FP.F16.F32.PACK_AB R6, R91, R90 ;  /* 0x0000005a5b06723e */ /* 0x000fc400000000ff */
[----:B------:R-:W-:Y:S02]  /*9d20*/  F2FP.F16.F32.PACK_AB R7, R101, R100 ;  /* 0x000000646507723e */ /* 0x000fe400000000ff */
[----:B-1----:R-:W-:Y:S02]  /*9d30*/  MOV R24, R14 ;  /* 0x0000000e00187202 */ /* 0x002fe40000000f00 */
[----:B------:R-:W-:Y:S02]  /*9d40*/  F2FP.F16.F32.PACK_AB R12, R49, R48 ;  /* 0x00000030310c723e */ /* 0x000fe400000000ff */
[----:B------:R-:W-:Y:S01]  /*9d50*/  F2FP.F16.F32.PACK_AB R13, R51, R50 ;  /* 0x00000032330d723e */ /* 0x000fe200000000ff */
[----:B------:R1:W-:Y:S01]  /*9d60*/  STSM.16.M88.4 [R34], R8 ;  /* 0x0000000822007844 */ /* 0x0003e20000000200 */
[----:B------:R-:W-:Y:S02]  /*9d70*/  F2FP.F16.F32.PACK_AB R14, R53, R52 ;  /* 0x00000034350e723e */ /* 0x000fe400000000ff */
[----:B------:R-:W-:Y:S01]  /*9d80*/  F2FP.F16.F32.PACK_AB R15, R55, R54 ;  /* 0x00000036370f723e */ /* 0x000fe200000000ff */
[----:B------:R4:W-:Y:S01]  /*9d90*/  STSM.16.M88.4 [R108], R4 ;  /* 0x000000046c007844 */ /* 0x0009e20000000200 */
[----:B------:R-:W-:-:S02]  /*9da0*/  MOV R22, R30 ;  /* 0x0000001e00167202 */ /* 0x000fc40000000f00 */
[----:B------:R-:W-:Y:S02]  /*9db0*/  MOV R95, R28 ;  /* 0x0000001c005f7202 */ /* 0x000fe40000000f00 */
[----:B------:R-:W-:Y:S02]  /*9dc0*/  F2FP.F16.F32.PACK_AB R28, R57, R56 ;  /* 0x00000038391c723e */ /* 0x000fe400000000ff */
[----:B------:R-:W-:Y:S02]  /*9dd0*/  F2FP.F16.F32.PACK_AB R29, R59, R58 ;  /* 0x0000003a3b1d723e */ /* 0x000fe400000000ff */
[----:B------:R-:W-:Y:S02]  /*9de0*/  F2FP.F16.F32.PACK_AB R30, R61, R60 ;  /* 0x0000003c3d1e723e */ /* 0x000fe400000000ff */
[----:B------:R-:W-:Y:S02]  /*9df0*/  F2FP.F16.F32.PACK_AB R31, R63, R62 ;  /* 0x0000003e3f1f723e */ /* 0x000fe400000000ff */
[----:B-1----:R-:W-:-:S02]  /*9e00*/  F2FP.F16.F32.PACK_AB R8, R41, R40 ;  /* 0x000000282908723e */ /* 0x002fc400000000ff */
[----:B------:R-:W-:Y:S02]  /*9e10*/  F2FP.F16.F32.PACK_AB R9, R43, R42 ;  /* 0x0000002a2b09723e */ /* 0x000fe400000000ff */
[----:B------:R-:W-:Y:S02]  /*9e20*/  F2FP.F16.F32.PACK_AB R10, R45, R44 ;  /* 0x0000002c2d0a723e */ /* 0x000fe400000000ff */
[----:B------:R-:W-:Y:S02]  /*9e30*/  F2FP.F16.F32.PACK_AB R11, R47, R46 ;  /* 0x0000002e2f0b723e */ /* 0x000fe400000000ff */
[----:B------:R-:W-:Y:S02]  /*9e40*/  MOV R103, R32 ;  /* 0x0000002000677202 */ /* 0x000fe40000000f00 */
[----:B------:R-:W-:Y:S01]  /*9e50*/  F2FP.F16.F32.PACK_AB R32, R65, R64 ;  /* 0x000000404120723e */ /* 0x000fe200000000ff */
[----:B------:R3:W-:Y:S01]  /*9e60*/  STSM.16.M88.4 [R38], R8 ;  /* 0x0000000826007844 */ /* 0x0007e20000000200 */
[----:B------:R-:W-:-:S02]  /*9e70*/  F2FP.F16.F32.PACK_AB R33, R67, R66 ;  /* 0x000000424321723e */ /* 0x000fc400000000ff */
[----:B------:R-:W-:Y:S01]  /*9e80*/  F2FP.F16.F32.PACK_AB R34, R69, R68 ;  /* 0x000000444522723e */ /* 0x000fe200000000ff */
[----:B------:R1:W-:Y:S01]  /*9e90*/  STSM.16.M88.4 [R39], R12 ;  /* 0x0000000c27007844 */ /* 0x0003e20000000200 */
[----:B------:R-:W-:Y:S02]  /*9ea0*/  F2FP.F16.F32.PACK_AB R35, R71, R70 ;  /* 0x000000464723723e */ /* 0x000fe400000000ff */
[----:B------:R-:W-:Y:S01]  /*9eb0*/  F2FP.F16.F32.PACK_AB R37, R75, R74 ;  /* 0x0000004a4b25723e */ /* 0x000fe200000000ff */
[----:B------:R0:W-:Y:S01]  /*9ec0*/  STSM.16.M88.4 [R95], R28 ;  /* 0x0000001c5f007844 */ /* 0x0001e20000000200 */
[----:B----4-:R-:W-:Y:S02]  /*9ed0*/  F2FP.F16.F32.PACK_AB R4, R81, R80 ;  /* 0x000000505104723e */ /* 0x010fe400000000ff */
[----:B------:R-:W-:Y:S01]  /*9ee0*/  F2FP.F16.F32.PACK_AB R5, R83, R82 ;  /* 0x000000525305723e */ /* 0x000fe200000000ff */
[----:B------:R-:W-:Y:S01]  /*9ef0*/  STSM.16.M88.4 [R103], R32 ;  /* 0x0000002067007844 */ /* 0x000fe20000000200 */
[----:B------:R-:W-:-:S02]  /*9f00*/  F2FP.F16.F32.PACK_AB R6, R85, R84 ;  /* 0x000000545506723e */ /* 0x000fc400000000ff */
[----:B------:R-:W-:Y:S01]  /*9f10*/  F2FP.F16.F32.PACK_AB R7, R87, R86 ;  /* 0x000000565707723e */ /* 0x000fe200000000ff */
[----:B---3--:R-:W-:Y:S01]  /*9f20*/  IMAD.WIDE R8, R186, 0x4, R106 ;  /* 0x00000004ba087825 */ /* 0x008fe200078e026a */
[----:B------:R-:W-:Y:S02]  /*9f30*/  F2FP.F16.F32.PACK_AB R38, R77, R76 ;  /* 0x0000004c4d26723e */ /* 0x000fe400000000ff */
[----:B--2---:R-:W-:Y:S02]  /*9f40*/  ISETP.NE.U32.AND P0, PT, R104, RZ, PT ;  /* 0x000000ff6800720c */ /* 0x004fe40003f05070 */
[----:B-1----:R-:W-:Y:S02]  /*9f50*/  F2FP.F16.F32.PACK_AB R39, R79, R78 ;  /* 0x0000004e4f27723e */ /* 0x002fe400000000ff */
[----:B------:R-:W-:Y:S01]  /*9f60*/  ISETP.NE.AND.EX P0, PT, R105, RZ, PT, P0 ;  /* 0x000000ff6900720c */ /* 0x000fe20003f05300 */
[----:B0-----:R-:W-:Y:S02]  /*9f70*/  IMAD.MOV.U32 R95, RZ, RZ, RZ ;  /* 0x000000ffff5f7224 */ /* 0x001fe400078e00ff */
[----:B------:R0:W-:Y:S04]  /*9f80*/  STSM.16.M88.4 [R24], R36 ;  /* 0x0000002418007844 */ /* 0x0001e80000000200 */
[----:B------:R1:W-:Y:S01]  /*9f90*/  STSM.16.M88.4 [R22], R4 ;  /* 0x0000000416007844 */ /* 0x0003e20000000200 */
[----:B------:R-:W-:Y:S01]  /*9fa0*/  BAR.SYNC.DEFER_BLOCKING 0x1, 0x100 ;  /* 0x0044000000007b1d */ /* 0x000fe20000010000 */
[----:B------:R-:W-:-:S07]  /*9fb0*/  ISETP.NE.U32.AND P1, PT, RZ, UR4, PT ;  /* 0x00000004ff007c0c */ /* 0x000fce000bf25070 */
[----:B0-----:R-:W0:Y:S08]  /*9fc0*/  LDC R24, c[0x0][0xbe8] ;  /* 0x0002fa00ff187b82 */ /* 0x001e300000000800 */
[----:B-1----:R-:W1:Y:S01]  /*9fd0*/  LDC R5, c[0x0][0xad4] ;  /* 0x0002b500ff057b82 */ /* 0x002e620000000800 */
[----:B------:R-:W2:Y:S01]  /*9fe0*/  @P0 LDG.E R95, desc[UR56][R8.64] ;  /* 0x00000038085f0981 */ /* 0x000ea2000c1e1900 */
[----:B------:R-:W-:Y:S01]  /*9ff0*/  ISETP.NE.AND.EX P1, PT, RZ, UR5, PT, P1 ;  /* 0x00000005ff007c0c */ /* 0x000fe2000bf25310 */
[----:B------:R-:W-:-:S12]  /*a000*/  IMAD.MOV.U32 R28, RZ, RZ, 0x9b8 ;  /* 0x000009b8ff1c7424 */ /* 0x000fd800078e00ff */
[----:B------:R-:W-:Y:S01]  /*a010*/  @P1 LEA R12, P2, R186, UR4, 0x2 ;  /* 0x00000004ba0c1c11 */ /* 0x000fe2000f8410ff */
[----:B------:R-:W-:Y:S01]  /*a020*/  ULDC UR4, c[0x0][0xa88] ;  /* 0x0002a20000047ab9 */ /* 0x000fe20000000800 */
[----:B0-----:R-:W-:Y:S01]  /*a030*/  ISETP.NE.AND P4, PT, R24, 0x1, PT ;  /* 0x000000011800780c */ /* 0x001fe20003f85270 */
[----:B------:R-:W-:Y:S01]  /*a040*/  IMAD.U32 R29, RZ, RZ, UR4 ;  /* 0x00000004ff1d7e24 */ /* 0x000fe2000f8e00ff */
[----:B------:R-:W-:Y:S02]  /*a050*/  @P1 LEA.HI.X R13, R186, UR5, R191, 0x2, P2 ;  /* 0x00000005ba0d1c11 */ /* 0x000fe400090f14bf */
[----:B------:R-:W-:-:S03]  /*a060*/  ISETP.NE.AND P2, PT, R190, RZ, PT ;  /* 0x000000ffbe00720c */ /* 0x000fc60003f45270 */
[----:B------:R0:W5:Y:S01]  /*a070*/  @P1 LDG.E R29, desc[UR56][R12.64] ;  /* 0x000000380c1d1981 */ /* 0x000162000c1e1900 */
[----:B-1----:R-:W-:Y:S01]  /*a080*/  SEL R5, R190, R5, P2 ;  /* 0x00000005be057207 */ /* 0x002fe20001000000 */
[----:B------:R-:W-:Y:S01]  /*a090*/  IMAD.IADD R37, R185, 0x1, R18 ;  /* 0x00000001b9257824 */ /* 0x000fe200078e0212 */
[----:B------:R-:W-:Y:S02]  /*a0a0*/  ISETP.NE.U32.AND P2, PT, R104, RZ, PT ;  /* 0x000000ff6800720c */ /* 0x000fe40003f45070 */
[----:B------:R-:W-:Y:S01]  /*a0b0*/  ISETP.GT.AND P3, PT, R5, 0x1, PT ;  /* 0x000000010500780c */ /* 0x000fe20003f64270 */
[----:B------:R-:W1:Y:S01]  /*a0c0*/  @P4 LDC R30, c[0x0][0xbec] ;  /* 0x0002fb00ff1e4b82 */ /* 0x000e620000000800 */
[----:B------:R-:W-:Y:S02]  /*a0d0*/  ISETP.NE.AND.EX P2, PT, R105, RZ, PT, P2 ;  /* 0x000000ff6900720c */ /* 0x000fe40003f45320 */
[----:B------:R-:W-:Y:S02]  /*a0e0*/  SEL R28, R28, 0x978, P3 ;  /* 0x000009781c1c7807 */ /* 0x000fe40001800000 */
[----:B------:R-:W-:-:S02]  /*a0f0*/  SEL R186, R186, RZ, !P2 ;  /* 0x000000ffbaba7207 */ /* 0x000fc40005000000 */
[----:B------:R-:W-:Y:S01]  /*a100*/  SEL R191, R191, RZ, !P2 ;  /* 0x000000ffbfbf7207 */ /* 0x000fe20005000000 */
[----:B------:R-:W3:Y:S01]  /*a110*/  LDC.64 R10, c[0x0][R28+0x220] ;  /* 0x000088001c0a7b82 */ /* 0x000ee20000000a00 */
[----:B------:R-:W-:-:S07]  /*a120*/  SEL R31, R207, RZ, P3 ;  /* 0x000000ffcf1f7207 */ /* 0x000fce0001800000 */
[----:B------:R-:W4:Y:S08]  /*a130*/  LDC.64 R6, c[0x0][R28+0x218] ;  /* 0x000086001c067b82 */ /* 0x000f300000000a00 */
[----:B------:R-:W1:Y:S08]  /*a140*/  @P4 LDC R35, c[0x0][0xbf0] ;  /* 0x0002fc00ff234b82 */ /* 0x000e700000000800 */
[----:B------:R-:W1:Y:S01]  /*a150*/  LDC.64 R4, c[0x0][0xba8] ;  /* 0x0002ea00ff047b82 */ /* 0x000e620000000a00 */
[----:B---3--:R-:W-:-:S04]  /*a160*/  IMAD R11, R11, R186, RZ ;  /* 0x000000ba0b0b7224 */ /* 0x008fc800078e02ff */
[C---:B------:R-:W-:Y:S02]  /*a170*/  IMAD R191, R10.reuse, R191, R11 ;  /* 0x000000bf0abf7224 */ /* 0x040fe400078e020b */
[----:B------:R-:W-:Y:S01]  /*a180*/  IMAD.WIDE.U32 R10, R10, R186, RZ ;  /* 0x000000ba0a0a7225 */ /* 0x000fe200078e00ff */
[----:B0-----:R-:W0:Y:S03]  /*a190*/  LDC.64 R12, c[0x0][R28+0x228] ;  /* 0x00008a001c0c7b82 */ /* 0x001e260000000a00 */
[----:B----4-:R-:W-:-:S04]  /*a1a0*/  IMAD.WIDE.U32 R14, R6, R189, RZ ;  /* 0x000000bd060e7225 */ /* 0x010fc800078e00ff */
[----:B------:R-:W-:Y:S02]  /*a1b0*/  IMAD R33, R7, R189, RZ ;  /* 0x000000bd07217224 */ /* 0x000fe400078e02ff */
[----:B------:R-:W3:Y:S01]  /*a1c0*/  LDC.64 R6, c[0x0][R28+0x210] ;  /* 0x000084001c067b82 */ /* 0x000ee20000000a00 */
[----:B------:R-:W-:Y:S02]  /*a1d0*/  IMAD.IADD R191, R11, 0x1, R191 ;  /* 0x000000010bbf7824 */ /* 0x000fe400078e02bf */
[----:B------:R-:W-:Y:S02]  /*a1e0*/  IMAD.IADD R32, R15, 0x1, R33 ;  /* 0x000000010f207824 */ /* 0x000fe400078e0221 */
[----:B------:R-:W-:-:S03]  /*a1f0*/  IMAD.MOV.U32 R15, RZ, RZ, R37 ;  /* 0x000000ffff0f7224 */ /* 0x000fc600078e0025 */
[----:B-1----:R-:W1:Y:S01]  /*a200*/  @!P3 LDC R4, c[0x0][0xb50] ;  /* 0x0002d400ff04bb82 */ /* 0x002e620000000800 */
[----:B0-----:R-:W-:-:S07]  /*a210*/  IMAD R13, R13, R31, RZ ;  /* 0x0000001f0d0d7224 */ /* 0x001fce00078e02ff */
[----:B------:R-:W0:Y:S01]  /*a220*/  @!P3 LDC R5, c[0x0][0xb54] ;  /* 0x0002d500ff05bb82 */ /* 0x000e220000000800 */
[--C-:B--2---:R-:W-:Y:S01]  /*a230*/  IADD3 R22, P2, P5, R10, R14, R95.reuse ;  /* 0x0000000e0a167210 */ /* 0x104fe20007d5e05f */
[----:B------:R-:W-:Y:S01]  /*a240*/  @P4 IMAD.HI.U32 R14, R37, R30, RZ ;  /* 0x0000001e250e4227 */ /* 0x000fe200078e00ff */
[----:B------:R-:W-:-:S03]  /*a250*/  SHF.R.S32.HI R103, RZ, 0x1f, R95 ;  /* 0x0000001fff677819 */ /* 0x000fc6000001145f */
[----:B------:R-:W-:Y:S01]  /*a260*/  IMAD.WIDE.U32 R10, R12, R31, RZ ;  /* 0x0000001f0c0a7225 */ /* 0x000fe200078e00ff */
[----:B------:R-:W-:Y:S02]  /*a270*/  @P4 SHF.R.U32.HI R15, RZ, R35, R14 ;  /* 0x00000023ff0f4219 */ /* 0x000fe4000001160e */
[----:B------:R-:W-:Y:S01]  /*a280*/  IADD3.X R12, R191, R32, R103, P2, P5 ;  /* 0x00000020bf0c7210 */ /* 0x000fe200017ea467 */
[----:B------:R-:W-:Y:S01]  /*a290*/  IMAD.IADD R14, R11, 0x1, R13 ;  /* 0x000000010b0e7824 */ /* 0x000fe200078e020d */
[----:B------:R-:W-:Y:S01]  /*a2a0*/  IADD3 R10, P2, P5, R15, R22, R10 ;  /* 0x000000160f0a7210 */ /* 0x000fe20007d5e00a */
[--C-:B------:R-:W-:Y:S01]  /*a2b0*/  IMAD.MOV R31, RZ, RZ, -R15.reuse ;  /* 0x000000ffff1f7224 */ /* 0x100fe200078e0a0f */
[----:B------:R-:W-:-:S03]  /*a2c0*/  SHF.R.S32.HI R11, RZ, 0x1f, R15 ;  /* 0x0000001fff0b7819 */ /* 0x000fc6000001140f */
[----:B------:R-:W-:Y:S01]  /*a2d0*/  IMAD R13, R24, R31, R37 ;  /* 0x0000001f180d7224 */ /* 0x000fe200078e0225 */
[----:B------:R-:W-:-:S03]  /*a2e0*/  IADD3.X R11, R11, R12, R14, P2, P5 ;  /* 0x0000000c0b0b7210 */ /* 0x000fc600017ea40e */
[----:B---3--:R-:W-:Y:S01]  /*a2f0*/  IMAD R7, R7, R13, RZ ;  /* 0x0000000d07077224 */ /* 0x008fe200078e02ff */
[----:B------:R-:W-:-:S05]  /*a300*/  SHF.R.S32.HI R15, RZ, 0x1f, R13 ;  /* 0x0000001fff0f7819 */ /* 0x000fca000001140d */
[C---:B------:R-:W-:Y:S02]  /*a310*/  IMAD R15, R6.reuse, R15, R7 ;  /* 0x0000000f060f7224 */ /* 0x040fe400078e0207 */
[----:B------:R-:W-:-:S04]  /*a320*/  IMAD.WIDE.U32 R6, R6, R13, R10 ;  /* 0x0000000d06067225 */ /* 0x000fc800078e000a */
[----:B------:R-:W-:Y:S01]  /*a330*/  IMAD.IADD R7, R7, 0x1, R15 ;  /* 0x0000000107077824 */ /* 0x000fe200078e020f */
[----:B-1----:R-:W-:-:S04]  /*a340*/  LEA R10, P2, R6, R4, 0x2 ;  /* 0x00000004060a7211 */ /* 0x002fc800078410ff */
[----:B0-----:R-:W-:Y:S01]  /*a350*/  LEA.HI.X R11, R6, R5, R7, 0x2, P2 ;  /* 0x00000005060b7211 */ /* 0x001fe200010f1407 */
[----:B------:R-:W-:Y:S08]  /*a360*/  @P1 BRA `(.L_x_2257) ;  /* 0x0000000000101947 */ /* 0x000ff00003800000 */
[----:B------:R-:W-:Y:S05]  /*a370*/  @!P0 BRA `(.L_x_2257) ;  /* 0x00000000000c8947 */ /* 0x000fea0003800000 */
[----:B------:R-:W2:Y:S04]  /*a380*/  LDG.E R4, desc[UR56][R8.64] ;  /* 0x0000003808047981 */ /* 0x000ea8000c1e1900 */
[----:B-----5:R-:W2:Y:S02]  /*a390*/  LDG.E R29, desc[UR56][R8.64+0x4] ;  /* 0x00000438081d7981 */ /* 0x020ea4000c1e1900 */
[----:B--2---:R-:W-:-:S07]  /*a3a0*/  IMAD.IADD R29, R29, 0x1, -R4 ;  /* 0x000000011d1d7824 */ /* 0x004fce00078e0a04 */
.L_x_2257:
[----:B------:R-:W-:Y:S01]  /*a3b0*/  SHFL.IDX PT, R4, R10, RZ, 0x1c1f ;  /* 0x001c1fff0a047589 */ /* 0x000fe200000e0000 */
[----:B------:R-:W-:Y:S01]  /*a3c0*/  IMAD.IADD R13, R227, 0x1, R18 ;  /* 0x00000001e30d7824 */ /* 0x000fe200078e0212 */
        /* <DEDUP_REMOVED lines=11> */
[----:B------:R-:W-:Y:S01]  /*a480*/  IMAD R3, R208, 0x40, R23 ;  /* 0x00000040d0037824 */ /* 0x000fe200078e0217 */
[----:B------:R-:W1:Y:S01]  /*a490*/  @P4 LDC R49, c[0x0][0xbec] ;  /* 0x0002fb00ff314b82 */ /* 0x000e620000000800 */
[----:B------:R-:W-:Y:S02]  /*a4a0*/  ULDC.64 UR4, c[0x0][0xaa0] ;  /* 0x0002a80000047ab9 */ /* 0x000fe40000000a00 */
[----:B------:R-:W-:-:S03]  /*a4b0*/  IMAD.WIDE R16, R3, 0x2, R16 ;  /* 0x0000000203107825 */ /* 0x000fc600078e0210 */
[C---:B------:R-:W-:Y:S02]  /*a4c0*/  IADD3 R9, P6, R16.reuse, 0x1000, RZ ;  /* 0x0000100010097810 */ /* 0x040fe40007fde0ff */
[----:B------:R-:W2:Y:S01]  /*a4d0*/  @P4 LDC R51, c[0x0][0xbf0] ;  /* 0x0002fc00ff334b82 */ /* 0x000ea20000000800 */
[C---:B------:R-:W-:Y:S02]  /*a4e0*/  IADD3 R13, P5, R16.reuse, 0x2000, RZ ;  /* 0x00002000100d7810 */ /* 0x040fe40007fbe0ff */
[----:B------:R-:W-:Y:S02]  /*a4f0*/  LOP3.LUT R8, R9, 0x380, RZ, 0xc0, !PT ;  /* 0x0000038009087812 */ /* 0x000fe400078ec0ff */
[----:B------:R-:W-:Y:S02]  /*a500*/  IADD3 R29, P3, R16, 0x3000, RZ ;  /* 0x00003000101d7810 */ /* 0x000fe40007f7e0ff */
[----:B------:R-:W-:Y:S02]  /*a510*/  SHF.R.U64 R8, R8, 0x3, RZ ;  /* 0x0000000308087819 */ /* 0x000fe400000012ff */
[----:B------:R-:W-:-:S02]  /*a520*/  IADD3 R33, P2, R16, 0x4000, RZ ;  /* 0x0000400010217810 */ /* 0x000fc40007f5e0ff */
[----:B------:R-:W-:Y:S01]  /*a530*/  LOP3.LUT R8, R8, R9, RZ, 0x3c, !PT ;  /* 0x0000000908087212 */ /* 0x000fe200078e3cff */
[--C-:B------:R-:W-:Y:S01]  /*a540*/  IMAD.X R9, RZ, RZ, R17.reuse, P6 ;  /* 0x000000ffff097224 */ /* 0x100fe200030e0611 */
[C---:B------:R-:W-:Y:S02]  /*a550*/  IADD3 R3, P6, R16.reuse, 0x7000, RZ ;  /* 0x0000700010037810 */ /* 0x040fe40007fde0ff */
[C---:B------:R-:W-:Y:S02]  /*a560*/  IADD3 R37, P1, R16.reuse, 0x5000, RZ ;  /* 0x0000500010257810 */ /* 0x040fe40007f3e0ff */
[C---:B------:R-:W-:Y:S01]  /*a570*/  IADD3 R41, P0, R16.reuse, 0x6000, RZ ;  /* 0x0000600010297810 */ /* 0x040fe20007f1e0ff */
[----:B------:R-:W-:Y:S01]  /*a580*/  IMAD.X R45, RZ, RZ, R17, P6 ;  /* 0x000000ffff2d7224 */ /* 0x000fe200030e0611 */
[----:B0-----:R-:W-:Y:S01]  /*a590*/  LOP3.LUT R5, R16, 0x380, RZ, 0xc0, !PT ;  /* 0x0000038010057812 */ /* 0x001fe200078ec0ff */
[----:B------:R-:W5:Y:S01]  /*a5a0*/  LD.E.128 R8, desc[UR56][R8.64] ;  /* 0x0000003808087980 */ /* 0x000f62000c101d00 */
[----:B------:R-:W-:-:S02]  /*a5b0*/  LOP3.LUT R2, R3, 0x380, RZ, 0xc0, !PT ;  /* 0x0000038003027812 */ /* 0x000fc400078ec0ff */
[----:B------:R-:W-:Y:S02]  /*a5c0*/  LOP3.LUT R12, R13, 0x380, RZ, 0xc0, !PT ;  /* 0x000003800d0c7812 */ /* 0x000fe400078ec0ff */
[----:B------:R-:W-:Y:S02]  /*a5d0*/  LOP3.LUT R28, R29, 0x380, RZ, 0xc0, !PT ;  /* 0x000003801d1c7812 */ /* 0x000fe400078ec0ff */
[----:B------:R-:W-:Y:S02]  /*a5e0*/  LOP3.LUT R32, R33, 0x380, RZ, 0xc0, !PT ;  /* 0x0000038021207812 */ /* 0x000fe400078ec0ff */
[----:B------:R-:W-:Y:S02]  /*a5f0*/  LOP3.LUT R36, R37, 0x380, RZ, 0xc0, !PT ;  /* 0x0000038025247812 */ /* 0x000fe400078ec0ff */
[----:B------:R-:W-:Y:S02]  /*a600*/  LOP3.LUT R40, R41, 0x380, RZ, 0xc0, !PT ;  /* 0x0000038029287812 */ /* 0x000fe400078ec0ff */
[----:B------:R-:W-:-:S02]  /*a610*/  SHF.R.U64 R5, R5, 0x3, RZ ;  /* 0x0000000305057819 */ /* 0x000fc400000012ff */
[----:B------:R-:W-:Y:S02]  /*a620*/  SHF.R.U64 R2, R2, 0x3, RZ ;  /* 0x0000000302027819 */ /* 0x000fe400000012ff */
[----:B------:R-:W-:Y:S02]  /*a630*/  SHF.R.U64 R12, R12, 0x3, RZ ;  /* 0x000000030c0c7819 */ /* 0x000fe400000012ff */
[----:B------:R-:W-:Y:S02]  /*a640*/  SHF.R.U64 R28, R28, 0x3, RZ ;  /* 0x000000031c1c7819 */ /* 0x000fe400000012ff */
[----:B------:R-:W-:Y:S02]  /*a650*/  SHF.R.U64 R32, R32, 0x3, RZ ;  /* 0x0000000320207819 */ /* 0x000fe400000012ff */
[----:B------:R-:W-:Y:S02]  /*a660*/  SHF.R.U64 R36, R36, 0x3, RZ ;  /* 0x0000000324247819 */ /* 0x000fe400000012ff */
[----:B------:R-:W-:-:S02]  /*a670*/  SHF.R.U64 R40, R40, 0x3, RZ ;  /* 0x0000000328287819 */ /* 0x000fc400000012ff */
[----:B------:R-:W-:Y:S02]  /*a680*/  LOP3.LUT R16, R5, R16, RZ, 0x3c, !PT ;  /* 0x0000001005107212 */ /* 0x000fe400078e3cff */
[----:B------:R-:W-:Y:S01]  /*a690*/  LOP3.LUT R44, R2, R3, RZ, 0x3c, !PT ;  /* 0x00000003022c7212 */ /* 0x000fe200078e3cff */
[----:B------:R-:W-:Y:S01]  /*a6a0*/  IMAD R2, R103, UR4, RZ ;  /* 0x0000000467027c24 */ /* 0x000fe2000f8e02ff */
        /* <DEDUP_REMOVED lines=10> */
[----:B------:R0:W5:Y:S01]  /*a750*/  LD.E.128 R4, desc[UR56][R16.64] ;  /* 0x0000003810047980 */ /* 0x000162000c101d00 */
[----:B------:R-:W-:-:S03]  /*a760*/  SHF.R.S32.HI R21, RZ, 0x1f, R186 ;  /* 0x0000001fff157819 */ /* 0x000fc600000114ba */
[----:B------:R-:W5:Y:S04]  /*a770*/  LD.E.128 R12, desc[UR56][R12.64] ;  /* 0x000000380c0c7980 */ /* 0x000f68000c101d00 */
[----:B------:R-:W5:Y:S01]  /*a780*/  LD.E.128 R28, desc[UR56][R28.64] ;  /* 0x000000381c1c7980 */ /* 0x000f62000c101d00 */
[C---:B0-----:R-:W-:Y:S02]  /*a790*/  IMAD R17, R95.reuse, UR5, R2 ;  /* 0x000000055f117c24 */ /* 0x041fe4000f8e0202 */
[----:B------:R-:W-:Y:S01]  /*a7a0*/  IMAD.WIDE.U32 R2, R95, UR4, RZ ;  /* 0x000000045f027c25 */ /* 0x000fe2000f8e00ff */
[----:B------:R-:W-:Y:S01]  /*a7b0*/  ULDC.64 UR4, c[0x0][0xae8] ;  /* 0x0002ba0000047ab9 */ /* 0x000fe20000000a00 */
[----:B------:R-:W5:Y:S02]  /*a7c0*/  LD.E.128 R32, desc[UR56][R32.64] ;  /* 0x0000003820207980 */ /* 0x000f64000c101d00 */
[----:B------:R-:W-:-:S02]  /*a7d0*/  IMAD.IADD R3, R3, 0x1, R17 ;  /* 0x0000000103037824 */ /* 0x000fc400078e0211 */
[----:B------:R-:W-:Y:S01]  /*a7e0*/  IMAD R17, R188, 0x20, R208 ;  /* 0x00000020bc117824 */ /* 0x000fe200078e02d0 */
[----:B------:R-:W5:Y:S01]  /*a7f0*/  LD.E.128 R36, desc[UR56][R36.64] ;  /* 0x0000003824247980 */ /* 0x000f62000c101d00 */
[----:B------:R-:W-:-:S03]  /*a800*/  IMAD.WIDE.U32 R2, R189, UR4, R2 ;  /* 0x00000004bd027c25 */ /* 0x000fc6000f8e0002 */
[----:B------:R-:W5:Y:S01]  /*a810*/  LD.E.128 R40, desc[UR56][R40.64] ;  /* 0x0000003828287980 */ /* 0x000f62000c101d00 */
[----:B------:R-:W-:Y:S02]  /*a820*/  IMAD.IADD R20, R18, 0x1, R17 ;  /* 0x0000000112147824 */ /* 0x000fe400078e0211 */
[----:B------:R-:W-:Y:S01]  /*a830*/  IMAD R3, R189, UR5, R3 ;  /* 0x00000005bd037c24 */ /* 0x000fe2000f8e0203 */
[----:B------:R-:W-:Y:S01]  /*a840*/  ULDC.64 UR4, c[0x0][0xaf0] ;  /* 0x0002bc0000047ab9 */ /* 0x000fe20000000a00 */
[----:B-1----:R-:W-:Y:S01]  /*a850*/  @P4 IMAD.HI.U32 R16, R20, R49, RZ ;  /* 0x0000003114104227 */ /* 0x002fe200078e00ff */
[----:B------:R-:W5:Y:S03]  /*a860*/  LD.E.128 R44, desc[UR56][R44.64] ;  /* 0x000000382c2c7980 */ /* 0x000f66000c101d00 */
[----:B------:R-:W-:Y:S01]  /*a870*/  IMAD.MOV.U32 R17, RZ, RZ, R20 ;  /* 0x000000ffff117224 */ /* 0x000fe200078e0014 */
[----:B--2---:R-:W-:Y:S01]  /*a880*/  @P4 SHF.R.U32.HI R17, RZ, R51, R16 ;  /* 0x00000033ff114219 */ /* 0x004fe20000011610 */
[----:B------:R-:W-:Y:S01]  /*a890*/  IMAD R21, R21, UR4, RZ ;  /* 0x0000000415157c24 */ /* 0x000fe2000f8e02ff */
[----:B------:R-:W-:Y:S01]  /*a8a0*/  @!PT LDS RZ, [RZ] ;  /* 0x00000000fffff984 */ /* 0x000fe20000000800 */
[----:B------:R-:W-:Y:S01]  /*a8b0*/  @!PT LDS RZ, [RZ] ;  /* 0x00000000fffff984 */ /* 0x000fe20000000800 */
[----:B------:R-:W-:Y:S01]  /*a8c0*/  @!PT LDS RZ, [RZ] ;  /* 0x00000000fffff984 */ /* 0x000fe20000000800 */
[----:B------:R-:W-:Y:S01]  /*a8d0*/  @!PT LDS RZ, [RZ] ;  /* 0x00000000fffff984 */ /* 0x000fe20000000800 */
[----:B------:R0:W-:Y:S06]  /*a8e0*/  MEMBAR.ALL.CTA ;  /* 0x0000000000007992 */ /* 0x0001ec0000008000 */
[----:B0-----:R-:W0:Y:S01]  /*a8f0*/  FENCE.VIEW.ASYNC.S ;  /* 0x00000000000073c6 */ /* 0x001e220000000000 */
[----:B------:R-:W-:Y:S01]  /*a900*/  IMAD.WIDE.U32 R2, R186, UR4, R2 ;  /* 0x00000004ba027c25 */ /* 0x000fe2000f8e0002 */
[----:B------:R-:W-:-:S03]  /*a910*/  SHF.R.S32.HI R16, RZ, 0x1f, R17 ;  /* 0x0000001fff107819 */ /* 0x000fc60000011411 */
[----:B------:R-:W-:Y:S01]  /*a920*/  IMAD R21, R186, UR5, R21 ;  /* 0x00000005ba157c24 */ /* 0x000fe2000f8e0215 */
[----:B------:R-:W-:Y:S01]  /*a930*/  ULDC.64 UR4, c[0x0][0xae0] ;  /* 0x0002b80000047ab9 */ /* 0x000fe20000000a00 */
        /* <DEDUP_REMOVED lines=10> */
[----:B------:R-:W-:Y:S02]  /*a9e0*/  IMAD.IADD R51, R208, 0x1, R18 ;  /* 0x00000001d0337824 */ /* 0x000fe400078e0212 */
[----:B------:R-:W-:-:S02]  /*a9f0*/  IMAD R49, R21, UR5, R16 ;  /* 0x0000000515317c24 */ /* 0x000fc4000f8e0210 */
[----:B------:R-:W-:Y:S01]  /*aa00*/  IMAD.WIDE.U32 R2, R21, UR4, R2 ;  /* 0x0000000415027c25 */ /* 0x000fe2000f8e0002 */
[----:B------:R-:W-:Y:S01]  /*aa10*/  ISETP.GE.AND P2, PT, R51, R22, PT ;  /* 0x000000163300720c */ /* 0x000fe20003f46270 */
[----:B------:R-:W-:Y:S02]  /*aa20*/  ULDC.64 UR4, c[0x0][0xa80] ;  /* 0x0002a00000047ab9 */ /* 0x000fe40000000a00 */
[----:B------:R-:W-:Y:S01]  /*aa30*/  VIADD R0, R0, 0x34820 ;  /* 0x0003482000007836 */ /* 0x000fe20000000000 */
[C---:B------:R-:W-:Y:S01]  /*aa40*/  LEA R18, P3, R2.reuse, UR4, 0x1 ;  /* 0x0000000402127c11 */ /* 0x040fe2000f8608ff */
[----:B------:R-:W-:Y:S02]  /*aa50*/  IMAD.IADD R3, R3, 0x1, R49 ;  /* 0x0000000103037824 */ /* 0x000fe400078e0231 */
[----:B------:R-:W-:Y:S01]  /*aa60*/  VIADD R17, R51, 0x20 ;  /* 0x0000002033117836 */ /* 0x000fe20000000000 */
[----:B------:R-:W-:Y:S02]  /*aa70*/  PRMT R0, RZ, 0x654, R0 ;  /* 0x00000654ff007816 */ /* 0x000fe40000000000 */
[----:B------:R-:W-:-:S02]  /*aa80*/  LEA.HI.X R20, R2, UR5, R3, 0x1, P3 ;  /* 0x0000000502147c11 */ /* 0x000fc400098f0c03 */
[-C--:B------:R-:W-:Y:S01]  /*aa90*/  ISETP.GE.AND P0, PT, R17, R22.reuse, PT ;  /* 0x000000161100720c */ /* 0x080fe20003f06270 */
[----:B------:R-:W-:Y:S01]  /*aaa0*/  VIADD R17, R51, 0x40 ;  /* 0x0000004033117836 */ /* 0x000fe20000000000 */
[----:B0-----:R0:W-:Y:S01]  /*aab0*/  SYNCS.ARRIVE.TRANS64.RED.A1T0 RZ, [R0+URZ], RZ ;  /* 0x000000ff00ff79a7 */ /* 0x0011e2000810043f */
[----:B------:R1:W2:Y:S01]  /*aac0*/  SHFL.IDX PT, R16, R18, RZ, 0x181f ;  /* 0x00181fff12107589 */ /* 0x0002a200000e0000 */
[----:B------:R-:W-:Y:S02]  /*aad0*/  BSSY B1, `(.L_x_2259) ;  /* 0x000000d000017945 */ /* 0x000fe40003800000 */
[----:B------:R-:W-:Y:S01]  /*aae0*/  ISETP.GE.AND P1, PT, R17, R22, PT ;  /* 0x000000161100720c */ /* 0x000fe20003f26270 */
[----:B0-----:R1:W0:Y:S01]  /*aaf0*/  SHFL.IDX PT, R0, R20, RZ, 0x181f ;  /* 0x00181fff14007589 */ /* 0x00122200000e0000 */
[----:B------:R-:W-:Y:S11]  /*ab00*/  @P2 BRA `(.L_x_2260) ;  /* 0x0000000000242947 */ /* 0x000ff60003800000 */
[----:B------:R-:W-:Y:S02]  /*ab10*/  ULDC UR4, c[0x0][0xac8] ;  /* 0x0002b20000047ab9 */ /* 0x000fe40000000800 */
[----:B------:R-:W-:Y:S02]  /*ab20*/  ISETP.GE.AND P2, PT, R23, UR4, PT ;  /* 0x0000000417007c0c */ /* 0x000fe4000bf46270 */
[----:B------:R-:W-:-:S11]  /*ab30*/  ISETP.GE.AND P3, PT, R187, UR4, PT ;  /* 0x00000004bb007c0c */ /* 0x000fd6000bf66270 */
[-C--:B--2---:R-:W-:Y:S02]  /*ab40*/  @!P2 LEA R2, P4, R23, R16.reuse, 0x1 ;  /* 0x000000101702a211 */ /* 0x084fe400078808ff */
[----:B------:R-:W-:Y:S02]  /*ab50*/  @!P3 LEA R16, P5, R187, R16, 0x1 ;  /* 0x00000010bb10b211 */ /* 0x000fe400078a08ff */
[-C--:B0-----:R-:W-:Y:S02]  /*ab60*/  @!P2 LEA.HI.X R3, R23, R0.reuse, R230, 0x1, P4 ;  /* 0x000000001703a211 */ /* 0x081fe400020f0ce6 */
[----:B------:R-:W-:-:S03]  /*ab70*/  @!P3 LEA.HI.X R17, R187, R0, R229, 0x1, P5 ;  /* 0x00000000bb11b211 */ /* 0x000fc600028f0ce5 */
[----:B-----5:R3:W-:Y:S04]  /*ab80*/  @!P2 ST.E.128 desc[UR56][R2.64], R4 ;  /* 0x000000040200a985 */ /* 0x0207e8000c101d38 */
[----:B------:R3:W-:Y:S02]  /*ab90*/  @!P3 ST.E.128 desc[UR56][R16.64], R32 ;  /* 0x000000201000b985 */ /* 0x0007e4000c101d38 */
.L_x_2260:
[----:B------:R-:W-:Y:S05]  /*aba0*/  BSYNC B1 ;  /* 0x0000000000017941 */ /* 0x000fea0003800000 */
.L_x_2259:
[----:B0-----:R0:W4:Y:S01]  /*abb0*/  SHFL.IDX PT, R0, R20, 0x1, 0x181f ;  /* 0x00381f0014007f89 */ /* 0x00112200000e0000 */
        /* <DEDUP_REMOVED lines=12> */
.L_x_2262:
[----:B------:R-:W-:Y:S05]  /*ac80*/  BSYNC B1 ;  /* 0x0000000000017941 */ /* 0x000fea0003800000 */
.L_x_2261:
        /* <DEDUP_REMOVED lines=13> */
.L_x_2264:
[----:B------:R-:W-:Y:S05]  /*ad60*/  BSYNC B1 ;  /* 0x0000000000017941 */ /* 0x000fea0003800000 */
.L_x_2263:
[----:B0-----:R-:W-:Y:S01]  /*ad70*/  VIADD R3, R51, 0x60 ;  /* 0x0000006033037836 */ /* 0x001fe20000000000 */
[----:B-1--4-:R-:W0:Y:S04]  /*ad80*/  SHFL.IDX PT, R20, R20, 0x3, 0x181f ;  /* 0x00781f0014147f89 */ /* 0x012e2800000e0000 */
[----:B------:R-:W-:Y:S01]  /*ad90*/  ISETP.GE.AND P0, PT, R3, R22, PT ;  /* 0x000000160300720c */ /* 0x000fe20003f06270 */
[----:B------:R-:W1:-:S12]  /*ada0*/  SHFL.IDX PT, R18, R18, 0x3, 0x181f ;  /* 0x00781f0012127f89 */ /* 0x000e5800000e0000 */
[----:B------:R-:W-:Y:S05]  /*adb0*/  @P0 BRA `(.L_x_2265) ;  /* 0x0000001400dc0947 */ /* 0x000fea0003800000 */
[----:B------:R-:W-:Y:S02]  /*adc0*/  ULDC UR4, c[0x0][0xac8] ;  /* 0x0002b20000047ab9 */ /* 0x000fe40000000800 */
[----:B------:R-:W-:-:S13]  /*add0*/  ISETP.GE.AND P1, PT, R23, UR4, PT ;  /* 0x0000000417007c0c */ /* 0x000fda000bf26270 */
[----:B-1----:R-:W-:-:S04]  /*ade0*/  @!P1 LEA R2, P0, R23, R18, 0x1 ;  /* 0x0000001217029211 */ /* 0x002fc800078008ff */
        /* <DEDUP_REMOVED lines=8> */
.L_x_2258:
[----:B------:R-:W1:Y:S01]  /*ae70*/  @P4 LDC R8, c[0x0][0xbec] ;  /* 0x0002fb00ff084b82 */ /* 0x000e620000000800 */
[----:B------:R-:W-:Y:S01]  /*ae80*/  ULDC.64 UR4, c[0x0][0xb08] ;  /* 0x0002c20000047ab9 */ /* 0x000fe20000000a00 */
[----:B0-----:R-:W-:Y:S01]  /*ae90*/  SHF.R.S32.HI R7, RZ, 0x1f, R186 ;  /* 0x0000001fff077819 */ /* 0x001fe200000114ba */
[----:B------:R-:W-:Y:S01]  /*aea0*/  IMAD R6, R103, UR4, RZ ;  /* 0x0000000467067c24 */ /* 0x000fe2000f8e02ff */
[----:B------:R-:W-:Y:S01]  /*aeb0*/  ULDC.64 UR6, c[0x0][0xb30] ;  /* 0x0002cc0000067ab9 */ /* 0x000fe20000000a00 */
[----:B------:R-:W-:Y:S01]  /*aec0*/  IMAD.WIDE.U32 R4, R95, UR4, RZ ;  /* 0x000000045f047c25 */ /* 0x000fe2000f8e00ff */
[----:B------:R-:W-:Y:S01]  /*aed0*/  ISETP.GE.AND P0, PT, R13, R22, PT ;  /* 0x000000160d00720c */ /* 0x000fe20003f06270 */
[----:B------:R-:W-:Y:S01]  /*aee0*/  BSSY B1, `(.L_x_2266) ;  /* 0x0000068000017945 */ /* 0x000fe20003800000 */
[----:B------:R-:W0:Y:S01]  /*aef0*/  @P4 LDC R11, c[0x0][0xbf0] ;  /* 0x0002fc00ff0b4b82 */ /* 0x000e220000000800 */
[----:B------:R-:W-:Y:S01]  /*af00*/  IMAD R95, R95, UR5, R6 ;  /* 0x000000055f5f7c24 */ /* 0x000fe2000f8e0206 */
[----:B------:R-:W-:-:S03]  /*af10*/  ULDC.64 UR4, c[0x0][0xb38] ;  /* 0x0002ce0000047ab9 */ /* 0x000fc60000000a00 */
[----:B------:R-:W-:Y:S02]  /*af20*/  IMAD.IADD R5, R5, 0x1, R95 ;  /* 0x0000000105057824 */ /* 0x000fe400078e025f */
[----:B------:R-:W-:-:S04]  /*af30*/  IMAD.WIDE.U32 R4, R189, UR4, R4 ;  /* 0x00000004bd047c25 */ /* 0x000fc8000f8e0004 */
[----:B------:R-:W-:Y:S01]  /*af40*/  IMAD R5, R189, UR5, R5 ;  /* 0x00000005bd057c24 */ /* 0x000fe2000f8e0205 */
[----:B------:R-:W-:Y:S02]  /*af50*/  ULDC.64 UR4, c[0x0][0xb40] ;  /* 0x0002d00000047ab9 */ /* 0x000fe40000000a00 */
[----:B------:R-:W-:Y:S02]  /*af60*/  IMAD R7, R7, UR4, RZ ;  /* 0x0000000407077c24 */ /* 0x000fe4000f8e02ff */
[----:B-1----:R-:W-:-:S04]  /*af70*/  @P4 IMAD.HI.U32 R8, R37, R8, RZ ;  /* 0x0000000825084227 */ /* 0x002fc800078e00ff */
[C---:B------:R-:W-:Y:S02]  /*af80*/  IMAD R9, R186.reuse, UR5, R7 ;  /* 0x00000005ba097c24 */ /* 0x040fe4000f8e0207 */
[----:B------:R-:W-:Y:S01]  /*af90*/  IMAD.WIDE.U32 R4, R186, UR4, R4 ;  /* 0x00000004ba047c25 */ /* 0x000fe2000f8e0004 */
[----:B------:R-:W-:-:S03]  /*afa0*/  ULDC.64 UR4, c[0x0][0xb48] ;  /* 0x0002d20000047ab9 */ /* 0x000fc60000000a00 */
[----:B------:R-:W-:Y:S01]  /*afb0*/  IMAD.MOV.U32 R7, RZ, RZ, R37 ;  /* 0x000000ffff077224 */ /* 0x000fe200078e0025 */
[----:B0-----:R-:W-:Y:S01]  /*afc0*/  @P4 SHF.R.U32.HI R7, RZ, R11, R8 ;  /* 0x0000000bff074219 */ /* 0x001fe20000011608 */
[----:B------:R-:W-:-:S03]  /*afd0*/  IMAD.IADD R5, R5, 0x1, R9 ;  /* 0x0000000105057824 */ /* 0x000fc600078e0209 */
        /* <DEDUP_REMOVED lines=88> */
.L_x_2267:
[----:B------:R-:W-:Y:S05]  /*b560*/  BSYNC B1 ;  /* 0x0000000000017941 */ /* 0x000fea0003800000 */
.L_x_2266:
[----:B------:R-:W-:Y:S01]  /*b570*/  ISETP.GE.AND P0, PT, R29, R22, PT ;  /* 0x000000161d00720c */ /* 0x000fe20003f06270 */
[----:B----4-:R3:W4:Y:S04]  /*b580*/  SHFL.IDX PT, R5, R16, 0x1, 0x1c1f ;  /* 0x003c1f0010057f89 */ /* 0x01072800000e0000 */
[----:B------:R3:W0:Y:S08]  /*b590*/  SHFL.IDX PT, R4, R0, 0x1, 0x1c1f ;  /* 0x003c1f0000047f89 */ /* 0x00063000000e0000 */
[----:B---3--:R-:W-:Y:S05]  /*b5a0*/  @P0 BRA `(.L_x_2265) ;  /* 0x0000000c00e00947 */ /* 0x008fea0003800000 */
        /* <DEDUP_REMOVED lines=62> */
[----:B---3--:R-:W-:-:S04]  /*b990*/  LEA R2, P0, R192, R4, 0x2 ;  /* 0x00000004c0027211 */ /* 0x008fc800078010ff */
[----:B------:R-:W-:-:S05]  /*b9a0*/  LEA.HI.X R3, R192, R5, R211, 0x2, P0 ;  /* 0x00000005c0037211 */ /* 0x000fca00000f14d3 */
[----:B------:R0:W-:Y:S01]  /*b9b0*/  ST.E.64 desc[UR56][R2.64], R86 ;  /* 0x0000005602007985 */ /* 0x0001e2000c101b38 */
[----:B------:R-:W-:Y:S05]  /*b9c0*/  BRA `(.L_x_2265) ;  /* 0x0000000800d87947 */ /* 0x000fea0003800000 */
.L_x_2256:
[----:B------:R-:W2:Y:S01]  /*b9d0*/  LDC.64 R4, c[0x0][0xc00] ;  /* 0x00030000ff047b82 */ /* 0x000ea20000000a00 */
[----:B------:R-:W-:Y:S01]  /*b9e0*/  ULDC.64 UR4, c[0x0][0xc08] ;  /* 0x0003020000047ab9 */ /* 0x000fe20000000a00 */
[----:B------:R-:W-:Y:S01]  /*b9f0*/  IMAD.MOV.U32 R13, RZ, RZ, RZ ;  /* 0x000000ffff0d7224 */ /* 0x000fe200078e00ff */
[----:B------:R-:W-:-:S04]  /*ba00*/  ISETP.NE.U32.AND P1, PT, RZ, UR4, PT ;  /* 0x00000004ff007c0c */ /* 0x000fc8000bf25070 */
[----:B------:R-:W-:Y:S01]  /*ba10*/  ISETP.NE.AND.EX P1, PT, RZ, UR5, PT, P1 ;  /* 0x00000005ff007c0c */ /* 0x000fe2000bf25310 */
[----:B------:R-:W3:Y:S01]  /*ba20*/  LDC.64 R2, c[0x0][0xc00] ;  /* 0x00030000ff027b82 */ /* 0x000ee20000000a00 */
[----:B--2---:R-:W-:-:S04]  /*ba30*/  ISETP.NE.U32.AND P0, PT, R4, RZ, PT ;  /* 0x000000ff0400720c */ /* 0x004fc80003f05070 */
[----:B------:R-:W-:-:S07]  /*ba40*/  ISETP.NE.AND.EX P0, PT, R5, RZ, PT, P0 ;  /* 0x000000ff0500720c */ /* 0x000fce0003f05300 */
[C---:B------:R-:W-:Y:S01]  /*ba50*/  @P1 LEA R4, P2, R186.reuse, UR4, 0x2 ;  /* 0x00000004ba041c11 */ /* 0x040fe2000f8410ff */
[----:B------:R-:W-:Y:S01]  /*ba60*/  ULDC UR4, c[0x0][0xa88] ;  /* 0x0002a20000047ab9 */ /* 0x000fe20000000800 */
[C---:B---3--:R-:W-:Y:S02]  /*ba70*/  IMAD.WIDE R2, R186.reuse, 0x4, R2 ;  /* 0x00000004ba027825 */ /* 0x048fe400078e0202 */
[----:B------:R-:W-:Y:S02]  /*ba80*/  @P1 LEA.HI.X R5, R186, UR5, R191, 0x2, P2 ;  /* 0x00000005ba051c11 */ /* 0x000fe400090f14bf */
[----:B0-----:R-:W-:Y:S01]  /*ba90*/  IMAD.U32 R0, RZ, RZ, UR4 ;  /* 0x00000004ff007e24 */ /* 0x001fe2000f8e00ff */
[----:B------:R0:W5:Y:S05]  /*baa0*/  @P0 LDG.E R13, desc[UR56][R2.64] ;  /* 0x00000038020d0981 */ /* 0x00016a000c1e1900 */
        /* <DEDUP_REMOVED lines=10> */
.L_x_2268:
[----:B------:R-:W-:Y:S01]  /*bb50*/  BSSY B1, `(.L_x_2269) ;  /* 0x0000036000017945 */ /* 0x000fe20003800000 */
[----:B------:R-:W-:Y:S02]  /*bb60*/  SEL R21, R186, RZ, !P0 ;  /* 0x000000ffba157207 */ /* 0x000fe40004000000 */
[----:B------:R-:W-:Y:S02]  /*bb70*/  SEL R191, R191, RZ, !P0 ;  /* 0x000000ffbfbf7207 */ /* 0x000fe40004000000 */
[----:B-----5:R-:W-:Y:S01]  /*bb80*/  SHF.R.S32.HI R16, RZ, 0x1f, R13 ;  /* 0x0000001fff107819 */ /* 0x020fe2000001140d */
[----:B------:R-:W-:Y:S06]  /*bb90*/  @P3 BRA `(.L_x_2270) ;  /* 0x0000000000c43947 */ /* 0x000fec0003800000 */
[----:B------:R-:W0:Y:S01]  /*bba0*/  S2R R3, SR_TID.X ;  /* 0x0000000000037919 */ /* 0x000e220000002100 */
[----:B------:R-:W2:Y:S02]  /*bbb0*/  LDC R33, c[0x0][0xbe8] ;  /* 0x0002fa00ff217b82 */ /* 0x000ea40000000800 */
[----:B--2---:R-:W-:Y:S01]  /*bbc0*/  IMAD R2, R0, R33, RZ ;  /* 0x0000002100027224 */ /* 0x004fe200078e02ff */
[----:B0-----:R-:W-:-:S04]  /*bbd0*/  IADD3 R29, R18, -0x80, R3 ;  /* 0xffffff80121d7810 */ /* 0x001fc80007ffe003 */
[----:B------:R-:W-:-:S13]  /*bbe0*/  ISETP.GE.AND P0, PT, R29, R2, PT ;  /* 0x000000021d00720c */ /* 0x000fda0003f06270 */
[----:B------:R-:W-:Y:S05]  /*bbf0*/  @P0 BRA `(.L_x_2270) ;  /* 0x0000000000ac0947 */ /* 0x000fea0003800000 */
[----:B------:R-:W-:Y:S01]  /*bc00*/  ISETP.NE.AND P1, PT, R33, 0x1, PT ;  /* 0x000000012100780c */ /* 0x000fe20003f25270 */
[----:B------:R-:W-:Y:S01]  /*bc10*/  IMAD.MOV.U32 R14, RZ, RZ, 0x9b8 ;  /* 0x000009b8ff0e7424 */ /* 0x000fe200078e00ff */
[----:B------:R-:W-:Y:S01]  /*bc20*/  ISETP.GT.AND P0, PT, R190, 0x1, PT ;  /* 0x00000001be00780c */ /* 0x000fe20003f04270 */
[----:B------:R-:W0:Y:S01]  /*bc30*/  LDC.64 R30, c[0x0][0xba8] ;  /* 0x0002ea00ff1e7b82 */ /* 0x000e220000000a00 */
[----:B------:R-:W-:Y:S02]  /*bc40*/  IMAD.MOV.U32 R15, RZ, RZ, R29 ;  /* 0x000000ffff0f7224 */ /* 0x000fe400078e001d */
[----:B------:R-:W-:Y:S02]  /*bc50*/  SEL R14, R14, 0x978, P0 ;  /* 0x000009780e0e7807 */ /* 0x000fe40000000000 */
[----:B------:R-:W-:-:S03]  /*bc60*/  SEL R207, R207, RZ, P0 ;  /* 0x000000ffcfcf7207 */ /* 0x000fc60000000000 */
[----:B------:R-:W2:Y:S08]  /*bc70*/  LDC.64 R4, c[0x0][R14+0x220] ;  /* 0x000088000e047b82 */ /* 0x000eb00000000a00 */
[----:B------:R-:W3:Y:S08]  /*bc80*/  @P1 LDC R12, c[0x0][0xbec] ;  /* 0x0002fb00ff0c1b82 */ /* 0x000ef00000000800 */
[----:B------:R-:W4:Y:S08]  /*bc90*/  LDC.64 R2, c[0x0][R14+0x218] ;  /* 0x000086000e027b82 */ /* 0x000f300000000a00 */
[----:B------:R-:W5:Y:S01]  /*bca0*/  @P1 LDC R35, c[0x0][0xbf0] ;  /* 0x0002fc00ff231b82 */ /* 0x000f620000000800 */
[----:B--2---:R-:W-:-:S02]  /*bcb0*/  IMAD R5, R5, R21, RZ ;  /* 0x0000001505057224 */ /* 0x004fc400078e02ff */
[----:B------:R-:W-:-:S04]  /*bcc0*/  IMAD.WIDE.U32 R10, R4, R21, RZ ;  /* 0x00000015040a7225 */ /* 0x000fc800078e00ff */
[----:B------:R-:W-:Y:S01]  /*bcd0*/  IMAD R5, R4, R191, R5 ;  /* 0x000000bf04057224 */ /* 0x000fe200078e0205 */
[----:B------:R-:W2:Y:S01]  /*bce0*/  LDC.64 R6, c[0x0][R14+0x228] ;  /* 0x00008a000e067b82 */ /* 0x000ea20000000a00 */
[----:B---3--:R-:W-:-:S04]  /*bcf0*/  @P1 IMAD.HI.U32 R12, R29, R12, RZ ;  /* 0x0000000c1d0c1227 */ /* 0x008fc800078e00ff */
[----:B------:R-:W-:-:S03]  /*bd00*/  IMAD.IADD R11, R11, 0x1, R5 ;  /* 0x000000010b0b7824 */ /* 0x000fc600078e0205 */
[----:B------:R-:W3:Y:S01]  /*bd10*/  LDC.64 R8, c[0x0][R14+0x210] ;  /* 0x000084000e087b82 */ /* 0x000ee20000000a00 */
[-C--:B----4-:R-:W-:Y:S02]  /*bd20*/  IMAD R17, R3, R189.reuse, RZ ;  /* 0x000000bd03117224 */ /* 0x090fe400078e02ff */
[----:B------:R-:W-:-:S04]  /*bd30*/  IMAD.WIDE.U32 R2, R2, R189, RZ ;  /* 0x000000bd02027225 */ /* 0x000fc800078e00ff */
[----:B------:R-:W-:Y:S01]  /*bd40*/  IMAD.IADD R17, R3, 0x1, R17 ;  /* 0x0000000103117824 */ /* 0x000fe200078e0211 */
[----:B-----5:R-:W-:Y:S01]  /*bd50*/  @P1 SHF.R.U32.HI R15, RZ, R35, R12 ;  /* 0x00000023ff0f1219 */ /* 0x020fe2000001160c */
[----:B0-----:R-:W0:Y:S01]  /*bd60*/  @!P0 LDC R30, c[0x0][0xb50] ;  /* 0x0002d400ff1e8b82 */ /* 0x001e220000000800 */
[----:B------:R-:W-:-:S03]  /*bd70*/  IADD3 R4, P1, P3, R10, R2, R13 ;  /* 0x000000020a047210 */ /* 0x000fc60007b3e00d */
[----:B------:R-:W-:Y:S02]  /*bd80*/  IMAD.MOV R10, RZ, RZ, -R15 ;  /* 0x000000ffff0a7224 */ /* 0x000fe400078e0a0f */
[----:B--2---:R-:W-:Y:S02]  /*bd90*/  IMAD.WIDE.U32 R2, R6, R207, RZ ;  /* 0x000000cf06027225 */ /* 0x004fe400078e00ff */
[----:B------:R-:W2:Y:S01]  /*bda0*/  @!P0 LDC R31, c[0x0][0xb54] ;  /* 0x0002d500ff1f8b82 */ /* 0x000ea20000000800 */
[----:B------:R-:W-:Y:S01]  /*bdb0*/  IADD3.X R6, R11, R17, R16, P1, P3 ;  /* 0x000000110b067210 */ /* 0x000fe20000fe6410 */
[----:B------:R-:W-:Y:S01]  /*bdc0*/  IMAD R7, R7, R207, RZ ;  /* 0x000000cf07077224 */ /* 0x000fe200078e02ff */
[----:B------:R-:W-:Y:S01]  /*bdd0*/  IADD3 R2, P0, P1, R15, R4, R2 ;  /* 0x000000040f027210 */ /* 0x000fe2000791e002 */
[----:B------:R-:W-:Y:S01]  /*bde0*/  IMAD R5, R33, R10, R29 ;  /* 0x0000000a21057224 */ /* 0x000fe200078e021d */
[----:B------:R-:W-:Y:S01]  /*bdf0*/  SHF.R.S32.HI R15, RZ, 0x1f, R15 ;  /* 0x0000001fff0f7819 */ /* 0x000fe2000001140f */
[----:B------:R-:W-:-:S02]  /*be00*/  IMAD.IADD R7, R3, 0x1, R7 ;  /* 0x0000000103077824 */ /* 0x000fc400078e0207 */
[----:B---3--:R-:W-:-:S03]  /*be10*/  IMAD R4, R9, R5, RZ ;  /* 0x0000000509047224 */ /* 0x008fc600078e02ff */
[----:B------:R-:W-:Y:S02]  /*be20*/  IADD3.X R3, R15, R6, R7, P0, P1 ;  /* 0x000000060f037210 */ /* 0x000fe400007e2407 */
[----:B------:R-:W-:Y:S01]  /*be30*/  SHF.R.S32.HI R7, RZ, 0x1f, R5 ;  /* 0x0000001fff077819 */ /* 0x000fe20000011405 */
[----:B------:R-:W-:-:S04]  /*be40*/  IMAD.WIDE.U32 R2, R8, R5, R2 ;  /* 0x0000000508027225 */ /* 0x000fc800078e0002 */
[----:B------:R-:W-:Y:S01]  /*be50*/  IMAD R7, R8, R7, R4 ;  /* 0x0000000708077224 */ /* 0x000fe200078e0204 */
[----:B0-----:R-:W-:-:S03]  /*be60*/  LEA R4, P0, R2, R30, 0x2 ;  /* 0x0000001e02047211 */ /* 0x001fc600078010ff */
[----:B------:R-:W-:-:S05]  /*be70*/  IMAD.IADD R3, R3, 0x1, R7 ;  /* 0x0000000103037824 */ /* 0x000fca00078e0207 */
[----:B--2---:R-:W-:Y:S01]  /*be80*/  LEA.HI.X R5, R2, R31, R3, 0x2, P0 ;  /* 0x0000001f02057211 */ /* 0x004fe200000f1403 */
[----:B------:R-:W-:-:S05]  /*be90*/  IMAD.MOV.U32 R3, RZ, RZ, -0x800000 ;  /* 0xff800000ff037424 */ /* 0x000fca00078e00ff */
[----:B------:R0:W-:Y:S02]  /*bea0*/  STG.E desc[UR56][R4.64], R3 ;  /* 0x0000000304007986 */ /* 0x0001e4000c101938 */
.L_x_2270:
[----:B------:R-:W-:Y:S05]  /*beb0*/  BSYNC B1 ;  /* 0x0000000000017941 */ /* 0x000fea0003800000 */
.L_x_2269:
[----:B------:R-:W-:Y:S05]  /*bec0*/  @P2 BRA `(.L_x_2265) ;  /* 0x0000000400982947 */ /* 0x000fea0003800000 */
[----:B------:R-:W2:Y:S01]  /*bed0*/  LDC R11, c[0x0][0xbe8] ;  /* 0x0002fa00ff0b7b82 */ /* 0x000ea20000000800 */
[----:B------:R-:W-:Y:S01]  /*bee0*/  ULDC.64 UR4, c[0x0][0xaa0] ;  /* 0x0002a80000047ab9 */ /* 0x000fe20000000a00 */
[----:B------:R-:W-:Y:S01]  /*bef0*/  IMAD R7, R188, 0x20, R208 ;  /* 0x00000020bc077824 */ /* 0x000fe200078e02d0 */
[----:B------:R-:W-:Y:S01]  /*bf00*/  ULDC.64 UR6, c[0x0][0xaf0] ;  /* 0x0002bc0000067ab9 */ /* 0x000fe20000000a00 */
[----:B------:R-:W-:Y:S01]  /*bf10*/  IMAD R2, R16, UR4, RZ ;  /* 0x0000000410027c24 */ /* 0x000fe2000f8e02ff */
[----:B------:R-:W-:Y:S01]  /*bf20*/  BSSY B1, `(.L_x_2271) ;  /* 0x0000036000017945 */ /* 0x000fe20003800000 */
[----:B------:R-:W-:Y:S02]  /*bf30*/  IMAD.IADD R9, R18, 0x1, R7 ;  /* 0x0000000112097824 */ /* 0x000fe400078e0207 */
[C---:B0-----:R-:W-:Y:S02]  /*bf40*/  IMAD R5, R13.reuse, UR5, R2 ;  /* 0x000000050d057c24 */ /* 0x041fe4000f8e0202 */
[----:B------:R-:W-:Y:S01]  /*bf50*/  IMAD.WIDE.U32 R2, R13, UR4, RZ ;  /* 0x000000040d027c25 */ /* 0x000fe2000f8e00ff */
[----:B------:R-:W-:-:S03]  /*bf60*/  ULDC.64 UR4, c[0x0][0xae8] ;  /* 0x0002ba0000047ab9 */ /* 0x000fc60000000a00 */
[----:B------:R-:W-:Y:S02]  /*bf70*/  IMAD.IADD R3, R3, 0x1, R5 ;  /* 0x0000000103037824 */ /* 0x000fe400078e0205 */
[----:B------:R-:W-:Y:S02]  /*bf80*/  IMAD.MOV.U32 R5, RZ, RZ, R9 ;  /* 0x000000ffff057224 */ /* 0x000fe400078e0009 */
[----:B------:R-:W-:-:S04]  /*bf90*/  IMAD.WIDE.U32 R2, R189, UR4, R2 ;  /* 0x00000004bd027c25 */ /* 0x000fc8000f8e0002 */
[----:B------:R-:W-:Y:S01]  /*bfa0*/  IMAD R6, R191, UR6, RZ ;  /* 0x00000006bf067c24 */ /* 0x000fe2000f8e02ff */
[----:B--2---:R-:W-:Y:S01]  /*bfb0*/  ISETP.NE.AND P0, PT, R11, 0x1, PT ;  /* 0x000000010b00780c */ /* 0x004fe20003f05270 */
[----:B------:R-:W-:Y:S01]  /*bfc0*/  IMAD R3, R189, UR5, R3 ;  /* 0x00000005bd037c24 */ /* 0x000fe2000f8e0203 */
[----:B------:R-:W-:Y:S01]  /*bfd0*/  ULDC.64 UR4, c[0x0][0xae0] ;  /* 0x0002b80000047ab9 */ /* 0x000fe20000000a00 */
[C---:B------:R-:W-:Y:S02]  /*bfe0*/  IMAD R7, R21.reuse, UR7, R6 ;  /* 0x0000000715077c24 */ /* 0x040fe4000f8e0206 */
[----:B------:R-:W-:-:S04]  /*bff0*/  IMAD.WIDE.U32 R2, R21, UR6, R2 ;  /* 0x0000000615027c25 */ /* 0x000fc8000f8e0002 */
[----:B------:R-:W-:Y:S02]  /*c000*/  IMAD.IADD R3, R3, 0x1, R7 ;  /* 0x0000000103037824 */ /* 0x000fe400078e0207 */
[----:B------:R-:W-:Y:S02]  /*c010*/  IMAD.IADD R18, R208, 0x1, R18 ;  /* 0x00000001d0127824 */ /* 0x000fe400078e0212 */
[----:B------:R-:W0:Y:S08]  /*c020*/  @P0 LDC R4, c[0x0][0xbec] ;  /* 0x0002fb00ff040b82 */ /* 0x000e300000000800 */
[----:B------:R-:W2:Y:S01]  /*c030*/  @P0 LDC R15, c[0x0][0xbf0] ;  /* 0x0002fc00ff0f0b82 */ /* 0x000ea20000000800 */
[----:B0-----:R-:W-:-:S05]  /*c040*/  @P0 IMAD.HI.U32 R4, R9, R4, RZ ;  /* 0x0000000409040227 */ /* 0x001fca00078e00ff */
        /* <DEDUP_REMOVED lines=21> */
[----:B------:R-:W-:Y:S02]  /*c1a0*/  ISETP.GE.AND P0, PT, R0, R11, PT ;  /* 0x0000000b0000720c */ /* 0x000fe40003f06270 */
[----:B------:R-:W-:Y:S02]  /*c1b0*/  LEA.HI.X R5, R2, UR5, R3, 0x1, P3 ;  /* 0x0000000502057c11 */ /* 0x000fe400098f0c03 */
[----:B------:R0:W2:Y:S04]  /*c1c0*/  SHFL.IDX PT, R2, R4, RZ, 0x181f ;  /* 0x00181fff04027589 */ /* 0x0000a800000e0000 */
        /* <DEDUP_REMOVED lines=11> */
.L_x_2272:
[----:B------:R-:W-:Y:S05]  /*c280*/  BSYNC B1 ;  /* 0x0000000000017941 */ /* 0x000fea0003800000 */
.L_x_2271:
[----:B---3--:R3:W0:Y:S01]  /*c290*/  SHFL.IDX PT, R0, R5, 0x1, 0x181f ;  /* 0x00381f0005007f89 */ /* 0x00862200000e0000 */
[----:B------:R-:W-:Y:S03]  /*c2a0*/  BSSY B1, `(.L_x_2273) ;  /* 0x000000c000017945 */ /* 0x000fe60003800000 */
[----:B--2-4-:R3:W2:Y:S01]  /*c2b0*/  SHFL.IDX PT, R2, R4, 0x1, 0x181f ;  /* 0x00381f0004027f89 */ /* 0x0146a200000e0000 */
[----:B------:R-:W-:Y:S05]  /*c2c0*/  @P1 BRA `(.L_x_2274) ;  /* 0x0000000000241947 */ /* 0x000fea0003800000 */
        /* <DEDUP_REMOVED lines=9> */
.L_x_2274:
[----:B------:R-:W-:Y:S05]  /*c360*/  BSYNC B1 ;  /* 0x0000000000017941 */ /* 0x000fea0003800000 */
.L_x_2273:
[----:B0-----:R0:W0:Y:S01]  /*c370*/  SHFL.IDX PT, R0, R5, 0x2, 0x181f ;  /* 0x00581f0005007f89 */ /* 0x00102200000e0000 */
[----:B------:R-:W-:Y:S03]  /*c380*/  BSSY B1, `(.L_x_2275) ;  /* 0x000000c000017945 */ /* 0x000fe60003800000 */
[----:B--2-4-:R2:W4:Y:S01]  /*c390*/  SHFL.IDX PT, R2, R4, 0x2, 0x181f ;  /* 0x00581f0004027f89 */ /* 0x01452200000e0000 */
[----:B------:R-:W-:Y:S05]  /*c3a0*/  @P0 BRA `(.L_x_2276) ;  /* 0x0000000000240947 */ /* 0x000fea0003800000 */
        /* <DEDUP_REMOVED lines=9> */
.L_x_2276:
[----:B------:R-:W-:Y:S05]  /*c440*/  BSYNC B1 ;  /* 0x0000000000017941 */ /* 0x000fea0003800000 */
.L_x_2275:
[----:B0-----:R-:W-:Y:S01]  /*c450*/  VIADD R0, R18, 0x60 ;  /* 0x0000006012007836 */ /* 0x001fe20000000000 */
[----:B------:R0:W0:Y:S04]  /*c460*/  SHFL.IDX PT, R6, R5, 0x3, 0x181f ;  /* 0x00781f0005067f89 */ /* 0x00002800000e0000 */
[----:B------:R-:W-:Y:S01]  /*c470*/  ISETP.GE.AND P0, PT, R0, R11, PT ;  /* 0x0000000b0000720c */ /* 0x000fe20003f06270 */
[----:B----4-:R4:W0:-:S12]  /*c480*/  SHFL.IDX PT, R2, R4, 0x3, 0x181f ;  /* 0x00781f0004027f89 */ /* 0x01081800000e0000 */
[----:B----4-:R-:W-:Y:S05]  /*c490*/  @P0 BRA `(.L_x_2265) ;  /* 0x0000000000240947 */ /* 0x010fea0003800000 */
[----:B------:R-:W-:Y:S02]  /*c4a0*/  ULDC UR4, c[0x0][0xac8] ;  /* 0x0002b20000047ab9 */ /* 0x000fe40000000800 */
[----:B------:R-:W-:Y:S02]  /*c4b0*/  ISETP.GE.AND P2, PT, R23, UR4, PT ;  /* 0x0000000417007c0c */ /* 0x000fe4000bf46270 */
[----:B------:R-:W-:-:S11]  /*c4c0*/  ISETP.GE.AND P3, PT, R187, UR4, PT ;  /* 0x00000004bb007c0c */ /* 0x000fd6000bf66270 */
[-C--:B0-23--:R-:W-:Y:S02]  /*c4d0*/  @!P2 LEA R4, P0, R23, R2.reuse, 0x1 ;  /* 0x000000021704a211 */ /* 0x08dfe400078008ff */
[----:B------:R-:W-:Y:S02]  /*c4e0*/  @!P3 LEA R2, P1, R187, R2, 0x1 ;  /* 0x00000002bb02b211 */ /* 0x000fe400078208ff */
[-C--:B------:R-:W-:Y:S02]  /*c4f0*/  @!P2 LEA.HI.X R5, R23, R6.reuse, R230, 0x1, P0 ;  /* 0x000000061705a211 */ /* 0x080fe400000f0ce6 */
[----:B------:R-:W-:-:S03]  /*c500*/  @!P3 LEA.HI.X R3, R187, R6, R229, 0x1, P1 ;  /* 0x00000006bb03b211 */ /* 0x000fc600008f0ce5 */
[----:B------:R4:W-:Y:S04]  /*c510*/  @!P2 ST.E.128 desc[UR56][R4.64], RZ ;  /* 0x000000ff0400a985 */ /* 0x0009e8000c101d38 */
[----:B------:R4:W-:Y:S02]  /*c520*/  @!P3 ST.E.128 desc[UR56][R2.64], RZ ;  /* 0x000000ff0200b985 */ /* 0x0009e4000c101d38 */
.L_x_2265:
[----:B------:R-:W-:Y:S05]  /*c530*/  BSYNC B0 ;  /* 0x0000000000007941 */ /* 0x000fea0003800000 */
.L_x_2255:
[----:B------:R-:W-:Y:S02]  /*c540*/  ULDC UR4, c[0x0][0xc3c] ;  /* 0x00030f0000047ab9 */ /* 0x000fe40000000800 */
[----:B-1----:R-:W-:-:S13]  /*c550*/  ISETP.GE.AND P0, PT, R27, UR4, PT ;  /* 0x000000041b007c0c */ /* 0x002fda000bf06270 */
[----:B------:R-:W-:Y:S05]  /*c560*/  @!P0 BRA `(.L_x_2277) ;  /* 0xffffff48008c8947 */ /* 0x000fea000383ffff */
[----:B------:R-:W-:Y:S05]  /*c570*/  EXIT ;  /* 0x000000000000794d */ /* 0x000fea0003800000 */
.L_x_2218:
[----:B------:R-:W-:-:S08]  /*c580*/  NOP ;  /* 0x0000000000007918 */ /* 0x000fd00000000000 */
[----:B0-----:R-:W0:-:S00]  /*c590*/  USETMAXREG.DEALLOC.CTAPOOL 0x18 ;  /* 0x00000018000079c8 */ /* 0x001e0000080e0500 */
[----:B0-----:R-:W-:Y:S01]  /*c5a0*/  LOP3.LUT R0, R0, 0x3, RZ, 0xc0, !PT ;  /* 0x0000000300007812 */ /* 0x001fe200078ec0ff */
[----:B------:R-:W-:-:S05]  /*c5b0*/  IMAD.MOV.U32 R6, RZ, RZ, RZ ;  /* 0x000000ffff067224 */ /* 0x000fca00078e00ff */
[----:B------:R-:W0:Y:S02]  /*c5c0*/  SHFL.IDX PT, R0, R0, RZ, 0x1f ;  /* 0x00001fff00007589 */ /* 0x000e2400000e0000 */
[----:B0-----:R-:W-:-:S04]  /*c5d0*/  ISETP.NE.AND P0, PT, R0, RZ, PT ;  /* 0x000000ff0000720c */ /* 0x001fc80003f05270 */
[----:B------:R-:W-:-:S05]  /*c5e0*/  P2R R0, PR, RZ, 0x1 ;  /* 0x00000001ff007803 */ /* 0x000fca0000000000 */
[----:B------:R0:W-:Y:S04]  /*c5f0*/  STL [R1+0x5c], R0 ;  /* 0x00005c0001007387 */ /* 0x0001e80000100800 */
        /* <DEDUP_REMOVED lines=10> */
.L_x_2278:
[----:B0-----:R-:W0:Y:S01]  /*c6a0*/  S2R R0, SR_TID.X ;  /* 0x0000000000007919 */ /* 0x001e220000002100 */
[----:B------:R-:W-:Y:S01]  /*c6b0*/  ULDC UR4, c[0x0][0xc3c] ;  /* 0x00030f0000047ab9 */ /* 0x000fe20000000800 */
[----:B------:R-:W1:Y:S01]  /*c6c0*/  S2UR UR6, SR_CTAID.X ;  /* 0x00000000000679c3 */ /* 0x000e620000002500 */
[----:B------:R-:W-:Y:S01]  /*c6d0*/  ULDC UR5, c[0x0][0xc38] ;  /* 0x00030e0000057ab9 */ /* 0x000fe20000000800 */
[----:B0-----:R-:W-:-:S04]  /*c6e0*/  LOP3.LUT R0, R0, 0x1f, RZ, 0xc0, !PT ;  /* 0x0000001f00007812 */ /* 0x001fc800078ec0ff */
[----:B------:R-:W-:-:S04]  /*c6f0*/  ISETP.NE.AND P0, PT, R0, 0x1f, PT ;  /* 0x0000001f0000780c */ /* 0x000fc80003f05270 */
[----:B------:R-:W-:-:S13]  /*c700*/  ISETP.GE.OR P1, PT, R0, UR4, !P0 ;  /* 0x0000000400007c0c */ /* 0x000fda000c726670 */
[----:B------:R-:W0:Y:S08]  /*c710*/  @!P1 LDC.64 R2, c[0x0][0xc80] ;  /* 0x00032000ff029b82 */ /* 0x000e300000000a00 */
[----:B------:R-:W2:Y:S01]  /*c720*/  @!P1 LDC.64 R4, c[0x0][0xc78] ;  /* 0x00031e00ff049b82 */ /* 0x000ea20000000a00 */
[----:B0-----:R-:W-:-:S05]  /*c730*/  @!P1 IMAD.WIDE.U32 R2, R0, 0x4, R2 ;  /* 0x0000000400029825 */ /* 0x001fca00078e0002 */
[----:B------:R2:W3:Y:S02]  /*c740*/  @!P1 LDG.E R6, desc[UR56][R2.64] ;  /* 0x0000003802069981 */ /* 0x0004e4000c1e1900 */
[----:B--2---:R-:W-:-:S04]  /*c750*/  @!P1 IMAD.WIDE.U32 R2, R0, 0x4, R4 ;  /* 0x0000000400029825 */ /* 0x004fc800078e0004 */
[----:B------:R-:W-:-:S06]  /*c760*/  IMAD.MOV.U32 R5, RZ, RZ, RZ ;  /* 0x000000ffff057224 */ /* 0x000fcc00078e00ff */
        /* <DEDUP_REMOVED lines=28> */
[----:B------:R-:W-:Y:S01]  /*c930*/  IMAD.MOV.U32 R7, RZ, RZ, R4 ;  /* 0x000000ffff077224 */ /* 0x000fe200078e0004 */
[----:B------:R-:W-:Y:S01]  /*c940*/  UMOV UR4, URZ ;  /* 0x0000003f00047c82 */ /* 0x000fe20008000000 */
[----:B------:R-:W-:-:S05]  /*c950*/  ULDC UR5, c[0x0][0xc38] ;  /* 0x00030e0000057ab9 */ /* 0x000fca0000000800 */
.L_x_2282:
        /* <DEDUP_REMOVED lines=39> */
.L_x_2280:
        /* <DEDUP_REMOVED lines=10> */
[----:B------:R-:W-:-:S06]  /*cc70*/  VIADD R8, R10, 0xffffffff ;  /* 0xffffffff0a087836 */ /* 0x000fcc0000000000 */
[----:B------:R3:W4:Y:S02]  /*cc80*/  SHFL.IDX PT, R8, R3, R8, 0x1f ;  /* 0x00001f0803087589 */ /* 0x00072400000e0000 */
.L_x_2283:
[----:B---34-:R-:W-:Y:S01]  /*cc90*/  IMAD R3, R8, UR5, R9 ;  /* 0x0000000508037c24 */ /* 0x018fe2000f8e0209 */
[----:B-1----:R-:W-:Y:S01]  /*cca0*/  ISETP.NE.AND P0, PT, R7, 0x1, PT ;  /* 0x000000010700780c */ /* 0x002fe20003f05270 */
[----:B------:R-:W-:-:S03]  /*ccb0*/  VIADD R13, R10, UR4 ;  /* 0x000000040a0d7c36 */ /* 0x000fc60008000000 */
[----:B------:R1:W-:Y:S01]  /*ccc0*/  STL [R1], R3 ;  /* 0x0000000301007387 */ /* 0x0003e20000100800 */
[----:B0-----:R-:W-:-:S03]  /*ccd0*/  IADD3 R5, -R3, UR6, RZ ;  /* 0x0000000603057c10 */ /* 0x001fc6000fffe1ff */
[----:B------:R1:W-:Y:S05]  /*cce0*/  STL [R1+0xc], R13 ;  /* 0x00000c0d01007387 */ /* 0x0003ea0000100800 */
[----:B------:R-:W-:Y:S05]  /*ccf0*/  @!P0 BRA `(.L_x_2284) ;  /* 0x0000000000e08947 */ /* 0x000fea0003800000 */
[----:B--2---:R-:W-:Y:S01]  /*cd00*/  IABS R6, R4 ;  /* 0x0000000400067213 */ /* 0x004fe20000000000 */
[----:B------:R-:W-:Y:S01]  /*cd10*/  IMAD.MOV.U32 R2, RZ, RZ, RZ ;  /* 0x000000ffff027224 */ /* 0x000fe200078e00ff */
[----:B------:R-:W-:Y:S02]  /*cd20*/  IABS R8, R7 ;  /* 0x0000000700087213 */ /* 0x000fe40000000000 */
[----:B------:R-:W0:Y:S08]  /*cd30*/  I2F.RP R9, R6 ;  /* 0x0000000600097306 */ /* 0x000e300000209400 */
[----:B------:R-:W-:Y:S08]  /*cd40*/  I2F.RP R12, R8 ;  /* 0x00000008000c7306 */ /* 0x000ff00000209400 */
[----:B0-----:R-:W1:Y:S02]  /*cd50*/  MUFU.RCP R9, R9 ;  /* 0x0000000900097308 */ /* 0x001e640000001000 */
[----:B-1----:R-:W-:-:S06]  /*cd60*/  VIADD R3, R9, 0xffffffe ;  /* 0x0ffffffe09037836 */ /* 0x002fcc0000000000 */
[----:B------:R-:W0:Y:S02]  /*cd70*/  F2I.FTZ.U32.TRUNC.NTZ R3, R3 ;  /* 0x0000000300037305 */ /* 0x000e24000021f000 */
[----:B0-----:R-:W-:-:S04]  /*cd80*/  IMAD.MOV R11, RZ, RZ, -R3 ;  /* 0x000000ffff0b7224 */ /* 0x001fc800078e0a03 */
[----:B------:R-:W-:-:S04]  /*cd90*/  IMAD R11, R11, R6, RZ ;  /* 0x000000060b0b7224 */ /* 0x000fc800078e02ff */
[----:B------:R-:W-:Y:S01]  /*cda0*/  IMAD.HI.U32 R10, R3, R11, R2 ;  /* 0x0000000b030a7227 */ /* 0x000fe200078e0002 */
[----:B------:R-:W-:Y:S01]  /*cdb0*/  IABS R11, R5 ;  /* 0x00000005000b7213 */ /* 0x000fe20000000000 */
[----:B------:R-:W0:Y:S01]  /*cdc0*/  MUFU.RCP R2, R12 ;  /* 0x0000000c00027308 */ /* 0x000e220000001000 */
[----:B------:R-:W-:-:S03]  /*cdd0*/  IABS R3, R4 ;  /* 0x0000000400037213 */ /* 0x000fc60000000000 */
[----:B------:R-:W-:-:S04]  /*cde0*/  IMAD.HI.U32 R9, R10, R11, RZ ;  /* 0x0000000b0a097227 */ /* 0x000fc800078e00ff */
[----:B------:R-:W-:-:S04]  /*cdf0*/  IMAD.MOV R14, RZ, RZ, -R3 ;  /* 0x000000ffff0e7224 */ /* 0x000fc800078e0a03 */
[----:B------:R-:W-:Y:S02]  /*ce00*/  IMAD R11, R9, R14, R11 ;  /* 0x0000000e090b7224 */ /* 0x000fe400078e020b */
[----:B0-----:R-:W-:-:S03]  /*ce10*/  VIADD R3, R2, 0xffffffe ;  /* 0x0ffffffe02037836 */ /* 0x001fc60000000000 */
[----:B------:R-:W-:Y:S01]  /*ce20*/  ISETP.GT.U32.AND P1, PT, R6, R11, PT ;  /* 0x0000000b0600720c */ /* 0x000fe20003f24070 */
[----:B------:R-:W-:Y:S02]  /*ce30*/  IMAD.MOV.U32 R2, RZ, RZ, RZ ;  /* 0x000000ffff027224 */ /* 0x000fe400078e00ff */
[----:B------:R-:W0:Y:S10]  /*ce40*/  F2I.FTZ.U32.TRUNC.NTZ R3, R3 ;  /* 0x0000000300037305 */ /* 0x000e34000021f000 */
[----:B------:R-:W-:-:S02]  /*ce50*/  @!P1 IMAD.IADD R11, R11, 0x1, -R6 ;  /* 0x000000010b0b9824 */ /* 0x000fc400078e0a06 */
[----:B------:R-:W-:Y:S01]  /*ce60*/  @!P1 VIADD R9, R9, 0x1 ;  /* 0x0000000109099836 */ /* 0x000fe20000000000 */
[----:B------:R-:W-:Y:S02]  /*ce70*/  ISETP.NE.AND P1, PT, R4, RZ, PT ;  /* 0x000000ff0400720c */ /* 0x000fe40003f25270 */
[----:B------:R-:W-:Y:S01]  /*ce80*/  ISETP.GE.U32.AND P0, PT, R11, R6, PT ;  /* 0x000000060b00720c */ /* 0x000fe20003f06070 */
[----:B0-----:R-:W-:-:S04]  /*ce90*/  IMAD.MOV R11, RZ, RZ, -R3 ;  /* 0x000000ffff0b7224 */ /* 0x001fc800078e0a03 */
[----:B------:R-:W-:-:S04]  /*cea0*/  IMAD R11, R11, R8, RZ ;  /* 0x000000080b0b7224 */ /* 0x000fc800078e02ff */
[----:B------:R-:W-:Y:S01]  /*ceb0*/  IMAD.HI.U32 R6, R3, R11, R2 ;  /* 0x0000000b03067227 */ /* 0x000fe200078e0002 */
[----:B------:R-:W-:-:S03]  /*cec0*/  LOP3.LUT R2, R5, R4, RZ, 0x3c, !PT ;  /* 0x0000000405027212 */ /* 0x000fc600078e3cff */
[----:B------:R-:W-:Y:S01]  /*ced0*/  @P0 VIADD R9, R9, 0x1 ;  /* 0x0000000109090836 */ /* 0x000fe20000000000 */
[----:B------:R-:W-:Y:S02]  /*cee0*/  ISETP.GE.AND P2, PT, R2, RZ, PT ;  /* 0x000000ff0200720c */ /* 0x000fe40003f46270 */
[----:B------:R-:W-:-:S05]  /*cef0*/  IABS R2, R7 ;  /* 0x0000000700027213 */ /* 0x000fca0000000000 */
[----:B------:R-:W-:-:S06]  /*cf00*/  IMAD.MOV R2, RZ, RZ, -R2 ;  /* 0x000000ffff027224 */ /* 0x000fcc00078e0a02 */
[----:B------:R-:W-:Y:S01]  /*cf10*/  @!P2 IMAD.MOV R9, RZ, RZ, -R9 ;  /* 0x000000ffff09a224 */ /* 0x000fe200078e0a09 */
[----:B------:R-:W-:-:S04]  /*cf20*/  @!P1 LOP3.LUT R9, RZ, R4, RZ, 0x33, !PT ;  /* 0x00000004ff099212 */ /* 0x000fc800078e33ff */
[----:B------:R-:W-:-:S05]  /*cf30*/  IABS R3, R9 ;  /* 0x0000000900037213 */ /* 0x000fca0000000000 */
        /* <DEDUP_REMOVED lines=12> */
[--C-:B------:R-:W-:Y:S02]  /*d000*/  IMAD.MOV R2, RZ, RZ, -R6.reuse ;  /* 0x000000ffff027224 */ /* 0x100fe400078e0a06 */
[C---:B------:R-:W-:Y:S02]  /*d010*/  IMAD R6, R7.reuse, 0x1000000, R6 ;  /* 0x0100000007067824 */ /* 0x040fe400078e0206 */
[--C-:B------:R-:W-:Y:S02]  /*d020*/  IMAD R7, R7, R2, R9.reuse ;  /* 0x0000000207077224 */ /* 0x100fe400078e0209 */
[----:B------:R-:W-:Y:S02]  /*d030*/  IMAD.MOV R2, RZ, RZ, -R9 ;  /* 0x000000ffff027224 */ /* 0x000fe400078e0a09 */
[----:B------:R-:W-:Y:S02]  /*d040*/  IMAD R3, R7, 0x10000, R6 ;  /* 0x0001000007037824 */ /* 0x000fe400078e0206 */
[----:B------:R-:W-:-:S03]  /*d050*/  IMAD R2, R4, R2, R5 ;  /* 0x0000000204027224 */ /* 0x000fc600078e0205 */
[----:B------:R0:W-:Y:S01]  /*d060*/  STL [R1+0x8], R3 ;  /* 0x0000080301007387 */ /* 0x0001e20000100800 */
[----:B------:R-:W-:Y:S05]  /*d070*/  BRA `(.L_x_2285) ;  /* 0x0000000000f47947 */ /* 0x000fea0003800000 */
.L_x_2284:
[----:B-1----:R-:W0:Y:S02]  /*d080*/  LDC.64 R2, c[0x0][0xc90] ;  /* 0x00032400ff027b82 */ /* 0x002e240000000a00 */
[----:B0-----:R-:W-:-:S05]  /*d090*/  IMAD.WIDE R2, R13, 0x4, R2 ;  /* 0x000000040d027825 */ /* 0x001fca00078e0202 */
[----:B------:R0:W2:Y:S02]  /*d0a0*/  LDG.E R7, desc[UR56][R2.64] ;  /* 0x0000003802077981 */ /* 0x0000a4000c1e1900 */
        /* <DEDUP_REMOVED lines=29> */
[----:B------:R-:W-:-:S04]  /*d280*/  VIADDMNMX R7, R10, UR5, R7, PT ;  /* 0x000000050a077c46 */ /* 0x000fc8000b800107 */
[-C--:B------:R-:W-:Y:S02]  /*d290*/  IABS R9, R7.reuse ;  /* 0x0000000700097213 */ /* 0x080fe40000000000 */
        /* <DEDUP_REMOVED lines=11> */
[----:B------:R-:W-:Y:S02]  /*d350*/  LOP3.LUT R3, R5, R7, RZ, 0x3c, !PT ;  /* 0x0000000705037212 */ /* 0x000fe400078e3cff */
[----:B------:R-:W-:Y:S01]  /*d360*/  IADD3 R5, R8, 0x1000000, R5 ;  /* 0x0100000008057810 */ /* 0x000fe20007ffe005 */
        /* <DEDUP_REMOVED lines=10> */
[----:B------:R-:W-:Y:S01]  /*d410*/  @!P1 LOP3.LUT R2, RZ, R7, RZ, 0x33, !PT ;  /* 0x00000007ff029212 */ /* 0x000fe200078e33ff */
[----:B------:R-:W-:-:S04]  /*d420*/  IMAD.MOV R7, RZ, RZ, -R7 ;  /* 0x000000ffff077224 */ /* 0x000fc800078e0a07 */
[----:B------:R-:W-:-:S05]  /*d430*/  IMAD R3, R2, R7, R5 ;  /* 0x0000000702037224 */ /* 0x000fca00078e0205 */
[----:B------:R1:W-:Y:S02]  /*d440*/  STL [R1+0x8], R3 ;  /* 0x0000080301007387 */ /* 0x0003e40000100800 */
.L_x_2285:
[----:B01----:R-:W-:-:S05]  /*d450*/  LOP3.LUT R3, RZ, R2, RZ, 0x33, !PT ;  /* 0x00000002ff037212 */ /* 0x003fca00078e33ff */
[----:B------:R-:W-:-:S05]  /*d460*/  IMAD.IADD R2, R4, 0x1, R3 ;  /* 0x0000000104027824 */ /* 0x000fca00078e0203 */
[----:B------:R1:W-:Y:S01]  /*d470*/  STL [R1+0x4], R2 ;  /* 0x0000040201007387 */ /* 0x0003e20000100800 */
[----:B------:R-:W-:Y:S05]  /*d480*/  BRA `(.L_x_2286) ;  /* 0x0000000000107947 */ /* 0x000fea0003800000 */
.L_x_2281:
[----:B------:R-:W-:Y:S01]  /*d490*/  IMAD.U32 R2, RZ, RZ, UR6 ;  /* 0x00000006ff027e24 */ /* 0x000fe2000f8e00ff */
[----:B------:R0:W-:Y:S04]  /*d4a0*/  STL [R1+0x4], RZ ;  /* 0x000004ff01007387 */ /* 0x0001e80000100800 */
[----:B------:R0:W-:Y:S04]  /*d4b0*/  STL [R1+0x8], RZ ;  /* 0x000008ff01007387 */ /* 0x0001e80000100800 */
[----:B------:R0:W-:Y:S02]  /*d4c0*/  STL [R1], R2 ;  /* 0x0000000201007387 */ /* 0x0001e40000100800 */
.L_x_2286:
        /* <DEDUP_REMOVED lines=10> */
.L_x_2279:
[----:B0-2---:R-:W2:Y:S01]  /*d570*/  LDL R0, [R1+0xc] ;  /* 0x00000c0001007983 */ /* 0x005ea20000100800 */
[----:B------:R-:W-:Y:S01]  /*d580*/  ULDC UR4, c[0x0][0xc3c] ;  /* 0x00030f0000047ab9 */ /* 0x000fe20000000800 */
[----:B------:R-:W-:Y:S02]  /*d590*/  IMAD.MOV.U32 R19, RZ, RZ, RZ ;  /* 0x000000ffff137224 */ /* 0x000fe400078e00ff */
[----:B------:R0:W-:Y:S01]  /*d5a0*/  STL [R1+0x48], RZ ;  /* 0x000048ff01007387 */ /* 0x0001e20000100800 */
[----:B--2---:R-:W-:Y:S01]  /*d5b0*/  ISETP.GE.AND P0, PT, R0, UR4, PT ;  /* 0x0000000400007c0c */ /* 0x004fe2000bf06270 */
[----:B------:R-:W-:-:S05]  /*d5c0*/  IMAD.MOV.U32 R0, RZ, RZ, 0x1 ;  /* 0x00000001ff007424 */ /* 0x000fca00078e00ff */
[----:B------:R0:W-:Y:S07]  /*d5d0*/  STL [R1+0x14], R0 ;  /* 0x0000140001007387 */ /* 0x0001ee0000100800 */
[----:B------:R-:W-:Y:S05]  /*d5e0*/  @P0 BRA `(.L_x_2287) ;  /* 0x0000005c004c0947 */ /* 0x000fea0003800000 */
[----:B---3--:R-:W2:Y:S01]  /*d5f0*/  S2R R5, SR_TID.X ;  /* 0x0000000000057919 */ /* 0x008ea20000002100 */
        /* <DEDUP_REMOVED lines=9> */
[----:B0-----:R-:W-:-:S05]  /*d690*/  IMAD.SHL.U32 R0, R5, 0x8, RZ ;  /* 0x0000000805007824 */ /* 0x001fca00078e00ff */
[C---:B-1----:R-:W-:Y:S02]  /*d6a0*/  LOP3.LUT R2, R0.reuse, 0x1f8, RZ, 0xc0, !PT ;  /* 0x000001f800027812 */ /* 0x042fe400078ec0ff */
        /* <DEDUP_REMOVED lines=14> */
.L_x_2391:
[----:B------:R-:W2:Y:S01]  /*d790*/  LDL R0, [R1+0xc] ;  /* 0x00000c0001007983 */ /* 0x000ea20000100800 */
[----:B------:R-:W2:Y:S01]  /*d7a0*/  LDC.64 R2, c[0x0][0xc88] ;  /* 0x00032200ff027b82 */ /* 0x000ea20000000a00 */
[----:B------:R-:W-:Y:S05]  /*d7b0*/  YIELD ;  /* 0x0000000000007946 */ /* 0x000fea0003800000 */
[----:B------:R-:W-:Y:S01]  /*d7c0*/  ULDC.64 UR4, c[0x0][0xa28] ;  /* 0x00028a0000047ab9 */ /* 0x000fe20000000a00 */
[----:B01----:R-:W-:Y:S01]  /*d7d0*/  IMAD.MOV.U32 R6, RZ, RZ, RZ ;  /* 0x000000ffff067224 */ /* 0x003fe200078e00ff */
        /* <DEDUP_REMOVED lines=14> */
[----:B------:R0:W-:Y:S01]  /*d8c0*/  STL [R1+0x44], R4 ;  /* 0x0000440401007387 */ /* 0x0001e20000100800 */
        /* <DEDUP_REMOVED lines=32> */
[----:B------:R-:W0:Y:S04]  /*dad0*/  LDG.E R7, desc[UR56][R2.64] ;  /* 0x0000003802077981 */ /* 0x000e28000c1e1900 */
[----:B------:R-:W0:Y:S02]  /*dae0*/  LDG.E R2, desc[UR56][R2.64+0x4] ;  /* 0x0000043802027981 */ /* 0x000e24000c1e1900 */
[----:B0-----:R-:W-:-:S05]  /*daf0*/  IMAD.IADD R9, R2, 0x1, -R7 ;  /* 0x0000000102097824 */ /* 0x001fca00078e0a07 */
[----:B------:R1:W-:Y:S02]  /*db00*/  STL [R1+0x38], R9 ;  /* 0x0000380901007387 */ /* 0x0003e40000100800 */
.L_x_2288:
[----:B------:R-:W2:Y:S01]  /*db10*/  LDL.LU R7, [R1+0x8] ;  /* 0x0000080001077983 */ /* 0x000ea20000300800 */
[----:B------:R-:W-:Y:S02]  /*db20*/  ULDC.64 UR4, c[0x0][0xa20] ;  /* 0x0002880000047ab9 */ /* 0x000fe40000000a00 */
[----:B------:R-:W-:-:S04]  /*db30*/  ISETP.NE.U32.AND P1, PT, RZ, UR4, PT ;  /* 0x00000004ff007c0c */ /* 0x000fc8000bf25070 */
[----:B------:R-:W-:Y:S02]  /*db40*/  ISETP.NE.AND.EX P1, PT, RZ, UR5, PT, P1 ;  /* 0x00000005ff007c0c */ /* 0x000fe4000bf25310 */
[C---:B--2---:R-:W-:Y:S02]  /*db50*/  LOP3.LUT R2, R7.reuse, 0xff000000, RZ, 0xc0, !PT ;  /* 0xff00000007027812 */ /* 0x044fe400078ec0ff */
        /* <DEDUP_REMOVED lines=10> */
[----:B--2---:R-:W-:-:S05]  /*dc00*/  IADD3.X R7, R10, UR5, RZ, P0, !PT ;  /* 0x000000050a077c10 */ /* 0x004fca00087fe4ff */
[----:B------:R3:W5:Y:S01]  /*dc10*/  LDG.E R6, desc[UR56][R6.64] ;  /* 0x0000003806067981 */ /* 0x000762000c1e1900 */
[----:B------:R-:W-:Y:S05]  /*dc20*/  BRA `(.L_x_2290) ;  /* 0x0000000000107947 */ /* 0x000fea0003800000 */
.L_x_2289:
[----:B------:R-:W-:Y:S05]  /*dc30*/  @!P0 BRA `(.L_x_2290) ;  /* 0x00000000000c8947 */ /* 0x000fea0003800000 */
[----:B------:R-:W3:Y:S04]  /*dc40*/  LDG.E R6, desc[UR56][R4.64] ;  /* 0x0000003804067981 */ /* 0x000ee8000c1e1900 */
[----:B------:R-:W3:Y:S02]  /*dc50*/  LDG.E R4, desc[UR56][R4.64+0x4] ;  /* 0x0000043804047981 */ /* 0x000ee4000c1e1900 */
[----:B---3--:R-:W-:-:S07]  /*dc60*/  IMAD.IADD R6, R4, 0x1, -R6 ;  /* 0x0000000104067824 */ /* 0x008fce00078e0a06 */
.L_x_2290:
[----:B------:R-:W4:Y:S01]  /*dc70*/  LDL R5, [R1+0x4] ;  /* 0x0000040001057983 */ /* 0x000f220000100800 */
[----:B-----5:R-:W-:Y:S01]  /*dc80*/  IMAD.IADD R6, R6, 0x1, -R0 ;  /* 0x0000000106067824 */ /* 0x020fe200078e0a00 */
[----:B------:R-:W-:Y:S01]  /*dc90*/  BSSY B0, `(.L_x_2291) ;  /* 0x000003a000007945 */ /* 0x000fe20003800000 */
[----:B------:R-:W0:Y:S02]  /*dca0*/  LDC R0, c[0x0][0x448] ;  /* 0x00011200ff007b82 */ /* 0x000e240000000800 */
[----:B0-----:R-:W-:-:S13]  /*dcb0*/  ISETP.NE.AND P0, PT, R0, 0x1, PT ;  /* 0x000000010000780c */ /* 0x001fda0003f05270 */
[----:B--2---:R-:W0:Y:S08]  /*dcc0*/  @P0 LDC R3, c[0x0][0x44c] ;  /* 0x00011300ff030b82 */ /* 0x004e300000000800 */
[----:B------:R-:W2:Y:S01]  /*dcd0*/  @P0 LDC R4, c[0x0][0x450] ;  /* 0x00011400ff040b82 */ /* 0x000ea20000000800 */
[----:B----4-:R-:W-:Y:S02]  /*dce0*/  IMAD.SHL.U32 R0, R5, 0x80, RZ ;  /* 0x0000008005007824 */ /* 0x010fe400078e00ff */
[----:B------:R-:W-:-:S02]  /*dcf0*/  IMAD.MOV.U32 R5, RZ, RZ, RZ ;  /* 0x000000ffff057224 */ /* 0x000fc400078e00ff */
[----:B------:R-:W-:Y:S02]  /*dd00*/  VIADD R0, R0, 0x7f ;  /* 0x0000007f00007836 */ /* 0x000fe40000000000 */
[----:B------:R-:W-:Y:S02]  /*dd10*/  IMAD.MOV.U32 R10, RZ, RZ, R5 ;  /* 0x000000ffff0a7224 */ /* 0x000fe400078e0005 */
[----:B0-----:R-:W-:-:S05]  /*dd20*/  @P0 IMAD.HI.U32 R3, R0, R3, RZ ;  /* 0x0000000300030227 */ /* 0x001fca00078e00ff */
[----:B--2---:R-:W-:Y:S02]  /*dd30*/  @P0 SHF.R.U32.HI R0, RZ, R4, R3 ;  /* 0x00000004ff000219 */ /* 0x004fe40000011603 */
[C---:B------:R-:W-:Y:S01]  /*dd40*/  IADD3 R3, R6.reuse, 0x80, -R9 ;  /* 0x0000008006037810 */ /* 0x040fe20007ffe809 */
[----:B------:R-:W-:Y:S01]  /*dd50*/  VIADD R6, R6, 0x7f ;  /* 0x0000007f06067836 */ /* 0x000fe20000000000 */
[----:B-1----:R-:W-:-:S03]  /*dd60*/  LOP3.LUT R9, R2, 0xff, RZ, 0xc0, !PT ;  /* 0x000000ff02097812 */ /* 0x002fc600078ec0ff */
[----:B------:R-:W-:Y:S01]  /*dd70*/  IMAD.IADD R0, R3, 0x1, R0 ;  /* 0x0000000103007824 */ /* 0x000fe200078e0200 */
[----:B------:R-:W-:-:S04]  /*dd80*/  SHF.R.S32.HI R3, RZ, 0x1f, R6 ;  /* 0x0000001fff037819 */ /* 0x000fc80000011406 */
[----:B------:R-:W-:Y:S02]  /*dd90*/  SHF.R.S32.HI R4, RZ, 0x1f, R0 ;  /* 0x0000001fff047819 */ /* 0x000fe40000011400 */
[----:B------:R-:W-:Y:S02]  /*dda0*/  LEA.HI R3, R3, R6, RZ, 0x7 ;  /* 0x0000000603037211 */ /* 0x000fe400078f38ff */
[----:B------:R-:W-:Y:S02]  /*ddb0*/  LEA.HI R4, R4, R0, RZ, 0x7 ;  /* 0x0000000004047211 */ /* 0x000fe400078f38ff */
[----:B------:R-:W-:Y:S02]  /*ddc0*/  SHF.R.U32.HI R0, RZ, 0x10, R2 ;  /* 0x00000010ff007819 */ /* 0x000fe40000011602 */
[----:B------:R-:W-:Y:S02]  /*ddd0*/  SHF.R.S32.HI R3, RZ, 0x7, R3 ;  /* 0x00000007ff037819 */ /* 0x000fe40000011403 */
[----:B------:R-:W-:-:S02]  /*dde0*/  ISETP.NE.AND P0, PT, R0, RZ, PT ;  /* 0x000000ff0000720c */ /* 0x000fc40003f05270 */
[----:B------:R-:W-:-:S04]  /*ddf0*/  SHF.R.S32.HI R4, RZ, 0x7, R4 ;  /* 0x00000007ff047819 */ /* 0x000fc80000011404 */
[----:B------:R-:W-:-:S04]  /*de00*/  VIMNMX R8, R3, R4, PT ;  /* 0x0000000403087248 */ /* 0x000fc80003fe0100 */
[----:B------:R-:W-:Y:S01]  /*de10*/  ISETP.GE.AND P1, PT, R8, 0x1, PT ;  /* 0x000000010800780c */ /* 0x000fe20003f26270 */
[----:B------:R0:W-:Y:S02]  /*de20*/  STL [R1+0x30], R8 ;  /* 0x0000300801007387 */ /* 0x0001e40000100800 */
[----:B------:R-:W1:Y:S02]  /*de30*/  @!P0 LDC R0, c[0x0][0x9f0] ;  /* 0x00027c00ff008b82 */ /* 0x000e640000000800 */
[----:B------:R0:W-:Y:S04]  /*de40*/  STL [R1+0x3c], R5 ;  /* 0x00003c0501007387 */ /* 0x0001e80000100800 */
[----:B------:R0:W-:Y:S04]  /*de50*/  STL [R1+0x58], R9 ;  /* 0x0000580901007387 */ /* 0x0001e80000100800 */
[----:B------:R-:W-:Y:S05]  /*de60*/  @!P1 BRA `(.L_x_2292) ;  /* 0x0000000000709947 */ /* 0x000fea0003800000 */
[----:B-1----:R-:W-:-:S04]  /*de70*/  IABS R4, R0 ;  /* 0x0000000000047213 */ /* 0x002fc80000000000 */
[----:B------:R-:W1:Y:S08]  /*de80*/  I2F.RP R2, R4 ;  /* 0x0000000400027306 */ /* 0x000e700000209400 */
[----:B-1----:R-:W1:Y:S02]  /*de90*/  MUFU.RCP R2, R2 ;  /* 0x0000000200027308 */ /* 0x002e640000001000 */
[----:B-1----:R-:W-:-:S06]  /*dea0*/  VIADD R2, R2, 0xffffffe ;  /* 0x0ffffffe02027836 */ /* 0x002fcc0000000000 */
[----:B------:R-:W1:Y:S02]  /*deb0*/  F2I.FTZ.U32.TRUNC.NTZ R3, R2 ;  /* 0x0000000200037305 */ /* 0x000e64000021f000 */
[----:B-1----:R-:W-:-:S04]  /*dec0*/  IMAD.MOV R2, RZ, RZ, -R3 ;  /* 0x000000ffff027224 */ /* 0x002fc800078e0a03 */
[----:B0-----:R-:W-:Y:S02]  /*ded0*/  IMAD R5, R2, R4, RZ ;  /* 0x0000000402057224 */ /* 0x001fe400078e02ff */
[----:B------:R-:W-:-:S04]  /*dee0*/  IMAD.MOV.U32 R2, RZ, RZ, RZ ;  /* 0x000000ffff027224 */ /* 0x000fc800078e00ff */
[----:B---3--:R-:W-:Y:S01]  /*def0*/  IMAD.HI.U32 R7, R3, R5, R2 ;  /* 0x0000000503077227 */ /* 0x008fe200078e0002 */
        /* <DEDUP_REMOVED lines=19> */
.L_x_2292:
[----:B------:R-:W-:Y:S05]  /*e030*/  BSYNC B0 ;  /* 0x0000000000007941 */ /* 0x000fea0003800000 */
.L_x_2291:
[----:B-1----:R-:W-:Y:S01]  /*e040*/  IMAD.MOV.U32 R0, RZ, RZ, R10 ;  /* 0x000000ffff007224 */ /* 0x002fe200078e000a */
[----:B------:R-:W-:Y:S03]  /*e050*/  BSSY B7, `(.L_x_2293) ;  /* 0x000040d000077945 */ /* 0x000fe60003800000 */
[----:B------:R-:W-:-:S05]  /*e060*/  IMAD R2, R9, R0, RZ ;  /* 0x0000000009027224 */ /* 0x000fca00078e02ff */
[----:B------:R-:W-:Y:S01]  /*e070*/  VIADDMNMX R0, R2, R0, R8, PT ;  /* 0x0000000002007246 */ /* 0x000fe20003800108 */
[----:B------:R1:W-:Y:S03]  /*e080*/  STL [R1+0x28], R2 ;  /* 0x0000280201007387 */ /* 0x0003e60000100800 */
[----:B------:R-:W-:Y:S01]  /*e090*/  ISETP.GT.AND P0, PT, R0, R2, PT ;  /* 0x000000020000720c */ /* 0x000fe20003f04270 */
[----:B------:R1:W-:-:S12]  /*e0a0*/  STL [R1+0x40], R0 ;  /* 0x0000400001007387 */ /* 0x0003d80000100800 */
[----:B------:R-:W-:Y:S05]  /*e0b0*/  @P0 BRA `(.L_x_2294) ;  /* 0x0000000000480947 */ /* 0x000fea0003800000 */
[----:B-1----:R-:W1:Y:S02]  /*e0c0*/  S2R R0, SR_TID.X ;  /* 0x0000000000007919 */ /* 0x002e640000002100 */
[----:B-1----:R-:W-:-:S04]  /*e0d0*/  LOP3.LUT R0, R0, 0x7f, RZ, 0xc0, !PT ;  /* 0x0000007f00007812 */ /* 0x002fc800078ec0ff */
[----:B------:R-:W-:-:S13]  /*e0e0*/  ISETP.NE.AND P0, PT, R0, RZ, PT ;  /* 0x000000ff0000720c */ /* 0x000fda0003f05270 */
[----:B------:R-:W-:Y:S05]  /*e0f0*/  @P0 BRA `(.L_x_2295) ;  /* 0x0000004000080947 */ /* 0x000fea0003800000 */
[----:B------:R-:W1:Y:S01]  /*e100*/  S2R R3, SR_LANEID ;  /* 0x0000000000037919 */ /* 0x000e620000000000 */
[----:B------:R-:W-:Y:S02]  /*e110*/  VOTEU.ANY UR4, UPT, PT ;  /* 0x0000000000047886 */ /* 0x000fe400038e0100 */
[----:B------:R-:W1:Y:S08]  /*e120*/  FLO.U32 R0, UR4 ;  /* 0x0000000400007d00 */ /* 0x000e7000080e0000 */
[----:B0-----:R-:W0:Y:S01]  /*e130*/  POPC R5, UR4 ;  /* 0x0000000400057d09 */ /* 0x001e220008000000 */
[----:B-1----:R-:W-:-:S02]  /*e140*/  ISETP.EQ.U32.AND P0, PT, R0, R3, PT ;  /* 0x000000030000720c */ /* 0x002fc40003f02070 */
[----:B------:R-:W0:Y:S11]  /*e150*/  LDC.64 R2, c[0x0][0xc60] ;  /* 0x00031800ff027b82 */ /* 0x000e360000000a00 */
[----:B0-----:R-:W4:Y:S01]  /*e160*/  @P0 ATOMG.E.ADD.STRONG.GPU PT, R3, desc[UR56][R2.64], R5 ;  /* 0x00000005020309a8 */ /* 0x001f2200081ee1f8 */
[----:B------:R-:W0:Y:S02]  /*e170*/  S2R R4, SR_LTMASK ;  /* 0x0000000000047919 */ /* 0x000e240000003900 */
[----:B0-----:R-:W-:-:S04]  /*e180*/  LOP3.LUT R4, R4, UR4, RZ, 0xc0, !PT ;  /* 0x0000000404047c12 */ /* 0x001fc8000f8ec0ff */
[----:B---3--:R-:W0:Y:S01]  /*e190*/  POPC R7, R4 ;  /* 0x0000000400077309 */ /* 0x008e220000000000 */
[----:B----4-:R-:W0:Y:S02]  /*e1a0*/  SHFL.IDX PT, R0, R3, R0, 0x1f ;  /* 0x00001f0003007589 */ /* 0x010e2400000e0000 */
[----:B0-----:R-:W-:-:S05]  /*e1b0*/  IADD3 R0, R0, UR36, R7 ;  /* 0x0000002400007c10 */ /* 0x001fca000fffe007 */
[----:B------:R4:W-:Y:S01]  /*e1c0*/  STL [R1], R0 ;  /* 0x0000000001007387 */ /* 0x0009e20000100800 */
[----:B------:R-:W-:Y:S05]  /*e1d0*/  BRA `(.L_x_2295) ;  /* 0x0000003c00d07947 */ /* 0x000fea0003800000 */
.L_x_2294:
[----:B-1----:R-:W-:Y:S01]  /*e1e0*/  VIADD R0, R18, 0x1c400 ;  /* 0x0001c40012007836 */ /* 0x002fe20000000000 */
[----:B------:R-:W-:Y:S04]  /*e1f0*/  BSSY B6, `(.L_x_2296) ;  /* 0x0000013000067945 */ /* 0x000fe80003800000 */
[----:B------:R-:W-:-:S13]  /*e200*/  LOP3.LUT P0, RZ, R0, 0x3ff, RZ, 0xc0, !PT ;  /* 0x000003ff00ff7812 */ /* 0x000fda000780c0ff */
        /* <DEDUP_REMOVED lines=9> */
[----:B---3--:R-:W-:-:S02]  /*e2a0*/  IMAD.U32 R7, RZ, RZ, UR9 ;  /* 0x00000009ff077e24 */ /* 0x008fc4000f8e00ff */
[----:B--2---:R-:W-:Y:S02]  /*e2b0*/  IMAD.U32 R10, RZ, RZ, UR4 ;  /* 0x00000004ff0a7e24 */ /* 0x004fe4000f8e00ff */
[----:B------:R-:W-:Y:S02]  /*e2c0*/  IMAD.U32 R11, RZ, RZ, UR5 ;  /* 0x00000005ff0b7e24 */ /* 0x000fe4000f8e00ff */
[----:B------:R-:W-:Y:S02]  /*e2d0*/  IMAD.MOV.U32 R8, RZ, RZ, 0x70 ;  /* 0x00000070ff087424 */ /* 0x000fe400078e00ff */
[----:B------:R-:W-:Y:S02]  /*e2e0*/  IMAD.MOV.U32 R12, RZ, RZ, 0x1 ;  /* 0x00000001ff0c7424 */ /* 0x000fe400078e00ff */
[----:B------:R-:W-:-:S07]  /*e2f0*/  IMAD.MOV.U32 R13, RZ, RZ, RZ ;  /* 0x000000ffff0d7224 */ /* 0x000fce00078e00ff */
[----:B------:R-:W-:-:S07]  /*e300*/  LEPC R20, `(.L_x_2297) ;  /* 0x000000001014794e */ /* 0x000fce0000000000 */
[----:B-1----:R-:W-:Y:S05]  /*e310*/  CALL.ABS.NOINC R2 ;  /* 0x0000000002007343 */ /* 0x002fea0003c00000 */
.L_x_2297:
[----:B------:R-:W-:Y:S05]  /*e320*/  BSYNC B6 ;  /* 0x0000000000067941 */ /* 0x000fea0003800000 */
.L_x_2296:
        /* <DEDUP_REMOVED lines=9> */
[----:B------:R-:W-:Y:S02]  /*e3c0*/  IMAD.U32 R4, RZ, RZ, UR6 ;  /* 0x00000006ff047e24 */ /* 0x000fe4000f8e00ff */
[----:B0-----:R-:W-:Y:S02]  /*e3d0*/  IMAD.U32 R5, RZ, RZ, UR7 ;  /* 0x00000007ff057e24 */ /* 0x001fe4000f8e00ff */
[----:B------:R-:W-:Y:S02]  /*e3e0*/  IMAD.U32 R6, RZ, RZ, UR8 ;  /* 0x00000008ff067e24 */ /* 0x000fe4000f8e00ff */
[----:B---3--:R-:W-:-:S02]  /*e3f0*/  IMAD.U32 R7, RZ, RZ, UR9 ;  /* 0x00000009ff077e24 */ /* 0x008fc4000f8e00ff */
[----:B--2---:R-:W-:Y:S02]  /*e400*/  IMAD.U32 R10, RZ, RZ, UR4 ;  /* 0x00000004ff0a7e24 */ /* 0x004fe4000f8e00ff */
[----:B------:R-:W-:Y:S02]  /*e410*/  IMAD.U32 R11, RZ, RZ, UR5 ;  /* 0x00000005ff0b7e24 */ /* 0x000fe4000f8e00ff */
[----:B------:R-:W-:Y:S02]  /*e420*/  IMAD.MOV.U32 R8, RZ, RZ, 0x70 ;  /* 0x00000070ff087424 */ /* 0x000fe400078e00ff */
[----:B------:R-:W-:Y:S02]  /*e430*/  IMAD.MOV.U32 R12, RZ, RZ, 0x1 ;  /* 0x00000001ff0c7424 */ /* 0x000fe400078e00ff */
[----:B-1----:R-:W-:-:S07]  /*e440*/  IMAD.MOV.U32 R13, RZ, RZ, RZ ;  /* 0x000000ffff0d7224 */ /* 0x002fce00078e00ff */
[----:B------:R-:W-:-:S07]  /*e450*/  LEPC R20, `(.L_x_2300) ;  /* 0x000000001014794e */ /* 0x000fce0000000000 */
[----:B----4-:R-:W-:Y:S05]  /*e460*/  CALL.ABS.NOINC R2 ;  /* 0x0000000002007343 */ /* 0x010fea0003c00000 */
.L_x_2300:
        /* <DEDUP_REMOVED lines=16> */
.L_x_2299:
[----:B------:R-:W-:Y:S05]  /*e570*/  BSYNC B6 ;  /* 0x0000000000067941 */ /* 0x000fea0003800000 */
.L_x_2298:
[----:B------:R-:W4:Y:S01]  /*e580*/  LDL.LU R4, [R1+0x1c] ;  /* 0x00001c0001047983 */ /* 0x000f220000300800 */
[----:B------:R-:W-:-:S03]  /*e590*/  ULDC.64 UR4, c[0x0][0x9f8] ;  /* 0x00027e0000047ab9 */ /* 0x000fc60000000a00 */
[----:B---3--:R-:W3:Y:S01]  /*e5a0*/  LDL R7, [R1+0x10] ;  /* 0x0000100001077983 */ /* 0x008ee20000100800 */
[----:B------:R-:W-:-:S03]  /*e5b0*/  ISETP.NE.U32.AND P0, PT, RZ, UR4, PT ;  /* 0x00000004ff007c0c */ /* 0x000fc6000bf05070 */
[----:B------:R-:W5:Y:S01]  /*e5c0*/  LDL R0, [R1+0x40] ;  /* 0x0000400001007983 */ /* 0x000f620000100800 */
[----:B------:R-:W-:-:S13]  /*e5d0*/  ISETP.NE.AND.EX P0, PT, RZ, UR5, PT, P0 ;  /* 0x00000005ff007c0c */ /* 0x000fda000bf05300 */
[----:B------:R-:W-:-:S04]  /*e5e0*/  @P0 IADD3 R2, P1, R17, UR4, RZ ;  /* 0x0000000411020c10 */ /* 0x000fc8000ff3e0ff */
[----:B----4-:R-:W-:Y:S01]  /*e5f0*/  @P0 IADD3.X R3, R4, UR5, RZ, P1, !PT ;  /* 0x0000000504030c10 */ /* 0x010fe20008ffe4ff */
[----:B------:R-:W-:-:S04]  /*e600*/  ULDC.64 UR4, c[0x0][0xa08] ;  /* 0x0002820000047ab9 */ /* 0x000fc80000000a00 */
[----:B---3--:R1:W0:Y:S02]  /*e610*/  @P0 LDG.E R7, desc[UR56][R2.64] ;  /* 0x0000003802070981 */ /* 0x008224000c1e1900 */
[----:B-1----:R-:W1:Y:S01]  /*e620*/  LDC.64 R2, c[0x0][0x418] ;  /* 0x00010600ff027b82 */ /* 0x002e620000000a00 */
[----:B-----5:R-:W-:Y:S01]  /*e630*/  VIADD R0, R0, 0xffffffff ;  /* 0xffffffff00007836 */ /* 0x020fe20000000000 */
[----:B0-----:R-:W-:Y:S01]  /*e640*/  SHF.R.S32.HI R8, RZ, 0x1f, R7 ;  /* 0x0000001fff087819 */ /* 0x001fe20000011407 */
[----:B------:R0:W-:Y:S04]  /*e650*/  @P0 STL [R1+0x10], R7 ;  /* 0x0000100701000387 */ /* 0x0001e80000100800 */
[----:B------:R0:W-:Y:S01]  /*e660*/  STL [R1+0x1c], R8 ;  /* 0x00001c0801007387 */ /* 0x0001e20000100800 */
[----:B-1----:R-:W-:Y:S01]  /*e670*/  LOP3.LUT P0, RZ, R2, UR4, RZ, 0xfc, !PT ;  /* 0x0000000402ff7c12 */ /* 0x002fe2000f80fcff */
[----:B------:R-:W-:-:S03]  /*e680*/  UMOV UR4, 0xffffffff ;  /* 0xffffffff00047882 */ /* 0x000fc60000000000 */
[----:B------:R-:W-:-:S04]  /*e690*/  LOP3.LUT P0, RZ, R3, UR5, RZ, 0xfc, P0 ;  /* 0x0000000503ff7c12 */ /* 0x000fc8000800fcff */
[----:B------:R-:W-:Y:S01]  /*e6a0*/  SEL R17, R7, RZ, !P0 ;  /* 0x000000ff07117207 */ /* 0x000fe20004000000 */
[----:B0-----:R-:W-:Y:S08]  /*e6b0*/  BRA.DIV UR4, `(.L_x_2301) ;  /* 0x0000005204a87947 */ /* 0x001ff0000b800000 */
[----:B------:R-:W0:Y:S02]  /*e6c0*/  S2R R4, SR_TID.X ;  /* 0x0000000000047919 */ /* 0x000e240000002100 */
[----:B0-----:R-:W-:-:S04]  /*e6d0*/  SHF.R.U32.HI R4, RZ, 0x5, R4 ;  /* 0x00000005ff047819 */ /* 0x001fc80000011604 */
[----:B------:R-:W-:-:S05]  /*e6e0*/  LOP3.LUT R4, R4, 0x3, RZ, 0xc0, !PT ;  /* 0x0000000304047812 */ /* 0x000fca00078ec0ff */
[----:B------:R0:W1:Y:S02]  /*e6f0*/  SHFL.IDX PT, R14, R4, RZ, 0x1f ;  /* 0x00001fff040e7589 */ /* 0x00006400000e0000 */
.L_x_2407:
[----:B------:R-:W-:Y:S01]  /*e700*/  PLOP3.LUT P1, PT, PT, PT, PT, 0x8, 0x0 ;  /* 0x000000000000781c */ /* 0x000fe20003f2e170 */
[----:B------:R3:W-:Y:S01]  /*e710*/  STL [R1+0x8], R0 ;  /* 0x0000080001007387 */ /* 0x0007e20000100800 */
[----:B-1----:R-:W-:Y:S02]  /*e720*/  ISETP.NE.AND P0, PT, R14, RZ, PT ;  /* 0x000000ff0e00720c */ /* 0x002fe40003f05270 */
[----:B0-----:R-:W-:-:S05]  /*e730*/  P2R R4, PR, RZ, 0x2 ;  /* 0x00000002ff047803 */ /* 0x001fca0000000000 */
[----:B------:R3:W-:Y:S06]  /*e740*/  STL [R1+0x20], R4 ;  /* 0x0000200401007387 */ /* 0x0007ec0000100800 */
[----:B------:R-:W-:Y:S05]  /*e750*/  @P0 BRA `(.L_x_2302) ;  /* 0x0000000400300947 */ /* 0x000fea0003800000 */
[----:B------:R-:W-:-:S03]  /*e760*/  UMOV UR4, 0xffffffff ;  /* 0xffffffff00047882 */ /* 0x000fc60000000000 */
[----:B------:R-:W-:Y:S05]  /*e770*/  BRA.DIV UR4, `(.L_x_2303) ;  /* 0x0000005204ac7947 */ /* 0x000fea000b800000 */
[----:B------:R-:W-:-:S13]  /*e780*/  ELECT P6, URZ, PT ;  /* 0x00000000003f782f */ /* 0x000fda00038c0000 */
.L_x_2410:
[----:B------:R-:W-:Y:S05]  /*e790*/  @!P6 BRA `(.L_x_2302) ;  /* 0x000000040020e947 */ /* 0x000fea0003800000 */
[----:B------:R-:W-:-:S04]  /*e7a0*/  ISETP.NE.U32.AND P0, PT, R2, RZ, PT ;  /* 0x000000ff0200720c */ /* 0x000fc80003f05070 */
[----:B------:R-:W-:-:S13]  /*e7b0*/  ISETP.NE.AND.EX P0, PT, R3, RZ, PT, P0 ;  /* 0x000000ff0300720c */ /* 0x000fda0003f05300 */
[----:B------:R-:W-:Y:S05]  /*e7c0*/  @!P0 BRA `(.L_x_2304) ;  /* 0x0000000000508947 */ /* 0x000fea0003800000 */
[----:B------:R-:W0:Y:S01]  /*e7d0*/  LDC R6, c[0x0][0x43c] ;  /* 0x00010f00ff067b82 */ /* 0x000e220000000800 */
[----:B------:R-:W-:Y:S01]  /*e7e0*/  IMAD.MOV.U32 R9, RZ, RZ, R0 ;  /* 0x000000ffff097224 */ /* 0x000fe200078e0000 */
[----:B------:R-:W-:-:S03]  /*e7f0*/  ULDC.64 UR4, c[0x0][0x428] ;  /* 0x00010a0000047ab9 */ /* 0x000fc60000000a00 */
[----:B---3--:R-:W-:Y:S01]  /*e800*/  IMAD.MOV.U32 R0, RZ, RZ, R9 ;  /* 0x000000ffff007224 */ /* 0x008fe200078e0009 */
[----:B0-----:R-:W-:-:S13]  /*e810*/  ISETP.NE.AND P0, PT, R6, 0x1, PT ;  /* 0x000000010600780c */ /* 0x001fda0003f05270 */
[----:B------:R-:W0:Y:S02]  /*e820*/  @P0 LDC.64 R4, c[0x0][0x440] ;  /* 0x00011000ff040b82 */ /* 0x000e240000000a00 */
[----:B0-----:R-:W-:-:S05]  /*e830*/  @P0 IMAD.HI.U32 R4, R9, R4, RZ ;  /* 0x0000000409040227 */ /* 0x001fca00078e00ff */
        /* <DEDUP_REMOVED lines=13> */
.L_x_2304:
[----:B0-----:R-:W4:Y:S01]  /*e910*/  LDL R2, [R1+0x14] ;  /* 0x0000140001027983 */ /* 0x001f220000100800 */
[----:B---3--:R-:W-:Y:S01]  /*e920*/  IMAD R0, R19, 0x8, R18 ;  /* 0x0000000813007824 */ /* 0x008fe200078e0212 */
[----:B----4-:R-:W-:-:S04]  /*e930*/  SHF.L.U32 R2, R2, 0x1f, RZ ;  /* 0x0000001f02027819 */ /* 0x010fc800000006ff */
[----:B------:R-:W0:Y:S02]  /*e940*/  SYNCS.PHASECHK.TRANS64.TRYWAIT P0, [R0+URZ+0x34840], R2 ;  /* 0x03484002000075a7 */ /* 0x000e24000800017f */
[----:B0-----:R-:W-:Y:S05]  /*e950*/  @!P0 BRA `(.L_x_2305) ;  /* 0x0000005000548947 */ /* 0x001fea0003800000 */
.L_x_2411:
[----:B------:R-:W1:Y:S02]  /*e960*/  S2R R3, SR_TID.X ;  /* 0x0000000000037919 */ /* 0x000e640000002100 */
[----:B-1----:R-:W-:-:S04]  /*e970*/  LOP3.LUT R3, R3, 0x7f, RZ, 0xc0, !PT ;  /* 0x0000007f03037812 */ /* 0x002fc800078ec0ff */
[----:B------:R-:W-:-:S13]  /*e980*/  ISETP.NE.AND P0, PT, R3, RZ, PT ;  /* 0x000000ff0300720c */ /* 0x000fda0003f05270 */
[----:B------:R-:W-:Y:S05]  /*e990*/  @P0 BRA `(.L_x_2306) ;  /* 0x00000000001c0947 */ /* 0x000fea0003800000 */
[----:B------:R-:W1:Y:S01]  /*e9a0*/  S2R R3, SR_TID.X ;  /* 0x0000000000037919 */ /* 0x000e620000002100 */
[----:B0-----:R-:W-:-:S04]  /*e9b0*/  IMAD.MOV.U32 R2, RZ, RZ, 0xc000 ;  /* 0x0000c000ff027424 */ /* 0x001fc800078e00ff */
[----:B------:R3:W-:Y:S01]  /*e9c0*/  SYNCS.ARRIVE.TRANS64 RZ, [R0+URZ+0x34830], R2 ;  /* 0x0348300200ff79a7 */ /* 0x0007e2000800003f */
[----:B-1----:R-:W-:-:S04]  /*e9d0*/  LOP3.LUT R3, R3, 0x1f, RZ, 0xc0, !PT ;  /* 0x0000001f03037812 */ /* 0x002fc800078ec0ff */
[----:B------:R-:W-:-:S13]  /*e9e0*/  ISETP.NE.AND P0, PT, R3, RZ, PT ;  /* 0x000000ff0300720c */ /* 0x000fda0003f05270 */
[----:B---3--:R-:W-:Y:S05]  /*e9f0*/  @!P0 BRA `(.L_x_2306) ;  /* 0x0000000000048947 */ /* 0x008fea0003800000 */
[----:B------:R-:W-:Y:S01]  /*ea00*/  BPT.TRAP 0x1 ;  /* 0x000000040000795c */ /* 0x000fe20000300000 */
.L_x_2306:
[----:B------:R-:W3:Y:S04]  /*ea10*/  LDL R3, [R1+0x8] ;  /* 0x0000080001037983 */ /* 0x000ee80000100800 */
[----:B0-----:R-:W4:Y:S01]  /*ea20*/  LDL R2, [R1+0x18] ;  /* 0x0000180001027983 */ /* 0x001f220000100800 */
        /* <DEDUP_REMOVED lines=11> */
[----:B------:R-:W-:Y:S01]  /*eae0*/  UIADD3 UR9, UR9, 0x34830, URZ ;  /* 0x0003483009097890 */ /* 0x000fe2000fffe03f */
[----:B------:R-:W-:-:S05]  /*eaf0*/  P2R R0, PR, RZ, 0x1 ;  /* 0x00000001ff007803 */ /* 0x000fca0000000000 */
[----:B------:R0:W-:Y:S01]  /*eb00*/  STL [R1+0x20], R0 ;  /* 0x0000200001007387 */ /* 0x0001e20000100800 */
[----:B------:R-:W-:Y:S02]  /*eb10*/  UIADD3 UR14, UR8, 0x1c400, URZ ;  /* 0x0001c400080e7890 */ /* 0x000fe4000fffe03f */
[----:B------:R-:W-:Y:S02]  /*eb20*/  UIADD3 UR15, UR8, 0x20400, URZ ;  /* 0x00020400080f7890 */ /* 0x000fe4000fffe03f */
[----:B------:R-:W-:-:S03]  /*eb30*/  UIADD3 UR17, UR8, 0x24400, URZ ;  /* 0x0002440008117890 */ /* 0x000fc6000fffe03f */
[----:B------:R-:W-:Y:S01]  /*eb40*/  UMOV UR8, UR14 ;  /* 0x0000000e00087c82 */ /* 0x000fe20008000000 */
[----:B------:R-:W-:Y:S01]  /*eb50*/  UMOV UR14, 0x80 ;  /* 0x00000080000e7882 */ /* 0x000fe20000000000 */
[----:B---3--:R-:W-:Y:S02]  /*eb60*/  R2UR UR11, R3 ;  /* 0x00000000030b72ca */ /* 0x008fe400000e0000 */
[----:B----4-:R-:W-:-:S13]  /*eb70*/  R2UR UR5, R2 ;  /* 0x00000000020572ca */ /* 0x010fda00000e0000 */
[----:B------:R-:W-:Y:S02]  /*eb80*/  ULEA UR11, UR11, UR5, 0x7 ;  /* 0x000000050b0b7291 */ /* 0x000fe4000f8e383f */
        /* <DEDUP_REMOVED lines=8> */
[----:B0-----:R-:W-:Y:S01]  /*ec10*/  NOP ;  /* 0x0000000000007918 */ /* 0x001fe20000000000 */
.L_x_2302:
[----:B------:R-:W4:Y:S04]  /*ec20*/  LDL.LU R3, [R1+0x34] ;  /* 0x0000340001037983 */ /* 0x000f280000300800 */
[----:B------:R-:W5:Y:S04]  /*ec30*/  LDL.LU R5, [R1+0x2c] ;  /* 0x00002c0001057983 */ /* 0x000f680000300800 */
        /* <DEDUP_REMOVED lines=10> */
[----:B----4-:R-:W-:Y:S02]  /*ece0*/  SHF.R.S32.HI R0, RZ, 0x1f, R3 ;  /* 0x0000001fff007819 */ /* 0x010fe40000011403 */
[----:B-----5:R-:W-:-:S03]  /*ecf0*/  SEL R5, R5, RZ, !P0 ;  /* 0x000000ff05057207 */ /* 0x020fc60004000000 */
        /* <DEDUP_REMOVED lines=25> */
[----:B0-----:R-:W-:Y:S05]  /*ee90*/  CALL.ABS.NOINC R2 ;  /* 0x0000000002007343 */ /* 0x001fea0003c00000 */
.L_x_2308:
[----:B------:R-:W-:Y:S05]  /*eea0*/  BSYNC B6 ;  /* 0x0000000000067941 */ /* 0x000fea0003800000 */
.L_x_2307:
[----:B0-----:R-:W3:Y:S01]  /*eeb0*/  LDL.LU R0, [R1+0x44] ;  /* 0x0000440001007983 */ /* 0x001ee20000300800 */
[----:B------:R-:W-:Y:S01]  /*eec0*/  ULDC.64 UR4, c[0x0][0x2d8] ;  /* 0x0000b60000047ab9 */ /* 0x000fe20000000a00 */
[----:B------:R-:W0:Y:S01]  /*eed0*/  LDC R7, c[0x0][0x448] ;  /* 0x00011200ff077b82 */ /* 0x000e220000000800 */
[----:B------:R-:W-:Y:S01]  /*eee0*/  ULDC.64 UR6, c[0x0][0x280] ;  /* 0x0000a00000067ab9 */ /* 0x000fe20000000a00 */
[----:B------:R-:W4:Y:S04]  /*eef0*/  LDL.LU R5, [R1+0x34] ;  /* 0x0000340001057983 */ /* 0x000f280000300800 */
[----:B------:R-:W4:Y:S04]  /*ef00*/  LDL.LU.64 R2, [R1+0x50] ;  /* 0x0000500001027983 */ /* 0x000f280000300a00 */
[----:B------:R-:W3:Y:S04]  /*ef10*/  LDL.LU R4, [R1+0x2c] ;  /* 0x00002c0001047983 */ /* 0x000ee80000300800 */
[----:B------:R-:W3:Y:S01]  /*ef20*/  LDL R9, [R1+0x4] ;  /* 0x0000040001097983 */ /* 0x000ee20000100800 */
[----:B--2---:R-:W1:Y:S01]  /*ef30*/  S2R R10, SR_TID.X ;  /* 0x00000000000a7919 */ /* 0x004e620000002100 */
[----:B0-----:R-:W-:-:S13]  /*ef40*/  ISETP.NE.AND P0, PT, R7, 0x1, PT ;  /* 0x000000010700780c */ /* 0x001fda0003f05270 */
[----:B------:R-:W0:Y:S01]  /*ef50*/  @P0 LDC R6, c[0x0][0x450] ;  /* 0x00011400ff060b82 */ /* 0x000e220000000800 */
[----:B-1----:R-:W-:-:S05]  /*ef60*/  IMAD.SHL.U32 R10, R10, 0x8, RZ ;  /* 0x000000080a0a7824 */ /* 0x002fca00078e00ff */
[----:B------:R-:W-:-:S04]  /*ef70*/  LOP3.LUT R10, R10, 0x38, RZ, 0xc0, !PT ;  /* 0x000000380a0a7812 */ /* 0x000fc800078ec0ff */
[C---:B------:R-:W-:Y:S02]  /*ef80*/  LOP3.LUT R11, R10.reuse, 0x40, RZ, 0xfc, !PT ;  /* 0x000000400a0b7812 */ /* 0x040fe400078efcff */
[----:B------:R-:W-:Y:S01]  /*ef90*/  LOP3.LUT R10, R10, 0x80, RZ, 0xfc, !PT ;  /* 0x000000800a0a7812 */ /* 0x000fe200078efcff */
[----:B----4-:R-:W-:Y:S02]  /*efa0*/  IMAD.MOV.U32 R3, RZ, RZ, R5 ;  /* 0x000000ffff037224 */ /* 0x010fe400078e0005 */
[----:B------:R-:W1:Y:S01]  /*efb0*/  S2R R5, SR_TID.X ;  /* 0x0000000000057919 */ /* 0x000e620000002100 */
[----:B------:R-:W-:-:S04]  /*efc0*/  IMAD.WIDE.U32 R2, R16, UR4, R2 ;  /* 0x0000000410027c25 */ /* 0x000fc8000f8e0002 */
[----:B------:R-:W-:Y:S01]  /*efd0*/  IMAD R3, R16, UR5, R3 ;  /* 0x0000000510037c24 */ /* 0x000fe2000f8e0203 */
[----:B------:R-:W-:Y:S02]  /*efe0*/  ULDC.64 UR4, c[0x0][0x2e0] ;  /* 0x0000b80000047ab9 */ /* 0x000fe40000000a00 */
[----:B---3--:R-:W-:Y:S02]  /*eff0*/  IMAD R0, R0, UR4, RZ ;  /* 0x0000000400007c24 */ /* 0x008fe4000f8e02ff */
[----:B------:R-:W-:-:S04]  /*f000*/  IMAD.WIDE.U32 R2, R4, UR4, R2 ;  /* 0x0000000404027c25 */ /* 0x000fc8000f8e0002 */
[----:B------:R-:W-:Y:S01]  /*f010*/  IMAD R0, R4, UR5, R0 ;  /* 0x0000000504007c24 */ /* 0x000fe2000f8e0200 */
[----:B------:R-:W-:Y:S01]  /*f020*/  ULDC.64 UR4, c[0x0][0x2d0] ;  /* 0x0000b40000047ab9 */ /* 0x000fe20000000a00 */
[----:B------:R-:W2:Y:S02]  /*f030*/  S2R R4, SR_TID.X ;  /* 0x0000000000047919 */ /* 0x000ea40000002100 */
[----:B------:R-:W-:Y:S01]  /*f040*/  IMAD.IADD R3, R3, 0x1, R0 ;  /* 0x0000000103037824 */ /* 0x000fe200078e0200 */
[----:B-1----:R-:W-:-:S04]  /*f050*/  LOP3.LUT R5, R5, 0x7f, RZ, 0xc0, !PT ;  /* 0x0000007f05057812 */ /* 0x002fc800078ec0ff */
[----:B------:R-:W-:Y:S01]  /*f060*/  SHF.R.U32.HI R5, RZ, 0x3, R5 ;  /* 0x00000003ff057819 */ /* 0x000fe20000011605 */
[----:B--2---:R-:W-:-:S05]  /*f070*/  IMAD.SHL.U32 R4, R4, 0x10, RZ ;  /* 0x0000001004047824 */ /* 0x004fca00078e00ff */
[----:B------:R-:W-:Y:S02]  /*f080*/  LOP3.LUT R4, R5, 0x70, R4, 0xf8, !PT ;  /* 0x0000007005047812 */ /* 0x000fe400078ef804 */
[----:B------:R-:W1:Y:S03]  /*f090*/  @P0 LDC R5, c[0x0][0x44c] ;  /* 0x00011300ff050b82 */ /* 0x000e660000000800 */
[----:B------:R-:W-:-:S04]  /*f0a0*/  IMAD R0, R9, 0x80, R4 ;  /* 0x0000008009007824 */ /* 0x000fc800078e0204 */
[----:B------:R-:W-:Y:S02]  /*f0b0*/  IMAD.MOV.U32 R4, RZ, RZ, R0 ;  /* 0x000000ffff047224 */ /* 0x000fe400078e0000 */
[----:B-1----:R-:W-:-:S05]  /*f0c0*/  @P0 IMAD.HI.U32 R5, R0, R5, RZ ;  /* 0x0000000500050227 */ /* 0x002fca00078e00ff */
[----:B0-----:R-:W-:-:S05]  /*f0d0*/  @P0 SHF.R.U32.HI R4, RZ, R6, R5 ;  /* 0x00000006ff040219 */ /* 0x001fca0000011605 */
[----:B------:R-:W-:Y:S02]  /*f0e0*/  IMAD.MOV R5, RZ, RZ, -R4 ;  /* 0x000000ffff057224 */ /* 0x000fe400078e0a04 */
[----:B------:R-:W-:-:S04]  /*f0f0*/  IMAD.WIDE.U32 R2, R4, UR4, R2 ;  /* 0x0000000404027c25 */ /* 0x000fc8000f8e0002 */
[----:B------:R-:W-:Y:S01]  /*f100*/  IMAD R0, R7, R5, R0 ;  /* 0x0000000507007224 */ /* 0x000fe200078e0200 */
[----:B------:R-:W-:-:S05]  /*f110*/  SHF.R.S32.HI R5, RZ, 0x1f, R4 ;  /* 0x0000001fff057819 */ /* 0x000fca0000011404 */
[----:B------:R-:W-:-:S04]  /*f120*/  IMAD R5, R5, UR4, RZ ;  /* 0x0000000405057c24 */ /* 0x000fc8000f8e02ff */
[----:B------:R-:W-:Y:S01]  /*f130*/  IMAD R4, R4, UR5, R5 ;  /* 0x0000000504047c24 */ /* 0x000fe2000f8e0205 */
[----:B------:R-:W-:Y:S01]  /*f140*/  ULDC.64 UR4, c[0x0][0x2c8] ;  /* 0x0000b20000047ab9 */ /* 0x000fe20000000a00 */
[----:B------:R-:W0:Y:S02]  /*f150*/  S2R R5, SR_TID.X ;  /* 0x0000000000057919 */ /* 0x000e240000002100 */
[----:B------:R-:W-:Y:S01]  /*f160*/  IMAD.IADD R3, R3, 0x1, R4 ;  /* 0x0000000103037824 */ /* 0x000fe200078e0204 */
[----:B------:R-:W-:Y:S01]  /*f170*/  SHF.R.S32.HI R4, RZ, 0x1f, R0 ;  /* 0x0000001fff047819 */ /* 0x000fe20000011400 */
[----:B------:R-:W-:-:S04]  /*f180*/  IMAD.WIDE.U32 R2, R0, UR4, R2 ;  /* 0x0000000400027c25 */ /* 0x000fc8000f8e0002 */
[----:B------:R-:W-:Y:S01]  /*f190*/  IMAD R4, R4, UR4, RZ ;  /* 0x0000000404047c24 */ /* 0x000fe2000f8e02ff */
[----:B------:R-:W-:Y:S02]  /*f1a0*/  ULDC UR4, c[0x0][0x2b8] ;  /* 0x0000ae0000047ab9 */ /* 0x000fe40000000800 */
[----:B------:R-:W-:Y:S01]  /*f1b0*/  ISETP.GE.AND P0, PT, R10, UR4, PT ;  /* 0x000000040a007c0c */ /* 0x000fe2000bf06270 */
[----:B------:R-:W-:Y:S01]  /*f1c0*/  IMAD R0, R0, UR5, R4 ;  /* 0x0000000500007c24 */ /* 0x000fe2000f8e0204 */
[----:B------:R1:W5:Y:S01]  /*f1d0*/  LDL R10, [R1+0x24] ;  /* 0x00002400010a7983 */ /* 0x0003620000100800 */
[----:B------:R-:W-:Y:S02]  /*f1e0*/  LEA R4, P3, R2, UR6, 0x1 ;  /* 0x0000000602047c11 */ /* 0x000fe4000f8608ff */
[----:B------:R-:W-:Y:S01]  /*f1f0*/  IMAD.IADD R0, R3, 0x1, R0 ;  /* 0x0000000103007824 */ /* 0x000fe200078e0200 */
[----:B------:R-:W-:Y:S01]  /*f200*/  ISETP.GE.AND P1, PT, R11, UR4, PT ;  /* 0x000000040b007c0c */ /* 0x000fe2000bf26270 */
[----:B0-----:R-:W-:-:S05]  /*f210*/  IMAD.SHL.U32 R8, R5, 0x8, RZ ;  /* 0x0000000805087824 */ /* 0x001fca00078e00ff */
[----:B------:R-:W-:-:S04]  /*f220*/  LOP3.LUT R8, R8, 0x38, RZ, 0xc0, !PT ;  /* 0x0000003808087812 */ /* 0x000fc800078ec0ff */
[----:B------:R-:W-:Y:S01]  /*f230*/  ISETP.GE.AND P2, PT, R8, UR4, PT ;  /* 0x0000000408007c0c */ /* 0x000fe2000bf46270 */
[----:B------:R-:W-:Y:S01]  /*f240*/  UMOV UR4, 0xffffffff ;  /* 0xffffffff00047882 */ /* 0x000fe20000000000 */
[----:B------:R-:W-:Y:S02]  /*f250*/  LEA.HI.X R3, R2, UR7, R0, 0x1, P3 ;  /* 0x0000000702037c11 */ /* 0x000fe400098f0c00 */
[----:B-1----:R-:W-:Y:S09]  /*f260*/  BRA.DIV UR4, `(.L_x_2309) ;  /* 0x0000004a04247947 */ /* 0x002ff2000b800000 */
[----:B------:R-:W0:Y:S02]  /*f270*/  S2R R6, SR_TID.X ;  /* 0x0000000000067919 */ /* 0x000e240000002100 */
[----:B0-----:R-:W-:-:S04]  /*f280*/  LOP3.LUT R6, R6, 0x7f, RZ, 0xc0, !PT ;  /* 0x0000007f06067812 */ /* 0x001fc800078ec0ff */
[----:B------:R-:W-:Y:S02]  /*f290*/  SHF.R.U32.HI R9, RZ, 0x3, R6 ;  /* 0x00000003ff097819 */ /* 0x000fe40000011606 */
[----:B------:R-:W2:Y:S04]  /*f2a0*/  LDL.LU R6, [R1+0x4] ;  /* 0x0000040001067983 */ /* 0x000ea80000300800 */
[----:B------:R-:W3:Y:S01]  /*f2b0*/  LDL.LU R8, [R1+0x38] ;  /* 0x0000380001087983 */ /* 0x000ee20000300800 */
[----:B--2---:R-:W-:Y:S02]  /*f2c0*/  IMAD R2, R6, 0x80, R9 ;  /* 0x0000008006027824 */ /* 0x004fe400078e0209 */
[----:B------:R-:W0:Y:S01]  /*f2d0*/  S2R R6, SR_TID.X ;  /* 0x0000000000067919 */ /* 0x000e220000002100 */
[----:B---3--:R-:W-:-:S02]  /*f2e0*/  IMAD R0, R8, R7, RZ ;  /* 0x0000000708007224 */ /* 0x008fc400078e02ff */
[----:B------:R-:W1:Y:S01]  /*f2f0*/  SHFL.IDX PT, R7, R4, RZ, 0x181f ;  /* 0x00181fff04077589 */ /* 0x000e6200000e0000 */
[C---:B------:R-:W-:Y:S02]  /*f300*/  VIADD R5, R2.reuse, 0x10 ;  /* 0x0000001002057836 */ /* 0x040fe40000000000 */
[-C--:B------:R-:W-:Y:S01]  /*f310*/  ISETP.GE.AND P4, PT, R2, R0.reuse, PT ;  /* 0x000000000200720c */ /* 0x080fe20003f86270 */
[----:B------:R-:W-:Y:S02]  /*f320*/  SHFL.IDX PT, R9, R3, 0x1, 0x181f ;  /* 0x00381f0003097f89 */ /* 0x000fe400000e0000 */
[----:B------:R-:W-:Y:S02]  /*f330*/  ISETP.GE.AND P3, PT, R5, R0, PT ;  /* 0x000000000500720c */ /* 0x000fe40003f66270 */
[----:B------:R-:W-:Y:S01]  /*f340*/  SHFL.IDX PT, R5, R4, 0x1, 0x181f ;  /* 0x00381f0004057f89 */ /* 0x000fe200000e0000 */
[----:B0-----:R-:W-:-:S03]  /*f350*/  IMAD.SHL.U32 R11, R6, 0x8, RZ ;  /* 0x00000008060b7824 */ /* 0x001fc600078e00ff */
[----:B------:R-:W0:Y:S02]  /*f360*/  SHFL.IDX PT, R6, R3, RZ, 0x181f ;  /* 0x00181fff03067589 */ /* 0x000e2400000e0000 */
[----:B------:R-:W-:-:S04]  /*f370*/  LOP3.LUT R11, R11, 0x38, RZ, 0xc0, !PT ;  /* 0x000000380b0b7812 */ /* 0x000fc800078ec0ff */
[----:B-1----:R-:W-:-:S05]  /*f380*/  @!P4 LEA R7, P5, R11, R7, 0x1 ;  /* 0x000000070b07c211 */ /* 0x002fca00078a08ff */
[----:B0-----:R-:W-:Y:S01]  /*f390*/  @!P4 IMAD.X R6, RZ, RZ, R6, P5 ;  /* 0x000000ffff06c224 */ /* 0x001fe200028e0606 */
[----:B------:R-:W-:-:S04]  /*f3a0*/  @!P3 LEA R8, P5, R11, R5, 0x1 ;  /* 0x000000050b08b211 */ /* 0x000fc800078a08ff */
[----:B------:R-:W-:Y:S01]  /*f3b0*/  @!P4 LOP3.LUT R7, R7, R6, RZ, 0x3c, !PT ;  /* 0x000000060707c212 */ /* 0x000fe200078e3cff */
[----:B------:R-:W-:-:S03]  /*f3c0*/  @!P3 IMAD.X R5, RZ, RZ, R9, P5 ;  /* 0x000000ffff05b224 */ /* 0x000fc600028e0609 */
[----:B------:R-:W-:-:S04]  /*f3d0*/  @!P4 LOP3.LUT R6, R7, R6, RZ, 0x3c, !PT ;  /* 0x000000060706c212 */ /* 0x000fc800078e3cff */
[----:B------:R-:W-:-:S05]  /*f3e0*/  @!P4 LOP3.LUT R7, R7, R6, RZ, 0x3c, !PT ;  /* 0x000000060707c212 */ /* 0x000fca00078e3cff */
[----:B-----5:R-:W-:Y:S04]  /*f3f0*/  @!P4 LDGSTS.E.BYPASS.LTC128B.128 [R10+0x10400], desc[UR56][R6.64], !P2 ;  /* 0x10400000060acfae */ /* 0x020fe8000d101d78 */
[----:B------:R-:W-:Y:S04]  /*f400*/  @!P4 LDGSTS.E.BYPASS.LTC128B.128 [R10+0x14400], desc[UR56][R6.64+0x80], !P1 ;  /* 0x14400080060acfae */ /* 0x000fe8000c901d78 */
[----:B------:R0:W-:Y:S02]  /*f410*/  @!P4 LDGSTS.E.BYPASS.LTC128B.128 [R10+0x18400], desc[UR56][R6.64+0x100], !P0 ;  /* 0x18400100060acfae */ /* 0x0001e4000c101d78 */
[----:B0-----:R-:W-:-:S02]  /*f420*/  @!P3 IMAD.MOV.U32 R6, RZ, RZ, R8 ;  /* 0x000000ffff06b224 */ /* 0x001fc400078e0008 */
[----:B------:R-:W-:Y:S01]  /*f430*/  @!P3 IMAD.MOV.U32 R7, RZ, RZ, R5 ;  /* 0x000000ffff07b224 */ /* 0x000fe200078e0005 */
[----:B------:R-:W-:Y:S01]  /*f440*/  SHFL.IDX PT, R8, R3, 0x2, 0x181f ;  /* 0x00581f0003087f89 */ /* 0x000fe200000e0000 */
[----:B------:R-:W-:-:S03]  /*f450*/  VIADD R5, R2, 0x20 ;  /* 0x0000002002057836 */ /* 0x000fc60000000000 */
[----:B------:R-:W-:Y:S04]  /*f460*/  @!P3 LDGSTS.E.BYPASS.LTC128B.128 [R10+0x10c00], desc[UR56][R6.64], !P2 ;  /* 0x10c00000060abfae */ /* 0x000fe8000d101d78 */
[----:B------:R-:W-:Y:S04]  /*f470*/  @!P3 LDGSTS.E.BYPASS.LTC128B.128 [R10+0x14c00], desc[UR56][R6.64+0x80], !P1 ;  /* 0x14c00080060abfae */ /* 0x000fe8000c901d78 */
[----:B------:R0:W-:Y:S01]  /*f480*/  @!P3 LDGSTS.E.BYPASS.LTC128B.128 [R10+0x18c00], desc[UR56][R6.64+0x100], !P0 ;  /* 0x18c00100060abfae */ /* 0x0001e2000c101d78 */
[----:B------:R-:W-:-:S03]  /*f490*/  ISETP.GE.AND P3, PT, R5, R0, PT ;  /* 0x000000000500720c */ /* 0x000fc60003f66270 */
[----:B------:R-:W1:Y:S10]  /*f4a0*/  SHFL.IDX PT, R5, R4, 0x2, 0x181f ;  /* 0x00581f0004057f89 */ /* 0x000e7400000e0000 */
        /* <DEDUP_REMOVED lines=53> */
.L_x_2428:
[----:B------:R-:W-:Y:S01]  /*f800*/  VIADD R2, R2, 0x70 ;  /* 0x0000007002027836 */ /* 0x000fe20000000000 */
[----:B------:R-:W-:Y:S04]  /*f810*/  BSSY B0, `(.L_x_2310) ;  /* 0x000000e000007945 */ /* 0x000fe80003800000 */
[----:B------:R-:W-:-:S13]  /*f820*/  ISETP.GE.AND P3, PT, R2, R0, PT ;  /* 0x000000000200720c */ /* 0x000fda0003f66270 */
[----:B------:R-:W-:Y:S05]  /*f830*/  @P3 BRA `(.L_x_2311) ;  /* 0x00000000002c3947 */ /* 0x000fea0003800000 */
[----:B0-----:R-:W0:Y:S02]  /*f840*/  S2R R4, SR_TID.X ;  /* 0x0000000000047919 */ /* 0x001e240000002100 */
        /* <DEDUP_REMOVED lines=10> */
.L_x_2311:
[----:B------:R-:W-:Y:S05]  /*f8f0*/  BSYNC B0 ;  /* 0x0000000000007941 */ /* 0x000fea0003800000 */
.L_x_2310:
[----:B------:R-:W-:Y:S01]  /*f900*/  NOP ;  /* 0x0000000000007918 */ /* 0x000fe20000000000 */
[----:B------:R-:W-:Y:S01]  /*f910*/  PLOP3.LUT P0, PT, PT, PT, PT, 0x80, 0x0 ;  /* 0x000000000000781c */ /* 0x000fe20003f0f070 */
[----:B0--3--:R-:W-:-:S12]  /*f920*/  VIADD R6, R18, 0x34800 ;  /* 0x0003480012067836 */ /* 0x009fd80000000000 */
.L_x_2312:
[----:B------:R-:W-:Y:S02]  /*f930*/  PLOP3.LUT P1, PT, P1, P0, PT, 0xa2, 0x0 ;  /* 0x000000000000781c */ /* 0x000fe40000f21472 */
[----:B------:R-:W-:-:S08]  /*f940*/  @P0 R2UR P1, UR4, R18 ;  /* 0x00000000120402ca */ /* 0x000fd00000020000 */
[----:B------:R-:W-:-:S05]  /*f950*/  @P0 PLOP3.LUT P0, PT, P1, PT, PT, 0x80, 0x0 ;  /* 0x000000000000081c */ /* 0x000fca0000f0f070 */
[----:B------:R-:W-:Y:S01]  /*f960*/  @!P1 SYNCS.ARRIVE.TRANS64.RED.A0T1 RZ, [UR4+0x34800], RZ ;  /* 0x034800ffffff99a7 */ /* 0x000fe20008200404 */
[----:B------:R-:W-:Y:S07]  /*f970*/  @!P1 ARRIVES.LDGSTSBAR.64.TRANSCNT [UR4+0x34800] ;  /* 0x03480000ff0099b0 */ /* 0x000fee0008000a84 */
[----:B------:R-:W-:Y:S05]  /*f980*/  @P0 BRA.U.ANY `(.L_x_2312) ;  /* 0xfffffffd00e80947 */ /* 0x000fea000393ffff */
[----:B----4-:R-:W3:Y:S02]  /*f990*/  LDL.LU R2, [R1+0x48] ;  /* 0x0000480001027983 */ /* 0x010ee40000300800 */
        /* <DEDUP_REMOVED lines=11> */
.L_x_2429:
[----:B------:R-:W-:Y:S05]  /*fa50*/  BSYNC B0 ;  /* 0x0000000000007941 */ /* 0x000fea0003800000 */
.L_x_2313:
[----:B------:R-:W0:Y:S04]  /*fa60*/  LDL R2, [R1+0x40] ;  /* 0x0000400001027983 */ /* 0x000e280000100800 */
[----:B--2---:R-:W2:Y:S01]  /*fa70*/  LDL R3, [R1+0x28] ;  /* 0x0000280001037983 */ /* 0x004ea20000100800 */
[----:B------:R-:W-:Y:S01]  /*fa80*/  BSSY B0, `(.L_x_2315) ;  /* 0x0000213000007945 */ /* 0x000fe20003800000 */
[----:B0-----:R-:W-:-:S05]  /*fa90*/  VIADD R0, R2, 0xfffffffe ;  /* 0xfffffffe02007836 */ /* 0x001fca0000000000 */
[----:B--2---:R-:W-:-:S13]  /*faa0*/  ISETP.GE.AND P0, PT, R0, R3, PT ;  /* 0x000000030000720c */ /* 0x004fda0003f06270 */
[----:B------:R-:W-:Y:S05]  /*fab0*/  @!P0 BRA `(.L_x_2316) ;  /* 0x00000020003c8947 */ /* 0x000fea0003800000 */
[----:B------:R-:W2:Y:S04]  /*fac0*/  LDL.LU R2, [R1+0x58] ;  /* 0x0000580001027983 */ /* 0x000ea80000300800 */
[----:B-1----:R-:W3:Y:S04]  /*fad0*/  LDL.LU R5, [R1+0x3c] ;  /* 0x00003c0001057983 */ /* 0x002ee80000300800 */
[----:B------:R-:W4:Y:S01]  /*fae0*/  LDL.LU R4, [R1+0x30] ;  /* 0x0000300001047983 */ /* 0x000f220000300800 */
[----:B------:R-:W-:Y:S01]  /*faf0*/  LOP3.LUT R12, RZ, R3, RZ, 0x33, !PT ;  /* 0x00000003ff0c7212 */ /* 0x000fe200078e33ff */
[----:B------:R-:W-:Y:S01]  /*fb00*/  BSSY B2, `(.L_x_2317) ;  /* 0x00000b5000027945 */ /* 0x000fe20003800000 */
[----:B--2---:R-:W-:-:S04]  /*fb10*/  VIADD R2, R2, 0x1 ;  /* 0x0000000102027836 */ /* 0x004fc80000000000 */
[----:B---3--:R-:W-:-:S05]  /*fb20*/  IMAD R2, R2, R5, RZ ;  /* 0x0000000502027224 */ /* 0x008fca00078e02ff */
        /* <DEDUP_REMOVED lines=14> */
[----:B--2---:R-:W-:Y:S02]  /*fc10*/  ISETP.NE.AND P1, PT, R5, RZ, PT ;  /* 0x000000ff0500720c */ /* 0x004fe40003f25270 */
        /* <DEDUP_REMOVED lines=26> */
.L_x_2321:
[----:B------:R-:W-:Y:S01]  /*fdc0*/  IMAD R3, R9, 0x8, R18 ;  /* 0x0000000809037824 */ /* 0x000fe200078e0212 */
[----:B------:R-:W-:Y:S01]  /*fdd0*/  SHF.L.U32 R2, R13, 0x1f, RZ ;  /* 0x0000001f0d027819 */ /* 0x000fe200000006ff */
[----:B------:R-:W-:Y:S03]  /*fde0*/  BSSY B3, `(.L_x_2322) ;  /* 0x0000003000037945 */ /* 0x000fe60003800000 */
[----:B------:R-:W1:Y:S02]  /*fdf0*/  SYNCS.PHASECHK.TRANS64.TRYWAIT P0, [R3+URZ+0x34840], R2 ;  /* 0x03484002030075a7 */ /* 0x000e64000800017f */
[----:B-1----:R-:W-:Y:S05]  /*fe00*/  @!P0 BRA `(.L_x_2323) ;  /* 0x0000004800448947 */ /* 0x002fea0003800000 */
.L_x_2430:
[----:B------:R-:W-:Y:S05]  /*fe10*/  BSYNC B3 ;  /* 0x0000000000037941 */ /* 0x000fea0003800000 */
.L_x_2322:
        /* <DEDUP_REMOVED lines=12> */
.L_x_2325:
[----:B------:R-:W-:Y:S05]  /*fee0*/  BSYNC B3 ;  /* 0x0000000000037941 */ /* 0x000fea0003800000 */
.L_x_2324:
        /* <DEDUP_REMOVED lines=12> */
.L_x_2326:
        /* <DEDUP_REMOVED lines=16> */
.L_x_2327:
        /* <DEDUP_REMOVED lines=15> */
.L_x_2328:
        /* <DEDUP_REMOVED lines=16> */
.L_x_2431:
[----:B------:R-:W-:Y:S05]  /*102a0*/  BSYNC B3 ;  /* 0x0000000000037941 */ /* 0x000fea0003800000 */
.L_x_2329:
        /* <DEDUP_REMOVED lines=12> */
.L_x_2332:
[----:B------:R-:W-:Y:S05]  /*10370*/  BSYNC B3 ;  /* 0x0000000000037941 */ /* 0x000fea0003800000 */
.L_x_2331:
        /* <DEDUP_REMOVED lines=13> */
.L_x_2333:
        /* <DEDUP_REMOVED lines=15> */
.L_x_2334:
        /* <DEDUP_REMOVED lines=12> */
.L_x_2320:
[----:B------:R-:W-:Y:S05]  /*10600*/  BSYNC B1 ;  /* 0x0000000000017941 */ /* 0x000fea0003800000 */
.L_x_2319:
[----:B0-----:R-:W2:Y:S01]  /*10610*/  LDL.LU R0, [R1+0x40] ;  /* 0x0000400001007983 */ /* 0x001ea20000300800 */
[----:B------:R-:W-:-:S03]  /*10620*/  IMAD.MOV.U32 R19, RZ, RZ, R9 ;  /* 0x000000ffff137224 */ /* 0x000fc600078e0009 */
[----:B------:R0:W-:Y:S02]  /*10630*/  STL [R1+0x14], R13 ;  /* 0x0000140d01007387 */ /* 0x0001e40000100800 */
[----:B0-2---:R-:W-:-:S07]  /*10640*/  VIADD R0, R0, 0xfffffffd ;  /* 0xfffffffd00007836 */ /* 0x005fce0000000000 */
.L_x_2318:
[----:B------:R-:W-:Y:S05]  /*10650*/  BSYNC B2 ;  /* 0x0000000000027941 */ /* 0x000fea0003800000 */
.L_x_2317:
[----:B------:R-:W-:Y:S01]  /*10660*/  VIADD R12, R12, 0xfffffffe ;  /* 0xfffffffe0c0c7836 */ /* 0x000fe20000000000 */
[----:B------:R-:W-:-:S04]  /*10670*/  LOP3.LUT R4, RZ, R4, RZ, 0x33, !PT ;  /* 0x00000004ff047212 */ /* 0x000fc800078e33ff */
[----:B------:R-:W-:-:S13]  /*10680*/  ISETP.NE.AND P0, PT, R12, R4, PT ;  /* 0x000000040c00720c */ /* 0x000fda0003f05270 */
[----:B------:R-:W-:Y:S05]  /*10690*/  @!P0 BRA `(.L_x_2316) ;  /* 0x0000001400448947 */ /* 0x000fea0003800000 */
[----:B------:R-:W-:-:S07]  /*106a0*/  IMAD.MOV.U32 R9, RZ, RZ, R17 ;  /* 0x000000ffff097224 */ /* 0x000fce00078e0011 */
.L_x_2367:
        /* <DEDUP_REMOVED lines=8> */
[----:B--2---:R-:W-:Y:S02]  /*10730*/  ISETP.NE.AND P1, PT, R3, RZ, PT ;  /* 0x000000ff0300720c */ /* 0x004fe40003f25270 */
        /* <DEDUP_REMOVED lines=26> */
.L_x_2337:
[----:B------:R-:W-:Y:S01]  /*108e0*/  IMAD R3, R4, 0x8, R18 ;  /* 0x0000000804037824 */ /* 0x000fe200078e0212 */
[----:B------:R-:W-:Y:S01]  /*108f0*/  SHF.L.U32 R2, R5, 0x1f, RZ ;  /* 0x0000001f05027819 */ /* 0x000fe200000006ff */
[----:B------:R-:W-:Y:S03]  /*10900*/  BSSY B2, `(.L_x_2338) ;  /* 0x0000003000027945 */ /* 0x000fe60003800000 */
[----:B------:R-:W1:Y:S02]  /*10910*/  SYNCS.PHASECHK.TRANS64.TRYWAIT P0, [R3+URZ+0x34840], R2 ;  /* 0x03484002030075a7 */ /* 0x000e64000800017f */
[----:B-1----:R-:W-:Y:S05]  /*10920*/  @!P0 BRA `(.L_x_2339) ;  /* 0x0000003c00a48947 */ /* 0x002fea0003800000 */
.L_x_2432:
[----:B------:R-:W-:Y:S05]  /*10930*/  BSYNC B2 ;  /* 0x0000000000027941 */ /* 0x000fea0003800000 */
.L_x_2338:
        /* <DEDUP_REMOVED lines=12> */
.L_x_2341:
[----:B------:R-:W-:Y:S05]  /*10a00*/  BSYNC B2 ;  /* 0x0000000000027941 */ /* 0x000fea0003800000 */
.L_x_2340:
        /* <DEDUP_REMOVED lines=12> */
.L_x_2342:
        /* <DEDUP_REMOVED lines=16> */
.L_x_2343:
        /* <DEDUP_REMOVED lines=15> */
.L_x_2344:
        /* <DEDUP_REMOVED lines=16> */
.L_x_2433:
[----:B------:R-:W-:Y:S05]  /*10dc0*/  BSYNC B2 ;  /* 0x0000000000027941 */ /* 0x000fea0003800000 */
.L_x_2345:
        /* <DEDUP_REMOVED lines=11> */
.L_x_2348:
[----:B------:R-:W-:Y:S05]  /*10e80*/  BSYNC B2 ;  /* 0x0000000000027941 */ /* 0x000fea0003800000 */
.L_x_2347:
        /* <DEDUP_REMOVED lines=12> */
.L_x_2349:
        /* <DEDUP_REMOVED lines=15> */
.L_x_2350:
        /* <DEDUP_REMOVED lines=12> */
.L_x_2336:
[----:B------:R-:W-:Y:S05]  /*11100*/  BSYNC B1 ;  /* 0x0000000000017941 */ /* 0x000fea0003800000 */
.L_x_2335:
[----:B------:R-:W2:Y:S01]  /*11110*/  LDL R2, [R1+0x20] ;  /* 0x0000200001027983 */ /* 0x000ea20000100800 */
[----:B------:R-:W-:Y:S01]  /*11120*/  VIADD R19, R4, 0x1 ;  /* 0x0000000104137836 */ /* 0x000fe20000000000 */
[----:B------:R-:W-:Y:S01]  /*11130*/  BSSY B1, `(.L_x_2351) ;  /* 0x00000a3000017945 */ /* 0x000fe20003800000 */
[----:B0-----:R-:W-:-:S03]  /*11140*/  VIADD R7, R0, 0xffffffff ;  /* 0xffffffff00077836 */ /* 0x001fc60000000000 */
[----:B------:R-:W-:-:S04]  /*11150*/  ISETP.NE.AND P0, PT, R19, 0x2, PT ;  /* 0x000000021300780c */ /* 0x000fc80003f05270 */
[----:B------:R-:W-:Y:S02]  /*11160*/  SEL R19, R19, RZ, P0 ;  /* 0x000000ff13137207 */ /* 0x000fe40000000000 */
[----:B--2---:R-:W-:Y:S02]  /*11170*/  ISETP.NE.AND P1, PT, R2, RZ, PT ;  /* 0x000000ff0200720c */ /* 0x004fe40003f25270 */
        /* <DEDUP_REMOVED lines=28> */
.L_x_2353:
[----:B------:R-:W-:Y:S01]  /*11340*/  IMAD R2, R19, 0x8, R18 ;  /* 0x0000000813027824 */ /* 0x000fe200078e0212 */
[----:B------:R-:W-:Y:S01]  /*11350*/  SHF.L.U32 R3, R12, 0x1f, RZ ;  /* 0x0000001f0c037819 */ /* 0x000fe200000006ff */
[----:B------:R-:W-:Y:S03]  /*11360*/  BSSY B2, `(.L_x_2354) ;  /* 0x0000003000027945 */ /* 0x000fe60003800000 */
[----:B------:R-:W2:Y:S02]  /*11370*/  SYNCS.PHASECHK.TRANS64.TRYWAIT P0, [R2+URZ+0x34840], R3 ;  /* 0x03484003020075a7 */ /* 0x000ea4000800017f */
[----:B--2---:R-:W-:Y:S05]  /*11380*/  @!P0 BRA `(.L_x_2355) ;  /* 0x0000003400348947 */ /* 0x004fea0003800000 */
.L_x_2434:
[----:B------:R-:W-:Y:S05]  /*11390*/  BSYNC B2 ;  /* 0x0000000000027941 */ /* 0x000fea0003800000 */
.L_x_2354:
        /* <DEDUP_REMOVED lines=12> */
.L_x_2357:
[----:B------:R-:W-:Y:S05]  /*11460*/  BSYNC B2 ;  /* 0x0000000000027941 */ /* 0x000fea0003800000 */
.L_x_2356:
        /* <DEDUP_REMOVED lines=13> */
.L_x_2358:
        /* <DEDUP_REMOVED lines=16> */
.L_x_2359:
        /* <DEDUP_REMOVED lines=15> */
.L_x_2360:
        /* <DEDUP_REMOVED lines=15> */
.L_x_2435:
[----:B------:R-:W-:Y:S05]  /*11820*/  BSYNC B2 ;  /* 0x0000000000027941 */ /* 0x000fea0003800000 */
.L_x_2361:
        /* <DEDUP_REMOVED lines=11> */
.L_x_2364:
[----:B------:R-:W-:Y:S05]  /*118e0*/  BSYNC B2 ;  /* 0x0000000000027941 */ /* 0x000fea0003800000 */
.L_x_2363:
        /* <DEDUP_REMOVED lines=12> */
.L_x_2365:
        /* <DEDUP_REMOVED lines=15> */
.L_x_2366:
        /* <DEDUP_REMOVED lines=12> */
.L_x_2352:
[----:B------:R-:W-:Y:S05]  /*11b60*/  BSYNC B1 ;  /* 0x0000000000017941 */ /* 0x000fea0003800000 */
.L_x_2351:
[----:B------:R-:W2:Y:S01]  /*11b70*/  LDL R2, [R1+0x28] ;  /* 0x0000280001027983 */ /* 0x000ea20000100800 */
[----:B------:R-:W-:Y:S01]  /*11b80*/  VIADD R0, R0, 0xfffffffe ;  /* 0xfffffffe00007836 */ /* 0x000fe20000000000 */
[----:B--2---:R-:W-:-:S13]  /*11b90*/  ISETP.GT.AND P0, PT, R7, R2, PT ;  /* 0x000000020700720c */ /* 0x004fda0003f04270 */
[----:B------:R-:W-:Y:S05]  /*11ba0*/  @P0 BRA `(.L_x_2367) ;  /* 0xffffffe800c00947 */ /* 0x000fea000383ffff */
.L_x_2316:
[----:B------:R-:W-:Y:S05]  /*11bb0*/  BSYNC B0 ;  /* 0x0000000000007941 */ /* 0x000fea0003800000 */
.L_x_2315:
[----:B------:R-:W2:Y:S01]  /*11bc0*/  S2R R2, SR_TID.X ;  /* 0x0000000000027919 */ /* 0x000ea20000002100 */
[----:B------:R-:W-:Y:S01]  /*11bd0*/  BSSY B0, `(.L_x_2368) ;  /* 0x0000011000007945 */ /* 0x000fe20003800000 */
[----:B--2---:R-:W-:-:S04]  /*11be0*/  LOP3.LUT R3, R2, 0x7f, RZ, 0xc0, !PT ;  /* 0x0000007f02037812 */ /* 0x004fc800078ec0ff */
[----:B------:R-:W-:-:S13]  /*11bf0*/  ISETP.NE.AND P0, PT, R3, RZ, PT ;  /* 0x000000ff0300720c */ /* 0x000fda0003f05270 */
[----:B------:R-:W-:Y:S05]  /*11c00*/  @P0 BRA `(.L_x_2369) ;  /* 0x0000000000340947 */ /* 0x000fea0003800000 */
[----:B------:R-:W2:Y:S01]  /*11c10*/  S2R R2, SR_LANEID ;  /* 0x0000000000027919 */ /* 0x000ea20000000000 */
[----:B------:R-:W-:Y:S01]  /*11c20*/  VOTEU.ANY UR4, UPT, PT ;  /* 0x0000000000047886 */ /* 0x000fe200038e0100 */
[----:B-1----:R-:W1:Y:S01]  /*11c30*/  LDC.64 R4, c[0x0][0xc60] ;  /* 0x00031800ff047b82 */ /* 0x002e620000000a00 */
[----:B------:R-:W2:Y:S02]  /*11c40*/  FLO.U32 R0, UR4 ;  /* 0x0000000400007d00 */ /* 0x000ea400080e0000 */
        /* <DEDUP_REMOVED lines=9> */
.L_x_2369:
[----:B------:R-:W-:Y:S05]  /*11ce0*/  BSYNC B0 ;  /* 0x0000000000007941 */ /* 0x000fea0003800000 */
.L_x_2368:
[----:B--2---:R-:W2:Y:S01]  /*11cf0*/  LDL.LU R0, [R1+0x20] ;  /* 0x0000200001007983 */ /* 0x004ea20000300800 */
[----:B------:R-:W-:Y:S01]  /*11d00*/  BSSY B0, `(.L_x_2370) ;  /* 0x000003a000007945 */ /* 0x000fe20003800000 */
[----:B--2---:R-:W-:-:S13]  /*11d10*/  ISETP.NE.AND P0, PT, R0, RZ, PT ;  /* 0x000000ff0000720c */ /* 0x004fda0003f05270 */
        /* <DEDUP_REMOVED lines=8> */
.L_x_2436:
[----:B------:R-:W-:Y:S05]  /*11da0*/  BSYNC B1 ;  /* 0x0000000000017941 */ /* 0x000fea0003800000 */
.L_x_2372:
        /* <DEDUP_REMOVED lines=9> */
.L_x_2375:
[----:B------:R-:W-:Y:S05]  /*11e40*/  BSYNC B1 ;  /* 0x0000000000017941 */ /* 0x000fea0003800000 */
.L_x_2374:
        /* <DEDUP_REMOVED lines=12> */
.L_x_2376:
        /* <DEDUP_REMOVED lines=15> */
.L_x_2377:
        /* <DEDUP_REMOVED lines=10> */
.L_x_2371:
[----:B------:R-:W-:Y:S05]  /*120a0*/  BSYNC B0 ;  /* 0x0000000000007941 */ /* 0x000fea0003800000 */
.L_x_2370:
[----:B------:R-:W2:Y:S01]  /*120b0*/  LDL.LU R4, [R1+0x14] ;  /* 0x0000140001047983 */ /* 0x000ea20000300800 */
[----:B------:R-:W-:-:S05]  /*120c0*/  VIADD R19, R19, 0x1 ;  /* 0x0000000113137836 */ /* 0x000fca0000000000 */
[----:B------:R-:W-:-:S04]  /*120d0*/  ISETP.NE.AND P0, PT, R19, 0x2, PT ;  /* 0x000000021300780c */ /* 0x000fc80003f05270 */
[----:B------:R-:W-:Y:S02]  /*120e0*/  SEL R0, RZ, 0x1, P0 ;  /* 0x00000001ff007807 */ /* 0x000fe40000000000 */
[----:B------:R-:W-:Y:S02]  /*120f0*/  SEL R19, R19, RZ, P0 ;  /* 0x000000ff13137207 */ /* 0x000fe40000000000 */
[----:B--2---:R-:W-:-:S05]  /*12100*/  LOP3.LUT R4, R4, R0, RZ, 0x3c, !PT ;  /* 0x0000000004047212 */ /* 0x004fca00078e3cff */
[----:B------:R2:W-:Y:S02]  /*12110*/  STL [R1+0x14], R4 ;  /* 0x0000140401007387 */ /* 0x0005e40000100800 */
.L_x_2295:
[----:B------:R-:W-:Y:S05]  /*12120*/  BSYNC B7 ;  /* 0x0000000000077941 */ /* 0x000fea0003800000 */
.L_x_2293:
[----:B----4-:R-:W4:Y:S02]  /*12130*/  LDL R0, [R1+0x5c] ;  /* 0x00005c0001007983 */ /* 0x010f240000100800 */
[----:B----4-:R-:W-:-:S13]  /*12140*/  ISETP.NE.AND P0, PT, R0, RZ, PT ;  /* 0x000000ff0000720c */ /* 0x010fda0003f05270 */
        /* <DEDUP_REMOVED lines=12> */
.L_x_2378:
[----:B------:R-:W2:Y:S01]  /*12210*/  S2R R0, SR_TID.X ;  /* 0x0000000000007919 */ /* 0x000ea20000002100 */
[----:B------:R-:W-:Y:S01]  /*12220*/  UMOV UR4, 0xffffffff ;  /* 0xffffffff00047882 */ /* 0x000fe20000000000 */
[----:B--2---:R-:W-:-:S04]  /*12230*/  LOP3.LUT R10, R0, 0x1f, RZ, 0xc0, !PT ;  /* 0x0000001f000a7812 */ /* 0x004fc800078ec0ff */
[----:B------:R-:W-:Y:S01]  /*12240*/  ISETP.NE.AND P0, PT, R10, 0x1f, PT ;  /* 0x0000001f0a00780c */ /* 0x000fe20003f05270 */
[----:B------:R-:W-:-:S12]  /*12250*/  BRA.DIV UR4, `(.L_x_2380) ;  /* 0x0000002604bc7947 */ /* 0x000fd8000b800000 */
[----:B------:R-:W2:Y:S01]  /*12260*/  LDL.LU R3, [R1] ;  /* 0x0000000001037983 */ /* 0x000ea20000300800 */
[----:B------:R-:W-:-:S03]  /*12270*/  ULDC UR4, c[0x0][0xc3c] ;  /* 0x00030f0000047ab9 */ /* 0x000fc60000000800 */
[----:B01----:R-:W4:Y:S02]  /*12280*/  LDL R8, [R1+0xc] ;  /* 0x00000c0001087983 */ /* 0x003f240000100800 */
[----:B----4-:R-:W-:Y:S02]  /*12290*/  IMAD.IADD R0, R8, 0x1, R10 ;  /* 0x0000000108007824 */ /* 0x010fe400078e020a */
[----:B--2---:R-:W-:-:S03]  /*122a0*/  IMAD.MOV.U32 R8, RZ, RZ, R3 ;  /* 0x000000ffff087224 */ /* 0x004fc600078e0003 */
[----:B------:R-:W-:-:S13]  /*122b0*/  ISETP.GE.OR P1, PT, R0, UR4, !P0 ;  /* 0x0000000400007c0c */ /* 0x000fda000c726670 */
[----:B------:R-:W0:Y:S08]  /*122c0*/  @!P1 LDC.64 R2, c[0x0][0xc80] ;  /* 0x00032000ff029b82 */ /* 0x000e300000000a00 */
[----:B---3--:R-:W1:Y:S01]  /*122d0*/  @!P1 LDC.64 R6, c[0x0][0xc78] ;  /* 0x00031e00ff069b82 */ /* 0x008e620000000a00 */
[----:B0-----:R-:W-:-:S05]  /*122e0*/  @!P1 IMAD.WIDE R2, R0, 0x4, R2 ;  /* 0x0000000400029825 */ /* 0x001fca00078e0202 */
[----:B------:R1:W2:Y:S02]  /*122f0*/  @!P1 LDG.E R5, desc[UR56][R2.64] ;  /* 0x0000003802059981 */ /* 0x0002a4000c1e1900 */
[----:B-1----:R-:W-:-:S06]  /*12300*/  @!P1 IMAD.WIDE R2, R0, 0x4, R6 ;  /* 0x0000000400029825 */ /* 0x002fcc00078e0206 */
[----:B------:R-:W3:Y:S01]  /*12310*/  @!P1 LDG.E R2, desc[UR56][R2.64] ;  /* 0x0000003802029981 */ /* 0x000ee2000c1e1900 */
[----:B------:R-:W-:Y:S02]  /*12320*/  CS2R R6, SRZ ;  /* 0x0000000000067805 */ /* 0x000fe4000001ff00 */
[C---:B------:R-:W-:Y:S02]  /*12330*/  ISETP.GE.U32.AND P2, PT, R10.reuse, 0x2, PT ;  /* 0x000000020a00780c */ /* 0x040fe40003f46070 */
[C---:B------:R-:W-:Y:S01]  /*12340*/  ISETP.GE.U32.AND P3, PT, R10.reuse, 0x4, PT ;  /* 0x000000040a00780c */ /* 0x040fe20003f66070 */
[----:B------:R-:W-:Y:S01]  /*12350*/  SHFL.IDX PT, R4, R8, RZ, 0x1f ;  /* 0x00001fff08047589 */ /* 0x000fe200000e0000 */
[C---:B------:R-:W-:Y:S02]  /*12360*/  ISETP.GE.U32.AND P4, PT, R10.reuse, 0x8, PT ;  /* 0x000000080a00780c */ /* 0x040fe40003f86070 */
[----:B------:R-:W-:Y:S01]  /*12370*/  ISETP.GE.U32.AND P5, PT, R10, 0x10, PT ;  /* 0x000000100a00780c */ /* 0x000fe20003fa6070 */
[----:B------:R-:W-:Y:S01]  /*12380*/  SHFL.IDX PT, R0, R8, 0x1, 0x1f ;  /* 0x00201f0008007f89 */ /* 0x000fe200000e0000 */
[----:B--2---:R-:W-:-:S02]  /*12390*/  @!P1 IMAD.MOV.U32 R6, RZ, RZ, R5 ;  /* 0x000000ffff069224 */ /* 0x004fc400078e0005 */
[----:B---3--:R-:W-:Y:S01]  /*123a0*/  @!P1 IMAD.MOV.U32 R7, RZ, RZ, R2 ;  /* 0x000000ffff079224 */ /* 0x008fe200078e0002 */
[----:B------:R-:W-:-:S03]  /*123b0*/  ISETP.NE.AND P1, PT, R10, RZ, PT ;  /* 0x000000ff0a00720c */ /* 0x000fc60003f25270 */
[----:B------:R-:W-:-:S05]  /*123c0*/  IMAD R2, R7, R6, RZ ;  /* 0x0000000607027224 */ /* 0x000fca00078e02ff */
[----:B------:R-:W0:Y:S02]  /*123d0*/  SHFL.UP PT, R3, R2, 0x1, RZ ;  /* 0x0420000002037989 */ /* 0x000e2400000e00ff */
[----:B0-----:R-:W-:-:S05]  /*123e0*/  SEL R5, R3, RZ, P1 ;  /* 0x000000ff03057207 */ /* 0x001fca0000800000 */
[----:B------:R-:W-:Y:S02]  /*123f0*/  IMAD.IADD R2, R2, 0x1, R5 ;  /* 0x0000000102027824 */ /* 0x000fe400078e0205 */
[----:B------:R-:W-:-:S03]  /*12400*/  IMAD.MOV.U32 R5, RZ, RZ, RZ ;  /* 0x000000ffff057224 */ /* 0x000fc600078e00ff */
        /* <DEDUP_REMOVED lines=13> */
.L_x_2446:
[----:B------:R-:W-:Y:S02]  /*124e0*/  ULDC UR4, c[0x0][0xc38] ;  /* 0x00030e0000047ab9 */ /* 0x000fe40000000800 */
[----:B------:R-:W-:-:S04]  /*124f0*/  IMAD.U32 R8, RZ, RZ, UR4 ;  /* 0x00000004ff087e24 */ /* 0x000fc8000f8e00ff */
[----:B-1----:R-:W-:-:S04]  /*12500*/  IMAD R9, R9, R8, RZ ;  /* 0x0000000809097224 */ /* 0x002fc800078e02ff */
[----:B------:R-:W-:-:S05]  /*12510*/  IMAD.IADD R0, R0, 0x1, R9 ;  /* 0x0000000100007824 */ /* 0x000fca00078e0209 */
[----:B------:R-:W-:-:S13]  /*12520*/  ISETP.GT.AND P6, PT, R0, R4, PT ;  /* 0x000000040000720c */ /* 0x000fda0003fc4270 */
[----:B------:R-:W-:Y:S05]  /*12530*/  @P6 BRA `(.L_x_2381) ;  /* 0x0000000000ac6947 */ /* 0x000fea0003800000 */
.L_x_2384:
[----:B------:R-:W2:Y:S01]  /*12540*/  LDL.LU R3, [R1+0xc] ;  /* 0x00000c0001037983 */ /* 0x000ea20000300800 */
[----:B0-----:R-:W0:Y:S01]  /*12550*/  LDC R2, c[0x0][0xc3c] ;  /* 0x00030f00ff027b82 */ /* 0x001e220000000800 */
[----:B--2---:R-:W-:-:S05]  /*12560*/  VIADD R3, R3, 0x1f ;  /* 0x0000001f03037836 */ /* 0x004fca0000000000 */
[----:B0-----:R-:W-:-:S13]  /*12570*/  ISETP.GE.AND P6, PT, R3, R2, PT ;  /* 0x000000020300720c */ /* 0x001fda0003fc6270 */
[----:B------:R-:W-:Y:S05]  /*12580*/  @P6 BRA `(.L_x_2382) ;  /* 0x0000000800e86947 */ /* 0x000fea0003800000 */
[----:B------:R-:W0:Y:S01]  /*12590*/  S2R R6, SR_TID.X ;  /* 0x0000000000067919 */ /* 0x000e220000002100 */
        /* <DEDUP_REMOVED lines=31> */
.L_x_2454:
[----:B------:R-:W-:Y:S02]  /*12790*/  ULDC UR4, c[0x0][0xc38] ;  /* 0x00030e0000047ab9 */ /* 0x000fe40000000800 */
[----:B------:R-:W-:-:S04]  /*127a0*/  IMAD.U32 R8, RZ, RZ, UR4 ;  /* 0x00000004ff087e24 */ /* 0x000fc8000f8e00ff */
[----:B-1----:R-:W-:-:S04]  /*127b0*/  IMAD R9, R9, R8, RZ ;  /* 0x0000000809097224 */ /* 0x002fc800078e02ff */
[----:B------:R-:W-:-:S05]  /*127c0*/  IMAD.IADD R0, R9, 0x1, R0 ;  /* 0x0000000109007824 */ /* 0x000fca00078e0200 */
[----:B------:R-:W-:-:S13]  /*127d0*/  ISETP.GT.AND P6, PT, R0, R4, PT ;  /* 0x000000040000720c */ /* 0x000fda0003fc4270 */
[----:B------:R-:W-:Y:S05]  /*127e0*/  @!P6 BRA `(.L_x_2384) ;  /* 0xfffffffc0054e947 */ /* 0x000fea000383ffff */
.L_x_2381:
        /* <DEDUP_REMOVED lines=12> */
.L_x_2459:
[----:B------:R-:W-:-:S13]  /*128b0*/  ISETP.NE.AND P0, PT, R3, RZ, PT ;  /* 0x000000ff0300720c */ /* 0x000fda0003f05270 */
[----:B------:R-:W-:Y:S05]  /*128c0*/  @!P0 BRA `(.L_x_2386) ;  /* 0x0000000000148947 */ /* 0x000fea0003800000 */
[----:B------:R-:W-:Y:S01]  /*128d0*/  UMOV UR4, 0xffffffff ;  /* 0xffffffff00047882 */ /* 0x000fe20000000000 */
[----:B---3--:R-:W-:Y:S02]  /*128e0*/  VIADD R10, R10, 0xffffffff ;  /* 0xffffffff0a0a7836 */ /* 0x008fe40000000000 */
[----:B------:R-:W-:Y:S05]  /*128f0*/  BRA.DIV UR4, `(.L_x_2387) ;  /* 0x0000002a04b07947 */ /* 0x000fea000b800000 */
[----:B0-----:R0:W1:Y:S02]  /*12900*/  SHFL.IDX PT, R2, R2, R10, 0x1f ;  /* 0x00001f0a02027589 */ /* 0x00106400000e0000 */
.L_x_2462:
[----:B-1----:R-:W-:-:S07]  /*12910*/  IMAD.MOV.U32 R5, RZ, RZ, R2 ;  /* 0x000000ffff057224 */ /* 0x002fce00078e0002 */
.L_x_2386:
[----:B0-----:R-:W-:Y:S01]  /*12920*/  IMAD R2, R5, R8, R9 ;  /* 0x0000000805027224 */ /* 0x001fe200078e0209 */
[----:B------:R-:W-:-:S03]  /*12930*/  ISETP.NE.AND P0, PT, R7, 0x1, PT ;  /* 0x000000010700780c */ /* 0x000fc60003f05270 */
[----:B------:R-:W-:Y:S01]  /*12940*/  IMAD.IADD R4, R4, 0x1, -R2 ;  /* 0x0000000104047824 */ /* 0x000fe200078e0a02 */
[----:B------:R0:W-:Y:S09]  /*12950*/  STL [R1], R2 ;  /* 0x0000000201007387 */ /* 0x0001f20000100800 */
[----:B------:R-:W-:Y:S05]  /*12960*/  @!P0 BRA `(.L_x_2388) ;  /* 0x0000000000e48947 */ /* 0x000fea0003800000 */
[----:B------:R-:W-:-:S04]  /*12970*/  IABS R5, R0 ;  /* 0x0000000000057213 */ /* 0x000fc80000000000 */
        /* <DEDUP_REMOVED lines=25> */
[----:B---3--:R-:W-:Y:S02]  /*12b10*/  IMAD R6, R2, R5, RZ ;  /* 0x0000000502067224 */ /* 0x008fe400078e02ff */
        /* <DEDUP_REMOVED lines=30> */
.L_x_2388:
[----:B------:R-:W2:Y:S01]  /*12d00*/  LDL R5, [R1+0xc] ;  /* 0x00000c0001057983 */ /* 0x000ea20000100800 */
[----:B0-----:R-:W2:Y:S02]  /*12d10*/  LDC.64 R2, c[0x0][0xc90] ;  /* 0x00032400ff027b82 */ /* 0x001ea40000000a00 */
[----:B--2---:R-:W-:-:S05]  /*12d20*/  IMAD.WIDE R2, R5, 0x4, R2 ;  /* 0x0000000405027825 */ /* 0x004fca00078e0202 */
[----:B---3--:R-:W2:Y:S02]  /*12d30*/  LDG.E R6, desc[UR56][R2.64] ;  /* 0x0000003802067981 */ /* 0x008ea4000c1e1900 */
        /* <DEDUP_REMOVED lines=59> */
.L_x_2389:
[----:B0-----:R-:W-:-:S05]  /*130f0*/  LOP3.LUT R3, RZ, R4, RZ, 0x33, !PT ;  /* 0x00000004ff037212 */ /* 0x001fca00078e33ff */
[----:B------:R-:W-:-:S05]  /*13100*/  IMAD.IADD R0, R0, 0x1, R3 ;  /* 0x0000000100007824 */ /* 0x000fca00078e0203 */
[----:B------:R2:W-:Y:S01]  /*13110*/  STL [R1+0x4], R0 ;  /* 0x0000040001007387 */ /* 0x0005e20000100800 */
[----:B------:R-:W-:Y:S05]  /*13120*/  BRA `(.L_x_2390) ;  /* 0x0000000000287947 */ /* 0x000fea0003800000 */
.L_x_2382:
[----:B------:R-:W-:Y:S01]  /*13130*/  UMOV UR4, URZ ;  /* 0x0000003f00047c82 */ /* 0x000fe20008000000 */
[----:B------:R-:W-:Y:S01]  /*13140*/  ULDC UR6, c[0x0][0xc3c] ;  /* 0x00030f0000067ab9 */ /* 0x000fe20000000800 */
[----:B------:R-:W-:Y:S01]  /*13150*/  UMOV UR5, URZ ;  /* 0x0000003f00057c82 */ /* 0x000fe20008000000 */
[----:B------:R-:W-:Y:S01]  /*13160*/  IMAD.U32 R3, RZ, RZ, UR4 ;  /* 0x00000004ff037e24 */ /* 0x000fe2000f8e00ff */
[----:B------:R0:W-:Y:S01]  /*13170*/  STL [R1], R4 ;  /* 0x0000000401007387 */ /* 0x0001e20000100800 */
[----:B------:R-:W-:Y:S02]  /*13180*/  IMAD.U32 R0, RZ, RZ, UR6 ;  /* 0x00000006ff007e24 */ /* 0x000fe4000f8e00ff */
[----:B------:R-:W-:Y:S01]  /*13190*/  IMAD.U32 R2, RZ, RZ, UR5 ;  /* 0x00000005ff027e24 */ /* 0x000fe2000f8e00ff */
[----:B------:R0:W-:Y:S04]  /*131a0*/  STL [R1+0x4], R3 ;  /* 0x0000040301007387 */ /* 0x0001e80000100800 */
[----:B------:R0:W-:Y:S04]  /*131b0*/  STL [R1+0xc], R0 ;  /* 0x00000c0001007387 */ /* 0x0001e80000100800 */
[----:B------:R0:W-:Y:S02]  /*131c0*/  STL [R1+0x8], R2 ;  /* 0x0000080201007387 */ /* 0x0001e40000100800 */
.L_x_2390:
[----:B0-----:R-:W3:Y:S04]  /*131d0*/  LDL R3, [R1+0x8] ;  /* 0x0000080001037983 */ /* 0x001ee80000100800 */
[----:B-1----:R-:W4:Y:S04]  /*131e0*/  LDL R2, [R1+0xc] ;  /* 0x00000c0001027983 */ /* 0x002f280000100800 */
[----:B------:R-:W5:Y:S04]  /*131f0*/  LDL R4, [R1] ;  /* 0x0000000001047983 */ /* 0x000f680000100800 */
[----:B------:R-:W5:Y:S01]  /*13200*/  LDL R5, [R1+0x4] ;  /* 0x0000040001057983 */ /* 0x000f620000100800 */
[----:B------:R-:W-:Y:S05]  /*13210*/  WARPSYNC.ALL ;  /* 0x0000000000007948 */ /* 0x000fea0003800000 */
[----:B--2---:R-:W0:Y:S02]  /*13220*/  S2R R0, SR_TID.X ;  /* 0x0000000000007919 */ /* 0x004e240000002100 */
        /* <DEDUP_REMOVED lines=10> */
.L_x_2379:
[----:B------:R-:W2:Y:S01]  /*132d0*/  LDL R0, [R1+0xc] ;  /* 0x00000c0001007983 */ /* 0x000ea20000100800 */
[----:B------:R-:W-:Y:S02]  /*132e0*/  ULDC UR4, c[0x0][0xc3c] ;  /* 0x00030f0000047ab9 */ /* 0x000fe40000000800 */
[----:B--2---:R-:W-:-:S13]  /*132f0*/  ISETP.GE.AND P0, PT, R0, UR4, PT ;  /* 0x0000000400007c0c */ /* 0x004fda000bf06270 */
[----:B------:R-:W-:Y:S05]  /*13300*/  @!P0 BRA `(.L_x_2391) ;  /* 0xffffffa400208947 */ /* 0x000fea000383ffff */
[----:B------:R-:W-:Y:S05]  /*13310*/  BSYNC B8 ;  /* 0x0000000000087941 */ /* 0x000fea0003800000 */
.L_x_2287:
[----:B0-----:R-:W2:Y:S01]  /*13320*/  LDL.LU R0, [R1+0x48] ;  /* 0x0000480001007983 */ /* 0x001ea20000300800 */
[----:B------:R-:W-:Y:S01]  /*13330*/  BSSY B0, `(.L_x_2392) ;  /* 0x000000b000007945 */ /* 0x000fe20003800000 */
[----:B-1-3--:R-:W0:Y:S01]  /*13340*/  S2R R5, SR_CgaCtaId ;  /* 0x0000000000057919 */ /* 0x00ae220000008800 */
        /* <DEDUP_REMOVED lines=9> */
.L_x_2463:
[----:B------:R-:W-:Y:S05]  /*133e0*/  BSYNC B0 ;  /* 0x0000000000007941 */ /* 0x000fea0003800000 */
.L_x_2392:
[----:B------:R-:W-:-:S03]  /*133f0*/  UMOV UR4, 0xffffffff ;  /* 0xffffffff00047882 */ /* 0x000fc60000000000 */
[----:B------:R-:W-:Y:S05]  /*13400*/  BRA.DIV UR4, `(.L_x_2394) ;  /* 0x00000022042c7947 */ /* 0x000fea000b800000 */
[----:B------:R-:W1:Y:S02]  /*13410*/  S2R R2, SR_TID.X ;  /* 0x0000000000027919 */ /* 0x000e640000002100 */
[----:B-1----:R-:W-:-:S04]  /*13420*/  SHF.R.U32.HI R2, RZ, 0x5, R2 ;  /* 0x00000005ff027819 */ /* 0x002fc80000011602 */
[----:B------:R-:W-:-:S05]  /*13430*/  LOP3.LUT R2, R2, 0x3, RZ, 0xc0, !PT ;  /* 0x0000000302027812 */ /* 0x000fca00078ec0ff */
[----:B------:R1:W2:Y:S02]  /*13440*/  SHFL.IDX PT, R14, R2, RZ, 0x1f ;  /* 0x00001fff020e7589 */ /* 0x0002a400000e0000 */
.L_x_2466:
[----:B--2---:R-:W-:Y:S01]  /*13450*/  ISETP.NE.AND P0, PT, R14, RZ, PT ;  /* 0x000000ff0e00720c */ /* 0x004fe20003f05270 */
[----:B------:R-:W-:-:S12]  /*13460*/  BSSY B0, `(.L_x_2395) ;  /* 0x0000025000007945 */ /* 0x000fd80003800000 */
[----:B------:R-:W-:Y:S05]  /*13470*/  @P0 BRA `(.L_x_2396) ;  /* 0x00000000008c0947 */ /* 0x000fea0003800000 */
[----:B------:R-:W-:-:S03]  /*13480*/  UMOV UR4, 0xffffffff ;  /* 0xffffffff00047882 */ /* 0x000fc60000000000 */
[----:B------:R-:W-:Y:S05]  /*13490*/  BRA.DIV UR4, `(.L_x_2397) ;  /* 0x00000022043c7947 */ /* 0x000fea000b800000 */
[----:B------:R-:W-:-:S13]  /*134a0*/  ELECT P6, URZ, PT ;  /* 0x00000000003f782f */ /* 0x000fda00038c0000 */
.L_x_2469:
[----:B------:R-:W-:Y:S05]  /*134b0*/  @!P6 BRA `(.L_x_2396) ;  /* 0x00000000007ce947 */ /* 0x000fea0003800000 */
[----:B-1----:R-:W2:Y:S02]  /*134c0*/  LDL.LU R2, [R1+0x60] ;  /* 0x0000600001027983 */ /* 0x002ea40000300800 */
[----:B--2---:R-:W-:-:S04]  /*134d0*/  LOP3.LUT R2, R2, 0x2, RZ, 0xfc, !PT ;  /* 0x0000000202027812 */ /* 0x004fc800078efcff */
[----:B------:R-:W-:-:S13]  /*134e0*/  ISETP.NE.AND P2, PT, R2, 0x3, PT ;  /* 0x000000030200780c */ /* 0x000fda0003f45270 */
[----:B------:R-:W-:Y:S05]  /*134f0*/  @!P2 BRA `(.L_x_2398) ;  /* 0x000000000004a947 */ /* 0x000fea0003800000 */
[----:B------:R-:W-:Y:S01]  /*13500*/  BPT.TRAP 0x1 ;  /* 0x000000040000795c */ /* 0x000fe20000300000 */
.L_x_2398:
        /* <DEDUP_REMOVED lines=13> */
.L_x_2470:
[----:B------:R-:W1:Y:S02]  /*135e0*/  SYNCS.PHASECHK.TRANS64.TRYWAIT P0, [R7+URZ], R2 ;  /* 0x00000002070075a7 */ /* 0x000e64000800017f */
[----:B-1----:R-:W-:Y:S05]  /*135f0*/  @!P0 BRA `(.L_x_2400) ;  /* 0x0000002000188947 */ /* 0x002fea0003800000 */
.L_x_2471:
[----:B------:R-:W-:Y:S05]  /*13600*/  @!P2 BRA `(.L_x_2401) ;  /* 0x000000000004a947 */ /* 0x000fea0003800000 */
[----:B------:R-:W-:Y:S01]  /*13610*/  BPT.TRAP 0x1 ;  /* 0x000000040000795c */ /* 0x000fe20000300000 */
.L_x_2401:
[----:B------:R-:W-:-:S04]  /*13620*/  VIADD R0, R0, 0x34860 ;  /* 0x0003486000007836 */ /* 0x000fc80000000000 */
[----:B------:R-:W-:-:S04]  /*13630*/  IMAD R4, R19, 0x8, R0 ;  /* 0x0000000813047824 */ /* 0x000fc800078e0200 */
[----:B------:R-:W2:Y:S02]  /*13640*/  SYNCS.PHASECHK.TRANS64.TRYWAIT P0, [R4+URZ], R5 ;  /* 0x00000005040075a7 */ /* 0x000ea4000800017f */
[----:B--2---:R-:W-:Y:S05]  /*13650*/  @!P0 BRA `(.L_x_2402) ;  /* 0x0000002000148947 */ /* 0x004fea0003800000 */
.L_x_2472:
[----:B------:R-:W-:-:S07]  /*13660*/  IMAD R3, R3, 0x8, R0 ;  /* 0x0000000803037824 */ /* 0x000fce00078e0200 */
.L_x_2403:
[----:B---3--:R3:W4:Y:S02]  /*13670*/  SYNCS.PHASECHK.TRANS64.TRYWAIT P0, [R3+URZ], R2 ;  /* 0x00000002030075a7 */ /* 0x008724000800017f */
[----:B----4-:R-:W-:Y:S05]  /*13680*/  @!P0 NANOSLEEP.SYNCS 0x989680 ;  /* 0x009896800000895d */ /* 0x010fea0003900000 */
[----:B------:R-:W4:Y:S02]  /*13690*/  @!P0 SYNCS.PHASECHK.TRANS64 P0, [R3+URZ], R2 ;  /* 0x00000002030085a7 */ /* 0x000f24000800007f */
[----:B----4-:R-:W-:Y:S05]  /*136a0*/  @!P0 BRA `(.L_x_2403) ;  /* 0xfffffffc00f08947 */ /* 0x010fea000383ffff */
.L_x_2396:
[----:B------:R-:W-:Y:S05]  /*136b0*/  BSYNC B0 ;  /* 0x0000000000007941 */ /* 0x000fea0003800000 */
.L_x_2395:
[----:B------:R-:W-:Y:S05]  /*136c0*/  EXIT ;  /* 0x000000000000794d */ /* 0x000fea0003800000 */
.L_x_2226:
[----:B0-----:R-:W-:-:S04]  /*136d0*/  IMAD.U32 R3, RZ, RZ, UR37 ;  /* 0x00000025ff037e24 */ /* 0x001fc8000f8e00ff */
[----:B------:R0:W1:Y:S03]  /*136e0*/  SYNCS.PHASECHK.TRANS64.TRYWAIT P1, [R3+URZ+0x34800], R0 ;  /* 0x03480000030075a7 */ /* 0x000066000802017f */
[----:B-1----:R-:W-:Y:S05]  /*136f0*/  @!P1 NANOSLEEP.SYNCS 0x989680 ;  /* 0x009896800000995d */ /* 0x002fea0003900000 */
[----:B------:R-:W1:Y:S02]  /*13700*/  @!P1 SYNCS.PHASECHK.TRANS64 P1, [R3+URZ+0x34800], R0 ;  /* 0x03480000030095a7 */ /* 0x000e64000802007f */
[----:B-1----:R-:W-:Y:S05]  /*13710*/  @!P1 BRA `(.L_x_2226) ;  /* 0xfffffffc00ec9947 */ /* 0x002fea000383ffff */
[----:B------:R-:W-:Y:S05]  /*13720*/  BRA `(.L_x_2404) ;  /* 0xfffffee4000c7947 */ /* 0x000fea000383ffff */
.L_x_2230:
[----:B-1----:R1:W2:Y:S02]  /*13730*/  SYNCS.PHASECHK.TRANS64.TRYWAIT P2, [R2+URZ+0x34830], R3 ;  /* 0x03483003020075a7 */ /* 0x0022a4000804017f */
[----:B--2---:R-:W-:Y:S05]  /*13740*/  @!P2 NANOSLEEP.SYNCS 0x989680 ;  /* 0x009896800000a95d */ /* 0x004fea0003900000 */
[----:B------:R-:W2:Y:S02]  /*13750*/  @!P2 SYNCS.PHASECHK.TRANS64 P2, [R2+URZ+0x34830], R3 ;  /* 0x034830030200a5a7 */ /* 0x000ea4000804007f */
[----:B--2---:R-:W-:Y:S05]  /*13760*/  @!P2 BRA `(.L_x_2230) ;  /* 0xfffffffc00f0a947 */ /* 0x004fea000383ffff */
[----:B------:R-:W-:Y:S05]  /*13770*/  BRA `(.L_x_2229) ;  /* 0xfffffee400307947 */ /* 0x000fea000383ffff */
.L_x_2235:
[----:B-1----:R-:W-:-:S04]  /*13780*/  IMAD.U32 R7, RZ, RZ, UR58 ;  /* 0x0000003aff077e24 */ /* 0x002fc8000f8e00ff */
[----:B------:R1:W2:Y:S03]  /*13790*/  SYNCS.PHASECHK.TRANS64.TRYWAIT P3, [R7+URZ+0x34830], R0 ;  /* 0x03483000070075a7 */ /* 0x0002a6000806017f */
[----:B--2---:R-:W-:Y:S05]  /*137a0*/  @!P3 NANOSLEEP.SYNCS 0x989680 ;  /* 0x009896800000b95d */ /* 0x004fea0003900000 */
[----:B------:R-:W2:Y:S02]  /*137b0*/  @!P3 SYNCS.PHASECHK.TRANS64 P3, [R7+URZ+0x34830], R0 ;  /* 0x034830000700b5a7 */ /* 0x000ea4000806007f */
[----:B--2---:R-:W-:Y:S05]  /*137c0*/  @!P3 BRA `(.L_x_2235) ;  /* 0xfffffffc00ecb947 */ /* 0x004fea000383ffff */
[----:B------:R-:W-:Y:S05]  /*137d0*/  BRA `(.L_x_2234) ;  /* 0xffffff08008c7947 */ /* 0x000fea000383ffff */
.L_x_2239:
[----:B-1----:R-:W-:-:S04]  /*137e0*/  IMAD.U32 R3, RZ, RZ, UR7 ;  /* 0x00000007ff037e24 */ /* 0x002fc8000f8e00ff */
[----:B------:R1:W2:Y:S03]  /*137f0*/  SYNCS.PHASECHK.TRANS64.TRYWAIT P3, [R3+URZ+0x34850], R0 ;  /* 0x03485000030075a7 */ /* 0x0002a6000806017f */
[----:B--2---:R-:W-:Y:S05]  /*13800*/  @!P3 NANOSLEEP.SYNCS 0x989680 ;  /* 0x009896800000b95d */ /* 0x004fea0003900000 */
[----:B------:R-:W2:Y:S02]  /*13810*/  @!P3 SYNCS.PHASECHK.TRANS64 P3, [R3+URZ+0x34850], R0 ;  /* 0x034850000300b5a7 */ /* 0x000ea4000806007f */
[----:B--2---:R-:W-:Y:S05]  /*13820*/  @!P3 BRA `(.L_x_2239) ;  /* 0xfffffffc00ecb947 */ /* 0x004fea000383ffff */
[----:B------:R-:W-:Y:S05]  /*13830*/  BRA `(.L_x_2238) ;  /* 0xffffff1000907947 */ /* 0x000fea000383ffff */
.L_x_2245:
[----:B-1----:R-:W-:-:S04]  /*13840*/  IMAD.U32 R7, RZ, RZ, UR6 ;  /* 0x00000006ff077e24 */ /* 0x002fc8000f8e00ff */
[----:B------:R1:W2:Y:S03]  /*13850*/  SYNCS.PHASECHK.TRANS64.TRYWAIT P2, [R7+URZ+0x34830], R0 ;  /* 0x03483000070075a7 */ /* 0x0002a6000804017f */
[----:B--2---:R-:W-:Y:S05]  /*13860*/  @!P2 NANOSLEEP.SYNCS 0x989680 ;  /* 0x009896800000a95d */ /* 0x004fea0003900000 */
[----:B------:R-:W2:Y:S02]  /*13870*/  @!P2 SYNCS.PHASECHK.TRANS64 P2, [R7+URZ+0x34830], R0 ;  /* 0x034830000700a5a7 */ /* 0x000ea4000804007f */
[----:B--2---:R-:W-:Y:S05]  /*13880*/  @!P2 BRA `(.L_x_2245) ;  /* 0xfffffffc00eca947 */ /* 0x004fea000383ffff */
[----:B------:R-:W-:Y:S05]  /*13890*/  BRA `(.L_x_2244) ;  /* 0xffffff3000d07947 */ /* 0x000fea000383ffff */
.L_x_2249:
[----:B-1----:R-:W-:-:S04]  /*138a0*/  IMAD.U32 R3, RZ, RZ, UR7 ;  /* 0x00000007ff037e24 */ /* 0x002fc8000f8e00ff */
[----:B------:R1:W2:Y:S03]  /*138b0*/  SYNCS.PHASECHK.TRANS64.TRYWAIT P2, [R3+URZ+0x34850], R0 ;  /* 0x03485000030075a7 */ /* 0x0002a6000804017f */
[----:B--2---:R-:W-:Y:S05]  /*138c0*/  @!P2 NANOSLEEP.SYNCS 0x989680 ;  /* 0x009896800000a95d */ /* 0x004fea0003900000 */
[----:B------:R-:W2:Y:S02]  /*138d0*/  @!P2 SYNCS.PHASECHK.TRANS64 P2, [R3+URZ+0x34850], R0 ;  /* 0x034850000300a5a7 */ /* 0x000ea4000804007f */
[----:B--2---:R-:W-:Y:S05]  /*138e0*/  @!P2 BRA `(.L_x_2249) ;  /* 0xfffffffc00eca947 */ /* 0x004fea000383ffff */
[----:B------:R-:W-:Y:S05]  /*138f0*/  BRA `(.L_x_2248) ;  /* 0xffffff3800d47947 */ /* 0x000fea000383ffff */
.L_x_2254:
[----:B-1----:R-:W-:-:S04]  /*13900*/  IMAD.U32 R3, RZ, RZ, UR5 ;  /* 0x00000005ff037e24 */ /* 0x002fc8000f8e00ff */
[----:B------:R1:W2:Y:S03]  /*13910*/  SYNCS.PHASECHK.TRANS64.TRYWAIT P0, [R3+URZ+0x34850], R2 ;  /* 0x03485002030075a7 */ /* 0x0002a6000800017f */
[----:B--2---:R-:W-:Y:S05]  /*13920*/  @!P0 NANOSLEEP.SYNCS 0x989680 ;  /* 0x009896800000895d */ /* 0x004fea0003900000 */
[----:B------:R-:W2:Y:S02]  /*13930*/  @!P0 SYNCS.PHASECHK.TRANS64 P0, [R3+URZ+0x34850], R2 ;  /* 0x03485002030085a7 */ /* 0x000ea4000800007f */
[----:B--2---:R-:W-:Y:S05]  /*13940*/  @!P0 BRA `(.L_x_2254) ;  /* 0xfffffffc00ec8947 */ /* 0x004fea000383ffff */
[----:B------:R-:W-:Y:S05]  /*13950*/  BRA `(.L_x_2253) ;  /* 0xffffff5400a47947 */ /* 0x000fea000383ffff */
.L_x_2301:
[----:B------:R-:W0:Y:S01]  /*13960*/  S2R R4, SR_TID.X ;  /* 0x0000000000047919 */ /* 0x000e220000002100 */
[----:B------:R-:W-:Y:S01]  /*13970*/  BSSY B0, `(.L_x_2405) ;  /* 0x000000a000007945 */ /* 0x000fe20003800000 */
[----:B------:R-:W-:Y:S02]  /*13980*/  IMAD.MOV.U32 R12, RZ, RZ, RZ ;  /* 0x000000ffff0c7224 */ /* 0x000fe400078e00ff */
[----:B------:R-:W-:Y:S02]  /*13990*/  IMAD.MOV.U32 R11, RZ, RZ, 0x1f ;  /* 0x0000001fff0b7424 */ /* 0x000fe400078e00ff */
[----:B------:R-:W-:Y:S01]  /*139a0*/  IMAD.MOV.U32 R15, RZ, RZ, -0x1 ;  /* 0xffffffffff0f7424 */ /* 0x000fe200078e00ff */
[----:B0-----:R-:W-:-:S04]  /*139b0*/  SHF.R.U32.HI R4, RZ, 0x5, R4 ;  /* 0x00000005ff047819 */ /* 0x001fc80000011604 */
[----:B------:R-:W-:-:S05]  /*139c0*/  LOP3.LUT R4, R4, 0x3, RZ, 0xc0, !PT ;  /* 0x0000000304047812 */ /* 0x000fca00078ec0ff */
[----:B------:R-:W-:-:S07]  /*139d0*/  IMAD.MOV.U32 R13, RZ, RZ, R4 ;  /* 0x000000ffff0d7224 */ /* 0x000fce00078e0004 */
[----:B--2---:R-:W-:Y:S05]  /*139e0*/  WARPSYNC.COLLECTIVE R15, `(.L_x_2406) ;  /* 0x000000000f087348 */ /* 0x004fea0003c00000 */
[----:B------:R0:W1:Y:S02]  /*139f0*/  SHFL.IDX P6, R14, R13, R12, R11 ;  /* 0x0000000c0d0e7389 */ /* 0x00006400000c000b */
[----:B012---:R-:W-:Y:S01]  /*13a00*/  ENDCOLLECTIVE ;  /* 0x000000000000791b */ /* 0x007fe20003800000 */
.L_x_2406:
[----:B------:R-:W-:Y:S05]  /*13a10*/  BSYNC B0 ;  /* 0x0000000000007941 */ /* 0x000fea0003800000 */
.L_x_2405:
[----:B------:R-:W-:Y:S05]  /*13a20*/  BRA `(.L_x_2407) ;  /* 0xffffffac00347947 */ /* 0x000fea000383ffff */
.L_x_2303:
[----:B------:R-:W-:Y:S01]  /*13a30*/  BSSY B0, `(.L_x_2408) ;  /* 0x0000006000007945 */ /* 0x000fe20003800000 */
[----:B------:R-:W-:-:S07]  /*13a40*/  IMAD.MOV.U32 R15, RZ, RZ, -0x1 ;  /* 0xffffffffff0f7424 */ /* 0x000fce00078e00ff */
[----:B--23--:R-:W-:Y:S05]  /*13a50*/  WARPSYNC.COLLECTIVE R15, `(.L_x_2409) ;  /* 0x000000000f0c7348 */ /* 0x00cfea0003c00000 */
[----:B------:R-:W-:Y:S02]  /*13a60*/  ELECT P6, UR62, PT ;  /* 0x00000000003e782f */ /* 0x000fe400038c0000 */
[----:B------:R-:W-:Y:S01]  /*13a70*/  MOV R14, UR62 ;  /* 0x0000003e000e7c02 */ /* 0x000fe20008000f00 */
[----:B--23--:R-:W-:Y:S10]  /*13a80*/  ENDCOLLECTIVE ;  /* 0x000000000000791b */ /* 0x00cff40003800000 */
.L_x_2409:
[----:B------:R-:W-:Y:S05]  /*13a90*/  BSYNC B0 ;  /* 0x0000000000007941 */ /* 0x000fea0003800000 */
.L_x_2408:
[----:B------:R-:W-:Y:S05]  /*13aa0*/  BRA `(.L_x_2410) ;  /* 0xffffffac00387947 */ /* 0x000fea000383ffff */
.L_x_2305:
[----:B0-----:R0:W1:Y:S02]  /*13ab0*/  SYNCS.PHASECHK.TRANS64.TRYWAIT P0, [R0+URZ+0x34840], R2 ;  /* 0x03484002000075a7 */ /* 0x001064000800017f */
[----:B-1----:R-:W-:Y:S05]  /*13ac0*/  @!P0 NANOSLEEP.SYNCS 0x989680 ;  /* 0x009896800000895d */ /* 0x002fea0003900000 */
[----:B------:R-:W1:Y:S02]  /*13ad0*/  @!P0 SYNCS.PHASECHK.TRANS64 P0, [R0+URZ+0x34840], R2 ;  /* 0x03484002000085a7 */ /* 0x000e64000800007f */
[----:B-1----:R-:W-:Y:S05]  /*13ae0*/  @!P0 BRA `(.L_x_2305) ;  /* 0xfffffffc00f08947 */ /* 0x002fea000383ffff */
[----:B------:R-:W-:Y:S05]  /*13af0*/  BRA `(.L_x_2411) ;  /* 0xffffffac00987947 */ /* 0x000fea000383ffff */
.L_x_2309:
[----:B------:R-:W2:Y:S01]  /*13b00*/  LDL.LU R11, [R1+0x38] ;  /* 0x00003800010b7983 */ /* 0x000ea20000300800 */
[----:B------:R-:W-:Y:S01]  /*13b10*/  IMAD.MOV.U32 R13, RZ, RZ, R3 ;  /* 0x000000ffff0d7224 */ /* 0x000fe200078e0003 */
[----:B------:R-:W-:Y:S01]  /*13b20*/  LOP3.LUT R5, R5, 0x7f, RZ, 0xc0, !PT ;  /* 0x0000007f05057812 */ /* 0x000fe200078ec0ff */
[----:B------:R-:W-:Y:S02]  /*13b30*/  IMAD.MOV.U32 R12, RZ, RZ, RZ ;  /* 0x000000ffff0c7224 */ /* 0x000fe400078e00ff */
[----:B------:R-:W-:Y:S01]  /*13b40*/  IMAD.MOV.U32 R15, RZ, RZ, -0x1 ;  /* 0xffffffffff0f7424 */ /* 0x000fe200078e00ff */
[----:B------:R-:W-:-:S05]  /*13b50*/  SHF.R.U32.HI R5, RZ, 0x3, R5 ;  /* 0x00000003ff057819 */ /* 0x000fca0000011605 */
[----:B------:R-:W-:-:S04]  /*13b60*/  IMAD R2, R9, 0x80, R5 ;  /* 0x0000008009027824 */ /* 0x000fc800078e0205 */
[----:B------:R-:W-:Y:S02]  /*13b70*/  VIADD R5, R2, 0x10 ;  /* 0x0000001002057836 */ /* 0x000fe40000000000 */
[----:B--2---:R-:W-:Y:S02]  /*13b80*/  IMAD R0, R11, R7, RZ ;  /* 0x000000070b007224 */ /* 0x004fe400078e02ff */
[----:B------:R-:W-:-:S03]  /*13b90*/  IMAD.MOV.U32 R11, RZ, RZ, 0x181f ;  /* 0x0000181fff0b7424 */ /* 0x000fc600078e00ff */
[----:B------:R-:W-:-:S13]  /*13ba0*/  ISETP.GE.AND P3, PT, R2, R0, PT ;  /* 0x000000000200720c */ /* 0x000fda0003f66270 */
[----:B-----5:R-:W-:Y:S05]  /*13bb0*/  WARPSYNC.COLLECTIVE R15, `(.L_x_2412) ;  /* 0x000000000f087348 */ /* 0x020fea0003c00000 */
[----:B------:R0:W1:Y:S02]  /*13bc0*/  SHFL.IDX P6, R14, R13, R12, R11 ;  /* 0x0000000c0d0e7389 */ /* 0x00006400000c000b */
[----:B01---5:R-:W-:Y:S01]  /*13bd0*/  ENDCOLLECTIVE ;  /* 0x000000000000791b */ /* 0x023fe20003800000 */
.L_x_2412:
[----:B------:R-:W-:Y:S02]  /*13be0*/  IMAD.MOV.U32 R13, RZ, RZ, R4 ;  /* 0x000000ffff0d7224 */ /* 0x000fe400078e0004 */
[----:B------:R-:W-:-:S07]  /*13bf0*/  IMAD.MOV.U32 R6, RZ, RZ, R14 ;  /* 0x000000ffff067224 */ /* 0x000fce00078e000e */
[----:B------:R-:W-:Y:S05]  /*13c00*/  WARPSYNC.COLLECTIVE R15, `(.L_x_2413) ;  /* 0x000000000f087348 */ /* 0x000fea0003c00000 */
[----:B------:R0:W1:Y:S02]  /*13c10*/  SHFL.IDX P6, R14, R13, R12, R11 ;  /* 0x0000000c0d0e7389 */ /* 0x00006400000c000b */
[----:B01----:R-:W-:Y:S01]  /*13c20*/  ENDCOLLECTIVE ;  /* 0x000000000000791b */ /* 0x003fe20003800000 */
.L_x_2413:
[----:B------:R-:W-:Y:S02]  /*13c30*/  IMAD.MOV.U32 R13, RZ, RZ, R3 ;  /* 0x000000ffff0d7224 */ /* 0x000fe400078e0003 */
[----:B------:R-:W-:Y:S02]  /*13c40*/  IMAD.MOV.U32 R12, RZ, RZ, 0x1 ;  /* 0x00000001ff0c7424 */ /* 0x000fe400078e00ff */
[----:B------:R-:W-:-:S07]  /*13c50*/  IMAD.MOV.U32 R7, RZ, RZ, R14 ;  /* 0x000000ffff077224 */ /* 0x000fce00078e000e */
[----:B------:R-:W-:Y:S05]  /*13c60*/  WARPSYNC.COLLECTIVE R15, `(.L_x_2414) ;  /* 0x000000000f087348 */ /* 0x000fea0003c00000 */
[----:B------:R0:W1:Y:S02]  /*13c70*/  SHFL.IDX P6, R14, R13, R12, R11 ;  /* 0x0000000c0d0e7389 */ /* 0x00006400000c000b */
[----:B01----:R-:W-:Y:S01]  /*13c80*/  ENDCOLLECTIVE ;  /* 0x000000000000791b */ /* 0x003fe20003800000 */
.L_x_2414:
[----:B------:R-:W-:-:S05]  /*13c90*/  @!P3 LEA R7, P5, R8, R7, 0x1 ;  /* 0x000000070807b211 */ /* 0x000fca00078a08ff */
[----:B------:R-:W-:-:S05]  /*13ca0*/  @!P3 IMAD.X R6, RZ, RZ, R6, P5 ;  /* 0x000000ffff06b224 */ /* 0x000fca00028e0606 */
[----:B------:R-:W-:Y:S01]  /*13cb0*/  @!P3 LOP3.LUT R7, R7, R6, RZ, 0x3c, !PT ;  /* 0x000000060707b212 */ /* 0x000fe200078e3cff */
[----:B------:R-:W-:-:S03]  /*13cc0*/  IMAD.MOV.U32 R13, RZ, RZ, R4 ;  /* 0x000000ffff0d7224 */ /* 0x000fc600078e0004 */
[----:B------:R-:W-:-:S04]  /*13cd0*/  @!P3 LOP3.LUT R6, R7, R6, RZ, 0x3c, !PT ;  /* 0x000000060706b212 */ /* 0x000fc800078e3cff */
[----:B------:R-:W-:Y:S01]  /*13ce0*/  @!P3 LOP3.LUT R7, R7, R6, RZ, 0x3c, !PT ;  /* 0x000000060707b212 */ /* 0x000fe200078e3cff */
[----:B------:R-:W-:-:S07]  /*13cf0*/  IMAD.MOV.U32 R9, RZ, RZ, R14 ;  /* 0x000000ffff097224 */ /* 0x000fce00078e000e */
[----:B------:R-:W-:Y:S05]  /*13d00*/  WARPSYNC.COLLECTIVE R15, `(.L_x_2415) ;  /* 0x000000000f087348 */ /* 0x000fea0003c00000 */
[----:B------:R0:W1:Y:S02]  /*13d10*/  SHFL.IDX P6, R14, R13, R12, R11 ;  /* 0x0000000c0d0e7389 */ /* 0x00006400000c000b */
[----:B01----:R-:W-:Y:S01]  /*13d20*/  ENDCOLLECTIVE ;  /* 0x000000000000791b */ /* 0x003fe20003800000 */
.L_x_2415:
[----:B------:R-:W-:Y:S01]  /*13d30*/  @!PT LDS RZ, [RZ] ;  /* 0x00000000fffff984 */ /* 0x000fe20000000800 */
[----:B------:R-:W-:Y:S01]  /*13d40*/  @!PT LDS RZ, [RZ] ;  /* 0x00000000fffff984 */ /* 0x000fe20000000800 */
[----:B------:R-:W-:Y:S01]  /*13d50*/  @!PT LDS RZ, [RZ] ;  /* 0x00000000fffff984 */ /* 0x000fe20000000800 */
[----:B------:R0:W-:Y:S04]  /*13d60*/  @!P3 LDGSTS.E.BYPASS.LTC128B.128 [R10+0x10400], desc[UR56][R6.64], !P2 ;  /* 0x10400000060abfae */ /* 0x0001e8000d101d78 */
[----:B------:R0:W-:Y:S04]  /*13d70*/  @!P3 LDGSTS.E.BYPASS.LTC128B.128 [R10+0x14400], desc[UR56][R6.64+0x80], !P1 ;  /* 0x14400080060abfae */ /* 0x0001e8000c901d78 */
[----:B------:R0:W-:Y:S01]  /*13d80*/  @!P3 LDGSTS.E.BYPASS.LTC128B.128 [R10+0x18400], desc[UR56][R6.64+0x100], !P0 ;  /* 0x18400100060abfae */ /* 0x0001e2000c101d78 */
[----:B------:R-:W-:Y:S01]  /*13d90*/  ISETP.GE.AND P3, PT, R5, R0, PT ;  /* 0x000000000500720c */ /* 0x000fe20003f66270 */
[----:B------:R-:W-:-:S02]  /*13da0*/  IMAD.MOV.U32 R13, RZ, RZ, R3 ;  /* 0x000000ffff0d7224 */ /* 0x000fc400078e0003 */
[----:B------:R-:W-:Y:S02]  /*13db0*/  IMAD.MOV.U32 R12, RZ, RZ, 0x2 ;  /* 0x00000002ff0c7424 */ /* 0x000fe400078e00ff */
[----:B------:R-:W-:-:S08]  /*13dc0*/  IMAD.MOV.U32 R5, RZ, RZ, R14 ;  /* 0x000000ffff057224 */ /* 0x000fd000078e000e */
[----:B0-----:R-:W-:Y:S05]  /*13dd0*/  WARPSYNC.COLLECTIVE R15, `(.L_x_2416) ;  /* 0x000000000f087348 */ /* 0x001fea0003c00000 */
[----:B------:R1:W2:Y:S02]  /*13de0*/  SHFL.IDX P6, R14, R13, R12, R11 ;  /* 0x0000000c0d0e7389 */ /* 0x0002a400000c000b */
[----:B012---:R-:W-:Y:S01]  /*13df0*/  ENDCOLLECTIVE ;  /* 0x000000000000791b */ /* 0x007fe20003800000 */
.L_x_2416:
[----:B------:R-:W-:-:S05]  /*13e00*/  @!P3 LEA R8, P5, R8, R5, 0x1 ;  /* 0x000000050808b211 */ /* 0x000fca00078a08ff */
[----:B------:R-:W-:Y:S02]  /*13e10*/  @!P3 IMAD.X R5, RZ, RZ, R9, P5 ;  /* 0x000000ffff05b224 */ /* 0x000fe400028e0609 */
[----:B------:R-:W0:Y:S01]  /*13e20*/  S2R R9, SR_TID.X ;  /* 0x0000000000097919 */ /* 0x000e220000002100 */
[----:B------:R-:W-:Y:S02]  /*13e30*/  @!P3 IMAD.MOV.U32 R6, RZ, RZ, R8 ;  /* 0x000000ffff06b224 */ /* 0x000fe400078e0008 */
[----:B------:R-:W-:Y:S02]  /*13e40*/  @!P3 IMAD.MOV.U32 R7, RZ, RZ, R5 ;  /* 0x000000ffff07b224 */ /* 0x000fe400078e0005 */
[----:B------:R-:W-:Y:S02]  /*13e50*/  IMAD.MOV.U32 R13, RZ, RZ, R4 ;  /* 0x000000ffff0d7224 */ /* 0x000fe400078e0004 */
[----:B------:R-:W-:Y:S01]  /*13e60*/  VIADD R5, R2, 0x20 ;  /* 0x0000002002057836 */ /* 0x000fe20000000000 */
[----:B------:R-:W-:Y:S01]  /*13e70*/  @!PT LDS RZ, [RZ] ;  /* 0x00000000fffff984 */ /* 0x000fe20000000800 */
[----:B------:R-:W-:Y:S01]  /*13e80*/  @!PT LDS RZ, [RZ] ;  /* 0x00000000fffff984 */ /* 0x000fe20000000800 */
[----:B------:R-:W-:Y:S01]  /*13e90*/  @!PT LDS RZ, [RZ] ;  /* 0x00000000fffff984 */ /* 0x000fe20000000800 */
[----:B------:R1:W-:Y:S04]  /*13ea0*/  @!P3 LDGSTS.E.BYPASS.LTC128B.128 [R10+0x10c00], desc[UR56][R6.64], !P2 ;  /* 0x10c00000060abfae */ /* 0x0003e8000d101d78 */
[----:B------:R1:W-:Y:S01]  /*13eb0*/  @!P3 LDGSTS.E.BYPASS.LTC128B.128 [R10+0x14c00], desc[UR56][R6.64+0x80], !P1 ;  /* 0x14c00080060abfae */ /* 0x0003e2000c901d78 */
[----:B------:R-:W-:-:S07]  /*13ec0*/  IMAD.MOV.U32 R8, RZ, RZ, R14 ;  /* 0x000000ffff087224 */ /* 0x000fce00078e000e */
[----:B01----:R-:W-:Y:S05]  /*13ed0*/  WARPSYNC.COLLECTIVE R15, `(.L_x_2417) ;  /* 0x000000000f087348 */ /* 0x003fea0003c00000 */
[----:B------:R2:W3:Y:S02]  /*13ee0*/  SHFL.IDX P6, R14, R13, R12, R11 ;  /* 0x0000000c0d0e7389 */ /* 0x0004e400000c000b */
[----:B0123--:R-:W-:Y:S01]  /*13ef0*/  ENDCOLLECTIVE ;  /* 0x000000000000791b */ /* 0x00ffe20003800000 */
.L_x_2417:
[----:B------:R-:W-:Y:S01]  /*13f00*/  @!PT LDS RZ, [RZ] ;  /* 0x00000000fffff984 */ /* 0x000fe20000000800 */
[----:B------:R-:W-:Y:S01]  /*13f10*/  @!PT LDS RZ, [RZ] ;  /* 0x00000000fffff984 */ /* 0x000fe20000000800 */
[----:B------:R-:W-:Y:S01]  /*13f20*/  @!PT LDS RZ, [RZ] ;  /* 0x00000000fffff984 */ /* 0x000fe20000000800 */
[----:B------:R0:W-:Y:S01]  /*13f30*/  @!P3 LDGSTS.E.BYPASS.LTC128B.128 [R10+0x18c00], desc[UR56][R6.64+0x100], !P0 ;  /* 0x18c00100060abfae */ /* 0x0001e2000c101d78 */
[----:B------:R-:W-:Y:S01]  /*13f40*/  ISETP.GE.AND P3, PT, R5, R0, PT ;  /* 0x000000000500720c */ /* 0x000fe20003f66270 */
[----:B------:R-:W-:Y:S02]  /*13f50*/  IMAD.MOV.U32 R13, RZ, RZ, R3 ;  /* 0x000000ffff0d7224 */ /* 0x000fe400078e0003 */
[----:B------:R-:W-:Y:S02]  /*13f60*/  IMAD.MOV.U32 R12, RZ, RZ, 0x3 ;  /* 0x00000003ff0c7424 */ /* 0x000fe400078e00ff */
[----:B------:R-:W-:-:S05]  /*13f70*/  IMAD.SHL.U32 R9, R9, 0x8, RZ ;  /* 0x0000000809097824 */ /* 0x000fca00078e00ff */
[----:B------:R-:W-:Y:S01]  /*13f80*/  LOP3.LUT R9, R9, 0x38, RZ, 0xc0, !PT ;  /* 0x0000003809097812 */ /* 0x000fe200078ec0ff */
[----:B0-----:R-:W-:-:S07]  /*13f90*/  IMAD.MOV.U32 R5, RZ, RZ, R14 ;  /* 0x000000ffff057224 */ /* 0x001fce00078e000e */
[----:B------:R-:W-:Y:S05]  /*13fa0*/  WARPSYNC.COLLECTIVE R15, `(.L_x_2418) ;  /* 0x000000000f087348 */ /* 0x000fea0003c00000 */
[----:B------:R0:W1:Y:S02]  /*13fb0*/  SHFL.IDX P6, R14, R13, R12, R11 ;  /* 0x0000000c0d0e7389 */ /* 0x00006400000c000b */
[----:B01----:R-:W-:Y:S01]  /*13fc0*/  ENDCOLLECTIVE ;  /* 0x000000000000791b */ /* 0x003fe20003800000 */
.L_x_2418:
        /* <DEDUP_REMOVED lines=17> */
.L_x_2419:
[----:B------:R-:W-:Y:S02]  /*140e0*/  IMAD.MOV.U32 R13, RZ, RZ, R3 ;  /* 0x000000ffff0d7224 */ /* 0x000fe400078e0003 */
[----:B------:R-:W-:Y:S02]  /*140f0*/  IMAD.MOV.U32 R12, RZ, RZ, 0x4 ;  /* 0x00000004ff0c7424 */ /* 0x000fe400078e00ff */
[----:B------:R-:W-:-:S07]  /*14100*/  IMAD.MOV.U32 R5, RZ, RZ, R14 ;  /* 0x000000ffff057224 */ /* 0x000fce00078e000e */
[----:B------:R-:W-:Y:S05]  /*14110*/  WARPSYNC.COLLECTIVE R15, `(.L_x_2420) ;  /* 0x000000000f087348 */ /* 0x000fea0003c00000 */
[----:B------:R0:W1:Y:S02]  /*14120*/  SHFL.IDX P6, R14, R13, R12, R11 ;  /* 0x0000000c0d0e7389 */ /* 0x00006400000c000b */
[----:B01----:R-:W-:Y:S01]  /*14130*/  ENDCOLLECTIVE ;  /* 0x000000000000791b */ /* 0x003fe20003800000 */
.L_x_2420:
        /* <DEDUP_REMOVED lines=17> */
.L_x_2421:
[----:B------:R-:W-:Y:S02]  /*14250*/  IMAD.MOV.U32 R13, RZ, RZ, R3 ;  /* 0x000000ffff0d7224 */ /* 0x000fe400078e0003 */
[----:B------:R-:W-:Y:S02]  /*14260*/  IMAD.MOV.U32 R12, RZ, RZ, 0x5 ;  /* 0x00000005ff0c7424 */ /* 0x000fe400078e00ff */
[----:B------:R-:W-:-:S07]  /*14270*/  IMAD.MOV.U32 R5, RZ, RZ, R14 ;  /* 0x000000ffff057224 */ /* 0x000fce00078e000e */
[----:B------:R-:W-:Y:S05]  /*14280*/  WARPSYNC.COLLECTIVE R15, `(.L_x_2422) ;  /* 0x000000000f087348 */ /* 0x000fea0003c00000 */
[----:B------:R0:W1:Y:S02]  /*14290*/  SHFL.IDX P6, R14, R13, R12, R11 ;  /* 0x0000000c0d0e7389 */ /* 0x00006400000c000b */
[----:B01----:R-:W-:Y:S01]  /*142a0*/  ENDCOLLECTIVE ;  /* 0x000000000000791b */ /* 0x003fe20003800000 */
.L_x_2422:
        /* <DEDUP_REMOVED lines=17> */
.L_x_2423:
[----:B------:R-:W-:Y:S02]  /*143c0*/  IMAD.MOV.U32 R13, RZ, RZ, R3 ;  /* 0x000000ffff0d7224 */ /* 0x000fe400078e0003 */
[----:B------:R-:W-:Y:S02]  /*143d0*/  IMAD.MOV.U32 R12, RZ, RZ, 0x6 ;  /* 0x00000006ff0c7424 */ /* 0x000fe400078e00ff */
[----:B------:R-:W-:-:S07]  /*143e0*/  IMAD.MOV.U32 R5, RZ, RZ, R14 ;  /* 0x000000ffff057224 */ /* 0x000fce00078e000e */
[----:B------:R-:W-:Y:S05]  /*143f0*/  WARPSYNC.COLLECTIVE R15, `(.L_x_2424) ;  /* 0x000000000f087348 */ /* 0x000fea0003c00000 */
[----:B------:R0:W1:Y:S02]  /*14400*/  SHFL.IDX P6, R14, R13, R12, R11 ;  /* 0x0000000c0d0e7389 */ /* 0x00006400000c000b */
[----:B01----:R-:W-:Y:S01]  /*14410*/  ENDCOLLECTIVE ;  /* 0x000000000000791b */ /* 0x003fe20003800000 */
.L_x_2424:
        /* <DEDUP_REMOVED lines=15> */
.L_x_2425:
        /* <DEDUP_REMOVED lines=8> */
.L_x_2426:
        /* <DEDUP_REMOVED lines=14> */
.L_x_2427:
[----:B------:R-:W-:Y:S01]  /*14670*/  @!PT LDS RZ, [RZ] ;  /* 0x00000000fffff984 */ /* 0x000fe20000000800 */
[----:B------:R-:W-:Y:S01]  /*14680*/  @!PT LDS RZ, [RZ] ;  /* 0x00000000fffff984 */ /* 0x000fe20000000800 */
[----:B------:R-:W-:Y:S01]  /*14690*/  @!PT LDS RZ, [RZ] ;  /* 0x00000000fffff984 */ /* 0x000fe20000000800 */
[----:B------:R3:W-:Y:S01]  /*146a0*/  @!P4 LDGSTS.E.BYPASS.LTC128B.128 [R10+0x1b400], desc[UR56][R6.64+0x100], !P0 ;  /* 0x1b400100060acfae */ /* 0x0007e2000c101d78 */
[----:B------:R-:W-:Y:S01]  /*146b0*/  IMAD.MOV.U32 R3, RZ, RZ, R14 ;  /* 0x000000ffff037224 */ /* 0x000fe200078e000e */
[----:B------:R-:W-:Y:S06]  /*146c0*/  BRA `(.L_x_2428) ;  /* 0xffffffb0004c7947 */ /* 0x000fec000383ffff */
.L_x_2314:
[----:B0-----:R0:W3:Y:S02]  /*146d0*/  SYNCS.PHASECHK.TRANS64.TRYWAIT P0, [R18+URZ+0x34820], R0 ;  /* 0x03482000120075a7 */ /* 0x0010e4000800017f */
[----:B---3--:R-:W-:Y:S05]  /*146e0*/  @!P0 NANOSLEEP.SYNCS 0x989680 ;  /* 0x009896800000895d */ /* 0x008fea0003900000 */
[----:B------:R-:W3:Y:S02]  /*146f0*/  @!P0 SYNCS.PHASECHK.TRANS64 P0, [R18+URZ+0x34820], R0 ;  /* 0x03482000120085a7 */ /* 0x000ee4000800007f */
[----:B---3--:R-:W-:Y:S05]  /*14700*/  @!P0 BRA `(.L_x_2314) ;  /* 0xfffffffc00f08947 */ /* 0x008fea000383ffff */
[----:B------:R-:W-:Y:S05]  /*14710*/  BRA `(.L_x_2429) ;  /* 0xffffffb000cc7947 */ /* 0x000fea000383ffff */
.L_x_2323:
[----:B-1----:R1:W2:Y:S02]  /*14720*/  SYNCS.PHASECHK.TRANS64.TRYWAIT P0, [R3+URZ+0x34840], R2 ;  /* 0x03484002030075a7 */ /* 0x0022a4000800017f */
[----:B--2---:R-:W-:Y:S05]  /*14730*/  @!P0 NANOSLEEP.SYNCS 0x989680 ;  /* 0x009896800000895d */ /* 0x004fea0003900000 */
[----:B------:R-:W2:Y:S02]  /*14740*/  @!P0 SYNCS.PHASECHK.TRANS64 P0, [R3+URZ+0x34840], R2 ;  /* 0x03484002030085a7 */ /* 0x000ea4000800007f */
[----:B--2---:R-:W-:Y:S05]  /*14750*/  @!P0 BRA `(.L_x_2323) ;  /* 0xfffffffc00f08947 */ /* 0x004fea000383ffff */
[----:B------:R-:W-:Y:S05]  /*14760*/  BRA `(.L_x_2430) ;  /* 0xffffffb400a87947 */ /* 0x000fea000383ffff */
.L_x_2330:
[----:B-1----:R1:W2:Y:S02]  /*14770*/  SYNCS.PHASECHK.TRANS64.TRYWAIT P0, [R3+URZ+0x60], R2 ;  /* 0x00006002030075a7 */ /* 0x0022a4000800017f */
[----:B--2---:R-:W-:Y:S05]  /*14780*/  @!P0 NANOSLEEP.SYNCS 0x989680 ;  /* 0x009896800000895d */ /* 0x004fea0003900000 */
[----:B------:R-:W2:Y:S02]  /*14790*/  @!P0 SYNCS.PHASECHK.TRANS64 P0, [R3+URZ+0x60], R2 ;  /* 0x00006002030085a7 */ /* 0x000ea4000800007f */
[----:B--2---:R-:W-:Y:S05]  /*147a0*/  @!P0 BRA `(.L_x_2330) ;  /* 0xfffffffc00f08947 */ /* 0x004fea000383ffff */
[----:B------:R-:W-:Y:S05]  /*147b0*/  BRA `(.L_x_2431) ;  /* 0xffffffb800b87947 */ /* 0x000fea000383ffff */
.L_x_2339:
[----:B-1----:R1:W2:Y:S02]  /*147c0*/  SYNCS.PHASECHK.TRANS64.TRYWAIT P0, [R3+URZ+0x34840], R2 ;  /* 0x03484002030075a7 */ /* 0x0022a4000800017f */
[----:B--2---:R-:W-:Y:S05]  /*147d0*/  @!P0 NANOSLEEP.SYNCS 0x989680 ;  /* 0x009896800000895d */ /* 0x004fea0003900000 */
[----:B------:R-:W2:Y:S02]  /*147e0*/  @!P0 SYNCS.PHASECHK.TRANS64 P0, [R3+URZ+0x34840], R2 ;  /* 0x03484002030085a7 */ /* 0x000ea4000800007f */
[----:B--2---:R-:W-:Y:S05]  /*147f0*/  @!P0 BRA `(.L_x_2339) ;  /* 0xfffffffc00f08947 */ /* 0x004fea000383ffff */
[----:B------:R-:W-:Y:S05]  /*14800*/  BRA `(.L_x_2432) ;  /* 0xffffffc000487947 */ /* 0x000fea000383ffff */
.L_x_2346:
[----:B0-----:R0:W1:Y:S02]  /*14810*/  SYNCS.PHASECHK.TRANS64.TRYWAIT P0, [R2+URZ+0x60], R3 ;  /* 0x00006003020075a7 */ /* 0x001064000800017f */
[----:B-1----:R-:W-:Y:S05]  /*14820*/  @!P0 NANOSLEEP.SYNCS 0x989680 ;  /* 0x009896800000895d */ /* 0x002fea0003900000 */
[----:B------:R-:W1:Y:S02]  /*14830*/  @!P0 SYNCS.PHASECHK.TRANS64 P0, [R2+URZ+0x60], R3 ;  /* 0x00006003020085a7 */ /* 0x000e64000800007f */
[----:B-1----:R-:W-:Y:S05]  /*14840*/  @!P0 BRA `(.L_x_2346) ;  /* 0xfffffffc00f08947 */ /* 0x002fea000383ffff */
[----:B------:R-:W-:Y:S05]  /*14850*/  BRA `(.L_x_2433) ;  /* 0xffffffc400587947 */ /* 0x000fea000383ffff */
.L_x_2355:
[----:B--2---:R2:W3:Y:S02]  /*14860*/  SYNCS.PHASECHK.TRANS64.TRYWAIT P0, [R2+URZ+0x34840], R3 ;  /* 0x03484003020075a7 */ /* 0x0044e4000800017f */
[----:B---3--:R-:W-:Y:S05]  /*14870*/  @!P0 NANOSLEEP.SYNCS 0x989680 ;  /* 0x009896800000895d */ /* 0x008fea0003900000 */
[----:B------:R-:W3:Y:S02]  /*14880*/  @!P0 SYNCS.PHASECHK.TRANS64 P0, [R2+URZ+0x34840], R3 ;  /* 0x03484003020085a7 */ /* 0x000ee4000800007f */
[----:B---3--:R-:W-:Y:S05]  /*14890*/  @!P0 BRA `(.L_x_2355) ;  /* 0xfffffffc00f08947 */ /* 0x008fea000383ffff */
[----:B------:R-:W-:Y:S05]  /*148a0*/  BRA `(.L_x_2434) ;  /* 0xffffffc800b87947 */ /* 0x000fea000383ffff */
.L_x_2362:
[----:B0-----:R0:W1:Y:S02]  /*148b0*/  SYNCS.PHASECHK.TRANS64.TRYWAIT P0, [R2+URZ+0x60], R5 ;  /* 0x00006005020075a7 */ /* 0x001064000800017f */
[----:B-1----:R-:W-:Y:S05]  /*148c0*/  @!P0 NANOSLEEP.SYNCS 0x989680 ;  /* 0x009896800000895d */ /* 0x002fea0003900000 */
[----:B------:R-:W1:Y:S02]  /*148d0*/  @!P0 SYNCS.PHASECHK.TRANS64 P0, [R2+URZ+0x60], R5 ;  /* 0x00006005020085a7 */ /* 0x000e64000800007f */
[----:B-1----:R-:W-:Y:S05]  /*148e0*/  @!P0 BRA `(.L_x_2362) ;  /* 0xfffffffc00f08947 */ /* 0x002fea000383ffff */
[----:B------:R-:W-:Y:S05]  /*148f0*/  BRA `(.L_x_2435) ;  /* 0xffffffcc00c87947 */ /* 0x000fea000383ffff */
.L_x_2373:
[----:B--2---:R2:W3:Y:S02]  /*14900*/  SYNCS.PHASECHK.TRANS64.TRYWAIT P0, [R0+URZ+0x34860], R2 ;  /* 0x03486002000075a7 */ /* 0x0044e4000800017f */
[----:B---3--:R-:W-:Y:S05]  /*14910*/  @!P0 NANOSLEEP.SYNCS 0x989680 ;  /* 0x009896800000895d */ /* 0x008fea0003900000 */
[----:B------:R-:W3:Y:S02]  /*14920*/  @!P0 SYNCS.PHASECHK.TRANS64 P0, [R0+URZ+0x34860], R2 ;  /* 0x03486002000085a7 */ /* 0x000ee4000800007f */
[----:B---3--:R-:W-:Y:S05]  /*14930*/  @!P0 BRA `(.L_x_2373) ;  /* 0xfffffffc00f08947 */ /* 0x008fea000383ffff */
[----:B------:R-:W-:Y:S05]  /*14940*/  BRA `(.L_x_2436) ;  /* 0xffffffd400147947 */ /* 0x000fea000383ffff */
.L_x_2380:
[----:B------:R-:W2:Y:S01]  /*14950*/  LDL R0, [R1] ;  /* 0x0000000001007983 */ /* 0x000ea20000100800 */
[----:B------:R-:W-:Y:S01]  /*14960*/  BSSY B0, `(.L_x_2437) ;  /* 0x0000008000007945 */ /* 0x000fe20003800000 */
[----:B0-----:R-:W-:Y:S02]  /*14970*/  IMAD.MOV.U32 R12, RZ, RZ, RZ ;  /* 0x000000ffff0c7224 */ /* 0x001fe400078e00ff */
[----:B------:R-:W-:Y:S02]  /*14980*/  IMAD.MOV.U32 R11, RZ, RZ, 0x1f ;  /* 0x0000001fff0b7424 */ /* 0x000fe400078e00ff */
[----:B------:R-:W-:Y:S02]  /*14990*/  IMAD.MOV.U32 R15, RZ, RZ, -0x1 ;  /* 0xffffffffff0f7424 */ /* 0x000fe400078e00ff */
[----:B--2---:R-:W-:-:S07]  /*149a0*/  IMAD.MOV.U32 R13, RZ, RZ, R0 ;  /* 0x000000ffff0d7224 */ /* 0x004fce00078e0000 */
[----:B-1-3--:R-:W-:Y:S05]  /*149b0*/  WARPSYNC.COLLECTIVE R15, `(.L_x_2438) ;  /* 0x000000000f087348 */ /* 0x00afea0003c00000 */
[----:B------:R0:W2:Y:S02]  /*149c0*/  SHFL.IDX P6, R14, R13, R12, R11 ;  /* 0x0000000c0d0e7389 */ /* 0x0000a400000c000b */
[----:B0123--:R-:W-:Y:S01]  /*149d0*/  ENDCOLLECTIVE ;  /* 0x000000000000791b */ /* 0x00ffe20003800000 */
.L_x_2438:
[----:B------:R-:W-:Y:S05]  /*149e0*/  BSYNC B0 ;  /* 0x0000000000007941 */ /* 0x000fea0003800000 */
.L_x_2437:
        /* <DEDUP_REMOVED lines=9> */
.L_x_2439:
        /* <DEDUP_REMOVED lines=11> */
[----:B------:R-:W-:Y:S02]  /*14b30*/  CS2R R6, SRZ ;  /* 0x0000000000067805 */ /* 0x000fe4000001ff00 */
[C---:B------:R-:W-:Y:S02]  /*14b40*/  ISETP.GE.U32.AND P2, PT, R10.reuse, 0x2, PT ;  /* 0x000000020a00780c */ /* 0x040fe40003f46070 */
[C---:B------:R-:W-:Y:S02]  /*14b50*/  ISETP.GE.U32.AND P3, PT, R10.reuse, 0x4, PT ;  /* 0x000000040a00780c */ /* 0x040fe40003f66070 */
[C---:B------:R-:W-:Y:S02]  /*14b60*/  ISETP.GE.U32.AND P4, PT, R10.reuse, 0x8, PT ;  /* 0x000000080a00780c */ /* 0x040fe40003f86070 */
[----:B------:R-:W-:Y:S01]  /*14b70*/  ISETP.GE.U32.AND P5, PT, R10, 0x10, PT ;  /* 0x000000100a00780c */ /* 0x000fe20003fa6070 */
[----:B--2---:R-:W-:-:S02]  /*14b80*/  @!P1 IMAD.MOV.U32 R6, RZ, RZ, R5 ;  /* 0x000000ffff069224 */ /* 0x004fc400078e0005 */
[----:B------:R-:W-:Y:S02]  /*14b90*/  IMAD.MOV.U32 R5, RZ, RZ, RZ ;  /* 0x000000ffff057224 */ /* 0x000fe400078e00ff */
[----:B---3--:R-:W-:Y:S01]  /*14ba0*/  @!P1 IMAD.MOV.U32 R7, RZ, RZ, R2 ;  /* 0x000000ffff079224 */ /* 0x008fe200078e0002 */
[----:B------:R-:W-:-:S03]  /*14bb0*/  ISETP.NE.AND P1, PT, R10, RZ, PT ;  /* 0x000000ff0a00720c */ /* 0x000fc60003f25270 */
[----:B------:R-:W-:-:S04]  /*14bc0*/  IMAD R2, R7, R6, RZ ;  /* 0x0000000607027224 */ /* 0x000fc800078e02ff */
[----:B------:R-:W-:-:S07]  /*14bd0*/  IMAD.MOV.U32 R13, RZ, RZ, R2 ;  /* 0x000000ffff0d7224 */ /* 0x000fce00078e0002 */
[----:B------:R-:W-:Y:S05]  /*14be0*/  WARPSYNC.COLLECTIVE R15, `(.L_x_2440) ;  /* 0x000000000f087348 */ /* 0x000fea0003c00000 */
[----:B------:R0:W1:Y:S02]  /*14bf0*/  SHFL.UP P6, R14, R13, R12, R11 ;  /* 0x0400000c0d0e7389 */ /* 0x00006400000c000b */
[----:B01----:R-:W-:Y:S01]  /*14c00*/  ENDCOLLECTIVE ;  /* 0x000000000000791b */ /* 0x003fe20003800000 */
.L_x_2440:
        /* <DEDUP_REMOVED lines=8> */
.L_x_2441:
        /* <DEDUP_REMOVED lines=8> */
.L_x_2442:
        /* <DEDUP_REMOVED lines=8> */
.L_x_2443:
        /* <DEDUP_REMOVED lines=8> */
.L_x_2444:
        /* <DEDUP_REMOVED lines=9> */
.L_x_2445:
[----:B------:R-:W-:Y:S01]  /*14ea0*/  IMAD.MOV.U32 R9, RZ, RZ, R14 ;  /* 0x000000ffff097224 */ /* 0x000fe200078e000e */
[----:B------:R-:W-:Y:S06]  /*14eb0*/  BRA `(.L_x_2446) ;  /* 0xffffffd400887947 */ /* 0x000fec000383ffff */
.L_x_2383:
        /* <DEDUP_REMOVED lines=8> */
.L_x_2448:
[----:B------:R-:W-:Y:S05]  /*14f40*/  BSYNC B0 ;  /* 0x0000000000007941 */ /* 0x000fea0003800000 */
.L_x_2447:
        /* <DEDUP_REMOVED lines=10> */
.L_x_2449:
        /* <DEDUP_REMOVED lines=8> */
.L_x_2450:
        /* <DEDUP_REMOVED lines=8> */
.L_x_2451:
        /* <DEDUP_REMOVED lines=8> */
.L_x_2452:
        /* <DEDUP_REMOVED lines=9> */
.L_x_2453:
[----:B------:R-:W-:Y:S01]  /*15200*/  IMAD.MOV.U32 R9, RZ, RZ, R14 ;  /* 0x000000ffff097224 */ /* 0x000fe200078e000e */
[----:B------:R-:W-:Y:S06]  /*15210*/  BRA `(.L_x_2454) ;  /* 0xffffffd4005c7947 */ /* 0x000fec000383ffff */
.L_x_2385:
[----:B------:R-:W-:Y:S01]  /*15220*/  BSSY B0, `(.L_x_2455) ;  /* 0x0000006000007945 */ /* 0x000fe20003800000 */
[----:B------:R-:W-:Y:S01]  /*15230*/  PLOP3.LUT P6, PT, P6, PT, PT, 0x8, 0x0 ;  /* 0x000000000000781c */ /* 0x000fe200037ce170 */
[----:B------:R-:W-:-:S12]  /*15240*/  IMAD.MOV.U32 R15, RZ, RZ, -0x1 ;  /* 0xffffffffff0f7424 */ /* 0x000fd800078e00ff */
[----:B0-----:R-:W-:Y:S05]  /*15250*/  WARPSYNC.COLLECTIVE R15, `(.L_x_2456) ;  /* 0x000000000f087348 */ /* 0x001fea0003c00000 */
[----:B------:R-:W-:Y:S01]  /*15260*/  VOTE.ANY R14, PT, P6 ;  /* 0x00000000000e7806 */ /* 0x000fe200030e0100 */
[----:B0-----:R-:W-:Y:S06]  /*15270*/  ENDCOLLECTIVE ;  /* 0x000000000000791b */ /* 0x001fec0003800000 */
.L_x_2456:
[----:B------:R-:W-:Y:S05]  /*15280*/  BSYNC B0 ;  /* 0x0000000000007941 */ /* 0x000fea0003800000 */
.L_x_2455:
        /* <DEDUP_REMOVED lines=10> */
.L_x_2457:
[----:B------:R-:W-:Y:S02]  /*15330*/  IMAD.MOV.U32 R13, RZ, RZ, R7 ;  /* 0x000000ffff0d7224 */ /* 0x000fe400078e0007 */
[----:B------:R-:W-:-:S07]  /*15340*/  IMAD.MOV.U32 R0, RZ, RZ, R14 ;  /* 0x000000ffff007224 */ /* 0x000fce00078e000e */
[----:B------:R-:W-:Y:S05]  /*15350*/  WARPSYNC.COLLECTIVE R15, `(.L_x_2458) ;  /* 0x000000000f087348 */ /* 0x000fea0003c00000 */
[----:B------:R0:W1:Y:S02]  /*15360*/  SHFL.IDX P6, R14, R13, R12, R11 ;  /* 0x0000000c0d0e7389 */ /* 0x00006400000c000b */
[----:B01----:R-:W-:Y:S01]  /*15370*/  ENDCOLLECTIVE ;  /* 0x000000000000791b */ /* 0x003fe20003800000 */
.L_x_2458:
[----:B------:R-:W-:Y:S02]  /*15380*/  IMAD.MOV.U32 R7, RZ, RZ, R14 ;  /* 0x000000ffff077224 */ /* 0x000fe400078e000e */
[----:B------:R-:W-:-:S05]  /*15390*/  IMAD.IADD R6, R10, 0x1, R16 ;  /* 0x000000010a067824 */ /* 0x000fca00078e0210 */
[----:B------:R0:W-:Y:S01]  /*153a0*/  STL [R1+0xc], R6 ;  /* 0x00000c0601007387 */ /* 0x0001e20000100800 */
[----:B------:R-:W-:Y:S05]  /*153b0*/  BRA `(.L_x_2459) ;  /* 0xffffffd4003c7947 */ /* 0x000fea000383ffff */
.L_x_2387:
        /* <DEDUP_REMOVED lines=8> */
.L_x_2461:
[----:B------:R-:W-:Y:S05]  /*15440*/  BSYNC B0 ;  /* 0x0000000000007941 */ /* 0x000fea0003800000 */
.L_x_2460:
[----:B------:R-:W-:Y:S01]  /*15450*/  IMAD.MOV.U32 R2, RZ, RZ, R14 ;  /* 0x000000ffff027224 */ /* 0x000fe200078e000e */
[----:B------:R-:W-:Y:S06]  /*15460*/  BRA `(.L_x_2462) ;  /* 0xffffffd400287947 */ /* 0x000fec000383ffff */
.L_x_2393:
[----:B0-----:R0:W1:Y:S02]  /*15470*/  SYNCS.PHASECHK.TRANS64.TRYWAIT P0, [R0+URZ+0x34820], R3 ;  /* 0x03482003000075a7 */ /* 0x001064000800017f */
[----:B-1----:R-:W-:Y:S05]  /*15480*/  @!P0 NANOSLEEP.SYNCS 0x989680 ;  /* 0x009896800000895d */ /* 0x002fea0003900000 */
[----:B------:R-:W1:Y:S02]  /*15490*/  @!P0 SYNCS.PHASECHK.TRANS64 P0, [R0+URZ+0x34820], R3 ;  /* 0x03482003000085a7 */ /* 0x000e64000800007f */
[----:B-1----:R-:W-:Y:S05]  /*154a0*/  @!P0 BRA `(.L_x_2393) ;  /* 0xfffffffc00f08947 */ /* 0x002fea000383ffff */
[----:B------:R-:W-:Y:S05]  /*154b0*/  BRA `(.L_x_2463) ;  /* 0xffffffdc00c87947 */ /* 0x000fea000383ffff */
.L_x_2394:
        /* <DEDUP_REMOVED lines=11> */
.L_x_2465:
[----:B------:R-:W-:Y:S05]  /*15570*/  BSYNC B0 ;  /* 0x0000000000007941 */ /* 0x000fea0003800000 */
.L_x_2464:
[----:B------:R-:W-:Y:S05]  /*15580*/  BRA `(.L_x_2466) ;  /* 0xffffffdc00b07947 */ /* 0x000fea000383ffff */
.L_x_2397:
[----:B------:R-:W-:Y:S01]  /*15590*/  BSSY B1, `(.L_x_2467) ;  /* 0x0000006000017945 */ /* 0x000fe20003800000 */
[----:B------:R-:W-:-:S07]  /*155a0*/  IMAD.MOV.U32 R15, RZ, RZ, -0x1 ;  /* 0xffffffffff0f7424 */ /* 0x000fce00078e00ff */
[----:B01----:R-:W-:Y:S05]  /*155b0*/  WARPSYNC.COLLECTIVE R15, `(.L_x_2468) ;  /* 0x000000000f0c7348 */ /* 0x003fea0003c00000 */
[----:B------:R-:W-:Y:S02]  /*155c0*/  ELECT P6, UR62, PT ;  /* 0x00000000003e782f */ /* 0x000fe400038c0000 */
[----:B------:R-:W-:Y:S01]  /*155d0*/  MOV R14, UR62 ;  /* 0x0000003e000e7c02 */ /* 0x000fe20008000f00 */
[----:B01----:R-:W-:Y:S10]  /*155e0*/  ENDCOLLECTIVE ;  /* 0x000000000000791b */ /* 0x003ff40003800000 */
.L_x_2468:
[----:B------:R-:W-:Y:S05]  /*155f0*/  BSYNC B1 ;  /* 0x0000000000017941 */ /* 0x000fea0003800000 */
.L_x_2467:
[----:B------:R-:W-:Y:S05]  /*15600*/  BRA `(.L_x_2469) ;  /* 0xffffffdc00a87947 */ /* 0x000fea000383ffff */
.L_x_2399:
[----:B0-----:R0:W1:Y:S02]  /*15610*/  SYNCS.PHASECHK.TRANS64.TRYWAIT P0, [R6+URZ], R5 ;  /* 0x00000005060075a7 */ /* 0x001064000800017f */
[----:B-1----:R-:W-:Y:S05]  /*15620*/  @!P0 NANOSLEEP.SYNCS 0x989680 ;  /* 0x009896800000895d */ /* 0x002fea0003900000 */
[----:B------:R-:W1:Y:S02]  /*15630*/  @!P0 SYNCS.PHASECHK.TRANS64 P0, [R6+URZ], R5 ;  /* 0x00000005060085a7 */ /* 0x000e64000800007f */
[----:B-1----:R-:W-:Y:S05]  /*15640*/  @!P0 BRA `(.L_x_2399) ;  /* 0xfffffffc00f08947 */ /* 0x002fea000383ffff */
[----:B------:R-:W-:Y:S05]  /*15650*/  BRA `(.L_x_2470) ;  /* 0xffffffdc00e07947 */ /* 0x000fea000383ffff */
.L_x_2400:
[----:B-1----:R1:W2:Y:S02]  /*15660*/  SYNCS.PHASECHK.TRANS64.TRYWAIT P0, [R7+URZ], R2 ;  /* 0x00000002070075a7 */ /* 0x0022a4000800017f */
[----:B--2---:R-:W-:Y:S05]  /*15670*/  @!P0 NANOSLEEP.SYNCS 0x989680 ;  /* 0x009896800000895d */ /* 0x004fea0003900000 */
[----:B------:R-:W2:Y:S02]  /*15680*/  @!P0 SYNCS.PHASECHK.TRANS64 P0, [R7+URZ], R2 ;  /* 0x00000002070085a7 */ /* 0x000ea4000800007f */
[----:B--2---:R-:W-:Y:S05]  /*15690*/  @!P0 BRA `(.L_x_2400) ;  /* 0xfffffffc00f08947 */ /* 0x004fea000383ffff */
[----:B------:R-:W-:Y:S05]  /*156a0*/  BRA `(.L_x_2471) ;  /* 0xffffffdc00d47947 */ /* 0x000fea000383ffff */
.L_x_2402:
[----:B--2---:R2:W3:Y:S02]  /*156b0*/  SYNCS.PHASECHK.TRANS64.TRYWAIT P0, [R4+URZ], R5 ;  /* 0x00000005040075a7 */ /* 0x0044e4000800017f */
[----:B---3--:R-:W-:Y:S05]  /*156c0*/  @!P0 NANOSLEEP.SYNCS 0x989680 ;  /* 0x009896800000895d */ /* 0x008fea0003900000 */
[----:B------:R-:W3:Y:S02]  /*156d0*/  @!P0 SYNCS.PHASECHK.TRANS64 P0, [R4+URZ], R5 ;  /* 0x00000005040085a7 */ /* 0x000ee4000800007f */
[----:B---3--:R-:W-:Y:S05]  /*156e0*/  @!P0 BRA `(.L_x_2402) ;  /* 0xfffffffc00f08947 */ /* 0x008fea000383ffff */
[----:B------:R-:W-:Y:S05]  /*156f0*/  BRA `(.L_x_2472) ;  /* 0xffffffdc00d87947 */ /* 0x000fea000383ffff */
.L_x_2473:
        /* <DEDUP_REMOVED lines=16> */
.L_x_14994:


//--------------------- .text._ZN7cutlass13device_kernelIN5flash11enable_sm90INS1_16FlashAttnFwdSm90INS1_25CollectiveMainloopFwdSm90ILi2EN4cute5tupleIJNS5_1CILi1EEES8_S8_EEENS6_IJNS7_ILi128EEESA_NS7_ILi192EEEEEELi128ENS_6half_tEfNS_4arch4Sm90ELb1ELb0ELb0ELb1ELb0ELb1ELb0ELb1ELb1ELb1ELb1ELb0EEENS1_21CollectiveEpilogueFwdINS6_IJSA_SA_SA_EEES9_SD_SF_Li256ELb1ELb1ELb1ELb0EEENS1_36VarlenDynamicPersistentTileSchedulerILi128ELi128ELi256ELi128ELb1ELb1ELb1ELb1ELb1ELb1EEEEEEEEEvNT_6ParamsE --------------------------
	.section	.text._ZN7cutlass13device_kernelIN5flash11enable_sm90INS1_16FlashAttnFwdSm90INS1_25CollectiveMainloopFwdSm90ILi2EN4cute5tupleIJNS5_1CILi1EEES8_S8_EEENS6_IJNS7_ILi128EEESA_NS7_ILi192EEEEEELi128ENS_6half_tEfNS_4arch4Sm90ELb1ELb0ELb0ELb1ELb0ELb1ELb0ELb1ELb1ELb1ELb1ELb0EEENS1_21CollectiveEpilogueFwdINS6_IJSA_SA_SA_EEES9_SD_SF_Li256ELb1ELb1ELb1ELb0EEENS1_36VarlenDynamicPersistentTileSchedulerILi128ELi128ELi256ELi128ELb1ELb1ELb1ELb1ELb1ELb1EEEEEEEEEvNT_6ParamsE,"ax",@progbits
	.align	128
.text._ZN7cutlass13device_kernelIN5flash11enable_sm90INS1_16FlashAttnFwdSm90INS1_25CollectiveMainloopFwdSm90ILi2EN4cute5tupleIJNS5_1CILi1EEES8_S8_EEENS6_IJNS7_ILi128EEESA_NS7_ILi192EEEEEELi128ENS_6half_tEfNS_4arch4Sm90ELb1ELb0ELb0ELb1ELb0ELb1ELb0ELb1ELb1ELb1ELb1ELb0EEENS1_21CollectiveEpilogueFwdINS6_IJSA_SA_SA_EEES9_SD_SF_Li256ELb1ELb1ELb1ELb0EEENS1_36VarlenDynamicPersistentTileSchedulerILi128ELi128ELi256ELi128ELb1ELb1ELb1ELb1ELb1ELb1EEEEEEEEEvNT_6ParamsE:
        .type           _ZN7cutlass13device_kernelIN5flash11enable_sm90INS1_16FlashAttnFwdSm90INS1_25CollectiveMainloopFwdSm90ILi2EN4cute5tupleIJNS5_1CILi1EEES8_S8_EEENS6_IJNS7_ILi128EEESA_NS7_ILi192EEEEEELi128ENS_6half_tEfNS_4arch4Sm90ELb1ELb0ELb0ELb1ELb0ELb1ELb0ELb1ELb1ELb1ELb1ELb0EEENS1_21CollectiveEpilogueFwdINS6_IJSA_SA_SA_EEES9_SD_SF_Li256ELb1ELb1ELb1ELb0EEENS1_36VarlenDynamicPersistentTileSchedulerILi128ELi128ELi256ELi128ELb1ELb1ELb1ELb1ELb1ELb1EEEEEEEEEvNT_6ParamsE,@function
        .size           _ZN7cutlass13device_kernelIN5flash11enable_sm90INS1_16FlashAttnFwdSm90INS1_25CollectiveMainloopFwdSm90ILi2EN4cute5tupleIJNS5_1CILi1EEES8_S8_EEENS6_IJNS7_ILi128EEESA_NS7_ILi192EEEEEELi128ENS_6half_tEfNS_4arch4Sm90ELb1ELb0ELb0ELb1ELb0ELb1ELb0ELb1ELb1ELb1ELb1ELb0EEENS1_21CollectiveEpilogueFwdINS6_IJSA_SA_SA_EEES9_SD_SF_Li256ELb1ELb1ELb1ELb0EEENS1_36VarlenDynamicPersistentTileSchedulerILi128ELi128ELi256ELi128ELb1ELb1ELb1ELb1ELb1ELb1EEEEEEEEEvNT_6ParamsE,(.L_x_14995 - _ZN7cutlass13device_kernelIN5flash11enable_sm90INS1_16FlashAttnFwdSm90INS1_25CollectiveMainloopFwdSm90ILi2EN4cute5tupleIJNS5_1CILi1EEES8_S8_EEENS6_IJNS7_ILi128EEESA_NS7_ILi192EEEEEELi128ENS_6half_tEfNS_4arch4Sm90ELb1ELb0ELb0ELb1ELb0ELb1ELb0ELb1ELb1ELb1ELb1ELb0EEENS1_21CollectiveEpilogueFwdINS6_IJSA_SA_SA_EEES9_SD_SF_Li256ELb1ELb1ELb1ELb0EEENS1_36VarlenDynamicPersistentTileSchedulerILi128ELi128ELi256ELi128ELb1ELb1ELb1ELb1ELb1ELb1EEEEEEEEEvNT_6ParamsE)
        .other          _ZN7cutlass13device_kernelIN5flash11enable_sm90INS1_16FlashAttnFwdSm90INS1_25CollectiveMainloopFwdSm90ILi2EN4cute5tupleIJNS5_1CILi1EEES8_S8_EEENS6_IJNS7_ILi128EEESA_NS7_ILi192EEEEEELi128ENS_6half_tEfNS_4arch4Sm90ELb1ELb0ELb0ELb1ELb0ELb1ELb0ELb1ELb1ELb1ELb1ELb0EEENS1_21CollectiveEpilogueFwdINS6_IJSA_SA_SA_EEES9_SD_SF_Li256ELb1ELb1ELb1ELb0EEENS1_36VarlenDynamicPersistentTileSchedulerILi128ELi128ELi256ELi128ELb1ELb1ELb1ELb1ELb1ELb1EEEEEEEEEvNT_6ParamsE,@"STO_CUDA_ENTRY STV_DEFAULT"
_ZN7cutlass13device_kernelIN5flash11enable_sm90INS1_16FlashAttnFwdSm90INS1_25CollectiveMainloopFwdSm90ILi2EN4cute5tupleIJNS5_1CILi1EEES8_S8_EEENS6_IJNS7_ILi128EEESA_NS7_ILi192EEEEEELi128ENS_6half_tEfNS_4arch4Sm90ELb1ELb0ELb0ELb1ELb0ELb1ELb0ELb1ELb1ELb1ELb1ELb0EEENS1_21CollectiveEpilogueFwdINS6_IJSA_SA_SA_EEES9_SD_SF_Li256ELb1ELb1ELb1ELb0EEENS1_36VarlenDynamicPersistentTileSchedulerILi128ELi128ELi256ELi128ELb1ELb1ELb1ELb1ELb1ELb1EEEEEEEEEvNT_6ParamsE:
        /* <DEDUP_REMOVED lines=24> */
.L_x_2475:
[----:B------:R-:W-:Y:S05]  /*0180*/  BSYNC B0 ;  /* 0x0000000000007941 */ /* 0x000fea0003800000 */
.L_x_2474:
        /* <DEDUP_REMOVED lines=41> */
.L_x_2476:
        /* <DEDUP_REMOVED lines=22> */
.L_x_2477:
        /* <DEDUP_REMOVED lines=18> */
.L_x_2478:
        /* <DEDUP_REMOVED lines=22> */
.L_x_2479:
        /* <DEDUP_REMOVED lines=22> */
.L_x_2480:
        /* <DEDUP_REMOVED lines=10> */
.L_x_2483:
        /* <DEDUP_REMOVED lines=19> */
[----:B------:R-:W-:Y:S01]  /*0b30*/  MOV R16, RZ ;  /* 0x000000ff00107202 */ /* 0x000fe20000000f00 */
[----:B------:R-:W-:Y:S02]  /*0b40*/  IMAD.MOV.U32 R188, RZ, RZ, RZ ;  /* 0x000000ffffbc7224 */ /* 0x000fe400078e00ff */
[----:B------:R-:W-:Y:S02]  /*0b50*/  IMAD.MOV.U32 R187, RZ, RZ, RZ ;  /* 0x000000ffffbb7224 */ /* 0x000fe400078e00ff */
[----:B------:R-:W-:-:S06]  /*0b60*/  IMAD.MOV.U32 R184, RZ, RZ, RZ ;  /* 0x000000ffffb87224 */ /* 0x000fcc00078e00ff */
[----:B------:R-:W-:Y:S01]  /*0b70*/  UIADD3 UR4, UR4, 0x10400, URZ ;  /* 0x0001040004047890 */ /* 0x000fe2000fffe03f */
[----:B--2---:R-:W-:Y:S02]  /*0b80*/  R2UR UR5, R0 ;  /* 0x00000000000572ca */ /* 0x004fe400000e0000 */
[----:B------:R-:W-:-:S04]  /*0b90*/  SHF.R.S32.HI R0, RZ, 0x1f, R18 ;  /* 0x0000001fff007819 */ /* 0x000fc80000011412 */
[CC--:B------:R-:W-:Y:S02]  /*0ba0*/  LEA.HI R3, R0.reuse, R18.reuse, RZ, 0x7 ;  /* 0x0000001200037211 */ /* 0x0c0fe400078f38ff */
[----:B------:R-:W-:Y:S02]  /*0bb0*/  LEA.HI R4, R0, R18, RZ, 0x4 ;  /* 0x0000001200047211 */ /* 0x000fe400078f20ff */
[----:B------:R-:W-:Y:S02]  /*0bc0*/  LOP3.LUT R5, R3, 0xffffff80, RZ, 0xc0, !PT ;  /* 0xffffff8003057812 */ /* 0x000fe400078ec0ff */
[----:B------:R-:W-:Y:S01]  /*0bd0*/  SHF.R.S32.HI R7, RZ, 0x4, R4 ;  /* 0x00000004ff077819 */ /* 0x000fe20000011404 */
[----:B------:R-:W-:Y:S01]  /*0be0*/  ULOP3.LUT UR5, UR5, 0x1, URZ, 0xfc, !UPT ;  /* 0x0000000105057892 */ /* 0x000fe2000f8efc3f */
[----:B------:R-:W-:Y:S02]  /*0bf0*/  IADD3 R24, R18, -R5, RZ ;  /* 0x8000000512187210 */ /* 0x000fe40007ffe0ff */
[----:B------:R-:W-:-:S02]  /*0c00*/  LOP3.LUT R5, R4, 0x3fffff0, RZ, 0xc0, !PT ;  /* 0x03fffff004057812 */ /* 0x000fc400078ec0ff */
[----:B------:R-:W-:Y:S02]  /*0c10*/  LEA.HI R196, R0, R18, RZ, 0x5 ;  /* 0x0000001200c47211 */ /* 0x000fe400078f28ff */
[----:B------:R-:W-:Y:S01]  /*0c20*/  LEA.HI R4, R4, R7, RZ, 0x1 ;  /* 0x0000000704047211 */ /* 0x000fe200078f08ff */
[----:B------:R-:W-:Y:S01]  /*0c30*/  IMAD.IADD R5, R18, 0x1, -R5 ;  /* 0x0000000112057824 */ /* 0x000fe200078e0a05 */
[----:B------:R-:W-:Y:S02]  /*0c40*/  SHF.R.S32.HI R6, RZ, 0x1f, R24 ;  /* 0x0000001fff067819 */ /* 0x000fe40000011418 */
[----:B------:R-:W-:Y:S02]  /*0c50*/  SHF.R.S32.HI R196, RZ, 0x5, R196 ;  /* 0x00000005ffc47819 */ /* 0x000fe400000114c4 */
[----:B------:R-:W-:Y:S02]  /*0c60*/  LOP3.LUT R4, R4, 0x1ffffffe, RZ, 0xc0, !PT ;  /* 0x1ffffffe04047812 */ /* 0x000fe400078ec0ff */
[----:B------:R-:W-:Y:S01]  /*0c70*/  LEA.HI R8, R6, R24, RZ, 0x2 ;  /* 0x0000001806087211 */ /* 0x000fe200078f10ff */
[----:B------:R-:W-:Y:S01]  /*0c80*/  IMAD R5, R196, 0x10, R5 ;  /* 0x00000010c4057824 */ /* 0x000fe200078e0205 */
[----:B------:R-:W-:Y:S01]  /*0c90*/  SHF.R.S32.HI R11, RZ, 0x7, R3 ;  /* 0x00000007ff0b7819 */ /* 0x000fe20000011403 */
[----:B------:R-:W-:Y:S01]  /*0ca0*/  IMAD.IADD R4, R7, 0x1, -R4 ;  /* 0x0000000107047824 */ /* 0x000fe200078e0a04 */
[----:B------:R-:W-:-:S02]  /*0cb0*/  SHF.R.S32.HI R9, RZ, 0x2, R8 ;  /* 0x00000002ff097819 */ /* 0x000fc40000011408 */
[----:B------:R-:W-:Y:S01]  /*0cc0*/  SHF.R.S32.HI R10, RZ, 0x1f, R8 ;  /* 0x0000001fff0a7819 */ /* 0x000fe20000011408 */
[----:B------:R-:W-:Y:S01]  /*0cd0*/  IMAD R19, R5, 0x8, R4 ;  /* 0x0000000805137824 */ /* 0x000fe200078e0204 */
[----:B------:R-:W-:Y:S02]  /*0ce0*/  LEA.HI R4, R0, R18, RZ, 0x2 ;  /* 0x0000001200047211 */ /* 0x000fe400078f10ff */
[----:B------:R-:W-:Y:S02]  /*0cf0*/  LEA.HI R10, R10, R9, RZ, 0x3 ;  /* 0x000000090a0a7211 */ /* 0x000fe400078f18ff */
[----:B------:R-:W-:Y:S02]  /*0d00*/  LEA.HI R6, R6, R24, RZ, 0x5 ;  /* 0x0000001806067211 */ /* 0x000fe400078f28ff */
[----:B------:R-:W-:Y:S02]  /*0d10*/  LOP3.LUT R216, R4, 0xfffffffc, RZ, 0xc0, !PT ;  /* 0xfffffffc04d87812 */ /* 0x000fe400078ec0ff */
[----:B------:R-:W-:-:S02]  /*0d20*/  LOP3.LUT R10, R10, 0xfffffff8, RZ, 0xc0, !PT ;  /* 0xfffffff80a0a7812 */ /* 0x000fc400078ec0ff */
[----:B------:R-:W-:Y:S01]  /*0d30*/  LEA.HI R3, R3, R11, RZ, 0x1 ;  /* 0x0000000b03037211 */ /* 0x000fe200078f08ff */
[----:B------:R-:W-:Y:S01]  /*0d40*/  IMAD.IADD R216, R18, 0x1, -R216 ;  /* 0x0000000112d87824 */ /* 0x000fe200078e0ad8 */
[----:B------:R-:W-:Y:S02]  /*0d50*/  SHF.R.S32.HI R5, RZ, 0x5, R6 ;  /* 0x00000005ff057819 */ /* 0x000fe40000011406 */
[--C-:B------:R-:W-:Y:S01]  /*0d60*/  SHF.R.S32.HI R17, RZ, 0x2, R4.reuse ;  /* 0x00000002ff117819 */ /* 0x100fe20000011404 */
[----:B------:R-:W-:Y:S01]  /*0d70*/  IMAD.SHL.U32 R22, R216, 0x4, RZ ;  /* 0x00000004d8167824 */ /* 0x000fe200078e00ff */
[----:B------:R-:W-:Y:S02]  /*0d80*/  SHF.R.S32.HI R6, RZ, 0x1f, R4 ;  /* 0x0000001fff067819 */ /* 0x000fe40000011404 */
[----:B------:R-:W-:Y:S01]  /*0d90*/  IADD3 R10, R9, -R10, RZ ;  /* 0x8000000a090a7210 */ /* 0x000fe20007ffe0ff */
[----:B------:R-:W-:Y:S01]  /*0da0*/  VIADD R214, R17, 0x40 ;  /* 0x0000004011d67836 */ /* 0x000fe20000000000 */
[----:B------:R-:W-:Y:S01]  /*0db0*/  LOP3.LUT R3, R3, 0x3fffffe, RZ, 0xc0, !PT ;  /* 0x03fffffe03037812 */ /* 0x000fe200078ec0ff */
[----:B------:R-:W-:Y:S01]  /*0dc0*/  VIADD R189, R22, 0x20 ;  /* 0x0000002016bd7836 */ /* 0x000fe20000000000 */
[----:B------:R-:W-:Y:S01]  /*0dd0*/  LEA.HI R6, R6, R17, RZ, 0x3 ;  /* 0x0000001106067211 */ /* 0x000fe200078f18ff */
[----:B------:R-:W-:Y:S01]  /*0de0*/  IMAD R10, R5, 0x10, R10 ;  /* 0x00000010050a7824 */ /* 0x000fe200078e020a */
[----:B------:R-:W-:Y:S01]  /*0df0*/  IADD3 R191, R22, 0x40, RZ ;  /* 0x0000004016bf7810 */ /* 0x000fe20007ffe0ff */
[----:B------:R-:W-:Y:S01]  /*0e00*/  IMAD.IADD R3, R11, 0x1, -R3 ;  /* 0x000000010b037824 */ /* 0x000fe200078e0a03 */
[----:B------:R-:W-:Y:S01]  /*0e10*/  LOP3.LUT R6, R6, 0xfffffff8, RZ, 0xc0, !PT ;  /* 0xfffffff806067812 */ /* 0x000fe200078ec0ff */
[----:B------:R-:W-:Y:S01]  /*0e20*/  IMAD.IADD R185, R22, 0x1, R189 ;  /* 0x0000000116b97824 */ /* 0x000fe200078e02bd */
[----:B------:R-:W-:Y:S01]  /*0e30*/  LEA.HI R0, R0, R18, RZ, 0x3 ;  /* 0x0000001200007211 */ /* 0x000fe200078f18ff */
[----:B------:R-:W-:Y:S01]  /*0e40*/  IMAD.IADD R186, R22, 0x1, R191 ;  /* 0x0000000116ba7824 */ /* 0x000fe200078e02bf */
[----:B------:R-:W-:Y:S01]  /*0e50*/  LEA R20, R3, R10, 0x6 ;  /* 0x0000000a03147211 */ /* 0x000fe200078e30ff */
[----:B------:R-:W-:Y:S01]  /*0e60*/  IMAD.IADD R4, R17, 0x1, -R6 ;  /* 0x0000000111047824 */ /* 0x000fe200078e0a06 */
[----:B------:R-:W-:Y:S01]  /*0e70*/  SHF.R.S32.HI R3, RZ, 0x1f, R214 ;  /* 0x0000001fff037819 */ /* 0x000fe200000114d6 */
[----:B------:R-:W-:Y:S01]  /*0e80*/  IMAD.SHL.U32 R194, R214, 0x40, RZ ;  /* 0x00000040d6c27824 */ /* 0x000fe200078e00ff */
[----:B------:R-:W-:Y:S01]  /*0e90*/  SHF.R.S32.HI R5, RZ, 0x1f, R186 ;  /* 0x0000001fff057819 */ /* 0x000fe200000114ba */
[----:B------:R-:W-:Y:S01]  /*0ea0*/  STL [R1+0x7c], R20 ;  /* 0x00007c1401007387 */ /* 0x000fe20000100800 */
[----:B------:R-:W-:Y:S01]  /*0eb0*/  LEA.HI R3, R3, R214, RZ, 0x3 ;  /* 0x000000d603037211 */ /* 0x000fe200078f18ff */
[----:B------:R-:W-:Y:S01]  /*0ec0*/  IMAD.SHL.U32 R195, R4, 0x40, RZ ;  /* 0x0000004004c37824 */ /* 0x000fe200078e00ff */
[----:B------:R-:W-:Y:S01]  /*0ed0*/  LOP3.LUT R194, R194, 0x1c0, RZ, 0xc0, !PT ;  /* 0x000001c0c2c27812 */ /* 0x000fe200078ec0ff */
[----:B------:R0:W-:Y:S01]  /*0ee0*/  STL [R1+0x44], R4 ;  /* 0x0000440401007387 */ /* 0x0001e20000100800 */
[-C--:B------:R-:W-:Y:S01]  /*0ef0*/  LEA.HI R235, R5, R186.reuse, RZ, 0x3 ;  /* 0x000000ba05eb7211 */ /* 0x080fe200078f18ff */
[----:B------:R-:W-:Y:S01]  /*0f00*/  IMAD.SHL.U32 R3, R3, 0x40, RZ ;  /* 0x0000004003037824 */ /* 0x000fe200078e00ff */
[----:B------:R-:W-:Y:S01]  /*0f10*/  LOP3.LUT R195, R195, 0x1c0, RZ, 0xc0, !PT ;  /* 0x000001c0c3c37812 */ /* 0x000fe200078ec0ff */
[C---:B------:R-:W-:Y:S01]  /*0f20*/  VIADD R192, R22.reuse, 0x30 ;  /* 0x0000003016c07836 */ /* 0x040fe20000000000 */
[----:B------:R-:W-:Y:S01]  /*0f30*/  SHF.R.U32.HI R21, RZ, 0x3, R194 ;  /* 0x00000003ff157819 */ /* 0x000fe200000116c2 */
[C---:B------:R-:W-:Y:S01]  /*0f40*/  VIADD R193, R22.reuse, 0x50 ;  /* 0x0000005016c17836 */ /* 0x040fe20000000000 */
[----:B------:R-:W-:Y:S01]  /*0f50*/  LOP3.LUT R198, R3, 0xfffffe00, RZ, 0xc0, !PT ;  /* 0xfffffe0003c67812 */ /* 0x000fe200078ec0ff */
[----:B------:R-:W-:Y:S01]  /*0f60*/  VIADD R190, R22, 0x10 ;  /* 0x0000001016be7836 */ /* 0x000fe20000000000 */
[----:B------:R-:W-:-:S02]  /*0f70*/  LEA.HI R6, R5, R186, RZ, 0x6 ;  /* 0x000000ba05067211 */ /* 0x000fc400078f30ff */
[----:B0-----:R-:W-:Y:S02]  /*0f80*/  SHF.R.S32.HI R4, RZ, 0x1f, R185 ;  /* 0x0000001fff047819 */ /* 0x001fe400000114b9 */
[----:B------:R-:W-:Y:S01]  /*0f90*/  LOP3.LUT R208, R0, 0xfffffff8, RZ, 0xc0, !PT ;  /* 0xfffffff800d07812 */ /* 0x000fe200078ec0ff */
[----:B------:R-:W-:Y:S01]  /*0fa0*/  IMAD.SHL.U32 R7, R6, 0x80, RZ ;  /* 0x0000008006077824 */ /* 0x000fe200078e00ff */
[CC--:B------:R-:W-:Y:S02]  /*0fb0*/  LEA.HI R234, R4.reuse, R185.reuse, RZ, 0x3 ;  /* 0x000000b904ea7211 */ /* 0x0c0fe400078f18ff */
[----:B------:R-:W-:Y:S02]  /*0fc0*/  LEA.HI R4, R4, R185, RZ, 0x6 ;  /* 0x000000b904047211 */ /* 0x000fe400078f30ff */
[----:B------:R-:W-:Y:S02]  /*0fd0*/  LOP3.LUT R9, R194, 0x38, R234, 0xf8, !PT ;  /* 0x00000038c2097812 */ /* 0x000fe400078ef8ea */
[----:B------:R-:W-:-:S02]  /*0fe0*/  SHF.L.U32 R3, R4, 0x7, RZ ;  /* 0x0000000704037819 */ /* 0x000fc400000006ff */
[----:B------:R-:W-:Y:S02]  /*0ff0*/  SHF.R.U32.HI R197, RZ, 0x3, R195 ;  /* 0x00000003ffc57819 */ /* 0x000fe400000116c3 */
[----:B------:R-:W-:Y:S02]  /*1000*/  LOP3.LUT R4, R195, 0x38, R234, 0xf8, !PT ;  /* 0x00000038c3047812 */ /* 0x000fe400078ef8ea */
[----:B------:R-:W-:Y:S02]  /*1010*/  LOP3.LUT R11, R194, 0x38, R235, 0xf8, !PT ;  /* 0x00000038c20b7812 */ /* 0x000fe400078ef8eb */
[----:B------:R-:W-:Y:S02]  /*1020*/  LOP3.LUT R3, R3, 0xffffe000, RZ, 0xc0, !PT ;  /* 0xffffe00003037812 */ /* 0x000fe400078ec0ff */
[----:B------:R-:W-:Y:S02]  /*1030*/  LOP3.LUT R10, R9, R21, RZ, 0x3c, !PT ;  /* 0x00000015090a7212 */ /* 0x000fe400078e3cff */
[----:B------:R-:W-:Y:S01]  /*1040*/  IADD3 R208, R18, -R208, RZ ;  /* 0x800000d012d07210 */ /* 0x000fe20007ffe0ff */
[----:B------:R-:W-:Y:S01]  /*1050*/  IMAD.SHL.U32 R18, R216, 0x8, RZ ;  /* 0x00000008d8127824 */ /* 0x000fe200078e00ff */
[----:B------:R-:W-:Y:S01]  /*1060*/  LOP3.LUT R5, R4, R197, RZ, 0x3c, !PT ;  /* 0x000000c504057212 */ /* 0x000fe200078e3cff */
[----:B------:R-:W-:Y:S01]  /*1070*/  IMAD R4, R196, 0x200, R3 ;  /* 0x00000200c4047824 */ /* 0x000fe200078e0203 */
[----:B------:R-:W-:Y:S01]  /*1080*/  LOP3.LUT R12, R11, R21, RZ, 0x3c, !PT ;  /* 0x000000150b0c7212 */ /* 0x000fe200078e3cff */
[----:B------:R-:W-:Y:S01]  /*1090*/  IMAD.SHL.U32 R203, R208, 0x8, RZ ;  /* 0x00000008d0cb7824 */ /* 0x000fe200078e00ff */
[----:B------:R-:W-:Y:S01]  /*10a0*/  IADD3 R11, R10, R3, R198 ;  /* 0x000000030a0b7210 */ /* 0x000fe20007ffe0c6 */
[----:B------:R-:W-:Y:S01]  /*10b0*/  IMAD.U32 R3, RZ, RZ, UR5 ;  /* 0x00000005ff037e24 */ /* 0x000fe2000f8e00ff */
[----:B------:R-:W-:Y:S01]  /*10c0*/  SHF.R.S32.HI R233, RZ, 0x3, R0 ;  /* 0x00000003ffe97819 */ /* 0x000fe20000011400 */
[----:B------:R-:W-:Y:S01]  /*10d0*/  IMAD.U32 R0, RZ, RZ, UR4 ;  /* 0x00000004ff007e24 */ /* 0x000fe2000f8e00ff */
[----:B------:R-:W-:Y:S01]  /*10e0*/  LOP3.LUT R6, R195, 0x38, R235, 0xf8, !PT ;  /* 0x00000038c3067812 */ /* 0x000fe200078ef8eb */
[----:B------:R-:W-:Y:S01]  /*10f0*/  IMAD.IADD R4, R4, 0x1, R5 ;  /* 0x0000000104047824 */ /* 0x000fe200078e0205 */
[----:B------:R-:W-:Y:S01]  /*1100*/  LOP3.LUT R7, R7, 0xffffe000, RZ, 0xc0, !PT ;  /* 0xffffe00007077812 */ /* 0x000fe200078ec0ff */
[----:B------:R0:W-:Y:S01]  /*1110*/  STL [R1+0x14], R3 ;  /* 0x0000140301007387 */ /* 0x0001e20000100800 */
[----:B------:R-:W-:Y:S01]  /*1120*/  LOP3.LUT R9, R6, R197, RZ, 0x3c, !PT ;  /* 0x000000c506097212 */ /* 0x000fe200078e3cff */
[----:B------:R-:W-:Y:S01]  /*1130*/  IMAD.MOV.U32 R5, RZ, RZ, R13 ;  /* 0x000000ffff057224 */ /* 0x000fe200078e000d */
[----:B------:R-:W-:Y:S01]  /*1140*/  LOP3.LUT R8, R8, 0x7ffffffc, RZ, 0xc0, !PT ;  /* 0x7ffffffc08087812 */ /* 0x000fe200078ec0ff */
[----:B------:R-:W-:Y:S01]  /*1150*/  IMAD R6, R196, 0x200, R7 ;  /* 0x00000200c4067824 */ /* 0x000fe200078e0207 */
[----:B------:R1:W-:Y:S01]  /*1160*/  STL [R1+0x84], R0 ;  /* 0x0000840001007387 */ /* 0x0003e20000100800 */
[----:B------:R-:W-:Y:S01]  /*1170*/  IADD3 R12, R12, R7, R198 ;  /* 0x000000070c0c7210 */ /* 0x000fe20007ffe0c6 */
[----:B------:R-:W-:Y:S01]  /*1180*/  IMAD.MOV.U32 R7, RZ, RZ, R15 ;  /* 0x000000ffff077224 */ /* 0x000fe200078e000f */
[----:B------:R-:W-:Y:S01]  /*1190*/  IADD3 R207, R203, 0x40, RZ ;  /* 0x00000040cbcf7810 */ /* 0x000fe20007ffe0ff */
[----:B------:R-:W-:Y:S01]  /*11a0*/  IMAD.IADD R8, R24, 0x1, -R8 ;  /* 0x0000000118087824 */ /* 0x000fe200078e0a08 */
[----:B------:R-:W-:Y:S01]  /*11b0*/  IADD3 R10, R6, R9, RZ ;  /* 0x00000009060a7210 */ /* 0x000fe20007ffe0ff */
[----:B------:R-:W-:Y:S01]  /*11c0*/  IMAD.MOV.U32 R6, RZ, RZ, R14 ;  /* 0x000000ffff067224 */ /* 0x000fe200078e000e */
[----:B------:R-:W-:Y:S01]  /*11d0*/  LOP3.LUT R9, R194, 0x38, R18, 0xf8, !PT ;  /* 0x00000038c2097812 */ /* 0x000fe200078ef812 */
[----:B------:R-:W-:Y:S01]  /*11e0*/  IMAD.SHL.U32 R204, R8, 0x2, RZ ;  /* 0x0000000208cc7824 */ /* 0x000fe200078e00ff */
[----:B0-----:R-:W-:-:S02]  /*11f0*/  LEA.HI R3, R216, R216, RZ, 0x1 ;  /* 0x000000d8d8037211 */ /* 0x001fc400078f08ff */
[----:B-1----:R-:W-:Y:S01]  /*1200*/  SHF.R.S32.HI R0, RZ, 0x1f, R203 ;  /* 0x0000001fff007819 */ /* 0x002fe200000114cb */
[C---:B------:R-:W-:Y:S01]  /*1210*/  VIADD R231, R204.reuse, 0x8 ;  /* 0x00000008cce77836 */ /* 0x040fe20000000000 */
[----:B------:R-:W-:Y:S01]  /*1220*/  SHF.R.S32.HI R0, RZ, 0x1f, R192 ;  /* 0x0000001fff007819 */ /* 0x000fe200000114c0 */
[----:B------:R-:W-:Y:S01]  /*1230*/  VIADD R230, R204, 0x10 ;  /* 0x00000010cce67836 */ /* 0x000fe20000000000 */
[----:B------:R-:W-:Y:S01]  /*1240*/  LOP3.LUT R9, R198, R9, R21, 0xf6, !PT ;  /* 0x00000009c6097212 */ /* 0x000fe200078ef615 */
[C---:B------:R-:W-:Y:S01]  /*1250*/  VIADD R227, R204.reuse, 0x28 ;  /* 0x00000028cce37836 */ /* 0x040fe20000000000 */
[C---:B------:R-:W-:Y:S01]  /*1260*/  IADD3 R228, R204.reuse, 0x20, RZ ;  /* 0x00000020cce47810 */ /* 0x040fe20007ffe0ff */
[----:B------:R0:W-:Y:S01]  /*1270*/  STL [R1+0x40], R0 ;  /* 0x0000400001007387 */ /* 0x0001e20000100800 */
[C---:B------:R-:W-:Y:S01]  /*1280*/  VIADD R225, R204.reuse, 0x38 ;  /* 0x00000038cce17836 */ /* 0x040fe20000000000 */
[----:B------:R-:W-:Y:S01]  /*1290*/  SHF.R.S32.HI R8, RZ, 0x1f, R231 ;  /* 0x0000001fff087819 */ /* 0x000fe200000114e7 */
[C---:B------:R-:W-:Y:S01]  /*12a0*/  VIADD R224, R204.reuse, 0x40 ;  /* 0x00000040cce07836 */ /* 0x040fe20000000000 */
[C---:B------:R-:W-:Y:S01]  /*12b0*/  IADD3 R218, R204.reuse, 0x70, RZ ;  /* 0x00000070ccda7810 */ /* 0x040fe20007ffe0ff */
[C---:B------:R-:W-:Y:S01]  /*12c0*/  VIADD R222, R204.reuse, 0x50 ;  /* 0x00000050ccde7836 */ /* 0x040fe20000000000 */
[----:B------:R-:W-:Y:S01]  /*12d0*/  SHF.R.S32.HI R8, RZ, 0x1f, R228 ;  /* 0x0000001fff087819 */ /* 0x000fe200000114e4 */
[C---:B------:R-:W-:Y:S01]  /*12e0*/  VIADD R221, R204.reuse, 0x58 ;  /* 0x00000058ccdd7836 */ /* 0x040fe20000000000 */
[----:B------:R-:W-:Y:S01]  /*12f0*/  SHF.R.S32.HI R8, RZ, 0x1f, R225 ;  /* 0x0000001fff087819 */ /* 0x000fe200000114e1 */
[C---:B------:R-:W-:Y:S01]  /*1300*/  VIADD R219, R204.reuse, 0x68 ;  /* 0x00000068ccdb7836 */ /* 0x040fe20000000000 */
[----:B0-----:R-:W-:Y:S01]  /*1310*/  SHF.L.U32 R0, R19, 0x3, RZ ;  /* 0x0000000313007819 */ /* 0x001fe200000006ff */
[C---:B------:R-:W-:Y:S01]  /*1320*/  VIADD R229, R204.reuse, 0x18 ;  /* 0x00000018cce57836 */ /* 0x040fe20000000000 */
[----:B------:R-:W-:Y:S01]  /*1330*/  LOP3.LUT R3, R3, 0x1ffffffe, RZ, 0xc0, !PT ;  /* 0x1ffffffe03037812 */ /* 0x000fe200078ec0ff */
[----:B------:R-:W-:Y:S01]  /*1340*/  VIADD R226, R204, 0x30 ;  /* 0x00000030cce27836 */ /* 0x000fe20000000000 */
[----:B------:R-:W-:Y:S01]  /*1350*/  SHF.R.S32.HI R8, RZ, 0x1f, R222 ;  /* 0x0000001fff087819 */ /* 0x000fe200000114de */
[----:B------:R0:W-:Y:S01]  /*1360*/  STL [R1+0x80], R0 ;  /* 0x0000800001007387 */ /* 0x0001e20000100800 */
[----:B------:R-:W-:Y:S01]  /*1370*/  SHF.R.S32.HI R8, RZ, 0x1f, R219 ;  /* 0x0000001fff087819 */ /* 0x000fe200000114db */
[----:B------:R-:W-:Y:S01]  /*1380*/  IMAD.IADD R3, R216, 0x1, -R3 ;  /* 0x00000001d8037824 */ /* 0x000fe200078e0a03 */
[----:B------:R-:W-:Y:S01]  /*1390*/  LEA R8, R11, UR4, 0x1 ;  /* 0x000000040b087c11 */ /* 0x000fe2000f8e08ff */
[C---:B------:R-:W-:Y:S01]  /*13a0*/  VIADD R220, R204.reuse, 0x60 ;  /* 0x00000060ccdc7836 */ /* 0x040fe20000000000 */
[----:B------:R-:W-:Y:S01]  /*13b0*/  IADD3 R223, R204, 0x48, RZ ;  /* 0x00000048ccdf7810 */ /* 0x000fe20007ffe0ff */
[----:B------:R-:W-:Y:S01]  /*13c0*/  IMAD R205, R3, 0x8, R20 ;  /* 0x0000000803cd7824 */ /* 0x000fe200078e0214 */
[----:B------:R-:W-:Y:S01]  /*13d0*/  LEA R3, R4, UR4, 0x1 ;  /* 0x0000000404037c11 */ /* 0x000fe2000f8e08ff */
[----:B------:R-:W-:Y:S01]  /*13e0*/  VIADD R217, R204, 0x78 ;  /* 0x00000078ccd97836 */ /* 0x000fe20000000000 */
[----:B------:R-:W-:-:S02]  /*13f0*/  SHF.R.S32.HI R13, RZ, 0x1f, R207 ;  /* 0x0000001fff0d7819 */ /* 0x000fc400000114cf */
[----:B0-----:R-:W-:Y:S02]  /*1400*/  LEA R0, R9, UR4, 0x1 ;  /* 0x0000000409007c11 */ /* 0x001fe4000f8e08ff */
[----:B------:R-:W-:Y:S02]  /*1410*/  SHF.R.S32.HI R9, RZ, 0x1f, R229 ;  /* 0x0000001fff097819 */ /* 0x000fe400000114e5 */
[----:B------:R-:W-:Y:S01]  /*1420*/  SHF.R.S32.HI R9, RZ, 0x1f, R226 ;  /* 0x0000001fff097819 */ /* 0x000fe200000114e2 */
[----:B------:R0:W-:Y:S01]  /*1430*/  STL [R1+0x74], R0 ;  /* 0x0000740001007387 */ /* 0x0001e20000100800 */
[----:B------:R-:W-:Y:S02]  /*1440*/  SHF.R.S32.HI R9, RZ, 0x1f, R223 ;  /* 0x0000001fff097819 */ /* 0x000fe400000114df */
[----:B------:R-:W-:Y:S01]  /*1450*/  SHF.R.S32.HI R9, RZ, 0x1f, R220 ;  /* 0x0000001fff097819 */ /* 0x000fe200000114dc */
[----:B------:R-:W-:Y:S01]  /*1460*/  STL [R1+0x6c], R8 ;  /* 0x00006c0801007387 */ /* 0x000fe20000100800 */
[----:B------:R-:W-:-:S02]  /*1470*/  SHF.R.S32.HI R237, RZ, 0x1f, R191 ;  /* 0x0000001fffed7819 */ /* 0x000fc400000114bf */
[----:B------:R-:W-:Y:S02]  /*1480*/  SHF.R.S32.HI R236, RZ, 0x1f, R193 ;  /* 0x0000001fffec7819 */ /* 0x000fe400000114c1 */
[----:B------:R-:W-:Y:S02]  /*1490*/  SHF.R.S32.HI R234, RZ, 0x3, R234 ;  /* 0x00000003ffea7819 */ /* 0x000fe400000114ea */
[----:B0-----:R-:W-:Y:S02]  /*14a0*/  SHF.R.S32.HI R0, RZ, 0x1f, R230 ;  /* 0x0000001fff007819 */ /* 0x001fe400000114e6 */
[----:B------:R-:W-:Y:S02]  /*14b0*/  SHF.R.S32.HI R0, RZ, 0x1f, R227 ;  /* 0x0000001fff007819 */ /* 0x000fe400000114e3 */
[----:B------:R-:W-:Y:S02]  /*14c0*/  SHF.R.S32.HI R0, RZ, 0x1f, R224 ;  /* 0x0000001fff007819 */ /* 0x000fe400000114e0 */
[----:B------:R-:W-:-:S02]  /*14d0*/  SHF.R.S32.HI R0, RZ, 0x1f, R221 ;  /* 0x0000001fff007819 */ /* 0x000fc400000114dd */
[----:B------:R-:W-:Y:S02]  /*14e0*/  SHF.R.S32.HI R0, RZ, 0x1f, R218 ;  /* 0x0000001fff007819 */ /* 0x000fe400000114da */
[----:B------:R-:W-:Y:S02]  /*14f0*/  LEA R0, R12, UR4, 0x1 ;  /* 0x000000040c007c11 */ /* 0x000fe4000f8e08ff */
[----:B------:R-:W-:Y:S02]  /*1500*/  SHF.R.S32.HI R235, RZ, 0x3, R235 ;  /* 0x00000003ffeb7819 */ /* 0x000fe400000114eb */
[----:B------:R-:W-:Y:S01]  /*1510*/  SHF.R.S32.HI R9, RZ, 0x1f, R217 ;  /* 0x0000001fff097819 */ /* 0x000fe200000114d9 */
[----:B------:R0:W-:Y:S02]  /*1520*/  STL [R1+0x68], R0 ;  /* 0x0000680001007387 */ /* 0x0001e40000100800 */
[----:B0-----:R-:W-:-:S05]  /*1530*/  LEA R0, R10, UR4, 0x1 ;  /* 0x000000040a007c11 */ /* 0x001fca000f8e08ff */
[----:B------:R0:W-:Y:S04]  /*1540*/  STL [R1+0x70], R0 ;  /* 0x0000700001007387 */ /* 0x0001e80000100800 */
[----:B------:R0:W-:Y:S02]  /*1550*/  STL [R1+0x78], R3 ;  /* 0x0000780301007387 */ /* 0x0001e40000100800 */
.L_x_2715:
[----:B-1----:R-:W1:Y:S01]  /*1560*/  LDC.64 R210, c[0x0][0xc88] ;  /* 0x00032200ffd27b82 */ /* 0x002e620000000a00 */
[----:B------:R-:W-:Y:S01]  /*1570*/  ULDC.64 UR4, c[0x0][0xa28] ;  /* 0x00028a0000047ab9 */ /* 0x000fe20000000a00 */
[----:B------:R-:W-:Y:S01]  /*1580*/  ULDC.64 UR8, c[0x0][0xa18] ;  /* 0x0002860000087ab9 */ /* 0x000fe20000000a00 */
[----:B------:R-:W-:Y:S01]  /*1590*/  ULDC.64 UR6, c[0x0][0xa08] ;  /* 0x0002820000067ab9 */ /* 0x000fe20000000a00 */
[----:B-1----:R-:W-:-:S06]  /*15a0*/  IMAD.WIDE R210, R7, 0x4, R210 ;  /* 0x0000000407d27825 */ /* 0x002fcc00078e02d2 */
[----:B--2---:R-:W2:Y:S01]  /*15b0*/  LDG.E R210, desc[UR60][R210.64] ;  /* 0x0000003cd2d27981 */ /* 0x004ea2000c1e1900 */
[----:B------:R-:W-:Y:S01]  /*15c0*/  ISETP.NE.U32.AND P2, PT, RZ, UR4, PT ;  /* 0x00000004ff007c0c */ /* 0x000fe2000bf45070 */
[----:B------:R-:W-:Y:S01]  /*15d0*/  IMAD.MOV.U32 R15, RZ, RZ, RZ ;  /* 0x000000ffff0f7224 */ /* 0x000fe200078e00ff */
[----:B------:R-:W-:Y:S02]  /*15e0*/  ISETP.NE.U32.AND P1, PT, RZ, UR8, PT ;  /* 0x00000008ff007c0c */ /* 0x000fe4000bf25070 */
[----:B------:R-:W-:Y:S02]  /*15f0*/  ISETP.NE.AND.EX P2, PT, RZ, UR5, PT, P2 ;  /* 0x00000005ff007c0c */ /* 0x000fe4000bf45320 */
[----:B------:R-:W-:Y:S02]  /*1600*/  ISETP.NE.AND.EX P1, PT, RZ, UR9, PT, P1 ;  /* 0x00000009ff007c0c */ /* 0x000fe4000bf25310 */
[----:B------:R-:W-:Y:S02]  /*1610*/  ISETP.NE.U32.AND P0, PT, RZ, UR6, PT ;  /* 0x00000006ff007c0c */ /* 0x000fe4000bf05070 */
[----:B------:R-:W-:-:S02]  /*1620*/  MOV R27, RZ ;  /* 0x000000ff001b7202 */ /* 0x000fc40000000f00 */
[----:B------:R-:W-:Y:S02]  /*1630*/  ISETP.NE.AND.EX P0, PT, RZ, UR7, PT, P0 ;  /* 0x00000007ff007c0c */ /* 0x000fe4000bf05300 */
[----:B--2---:R-:W-:Y:S01]  /*1640*/  SHF.R.S32.HI R232, RZ, 0x1f, R210 ;  /* 0x0000001fffe87819 */ /* 0x004fe200000114d2 */
[C---:B------:R-:W-:Y:S02]  /*1650*/  IMAD.SHL.U32 R211, R210.reuse, 0x4, RZ ;  /* 0x00000004d2d37824 */ /* 0x040fe400078e00ff */
[C---:B0---4-:R-:W-:Y:S02]  /*1660*/  @P2 LEA R8, P3, R210.reuse, UR4, 0x2 ;  /* 0x00000004d2082c11 */ /* 0x051fe4000f8610ff */
[C-C-:B------:R-:W-:Y:S02]  /*1670*/  SHF.L.U64.HI R212, R210.reuse, 0x2, R232.reuse ;  /* 0x00000002d2d47819 */ /* 0x140fe400000102e8 */
[----:B---3--:R-:W-:Y:S01]  /*1680*/  @P2 LEA.HI.X R9, R210, UR5, R232, 0x2, P3 ;  /* 0x00000005d2092c11 */ /* 0x008fe200098f14e8 */
[----:B------:R-:W-:Y:S01]  /*1690*/  ULDC UR4, c[0x0][0x288] ;  /* 0x0000a20000047ab9 */ /* 0x000fe20000000800 */
[----:B------:R-:W-:-:S03]  /*16a0*/  IADD3 R12, P4, R211, UR6, RZ ;  /* 0x00000006d30c7c10 */ /* 0x000fc6000ff9e0ff */
        /* <DEDUP_REMOVED lines=8> */
[C---:B0-----:R-:W-:Y:S01]  /*1730*/  LOP3.LUT R3, R6.reuse, 0xff000000, RZ, 0xc0, !PT ;  /* 0xff00000006037812 */ /* 0x041fe200078ec0ff */
        /* <DEDUP_REMOVED lines=13> */
[----:B------:R-:W-:Y:S01]  /*1810*/  LOP3.LUT R206, R6, 0xffff, RZ, 0xc0, !PT ;  /* 0x0000ffff06ce7812 */ /* 0x000fe200078ec0ff */
[----:B-1----:R-:W-:Y:S08]  /*1820*/  @P1 BRA `(.L_x_2485) ;  /* 0x0000000000241947 */ /* 0x002ff00003800000 */
        /* <DEDUP_REMOVED lines=9> */
.L_x_2485:
[----:B------:R-:W-:Y:S02]  /*18c0*/  IMAD.U32 R25, RZ, RZ, UR5 ;  /* 0x00000005ff197e24 */ /* 0x000fe4000f8e00ff */
[----:B------:R-:W-:Y:S01]  /*18d0*/  IMAD.U32 R26, RZ, RZ, UR4 ;  /* 0x00000004ff1a7e24 */ /* 0x000fe2000f8e00ff */
[----:B------:R-:W-:Y:S06]  /*18e0*/  @!P2 BRA `(.L_x_2486) ;  /* 0x000000000010a947 */ /* 0x000fec0003800000 */
[----:B------:R-:W-:-:S04]  /*18f0*/  IADD3 R6, P0, R211, UR8, RZ ;  /* 0x00000008d3067c10 */ /* 0x000fc8000ff1e0ff */
[----:B------:R-:W-:-:S05]  /*1900*/  IADD3.X R7, R212, UR9, RZ, P0, !PT ;  /* 0x00000009d4077c10 */ /* 0x000fca00087fe4ff */
[----:B------:R0:W5:Y:S01]  /*1910*/  LDG.E R26, desc[UR60][R6.64] ;  /* 0x0000003c061a7981 */ /* 0x000162000c1e1900 */
[----:B------:R-:W-:Y:S05]  /*1920*/  BRA `(.L_x_2487) ;  /* 0x0000000000107947 */ /* 0x000fea0003800000 */
.L_x_2486:
[----:B------:R-:W-:Y:S05]  /*1930*/  @!P0 BRA `(.L_x_2487) ;  /* 0x00000000000c8947 */ /* 0x000fea0003800000 */
[----:B------:R-:W2:Y:S04]  /*1940*/  LDG.E R3, desc[UR60][R12.64] ;  /* 0x0000003c0c037981 */ /* 0x000ea8000c1e1900 */
[----:B------:R-:W2:Y:S02]  /*1950*/  LDG.E R26, desc[UR60][R12.64+0x4] ;  /* 0x0000043c0c1a7981 */ /* 0x000ea4000c1e1900 */
[----:B--2---:R-:W-:-:S07]  /*1960*/  IADD3 R26, -R3, R26, RZ ;  /* 0x0000001a031a7210 */ /* 0x004fce0007ffe1ff */
.L_x_2487:
[----:B------:R-:W-:Y:S01]  /*1970*/  ULDC.64 UR4, c[0x0][0xa10] ;  /* 0x0002840000047ab9 */ /* 0x000fe20000000a00 */
[----:B------:R-:W1:Y:S01]  /*1980*/  LDC R4, c[0x0][0x448] ;  /* 0x00011200ff047b82 */ /* 0x000e620000000800 */
[----:B------:R-:W-:-:S04]  /*1990*/  ISETP.NE.U32.AND P0, PT, RZ, UR4, PT ;  /* 0x00000004ff007c0c */ /* 0x000fc8000bf05070 */
[----:B------:R-:W-:Y:S01]  /*19a0*/  ISETP.NE.AND.EX P0, PT, RZ, UR5, PT, P0 ;  /* 0x00000005ff007c0c */ /* 0x000fe2000bf05300 */
[----:B------:R-:W-:-:S12]  /*19b0*/  ULDC.64 UR4, c[0x0][0xa30] ;  /* 0x00028c0000047ab9 */ /* 0x000fd80000000a00 */
[----:B0-----:R-:W0:Y:S02]  /*19c0*/  @P0 LDC.64 R6, c[0x0][0xa10] ;  /* 0x00028400ff060b82 */ /* 0x001e240000000a00 */
[----:B0-----:R-:W-:-:S05]  /*19d0*/  @P0 IMAD.WIDE R6, R210, 0x4, R6 ;  /* 0x00000004d2060825 */ /* 0x001fca00078e0206 */
[----:B------:R-:W2:Y:S04]  /*19e0*/  @P0 LDG.E R0, desc[UR60][R6.64] ;  /* 0x0000003c06000981 */ /* 0x000ea8000c1e1900 */
[----:B------:R0:W2:Y:S01]  /*19f0*/  @P0 LDG.E R3, desc[UR60][R6.64+0x4] ;  /* 0x0000043c06030981 */ /* 0x0000a2000c1e1900 */
[----:B------:R-:W-:Y:S01]  /*1a00*/  ISETP.NE.U32.AND P1, PT, RZ, UR4, PT ;  /* 0x00000004ff007c0c */ /* 0x000fe2000bf25070 */
[----:B-----5:R-:W-:-:S03]  /*1a10*/  IMAD.MOV.U32 R141, RZ, RZ, R26 ;  /* 0x000000ffff8d7224 */ /* 0x020fc600078e001a */
[----:B------:R-:W-:-:S13]  /*1a20*/  ISETP.NE.AND.EX P1, PT, RZ, UR5, PT, P1 ;  /* 0x00000005ff007c0c */ /* 0x000fda000bf25310 */
[----:B------:R-:W-:-:S04]  /*1a30*/  @P1 IADD3 R8, P2, R211, UR4, RZ ;  /* 0x00000004d3081c10 */ /* 0x000fc8000ff5e0ff */
[----:B------:R-:W-:-:S05]  /*1a40*/  @P1 IADD3.X R9, R212, UR5, RZ, P2, !PT ;  /* 0x00000005d4091c10 */ /* 0x000fca00097fe4ff */
[----:B------:R3:W5:Y:S01]  /*1a50*/  @P1 LDG.E R141, desc[UR60][R8.64] ;  /* 0x0000003c088d1981 */ /* 0x000762000c1e1900 */
[----:B-1----:R-:W-:Y:S01]  /*1a60*/  ISETP.NE.AND P1, PT, R4, 0x1, PT ;  /* 0x000000010400780c */ /* 0x002fe20003f25270 */
[----:B------:R-:W-:Y:S01]  /*1a70*/  IMAD.SHL.U32 R200, R5, 0x80, RZ ;  /* 0x0000008005c87824 */ /* 0x000fe200078e00ff */
[----:B------:R-:W-:Y:S01]  /*1a80*/  IADD3 R10, -R15, R26, RZ ;  /* 0x0000001a0f0a7210 */ /* 0x000fe20007ffe1ff */
[----:B------:R-:W-:Y:S01]  /*1a90*/  BSSY B0, `(.L_x_2488) ;  /* 0x0000034000007945 */ /* 0x000fe20003800000 */
[----:B------:R-:W-:Y:S01]  /*1aa0*/  LOP3.LUT R215, R209, 0xff, RZ, 0xc0, !PT ;  /* 0x000000ffd1d77812 */ /* 0x000fe200078ec0ff */
[----:B------:R-:W-:Y:S01]  /*1ab0*/  VIADD R4, R200, 0x7f ;  /* 0x0000007fc8047836 */ /* 0x000fe20000000000 */
[----:B------:R-:W-:-:S07]  /*1ac0*/  SHF.R.U32.HI R209, RZ, 0x10, R209 ;  /* 0x00000010ffd17819 */ /* 0x000fce00000116d1 */
[----:B------:R-:W1:Y:S08]  /*1ad0*/  @P1 LDC R11, c[0x0][0x44c] ;  /* 0x00011300ff0b1b82 */ /* 0x000e700000000800 */
[----:B0-----:R-:W0:Y:S01]  /*1ae0*/  @P1 LDC R7, c[0x0][0x450] ;  /* 0x00011400ff071b82 */ /* 0x001e220000000800 */
[----:B--2---:R-:W-:Y:S02]  /*1af0*/  @P0 IMAD.IADD R25, R3, 0x1, -R0 ;  /* 0x0000000103190824 */ /* 0x004fe400078e0a00 */
[----:B-1----:R-:W-:-:S04]  /*1b00*/  @P1 IMAD.HI.U32 R0, R4, R11, RZ ;  /* 0x0000000b04001227 */ /* 0x002fc800078e00ff */
[----:B------:R-:W-:Y:S01]  /*1b10*/  IMAD.IADD R202, R10, 0x1, R25 ;  /* 0x000000010aca7824 */ /* 0x000fe200078e0219 */
[----:B0-----:R-:W-:-:S03]  /*1b20*/  @P1 SHF.R.U32.HI R4, RZ, R7, R0 ;  /* 0x00000007ff041219 */ /* 0x001fc60000011600 */
[C---:B------:R-:W-:Y:S01]  /*1b30*/  VIADD R0, R202.reuse, 0x7f ;  /* 0x0000007fca007836 */ /* 0x040fe20000000000 */
[----:B------:R-:W-:-:S04]  /*1b40*/  IADD3 R146, R202, 0x80, -R201 ;  /* 0x00000080ca927810 */ /* 0x000fc80007ffe8c9 */
[----:B------:R-:W-:Y:S01]  /*1b50*/  SHF.R.S32.HI R3, RZ, 0x1f, R0 ;  /* 0x0000001fff037819 */ /* 0x000fe20000011400 */
[----:B------:R-:W-:-:S03]  /*1b60*/  IMAD.IADD R4, R146, 0x1, R4 ;  /* 0x0000000192047824 */ /* 0x000fc600078e0204 */
[----:B------:R-:W-:Y:S02]  /*1b70*/  LEA.HI R3, R3, R0, RZ, 0x7 ;  /* 0x0000000003037211 */ /* 0x000fe400078f38ff */
[----:B------:R-:W-:Y:S02]  /*1b80*/  SHF.R.S32.HI R5, RZ, 0x1f, R4 ;  /* 0x0000001fff057819 */ /* 0x000fe40000011404 */
[----:B------:R-:W-:Y:S02]  /*1b90*/  SHF.R.S32.HI R147, RZ, 0x7, R3 ;  /* 0x00000007ff937819 */ /* 0x000fe40000011403 */
[----:B------:R-:W-:-:S04]  /*1ba0*/  LEA.HI R5, R5, R4, RZ, 0x7 ;  /* 0x0000000405057211 */ /* 0x000fc800078f38ff */
[----:B------:R-:W-:-:S04]  /*1bb0*/  SHF.R.S32.HI R0, RZ, 0x7, R5 ;  /* 0x00000007ff007819 */ /* 0x000fc80000011405 */
[----:B---3--:R-:W-:Y:S01]  /*1bc0*/  VIMNMX R9, R147, R0, PT ;  /* 0x0000000093097248 */ /* 0x008fe20003fe0100 */
[----:B------:R-:W-:-:S03]  /*1bd0*/  IMAD.MOV.U32 R0, RZ, RZ, RZ ;  /* 0x000000ffff007224 */ /* 0x000fc600078e00ff */
[----:B------:R-:W-:-:S13]  /*1be0*/  ISETP.GE.AND P0, PT, R9, 0x1, PT ;  /* 0x000000010900780c */ /* 0x000fda0003f06270 */
[----:B------:R-:W-:Y:S05]  /*1bf0*/  @!P0 BRA `(.L_x_2489) ;  /* 0x0000000000748947 */ /* 0x000fea0003800000 */
[----:B------:R-:W-:Y:S01]  /*1c00*/  ISETP.NE.AND P0, PT, R209, RZ, PT ;  /* 0x000000ffd100720c */ /* 0x000fe20003f05270 */
[----:B------:R-:W-:-:S03]  /*1c10*/  ULDC UR4, c[0x0][0x9f0] ;  /* 0x00027c0000047ab9 */ /* 0x000fc60000000800 */
[----:B------:R-:W-:-:S04]  /*1c20*/  SEL R11, R209, UR4, P0 ;  /* 0x00000004d10b7c07 */ /* 0x000fc80008000000 */
[-C--:B------:R-:W-:Y:S02]  /*1c30*/  IABS R6, R11.reuse ;  /* 0x0000000b00067213 */ /* 0x080fe40000000000 */
[----:B------:R-:W-:Y:S02]  /*1c40*/  IADD3 R0, R11, -0x1, R9 ;  /* 0xffffffff0b007810 */ /* 0x000fe40007ffe009 */
[----:B------:R-:W0:Y:S01]  /*1c50*/  I2F.RP R3, R6 ;  /* 0x0000000600037306 */ /* 0x000e220000209400 */
[-C--:B------:R-:W-:Y:S02]  /*1c60*/  IABS R12, R11.reuse ;  /* 0x0000000b000c7213 */ /* 0x080fe40000000000 */
[----:B------:R-:W-:Y:S02]  /*1c70*/  IABS R8, R0 ;  /* 0x0000000000087213 */ /* 0x000fe40000000000 */
[----:B------:R-:W-:-:S04]  /*1c80*/  LOP3.LUT R0, R0, R11, RZ, 0x3c, !PT ;  /* 0x0000000b00007212 */ /* 0x000fc800078e3cff */
[----:B------:R-:W-:Y:S01]  /*1c90*/  ISETP.GE.AND P2, PT, R0, RZ, PT ;  /* 0x000000ff0000720c */ /* 0x000fe20003f46270 */
[----:B0-----:R-:W0:Y:S02]  /*1ca0*/  MUFU.RCP R3, R3 ;  /* 0x0000000300037308 */ /* 0x001e240000001000 */
[----:B0-----:R-:W-:Y:S01]  /*1cb0*/  IADD3 R4, R3, 0xffffffe, RZ ;  /* 0x0ffffffe03047810 */ /* 0x001fe20007ffe0ff */
[----:B------:R-:W-:-:S05]  /*1cc0*/  IMAD.MOV R3, RZ, RZ, -R12 ;  /* 0x000000ffff037224 */ /* 0x000fca00078e0a0c */
        /* <DEDUP_REMOVED lines=16> */
.L_x_2489:
[----:B------:R-:W-:Y:S05]  /*1dd0*/  BSYNC B0 ;  /* 0x0000000000007941 */ /* 0x000fea0003800000 */
.L_x_2488:
[----:B------:R-:W-:Y:S01]  /*1de0*/  IMAD R3, R215, R0, RZ ;  /* 0x00000000d7037224 */ /* 0x000fe200078e02ff */
[----:B------:R-:W-:-:S04]  /*1df0*/  PLOP3.LUT P2, PT, PT, PT, PT, 0x80, 0x0 ;  /* 0x000000000000781c */ /* 0x000fc80003f4f070 */
[C---:B------:R-:W-:Y:S01]  /*1e00*/  VIADDMNMX R0, R3.reuse, R0, R9, PT ;  /* 0x0000000003007246 */ /* 0x040fe20003800109 */
[----:B------:R-:W-:-:S03]  /*1e10*/  IMAD R3, R3, 0x80, -R10 ;  /* 0x0000008003037824 */ /* 0x000fc600078e0a0a */
[----:B------:R-:W-:Y:S02]  /*1e20*/  LEA R0, R0, -R10, 0x7 ;  /* 0x8000000a00007211 */ /* 0x000fe400078e38ff */
[----:B------:R-:W-:Y:S02]  /*1e30*/  VIMNMX R3, RZ, R3, !PT ;  /* 0x00000003ff037248 */ /* 0x000fe40007fe0100 */
        /* <DEDUP_REMOVED lines=29> */
[----:B0----5:R-:W-:Y:S05]  /*2010*/  CALL.ABS.NOINC R14 ;  /* 0x000000000e007343 */ /* 0x021fea0003c00000 */
.L_x_2492:
[----:B------:R-:W-:Y:S05]  /*2020*/  BSYNC B6 ;  /* 0x0000000000067941 */ /* 0x000fea0003800000 */
.L_x_2491:
        /* <DEDUP_REMOVED lines=20> */
.L_x_2494:
[----:B------:R-:W-:Y:S05]  /*2170*/  BSYNC B6 ;  /* 0x0000000000067941 */ /* 0x000fea0003800000 */
.L_x_2493:
[----:B------:R-:W-:Y:S01]  /*2180*/  ULDC.64 UR4, c[0x0][0x9f8] ;  /* 0x00027e0000047ab9 */ /* 0x000fe20000000a00 */
[----:B------:R-:W-:Y:S01]  /*2190*/  IMAD.MOV.U32 R3, RZ, RZ, R210 ;  /* 0x000000ffff037224 */ /* 0x000fe200078e00d2 */
[----:B------:R-:W-:Y:S01]  /*21a0*/  ISETP.NE.U32.AND P0, PT, RZ, UR4, PT ;  /* 0x00000004ff007c0c */ /* 0x000fe2000bf05070 */
[----:B------:R-:W2:Y:S01]  /*21b0*/  LDL.LU R20, [R1+0x10] ;  /* 0x0000100001147983 */ /* 0x000ea20000300800 */
[----:B------:R-:W0:Y:S01]  /*21c0*/  LDC.64 R4, c[0x0][0x300] ;  /* 0x0000c000ff047b82 */ /* 0x000e220000000a00 */
[----:B------:R-:W-:Y:S01]  /*21d0*/  IMAD.IADD R118, R27, 0x1, R26 ;  /* 0x000000011b767824 */ /* 0x000fe200078e021a */
[----:B------:R-:W-:Y:S02]  /*21e0*/  ISETP.NE.AND.EX P0, PT, RZ, UR5, PT, P0 ;  /* 0x00000005ff007c0c */ /* 0x000fe4000bf05300 */
[C---:B------:R-:W-:Y:S01]  /*21f0*/  IADD3 R8, R18.reuse, 0x80, RZ ;  /* 0x0000008012087810 */ /* 0x040fe20007ffe0ff */
[C---:B------:R-:W-:Y:S01]  /*2200*/  VIADD R104, R18.reuse, 0x60 ;  /* 0x0000006012687836 */ /* 0x040fe20000000000 */
[----:B------:R-:W-:Y:S01]  /*2210*/  SHF.R.S32.HI R19, RZ, 0x1f, R18 ;  /* 0x0000001fff137819 */ /* 0x000fe20000011412 */
[----:B------:R-:W-:Y:S01]  /*2220*/  ULDC.64 UR6, c[0x0][0x330] ;  /* 0x0000cc0000067ab9 */ /* 0x000fe20000000a00 */
[----:B------:R-:W1:Y:S07]  /*2230*/  LDC.64 R106, c[0x0][0x3f8] ;  /* 0x0000fe00ff6a7b82 */ /* 0x000e6e0000000a00 */
[----:B------:R-:W-:Y:S01]  /*2240*/  @P0 IADD3 R6, P1, R211, UR4, RZ ;  /* 0x00000004d3060c10 */ /* 0x000fe2000ff3e0ff */
[----:B------:R-:W-:Y:S01]  /*2250*/  ULDC UR4, c[0x0][0x2f4] ;  /* 0x0000bd0000047ab9 */ /* 0x000fe20000000800 */
[----:B------:R-:W-:Y:S01]  /*2260*/  VIADD R12, R18, 0xa0 ;  /* 0x000000a0120c7836 */ /* 0x000fe20000000000 */
[----:B------:R-:W3:Y:S01]  /*2270*/  LDC.64 R28, c[0x0][0x408] ;  /* 0x00010200ff1c7b82 */ /* 0x000ee20000000a00 */
[----:B------:R-:W-:-:S05]  /*2280*/  @P0 IADD3.X R7, R212, UR5, RZ, P1, !PT ;  /* 0x00000005d4070c10 */ /* 0x000fca0008ffe4ff */
[----:B------:R4:W2:Y:S01]  /*2290*/  @P0 LDG.E R3, desc[UR60][R6.64] ;  /* 0x0000003c06030981 */ /* 0x0008a2000c1e1900 */
[----:B------:R-:W-:Y:S01]  /*22a0*/  ISETP.GE.AND P1, PT, R185, UR4, PT ;  /* 0x00000004b9007c0c */ /* 0x000fe2000bf26270 */
[----:B------:R-:W-:Y:S01]  /*22b0*/  IMAD.WIDE.U32 R94, R206, UR6, R18 ;  /* 0x00000006ce5e7c25 */ /* 0x000fe2000f8e0012 */
[----:B------:R-:W-:Y:S01]  /*22c0*/  ISETP.GE.AND P0, PT, R18, UR4, PT ;  /* 0x0000000412007c0c */ /* 0x000fe2000bf06270 */
[----:B------:R-:W2:Y:S01]  /*22d0*/  S2R R148, SR_TID.X ;  /* 0x0000000000947919 */ /* 0x000ea20000002100 */
[----:B------:R-:W-:Y:S01]  /*22e0*/  SEL R9, RZ, 0xffffffff, P1 ;  /* 0xffffffffff097807 */ /* 0x000fe20000800000 */
[----:B------:R-:W-:Y:S01]  /*22f0*/  IMAD R95, R206, UR7, R95 ;  /* 0x00000007ce5f7c24 */ /* 0x000fe2000f8e025f */
[----:B------:R-:W-:Y:S01]  /*2300*/  SHF.R.S32.HI R0, RZ, 0x1f, R118 ;  /* 0x0000001fff007819 */ /* 0x000fe20000011476 */
[----:B------:R-:W-:Y:S01]  /*2310*/  ULDC.64 UR6, c[0x0][0xa08] ;  /* 0x0002820000067ab9 */ /* 0x000fe20000000a00 */
[----:B------:R-:W-:Y:S01]  /*2320*/  ISETP.GE.AND P3, PT, R8, UR4, PT ;  /* 0x0000000408007c0c */ /* 0x000fe2000bf66270 */
[----:B------:R-:W-:Y:S01]  /*2330*/  IMAD.SHL.U32 R9, R9, 0x2, RZ ;  /* 0x0000000209097824 */ /* 0x000fe200078e00ff */
[----:B----4-:R-:W-:Y:S01]  /*2340*/  SEL R6, RZ, 0x1, P0 ;  /* 0x00000001ff067807 */ /* 0x010fe20000000000 */
[----:B-1----:R-:W-:Y:S01]  /*2350*/  IMAD.WIDE.U32 R98, R17, R106, R18 ;  /* 0x0000006a11627225 */ /* 0x002fe200078e0012 */
[----:B------:R-:W-:-:S02]  /*2360*/  ISETP.GE.AND P0, PT, R186, UR4, PT ;  /* 0x00000004ba007c0c */ /* 0x000fc4000bf06270 */
[----:B------:R-:W-:Y:S01]  /*2370*/  LOP3.LUT R8, R9, 0x2, R6, 0xe2, !PT ;  /* 0x0000000209087812 */ /* 0x000fe200078ee206 */
[-C--:B0-----:R-:W-:Y:S01]  /*2380*/  IMAD R9, R0, R4.reuse, RZ ;  /* 0x0000000400097224 */ /* 0x081fe200078e02ff */
[----:B------:R-:W-:Y:S01]  /*2390*/  ISETP.GE.AND P1, PT, R104, UR4, PT ;  /* 0x0000000468007c0c */ /* 0x000fe2000bf26270 */
[----:B------:R-:W-:Y:S01]  /*23a0*/  IMAD.WIDE.U32 R6, R118, R4, RZ ;  /* 0x0000000476067225 */ /* 0x000fe200078e00ff */
[----:B------:R-:W-:Y:S01]  /*23b0*/  ISETP.GE.AND P2, PT, R12, UR4, PT ;  /* 0x000000040c007c0c */ /* 0x000fe2000bf46270 */
[----:B------:R-:W-:Y:S01]  /*23c0*/  ULDC.64 UR4, c[0x0][0x308] ;  /* 0x0000c20000047ab9 */ /* 0x000fe20000000a00 */
[----:B------:R-:W-:Y:S01]  /*23d0*/  SEL R10, RZ, 0x8, P1 ;  /* 0x00000008ff0a7807 */ /* 0x000fe20000800000 */
[----:B------:R-:W-:Y:S01]  /*23e0*/  IMAD R11, R118, R5, R9 ;  /* 0x00000005760b7224 */ /* 0x000fe200078e0209 */
[----:B------:R-:W-:Y:S01]  /*23f0*/  SEL R9, RZ, 0x4, P0 ;  /* 0x00000004ff097807 */ /* 0x000fe20000000000 */
[----:B---3--:R-:W-:Y:S01]  /*2400*/  IMAD.WIDE.U32 R102, R17, R28, R18 ;  /* 0x0000001c11667225 */ /* 0x008fe200078e0012 */
[----:B------:R-:W-:-:S02]  /*2410*/  ISETP.NE.U32.AND P0, PT, RZ, UR6, PT ;  /* 0x00000006ff007c0c */ /* 0x000fc4000bf05070 */
[----:B------:R-:W-:Y:S01]  /*2420*/  LOP3.LUT R8, R10, R8, R9, 0xfe, !PT ;  /* 0x000000080a087212 */ /* 0x000fe200078efe09 */
[----:B------:R-:W-:Y:S01]  /*2430*/  IMAD.IADD R7, R7, 0x1, R11 ;  /* 0x0000000107077824 */ /* 0x000fe200078e020b */
[----:B------:R-:W0:Y:S01]  /*2440*/  LDC R9, c[0x0][0x3f4] ;  /* 0x0000fd00ff097b82 */ /* 0x000e220000000800 */
[----:B------:R-:W-:Y:S01]  /*2450*/  SEL R11, RZ, 0x10, P3 ;  /* 0x00000010ff0b7807 */ /* 0x000fe20001800000 */
[----:B------:R-:W-:Y:S01]  /*2460*/  IMAD.WIDE.U32 R92, R206, UR4, R6 ;  /* 0x00000004ce5c7c25 */ /* 0x000fe2000f8e0006 */
[----:B------:R-:W-:Y:S02]  /*2470*/  ISETP.NE.AND.EX P0, PT, RZ, UR7, PT, P0 ;  /* 0x00000007ff007c0c */ /* 0x000fe4000bf05300 */
[----:B------:R-:W-:Y:S01]  /*2480*/  LOP3.LUT R11, R8, R11, RZ, 0xfc, !PT ;  /* 0x0000000b080b7212 */ /* 0x000fe200078efcff */
[----:B------:R-:W-:Y:S01]  /*2490*/  IMAD R93, R206, UR5, R93 ;  /* 0x00000005ce5d7c24 */ /* 0x000fe2000f8e025d */
[----:B------:R-:W-:Y:S01]  /*24a0*/  SHF.R.S32.HI R143, RZ, 0x1f, R17 ;  /* 0x0000001fff8f7819 */ /* 0x000fe20000011411 */
[----:B------:R-:W-:Y:S01]  /*24b0*/  ULDC.64 UR4, c[0x0][0x310] ;  /* 0x0000c40000047ab9 */ /* 0x000fe20000000a00 */
[----:B------:R-:W-:-:S02]  /*24c0*/  SHF.R.S32.HI R23, RZ, 0x1f, R22 ;  /* 0x0000001fff177819 */ /* 0x000fc40000011416 */
[----:B------:R-:W-:Y:S01]  /*24d0*/  SHF.R.U32.HI R30, RZ, 0x3, R194 ;  /* 0x00000003ff1e7819 */ /* 0x000fe200000116c2 */
[----:B------:R-:W-:-:S04]  /*24e0*/  IMAD.WIDE.U32 R96, R17, R106, R22 ;  /* 0x0000006a11607225 */ /* 0x000fc800078e0016 */
[----:B------:R-:W-:Y:S01]  /*24f0*/  IMAD.WIDE.U32 R100, R17, R28, R22 ;  /* 0x0000001c11647225 */ /* 0x000fe200078e0016 */
[-C--:B0-----:R-:W-:Y:S02]  /*2500*/  ISETP.GE.AND P1, PT, R185, R9.reuse, PT ;  /* 0x00000009b900720c */ /* 0x081fe40003f26270 */
[----:B------:R-:W-:Y:S02]  /*2510*/  ISETP.GE.AND P4, PT, R186, R9, PT ;  /* 0x00000009ba00720c */ /* 0x000fe40003f86270 */
[----:B--2---:R-:W-:-:S11]  /*2520*/  LOP3.LUT R20, R20, 0xfffffffe, RZ, 0xc0, !PT ;  /* 0xfffffffe14147812 */ /* 0x004fd600078ec0ff */
[----:B------:R-:W-:-:S05]  /*2530*/  @P4 LOP3.LUT R20, R20, 0x1, RZ, 0xfc, !PT ;  /* 0x0000000114144812 */ /* 0x000fca00078efcff */
[----:B------:R0:W-:Y:S01]  /*2540*/  STL [R1+0x10], R20 ;  /* 0x0000101401007387 */ /* 0x0001e20000100800 */
[----:B------:R-:W-:Y:S02]  /*2550*/  SHF.R.S32.HI R6, RZ, 0x1f, R3 ;  /* 0x0000001fff067819 */ /* 0x000fe40000011403 */
[----:B------:R-:W-:Y:S02]  /*2560*/  SEL R3, R3, RZ, !P0 ;  /* 0x000000ff03037207 */ /* 0x000fe40004000000 */
[----:B------:R-:W-:Y:S01]  /*2570*/  SEL R8, R6, RZ, !P0 ;  /* 0x000000ff06087207 */ /* 0x000fe20004000000 */
[----:B------:R-:W-:Y:S02]  /*2580*/  IMAD R6, R143, R106, RZ ;  /* 0x0000006a8f067224 */ /* 0x000fe400078e02ff */
[----:B------:R-:W-:-:S04]  /*2590*/  IMAD.WIDE.U32 R92, R3, UR4, R92 ;  /* 0x00000004035c7c25 */ /* 0x000fc8000f8e005c */
[----:B------:R-:W-:Y:S02]  /*25a0*/  IMAD R10, R8, UR4, RZ ;  /* 0x00000004080a7c24 */ /* 0x000fe4000f8e02ff */
[----:B------:R-:W-:Y:S02]  /*25b0*/  IMAD R13, R17, R107, R6 ;  /* 0x0000006b110d7224 */ /* 0x000fe400078e0206 */
[----:B------:R-:W-:Y:S01]  /*25c0*/  IMAD R15, R3, UR5, R10 ;  /* 0x00000005030f7c24 */ /* 0x000fe2000f8e020a */
[----:B------:R-:W-:Y:S01]  /*25d0*/  ULDC.64 UR4, c[0x0][0x338] ;  /* 0x0000ce0000047ab9 */ /* 0x000fe20000000a00 */
[----:B------:R-:W-:Y:S01]  /*25e0*/  IMAD.WIDE.U32 R6, R17, R4, R18 ;  /* 0x0000000411067225 */ /* 0x000fe200078e0012 */
[----:B------:R-:W-:-:S03]  /*25f0*/  IADD3 R97, R97, R13, RZ ;  /* 0x0000000d61617210 */ /* 0x000fc60007ffe0ff */
[----:B------:R-:W-:Y:S01]  /*2600*/  IMAD R10, R143, R4, RZ ;  /* 0x000000048f0a7224 */ /* 0x000fe200078e02ff */
[----:B------:R-:W-:Y:S01]  /*2610*/  IADD3 R91, P0, R92, R6, RZ ;  /* 0x000000065c5b7210 */ /* 0x000fe20007f1e0ff */
[----:B------:R-:W-:Y:S02]  /*2620*/  IMAD.IADD R90, R93, 0x1, R15 ;  /* 0x000000015d5a7824 */ /* 0x000fe400078e020f */
[----:B------:R-:W-:Y:S02]  /*2630*/  IMAD R89, R17, R5, R10 ;  /* 0x0000000511597224 */ /* 0x000fe400078e020a */
[----:B------:R-:W-:Y:S02]  /*2640*/  IMAD R6, R143, R28, RZ ;  /* 0x0000001c8f067224 */ /* 0x000fe400078e02ff */
[----:B------:R-:W-:Y:S01]  /*2650*/  IMAD.IADD R99, R13, 0x1, R99 ;  /* 0x000000010d637824 */ /* 0x000fe200078e0263 */
[----:B------:R-:W-:Y:S01]  /*2660*/  IADD3.X R89, R90, R7, R89, P0, !PT ;  /* 0x000000075a597210 */ /* 0x000fe200007fe459 */
[----:B------:R-:W-:Y:S01]  /*2670*/  IMAD R15, R17, R29, R6 ;  /* 0x0000001d110f7224 */ /* 0x000fe200078e0206 */
[----:B------:R-:W-:Y:S01]  /*2680*/  ISETP.GE.AND P0, PT, R18, R9, PT ;  /* 0x000000091200720c */ /* 0x000fe20003f06270 */
[----:B------:R-:W-:Y:S01]  /*2690*/  IMAD R8, R8, UR4, RZ ;  /* 0x0000000408087c24 */ /* 0x000fe2000f8e02ff */
[----:B------:R-:W-:Y:S01]  /*26a0*/  SEL R6, R9, RZ, P1 ;  /* 0x000000ff09067207 */ /* 0x000fe20000800000 */
[----:B------:R-:W-:Y:S01]  /*26b0*/  IMAD.WIDE.U32 R94, R3, UR4, R94 ;  /* 0x00000004035e7c25 */ /* 0x000fe2000f8e005e */
[----:B------:R-:W-:-:S02]  /*26c0*/  SEL R13, R9, RZ, P4 ;  /* 0x000000ff090d7207 */ /* 0x000fc40002000000 */
[----:B------:R-:W-:Y:S01]  /*26d0*/  SEL R7, R9, RZ, P0 ;  /* 0x000000ff09077207 */ /* 0x000fe20000000000 */
[----:B------:R-:W-:Y:S02]  /*26e0*/  IMAD R3, R3, UR5, R8 ;  /* 0x0000000503037c24 */ /* 0x000fe4000f8e0208 */
[----:B------:R-:W-:Y:S01]  /*26f0*/  IMAD.IADD R8, R185, 0x1, R6 ;  /* 0x00000001b9087824 */ /* 0x000fe200078e0206 */
[----:B------:R-:W-:Y:S01]  /*2700*/  IADD3 R7, R18, R7, RZ ;  /* 0x0000000712077210 */ /* 0x000fe20007ffe0ff */
[----:B------:R-:W-:Y:S02]  /*2710*/  IMAD.IADD R12, R186, 0x1, R13 ;  /* 0x00000001ba0c7824 */ /* 0x000fe400078e020d */
[----:B------:R-:W-:Y:S01]  /*2720*/  IMAD.IADD R101, R101, 0x1, R15 ;  /* 0x0000000165657824 */ /* 0x000fe200078e020f */
[----:B------:R-:W-:Y:S01]  /*2730*/  SHF.R.S32.HI R13, RZ, 0x1f, R8 ;  /* 0x0000001fff0d7819 */ /* 0x000fe20000011408 */
[----:B------:R-:W-:Y:S01]  /*2740*/  IMAD.IADD R103, R15, 0x1, R103 ;  /* 0x000000010f677824 */ /* 0x000fe200078e0267 */
[----:B------:R-:W-:-:S02]  /*2750*/  SHF.R.S32.HI R15, RZ, 0x1f, R12 ;  /* 0x0000001fff0f7819 */ /* 0x000fc4000001140c */
[----:B------:R-:W-:Y:S02]  /*2760*/  SHF.R.S32.HI R6, RZ, 0x1f, R7 ;  /* 0x0000001fff067819 */ /* 0x000fe40000011407 */
[----:B------:R-:W-:Y:S02]  /*2770*/  LEA.HI R10, R13, R8, RZ, 0x3 ;  /* 0x000000080d0a7211 */ /* 0x000fe400078f18ff */
[----:B------:R-:W-:Y:S02]  /*2780*/  LEA.HI R32, R15, R12, RZ, 0x3 ;  /* 0x0000000c0f207211 */ /* 0x000fe400078f18ff */
[----:B------:R-:W-:Y:S02]  /*2790*/  LEA.HI R8, R13, R8, RZ, 0x6 ;  /* 0x000000080d087211 */ /* 0x000fe400078f30ff */
[----:B------:R-:W-:Y:S02]  /*27a0*/  LEA.HI R15, R15, R12, RZ, 0x6 ;  /* 0x0000000c0f0f7211 */ /* 0x000fe400078f30ff */
[----:B------:R-:W-:Y:S01]  /*27b0*/  LEA.HI R14, R6, R7, RZ, 0x3 ;  /* 0x00000007060e7211 */ /* 0x000fe200078f18ff */
[----:B------:R-:W-:Y:S01]  /*27c0*/  IMAD.SHL.U32 R12, R8, 0x80, RZ ;  /* 0x00000080080c7824 */ /* 0x000fe200078e00ff */
[----:B------:R-:W-:-:S02]  /*27d0*/  SHF.L.U32 R21, R15, 0x7, RZ ;  /* 0x000000070f157819 */ /* 0x000fc400000006ff */
[----:B------:R-:W-:Y:S02]  /*27e0*/  LOP3.LUT R15, R194, 0x38, R14, 0xf8, !PT ;  /* 0x00000038c20f7812 */ /* 0x000fe400078ef80e */
[----:B------:R-:W-:Y:S02]  /*27f0*/  LEA.HI R6, R6, R7, RZ, 0x6 ;  /* 0x0000000706067211 */ /* 0x000fe400078f30ff */
[----:B------:R-:W-:Y:S02]  /*2800*/  LOP3.LUT R138, R15, R30, RZ, 0x3c, !PT ;  /* 0x0000001e0f8a7212 */ /* 0x000fe400078e3cff */
[----:B------:R-:W-:Y:S01]  /*2810*/  LOP3.LUT R15, R12, 0xffffe000, RZ, 0xc0, !PT ;  /* 0xffffe0000c0f7812 */ /* 0x000fe200078ec0ff */
[----:B------:R-:W-:Y:S01]  /*2820*/  IMAD.SHL.U32 R7, R6, 0x80, RZ ;  /* 0x0000008006077824 */ /* 0x000fe200078e00ff */
[----:B------:R-:W2:Y:S01]  /*2830*/  LDL R12, [R1+0x44] ;  /* 0x00004400010c7983 */ /* 0x000ea20000100800 */
[----:B------:R-:W-:Y:S01]  /*2840*/  LOP3.LUT R26, R194, 0x38, R10, 0xf8, !PT ;  /* 0x00000038c21a7812 */ /* 0x000fe200078ef80a */
[C---:B------:R-:W-:Y:S01]  /*2850*/  IMAD.SHL.U32 R88, R4.reuse, 0x80, RZ ;  /* 0x0000008004587824 */ /* 0x040fe200078e00ff */
[----:B------:R-:W-:-:S02]  /*2860*/  SHF.L.U64.HI R123, R4, 0x7, R5 ;  /* 0x00000007047b7819 */ /* 0x000fc40000010205 */
[----:B------:R-:W-:Y:S01]  /*2870*/  LOP3.LUT R7, R7, 0xffffe000, RZ, 0xc0, !PT ;  /* 0xffffe00007077812 */ /* 0x000fe200078ec0ff */
[----:B------:R-:W-:Y:S01]  /*2880*/  IMAD.SHL.U32 R133, R4, 0x40, RZ ;  /* 0x0000004004857824 */ /* 0x000fe200078e00ff */
[----:B------:R-:W-:Y:S02]  /*2890*/  LOP3.LUT R26, R26, R30, RZ, 0x3c, !PT ;  /* 0x0000001e1a1a7212 */ /* 0x000fe400078e3cff */
[----:B------:R-:W-:Y:S01]  /*28a0*/  IADD3 R138, R138, R7, R198 ;  /* 0x000000078a8a7210 */ /* 0x000fe20007ffe0c6 */
[----:B------:R-:W-:Y:S01]  /*28b0*/  IMAD R140, R196, 0x200, R7 ;  /* 0x00000200c48c7824 */ /* 0x000fe200078e0207 */
[----:B-----5:R-:W-:Y:S02]  /*28c0*/  SHF.R.S32.HI R7, RZ, 0x1f, R141 ;  /* 0x0000001fff077819 */ /* 0x020fe4000001148d */
[----:B------:R-:W-:Y:S02]  /*28d0*/  SHF.L.U64.HI R132, R4, 0x6, R5 ;  /* 0x0000000604847819 */ /* 0x000fe40000010205 */
[----:B------:R-:W-:Y:S01]  /*28e0*/  LOP3.LUT R27, R194, 0x38, R32, 0xf8, !PT ;  /* 0x00000038c21b7812 */ /* 0x000fe200078ef820 */
[----:B------:R-:W-:Y:S01]  /*28f0*/  IMAD R4, R7, R28, RZ ;  /* 0x0000001c07047224 */ /* 0x000fe200078e02ff */
[----:B------:R-:W-:Y:S01]  /*2900*/  IADD3 R136, R26, R15, R198 ;  /* 0x0000000f1a887210 */ /* 0x000fe20007ffe0c6 */
[----:B------:R-:W-:Y:S01]  /*2910*/  IMAD R139, R196, 0x200, R15 ;  /* 0x00000200c48b7824 */ /* 0x000fe200078e020f */
[----:B------:R-:W-:Y:S01]  /*2920*/  LOP3.LUT R6, R195, 0x38, R14, 0xf8, !PT ;  /* 0x00000038c3067812 */ /* 0x000fe200078ef80e */
[----:B------:R-:W-:Y:S01]  /*2930*/  IMAD R15, R141, R29, R4 ;  /* 0x0000001d8d0f7224 */ /* 0x000fe200078e0204 */
[----:B------:R-:W-:-:S02]  /*2940*/  LOP3.LUT R21, R21, 0xffffe000, RZ, 0xc0, !PT ;  /* 0xffffe00015157812 */ /* 0x000fc400078ec0ff */
[----:B------:R-:W-:Y:S02]  /*2950*/  LOP3.LUT R27, R27, R30, RZ, 0x3c, !PT ;  /* 0x0000001e1b1b7212 */ /* 0x000fe400078e3cff */
[----:B------:R-:W-:Y:S02]  /*2960*/  IADD3 R118, P4, R17, R118, RZ ;  /* 0x0000007611767210 */ /* 0x000fe40007f9e0ff */
[C---:B------:R-:W-:Y:S01]  /*2970*/  LOP3.LUT R4, R195.reuse, 0x18, R18, 0xf8, !PT ;  /* 0x00000018c3047812 */ /* 0x040fe200078ef812 */
[----:B------:R-:W-:Y:S01]  /*2980*/  IMAD.MOV.U32 R122, RZ, RZ, 0x20 ;  /* 0x00000020ff7a7424 */ /* 0x000fe200078e00ff */
[----:B0-----:R-:W-:Y:S01]  /*2990*/  LOP3.LUT R20, R195, 0x38, R32, 0xf8, !PT ;  /* 0x00000038c3147812 */ /* 0x001fe200078ef820 */
[----:B------:R-:W-:Y:S01]  /*29a0*/  IMAD.X R119, R0, 0x1, R143, P4 ;  /* 0x0000000100777824 */ /* 0x000fe200020e068f */
[----:B------:R-:W-:Y:S01]  /*29b0*/  LOP3.LUT R13, R6, R197, RZ, 0x3c, !PT ;  /* 0x000000c5060d7212 */ /* 0x000fe200078e3cff */
[----:B------:R-:W-:Y:S01]  /*29c0*/  IMAD R6, R7, R106, RZ ;  /* 0x0000006a07067224 */ /* 0x000fe200078e02ff */
[----:B------:R-:W-:-:S02]  /*29d0*/  IADD3 R135, R27, R21, R198 ;  /* 0x000000151b877210 */ /* 0x000fc40007ffe0c6 */
[----:B------:R-:W-:Y:S02]  /*29e0*/  LOP3.LUT R8, R195, 0x38, R10, 0xf8, !PT ;  /* 0x00000038c3087812 */ /* 0x000fe400078ef80a */
[-C--:B------:R-:W-:Y:S02]  /*29f0*/  LOP3.LUT R27, R4, R197.reuse, RZ, 0x3c, !PT ;  /* 0x000000c5041b7212 */ /* 0x080fe400078e3cff */
[----:B------:R-:W-:Y:S01]  /*2a00*/  SEL R0, RZ, 0x20, P2 ;  /* 0x00000020ff007807 */ /* 0x000fe20001000000 */
[----:B------:R-:W-:Y:S01]  /*2a10*/  IMAD R137, R196, 0x200, R21 ;  /* 0x00000200c4897824 */ /* 0x000fe200078e0215 */
[-C--:B------:R-:W-:Y:S01]  /*2a20*/  LOP3.LUT R20, R20, R197.reuse, RZ, 0x3c, !PT ;  /* 0x000000c514147212 */ /* 0x080fe200078e3cff */
[C---:B------:R-:W-:Y:S01]  /*2a30*/  IMAD.WIDE.U32 R100, R141.reuse, R28, R100 ;  /* 0x0000001c8d647225 */ /* 0x040fe200078e0064 */
[----:B------:R-:W-:Y:S02]  /*2a40*/  LOP3.LUT R8, R8, R197, RZ, 0x3c, !PT ;  /* 0x000000c508087212 */ /* 0x000fe400078e3cff */
[----:B------:R-:W-:Y:S01]  /*2a50*/  SHF.R.S32.HI R112, RZ, 0x3, R14 ;  /* 0x00000003ff707819 */ /* 0x000fe2000001140e */
[----:B------:R-:W-:Y:S01]  /*2a60*/  IMAD.IADD R140, R140, 0x1, R13 ;  /* 0x000000018c8c7824 */ /* 0x000fe200078e020d */
[----:B------:R-:W-:Y:S01]  /*2a70*/  LOP3.LUT R14, R14, 0xfffffff8, RZ, 0xc0, !PT ;  /* 0xfffffff80e0e7812 */ /* 0x000fe200078ec0ff */
[C---:B------:R-:W-:Y:S01]  /*2a80*/  IMAD R21, R141.reuse, R107, R6 ;  /* 0x0000006b8d157224 */ /* 0x040fe200078e0206 */
[----:B------:R-:W-:Y:S01]  /*2a90*/  LOP3.LUT R13, R10, 0xfffffff8, RZ, 0xc0, !PT ;  /* 0xfffffff80a0d7812 */ /* 0x000fe200078ec0ff */
[----:B------:R-:W-:Y:S01]  /*2aa0*/  IMAD.WIDE.U32 R96, R141, R106, R96 ;  /* 0x0000006a8d607225 */ /* 0x000fe200078e0060 */
[----:B------:R-:W-:-:S03]  /*2ab0*/  LOP3.LUT R0, R11, R0, RZ, 0xfc, !PT ;  /* 0x000000000b007212 */ /* 0x000fc600078efcff */
[----:B------:R-:W-:Y:S01]  /*2ac0*/  IMAD.WIDE.U32 R98, R141, R106, R98 ;  /* 0x0000006a8d627225 */ /* 0x000fe200078e0062 */
[----:B------:R-:W-:-:S03]  /*2ad0*/  SHF.L.U64.HI R129, R28, 0x7, R29 ;  /* 0x000000071c817819 */ /* 0x000fc6000001021d */
[----:B------:R-:W-:Y:S01]  /*2ae0*/  IMAD.WIDE.U32 R102, R141, R28, R102 ;  /* 0x0000001c8d667225 */ /* 0x000fe200078e0066 */
[----:B------:R-:W-:-:S03]  /*2af0*/  SHF.L.U64.HI R30, R28, 0x6, R29 ;  /* 0x000000061c1e7819 */ /* 0x000fc6000001021d */
[----:B------:R-:W-:Y:S01]  /*2b00*/  IMAD R27, R196, 0x200, R27 ;  /* 0x00000200c41b7824 */ /* 0x000fe200078e021b */
[----:B------:R-:W-:Y:S01]  /*2b10*/  IADD3 R139, R139, R8, RZ ;  /* 0x000000088b8b7210 */ /* 0x000fe20007ffe0ff */
[----:B------:R-:W-:Y:S01]  /*2b20*/  IMAD.IADD R137, R137, 0x1, R20 ;  /* 0x0000000189897824 */ /* 0x000fe200078e0214 */
[C-C-:B------:R-:W-:Y:S01]  /*2b30*/  SHF.L.U64.HI R128, R106.reuse, 0x7, R107.reuse ;  /* 0x000000076a807819 */ /* 0x140fe2000001026b */
[C---:B------:R-:W-:Y:S01]  /*2b40*/  IMAD.SHL.U32 R31, R106.reuse, 0x80, RZ ;  /* 0x000000806a1f7824 */ /* 0x040fe200078e00ff */
[----:B------:R-:W-:Y:S01]  /*2b50*/  SHF.L.U64.HI R105, R106, 0x6, R107 ;  /* 0x000000066a697819 */ /* 0x000fe2000001026b */
[C---:B------:R-:W-:Y:S01]  /*2b60*/  IMAD.SHL.U32 R29, R28.reuse, 0x80, RZ ;  /* 0x000000801c1d7824 */ /* 0x040fe200078e00ff */
[----:B------:R-:W-:Y:S01]  /*2b70*/  SHF.L.U32 R120, R9, 0x1, RZ ;  /* 0x0000000109787819 */ /* 0x000fe200000006ff */
[----:B------:R-:W-:Y:S01]  /*2b80*/  IMAD.IADD R26, R97, 0x1, R21 ;  /* 0x00000001611a7824 */ /* 0x000fe200078e0215 */
[----:B------:R-:W-:Y:S01]  /*2b90*/  IADD3 R20, R101, R15, RZ ;  /* 0x0000000f65147210 */ /* 0x000fe20007ffe0ff */
[----:B------:R-:W-:Y:S01]  /*2ba0*/  IMAD.SHL.U32 R28, R28, 0x40, RZ ;  /* 0x000000401c1c7824 */ /* 0x000fe200078e00ff */
[----:B------:R-:W-:Y:S01]  /*2bb0*/  SHF.R.S32.HI R111, RZ, 0x3, R10 ;  /* 0x00000003ff6f7819 */ /* 0x000fe2000001140a */
[----:B------:R-:W-:Y:S01]  /*2bc0*/  IMAD.IADD R21, R21, 0x1, R99 ;  /* 0x0000000115157824 */ /* 0x000fe200078e0263 */
[----:B------:R-:W-:Y:S01]  /*2bd0*/  SHF.L.U32 R106, R106, 0x6, RZ ;  /* 0x000000066a6a7819 */ /* 0x000fe200000006ff */
[----:B------:R-:W-:Y:S01]  /*2be0*/  IMAD.IADD R15, R15, 0x1, R103 ;  /* 0x000000010f0f7824 */ /* 0x000fe200078e0267 */
[----:B------:R-:W-:Y:S01]  /*2bf0*/  SHF.R.S32.HI R145, RZ, 0x1f, R214 ;  /* 0x0000001fff917819 */ /* 0x000fe200000114d6 */
[----:B------:R-:W-:Y:S01]  /*2c00*/  IMAD.IADD R5, R95, 0x1, R3 ;  /* 0x000000015f057824 */ /* 0x000fe200078e0203 */
[----:B------:R-:W-:-:S02]  /*2c10*/  LEA.HI R148, R148, 0x8, RZ, 0x19 ;  /* 0x0000000894947811 */ /* 0x000fc400078fc8ff */
[----:B------:R-:W-:Y:S02]  /*2c20*/  SHF.R.S32.HI R110, RZ, 0x3, R32 ;  /* 0x00000003ff6e7819 */ /* 0x000fe40000011420 */
[----:B------:R-:W-:Y:S02]  /*2c30*/  LOP3.LUT R11, R11, 0x1, RZ, 0xc0, !PT ;  /* 0x000000010b0b7812 */ /* 0x000fe400078ec0ff */
[----:B------:R-:W-:Y:S02]  /*2c40*/  SHF.R.S32.HI R109, RZ, 0x1f, R14 ;  /* 0x0000001fff6d7819 */ /* 0x000fe4000001140e */
[----:B------:R-:W-:Y:S02]  /*2c50*/  SHF.R.S32.HI R108, RZ, 0x1f, R13 ;  /* 0x0000001fff6c7819 */ /* 0x000fe4000001140d */
[C---:B------:R-:W-:Y:S02]  /*2c60*/  LOP3.LUT R10, R0.reuse, 0x2, RZ, 0xc0, !PT ;  /* 0x00000002000a7812 */ /* 0x040fe400078ec0ff */
[----:B------:R-:W-:-:S02]  /*2c70*/  LOP3.LUT R9, R0, 0x4, RZ, 0xc0, !PT ;  /* 0x0000000400097812 */ /* 0x000fc400078ec0ff */
[C---:B------:R-:W-:Y:S02]  /*2c80*/  LOP3.LUT R8, R0.reuse, 0x8, RZ, 0xc0, !PT ;  /* 0x0000000800087812 */ /* 0x040fe400078ec0ff */
[C---:B------:R-:W-:Y:S02]  /*2c90*/  LOP3.LUT R7, R0.reuse, 0x10, RZ, 0xc0, !PT ;  /* 0x0000001000077812 */ /* 0x040fe400078ec0ff */
[----:B------:R-:W-:Y:S02]  /*2ca0*/  LOP3.LUT R6, R0, 0x20, RZ, 0xc0, !PT ;  /* 0x0000002000067812 */ /* 0x000fe400078ec0ff */
[----:B--2---:R-:W-:Y:S02]  /*2cb0*/  LOP3.LUT P3, RZ, R12, 0x4, RZ, 0xc0, !PT ;  /* 0x000000040cff7812 */ /* 0x004fe4000786c0ff */
[----:B------:R-:W-:Y:S02]  /*2cc0*/  LOP3.LUT R12, R32, 0xfffffff8, RZ, 0xc0, !PT ;  /* 0xfffffff8200c7812 */ /* 0x000fe400078ec0ff */
[----:B------:R-:W-:-:S02]  /*2cd0*/  SEL R122, R122, 0xffffffe0, !P3 ;  /* 0xffffffe07a7a7807 */ /* 0x000fc40005800000 */
[----:B------:R-:W-:-:S03]  /*2ce0*/  SHF.R.S32.HI R107, RZ, 0x1f, R12 ;  /* 0x0000001fff6b7819 */ /* 0x000fc6000001140c */
[----:B------:R-:W-:-:S07]  /*2cf0*/  IMAD.IADD R134, R122, 0x1, R27 ;  /* 0x000000017a867824 */ /* 0x000fce00078e021b */
.L_x_2594:
[----:B0-2---:R-:W2:Y:S01]  /*2d00*/  LDL.LU R34, [R1+0x10] ;  /* 0x0000100001227983 */ /* 0x005ea20000300800 */
[----:B------:R-:W-:Y:S01]  /*2d10*/  VIADD R32, R24, 0xffffffff ;  /* 0xffffffff18207836 */ /* 0x000fe20000000000 */
[----:B------:R-:W0:Y:S01]  /*2d20*/  LDC.64 R114, c[0x0][0x2e8] ;  /* 0x0000ba00ff727b82 */ /* 0x000e220000000a00 */
[----:B------:R-:W-:Y:S01]  /*2d30*/  IMAD R43, R16, 0x6000, R27 ;  /* 0x00006000102b7824 */ /* 0x000fe200078e021b */
[----:B------:R-:W-:Y:S05]  /*2d40*/  YIELD ;  /* 0x0000000000007946 */ /* 0x000fea0003800000 */
[----:B------:R-:W-:Y:S01]  /*2d50*/  SHF.R.S32.HI R33, RZ, 0x1f, R32 ;  /* 0x0000001fff217819 */ /* 0x000fe20000011420 */
[-C--:B------:R-:W-:Y:S01]  /*2d60*/  IMAD R3, R123, R32.reuse, RZ ;  /* 0x000000207b037224 */ /* 0x080fe200078e02ff */
[----:B------:R-:W1:Y:S01]  /*2d70*/  LDC R117, c[0x0][0x3f4] ;  /* 0x0000fd00ff757b82 */ /* 0x000e620000000800 */
[----:B------:R-:W-:Y:S01]  /*2d80*/  IMAD.WIDE.U32 R124, R88, R32, RZ ;  /* 0x00000020587c7225 */ /* 0x000fe200078e00ff */
[----:B------:R-:W-:Y:S03]  /*2d90*/  BSSY B0, `(.L_x_2495) ;  /* 0x0000764000007945 */ /* 0x000fe60003800000 */
[----:B------:R-:W-:Y:S01]  /*2da0*/  IMAD R3, R33, R88, R3 ;  /* 0x0000005821037224 */ /* 0x000fe200078e0203 */
[-C--:B------:R-:W-:Y:S01]  /*2db0*/  IADD3 R0, P3, P4, R91, R124.reuse, R133 ;  /* 0x0000007c5b007210 */ /* 0x080fe20007c7e085 */
[----:B------:R-:W-:Y:S01]  /*2dc0*/  IMAD R43, R43, 0x2, R116 ;  /* 0x000000022b2b7824 */ /* 0x000fe200078e0274 */
[----:B------:R-:W-:Y:S01]  /*2dd0*/  IADD3 R4, P5, R91, R124, RZ ;  /* 0x0000007c5b047210 */ /* 0x000fe20007fbe0ff */
[----:B------:R-:W-:-:S05]  /*2de0*/  IMAD.IADD R84, R125, 0x1, R3 ;  /* 0x000000017d547824 */ /* 0x000fca00078e0203 */
[----:B------:R-:W-:Y:S02]  /*2df0*/  IADD3.X R3, R89, R84, R132, P3, P4 ;  /* 0x0000005459037210 */ /* 0x000fe40001fe8484 */
[----:B------:R-:W-:Y:S02]  /*2e00*/  ISETP.GT.AND P3, PT, R32, R121, PT ;  /* 0x000000792000720c */ /* 0x000fe40003f64270 */
[-C--:B0-----:R-:W-:Y:S02]  /*2e10*/  LEA R44, P2, R4, R114.reuse, 0x1 ;  /* 0x00000072042c7211 */ /* 0x081fe400078408ff */
[----:B------:R-:W-:Y:S02]  /*2e20*/  IADD3.X R24, R84, R89, RZ, P5, !PT ;  /* 0x0000005954187210 */ /* 0x000fe40002ffe4ff */
[----:B------:R-:W-:Y:S02]  /*2e30*/  LEA R40, P5, R0, R114, 0x1 ;  /* 0x0000007200287211 */ /* 0x000fe400078a08ff */
[----:B------:R-:W-:Y:S01]  /*2e40*/  LEA.HI.X R45, R4, R115, R24, 0x1, P2 ;  /* 0x00000073042d7211 */ /* 0x000fe200010f0c18 */
[----:B------:R-:W-:Y:S01]  /*2e50*/  IMAD.MOV.U32 R24, RZ, RZ, R32 ;  /* 0x000000ffff187224 */ /* 0x000fe200078e0020 */
[----:B-1----:R-:W-:-:S02]  /*2e60*/  ISETP.GE.AND P2, PT, R117, 0x1, PT ;  /* 0x000000017500780c */ /* 0x002fc40003f46270 */
[----:B------:R-:W-:Y:S01]  /*2e70*/  LEA.HI.X R41, R0, R115, R3, 0x1, P5 ;  /* 0x0000007300297211 */ /* 0x000fe200028f0c03 */
[----:B------:R-:W-:-:S04]  /*2e80*/  IMAD R3, R16, 0x6000, R134 ;  /* 0x0000600010037824 */ /* 0x000fc800078e0286 */
[----:B------:R-:W-:Y:S01]  /*2e90*/  IMAD R42, R3, 0x2, R116 ;  /* 0x00000002032a7824 */ /* 0x000fe200078e0274 */
[----:B--2---:R-:W-:-:S04]  /*2ea0*/  LOP3.LUT R34, R34, 0xfffffffd, RZ, 0xc0, !PT ;  /* 0xfffffffd22227812 */ /* 0x004fc800078ec0ff */
[----:B------:R-:W-:-:S05]  /*2eb0*/  @P3 LOP3.LUT R34, R34, 0x2, RZ, 0xfc, !PT ;  /* 0x0000000222223812 */ /* 0x000fca00078efcff */
[----:B------:R0:W-:Y:S01]  /*2ec0*/  STL [R1+0x10], R34 ;  /* 0x0000102201007387 */ /* 0x0001e20000100800 */
[----:B------:R-:W-:Y:S05]  /*2ed0*/  @!P2 BRA `(.L_x_2496) ;  /* 0x00000070005ca947 */ /* 0x000fea0003800000 */
[----:B------:R-:W-:Y:S01]  /*2ee0*/  ULDC.U8 UR4, c[0x0][0x410] ;  /* 0x0001040000047ab9 */ /* 0x000fe20000000000 */
[-C--:B------:R-:W-:Y:S01]  /*2ef0*/  IMAD R0, R128, R32.reuse, RZ ;  /* 0x0000002080007224 */ /* 0x080fe200078e02ff */
[----:B------:R-:W-:Y:S01]  /*2f00*/  ISETP.NE.AND P2, PT, RZ, UR4, PT ;  /* 0x00000004ff007c0c */ /* 0x000fe2000bf45270 */
[-C--:B------:R-:W-:Y:S02]  /*2f10*/  IMAD R4, R129, R32.reuse, RZ ;  /* 0x0000002081047224 */ /* 0x080fe400078e02ff */
[C---:B------:R-:W-:Y:S02]  /*2f20*/  IMAD R3, R33.reuse, R31, R0 ;  /* 0x0000001f21037224 */ /* 0x040fe400078e0200 */
[----:B------:R-:W-:Y:S02]  /*2f30*/  IMAD R33, R33, R29, R4 ;  /* 0x0000001d21217224 */ /* 0x000fe400078e0204 */
[----:B------:R-:W-:Y:S02]  /*2f40*/  IMAD R4, R24, -0x80, R25 ;  /* 0xffffff8018047824 */ /* 0x000fe400078e0219 */
[----:B------:R-:W-:-:S03]  /*2f50*/  IMAD.WIDE.U32 R82, R31, R32, RZ ;  /* 0x000000201f527225 */ /* 0x000fc600078e00ff */
[----:B------:R-:W-:Y:S01]  /*2f60*/  VIMNMX R4, R4, 0x80, PT ;  /* 0x0000008004047848 */ /* 0x000fe20003fe0100 */
[----:B------:R-:W-:-:S04]  /*2f70*/  IMAD.WIDE.U32 R80, R29, R32, RZ ;  /* 0x000000201d507225 */ /* 0x000fc800078e00ff */
[----:B------:R-:W-:Y:S01]  /*2f80*/  IMAD.IADD R0, R83, 0x1, R3 ;  /* 0x0000000153007824 */ /* 0x000fe200078e0203 */
[----:B------:R-:W-:Y:S01]  /*2f90*/  IADD3 R3, R81, R33, RZ ;  /* 0x0000002151037210 */ /* 0x000fe20007ffe0ff */
        /* <DEDUP_REMOVED lines=22> */
[----:B0-----:R-:W-:Y:S01]  /*3100*/  IMAD.X R34, R0, 0x1, R26, P4 ;  /* 0x0000000100227824 */ /* 0x001fe200020e061a */
        /* <DEDUP_REMOVED lines=34> */
.L_x_2499:
[----:B------:R-:W-:Y:S05]  /*3330*/  BSYNC B1 ;  /* 0x0000000000017941 */ /* 0x000fea0003800000 */
.L_x_2498:
        /* <DEDUP_REMOVED lines=18> */
[----:B-1----:R-:W-:Y:S02]  /*3460*/  IADD3.X R33, R26, R0, R105, P2, P5 ;  /* 0x000000001a217210 */ /* 0x002fe400017ea469 */
[----:B------:R-:W-:Y:S02]  /*3470*/  CS2R R64, SRZ ;  /* 0x0000000000407805 */ /* 0x000fe4000001ff00 */
[----:B------:R-:W-:-:S04]  /*3480*/  IADD3 R80, P2, P5, R100, R80, R28 ;  /* 0x0000005064507210 */ /* 0x000fc80007d5e01c */
[----:B------:R-:W-:Y:S02]  /*3490*/  IADD3.X R3, R20, R3, R30, P2, P5 ;  /* 0x0000000314037210 */ /* 0x000fe400017ea41e */
[----:B------:R-:W-:-:S04]  /*34a0*/  LEA R32, P2, R82, UR4, 0x1 ;  /* 0x0000000452207c11 */ /* 0x000fc8000f8408ff */
[----:B------:R-:W-:Y:S02]  /*34b0*/  LEA.HI.X R33, R82, UR5, R33, 0x1, P2 ;  /* 0x0000000552217c11 */ /* 0x000fe400090f0c21 */
[----:B0-----:R-:W-:-:S04]  /*34c0*/  LEA R34, P2, R80, UR6, 0x1 ;  /* 0x0000000650227c11 */ /* 0x001fc8000f8408ff */
        /* <DEDUP_REMOVED lines=29> */
.L_x_2501:
[----:B------:R-:W-:Y:S05]  /*36a0*/  BSYNC B1 ;  /* 0x0000000000017941 */ /* 0x000fea0003800000 */
.L_x_2500:
[----:B------:R-:W3:Y:S01]  /*36b0*/  LDL R0, [R1+0x14] ;  /* 0x0000140001007983 */ /* 0x000ee20000100800 */
[----:B-----5:R-:W-:Y:S01]  /*36c0*/  IMAD.MOV.U32 R3, RZ, RZ, R66 ;  /* 0x000000ffff037224 */ /* 0x020fe200078e0042 */
[----:B-12---:R-:W-:Y:S01]  /*36d0*/  MOV R33, R70 ;  /* 0x0000004600217202 */ /* 0x006fe20000000f00 */
[----:B------:R-:W-:-:S03]  /*36e0*/  IMAD.MOV.U32 R32, RZ, RZ, R71 ;  /* 0x000000ffff207224 */ /* 0x000fc600078e0047 */
[----:B------:R-:W-:Y:S01]  /*36f0*/  PRMT R154, R154, 0x5410, R3 ;  /* 0x000054109a9a7816 */ /* 0x000fe20000000003 */
[----:B------:R-:W-:Y:S01]  /*3700*/  IMAD.MOV.U32 R3, RZ, RZ, R74 ;  /* 0x000000ffff037224 */ /* 0x000fe200078e004a */
[----:B------:R-:W-:Y:S01]  /*3710*/  PRMT R157, R32, 0x5410, R33 ;  /* 0x00005410209d7816 */ /* 0x000fe20000000021 */
[----:B------:R-:W-:Y:S02]  /*3720*/  IMAD.MOV.U32 R32, RZ, RZ, R86 ;  /* 0x000000ffff207224 */ /* 0x000fe400078e0056 */
[----:B------:R-:W-:Y:S01]  /*3730*/  IMAD.MOV.U32 R33, RZ, RZ, R87 ;  /* 0x000000ffff217224 */ /* 0x000fe200078e0057 */
[----:B------:R-:W-:Y:S02]  /*3740*/  PRMT R161, R3, 0x7610, R161 ;  /* 0x0000761003a17816 */ /* 0x000fe400000000a1 */
[----:B------:R-:W-:Y:S02]  /*3750*/  MOV R3, R79 ;  /* 0x0000004f00037202 */ /* 0x000fe40000000f00 */
[----:B------:R-:W-:-:S02]  /*3760*/  PRMT R163, R32, 0x5410, R33 ;  /* 0x0000541020a37816 */ /* 0x000fc40000000021 */
[----:B---3--:R-:W-:Y:S01]  /*3770*/  R2UR UR4, R0 ;  /* 0x00000000000472ca */ /* 0x008fe200000e0000 */
[----:B------:R-:W-:-:S05]  /*3780*/  IMAD.MOV.U32 R0, RZ, RZ, R67 ;  /* 0x000000ffff007224 */ /* 0x000fca00078e0043 */
        /* <DEDUP_REMOVED lines=57> */
[----:B------:R-:W-:Y:S02]  /*3b20*/  PRMT R144, R144, 0x5410, R0 ;  /* 0x0000541090907816 */ /* 0x000fe40000000000 */
[----:B------:R-:W-:Y:S02]  /*3b30*/  MOV R0, R56 ;  /* 0x0000003800007202 */ /* 0x000fe40000000f00 */
[----:B------:R-:W-:Y:S02]  /*3b40*/  PRMT R142, R3, 0x7610, R142 ;  /* 0x00007610038e7816 */ /* 0x000fe4000000008e */
        /* <DEDUP_REMOVED lines=11> */
[----:B------:R-:W-:Y:S06]  /*3c00*/  @!P2 BRA `(.L_x_2502) ;  /* 0x000000000004a947 */ /* 0x000fec0003800000 */
[----:B------:R-:W-:Y:S01]  /*3c10*/  BPT.TRAP 0x1 ;  /* 0x000000040000795c */ /* 0x000fe20000300000 */
.L_x_2502:
[----:B------:R-:W-:Y:S01]  /*3c20*/  IMAD R3, R16, 0x8, R2 ;  /* 0x0000000810037824 */ /* 0x000fe200078e0202 */
[----:B------:R-:W-:Y:S01]  /*3c30*/  SHF.L.U32 R0, R188, 0x1f, RZ ;  /* 0x0000001fbc007819 */ /* 0x000fe200000006ff */
[----:B------:R-:W-:Y:S03]  /*3c40*/  BSSY B1, `(.L_x_2503) ;  /* 0x0000003000017945 */ /* 0x000fe60003800000 */
[----:B------:R-:W1:Y:S02]  /*3c50*/  SYNCS.PHASECHK.TRANS64.TRYWAIT P5, [R3+URZ+0x34890], R0 ;  /* 0x03489000030075a7 */ /* 0x000e6400080a017f */
[----:B-1----:R-:W-:Y:S05]  /*3c60*/  @!P5 BRA `(.L_x_2504) ;  /* 0x0000022400c8d947 */ /* 0x002fea0003800000 */
.L_x_2884:
[----:B------:R-:W-:Y:S05]  /*3c70*/  BSYNC B1 ;  /* 0x0000000000017941 */ /* 0x000fea0003800000 */
.L_x_2503:
[----:B------:R-:W-:Y:S04]  /*3c80*/  BSSY B1, `(.L_x_2505) ;  /* 0x0000145000017945 */ /* 0x000fe80003800000 */
[----:B------:R-:W-:Y:S05]  /*3c90*/  @P3 BRA `(.L_x_2506) ;  /* 0x00000014000c3947 */ /* 0x000fea0003800000 */
[----:B------:R-:W-:Y:S01]  /*3ca0*/  ISETP.NE.AND P3, PT, R11, RZ, PT ;  /* 0x000000ff0b00720c */ /* 0x000fe20003f65270 */
[----:B------:R-:W-:-:S12]  /*3cb0*/  BSSY B2, `(.L_x_2507) ;  /* 0x0000032000027945 */ /* 0x000fd80003800000 */
[----:B------:R-:W-:Y:S05]  /*3cc0*/  @!P3 BRA `(.L_x_2508) ;  /* 0x0000000000c0b947 */ /* 0x000fea0003800000 */
[----:B0-----:R0:W2:Y:S01]  /*3cd0*/  LDS.128 R32, [R43] ;  /* 0x000000002b207984 */ /* 0x0010a20000000c00 */
[----:B------:R-:W-:Y:S01]  /*3ce0*/  ISETP.GE.AND P3, PT, R22, R117, PT ;  /* 0x000000751600720c */ /* 0x000fe20003f66270 */
[----:B------:R-:W-:-:S12]  /*3cf0*/  BSSY B3, `(.L_x_2509) ;  /* 0x000002c000037945 */ /* 0x000fd80003800000 */
[----:B0-----:R-:W-:Y:S05]  /*3d00*/  @P3 BRA `(.L_x_2510) ;  /* 0x0000000000a83947 */ /* 0x001fea0003800000 */
        /* <DEDUP_REMOVED lines=42> */
.L_x_2510:
[----:B------:R-:W-:Y:S05]  /*3fb0*/  BSYNC B3 ;  /* 0x0000000000037941 */ /* 0x000fea0003800000 */
.L_x_2509:
[----:B--2---:R2:W-:Y:S02]  /*3fc0*/  STG.E.128 desc[UR60][R44.64], R32 ;  /* 0x000000202c007986 */ /* 0x0045e4000c101d3c */
.L_x_2508:
[----:B------:R-:W-:Y:S05]  /*3fd0*/  BSYNC B2 ;  /* 0x0000000000027941 */ /* 0x000fea0003800000 */
.L_x_2507:
[----:B------:R-:W-:Y:S01]  /*3fe0*/  ISETP.NE.AND P3, PT, R10, RZ, PT ;  /* 0x000000ff0a00720c */ /* 0x000fe20003f65270 */
[----:B------:R-:W-:-:S12]  /*3ff0*/  BSSY B2, `(.L_x_2511) ;  /* 0x0000033000027945 */ /* 0x000fd80003800000 */
[----:B------:R-:W-:Y:S05]  /*4000*/  @!P3 BRA `(.L_x_2512) ;  /* 0x0000000000c4b947 */ /* 0x000fea0003800000 */
[----:B0-2---:R0:W2:Y:S01]  /*4010*/  LDS.128 R32, [R42] ;  /* 0x000000002a207984 */ /* 0x0050a20000000c00 */
[----:B------:R-:W-:Y:S01]  /*4020*/  ISETP.GE.AND P3, PT, R190, R117, PT ;  /* 0x00000075be00720c */ /* 0x000fe20003f66270 */
[----:B------:R-:W-:-:S12]  /*4030*/  BSSY B3, `(.L_x_2513) ;  /* 0x000002d000037945 */ /* 0x000fd80003800000 */
[----:B0-----:R-:W-:Y:S05]  /*4040*/  @P3 BRA `(.L_x_2514) ;  /* 0x0000000000ac3947 */ /* 0x001fea0003800000 */
        /* <DEDUP_REMOVED lines=43> */
.L_x_2514:
[----:B------:R-:W-:Y:S05]  /*4300*/  BSYNC B3 ;  /* 0x0000000000037941 */ /* 0x000fea0003800000 */
.L_x_2513:
[----:B--2---:R3:W-:Y:S02]  /*4310*/  STG.E.128 desc[UR60][R44.64+0x40], R32 ;  /* 0x000040202c007986 */ /* 0x0047e4000c101d3c */
.L_x_2512:
[----:B------:R-:W-:Y:S05]  /*4320*/  BSYNC B2 ;  /* 0x0000000000027941 */ /* 0x000fea0003800000 */
.L_x_2511:
[----:B------:R-:W-:Y:S01]  /*4330*/  ISETP.NE.AND P3, PT, R9, RZ, PT ;  /* 0x000000ff0900720c */ /* 0x000fe20003f65270 */
[----:B------:R-:W-:-:S12]  /*4340*/  BSSY B2, `(.L_x_2515) ;  /* 0x0000033000027945 */ /* 0x000fd80003800000 */
[----:B------:R-:W-:Y:S05]  /*4350*/  @!P3 BRA `(.L_x_2516) ;  /* 0x0000000000c4b947 */ /* 0x000fea0003800000 */
[----:B0-23--:R0:W2:Y:S01]  /*4360*/  LDS.128 R32, [R43+0x4000] ;  /* 0x004000002b207984 */ /* 0x00d0a20000000c00 */
        /* <DEDUP_REMOVED lines=46> */
.L_x_2518:
[----:B------:R-:W-:Y:S05]  /*4650*/  BSYNC B3 ;  /* 0x0000000000037941 */ /* 0x000fea0003800000 */
.L_x_2517:
[----:B--2---:R4:W-:Y:S02]  /*4660*/  STG.E.128 desc[UR60][R44.64+0x80], R32 ;  /* 0x000080202c007986 */ /* 0x0049e4000c101d3c */
.L_x_2516:
[----:B------:R-:W-:Y:S05]  /*4670*/  BSYNC B2 ;  /* 0x0000000000027941 */ /* 0x000fea0003800000 */
.L_x_2515:
[----:B------:R-:W-:Y:S01]  /*4680*/  ISETP.NE.AND P3, PT, R8, RZ, PT ;  /* 0x000000ff0800720c */ /* 0x000fe20003f65270 */
[----:B------:R-:W-:-:S12]  /*4690*/  BSSY B2, `(.L_x_2519) ;  /* 0x0000038000027945 */ /* 0x000fd80003800000 */
[----:B------:R-:W-:Y:S05]  /*46a0*/  @!P3 BRA `(.L_x_2520) ;  /* 0x0000000000d8b947 */ /* 0x000fea0003800000 */
[----:B0-234-:R0:W2:Y:S01]  /*46b0*/  LDS.128 R32, [R42+0x4000] ;  /* 0x004000002a207984 */ /* 0x01d0a20000000c00 */
[----:B------:R-:W-:Y:S01]  /*46c0*/  ISETP.GE.AND P3, PT, R192, R117, PT ;  /* 0x00000075c000720c */ /* 0x000fe20003f66270 */
[----:B------:R-:W-:-:S12]  /*46d0*/  BSSY B3, `(.L_x_2521) ;  /* 0x0000032000037945 */ /* 0x000fd80003800000 */
[----:B0-----:R-:W-:Y:S05]  /*46e0*/  @P3 BRA `(.L_x_2522) ;  /* 0x0000000000c03947 */ /* 0x001fea0003800000 */
[----:B------:R-:W-:Y:S01]  /*46f0*/  SHF.R.U64 R79, R76, 0x10, R77 ;  /* 0x000000104c4f7819 */ /* 0x000fe2000000124d */
[----:B------:R-:W-:Y:S01]  /*4700*/  HADD2.F32 R84, -RZ, R160.H1_H1 ;  /* 0x300000a0ff547230 */ /* 0x000fe20000004100 */
        /* <DEDUP_REMOVED lines=41> */
[----:B------:R-:W-:Y:S01]  /*49a0*/  IMAD.MOV.U32 R32, RZ, RZ, R34 ;  /* 0x000000ffff207224 */ /* 0x000fe200078e0022 */
[----:B------:R-:W-:Y:S02]  /*49b0*/  MOV R33, R78 ;  /* 0x0000004e00217202 */ /* 0x000fe40000000f00 */
[----:B------:R-:W-:Y:S01]  /*49c0*/  F2FP.F16.F32.PACK_AB R77, R84, R77 ;  /* 0x0000004d544d723e */ /* 0x000fe200000000ff */
[----:B------:R-:W-:-:S04]  /*49d0*/  IMAD.MOV.U32 R35, RZ, RZ, R74 ;  /* 0x000000ffff237224 */ /* 0x000fc800078e004a */
[----:B------:R-:W-:-:S07]  /*49e0*/  IMAD.MOV.U32 R34, RZ, RZ, R77 ;  /* 0x000000ffff227224 */ /* 0x000fce00078e004d */
.L_x_2522:
[----:B------:R-:W-:Y:S05]  /*49f0*/  BSYNC B3 ;  /* 0x0000000000037941 */ /* 0x000fea0003800000 */
.L_x_2521:
[----:B--2---:R0:W-:Y:S02]  /*4a00*/  STG.E.128 desc[UR60][R44.64+0xc0], R32 ;  /* 0x0000c0202c007986 */ /* 0x0041e4000c101d3c */
.L_x_2520:
[----:B------:R-:W-:Y:S05]  /*4a10*/  BSYNC B2 ;  /* 0x0000000000027941 */ /* 0x000fea0003800000 */
.L_x_2519:
        /* <DEDUP_REMOVED lines=52> */
.L_x_2526:
[----:B------:R-:W-:Y:S05]  /*4d60*/  BSYNC B3 ;  /* 0x0000000000037941 */ /* 0x000fea0003800000 */
.L_x_2525:
[----:B--2---:R0:W-:Y:S02]  /*4d70*/  STG.E.128 desc[UR60][R44.64+0x100], R32 ;  /* 0x000100202c007986 */ /* 0x0041e4000c101d3c */
.L_x_2524:
[----:B------:R-:W-:Y:S05]  /*4d80*/  BSYNC B2 ;  /* 0x0000000000027941 */ /* 0x000fea0003800000 */
.L_x_2523:
[----:B------:R-:W-:-:S13]  /*4d90*/  ISETP.NE.AND P3, PT, R6, RZ, PT ;  /* 0x000000ff0600720c */ /* 0x000fda0003f65270 */
[----:B------:R-:W-:Y:S05]  /*4da0*/  @!P3 BRA `(.L_x_2506) ;  /* 0x0000000000c8b947 */ /* 0x000fea0003800000 */
[----:B0-234-:R0:W2:Y:S01]  /*4db0*/  LDS.128 R32, [R42+0x8000] ;  /* 0x008000002a207984 */ /* 0x01d0a20000000c00 */
[----:B------:R-:W-:Y:S01]  /*4dc0*/  ISETP.GE.AND P3, PT, R193, R117, PT ;  /* 0x00000075c100720c */ /* 0x000fe20003f66270 */
[----:B------:R-:W-:-:S12]  /*4dd0*/  BSSY B2, `(.L_x_2527) ;  /* 0x000002e000027945 */ /* 0x000fd80003800000 */
[----:B0-----:R-:W-:Y:S05]  /*4de0*/  @P3 BRA `(.L_x_2528) ;  /* 0x0000000000b03947 */ /* 0x001fea0003800000 */
[----:B------:R-:W-:Y:S01]  /*4df0*/  SHF.R.U64 R68, R68, 0x10, R69 ;  /* 0x0000001044447819 */ /* 0x000fe20000001245 */
[--C-:B--2---:R-:W-:Y:S01]  /*4e00*/  HADD2.F32 R72, -RZ, R35.reuse.H1_H1 ;  /* 0x30000023ff487230 */ /* 0x104fe20000004100 */
[----:B------:R-:W-:Y:S01]  /*4e10*/  SHF.R.U64 R66, R66, 0x10, R67 ;  /* 0x0000001042427819 */ /* 0x000fe20000001243 */
[----:B------:R-:W-:Y:S01]  /*4e20*/  HADD2.F32 R35, -RZ, R35.H0_H0 ;  /* 0x20000023ff237230 */ /* 0x000fe20000004100 */
[----:B------:R-:W-:Y:S01]  /*4e30*/  SHF.R.U32.HI R69, RZ, 0x10, R69 ;  /* 0x00000010ff457819 */ /* 0x000fe20000011645 */
[----:B------:R-:W-:Y:S01]  /*4e40*/  HADD2.F32 R70, -RZ, R68.H0_H0 ;  /* 0x20000044ff467230 */ /* 0x000fe20000004100 */
[----:B------:R-:W-:Y:S01]  /*4e50*/  SHF.R.U32.HI R67, RZ, 0x10, R67 ;  /* 0x00000010ff437819 */ /* 0x000fe20000011643 */
[--C-:B------:R-:W-:Y:S02]  /*4e60*/  HADD2.F32 R68, -RZ, R33.reuse.H1_H1 ;  /* 0x30000021ff447230 */ /* 0x100fe40000004100 */
[----:B------:R-:W-:Y:S02]  /*4e70*/  HADD2.F32 R33, -RZ, R33.H0_H0 ;  /* 0x20000021ff217230 */ /* 0x000fe40000004100 */
[----:B------:R-:W-:-:S02]  /*4e80*/  HADD2.F32 R71, -RZ, R66.H0_H0 ;  /* 0x20000042ff477230 */ /* 0x000fc40000004100 */
[-C--:B------:R-:W-:Y:S01]  /*4e90*/  FMUL.FTZ R66, R68, R70.reuse ;  /* 0x0000004644427220 */ /* 0x080fe20000410000 */
[----:B------:R-:W-:Y:S02]  /*4ea0*/  HADD2.F32 R69, -RZ, R69.H0_H0 ;  /* 0x20000045ff457230 */ /* 0x000fe40000004100 */
[C---:B------:R-:W-:Y:S01]  /*4eb0*/  FMUL.FTZ R70, R33.reuse, R70 ;  /* 0x0000004621467220 */ /* 0x040fe20000410000 */
[----:B------:R-:W-:Y:S02]  /*4ec0*/  HADD2.F32 R67, -RZ, R67.H0_H0 ;  /* 0x20000043ff437230 */ /* 0x000fe40000004100 */
[----:B------:R-:W-:Y:S01]  /*4ed0*/  FFMA.FTZ R66, R33, R71, -R66 ;  /* 0x0000004721427223 */ /* 0x000fe20000010842 */
[----:B------:R-:W-:Y:S02]  /*4ee0*/  HADD2.F32 R73, -RZ, R34.H1_H1 ;  /* 0x30000022ff497230 */ /* 0x000fe40000004100 */
[----:B------:R-:W-:Y:S01]  /*4ef0*/  FMUL.FTZ R33, R72, R69 ;  /* 0x0000004548217220 */ /* 0x000fe20000410000 */
[----:B------:R-:W-:Y:S01]  /*4f00*/  FFMA.FTZ R70, R68, R71, R70 ;  /* 0x0000004744467223 */ /* 0x000fe20000010046 */
[----:B------:R-:W-:Y:S01]  /*4f10*/  FMUL.FTZ R69, R35, R69 ;  /* 0x0000004523457220 */ /* 0x000fe20000410000 */
[----:B------:R-:W-:-:S02]  /*4f20*/  HADD2.F32 R68, -RZ, R155.H1_H1 ;  /* 0x3000009bff447230 */ /* 0x000fc40000004100 */
[-C--:B------:R-:W-:Y:S01]  /*4f30*/  FFMA.FTZ R33, R35, R67.reuse, -R33 ;  /* 0x0000004323217223 */ /* 0x080fe20000010821 */
[----:B------:R-:W-:Y:S02]  /*4f40*/  HADD2.F32 R35, -RZ, R32.H1_H1 ;  /* 0x30000020ff237230 */ /* 0x000fe40000004100 */
[----:B------:R-:W-:Y:S01]  /*4f50*/  FFMA.FTZ R69, R72, R67, R69 ;  /* 0x0000004348457223 */ /* 0x000fe20000010045 */
[----:B------:R-:W-:Y:S01]  /*4f60*/  HADD2.F32 R67, -RZ, R154.H1_H1 ;  /* 0x3000009aff437230 */ /* 0x000fe20000004100 */
[----:B------:R-:W-:Y:S01]  /*4f70*/  F2FP.F16.F32.PACK_AB R66, R70, R66 ;  /* 0x000000424642723e */ /* 0x000fe200000000ff */
[----:B------:R-:W-:Y:S02]  /*4f80*/  HADD2.F32 R32, -RZ, R32.H0_H0 ;  /* 0x20000020ff207230 */ /* 0x000fe40000004100 */
[----:B------:R-:W-:Y:S01]  /*4f90*/  FMUL.FTZ R72, R35, R68 ;  /* 0x0000004423487220 */ /* 0x000fe20000410000 */
[----:B------:R-:W-:Y:S01]  /*4fa0*/  HADD2.F32 R71, -RZ, R156.H0_H0 ;  /* 0x2000009cff477230 */ /* 0x000fe20000004100 */
[----:B------:R-:W-:Y:S01]  /*4fb0*/  F2FP.F16.F32.PACK_AB R69, R69, R33 ;  /* 0x000000214545723e */ /* 0x000fe200000000ff */
[----:B------:R-:W-:-:S02]  /*4fc0*/  HADD2.F32 R34, -RZ, R34.H0_H0 ;  /* 0x20000022ff227230 */ /* 0x000fc40000004100 */
[C---:B------:R-:W-:Y:S01]  /*4fd0*/  FMUL.FTZ R68, R32.reuse, R68 ;  /* 0x0000004420447220 */ /* 0x040fe20000410000 */
[----:B------:R-:W-:Y:S01]  /*4fe0*/  FFMA.FTZ R72, R32, R67, -R72 ;  /* 0x0000004320487223 */ /* 0x000fe20000010848 */
[----:B------:R-:W-:Y:S02]  /*4ff0*/  HADD2.F32 R155, -RZ, R155.H0_H0 ;  /* 0x2000009bff9b7230 */ /* 0x000fe40000004100 */
[-C--:B------:R-:W-:Y:S01]  /*5000*/  FMUL.FTZ R32, R73, R71.reuse ;  /* 0x0000004749207220 */ /* 0x080fe20000410000 */
[C---:B------:R-:W-:Y:S01]  /*5010*/  FMUL.FTZ R71, R34.reuse, R71 ;  /* 0x0000004722477220 */ /* 0x040fe20000410000 */
[----:B------:R-:W-:Y:S01]  /*5020*/  FFMA.FTZ R68, R35, R67, R68 ;  /* 0x0000004323447223 */ /* 0x000fe20000010044 */
[----:B------:R-:W-:Y:S02]  /*5030*/  IMAD.MOV.U32 R33, RZ, RZ, R66 ;  /* 0x000000ffff217224 */ /* 0x000fe400078e0042 */
[-C--:B------:R-:W-:Y:S01]  /*5040*/  FFMA.FTZ R32, R34, R155.reuse, -R32 ;  /* 0x0000009b22207223 */ /* 0x080fe20000010820 */
[----:B------:R-:W-:Y:S01]  /*5050*/  FFMA.FTZ R71, R73, R155, R71 ;  /* 0x0000009b49477223 */ /* 0x000fe20000010047 */
[----:B------:R-:W-:Y:S01]  /*5060*/  IMAD.MOV.U32 R35, RZ, RZ, R69 ;  /* 0x000000ffff237224 */ /* 0x000fe200078e0045 */
[----:B------:R-:W-:-:S03]  /*5070*/  F2FP.F16.F32.PACK_AB R68, R68, R72 ;  /* 0x000000484444723e */ /* 0x000fc600000000ff */
[----:B------:R-:W-:Y:S02]  /*5080*/  F2FP.F16.F32.PACK_AB R71, R71, R32 ;  /* 0x000000204747723e */ /* 0x000fe400000000ff */
[----:B------:R-:W-:Y:S02]  /*5090*/  IMAD.MOV.U32 R32, RZ, RZ, R68 ;  /* 0x000000ffff207224 */ /* 0x000fe400078e0044 */
[----:B------:R-:W-:-:S07]  /*50a0*/  MOV R34, R71 ;  /* 0x0000004700227202 */ /* 0x000fce0000000f00 */
.L_x_2528:
[----:B------:R-:W-:Y:S05]  /*50b0*/  BSYNC B2 ;  /* 0x0000000000027941 */ /* 0x000fea0003800000 */
.L_x_2527:
[----:B--2---:R0:W-:Y:S02]  /*50c0*/  STG.E.128 desc[UR60][R44.64+0x140], R32 ;  /* 0x000140202c007986 */ /* 0x0041e4000c101d3c */
.L_x_2506:
[----:B------:R-:W-:Y:S05]  /*50d0*/  BSYNC B1 ;  /* 0x0000000000017941 */ /* 0x000fea0003800000 */
.L_x_2505:
[----:B------:R-:W-:Y:S05]  /*50e0*/  @P4 BRA `(.L_x_2529) ;  /* 0x0000005000b84947 */ /* 0x000fea0003800000 */
[----:B------:R-:W-:Y:S01]  /*50f0*/  ISETP.NE.AND P3, PT, R11, RZ, PT ;  /* 0x000000ff0b00720c */ /* 0x000fe20003f65270 */
[----:B------:R-:W-:-:S12]  /*5100*/  BSSY B1, `(.L_x_2530) ;  /* 0x0000032000017945 */ /* 0x000fd80003800000 */
[----:B------:R-:W-:Y:S05]  /*5110*/  @!P3 BRA `(.L_x_2531) ;  /* 0x0000000000c0b947 */ /* 0x000fea0003800000 */
[----:B0-234-:R0:W2:Y:S01]  /*5120*/  LDS.128 R32, [R43+0x2000] ;  /* 0x002000002b207984 */ /* 0x01d0a20000000c00 */
[----:B------:R-:W-:Y:S01]  /*5130*/  ISETP.GE.AND P3, PT, R22, R117, PT ;  /* 0x000000751600720c */ /* 0x000fe20003f66270 */
[----:B------:R-:W-:-:S12]  /*5140*/  BSSY B2, `(.L_x_2532) ;  /* 0x000002c000027945 */ /* 0x000fd80003800000 */
[----:B0-----:R-:W-:Y:S05]  /*5150*/  @P3 BRA `(.L_x_2533) ;  /* 0x0000000000a83947 */ /* 0x001fea0003800000 */
        /* <DEDUP_REMOVED lines=20> */
[--C-:B------:R-:W-:Y:S02]  /*52a0*/  HADD2.F32 R35, -RZ, R159.reuse.H0_H0 ;  /* 0x2000009fff237230 */ /* 0x100fe40000004100 */
[----:B------:R-:W-:Y:S02]  /*52b0*/  HADD2.F32 R32, -RZ, R32.H0_H0 ;  /* 0x20000020ff207230 */ /* 0x000fe40000004100 */
[----:B------:R-:W-:Y:S01]  /*52c0*/  FFMA.FTZ R64, R65, R66, R64 ;  /* 0x0000004241407223 */ /* 0x000fe20000010040 */
[----:B------:R-:W-:Y:S02]  /*52d0*/  HADD2.F32 R159, -RZ, R159.H1_H1 ;  /* 0x3000009fff9f7230 */ /* 0x000fe40000004100 */
[----:B------:R-:W-:Y:S01]  /*52e0*/  FMUL.FTZ R65, R44, R35 ;  /* 0x000000232c417220 */ /* 0x000fe20000410000 */
[----:B------:R-:W-:-:S02]  /*52f0*/  HADD2.F32 R63, -RZ, R34.H1_H1 ;  /* 0x30000022ff3f7230 */ /* 0x000fc40000004100 */
[----:B------:R-:W-:Y:S01]  /*5300*/  FMUL.FTZ R66, R32, R35 ;  /* 0x0000002320427220 */ /* 0x000fe20000410000 */
[--C-:B------:R-:W-:Y:S01]  /*5310*/  HADD2.F32 R33, -RZ, R153.reuse.H0_H0 ;  /* 0x20000099ff217230 */ /* 0x100fe20000004100 */
[----:B------:R-:W-:Y:S01]  /*5320*/  F2FP.F16.F32.PACK_AB R45, R64, R45 ;  /* 0x0000002d402d723e */ /* 0x000fe200000000ff */
        /* <DEDUP_REMOVED lines=9> */
[----:B------:R-:W-:-:S04]  /*53c0*/  F2FP.F16.F32.PACK_AB R66, R66, R65 ;  /* 0x000000414242723e */ /* 0x000fc800000000ff */
[----:B------:R-:W-:Y:S01]  /*53d0*/  F2FP.F16.F32.PACK_AB R34, R32, R35 ;  /* 0x000000232022723e */ /* 0x000fe200000000ff */
[----:B------:R-:W-:Y:S02]  /*53e0*/  IMAD.MOV.U32 R32, RZ, RZ, R66 ;  /* 0x000000ffff207224 */ /* 0x000fe400078e0042 */
[----:B------:R-:W-:-:S07]  /*53f0*/  IMAD.MOV.U32 R35, RZ, RZ, R45 ;  /* 0x000000ffff237224 */ /* 0x000fce00078e002d */
.L_x_2533:
[----:B------:R-:W-:Y:S05]  /*5400*/  BSYNC B2 ;  /* 0x0000000000027941 */ /* 0x000fea0003800000 */
.L_x_2532:
[----:B--2---:R0:W-:Y:S02]  /*5410*/  STG.E.128 desc[UR60][R40.64], R32 ;  /* 0x0000002028007986 */ /* 0x0041e4000c101d3c */
.L_x_2531:
[----:B------:R-:W-:Y:S05]  /*5420*/  BSYNC B1 ;  /* 0x0000000000017941 */ /* 0x000fea0003800000 */
.L_x_2530:
        /* <DEDUP_REMOVED lines=9> */
[----:B--2---:R-:W-:Y:S01]  /*54c0*/  HADD2.F32 R61, -RZ, R33.H0_H0 ;  /* 0x20000021ff3d7230 */ /* 0x004fe20000004100 */
[--C-:B------:R-:W-:Y:S01]  /*54d0*/  SHF.R.U64 R44, R58, 0x10, R59.reuse ;  /* 0x000000103a2c7819 */ /* 0x100fe2000000123b */
[----:B------:R-:W-:Y:S01]  /*54e0*/  HADD2.F32 R45, -RZ, R45.H0_H0 ;  /* 0x2000002dff2d7230 */ /* 0x000fe20000004100 */
[----:B------:R-:W-:Y:S01]  /*54f0*/  SHF.R.U32.HI R58, RZ, 0x10, R59 ;  /* 0x00000010ff3a7819 */ /* 0x000fe2000001163b */
[----:B------:R-:W-:Y:S02]  /*5500*/  HADD2.F32 R59, -RZ, R33.H1_H1 ;  /* 0x30000021ff3b7230 */ /* 0x000fe40000004100 */
[----:B------:R-:W-:Y:S02]  /*5510*/  HADD2.F32 R60, -RZ, R60.H0_H0 ;  /* 0x2000003cff3c7230 */ /* 0x000fe40000004100 */
[----:B------:R-:W-:Y:S01]  /*5520*/  FMUL.FTZ R66, R61, R45 ;  /* 0x0000002d3d427220 */ /* 0x000fe20000410000 */
[----:B------:R-:W-:-:S02]  /*5530*/  HADD2.F32 R33, -RZ, R35.H1_H1 ;  /* 0x30000023ff217230 */ /* 0x000fc40000004100 */
[----:B------:R-:W-:Y:S01]  /*5540*/  FMUL.FTZ R62, R59, R45 ;  /* 0x0000002d3b3e7220 */ /* 0x000fe20000410000 */
[----:B------:R-:W-:Y:S02]  /*5550*/  HADD2.F32 R35, -RZ, R35.H0_H0 ;  /* 0x20000023ff237230 */ /* 0x000fe40000004100 */
[----:B------:R-:W-:Y:S02]  /*5560*/  HADD2.F32 R44, -RZ, R44.H0_H0 ;  /* 0x2000002cff2c7230 */ /* 0x000fe40000004100 */
[-C--:B------:R-:W-:Y:S01]  /*5570*/  FMUL.FTZ R64, R33, R60.reuse ;  /* 0x0000003c21407220 */ /* 0x080fe20000410000 */
[----:B------:R-:W-:Y:S02]  /*5580*/  HADD2.F32 R58, -RZ, R58.H0_H0 ;  /* 0x2000003aff3a7230 */ /* 0x000fe40000004100 */
[----:B------:R-:W-:Y:S01]  /*5590*/  FMUL.FTZ R60, R35, R60 ;  /* 0x0000003c233c7220 */ /* 0x000fe20000410000 */
[----:B------:R-:W-:Y:S02]  /*55a0*/  HADD2.F32 R45, -RZ, R156.H1_H1 ;  /* 0x3000009cff2d7230 */ /* 0x000fe40000004100 */
[-C--:B------:R-:W-:Y:S01]  /*55b0*/  FFMA.FTZ R62, R61, R44.reuse, -R62 ;  /* 0x0000002c3d3e7223 */ /* 0x080fe2000001083e */
[----:B------:R-:W-:Y:S01]  /*55c0*/  FFMA.FTZ R59, R59, R44, R66 ;  /* 0x0000002c3b3b7223 */ /* 0x000fe20000010042 */
[-C--:B------:R-:W-:Y:S01]  /*55d0*/  FFMA.FTZ R64, R35, R58.reuse, -R64 ;  /* 0x0000003a23407223 */ /* 0x080fe20000010840 */
[----:B------:R-:W-:Y:S01]  /*55e0*/  FFMA.FTZ R33, R33, R58, R60 ;  /* 0x0000003a21217223 */ /* 0x000fe2000001003c */
[----:B------:R-:W-:-:S02]  /*55f0*/  HADD2.F32 R61, -RZ, R154.H0_H0 ;  /* 0x2000009aff3d7230 */ /* 0x000fc40000004100 */
[--C-:B------:R-:W-:Y:S01]  /*5600*/  HADD2.F32 R44, -RZ, R32.reuse.H1_H1 ;  /* 0x30000020ff2c7230 */ /* 0x100fe20000004100 */
[----:B------:R-:W-:Y:S01]  /*5610*/  F2FP.F16.F32.PACK_AB R59, R59, R62 ;  /* 0x0000003e3b3b723e */ /* 0x000fe200000000ff */
[----:B------:R-:W-:Y:S02]  /*5620*/  HADD2.F32 R58, -RZ, R32.H0_H0 ;  /* 0x20000020ff3a7230 */ /* 0x000fe40000004100 */
[--C-:B------:R-:W-:Y:S02]  /*5630*/  HADD2.F32 R32, -RZ, R34.reuse.H1_H1 ;  /* 0x30000022ff207230 */ /* 0x100fe40000004100 */
[-C--:B------:R-:W-:Y:S01]  /*5640*/  FMUL.FTZ R63, R44, R61.reuse ;  /* 0x0000003d2c3f7220 */ /* 0x080fe20000410000 */
[----:B------:R-:W-:Y:S02]  /*5650*/  HADD2.F32 R35, -RZ, R151.H0_H0 ;  /* 0x20000097ff237230 */ /* 0x000fe40000004100 */
[----:B------:R-:W-:Y:S01]  /*5660*/  FMUL.FTZ R61, R58, R61 ;  /* 0x0000003d3a3d7220 */ /* 0x000fe20000410000 */
[----:B------:R-:W-:-:S02]  /*5670*/  HADD2.F32 R34, -RZ, R34.H0_H0 ;  /* 0x20000022ff227230 */ /* 0x000fc40000004100 */
[----:B------:R-:W-:Y:S01]  /*5680*/  FMUL.FTZ R65, R32, R45 ;  /* 0x0000002d20417220 */ /* 0x000fe20000410000 */
[----:B------:R-:W-:Y:S02]  /*5690*/  HADD2.F32 R151, -RZ, R151.H1_H1 ;  /* 0x30000097ff977230 */ /* 0x000fe40000004100 */
[-C--:B------:R-:W-:Y:S01]  /*56a0*/  FFMA.FTZ R58, R58, R35.reuse, -R63 ;  /* 0x000000233a3a7223 */ /* 0x080fe2000001083f */
[----:B------:R-:W-:Y:S01]  /*56b0*/  FFMA.FTZ R61, R44, R35, R61 ;  /* 0x000000232c3d7223 */ /* 0x000fe2000001003d */
[C---:B------:R-:W-:Y:S01]  /*56c0*/  FMUL.FTZ R45, R34.reuse, R45 ;  /* 0x0000002d222d7220 */ /* 0x040fe20000410000 */
[----:B------:R-:W-:Y:S01]  /*56d0*/  F2FP.F16.F32.PACK_AB R35, R33, R64 ;  /* 0x000000402123723e */ /* 0x000fe200000000ff */
[----:B------:R-:W-:Y:S01]  /*56e0*/  FFMA.FTZ R65, R34, R151, -R65 ;  /* 0x0000009722417223 */ /* 0x000fe20000010841 */
[----:B------:R-:W-:Y:S01]  /*56f0*/  MOV R33, R59 ;  /* 0x0000003b00217202 */ /* 0x000fe20000000f00 */
[----:B------:R-:W-:Y:S01]  /*5700*/  FFMA.FTZ R32, R32, R151, R45 ;  /* 0x0000009720207223 */ /* 0x000fe2000001002d */
[----:B------:R-:W-:-:S04]  /*5710*/  F2FP.F16.F32.PACK_AB R58, R61, R58 ;  /* 0x0000003a3d3a723e */ /* 0x000fc800000000ff */
[----:B------:R-:W-:Y:S01]  /*5720*/  F2FP.F16.F32.PACK_AB R34, R32, R65 ;  /* 0x000000412022723e */ /* 0x000fe200000000ff */
[----:B------:R-:W-:-:S07]  /*5730*/  IMAD.MOV.U32 R32, RZ, RZ, R58 ;  /* 0x000000ffff207224 */ /* 0x000fce00078e003a */
.L_x_2537:
[----:B------:R-:W-:Y:S05]  /*5740*/  BSYNC B2 ;  /* 0x0000000000027941 */ /* 0x000fea0003800000 */
.L_x_2536:
[----:B--2---:R0:W-:Y:S02]  /*5750*/  STG.E.128 desc[UR60][R40.64+0x40], R32 ;  /* 0x0000402028007986 */ /* 0x0041e4000c101d3c */
.L_x_2535:
[----:B------:R-:W-:Y:S05]  /*5760*/  BSYNC B1 ;  /* 0x0000000000017941 */ /* 0x000fea0003800000 */
.L_x_2534:
[----:B------:R-:W-:Y:S01]  /*5770*/  ISETP.NE.AND P3, PT, R9, RZ, PT ;  /* 0x000000ff0900720c */ /* 0x000fe20003f65270 */
[----:B------:R-:W-:-:S12]  /*5780*/  BSSY B1, `(.L_x_2538) ;  /* 0x0000030000017945 */ /* 0x000fd80003800000 */
[----:B------:R-:W-:Y:S05]  /*5790*/  @!P3 BRA `(.L_x_2539) ;  /* 0x0000000000b8b947 */ /* 0x000fea0003800000 */
[----:B0-234-:R0:W2:Y:S01]  /*57a0*/  LDS.128 R32, [R43+0x6000] ;  /* 0x006000002b207984 */ /* 0x01d0a20000000c00 */
[----:B------:R-:W-:Y:S01]  /*57b0*/  ISETP.GE.AND P3, PT, R189, R117, PT ;  /* 0x00000075bd00720c */ /* 0x000fe20003f66270 */
[----:B------:R-:W-:-:S12]  /*57c0*/  BSSY B2, `(.L_x_2540) ;  /* 0x000002a000027945 */ /* 0x000fd80003800000 */
[----:B0-----:R-:W-:Y:S05]  /*57d0*/  @P3 BRA `(.L_x_2541) ;  /* 0x0000000000a03947 */ /* 0x001fea0003800000 */
[--C-:B------:R-:W-:Y:S01]  /*57e0*/  SHF.R.U64 R56, R56, 0x10, R57.reuse ;  /* 0x0000001038387819 */ /* 0x100fe20000001239 */
[--C-:B--2---:R-:W-:Y:S01]  /*57f0*/  HADD2.F32 R44, -RZ, R33.reuse.H1_H1 ;  /* 0x30000021ff2c7230 */ /* 0x104fe20000004100 */
[----:B------:R-:W-:Y:S01]  /*5800*/  SHF.R.U32.HI R57, RZ, 0x10, R57 ;  /* 0x00000010ff397819 */ /* 0x000fe20000011639 */
[----:B------:R-:W-:Y:S01]  /*5810*/  HADD2.F32 R33, -RZ, R33.H0_H0 ;  /* 0x20000021ff217230 */ /* 0x000fe20000004100 */
[--C-:B------:R-:W-:Y:S01]  /*5820*/  SHF.R.U64 R45, R54, 0x10, R55.reuse ;  /* 0x00000010362d7819 */ /* 0x100fe20000001237 */
[----:B------:R-:W-:Y:S01]  /*5830*/  HADD2.F32 R56, -RZ, R56.H0_H0 ;  /* 0x20000038ff387230 */ /* 0x000fe20000004100 */
[----:B------:R-:W-:Y:S01]  /*5840*/  SHF.R.U32.HI R55, RZ, 0x10, R55 ;  /* 0x00000010ff377819 */ /* 0x000fe20000011637 */
[----:B------:R-:W-:Y:S02]  /*5850*/  HADD2.F32 R57, -RZ, R57.H0_H0 ;  /* 0x20000039ff397230 */ /* 0x000fe40000004100 */
[--C-:B------:R-:W-:Y:S02]  /*5860*/  HADD2.F32 R54, -RZ, R35.reuse.H1_H1 ;  /* 0x30000023ff367230 */ /* 0x100fe40000004100 */
[----:B------:R-:W-:Y:S01]  /*5870*/  FMUL.FTZ R58, R44, R56 ;  /* 0x000000382c3a7220 */ /* 0x000fe20000410000 */
[----:B------:R-:W-:-:S02]  /*5880*/  HADD2.F32 R35, -RZ, R35.H0_H0 ;  /* 0x20000023ff237230 */ /* 0x000fc40000004100 */
[----:B------:R-:W-:Y:S01]  /*5890*/  FMUL.FTZ R59, R33, R56 ;  /* 0x00000038213b7220 */ /* 0x000fe20000410000 */
[----:B------:R-:W-:Y:S02]  /*58a0*/  HADD2.F32 R45, -RZ, R45.H0_H0 ;  /* 0x2000002dff2d7230 */ /* 0x000fe40000004100 */
[-C--:B------:R-:W-:Y:S01]  /*58b0*/  FMUL.FTZ R56, R54, R57.reuse ;  /* 0x0000003936387220 */ /* 0x080fe20000410000 */
[----:B------:R-:W-:Y:S02]  /*58c0*/  HADD2.F32 R55, -RZ, R55.H0_H0 ;  /* 0x20000037ff377230 */ /* 0x000fe40000004100 */
        /* <DEDUP_REMOVED lines=25> */
.L_x_2541:
[----:B------:R-:W-:Y:S05]  /*5a60*/  BSYNC B2 ;  /* 0x0000000000027941 */ /* 0x000fea0003800000 */
.L_x_2540:
[----:B--2---:R0:W-:Y:S02]  /*5a70*/  STG.E.128 desc[UR60][R40.64+0x80], R32 ;  /* 0x0000802028007986 */ /* 0x0041e4000c101d3c */
.L_x_2539:
[----:B------:R-:W-:Y:S05]  /*5a80*/  BSYNC B1 ;  /* 0x0000000000017941 */ /* 0x000fea0003800000 */
.L_x_2538:
        /* <DEDUP_REMOVED lines=9> */
[----:B------:R-:W-:Y:S01]  /*5b20*/  SHF.R.U32.HI R55, RZ, 0x10, R51 ;  /* 0x00000010ff377819 */ /* 0x000fe20000011633 */
[----:B------:R-:W-:Y:S01]  /*5b30*/  IMAD.MOV.U32 R44, RZ, RZ, R32 ;  /* 0x000000ffff2c7224 */ /* 0x000fe200078e0020 */
[--C-:B------:R-:W-:Y:S01]  /*5b40*/  SHF.R.U64 R51, R52, 0x10, R53.reuse ;  /* 0x0000001034337819 */ /* 0x100fe20000001235 */
[--C-:B------:R-:W-:Y:S01]  /*5b50*/  HADD2.F32 R35, -RZ, R33.reuse.H1_H1 ;  /* 0x30000021ff237230 */ /* 0x100fe20000004100 */
[----:B------:R-:W-:Y:S01]  /*5b60*/  SHF.R.U32.HI R54, RZ, 0x10, R53 ;  /* 0x00000010ff367819 */ /* 0x000fe20000011635 */
[----:B------:R-:W-:Y:S02]  /*5b70*/  HADD2.F32 R32, -RZ, R33.H0_H0 ;  /* 0x20000021ff207230 */ /* 0x000fe40000004100 */
[----:B------:R-:W-:Y:S02]  /*5b80*/  HADD2.F32 R51, -RZ, R51.H0_H0 ;  /* 0x20000033ff337230 */ /* 0x000fe40000004100 */
[----:B------:R-:W-:-:S02]  /*5b90*/  HADD2.F32 R54, -RZ, R54.H0_H0 ;  /* 0x20000036ff367230 */ /* 0x000fc40000004100 */
[--C-:B------:R-:W-:Y:S02]  /*5ba0*/  HADD2.F32 R33, -RZ, R45.reuse.H1_H1 ;  /* 0x3000002dff217230 */ /* 0x100fe40000004100 */
[-C--:B------:R-:W-:Y:S01]  /*5bb0*/  FMUL.FTZ R53, R35, R51.reuse ;  /* 0x0000003323357220 */ /* 0x080fe20000410000 */
[----:B------:R-:W-:Y:S02]  /*5bc0*/  HADD2.F32 R45, -RZ, R45.H0_H0 ;  /* 0x2000002dff2d7230 */ /* 0x000fe40000004100 */
[----:B------:R-:W-:Y:S01]  /*5bd0*/  FMUL.FTZ R56, R32, R51 ;  /* 0x0000003320387220 */ /* 0x000fe20000410000 */
[----:B------:R-:W-:Y:S02]  /*5be0*/  HADD2.F32 R50, -RZ, R50.H0_H0 ;  /* 0x20000032ff327230 */ /* 0x000fe40000004100 */
[-C--:B------:R-:W-:Y:S01]  /*5bf0*/  FMUL.FTZ R58, R33, R54.reuse ;  /* 0x00000036213a7220 */ /* 0x080fe20000410000 */
[----:B------:R-:W-:Y:S02]  /*5c00*/  HADD2.F32 R52, -RZ, R55.H0_H0 ;  /* 0x20000037ff347230 */ /* 0x000fe40000004100 */
[----:B------:R-:W-:Y:S01]  /*5c10*/  FMUL.FTZ R54, R45, R54 ;  /* 0x000000362d367220 */ /* 0x000fe20000410000 */
[----:B------:R-:W-:-:S02]  /*5c20*/  HADD2.F32 R142, -RZ, R142.H0_H0 ;  /* 0x2000008eff8e7230 */ /* 0x000fc40000004100 */
[-C--:B------:R-:W-:Y:S01]  /*5c30*/  FFMA.FTZ R32, R32, R50.reuse, -R53 ;  /* 0x0000003220207223 */ /* 0x080fe20000010835 */
[----:B------:R-:W-:Y:S01]  /*5c40*/  FFMA.FTZ R53, R35, R50, R56 ;  /* 0x0000003223357223 */ /* 0x000fe20000010038 */
[-C--:B------:R-:W-:Y:S01]  /*5c50*/  FFMA.FTZ R57, R33, R52.reuse, R54 ;  /* 0x0000003421397223 */ /* 0x080fe20000010036 */
[----:B------:R-:W-:Y:S02]  /*5c60*/  HADD2.F32 R144, -RZ, R144.H1_H1 ;  /* 0x30000090ff907230 */ /* 0x000fe40000004100 */
[----:B------:R-:W-:Y:S01]  /*5c70*/  FFMA.FTZ R58, R45, R52, -R58 ;  /* 0x000000342d3a7223 */ /* 0x000fe2000001083a */
[----:B------:R-:W-:Y:S02]  /*5c80*/  HADD2.F32 R33, -RZ, R44.H1_H1 ;  /* 0x3000002cff217230 */ /* 0x000fe40000004100 */
[----:B------:R-:W-:Y:S02]  /*5c90*/  HADD2.F32 R35, -RZ, R34.H1_H1 ;  /* 0x30000022ff237230 */ /* 0x000fe40000004100 */
[----:B------:R-:W-:-:S02]  /*5ca0*/  HADD2.F32 R44, -RZ, R44.H0_H0 ;  /* 0x2000002cff2c7230 */ /* 0x000fc40000004100 */
[----:B------:R-:W-:Y:S01]  /*5cb0*/  FMUL.FTZ R51, R33, R142 ;  /* 0x0000008e21337220 */ /* 0x000fe20000410000 */
[----:B------:R-:W-:Y:S02]  /*5cc0*/  HADD2.F32 R34, -RZ, R34.H0_H0 ;  /* 0x20000022ff227230 */ /* 0x000fe40000004100 */
[----:B------:R-:W-:Y:S01]  /*5cd0*/  FMUL.FTZ R55, R35, R144 ;  /* 0x0000009023377220 */ /* 0x000fe20000410000 */
        /* <DEDUP_REMOVED lines=12> */
.L_x_2545:
[----:B------:R-:W-:Y:S05]  /*5da0*/  BSYNC B2 ;  /* 0x0000000000027941 */ /* 0x000fea0003800000 */
.L_x_2544:
[----:B--2---:R0:W-:Y:S02]  /*5db0*/  STG.E.128 desc[UR60][R40.64+0xc0], R32 ;  /* 0x0000c02028007986 */ /* 0x0041e4000c101d3c */
.L_x_2543:
[----:B------:R-:W-:Y:S05]  /*5dc0*/  BSYNC B1 ;  /* 0x0000000000017941 */ /* 0x000fea0003800000 */
.L_x_2542:
        /* <DEDUP_REMOVED lines=48> */
.L_x_2549:
[----:B------:R-:W-:Y:S05]  /*60d0*/  BSYNC B2 ;  /* 0x0000000000027941 */ /* 0x000fea0003800000 */
.L_x_2548:
[----:B--2---:R0:W-:Y:S02]  /*60e0*/  STG.E.128 desc[UR60][R40.64+0x100], R32 ;  /* 0x0001002028007986 */ /* 0x0041e4000c101d3c */
.L_x_2547:
[----:B------:R-:W-:Y:S05]  /*60f0*/  BSYNC B1 ;  /* 0x0000000000017941 */ /* 0x000fea0003800000 */
.L_x_2546:
[----:B------:R-:W-:-:S13]  /*6100*/  ISETP.NE.AND P3, PT, R6, RZ, PT ;  /* 0x000000ff0600720c */ /* 0x000fda0003f65270 */
        /* <DEDUP_REMOVED lines=46> */
.L_x_2551:
[----:B------:R-:W-:Y:S05]  /*63f0*/  BSYNC B1 ;  /* 0x0000000000017941 */ /* 0x000fea0003800000 */
.L_x_2550:
[----:B--2---:R0:W-:Y:S01]  /*6400*/  STG.E.128 desc[UR60][R40.64+0x140], R32 ;  /* 0x0001402028007986 */ /* 0x0041e2000c101d3c */
[----:B------:R-:W-:Y:S05]  /*6410*/  BRA `(.L_x_2529) ;  /* 0x0000003c00ec7947 */ /* 0x000fea0003800000 */
.L_x_2497:
[----:B------:R-:W-:Y:S01]  /*6420*/  ISETP.GE.AND P4, PT, R17, R4, PT ;  /* 0x000000041100720c */ /* 0x000fe20003f86270 */
[----:B------:R-:W-:Y:S01]  /*6430*/  BSSY B1, `(.L_x_2552) ;  /* 0x000002e000017945 */ /* 0x000fe20003800000 */
[----:B------:R-:W-:Y:S02]  /*6440*/  CS2R R58, SRZ ;  /* 0x00000000003a7805 */ /* 0x000fe4000001ff00 */
[----:B0-----:R-:W-:Y:S02]  /*6450*/  CS2R R34, SRZ ;  /* 0x0000000000227805 */ /* 0x001fe4000001ff00 */
        /* <DEDUP_REMOVED lines=16> */
[----:B------:R-:W-:Y:S02]  /*6560*/  IADD3.X R34, R0, R21, RZ, P2, !PT ;  /* 0x0000001500227210 */ /* 0x000fe400017fe4ff */
[----:B------:R-:W-:Y:S02]  /*6570*/  CS2R R40, SRZ ;  /* 0x0000000000287805 */ /* 0x000fe4000001ff00 */
[----:B------:R-:W-:-:S02]  /*6580*/  LEA R56, P2, R33, UR4, 0x1 ;  /* 0x0000000421387c11 */ /* 0x000fc4000f8408ff */
[----:B------:R-:W-:Y:S02]  /*6590*/  CS2R R54, SRZ ;  /* 0x0000000000367805 */ /* 0x000fe4000001ff00 */
        /* <DEDUP_REMOVED lines=23> */
.L_x_2553:
[----:B------:R-:W-:Y:S05]  /*6710*/  BSYNC B1 ;  /* 0x0000000000017941 */ /* 0x000fea0003800000 */
.L_x_2552:
        /* <DEDUP_REMOVED lines=45> */
.L_x_2555:
[----:B------:R-:W-:Y:S05]  /*69f0*/  BSYNC B1 ;  /* 0x0000000000017941 */ /* 0x000fea0003800000 */
.L_x_2554:
[----:B------:R-:W2:Y:S01]  /*6a00*/  LDL R0, [R1+0x14] ;  /* 0x0000140001007983 */ /* 0x000ea20000100800 */
[----:B-----5:R-:W-:Y:S01]  /*6a10*/  IMAD.MOV.U32 R3, RZ, RZ, R34 ;  /* 0x000000ffff037224 */ /* 0x020fe200078e0022 */
[----:B0-----:R-:W-:Y:S01]  /*6a20*/  MOV R80, R33 ;  /* 0x0000002100507202 */ /* 0x001fe20000000f00 */
[----:B------:R-:W-:-:S05]  /*6a30*/  IMAD.MOV.U32 R81, RZ, RZ, R32 ;  /* 0x000000ffff517224 */ /* 0x000fca00078e0020 */
[----:B------:R-:W-:Y:S01]  /*6a40*/  PRMT R169, R81, 0x5410, R80 ;  /* 0x0000541051a97816 */ /* 0x000fe20000000050 */
[----:B------:R-:W-:Y:S02]  /*6a50*/  IMAD.MOV.U32 R80, RZ, RZ, R43 ;  /* 0x000000ffff507224 */ /* 0x000fe400078e002b */
[----:B------:R-:W-:-:S03]  /*6a60*/  IMAD.MOV.U32 R81, RZ, RZ, R36 ;  /* 0x000000ffff517224 */ /* 0x000fc600078e0024 */
[----:B------:R-:W-:Y:S02]  /*6a70*/  PRMT R176, R80, 0x7610, R176 ;  /* 0x0000761050b07816 */ /* 0x000fe400000000b0 */
[----:B------:R-:W-:Y:S02]  /*6a80*/  PRMT R173, R81, 0x7610, R173 ;  /* 0x0000761051ad7816 */ /* 0x000fe400000000ad */
[----:B--2---:R-:W-:Y:S01]  /*6a90*/  R2UR UR4, R0 ;  /* 0x00000000000472ca */ /* 0x004fe200000e0000 */
[----:B------:R-:W-:-:S05]  /*6aa0*/  IMAD.MOV.U32 R0, RZ, RZ, R35 ;  /* 0x000000ffff007224 */ /* 0x000fca00078e0023 */
[----:B------:R-:W-:Y:S01]  /*6ab0*/  PRMT R168, R3, 0x5410, R0 ;  /* 0x0000541003a87816 */ /* 0x000fe20000000000 */
[----:B------:R-:W-:Y:S02]  /*6ac0*/  IMAD.MOV.U32 R0, RZ, RZ, R39 ;  /* 0x000000ffff007224 */ /* 0x000fe400078e0027 */
[----:B------:R-:W-:-:S03]  /*6ad0*/  IMAD.MOV.U32 R3, RZ, RZ, R38 ;  /* 0x000000ffff037224 */ /* 0x000fc600078e0026 */
[----:B------:R-:W-:Y:S01]  /*6ae0*/  PRMT R174, R0, 0x7610, R174 ;  /* 0x0000761000ae7816 */ /* 0x000fe200000000ae */
[----:B------:R-:W-:Y:S01]  /*6af0*/  IMAD.MOV.U32 R0, RZ, RZ, R37 ;  /* 0x000000ffff007224 */ /* 0x000fe200078e0025 */
[----:B------:R-:W-:Y:S01]  /*6b00*/  PRMT R172, R3, 0x7610, R172 ;  /* 0x0000761003ac7816 */ /* 0x000fe200000000ac */
[----:B------:R-:W-:Y:S01]  /*6b10*/  UISETP.NE.AND UP0, UPT, UR4, 0x3, UPT ;  /* 0x000000030400788c */ /* 0x000fe2000bf05270 */
[----:B------:R-:W-:-:S04]  /*6b20*/  MOV R3, R42 ;  /* 0x0000002a00037202 */ /* 0x000fc80000000f00 */
[----:B------:R-:W-:Y:S01]  /*6b30*/  PRMT R175, R0, 0x5410, R3 ;  /* 0x0000541000af7816 */ /* 0x000fe20000000003 */
[----:B------:R-:W-:Y:S01]  /*6b40*/  IMAD.MOV.U32 R3, RZ, RZ, R41 ;  /* 0x000000ffff037224 */ /* 0x000fe200078e0029 */
[----:B------:R-:W-:Y:S01]  /*6b50*/  PLOP3.LUT P2, PT, PT, PT, UP0, 0x80, 0x0 ;  /* 0x000000000000781c */ /* 0x000fe20003f4f008 */
        /* <DEDUP_REMOVED lines=29> */
[----:B------:R-:W-:Y:S01]  /*6d30*/  PRMT R150, R3, 0x7610, R150 ;  /* 0x0000761003967816 */ /* 0x000fe20000000096 */
        /* <DEDUP_REMOVED lines=38> */
.L_x_2556:
[----:B------:R-:W-:Y:S01]  /*6fa0*/  IMAD R3, R16, 0x8, R2 ;  /* 0x0000000810037824 */ /* 0x000fe200078e0202 */
[----:B------:R-:W-:Y:S01]  /*6fb0*/  SHF.L.U32 R0, R188, 0x1f, RZ ;  /* 0x0000001fbc007819 */ /* 0x000fe200000006ff */
[----:B------:R-:W0:Y:S01]  /*6fc0*/  LDC R142, c[0x0][0x2f4] ;  /* 0x0000bd00ff8e7b82 */ /* 0x000e220000000800 */
[----:B------:R-:W-:Y:S01]  /*6fd0*/  BSSY B1, `(.L_x_2557) ;  /* 0x0000004000017945 */ /* 0x000fe20003800000 */
[----:B------:R-:W-:Y:S01]  /*6fe0*/  MOV R125, R84 ;  /* 0x00000054007d7202 */ /* 0x000fe20000000f00 */
[----:B------:R-:W1:Y:S02]  /*6ff0*/  SYNCS.PHASECHK.TRANS64.TRYWAIT P5, [R3+URZ+0x34890], R0 ;  /* 0x03489000030075a7 */ /* 0x000e6400080a017f */
[----:B-1----:R-:W-:Y:S05]  /*7000*/  @!P5 BRA `(.L_x_2558) ;  /* 0x000001f000f4d947 */ /* 0x002fea0003800000 */
.L_x_2885:
[----:B------:R-:W-:Y:S05]  /*7010*/  BSYNC B1 ;  /* 0x0000000000017941 */ /* 0x000fea0003800000 */
.L_x_2557:
        /* <DEDUP_REMOVED lines=18> */
[----:B------:R-:W-:Y:S02]  /*7140*/  LEA.HI R80, R80, R157, RZ, 0x3 ;  /* 0x0000009d50507211 */ /* 0x000fe400078f18ff */
[----:B------:R-:W-:-:S03]  /*7150*/  SHF.L.U32 R157, R157, 0x3, RZ ;  /* 0x000000039d9d7819 */ /* 0x000fc600000006ff */
[----:B------:R-:W-:Y:S01]  /*7160*/  IMAD.SHL.U32 R80, R80, 0x400, RZ ;  /* 0x0000040050507824 */ /* 0x000fe200078e00ff */
[----:B------:R-:W-:-:S04]  /*7170*/  LOP3.LUT R81, R195, 0x38, R157, 0xf8, !PT ;  /* 0x00000038c3517812 */ /* 0x000fc800078ef89d */
[----:B------:R-:W-:Y:S02]  /*7180*/  LOP3.LUT R80, R80, 0x7fffe000, RZ, 0xc0, !PT ;  /* 0x7fffe00050507812 */ /* 0x000fe400078ec0ff */
[----:B------:R-:W-:-:S03]  /*7190*/  LOP3.LUT R81, R81, R197, RZ, 0x3c, !PT ;  /* 0x000000c551517212 */ /* 0x000fc600078e3cff */
[----:B------:R-:W-:-:S04]  /*71a0*/  IMAD R80, R196, 0x200, R80 ;  /* 0x00000200c4507824 */ /* 0x000fc800078e0250 */
        /* <DEDUP_REMOVED lines=32> */
[----:B------:R-:W-:Y:S02]  /*73b0*/  HADD2.F32 R159, -RZ, R176.H0_H0 ;  /* 0x200000b0ff9f7230 */ /* 0x000fe40000004100 */
[----:B------:R-:W-:Y:S01]  /*73c0*/  FFMA.FTZ R41, R52, R41, R161 ;  /* 0x0000002934297223 */ /* 0x000fe200000100a1 */
[----:B------:R-:W-:Y:S02]  /*73d0*/  IMAD.MOV.U32 R52, RZ, RZ, R83 ;  /* 0x000000ffff347224 */ /* 0x000fe400078e0053 */
[----:B------:R-:W-:Y:S01]  /*73e0*/  HADD2.F32 R161, -RZ, R178.H0_H0 ;  /* 0x200000b2ffa17230 */ /* 0x000fe20000004100 */
[----:B------:R-:W-:Y:S01]  /*73f0*/  F2FP.F16.F32.PACK_AB R53, R53, R85 ;  /* 0x000000553535723e */ /* 0x000fe200000000ff */
[----:B------:R-:W-:Y:S01]  /*7400*/  HADD2.F32 R83, -RZ, R87.H0_H0 ;  /* 0x20000057ff537230 */ /* 0x000fe20000004100 */
[----:B------:R-:W-:Y:S01]  /*7410*/  F2FP.F16.F32.PACK_AB R41, R41, R81 ;  /* 0x000000512929723e */ /* 0x000fe200000000ff */
[----:B------:R-:W-:-:S02]  /*7420*/  HADD2.F32 R160, -RZ, R52.H0_H0 ;  /* 0x20000034ffa07230 */ /* 0x000fc40000004100 */
[----:B------:R-:W-:Y:S02]  /*7430*/  HADD2.F32 R52, -RZ, R52.H1_H1 ;  /* 0x30000034ff347230 */ /* 0x000fe40000004100 */
[----:B------:R-:W-:Y:S01]  /*7440*/  FMUL.FTZ R162, R83, R161 ;  /* 0x000000a153a27220 */ /* 0x000fe20000410000 */
[----:B------:R-:W-:Y:S02]  /*7450*/  IMAD.MOV.U32 R81, RZ, RZ, R53 ;  /* 0x000000ffff517224 */ /* 0x000fe400078e0035 */
[----:B------:R-:W-:Y:S02]  /*7460*/  IMAD.MOV.U32 R85, RZ, RZ, R41 ;  /* 0x000000ffff557224 */ /* 0x000fe400078e0029 */
        /* <DEDUP_REMOVED lines=14> */
[----:B------:R-:W-:-:S03]  /*7550*/  HADD2.F32 R55, -RZ, R176.H1_H1 ;  /* 0x300000b0ff377230 */ /* 0x000fc60000004100 */
        /* <DEDUP_REMOVED lines=19> */
[--C-:B------:R-:W-:Y:S01]  /*7690*/  HADD2.F32 R55, -RZ, R86.reuse.H0_H0 ;  /* 0x20000056ff377230 */ /* 0x100fe20000004100 */
[----:B------:R-:W-:Y:S01]  /*76a0*/  F2FP.F16.F32.PACK_AB R40, R40, R159 ;  /* 0x0000009f2828723e */ /* 0x000fe200000000ff */
[----:B------:R-:W-:Y:S01]  /*76b0*/  HADD2.F32 R80, -RZ, R175.H1_H1 ;  /* 0x300000afff507230 */ /* 0x000fe20000004100 */
        /* <DEDUP_REMOVED lines=8> */
[----:B------:R-:W-:Y:S01]  /*7740*/  IMAD.MOV.U32 R80, RZ, RZ, R40 ;  /* 0x000000ffff507224 */ /* 0x000fe200078e0028 */
[----:B------:R-:W-:Y:S01]  /*7750*/  MOV R84, R54 ;  /* 0x0000003600547202 */ /* 0x000fe20000000f00 */
[-C--:B------:R-:W-:Y:S01]  /*7760*/  FFMA.FTZ R55, R82, R42.reuse, -R55 ;  /* 0x0000002a52377223 */ /* 0x080fe20000010837 */
[----:B------:R-:W-:-:S04]  /*7770*/  FFMA.FTZ R43, R86, R42, R43 ;  /* 0x0000002a562b7223 */ /* 0x000fc8000001002b */
[----:B------:R-:W-:Y:S01]  /*7780*/  F2FP.F16.F32.PACK_AB R55, R55, R87 ;  /* 0x000000573737723e */ /* 0x000fe200000000ff */
[----:B------:R-:W-:Y:S01]  /*7790*/  IMAD.MOV.U32 R87, RZ, RZ, R52 ;  /* 0x000000ffff577224 */ /* 0x000fe200078e0034 */
[----:B------:R-:W-:-:S03]  /*77a0*/  F2FP.F16.F32.PACK_AB R43, R43, R158 ;  /* 0x0000009e2b2b723e */ /* 0x000fc600000000ff */
[----:B------:R-:W-:Y:S02]  /*77b0*/  IMAD.MOV.U32 R82, RZ, RZ, R55 ;  /* 0x000000ffff527224 */ /* 0x000fe400078e0037 */
[----:B------:R-:W-:-:S07]  /*77c0*/  IMAD.MOV.U32 R86, RZ, RZ, R43 ;  /* 0x000000ffff567224 */ /* 0x000fce00078e002b */
.L_x_2564:
[----:B------:R-:W-:Y:S05]  /*77d0*/  BSYNC B3 ;  /* 0x0000000000037941 */ /* 0x000fea0003800000 */
.L_x_2563:
        /* <DEDUP_REMOVED lines=12> */
.L_x_2562:
[----:B------:R-:W-:Y:S05]  /*78a0*/  BSYNC B2 ;  /* 0x0000000000027941 */ /* 0x000fea0003800000 */
.L_x_2561:
        /* <DEDUP_REMOVED lines=12> */
[----:B------:R-:W-:Y:S02]  /*7970*/  SHF.L.U32 R40, R40, 0xa, RZ ;  /* 0x0000000a28287819 */ /* 0x000fe400000006ff */
[----:B------:R-:W-:Y:S02]  /*7980*/  LOP3.LUT R41, R195, 0x38, R80, 0xf8, !PT ;  /* 0x00000038c3297812 */ /* 0x000fe400078ef850 */
[----:B------:R-:W-:Y:S02]  /*7990*/  LOP3.LUT R40, R40, 0x7fffe000, RZ, 0xc0, !PT ;  /* 0x7fffe00028287812 */ /* 0x000fe400078ec0ff */
[----:B------:R-:W-:-:S03]  /*79a0*/  LOP3.LUT R41, R41, R197, RZ, 0x3c, !PT ;  /* 0x000000c529297212 */ /* 0x000fc600078e3cff */
[----:B------:R-:W-:-:S04]  /*79b0*/  IMAD R40, R196, 0x200, R40 ;  /* 0x00000200c4287824 */ /* 0x000fc800078e0228 */
[----:B------:R-:W-:-:S04]  /*79c0*/  IMAD.IADD R40, R40, 0x1, R41 ;  /* 0x0000000128287824 */ /* 0x000fc800078e0229 */
[C---:B------:R-:W-:Y:S02]  /*79d0*/  IMAD R52, R16.reuse, 0x6000, R40 ;  /* 0x0000600010347824 */ /* 0x040fe400078e0228 */
[----:B------:R-:W-:-:S03]  /*79e0*/  IMAD R40, R16, 0x6000, R139 ;  /* 0x0000600010287824 */ /* 0x000fc600078e028b */
[----:B------:R-:W-:Y:S01]  /*79f0*/  LEA R52, R52, R2, 0x1 ;  /* 0x0000000234347211 */ /* 0x000fe200078e08ff */
[----:B------:R-:W-:-:S05]  /*7a00*/  IMAD R40, R40, 0x2, R2 ;  /* 0x0000000228287824 */ /* 0x000fca00078e0202 */
[----:B------:R-:W0:Y:S04]  /*7a10*/  LDS.128 R52, [R52+0x1c400] ;  /* 0x01c4000034347984 */ /* 0x000e280000000c00 */
[----:B------:R-:W2:Y:S01]  /*7a20*/  LDS.128 R40, [R40+0x1c400] ;  /* 0x01c4000028287984 */ /* 0x000ea20000000c00 */
[----:B------:R-:W-:Y:S05]  /*7a30*/  @P4 BRA `(.L_x_2568) ;  /* 0x0000000400684947 */ /* 0x000fea0003800000 */
[----:B0-----:R-:W-:Y:S01]  /*7a40*/  IMAD.MOV.U32 R82, RZ, RZ, R53 ;  /* 0x000000ffff527224 */ /* 0x001fe200078e0035 */
[----:B------:R-:W-:Y:S01]  /*7a50*/  SHF.R.U64 R36, R36, 0x10, R37 ;  /* 0x0000001024247819 */ /* 0x000fe20000001225 */
[----:B--2---:R-:W-:Y:S01]  /*7a60*/  IMAD.MOV.U32 R81, RZ, RZ, R41 ;  /* 0x000000ffff517224 */ /* 0x004fe200078e0029 */
[----:B------:R-:W-:Y:S01]  /*7a70*/  SHF.R.U32.HI R37, RZ, 0x10, R37 ;  /* 0x00000010ff257819 */ /* 0x000fe20000011625 */
[----:B------:R-:W-:Y:S01]  /*7a80*/  HADD2.F32 R83, -RZ, R177.H0_H0 ;  /* 0x200000b1ff537230 */ /* 0x000fe20000004100 */
[----:B------:R-:W-:Y:S01]  /*7a90*/  SHF.R.U64 R38, R38, 0x10, R39 ;  /* 0x0000001026267819 */ /* 0x000fe20000001227 */
[----:B------:R-:W-:Y:S02]  /*7aa0*/  HADD2.F32 R41, -RZ, R82.H0_H0 ;  /* 0x20000052ff297230 */ /* 0x000fe40000004100 */
[----:B------:R-:W-:Y:S02]  /*7ab0*/  HADD2.F32 R85, -RZ, R81.H0_H0 ;  /* 0x20000051ff557230 */ /* 0x000fe40000004100 */
[----:B------:R-:W-:-:S02]  /*7ac0*/  HADD2.F32 R84, -RZ, R175.H0_H0 ;  /* 0x200000afff547230 */ /* 0x000fc40000004100 */
[-C--:B------:R-:W-:Y:S01]  /*7ad0*/  FMUL.FTZ R53, R41, R83.reuse ;  /* 0x0000005329357220 */ /* 0x080fe20000410000 */
[----:B------:R-:W-:Y:S02]  /*7ae0*/  HADD2.F32 R82, -RZ, R82.H1_H1 ;  /* 0x30000052ff527230 */ /* 0x000fe40000004100 */
        /* <DEDUP_REMOVED lines=51> */
[----:B------:R-:W-:Y:S01]  /*7e20*/  HADD2.F32 R50, -RZ, R40.H1_H1 ;  /* 0x30000028ff327230 */ /* 0x000fe20000004100 */
[----:B------:R-:W-:Y:S01]  /*7e30*/  MOV R55, R83 ;  /* 0x0000005300377202 */ /* 0x000fe20000000f00 */
        /* <DEDUP_REMOVED lines=10> */
[----:B------:R-:W-:Y:S02]  /*7ee0*/  F2FP.F16.F32.PACK_AB R36, R36, R82 ;  /* 0x000000522424723e */ /* 0x000fe400000000ff */
        /* <DEDUP_REMOVED lines=13> */
[----:B------:R-:W-:Y:S02]  /*7fc0*/  IMAD.MOV.U32 R42, RZ, RZ, R49 ;  /* 0x000000ffff2a7224 */ /* 0x000fe400078e0031 */
[----:B------:R-:W-:-:S07]  /*7fd0*/  IMAD.MOV.U32 R54, RZ, RZ, R39 ;  /* 0x000000ffff367224 */ /* 0x000fce00078e0027 */
.L_x_2568:
[----:B------:R-:W-:Y:S05]  /*7fe0*/  BSYNC B3 ;  /* 0x0000000000037941 */ /* 0x000fea0003800000 */
.L_x_2567:
        /* <DEDUP_REMOVED lines=12> */
.L_x_2566:
[----:B------:R-:W-:Y:S05]  /*80b0*/  BSYNC B2 ;  /* 0x0000000000027941 */ /* 0x000fea0003800000 */
.L_x_2565:
[----:B------:R-:W-:-:S13]  /*80c0*/  ISETP.NE.AND P4, PT, R9, RZ, PT ;  /* 0x000000ff0900720c */ /* 0x000fda0003f85270 */
[----:B------:R-:W-:Y:S05]  /*80d0*/  @!P4 BRA `(.L_x_2560) ;  /* 0x0000000400f0c947 */ /* 0x000fea0003800000 */
[----:B---3--:R-:W3:Y:S01]  /*80e0*/  LDL R36, [R1+0x10] ;  /* 0x0000100001247983 */ /* 0x008ee20000100800 */
[----:B------:R-:W-:Y:S01]  /*80f0*/  BSSY B2, `(.L_x_2569) ;  /* 0x0000078000027945 */ /* 0x000fe20003800000 */
[----:B---3--:R-:W-:-:S04]  /*8100*/  LOP3.LUT P5, RZ, R36, 0x1, RZ, 0xc0, !PT ;  /* 0x0000000124ff7812 */ /* 0x008fc800078ac0ff */
[----:B------:R-:W-:-:S04]  /*8110*/  SEL R36, R120, R144, !P5 ;  /* 0x0000009078247207 */ /* 0x000fc80006800000 */
[----:B------:R-:W-:-:S04]  /*8120*/  SHF.R.S32.HI R37, RZ, 0x1f, R36 ;  /* 0x0000001fff257819 */ /* 0x000fc80000011424 */
[----:B------:R-:W-:-:S04]  /*8130*/  LEA.HI R36, R37, R36, RZ, 0x4 ;  /* 0x0000002425247211 */ /* 0x000fc800078f20ff */
[----:B------:R-:W-:-:S05]  /*8140*/  LEA.HI.SX32 R36, R36, R110, 0x1c ;  /* 0x0000006e24247211 */ /* 0x000fca00078fe2ff */
[----:B------:R-:W-:-:S05]  /*8150*/  IMAD.SHL.U32 R37, R36, 0x8, RZ ;  /* 0x0000000824257824 */ /* 0x000fca00078e00ff */
[----:B------:R-:W-:-:S13]  /*8160*/  ISETP.GE.AND P4, PT, R37, R142, PT ;  /* 0x0000008e2500720c */ /* 0x000fda0003f86270 */
[--C-:B------:R-:W-:Y:S02]  /*8170*/  @!P4 SHF.R.S32.HI R39, RZ, 0x1f, R37.reuse ;  /* 0x0000001fff27c819 */ /* 0x100fe40000011425 */
[-CC-:B------:R-:W-:Y:S02]  /*8180*/  @!P4 IADD3 R38, P5, P6, R92, R130.reuse, R37.reuse ;  /* 0x000000825c26c210 */ /* 0x180fe40007ebe025 */
        /* <DEDUP_REMOVED lines=11> */
[----:B------:R-:W-:-:S05]  /*8240*/  LEA.HI R36, R38, R36, RZ, 0x3 ;  /* 0x0000002426247211 */ /* 0x000fca00078f18ff */
[----:B------:R-:W-:-:S05]  /*8250*/  IMAD.SHL.U32 R36, R36, 0x400, RZ ;  /* 0x0000040024247824 */ /* 0x000fca00078e00ff */
[----:B------:R-:W-:-:S05]  /*8260*/  LOP3.LUT R36, R36, 0x7fffe000, RZ, 0xc0, !PT ;  /* 0x7fffe00024247812 */ /* 0x000fca00078ec0ff */
        /* <DEDUP_REMOVED lines=88> */
[----:B------:R-:W-:Y:S02]  /*87f0*/  MOV R41, R33 ;  /* 0x0000002100297202 */ /* 0x000fe40000000f00 */
[-C--:B------:R-:W-:Y:S01]  /*8800*/  FFMA.FTZ R32, R38, R34.reuse, -R32 ;  /* 0x0000002226207223 */ /* 0x080fe20000010820 */
[----:B------:R-:W-:-:S04]  /*8810*/  FFMA.FTZ R35, R42, R34, R35 ;  /* 0x000000222a237223 */ /* 0x000fc80000010023 */
[----:B------:R-:W-:Y:S01]  /*8820*/  F2FP.F16.F32.PACK_AB R32, R32, R40 ;  /* 0x000000282020723e */ /* 0x000fe200000000ff */
[----:B------:R-:W-:Y:S01]  /*8830*/  IMAD.MOV.U32 R40, RZ, RZ, R44 ;  /* 0x000000ffff287224 */ /* 0x000fe200078e002c */
[----:B------:R-:W-:-:S03]  /*8840*/  F2FP.F16.F32.PACK_AB R35, R35, R170 ;  /* 0x000000aa2323723e */ /* 0x000fc600000000ff */
[----:B------:R-:W-:Y:S02]  /*8850*/  IMAD.MOV.U32 R38, RZ, RZ, R32 ;  /* 0x000000ffff267224 */ /* 0x000fe400078e0020 */
[----:B------:R-:W-:-:S07]  /*8860*/  IMAD.MOV.U32 R42, RZ, RZ, R35 ;  /* 0x000000ffff2a7224 */ /* 0x000fce00078e0023 */
.L_x_2570:
[----:B------:R-:W-:Y:S05]  /*8870*/  BSYNC B2 ;  /* 0x0000000000027941 */ /* 0x000fea0003800000 */
.L_x_2569:
[----:B--2---:R4:W-:Y:S04]  /*8880*/  STG.E.128 desc[UR60][R48.64], R36 ;  /* 0x0000002430007986 */ /* 0x0049e8000c101d3c */
[----:B0-----:R4:W-:Y:S02]  /*8890*/  @!P4 STG.E.128 desc[UR60][R50.64], R40 ;  /* 0x000000283200c986 */ /* 0x0019e4000c101d3c */
.L_x_2560:
[----:B------:R-:W-:Y:S05]  /*88a0*/  BSYNC B1 ;  /* 0x0000000000017941 */ /* 0x000fea0003800000 */
.L_x_2559:
        /* <DEDUP_REMOVED lines=16> */
[----:B------:R-:W-:Y:S02]  /*89b0*/  SHF.L.U32 R36, R34, 0x3, RZ ;  /* 0x0000000322247819 */ /* 0x000fe400000006ff */
[----:B------:R-:W-:Y:S02]  /*89c0*/  SHF.R.S32.HI R38, RZ, 0x1f, R34 ;  /* 0x0000001fff267819 */ /* 0x000fe40000011422 */
[----:B------:R-:W-:Y:S02]  /*89d0*/  ISETP.GE.AND P3, PT, R36, R142, PT ;  /* 0x0000008e2400720c */ /* 0x000fe40003f66270 */
[----:B------:R-:W-:Y:S01]  /*89e0*/  LEA.HI R38, R38, R34, RZ, 0x3 ;  /* 0x0000002226267211 */ /* 0x000fe200078f18ff */
[----:B------:R-:W-:-:S04]  /*89f0*/  IMAD R34, R16, 0x6000, R138 ;  /* 0x0000600010227824 */ /* 0x000fc800078e028a */
[----:B------:R-:W-:Y:S02]  /*8a00*/  IMAD.SHL.U32 R38, R38, 0x400, RZ ;  /* 0x0000040026267824 */ /* 0x000fe400078e00ff */
[----:B------:R-:W-:-:S03]  /*8a10*/  IMAD R34, R34, 0x2, R2 ;  /* 0x0000000222227824 */ /* 0x000fc600078e0202 */
[----:B------:R-:W-:Y:S02]  /*8a20*/  LOP3.LUT R38, R38, 0x7fffe000, RZ, 0xc0, !PT ;  /* 0x7fffe00026267812 */ /* 0x000fe400078ec0ff */
[--C-:B------:R-:W-:Y:S02]  /*8a30*/  @!P3 SHF.R.S32.HI R32, RZ, 0x1f, R36.reuse ;  /* 0x0000001fff20b819 */ /* 0x100fe40000011424 */
[--C-:B------:R-:W-:Y:S02]  /*8a40*/  @!P3 IADD3 R33, P4, P5, R92, R124, R36.reuse ;  /* 0x0000007c5c21b210 */ /* 0x100fe40007d9e024 */
[----:B------:R-:W-:Y:S02]  /*8a50*/  LOP3.LUT R36, R194, 0x38, R36, 0xf8, !PT ;  /* 0x00000038c2247812 */ /* 0x000fe400078ef824 */
[----:B------:R-:W-:Y:S02]  /*8a60*/  @!P3 IADD3.X R32, R90, R44, R32, P4, P5 ;  /* 0x0000002c5a20b210 */ /* 0x000fe400027ea420 */
[----:B------:R-:W-:-:S02]  /*8a70*/  LOP3.LUT R36, R36, R39, RZ, 0x3c, !PT ;  /* 0x0000002724247212 */ /* 0x000fc400078e3cff */
[C---:B------:R-:W-:Y:S02]  /*8a80*/  LEA R40, P4, R35.reuse, R114, 0x1 ;  /* 0x0000007223287211 */ /* 0x040fe400078808ff */
[----:B------:R-:W-:Y:S02]  /*8a90*/  IADD3 R36, R36, R38, R198 ;  /* 0x0000002624247210 */ /* 0x000fe40007ffe0c6 */
[----:B------:R-:W-:Y:S02]  /*8aa0*/  LEA.HI.X R41, R35, R115, R37, 0x1, P4 ;  /* 0x0000007323297211 */ /* 0x000fe400020f0c25 */
[----:B------:R-:W-:Y:S01]  /*8ab0*/  @!P3 LEA R42, P4, R33, R114, 0x1 ;  /* 0x00000072212ab211 */ /* 0x000fe200078808ff */
[----:B------:R-:W-:-:S03]  /*8ac0*/  IMAD R36, R16, 0x6000, R36 ;  /* 0x0000600010247824 */ /* 0x000fc600078e0224 */
[----:B------:R-:W-:Y:S01]  /*8ad0*/  @!P3 LEA.HI.X R43, R33, R115, R32, 0x1, P4 ;  /* 0x00000073212bb211 */ /* 0x000fe200020f0c20 */
[----:B------:R-:W-:Y:S01]  /*8ae0*/  IMAD R36, R36, 0x2, R2 ;  /* 0x0000000224247824 */ /* 0x000fe200078e0202 */
[----:B------:R-:W0:Y:S01]  /*8af0*/  LDS.128 R32, [R34+0x1c400] ;  /* 0x01c4000022207984 */ /* 0x000e220000000c00 */
[----:B------:R-:W-:-:S04]  /*8b00*/  ISETP.GE.AND P4, PT, R18, R117, PT ;  /* 0x000000751200720c */ /* 0x000fc80003f86270 */
[----:B------:R-:W2:Y:S09]  /*8b10*/  LDS.128 R36, [R36+0x1c400] ;  /* 0x01c4000024247984 */ /* 0x000eb20000000c00 */
        /* <DEDUP_REMOVED lines=9> */
[----:B------:R-:W-:Y:S02]  /*8bb0*/  HADD2.F32 R37, -RZ, R37.H1_H1 ;  /* 0x30000025ff257230 */ /* 0x000fe40000004100 */
        /* <DEDUP_REMOVED lines=10> */
[----:B------:R-:W-:-:S02]  /*8c60*/  HADD2.F32 R165, -RZ, R165.H0_H0 ;  /* 0x200000a5ffa57230 */ /* 0x000fc40000004100 */
[----:B------:R-:W-:Y:S02]  /*8c70*/  HADD2.F32 R76, -RZ, R76.H0_H0 ;  /* 0x2000004cff4c7230 */ /* 0x000fe40000004100 */
[CC--:B------:R-:W-:Y:S01]  /*8c80*/  FMUL.FTZ R49, R37.reuse, R45.reuse ;  /* 0x0000002d25317220 */ /* 0x0c0fe20000410000 */
[C---:B------:R-:W-:Y:S01]  /*8c90*/  FMUL.FTZ R50, R48.reuse, R45 ;  /* 0x0000002d30327220 */ /* 0x040fe20000410000 */
[----:B------:R-:W-:Y:S02]  /*8ca0*/  HADD2.F32 R64, -RZ, R64.H0_H0 ;  /* 0x20000040ff407230 */ /* 0x000fe40000004100 */
[-C--:B------:R-:W-:Y:S01]  /*8cb0*/  FFMA.FTZ R45, R48, R33.reuse, -R49 ;  /* 0x00000021302d7223 */ /* 0x080fe20000010831 */
[----:B------:R-:W-:Y:S01]  /*8cc0*/  FFMA.FTZ R37, R37, R33, R50 ;  /* 0x0000002125257223 */ /* 0x000fe20000010032 */
[----:B------:R-:W-:Y:S02]  /*8cd0*/  IMAD.MOV.U32 R33, RZ, RZ, R39 ;  /* 0x000000ffff217224 */ /* 0x000fe400078e0027 */
[----:B------:R-:W-:Y:S01]  /*8ce0*/  HADD2.F32 R49, -RZ, R166.H1_H1 ;  /* 0x300000a6ff317230 */ /* 0x000fe20000004100 */
[----:B------:R-:W-:Y:S01]  /*8cf0*/  F2FP.F16.F32.PACK_AB R45, R45, R47 ;  /* 0x0000002f2d2d723e */ /* 0x000fe200000000ff */
[----:B------:R-:W-:Y:S01]  /*8d00*/  HADD2.F32 R48, -RZ, R35.H0_H0 ;  /* 0x20000023ff307230 */ /* 0x000fe20000004100 */
[----:B------:R-:W-:Y:S01]  /*8d10*/  F2FP.F16.F32.PACK_AB R37, R37, R46 ;  /* 0x0000002e2525723e */ /* 0x000fe200000000ff */
[----:B------:R-:W-:-:S02]  /*8d20*/  HADD2.F32 R39, -RZ, R33.H0_H0 ;  /* 0x20000021ff277230 */ /* 0x000fc40000004100 */
[----:B------:R-:W-:Y:S02]  /*8d30*/  HADD2.F32 R50, -RZ, R164.H1_H1 ;  /* 0x300000a4ff327230 */ /* 0x000fe40000004100 */
[----:B------:R-:W-:Y:S02]  /*8d40*/  HADD2.F32 R33, -RZ, R33.H1_H1 ;  /* 0x30000021ff217230 */ /* 0x000fe40000004100 */
[CC--:B------:R-:W-:Y:S01]  /*8d50*/  FMUL.FTZ R51, R39.reuse, R49.reuse ;  /* 0x0000003127337220 */ /* 0x0c0fe20000410000 */
[C---:B------:R-:W-:Y:S01]  /*8d60*/  FMUL.FTZ R49, R48.reuse, R49 ;  /* 0x0000003130317220 */ /* 0x040fe20000410000 */
[----:B------:R-:W-:Y:S02]  /*8d70*/  HADD2.F32 R166, -RZ, R166.H0_H0 ;  /* 0x200000a6ffa67230 */ /* 0x000fe40000004100 */
[-C--:B------:R-:W-:Y:S01]  /*8d80*/  FFMA.FTZ R51, R48, R50.reuse, -R51 ;  /* 0x0000003230337223 */ /* 0x080fe20000010833 */
[----:B------:R-:W-:Y:S01]  /*8d90*/  FFMA.FTZ R49, R39, R50, R49 ;  /* 0x0000003227317223 */ /* 0x000fe20000010031 */
[----:B------:R-:W-:Y:S01]  /*8da0*/  SHF.R.U32.HI R39, RZ, 0x10, R79 ;  /* 0x00000010ff277819 */ /* 0x000fe2000001164f */
[----:B------:R-:W-:Y:S01]  /*8db0*/  HADD2.F32 R48, -RZ, R35.H1_H1 ;  /* 0x30000023ff307230 */ /* 0x000fe20000004100 */
[----:B------:R-:W-:Y:S01]  /*8dc0*/  SHF.R.U32.HI R50, RZ, 0x10, R67 ;  /* 0x00000010ff327819 */ /* 0x000fe20000011643 */
[----:B------:R-:W-:-:S02]  /*8dd0*/  HADD2.F32 R164, -RZ, R164.H0_H0 ;  /* 0x200000a4ffa47230 */ /* 0x000fc40000004100 */
[----:B------:R-:W-:Y:S02]  /*8de0*/  HADD2.F32 R39, -RZ, R39.H0_H0 ;  /* 0x20000027ff277230 */ /* 0x000fe40000004100 */
[----:B------:R-:W-:Y:S02]  /*8df0*/  HADD2.F32 R35, -RZ, R50.H0_H0 ;  /* 0x20000032ff237230 */ /* 0x000fe40000004100 */
[----:B------:R-:W-:Y:S02]  /*8e00*/  HADD2.F32 R78, -RZ, R78.H0_H0 ;  /* 0x2000004eff4e7230 */ /* 0x000fe40000004100 */
[CC--:B------:R-:W-:Y:S01]  /*8e10*/  FMUL.FTZ R50, R33.reuse, R39.reuse ;  /* 0x0000002721327220 */ /* 0x0c0fe20000410000 */
[C---:B------:R-:W-:Y:S01]  /*8e20*/  FMUL.FTZ R39, R48.reuse, R39 ;  /* 0x0000002730277220 */ /* 0x040fe20000410000 */
[----:B------:R-:W-:Y:S02]  /*8e30*/  HADD2.F32 R66, -RZ, R66.H0_H0 ;  /* 0x20000042ff427230 */ /* 0x000fe40000004100 */
        /* <DEDUP_REMOVED lines=11> */
[----:B------:R-:W-:-:S02]  /*8ef0*/  HADD2.F32 R35, -RZ, R34.H0_H0 ;  /* 0x20000022ff237230 */ /* 0x000fc40000004100 */
[----:B------:R-:W-:Y:S01]  /*8f00*/  FFMA.FTZ R167, R33, R165, R167 ;  /* 0x000000a521a77223 */ /* 0x000fe200000100a7 */
[-C--:B------:R-:W-:Y:S01]  /*8f10*/  FMUL.FTZ R33, R36, R76.reuse ;  /* 0x0000004c24217220 */ /* 0x080fe20000410000 */
[C---:B------:R-:W-:Y:S01]  /*8f20*/  FMUL.FTZ R76, R32.reuse, R76 ;  /* 0x0000004c204c7220 */ /* 0x040fe20000410000 */
[----:B------:R-:W-:Y:S02]  /*8f30*/  HADD2.F32 R34, -RZ, R34.H1_H1 ;  /* 0x30000022ff227230 */ /* 0x000fe40000004100 */
[-C--:B------:R-:W-:Y:S01]  /*8f40*/  FFMA.FTZ R33, R32, R64.reuse, -R33 ;  /* 0x0000004020217223 */ /* 0x080fe20000010821 */
[--C-:B------:R-:W-:Y:S02]  /*8f50*/  HADD2.F32 R32, -RZ, R38.reuse.H0_H0 ;  /* 0x20000026ff207230 */ /* 0x100fe40000004100 */
[----:B------:R-:W-:Y:S01]  /*8f60*/  FFMA.FTZ R76, R36, R64, R76 ;  /* 0x00000040244c7223 */ /* 0x000fe2000001004c */
[----:B------:R-:W-:Y:S01]  /*8f70*/  HADD2.F32 R38, -RZ, R38.H1_H1 ;  /* 0x30000026ff267230 */ /* 0x000fe20000004100 */
[----:B------:R-:W-:Y:S01]  /*8f80*/  F2FP.F16.F32.PACK_AB R33, R33, R48 ;  /* 0x000000302121723e */ /* 0x000fe200000000ff */
[-C--:B------:R-:W-:Y:S01]  /*8f90*/  FMUL.FTZ R36, R32, R166.reuse ;  /* 0x000000a620247220 */ /* 0x080fe20000410000 */
[----:B------:R-:W-:Y:S01]  /*8fa0*/  FMUL.FTZ R166, R35, R166 ;  /* 0x000000a623a67220 */ /* 0x000fe20000410000 */
[----:B------:R-:W-:-:S02]  /*8fb0*/  F2FP.F16.F32.PACK_AB R76, R76, R167 ;  /* 0x000000a74c4c723e */ /* 0x000fc400000000ff */
[----:B------:R-:W-:Y:S01]  /*8fc0*/  FFMA.FTZ R36, R35, R164, -R36 ;  /* 0x000000a423247223 */ /* 0x000fe20000010824 */
[-C--:B------:R-:W-:Y:S01]  /*8fd0*/  FMUL.FTZ R35, R38, R78.reuse ;  /* 0x0000004e26237220 */ /* 0x080fe20000410000 */
[----:B------:R-:W-:Y:S01]  /*8fe0*/  FMUL.FTZ R78, R34, R78 ;  /* 0x0000004e224e7220 */ /* 0x000fe20000410000 */
[----:B------:R-:W-:Y:S01]  /*8ff0*/  FFMA.FTZ R166, R32, R164, R166 ;  /* 0x000000a420a67223 */ /* 0x000fe200000100a6 */
[----:B------:R-:W-:Y:S01]  /*9000*/  MOV R32, R33 ;  /* 0x0000002100207202 */ /* 0x000fe20000000f00 */
[-C--:B------:R-:W-:Y:S01]  /*9010*/  FFMA.FTZ R35, R34, R66.reuse, -R35 ;  /* 0x0000004222237223 */ /* 0x080fe20000010823 */
[----:B------:R-:W-:Y:S01]  /*9020*/  FFMA.FTZ R78, R38, R66, R78 ;  /* 0x00000042264e7223 */ /* 0x000fe2000001004e */
[----:B------:R-:W-:-:S03]  /*9030*/  IMAD.MOV.U32 R33, RZ, RZ, R45 ;  /* 0x000000ffff217224 */ /* 0x000fc600078e002d */
[----:B------:R-:W-:Y:S01]  /*9040*/  F2FP.F16.F32.PACK_AB R35, R35, R36 ;  /* 0x000000242323723e */ /* 0x000fe200000000ff */
[----:B------:R-:W-:Y:S01]  /*9050*/  IMAD.MOV.U32 R36, RZ, RZ, R76 ;  /* 0x000000ffff247224 */ /* 0x000fe200078e004c */
[----:B------:R-:W-:-:S03]  /*9060*/  F2FP.F16.F32.PACK_AB R78, R78, R166 ;  /* 0x000000a64e4e723e */ /* 0x000fc600000000ff */
[----:B------:R-:W-:Y:S01]  /*9070*/  IMAD.MOV.U32 R34, RZ, RZ, R35 ;  /* 0x000000ffff227224 */ /* 0x000fe200078e0023 */
[----:B------:R-:W-:Y:S01]  /*9080*/  MOV R38, R78 ;  /* 0x0000004e00267202 */ /* 0x000fe20000000f00 */
[----:B------:R-:W-:-:S07]  /*9090*/  IMAD.MOV.U32 R35, RZ, RZ, R50 ;  /* 0x000000ffff237224 */ /* 0x000fce00078e0032 */
.L_x_2574:
[----:B------:R-:W-:Y:S05]  /*90a0*/  BSYNC B2 ;  /* 0x0000000000027941 */ /* 0x000fea0003800000 */
.L_x_2573:
[----:B0-----:R0:W-:Y:S04]  /*90b0*/  STG.E.128 desc[UR60][R40.64], R32 ;  /* 0x0000002028007986 */ /* 0x0011e8000c101d3c */
[----:B--2---:R0:W-:Y:S02]  /*90c0*/  @!P3 STG.E.128 desc[UR60][R42.64], R36 ;  /* 0x000000242a00b986 */ /* 0x0041e4000c101d3c */
.L_x_2572:
[----:B------:R-:W-:Y:S05]  /*90d0*/  BSYNC B1 ;  /* 0x0000000000017941 */ /* 0x000fea0003800000 */
.L_x_2571:
        /* <DEDUP_REMOVED lines=11> */
[----:B------:R-:W-:Y:S01]  /*9190*/  SHF.R.S32.HI R39, RZ, 0x1f, R36 ;  /* 0x0000001fff277819 */ /* 0x000fe20000011424 */
[----:B------:R-:W-:-:S03]  /*91a0*/  IMAD.SHL.U32 R37, R36, 0x8, RZ ;  /* 0x0000000824257824 */ /* 0x000fc600078e00ff */
[----:B------:R-:W-:Y:S02]  /*91b0*/  LEA.HI R39, R39, R36, RZ, 0x3 ;  /* 0x0000002427277211 */ /* 0x000fe400078f18ff */
[----:B------:R-:W-:Y:S02]  /*91c0*/  ISETP.GE.AND P3, PT, R37, R142, PT ;  /* 0x0000008e2500720c */ /* 0x000fe40003f66270 */
[----:B------:R-:W-:Y:S01]  /*91d0*/  LOP3.LUT R36, R194, 0x38, R37, 0xf8, !PT ;  /* 0x00000038c2247812 */ /* 0x000fe200078ef825 */
[----:B------:R-:W-:-:S05]  /*91e0*/  IMAD.SHL.U32 R39, R39, 0x400, RZ ;  /* 0x0000040027277824 */ /* 0x000fca00078e00ff */
[----:B------:R-:W-:-:S05]  /*91f0*/  LOP3.LUT R39, R39, 0x7fffe000, RZ, 0xc0, !PT ;  /* 0x7fffe00027277812 */ /* 0x000fca00078ec0ff */
[--C-:B------:R-:W-:Y:S02]  /*9200*/  @!P3 SHF.R.S32.HI R33, RZ, 0x1f, R37.reuse ;  /* 0x0000001fff21b819 */ /* 0x100fe40000011425 */
[----:B------:R-:W-:Y:S02]  /*9210*/  @!P3 IADD3 R32, P4, P5, R92, R124, R37 ;  /* 0x0000007c5c20b210 */ /* 0x000fe40007d9e025 */
[----:B------:R-:W-:Y:S02]  /*9220*/  LOP3.LUT R37, R36, R38, RZ, 0x3c, !PT ;  /* 0x0000002624257212 */ /* 0x000fe400078e3cff */
[----:B------:R-:W-:Y:S02]  /*9230*/  @!P3 IADD3.X R33, R90, R44, R33, P4, P5 ;  /* 0x0000002c5a21b210 */ /* 0x000fe400027ea421 */
[----:B------:R-:W-:Y:S01]  /*9240*/  IADD3 R39, R37, R39, R198 ;  /* 0x0000002725277210 */ /* 0x000fe20007ffe0c6 */
[----:B------:R-:W-:Y:S01]  /*9250*/  IMAD R37, R16, 0x6000, R136 ;  /* 0x0000600010257824 */ /* 0x000fe200078e0288 */
[----:B------:R-:W-:-:S03]  /*9260*/  LEA R40, P4, R34, R114, 0x1 ;  /* 0x0000007222287211 */ /* 0x000fc600078808ff */
        /* <DEDUP_REMOVED lines=17> */
[--C-:B0-----:R-:W-:Y:S01]  /*9380*/  HADD2.F32 R37, -RZ, R33.reuse.H0_H0 ;  /* 0x20000021ff257230 */ /* 0x101fe20000004100 */
[----:B------:R-:W-:Y:S01]  /*9390*/  SHF.R.U64 R48, R74, 0x10, R75 ;  /* 0x000000104a307819 */ /* 0x000fe2000000124b */
[----:B------:R-:W-:Y:S02]  /*93a0*/  HADD2.F32 R72, -RZ, R72.H0_H0 ;  /* 0x20000048ff487230 */ /* 0x000fe40000004100 */
[----:B------:R-:W-:Y:S01]  /*93b0*/  FMUL.FTZ R53, R51, R50 ;  /* 0x0000003233357220 */ /* 0x000fe20000410000 */
[----:B------:R-:W-:-:S02]  /*93c0*/  HADD2.F32 R33, -RZ, R33.H1_H1 ;  /* 0x30000021ff217230 */ /* 0x000fc40000004100 */
[----:B------:R-:W-:Y:S01]  /*93d0*/  FMUL.FTZ R54, R37, R50 ;  /* 0x0000003225367220 */ /* 0x000fe20000410000 */
[----:B------:R-:W-:Y:S02]  /*93e0*/  HADD2.F32 R60, -RZ, R60.H0_H0 ;  /* 0x2000003cff3c7230 */ /* 0x000fe40000004100 */
[-C--:B------:R-:W-:Y:S01]  /*93f0*/  FMUL.FTZ R50, R52, R72.reuse ;  /* 0x0000004834327220 */ /* 0x080fe20000410000 */
[----:B------:R-:W-:Y:S02]  /*9400*/  HADD2.F32 R49, -RZ, R154.H0_H0 ;  /* 0x2000009aff317230 */ /* 0x000fe40000004100 */
[C---:B------:R-:W-:Y:S01]  /*9410*/  FMUL.FTZ R72, R33.reuse, R72 ;  /* 0x0000004821487220 */ /* 0x040fe20000410000 */
[----:B------:R-:W-:Y:S01]  /*9420*/  SHF.R.U32.HI R74, RZ, 0x10, R75 ;  /* 0x00000010ff4a7819 */ /* 0x000fe2000001164b */
[-C--:B------:R-:W-:Y:S01]  /*9430*/  FFMA.FTZ R50, R33, R60.reuse, -R50 ;  /* 0x0000003c21327223 */ /* 0x080fe20000010832 */
[--C-:B------:R-:W-:Y:S01]  /*9440*/  SHF.R.U64 R47, R62, 0x10, R63.reuse ;  /* 0x000000103e2f7819 */ /* 0x100fe2000000123f */
[----:B------:R-:W-:Y:S01]  /*9450*/  FFMA.FTZ R33, R52, R60, R72 ;  /* 0x0000003c34217223 */ /* 0x000fe20000010048 */
[----:B------:R-:W-:Y:S01]  /*9460*/  SHF.R.U32.HI R62, RZ, 0x10, R63 ;  /* 0x00000010ff3e7819 */ /* 0x000fe2000001163f */
[-C--:B------:R-:W-:Y:S01]  /*9470*/  FFMA.FTZ R53, R37, R49.reuse, -R53 ;  /* 0x0000003125357223 */ /* 0x080fe20000010835 */
[----:B------:R-:W-:Y:S01]  /*9480*/  FFMA.FTZ R54, R51, R49, R54 ;  /* 0x0000003133367223 */ /* 0x000fe20000010036 */
[----:B------:R-:W-:-:S02]  /*9490*/  HADD2.F32 R52, -RZ, R39.H0_H0 ;  /* 0x20000027ff347230 */ /* 0x000fc40000004100 */
[----:B------:R-:W-:Y:S01]  /*94a0*/  HADD2.F32 R49, -RZ, R156.H1_H1 ;  /* 0x3000009cff317230 */ /* 0x000fe20000004100 */
[----:B------:R-:W-:Y:S01]  /*94b0*/  F2FP.F16.F32.PACK_AB R50, R50, R53 ;  /* 0x000000353232723e */ /* 0x000fe200000000ff */
[----:B------:R-:W-:Y:S01]  /*94c0*/  HADD2.F32 R39, -RZ, R39.H1_H1 ;  /* 0x30000027ff277230 */ /* 0x000fe20000004100 */
[----:B------:R-:W-:Y:S01]  /*94d0*/  F2FP.F16.F32.PACK_AB R54, R33, R54 ;  /* 0x000000362136723e */ /* 0x000fe200000000ff */
[--C-:B------:R-:W-:Y:S02]  /*94e0*/  HADD2.F32 R60, -RZ, R35.reuse.H0_H0 ;  /* 0x20000023ff3c7230 */ /* 0x100fe40000004100 */
[-C--:B------:R-:W-:Y:S01]  /*94f0*/  FMUL.FTZ R51, R52, R49.reuse ;  /* 0x0000003134337220 */ /* 0x080fe20000410000 */
[----:B------:R-:W-:Y:S01]  /*9500*/  HADD2.F32 R74, -RZ, R74.H0_H0 ;  /* 0x2000004aff4a7230 */ /* 0x000fe20000004100 */
[----:B------:R-:W-:Y:S01]  /*9510*/  MOV R33, R50 ;  /* 0x0000003200217202 */ /* 0x000fe20000000f00 */
[----:B------:R-:W-:Y:S02]  /*9520*/  HADD2.F32 R35, -RZ, R35.H1_H1 ;  /* 0x30000023ff237230 */ /* 0x000fe40000004100 */
[----:B------:R-:W-:Y:S01]  /*9530*/  FMUL.FTZ R49, R60, R49 ;  /* 0x000000313c317220 */ /* 0x000fe20000410000 */
[----:B------:R-:W-:-:S02]  /*9540*/  HADD2.F32 R62, -RZ, R62.H0_H0 ;  /* 0x2000003eff3e7230 */ /* 0x000fc40000004100 */
[-C--:B------:R-:W-:Y:S01]  /*9550*/  FMUL.FTZ R64, R39, R74.reuse ;  /* 0x0000004a27407220 */ /* 0x080fe20000410000 */
[----:B------:R-:W-:Y:S02]  /*9560*/  HADD2.F32 R37, -RZ, R155.H0_H0 ;  /* 0x2000009bff257230 */ /* 0x000fe40000004100 */
[C---:B------:R-:W-:Y:S01]  /*9570*/  FMUL.FTZ R74, R35.reuse, R74 ;  /* 0x0000004a234a7220 */ /* 0x040fe20000410000 */
[----:B------:R-:W-:Y:S02]  /*9580*/  HADD2.F32 R154, -RZ, R154.H1_H1 ;  /* 0x3000009aff9a7230 */ /* 0x000fe40000004100 */
[-C--:B------:R-:W-:Y:S01]  /*9590*/  FFMA.FTZ R64, R35, R62.reuse, -R64 ;  /* 0x0000003e23407223 */ /* 0x080fe20000010840 */
[----:B------:R-:W-:Y:S02]  /*95a0*/  HADD2.F32 R35, -RZ, R36.H0_H0 ;  /* 0x20000024ff237230 */ /* 0x000fe40000004100 */
[-C--:B------:R-:W-:Y:S01]  /*95b0*/  FFMA.FTZ R51, R60, R37.reuse, -R51 ;  /* 0x000000253c337223 */ /* 0x080fe20000010833 */
[----:B------:R-:W-:Y:S01]  /*95c0*/  FFMA.FTZ R49, R52, R37, R49 ;  /* 0x0000002534317223 */ /* 0x000fe20000010031 */
[----:B------:R-:W-:Y:S01]  /*95d0*/  FFMA.FTZ R74, R39, R62, R74 ;  /* 0x0000003e274a7223 */ /* 0x000fe2000001004a */
[----:B------:R-:W-:-:S02]  /*95e0*/  HADD2.F32 R39, -RZ, R46.H0_H0 ;  /* 0x2000002eff277230 */ /* 0x000fc40000004100 */
[----:B------:R-:W-:Y:S01]  /*95f0*/  HADD2.F32 R37, -RZ, R32.H0_H0 ;  /* 0x20000020ff257230 */ /* 0x000fe20000004100 */
[----:B------:R-:W-:Y:S01]  /*9600*/  F2FP.F16.F32.PACK_AB R51, R64, R51 ;  /* 0x000000334033723e */ /* 0x000fe200000000ff */
[----:B------:R-:W-:Y:S02]  /*9610*/  HADD2.F32 R36, -RZ, R36.H1_H1 ;  /* 0x30000024ff247230 */ /* 0x000fe40000004100 */
[----:B------:R-:W-:Y:S02]  /*9620*/  HADD2.F32 R52, -RZ, R163.H0_H0 ;  /* 0x200000a3ff347230 */ /* 0x000fe40000004100 */
[----:B------:R-:W-:Y:S02]  /*9630*/  HADD2.F32 R32, -RZ, R32.H1_H1 ;  /* 0x30000020ff207230 */ /* 0x000fe40000004100 */
[-C--:B------:R-:W-:Y:S01]  /*9640*/  FMUL.FTZ R55, R36, R39.reuse ;  /* 0x0000002724377220 */ /* 0x080fe20000410000 */
[----:B------:R-:W-:Y:S02]  /*9650*/  HADD2.F32 R45, -RZ, R45.H0_H0 ;  /* 0x2000002dff2d7230 */ /* 0x000fe40000004100 */
[-C--:B------:R-:W-:Y:S01]  /*9660*/  FMUL.FTZ R46, R35, R52.reuse ;  /* 0x00000034232e7220 */ /* 0x080fe20000410000 */
[----:B------:R-:W-:Y:S01]  /*9670*/  FMUL.FTZ R52, R37, R52 ;  /* 0x0000003425347220 */ /* 0x000fe20000410000 */
[----:B------:R-:W-:Y:S01]  /*9680*/  FMUL.FTZ R39, R32, R39 ;  /* 0x0000002720277220 */ /* 0x000fe20000410000 */
[----:B------:R-:W-:-:S02]  /*9690*/  HADD2.F32 R155, -RZ, R155.H1_H1 ;  /* 0x3000009bff9b7230 */ /* 0x000fc40000004100 */
[-C--:B------:R-:W-:Y:S01]  /*96a0*/  FFMA.FTZ R37, R37, R154.reuse, -R46 ;  /* 0x0000009a25257223 */ /* 0x080fe2000001082e */
[-C--:B------:R-:W-:Y:S01]  /*96b0*/  FFMA.FTZ R32, R32, R45.reuse, -R55 ;  /* 0x0000002d20207223 */ /* 0x080fe20000010837 */
[----:B------:R-:W-:Y:S01]  /*96c0*/  FFMA.FTZ R36, R36, R45, R39 ;  /* 0x0000002d24247223 */ /* 0x000fe20000010027 */
[----:B------:R-:W-:Y:S02]  /*96d0*/  HADD2.F32 R45, -RZ, R48.H0_H0 ;  /* 0x20000030ff2d7230 */ /* 0x000fe40000004100 */
[----:B------:R-:W-:Y:S01]  /*96e0*/  FFMA.FTZ R35, R35, R154, R52 ;  /* 0x0000009a23237223 */ /* 0x000fe20000010034 */
[----:B------:R-:W-:Y:S01]  /*96f0*/  HADD2.F32 R46, -RZ, R38.H0_H0 ;  /* 0x20000026ff2e7230 */ /* 0x000fe20000004100 */
[----:B------:R-:W-:Y:S01]  /*9700*/  F2FP.F16.F32.PACK_AB R32, R32, R37 ;  /* 0x000000252020723e */ /* 0x000fe200000000ff */
[----:B------:R-:W-:Y:S02]  /*9710*/  HADD2.F32 R39, -RZ, R156.H0_H0 ;  /* 0x2000009cff277230 */ /* 0x000fe40000004100 */
[----:B------:R-:W-:Y:S01]  /*9720*/  HADD2.F32 R48, -RZ, R34.H0_H0 ;  /* 0x20000022ff307230 */ /* 0x000fe20000004100 */
[----:B------:R-:W-:Y:S01]  /*9730*/  F2FP.F16.F32.PACK_AB R36, R36, R35 ;  /* 0x000000232424723e */ /* 0x000fe200000000ff */
[----:B------:R-:W-:-:S02]  /*9740*/  HADD2.F32 R38, -RZ, R38.H1_H1 ;  /* 0x30000026ff267230 */ /* 0x000fc40000004100 */
[-C--:B------:R-:W-:Y:S01]  /*9750*/  FMUL.FTZ R55, R46, R39.reuse ;  /* 0x000000272e377220 */ /* 0x080fe20000410000 */
[----:B------:R-:W-:Y:S02]  /*9760*/  HADD2.F32 R34, -RZ, R34.H1_H1 ;  /* 0x30000022ff227230 */ /* 0x000fe40000004100 */
[----:B------:R-:W-:Y:S01]  /*9770*/  FMUL.FTZ R39, R48, R39 ;  /* 0x0000002730277220 */ /* 0x000fe20000410000 */
[----:B------:R-:W-:Y:S02]  /*9780*/  HADD2.F32 R47, -RZ, R47.H0_H0 ;  /* 0x2000002fff2f7230 */ /* 0x000fe40000004100 */
[----:B------:R-:W-:Y:S01]  /*9790*/  FMUL.FTZ R61, R38, R45 ;  /* 0x0000002d263d7220 */ /* 0x000fe20000410000 */
[----:B------:R-:W-:Y:S01]  /*97a0*/  FFMA.FTZ R48, R48, R155, -R55 ;  /* 0x0000009b30307223 */ /* 0x000fe20000010837 */
[----:B------:R-:W-:Y:S01]  /*97b0*/  FMUL.FTZ R45, R34, R45 ;  /* 0x0000002d222d7220 */ /* 0x000fe20000410000 */
[----:B------:R-:W-:Y:S01]  /*97c0*/  FFMA.FTZ R46, R46, R155, R39 ;  /* 0x0000009b2e2e7223 */ /* 0x000fe20000010027 */
[----:B------:R-:W-:Y:S01]  /*97d0*/  FFMA.FTZ R61, R34, R47, -R61 ;  /* 0x0000002f223d7223 */ /* 0x000fe2000001083d */
[----:B------:R-:W-:Y:S01]  /*97e0*/  F2FP.F16.F32.PACK_AB R39, R74, R49 ;  /* 0x000000314a27723e */ /* 0x000fe200000000ff */
[----:B------:R-:W-:Y:S01]  /*97f0*/  FFMA.FTZ R45, R38, R47, R45 ;  /* 0x0000002f262d7223 */ /* 0x000fe2000001002d */
[----:B------:R-:W-:-:S02]  /*9800*/  IMAD.MOV.U32 R37, RZ, RZ, R54 ;  /* 0x000000ffff257224 */ /* 0x000fc400078e0036 */
[----:B------:R-:W-:Y:S01]  /*9810*/  F2FP.F16.F32.PACK_AB R34, R61, R48 ;  /* 0x000000303d22723e */ /* 0x000fe200000000ff */
[----:B------:R-:W-:Y:S01]  /*9820*/  IMAD.MOV.U32 R35, RZ, RZ, R51 ;  /* 0x000000ffff237224 */ /* 0x000fe200078e0033 */
[----:B------:R-:W-:-:S07]  /*9830*/  F2FP.F16.F32.PACK_AB R38, R45, R46 ;  /* 0x0000002e2d26723e */ /* 0x000fce00000000ff */
.L_x_2578:
[----:B------:R-:W-:Y:S05]  /*9840*/  BSYNC B2 ;  /* 0x0000000000027941 */ /* 0x000fea0003800000 */
.L_x_2577:
[----:B0-----:R0:W-:Y:S04]  /*9850*/  STG.E.128 desc[UR60][R40.64], R32 ;  /* 0x0000002028007986 */ /* 0x0011e8000c101d3c */
[----:B--2---:R0:W-:Y:S02]  /*9860*/  @!P3 STG.E.128 desc[UR60][R42.64], R36 ;  /* 0x000000242a00b986 */ /* 0x0041e4000c101d3c */
.L_x_2576:
[----:B------:R-:W-:Y:S05]  /*9870*/  BSYNC B1 ;  /* 0x0000000000017941 */ /* 0x000fea0003800000 */
.L_x_2575:
[----:B------:R-:W-:-:S13]  /*9880*/  ISETP.NE.AND P3, PT, R9, RZ, PT ;  /* 0x000000ff0900720c */ /* 0x000fda0003f65270 */
[----:B------:R-:W-:Y:S05]  /*9890*/  @!P3 BRA `(.L_x_2529) ;  /* 0x0000000800ccb947 */ /* 0x000fea0003800000 */
[----:B0-----:R-:W2:Y:S01]  /*98a0*/  LDL R32, [R1+0x10] ;  /* 0x0000100001207983 */ /* 0x001ea20000100800 */
[----:B------:R-:W-:Y:S01]  /*98b0*/  SHF.R.U32.HI R35, RZ, 0x3, R194 ;  /* 0x00000003ff237819 */ /* 0x000fe200000116c2 */
[----:B------:R-:W-:Y:S01]  /*98c0*/  BSSY B1, `(.L_x_2579) ;  /* 0x000006e000017945 */ /* 0x000fe20003800000 */
[----:B--2---:R-:W-:-:S04]  /*98d0*/  LOP3.LUT P4, RZ, R32, 0x1, RZ, 0xc0, !PT ;  /* 0x0000000120ff7812 */ /* 0x004fc8000788c0ff */
[----:B------:R-:W-:Y:S02]  /*98e0*/  SEL R144, R120, R144, !P4 ;  /* 0x0000009078907207 */ /* 0x000fe40006000000 */
[----:B---34-:R-:W-:Y:S02]  /*98f0*/  IADD3 R41, P3, P4, R92, R124, R12 ;  /* 0x0000007c5c297210 */ /* 0x018fe40007c7e00c */
[----:B------:R-:W-:Y:S02]  /*9900*/  SHF.R.S32.HI R33, RZ, 0x1f, R144 ;  /* 0x0000001fff217819 */ /* 0x000fe40000011490 */
[----:B------:R-:W-:Y:S02]  /*9910*/  IADD3.X R42, R90, R44, R107, P3, P4 ;  /* 0x0000002c5a2a7210 */ /* 0x000fe40001fe846b */
[----:B------:R-:W-:Y:S02]  /*9920*/  LEA.HI R33, R33, R144, RZ, 0x4 ;  /* 0x0000009021217211 */ /* 0x000fe400078f20ff */
[----:B------:R-:W-:-:S02]  /*9930*/  ISETP.GE.AND P4, PT, R186, R117, PT ;  /* 0x00000075ba00720c */ /* 0x000fc40003f86270 */
[----:B------:R-:W-:Y:S02]  /*9940*/  LEA.HI.SX32 R33, R33, R110, 0x1c ;  /* 0x0000006e21217211 */ /* 0x000fe400078fe2ff */
[----:B------:R-:W-:Y:S02]  /*9950*/  LEA R40, P3, R41, R114, 0x1 ;  /* 0x0000007229287211 */ /* 0x000fe400078608ff */
[----:B------:R-:W-:Y:S01]  /*9960*/  SHF.R.S32.HI R32, RZ, 0x1f, R33 ;  /* 0x0000001fff207819 */ /* 0x000fe20000011421 */
[----:B------:R-:W-:Y:S01]  /*9970*/  IMAD.SHL.U32 R43, R33, 0x8, RZ ;  /* 0x00000008212b7824 */ /* 0x000fe200078e00ff */
[----:B------:R-:W-:Y:S02]  /*9980*/  LEA.HI.X R41, R41, R115, R42, 0x1, P3 ;  /* 0x0000007329297211 */ /* 0x000fe400018f0c2a */
[----:B------:R-:W-:Y:S02]  /*9990*/  LEA.HI R33, R32, R33, RZ, 0x3 ;  /* 0x0000002120217211 */ /* 0x000fe400078f18ff */
[----:B------:R-:W-:-:S03]  /*99a0*/  LOP3.LUT R32, R194, 0x38, R43, 0xf8, !PT ;  /* 0x00000038c2207812 */ /* 0x000fc600078ef82b */
[----:B------:R-:W-:Y:S01]  /*99b0*/  IMAD.SHL.U32 R34, R33, 0x400, RZ ;  /* 0x0000040021227824 */ /* 0x000fe200078e00ff */
[----:B------:R-:W-:-:S04]  /*99c0*/  LOP3.LUT R33, R32, R35, RZ, 0x3c, !PT ;  /* 0x0000002320217212 */ /* 0x000fc800078e3cff */
[----:B------:R-:W-:-:S04]  /*99d0*/  LOP3.LUT R34, R34, 0x7fffe000, RZ, 0xc0, !PT ;  /* 0x7fffe00022227812 */ /* 0x000fc800078ec0ff */
[----:B------:R-:W-:Y:S01]  /*99e0*/  IADD3 R35, R33, R34, R198 ;  /* 0x0000002221237210 */ /* 0x000fe20007ffe0c6 */
[----:B------:R-:W-:-:S04]  /*99f0*/  IMAD R33, R16, 0x6000, R135 ;  /* 0x0000600010217824 */ /* 0x000fc800078e0287 */
[----:B------:R-:W-:Y:S01]  /*9a00*/  IMAD R35, R16, 0x6000, R35 ;  /* 0x0000600010237824 */ /* 0x000fe200078e0223 */
[----:B------:R-:W-:-:S03]  /*9a10*/  LEA R33, R33, R2, 0x1 ;  /* 0x0000000221217211 */ /* 0x000fc600078e08ff */
[----:B------:R-:W-:-:S03]  /*9a20*/  IMAD R36, R35, 0x2, R2 ;  /* 0x0000000223247824 */ /* 0x000fc600078e0202 */
[----:B------:R-:W0:Y:S04]  /*9a30*/  LDS.128 R32, [R33+0x1c400] ;  /* 0x01c4000021207984 */ /* 0x000e280000000c00 */
[----:B------:R-:W2:Y:S01]  /*9a40*/  LDS.128 R36, [R36+0x1c400] ;  /* 0x01c4000024247984 */ /* 0x000ea20000000c00 */
[----:B------:R-:W-:Y:S05]  /*9a50*/  @P4 BRA `(.L_x_2580) ;  /* 0x0000000400504947 */ /* 0x000fea0003800000 */
[----:B------:R-:W-:Y:S01]  /*9a60*/  SHF.R.U32.HI R53, RZ, 0x10, R69 ;  /* 0x00000010ff357819 */ /* 0x000fe20000011645 */
[----:B--2---:R-:W-:Y:S01]  /*9a70*/  IMAD.MOV.U32 R48, RZ, RZ, R37 ;  /* 0x000000ffff307224 */ /* 0x004fe200078e0025 */
[----:B------:R-:W-:Y:S01]  /*9a80*/  SHF.R.U32.HI R51, RZ, 0x10, R57 ;  /* 0x00000010ff337819 */ /* 0x000fe20000011639 */
[----:B------:R-:W-:Y:S01]  /*9a90*/  IMAD.MOV.U32 R49, RZ, RZ, R39 ;  /* 0x000000ffff317224 */ /* 0x000fe200078e0027 */
[----:B------:R-:W-:Y:S01]  /*9aa0*/  SHF.R.U64 R42, R56, 0x10, R57 ;  /* 0x00000010382a7819 */ /* 0x000fe20000001239 */
[----:B------:R-:W-:Y:S01]  /*9ab0*/  HADD2.F32 R53, -RZ, R53.H0_H0 ;  /* 0x20000035ff357230 */ /* 0x000fe20000004100 */
[--C-:B------:R-:W-:Y:S01]  /*9ac0*/  SHF.R.U64 R47, R70, 0x10, R71.reuse ;  /* 0x00000010462f7819 */ /* 0x100fe20000001247 */
[--C-:B------:R-:W-:Y:S01]  /*9ad0*/  HADD2.F32 R39, -RZ, R48.reuse.H0_H0 ;  /* 0x20000030ff277230 */ /* 0x100fe20000004100 */
[----:B------:R-:W-:Y:S01]  /*9ae0*/  SHF.R.U32.HI R70, RZ, 0x10, R71 ;  /* 0x00000010ff467819 */ /* 0x000fe20000011647 */
[----:B------:R-:W-:Y:S01]  /*9af0*/  HADD2.F32 R50, -RZ, R48.H1_H1 ;  /* 0x30000030ff327230 */ /* 0x000fe20000004100 */
[----:B------:R-:W-:Y:S01]  /*9b00*/  SHF.R.U64 R45, R58, 0x10, R59 ;  /* 0x000000103a2d7819 */ /* 0x000fe2000000123b */
[----:B0-----:R-:W-:Y:S01]  /*9b10*/  IMAD.MOV.U32 R37, RZ, RZ, R35 ;  /* 0x000000ffff257224 */ /* 0x001fe200078e0023 */
[----:B------:R-:W-:Y:S01]  /*9b20*/  SHF.R.U32.HI R58, RZ, 0x10, R59 ;  /* 0x00000010ff3a7819 */ /* 0x000fe2000001163b */
[----:B------:R-:W-:-:S02]  /*9b30*/  HADD2.F32 R54, -RZ, R152.H1_H1 ;  /* 0x30000098ff367230 */ /* 0x000fc40000004100 */
[-C--:B------:R-:W-:Y:S01]  /*9b40*/  FMUL.FTZ R55, R50, R53.reuse ;  /* 0x0000003532377220 */ /* 0x080fe20000410000 */
[--C-:B------:R-:W-:Y:S01]  /*9b50*/  HADD2.F32 R48, -RZ, R33.reuse.H1_H1 ;  /* 0x30000021ff307230 */ /* 0x100fe20000004100 */
[----:B------:R-:W-:Y:S01]  /*9b60*/  SHF.R.U64 R46, R68, 0x10, R69 ;  /* 0x00000010442e7819 */ /* 0x000fe20000001245 */
[----:B------:R-:W-:Y:S02]  /*9b70*/  HADD2.F32 R35, -RZ, R33.H0_H0 ;  /* 0x20000021ff237230 */ /* 0x000fe40000004100 */
[-C--:B------:R-:W-:Y:S01]  /*9b80*/  FMUL.FTZ R56, R39, R54.reuse ;  /* 0x0000003627387220 */ /* 0x080fe20000410000 */
[----:B------:R-:W-:Y:S02]  /*9b90*/  HADD2.F32 R52, -RZ, R150.H1_H1 ;  /* 0x30000096ff347230 */ /* 0x000fe40000004100 */
[----:B------:R-:W-:Y:S01]  /*9ba0*/  FMUL.FTZ R53, R48, R53 ;  /* 0x0000003530357220 */ /* 0x000fe20000410000 */
[----:B------:R-:W-:Y:S02]  /*9bb0*/  HADD2.F32 R51, -RZ, R51.H0_H0 ;  /* 0x20000033ff337230 */ /* 0x000fe40000004100 */
[----:B------:R-:W-:Y:S01]  /*9bc0*/  FMUL.FTZ R54, R35, R54 ;  /* 0x0000003623367220 */ /* 0x000fe20000410000 */
[----:B------:R-:W-:-:S02]  /*9bd0*/  HADD2.F32 R70, -RZ, R70.H0_H0 ;  /* 0x20000046ff467230 */ /* 0x000fc40000004100 */
[-C--:B------:R-:W-:Y:S01]  /*9be0*/  FFMA.FTZ R33, R35, R52.reuse, -R56 ;  /* 0x0000003423217223 */ /* 0x080fe20000010838 */
[----:B------:R-:W-:Y:S02]  /*9bf0*/  HADD2.F32 R56, -RZ, R151.H1_H1 ;  /* 0x30000097ff387230 */ /* 0x000fe40000004100 */
[-C--:B------:R-:W-:Y:S01]  /*9c00*/  FFMA.FTZ R48, R48, R51.reuse, -R55 ;  /* 0x0000003330307223 */ /* 0x080fe20000010837 */
[----:B------:R-:W-:Y:S01]  /*9c10*/  FFMA.FTZ R50, R50, R51, R53 ;  /* 0x0000003332327223 */ /* 0x000fe20000010035 */
[----:B------:R-:W-:Y:S01]  /*9c20*/  FFMA.FTZ R35, R39, R52, R54 ;  /* 0x0000003427237223 */ /* 0x000fe20000010036 */
[--C-:B------:R-:W-:Y:S02]  /*9c30*/  HADD2.F32 R51, -RZ, R49.reuse.H0_H0 ;  /* 0x20000031ff337230 */ /* 0x100fe40000004100 */
[----:B------:R-:W-:Y:S01]  /*9c40*/  HADD2.F32 R49, -RZ, R49.H1_H1 ;  /* 0x30000031ff317230 */ /* 0x000fe20000004100 */
[----:B------:R-:W-:Y:S01]  /*9c50*/  F2FP.F16.F32.PACK_AB R33, R48, R33 ;  /* 0x000000213021723e */ /* 0x000fe200000000ff */
[----:B------:R-:W-:-:S02]  /*9c60*/  HADD2.F32 R39, -RZ, R37.H0_H0 ;  /* 0x20000025ff277230 */ /* 0x000fc40000004100 */
[----:B------:R-:W-:Y:S01]  /*9c70*/  FMUL.FTZ R60, R51, R56 ;  /* 0x00000038333c7220 */ /* 0x000fe20000410000 */
[----:B------:R-:W-:Y:S02]  /*9c80*/  HADD2.F32 R52, -RZ, R37.H1_H1 ;  /* 0x30000025ff347230 */ /* 0x000fe40000004100 */
[----:B------:R-:W-:Y:S01]  /*9c90*/  FMUL.FTZ R53, R49, R70 ;  /* 0x0000004631357220 */ /* 0x000fe20000410000 */
[----:B------:R-:W-:Y:S02]  /*9ca0*/  HADD2.F32 R54, -RZ, R149.H1_H1 ;  /* 0x30000095ff367230 */ /* 0x000fe40000004100 */
[----:B------:R-:W-:Y:S01]  /*9cb0*/  FMUL.FTZ R56, R39, R56 ;  /* 0x0000003827387220 */ /* 0x000fe20000410000 */
[----:B------:R-:W-:Y:S02]  /*9cc0*/  HADD2.F32 R58, -RZ, R58.H0_H0 ;  /* 0x2000003aff3a7230 */ /* 0x000fe40000004100 */
[----:B------:R-:W-:Y:S01]  /*9cd0*/  FMUL.FTZ R70, R52, R70 ;  /* 0x0000004634467220 */ /* 0x000fe20000410000 */
[----:B------:R-:W-:-:S02]  /*9ce0*/  HADD2.F32 R42, -RZ, R42.H0_H0 ;  /* 0x2000002aff2a7230 */ /* 0x000fc40000004100 */
[-C--:B------:R-:W-:Y:S01]  /*9cf0*/  FFMA.FTZ R37, R39, R54.reuse, -R60 ;  /* 0x0000003627257223 */ /* 0x080fe2000001083c */
[----:B------:R-:W-:Y:S01]  /*9d00*/  FFMA.FTZ R39, R51, R54, R56 ;  /* 0x0000003633277223 */ /* 0x000fe20000010038 */
[-C--:B------:R-:W-:Y:S01]  /*9d10*/  FFMA.FTZ R54, R49, R58.reuse, R70 ;  /* 0x0000003a31367223 */ /* 0x080fe20000010046 */
[----:B------:R-:W-:Y:S01]  /*9d20*/  FFMA.FTZ R52, R52, R58, -R53 ;  /* 0x0000003a34347223 */ /* 0x000fe20000010835 */
[--C-:B------:R-:W-:Y:S02]  /*9d30*/  HADD2.F32 R49, -RZ, R36.reuse.H0_H0 ;  /* 0x20000024ff317230 */ /* 0x100fe40000004100 */
[----:B------:R-:W-:Y:S01]  /*9d40*/  HADD2.F32 R51, -RZ, R36.H1_H1 ;  /* 0x30000024ff337230 */ /* 0x000fe20000004100 */
[----:B------:R-:W-:Y:S01]  /*9d50*/  F2FP.F16.F32.PACK_AB R39, R54, R39 ;  /* 0x000000273627723e */ /* 0x000fe200000000ff */
[----:B------:R-:W-:Y:S01]  /*9d60*/  HADD2.F32 R53, -RZ, R46.H0_H0 ;  /* 0x2000002eff357230 */ /* 0x000fe20000004100 */
[----:B------:R-:W-:Y:S01]  /*9d70*/  F2FP.F16.F32.PACK_AB R52, R52, R37 ;  /* 0x000000253434723e */ /* 0x000fe200000000ff */
[----:B------:R-:W-:Y:S01]  /*9d80*/  HADD2.F32 R36, -RZ, R32.H1_H1 ;  /* 0x30000020ff247230 */ /* 0x000fe20000004100 */
[----:B------:R-:W-:Y:S01]  /*9d90*/  F2FP.F16.F32.PACK_AB R37, R50, R35 ;  /* 0x000000233225723e */ /* 0x000fe200000000ff */
[----:B------:R-:W-:-:S02]  /*9da0*/  HADD2.F32 R152, -RZ, R152.H0_H0 ;  /* 0x20000098ff987230 */ /* 0x000fc40000004100 */
[-C--:B------:R-:W-:Y:S01]  /*9db0*/  FMUL.FTZ R57, R51, R53.reuse ;  /* 0x0000003533397220 */ /* 0x080fe20000410000 */
[----:B------:R-:W-:Y:S02]  /*9dc0*/  HADD2.F32 R46, -RZ, R32.H0_H0 ;  /* 0x20000020ff2e7230 */ /* 0x000fe40000004100 */
[C---:B------:R-:W-:Y:S01]  /*9dd0*/  FMUL.FTZ R56, R36.reuse, R53 ;  /* 0x0000003524387220 */ /* 0x040fe20000410000 */
[----:B------:R-:W-:Y:S02]  /*9de0*/  HADD2.F32 R149, -RZ, R149.H0_H0 ;  /* 0x20000095ff957230 */ /* 0x000fe40000004100 */
[----:B------:R-:W-:Y:S01]  /*9df0*/  FFMA.FTZ R57, R36, R42, -R57 ;  /* 0x0000002a24397223 */ /* 0x000fe20000010839 */
[----:B------:R-:W-:Y:S01]  /*9e00*/  FMUL.FTZ R55, R49, R152 ;  /* 0x0000009831377220 */ /* 0x000fe20000410000 */
[----:B------:R-:W-:Y:S01]  /*9e10*/  FFMA.FTZ R51, R51, R42, R56 ;  /* 0x0000002a33337223 */ /* 0x000fe20000010038 */
[----:B------:R-:W-:Y:S02]  /*9e20*/  HADD2.F32 R42, -RZ, R38.H0_H0 ;  /* 0x20000026ff2a7230 */ /* 0x000fe40000004100 */
[----:B------:R-:W-:Y:S01]  /*9e30*/  FMUL.FTZ R152, R46, R152 ;  /* 0x000000982e987220 */ /* 0x000fe20000410000 */
[----:B------:R-:W-:-:S02]  /*9e40*/  HADD2.F32 R151, -RZ, R151.H0_H0 ;  /* 0x20000097ff977230 */ /* 0x000fc40000004100 */
[-C--:B------:R-:W-:Y:S01]  /*9e50*/  FFMA.FTZ R32, R46, R149.reuse, -R55 ;  /* 0x000000952e207223 */ /* 0x080fe20000010837 */
        /* <DEDUP_REMOVED lines=12> */
[----:B------:R-:W-:Y:S01]  /*9f20*/  MOV R35, R52 ;  /* 0x0000003400237202 */ /* 0x000fe20000000f00 */
[-C--:B------:R-:W-:Y:S01]  /*9f30*/  FFMA.FTZ R53, R36, R49.reuse, -R53 ;  /* 0x0000003124357223 */ /* 0x080fe20000010835 */
[----:B------:R-:W-:Y:S01]  /*9f40*/  FFMA.FTZ R151, R42, R49, R151 ;  /* 0x000000312a977223 */ /* 0x000fe20000010097 */
[-C--:B------:R-:W-:Y:S01]  /*9f50*/  FFMA.FTZ R34, R34, R45.reuse, -R55 ;  /* 0x0000002d22227223 */ /* 0x080fe20000010837 */
[----:B------:R-:W-:Y:S01]  /*9f60*/  FFMA.FTZ R38, R38, R45, R47 ;  /* 0x0000002d26267223 */ /* 0x000fe2000001002f */
[----:B------:R-:W-:-:S03]  /*9f70*/  F2FP.F16.F32.PACK_AB R36, R51, R152 ;  /* 0x000000983324723e */ /* 0x000fc600000000ff */
[----:B------:R-:W-:Y:S02]  /*9f80*/  F2FP.F16.F32.PACK_AB R34, R34, R53 ;  /* 0x000000352222723e */ /* 0x000fe400000000ff */
[----:B------:R-:W-:-:S07]  /*9f90*/  F2FP.F16.F32.PACK_AB R38, R38, R151 ;  /* 0x000000972626723e */ /* 0x000fce00000000ff */
.L_x_2580:
[----:B------:R-:W-:Y:S05]  /*9fa0*/  BSYNC B1 ;  /* 0x0000000000017941 */ /* 0x000fea0003800000 */
.L_x_2579:
        /* <DEDUP_REMOVED lines=10> */
.L_x_2496:
[----:B------:R-:W2:Y:S02]  /*a050*/  LDL R32, [R1+0x14] ;  /* 0x0000140001207983 */ /* 0x000ea40000100800 */
[----:B--2---:R-:W-:-:S13]  /*a060*/  R2UR UR4, R32 ;  /* 0x00000000200472ca */ /* 0x004fda00000e0000 */
[----:B------:R-:W-:-:S06]  /*a070*/  UISETP.NE.AND UP0, UPT, UR4, 0x3, UPT ;  /* 0x000000030400788c */ /* 0x000fcc000bf05270 */
[----:B------:R-:W-:-:S13]  /*a080*/  PLOP3.LUT P2, PT, PT, PT, UP0, 0x80, 0x0 ;  /* 0x000000000000781c */ /* 0x000fda0003f4f008 */
[----:B------:R-:W-:Y:S05]  /*a090*/  @!P2 BRA `(.L_x_2581) ;  /* 0x000000000004a947 */ /* 0x000fea0003800000 */
[----:B------:R-:W-:Y:S01]  /*a0a0*/  BPT.TRAP 0x1 ;  /* 0x000000040000795c */ /* 0x000fe20000300000 */
.L_x_2581:
[----:B------:R-:W-:Y:S01]  /*a0b0*/  IMAD R3, R16, 0x8, R2 ;  /* 0x0000000810037824 */ /* 0x000fe200078e0202 */
[----:B------:R-:W-:Y:S01]  /*a0c0*/  SHF.L.U32 R0, R188, 0x1f, RZ ;  /* 0x0000001fbc007819 */ /* 0x000fe200000006ff */
[----:B------:R-:W-:Y:S01]  /*a0d0*/  IMAD R4, R24, -0x80, R25 ;  /* 0xffffff8018047824 */ /* 0x000fe200078e0219 */
[----:B------:R-:W-:Y:S02]  /*a0e0*/  BSSY B1, `(.L_x_2582) ;  /* 0x0000005000017945 */ /* 0x000fe40003800000 */
[----:B------:R-:W1:Y:S02]  /*a0f0*/  SYNCS.PHASECHK.TRANS64.TRYWAIT P4, [R3+URZ+0x34890], R0 ;  /* 0x03489000030075a7 */ /* 0x000e64000808017f */
[----:B------:R-:W-:-:S04]  /*a100*/  VIMNMX R4, R4, 0x80, PT ;  /* 0x0000008004047848 */ /* 0x000fc80003fe0100 */
[----:B------:R-:W-:Y:S01]  /*a110*/  ISETP.GE.AND P3, PT, R17, R4, PT ;  /* 0x000000041100720c */ /* 0x000fe20003f66270 */
[----:B-1----:R-:W-:-:S12]  /*a120*/  @!P4 BRA `(.L_x_2583) ;  /* 0x000001c000c0c947 */ /* 0x002fd80003800000 */
.L_x_2886:
[----:B------:R-:W-:Y:S05]  /*a130*/  BSYNC B1 ;  /* 0x0000000000017941 */ /* 0x000fea0003800000 */
.L_x_2582:
[----:B------:R-:W-:Y:S04]  /*a140*/  BSSY B1, `(.L_x_2584) ;  /* 0x0000014000017945 */ /* 0x000fe80003800000 */
[----:B------:R-:W-:Y:S05]  /*a150*/  @P3 BRA `(.L_x_2585) ;  /* 0x0000000000483947 */ /* 0x000fea0003800000 */
[----:B------:R-:W-:Y:S02]  /*a160*/  ISETP.NE.AND P4, PT, R11, RZ, PT ;  /* 0x000000ff0b00720c */ /* 0x000fe40003f85270 */
[----:B------:R-:W-:-:S11]  /*a170*/  ISETP.NE.AND P3, PT, R10, RZ, PT ;  /* 0x000000ff0a00720c */ /* 0x000fd60003f65270 */
[----:B0-----:R-:W0:Y:S04]  /*a180*/  @P4 LDS.128 R32, [R43] ;  /* 0x000000002b204984 */ /* 0x001e280000000c00 */
[----:B------:R-:W2:Y:S04]  /*a190*/  @P3 LDS.128 R36, [R42] ;  /* 0x000000002a243984 */ /* 0x000ea80000000c00 */
[----:B0-----:R-:W-:Y:S01]  /*a1a0*/  @P4 STG.E.128 desc[UR60][R44.64], R32 ;  /* 0x000000202c004986 */ /* 0x001fe2000c101d3c */
[----:B------:R-:W-:-:S03]  /*a1b0*/  ISETP.NE.AND P4, PT, R9, RZ, PT ;  /* 0x000000ff0900720c */ /* 0x000fc60003f85270 */
[----:B--2---:R-:W-:Y:S01]  /*a1c0*/  @P3 STG.E.128 desc[UR60][R44.64+0x40], R36 ;  /* 0x000040242c003986 */ /* 0x004fe2000c101d3c */
[----:B------:R-:W-:-:S09]  /*a1d0*/  ISETP.NE.AND P3, PT, R8, RZ, PT ;  /* 0x000000ff0800720c */ /* 0x000fd20003f65270 */
[----:B------:R-:W0:Y:S04]  /*a1e0*/  @P4 LDS.128 R32, [R43+0x4000] ;  /* 0x004000002b204984 */ /* 0x000e280000000c00 */
[----:B------:R-:W2:Y:S04]  /*a1f0*/  @P3 LDS.128 R36, [R42+0x4000] ;  /* 0x004000002a243984 */ /* 0x000ea80000000c00 */
[----:B0-----:R-:W-:Y:S01]  /*a200*/  @P4 STG.E.128 desc[UR60][R44.64+0x80], R32 ;  /* 0x000080202c004986 */ /* 0x001fe2000c101d3c */
[----:B------:R-:W-:-:S03]  /*a210*/  ISETP.NE.AND P4, PT, R6, RZ, PT ;  /* 0x000000ff0600720c */ /* 0x000fc60003f85270 */
[----:B--2---:R-:W-:Y:S01]  /*a220*/  @P3 STG.E.128 desc[UR60][R44.64+0xc0], R36 ;  /* 0x0000c0242c003986 */ /* 0x004fe2000c101d3c */
[----:B------:R-:W-:-:S09]  /*a230*/  ISETP.NE.AND P3, PT, R7, RZ, PT ;  /* 0x000000ff0700720c */ /* 0x000fd20003f65270 */
[----:B------:R-:W0:Y:S04]  /*a240*/  @P4 LDS.128 R36, [R42+0x8000] ;  /* 0x008000002a244984 */ /* 0x000e280000000c00 */
[----:B------:R-:W2:Y:S04]  /*a250*/  @P3 LDS.128 R32, [R43+0x8000] ;  /* 0x008000002b203984 */ /* 0x000ea80000000c00 */
[----:B0-----:R3:W-:Y:S04]  /*a260*/  @P4 STG.E.128 desc[UR60][R44.64+0x140], R36 ;  /* 0x000140242c004986 */ /* 0x0017e8000c101d3c */
[----:B--2---:R3:W-:Y:S02]  /*a270*/  @P3 STG.E.128 desc[UR60][R44.64+0x100], R32 ;  /* 0x000100202c003986 */ /* 0x0047e4000c101d3c */
.L_x_2585:
[----:B------:R-:W-:Y:S05]  /*a280*/  BSYNC B1 ;  /* 0x0000000000017941 */ /* 0x000fea0003800000 */
.L_x_2584:
[----:B------:R-:W-:-:S13]  /*a290*/  ISETP.GE.AND P3, PT, R214, R4, PT ;  /* 0x00000004d600720c */ /* 0x000fda0003f66270 */
[----:B------:R-:W-:Y:S05]  /*a2a0*/  @P3 BRA `(.L_x_2529) ;  /* 0x0000000000483947 */ /* 0x000fea0003800000 */
[----:B------:R-:W-:Y:S02]  /*a2b0*/  ISETP.NE.AND P4, PT, R11, RZ, PT ;  /* 0x000000ff0b00720c */ /* 0x000fe40003f85270 */
[----:B------:R-:W-:-:S11]  /*a2c0*/  ISETP.NE.AND P3, PT, R9, RZ, PT ;  /* 0x000000ff0900720c */ /* 0x000fd60003f65270 */
[----:B0--3--:R-:W0:Y:S04]  /*a2d0*/  @P4 LDS.128 R32, [R43+0x2000] ;  /* 0x002000002b204984 */ /* 0x009e280000000c00 */
[----:B------:R-:W2:Y:S04]  /*a2e0*/  @P3 LDS.128 R36, [R43+0x6000] ;  /* 0x006000002b243984 */ /* 0x000ea80000000c00 */
        /* <DEDUP_REMOVED lines=14> */
.L_x_2529:
[----:B------:R-:W-:Y:S05]  /*a3d0*/  BSYNC B0 ;  /* 0x0000000000007941 */ /* 0x000fea0003800000 */
.L_x_2495:
[----:B0-234-:R-:W0:Y:S01]  /*a3e0*/  S2R R32, SR_TID.X ;  /* 0x0000000000207919 */ /* 0x01de220000002100 */
[----:B------:R-:W-:Y:S01]  /*a3f0*/  @!PT LDS RZ, [RZ] ;  /* 0x00000000fffff984 */ /* 0x000fe20000000800 */
[----:B------:R-:W-:Y:S01]  /*a400*/  @!PT LDS RZ, [RZ] ;  /* 0x00000000fffff984 */ /* 0x000fe20000000800 */
[----:B------:R-:W-:Y:S01]  /*a410*/  @!PT LDS RZ, [RZ] ;  /* 0x00000000fffff984 */ /* 0x000fe20000000800 */
[----:B------:R-:W-:Y:S01]  /*a420*/  @!PT LDS RZ, [RZ] ;  /* 0x00000000fffff984 */ /* 0x000fe20000000800 */
[----:B------:R2:W-:Y:S06]  /*a430*/  MEMBAR.ALL.CTA ;  /* 0x0000000000007992 */ /* 0x0005ec0000008000 */
[----:B--2---:R-:W2:Y:S01]  /*a440*/  FENCE.VIEW.ASYNC.S ;  /* 0x00000000000073c6 */ /* 0x004ea20000000000 */
[----:B------:R-:W-:Y:S05]  /*a450*/  WARPSYNC.ALL ;  /* 0x0000000000007948 */ /* 0x000fea0003800000 */
[----:B------:R-:W-:Y:S01]  /*a460*/  BSSY B0, `(.L_x_2586) ;  /* 0x0000009000007945 */ /* 0x000fe20003800000 */
[----:B0-----:R-:W-:Y:S01]  /*a470*/  LOP3.LUT R32, R32, 0x7f, RZ, 0xc0, !PT ;  /* 0x0000007f20207812 */ /* 0x001fe200078ec0ff */
[----:B--2---:R0:W-:Y:S03]  /*a480*/  BAR.SYNC.DEFER_BLOCKING R148, 0x80 ;  /* 0x000200940000751d */ /* 0x0041e60000010000 */
[----:B------:R-:W-:-:S13]  /*a490*/  ISETP.NE.AND P3, PT, R32, RZ, PT ;  /* 0x000000ff2000720c */ /* 0x000fda0003f65270 */
[----:B------:R-:W-:-:S05]  /*a4a0*/  @!P3 VIADD R32, R3, 0x348a0 ;  /* 0x000348a00320b836 */ /* 0x000fca0000000000 */
[----:B------:R-:W-:-:S04]  /*a4b0*/  @!P3 PRMT R32, RZ, 0x654, R32 ;  /* 0x00000654ff20b816 */ /* 0x000fc80000000020 */
[----:B------:R0:W-:Y:S01]  /*a4c0*/  @!P3 SYNCS.ARRIVE.TRANS64.RED.A1T0 RZ, [R32+URZ], RZ ;  /* 0x000000ff20ffb9a7 */ /* 0x0001e2000810043f */
[----:B------:R-:W-:Y:S05]  /*a4d0*/  @!P2 BRA `(.L_x_2587) ;  /* 0x000000000004a947 */ /* 0x000fea0003800000 */
[----:B------:R-:W-:Y:S01]  /*a4e0*/  BPT.TRAP 0x1 ;  /* 0x000000040000795c */ /* 0x000fe20000300000 */
.L_x_2587:
[----:B------:R-:W-:Y:S05]  /*a4f0*/  BSYNC B0 ;  /* 0x0000000000007941 */ /* 0x000fea0003800000 */
.L_x_2586:
[----:B------:R-:W2:Y:S01]  /*a500*/  SYNCS.PHASECHK.TRANS64.TRYWAIT P4, [R3+URZ+0x348b0], R0 ;  /* 0x0348b000030075a7 */ /* 0x000ea2000808017f */
[----:B0-----:R-:W-:Y:S01]  /*a510*/  IMAD R32, R16, 0x4000, R27 ;  /* 0x0000400010207824 */ /* 0x001fe200078e021b */
[----:B------:R-:W-:Y:S01]  /*a520*/  ULDC.64 UR42, c[0x0][0x328] ;  /* 0x0000ca00002a7ab9 */ /* 0x000fe20000000a00 */
[----:B------:R-:W-:Y:S01]  /*a530*/  ULDC.64 UR40, c[0x0][0x318] ;  /* 0x0000c60000287ab9 */ /* 0x000fe20000000a00 */
[----:B------:R-:W-:Y:S01]  /*a540*/  BSSY B0, `(.L_x_2588) ;  /* 0x0000004000007945 */ /* 0x000fe20003800000 */
[----:B------:R-:W-:Y:S01]  /*a550*/  ISETP.GE.AND P2, PT, R17, R4, PT ;  /* 0x000000041100720c */ /* 0x000fe20003f46270 */
[----:B------:R-:W-:Y:S02]  /*a560*/  IMAD.IADD R34, R122, 0x1, R32 ;  /* 0x000000017a227824 */ /* 0x000fe400078e0220 */
[----:B--2---:R-:W-:Y:S10]  /*a570*/  @!P4 BRA `(.L_x_2589) ;  /* 0x000001bc00c0c947 */ /* 0x004ff40003800000 */
.L_x_2887:
[----:B------:R-:W-:Y:S05]  /*a580*/  BSYNC B0 ;  /* 0x0000000000007941 */ /* 0x000fea0003800000 */
.L_x_2588:
[----:B------:R-:W-:Y:S01]  /*a590*/  BSSY B0, `(.L_x_2590) ;  /* 0x000001a000007945 */ /* 0x000fe20003800000 */
[----:B01----:R-:W-:Y:S01]  /*a5a0*/  LEA R0, R32, R113, 0x1 ;  /* 0x0000007120007211 */ /* 0x003fe200078e08ff */
        /* <DEDUP_REMOVED lines=24> */
.L_x_2591:
[----:B------:R-:W-:Y:S05]  /*a730*/  BSYNC B0 ;  /* 0x0000000000007941 */ /* 0x000fea0003800000 */
.L_x_2590:
        /* <DEDUP_REMOVED lines=25> */
.L_x_2593:
[----:B------:R-:W-:Y:S05]  /*a8d0*/  BSYNC B0 ;  /* 0x0000000000007941 */ /* 0x000fea0003800000 */
.L_x_2592:
[----:B------:R-:W3:Y:S01]  /*a8e0*/  LDL R0, [R1+0x10] ;  /* 0x0000100001007983 */ /* 0x000ee20000100800 */
[----:B------:R-:W-:Y:S01]  /*a8f0*/  @!P3 VIADD R3, R3, 0x348c0 ;  /* 0x000348c00303b836 */ /* 0x000fe20000000000 */
[----:B------:R-:W-:Y:S01]  /*a900*/  PLOP3.LUT P2, PT, PT, PT, PT, 0x8, 0x0 ;  /* 0x000000000000781c */ /* 0x000fe20003f4e170 */
[----:B------:R-:W-:Y:S01]  /*a910*/  VIADD R16, R16, 0x1 ;  /* 0x0000000110107836 */ /* 0x000fe20000000000 */
[----:B------:R-:W-:Y:S01]  /*a920*/  @!PT LDS RZ, [RZ] ;  /* 0x00000000fffff984 */ /* 0x000fe20000000800 */
[----:B------:R-:W-:Y:S01]  /*a930*/  @!PT LDS RZ, [RZ] ;  /* 0x00000000fffff984 */ /* 0x000fe20000000800 */
[----:B------:R-:W-:Y:S01]  /*a940*/  @!PT LDS RZ, [RZ] ;  /* 0x00000000fffff984 */ /* 0x000fe20000000800 */
[----:B------:R-:W-:Y:S01]  /*a950*/  @!PT LDS RZ, [RZ] ;  /* 0x00000000fffff984 */ /* 0x000fe20000000800 */
[----:B------:R1:W-:Y:S06]  /*a960*/  MEMBAR.ALL.CTA ;  /* 0x0000000000007992 */ /* 0x0003ec0000008000 */
[----:B-1----:R-:W1:Y:S01]  /*a970*/  FENCE.VIEW.ASYNC.S ;  /* 0x00000000000073c6 */ /* 0x002e620000000000 */
[----:B------:R-:W-:Y:S01]  /*a980*/  @!P3 PRMT R3, RZ, 0x654, R3 ;  /* 0x00000654ff03b816 */ /* 0x000fe20000000003 */
[----:B-1----:R1:W-:Y:S06]  /*a990*/  BAR.SYNC.DEFER_BLOCKING R148, 0x80 ;  /* 0x000200940000751d */ /* 0x0023ec0000010000 */
[----:B------:R4:W-:Y:S01]  /*a9a0*/  @!P3 SYNCS.ARRIVE.TRANS64.RED.A1T0 RZ, [R3+URZ], RZ ;  /* 0x000000ff03ffb9a7 */ /* 0x0009e2000810043f */
[----:B------:R-:W-:-:S04]  /*a9b0*/  ISETP.NE.AND P3, PT, R16, 0x2, PT ;  /* 0x000000021000780c */ /* 0x000fc80003f65270 */
[----:B------:R-:W-:Y:S02]  /*a9c0*/  SEL R16, R16, RZ, P3 ;  /* 0x000000ff10107207 */ /* 0x000fe40001800000 */
[----:B----4-:R-:W-:-:S04]  /*a9d0*/  SEL R3, RZ, 0x1, P3 ;  /* 0x00000001ff037807 */ /* 0x010fc80001800000 */
[----:B------:R-:W-:Y:S02]  /*a9e0*/  LOP3.LUT R188, R188, R3, RZ, 0x3c, !PT ;  /* 0x00000003bcbc7212 */ /* 0x000fe400078e3cff */
[----:B---3--:R-:W-:-:S13]  /*a9f0*/  LOP3.LUT P4, RZ, R0, 0x2, RZ, 0xc0, !PT ;  /* 0x0000000200ff7812 */ /* 0x008fda000788c0ff */
[----:B-1----:R-:W-:Y:S05]  /*aa00*/  @P4 BRA `(.L_x_2594) ;  /* 0xffffff8000bc4947 */ /* 0x002fea000383ffff */
.L_x_2490:
[----:B------:R-:W1:Y:S01]  /*aa10*/  LDC R0, c[0x0][0x448] ;  /* 0x00011200ff007b82 */ /* 0x000e620000000800 */
[----:B------:R-:W-:Y:S01]  /*aa20*/  IADD3 R3, R200, 0x7f, RZ ;  /* 0x0000007fc8037810 */ /* 0x000fe20007ffe0ff */
[----:B------:R-:W-:Y:S01]  /*aa30*/  BSSY B0, `(.L_x_2595) ;  /* 0x0000010000007945 */ /* 0x000fe20003800000 */
[----:B------:R-:W-:Y:S01]  /*aa40*/  IMAD.MOV.U32 R88, RZ, RZ, RZ ;  /* 0x000000ffff587224 */ /* 0x000fe200078e00ff */
[----:B-1----:R-:W-:-:S13]  /*aa50*/  ISETP.NE.AND P0, PT, R0, 0x1, PT ;  /* 0x000000010000780c */ /* 0x002fda0003f05270 */
[----:B------:R-:W1:Y:S08]  /*aa60*/  @P0 LDC R0, c[0x0][0x44c] ;  /* 0x00011300ff000b82 */ /* 0x000e700000000800 */
[----:B------:R-:W3:Y:S01]  /*aa70*/  @P0 LDC R5, c[0x0][0x450] ;  /* 0x00011400ff050b82 */ /* 0x000ee20000000800 */
[----:B-1----:R-:W-:-:S05]  /*aa80*/  @P0 IMAD.HI.U32 R0, R3, R0, RZ ;  /* 0x0000000003000227 */ /* 0x002fca00078e00ff */
[----:B---3--:R-:W-:-:S05]  /*aa90*/  @P0 SHF.R.U32.HI R3, RZ, R5, R0 ;  /* 0x00000005ff030219 */ /* 0x008fca0000011600 */
[----:B------:R-:W-:-:S05]  /*aaa0*/  IMAD.IADD R3, R146, 0x1, R3 ;  /* 0x0000000192037824 */ /* 0x000fca00078e0203 */
[----:B------:R-:W-:-:S04]  /*aab0*/  SHF.R.S32.HI R0, RZ, 0x1f, R3 ;  /* 0x0000001fff007819 */ /* 0x000fc80000011403 */
[----:B------:R-:W-:-:S04]  /*aac0*/  LEA.HI R0, R0, R3, RZ, 0x7 ;  /* 0x0000000300007211 */ /* 0x000fc800078f38ff */
[----:B------:R-:W-:-:S04]  /*aad0*/  SHF.R.S32.HI R0, RZ, 0x7, R0 ;  /* 0x00000007ff007819 */ /* 0x000fc80000011400 */
[----:B------:R-:W-:-:S04]  /*aae0*/  VIMNMX R147, R147, R0, PT ;  /* 0x0000000093937248 */ /* 0x000fc80003fe0100 */
[----:B------:R-:W-:Y:S01]  /*aaf0*/  ISETP.GE.AND P0, PT, R147, 0x1, PT ;  /* 0x000000019300780c */ /* 0x000fe20003f06270 */
[----:B------:R-:W-:-:S12]  /*ab00*/  @P2 BRA `(.L_x_2596) ;  /* 0x0000000000082947 */ /* 0x000fd80003800000 */
[----:B------:R-:W1:Y:S02]  /*ab10*/  FENCE.VIEW.ASYNC.G ;  /* 0x00000000000073c6 */ /* 0x000e640000000100 */
[----:B-1----:R-:W-:Y:S06]  /*ab20*/  BAR.ARV 0xc, 0x180 ;  /* 0x0306000000007b1d */ /* 0x002fec0000002000 */
.L_x_2596:
[----:B------:R-:W-:Y:S05]  /*ab30*/  BSYNC B0 ;  /* 0x0000000000007941 */ /* 0x000fea0003800000 */
.L_x_2595:
[----:B------:R-:W-:Y:S04]  /*ab40*/  BSSY B0, `(.L_x_2597) ;  /* 0x000001f000007945 */ /* 0x000fe80003800000 */
[----:B------:R-:W-:Y:S05]  /*ab50*/  @!P0 BRA `(.L_x_2598) ;  /* 0x0000000000748947 */ /* 0x000fea0003800000 */
[----:B------:R-:W-:Y:S01]  /*ab60*/  ISETP.NE.AND P0, PT, R209, RZ, PT ;  /* 0x000000ffd100720c */ /* 0x000fe20003f05270 */
[----:B------:R-:W-:-:S03]  /*ab70*/  ULDC UR4, c[0x0][0x9f0] ;  /* 0x00027c0000047ab9 */ /* 0x000fc60000000800 */
[----:B------:R-:W-:-:S04]  /*ab80*/  SEL R9, R209, UR4, P0 ;  /* 0x00000004d1097c07 */ /* 0x000fc80008000000 */
[-C--:B------:R-:W-:Y:S02]  /*ab90*/  IABS R6, R9.reuse ;  /* 0x0000000900067213 */ /* 0x080fe40000000000 */
[----:B------:R-:W-:Y:S02]  /*aba0*/  IADD3 R0, R9, -0x1, R147 ;  /* 0xffffffff09007810 */ /* 0x000fe40007ffe093 */
[----:B------:R-:W1:Y:S01]  /*abb0*/  I2F.RP R3, R6 ;  /* 0x0000000600037306 */ /* 0x000e620000209400 */
[-C--:B------:R-:W-:Y:S02]  /*abc0*/  IABS R10, R9.reuse ;  /* 0x00000009000a7213 */ /* 0x080fe40000000000 */
[----:B------:R-:W-:Y:S02]  /*abd0*/  IABS R8, R0 ;  /* 0x0000000000087213 */ /* 0x000fe40000000000 */
[----:B------:R-:W-:-:S04]  /*abe0*/  LOP3.LUT R0, R0, R9, RZ, 0x3c, !PT ;  /* 0x0000000900007212 */ /* 0x000fc800078e3cff */
[----:B------:R-:W-:Y:S01]  /*abf0*/  ISETP.GE.AND P2, PT, R0, RZ, PT ;  /* 0x000000ff0000720c */ /* 0x000fe20003f46270 */
[----:B-1----:R-:W1:Y:S02]  /*ac00*/  MUFU.RCP R3, R3 ;  /* 0x0000000300037308 */ /* 0x002e640000001000 */
[----:B-1----:R-:W-:Y:S01]  /*ac10*/  VIADD R4, R3, 0xffffffe ;  /* 0x0ffffffe03047836 */ /* 0x002fe20000000000 */
[----:B------:R-:W-:-:S05]  /*ac20*/  IADD3 R3, RZ, -R10, RZ ;  /* 0x8000000aff037210 */ /* 0x000fca0007ffe0ff */
[----:B------:R1:W3:Y:S02]  /*ac30*/  F2I.FTZ.U32.TRUNC.NTZ R5, R4 ;  /* 0x0000000400057305 */ /* 0x0002e4000021f000 */
[----:B-1----:R-:W-:Y:S02]  /*ac40*/  IMAD.MOV.U32 R4, RZ, RZ, RZ ;  /* 0x000000ffff047224 */ /* 0x002fe400078e00ff */
[----:B---3--:R-:W-:-:S04]  /*ac50*/  IMAD.MOV R7, RZ, RZ, -R5 ;  /* 0x000000ffff077224 */ /* 0x008fc800078e0a05 */
        /* <DEDUP_REMOVED lines=9> */
[----:B------:R-:W-:-:S05]  /*acf0*/  @P0 VIADD R5, R5, 0x1 ;  /* 0x0000000105050836 */ /* 0x000fca0000000000 */
[----:B------:R-:W-:Y:S02]  /*ad00*/  @!P2 IADD3 R5, -R5, RZ, RZ ;  /* 0x000000ff0505a210 */ /* 0x000fe40007ffe1ff */
[----:B------:R-:W-:-:S05]  /*ad10*/  @!P1 LOP3.LUT R5, RZ, R9, RZ, 0x33, !PT ;  /* 0x00000009ff059212 */ /* 0x000fca00078e33ff */
[----:B------:R-:W-:-:S07]  /*ad20*/  IMAD.MOV.U32 R88, RZ, RZ, R5 ;  /* 0x000000ffff587224 */ /* 0x000fce00078e0005 */
.L_x_2598:
[----:B------:R-:W-:Y:S05]  /*ad30*/  BSYNC B0 ;  /* 0x0000000000007941 */ /* 0x000fea0003800000 */
.L_x_2597:
        /* <DEDUP_REMOVED lines=27> */
[----:B0-----:R-:W-:Y:S02]  /*aef0*/  CS2R R42, SRZ ;  /* 0x00000000002a7805 */ /* 0x001fe4000001ff00 */
[----:B--2---:R-:W-:Y:S02]  /*af00*/  CS2R R40, SRZ ;  /* 0x0000000000287805 */ /* 0x004fe4000001ff00 */
        /* <DEDUP_REMOVED lines=9> */
[----:B------:R-:W2:Y:S01]  /*afa0*/  LDL R3, [R1+0x84] ;  /* 0x0000840001037983 */ /* 0x000ea20000100800 */
[----:B------:R-:W0:Y:S02]  /*afb0*/  S2R R4, SR_TID.X ;  /* 0x0000000000047919 */ /* 0x000e240000002100 */
[----:B0-----:R-:W-:-:S05]  /*afc0*/  VIADD R4, R4, 0xffffff80 ;  /* 0xffffff8004047836 */ /* 0x001fca0000000000 */
[----:B------:R-:W-:-:S04]  /*afd0*/  SHF.R.S32.HI R0, RZ, 0x1f, R4 ;  /* 0x0000001fff007819 */ /* 0x000fc80000011404 */
[----:B------:R-:W-:-:S04]  /*afe0*/  LEA.HI R0, R0, R4, RZ, 0x7 ;  /* 0x0000000400007211 */ /* 0x000fc800078f38ff */
[----:B------:R-:W-:-:S06]  /*aff0*/  SHF.R.S32.HI R0, RZ, 0x7, R0 ;  /* 0x00000007ff007819 */ /* 0x000fcc0000011400 */
[----:B------:R-:W0:Y:S01]  /*b000*/  SHFL.IDX PT, R0, R0, RZ, 0x1f ;  /* 0x00001fff00007589 */ /* 0x000e2200000e0000 */
[----:B--2---:R-:W-:Y:S02]  /*b010*/  R2UR UR4, R3 ;  /* 0x00000000030472ca */ /* 0x004fe400000e0000 */
[----:B0-----:R-:W-:-:S04]  /*b020*/  LEA.HI R3, R0, R0, RZ, 0x1 ;  /* 0x0000000000037211 */ /* 0x001fc800078f08ff */
[----:B------:R-:W-:-:S05]  /*b030*/  LOP3.LUT R3, R3, 0x1e, RZ, 0xc0, !PT ;  /* 0x0000001e03037812 */ /* 0x000fca00078ec0ff */
[----:B------:R-:W-:Y:S02]  /*b040*/  IMAD.IADD R3, R0, 0x1, -R3 ;  /* 0x0000000100037824 */ /* 0x000fe400078e0a03 */
[----:B------:R-:W-:-:S05]  /*b050*/  IMAD.U32 R0, RZ, RZ, UR4 ;  /* 0x00000004ff007e24 */ /* 0x000fca000f8e00ff */
[----:B------:R-:W-:Y:S02]  /*b060*/  LOP3.LUT P0, RZ, R0, 0x3ff, RZ, 0xc0, !PT ;  /* 0x000003ff00ff7812 */ /* 0x000fe4000780c0ff */
[----:B------:R-:W-:-:S04]  /*b070*/  LEA R3, R3, UR4, 0xd ;  /* 0x0000000403037c11 */ /* 0x000fc8000f8e68ff */
[----:B------:R-:W-:Y:S02]  /*b080*/  SHF.R.U32.HI R3, RZ, 0x4, R3 ;  /* 0x00000004ff037819 */ /* 0x000fe40000011603 */
[----:B------:R-:W-:Y:S02]  /*b090*/  P2R R24, PR, RZ, 0x1 ;  /* 0x00000001ff187803 */ /* 0x000fe40000000000 */
[----:B------:R-:W-:-:S03]  /*b0a0*/  LOP3.LUT R68, R3, 0x3fff, RZ, 0xc0, !PT ;  /* 0x00003fff03447812 */ /* 0x000fc600078ec0ff */
[----:B------:R-:W-:Y:S05]  /*b0b0*/  @!P0 BRA `(.L_x_2600) ;  /* 0x0000000000408947 */ /* 0x000fea0003800000 */
[----:B------:R-:W-:Y:S01]  /*b0c0*/  MOV R0, 0x0 ;  /* 0x0000000000007802 */ /* 0x000fe20000000f00 */
[----:B------:R-:W-:Y:S01]  /*b0d0*/  ULDC.64 UR4, c[0x4][0x118] ;  /* 0x0100460000047ab9 */ /* 0x000fe20000000a00 */
[----:B------:R-:W-:Y:S01]  /*b0e0*/  ULDC.64 UR6, c[0x4][0x120] ;  /* 0x0100480000067ab9 */ /* 0x000fe20000000a00 */
[----:B------:R-:W-:Y:S01]  /*b0f0*/  MOV R4, UR4 ;  /* 0x0000000400047c02 */ /* 0x000fe20008000f00 */
[----:B------:R0:W1:Y:S01]  /*b100*/  LDC.64 R14, c[0x4][R0] ;  /* 0x01000000000e7b82 */ /* 0x0000620000000a00 */
[----:B------:R-:W-:Y:S01]  /*b110*/  IMAD.U32 R5, RZ, RZ, UR5 ;  /* 0x00000005ff057e24 */ /* 0x000fe2000f8e00ff */
[----:B------:R-:W-:Y:S01]  /*b120*/  ULDC.64 UR4, c[0x4][0x98] ;  /* 0x0100260000047ab9 */ /* 0x000fe20000000a00 */
[----:B------:R-:W-:Y:S01]  /*b130*/  IMAD.U32 R6, RZ, RZ, UR6 ;  /* 0x00000006ff067e24 */ /* 0x000fe2000f8e00ff */
[----:B------:R-:W-:Y:S01]  /*b140*/  MOV R11, UR5 ;  /* 0x00000005000b7c02 */ /* 0x000fe20008000f00 */
[----:B------:R-:W-:Y:S02]  /*b150*/  IMAD.U32 R7, RZ, RZ, UR7 ;  /* 0x00000007ff077e24 */ /* 0x000fe4000f8e00ff */
[----:B------:R-:W-:-:S02]  /*b160*/  IMAD.U32 R10, RZ, RZ, UR4 ;  /* 0x00000004ff0a7e24 */ /* 0x000fc4000f8e00ff */
[----:B------:R-:W-:Y:S02]  /*b170*/  IMAD.MOV.U32 R8, RZ, RZ, 0x70 ;  /* 0x00000070ff087424 */ /* 0x000fe400078e00ff */
[----:B------:R-:W-:Y:S02]  /*b180*/  IMAD.MOV.U32 R12, RZ, RZ, 0x1 ;  /* 0x00000001ff0c7424 */ /* 0x000fe400078e00ff */
[----:B0-----:R-:W-:-:S07]  /*b190*/  IMAD.MOV.U32 R13, RZ, RZ, RZ ;  /* 0x000000ffff0d7224 */ /* 0x001fce00078e00ff */
[----:B------:R-:W-:-:S07]  /*b1a0*/  LEPC R20, `(.L_x_2600) ;  /* 0x000000001014794e */ /* 0x000fce0000000000 */
[----:B-1---5:R-:W-:Y:S05]  /*b1b0*/  CALL.ABS.NOINC R14 ;  /* 0x000000000e007343 */ /* 0x022fea0003c00000 */
.L_x_2600:
        /* <DEDUP_REMOVED lines=12> */
.L_x_2604:
[----:B-1----:R1:W2:Y:S02]  /*b280*/  SYNCS.PHASECHK.TRANS64.TRYWAIT P0, [R2+URZ+0x34800], R3 ;  /* 0x03480003020075a7 */ /* 0x0022a4000800017f */
[----:B--2---:R-:W-:Y:S05]  /*b290*/  @!P0 NANOSLEEP.SYNCS 0x989680 ;  /* 0x009896800000895d */ /* 0x004fea0003900000 */
[----:B------:R-:W2:Y:S02]  /*b2a0*/  @!P0 SYNCS.PHASECHK.TRANS64 P0, [R2+URZ+0x34800], R3 ;  /* 0x03480003020085a7 */ /* 0x000ea4000800007f */
[----:B--2---:R-:W-:Y:S05]  /*b2b0*/  @!P0 BRA `(.L_x_2604) ;  /* 0xfffffffc00f08947 */ /* 0x004fea000383ffff */
.L_x_2603:
[----:B------:R-:W-:Y:S05]  /*b2c0*/  BSYNC B0 ;  /* 0x0000000000007941 */ /* 0x000fea0003800000 */
.L_x_2602:
[----:B------:R-:W-:Y:S05]  /*b2d0*/  BRA `(.L_x_2605) ;  /* 0x0000006c00247947 */ /* 0x000fea0003800000 */
.L_x_2601:
[----:B------:R-:W-:Y:S01]  /*b2e0*/  ISETP.NE.AND P0, PT, R24, RZ, PT ;  /* 0x000000ff1800720c */ /* 0x000fe20003f05270 */
[----:B------:R-:W-:Y:S01]  /*b2f0*/  ULDC.64 UR4, c[0x0][0x3f8] ;  /* 0x0000fe0000047ab9 */ /* 0x000fe20000000a00 */
[----:B-----5:R-:W-:Y:S01]  /*b300*/  SHF.R.S32.HI R0, RZ, 0x1f, R141 ;  /* 0x0000001fff007819 */ /* 0x020fe2000001148d */
[----:B------:R-:W-:Y:S01]  /*b310*/  ULDC.64 UR6, c[0x0][0x408] ;  /* 0x0001020000067ab9 */ /* 0x000fe20000000a00 */
[----:B------:R-:W-:-:S04]  /*b320*/  IMAD.WIDE.U32 R24, R141, UR4, RZ ;  /* 0x000000048d187c25 */ /* 0x000fc8000f8e00ff */
[C---:B------:R-:W-:Y:S02]  /*b330*/  IMAD R4, R0.reuse, UR4, RZ ;  /* 0x0000000400047c24 */ /* 0x040fe4000f8e02ff */
[----:B------:R-:W-:Y:S02]  /*b340*/  IMAD R0, R0, UR6, RZ ;  /* 0x0000000600007c24 */ /* 0x000fe4000f8e02ff */
[C---:B------:R-:W-:Y:S02]  /*b350*/  IMAD R29, R141.reuse, UR5, R4 ;  /* 0x000000058d1d7c24 */ /* 0x040fe4000f8e0204 */
[C---:B------:R-:W-:Y:S02]  /*b360*/  IMAD R31, R141.reuse, UR7, R0 ;  /* 0x000000078d1f7c24 */ /* 0x040fe4000f8e0200 */
[----:B------:R-:W-:Y:S01]  /*b370*/  IMAD.WIDE.U32 R26, R141, UR6, RZ ;  /* 0x000000068d1a7c25 */ /* 0x000fe2000f8e00ff */
[----:B------:R-:W-:-:S03]  /*b380*/  IADD3 R29, R29, R25, RZ ;  /* 0x000000191d1d7210 */ /* 0x000fc60007ffe0ff */
        /* <DEDUP_REMOVED lines=11> */
[----:B------:R-:W-:Y:S01]  /*b440*/  MOV R13, RZ ;  /* 0x000000ff000d7202 */ /* 0x000fe20000000f00 */
[----:B------:R-:W-:-:S02]  /*b450*/  IMAD.U32 R10, RZ, RZ, UR4 ;  /* 0x00000004ff0a7e24 */ /* 0x000fc4000f8e00ff */
[----:B------:R-:W-:Y:S02]  /*b460*/  IMAD.U32 R11, RZ, RZ, UR5 ;  /* 0x00000005ff0b7e24 */ /* 0x000fe4000f8e00ff */
[----:B------:R-:W-:Y:S02]  /*b470*/  IMAD.MOV.U32 R8, RZ, RZ, 0x70 ;  /* 0x00000070ff087424 */ /* 0x000fe400078e00ff */
[----:B------:R-:W-:-:S07]  /*b480*/  IMAD.MOV.U32 R12, RZ, RZ, 0x1 ;  /* 0x00000001ff0c7424 */ /* 0x000fce00078e00ff */
[----:B------:R-:W-:-:S07]  /*b490*/  LEPC R20, `(.L_x_2606) ;  /* 0x000000001014794e */ /* 0x000fce0000000000 */
[----:B0-----:R-:W-:Y:S05]  /*b4a0*/  CALL.ABS.NOINC R14 ;  /* 0x000000000e007343 */ /* 0x001fea0003c00000 */
.L_x_2606:
        /* <DEDUP_REMOVED lines=9> */
[----:B------:R-:W-:Y:S01]  /*b540*/  MOV R6, R26 ;  /* 0x0000001a00067202 */ /* 0x000fe20000000f00 */
[----:B------:R-:W-:Y:S01]  /*b550*/  IMAD.MOV.U32 R4, RZ, RZ, R24 ;  /* 0x000000ffff047224 */ /* 0x000fe200078e0018 */
[----:B------:R-:W-:Y:S01]  /*b560*/  SHF.R.S32.HI R73, RZ, 0x1f, R190 ;  /* 0x0000001fff497819 */ /* 0x000fe200000114be */
[----:B------:R-:W-:Y:S01]  /*b570*/  IMAD.MOV.U32 R7, RZ, RZ, R31 ;  /* 0x000000ffff077224 */ /* 0x000fe200078e001f */
[----:B------:R-:W-:Y:S02]  /*b580*/  SHF.R.S32.HI R72, RZ, 0x1f, R189 ;  /* 0x0000001fff487819 */ /* 0x000fe400000114bd */
        /* <DEDUP_REMOVED lines=23> */
[----:B------:R0:W1:Y:S04]  /*b700*/  SHFL.IDX PT, R7, R0, RZ, 0x1c1f ;  /* 0x001c1fff00077589 */ /* 0x00006800000e0000 */
[----:B------:R0:W2:Y:S04]  /*b710*/  SHFL.IDX PT, R6, R65, RZ, 0x1c1f ;  /* 0x001c1fff41067589 */ /* 0x0000a800000e0000 */
[----:B------:R0:W3:Y:S04]  /*b720*/  SHFL.IDX PT, R9, R63, RZ, 0x1c1f ;  /* 0x001c1fff3f097589 */ /* 0x0000e800000e0000 */
[----:B------:R0:W4:Y:S02]  /*b730*/  SHFL.IDX PT, R8, R3, RZ, 0x1c1f ;  /* 0x001c1fff03087589 */ /* 0x00012400000e0000 */
.L_x_2893:
        /* <DEDUP_REMOVED lines=16> */
[----:B------:R-:W3:Y:S01]  /*b840*/  LDL R5, [R1+0x40] ;  /* 0x0000400001057983 */ /* 0x000ee20000100800 */
[----:B------:R-:W-:Y:S01]  /*b850*/  ULDC UR4, c[0x0][0x3f4] ;  /* 0x0000fd0000047ab9 */ /* 0x000fe20000000800 */
[----:B------:R-:W-:Y:S02]  /*b860*/  CS2R R60, SRZ ;  /* 0x00000000003c7805 */ /* 0x000fe4000001ff00 */
[----:B------:R-:W-:Y:S02]  /*b870*/  ISETP.GE.AND P3, PT, R190, UR4, PT ;  /* 0x00000004be007c0c */ /* 0x000fe4000bf66270 */
[----:B------:R-:W-:Y:S02]  /*b880*/  CS2R R58, SRZ ;  /* 0x00000000003a7805 */ /* 0x000fe4000001ff00 */
[----:B------:R-:W-:Y:S02]  /*b890*/  ISETP.GE.AND P2, PT, R189, UR4, PT ;  /* 0x00000004bd007c0c */ /* 0x000fe4000bf46270 */
[----:B------:R-:W-:-:S02]  /*b8a0*/  ISETP.GE.AND P1, PT, R192, UR4, PT ;  /* 0x00000004c0007c0c */ /* 0x000fc4000bf26270 */
[----:B------:R-:W-:Y:S02]  /*b8b0*/  ISETP.GE.AND P0, PT, R191, UR4, PT ;  /* 0x00000004bf007c0c */ /* 0x000fe4000bf06270 */
[----:B------:R-:W-:-:S03]  /*b8c0*/  ISETP.GE.AND P4, PT, R22, UR4, PT ;  /* 0x0000000416007c0c */ /* 0x000fc6000bf86270 */
[C---:B------:R-:W-:Y:S01]  /*b8d0*/  @!P3 IMAD.SHL.U32 R27, R190.reuse, 0x2, RZ ;  /* 0x00000002be1bb824 */ /* 0x040fe200078e00ff */
[----:B------:R-:W-:-:S03]  /*b8e0*/  @!P3 SHF.L.U64.HI R4, R190, 0x1, R73 ;  /* 0x00000001be04b819 */ /* 0x000fc60000010249 */
[----:B------:R-:W-:Y:S02]  /*b8f0*/  @!P2 SHF.L.U32 R21, R189, 0x1, RZ ;  /* 0x00000001bd15a819 */ /* 0x000fe400000006ff */
[----:B------:R-:W-:Y:S01]  /*b900*/  @!P1 IMAD.SHL.U32 R13, R192, 0x2, RZ ;  /* 0x00000002c00d9824 */ /* 0x000fe200078e00ff */
[-C--:B--2---:R-:W-:Y:S01]  /*b910*/  @!P3 IADD3 R28, P6, R6, R27.reuse, RZ ;  /* 0x0000001b061cb210 */ /* 0x084fe20007fde0ff */
[----:B------:R-:W-:Y:S01]  /*b920*/  @!P0 IMAD.SHL.U32 R35, R191, 0x2, RZ ;  /* 0x00000002bf238824 */ /* 0x000fe200078e00ff */
[----:B------:R-:W-:Y:S01]  /*b930*/  @!P2 SHF.L.U64.HI R10, R189, 0x1, R72 ;  /* 0x00000001bd0aa819 */ /* 0x000fe20000010248 */
[----:B-1----:R-:W-:Y:S01]  /*b940*/  @!P4 IMAD.WIDE R32, R22, 0x2, R6 ;  /* 0x000000021620c825 */ /* 0x002fe200078e0206 */
[----:B----4-:R-:W-:Y:S02]  /*b950*/  @!P3 IADD3 R26, P5, R8, R27, RZ ;  /* 0x0000001b081ab210 */ /* 0x010fe40007fbe0ff */
[----:B------:R-:W-:Y:S01]  /*b960*/  @!P0 SHF.L.U64.HI R36, R191, 0x1, R237 ;  /* 0x00000001bf248819 */ /* 0x000fe200000102ed */
[--C-:B------:R-:W-:Y:S01]  /*b970*/  @!P3 IMAD.X R29, R7, 0x1, R4.reuse, P6 ;  /* 0x00000001071db824 */ /* 0x100fe200030e0604 */
[-C--:B------:R-:W-:Y:S01]  /*b980*/  @!P2 IADD3 R24, P6, R6, R21.reuse, RZ ;  /* 0x000000150618a210 */ /* 0x080fe20007fde0ff */
[----:B---3--:R-:W-:Y:S01]  /*b990*/  @!P3 IMAD.X R27, R9, 0x1, R4, P5 ;  /* 0x00000001091bb824 */ /* 0x008fe200028e0604 */
[----:B------:R-:W-:Y:S01]  /*b9a0*/  @!P2 IADD3 R20, P5, R8, R21, RZ ;  /* 0x000000150814a210 */ /* 0x000fe20007fbe0ff */
[----:B------:R1:W5:Y:S02]  /*b9b0*/  @!P4 LD.E.64 R60, desc[UR60][R32.64] ;  /* 0x0000003c203cc980 */ /* 0x000364000c101b00 */
[----:B------:R-:W-:Y:S01]  /*b9c0*/  @!P2 IMAD.X R25, R7, 0x1, R10, P6 ;  /* 0x000000010719a824 */ /* 0x000fe200030e060a */
[----:B------:R-:W-:-:S02]  /*b9d0*/  @!P1 IADD3 R14, P6, R6, R13, RZ ;  /* 0x0000000d060e9210 */ /* 0x000fc40007fde0ff */
[----:B------:R-:W-:Y:S02]  /*b9e0*/  @!P2 IADD3.X R21, R9, R10, RZ, P5, !PT ;  /* 0x0000000a0915a210 */ /* 0x000fe40002ffe4ff */
[----:B------:R-:W-:Y:S02]  /*b9f0*/  ISETP.GE.AND P5, PT, R193, UR4, PT ;  /* 0x00000004c1007c0c */ /* 0x000fe4000bfa6270 */
        /* <DEDUP_REMOVED lines=9> */
[----:B------:R1:W5:Y:S01]  /*ba90*/  @!P3 LD.E.64 R56, desc[UR60][R28.64] ;  /* 0x0000003c1c38b980 */ /* 0x000362000c101b00 */
[----:B------:R-:W-:-:S03]  /*baa0*/  @!P5 SHF.L.U64.HI R34, R193, 0x1, R236 ;  /* 0x00000001c122d819 */ /* 0x000fc600000102ec */
[----:B------:R1:W5:Y:S04]  /*bab0*/  @!P3 LD.E.64 R54, desc[UR60][R26.64] ;  /* 0x0000003c1a36b980 */ /* 0x000368000c101b00 */
[----:B------:R1:W5:Y:S04]  /*bac0*/  @!P2 LD.E.64 R52, desc[UR60][R24.64] ;  /* 0x0000003c1834a980 */ /* 0x000368000c101b00 */
[----:B------:R1:W5:Y:S01]  /*bad0*/  @!P2 LD.E.64 R50, desc[UR60][R20.64] ;  /* 0x0000003c1432a980 */ /* 0x000362000c101b00 */
[----:B------:R-:W-:Y:S02]  /*bae0*/  @!P1 SHF.L.U64.HI R4, R192, 0x1, R5 ;  /* 0x00000001c0049819 */ /* 0x000fe40000010205 */
[----:B------:R-:W-:-:S03]  /*baf0*/  @!P4 MOV R5, R9 ;  /* 0x000000090005c202 */ /* 0x000fc60000000f00 */
[----:B------:R-:W-:Y:S01]  /*bb00*/  @!P1 IMAD.X R15, R7, 0x1, R4, P6 ;  /* 0x00000001070f9824 */ /* 0x000fe200030e0604 */
[----:B------:R-:W-:-:S04]  /*bb10*/  @!P1 IADD3 R12, P6, R8, R13, RZ ;  /* 0x0000000d080c9210 */ /* 0x000fc80007fde0ff */
[----:B------:R1:W5:Y:S01]  /*bb20*/  @!P1 LD.E.64 R48, desc[UR60][R14.64] ;  /* 0x0000003c0e309980 */ /* 0x000362000c101b00 */
[----:B------:R-:W-:Y:S01]  /*bb30*/  @!P1 IMAD.X R13, R9, 0x1, R4, P6 ;  /* 0x00000001090d9824 */ /* 0x000fe200030e0604 */
[----:B------:R-:W-:Y:S01]  /*bb40*/  @!P0 IADD3 R10, P6, R6, R35, RZ ;  /* 0x00000023060a8210 */ /* 0x000fe20007fde0ff */
[----:B------:R-:W-:-:S03]  /*bb50*/  @!P4 IMAD.MOV.U32 R4, RZ, RZ, R8 ;  /* 0x000000ffff04c224 */ /* 0x000fc600078e0008 */
[----:B------:R1:W5:Y:S01]  /*bb60*/  @!P1 LD.E.64 R46, desc[UR60][R12.64] ;  /* 0x0000003c0c2e9980 */ /* 0x000362000c101b00 */
[----:B------:R-:W-:-:S04]  /*bb70*/  @!P4 IMAD.WIDE R30, R22, 0x2, R4 ;  /* 0x00000002161ec825 */ /* 0x000fc800078e0204 */
[--C-:B------:R-:W-:Y:S01]  /*bb80*/  @!P0 IMAD.X R11, R7, 0x1, R36.reuse, P6 ;  /* 0x00000001070b8824 */ /* 0x100fe200030e0624 */
[----:B------:R-:W-:Y:S01]  /*bb90*/  @!P0 IADD3 R4, P6, R8, R35, RZ ;  /* 0x0000002308048210 */ /* 0x000fe20007fde0ff */
[----:B------:R-:W-:Y:S01]  /*bba0*/  @!P5 IMAD.SHL.U32 R35, R193, 0x2, RZ ;  /* 0x00000002c123d824 */ /* 0x000fe200078e00ff */
[----:B------:R1:W5:Y:S03]  /*bbb0*/  @!P4 LD.E.64 R58, desc[UR60][R30.64] ;  /* 0x0000003c1e3ac980 */ /* 0x000366000c101b00 */
[----:B------:R-:W-:Y:S01]  /*bbc0*/  @!P0 IMAD.X R5, R9, 0x1, R36, P6 ;  /* 0x0000000109058824 */ /* 0x000fe200030e0624 */
[-C--:B------:R-:W-:Y:S01]  /*bbd0*/  @!P5 IADD3 R6, P4, R6, R35.reuse, RZ ;  /* 0x000000230606d210 */ /* 0x080fe20007f9e0ff */
[----:B------:R1:W5:Y:S01]  /*bbe0*/  @!P0 LD.E.64 R44, desc[UR60][R10.64] ;  /* 0x0000003c0a2c8980 */ /* 0x000362000c101b00 */
[----:B------:R-:W-:Y:S02]  /*bbf0*/  @!P5 IADD3 R8, P6, R8, R35, RZ ;  /* 0x000000230808d210 */ /* 0x000fe40007fde0ff */
[----:B------:R-:W-:Y:S01]  /*bc00*/  CS2R R36, SRZ ;  /* 0x0000000000247805 */ /* 0x000fe2000001ff00 */
[----:B------:R-:W-:Y:S01]  /*bc10*/  @!P5 IMAD.X R7, R7, 0x1, R34, P4 ;  /* 0x000000010707d824 */ /* 0x000fe200020e0622 */
[----:B------:R-:W-:Y:S01]  /*bc20*/  @!P5 IADD3.X R9, R9, R34, RZ, P6, !PT ;  /* 0x000000220909d210 */ /* 0x000fe200037fe4ff */
[----:B------:R1:W5:Y:S04]  /*bc30*/  @!P0 LD.E.64 R42, desc[UR60][R4.64] ;  /* 0x0000003c042a8980 */ /* 0x000368000c101b00 */
[----:B------:R1:W5:Y:S04]  /*bc40*/  @!P5 LD.E.64 R36, desc[UR60][R6.64] ;  /* 0x0000003c0624d980 */ /* 0x000368000c101b00 */
[----:B------:R1:W5:Y:S02]  /*bc50*/  @!P5 LD.E.64 R38, desc[UR60][R8.64] ;  /* 0x0000003c0826d980 */ /* 0x000364000c101b00 */
.L_x_2611:
[----:B------:R-:W-:Y:S05]  /*bc60*/  BSYNC B1 ;  /* 0x0000000000017941 */ /* 0x000fea0003800000 */
.L_x_2610:
        /* <DEDUP_REMOVED lines=38> */
[----:B------:R-:W-:-:S04]  /*bed0*/  PRMT R70, R5, 0x5410, R4 ;  /* 0x0000541005467816 */ /* 0x000fc80000000004 */
[----:B------:R-:W-:Y:S01]  /*bee0*/  PRMT R66, R7, 0x5410, R6 ;  /* 0x0000541007427816 */ /* 0x000fe20000000006 */
[----:B------:R-:W-:Y:S06]  /*bef0*/  BRA.DIV UR4, `(.L_x_2612) ;  /* 0x000001a604e87947 */ /* 0x000fec000b800000 */
[----:B0-----:R-:W0:Y:S04]  /*bf00*/  SHFL.IDX PT, R0, R0, 0x1, 0x1c1f ;  /* 0x003c1f0000007f89 */ /* 0x001e2800000e0000 */
[----:B------:R-:W1:Y:S04]  /*bf10*/  SHFL.IDX PT, R65, R65, 0x1, 0x1c1f ;  /* 0x003c1f0041417f89 */ /* 0x000e6800000e0000 */
[----:B------:R-:W2:Y:S04]  /*bf20*/  SHFL.IDX PT, R63, R63, 0x1, 0x1c1f ;  /* 0x003c1f003f3f7f89 */ /* 0x000ea800000e0000 */
[----:B------:R0:W0:Y:S02]  /*bf30*/  SHFL.IDX PT, R62, R3, 0x1, 0x1c1f ;  /* 0x003c1f00033e7f89 */ /* 0x00002400000e0000 */
.L_x_2899:
[----:B0-----:R-:W5:Y:S01]  /*bf40*/  LDL R3, [R1+0x44] ;  /* 0x0000440001037983 */ /* 0x001f620000100800 */
[----:B------:R-:W-:Y:S01]  /*bf50*/  IADD3 R69, R69, 0x40, RZ ;  /* 0x0000004045457810 */ /* 0x000fe20007ffe0ff */
[----:B------:R-:W-:Y:S01]  /*bf60*/  BSSY B1, `(.L_x_2613) ;  /* 0x0000057000017945 */ /* 0x000fe20003800000 */
[----:B------:R-:W-:Y:S02]  /*bf70*/  LOP3.LUT R4, R195, 0x18, R18, 0xf8, !PT ;  /* 0x00000018c3047812 */ /* 0x000fe400078ef812 */
[----:B------:R-:W-:Y:S02]  /*bf80*/  CS2R R32, SRZ ;  /* 0x0000000000207805 */ /* 0x000fe4000001ff00 */
[----:B------:R-:W-:Y:S02]  /*bf90*/  ISETP.GE.AND P1, PT, R69, R64, PT ;  /* 0x000000404500720c */ /* 0x000fe40003f26270 */
[----:B------:R-:W-:Y:S02]  /*bfa0*/  CS2R R26, SRZ ;  /* 0x00000000001a7805 */ /* 0x000fe4000001ff00 */
[----:B------:R-:W-:-:S02]  /*bfb0*/  CS2R R20, SRZ ;  /* 0x0000000000147805 */ /* 0x000fc4000001ff00 */
[----:B------:R-:W-:Y:S02]  /*bfc0*/  CS2R R12, SRZ ;  /* 0x00000000000c7805 */ /* 0x000fe4000001ff00 */
[----:B---34-:R-:W-:Y:S02]  /*bfd0*/  CS2R R8, SRZ ;  /* 0x0000000000087805 */ /* 0x018fe4000001ff00 */
[----:B------:R-:W-:Y:S02]  /*bfe0*/  CS2R R40, SRZ ;  /* 0x0000000000287805 */ /* 0x000fe4000001ff00 */
[----:B------:R-:W-:Y:S02]  /*bff0*/  CS2R R34, SRZ ;  /* 0x0000000000227805 */ /* 0x000fe4000001ff00 */
[----:B------:R-:W-:Y:S02]  /*c000*/  CS2R R28, SRZ ;  /* 0x00000000001c7805 */ /* 0x000fe4000001ff00 */
[----:B------:R-:W-:-:S02]  /*c010*/  CS2R R24, SRZ ;  /* 0x0000000000187805 */ /* 0x000fc4000001ff00 */
[----:B------:R-:W-:Y:S02]  /*c020*/  CS2R R14, SRZ ;  /* 0x00000000000e7805 */ /* 0x000fe4000001ff00 */
[----:B------:R-:W-:Y:S02]  /*c030*/  CS2R R10, SRZ ;  /* 0x00000000000a7805 */ /* 0x000fe4000001ff00 */
[----:B-----5:R-:W-:Y:S02]  /*c040*/  LOP3.LUT P0, RZ, R3, 0x4, RZ, 0xc0, !PT ;  /* 0x0000000403ff7812 */ /* 0x020fe4000780c0ff */
[----:B------:R-:W-:-:S05]  /*c050*/  LOP3.LUT R3, R4, R197, RZ, 0x3c, !PT ;  /* 0x000000c504037212 */ /* 0x000fca00078e3cff */
[----:B------:R-:W-:-:S04]  /*c060*/  IMAD R3, R196, 0x200, R3 ;  /* 0x00000200c4037824 */ /* 0x000fc800078e0203 */
[----:B------:R-:W-:Y:S01]  /*c070*/  IMAD R3, R3, 0x2, R2 ;  /* 0x0000000203037824 */ /* 0x000fe200078e0202 */
        /* <DEDUP_REMOVED lines=8> */
[----:B------:R-:W-:-:S05]  /*c100*/  ISETP.GE.AND P1, PT, R191, UR4, PT ;  /* 0x00000004bf007c0c */ /* 0x000fca000bf26270 */
[C---:B------:R-:W-:Y:S01]  /*c110*/  @!P4 IMAD.SHL.U32 R24, R190.reuse, 0x2, RZ ;  /* 0x00000002be18c824 */ /* 0x040fe200078e00ff */
[----:B------:R-:W-:-:S03]  /*c120*/  @!P4 SHF.L.U64.HI R73, R190, 0x1, R73 ;  /* 0x00000001be49c819 */ /* 0x000fc60000010249 */
[C---:B------:R-:W-:Y:S01]  /*c130*/  @!P3 IMAD.SHL.U32 R14, R189.reuse, 0x2, RZ ;  /* 0x00000002bd0eb824 */ /* 0x040fe200078e00ff */
[----:B------:R-:W-:Y:S02]  /*c140*/  @!P3 SHF.L.U64.HI R72, R189, 0x1, R72 ;  /* 0x00000001bd48b819 */ /* 0x000fe40000010248 */
[-C--:B-1----:R-:W-:Y:S01]  /*c150*/  @!P4 IADD3 R26, P5, R65, R24.reuse, RZ ;  /* 0x00000018411ac210 */ /* 0x082fe20007fbe0ff */
[----:B------:R-:W-:Y:S01]  /*c160*/  @!P1 IMAD.SHL.U32 R6, R191, 0x2, RZ ;  /* 0x00000002bf069824 */ /* 0x000fe200078e00ff */
[----:B------:R-:W-:Y:S02]  /*c170*/  @!P4 IADD3 R24, P6, R62, R24, RZ ;  /* 0x000000183e18c210 */ /* 0x000fe40007fde0ff */
[----:B------:R-:W-:Y:S01]  /*c180*/  @!P2 SHF.L.U32 R10, R192, 0x1, RZ ;  /* 0x00000001c00aa819 */ /* 0x000fe200000006ff */
[--C-:B------:R-:W-:Y:S01]  /*c190*/  @!P4 IMAD.X R27, R0, 0x1, R73.reuse, P5 ;  /* 0x00000001001bc824 */ /* 0x100fe200028e0649 */
[-C--:B------:R-:W-:Y:S01]  /*c1a0*/  @!P3 IADD3 R20, P5, R65, R14.reuse, RZ ;  /* 0x0000000e4114b210 */ /* 0x080fe20007fbe0ff */
[----:B--2---:R-:W-:Y:S01]  /*c1b0*/  @!P4 IMAD.X R25, R63, 0x1, R73, P6 ;  /* 0x000000013f19c824 */ /* 0x004fe200030e0649 */
[----:B------:R-:W-:-:S03]  /*c1c0*/  @!P3 IADD3 R14, P6, R62, R14, RZ ;  /* 0x0000000e3e0eb210 */ /* 0x000fc60007fde0ff */
[----:B------:R-:W-:Y:S01]  /*c1d0*/  @!P3 IMAD.X R21, R0, 0x1, R72, P5 ;  /* 0x000000010015b824 */ /* 0x000fe200028e0648 */
[----:B------:R-:W-:Y:S02]  /*c1e0*/  @!P2 IADD3 R12, P5, R65, R10, RZ ;  /* 0x0000000a410ca210 */ /* 0x000fe40007fbe0ff */
[----:B------:R-:W-:Y:S02]  /*c1f0*/  @!P3 IADD3.X R15, R63, R72, RZ, P6, !PT ;  /* 0x000000483f0fb210 */ /* 0x000fe400037fe4ff */
[----:B------:R-:W-:Y:S02]  /*c200*/  @!P2 IADD3 R10, P6, R62, R10, RZ ;  /* 0x0000000a3e0aa210 */ /* 0x000fe40007fde0ff */
[----:B------:R-:W-:-:S06]  /*c210*/  CS2R R34, SRZ ;  /* 0x0000000000227805 */ /* 0x000fcc000001ff00 */
[----:B------:R0:W5:Y:S02]  /*c220*/  @!P4 LD.E.64 R34, desc[UR60][R26.64] ;  /* 0x0000003c1a22c980 */ /* 0x000164000c101b00 */
[----:B0-----:R-:W-:-:S06]  /*c230*/  CS2R R26, SRZ ;  /* 0x00000000001a7805 */ /* 0x001fcc000001ff00 */
[----:B------:R0:W5:Y:S02]  /*c240*/  @!P3 LD.E.64 R26, desc[UR60][R14.64] ;  /* 0x0000003c0e1ab980 */ /* 0x000164000c101b00 */
[----:B0-----:R-:W-:Y:S02]  /*c250*/  CS2R R14, SRZ ;  /* 0x00000000000e7805 */ /* 0x001fe4000001ff00 */
[----:B---3--:R-:W-:Y:S02]  /*c260*/  @!P2 SHF.L.U64.HI R4, R192, 0x1, R5 ;  /* 0x00000001c004a819 */ /* 0x008fe40000010205 */
[----:B------:R-:W-:-:S03]  /*c270*/  @!P1 SHF.L.U64.HI R5, R191, 0x1, R237 ;  /* 0x00000001bf059819 */ /* 0x000fc600000102ed */
[--C-:B------:R-:W-:Y:S01]  /*c280*/  @!P2 IMAD.X R13, R0, 0x1, R4.reuse, P5 ;  /* 0x00000001000da824 */ /* 0x100fe200028e0604 */
[----:B------:R-:W-:Y:S01]  /*c290*/  @!P1 IADD3 R8, P5, R65, R6, RZ ;  /* 0x0000000641089210 */ /* 0x000fe20007fbe0ff */
[----:B------:R-:W-:Y:S01]  /*c2a0*/  @!P2 IMAD.X R11, R63, 0x1, R4, P6 ;  /* 0x000000013f0ba824 */ /* 0x000fe200030e0604 */
[----:B------:R-:W-:-:S03]  /*c2b0*/  ISETP.GE.AND P6, PT, R22, UR4, PT ;  /* 0x0000000416007c0c */ /* 0x000fc6000bfc6270 */
[----:B------:R-:W-:Y:S01]  /*c2c0*/  @!P1 IMAD.X R9, R0, 0x1, R5, P5 ;  /* 0x0000000100099824 */ /* 0x000fe200028e0605 */
[----:B------:R-:W-:-:S04]  /*c2d0*/  @!P1 IADD3 R4, P5, R62, R6, RZ ;  /* 0x000000063e049210 */ /* 0x000fc80007fbe0ff */
[----:B------:R-:W5:Y:S01]  /*c2e0*/  @!P1 LD.E.64 R14, desc[UR60][R8.64] ;  /* 0x0000003c080e9980 */ /* 0x000f62000c101b00 */
[----:B------:R-:W-:Y:S01]  /*c2f0*/  @!P1 IMAD.X R5, R63, 0x1, R5, P5 ;  /* 0x000000013f059824 */ /* 0x000fe200028e0605 */
[----:B------:R-:W-:-:S03]  /*c300*/  ISETP.GE.AND P5, PT, R193, UR4, PT ;  /* 0x00000004c1007c0c */ /* 0x000fc6000bfa6270 */
[----:B------:R-:W-:Y:S01]  /*c310*/  @!P6 MOV R28, R65 ;  /* 0x00000041001ce202 */ /* 0x000fe20000000f00 */
[----:B------:R-:W-:Y:S02]  /*c320*/  @!P6 IMAD.MOV.U32 R29, RZ, RZ, R0 ;  /* 0x000000ffff1de224 */ /* 0x000fe400078e0000 */
[----:B------:R-:W-:Y:S02]  /*c330*/  @!P6 IMAD.MOV.U32 R6, RZ, RZ, R62 ;  /* 0x000000ffff06e224 */ /* 0x000fe400078e003e */
[----:B------:R-:W-:Y:S02]  /*c340*/  @!P6 IMAD.MOV.U32 R7, RZ, RZ, R63 ;  /* 0x000000ffff07e224 */ /* 0x000fe400078e003f */
[----:B------:R-:W-:-:S04]  /*c350*/  @!P6 IMAD.WIDE R28, R22, 0x2, R28 ;  /* 0x00000002161ce825 */ /* 0x000fc800078e021c */
[----:B------:R-:W-:Y:S01]  /*c360*/  @!P6 IMAD.WIDE R6, R22, 0x2, R6 ;  /* 0x000000021606e825 */ /* 0x000fe200078e0206 */
[----:B------:R-:W5:Y:S03]  /*c370*/  @!P6 LD.E.64 R40, desc[UR60][R28.64] ;  /* 0x0000003c1c28e980 */ /* 0x000f66000c101b00 */
[C---:B------:R-:W-:Y:S01]  /*c380*/  @!P5 IMAD.SHL.U32 R33, R193.reuse, 0x2, RZ ;  /* 0x00000002c121d824 */ /* 0x040fe200078e00ff */
[----:B------:R0:W5:Y:S01]  /*c390*/  @!P6 LD.E.64 R30, desc[UR60][R6.64] ;  /* 0x0000003c061ee980 */ /* 0x000162000c101b00 */
[----:B------:R-:W-:-:S03]  /*c3a0*/  @!P5 SHF.L.U64.HI R32, R193, 0x1, R236 ;  /* 0x00000001c120d819 */ /* 0x000fc600000102ec */
[----:B0-----:R-:W-:-:S04]  /*c3b0*/  @!P5 IADD3 R6, P6, R65, R33, RZ ;  /* 0x000000214106d210 */ /* 0x001fc80007fde0ff */
[----:B------:R-:W-:Y:S02]  /*c3c0*/  @!P5 IADD3.X R7, R0, R32, RZ, P6, !PT ;  /* 0x000000200007d210 */ /* 0x000fe400037fe4ff */
[----:B------:R-:W-:Y:S02]  /*c3d0*/  @!P5 IADD3 R62, P6, R62, R33, RZ ;  /* 0x000000213e3ed210 */ /* 0x000fe40007fde0ff */
[----:B------:R-:W-:-:S03]  /*c3e0*/  CS2R R28, SRZ ;  /* 0x00000000001c7805 */ /* 0x000fc6000001ff00 */
[----:B------:R-:W-:Y:S01]  /*c3f0*/  @!P5 IMAD.X R63, R63, 0x1, R32, P6 ;  /* 0x000000013f3fd824 */ /* 0x000fe200030e0620 */
[----:B------:R-:W-:Y:S02]  /*c400*/  CS2R R32, SRZ ;  /* 0x0000000000207805 */ /* 0x000fe4000001ff00 */
[----:B------:R0:W5:Y:S04]  /*c410*/  @!P3 LD.E.64 R28, desc[UR60][R20.64] ;  /* 0x0000003c141cb980 */ /* 0x000168000c101b00 */
[----:B------:R1:W5:Y:S01]  /*c420*/  @!P4 LD.E.64 R32, desc[UR60][R24.64] ;  /* 0x0000003c1820c980 */ /* 0x000362000c101b00 */
[----:B0-----:R-:W-:Y:S02]  /*c430*/  CS2R R20, SRZ ;  /* 0x0000000000147805 */ /* 0x001fe4000001ff00 */
[----:B-1----:R-:W-:-:S04]  /*c440*/  CS2R R24, SRZ ;  /* 0x0000000000187805 */ /* 0x002fc8000001ff00 */
[----:B------:R0:W5:Y:S01]  /*c450*/  @!P2 LD.E.64 R20, desc[UR60][R10.64] ;  /* 0x0000003c0a14a980 */ /* 0x000162000c101b00 */
[----:B------:R-:W-:-:S03]  /*c460*/  CS2R R8, SRZ ;  /* 0x0000000000087805 */ /* 0x000fc6000001ff00 */
[----:B------:R1:W5:Y:S04]  /*c470*/  @!P2 LD.E.64 R24, desc[UR60][R12.64] ;  /* 0x0000003c0c18a980 */ /* 0x000368000c101b00 */
[----:B------:R3:W5:Y:S01]  /*c480*/  @!P5 LD.E.64 R8, desc[UR60][R62.64] ;  /* 0x0000003c3e08d980 */ /* 0x000762000c101b00 */
[----:B0-----:R-:W-:Y:S02]  /*c490*/  CS2R R10, SRZ ;  /* 0x00000000000a7805 */ /* 0x001fe4000001ff00 */
[----:B-1----:R-:W-:-:S04]  /*c4a0*/  CS2R R12, SRZ ;  /* 0x00000000000c7805 */ /* 0x002fc8000001ff00 */
[----:B------:R3:W5:Y:S04]  /*c4b0*/  @!P5 LD.E.64 R10, desc[UR60][R6.64] ;  /* 0x0000003c060ad980 */ /* 0x000768000c101b00 */
[----:B------:R3:W5:Y:S02]  /*c4c0*/  @!P1 LD.E.64 R12, desc[UR60][R4.64] ;  /* 0x0000003c040c9980 */ /* 0x000764000c101b00 */
.L_x_2614:
[----:B------:R-:W-:Y:S05]  /*c4d0*/  BSYNC B1 ;  /* 0x0000000000017941 */ /* 0x000fea0003800000 */
.L_x_2613:
[----:B---3--:R-:W-:Y:S01]  /*c4e0*/  LEA.HI R4, R213, R213, RZ, 0x1 ;  /* 0x000000d5d5047211 */ /* 0x008fe200078f08ff */
[----:B-----5:R-:W-:Y:S01]  /*c4f0*/  IMAD.MOV.U32 R5, RZ, RZ, R30 ;  /* 0x000000ffff057224 */ /* 0x020fe200078e001e */
[----:B--2---:R-:W-:Y:S01]  /*c500*/  MOV R63, R34 ;  /* 0x00000022003f7202 */ /* 0x004fe20000000f00 */
[C---:B------:R-:W-:Y:S01]  /*c510*/  VIADD R6, R3.reuse, 0x10400 ;  /* 0x0001040003067836 */ /* 0x040fe20000000000 */
[----:B------:R-:W-:Y:S01]  /*c520*/  LOP3.LUT R4, R4, 0xfffffffe, RZ, 0xc0, !PT ;  /* 0xfffffffe04047812 */ /* 0x000fe200078ec0ff */
[----:B------:R-:W-:Y:S01]  /*c530*/  VIADD R0, R3, 0x10440 ;  /* 0x0001044003007836 */ /* 0x000fe20000000000 */
[----:B------:R-:W-:Y:S01]  /*c540*/  PRMT R84, R5, 0x7610, R84 ;  /* 0x0000761005547816 */ /* 0x000fe20000000054 */
[----:B------:R-:W-:Y:S01]  /*c550*/  IMAD.MOV.U32 R5, RZ, RZ, R31 ;  /* 0x000000ffff057224 */ /* 0x000fe200078e001f */
[----:B------:R-:W-:Y:S01]  /*c560*/  @P0 IADD3 R0, R6, -0x40, RZ ;  /* 0xffffffc006000810 */ /* 0x000fe20007ffe0ff */
[----:B------:R-:W-:Y:S01]  /*c570*/  IMAD.IADD R4, R213, 0x1, -R4 ;  /* 0x00000001d5047824 */ /* 0x000fe200078e0a04 */
[----:B------:R-:W-:Y:S01]  /*c580*/  PRMT R81, R63, 0x7610, R81 ;  /* 0x000076103f517816 */ /* 0x000fe20000000051 */
[----:B------:R-:W-:Y:S01]  /*c590*/  IMAD.MOV.U32 R6, RZ, RZ, R32 ;  /* 0x000000ffff067224 */ /* 0x000fe200078e0020 */
[----:B------:R-:W-:Y:S01]  /*c5a0*/  PRMT R84, R84, 0x5410, R5 ;  /* 0x0000541054547816 */ /* 0x000fe20000000005 */
[----:B------:R-:W-:Y:S01]  /*c5b0*/  IMAD.MOV.U32 R7, RZ, RZ, R33 ;  /* 0x000000ffff077224 */ /* 0x000fe200078e0021 */
[----:B------:R-:W-:Y:S01]  /*c5c0*/  SHF.L.U32 R5, R4, 0x1f, RZ ;  /* 0x0000001f04057819 */ /* 0x000fe200000006ff */
[----:B------:R-:W-:Y:S01]  /*c5d0*/  IMAD.MOV.U32 R62, RZ, RZ, R20 ;  /* 0x000000ffff3e7224 */ /* 0x000fe200078e0014 */
[----:B------:R-:W-:Y:S01]  /*c5e0*/  VIADDMNMX R64, R64, -R200, 0x80, PT ;  /* 0x0000008040407446 */ /* 0x000fe200038009c8 */
[----:B------:R-:W-:Y:S01]  /*c5f0*/  IMAD.MOV.U32 R4, RZ, RZ, R21 ;  /* 0x000000ffff047224 */ /* 0x000fe200078e0015 */
[----:B------:R-:W0:Y:S01]  /*c600*/  SYNCS.PHASECHK.TRANS64.TRYWAIT P0, [R2+URZ+0x34800], R5 ;  /* 0x03480005020075a7 */ /* 0x000e22000800017f */
        /* <DEDUP_REMOVED lines=8> */
[----:B------:R-:W-:Y:S01]  /*c690*/  MOV R7, R13 ;  /* 0x0000000d00077202 */ /* 0x000fe20000000f00 */
[----:B------:R-:W-:Y:S01]  /*c6a0*/  BSSY B1, `(.L_x_2615) ;  /* 0x0000017000017945 */ /* 0x000fe20003800000 */
[----:B------:R-:W-:Y:S01]  /*c6b0*/  PRMT R72, R4, 0x7610, R72 ;  /* 0x0000761004487816 */ /* 0x000fe20000000048 */
[----:B------:R-:W-:Y:S01]  /*c6c0*/  IMAD.MOV.U32 R4, RZ, RZ, R9 ;  /* 0x000000ffff047224 */ /* 0x000fe200078e0009 */
[----:B-1----:R-:W-:Y:S01]  /*c6d0*/  PRMT R65, R7, 0x5410, R6 ;  /* 0x0000541007417816 */ /* 0x002fe20000000006 */
[----:B------:R-:W-:Y:S01]  /*c6e0*/  IMAD.MOV.U32 R6, RZ, RZ, R40 ;  /* 0x000000ffff067224 */ /* 0x000fe200078e0028 */
[----:B------:R-:W-:Y:S01]  /*c6f0*/  PRMT R62, R62, 0x5410, R62 ;  /* 0x000054103e3e7816 */ /* 0x000fe2000000003e */
[----:B------:R-:W-:Y:S01]  /*c700*/  IMAD.MOV.U32 R7, RZ, RZ, R41 ;  /* 0x000000ffff077224 */ /* 0x000fe200078e0029 */
[----:B------:R-:W-:-:S02]  /*c710*/  ISETP.GE.AND P1, PT, R17, R64, PT ;  /* 0x000000401100720c */ /* 0x000fc40003f26270 */
[----:B------:R-:W-:Y:S01]  /*c720*/  PRMT R62, R4, 0x7610, R62 ;  /* 0x00007610043e7816 */ /* 0x000fe2000000003e */
[----:B------:R-:W-:Y:S01]  /*c730*/  IMAD.MOV.U32 R4, RZ, RZ, R35 ;  /* 0x000000ffff047224 */ /* 0x000fe200078e0023 */
[----:B------:R-:W-:Y:S01]  /*c740*/  PRMT R85, R6, 0x5410, R7 ;  /* 0x0000541006557816 */ /* 0x000fe20000000007 */
[----:B------:R-:W-:Y:S02]  /*c750*/  IMAD.MOV.U32 R6, RZ, RZ, R28 ;  /* 0x000000ffff067224 */ /* 0x000fe400078e001c */
        /* <DEDUP_REMOVED lines=8> */
[----:B------:R-:W-:Y:S01]  /*c7e0*/  PRMT R69, R7, 0x5410, R63 ;  /* 0x0000541007457816 */ /* 0x000fe2000000003f */
[----:B------:R-:W-:Y:S01]  /*c7f0*/  IMAD.MOV.U32 R6, RZ, RZ, R11 ;  /* 0x000000ffff067224 */ /* 0x000fe200078e000b */
[----:B0-----:R-:W-:Y:S06]  /*c800*/  @!P0 BRA `(.L_x_2616) ;  /* 0x000001a000188947 */ /* 0x001fec0003800000 */
.L_x_2900:
[----:B------:R-:W-:Y:S05]  /*c810*/  BSYNC B1 ;  /* 0x0000000000017941 */ /* 0x000fea0003800000 */
.L_x_2615:
[----:B------:R-:W-:Y:S01]  /*c820*/  BSSY B1, `(.L_x_2617) ;  /* 0x0000116000017945 */ /* 0x000fe20003800000 */
[----:B------:R-:W-:-:S03]  /*c830*/  PRMT R63, R4, 0x5410, R6 ;  /* 0x00005410043f7816 */ /* 0x000fc60000000006 */
[----:B------:R-:W-:Y:S05]  /*c840*/  @P1 BRA `(.L_x_2618) ;  /* 0x00000010004c1947 */ /* 0x000fea0003800000 */
[----:B------:R-:W1:Y:S01]  /*c850*/  LDC R4, c[0x0][0x3f4] ;  /* 0x0000fd00ff047b82 */ /* 0x000e620000000800 */
[----:B------:R-:W-:Y:S01]  /*c860*/  BSSY B2, `(.L_x_2619) ;  /* 0x0000032000027945 */ /* 0x000fe20003800000 */
[-C--:B-1----:R-:W-:Y:S02]  /*c870*/  ISETP.GE.AND P0, PT, R22, R4.reuse, PT ;  /* 0x000000041600720c */ /* 0x082fe40003f06270 */
[-C--:B------:R-:W-:Y:S02]  /*c880*/  ISETP.GE.AND P1, PT, R190, R4.reuse, PT ;  /* 0x00000004be00720c */ /* 0x080fe40003f26270 */
[-C--:B------:R-:W-:Y:S02]  /*c890*/  ISETP.GE.AND P2, PT, R189, R4.reuse, PT ;  /* 0x00000004bd00720c */ /* 0x080fe40003f46270 */
[-C--:B------:R-:W-:Y:S02]  /*c8a0*/  ISETP.GE.AND P3, PT, R192, R4.reuse, PT ;  /* 0x00000004c000720c */ /* 0x080fe40003f66270 */
[----:B------:R-:W-:-:S02]  /*c8b0*/  ISETP.GE.AND P4, PT, R191, R4, PT ;  /* 0x00000004bf00720c */ /* 0x000fc40003f86270 */
[----:B------:R-:W-:-:S03]  /*c8c0*/  ISETP.GE.AND P5, PT, R193, R4, PT ;  /* 0x00000004c100720c */ /* 0x000fc60003fa6270 */
[----:B------:R-:W-:Y:S10]  /*c8d0*/  @P0 BRA `(.L_x_2620) ;  /* 0x0000000000a80947 */ /* 0x000ff40003800000 */
[----:B0-----:R-:W0:Y:S01]  /*c8e0*/  LDS.128 R4, [R3+0x10400] ;  /* 0x0104000003047984 */ /* 0x001e220000000c00 */
        /* <DEDUP_REMOVED lines=12> */
[--C-:B------:R-:W-:Y:S02]  /*c9b0*/  HADD2.F32 R61, -RZ, R4.reuse.H1_H1 ;  /* 0x30000004ff3d7230 */ /* 0x100fe40000004100 */
[C---:B------:R-:W-:Y:S01]  /*c9c0*/  FMUL.FTZ R100, R89.reuse, R96 ;  /* 0x0000006059647220 */ /* 0x040fe20000410000 */
[----:B------:R-:W-:Y:S01]  /*c9d0*/  FMUL.FTZ R89, R89, R92 ;  /* 0x0000005c59597220 */ /* 0x000fe20000410000 */
[----:B------:R-:W-:-:S02]  /*c9e0*/  HADD2.F32 R59, -RZ, R4.H0_H0 ;  /* 0x20000004ff3b7230 */ /* 0x000fc40000004100 */
[----:B------:R-:W-:Y:S01]  /*c9f0*/  FFMA.FTZ R100, R87, R92, -R100 ;  /* 0x0000005c57647223 */ /* 0x000fe20000010864 */
[C---:B------:R-:W-:Y:S01]  /*ca00*/  FMUL.FTZ R98, R61.reuse, R94 ;  /* 0x0000005e3d627220 */ /* 0x040fe20000410000 */
[----:B------:R-:W-:Y:S01]  /*ca10*/  FMUL.FTZ R92, R61, R90 ;  /* 0x0000005a3d5c7220 */ /* 0x000fe20000410000 */
[----:B------:R-:W-:Y:S02]  /*ca20*/  HADD2.F32 R7, -RZ, R6.H0_H0 ;  /* 0x20000006ff077230 */ /* 0x000fe40000004100 */
[----:B------:R-:W-:Y:S01]  /*ca30*/  FFMA.FTZ R91, R87, R96, R89 ;  /* 0x00000060575b7223 */ /* 0x000fe20000010059 */
[----:B------:R-:W-:Y:S02]  /*ca40*/  HADD2.F32 R4, -RZ, R5.H0_H0 ;  /* 0x20000005ff047230 */ /* 0x000fe40000004100 */
[C---:B------:R-:W-:Y:S01]  /*ca50*/  FFMA.FTZ R98, R59.reuse, R90, -R98 ;  /* 0x0000005a3b627223 */ /* 0x040fe20000010862 */
[----:B------:R-:W-:Y:S02]  /*ca60*/  HADD2.F32 R61, -RZ, R86.H1_H1 ;  /* 0x30000056ff3d7230 */ /* 0x000fe40000004100 */
[----:B------:R-:W-:Y:S01]  /*ca70*/  FFMA.FTZ R59, R59, R94, R92 ;  /* 0x0000005e3b3b7223 */ /* 0x000fe2000001005c */
[----:B------:R-:W-:-:S02]  /*ca80*/  HADD2.F32 R6, -RZ, R6.H1_H1 ;  /* 0x30000006ff067230 */ /* 0x000fc40000004100 */
[----:B------:R-:W-:Y:S02]  /*ca90*/  HADD2.F32 R5, -RZ, R5.H1_H1 ;  /* 0x30000005ff057230 */ /* 0x000fe40000004100 */
[----:B------:R-:W-:Y:S02]  /*caa0*/  HADD2.F32 R86, -RZ, R86.H0_H0 ;  /* 0x20000056ff567230 */ /* 0x000fe40000004100 */
[CC--:B------:R-:W-:Y:S01]  /*cab0*/  FMUL.FTZ R90, R6.reuse, R61.reuse ;  /* 0x0000003d065a7220 */ /* 0x0c0fe20000410000 */
[C---:B------:R-:W-:Y:S01]  /*cac0*/  FMUL.FTZ R87, R5.reuse, R58 ;  /* 0x0000003a05577220 */ /* 0x040fe20000410000 */
[----:B------:R-:W-:Y:S01]  /*cad0*/  FMUL.FTZ R89, R5, R60 ;  /* 0x0000003c05597220 */ /* 0x000fe20000410000 */
[-C--:B------:R-:W-:Y:S01]  /*cae0*/  FMUL.FTZ R92, R6, R86.reuse ;  /* 0x00000056065c7220 */ /* 0x080fe20000410000 */
[C---:B------:R-:W-:Y:S01]  /*caf0*/  FFMA.FTZ R6, R7.reuse, R86, -R90 ;  /* 0x0000005607067223 */ /* 0x040fe2000001085a */
[C---:B------:R-:W-:Y:S01]  /*cb00*/  FFMA.FTZ R5, R4.reuse, R60, -R87 ;  /* 0x0000003c04057223 */ /* 0x040fe20000010857 */
[----:B------:R-:W-:Y:S01]  /*cb10*/  FFMA.FTZ R58, R4, R58, R89 ;  /* 0x0000003a043a7223 */ /* 0x000fe20000010059 */
[----:B------:R-:W-:Y:S01]  /*cb20*/  FFMA.FTZ R61, R7, R61, R92 ;  /* 0x0000003d073d7223 */ /* 0x000fe2000001005c */
[----:B------:R-:W-:-:S02]  /*cb30*/  F2FP.F16.F32.PACK_AB R7, R91, R100 ;  /* 0x000000645b07723e */ /* 0x000fc400000000ff */
[----:B------:R-:W-:Y:S02]  /*cb40*/  F2FP.F16.F32.PACK_AB R4, R59, R98 ;  /* 0x000000623b04723e */ /* 0x000fe400000000ff */
[----:B------:R-:W-:Y:S02]  /*cb50*/  F2FP.F16.F32.PACK_AB R6, R61, R6 ;  /* 0x000000063d06723e */ /* 0x000fe400000000ff */
[----:B------:R-:W-:-:S05]  /*cb60*/  F2FP.F16.F32.PACK_AB R5, R58, R5 ;  /* 0x000000053a05723e */ /* 0x000fca00000000ff */
[----:B------:R1:W-:Y:S02]  /*cb70*/  STS.128 [R3+0x10400], R4 ;  /* 0x0104000403007388 */ /* 0x0003e40000000c00 */
.L_x_2620:
[----:B------:R-:W-:Y:S05]  /*cb80*/  BSYNC B2 ;  /* 0x0000000000027941 */ /* 0x000fea0003800000 */
.L_x_2619:
[----:B------:R-:W-:Y:S04]  /*cb90*/  BSSY B2, `(.L_x_2621) ;  /* 0x000002c000027945 */ /* 0x000fe80003800000 */
[----:B------:R-:W-:Y:S05]  /*cba0*/  @P1 BRA `(.L_x_2622) ;  /* 0x0000000000a81947 */ /* 0x000fea0003800000 */
[----:B01----:R-:W0:Y:S01]  /*cbb0*/  LDS.128 R4, [R0] ;  /* 0x0000000000047984 */ /* 0x003e220000000c00 */
[----:B------:R-:W-:Y:S01]  /*cbc0*/  SHF.R.U32.HI R59, RZ, 0x10, R57 ;  /* 0x00000010ff3b7819 */ /* 0x000fe20000011639 */
[----:B------:R-:W-:Y:S01]  /*cbd0*/  HADD2.F32 R58, -RZ, R83.H0_H0 ;  /* 0x20000053ff3a7230 */ /* 0x000fe20000004100 */
[----:B------:R-:W-:Y:S01]  /*cbe0*/  SHF.R.U32.HI R61, RZ, 0x10, R55 ;  /* 0x00000010ff3d7819 */ /* 0x000fe20000011637 */
[--C-:B------:R-:W-:Y:S01]  /*cbf0*/  HADD2.F32 R60, -RZ, R82.reuse.H0_H0 ;  /* 0x20000052ff3c7230 */ /* 0x100fe20000004100 */
        /* <DEDUP_REMOVED lines=37> */
.L_x_2622:
[----:B------:R-:W-:Y:S05]  /*ce50*/  BSYNC B2 ;  /* 0x0000000000027941 */ /* 0x000fea0003800000 */
.L_x_2621:
[----:B------:R-:W-:Y:S04]  /*ce60*/  BSSY B2, `(.L_x_2623) ;  /* 0x000002c000027945 */ /* 0x000fe80003800000 */
[----:B------:R-:W-:Y:S05]  /*ce70*/  @P2 BRA `(.L_x_2624) ;  /* 0x0000000000a82947 */ /* 0x000fea0003800000 */
[----:B012---:R-:W0:Y:S01]  /*ce80*/  LDS.128 R4, [R3+0x14400] ;  /* 0x0144000003047984 */ /* 0x007e220000000c00 */
        /* <DEDUP_REMOVED lines=41> */
.L_x_2624:
[----:B------:R-:W-:Y:S05]  /*d120*/  BSYNC B2 ;  /* 0x0000000000027941 */ /* 0x000fea0003800000 */
.L_x_2623:
[----:B------:R-:W-:Y:S04]  /*d130*/  BSSY B2, `(.L_x_2625) ;  /* 0x000002c000027945 */ /* 0x000fe80003800000 */
[----:B------:R-:W-:Y:S05]  /*d140*/  @P3 BRA `(.L_x_2626) ;  /* 0x0000000000a83947 */ /* 0x000fea0003800000 */
[----:B0123--:R-:W0:Y:S01]  /*d150*/  LDS.128 R4, [R0+0x4000] ;  /* 0x0040000000047984 */ /* 0x00fe220000000c00 */
        /* <DEDUP_REMOVED lines=41> */
.L_x_2626:
[----:B------:R-:W-:Y:S05]  /*d3f0*/  BSYNC B2 ;  /* 0x0000000000027941 */ /* 0x000fea0003800000 */
.L_x_2625:
[----:B------:R-:W-:Y:S04]  /*d400*/  BSSY B2, `(.L_x_2627) ;  /* 0x000002c000027945 */ /* 0x000fe80003800000 */
[----:B------:R-:W-:Y:S05]  /*d410*/  @P4 BRA `(.L_x_2628) ;  /* 0x0000000000a84947 */ /* 0x000fea0003800000 */
[----:B01234-:R-:W0:Y:S01]  /*d420*/  LDS.128 R4, [R3+0x18400] ;  /* 0x0184000003047984 */ /* 0x01fe220000000c00 */
        /* <DEDUP_REMOVED lines=41> */
.L_x_2628:
[----:B------:R-:W-:Y:S05]  /*d6c0*/  BSYNC B2 ;  /* 0x0000000000027941 */ /* 0x000fea0003800000 */
.L_x_2627:
        /* <DEDUP_REMOVED lines=43> */
.L_x_2618:
[----:B------:R-:W-:Y:S05]  /*d980*/  BSYNC B1 ;  /* 0x0000000000017941 */ /* 0x000fea0003800000 */
.L_x_2617:
        /* <DEDUP_REMOVED lines=53> */
.L_x_2631:
[----:B------:R-:W-:Y:S05]  /*dce0*/  BSYNC B1 ;  /* 0x0000000000017941 */ /* 0x000fea0003800000 */
.L_x_2630:
        /* <DEDUP_REMOVED lines=44> */
.L_x_2633:
[----:B------:R-:W-:Y:S05]  /*dfb0*/  BSYNC B1 ;  /* 0x0000000000017941 */ /* 0x000fea0003800000 */
.L_x_2632:
[----:B------:R-:W-:Y:S04]  /*dfc0*/  BSSY B1, `(.L_x_2634) ;  /* 0x000002c000017945 */ /* 0x000fe80003800000 */
[----:B------:R-:W-:Y:S05]  /*dfd0*/  @P2 BRA `(.L_x_2635) ;  /* 0x0000000000a82947 */ /* 0x000fea0003800000 */
[----:B01----:R-:W0:Y:S01]  /*dfe0*/  LDS.128 R4, [R3+0x16400] ;  /* 0x0164000003047984 */ /* 0x003e220000000c00 */
        /* <DEDUP_REMOVED lines=41> */
.L_x_2635:
[----:B------:R-:W-:Y:S05]  /*e280*/  BSYNC B1 ;  /* 0x0000000000017941 */ /* 0x000fea0003800000 */
.L_x_2634:
[----:B------:R-:W-:Y:S04]  /*e290*/  BSSY B1, `(.L_x_2636) ;  /* 0x000002c000017945 */ /* 0x000fe80003800000 */
[----:B------:R-:W-:Y:S05]  /*e2a0*/  @P3 BRA `(.L_x_2637) ;  /* 0x0000000000a83947 */ /* 0x000fea0003800000 */
[----:B012---:R-:W0:Y:S01]  /*e2b0*/  LDS.128 R4, [R0+0x6000] ;  /* 0x0060000000047984 */ /* 0x007e220000000c00 */
        /* <DEDUP_REMOVED lines=41> */
.L_x_2637:
[----:B------:R-:W-:Y:S05]  /*e550*/  BSYNC B1 ;  /* 0x0000000000017941 */ /* 0x000fea0003800000 */
.L_x_2636:
[----:B------:R-:W-:Y:S04]  /*e560*/  BSSY B1, `(.L_x_2638) ;  /* 0x000002c000017945 */ /* 0x000fe80003800000 */
[----:B------:R-:W-:Y:S05]  /*e570*/  @P4 BRA `(.L_x_2639) ;  /* 0x0000000000a84947 */ /* 0x000fea0003800000 */
[----:B0123--:R-:W0:Y:S01]  /*e580*/  LDS.128 R4, [R3+0x1a400] ;  /* 0x01a4000003047984 */ /* 0x00fe220000000c00 */
        /* <DEDUP_REMOVED lines=41> */
.L_x_2639:
[----:B------:R-:W-:Y:S05]  /*e820*/  BSYNC B1 ;  /* 0x0000000000017941 */ /* 0x000fea0003800000 */
.L_x_2638:
        /* <DEDUP_REMOVED lines=44> */
.L_x_2608:
[----:B------:R-:W0:Y:S01]  /*eaf0*/  LDC R10, c[0x0][0x448] ;  /* 0x00011200ff0a7b82 */ /* 0x000e220000000800 */
[----:B------:R-:W-:Y:S01]  /*eb00*/  LEA R3, R216, R69, 0x6 ;  /* 0x00000045d8037211 */ /* 0x000fe200078e30ff */
        /* <DEDUP_REMOVED lines=17> */
[----:B------:R-:W-:Y:S01]  /*ec20*/  IMAD.WIDE.U32 R6, R3, UR6, R6 ;  /* 0x0000000603067c25 */ /* 0x000fe2000f8e0006 */
[----:B------:R-:W-:Y:S01]  /*ec30*/  LEA R60, P0, R4, UR4, 0x1 ;  /* 0x00000004043c7c11 */ /* 0x000fe2000f8008ff */
[----:B------:R-:W-:Y:S01]  /*ec40*/  UMOV UR4, 0xffffffff ;  /* 0xffffffff00047882 */ /* 0x000fe20000000000 */
[----:B------:R-:W-:Y:S01]  /*ec50*/  IADD3 R61, R5, R61, RZ ;  /* 0x0000003d053d7210 */ /* 0x000fe20007ffe0ff */
[----:B------:R-:W-:Y:S01]  /*ec60*/  IMAD R67, R3, UR7, R0 ;  /* 0x0000000703437c24 */ /* 0x000fe2000f8e0200 */
[----:B------:R-:W-:-:S02]  /*ec70*/  ULDC.64 UR6, c[0x0][0x400] ;  /* 0x0001000000067ab9 */ /* 0x000fc40000000a00 */
[----:B------:R-:W-:Y:S01]  /*ec80*/  LEA R66, P1, R6, UR6, 0x1 ;  /* 0x0000000606427c11 */ /* 0x000fe2000f8208ff */
[----:B------:R-:W-:Y:S01]  /*ec90*/  IMAD.IADD R67, R7, 0x1, R67 ;  /* 0x0000000107437824 */ /* 0x000fe200078e0243 */
[----:B------:R-:W-:-:S04]  /*eca0*/  LEA.HI.X R61, R4, UR5, R61, 0x1, P0 ;  /* 0x00000005043d7c11 */ /* 0x000fc800080f0c3d */
[----:B------:R-:W-:Y:S01]  /*ecb0*/  LEA.HI.X R67, R6, UR7, R67, 0x1, P1 ;  /* 0x0000000706437c11 */ /* 0x000fe200088f0c43 */
[----:B------:R-:W-:Y:S06]  /*ecc0*/  BRA.DIV UR4, `(.L_x_2640) ;  /* 0x0000017a04fc7947 */ /* 0x000fec000b800000 */
[----:B------:R-:W0:Y:S04]  /*ecd0*/  SHFL.IDX PT, R3, R61, RZ, 0x1c1f ;  /* 0x001c1fff3d037589 */ /* 0x000e2800000e0000 */
[----:B------:R-:W1:Y:S04]  /*ece0*/  SHFL.IDX PT, R0, R60, RZ, 0x1c1f ;  /* 0x001c1fff3c007589 */ /* 0x000e6800000e0000 */
[----:B------:R2:W3:Y:S04]  /*ecf0*/  SHFL.IDX PT, R4, R67, RZ, 0x1c1f ;  /* 0x001c1fff43047589 */ /* 0x0004e800000e0000 */
[----:B------:R2:W4:Y:S01]  /*ed00*/  SHFL.IDX PT, R14, R66, RZ, 0x1c1f ;  /* 0x001c1fff420e7589 */ /* 0x00052200000e0000 */
[----:B0-----:R-:W-:-:S02]  /*ed10*/  IMAD.MOV.U32 R7, RZ, RZ, R3 ;  /* 0x000000ffff077224 */ /* 0x001fc400078e0003 */
[----:B-12---:R-:W-:-:S07]  /*ed20*/  IMAD.MOV.U32 R6, RZ, RZ, R0 ;  /* 0x000000ffff067224 */ /* 0x006fce00078e0000 */
.L_x_2906:
[----:B------:R-:W-:Y:S01]  /*ed30*/  IMAD R0, R201, R10, RZ ;  /* 0x0000000ac9007224 */ /* 0x000fe200078e02ff */
[----:B------:R-:W-:Y:S01]  /*ed40*/  BSSY B1, `(.L_x_2641) ;  /* 0x000002f000017945 */ /* 0x000fe20003800000 */
[----:B----4-:R-:W-:Y:S01]  /*ed50*/  IMAD.MOV.U32 R12, RZ, RZ, R14 ;  /* 0x000000ffff0c7224 */ /* 0x010fe200078e000e */
[----:B---3--:R-:W-:Y:S02]  /*ed60*/  MOV R13, R4 ;  /* 0x00000004000d7202 */ /* 0x008fe40000000f00 */
[----:B------:R-:W-:Y:S02]  /*ed70*/  CS2R R44, SRZ ;  /* 0x00000000002c7805 */ /* 0x000fe4000001ff00 */
[----:B------:R-:W-:Y:S02]  /*ed80*/  ISETP.GE.AND P0, PT, R69, R0, PT ;  /* 0x000000004500720c */ /* 0x000fe40003f06270 */
        /* <DEDUP_REMOVED lines=42> */
.L_x_2642:
[----:B------:R-:W-:Y:S05]  /*f030*/  BSYNC B1 ;  /* 0x0000000000017941 */ /* 0x000fea0003800000 */
.L_x_2641:
[----:B-----5:R-:W-:Y:S01]  /*f040*/  IMAD.MOV.U32 R3, RZ, RZ, R44 ;  /* 0x000000ffff037224 */ /* 0x020fe200078e002c */
[----:B0-----:R-:W-:Y:S01]  /*f050*/  MOV R5, R46 ;  /* 0x0000002e00057202 */ /* 0x001fe20000000f00 */
[----:B------:R-:W-:Y:S01]  /*f060*/  IMAD.MOV.U32 R4, RZ, RZ, R45 ;  /* 0x000000ffff047224 */ /* 0x000fe200078e002d */
[----:B------:R-:W-:Y:S01]  /*f070*/  UMOV UR4, 0xffffffff ;  /* 0xffffffff00047882 */ /* 0x000fe20000000000 */
[----:B------:R-:W-:Y:S01]  /*f080*/  IMAD.MOV.U32 R6, RZ, RZ, R47 ;  /* 0x000000ffff067224 */ /* 0x000fe200078e002f */
[----:B------:R-:W-:Y:S01]  /*f090*/  PRMT R95, R95, 0x5410, R5 ;  /* 0x000054105f5f7816 */ /* 0x000fe20000000005 */
[----:B------:R-:W-:Y:S01]  /*f0a0*/  IMAD.MOV.U32 R5, RZ, RZ, R42 ;  /* 0x000000ffff057224 */ /* 0x000fe200078e002a */
[----:B------:R-:W-:Y:S01]  /*f0b0*/  PRMT R96, R96, 0x5410, R3 ;  /* 0x0000541060607816 */ /* 0x000fe20000000003 */
[----:B------:R-:W-:Y:S01]  /*f0c0*/  IMAD.MOV.U32 R3, RZ, RZ, R40 ;  /* 0x000000ffff037224 */ /* 0x000fe200078e0028 */
[----:B------:R-:W-:Y:S01]  /*f0d0*/  PRMT R101, R4, 0x7610, R101 ;  /* 0x0000761004657816 */ /* 0x000fe20000000065 */
[----:B------:R-:W-:Y:S01]  /*f0e0*/  IMAD.MOV.U32 R4, RZ, RZ, R41 ;  /* 0x000000ffff047224 */ /* 0x000fe200078e0029 */
[----:B------:R-:W-:-:S02]  /*f0f0*/  PRMT R93, R6, 0x7610, R93 ;  /* 0x00007610065d7816 */ /* 0x000fc4000000005d */
[----:B------:R-:W-:Y:S02]  /*f100*/  MOV R6, R43 ;  /* 0x0000002b00067202 */ /* 0x000fe40000000f00 */
[----:B------:R-:W-:Y:S01]  /*f110*/  PRMT R85, R3, 0x5410, R4 ;  /* 0x0000541003557816 */ /* 0x000fe20000000004 */
[----:B------:R-:W-:Y:S01]  /*f120*/  IMAD.MOV.U32 R3, RZ, RZ, R36 ;  /* 0x000000ffff037224 */ /* 0x000fe200078e0024 */
[----:B------:R-:W-:Y:S01]  /*f130*/  PRMT R86, R5, 0x5410, R6 ;  /* 0x0000541005567816 */ /* 0x000fe20000000006 */
[----:B------:R-:W-:Y:S02]  /*f140*/  IMAD.MOV.U32 R5, RZ, RZ, R38 ;  /* 0x000000ffff057224 */ /* 0x000fe400078e0026 */
[----:B------:R-:W-:Y:S02]  /*f150*/  IMAD.MOV.U32 R6, RZ, RZ, R39 ;  /* 0x000000ffff067224 */ /* 0x000fe400078e0027 */
        /* <DEDUP_REMOVED lines=18> */
[----:B------:R-:W-:Y:S01]  /*f280*/  IMAD.MOV.U32 R3, RZ, RZ, R24 ;  /* 0x000000ffff037224 */ /* 0x000fe200078e0018 */
[----:B------:R-:W-:Y:S01]  /*f290*/  MOV R5, R26 ;  /* 0x0000001a00057202 */ /* 0x000fe20000000f00 */
[----:B------:R-:W-:-:S03]  /*f2a0*/  IMAD.MOV.U32 R4, RZ, RZ, R25 ;  /* 0x000000ffff047224 */ /* 0x000fc600078e0019 */
[----:B------:R-:W-:Y:S02]  /*f2b0*/  PRMT R78, R5, 0x5410, R6 ;  /* 0x00005410054e7816 */ /* 0x000fe40000000006 */
[----:B------:R-:W-:Y:S02]  /*f2c0*/  PRMT R77, R3, 0x5410, R4 ;  /* 0x00005410034d7816 */ /* 0x000fe40000000004 */
[----:B------:R-:W-:Y:S01]  /*f2d0*/  CS2R R4, SRZ ;  /* 0x0000000000047805 */ /* 0x000fe2000001ff00 */
[----:B------:R-:W-:Y:S06]  /*f2e0*/  BRA.DIV UR4, `(.L_x_2643) ;  /* 0x0000017604ec7947 */ /* 0x000fec000b800000 */
[----:B------:R-:W0:Y:S04]  /*f2f0*/  SHFL.IDX PT, R61, R61, 0x1, 0x1c1f ;  /* 0x003c1f003d3d7f89 */ /* 0x000e2800000e0000 */
[----:B------:R-:W1:Y:S04]  /*f300*/  SHFL.IDX PT, R60, R60, 0x1, 0x1c1f ;  /* 0x003c1f003c3c7f89 */ /* 0x000e6800000e0000 */
[----:B------:R-:W2:Y:S04]  /*f310*/  SHFL.IDX PT, R67, R67, 0x1, 0x1c1f ;  /* 0x003c1f0043437f89 */ /* 0x000ea800000e0000 */
[----:B------:R-:W3:Y:S02]  /*f320*/  SHFL.IDX PT, R66, R66, 0x1, 0x1c1f ;  /* 0x003c1f0042427f89 */ /* 0x000ee400000e0000 */
.L_x_2912:
        /* <DEDUP_REMOVED lines=45> */
.L_x_2645:
[----:B------:R-:W-:Y:S05]  /*f600*/  BSYNC B1 ;  /* 0x0000000000017941 */ /* 0x000fea0003800000 */
.L_x_2644:
[----:B----45:R-:W-:Y:S01]  /*f610*/  IMAD.MOV.U32 R21, RZ, RZ, R5 ;  /* 0x000000ffff157224 */ /* 0x030fe200078e0005 */
[----:B------:R-:W-:Y:S01]  /*f620*/  MOV R20, R4 ;  /* 0x0000000400147202 */ /* 0x000fe20000000f00 */
[----:B-1----:R-:W-:Y:S01]  /*f630*/  IMAD.MOV.U32 R60, RZ, RZ, R6 ;  /* 0x000000ffff3c7224 */ /* 0x002fe200078e0006 */
[----:B------:R-:W-:Y:S01]  /*f640*/  LEA.HI R3, R213, R213, RZ, 0x1 ;  /* 0x000000d5d5037211 */ /* 0x000fe200078f08ff */
[----:B0-----:R-:W-:Y:S01]  /*f650*/  IMAD.MOV.U32 R61, RZ, RZ, R7 ;  /* 0x000000ffff3d7224 */ /* 0x001fe200078e0007 */
        /* <DEDUP_REMOVED lines=8> */
[----:B------:R-:W-:Y:S01]  /*f6e0*/  MOV R63, R50 ;  /* 0x00000032003f7202 */ /* 0x000fe20000000f00 */
[----:B------:R-:W-:Y:S01]  /*f6f0*/  BSSY B1, `(.L_x_2646) ;  /* 0x0000021000017945 */ /* 0x000fe20003800000 */
[----:B------:R-:W-:Y:S01]  /*f700*/  PRMT R70, R3, 0x5410, R21 ;  /* 0x0000541003467816 */ /* 0x000fe20000000015 */
[----:B------:R-:W-:Y:S01]  /*f710*/  IMAD.MOV.U32 R3, RZ, RZ, R11 ;  /* 0x000000ffff037224 */ /* 0x000fe200078e000b */
[----:B------:R-:W-:Y:S01]  /*f720*/  SHF.L.U32 R61, R20, 0x1f, RZ ;  /* 0x0000001f143d7819 */ /* 0x000fe200000006ff */
[----:B------:R-:W-:Y:S01]  /*f730*/  IMAD.MOV.U32 R20, RZ, RZ, R12 ;  /* 0x000000ffff147224 */ /* 0x000fe200078e000c */
[----:B------:R-:W-:Y:S01]  /*f740*/  PRMT R72, R60, 0x7610, R72 ;  /* 0x000076103c487816 */ /* 0x000fe20000000048 */
[----:B------:R-:W-:Y:S01]  /*f750*/  IMAD.MOV.U32 R60, RZ, RZ, R14 ;  /* 0x000000ffff3c7224 */ /* 0x000fe200078e000e */
[----:B------:R-:W0:Y:S01]  /*f760*/  SYNCS.PHASECHK.TRANS64.TRYWAIT P0, [R2+URZ+0x34800], R61 ;  /* 0x0348003d020075a7 */ /* 0x000e22000800017f */
[----:B------:R-:W-:-:S02]  /*f770*/  MOV R21, R13 ;  /* 0x0000000d00157202 */ /* 0x000fc40000000f00 */
[----:B------:R-:W-:Y:S02]  /*f780*/  PRMT R72, R72, 0x5410, R3 ;  /* 0x0000541048487816 */ /* 0x000fe40000000003 */
        /* <DEDUP_REMOVED lines=10> */
[----:B------:R-:W-:Y:S01]  /*f830*/  VIADDMNMX R0, R0, -R200, 0x80, PT ;  /* 0x0000008000007446 */ /* 0x000fe200038009c8 */
[----:B------:R-:W-:Y:S01]  /*f840*/  IMAD.MOV.U32 R62, RZ, RZ, R53 ;  /* 0x000000ffff3e7224 */ /* 0x000fe200078e0035 */
[----:B------:R-:W-:Y:S01]  /*f850*/  PRMT R84, R84, 0x5410, R21 ;  /* 0x0000541054547816 */ /* 0x000fe20000000015 */
[----:B------:R-:W-:Y:S01]  /*f860*/  IMAD.MOV.U32 R21, RZ, RZ, R54 ;  /* 0x000000ffff157224 */ /* 0x000fe200078e0036 */
[----:B------:R-:W-:-:S02]  /*f870*/  ISETP.GE.AND P1, PT, R17, R0, PT ;  /* 0x000000001100720c */ /* 0x000fc40003f26270 */
        /* <DEDUP_REMOVED lines=8> */
.L_x_2913:
[----:B------:R-:W-:Y:S05]  /*f900*/  BSYNC B1 ;  /* 0x0000000000017941 */ /* 0x000fea0003800000 */
.L_x_2646:
        /* <DEDUP_REMOVED lines=11> */
[----:B------:R-:W-:Y:S01]  /*f9c0*/  LOP3.LUT R60, R195, 0x38, R18, 0xf8, !PT ;  /* 0x00000038c33c7812 */ /* 0x000fe200078ef812 */
[----:B------:R-:W-:Y:S01]  /*f9d0*/  HADD2.F32 R103, -RZ, R97.H0_H0 ;  /* 0x20000061ff677230 */ /* 0x000fe20000004100 */
[----:B0-----:R-:W-:Y:S02]  /*f9e0*/  SHF.R.S32.HI R61, RZ, 0x1f, R62 ;  /* 0x0000001fff3d7819 */ /* 0x001fe4000001143e */
[----:B------:R-:W-:Y:S02]  /*f9f0*/  SHF.R.U32.HI R91, RZ, 0x10, R45 ;  /* 0x00000010ff5b7819 */ /* 0x000fe4000001162d */
[----:B------:R-:W-:Y:S02]  /*fa00*/  LEA.HI R63, R61, R62, RZ, 0x3 ;  /* 0x0000003e3d3f7211 */ /* 0x000fe400078f18ff */
[----:B------:R-:W-:Y:S01]  /*fa10*/  SHF.L.U32 R62, R62, 0x3, RZ ;  /* 0x000000033e3e7819 */ /* 0x000fe200000006ff */
[----:B------:R-:W-:Y:S01]  /*fa20*/  HADD2.F32 R100, -RZ, R91.H0_H0 ;  /* 0x2000005bff647230 */ /* 0x000fe20000004100 */
[----:B------:R-:W-:Y:S01]  /*fa30*/  LOP3.LUT R61, R60, R197, RZ, 0x3c, !PT ;  /* 0x000000c53c3d7212 */ /* 0x000fe200078e3cff */
[----:B------:R-:W-:Y:S01]  /*fa40*/  IMAD.SHL.U32 R63, R63, 0x400, RZ ;  /* 0x000004003f3f7824 */ /* 0x000fe200078e00ff */
[----:B------:R-:W-:-:S02]  /*fa50*/  LOP3.LUT R62, R195, 0x38, R62, 0xf8, !PT ;  /* 0x00000038c33e7812 */ /* 0x000fc400078ef83e */
[----:B------:R-:W-:Y:S01]  /*fa60*/  SHF.R.U32.HI R90, RZ, 0x10, R33 ;  /* 0x00000010ff5a7819 */ /* 0x000fe20000011621 */
[----:B------:R-:W-:Y:S01]  /*fa70*/  IMAD R61, R196, 0x200, R61 ;  /* 0x00000200c43d7824 */ /* 0x000fe200078e023d */
[----:B------:R-:W-:Y:S02]  /*fa80*/  LOP3.LUT R63, R63, 0x7fffe000, RZ, 0xc0, !PT ;  /* 0x7fffe0003f3f7812 */ /* 0x000fe400078ec0ff */
[----:B------:R-:W-:Y:S01]  /*fa90*/  LOP3.LUT R65, R62, R197, RZ, 0x3c, !PT ;  /* 0x000000c53e417212 */ /* 0x000fe200078e3cff */
[----:B------:R-:W-:Y:S01]  /*faa0*/  IMAD R79, R61, 0x2, R2 ;  /* 0x000000023d4f7824 */ /* 0x000fe200078e0202 */
[----:B------:R-:W-:Y:S01]  /*fab0*/  SHF.R.U64 R32, R32, 0x10, R33 ;  /* 0x0000001020207819 */ /* 0x000fe20000001221 */
[----:B------:R-:W-:Y:S01]  /*fac0*/  IMAD R64, R196, 0x200, R63 ;  /* 0x00000200c4407824 */ /* 0x000fe200078e023f */
[----:B------:R-:W-:Y:S01]  /*fad0*/  SHF.R.U64 R33, R44, 0x10, R45 ;  /* 0x000000102c217819 */ /* 0x000fe2000000122d */
[----:B------:R-:W-:Y:S01]  /*fae0*/  HADD2.F32 R90, -RZ, R90.H0_H0 ;  /* 0x2000005aff5a7230 */ /* 0x000fe20000004100 */
[----:B------:R-:W0:Y:S01]  /*faf0*/  LDS.128 R60, [R79+0x10400] ;  /* 0x010400004f3c7984 */ /* 0x000e220000000c00 */
[----:B------:R-:W-:-:S02]  /*fb00*/  SHF.R.U64 R34, R34, 0x10, R35 ;  /* 0x0000001022227819 */ /* 0x000fc40000001223 */
[----:B------:R-:W-:Y:S02]  /*fb10*/  IADD3 R65, R64, R65, RZ ;  /* 0x0000004140417210 */ /* 0x000fe40007ffe0ff */
[----:B------:R-:W-:Y:S02]  /*fb20*/  SHF.R.U32.HI R44, RZ, 0x10, R35 ;  /* 0x00000010ff2c7819 */ /* 0x000fe40000011623 */
[--C-:B------:R-:W-:Y:S01]  /*fb30*/  SHF.R.U64 R35, R46, 0x10, R47.reuse ;  /* 0x000000102e237819 */ /* 0x100fe2000000122f */
[----:B------:R-:W-:Y:S01]  /*fb40*/  IMAD R80, R65, 0x2, R2 ;  /* 0x0000000241507824 */ /* 0x000fe200078e0202 */
[----:B------:R-:W-:Y:S01]  /*fb50*/  SHF.R.U32.HI R46, RZ, 0x10, R47 ;  /* 0x00000010ff2e7819 */ /* 0x000fe2000001162f */
[----:B------:R-:W-:-:S03]  /*fb60*/  HADD2.F32 R44, -RZ, R44.H0_H0 ;  /* 0x2000002cff2c7230 */ /* 0x000fc60000004100 */
[----:B--23--:R-:W1:Y:S01]  /*fb70*/  LDS.128 R64, [R80+0x10400] ;  /* 0x0104000050407984 */ /* 0x00ce620000000c00 */
[--C-:B0-----:R-:W-:Y:S02]  /*fb80*/  HADD2.F32 R94, -RZ, R61.reuse.H0_H0 ;  /* 0x2000003dff5e7230 */ /* 0x101fe40000004100 */
[----:B------:R-:W-:Y:S02]  /*fb90*/  HADD2.F32 R92, -RZ, R61.H1_H1 ;  /* 0x3000003dff5c7230 */ /* 0x000fe40000004100 */
[----:B------:R-:W-:Y:S02]  /*fba0*/  HADD2.F32 R61, -RZ, R60.H0_H0 ;  /* 0x2000003cff3d7230 */ /* 0x000fe40000004100 */
[----:B------:R-:W-:Y:S02]  /*fbb0*/  HADD2.F32 R45, -RZ, R62.H0_H0 ;  /* 0x2000003eff2d7230 */ /* 0x000fe40000004100 */
[--C-:B------:R-:W-:Y:S02]  /*fbc0*/  HADD2.F32 R47, -RZ, R63.reuse.H0_H0 ;  /* 0x2000003fff2f7230 */ /* 0x100fe40000004100 */
[----:B------:R-:W-:-:S02]  /*fbd0*/  HADD2.F32 R63, -RZ, R63.H1_H1 ;  /* 0x3000003fff3f7230 */ /* 0x000fc40000004100 */
[----:B------:R-:W-:Y:S02]  /*fbe0*/  HADD2.F32 R60, -RZ, R60.H1_H1 ;  /* 0x3000003cff3c7230 */ /* 0x000fe40000004100 */
[--C-:B-1----:R-:W-:Y:S02]  /*fbf0*/  HADD2.F32 R102, -RZ, R65.reuse.H0_H0 ;  /* 0x20000041ff667230 */ /* 0x102fe40000004100 */
[----:B------:R-:W-:Y:S02]  /*fc00*/  HADD2.F32 R99, -RZ, R65.H1_H1 ;  /* 0x30000041ff637230 */ /* 0x000fe40000004100 */
[----:B------:R-:W-:Y:S02]  /*fc10*/  HADD2.F32 R98, -RZ, R64.H0_H0 ;  /* 0x20000040ff627230 */ /* 0x000fe40000004100 */
[C---:B------:R-:W-:Y:S01]  /*fc20*/  FMUL.FTZ R105, R102.reuse, R101 ;  /* 0x0000006566697220 */ /* 0x040fe20000410000 */
[----:B------:R-:W-:Y:S01]  /*fc30*/  FMUL.FTZ R107, R102, R103 ;  /* 0x00000067666b7220 */ /* 0x000fe20000410000 */
[----:B------:R-:W-:-:S02]  /*fc40*/  HADD2.F32 R102, -RZ, R96.H1_H1 ;  /* 0x30000060ff667230 */ /* 0x000fc40000004100 */
[C---:B------:R-:W-:Y:S01]  /*fc50*/  FFMA.FTZ R91, R94.reuse, R103, -R105 ;  /* 0x000000675e5b7223 */ /* 0x040fe20000010869 */
[----:B------:R-:W-:Y:S01]  /*fc60*/  FFMA.FTZ R94, R94, R101, R107 ;  /* 0x000000655e5e7223 */ /* 0x000fe2000001006b */
[C---:B------:R-:W-:Y:S01]  /*fc70*/  FMUL.FTZ R103, R99.reuse, R100 ;  /* 0x0000006463677220 */ /* 0x040fe20000410000 */
[----:B------:R-:W-:Y:S02]  /*fc80*/  HADD2.F32 R101, -RZ, R96.H0_H0 ;  /* 0x20000060ff657230 */ /* 0x000fe40000004100 */
[----:B------:R-:W-:Y:S01]  /*fc90*/  FMUL.FTZ R99, R99, R90 ;  /* 0x0000005a63637220 */ /* 0x000fe20000410000 */
[----:B------:R-:W-:Y:S01]  /*fca0*/  FMUL.FTZ R104, R98, R102 ;  /* 0x0000006662687220 */ /* 0x000fe20000410000 */
[----:B------:R-:W-:Y:S01]  /*fcb0*/  FFMA.FTZ R90, R92, R90, -R103 ;  /* 0x0000005a5c5a7223 */ /* 0x000fe20000010867 */
[----:B------:R-:W-:Y:S02]  /*fcc0*/  HADD2.F32 R65, -RZ, R66.H0_H0 ;  /* 0x20000042ff417230 */ /* 0x000fe40000004100 */
[----:B------:R-:W-:Y:S01]  /*fcd0*/  FMUL.FTZ R103, R98, R101 ;  /* 0x0000006562677220 */ /* 0x000fe20000410000 */
[----:B------:R-:W-:-:S02]  /*fce0*/  HADD2.F32 R96, -RZ, R95.H1_H1 ;  /* 0x3000005fff607230 */ /* 0x000fc40000004100 */
[----:B------:R-:W-:Y:S01]  /*fcf0*/  FFMA.FTZ R99, R92, R100, R99 ;  /* 0x000000645c637223 */ /* 0x000fe20000010063 */
[C---:B------:R-:W-:Y:S01]  /*fd00*/  FFMA.FTZ R92, R61.reuse, R101, -R104 ;  /* 0x000000653d5c7223 */ /* 0x040fe20000010868 */
[----:B------:R-:W-:Y:S02]  /*fd10*/  HADD2.F32 R98, -RZ, R95.H0_H0 ;  /* 0x2000005fff627230 */ /* 0x000fe40000004100 */
        /* <DEDUP_REMOVED lines=12> */
[C---:B------:R-:W-:Y:S01]  /*fde0*/  FFMA.FTZ R104, R47.reuse, R100, -R104 ;  /* 0x000000642f687223 */ /* 0x040fe20000010868 */
[----:B------:R-:W-:Y:S02]  /*fdf0*/  HADD2.F32 R64, -RZ, R64.H1_H1 ;  /* 0x30000040ff407230 */ /* 0x000fe40000004100 */
[----:B------:R-:W-:Y:S01]  /*fe00*/  FFMA.FTZ R97, R47, R102, R97 ;  /* 0x000000662f617223 */ /* 0x000fe20000010061 */
[----:B------:R-:W-:-:S02]  /*fe10*/  HADD2.F32 R66, -RZ, R66.H1_H1 ;  /* 0x30000042ff427230 */ /* 0x000fc40000004100 */
[C---:B------:R-:W-:Y:S01]  /*fe20*/  FMUL.FTZ R96, R67.reuse, R98 ;  /* 0x0000006243607220 */ /* 0x040fe20000410000 */
[-C--:B------:R-:W-:Y:S01]  /*fe30*/  FMUL.FTZ R100, R67, R44.reuse ;  /* 0x0000002c43647220 */ /* 0x080fe20000410000 */
[----:B------:R-:W-:Y:S02]  /*fe40*/  HADD2.F32 R45, -RZ, R33.H0_H0 ;  /* 0x20000021ff2d7230 */ /* 0x000fe40000004100 */
        /* <DEDUP_REMOVED lines=20> */
[----:B------:R1:W-:Y:S01]  /*ff90*/  STS.128 [R79+0x10400], R32 ;  /* 0x010400204f007388 */ /* 0x0003e20000000c00 */
[----:B------:R-:W-:-:S02]  /*ffa0*/  F2FP.F16.F32.PACK_AB R44, R44, R61 ;  /* 0x0000003d2c2c723e */ /* 0x000fc400000000ff */
[----:B------:R-:W-:-:S05]  /*ffb0*/  F2FP.F16.F32.PACK_AB R46, R67, R46 ;  /* 0x0000002e432e723e */ /* 0x000fca00000000ff */
[----:B------:R1:W-:Y:S02]  /*ffc0*/  STS.128 [R80+0x10400], R44 ;  /* 0x0104002c50007388 */ /* 0x0003e40000000c00 */
.L_x_2651:
[----:B------:R-:W-:Y:S05]  /*ffd0*/  BSYNC B2 ;  /* 0x0000000000027941 */ /* 0x000fea0003800000 */
.L_x_2650:
[----:B------:R-:W-:Y:S04]  /*ffe0*/  BSSY B2, `(.L_x_2652) ;  /* 0x0000062000027945 */ /* 0x000fe80003800000 */
[----:B------:R-:W-:Y:S05]  /*fff0*/  @P1 BRA `(.L_x_2653) ;  /* 0x0000000400801947 */ /* 0x000fea0003800000 */
[----:B------:R-:W4:Y:S01]  /*10000*/  LDL R95, [R1+0x78] ;  /* 0x00007800015f7983 */ /* 0x000f220000100800 */
[----:B-1----:R-:W-:Y:S01]  /*10010*/  LEA.HI R32, R71, R234, RZ, 0x1d ;  /* 0x000000ea47207211 */ /* 0x002fe200078fe8ff */
[----:B------:R-:W-:Y:S01]  /*10020*/  HADD2.F32 R80, -RZ, R87.H1_H1 ;  /* 0x30000057ff507230 */ /* 0x000fe20000004100 */
[--C-:B------:R-:W-:Y:S01]  /*10030*/  SHF.R.U64 R28, R28, 0x10, R29.reuse ;  /* 0x000000101c1c7819 */ /* 0x100fe2000000121d */
[--C-:B------:R-:W-:Y:S01]  /*10040*/  HADD2.F32 R90, -RZ, R85.reuse.H1_H1 ;  /* 0x30000055ff5a7230 */ /* 0x100fe20000004100 */
[----:B------:R-:W-:Y:S01]  /*10050*/  SHF.R.S32.HI R33, RZ, 0x1f, R32 ;  /* 0x0000001fff217819 */ /* 0x000fe20000011420 */
[----:B------:R-:W-:Y:S01]  /*10060*/  HADD2.F32 R85, -RZ, R85.H0_H0 ;  /* 0x20000055ff557230 */ /* 0x000fe20000004100 */
[----:B------:R-:W-:Y:S01]  /*10070*/  SHF.R.U32.HI R79, RZ, 0x10, R29 ;  /* 0x00000010ff4f7819 */ /* 0x000fe2000001161d */
[----:B------:R-:W-:Y:S01]  /*10080*/  HADD2.F32 R87, -RZ, R87.H0_H0 ;  /* 0x20000057ff577230 */ /* 0x000fe20000004100 */
[----:B------:R-:W-:Y:S01]  /*10090*/  LEA.HI R33, R33, R32, RZ, 0x3 ;  /* 0x0000002021217211 */ /* 0x000fe200078f18ff */
[----:B------:R-:W-:Y:S01]  /*100a0*/  IMAD.SHL.U32 R32, R32, 0x8, RZ ;  /* 0x0000000820207824 */ /* 0x000fe200078e00ff */
[----:B------:R-:W-:Y:S01]  /*100b0*/  SHF.R.U64 R29, R40, 0x10, R41 ;  /* 0x00000010281d7819 */ /* 0x000fe20000001229 */
[----:B------:R-:W-:Y:S01]  /*100c0*/  HADD2.F32 R79, -RZ, R79.H0_H0 ;  /* 0x2000004fff4f7230 */ /* 0x000fe20000004100 */
[----:B------:R-:W-:Y:S01]  /*100d0*/  SHF.R.U64 R30, R30, 0x10, R31 ;  /* 0x000000101e1e7819 */ /* 0x000fe2000000121f */
[----:B------:R-:W-:Y:S01]  /*100e0*/  IMAD.SHL.U32 R33, R33, 0x400, RZ ;  /* 0x0000040021217824 */ /* 0x000fe200078e00ff */
[----:B------:R-:W-:-:S02]  /*100f0*/  LOP3.LUT R32, R195, 0x38, R32, 0xf8, !PT ;  /* 0x00000038c3207812 */ /* 0x000fc400078ef820 */
[----:B------:R-:W-:Y:S02]  /*10100*/  SHF.R.U32.HI R40, RZ, 0x10, R31 ;  /* 0x00000010ff287819 */ /* 0x000fe4000001161f */
[----:B------:R-:W-:Y:S02]  /*10110*/  LOP3.LUT R33, R33, 0x7fffe000, RZ, 0xc0, !PT ;  /* 0x7fffe00021217812 */ /* 0x000fe400078ec0ff */
[----:B------:R-:W-:Y:S01]  /*10120*/  LOP3.LUT R45, R32, R197, RZ, 0x3c, !PT ;  /* 0x000000c5202d7212 */ /* 0x000fe200078e3cff */
[----:B------:R-:W-:Y:S01]  /*10130*/  HADD2.F32 R40, -RZ, R40.H0_H0 ;  /* 0x20000028ff287230 */ /* 0x000fe20000004100 */
[----:B------:R-:W-:Y:S01]  /*10140*/  SHF.R.U64 R31, R42, 0x10, R43 ;  /* 0x000000102a1f7819 */ /* 0x000fe2000000122b */
[----:B------:R-:W-:Y:S01]  /*10150*/  IMAD R44, R196, 0x200, R33 ;  /* 0x00000200c42c7824 */ /* 0x000fe200078e0221 */
[----:B------:R-:W-:Y:S02]  /*10160*/  SHF.R.U32.HI R91, RZ, 0x10, R41 ;  /* 0x00000010ff5b7819 */ /* 0x000fe40000011629 */
[----:B------:R-:W-:-:S02]  /*10170*/  SHF.R.U32.HI R42, RZ, 0x10, R43 ;  /* 0x00000010ff2a7819 */ /* 0x000fc4000001162b */
[----:B------:R-:W-:Y:S01]  /*10180*/  IADD3 R45, R44, R45, RZ ;  /* 0x0000002d2c2d7210 */ /* 0x000fe20007ffe0ff */
[----:B------:R-:W-:Y:S02]  /*10190*/  HADD2.F32 R91, -RZ, R91.H0_H0 ;  /* 0x2000005bff5b7230 */ /* 0x000fe40000004100 */
[----:B------:R-:W-:Y:S02]  /*101a0*/  HADD2.F32 R42, -RZ, R42.H0_H0 ;  /* 0x2000002aff2a7230 */ /* 0x000fe40000004100 */
[----:B------:R-:W-:-:S05]  /*101b0*/  IMAD R60, R45, 0x2, R2 ;  /* 0x000000022d3c7824 */ /* 0x000fca00078e0202 */
[----:B------:R-:W1:Y:S02]  /*101c0*/  LDS.128 R44, [R60+0x10400] ;  /* 0x010400003c2c7984 */ /* 0x000e640000000c00 */
[--C-:B-1----:R-:W-:Y:S02]  /*101d0*/  HADD2.F32 R43, -RZ, R45.reuse.H0_H0 ;  /* 0x2000002dff2b7230 */ /* 0x102fe40000004100 */
[----:B------:R-:W-:Y:S02]  /*101e0*/  HADD2.F32 R62, -RZ, R45.H1_H1 ;  /* 0x3000002dff3e7230 */ /* 0x000fe40000004100 */
[----:B---3--:R-:W-:Y:S02]  /*101f0*/  HADD2.F32 R66, -RZ, R44.H0_H0 ;  /* 0x2000002cff427230 */ /* 0x008fe40000004100 */
[C---:B------:R-:W-:Y:S01]  /*10200*/  FMUL.FTZ R92, R43.reuse, R90 ;  /* 0x0000005a2b5c7220 */ /* 0x040fe20000410000 */
[----:B------:R-:W-:Y:S01]  /*10210*/  FMUL.FTZ R94, R43, R80 ;  /* 0x000000502b5e7220 */ /* 0x000fe20000410000 */
[----:B------:R-:W-:Y:S01]  /*10220*/  FMUL.FTZ R93, R62, R91 ;  /* 0x0000005b3e5d7220 */ /* 0x000fe20000410000 */
[----:B--2---:R-:W-:-:S02]  /*10230*/  HADD2.F32 R67, -RZ, R46.H0_H0 ;  /* 0x2000002eff437230 */ /* 0x004fc40000004100 */
[--C-:B------:R-:W-:Y:S02]  /*10240*/  HADD2.F32 R65, -RZ, R47.reuse.H0_H0 ;  /* 0x2000002fff417230 */ /* 0x100fe40000004100 */
        /* <DEDUP_REMOVED lines=9> */
[----:B------:R-:W-:Y:S01]  /*102e0*/  FMUL.FTZ R61, R62, R79 ;  /* 0x0000004f3e3d7220 */ /* 0x000fe20000410000 */
[C---:B------:R-:W-:Y:S01]  /*102f0*/  FMUL.FTZ R80, R66.reuse, R85 ;  /* 0x0000005542507220 */ /* 0x040fe20000410000 */
[----:B------:R-:W-:Y:S02]  /*10300*/  HADD2.F32 R90, -RZ, R86.H0_H0 ;  /* 0x20000056ff5a7230 */ /* 0x000fe40000004100 */
[----:B------:R-:W-:Y:S01]  /*10310*/  FMUL.FTZ R92, R66, R87 ;  /* 0x00000057425c7220 */ /* 0x000fe20000410000 */
[C---:B------:R-:W-:Y:S01]  /*10320*/  FFMA.FTZ R62, R64.reuse, R79, -R93 ;  /* 0x0000004f403e7223 */ /* 0x040fe2000001085d */
[----:B------:R-:W-:Y:S01]  /*10330*/  FFMA.FTZ R64, R64, R91, R61 ;  /* 0x0000005b40407223 */ /* 0x000fe2000001003d */
[----:B------:R-:W-:Y:S01]  /*10340*/  FFMA.FTZ R61, R63, R87, -R80 ;  /* 0x000000573f3d7223 */ /* 0x000fe20000010850 */
[----:B------:R-:W-:-:S02]  /*10350*/  HADD2.F32 R33, -RZ, R34.H0_H0 ;  /* 0x20000022ff217230 */ /* 0x000fc40000004100 */
[----:B------:R-:W-:Y:S01]  /*10360*/  FFMA.FTZ R63, R63, R85, R92 ;  /* 0x000000553f3f7223 */ /* 0x000fe2000001005c */
[--C-:B------:R-:W-:Y:S02]  /*10370*/  HADD2.F32 R66, -RZ, R89.reuse.H0_H0 ;  /* 0x20000059ff427230 */ /* 0x100fe40000004100 */
[C---:B------:R-:W-:Y:S01]  /*10380*/  FMUL.FTZ R92, R67.reuse, R90 ;  /* 0x0000005a435c7220 */ /* 0x040fe20000410000 */
[----:B------:R-:W-:Y:S02]  /*10390*/  HADD2.F32 R86, -RZ, R86.H1_H1 ;  /* 0x30000056ff567230 */ /* 0x000fe40000004100 */
[----:B------:R-:W-:Y:S02]  /*103a0*/  HADD2.F32 R80, -RZ, R89.H1_H1 ;  /* 0x30000059ff507230 */ /* 0x000fe40000004100 */
[-C--:B------:R-:W-:Y:S01]  /*103b0*/  FMUL.FTZ R94, R67, R66.reuse ;  /* 0x00000042435e7220 */ /* 0x080fe20000410000 */
[----:B------:R-:W-:Y:S01]  /*103c0*/  FFMA.FTZ R92, R33, R66, -R92 ;  /* 0x00000042215c7223 */ /* 0x000fe2000001085c */
[----:B------:R-:W-:-:S02]  /*103d0*/  HADD2.F32 R41, -RZ, R35.H0_H0 ;  /* 0x20000023ff297230 */ /* 0x000fc40000004100 */
[C---:B------:R-:W-:Y:S01]  /*103e0*/  FMUL.FTZ R66, R65.reuse, R86 ;  /* 0x0000005641427220 */ /* 0x040fe20000410000 */
[----:B------:R-:W-:Y:S01]  /*103f0*/  FMUL.FTZ R65, R65, R80 ;  /* 0x0000005041417220 */ /* 0x000fe20000410000 */
[----:B------:R-:W-:Y:S02]  /*10400*/  HADD2.F32 R35, -RZ, R35.H1_H1 ;  /* 0x30000023ff237230 */ /* 0x000fe40000004100 */
[----:B------:R-:W-:Y:S01]  /*10410*/  FFMA.FTZ R94, R33, R90, R94 ;  /* 0x0000005a215e7223 */ /* 0x000fe2000001005e */
[C---:B------:R-:W-:Y:S01]  /*10420*/  FFMA.FTZ R66, R41.reuse, R80, -R66 ;  /* 0x0000005029427223 */ /* 0x040fe20000010842 */
[----:B------:R-:W-:Y:S01]  /*10430*/  FFMA.FTZ R65, R41, R86, R65 ;  /* 0x0000005629417223 */ /* 0x000fe20000010041 */
[C---:B------:R-:W-:Y:S01]  /*10440*/  FMUL.FTZ R90, R47.reuse, R42 ;  /* 0x0000002a2f5a7220 */ /* 0x040fe20000410000 */
[----:B------:R-:W-:Y:S01]  /*10450*/  FMUL.FTZ R80, R47, R40 ;  /* 0x000000282f507220 */ /* 0x000fe20000410000 */
[----:B------:R-:W-:Y:S02]  /*10460*/  HADD2.F32 R33, -RZ, R29.H0_H0 ;  /* 0x2000001dff217230 */ /* 0x000fe40000004100 */
[----:B------:R-:W-:-:S02]  /*10470*/  HADD2.F32 R41, -RZ, R31.H0_H0 ;  /* 0x2000001fff297230 */ /* 0x000fc40000004100 */
[C---:B------:R-:W-:Y:S01]  /*10480*/  FFMA.FTZ R67, R35.reuse, R40, -R90 ;  /* 0x0000002823437223 */ /* 0x040fe2000001085a */
[----:B------:R-:W-:Y:S02]  /*10490*/  HADD2.F32 R29, -RZ, R28.H0_H0 ;  /* 0x2000001cff1d7230 */ /* 0x000fe40000004100 */
[----:B------:R-:W-:Y:S01]  /*104a0*/  FFMA.FTZ R80, R35, R42, R80 ;  /* 0x0000002a23507223 */ /* 0x000fe20000010050 */
[----:B------:R-:W-:Y:S02]  /*104b0*/  HADD2.F32 R31, -RZ, R30.H0_H0 ;  /* 0x2000001eff1f7230 */ /* 0x000fe40000004100 */
[----:B------:R-:W-:Y:S01]  /*104c0*/  FMUL.FTZ R35, R44, R33 ;  /* 0x000000212c237220 */ /* 0x000fe20000410000 */
[----:B------:R-:W-:Y:S02]  /*104d0*/  HADD2.F32 R32, -RZ, R32.H1_H1 ;  /* 0x30000020ff207230 */ /* 0x000fe40000004100 */
[----:B------:R-:W-:Y:S01]  /*104e0*/  FMUL.FTZ R47, R46, R41 ;  /* 0x000000292e2f7220 */ /* 0x000fe20000410000 */
[----:B------:R-:W-:-:S02]  /*104f0*/  HADD2.F32 R34, -RZ, R34.H1_H1 ;  /* 0x30000022ff227230 */ /* 0x000fc40000004100 */
[----:B------:R-:W-:Y:S01]  /*10500*/  FMUL.FTZ R44, R44, R29 ;  /* 0x0000001d2c2c7220 */ /* 0x000fe20000410000 */
[----:B------:R-:W-:Y:S01]  /*10510*/  FMUL.FTZ R46, R46, R31 ;  /* 0x0000001f2e2e7220 */ /* 0x000fe20000410000 */
[----:B------:R-:W-:Y:S01]  /*10520*/  FFMA.FTZ R28, R32, R29, -R35 ;  /* 0x0000001d201c7223 */ /* 0x000fe20000010823 */
[----:B------:R-:W-:Y:S01]  /*10530*/  F2FP.F16.F32.PACK_AB R29, R62, R43 ;  /* 0x0000002b3e1d723e */ /* 0x000fe200000000ff */
[----:B------:R-:W-:Y:S01]  /*10540*/  FFMA.FTZ R47, R34, R31, -R47 ;  /* 0x0000001f222f7223 */ /* 0x000fe2000001082f */
[----:B------:R-:W-:Y:S01]  /*10550*/  FFMA.FTZ R32, R32, R33, R44 ;  /* 0x0000002120207223 */ /* 0x000fe2000001002c */
[----:B------:R-:W-:Y:S01]  /*10560*/  FFMA.FTZ R41, R34, R41, R46 ;  /* 0x0000002922297223 */ /* 0x000fe2000001002e */
[----:B------:R-:W-:Y:S02]  /*10570*/  F2FP.F16.F32.PACK_AB R31, R67, R66 ;  /* 0x00000042431f723e */ /* 0x000fe400000000ff */
[----:B------:R-:W-:Y:S02]  /*10580*/  F2FP.F16.F32.PACK_AB R28, R28, R61 ;  /* 0x0000003d1c1c723e */ /* 0x000fe400000000ff */
[----:B------:R-:W-:-:S02]  /*10590*/  F2FP.F16.F32.PACK_AB R30, R47, R92 ;  /* 0x0000005c2f1e723e */ /* 0x000fc400000000ff */
[----:B------:R-:W-:Y:S02]  /*105a0*/  F2FP.F16.F32.PACK_AB R35, R80, R65 ;  /* 0x000000415023723e */ /* 0x000fe400000000ff */
[----:B------:R-:W-:Y:S01]  /*105b0*/  F2FP.F16.F32.PACK_AB R33, R64, R45 ;  /* 0x0000002d4021723e */ /* 0x000fe200000000ff */
[----:B------:R4:W-:Y:S01]  /*105c0*/  STS.128 [R95], R28 ;  /* 0x0000001c5f007388 */ /* 0x0009e20000000c00 */
[----:B------:R-:W-:Y:S02]  /*105d0*/  F2FP.F16.F32.PACK_AB R32, R32, R63 ;  /* 0x0000003f2020723e */ /* 0x000fe400000000ff */
[----:B------:R-:W-:-:S05]  /*105e0*/  F2FP.F16.F32.PACK_AB R34, R41, R94 ;  /* 0x0000005e2922723e */ /* 0x000fca00000000ff */
[----:B------:R4:W-:Y:S02]  /*105f0*/  STS.128 [R60+0x10400], R32 ;  /* 0x010400203c007388 */ /* 0x0009e40000000c00 */
.L_x_2653:
[----:B------:R-:W-:Y:S05]  /*10600*/  BSYNC B2 ;  /* 0x0000000000027941 */ /* 0x000fea0003800000 */
.L_x_2652:
[----:B------:R-:W-:Y:S05]  /*10610*/  @P2 BRA `(.L_x_2649) ;  /* 0x0000000400802947 */ /* 0x000fea0003800000 */
[----:B--2---:R-:W2:Y:S01]  /*10620*/  LDL R67, [R1+0x70] ;  /* 0x0000700001437983 */ /* 0x004ea20000100800 */
[----:B------:R-:W-:Y:S01]  /*10630*/  LEA.HI R71, R71, R235, RZ, 0x1d ;  /* 0x000000eb47477211 */ /* 0x000fe200078fe8ff */
[----:B------:R-:W-:Y:S01]  /*10640*/  HADD2.F32 R62, -RZ, R75.H1_H1 ;  /* 0x3000004bff3e7230 */ /* 0x000fe20000004100 */
[----:B------:R-:W-:Y:S01]  /*10650*/  SHF.R.U64 R36, R36, 0x10, R37 ;  /* 0x0000001024247819 */ /* 0x000fe20000001225 */
[----:B-1----:R-:W-:Y:S01]  /*10660*/  HADD2.F32 R46, -RZ, R77.H1_H1 ;  /* 0x3000004dff2e7230 */ /* 0x002fe20000004100 */
[----:B----4-:R-:W-:Y:S02]  /*10670*/  SHF.R.S32.HI R28, RZ, 0x1f, R71 ;  /* 0x0000001fff1c7819 */ /* 0x010fe40000011447 */
[----:B------:R-:W-:Y:S02]  /*10680*/  SHF.R.U32.HI R45, RZ, 0x10, R37 ;  /* 0x00000010ff2d7819 */ /* 0x000fe40000011625 */
[----:B------:R-:W-:Y:S01]  /*10690*/  LEA.HI R29, R28, R71, RZ, 0x3 ;  /* 0x000000471c1d7211 */ /* 0x000fe200078f18ff */
[----:B------:R-:W-:Y:S01]  /*106a0*/  IMAD.SHL.U32 R28, R71, 0x8, RZ ;  /* 0x00000008471c7824 */ /* 0x000fe200078e00ff */
[--C-:B------:R-:W-:Y:S01]  /*106b0*/  SHF.R.U32.HI R65, RZ, 0x10, R25.reuse ;  /* 0x00000010ff417819 */ /* 0x100fe20000011619 */
[----:B------:R-:W-:Y:S01]  /*106c0*/  HADD2.F32 R45, -RZ, R45.H0_H0 ;  /* 0x2000002dff2d7230 */ /* 0x000fe20000004100 */
[----:B------:R-:W-:Y:S01]  /*106d0*/  SHF.R.U64 R24, R24, 0x10, R25 ;  /* 0x0000001018187819 */ /* 0x000fe20000001219 */
[----:B------:R-:W-:Y:S01]  /*106e0*/  IMAD.SHL.U32 R29, R29, 0x400, RZ ;  /* 0x000004001d1d7824 */ /* 0x000fe200078e00ff */
[----:B------:R-:W-:-:S02]  /*106f0*/  LOP3.LUT R28, R195, 0x38, R28, 0xf8, !PT ;  /* 0x00000038c31c7812 */ /* 0x000fc400078ef81c */
[--C-:B------:R-:W-:Y:S02]  /*10700*/  SHF.R.U64 R25, R26, 0x10, R27.reuse ;  /* 0x000000101a197819 */ /* 0x100fe4000000121b */
[----:B------:R-:W-:Y:S02]  /*10710*/  LOP3.LUT R29, R29, 0x7fffe000, RZ, 0xc0, !PT ;  /* 0x7fffe0001d1d7812 */ /* 0x000fe400078ec0ff */
[----:B------:R-:W-:Y:S01]  /*10720*/  LOP3.LUT R33, R28, R197, RZ, 0x3c, !PT ;  /* 0x000000c51c217212 */ /* 0x000fe200078e3cff */
[----:B------:R-:W-:Y:S01]  /*10730*/  HADD2.F32 R25, -RZ, R25.H0_H0 ;  /* 0x20000019ff197230 */ /* 0x000fe20000004100 */
[----:B------:R-:W-:Y:S01]  /*10740*/  SHF.R.U32.HI R63, RZ, 0x10, R27 ;  /* 0x00000010ff3f7819 */ /* 0x000fe2000001161b */
[----:B------:R-:W-:Y:S01]  /*10750*/  IMAD R32, R196, 0x200, R29 ;  /* 0x00000200c4207824 */ /* 0x000fe200078e021d */
[--C-:B------:R-:W-:Y:S02]  /*10760*/  SHF.R.U64 R26, R38, 0x10, R39.reuse ;  /* 0x00000010261a7819 */ /* 0x100fe40000001227 */
[----:B0-----:R-:W-:-:S02]  /*10770*/  SHF.R.U32.HI R61, RZ, 0x10, R39 ;  /* 0x00000010ff3d7819 */ /* 0x001fc40000011627 */
[----:B------:R-:W-:-:S05]  /*10780*/  IADD3 R33, R32, R33, RZ ;  /* 0x0000002120217210 */ /* 0x000fca0007ffe0ff */
        /* <DEDUP_REMOVED lines=8> */
[----:B---3--:R-:W-:Y:S01]  /*10810*/  FMUL.FTZ R66, R42, R45 ;  /* 0x0000002d2a427220 */ /* 0x008fe20000410000 */
[----:B------:R-:W-:Y:S02]  /*10820*/  HADD2.F32 R43, -RZ, R34.H0_H0 ;  /* 0x20000022ff2b7230 */ /* 0x000fe40000004100 */
[--C-:B------:R-:W-:Y:S02]  /*10830*/  HADD2.F32 R44, -RZ, R35.reuse.H0_H0 ;  /* 0x20000023ff2c7230 */ /* 0x100fe40000004100 */
[----:B------:R-:W-:Y:S02]  /*10840*/  HADD2.F32 R35, -RZ, R35.H1_H1 ;  /* 0x30000023ff237230 */ /* 0x000fe40000004100 */
[----:B------:R-:W-:Y:S02]  /*10850*/  HADD2.F32 R32, -RZ, R32.H1_H1 ;  /* 0x30000020ff207230 */ /* 0x000fe40000004100 */
        /* <DEDUP_REMOVED lines=8> */
[----:B------:R-:W-:Y:S02]  /*108e0*/  HADD2.F32 R46, -RZ, R77.H0_H0 ;  /* 0x2000004dff2e7230 */ /* 0x000fe40000004100 */
[----:B------:R-:W-:Y:S01]  /*108f0*/  FMUL.FTZ R62, R42, R41 ;  /* 0x000000292a3e7220 */ /* 0x000fe20000410000 */
[----:B------:R-:W-:-:S02]  /*10900*/  HADD2.F32 R37, -RZ, R76.H0_H0 ;  /* 0x2000004cff257230 */ /* 0x000fc40000004100 */
[----:B------:R-:W-:Y:S01]  /*10910*/  FMUL.FTZ R42, R33, R60 ;  /* 0x0000003c212a7220 */ /* 0x000fe20000410000 */
[----:B------:R-:W-:Y:S01]  /*10920*/  FFMA.FTZ R66, R29, R41, -R66 ;  /* 0x000000291d427223 */ /* 0x000fe20000010842 */
[-C--:B------:R-:W-:Y:S01]  /*10930*/  FMUL.FTZ R33, R33, R46.reuse ;  /* 0x0000002e21217220 */ /* 0x080fe20000410000 */
[----:B------:R-:W-:Y:S01]  /*10940*/  FFMA.FTZ R45, R29, R45, R62 ;  /* 0x0000002d1d2d7223 */ /* 0x000fe2000001003e */
[----:B------:R-:W-:Y:S02]  /*10950*/  HADD2.F32 R29, -RZ, R78.H0_H0 ;  /* 0x2000004eff1d7230 */ /* 0x000fe40000004100 */
[C---:B------:R-:W-:Y:S01]  /*10960*/  FFMA.FTZ R41, R27.reuse, R46, -R42 ;  /* 0x0000002e1b297223 */ /* 0x040fe2000001082a */
[----:B------:R-:W-:Y:S02]  /*10970*/  HADD2.F32 R38, -RZ, R30.H0_H0 ;  /* 0x2000001eff267230 */ /* 0x000fe40000004100 */
[----:B------:R-:W-:Y:S01]  /*10980*/  FFMA.FTZ R60, R27, R60, R33 ;  /* 0x0000003c1b3c7223 */ /* 0x000fe20000010021 */
[----:B------:R-:W-:Y:S01]  /*10990*/  FMUL.FTZ R27, R43, R37 ;  /* 0x000000252b1b7220 */ /* 0x000fe20000410000 */
[----:B------:R-:W-:-:S02]  /*109a0*/  HADD2.F32 R78, -RZ, R78.H1_H1 ;  /* 0x3000004eff4e7230 */ /* 0x000fc40000004100 */
[-C--:B------:R-:W-:Y:S01]  /*109b0*/  FMUL.FTZ R33, R43, R29.reuse ;  /* 0x0000001d2b217220 */ /* 0x080fe20000410000 */
[----:B------:R-:W-:Y:S02]  /*109c0*/  HADD2.F32 R76, -RZ, R76.H1_H1 ;  /* 0x3000004cff4c7230 */ /* 0x000fe40000004100 */
[----:B------:R-:W-:Y:S01]  /*109d0*/  FFMA.FTZ R43, R38, R29, -R27 ;  /* 0x0000001d262b7223 */ /* 0x000fe2000001081b */
[----:B------:R-:W-:Y:S02]  /*109e0*/  HADD2.F32 R39, -RZ, R31.H0_H0 ;  /* 0x2000001fff277230 */ /* 0x000fe40000004100 */
[C---:B------:R-:W-:Y:S01]  /*109f0*/  FMUL.FTZ R27, R44.reuse, R78 ;  /* 0x0000004e2c1b7220 */ /* 0x040fe20000410000 */
[----:B------:R-:W-:Y:S02]  /*10a00*/  HADD2.F32 R46, -RZ, R61.H0_H0 ;  /* 0x2000003dff2e7230 */ /* 0x000fe40000004100 */
[----:B------:R-:W-:Y:S01]  /*10a10*/  FMUL.FTZ R62, R44, R76 ;  /* 0x0000004c2c3e7220 */ /* 0x000fe20000410000 */
[----:B------:R-:W-:-:S02]  /*10a20*/  HADD2.F32 R42, -RZ, R63.H0_H0 ;  /* 0x2000003fff2a7230 */ /* 0x000fc40000004100 */
[----:B------:R-:W-:Y:S01]  /*10a30*/  FFMA.FTZ R37, R38, R37, R33 ;  /* 0x0000002526257223 */ /* 0x000fe20000010021 */
[----:B------:R-:W-:Y:S02]  /*10a40*/  HADD2.F32 R31, -RZ, R31.H1_H1 ;  /* 0x3000001fff1f7230 */ /* 0x000fe40000004100 */
[----:B------:R-:W-:Y:S01]  /*10a50*/  FMUL.FTZ R38, R35, R46 ;  /* 0x0000002e23267220 */ /* 0x000fe20000410000 */
[----:B------:R-:W-:Y:S01]  /*10a60*/  FFMA.FTZ R76, R39, R76, R27 ;  /* 0x0000004c274c7223 */ /* 0x000fe2000001001b */
[----:B------:R-:W-:Y:S01]  /*10a70*/  FMUL.FTZ R44, R35, R42 ;  /* 0x0000002a232c7220 */ /* 0x000fe20000410000 */
[----:B------:R-:W-:Y:S02]  /*10a80*/  HADD2.F32 R29, -RZ, R36.H0_H0 ;  /* 0x20000024ff1d7230 */ /* 0x000fe40000004100 */
[----:B------:R-:W-:Y:S01]  /*10a90*/  FFMA.FTZ R62, R39, R78, -R62 ;  /* 0x0000004e273e7223 */ /* 0x000fe2000001083e */
[----:B------:R-:W-:Y:S02]  /*10aa0*/  HADD2.F32 R33, -RZ, R26.H0_H0 ;  /* 0x2000001aff217230 */ /* 0x000fe40000004100 */
[----:B------:R-:W-:Y:S01]  /*10ab0*/  FFMA.FTZ R61, R31, R42, -R38 ;  /* 0x0000002a1f3d7223 */ /* 0x000fe20000010826 */
[----:B------:R-:W-:-:S02]  /*10ac0*/  HADD2.F32 R27, -RZ, R24.H0_H0 ;  /* 0x20000018ff1b7230 */ /* 0x000fc40000004100 */
        /* <DEDUP_REMOVED lines=21> */
.L_x_2649:
[----:B------:R-:W-:Y:S05]  /*10c20*/  BSYNC B1 ;  /* 0x0000000000017941 */ /* 0x000fea0003800000 */
.L_x_2648:
[----:B------:R-:W-:-:S13]  /*10c30*/  ISETP.GE.AND P0, PT, R214, R0, PT ;  /* 0x00000000d600720c */ /* 0x000fda0003f06270 */
[----:B------:R-:W-:Y:S05]  /*10c40*/  @P0 BRA `(.L_x_2629) ;  /* 0x0000001000a40947 */ /* 0x000fea0003800000 */
[----:B-1--4-:R-:W1:Y:S01]  /*10c50*/  LDC R33, c[0x0][0x3f4] ;  /* 0x0000fd00ff217b82 */ /* 0x012e620000000800 */
[----:B------:R-:W-:Y:S01]  /*10c60*/  BSSY B1, `(.L_x_2654) ;  /* 0x0000065000017945 */ /* 0x000fe20003800000 */
[----:B------:R-:W-:Y:S02]  /*10c70*/  SHF.R.U32.HI R60, RZ, 0x3, R194 ;  /* 0x00000003ff3c7819 */ /* 0x000fe400000116c2 */
[-C--:B-1----:R-:W-:Y:S02]  /*10c80*/  ISETP.GE.AND P0, PT, R18, R33.reuse, PT ;  /* 0x000000211200720c */ /* 0x082fe40003f06270 */
[-C--:B------:R-:W-:Y:S02]  /*10c90*/  ISETP.GE.AND P1, PT, R185, R33.reuse, PT ;  /* 0x00000021b900720c */ /* 0x080fe40003f26270 */
[----:B------:R-:W-:-:S09]  /*10ca0*/  ISETP.GE.AND P2, PT, R186, R33, PT ;  /* 0x00000021ba00720c */ /* 0x000fd20003f46270 */
[----:B------:R-:W-:Y:S05]  /*10cb0*/  @P0 BRA `(.L_x_2655) ;  /* 0x00000004007c0947 */ /* 0x000fea0003800000 */
[----:B0-----:R-:W4:Y:S01]  /*10cc0*/  LDL R61, [R1+0x74] ;  /* 0x00007400013d7983 */ /* 0x001f220000100800 */
[----:B------:R-:W-:Y:S01]  /*10cd0*/  LEA.HI R0, R33, R216, RZ, 0x1d ;  /* 0x000000d821007211 */ /* 0x000fe200078fe8ff */
[----:B------:R-:W-:Y:S01]  /*10ce0*/  HADD2.F32 R37, -RZ, R83.H1_H1 ;  /* 0x30000053ff257230 */ /* 0x000fe20000004100 */
[----:B------:R-:W-:Y:S01]  /*10cf0*/  SHF.R.U32.HI R39, RZ, 0x10, R5 ;  /* 0x00000010ff277819 */ /* 0x000fe20000011605 */
[----:B------:R-:W-:Y:S01]  /*10d00*/  HADD2.F32 R38, -RZ, R81.H1_H1 ;  /* 0x30000051ff267230 */ /* 0x000fe20000004100 */
[----:B------:R-:W-:Y:S01]  /*10d10*/  SHF.R.S32.HI R27, RZ, 0x1f, R0 ;  /* 0x0000001fff1b7819 */ /* 0x000fe20000011400 */
[----:B------:R-:W-:Y:S01]  /*10d20*/  IMAD.SHL.U32 R25, R0, 0x8, RZ ;  /* 0x0000000800197824 */ /* 0x000fe200078e00ff */
[----:B------:R-:W-:Y:S01]  /*10d30*/  SHF.R.U64 R47, R48, 0x10, R49 ;  /* 0x00000010302f7819 */ /* 0x000fe20000001231 */
        /* <DEDUP_REMOVED lines=12> */
[----:B------:R-:W-:Y:S02]  /*10e00*/  SHF.R.U64 R43, R6, 0x10, R7 ;  /* 0x00000010062b7819 */ /* 0x000fe40000001207 */
[----:B------:R-:W-:Y:S01]  /*10e10*/  SHF.R.U32.HI R50, RZ, 0x10, R51 ;  /* 0x00000010ff327819 */ /* 0x000fe20000011633 */
        /* <DEDUP_REMOVED lines=9> */
[----:B------:R-:W-:Y:S01]  /*10eb0*/  FMUL.FTZ R44, R34, R39 ;  /* 0x00000027222c7220 */ /* 0x000fe20000410000 */
[----:B------:R-:W-:Y:S02]  /*10ec0*/  HADD2.F32 R35, -RZ, R30.H0_H0 ;  /* 0x2000001eff237230 */ /* 0x000fe40000004100 */
[--C-:B------:R-:W-:Y:S02]  /*10ed0*/  HADD2.F32 R36, -RZ, R31.reuse.H0_H0 ;  /* 0x2000001fff247230 */ /* 0x100fe40000004100 */
[----:B------:R-:W-:Y:S02]  /*10ee0*/  HADD2.F32 R31, -RZ, R31.H1_H1 ;  /* 0x3000001fff1f7230 */ /* 0x000fe40000004100 */
[----:B------:R-:W-:Y:S02]  /*10ef0*/  HADD2.F32 R28, -RZ, R28.H1_H1 ;  /* 0x3000001cff1c7230 */ /* 0x000fe40000004100 */
[----:B------:R-:W-:Y:S01]  /*10f00*/  HADD2.F32 R30, -RZ, R30.H1_H1 ;  /* 0x3000001eff1e7230 */ /* 0x000fe20000004100 */
[----:B----4-:R-:W0:Y:S02]  /*10f10*/  LDS.128 R24, [R61] ;  /* 0x000000003d187984 */ /* 0x010e240000000c00 */
[----:B0-----:R-:W-:-:S02]  /*10f20*/  HADD2.F32 R5, -RZ, R25.H0_H0 ;  /* 0x20000019ff057230 */ /* 0x001fc40000004100 */
[----:B------:R-:W-:Y:S02]  /*10f30*/  HADD2.F32 R25, -RZ, R25.H1_H1 ;  /* 0x30000019ff197230 */ /* 0x000fe40000004100 */
[----:B------:R-:W-:Y:S02]  /*10f40*/  HADD2.F32 R4, -RZ, R24.H0_H0 ;  /* 0x20000018ff047230 */ /* 0x000fe40000004100 */
[C---:B------:R-:W-:Y:S01]  /*10f50*/  FFMA.FTZ R40, R5.reuse, R37, -R40 ;  /* 0x0000002505287223 */ /* 0x040fe20000010828 */
[----:B------:R-:W-:Y:S01]  /*10f60*/  FFMA.FTZ R42, R5, R38, R42 ;  /* 0x00000026052a7223 */ /* 0x000fe2000001002a */
[----:B------:R-:W-:Y:S01]  /*10f70*/  FMUL.FTZ R5, R29, R81 ;  /* 0x000000511d057220 */ /* 0x000fe20000410000 */
[-C--:B------:R-:W-:Y:S01]  /*10f80*/  FMUL.FTZ R38, R34, R32.reuse ;  /* 0x0000002022267220 */ /* 0x080fe20000410000 */
[----:B------:R-:W-:Y:S01]  /*10f90*/  FFMA.FTZ R37, R25, R32, -R44 ;  /* 0x0000002019257223 */ /* 0x000fe2000001082c */
[----:B------:R-:W-:Y:S02]  /*10fa0*/  HADD2.F32 R32, -RZ, R82.H0_H0 ;  /* 0x20000052ff207230 */ /* 0x000fe40000004100 */
[-C--:B------:R-:W-:Y:S01]  /*10fb0*/  FMUL.FTZ R34, R29, R83.reuse ;  /* 0x000000531d227220 */ /* 0x080fe20000410000 */
[----:B------:R-:W-:Y:S01]  /*10fc0*/  FFMA.FTZ R83, R4, R83, -R5 ;  /* 0x0000005304537223 */ /* 0x000fe20000010805 */
[----:B------:R-:W-:-:S02]  /*10fd0*/  HADD2.F32 R5, -RZ, R84.H0_H0 ;  /* 0x20000054ff057230 */ /* 0x000fc40000004100 */
[----:B------:R-:W-:Y:S01]  /*10fe0*/  FFMA.FTZ R39, R25, R39, R38 ;  /* 0x0000002719277223 */ /* 0x000fe20000010026 */
[----:B------:R-:W-:Y:S02]  /*10ff0*/  HADD2.F32 R6, -RZ, R26.H0_H0 ;  /* 0x2000001aff067230 */ /* 0x000fe40000004100 */
[C---:B------:R-:W-:Y:S01]  /*11000*/  FMUL.FTZ R25, R35.reuse, R32 ;  /* 0x0000002023197220 */ /* 0x040fe20000410000 */
[----:B------:R-:W-:Y:S02]  /*11010*/  HADD2.F32 R84, -RZ, R84.H1_H1 ;  /* 0x30000054ff547230 */ /* 0x000fe40000004100 */
[----:B------:R-:W-:Y:S01]  /*11020*/  FFMA.FTZ R81, R4, R81, R34 ;  /* 0x0000005104517223 */ /* 0x000fe20000010022 */
[----:B------:R-:W-:Y:S02]  /*11030*/  HADD2.F32 R82, -RZ, R82.H1_H1 ;  /* 0x30000052ff527230 */ /* 0x000fe40000004100 */
[----:B------:R-:W-:Y:S01]  /*11040*/  FMUL.FTZ R29, R35, R5 ;  /* 0x00000005231d7220 */ /* 0x000fe20000410000 */
[----:B------:R-:W-:-:S02]  /*11050*/  HADD2.F32 R7, -RZ, R27.H0_H0 ;  /* 0x2000001bff077230 */ /* 0x000fc40000004100 */
[----:B------:R-:W-:Y:S01]  /*11060*/  FFMA.FTZ R35, R6, R5, -R25 ;  /* 0x0000000506237223 */ /* 0x000fe20000010819 */
[----:B------:R-:W-:Y:S02]  /*11070*/  HADD2.F32 R34, -RZ, R41.H0_H0 ;  /* 0x20000029ff227230 */ /* 0x000fe40000004100 */
[C---:B------:R-:W-:Y:S01]  /*11080*/  FMUL.FTZ R38, R36.reuse, R82 ;  /* 0x0000005224267220 */ /* 0x040fe20000410000 */
[----:B------:R-:W-:Y:S02]  /*11090*/  HADD2.F32 R4, -RZ, R50.H0_H0 ;  /* 0x20000032ff047230 */ /* 0x000fe40000004100 */
[----:B------:R-:W-:Y:S01]  /*110a0*/  FMUL.FTZ R5, R36, R84 ;  /* 0x0000005424057220 */ /* 0x000fe20000410000 */
[----:B------:R-:W-:Y:S02]  /*110b0*/  HADD2.F32 R27, -RZ, R27.H1_H1 ;  /* 0x3000001bff1b7230 */ /* 0x000fe40000004100 */
[----:B------:R-:W-:Y:S01]  /*110c0*/  FFMA.FTZ R32, R6, R32, R29 ;  /* 0x0000002006207223 */ /* 0x000fe2000001001d */
[----:B------:R-:W-:Y:S01]  /*110d0*/  FMUL.FTZ R6, R31, R34 ;  /* 0x000000221f067220 */ /* 0x000fe20000410000 */
[C---:B------:R-:W-:Y:S01]  /*110e0*/  FFMA.FTZ R38, R7.reuse, R84, -R38 ;  /* 0x0000005407267223 */ /* 0x040fe20000010826 */
[----:B------:R-:W-:Y:S01]  /*110f0*/  FFMA.FTZ R82, R7, R82, R5 ;  /* 0x0000005207527223 */ /* 0x000fe20000010005 */
[----:B------:R-:W-:Y:S01]  /*11100*/  FMUL.FTZ R36, R31, R4 ;  /* 0x000000041f247220 */ /* 0x000fe20000410000 */
[----:B------:R-:W-:-:S02]  /*11110*/  HADD2.F32 R25, -RZ, R45.H0_H0 ;  /* 0x2000002dff197230 */ /* 0x000fc40000004100 */
[C---:B------:R-:W-:Y:S01]  /*11120*/  FFMA.FTZ R41, R27.reuse, R4, -R6 ;  /* 0x000000041b297223 */ /* 0x040fe20000010806 */
[----:B------:R-:W-:Y:S02]  /*11130*/  HADD2.F32 R29, -RZ, R43.H0_H0 ;  /* 0x2000002bff1d7230 */ /* 0x000fe40000004100 */
[----:B------:R-:W-:Y:S01]  /*11140*/  FFMA.FTZ R43, R27, R34, R36 ;  /* 0x000000221b2b7223 */ /* 0x000fe20000010024 */
[----:B------:R-:W-:Y:S02]  /*11150*/  HADD2.F32 R5, -RZ, R47.H0_H0 ;  /* 0x2000002fff057230 */ /* 0x000fe40000004100 */
[----:B------:R-:W-:Y:S01]  /*11160*/  FMUL.FTZ R27, R28, R25 ;  /* 0x000000191c1b7220 */ /* 0x000fe20000410000 */
[----:B------:R-:W-:Y:S02]  /*11170*/  HADD2.F32 R7, -RZ, R46.H0_H0 ;  /* 0x2000002eff077230 */ /* 0x000fe40000004100 */
[----:B------:R-:W-:Y:S01]  /*11180*/  FMUL.FTZ R31, R30, R29 ;  /* 0x0000001d1e1f7220 */ /* 0x000fe20000410000 */
[----:B------:R-:W-:-:S02]  /*11190*/  HADD2.F32 R24, -RZ, R24.H1_H1 ;  /* 0x30000018ff187230 */ /* 0x000fc40000004100 */
[----:B------:R-:W-:Y:S01]  /*111a0*/  FMUL.FTZ R28, R28, R5 ;  /* 0x000000051c1c7220 */ /* 0x000fe20000410000 */
[----:B------:R-:W-:Y:S02]  /*111b0*/  HADD2.F32 R26, -RZ, R26.H1_H1 ;  /* 0x3000001aff1a7230 */ /* 0x000fe40000004100 */
[----:B------:R-:W-:Y:S01]  /*111c0*/  FMUL.FTZ R30, R30, R7 ;  /* 0x000000071e1e7220 */ /* 0x000fe20000410000 */
        /* <DEDUP_REMOVED lines=14> */
.L_x_2655:
[----:B------:R-:W-:Y:S05]  /*112b0*/  BSYNC B1 ;  /* 0x0000000000017941 */ /* 0x000fea0003800000 */
.L_x_2654:
[----:B------:R-:W-:Y:S04]  /*112c0*/  BSSY B1, `(.L_x_2656) ;  /* 0x0000061000017945 */ /* 0x000fe80003800000 */
[----:B------:R-:W-:Y:S05]  /*112d0*/  @P1 BRA `(.L_x_2657) ;  /* 0x00000004007c1947 */ /* 0x000fea0003800000 */
[----:B------:R-:W4:Y:S01]  /*112e0*/  LDL R47, [R1+0x6c] ;  /* 0x00006c00012f7983 */ /* 0x000f220000100800 */
[----:B-1----:R-:W-:Y:S01]  /*112f0*/  LEA.HI R0, R33, R234, RZ, 0x1d ;  /* 0x000000ea21007211 */ /* 0x002fe200078fe8ff */
[----:B------:R-:W-:Y:S01]  /*11300*/  HADD2.F32 R35, -RZ, R73.H1_H1 ;  /* 0x30000049ff237230 */ /* 0x000fe20000004100 */
[----:B------:R-:W-:Y:S01]  /*11310*/  SHF.R.U64 R46, R52, 0x10, R53 ;  /* 0x00000010342e7819 */ /* 0x000fe20000001235 */
[--C-:B------:R-:W-:Y:S01]  /*11320*/  HADD2.F32 R37, -RZ, R70.reuse.H1_H1 ;  /* 0x30000046ff257230 */ /* 0x100fe20000004100 */
[----:B------:R-:W-:Y:S01]  /*11330*/  SHF.R.S32.HI R7, RZ, 0x1f, R0 ;  /* 0x0000001fff077819 */ /* 0x000fe20000011400 */
[----:B------:R-:W-:Y:S01]  /*11340*/  HADD2.F32 R70, -RZ, R70.H0_H0 ;  /* 0x20000046ff467230 */ /* 0x000fe20000004100 */
[----:B------:R-:W-:Y:S02]  /*11350*/  SHF.L.U32 R5, R0, 0x3, RZ ;  /* 0x0000000300057819 */ /* 0x000fe400000006ff */
[----:B------:R-:W-:Y:S02]  /*11360*/  LEA.HI R7, R7, R0, RZ, 0x3 ;  /* 0x0000000007077211 */ /* 0x000fe400078f18ff */
[----:B------:R-:W-:-:S02]  /*11370*/  LOP3.LUT R0, R194, 0x38, R5, 0xf8, !PT ;  /* 0x00000038c2007812 */ /* 0x000fc400078ef805 */
[----:B------:R-:W-:Y:S01]  /*11380*/  SHF.R.U32.HI R32, RZ, 0x10, R9 ;  /* 0x00000010ff207819 */ /* 0x000fe20000011609 */
[----:B------:R-:W-:Y:S01]  /*11390*/  IMAD.SHL.U32 R7, R7, 0x400, RZ ;  /* 0x0000040007077824 */ /* 0x000fe200078e00ff */
[----:B0-----:R-:W-:Y:S02]  /*113a0*/  LOP3.LUT R25, R0, R60, RZ, 0x3c, !PT ;  /* 0x0000003c00197212 */ /* 0x001fe400078e3cff */
[----:B------:R-:W-:Y:S01]  /*113b0*/  SHF.R.U32.HI R52, RZ, 0x10, R53 ;  /* 0x00000010ff347819 */ /* 0x000fe20000011635 */
[----:B------:R-:W-:Y:S01]  /*113c0*/  HADD2.F32 R32, -RZ, R32.H0_H0 ;  /* 0x20000020ff207230 */ /* 0x000fe20000004100 */
[----:B------:R-:W-:Y:S02]  /*113d0*/  LOP3.LUT R0, R7, 0x7fffe000, RZ, 0xc0, !PT ;  /* 0x7fffe00007007812 */ /* 0x000fe400078ec0ff */
[----:B------:R-:W-:Y:S02]  /*113e0*/  SHF.R.U64 R44, R8, 0x10, R9 ;  /* 0x00000010082c7819 */ /* 0x000fe40000001209 */
[----:B------:R-:W-:-:S02]  /*113f0*/  IADD3 R25, R25, R0, R198 ;  /* 0x0000000019197210 */ /* 0x000fc40007ffe0c6 */
[----:B------:R-:W-:Y:S02]  /*11400*/  SHF.R.U32.HI R38, RZ, 0x10, R11 ;  /* 0x00000010ff267819 */ /* 0x000fe4000001160b */
[--C-:B------:R-:W-:Y:S01]  /*11410*/  SHF.R.U64 R45, R54, 0x10, R55.reuse ;  /* 0x00000010362d7819 */ /* 0x100fe20000001237 */
[----:B------:R-:W-:Y:S01]  /*11420*/  IMAD R0, R25, 0x2, R2 ;  /* 0x0000000219007824 */ /* 0x000fe200078e0202 */
[----:B------:R-:W-:Y:S02]  /*11430*/  SHF.R.U32.HI R54, RZ, 0x10, R55 ;  /* 0x00000010ff367819 */ /* 0x000fe40000011637 */
        /* <DEDUP_REMOVED lines=8> */
[----:B------:R-:W-:Y:S01]  /*114c0*/  FMUL.FTZ R34, R29, R32 ;  /* 0x000000201d227220 */ /* 0x000fe20000410000 */
[----:B------:R-:W-:Y:S02]  /*114d0*/  HADD2.F32 R30, -RZ, R26.H0_H0 ;  /* 0x2000001aff1e7230 */ /* 0x000fe40000004100 */
[----:B------:R-:W-:-:S02]  /*114e0*/  HADD2.F32 R31, -RZ, R27.H0_H0 ;  /* 0x2000001bff1f7230 */ /* 0x000fc40000004100 */
[----:B------:R-:W-:Y:S01]  /*114f0*/  FMUL.FTZ R36, R29, R28 ;  /* 0x0000001c1d247220 */ /* 0x000fe20000410000 */
[--C-:B------:R-:W-:Y:S02]  /*11500*/  HADD2.F32 R29, -RZ, R72.reuse.H0_H0 ;  /* 0x20000048ff1d7230 */ /* 0x100fe40000004100 */
[----:B------:R-:W-:Y:S02]  /*11510*/  HADD2.F32 R72, -RZ, R72.H1_H1 ;  /* 0x30000048ff487230 */ /* 0x000fe40000004100 */
        /* <DEDUP_REMOVED lines=9> */
[----:B------:R-:W-:Y:S02]  /*115b0*/  HADD2.F32 R8, -RZ, R73.H0_H0 ;  /* 0x20000049ff087230 */ /* 0x000fe40000004100 */
[----:B------:R-:W-:Y:S01]  /*115c0*/  FFMA.FTZ R34, R9, R28, -R34 ;  /* 0x0000001c09227223 */ /* 0x000fe20000010822 */
[----:B------:R-:W-:Y:S01]  /*115d0*/  FMUL.FTZ R28, R25, R70 ;  /* 0x00000046191c7220 */ /* 0x000fe20000410000 */
[----:B------:R-:W-:Y:S01]  /*115e0*/  FFMA.FTZ R36, R9, R32, R36 ;  /* 0x0000002009247223 */ /* 0x000fe20000010024 */
[----:B------:R-:W-:-:S02]  /*115f0*/  HADD2.F32 R9, -RZ, R74.H0_H0 ;  /* 0x2000004aff097230 */ /* 0x000fc40000004100 */
[-C--:B------:R-:W-:Y:S01]  /*11600*/  FMUL.FTZ R25, R25, R8.reuse ;  /* 0x0000000819197220 */ /* 0x080fe20000410000 */
[----:B------:R-:W-:Y:S02]  /*11610*/  HADD2.F32 R74, -RZ, R74.H1_H1 ;  /* 0x3000004aff4a7230 */ /* 0x000fe40000004100 */
[C---:B------:R-:W-:Y:S01]  /*11620*/  FFMA.FTZ R32, R5.reuse, R8, -R28 ;  /* 0x0000000805207223 */ /* 0x040fe2000001081c */
[----:B------:R-:W-:Y:S02]  /*11630*/  HADD2.F32 R10, -RZ, R6.H0_H0 ;  /* 0x20000006ff0a7230 */ /* 0x000fe40000004100 */
[----:B------:R-:W-:Y:S01]  /*11640*/  FFMA.FTZ R70, R5, R70, R25 ;  /* 0x0000004605467223 */ /* 0x000fe20000010019 */
[----:B------:R-:W-:Y:S02]  /*11650*/  HADD2.F32 R28, -RZ, R38.H0_H0 ;  /* 0x20000026ff1c7230 */ /* 0x000fe40000004100 */
[----:B------:R-:W-:Y:S01]  /*11660*/  FMUL.FTZ R5, R30, R29 ;  /* 0x0000001d1e057220 */ /* 0x000fe20000410000 */
[----:B------:R-:W-:-:S02]  /*11670*/  HADD2.F32 R11, -RZ, R7.H0_H0 ;  /* 0x20000007ff0b7230 */ /* 0x000fc40000004100 */
[C---:B------:R-:W-:Y:S01]  /*11680*/  FMUL.FTZ R38, R31.reuse, R72 ;  /* 0x000000481f267220 */ /* 0x040fe20000410000 */
[-C--:B------:R-:W-:Y:S01]  /*11690*/  FMUL.FTZ R25, R30, R9.reuse ;  /* 0x000000091e197220 */ /* 0x080fe20000410000 */
[----:B------:R-:W-:Y:S02]  /*116a0*/  HADD2.F32 R8, -RZ, R54.H0_H0 ;  /* 0x20000036ff087230 */ /* 0x000fe40000004100 */
[-C--:B------:R-:W-:Y:S01]  /*116b0*/  FMUL.FTZ R31, R31, R74.reuse ;  /* 0x0000004a1f1f7220 */ /* 0x080fe20000410000 */
[C---:B------:R-:W-:Y:S01]  /*116c0*/  FFMA.FTZ R30, R10.reuse, R9, -R5 ;  /* 0x000000090a1e7223 */ /* 0x040fe20000010805 */
[----:B------:R-:W-:Y:S02]  /*116d0*/  HADD2.F32 R7, -RZ, R7.H1_H1 ;  /* 0x30000007ff077230 */ /* 0x000fe40000004100 */
[----:B------:R-:W-:Y:S01]  /*116e0*/  FFMA.FTZ R10, R10, R29, R25 ;  /* 0x0000001d0a0a7223 */ /* 0x000fe20000010019 */
        /* <DEDUP_REMOVED lines=30> */
.L_x_2657:
[----:B------:R-:W-:Y:S05]  /*118d0*/  BSYNC B1 ;  /* 0x0000000000017941 */ /* 0x000fea0003800000 */
.L_x_2656:
[----:B------:R-:W-:Y:S05]  /*118e0*/  @P2 BRA `(.L_x_2629) ;  /* 0x00000004007c2947 */ /* 0x000fea0003800000 */
[----:B------:R-:W5:Y:S01]  /*118f0*/  LDL R41, [R1+0x68] ;  /* 0x0000680001297983 */ /* 0x000f620000100800 */
[----:B------:R-:W-:Y:S01]  /*11900*/  LEA.HI R33, R33, R235, RZ, 0x1d ;  /* 0x000000eb21217211 */ /* 0x000fe200078fe8ff */
[----:B0-----:R-:W-:Y:S01]  /*11910*/  HADD2.F32 R29, -RZ, R21.H1_H1 ;  /* 0x30000015ff1d7230 */ /* 0x001fe20000004100 */
[----:B------:R-:W-:Y:S01]  /*11920*/  SHF.R.U32.HI R28, RZ, 0x10, R13 ;  /* 0x00000010ff1c7819 */ /* 0x000fe2000001160d */
[----:B------:R-:W-:Y:S01]  /*11930*/  HADD2.F32 R31, -RZ, R20.H0_H0 ;  /* 0x20000014ff1f7230 */ /* 0x000fe20000004100 */
[----:B-1--4-:R-:W-:Y:S01]  /*11940*/  SHF.R.S32.HI R0, RZ, 0x1f, R33 ;  /* 0x0000001fff007819 */ /* 0x012fe20000011421 */
        /* <DEDUP_REMOVED lines=13> */
[----:B------:R-:W-:Y:S02]  /*11a20*/  SHF.R.U32.HI R34, RZ, 0x10, R15 ;  /* 0x00000010ff227819 */ /* 0x000fe4000001160f */
        /* <DEDUP_REMOVED lines=75> */
.L_x_2629:
[----:B------:R-:W-:Y:S05]  /*11ee0*/  BSYNC B0 ;  /* 0x0000000000007941 */ /* 0x000fea0003800000 */
.L_x_2607:
        /* <DEDUP_REMOVED lines=8> */
.L_x_2605:
[----:B01234-:R-:W2:Y:S02]  /*11f70*/  LDL R0, [R1+0x14] ;  /* 0x0000140001007983 */ /* 0x01fea40000100800 */
[----:B--2---:R-:W-:-:S13]  /*11f80*/  R2UR UR4, R0 ;  /* 0x00000000000472ca */ /* 0x004fda00000e0000 */
[----:B------:R-:W-:-:S05]  /*11f90*/  IMAD.U32 R0, RZ, RZ, UR4 ;  /* 0x00000004ff007e24 */ /* 0x000fca000f8e00ff */
[----:B------:R-:W-:-:S13]  /*11fa0*/  ISETP.NE.AND P0, PT, R0, 0x3, PT ;  /* 0x000000030000780c */ /* 0x000fda0003f05270 */
[----:B------:R-:W-:Y:S05]  /*11fb0*/  @!P0 BRA `(.L_x_2658) ;  /* 0x0000000000048947 */ /* 0x000fea0003800000 */
[----:B------:R-:W-:Y:S01]  /*11fc0*/  BPT.TRAP 0x1 ;  /* 0x000000040000795c */ /* 0x000fe20000300000 */
.L_x_2658:
[----:B------:R-:W-:Y:S01]  /*11fd0*/  IMAD R6, R184, 0x8, R2 ;  /* 0x00000008b8067824 */ /* 0x000fe200078e0202 */
[----:B------:R-:W-:-:S04]  /*11fe0*/  SHF.L.U32 R3, R187, 0x1f, RZ ;  /* 0x0000001fbb037819 */ /* 0x000fc800000006ff */
[----:B------:R0:W1:Y:S01]  /*11ff0*/  SYNCS.PHASECHK.TRANS64.TRYWAIT P2, [R6+URZ+0x34830], R3 ;  /* 0x03483003060075a7 */ /* 0x000062000804017f */
[----:B------:R-:W-:Y:S05]  /*12000*/  @!P0 BRA `(.L_x_2659) ;  /* 0x0000000000048947 */ /* 0x000fea0003800000 */
[----:B------:R-:W-:Y:S01]  /*12010*/  BPT.TRAP 0x1 ;  /* 0x000000040000795c */ /* 0x000fe20000300000 */
.L_x_2659:
[----:B------:R-:W2:Y:S02]  /*12020*/  S2R R0, SR_TID.X ;  /* 0x0000000000007919 */ /* 0x000ea40000002100 */
[----:B--2---:R-:W-:-:S04]  /*12030*/  LOP3.LUT R0, R0, 0x7f, RZ, 0xc0, !PT ;  /* 0x0000007f00007812 */ /* 0x004fc800078ec0ff */
[----:B------:R-:W-:Y:S01]  /*12040*/  ISETP.NE.AND P1, PT, R0, RZ, PT ;  /* 0x000000ff0000720c */ /* 0x000fe20003f25270 */
[----:B-1----:R-:W-:-:S12]  /*12050*/  @P2 BRA `(.L_x_2660) ;  /* 0x0000000000082947 */ /* 0x002fd80003800000 */
[----:B------:R-:W1:Y:S02]  /*12060*/  SYNCS.PHASECHK.TRANS64.TRYWAIT P2, [R6+URZ+0x34830], R3 ;  /* 0x03483003060075a7 */ /* 0x000e64000804017f */
[----:B-1----:R-:W-:Y:S05]  /*12070*/  @!P2 BRA `(.L_x_2661) ;  /* 0x0000014c0010a947 */ /* 0x002fea0003800000 */
.L_x_2660:
        /* <DEDUP_REMOVED lines=16> */
[----:B------:R-:W-:Y:S01]  /*12180*/  MOV R5, 0x40000040 ;  /* 0x4000004000057802 */ /* 0x000fe20000000f00 */
[----:B------:R-:W-:Y:S01]  /*12190*/  UMOV UR9, 0x40000040 ;  /* 0x4000004000097882 */ /* 0x000fe20000000000 */
[----:B------:R-:W-:Y:S01]  /*121a0*/  R2UR UR47, R9 ;  /* 0x00000000092f72ca */ /* 0x000fe200000e0000 */
[----:B------:R-:W-:Y:S01]  /*121b0*/  IMAD R4, R184, 0xc00, R7 ;  /* 0x00000c00b8047824 */ /* 0x000fe200078e0207 */
[----:B------:R-:W-:Y:S01]  /*121c0*/  UIADD3 UR48, UR52, 0x2, URZ ;  /* 0x0000000234307890 */ /* 0x000fe2000fffe03f */
[----:B------:R-:W-:Y:S01]  /*121d0*/  MOV R9, 0x40000040 ;  /* 0x4000004000097802 */ /* 0x000fe20000000f00 */
[----:B------:R-:W-:Y:S01]  /*121e0*/  UIADD3 UR44, UR52, 0x4, URZ ;  /* 0x00000004342c7890 */ /* 0x000fe2000fffe03f */
[----:B------:R-:W-:Y:S01]  /*121f0*/  IMAD.U32 R11, RZ, RZ, UR9 ;  /* 0x00000009ff0b7e24 */ /* 0x000fe2000f8e00ff */
[C---:B------:R-:W-:Y:S01]  /*12200*/  R2UR UR54, R4.reuse ;  /* 0x00000000043672ca */ /* 0x040fe200000e0000 */
[----:B------:R-:W-:Y:S01]  /*12210*/  UIADD3 UR4, UR52, 0x6, URZ ;  /* 0x0000000634047890 */ /* 0x000fe2000fffe03f */
[----:B------:R-:W-:Y:S01]  /*12220*/  IADD3 R8, R4, 0x2, RZ ;  /* 0x0000000204087810 */ /* 0x000fe20007ffe0ff */
[----:B------:R-:W-:Y:S01]  /*12230*/  UIADD3 UR56, UR52, 0x804, URZ ;  /* 0x0000080434387890 */ /* 0x000fe2000fffe03f */
[----:B------:R-:W-:Y:S01]  /*12240*/  R2UR UR11, R9 ;  /* 0x00000000090b72ca */ /* 0x000fe200000e0000 */
[----:B------:R-:W-:Y:S01]  /*12250*/  IMAD.MOV.U32 R9, RZ, RZ, 0x40000040 ;  /* 0x40000040ff097424 */ /* 0x000fe200078e00ff */
[----:B------:R-:W-:Y:S01]  /*12260*/  R2UR UR50, R8 ;  /* 0x00000000083272ca */ /* 0x000fe200000e0000 */
[----:B------:R-:W-:Y:S01]  /*12270*/  VIADD R8, R4, 0x4 ;  /* 0x0000000404087836 */ /* 0x000fe20000000000 */
[----:B------:R-:W-:Y:S01]  /*12280*/  UMOV UR8, UR4 ;  /* 0x0000000400087c82 */ /* 0x000fe20008000000 */
[----:B------:R-:W-:Y:S01]  /*12290*/  UIADD3 UR4, UR52, 0x400, URZ ;  /* 0x0000040034047890 */ /* 0x000fe2000fffe03f */
[----:B------:R-:W-:Y:S01]  /*122a0*/  IMAD.U32 R10, RZ, RZ, UR8 ;  /* 0x00000008ff0a7e24 */ /* 0x000fe2000f8e00ff */
[----:B------:R-:W-:Y:S01]  /*122b0*/  UMOV UR57, 0x40000040 ;  /* 0x4000004000397882 */ /* 0x000fe20000000000 */
[----:B------:R-:W-:Y:S01]  /*122c0*/  R2UR UR46, R8 ;  /* 0x00000000082e72ca */ /* 0x000fe200000e0000 */
[----:B------:R-:W-:Y:S01]  /*122d0*/  HGMMA.64x128x16.F32 R24, gdesc[UR52], RZ, !UPT, gsb0 ;  /* 0x01e00000341879f0 */ /* 0x000fe2000c0008ff */
[----:B------:R-:W-:Y:S01]  /*122e0*/  VIADD R8, R4, 0x6 ;  /* 0x0000000604087836 */ /* 0x000fe20000000000 */
[----:B------:R2:W-:Y:S01]  /*122f0*/  STL.64 [R1+0x38], R10 ;  /* 0x0000380a01007387 */ /* 0x0005e20000100a00 */
[----:B------:R-:W-:Y:S01]  /*12300*/  R2UR UR39, R5 ;  /* 0x00000000052772ca */ /* 0x000fe200000e0000 */
[----:B------:R-:W-:Y:S01]  /*12310*/  UIADD3 UR36, UR52, 0x806, URZ ;  /* 0x0000080634247890 */ /* 0x000fe2000fffe03f */
[----:B------:R-:W3:Y:S01]  /*12320*/  LDC R0, c[0x0][0x448] ;  /* 0x00011200ff007b82 */ /* 0x000ee20000000800 */
[----:B------:R-:W-:Y:S01]  /*12330*/  R2UR UR10, R8 ;  /* 0x00000000080a72ca */ /* 0x000fe200000e0000 */
[----:B------:R-:W-:Y:S01]  /*12340*/  VIADD R8, R4, 0x400 ;  /* 0x0000040004087836 */ /* 0x000fe20000000000 */
[----:B------:R-:W-:Y:S01]  /*12350*/  UMOV UR37, 0x40000040 ;  /* 0x4000004000257882 */ /* 0x000fe20000000000 */
[----:B------:R-:W-:Y:S01]  /*12360*/  IMAD.IADD R12, R205, 0x1, R200 ;  /* 0x00000001cd0c7824 */ /* 0x000fe200078e02c8 */
[----:B------:R-:W-:Y:S01]  /*12370*/  BSSY B0, `(.L_x_2662) ;  /* 0x0000530000007945 */ /* 0x000fe20003800000 */
[----:B01----:R-:W-:Y:S01]  /*12380*/  @!P1 VIADD R6, R6, 0x34840 ;  /* 0x0003484006069836 */ /* 0x003fe20000000000 */
[----:B------:R-:W-:-:S02]  /*12390*/  CS2R R150, SRZ ;  /* 0x0000000000967805 */ /* 0x000fc4000001ff00 */
[----:B------:R-:W-:Y:S02]  /*123a0*/  CS2R R148, SRZ ;  /* 0x0000000000947805 */ /* 0x000fe4000001ff00 */
[----:B------:R-:W-:Y:S02]  /*123b0*/  CS2R R146, SRZ ;  /* 0x0000000000927805 */ /* 0x000fe4000001ff00 */
[----:B------:R-:W-:Y:S02]  /*123c0*/  CS2R R144, SRZ ;  /* 0x0000000000907805 */ /* 0x000fe4000001ff00 */
[----:B------:R-:W-:Y:S02]  /*123d0*/  @!P1 PRMT R6, RZ, 0x654, R6 ;  /* 0x00000654ff069816 */ /* 0x000fe40000000006 */
[----:B------:R-:W-:Y:S02]  /*123e0*/  CS2R R142, SRZ ;  /* 0x00000000008e7805 */ /* 0x000fe4000001ff00 */
[----:B-----5:R-:W-:-:S02]  /*123f0*/  CS2R R140, SRZ ;  /* 0x00000000008c7805 */ /* 0x020fc4000001ff00 */
        /* <DEDUP_REMOVED lines=10> */
[----:B---3--:R-:W-:Y:S02]  /*124a0*/  ISETP.NE.AND P2, PT, R0, 0x1, PT ;  /* 0x000000010000780c */ /* 0x008fe40003f45270 */
[----:B------:R-:W-:-:S02]  /*124b0*/  CS2R R118, SRZ ;  /* 0x0000000000767805 */ /* 0x000fc4000001ff00 */
[----:B------:R-:W-:-:S09]  /*124c0*/  CS2R R116, SRZ ;  /* 0x0000000000747805 */ /* 0x000fd2000001ff00 */
[----:B------:R-:W0:Y:S08]  /*124d0*/  @P2 LDC R3, c[0x0][0x44c] ;  /* 0x00011300ff032b82 */ /* 0x000e300000000800 */
[----:B------:R-:W1:Y:S01]  /*124e0*/  @P2 LDC R5, c[0x0][0x450] ;  /* 0x00011400ff052b82 */ /* 0x000e620000000800 */
[----:B0-----:R-:W-:-:S04]  /*124f0*/  @P2 IMAD.HI.U32 R0, R12, R3, RZ ;  /* 0x000000030c002227 */ /* 0x001fc800078e00ff */
[----:B------:R-:W-:Y:S01]  /*12500*/  IMAD.MOV.U32 R3, RZ, RZ, -0x80 ;  /* 0xffffff80ff037424 */ /* 0x000fe200078e00ff */
[----:B-1----:R-:W-:-:S03]  /*12510*/  @P2 SHF.R.U32.HI R12, RZ, R5, R0 ;  /* 0x00000005ff0c2219 */ /* 0x002fc60000011600 */
[----:B------:R-:W-:Y:S02]  /*12520*/  IMAD R3, R88, R3, 0x80 ;  /* 0x0000008058037424 */ /* 0x000fe400078e0203 */
[----:B------:R-:W0:Y:S03]  /*12530*/  SHFL.IDX PT, R0, R12, 0x1, 0x1c1f ;  /* 0x003c1f000c007f89 */ /* 0x000e2600000e0000 */
[----:B------:R-:W-:-:S04]  /*12540*/  IADD3 R109, -R204, 0x1, R3 ;  /* 0x00000001cc6d7810 */ /* 0x000fc80007ffe103 */
[----:B------:R-:W-:Y:S01]  /*12550*/  IADD3 R109, -R201, R109, R202 ;  /* 0x0000006dc96d7210 */ /* 0x000fe20007ffe1ca */
        /* <DEDUP_REMOVED lines=29> */
[----:B-1----:R-:W-:Y:S01]  /*12730*/  MOV R11, UR9 ;  /* 0x00000009000b7c02 */ /* 0x002fe20008000f00 */
        /* <DEDUP_REMOVED lines=9> */
[----:B------:R-:W-:Y:S01]  /*127d0*/  IMAD.MOV.U32 R9, RZ, RZ, 0x40000040 ;  /* 0x40000040ff097424 */ /* 0x000fe200078e00ff */
[----:B------:R-:W-:Y:S01]  /*127e0*/  IADD3 R8, R4, 0x406, RZ ;  /* 0x0000040604087810 */ /* 0x000fe20007ffe0ff */
[----:B------:R-:W-:Y:S01]  /*127f0*/  UIADD3 UR4, UR52, 0x406, URZ ;  /* 0x0000040634047890 */ /* 0x000fe2000fffe03f */
[----:B-1----:R-:W-:Y:S02]  /*12800*/  IMAD.U32 R10, RZ, RZ, UR8 ;  /* 0x00000008ff0a7e24 */ /* 0x002fe4000f8e00ff */
        /* <DEDUP_REMOVED lines=10> */
[----:B------:R-:W-:Y:S01]  /*128b0*/  MOV R9, 0x40000040 ;  /* 0x4000004000097802 */ /* 0x000fe20000000f00 */
        /* <DEDUP_REMOVED lines=13> */
[----:B------:R-:W-:Y:S02]  /*12990*/  IMAD.MOV.U32 R9, RZ, RZ, 0x40000040 ;  /* 0x40000040ff097424 */ /* 0x000fe400078e00ff */
        /* <DEDUP_REMOVED lines=10> */
[C---:B------:R-:W-:Y:S01]  /*12a40*/  VIADD R8, R4.reuse, 0x804 ;  /* 0x0000080404087836 */ /* 0x040fe20000000000 */
[----:B-1----:R-:W-:Y:S01]  /*12a50*/  MOV R10, UR8 ;  /* 0x00000008000a7c02 */ /* 0x002fe20008000f00 */
[----:B------:R-:W-:Y:S01]  /*12a60*/  IMAD.MOV.U32 R9, RZ, RZ, 0x40000040 ;  /* 0x40000040ff097424 */ /* 0x000fe200078e00ff */
[----:B------:R-:W-:Y:S01]  /*12a70*/  ULDC UR4, c[0x0][0x988] ;  /* 0x0002620000047ab9 */ /* 0x000fe20000000800 */
[----:B------:R-:W-:Y:S01]  /*12a80*/  VIADD R4, R4, 0x806 ;  /* 0x0000080604047836 */ /* 0x000fe20000000000 */
[----:B------:R-:W-:Y:S01]  /*12a90*/  R2UR UR58, R8 ;  /* 0x00000000083a72ca */ /* 0x000fe200000e0000 */
[----:B------:R-:W-:Y:S01]  /*12aa0*/  IMAD.U32 R11, RZ, RZ, UR9 ;  /* 0x00000009ff0b7e24 */ /* 0x000fe2000f8e00ff */
[----:B------:R-:W-:-:S02]  /*12ab0*/  R2UR UR59, R9 ;  /* 0x00000000093b72ca */ /* 0x000fc400000e0000 */
[----:B------:R-:W-:Y:S02]  /*12ac0*/  R2UR UR38, R4 ;  /* 0x00000000042672ca */ /* 0x000fe400000e0000 */
[----:B------:R1:W-:Y:S02]  /*12ad0*/  STL.64 [R1], R10 ;  /* 0x0000000a01007387 */ /* 0x0003e40000100a00 */
[----:B-1----:R-:W-:-:S04]  /*12ae0*/  IADD3 R10, -R204, R202, R3 ;  /* 0x000000cacc0a7210 */ /* 0x002fc80007ffe103 */
[----:B0-----:R-:W-:-:S04]  /*12af0*/  VIADDMNMX R0, R0, R109, R10, PT ;  /* 0x0000006d00007246 */ /* 0x001fc8000380010a */
        /* <DEDUP_REMOVED lines=8> */
[----:B------:R-:W-:Y:S01]  /*12b80*/  HGMMA.64x128x16.F32 R24, gdesc[UR56], R24, gsb0 ;  /* 0x01e00000381879f0 */ /* 0x000fe20008000818 */
[----:B------:R-:W-:Y:S01]  /*12b90*/  ULDC UR58, c[0x0][0x988] ;  /* 0x00026200003a7ab9 */ /* 0x000fe20000000800 */
[----:B------:R-:W-:Y:S01]  /*12ba0*/  ULDC UR59, c[0x0][0x988] ;  /* 0x00026200003b7ab9 */ /* 0x000fe20000000800 */
        /* <DEDUP_REMOVED lines=16> */
[----:B------:R-:W1:Y:S01]  /*12cb0*/  SHFL.IDX PT, R34, R12, RZ, 0x1c1f ;  /* 0x001c1fff0c227589 */ /* 0x000e6200000e0000 */
        /* <DEDUP_REMOVED lines=75> */
[----:B------:R-:W-:Y:S01]  /*13170*/  ISETP.GT.AND P3, PT, R0, 0x79, PT ;  /* 0x000000790000780c */ /* 0x000fe20003f64270 */
[----:B------:R-:W-:Y:S01]  /*13180*/  IMAD.U32 R0, RZ, RZ, UR4 ;  /* 0x00000004ff007e24 */ /* 0x000fe2000f8e00ff */
[----:B------:R-:W-:-:S02]  /*13190*/  FSEL R31, R86, -INF , P4 ;  /* 0xff800000561f7808 */ /* 0x000fc40002000000 */
[----:B------:R-:W-:Y:S02]  /*131a0*/  FMNMX.FTZ R4, R83, R4, !PT ;  /* 0x0000000453047209 */ /* 0x000fe40007810000 */
[----:B------:R-:W-:Y:S02]  /*131b0*/  FSEL R87, R87, -INF , P3 ;  /* 0xff80000057577808 */ /* 0x000fe40001800000 */
[----:B------:R-:W-:Y:S02]  /*131c0*/  FMNMX.FTZ R4, R31, R4, !PT ;  /* 0x000000041f047209 */ /* 0x000fe40007810000 */
[----:B-1----:R-:W-:Y:S02]  /*131d0*/  VIADDMNMX R34, R34, R109, R10, PT ;  /* 0x0000006d22227246 */ /* 0x002fe4000380010a */
[----:B------:R-:W-:Y:S02]  /*131e0*/  CS2R R108, SRZ ;  /* 0x00000000006c7805 */ /* 0x000fe4000001ff00 */
[----:B------:R-:W-:-:S02]  /*131f0*/  FMNMX.FTZ R14, R87, R4, !PT ;  /* 0x00000004570e7209 */ /* 0x000fc40007810000 */
[C---:B------:R-:W-:Y:S02]  /*13200*/  ISETP.GT.AND P4, PT, R34.reuse, 0x1, PT ;  /* 0x000000012200780c */ /* 0x040fe40003f84270 */
[----:B------:R-:W-:Y:S01]  /*13210*/  ISETP.GT.AND P5, PT, R34, 0x8, PT ;  /* 0x000000082200780c */ /* 0x000fe20003fa4270 */
[----:B------:R-:W1:Y:S01]  /*13220*/  SHFL.BFLY PT, R35, R14, 0x2, 0x1f ;  /* 0x0c401f000e237f89 */ /* 0x000e6200000e0000 */
[----:B------:R-:W-:Y:S02]  /*13230*/  FSEL R25, R25, -INF , P4 ;  /* 0xff80000019197808 */ /* 0x000fe40002000000 */
[----:B------:R-:W-:Y:S02]  /*13240*/  FSEL R39, R28, -INF , P5 ;  /* 0xff8000001c277808 */ /* 0x000fe40002800000 */
[----:B------:R-:W-:-:S04]  /*13250*/  ISETP.GT.AND P4, PT, R34, 0x10, PT ;  /* 0x000000102200780c */ /* 0x000fc80003f84270 */
[----:B------:R-:W-:Y:S02]  /*13260*/  FSEL R43, R32, -INF , P4 ;  /* 0xff800000202b7808 */ /* 0x000fe40002000000 */
[----:B------:R-:W-:-:S04]  /*13270*/  ISETP.GT.AND P4, PT, R34, 0x18, PT ;  /* 0x000000182200780c */ /* 0x000fc80003f84270 */
[----:B------:R-:W-:Y:S02]  /*13280*/  FSEL R47, R36, -INF , P4 ;  /* 0xff800000242f7808 */ /* 0x000fe40002000000 */
[----:B------:R-:W-:Y:S02]  /*13290*/  ISETP.GT.AND P4, PT, R34, 0x20, PT ;  /* 0x000000202200780c */ /* 0x000fe40003f84270 */
[----:B-1----:R-:W-:-:S05]  /*132a0*/  FMNMX.FTZ R35, R14, R35, !PT ;  /* 0x000000230e237209 */ /* 0x002fca0007810000 */
[----:B------:R-:W1:Y:S02]  /*132b0*/  SHFL.BFLY PT, R4, R35, 0x1, 0x1f ;  /* 0x0c201f0023047f89 */ /* 0x000e6400000e0000 */
        /* <DEDUP_REMOVED lines=8> */
[C---:B------:R-:W-:Y:S01]  /*13340*/  ISETP.GT.AND P3, PT, R34.reuse, 0x9, PT ;  /* 0x000000092200780c */ /* 0x040fe20003f64270 */
[-CC-:B------:R-:W-:Y:S01]  /*13350*/  FFMA.FTZ R26, R93, R0.reuse, -R8.reuse ;  /* 0x000000005d1a7223 */ /* 0x180fe20000010808 */
        /* <DEDUP_REMOVED lines=17> */
[--C-:B------:R-:W-:Y:S01]  /*13470*/  FFMA.FTZ R3, R55, R0, -R8.reuse ;  /* 0x0000000037037223 */ /* 0x100fe20000010808 */
[----:B------:R-:W-:Y:S01]  /*13480*/  FSEL R37, R37, -INF , P3 ;  /* 0xff80000025257808 */ /* 0x000fe20001800000 */
[----:B------:R1:W-:Y:S01]  /*13490*/  MUFU.EX2 R14, R24 ;  /* 0x00000018000e7308 */ /* 0x0003e20000000800 */
        /* <DEDUP_REMOVED lines=8> */
[C---:B------:R-:W-:Y:S01]  /*13520*/  ISETP.GT.AND P4, PT, R34.reuse, 0x28, PT ;  /* 0x000000282200780c */ /* 0x040fe20003f84270 */
        /* <DEDUP_REMOVED lines=9> */
[----:B-1----:R-:W-:Y:S01]  /*135c0*/  FMNMX.FTZ R24, R41, R20, !PT ;  /* 0x0000001429187209 */ /* 0x002fe20007810000 */
[----:B------:R-:W1:Y:S01]  /*135d0*/  MUFU.EX2 R10, R113 ;  /* 0x00000071000a7308 */ /* 0x000e620000000800 */
[C---:B------:R-:W-:Y:S01]  /*135e0*/  ISETP.GT.AND P4, PT, R34.reuse, 0x30, PT ;  /* 0x000000302200780c */ /* 0x040fe20003f84270 */
[-CC-:B------:R-:W-:Y:S01]  /*135f0*/  FFMA.FTZ R157, R15, R0.reuse, -R8.reuse ;  /* 0x000000000f9d7223 */ /* 0x180fe20000010808 */
[----:B------:R-:W-:Y:S01]  /*13600*/  FSEL R93, R45, -INF , P3 ;  /* 0xff8000002d5d7808 */ /* 0x000fe20001800000 */
[--C-:B------:R-:W-:Y:S01]  /*13610*/  FFMA.FTZ R159, R21, R0, -R8.reuse ;  /* 0x00000000159f7223 */ /* 0x100fe20000010808 */
[----:B------:R-:W-:Y:S01]  /*13620*/  FMNMX.FTZ R24, R91, R24, !PT ;  /* 0x000000185b187209 */ /* 0x000fe20007810000 */
[-CC-:B------:R-:W-:Y:S01]  /*13630*/  FFMA.FTZ R153, R27, R0.reuse, -R8.reuse ;  /* 0x000000001b997223 */ /* 0x180fe20000010808 */
[----:B------:R-:W-:Y:S01]  /*13640*/  ISETP.GT.AND P3, PT, R34, 0x31, PT ;  /* 0x000000312200780c */ /* 0x000fe20003f64270 */
[----:B------:R2:W-:Y:S01]  /*13650*/  MUFU.EX2 R20, R26 ;  /* 0x0000001a00147308 */ /* 0x0005e20000000800 */
[----:B------:R-:W-:Y:S01]  /*13660*/  FSEL R45, R48, -INF , P4 ;  /* 0xff800000302d7808 */ /* 0x000fe20002000000 */
[--C-:B------:R-:W-:Y:S01]  /*13670*/  FFMA.FTZ R59, R59, R0, -R8.reuse ;  /* 0x000000003b3b7223 */ /* 0x100fe20000010808 */
[----:B------:R-:W-:Y:S01]  /*13680*/  FMNMX.FTZ R24, R93, R24, !PT ;  /* 0x000000185d187209 */ /* 0x000fe20007810000 */
[-CC-:B------:R-:W-:Y:S01]  /*13690*/  FFMA.FTZ R155, R31, R0.reuse, -R8.reuse ;  /* 0x000000001f9b7223 */ /* 0x180fe20000010808 */
[C---:B------:R-:W-:Y:S01]  /*136a0*/  ISETP.GT.AND P4, PT, R34.reuse, 0x38, PT ;  /* 0x000000382200780c */ /* 0x040fe20003f84270 */
[----:B------:R-:W-:Y:S01]  /*136b0*/  FFMA.FTZ R36, R67, R0, -R8 ;  /* 0x0000000043247223 */ /* 0x000fe20000010808 */
[----:B------:R-:W-:Y:S01]  /*136c0*/  FSEL R49, R49, -INF , P3 ;  /* 0xff80000031317808 */ /* 0x000fe20001800000 */
[----:B------:R-:W3:Y:S01]  /*136d0*/  MUFU.EX2 R183, R183 ;  /* 0x000000b700b77308 */ /* 0x000ee20000000800 */
[----:B------:R-:W-:Y:S01]  /*136e0*/  FMNMX.FTZ R24, R45, R24, !PT ;  /* 0x000000182d187209 */ /* 0x000fe20007810000 */
[----:B-1----:R-:W-:Y:S01]  /*136f0*/  FADD.FTZ R48, R181, R10 ;  /* 0x0000000ab5307221 */ /* 0x002fe20000010000 */
[----:B------:R-:W-:Y:S01]  /*13700*/  ISETP.GT.AND P3, PT, R34, 0x39, PT ;  /* 0x000000392200780c */ /* 0x000fe20003f64270 */
[-CC-:B------:R-:W-:Y:S01]  /*13710*/  FFMA.FTZ R38, R71, R0.reuse, -R8.reuse ;  /* 0x0000000047267223 */ /* 0x180fe20000010808 */
[----:B------:R-:W-:Y:S01]  /*13720*/  FSEL R103, R52, -INF , P4 ;  /* 0xff80000034677808 */ /* 0x000fe20002000000 */
[--C-:B------:R-:W-:Y:S01]  /*13730*/  FFMA.FTZ R42, R79, R0, -R8.reuse ;  /* 0x000000004f2a7223 */ /* 0x100fe20000010808 */
[----:B--2---:R-:W-:Y:S01]  /*13740*/  FMNMX.FTZ R26, R49, R24, !PT ;  /* 0x00000018311a7209 */ /* 0x004fe20007810000 */
[----:B------:R-:W1:Y:S01]  /*13750*/  MUFU.EX2 R12, R12 ;  /* 0x0000000c000c7308 */ /* 0x000e620000000800 */
[----:B------:R-:W-:Y:S01]  /*13760*/  ISETP.GT.AND P4, PT, R34, 0x40, PT ;  /* 0x000000402200780c */ /* 0x000fe20003f84270 */
[----:B------:R-:W2:Y:S01]  /*13770*/  @P2 LDC R52, c[0x0][0x450] ;  /* 0x00011400ff342b82 */ /* 0x000ea20000000800 */
[----:B------:R-:W-:Y:S01]  /*13780*/  FSEL R53, R53, -INF , P3 ;  /* 0xff80000035357808 */ /* 0x000fe20001800000 */
[----:B------:R-:W-:Y:S01]  /*13790*/  FFMA.FTZ R83, R83, R0, -R8 ;  /* 0x0000000053537223 */ /* 0x000fe20000010808 */
[----:B------:R-:W-:-:S02]  /*137a0*/  FMNMX.FTZ R26, R103, R26, !PT ;  /* 0x0000001a671a7209 */ /* 0x000fc40007810000 */
[----:B------:R-:W-:Y:S02]  /*137b0*/  CS2R R114, SRZ ;  /* 0x0000000000727805 */ /* 0x000fe4000001ff00 */
[----:B------:R-:W-:Y:S01]  /*137c0*/  ISETP.GT.AND P3, PT, R34, 0x41, PT ;  /* 0x000000412200780c */ /* 0x000fe20003f64270 */
[----:B------:R4:W-:Y:S01]  /*137d0*/  MUFU.EX2 R24, R28 ;  /* 0x0000001c00187308 */ /* 0x0009e20000000800 */
[----:B------:R-:W-:Y:S01]  /*137e0*/  FSEL R101, R56, -INF , P4 ;  /* 0xff80000038657808 */ /* 0x000fe20002000000 */
[----:B---3--:R-:W-:Y:S01]  /*137f0*/  FADD.FTZ R11, R183, R48 ;  /* 0x00000030b70b7221 */ /* 0x008fe20000010000 */
[----:B------:R-:W-:Y:S02]  /*13800*/  FMNMX.FTZ R26, R53, R26, !PT ;  /* 0x0000001a351a7209 */ /* 0x000fe40007810000 */
[----:B------:R-:W-:Y:S02]  /*13810*/  CS2R R112, SRZ ;  /* 0x0000000000707805 */ /* 0x000fe4000001ff00 */
[----:B------:R-:W-:-:S02]  /*13820*/  ISETP.GT.AND P4, PT, R34, 0x48, PT ;  /* 0x000000482200780c */ /* 0x000fc40003f84270 */
[----:B------:R-:W-:Y:S02]  /*13830*/  CS2R R110, SRZ ;  /* 0x00000000006e7805 */ /* 0x000fe4000001ff00 */
[----:B------:R-:W-:Y:S01]  /*13840*/  FSEL R57, R57, -INF , P3 ;  /* 0xff80000039397808 */ /* 0x000fe20001800000 */
[----:B------:R-:W3:Y:S01]  /*13850*/  MUFU.EX2 R177, R177 ;  /* 0x000000b100b17308 */ /* 0x000ee20000000800 */
[----:B------:R-:W-:Y:S01]  /*13860*/  FMNMX.FTZ R26, R101, R26, !PT ;  /* 0x0000001a651a7209 */ /* 0x000fe20007810000 */
[----:B-1----:R-:W-:Y:S01]  /*13870*/  FADD.FTZ R48, R12, R11 ;  /* 0x0000000b0c307221 */ /* 0x002fe20000010000 */
[----:B------:R-:W-:Y:S02]  /*13880*/  ISETP.GT.AND P3, PT, R34, 0x49, PT ;  /* 0x000000492200780c */ /* 0x000fe40003f64270 */
[----:B------:R-:W-:Y:S02]  /*13890*/  CS2R R106, SRZ ;  /* 0x00000000006a7805 */ /* 0x000fe4000001ff00 */
[----:B------:R-:W-:-:S02]  /*138a0*/  FSEL R99, R60, -INF , P4 ;  /* 0xff8000003c637808 */ /* 0x000fc40002000000 */
[----:B----4-:R-:W-:Y:S01]  /*138b0*/  FMNMX.FTZ R28, R57, R26, !PT ;  /* 0x0000001a391c7209 */ /* 0x010fe20007810000 */
[----:B------:R-:W1:Y:S01]  /*138c0*/  MUFU.EX2 R179, R179 ;  /* 0x000000b300b37308 */ /* 0x000e620000000800 */
[C---:B------:R-:W-:Y:S02]  /*138d0*/  ISETP.GT.AND P4, PT, R34.reuse, 0x50, PT ;  /* 0x000000502200780c */ /* 0x040fe40003f84270 */
[----:B------:R-:W-:Y:S02]  /*138e0*/  FSEL R61, R61, -INF , P3 ;  /* 0xff8000003d3d7808 */ /* 0x000fe40001800000 */
[----:B------:R-:W-:Y:S02]  /*138f0*/  FMNMX.FTZ R28, R99, R28, !PT ;  /* 0x0000001c631c7209 */ /* 0x000fe40007810000 */
[----:B------:R-:W-:Y:S01]  /*13900*/  ISETP.GT.AND P3, PT, R34, 0x51, PT ;  /* 0x000000512200780c */ /* 0x000fe20003f64270 */
[----:B------:R4:W-:Y:S01]  /*13910*/  MUFU.EX2 R26, R30 ;  /* 0x0000001e001a7308 */ /* 0x0009e20000000800 */
[----:B------:R-:W-:Y:S01]  /*13920*/  FSEL R97, R64, -INF , P4 ;  /* 0xff80000040617808 */ /* 0x000fe20002000000 */
[----:B---3--:R-:W-:Y:S01]  /*13930*/  FADD.FTZ R11, R177, R48 ;  /* 0x00000030b10b7221 */ /* 0x008fe20000010000 */
[----:B------:R-:W-:-:S02]  /*13940*/  FMNMX.FTZ R28, R61, R28, !PT ;  /* 0x0000001c3d1c7209 */ /* 0x000fc40007810000 */
[----:B------:R-:W-:Y:S01]  /*13950*/  ISETP.GT.AND P4, PT, R34, 0x58, PT ;  /* 0x000000582200780c */ /* 0x000fe20003f84270 */
[----:B------:R-:W-:Y:S01]  /*13960*/  FADD.FTZ R48, R14, R11 ;  /* 0x0000000b0e307221 */ /* 0x000fe20000010000 */
[----:B------:R-:W-:Y:S01]  /*13970*/  FSEL R65, R65, -INF , P3 ;  /* 0xff80000041417808 */ /* 0x000fe20001800000 */
[----:B------:R-:W3:Y:S01]  /*13980*/  MUFU.EX2 R173, R173 ;  /* 0x000000ad00ad7308 */ /* 0x000ee20000000800 */
[----:B------:R-:W-:Y:S02]  /*13990*/  FMNMX.FTZ R28, R97, R28, !PT ;  /* 0x0000001c611c7209 */ /* 0x000fe40007810000 */
[----:B------:R-:W-:Y:S02]  /*139a0*/  ISETP.GT.AND P3, PT, R34, 0x59, PT ;  /* 0x000000592200780c */ /* 0x000fe40003f64270 */
[----:B------:R-:W-:Y:S02]  /*139b0*/  FSEL R95, R68, -INF , P4 ;  /* 0xff800000445f7808 */ /* 0x000fe40002000000 */
[----:B----4-:R-:W-:Y:S01]  /*139c0*/  FMNMX.FTZ R30, R65, R28, !PT ;  /* 0x0000001c411e7209 */ /* 0x010fe20007810000 */
        /* <DEDUP_REMOVED lines=31> */
[----:B------:R-:W-:-:S02]  /*13bc0*/  FSEL R85, R85, -INF , P3 ;  /* 0xff80000055557808 */ /* 0x000fc40001800000 */
[----:B------:R-:W-:Y:S02]  /*13bd0*/  FMNMX.FTZ R34, R5, R34, !PT ;  /* 0x0000002205227209 */ /* 0x000fe40007810000 */
[----:B------:R-:W-:Y:S02]  /*13be0*/  F2FP.F16.F32.PACK_AB R181, R10, R181 ;  /* 0x000000b50ab5723e */ /* 0x000fe400000000ff */
[----:B----4-:R-:W-:Y:S01]  /*13bf0*/  FMNMX.FTZ R3, R85, R34, !PT ;  /* 0x0000002255037209 */ /* 0x010fe20007810000 */
[----:B------:R-:W-:Y:S01]  /*13c00*/  MUFU.EX2 R32, R59 ;  /* 0x0000003b00207308 */ /* 0x000fe20000000800 */
[----:B------:R-:W-:Y:S01]  /*13c10*/  FFMA.FTZ R34, R63, R0, -R8 ;  /* 0x000000003f227223 */ /* 0x000fe20000010808 */
[----:B------:R-:W-:Y:S02]  /*13c20*/  F2FP.F16.F32.PACK_AB R183, R12, R183 ;  /* 0x000000b70cb7723e */ /* 0x000fe400000000ff */
[----:B------:R-:W4:Y:S01]  /*13c30*/  SHFL.BFLY PT, R40, R3, 0x2, 0x1f ;  /* 0x0c401f0003287f89 */ /* 0x000f2200000e0000 */
[----:B------:R-:W-:-:S03]  /*13c40*/  F2FP.F16.F32.PACK_AB R177, R14, R177 ;  /* 0x000000b10eb1723e */ /* 0x000fc600000000ff */
[----:B------:R-:W-:Y:S08]  /*13c50*/  MUFU.EX2 R34, R34 ;  /* 0x0000002200227308 */ /* 0x000ff00000000800 */
[----:B------:R-:W-:Y:S08]  /*13c60*/  MUFU.EX2 R161, R161 ;  /* 0x000000a100a17308 */ /* 0x000ff00000000800 */
[----:B------:R-:W-:Y:S01]  /*13c70*/  MUFU.EX2 R36, R36 ;  /* 0x0000002400247308 */ /* 0x000fe20000000800 */
[----:B----4-:R-:W-:Y:S01]  /*13c80*/  FMNMX.FTZ R9, R3, R40, !PT ;  /* 0x0000002803097209 */ /* 0x010fe20007810000 */
[-CC-:B------:R-:W-:Y:S01]  /*13c90*/  FFMA.FTZ R40, R75, R0.reuse, -R8.reuse ;  /* 0x000000004b287223 */ /* 0x180fe20000010808 */
[----:B------:R-:W-:-:S05]  /*13ca0*/  FFMA.FTZ R8, R87, R0, -R8 ;  /* 0x0000000057087223 */ /* 0x000fca0000010808 */
[----:B------:R-:W-:Y:S01]  /*13cb0*/  MUFU.EX2 R163, R163 ;  /* 0x000000a300a37308 */ /* 0x000fe20000000800 */
[----:B------:R-:W4:Y:S07]  /*13cc0*/  SHFL.BFLY PT, R44, R9, 0x1, 0x1f ;  /* 0x0c201f00092c7f89 */ /* 0x000f2e00000e0000 */
[----:B------:R-:W-:Y:S08]  /*13cd0*/  MUFU.EX2 R38, R38 ;  /* 0x0000002600267308 */ /* 0x000ff00000000800 */
[----:B------:R-:W-:Y:S08]  /*13ce0*/  MUFU.EX2 R157, R157 ;  /* 0x0000009d009d7308 */ /* 0x000ff00000000800 */
[----:B------:R-:W-:Y:S01]  /*13cf0*/  MUFU.EX2 R40, R40 ;  /* 0x0000002800287308 */ /* 0x000fe20000000800 */
[----:B----4-:R-:W-:-:S04]  /*13d00*/  FMNMX.FTZ R3, R9, R44, !PT ;  /* 0x0000002c09037209 */ /* 0x010fc80007810000 */
[C---:B------:R-:W-:Y:S01]  /*13d10*/  FSETP.NEU.FTZ.AND P3, PT, R3.reuse, -INF , PT ;  /* 0xff8000000300780b */ /* 0x040fe20003f7d000 */
[----:B------:R-:W-:Y:S02]  /*13d20*/  FMUL.FTZ R46, R3, R0 ;  /* 0x00000000032e7220 */ /* 0x000fe40000410000 */
[----:B------:R-:W-:Y:S03]  /*13d30*/  MUFU.EX2 R159, R159 ;  /* 0x0000009f009f7308 */ /* 0x000fe60000000800 */
[----:B------:R-:W-:-:S05]  /*13d40*/  FSEL R46, R46, RZ, P3 ;  /* 0x000000ff2e2e7208 */ /* 0x000fca0001800000 */
        /* <DEDUP_REMOVED lines=8> */
[----:B------:R-:W4:Y:S01]  /*13dd0*/  @P2 LDC R39, c[0x0][0x44c] ;  /* 0x00011300ff272b82 */ /* 0x000f220000000800 */
[-C--:B------:R-:W-:Y:S01]  /*13de0*/  FFMA.FTZ R21, R37, R0.reuse, -R46 ;  /* 0x0000000025157223 */ /* 0x080fe2000001082e */
[----:B-1----:R-:W-:Y:S01]  /*13df0*/  FADD.FTZ R35, R179, R48 ;  /* 0x00000030b3237221 */ /* 0x002fe20000010000 */
[-CC-:B------:R-:W-:Y:S01]  /*13e00*/  FFMA.FTZ R172, R89, R0.reuse, -R46.reuse ;  /* 0x0000000059ac7223 */ /* 0x180fe2000001082e */
[-CC-:B------:R-:W-:Y:S01]  /*13e10*/  FFMA.FTZ R25, R41, R0.reuse, -R46.reuse ;  /* 0x0000000029197223 */ /* 0x180fe2000001082e */
[-CC-:B------:R-:W-:Y:S01]  /*13e20*/  FFMA.FTZ R174, R91, R0.reuse, -R46.reuse ;  /* 0x000000005bae7223 */ /* 0x180fe2000001082e */
[----:B------:R-:W1:Y:S01]  /*13e30*/  MUFU.EX2 R9, R9 ;  /* 0x0000000900097308 */ /* 0x000e620000000800 */
[----:B------:R-:W-:Y:S01]  /*13e40*/  FADD.FTZ R50, R20, R35 ;  /* 0x0000002314327221 */ /* 0x000fe20000010000 */
[-CC-:B------:R-:W-:Y:S01]  /*13e50*/  FFMA.FTZ R27, R93, R0.reuse, -R46.reuse ;  /* 0x000000005d1b7223 */ /* 0x180fe2000001082e */
[-CC-:B------:R-:W-:Y:S01]  /*13e60*/  FFMA.FTZ R168, R45, R0.reuse, -R46.reuse ;  /* 0x000000002da87223 */ /* 0x180fe2000001082e */
[----:B------:R-:W-:Y:S01]  /*13e70*/  FFMA.FTZ R29, R49, R0, -R46 ;  /* 0x00000000311d7223 */ /* 0x000fe2000001082e */
[----:B---3--:R-:W-:Y:S01]  /*13e80*/  FADD.FTZ R37, R173, R50 ;  /* 0x00000032ad257221 */ /* 0x008fe20000010000 */
[----:B------:R-:W-:Y:S01]  /*13e90*/  MOV R41, R200 ;  /* 0x000000c800297202 */ /* 0x000fe20000000f00 */
[-CC-:B------:R-:W-:Y:S01]  /*13ea0*/  FFMA.FTZ R170, R103, R0.reuse, -R46.reuse ;  /* 0x0000000067aa7223 */ /* 0x180fe2000001082e */
[----:B------:R-:W3:Y:S01]  /*13eb0*/  MUFU.EX2 R182, R182 ;  /* 0x000000b600b67308 */ /* 0x000ee20000000800 */
[-CC-:B------:R-:W-:Y:S01]  /*13ec0*/  FFMA.FTZ R31, R53, R0.reuse, -R46.reuse ;  /* 0x00000000351f7223 */ /* 0x180fe2000001082e */
[-CC-:B------:R-:W-:Y:S01]  /*13ed0*/  FFMA.FTZ R164, R101, R0.reuse, -R46.reuse ;  /* 0x0000000065a47223 */ /* 0x180fe2000001082e */
[-CC-:B------:R-:W-:Y:S01]  /*13ee0*/  FFMA.FTZ R33, R57, R0.reuse, -R46.reuse ;  /* 0x0000000039217223 */ /* 0x180fe2000001082e */
[-CC-:B------:R-:W-:Y:S01]  /*13ef0*/  FFMA.FTZ R166, R99, R0.reuse, -R46.reuse ;  /* 0x0000000063a67223 */ /* 0x180fe2000001082e */
[-CC-:B------:R-:W-:Y:S01]  /*13f00*/  FFMA.FTZ R35, R61, R0.reuse, -R46.reuse ;  /* 0x000000003d237223 */ /* 0x180fe2000001082e */
[-CC-:B------:R-:W-:Y:S01]  /*13f10*/  FFMA.FTZ R160, R97, R0.reuse, -R46.reuse ;  /* 0x0000000061a07223 */ /* 0x180fe2000001082e */
[----:B------:R-:W-:Y:S01]  /*13f20*/  FFMA.FTZ R162, R95, R0, -R46 ;  /* 0x000000005fa27223 */ /* 0x000fe2000001082e */
[----:B------:R-:W0:Y:S01]  /*13f30*/  MUFU.EX2 R13, R13 ;  /* 0x0000000d000d7308 */ /* 0x000e220000000800 */
[----:B-1----:R-:W-:Y:S01]  /*13f40*/  FADD.FTZ R11, R180, R9 ;  /* 0x00000009b40b7221 */ /* 0x002fe20000010000 */
[----:B----4-:R-:W-:-:S04]  /*13f50*/  @P2 IMAD.HI.U32 R39, R200, R39, RZ ;  /* 0x00000027c8272227 */ /* 0x010fc800078e00ff */
[-CC-:B------:R-:W-:Y:S01]  /*13f60*/  FFMA.FTZ R156, R51, R0.reuse, -R46.reuse ;  /* 0x00000000339c7223 */ /* 0x180fe2000001082e */
[-CC-:B------:R-:W-:Y:S01]  /*13f70*/  FFMA.FTZ R105, R105, R0.reuse, -R46.reuse ;  /* 0x0000000069697223 */ /* 0x180fe2000001082e */
[-CC-:B------:R-:W-:Y:S01]  /*13f80*/  FFMA.FTZ R77, R77, R0.reuse, -R46.reuse ;  /* 0x000000004d4d7223 */ /* 0x180fe2000001082e */
[--C-:B------:R-:W-:Y:S01]  /*13f90*/  FFMA.FTZ R55, R55, R0, -R46.reuse ;  /* 0x0000000037377223 */ /* 0x100fe2000001082e */
[----:B--2---:R-:W-:Y:S01]  /*13fa0*/  @P2 SHF.R.U32.HI R41, RZ, R52, R39 ;  /* 0x00000034ff292219 */ /* 0x004fe20000011627 */
[----:B------:R-:W1:Y:S01]  /*13fb0*/  MUFU.EX2 R176, R176 ;  /* 0x000000b000b07308 */ /* 0x000e620000000800 */
[----:B---3--:R-:W-:Y:S01]  /*13fc0*/  FADD.FTZ R48, R182, R11 ;  /* 0x0000000bb6307221 */ /* 0x008fe20000010000 */
[----:B------:R-:W-:Y:S01]  /*13fd0*/  FFMA.FTZ R81, R81, R0, -R46 ;  /* 0x0000000051517223 */ /* 0x000fe2000001082e */
[----:B------:R-:W-:Y:S02]  /*13fe0*/  IADD3 R45, R41, R202, -R201 ;  /* 0x000000ca292d7210 */ /* 0x000fe40007ffe8c9 */
[----:B------:R-:W-:-:S02]  /*13ff0*/  CS2R R102, SRZ ;  /* 0x0000000000667805 */ /* 0x000fc4000001ff00 */
[----:B------:R-:W-:Y:S02]  /*14000*/  F2FP.F16.F32.PACK_AB R180, R9, R180 ;  /* 0x000000b409b4723e */ /* 0x000fe400000000ff */
[----:B------:R-:W-:Y:S02]  /*14010*/  CS2R R100, SRZ ;  /* 0x0000000000647805 */ /* 0x000fe4000001ff00 */
[----:B------:R-:W-:Y:S01]  /*14020*/  SHF.R.S32.HI R52, RZ, 0x1f, R45 ;  /* 0x0000001fff347819 */ /* 0x000fe2000001142d */
[----:B------:R-:W2:Y:S01]  /*14030*/  MUFU.EX2 R15, R15 ;  /* 0x0000000f000f7308 */ /* 0x000ea20000000800 */
[C---:B0-----:R-:W-:Y:S01]  /*14040*/  FADD.FTZ R11, R13.reuse, R48 ;  /* 0x000000300d0b7221 */ /* 0x041fe20000010000 */
[----:B------:R-:W-:Y:S01]  /*14050*/  FADD.FTZ R48, R24, R37 ;  /* 0x0000002518307221 */ /* 0x000fe20000010000 */
[----:B------:R-:W-:Y:S02]  /*14060*/  F2FP.F16.F32.PACK_AB R182, R13, R182 ;  /* 0x000000b60db6723e */ /* 0x000fe400000000ff */
[----:B------:R-:W-:-:S02]  /*14070*/  CS2R R98, SRZ ;  /* 0x0000000000627805 */ /* 0x000fc4000001ff00 */
[----:B------:R-:W-:Y:S01]  /*14080*/  F2FP.F16.F32.PACK_AB R179, R20, R179 ;  /* 0x000000b314b3723e */ /* 0x000fe200000000ff */
[----:B------:R-:W-:Y:S01]  /*14090*/  FADD.FTZ R37, R175, R48 ;  /* 0x00000030af257221 */ /* 0x000fe20000010000 */
[----:B------:R-:W-:Y:S01]  /*140a0*/  F2FP.F16.F32.PACK_AB R173, R24, R173 ;  /* 0x000000ad18ad723e */ /* 0x000fe200000000ff */
[----:B------:R-:W0:Y:S01]  /*140b0*/  MUFU.EX2 R178, R178 ;  /* 0x000000b200b27308 */ /* 0x000e220000000800 */
[----:B-1----:R-:W-:Y:S01]  /*140c0*/  FADD.FTZ R6, R176, R11 ;  /* 0x0000000bb0067221 */ /* 0x002fe20000010000 */
[C---:B------:R-:W-:Y:S01]  /*140d0*/  FADD.FTZ R48, R26.reuse, R37 ;  /* 0x000000251a307221 */ /* 0x040fe20000010000 */
[-C--:B------:R-:W-:Y:S01]  /*140e0*/  FFMA.FTZ R37, R65, R0.reuse, -R46 ;  /* 0x0000000041257223 */ /* 0x080fe2000001082e */
[----:B------:R-:W-:Y:S02]  /*140f0*/  F2FP.F16.F32.PACK_AB R175, R26, R175 ;  /* 0x000000af1aaf723e */ /* 0x000fe400000000ff */
[----:B------:R-:W-:Y:S01]  /*14100*/  CS2R R96, SRZ ;  /* 0x0000000000607805 */ /* 0x000fe2000001ff00 */
[----:B------:R-:W-:Y:S01]  /*14110*/  FADD.FTZ R39, R169, R48 ;  /* 0x00000030a9277221 */ /* 0x000fe20000010000 */
[C---:B------:R-:W-:Y:S01]  /*14120*/  F2FP.F16.F32.PACK_AB R169, R28.reuse, R169 ;  /* 0x000000a91ca9723e */ /* 0x040fe200000000ff */
[----:B------:R-:W1:Y:S01]  /*14130*/  MUFU.EX2 R21, R21 ;  /* 0x0000001500157308 */ /* 0x000e620000000800 */
[----:B--2---:R-:W-:Y:S01]  /*14140*/  FADD.FTZ R11, R15, R6 ;  /* 0x000000060f0b7221 */ /* 0x004fe20000010000 */
[----:B------:R-:W-:Y:S01]  /*14150*/  FADD.FTZ R48, R28, R39 ;  /* 0x000000271c307221 */ /* 0x000fe20000010000 */
[----:B------:R-:W-:Y:S01]  /*14160*/  FFMA.FTZ R39, R69, R0, -R46 ;  /* 0x0000000045277223 */ /* 0x000fe2000001082e */
[----:B------:R-:W-:-:S02]  /*14170*/  F2FP.F16.F32.PACK_AB R176, R15, R176 ;  /* 0x000000b00fb0723e */ /* 0x000fc400000000ff */
[----:B------:R-:W-:Y:S01]  /*14180*/  CS2R R94, SRZ ;  /* 0x00000000005e7805 */ /* 0x000fe2000001ff00 */
[----:B------:R-:W-:Y:S01]  /*14190*/  FADD.FTZ R41, R171, R48 ;  /* 0x00000030ab297221 */ /* 0x000fe20000010000 */
[----:B------:R-:W-:Y:S01]  /*141a0*/  F2FP.F16.F32.PACK_AB R171, R30, R171 ;  /* 0x000000ab1eab723e */ /* 0x000fe200000000ff */
[----:B------:R-:W2:Y:S01]  /*141b0*/  MUFU.EX2 R172, R172 ;  /* 0x000000ac00ac7308 */ /* 0x000ea20000000800 */
[----:B0-----:R-:W-:Y:S01]  /*141c0*/  FADD.FTZ R6, R178, R11 ;  /* 0x0000000bb2067221 */ /* 0x001fe20000010000 */
[----:B------:R-:W-:Y:S01]  /*141d0*/  FADD.FTZ R48, R30, R41 ;  /* 0x000000291e307221 */ /* 0x000fe20000010000 */
[----:B------:R-:W-:Y:S01]  /*141e0*/  FFMA.FTZ R41, R73, R0, -R46 ;  /* 0x0000000049297223 */ /* 0x000fe2000001082e */
[----:B------:R-:W-:Y:S02]  /*141f0*/  CS2R R92, SRZ ;  /* 0x00000000005c7805 */ /* 0x000fe4000001ff00 */
[----:B------:R-:W-:Y:S01]  /*14200*/  CS2R R90, SRZ ;  /* 0x00000000005a7805 */ /* 0x000fe2000001ff00 */
[----:B------:R-:W-:Y:S01]  /*14210*/  FADD.FTZ R43, R165, R48 ;  /* 0x00000030a52b7221 */ /* 0x000fe20000010000 */
[C---:B------:R-:W-:Y:S01]  /*14220*/  F2FP.F16.F32.PACK_AB R165, R32.reuse, R165 ;  /* 0x000000a520a5723e */ /* 0x040fe200000000ff */
        /* <DEDUP_REMOVED lines=8> */
[----:B------:R-:W-:-:S04]  /*142b0*/  FADD.FTZ R50, R34, R43 ;  /* 0x0000002b22327221 */ /* 0x000fc80000010000 */
[----:B------:R-:W-:Y:S01]  /*142c0*/  FADD.FTZ R43, R161, R50 ;  /* 0x00000032a12b7221 */ /* 0x000fe20000010000 */
[----:B------:R-:W-:Y:S01]  /*142d0*/  F2FP.F16.F32.PACK_AB R161, R36, R161 ;  /* 0x000000a124a1723e */ /* 0x000fe200000000ff */
        /* <DEDUP_REMOVED lines=11> */
[----:B-1----:R-:W-:Y:S01]  /*14390*/  FADD.FTZ R11, R29, R6 ;  /* 0x000000061d0b7221 */ /* 0x002fe20000010000 */
[-CC-:B------:R-:W-:Y:S01]  /*143a0*/  FFMA.FTZ R6, R5, R0.reuse, -R46.reuse ;  /* 0x0000000005067223 */ /* 0x180fe2000001082e */
[----:B------:R-:W-:Y:S01]  /*143b0*/  FFMA.FTZ R46, R85, R0, -R46 ;  /* 0x00000000552e7223 */ /* 0x000fe2000001082e */
[----:B------:R-:W-:-:S04]  /*143c0*/  F2FP.F16.F32.PACK_AB R168, R29, R168 ;  /* 0x000000a81da8723e */ /* 0x000fc800000000ff */
[----:B------:R-:W1:Y:S01]  /*143d0*/  MUFU.EX2 R164, R164 ;  /* 0x000000a400a47308 */ /* 0x000e620000000800 */
[----:B--2---:R-:W-:Y:S01]  /*143e0*/  FADD.FTZ R48, R170, R11 ;  /* 0x0000000baa307221 */ /* 0x004fe20000010000 */
[----:B------:R-:W-:-:S06]  /*143f0*/  LEA.HI R11, R52, R45, RZ, 0x7 ;  /* 0x0000002d340b7211 */ /* 0x000fcc00078f38ff */
[----:B------:R-:W2:Y:S01]  /*14400*/  MUFU.EX2 R33, R33 ;  /* 0x0000002100217308 */ /* 0x000ea20000000800 */
[C---:B0-----:R-:W-:Y:S01]  /*14410*/  FADD.FTZ R5, R31.reuse, R48 ;  /* 0x000000301f057221 */ /* 0x041fe20000010000 */
[----:B------:R-:W-:Y:S01]  /*14420*/  FADD.FTZ R48, R36, R43 ;  /* 0x0000002b24307221 */ /* 0x000fe20000010000 */
[----:B------:R-:W-:-:S03]  /*14430*/  F2FP.F16.F32.PACK_AB R170, R31, R170 ;  /* 0x000000aa1faa723e */ /* 0x000fc600000000ff */
[----:B------:R-:W-:Y:S01]  /*14440*/  FADD.FTZ R43, R163, R48 ;  /* 0x00000030a32b7221 */ /* 0x000fe20000010000 */
[----:B------:R-:W-:Y:S01]  /*14450*/  F2FP.F16.F32.PACK_AB R163, R38, R163 ;  /* 0x000000a326a3723e */ /* 0x000fe200000000ff */
[----:B------:R-:W0:Y:S01]  /*14460*/  MUFU.EX2 R166, R166 ;  /* 0x000000a600a67308 */ /* 0x000e220000000800 */
[----:B-1----:R-:W-:Y:S01]  /*14470*/  FADD.FTZ R10, R164, R5 ;  /* 0x00000005a40a7221 */ /* 0x002fe20000010000 */
[----:B------:R-:W-:-:S04]  /*14480*/  FADD.FTZ R12, R38, R43 ;  /* 0x0000002b260c7221 */ /* 0x000fc80000010000 */
[----:B------:R-:W-:Y:S01]  /*14490*/  FADD.FTZ R43, R157, R12 ;  /* 0x0000000c9d2b7221 */ /* 0x000fe20000010000 */
[C---:B------:R-:W-:Y:S01]  /*144a0*/  F2FP.F16.F32.PACK_AB R157, R40.reuse, R157 ;  /* 0x0000009d289d723e */ /* 0x040fe200000000ff */
[----:B------:R-:W1:Y:S01]  /*144b0*/  MUFU.EX2 R35, R35 ;  /* 0x0000002300237308 */ /* 0x000e620000000800 */
[C---:B--2---:R-:W-:Y:S01]  /*144c0*/  FADD.FTZ R5, R33.reuse, R10 ;  /* 0x0000000a21057221 */ /* 0x044fe20000010000 */
[----:B------:R-:W-:Y:S01]  /*144d0*/  FADD.FTZ R12, R40, R43 ;  /* 0x0000002b280c7221 */ /* 0x000fe20000010000 */
[----:B------:R-:W-:-:S03]  /*144e0*/  F2FP.F16.F32.PACK_AB R164, R33, R164 ;  /* 0x000000a421a4723e */ /* 0x000fc600000000ff */
[----:B------:R-:W-:Y:S02]  /*144f0*/  FADD.FTZ R43, R159, R12 ;  /* 0x0000000c9f2b7221 */ /* 0x000fe40000010000 */
        /* <DEDUP_REMOVED lines=30> */
[----:B------:R-:W-:-:S04]  /*146e0*/  SHF.R.S32.HI R10, RZ, 0x7, R11 ;  /* 0x00000007ff0a7819 */ /* 0x000fc8000001140b */
[----:B------:R-:W-:Y:S02]  /*146f0*/  VIMNMX R15, R199, R10, !PT ;  /* 0x0000000ac70f7248 */ /* 0x000fe40007fe0100 */
[----:B------:R-:W2:Y:S01]  /*14700*/  MUFU.EX2 R158, R77 ;  /* 0x0000004d009e7308 */ /* 0x000ea20000000800 */
[----:B0-----:R-:W-:Y:S01]  /*14710*/  FADD.FTZ R5, R155, R12 ;  /* 0x0000000c9b057221 */ /* 0x001fe20000010000 */
[----:B------:R-:W-:Y:S01]  /*14720*/  VIADD R12, R88, 0xfffffffe ;  /* 0xfffffffe580c7836 */ /* 0x000fe20000000000 */
[----:B------:R-:W-:-:S04]  /*14730*/  CS2R R88, SRZ ;  /* 0x0000000000587805 */ /* 0x000fc8000001ff00 */
[----:B------:R-:W-:Y:S01]  /*14740*/  ISETP.GE.AND P3, PT, R12, R15, PT ;  /* 0x0000000f0c00720c */ /* 0x000fe20003f66270 */
[----:B------:R-:W0:Y:S01]  /*14750*/  MUFU.EX2 R55, R55 ;  /* 0x0000003700377308 */ /* 0x000e220000000800 */
[C---:B-1----:R-:W-:Y:S01]  /*14760*/  FADD.FTZ R5, R8.reuse, R5 ;  /* 0x0000000508057221 */ /* 0x042fe20000010000 */
[----:B------:R-:W-:-:S06]  /*14770*/  F2FP.F16.F32.PACK_AB R155, R8, R155 ;  /* 0x0000009b089b723e */ /* 0x000fcc00000000ff */
[----:B------:R-:W1:Y:S01]  /*14780*/  MUFU.EX2 R152, R81 ;  /* 0x0000005100987308 */ /* 0x000e620000000800 */
[C---:B--2---:R-:W-:Y:S01]  /*14790*/  FADD.FTZ R8, R158.reuse, R43 ;  /* 0x0000002b9e087221 */ /* 0x044fe20000010000 */
[----:B------:R-:W-:Y:S02]  /*147a0*/  F2FP.F16.F32.PACK_AB R158, R158, R105 ;  /* 0x000000699e9e723e */ /* 0x000fe400000000ff */
[----:B------:R-:W-:-:S04]  /*147b0*/  CS2R R104, SRZ ;  /* 0x0000000000687805 */ /* 0x000fc8000001ff00 */
[----:B------:R-:W2:Y:S01]  /*147c0*/  MUFU.EX2 R154, R6 ;  /* 0x00000006009a7308 */ /* 0x000ea20000000800 */
[----:B0-----:R-:W-:Y:S01]  /*147d0*/  FADD.FTZ R13, R55, R8 ;  /* 0x00000008370d7221 */ /* 0x001fe20000010000 */
[----:B------:R-:W-:-:S06]  /*147e0*/  IMAD.MOV.U32 R8, RZ, RZ, 0x3f800000 ;  /* 0x3f800000ff087424 */ /* 0x000fcc00078e00ff */
[----:B------:R-:W0:Y:S01]  /*147f0*/  MUFU.EX2 R9, R46 ;  /* 0x0000002e00097308 */ /* 0x000e220000000800 */
[C---:B-1----:R-:W-:Y:S01]  /*14800*/  FADD.FTZ R13, R152.reuse, R13 ;  /* 0x0000000d980d7221 */ /* 0x042fe20000010000 */
[----:B------:R-:W-:-:S03]  /*14810*/  F2FP.F16.F32.PACK_AB R152, R152, R55 ;  /* 0x000000379898723e */ /* 0x000fc600000000ff */
[----:B--2---:R-:W-:-:S04]  /*14820*/  FADD.FTZ R6, R154, R13 ;  /* 0x0000000d9a067221 */ /* 0x004fc80000010000 */
[C---:B0-----:R-:W-:Y:S01]  /*14830*/  FADD.FTZ R6, R9.reuse, R6 ;  /* 0x0000000609067221 */ /* 0x041fe20000010000 */
[----:B------:R-:W-:Y:S01]  /*14840*/  F2FP.F16.F32.PACK_AB R154, R9, R154 ;  /* 0x0000009a099a723e */ /* 0x000fe200000000ff */
[----:B------:R-:W-:Y:S01]  /*14850*/  IMAD.MOV.U32 R9, RZ, RZ, 0x3f800000 ;  /* 0x3f800000ff097424 */ /* 0x000fe200078e00ff */
[----:B------:R-:W-:Y:S06]  /*14860*/  @!P3 BRA `(.L_x_2663) ;  /* 0x0000002c0080b947 */ /* 0x000fec0003800000 */
[----:B------:R-:W-:Y:S01]  /*14870*/  BSSY B1, `(.L_x_2663) ;  /* 0x00002df000017945 */ /* 0x000fe20003800000 */
[----:B------:R-:W-:Y:S01]  /*14880*/  IMAD.MOV.U32 R14, RZ, RZ, R4 ;  /* 0x000000ffff0e7224 */ /* 0x000fe200078e0004 */
[----:B------:R-:W-:Y:S01]  /*14890*/  MOV R13, R3 ;  /* 0x00000003000d7202 */ /* 0x000fe20000000f00 */
[----:B------:R-:W-:Y:S02]  /*148a0*/  IMAD.MOV.U32 R11, RZ, RZ, R187 ;  /* 0x000000ffff0b7224 */ /* 0x000fe400078e00bb */
[----:B------:R-:W-:Y:S02]  /*148b0*/  IMAD.MOV.U32 R10, RZ, RZ, R184 ;  /* 0x000000ffff0a7224 */ /* 0x000fe400078e00b8 */
[----:B------:R-:W-:Y:S02]  /*148c0*/  IMAD.MOV.U32 R8, RZ, RZ, 0x3f800000 ;  /* 0x3f800000ff087424 */ /* 0x000fe400078e00ff */
[----:B------:R-:W-:-:S07]  /*148d0*/  IMAD.MOV.U32 R151, RZ, RZ, RZ ;  /* 0x000000ffff977224 */ /* 0x000fce00078e00ff */
.L_x_2674:
[----:B------:R-:W-:-:S04]  /*148e0*/  IADD3 R0, R10, 0x1, RZ ;  /* 0x000000010a007810 */ /* 0x000fc80007ffe0ff */
[----:B------:R-:W-:-:S04]  /*148f0*/  ISETP.NE.AND P3, PT, R0, 0x2, PT ;  /* 0x000000020000780c */ /* 0x000fc80003f65270 */
[----:B------:R-:W-:Y:S02]  /*14900*/  SEL R4, RZ, 0x1, P3 ;  /* 0x00000001ff047807 */ /* 0x000fe40001800000 */
[----:B------:R-:W-:Y:S02]  /*14910*/  SEL R184, R0, RZ, P3 ;  /* 0x000000ff00b87207 */ /* 0x000fe40001800000 */
[----:B------:R-:W-:Y:S01]  /*14920*/  LOP3.LUT R187, R11, R4, RZ, 0x3c, !PT ;  /* 0x000000040bbb7212 */ /* 0x000fe200078e3cff */
[----:B------:R-:W-:Y:S06]  /*14930*/  @!P0 BRA `(.L_x_2664) ;  /* 0x0000000000048947 */ /* 0x000fec0003800000 */
[----:B------:R-:W-:Y:S01]  /*14940*/  BPT.TRAP 0x1 ;  /* 0x000000040000795c */ /* 0x000fe20000300000 */
.L_x_2664:
[----:B------:R-:W-:Y:S01]  /*14950*/  IMAD R20, R184, 0x8, R2 ;  /* 0x00000008b8147824 */ /* 0x000fe200078e0202 */
[----:B------:R-:W-:-:S04]  /*14960*/  SHF.L.U32 R3, R187, 0x1f, RZ ;  /* 0x0000001fbb037819 */ /* 0x000fc800000006ff */
[----:B------:R0:W1:Y:S01]  /*14970*/  SYNCS.PHASECHK.TRANS64.TRYWAIT P3, [R20+URZ+0x34830], R3 ;  /* 0x03483003140075a7 */ /* 0x000062000806017f */
[----:B------:R-:W-:Y:S05]  /*14980*/  @!P0 BRA `(.L_x_2665) ;  /* 0x0000000000048947 */ /* 0x000fea0003800000 */
[----:B------:R-:W-:Y:S01]  /*14990*/  BPT.TRAP 0x1 ;  /* 0x000000040000795c */ /* 0x000fe20000300000 */
.L_x_2665:
[----:B------:R-:W-:Y:S01]  /*149a0*/  IMAD R0, R184, 0xc00, R7 ;  /* 0x00000c00b8007824 */ /* 0x000fe200078e0207 */
[----:B------:R-:W-:Y:S03]  /*149b0*/  BSSY B2, `(.L_x_2666) ;  /* 0x0000006000027945 */ /* 0x000fe60003800000 */
[C---:B------:R-:W-:Y:S02]  /*149c0*/  VIADD R26, R0.reuse, 0x2 ;  /* 0x00000002001a7836 */ /* 0x040fe40000000000 */
[----:B------:R-:W-:Y:S01]  /*149d0*/  VIADD R4, R0, 0x4 ;  /* 0x0000000400047836 */ /* 0x000fe20000000000 */
[----:B-1----:R-:W-:Y:S06]  /*149e0*/  @P3 BRA `(.L_x_2667) ;  /* 0x0000000000083947 */ /* 0x002fec0003800000 */
[----:B------:R-:W1:Y:S02]  /*149f0*/  SYNCS.PHASECHK.TRANS64.TRYWAIT P3, [R20+URZ+0x34830], R3 ;  /* 0x03483003140075a7 */ /* 0x000e64000806017f */
[----:B-1----:R-:W-:Y:S05]  /*14a00*/  @!P3 BRA `(.L_x_2668) ;  /* 0x0000012000c0b947 */ /* 0x002fea0003800000 */
.L_x_2667:
[----:B------:R-:W-:Y:S05]  /*14a10*/  BSYNC B2 ;  /* 0x0000000000027941 */ /* 0x000fea0003800000 */
.L_x_2666:
[----:B------:R-:W-:Y:S01]  /*14a20*/  IMAD.MOV.U32 R24, RZ, RZ, R0 ;  /* 0x000000ffff187224 */ /* 0x000fe200078e0000 */
[----:B------:R-:W-:Y:S01]  /*14a30*/  R2UR UR50, R26 ;  /* 0x000000001a3272ca */ /* 0x000fe200000e0000 */
[----:B------:R-:W-:Y:S01]  /*14a40*/  IMAD.MOV.U32 R26, RZ, RZ, R4 ;  /* 0x000000ffff1a7224 */ /* 0x000fe200078e0004 */
[----:B------:R2:W-:Y:S02]  /*14a50*/  STL.64 [R1+0xb0], R14 ;  /* 0x0000b00e01007387 */ /* 0x0005e40000100a00 */
[----:B------:R-:W-:Y:S01]  /*14a60*/  R2UR UR54, R24 ;  /* 0x00000000183672ca */ /* 0x000fe200000e0000 */
[----:B------:R-:W-:Y:S01]  /*14a70*/  VIADD R24, R0, 0x6 ;  /* 0x0000000600187836 */ /* 0x000fe20000000000 */
[----:B------:R-:W-:Y:S01]  /*14a80*/  R2UR UR46, R26 ;  /* 0x000000001a2e72ca */ /* 0x000fe200000e0000 */
[----:B------:R-:W-:-:S03]  /*14a90*/  VIADD R26, R0, 0x400 ;  /* 0x00000400001a7836 */ /* 0x000fc60000000000 */
[----:B------:R-:W-:Y:S01]  /*14aa0*/  R2UR UR34, R24 ;  /* 0x00000000182272ca */ /* 0x000fe200000e0000 */
[----:B------:R-:W-:Y:S01]  /*14ab0*/  VIADD R24, R0, 0x404 ;  /* 0x0000040400187836 */ /* 0x000fe20000000000 */
[----:B------:R-:W-:Y:S01]  /*14ac0*/  R2UR UR30, R26 ;  /* 0x000000001a1e72ca */ /* 0x000fe200000e0000 */
[C---:B------:R-:W-:Y:S01]  /*14ad0*/  VIADD R26, R0.reuse, 0x406 ;  /* 0x00000406001a7836 */ /* 0x040fe20000000000 */
[----:B------:R-:W-:Y:S02]  /*14ae0*/  MOV R25, 0x40000040 ;  /* 0x4000004000197802 */ /* 0x000fe40000000f00 */
[----:B------:R-:W-:Y:S01]  /*14af0*/  IADD3 R28, R0, 0x402, RZ ;  /* 0x00000402001c7810 */ /* 0x000fe20007ffe0ff */
[----:B------:R-:W-:Y:S01]  /*14b00*/  IMAD.MOV.U32 R27, RZ, RZ, 0x40000040 ;  /* 0x40000040ff1b7424 */ /* 0x000fe200078e00ff */
[----:B------:R-:W-:Y:S01]  /*14b10*/  R2UR UR22, R24 ;  /* 0x00000000181672ca */ /* 0x000fe200000e0000 */
[----:B------:R-:W-:Y:S01]  /*14b20*/  IMAD.MOV.U32 R29, RZ, RZ, 0x40000040 ;  /* 0x40000040ff1d7424 */ /* 0x000fe200078e00ff */
[----:B------:R-:W-:Y:S01]  /*14b30*/  IADD3 R24, R0, 0x802, RZ ;  /* 0x0000080200187810 */ /* 0x000fe20007ffe0ff */
[----:B--2---:R-:W2:Y:S01]  /*14b40*/  LDL.64 R14, [R1+0x30] ;  /* 0x00003000010e7983 */ /* 0x004ea20000100a00 */
[----:B------:R-:W-:-:S02]  /*14b50*/  R2UR UR55, R25 ;  /* 0x00000000193772ca */ /* 0x000fc400000e0000 */
[----:B------:R-:W-:Y:S01]  /*14b60*/  R2UR UR26, R28 ;  /* 0x000000001c1a72ca */ /* 0x000fe200000e0000 */
[----:B------:R-:W-:Y:S01]  /*14b70*/  VIADD R28, R0, 0x800 ;  /* 0x00000800001c7836 */ /* 0x000fe20000000000 */
[----:B------:R-:W-:Y:S01]  /*14b80*/  R2UR UR18, R26 ;  /* 0x000000001a1272ca */ /* 0x000fe200000e0000 */
[----:B------:R-:W-:Y:S01]  /*14b90*/  VIADD R26, R0, 0x804 ;  /* 0x00000804001a7836 */ /* 0x000fe20000000000 */
[----:B------:R-:W-:Y:S01]  /*14ba0*/  R2UR UR10, R24 ;  /* 0x00000000180a72ca */ /* 0x000fe200000e0000 */
[----:B------:R-:W-:Y:S01]  /*14bb0*/  VIADD R24, R0, 0x806 ;  /* 0x0000080600187836 */ /* 0x000fe20000000000 */
[C---:B------:R-:W-:Y:S01]  /*14bc0*/  R2UR UR51, R27.reuse ;  /* 0x000000001b3372ca */ /* 0x040fe200000e0000 */
[----:B------:R3:W-:Y:S01]  /*14bd0*/  STL.64 [R1+0xa8], R12 ;  /* 0x0000a80c01007387 */ /* 0x0007e20000100a00 */
[----:B------:R-:W-:Y:S02]  /*14be0*/  R2UR UR47, R27 ;  /* 0x000000001b2f72ca */ /* 0x000fe400000e0000 */
[----:B------:R-:W-:-:S02]  /*14bf0*/  R2UR UR35, R25 ;  /* 0x00000000192372ca */ /* 0x000fc400000e0000 */
[----:B------:R-:W-:Y:S02]  /*14c00*/  R2UR UR31, R27 ;  /* 0x000000001b1f72ca */ /* 0x000fe400000e0000 */
[----:B------:R-:W-:Y:S02]  /*14c10*/  R2UR UR27, R29 ;  /* 0x000000001d1b72ca */ /* 0x000fe400000e0000 */
[----:B------:R-:W-:Y:S02]  /*14c20*/  R2UR UR23, R25 ;  /* 0x00000000191772ca */ /* 0x000fe400000e0000 */
[----:B------:R-:W-:Y:S01]  /*14c30*/  R2UR UR19, R27 ;  /* 0x000000001b1372ca */ /* 0x000fe200000e0000 */
[----:B---3--:R-:W3:Y:S01]  /*14c40*/  LDL.64 R12, [R1+0x28] ;  /* 0x00002800010c7983 */ /* 0x008ee20000100a00 */
[----:B------:R-:W-:Y:S02]  /*14c50*/  R2UR UR14, R28 ;  /* 0x000000001c0e72ca */ /* 0x000fe400000e0000 */
[----:B------:R-:W-:Y:S01]  /*14c60*/  R2UR UR15, R29 ;  /* 0x000000001d0f72ca */ /* 0x000fe200000e0000 */
[----:B------:R4:W-:Y:S01]  /*14c70*/  STL.64 [R1+0xa0], R10 ;  /* 0x0000a00a01007387 */ /* 0x0009e20000100a00 */
[----:B------:R-:W-:-:S02]  /*14c80*/  R2UR UR11, R25 ;  /* 0x00000000190b72ca */ /* 0x000fc400000e0000 */
[----:B------:R-:W-:Y:S02]  /*14c90*/  R2UR UR6, R26 ;  /* 0x000000001a0672ca */ /* 0x000fe400000e0000 */
[----:B------:R-:W-:Y:S02]  /*14ca0*/  R2UR UR7, R27 ;  /* 0x000000001b0772ca */ /* 0x000fe400000e0000 */
[----:B------:R-:W-:Y:S02]  /*14cb0*/  R2UR UR38, R24 ;  /* 0x00000000182672ca */ /* 0x000fe400000e0000 */
[----:B------:R-:W-:Y:S02]  /*14cc0*/  R2UR UR39, R25 ;  /* 0x00000000192772ca */ /* 0x000fe400000e0000 */
[----:B------:R-:W-:Y:S01]  /*14cd0*/  WARPGROUP.ARRIVE ;  /* 0x00000000000079c5 */ /* 0x000fe20000000000 */
[----:B----4-:R-:W4:Y:S01]  /*14ce0*/  LDL.64 R10, [R1+0x20] ;  /* 0x00002000010a7983 */ /* 0x010f220000100a00 */
[-C--:B------:R-:W-:Y:S01]  /*14cf0*/  FMUL.FTZ R88, R88, R9.reuse ;  /* 0x0000000958587220 */ /* 0x080fe20000410000 */
[----:B------:R-:W-:-:S02]  /*14d00*/  FMUL.FTZ R89, R89, R9 ;  /* 0x0000000959597220 */ /* 0x000fc40000410000 */
[----:B------:R0:W-:Y:S01]  /*14d10*/  STL.64 [R1+0x98], R6 ;  /* 0x0000980601007387 */ /* 0x0001e20000100a00 */
[----:B------:R-:W-:Y:S01]  /*14d20*/  HGMMA.64x128x16.F32 R24, gdesc[UR52], RZ, !UPT, gsb0 ;  /* 0x01e00000341879f0 */ /* 0x000fe2000c0008ff */
        /* <DEDUP_REMOVED lines=64> */
[----:B-1----:R-:W4:Y:S04]  /*15130*/  LDL.64 R2, [R1+0x8] ;  /* 0x0000080001027983 */ /* 0x002f280000100a00 */
[----:B------:R-:W2:Y:S01]  /*15140*/  LDL.64 R8, [R1+0x38] ;  /* 0x0000380001087983 */ /* 0x000ea20000100a00 */
[----:B------:R-:W-:-:S02]  /*15150*/  WARPGROUP.DEPBAR.LE gsb0, 0x0 ;  /* 0x00008000000079c5 */ /* 0x000fc40000010000 */
[----:B------:R-:W-:-:S06]  /*15160*/  WARPGROUP.ARRIVE ;  /* 0x00000000000079c5 */ /* 0x000fcc0000000000 */
[----:B------:R-:W-:Y:S03]  /*15170*/  HGMMA.64x128x16.F32 R24, gdesc[UR48], R24, gsb0 ;  /* 0x01e00000301879f0 */ /* 0x000fe60008000818 */
[----:B------:R-:W-:Y:S02]  /*15180*/  WARPGROUP.DEPBAR.LE gsb0, 0x0 ;  /* 0x00008000000079c5 */ /* 0x000fe40000010000 */
[----:B------:R-:W-:-:S07]  /*15190*/  WARPGROUP.ARRIVE ;  /* 0x00000000000079c5 */ /* 0x000fce0000000000 */
[----:B------:R-:W-:Y:S01]  /*151a0*/  HGMMA.64x128x16.F32 R24, gdesc[UR44], R24, gsb0 ;  /* 0x01e000002c1879f0 */ /* 0x000fe20008000818 */
[----:B--2---:R-:W-:Y:S02]  /*151b0*/  R2UR UR32, R8 ;  /* 0x00000000082072ca */ /* 0x004fe400000e0000 */
[----:B------:R-:W-:Y:S02]  /*151c0*/  R2UR UR33, R9 ;  /* 0x00000000092172ca */ /* 0x000fe400000e0000 */
[----:B------:R-:W-:Y:S01]  /*151d0*/  R2UR UR28, R14 ;  /* 0x000000000e1c72ca */ /* 0x000fe200000e0000 */
[----:B------:R-:W2:Y:S01]  /*151e0*/  LDL.64 R8, [R1] ;  /* 0x0000000001087983 */ /* 0x000ea20000100a00 */
[----:B------:R-:W-:Y:S02]  /*151f0*/  WARPGROUP.DEPBAR.LE gsb0, 0x0 ;  /* 0x00008000000079c5 */ /* 0x000fe40000010000 */
[----:B------:R-:W-:-:S07]  /*15200*/  WARPGROUP.ARRIVE ;  /* 0x00000000000079c5 */ /* 0x000fce0000000000 */
[----:B------:R-:W-:Y:S01]  /*15210*/  HGMMA.64x128x16.F32 R24, gdesc[UR32], R24, gsb0 ;  /* 0x01e00000201879f0 */ /* 0x000fe20008000818 */
[----:B------:R-:W-:Y:S02]  /*15220*/  R2UR UR29, R15 ;  /* 0x000000000f1d72ca */ /* 0x000fe400000e0000 */
[----:B---3--:R-:W-:Y:S01]  /*15230*/  R2UR UR24, R12 ;  /* 0x000000000c1872ca */ /* 0x008fe200000e0000 */
[----:B------:R0:W5:Y:S01]  /*15240*/  LDL.LU.64 R14, [R1+0xb0] ;  /* 0x0000b000010e7983 */ /* 0x0001620000300a00 */
[----:B------:R-:W-:Y:S02]  /*15250*/  R2UR UR25, R13 ;  /* 0x000000000d1972ca */ /* 0x000fe400000e0000 */
[----:B----4-:R-:W-:Y:S01]  /*15260*/  R2UR UR20, R10 ;  /* 0x000000000a1472ca */ /* 0x010fe200000e0000 */
[----:B------:R0:W5:Y:S01]  /*15270*/  LDL.LU.64 R12, [R1+0xa8] ;  /* 0x0000a800010c7983 */ /* 0x0001620000300a00 */
[----:B------:R-:W-:Y:S02]  /*15280*/  WARPGROUP.DEPBAR.LE gsb0, 0x0 ;  /* 0x00008000000079c5 */ /* 0x000fe40000010000 */
[----:B------:R-:W-:-:S06]  /*15290*/  WARPGROUP.ARRIVE ;  /* 0x00000000000079c5 */ /* 0x000fcc0000000000 */
[----:B------:R-:W-:Y:S01]  /*152a0*/  HGMMA.64x128x16.F32 R24, gdesc[UR28], R24, gsb0 ;  /* 0x01e000001c1879f0 */ /* 0x000fe20008000818 */
[----:B------:R-:W-:Y:S02]  /*152b0*/  R2UR UR21, R11 ;  /* 0x000000000b1572ca */ /* 0x000fe400000e0000 */
[----:B------:R-:W-:Y:S01]  /*152c0*/  R2UR UR16, R6 ;  /* 0x00000000061072ca */ /* 0x000fe200000e0000 */
[----:B------:R0:W5:Y:S01]  /*152d0*/  LDL.LU.64 R10, [R1+0xa0] ;  /* 0x0000a000010a7983 */ /* 0x0001620000300a00 */
[----:B------:R-:W-:Y:S02]  /*152e0*/  WARPGROUP.DEPBAR.LE gsb0, 0x0 ;  /* 0x00008000000079c5 */ /* 0x000fe40000010000 */
[----:B------:R-:W-:-:S06]  /*152f0*/  WARPGROUP.ARRIVE ;  /* 0x00000000000079c5 */ /* 0x000fcc0000000000 */
[----:B------:R-:W-:Y:S01]  /*15300*/  HGMMA.64x128x16.F32 R24, gdesc[UR24], R24, gsb0 ;  /* 0x01e00000181879f0 */ /* 0x000fe20008000818 */
[----:B------:R-:W-:Y:S02]  /*15310*/  R2UR UR17, R7 ;  /* 0x00000000071172ca */ /* 0x000fe400000e0000 */
[----:B------:R-:W-:Y:S01]  /*15320*/  R2UR UR12, R2 ;  /* 0x00000000020c72ca */ /* 0x000fe200000e0000 */
[----:B------:R0:W5:Y:S01]  /*15330*/  LDL.LU.64 R6, [R1+0x98] ;  /* 0x0000980001067983 */ /* 0x0001620000300a00 */
[----:B------:R-:W-:Y:S02]  /*15340*/  R2UR UR13, R3 ;  /* 0x00000000030d72ca */ /* 0x000fe400000e0000 */
[----:B--2---:R-:W-:Y:S01]  /*15350*/  R2UR UR8, R8 ;  /* 0x00000000080872ca */ /* 0x004fe200000e0000 */
[----:B------:R0:W5:Y:S01]  /*15360*/  LDL.LU R2, [R1+0x8c] ;  /* 0x00008c0001027983 */ /* 0x0001620000300800 */
[----:B------:R-:W-:Y:S02]  /*15370*/  WARPGROUP.DEPBAR.LE gsb0, 0x0 ;  /* 0x00008000000079c5 */ /* 0x000fe40000010000 */
[----:B------:R-:W-:-:S06]  /*15380*/  WARPGROUP.ARRIVE ;  /* 0x00000000000079c5 */ /* 0x000fcc0000000000 */
[----:B------:R-:W-:Y:S03]  /*15390*/  HGMMA.64x128x16.F32 R24, gdesc[UR20], R24, gsb0 ;  /* 0x01e00000141879f0 */ /* 0x000fe60008000818 */
[----:B------:R-:W-:Y:S02]  /*153a0*/  WARPGROUP.DEPBAR.LE gsb0, 0x0 ;  /* 0x00008000000079c5 */ /* 0x000fe40000010000 */
[----:B------:R-:W-:-:S07]  /*153b0*/  WARPGROUP.ARRIVE ;  /* 0x00000000000079c5 */ /* 0x000fce0000000000 */
[----:B------:R-:W-:Y:S01]  /*153c0*/  HGMMA.64x128x16.F32 R24, gdesc[UR16], R24, gsb0 ;  /* 0x01e00000101879f0 */ /* 0x000fe20008000818 */
[----:B------:R-:W-:Y:S02]  /*153d0*/  R2UR UR9, R9 ;  /* 0x00000000090972ca */ /* 0x000fe400000e0000 */
[----:B------:R-:W-:Y:S02]  /*153e0*/  WARPGROUP.DEPBAR.LE gsb0, 0x0 ;  /* 0x00008000000079c5 */ /* 0x000fe40000010000 */
[----:B------:R-:W-:-:S07]  /*153f0*/  WARPGROUP.ARRIVE ;  /* 0x00000000000079c5 */ /* 0x000fce0000000000 */
[----:B------:R-:W-:Y:S01]  /*15400*/  HGMMA.64x128x16.F32 R24, gdesc[UR12], R24, gsb0 ;  /* 0x01e000000c1879f0 */ /* 0x000fe20008000818 */
[----:B------:R-:W-:Y:S01]  /*15410*/  UMOV UR4, UR56 ;  /* 0x0000003800047c82 */ /* 0x000fe20008000000 */
[----:B------:R-:W-:Y:S01]  /*15420*/  UMOV UR5, UR57 ;  /* 0x0000003900057c82 */ /* 0x000fe20008000000 */
        /* <DEDUP_REMOVED lines=12> */
.L_x_2669:
[----:B-----5:R-:W-:Y:S01]  /*154f0*/  SHF.L.U32 R0, R11, 0x1f, RZ ;  /* 0x0000001f0b007819 */ /* 0x020fe200000006ff */
[----:B------:R-:W-:-:S04]  /*15500*/  IMAD R21, R10, 0x8, R2 ;  /* 0x000000080a157824 */ /* 0x000fc800078e0202 */
[----:B------:R0:W1:Y:S01]  /*15510*/  SYNCS.PHASECHK.TRANS64.TRYWAIT P3, [R21+URZ+0x34850], R0 ;  /* 0x03485000150075a7 */ /* 0x000062000806017f */
[----:B------:R-:W-:Y:S05]  /*15520*/  @!P0 BRA `(.L_x_2670) ;  /* 0x0000000000048947 */ /* 0x000fea0003800000 */
[----:B------:R-:W-:Y:S01]  /*15530*/  BPT.TRAP 0x1 ;  /* 0x000000040000795c */ /* 0x000fe20000300000 */
.L_x_2670:
[----:B------:R-:W-:Y:S04]  /*15540*/  BSSY B2, `(.L_x_2671) ;  /* 0x0000004000027945 */ /* 0x000fe80003800000 */
[----:B-1----:R-:W-:Y:S05]  /*15550*/  @P3 BRA `(.L_x_2672) ;  /* 0x0000000000083947 */ /* 0x002fea0003800000 */
[----:B------:R-:W1:Y:S02]  /*15560*/  SYNCS.PHASECHK.TRANS64.TRYWAIT P3, [R21+URZ+0x34850], R0 ;  /* 0x03485000150075a7 */ /* 0x000e64000806017f */
[----:B-1----:R-:W-:Y:S05]  /*15570*/  @!P3 BRA `(.L_x_2673) ;  /* 0x0000011400f8b947 */ /* 0x002fea0003800000 */
.L_x_2672:
[----:B------:R-:W-:Y:S05]  /*15580*/  BSYNC B2 ;  /* 0x0000000000027941 */ /* 0x000fea0003800000 */
.L_x_2671:
[----:B01----:R-:W-:Y:S01]  /*15590*/  VIADD R0, R2, 0x400 ;  /* 0x0000040002007836 */ /* 0x003fe20000000000 */
[----:B------:R-:W-:Y:S01]  /*155a0*/  WARPGROUP.ARRIVE ;  /* 0x00000000000079c5 */ /* 0x000fe20000000000 */
[----:B------:R-:W-:Y:S01]  /*155b0*/  IMAD.MOV.U32 R9, RZ, RZ, 0x40000040 ;  /* 0x40000040ff097424 */ /* 0x000fe200078e00ff */
[----:B------:R-:W0:Y:S01]  /*155c0*/  @P2 LDC R3, c[0x0][0x44c] ;  /* 0x00011300ff032b82 */ /* 0x000e220000000800 */
[----:B------:R-:W-:Y:S01]  /*155d0*/  IMAD.MOV.U32 R11, RZ, RZ, 0x40000040 ;  /* 0x40000040ff0b7424 */ /* 0x000fe200078e00ff */
[----:B------:R-:W-:Y:S01]  /*155e0*/  SHF.R.U32.HI R0, RZ, 0x4, R0 ;  /* 0x00000004ff007819 */ /* 0x000fe20000011600 */
[----:B------:R-:W-:Y:S01]  /*155f0*/  @!P1 VIADD R20, R20, 0x34840 ;  /* 0x0003484014149836 */ /* 0x000fe20000000000 */
[----:B------:R-:W-:Y:S01]  /*15600*/  R2UR UR7, R9 ;  /* 0x00000000090772ca */ /* 0x000fe200000e0000 */
[----:B------:R-:W-:Y:S01]  /*15610*/  @!P1 VIADD R21, R21, 0x34860 ;  /* 0x0003486015159836 */ /* 0x000fe20000000000 */
[----:B------:R-:W-:Y:S02]  /*15620*/  LOP3.LUT R0, R0, 0x3fff, RZ, 0xc0, !PT ;  /* 0x00003fff00007812 */ /* 0x000fe400078ec0ff */
[----:B------:R-:W-:-:S02]  /*15630*/  IADD3 R4, R205, R200, RZ ;  /* 0x000000c8cd047210 */ /* 0x000fc40007ffe0ff */
[----:B------:R-:W-:Y:S02]  /*15640*/  LOP3.LUT R0, R0, 0x4000000, RZ, 0xfc, !PT ;  /* 0x0400000000007812 */ /* 0x000fe400078efcff */
[----:B------:R-:W-:Y:S02]  /*15650*/  @!P1 PRMT R20, RZ, 0x654, R20 ;  /* 0x00000654ff149816 */ /* 0x000fe40000000014 */
[----:B------:R-:W-:Y:S02]  /*15660*/  LEA R8, R10, R0, 0xb ;  /* 0x000000000a087211 */ /* 0x000fe400078e58ff */
[----:B------:R-:W1:Y:S01]  /*15670*/  @P2 LDC R0, c[0x0][0x450] ;  /* 0x00011400ff002b82 */ /* 0x000e620000000800 */
[----:B------:R-:W-:Y:S02]  /*15680*/  @!P1 PRMT R21, RZ, 0x654, R21 ;  /* 0x00000654ff159816 */ /* 0x000fe40000000015 */
[C---:B------:R-:W-:Y:S01]  /*15690*/  R2UR UR6, R8.reuse ;  /* 0x00000000080672ca */ /* 0x040fe200000e0000 */
[----:B------:R-:W-:-:S02]  /*156a0*/  VIADD R10, R8, 0x80 ;  /* 0x00000080080a7836 */ /* 0x000fc40000000000 */
[----:B0-----:R-:W-:-:S10]  /*156b0*/  @P2 IMAD.HI.U32 R3, R4, R3, RZ ;  /* 0x0000000304032227 */ /* 0x001fd400078e00ff */
[----:B------:R-:W-:Y:S01]  /*156c0*/  HGMMA.64x128x16.F32 R88, R180, gdesc[UR4].tnspB, R88, gsb0 ;  /* 0x41e00004b4587df0 */ /* 0x000fe20008000858 */
[----:B------:R-:W-:Y:S01]  /*156d0*/  R2UR UR6, R10 ;  /* 0x000000000a0672ca */ /* 0x000fe200000e0000 */
[----:B------:R-:W-:Y:S01]  /*156e0*/  VIADD R10, R8, 0x100 ;  /* 0x00000100080a7836 */ /* 0x000fe20000000000 */
[----:B------:R-:W-:Y:S02]  /*156f0*/  R2UR UR7, R11 ;  /* 0x000000000b0772ca */ /* 0x000fe400000e0000 */
[----:B------:R-:W-:Y:S02]  /*15700*/  MOV R11, 0x40000040 ;  /* 0x40000040000b7802 */ /* 0x000fe40000000f00 */
[----:B-1----:R-:W-:Y:S01]  /*15710*/  @P2 SHF.R.U32.HI R4, RZ, R0, R3 ;  /* 0x00000000ff042219 */ /* 0x002fe20000011603 */
[----:B------:R-:W-:-:S04]  /*15720*/  IMAD.MOV.U32 R3, RZ, RZ, -0x80 ;  /* 0xffffff80ff037424 */ /* 0x000fc800078e00ff */
[----:B------:R-:W0:Y:S01]  /*15730*/  SHFL.IDX PT, R0, R4, RZ, 0x1c1f ;  /* 0x001c1fff04007589 */ /* 0x000e2200000e0000 */
[----:B------:R-:W-:-:S03]  /*15740*/  IMAD R3, R12, R3, 0x1 ;  /* 0x000000010c037424 */ /* 0x000fc600078e0203 */
[----:B------:R-:W1:Y:S02]  /*15750*/  SHFL.IDX PT, R4, R4, 0x1, 0x1c1f ;  /* 0x003c1f0004047f89 */ /* 0x000e6400000e0000 */
        /* <DEDUP_REMOVED lines=53> */
[----:B------:R-:W-:Y:S01]  /*15ab0*/  FSEL R56, R56, -INF , P3 ;  /* 0xff80000038387808 */ /* 0x000fe20001800000 */
[----:B------:R-:W-:Y:S02]  /*15ac0*/  WARPGROUP.DEPBAR.LE gsb0, 0x0 ;  /* 0x00008000000079c5 */ /* 0x000fe40000010000 */
[----:B------:R-:W-:Y:S01]  /*15ad0*/  WARPGROUP.ARRIVE ;  /* 0x00000000000079c5 */ /* 0x000fe20000000000 */
[----:B------:R-:W-:Y:S02]  /*15ae0*/  FMNMX.FTZ R3, R53, R3, !PT ;  /* 0x0000000335037209 */ /* 0x000fe40007810000 */
[----:B------:R-:W-:Y:S02]  /*15af0*/  ISETP.GT.AND P3, PT, R0, 0x48, PT ;  /* 0x000000480000780c */ /* 0x000fe40003f64270 */
[----:B------:R-:W-:Y:S01]  /*15b00*/  FSEL R57, R57, -INF , P4 ;  /* 0xff80000039397808 */ /* 0x000fe20002000000 */
[----:B------:R-:W-:Y:S01]  /*15b10*/  HGMMA.64x128x16.F32 R88, R176, gdesc[UR4].tnspB, R88, gsb0 ;  /* 0x41e00004b0587df0 */ /* 0x000fe20008000858 */
[----:B------:R-:W-:Y:S01]  /*15b20*/  R2UR UR6, R10 ;  /* 0x000000000a0672ca */ /* 0x000fe200000e0000 */
[----:B------:R-:W-:Y:S01]  /*15b30*/  VIADD R10, R8, 0x180 ;  /* 0x00000180080a7836 */ /* 0x000fe20000000000 */
[----:B------:R-:W-:Y:S01]  /*15b40*/  R2UR UR7, R11 ;  /* 0x000000000b0772ca */ /* 0x000fe200000e0000 */
[----:B------:R-:W-:Y:S01]  /*15b50*/  IMAD.MOV.U32 R11, RZ, RZ, 0x40000040 ;  /* 0x40000040ff0b7424 */ /* 0x000fe200078e00ff */
        /* <DEDUP_REMOVED lines=10> */
[----:B------:R-:W-:Y:S02]  /*15c00*/  FSEL R65, R65, -INF , P4 ;  /* 0xff80000041417808 */ /* 0x000fe40002000000 */
[C---:B------:R-:W-:Y:S02]  /*15c10*/  ISETP.GT.AND P4, PT, R0.reuse, 0x59, PT ;  /* 0x000000590000780c */ /* 0x040fe40003f84270 */
[----:B------:R-:W-:-:S02]  /*15c20*/  ISETP.GT.AND P3, PT, R0, 0x58, PT ;  /* 0x000000580000780c */ /* 0x000fc40003f64270 */
[----:B------:R-:W-:Y:S02]  /*15c30*/  FMNMX.FTZ R3, R64, R3, !PT ;  /* 0x0000000340037209 */ /* 0x000fe40007810000 */
[----:B------:R-:W-:Y:S02]  /*15c40*/  FSEL R69, R69, -INF , P4 ;  /* 0xff80000045457808 */ /* 0x000fe40002000000 */
[----:B------:R-:W-:Y:S02]  /*15c50*/  ISETP.GT.AND P4, PT, R0, 0x61, PT ;  /* 0x000000610000780c */ /* 0x000fe40003f84270 */
[----:B------:R-:W-:Y:S02]  /*15c60*/  FSEL R68, R68, -INF , P3 ;  /* 0xff80000044447808 */ /* 0x000fe40001800000 */
[----:B------:R-:W-:Y:S02]  /*15c70*/  FMNMX.FTZ R3, R65, R3, !PT ;  /* 0x0000000341037209 */ /* 0x000fe40007810000 */
[----:B------:R-:W-:-:S02]  /*15c80*/  ISETP.GT.AND P5, PT, R0, 0x69, PT ;  /* 0x000000690000780c */ /* 0x000fc40003fa4270 */
[----:B------:R-:W-:Y:S02]  /*15c90*/  FSEL R73, R73, -INF , P4 ;  /* 0xff80000049497808 */ /* 0x000fe40002000000 */
[----:B------:R-:W-:Y:S02]  /*15ca0*/  ISETP.GT.AND P3, PT, R0, 0x60, PT ;  /* 0x000000600000780c */ /* 0x000fe40003f64270 */
[----:B------:R-:W-:Y:S02]  /*15cb0*/  FMNMX.FTZ R3, R68, R3, !PT ;  /* 0x0000000344037209 */ /* 0x000fe40007810000 */
[----:B------:R-:W-:Y:S02]  /*15cc0*/  ISETP.GT.AND P4, PT, R0, 0x71, PT ;  /* 0x000000710000780c */ /* 0x000fe40003f84270 */
[----:B------:R-:W-:Y:S02]  /*15cd0*/  FSEL R77, R77, -INF , P5 ;  /* 0xff8000004d4d7808 */ /* 0x000fe40002800000 */
[----:B------:R-:W-:-:S02]  /*15ce0*/  FSEL R72, R72, -INF , P3 ;  /* 0xff80000048487808 */ /* 0x000fc40001800000 */
[----:B------:R-:W-:Y:S02]  /*15cf0*/  FMNMX.FTZ R3, R69, R3, !PT ;  /* 0x0000000345037209 */ /* 0x000fe40007810000 */
[C---:B------:R-:W-:Y:S02]  /*15d00*/  ISETP.GT.AND P5, PT, R0.reuse, 0x79, PT ;  /* 0x000000790000780c */ /* 0x040fe40003fa4270 */
[----:B------:R-:W-:Y:S02]  /*15d10*/  FSEL R81, R81, -INF , P4 ;  /* 0xff80000051517808 */ /* 0x000fe40002000000 */
[----:B------:R-:W-:Y:S02]  /*15d20*/  ISETP.GT.AND P4, PT, R9, RZ, PT ;  /* 0x000000ff0900720c */ /* 0x000fe40003f84270 */
[----:B------:R-:W-:Y:S02]  /*15d30*/  ISETP.GT.AND P6, PT, R0, 0x68, PT ;  /* 0x000000680000780c */ /* 0x000fe40003fc4270 */
[----:B------:R-:W-:-:S02]  /*15d40*/  FMNMX.FTZ R3, R72, R3, !PT ;  /* 0x0000000348037209 */ /* 0x000fc40007810000 */
[----:B------:R-:W-:Y:S02]  /*15d50*/  FSEL R85, R85, -INF , P5 ;  /* 0xff80000055557808 */ /* 0x000fe40002800000 */
[----:B------:R-:W-:Y:S02]  /*15d60*/  ISETP.GT.AND P5, PT, R9, 0x1, PT ;  /* 0x000000010900780c */ /* 0x000fe40003fa4270 */
[----:B------:R-:W-:Y:S02]  /*15d70*/  FSEL R26, R26, -INF , P4 ;  /* 0xff8000001a1a7808 */ /* 0x000fe40002000000 */
[----:B------:R-:W-:Y:S02]  /*15d80*/  FSEL R76, R76, -INF , P6 ;  /* 0xff8000004c4c7808 */ /* 0x000fe40003000000 */
[----:B------:R-:W-:Y:S02]  /*15d90*/  FMNMX.FTZ R3, R73, R3, !PT ;  /* 0x0000000349037209 */ /* 0x000fe40007810000 */
[----:B------:R-:W-:-:S02]  /*15da0*/  ISETP.GT.AND P4, PT, R9, 0x8, PT ;  /* 0x000000080900780c */ /* 0x000fc40003f84270 */
[----:B------:R-:W-:Y:S02]  /*15db0*/  FSEL R27, R27, -INF , P5 ;  /* 0xff8000001b1b7808 */ /* 0x000fe40002800000 */
[----:B------:R-:W-:Y:S02]  /*15dc0*/  FMNMX.FTZ R4, R26, R14, !PT ;  /* 0x0000000e1a047209 */ /* 0x000fe40007810000 */
[----:B------:R-:W-:Y:S02]  /*15dd0*/  ISETP.GT.AND P3, PT, R0, 0x70, PT ;  /* 0x000000700000780c */ /* 0x000fe40003f64270 */
[----:B------:R-:W-:Y:S02]  /*15de0*/  FMNMX.FTZ R3, R76, R3, !PT ;  /* 0x000000034c037209 */ /* 0x000fe40007810000 */
[----:B------:R-:W-:Y:S02]  /*15df0*/  ISETP.GT.AND P5, PT, R9, 0x9, PT ;  /* 0x000000090900780c */ /* 0x000fe40003fa4270 */
[----:B------:R-:W-:-:S02]  /*15e00*/  FSEL R30, R30, -INF , P4 ;  /* 0xff8000001e1e7808 */ /* 0x000fc40002000000 */
[----:B------:R-:W-:Y:S02]  /*15e10*/  FMNMX.FTZ R4, R27, R4, !PT ;  /* 0x000000041b047209 */ /* 0x000fe40007810000 */
[----:B------:R-:W-:Y:S02]  /*15e20*/  FSEL R80, R80, -INF , P3 ;  /* 0xff80000050507808 */ /* 0x000fe40001800000 */
[----:B------:R-:W-:Y:S02]  /*15e30*/  FMNMX.FTZ R3, R77, R3, !PT ;  /* 0x000000034d037209 */ /* 0x000fe40007810000 */
[----:B------:R-:W-:Y:S02]  /*15e40*/  ISETP.GT.AND P4, PT, R9, 0x10, PT ;  /* 0x000000100900780c */ /* 0x000fe40003f84270 */
[----:B------:R-:W-:Y:S02]  /*15e50*/  FSEL R31, R31, -INF , P5 ;  /* 0xff8000001f1f7808 */ /* 0x000fe40002800000 */
[----:B------:R-:W-:-:S02]  /*15e60*/  FMNMX.FTZ R4, R30, R4, !PT ;  /* 0x000000041e047209 */ /* 0x000fc40007810000 */
[----:B------:R-:W-:Y:S02]  /*15e70*/  ISETP.GT.AND P6, PT, R0, 0x78, PT ;  /* 0x000000780000780c */ /* 0x000fe40003fc4270 */
[----:B------:R-:W-:Y:S02]  /*15e80*/  FMNMX.FTZ R3, R80, R3, !PT ;  /* 0x0000000350037209 */ /* 0x000fe40007810000 */
[----:B------:R-:W-:Y:S02]  /*15e90*/  ISETP.GT.AND P5, PT, R9, 0x11, PT ;  /* 0x000000110900780c */ /* 0x000fe40003fa4270 */
[----:B------:R-:W-:Y:S02]  /*15ea0*/  FSEL R34, R34, -INF , P4 ;  /* 0xff80000022227808 */ /* 0x000fe40002000000 */
[----:B------:R-:W-:Y:S02]  /*15eb0*/  FMNMX.FTZ R4, R31, R4, !PT ;  /* 0x000000041f047209 */ /* 0x000fe40007810000 */
[----:B------:R-:W-:-:S02]  /*15ec0*/  FSEL R84, R84, -INF , P6 ;  /* 0xff80000054547808 */ /* 0x000fc40003000000 */
[----:B------:R-:W-:Y:S02]  /*15ed0*/  FMNMX.FTZ R3, R81, R3, !PT ;  /* 0x0000000351037209 */ /* 0x000fe40007810000 */
[----:B------:R-:W-:Y:S02]  /*15ee0*/  ISETP.GT.AND P4, PT, R9, 0x18, PT ;  /* 0x000000180900780c */ /* 0x000fe40003f84270 */
[----:B------:R-:W-:Y:S02]  /*15ef0*/  FSEL R35, R35, -INF , P5 ;  /* 0xff80000023237808 */ /* 0x000fe40002800000 */
[----:B------:R-:W-:Y:S02]  /*15f00*/  FMNMX.FTZ R4, R34, R4, !PT ;  /* 0x0000000422047209 */ /* 0x000fe40007810000 */
[----:B------:R-:W-:Y:S02]  /*15f10*/  FMNMX.FTZ R3, R84, R3, !PT ;  /* 0x0000000354037209 */ /* 0x000fe40007810000 */
[----:B------:R-:W-:-:S02]  /*15f20*/  ISETP.GT.AND P5, PT, R9, 0x19, PT ;  /* 0x000000190900780c */ /* 0x000fc40003fa4270 */
[----:B------:R-:W-:Y:S02]  /*15f30*/  FSEL R38, R38, -INF , P4 ;  /* 0xff80000026267808 */ /* 0x000fe40002000000 */
[----:B------:R-:W-:Y:S02]  /*15f40*/  FMNMX.FTZ R4, R35, R4, !PT ;  /* 0x0000000423047209 */ /* 0x000fe40007810000 */
[----:B------:R-:W-:Y:S02]  /*15f50*/  FMNMX.FTZ R3, R85, R3, !PT ;  /* 0x0000000355037209 */ /* 0x000fe40007810000 */
[----:B------:R-:W-:Y:S02]  /*15f60*/  ISETP.GT.AND P4, PT, R9, 0x20, PT ;  /* 0x000000200900780c */ /* 0x000fe40003f84270 */
[----:B------:R-:W-:Y:S01]  /*15f70*/  FSEL R39, R39, -INF , P5 ;  /* 0xff80000027277808 */ /* 0x000fe20002800000 */
[----:B------:R-:W0:Y:S01]  /*15f80*/  SHFL.BFLY PT, R0, R3, 0x2, 0x1f ;  /* 0x0c401f0003007f89 */ /* 0x000e2200000e0000 */
        /* <DEDUP_REMOVED lines=26> */
[----:B0-----:R-:W-:Y:S01]  /*16130*/  FMNMX.FTZ R3, R3, R0, !PT ;  /* 0x0000000003037209 */ /* 0x001fe20007810000 */
[----:B------:R-:W-:Y:S01]  /*16140*/  IMAD.U32 R0, RZ, RZ, UR59 ;  /* 0x0000003bff007e24 */ /* 0x000fe2000f8e00ff */
        /* <DEDUP_REMOVED lines=51> */
[----:B------:R-:W-:Y:S02]  /*16480*/  FSEL R87, R87, -INF , P5 ;  /* 0xff80000057577808 */ /* 0x000fe40002800000 */
[----:B------:R-:W-:-:S04]  /*16490*/  FMNMX.FTZ R4, R86, R4, !PT ;  /* 0x0000000456047209 */ /* 0x000fc80007810000 */
[----:B------:R-:W-:Y:S01]  /*164a0*/  FMNMX.FTZ R4, R87, R4, !PT ;  /* 0x0000000457047209 */ /* 0x000fe20007810000 */
[----:B------:R-:W-:Y:S02]  /*164b0*/  WARPGROUP.DEPBAR.LE gsb0, 0x0 ;  /* 0x00008000000079c5 */ /* 0x000fe40000010000 */
[----:B------:R-:W-:Y:S02]  /*164c0*/  WARPGROUP.ARRIVE ;  /* 0x00000000000079c5 */ /* 0x000fe40000000000 */
[----:B------:R-:W0:Y:S04]  /*164d0*/  SHFL.BFLY PT, R9, R4, 0x2, 0x1f ;  /* 0x0c401f0004097f89 */ /* 0x000e2800000e0000 */
[----:B------:R-:W-:Y:S01]  /*164e0*/  HGMMA.64x128x16.F32 R88, R168, gdesc[UR4].tnspB, R88, gsb0 ;  /* 0x41e00004a8587df0 */ /* 0x000fe20008000858 */
[----:B------:R-:W-:Y:S01]  /*164f0*/  R2UR UR6, R10 ;  /* 0x000000000a0672ca */ /* 0x000fe200000e0000 */
[----:B------:R-:W-:Y:S01]  /*16500*/  VIADD R10, R8, 0x280 ;  /* 0x00000280080a7836 */ /* 0x000fe20000000000 */
[----:B------:R-:W-:-:S02]  /*16510*/  R2UR UR7, R11 ;  /* 0x000000000b0772ca */ /* 0x000fc400000e0000 */
[----:B------:R-:W-:Y:S02]  /*16520*/  MOV R11, 0x40000040 ;  /* 0x40000040000b7802 */ /* 0x000fe40000000f00 */
[----:B0-----:R-:W-:-:S05]  /*16530*/  FMNMX.FTZ R4, R4, R9, !PT ;  /* 0x0000000904047209 */ /* 0x001fca0007810000 */
[----:B------:R-:W0:Y:S02]  /*16540*/  SHFL.BFLY PT, R9, R4, 0x1, 0x1f ;  /* 0x0c201f0004097f89 */ /* 0x000e2400000e0000 */
[----:B0-----:R-:W-:-:S04]  /*16550*/  FMNMX.FTZ R4, R4, R9, !PT ;  /* 0x0000000904047209 */ /* 0x001fc80007810000 */
[----:B------:R-:W-:Y:S01]  /*16560*/  FSETP.NEU.FTZ.AND P4, PT, R4, -INF , PT ;  /* 0xff8000000400780b */ /* 0x000fe20003f9d000 */
[----:B------:R-:W-:Y:S02]  /*16570*/  WARPGROUP.DEPBAR.LE gsb0, 0x0 ;  /* 0x00008000000079c5 */ /* 0x000fe40000010000 */
[----:B------:R-:W-:-:S06]  /*16580*/  WARPGROUP.ARRIVE ;  /* 0x00000000000079c5 */ /* 0x000fcc0000000000 */
[----:B------:R-:W-:Y:S01]  /*16590*/  HGMMA.64x128x16.F32 R88, R164, gdesc[UR4].tnspB, R88, gsb0 ;  /* 0x41e00004a4587df0 */ /* 0x000fe20008000858 */
[----:B------:R-:W-:Y:S02]  /*165a0*/  R2UR UR6, R10 ;  /* 0x000000000a0672ca */ /* 0x000fe400000e0000 */
[----:B------:R-:W-:Y:S01]  /*165b0*/  R2UR UR7, R11 ;  /* 0x000000000b0772ca */ /* 0x000fe200000e0000 */
[----:B------:R-:W-:Y:S02]  /*165c0*/  WARPGROUP.DEPBAR.LE gsb0, 0x0 ;  /* 0x00008000000079c5 */ /* 0x000fe40000010000 */
[----:B------:R-:W-:Y:S01]  /*165d0*/  WARPGROUP.ARRIVE ;  /* 0x00000000000079c5 */ /* 0x000fe20000000000 */
[----:B------:R-:W0:Y:S09]  /*165e0*/  SHFL.BFLY PT, R164, R3, 0x1, 0x1f ;  /* 0x0c201f0003a47f89 */ /* 0x000e3200000e0000 */
[----:B------:R-:W-:Y:S01]  /*165f0*/  HGMMA.64x128x16.F32 R88, R160, gdesc[UR4].tnspB, R88, gsb0 ;  /* 0x41e00004a0587df0 */ /* 0x000fe20008000858 */
[----:B0-----:R-:W-:-:S04]  /*16600*/  FMNMX.FTZ R3, R3, R164, !PT ;  /* 0x000000a403037209 */ /* 0x001fc80007810000 */
[C---:B------:R-:W-:Y:S01]  /*16610*/  FSETP.NEU.FTZ.AND P3, PT, R3.reuse, -INF , PT ;  /* 0xff8000000300780b */ /* 0x040fe20003f7d000 */
[----:B------:R-:W-:-:S03]  /*16620*/  FMUL.FTZ R11, R3, R0 ;  /* 0x00000000030b7220 */ /* 0x000fc60000410000 */
[----:B------:R-:W-:Y:S02]  /*16630*/  FSEL R9, R3, RZ, P3 ;  /* 0x000000ff03097208 */ /* 0x000fe40001800000 */
[----:B------:R-:W-:Y:S02]  /*16640*/  FSEL R11, R11, RZ, P3 ;  /* 0x000000ff0b0b7208 */ /* 0x000fe40001800000 */
[C---:B------:R-:W-:Y:S01]  /*16650*/  ISETP.GT.AND P3, PT, R12.reuse, R15, PT ;  /* 0x0000000f0c00720c */ /* 0x040fe20003f64270 */
[----:B------:R-:W-:Y:S01]  /*16660*/  FADD.FTZ R9, -R9, R13 ;  /* 0x0000000d09097221 */ /* 0x000fe20000010100 */
[----:B------:R-:W-:Y:S02]  /*16670*/  VIADD R12, R12, 0xffffffff ;  /* 0xffffffff0c0c7836 */ /* 0x000fe40000000000 */
[-CC-:B------:R-:W-:Y:S01]  /*16680*/  FFMA.FTZ R10, R25, R0.reuse, -R11.reuse ;  /* 0x00000000190a7223 */ /* 0x180fe2000001080b */
[-CC-:B------:R-:W-:Y:S01]  /*16690*/  FFMA.FTZ R176, R32, R0.reuse, -R11.reuse ;  /* 0x0000000020b07223 */ /* 0x180fe2000001080b */
[----:B------:R-:W-:Y:S01]  /*166a0*/  FFMA.FTZ R25, R33, R0, -R11 ;  /* 0x0000000021197223 */ /* 0x000fe2000001080b */
[----:B------:R-:W-:-:S02]  /*166b0*/  VIADD R32, R8, 0x300 ;  /* 0x0000030008207836 */ /* 0x000fc40000000000 */
[-CC-:B------:R-:W-:Y:S01]  /*166c0*/  FFMA.FTZ R168, R48, R0.reuse, -R11.reuse ;  /* 0x0000000030a87223 */ /* 0x180fe2000001080b */
[----:B------:R-:W-:Y:S02]  /*166d0*/  IMAD.MOV.U32 R33, RZ, RZ, 0x40000040 ;  /* 0x40000040ff217424 */ /* 0x000fe400078e00ff */
[-CC-:B------:R-:W-:Y:S01]  /*166e0*/  FFMA.FTZ R48, R65, R0.reuse, -R11.reuse ;  /* 0x0000000041307223 */ /* 0x180fe2000001080b */
[-C--:B------:R-:W-:Y:S01]  /*166f0*/  FMUL.FTZ R65, R4, R0.reuse ;  /* 0x0000000004417220 */ /* 0x080fe20000410000 */
[----:B------:R-:W-:Y:S01]  /*16700*/  R2UR UR6, R32 ;  /* 0x00000000200672ca */ /* 0x000fe200000e0000 */
[-CC-:B------:R-:W-:Y:S01]  /*16710*/  FFMA.FTZ R180, R24, R0.reuse, -R11.reuse ;  /* 0x0000000018b47223 */ /* 0x180fe2000001080b */
[----:B------:R-:W-:Y:S01]  /*16720*/  R2UR UR7, R33 ;  /* 0x00000000210772ca */ /* 0x000fe200000e0000 */
[-C--:B------:R-:W-:Y:S01]  /*16730*/  FMUL.FTZ R9, R9, R0.reuse ;  /* 0x0000000009097220 */ /* 0x080fe20000410000 */
[----:B------:R-:W-:Y:S01]  /*16740*/  FSEL R65, R65, RZ, P4 ;  /* 0x000000ff41417208 */ /* 0x000fe20002000000 */
[-CC-:B------:R-:W-:Y:S01]  /*16750*/  FFMA.FTZ R182, R28, R0.reuse, -R11.reuse ;  /* 0x000000001cb67223 */ /* 0x180fe2000001080b */
[----:B------:R-:W-:Y:S01]  /*16760*/  MUFU.EX2 R10, R10 ;  /* 0x0000000a000a7308 */ /* 0x000fe20000000800 */
[-CC-:B------:R-:W-:Y:S01]  /*16770*/  FFMA.FTZ R24, R29, R0.reuse, -R11.reuse ;  /* 0x000000001d187223 */ /* 0x180fe2000001080b */
[-C--:B------:R-:W-:Y:S01]  /*16780*/  FFMA.FTZ R178, R36, R0.reuse, -R11 ;  /* 0x0000000024b27223 */ /* 0x080fe2000001080b */
[-CC-:B------:R-:W-:Y:S01]  /*16790*/  FFMA.FTZ R181, R26, R0.reuse, -R65.reuse ;  /* 0x000000001ab57223 */ /* 0x180fe20000010841 */
[----:B------:R-:W-:Y:S01]  /*167a0*/  FSEL R26, R4, RZ, P4 ;  /* 0x000000ff041a7208 */ /* 0x000fe20002000000 */
[----:B------:R-:W-:Y:S01]  /*167b0*/  FFMA.FTZ R32, R27, R0, -R65 ;  /* 0x000000001b207223 */ /* 0x000fe20000010841 */
[----:B------:R-:W-:-:S02]  /*167c0*/  IMAD.MOV.U32 R27, RZ, RZ, 0x40000040 ;  /* 0x40000040ff1b7424 */ /* 0x000fc400078e00ff */
[-CC-:B------:R-:W-:Y:S01]  /*167d0*/  FFMA.FTZ R183, R30, R0.reuse, -R65.reuse ;  /* 0x000000001eb77223 */ /* 0x180fe20000010841 */
[----:B------:R-:W-:Y:S01]  /*167e0*/  MUFU.EX2 R180, R180 ;  /* 0x000000b400b47308 */ /* 0x000fe20000000800 */
[----:B------:R-:W-:Y:S01]  /*167f0*/  FADD.FTZ R14, -R26, R14 ;  /* 0x0000000e1a0e7221 */ /* 0x000fe20000010100 */
[----:B------:R-:W-:Y:S01]  /*16800*/  IADD3 R26, R8, 0x380, RZ ;  /* 0x00000380081a7810 */ /* 0x000fe20007ffe0ff */
[-CC-:B------:R-:W-:Y:S01]  /*16810*/  FFMA.FTZ R177, R34, R0.reuse, -R65.reuse ;  /* 0x0000000022b17223 */ /* 0x180fe20000010841 */
[-CC-:B------:R-:W-:Y:S01]  /*16820*/  FFMA.FTZ R30, R35, R0.reuse, -R65.reuse ;  /* 0x00000000231e7223 */ /* 0x180fe20000010841 */
[-C--:B------:R-:W-:Y:S01]  /*16830*/  FMUL.FTZ R14, R14, R0.reuse ;  /* 0x000000000e0e7220 */ /* 0x080fe20000410000 */
[-C--:B------:R-:W-:Y:S01]  /*16840*/  FFMA.FTZ R179, R38, R0.reuse, -R65 ;  /* 0x0000000026b37223 */ /* 0x080fe20000010841 */
[-C--:B------:R-:W-:Y:S01]  /*16850*/  FFMA.FTZ R28, R37, R0.reuse, -R11 ;  /* 0x00000000251c7223 */ /* 0x080fe2000001080b */
[----:B------:R-:W-:Y:S01]  /*16860*/  MUFU.EX2 R181, R181 ;  /* 0x000000b500b57308 */ /* 0x000fe20000000800 */
[-C--:B------:R-:W-:Y:S01]  /*16870*/  FFMA.FTZ R33, R39, R0.reuse, -R65 ;  /* 0x0000000027217223 */ /* 0x080fe20000010841 */
[-C--:B------:R-:W-:Y:S01]  /*16880*/  FFMA.FTZ R172, R40, R0.reuse, -R11 ;  /* 0x0000000028ac7223 */ /* 0x080fe2000001080b */
[-C--:B------:R-:W-:Y:S01]  /*16890*/  FFMA.FTZ R173, R42, R0.reuse, -R65 ;  /* 0x000000002aad7223 */ /* 0x080fe20000010841 */
[-C--:B------:R-:W-:Y:S01]  /*168a0*/  FFMA.FTZ R29, R41, R0.reuse, -R11 ;  /* 0x00000000291d7223 */ /* 0x080fe2000001080b */
[-C--:B------:R-:W-:Y:S01]  /*168b0*/  FFMA.FTZ R35, R43, R0.reuse, -R65 ;  /* 0x000000002b237223 */ /* 0x080fe20000010841 */
[-C--:B------:R-:W-:Y:S01]  /*168c0*/  FFMA.FTZ R174, R44, R0.reuse, -R11 ;  /* 0x000000002cae7223 */ /* 0x080fe2000001080b */
[-C--:B------:R-:W-:Y:S01]  /*168d0*/  FFMA.FTZ R175, R46, R0.reuse, -R65 ;  /* 0x000000002eaf7223 */ /* 0x080fe20000010841 */
[----:B------:R-:W0:Y:S01]  /*168e0*/  MUFU.EX2 R9, R9 ;  /* 0x0000000900097308 */ /* 0x000e220000000800 */
[-C--:B------:R-:W-:Y:S01]  /*168f0*/  FFMA.FTZ R36, R45, R0.reuse, -R11 ;  /* 0x000000002d247223 */ /* 0x080fe2000001080b */
[-C--:B------:R-:W-:Y:S01]  /*16900*/  FFMA.FTZ R169, R50, R0.reuse, -R65 ;  /* 0x0000000032a97223 */ /* 0x080fe20000010841 */
[-C--:B------:R-:W-:Y:S01]  /*16910*/  FFMA.FTZ R37, R49, R0.reuse, -R11 ;  /* 0x0000000031257223 */ /* 0x080fe2000001080b */
[-C--:B------:R-:W-:Y:S01]  /*16920*/  FFMA.FTZ R34, R51, R0.reuse, -R65 ;  /* 0x0000000033227223 */ /* 0x080fe20000010841 */
[-C--:B------:R-:W-:Y:S01]  /*16930*/  FFMA.FTZ R170, R52, R0.reuse, -R11 ;  /* 0x0000000034aa7223 */ /* 0x080fe2000001080b */
[-C--:B------:R-:W-:Y:S01]  /*16940*/  FFMA.FTZ R171, R54, R0.reuse, -R65 ;  /* 0x0000000036ab7223 */ /* 0x080fe20000010841 */
[-C--:B------:R-:W-:Y:S01]  /*16950*/  FFMA.FTZ R40, R53, R0.reuse, -R11 ;  /* 0x0000000035287223 */ /* 0x080fe2000001080b */
[----:B------:R1:W2:Y:S01]  /*16960*/  MUFU.EX2 R8, R14 ;  /* 0x0000000e00087308 */ /* 0x0002a20000000800 */
[-C--:B------:R-:W-:Y:S01]  /*16970*/  FFMA.FTZ R55, R55, R0.reuse, -R65 ;  /* 0x0000000037377223 */ /* 0x080fe20000010841 */
[-C--:B------:R-:W-:Y:S01]  /*16980*/  FFMA.FTZ R164, R56, R0.reuse, -R11 ;  /* 0x0000000038a47223 */ /* 0x080fe2000001080b */
[-C--:B------:R-:W-:Y:S01]  /*16990*/  FFMA.FTZ R165, R58, R0.reuse, -R65 ;  /* 0x000000003aa57223 */ /* 0x080fe20000010841 */
[-CC-:B------:R-:W-:Y:S01]  /*169a0*/  FFMA.FTZ R41, R57, R0.reuse, -R11.reuse ;  /* 0x0000000039297223 */ /* 0x180fe2000001080b */
[-C--:B------:R-:W-:Y:S01]  /*169b0*/  FFMA.FTZ R166, R60, R0.reuse, -R11 ;  /* 0x000000003ca67223 */ /* 0x080fe2000001080b */
[-C--:B------:R-:W-:Y:S01]  /*169c0*/  FFMA.FTZ R167, R62, R0.reuse, -R65 ;  /* 0x000000003ea77223 */ /* 0x080fe20000010841 */
[----:B------:R-:W-:Y:S01]  /*169d0*/  FFMA.FTZ R45, R61, R0, -R11 ;  /* 0x000000003d2d7223 */ /* 0x000fe2000001080b */
[----:B------:R-:W3:Y:S01]  /*169e0*/  MUFU.EX2 R32, R32 ;  /* 0x0000002000207308 */ /* 0x000ee20000000800 */
[----:B0-----:R-:W-:Y:S01]  /*169f0*/  FFMA.FTZ R6, R9, R6, R180 ;  /* 0x0000000609067223 */ /* 0x001fe200000100b4 */
[-CC-:B-1----:R-:W-:Y:S01]  /*16a00*/  FFMA.FTZ R14, R59, R0.reuse, -R65.reuse ;  /* 0x000000003b0e7223 */ /* 0x182fe20000010841 */
[-C--:B------:R-:W-:Y:S01]  /*16a10*/  FFMA.FTZ R63, R63, R0.reuse, -R65 ;  /* 0x000000003f3f7223 */ /* 0x080fe20000010841 */
[-CC-:B------:R-:W-:Y:S01]  /*16a20*/  FFMA.FTZ R49, R69, R0.reuse, -R11.reuse ;  /* 0x0000000045317223 */ /* 0x180fe2000001080b */
[----:B------:R-:W-:Y:S01]  /*16a30*/  FADD.FTZ R6, R10, R6 ;  /* 0x000000060a067221 */ /* 0x000fe20000010000 */
[-CC-:B------:R-:W-:Y:S01]  /*16a40*/  FFMA.FTZ R44, R72, R0.reuse, -R11.reuse ;  /* 0x00000000482c7223 */ /* 0x180fe2000001080b */
[-C--:B------:R-:W-:Y:S01]  /*16a50*/  FFMA.FTZ R52, R73, R0.reuse, -R11 ;  /* 0x0000000049347223 */ /* 0x080fe2000001080b */
[----:B------:R-:W0:Y:S01]  /*16a60*/  MUFU.EX2 R182, R182 ;  /* 0x000000b600b67308 */ /* 0x000e220000000800 */
[----:B--2---:R-:W-:Y:S01]  /*16a70*/  FFMA.FTZ R5, R8, R5, R181 ;  /* 0x0000000508057223 */ /* 0x004fe200000100b5 */
[-C--:B------:R-:W-:Y:S01]  /*16a80*/  FFMA.FTZ R75, R75, R0.reuse, -R65 ;  /* 0x000000004b4b7223 */ /* 0x080fe20000010841 */
[-C--:B------:R-:W-:Y:S01]  /*16a90*/  FFMA.FTZ R53, R76, R0.reuse, -R11 ;  /* 0x000000004c357223 */ /* 0x080fe2000001080b */
[----:B------:R-:W-:Y:S01]  /*16aa0*/  FFMA.FTZ R78, R78, R0, -R65 ;  /* 0x000000004e4e7223 */ /* 0x000fe20000010841 */
[----:B------:R-:W-:Y:S01]  /*16ab0*/  F2FP.F16.F32.PACK_AB R180, R10, R180 ;  /* 0x000000b40ab4723e */ /* 0x000fe200000000ff */
[-C--:B------:R-:W-:Y:S01]  /*16ac0*/  FFMA.FTZ R56, R77, R0.reuse, -R11 ;  /* 0x000000004d387223 */ /* 0x080fe2000001080b */
[-C--:B------:R-:W-:Y:S01]  /*16ad0*/  FFMA.FTZ R79, R79, R0.reuse, -R65 ;  /* 0x000000004f4f7223 */ /* 0x080fe20000010841 */
[----:B------:R-:W-:Y:S01]  /*16ae0*/  MUFU.EX2 R183, R183 ;  /* 0x000000b700b77308 */ /* 0x000fe20000000800 */
[----:B---3--:R-:W-:Y:S01]  /*16af0*/  FADD.FTZ R5, R32, R5 ;  /* 0x0000000520057221 */ /* 0x008fe20000010000 */
[-C--:B------:R-:W-:Y:S01]  /*16b00*/  FFMA.FTZ R57, R80, R0.reuse, -R11 ;  /* 0x0000000050397223 */ /* 0x080fe2000001080b */
[-C--:B------:R-:W-:Y:S01]  /*16b10*/  FFMA.FTZ R82, R82, R0.reuse, -R65 ;  /* 0x0000000052527223 */ /* 0x080fe20000010841 */
[-C--:B------:R-:W-:Y:S01]  /*16b20*/  FFMA.FTZ R60, R81, R0.reuse, -R11 ;  /* 0x00000000513c7223 */ /* 0x080fe2000001080b */
[-C--:B------:R-:W-:Y:S01]  /*16b30*/  FFMA.FTZ R83, R83, R0.reuse, -R65 ;  /* 0x0000000053537223 */ /* 0x080fe20000010841 */
[-C--:B------:R-:W-:Y:S01]  /*16b40*/  FFMA.FTZ R61, R84, R0.reuse, -R11 ;  /* 0x00000000543d7223 */ /* 0x080fe2000001080b */
[----:B------:R-:W-:Y:S01]  /*16b50*/  FFMA.FTZ R86, R86, R0, -R65 ;  /* 0x0000000056567223 */ /* 0x000fe20000010841 */
[----:B------:R-:W1:Y:S01]  /*16b60*/  MUFU.EX2 R24, R24 ;  /* 0x0000001800187308 */ /* 0x000e620000000800 */
[----:B0-----:R-:W-:Y:S01]  /*16b70*/  FADD.FTZ R6, R182, R6 ;  /* 0x00000006b6067221 */ /* 0x001fe20000010000 */
[----:B------:R-:W-:-:S06]  /*16b80*/  F2FP.F16.F32.PACK_AB R181, R32, R181 ;  /* 0x000000b520b5723e */ /* 0x000fcc00000000ff */
[----:B------:R-:W-:Y:S08]  /*16b90*/  MUFU.EX2 R176, R176 ;  /* 0x000000b000b07308 */ /* 0x000ff00000000800 */
[----:B------:R-:W-:Y:S01]  /*16ba0*/  MUFU.EX2 R177, R177 ;  /* 0x000000b100b17308 */ /* 0x000fe20000000800 */
[C---:B-1----:R-:W-:Y:S01]  /*16bb0*/  FADD.FTZ R6, R24.reuse, R6 ;  /* 0x0000000618067221 */ /* 0x042fe20000010000 */
[----:B------:R-:W-:-:S06]  /*16bc0*/  F2FP.F16.F32.PACK_AB R182, R24, R182 ;  /* 0x000000b618b6723e */ /* 0x000fcc00000000ff */
[----:B------:R-:W-:Y:S01]  /*16bd0*/  MUFU.EX2 R25, R25 ;  /* 0x0000001900197308 */ /* 0x000fe20000000800 */
[----:B------:R-:W-:Y:S02]  /*16be0*/  WARPGROUP.DEPBAR.LE gsb0, 0x0 ;  /* 0x00008000000079c5 */ /* 0x000fe40000010000 */
[----:B------:R-:W-:Y:S01]  /*16bf0*/  WARPGROUP.ARRIVE ;  /* 0x00000000000079c5 */ /* 0x000fe20000000000 */
[-C--:B------:R-:W-:Y:S01]  /*16c00*/  FFMA.FTZ R160, R64, R0.reuse, -R11 ;  /* 0x0000000040a07223 */ /* 0x080fe2000001080b */
[----:B------:R-:W-:-:S03]  /*16c10*/  FFMA.FTZ R64, R31, R0, -R65 ;  /* 0x000000001f407223 */ /* 0x000fc60000010841 */
[----:B------:R-:W-:Y:S01]  /*16c20*/  MUFU.EX2 R30, R30 ;  /* 0x0000001e001e7308 */ /* 0x000fe20000000800 */
[-CC-:B------:R-:W-:Y:S01]  /*16c30*/  FFMA.FTZ R31, R47, R0.reuse, -R65.reuse ;  /* 0x000000002f1f7223 */ /* 0x180fe20000010841 */
[-C--:B------:R-:W-:Y:S01]  /*16c40*/  FFMA.FTZ R161, R66, R0.reuse, -R65 ;  /* 0x0000000042a17223 */ /* 0x080fe20000010841 */
[----:B------:R-:W-:Y:S01]  /*16c50*/  HGMMA.64x128x16.F32 R88, R156, gdesc[UR4].tnspB, R88, gsb0 ;  /* 0x41e000049c587df0 */ /* 0x000fe20008000858 */
[----:B------:R-:W-:Y:S01]  /*16c60*/  R2UR UR6, R26 ;  /* 0x000000001a0672ca */ /* 0x000fe200000e0000 */
[-C--:B------:R-:W-:Y:S01]  /*16c70*/  FFMA.FTZ R162, R68, R0.reuse, -R11 ;  /* 0x0000000044a27223 */ /* 0x080fe2000001080b */
[----:B------:R-:W-:Y:S01]  /*16c80*/  R2UR UR7, R27 ;  /* 0x000000001b0772ca */ /* 0x000fe200000e0000 */
[-C--:B------:R-:W-:Y:S01]  /*16c90*/  FFMA.FTZ R163, R70, R0.reuse, -R65 ;  /* 0x0000000046a37223 */ /* 0x080fe20000010841 */
[----:B------:R-:W0:Y:S01]  /*16ca0*/  MUFU.EX2 R64, R64 ;  /* 0x0000004000407308 */ /* 0x000e220000000800 */
[----:B------:R-:W-:-:S07]  /*16cb0*/  FFMA.FTZ R11, R85, R0, -R11 ;  /* 0x00000000550b7223 */ /* 0x000fce000001080b */
[----:B------:R-:W-:Y:S08]  /*16cc0*/  MUFU.EX2 R178, R178 ;  /* 0x000000b200b27308 */ /* 0x000ff00000000800 */
[----:B------:R-:W1:Y:S08]  /*16cd0*/  MUFU.EX2 R179, R179 ;  /* 0x000000b300b37308 */ /* 0x000e700000000800 */
[----:B------:R-:W-:Y:S08]  /*16ce0*/  MUFU.EX2 R28, R28 ;  /* 0x0000001c001c7308 */ /* 0x000ff00000000800 */
[----:B------:R-:W2:Y:S08]  /*16cf0*/  MUFU.EX2 R33, R33 ;  /* 0x0000002100217308 */ /* 0x000eb00000000800 */
[----:B------:R-:W-:Y:S08]  /*16d00*/  MUFU.EX2 R172, R172 ;  /* 0x000000ac00ac7308 */ /* 0x000ff00000000800 */
[----:B------:R-:W3:Y:S08]  /*16d10*/  MUFU.EX2 R173, R173 ;  /* 0x000000ad00ad7308 */ /* 0x000ef00000000800 */
[----:B------:R-:W-:Y:S08]  /*16d20*/  MUFU.EX2 R29, R29 ;  /* 0x0000001d001d7308 */ /* 0x000ff00000000800 */
[----:B------:R-:W4:Y:S08]  /*16d30*/  MUFU.EX2 R35, R35 ;  /* 0x0000002300237308 */ /* 0x000f300000000800 */
[----:B------:R-:W-:Y:S08]  /*16d40*/  MUFU.EX2 R174, R174 ;  /* 0x000000ae00ae7308 */ /* 0x000ff00000000800 */
[----:B------:R-:W5:Y:S08]  /*16d50*/  MUFU.EX2 R175, R175 ;  /* 0x000000af00af7308 */ /* 0x000f700000000800 */
[----:B------:R-:W-:Y:S08]  /*16d60*/  MUFU.EX2 R36, R36 ;  /* 0x0000002400247308 */ /* 0x000ff00000000800 */
[----:B------:R-:W5:Y:S08]  /*16d70*/  MUFU.EX2 R31, R31 ;  /* 0x0000001f001f7308 */ /* 0x000f700000000800 */
[----:B------:R-:W-:Y:S08]  /*16d80*/  MUFU.EX2 R168, R168 ;  /* 0x000000a800a87308 */ /* 0x000ff00000000800 */
[----:B------:R-:W5:Y:S08]  /*16d90*/  MUFU.EX2 R169, R169 ;  /* 0x000000a900a97308 */ /* 0x000f700000000800 */
[----:B------:R-:W-:Y:S08]  /*16da0*/  MUFU.EX2 R37, R37 ;  /* 0x0000002500257308 */ /* 0x000ff00000000800 */
[----:B------:R-:W5:Y:S08]  /*16db0*/  MUFU.EX2 R34, R34 ;  /* 0x0000002200227308 */ /* 0x000f700000000800 */
[----:B------:R-:W-:Y:S01]  /*16dc0*/  MUFU.EX2 R170, R170 ;  /* 0x000000aa00aa7308 */ /* 0x000fe20000000800 */
[----:B------:R-:W-:-:S02]  /*16dd0*/  WARPGROUP.DEPBAR.LE gsb0, 0x0 ;  /* 0x00008000000079c5 */ /* 0x000fc40000010000 */
[----:B------:R-:W-:Y:S01]  /*16de0*/  WARPGROUP.ARRIVE ;  /* 0x00000000000079c5 */ /* 0x000fe20000000000 */
[----:B------:R-:W-:-:S04]  /*16df0*/  FFMA.FTZ R157, R74, R0, -R65 ;  /* 0x000000004a9d7223 */ /* 0x000fc80000010841 */
[----:B------:R-:W5:Y:S01]  /*16e00*/  MUFU.EX2 R171, R171 ;  /* 0x000000ab00ab7308 */ /* 0x000f620000000800 */
[----:B------:R-:W-:Y:S07]  /*16e10*/  HGMMA.64x128x16.F32 R88, R152, gdesc[UR4].tnspB, R88, gsb0 ;  /* 0x41e0000498587df0 */ /* 0x000fee0008000858 */
        /* <DEDUP_REMOVED lines=20> */
[----:B0-----:R-:W-:Y:S01]  /*16f60*/  FADD.FTZ R20, R183, R5 ;  /* 0x00000005b7147221 */ /* 0x001fe20000010000 */
[----:B------:R0:W-:Y:S06]  /*16f70*/  @!P1 SYNCS.ARRIVE.TRANS64.RED.A1T0 RZ, [R21+URZ], RZ ;  /* 0x000000ff15ff99a7 */ /* 0x0001ec000810043f */
[----:B------:R-:W5:Y:S01]  /*16f80*/  MUFU.EX2 R5, R63 ;  /* 0x0000003f00057308 */ /* 0x000f620000000800 */
[C---:B------:R-:W-:Y:S01]  /*16f90*/  F2FP.F16.F32.PACK_AB R183, R64.reuse, R183 ;  /* 0x000000b740b7723e */ /* 0x040fe200000000ff */
[----:B------:R-:W-:-:S04]  /*16fa0*/  FADD.FTZ R20, R64, R20 ;  /* 0x0000001440147221 */ /* 0x000fc80000010000 */
[----:B------:R-:W-:Y:S01]  /*16fb0*/  FADD.FTZ R20, R177, R20 ;  /* 0x00000014b1147221 */ /* 0x000fe20000010000 */
[----:B0-----:R-:W-:Y:S01]  /*16fc0*/  FADD.FTZ R21, R176, R6 ;  /* 0x00000006b0157221 */ /* 0x001fe20000010000 */
[----:B------:R-:W-:Y:S01]  /*16fd0*/  FFMA.FTZ R6, R67, R0, -R65 ;  /* 0x0000000043067223 */ /* 0x000fe20000010841 */
[C---:B------:R-:W-:Y:S01]  /*16fe0*/  F2FP.F16.F32.PACK_AB R176, R25.reuse, R176 ;  /* 0x000000b019b0723e */ /* 0x040fe200000000ff */
[----:B------:R-:W-:Y:S01]  /*16ff0*/  FADD.FTZ R26, R30, R20 ;  /* 0x000000141e1a7221 */ /* 0x000fe20000010000 */
[----:B------:R-:W-:Y:S01]  /*17000*/  FADD.FTZ R21, R25, R21 ;  /* 0x0000001519157221 */ /* 0x000fe20000010000 */
[-C--:B------:R-:W-:Y:S01]  /*17010*/  FFMA.FTZ R20, R71, R0.reuse, -R65 ;  /* 0x0000000047147223 */ /* 0x080fe20000010841 */
[----:B------:R-:W-:Y:S01]  /*17020*/  MUFU.EX2 R75, R75 ;  /* 0x0000004b004b7308 */ /* 0x000fe20000000800 */
[----:B-1----:R-:W-:Y:S01]  /*17030*/  FADD.FTZ R26, R179, R26 ;  /* 0x0000001ab31a7221 */ /* 0x002fe20000010000 */
[----:B------:R-:W-:Y:S01]  /*17040*/  FADD.FTZ R21, R178, R21 ;  /* 0x00000015b2157221 */ /* 0x000fe20000010000 */
[----:B------:R-:W-:Y:S01]  /*17050*/  FFMA.FTZ R65, R87, R0, -R65 ;  /* 0x0000000057417223 */ /* 0x000fe20000010841 */
[----:B------:R-:W-:Y:S01]  /*17060*/  F2FP.F16.F32.PACK_AB R177, R30, R177 ;  /* 0x000000b11eb1723e */ /* 0x000fe200000000ff */
[----:B--2---:R-:W-:Y:S01]  /*17070*/  FADD.FTZ R26, R33, R26 ;  /* 0x0000001a211a7221 */ /* 0x004fe20000010000 */
[C---:B------:R-:W-:Y:S01]  /*17080*/  FADD.FTZ R21, R28.reuse, R21 ;  /* 0x000000151c157221 */ /* 0x040fe20000010000 */
[----:B------:R-:W-:Y:S01]  /*17090*/  F2FP.F16.F32.PACK_AB R178, R28, R178 ;  /* 0x000000b21cb2723e */ /* 0x000fe200000000ff */
[----:B------:R-:W0:Y:S01]  /*170a0*/  MUFU.EX2 R6, R6 ;  /* 0x0000000600067308 */ /* 0x000e220000000800 */
[----:B---3--:R-:W-:Y:S01]  /*170b0*/  FADD.FTZ R26, R173, R26 ;  /* 0x0000001aad1a7221 */ /* 0x008fe20000010000 */
[----:B------:R-:W-:Y:S01]  /*170c0*/  FADD.FTZ R21, R172, R21 ;  /* 0x00000015ac157221 */ /* 0x000fe20000010000 */
[----:B------:R-:W-:-:S02]  /*170d0*/  F2FP.F16.F32.PACK_AB R179, R33, R179 ;  /* 0x000000b321b3723e */ /* 0x000fc400000000ff */
[----:B----4-:R-:W-:Y:S01]  /*170e0*/  FADD.FTZ R26, R35, R26 ;  /* 0x0000001a231a7221 */ /* 0x010fe20000010000 */
[C---:B------:R-:W-:Y:S01]  /*170f0*/  FADD.FTZ R21, R29.reuse, R21 ;  /* 0x000000151d157221 */ /* 0x040fe20000010000 */
[----:B------:R-:W-:Y:S01]  /*17100*/  F2FP.F16.F32.PACK_AB R172, R29, R172 ;  /* 0x000000ac1dac723e */ /* 0x000fe200000000ff */
[----:B------:R-:W1:Y:S01]  /*17110*/  MUFU.EX2 R20, R20 ;  /* 0x0000001400147308 */ /* 0x000e620000000800 */
[----:B-----5:R-:W-:Y:S01]  /*17120*/  FADD.FTZ R26, R175, R26 ;  /* 0x0000001aaf1a7221 */ /* 0x020fe20000010000 */
[----:B------:R-:W-:Y:S01]  /*17130*/  FADD.FTZ R21, R174, R21 ;  /* 0x00000015ae157221 */ /* 0x000fe20000010000 */
[----:B------:R-:W-:Y:S02]  /*17140*/  F2FP.F16.F32.PACK_AB R173, R35, R173 ;  /* 0x000000ad23ad723e */ /* 0x000fe400000000ff */
[----:B------:R-:W-:Y:S01]  /*17150*/  FADD.FTZ R26, R31, R26 ;  /* 0x0000001a1f1a7221 */ /* 0x000fe20000010000 */
[C---:B------:R-:W-:Y:S01]  /*17160*/  FADD.FTZ R21, R36.reuse, R21 ;  /* 0x0000001524157221 */ /* 0x040fe20000010000 */
[----:B------:R-:W-:Y:S01]  /*17170*/  F2FP.F16.F32.PACK_AB R174, R36, R174 ;  /* 0x000000ae24ae723e */ /* 0x000fe200000000ff */
[----:B------:R-:W-:Y:S01]  /*17180*/  MUFU.EX2 R53, R53 ;  /* 0x0000003500357308 */ /* 0x000fe20000000800 */
[----:B------:R-:W-:Y:S01]  /*17190*/  FADD.FTZ R26, R169, R26 ;  /* 0x0000001aa91a7221 */ /* 0x000fe20000010000 */
[----:B------:R-:W-:Y:S01]  /*171a0*/  FADD.FTZ R21, R168, R21 ;  /* 0x00000015a8157221 */ /* 0x000fe20000010000 */
[----:B------:R-:W-:-:S02]  /*171b0*/  F2FP.F16.F32.PACK_AB R175, R31, R175 ;  /* 0x000000af1faf723e */ /* 0x000fc400000000ff */
[----:B------:R-:W-:Y:S01]  /*171c0*/  FADD.FTZ R26, R34, R26 ;  /* 0x0000001a221a7221 */ /* 0x000fe20000010000 */
[C---:B------:R-:W-:Y:S01]  /*171d0*/  FADD.FTZ R21, R37.reuse, R21 ;  /* 0x0000001525157221 */ /* 0x040fe20000010000 */
[----:B------:R-:W-:Y:S01]  /*171e0*/  F2FP.F16.F32.PACK_AB R168, R37, R168 ;  /* 0x000000a825a8723e */ /* 0x000fe200000000ff */
[----:B------:R-:W2:Y:S01]  /*171f0*/  MUFU.EX2 R78, R78 ;  /* 0x0000004e004e7308 */ /* 0x000ea20000000800 */
[----:B------:R-:W-:Y:S01]  /*17200*/  FADD.FTZ R26, R171, R26 ;  /* 0x0000001aab1a7221 */ /* 0x000fe20000010000 */
[----:B------:R-:W-:Y:S01]  /*17210*/  FADD.FTZ R21, R170, R21 ;  /* 0x00000015aa157221 */ /* 0x000fe20000010000 */
[C---:B------:R-:W-:Y:S02]  /*17220*/  F2FP.F16.F32.PACK_AB R171, R13.reuse, R171 ;  /* 0x000000ab0dab723e */ /* 0x040fe400000000ff */
[----:B------:R-:W-:Y:S01]  /*17230*/  FADD.FTZ R26, R13, R26 ;  /* 0x0000001a0d1a7221 */ /* 0x000fe20000010000 */
[----:B------:R-:W-:Y:S01]  /*17240*/  FADD.FTZ R21, R40, R21 ;  /* 0x0000001528157221 */ /* 0x000fe20000010000 */
[----:B------:R-:W-:Y:S01]  /*17250*/  F2FP.F16.F32.PACK_AB R169, R34, R169 ;  /* 0x000000a922a9723e */ /* 0x000fe200000000ff */
[----:B------:R-:W-:Y:S01]  /*17260*/  MUFU.EX2 R56, R56 ;  /* 0x0000003800387308 */ /* 0x000fe20000000800 */
[----:B------:R-:W-:Y:S01]  /*17270*/  FADD.FTZ R26, R165, R26 ;  /* 0x0000001aa51a7221 */ /* 0x000fe20000010000 */
[----:B------:R-:W-:Y:S01]  /*17280*/  FADD.FTZ R21, R164, R21 ;  /* 0x00000015a4157221 */ /* 0x000fe20000010000 */
[----:B------:R-:W-:-:S02]  /*17290*/  F2FP.F16.F32.PACK_AB R165, R14, R165 ;  /* 0x000000a50ea5723e */ /* 0x000fc400000000ff */
[----:B------:R-:W-:Y:S01]  /*172a0*/  FADD.FTZ R26, R14, R26 ;  /* 0x0000001a0e1a7221 */ /* 0x000fe20000010000 */
[----:B------:R-:W-:Y:S01]  /*172b0*/  FADD.FTZ R21, R41, R21 ;  /* 0x0000001529157221 */ /* 0x000fe20000010000 */
[----:B------:R-:W-:Y:S01]  /*172c0*/  F2FP.F16.F32.PACK_AB R170, R40, R170 ;  /* 0x000000aa28aa723e */ /* 0x000fe200000000ff */
[----:B------:R-:W3:Y:S01]  /*172d0*/  MUFU.EX2 R79, R79 ;  /* 0x0000004f004f7308 */ /* 0x000ee20000000800 */
        /* <DEDUP_REMOVED lines=9> */
[----:B0-----:R-:W-:-:S02]  /*17370*/  F2FP.F16.F32.PACK_AB R161, R6, R161 ;  /* 0x000000a106a1723e */ /* 0x001fc400000000ff */
[----:B------:R-:W-:Y:S01]  /*17380*/  FADD.FTZ R10, R6, R25 ;  /* 0x00000019060a7221 */ /* 0x000fe20000010000 */
[----:B------:R-:W-:Y:S01]  /*17390*/  FADD.FTZ R21, R48, R21 ;  /* 0x0000001530157221 */ /* 0x000fe20000010000 */
[----:B------:R-:W-:Y:S01]  /*173a0*/  F2FP.F16.F32.PACK_AB R166, R45, R166 ;  /* 0x000000a62da6723e */ /* 0x000fe200000000ff */
[----:B------:R-:W0:Y:S01]  /*173b0*/  MUFU.EX2 R82, R82 ;  /* 0x0000005200527308 */ /* 0x000e220000000800 */
[----:B------:R-:W-:Y:S01]  /*173c0*/  FADD.FTZ R13, R163, R10 ;  /* 0x0000000aa30d7221 */ /* 0x000fe20000010000 */
[----:B------:R-:W-:Y:S01]  /*173d0*/  FADD.FTZ R24, R162, R21 ;  /* 0x00000015a2187221 */ /* 0x000fe20000010000 */
[----:B------:R-:W-:Y:S02]  /*173e0*/  F2FP.F16.F32.PACK_AB R160, R48, R160 ;  /* 0x000000a030a0723e */ /* 0x000fe400000000ff */
[----:B-1----:R-:W-:Y:S01]  /*173f0*/  FADD.FTZ R10, R20, R13 ;  /* 0x0000000d140a7221 */ /* 0x002fe20000010000 */
[C---:B------:R-:W-:Y:S01]  /*17400*/  FADD.FTZ R21, R49.reuse, R24 ;  /* 0x0000001831157221 */ /* 0x040fe20000010000 */
[----:B------:R-:W-:Y:S01]  /*17410*/  F2FP.F16.F32.PACK_AB R162, R49, R162 ;  /* 0x000000a231a2723e */ /* 0x000fe200000000ff */
[----:B------:R-:W1:Y:S01]  /*17420*/  MUFU.EX2 R60, R60 ;  /* 0x0000003c003c7308 */ /* 0x000e620000000800 */
[----:B------:R-:W-:Y:S01]  /*17430*/  FADD.FTZ R10, R157, R10 ;  /* 0x0000000a9d0a7221 */ /* 0x000fe20000010000 */
[----:B------:R-:W-:Y:S01]  /*17440*/  FADD.FTZ R21, R44, R21 ;  /* 0x000000152c157221 */ /* 0x000fe20000010000 */
[----:B------:R-:W-:-:S02]  /*17450*/  F2FP.F16.F32.PACK_AB R163, R20, R163 ;  /* 0x000000a314a3723e */ /* 0x000fc400000000ff */
[----:B------:R-:W-:Y:S01]  /*17460*/  FADD.FTZ R5, R75, R10 ;  /* 0x0000000a4b057221 */ /* 0x000fe20000010000 */
[C---:B------:R-:W-:Y:S01]  /*17470*/  FADD.FTZ R14, R52.reuse, R21 ;  /* 0x00000015340e7221 */ /* 0x040fe20000010000 */
[----:B------:R-:W-:Y:S01]  /*17480*/  F2FP.F16.F32.PACK_AB R156, R52, R44 ;  /* 0x0000002c349c723e */ /* 0x000fe200000000ff */
[----:B------:R-:W4:Y:S01]  /*17490*/  MUFU.EX2 R83, R83 ;  /* 0x0000005300537308 */ /* 0x000f220000000800 */
[----:B--2---:R-:W-:Y:S01]  /*174a0*/  FADD.FTZ R6, R78, R5 ;  /* 0x000000054e067221 */ /* 0x004fe20000010000 */
[----:B------:R-:W-:Y:S01]  /*174b0*/  FADD.FTZ R13, R53, R14 ;  /* 0x0000000e350d7221 */ /* 0x000fe20000010000 */
[----:B------:R-:W-:Y:S02]  /*174c0*/  F2FP.F16.F32.PACK_AB R157, R75, R157 ;  /* 0x0000009d4b9d723e */ /* 0x000fe400000000ff */
[----:B---3--:R-:W-:Y:S01]  /*174d0*/  FADD.FTZ R5, R79, R6 ;  /* 0x000000064f057221 */ /* 0x008fe20000010000 */
[C---:B------:R-:W-:Y:S01]  /*174e0*/  FADD.FTZ R10, R56.reuse, R13 ;  /* 0x0000000d380a7221 */ /* 0x040fe20000010000 */
[----:B------:R-:W-:Y:S01]  /*174f0*/  F2FP.F16.F32.PACK_AB R158, R56, R53 ;  /* 0x00000035389e723e */ /* 0x000fe200000000ff */
[----:B------:R-:W2:Y:S01]  /*17500*/  MUFU.EX2 R61, R61 ;  /* 0x0000003d003d7308 */ /* 0x000ea20000000800 */
[----:B0-----:R-:W-:Y:S01]  /*17510*/  FADD.FTZ R6, R82, R5 ;  /* 0x0000000552067221 */ /* 0x001fe20000010000 */
[----:B------:R-:W-:Y:S01]  /*17520*/  FADD.FTZ R13, R57, R10 ;  /* 0x0000000a390d7221 */ /* 0x000fe20000010000 */
[----:B------:R-:W-:-:S02]  /*17530*/  F2FP.F16.F32.PACK_AB R159, R79, R78 ;  /* 0x0000004e4f9f723e */ /* 0x000fc400000000ff */
[C---:B-1----:R-:W-:Y:S01]  /*17540*/  F2FP.F16.F32.PACK_AB R152, R60.reuse, R57 ;  /* 0x000000393c98723e */ /* 0x042fe200000000ff */
[----:B------:R-:W-:Y:S01]  /*17550*/  FADD.FTZ R10, R60, R13 ;  /* 0x0000000d3c0a7221 */ /* 0x000fe20000010000 */
[----:B------:R-:W-:Y:S01]  /*17560*/  IMAD.MOV.U32 R13, RZ, RZ, R3 ;  /* 0x000000ffff0d7224 */ /* 0x000fe200078e0003 */
[----:B------:R-:W0:Y:S01]  /*17570*/  MUFU.EX2 R86, R86 ;  /* 0x0000005600567308 */ /* 0x000e220000000800 */
[C---:B----4-:R-:W-:Y:S01]  /*17580*/  FADD.FTZ R5, R83.reuse, R6 ;  /* 0x0000000653057221 */ /* 0x050fe20000010000 */
[----:B------:R-:W-:-:S06]  /*17590*/  F2FP.F16.F32.PACK_AB R153, R83, R82 ;  /* 0x000000525399723e */ /* 0x000fcc00000000ff */
[----:B------:R-:W1:Y:S01]  /*175a0*/  MUFU.EX2 R11, R11 ;  /* 0x0000000b000b7308 */ /* 0x000e620000000800 */
[----:B--2---:R-:W-:-:S07]  /*175b0*/  FADD.FTZ R10, R61, R10 ;  /* 0x0000000a3d0a7221 */ /* 0x004fce0000010000 */
[----:B------:R-:W2:Y:S01]  /*175c0*/  MUFU.EX2 R65, R65 ;  /* 0x0000004100417308 */ /* 0x000ea20000000800 */
[----:B0-----:R-:W-:Y:S01]  /*175d0*/  FADD.FTZ R14, R86, R5 ;  /* 0x00000005560e7221 */ /* 0x001fe20000010000 */
[C---:B-1----:R-:W-:Y:S01]  /*175e0*/  FADD.FTZ R6, R11.reuse, R10 ;  /* 0x0000000a0b067221 */ /* 0x042fe20000010000 */
[----:B------:R-:W-:Y:S01]  /*175f0*/  F2FP.F16.F32.PACK_AB R154, R11, R61 ;  /* 0x0000003d0b9a723e */ /* 0x000fe200000000ff */
[----:B------:R-:W-:Y:S01]  /*17600*/  IMAD.MOV.U32 R10, RZ, RZ, R184 ;  /* 0x000000ffff0a7224 */ /* 0x000fe200078e00b8 */
[----:B------:R-:W-:Y:S01]  /*17610*/  MOV R11, R187 ;  /* 0x000000bb000b7202 */ /* 0x000fe20000000f00 */
[C---:B--2---:R-:W-:Y:S01]  /*17620*/  FADD.FTZ R5, R65.reuse, R14 ;  /* 0x0000000e41057221 */ /* 0x044fe20000010000 */
[----:B------:R-:W-:Y:S01]  /*17630*/  F2FP.F16.F32.PACK_AB R155, R65, R86 ;  /* 0x00000056419b723e */ /* 0x000fe200000000ff */
[----:B------:R-:W-:Y:S01]  /*17640*/  IMAD.MOV.U32 R14, RZ, RZ, R4 ;  /* 0x000000ffff0e7224 */ /* 0x000fe200078e0004 */
[----:B------:R-:W-:Y:S06]  /*17650*/  @P3 BRA `(.L_x_2674) ;  /* 0xffffffd000a03947 */ /* 0x000fec000383ffff */
[----:B------:R-:W-:Y:S05]  /*17660*/  BSYNC B1 ;  /* 0x0000000000017941 */ /* 0x000fea0003800000 */
.L_x_2663:
[----:B------:R-:W-:Y:S05]  /*17670*/  BSYNC B0 ;  /* 0x0000000000007941 */ /* 0x000fea0003800000 */
.L_x_2662:
[----:B------:R-:W-:Y:S01]  /*17680*/  ISETP.GE.AND P2, PT, R12, R199, PT ;  /* 0x000000c70c00720c */ /* 0x000fe20003f46270 */
[----:B------:R-:W-:-:S12]  /*17690*/  BSSY B0, `(.L_x_2675) ;  /* 0x000024d000007945 */ /* 0x000fd80003800000 */
[----:B------:R-:W-:Y:S05]  /*176a0*/  @!P2 BRA `(.L_x_2676) ;  /* 0x00000024002ca947 */ /* 0x000fea0003800000 */
[----:B------:R-:W-:Y:S01]  /*176b0*/  IMAD.MOV.U32 R14, RZ, RZ, R4 ;  /* 0x000000ffff0e7224 */ /* 0x000fe200078e0004 */
[----:B------:R-:W-:Y:S01]  /*176c0*/  MOV R13, R3 ;  /* 0x00000003000d7202 */ /* 0x000fe20000000f00 */
[----:B------:R-:W-:Y:S02]  /*176d0*/  IMAD.MOV.U32 R11, RZ, RZ, R187 ;  /* 0x000000ffff0b7224 */ /* 0x000fe400078e00bb */
[----:B------:R-:W-:-:S07]  /*176e0*/  IMAD.MOV.U32 R10, RZ, RZ, R184 ;  /* 0x000000ffff0a7224 */ /* 0x000fce00078e00b8 */
.L_x_2687:
        /* <DEDUP_REMOVED lines=8> */
.L_x_2677:
[----:B------:R-:W-:Y:S02]  /*17770*/  LEA R3, R184, R2, 0x3 ;  /* 0x00000002b8037211 */ /* 0x000fe400078e18ff */
[----:B------:R-:W-:-:S04]  /*17780*/  SHF.L.U32 R4, R187, 0x1f, RZ ;  /* 0x0000001fbb047819 */ /* 0x000fc800000006ff */
[----:B------:R0:W1:Y:S01]  /*17790*/  SYNCS.PHASECHK.TRANS64.TRYWAIT P2, [R3+URZ+0x34830], R4 ;  /* 0x03483004030075a7 */ /* 0x000062000804017f */
[----:B------:R-:W-:Y:S05]  /*177a0*/  @!P0 BRA `(.L_x_2678) ;  /* 0x0000000000048947 */ /* 0x000fea0003800000 */
[----:B------:R-:W-:Y:S01]  /*177b0*/  BPT.TRAP 0x1 ;  /* 0x000000040000795c */ /* 0x000fe20000300000 */
.L_x_2678:
[----:B------:R-:W-:Y:S01]  /*177c0*/  IMAD R0, R184, 0xc00, R7 ;  /* 0x00000c00b8007824 */ /* 0x000fe200078e0207 */
[----:B------:R-:W-:Y:S03]  /*177d0*/  BSSY B1, `(.L_x_2679) ;  /* 0x0000006000017945 */ /* 0x000fe60003800000 */
[C---:B------:R-:W-:Y:S02]  /*177e0*/  VIADD R26, R0.reuse, 0x2 ;  /* 0x00000002001a7836 */ /* 0x040fe40000000000 */
[----:B------:R-:W-:Y:S01]  /*177f0*/  VIADD R15, R0, 0x4 ;  /* 0x00000004000f7836 */ /* 0x000fe20000000000 */
[----:B-1----:R-:W-:Y:S06]  /*17800*/  @P2 BRA `(.L_x_2680) ;  /* 0x0000000000082947 */ /* 0x002fec0003800000 */
[----:B------:R-:W1:Y:S02]  /*17810*/  SYNCS.PHASECHK.TRANS64.TRYWAIT P2, [R3+URZ+0x34830], R4 ;  /* 0x03483004030075a7 */ /* 0x000e64000804017f */
[----:B-1----:R-:W-:Y:S05]  /*17820*/  @!P2 BRA `(.L_x_2681) ;  /* 0x000000f40060a947 */ /* 0x002fea0003800000 */
.L_x_2680:
[----:B------:R-:W-:Y:S05]  /*17830*/  BSYNC B1 ;  /* 0x0000000000017941 */ /* 0x000fea0003800000 */
.L_x_2679:
        /* <DEDUP_REMOVED lines=8> */
[----:B------:R-:W-:Y:S02]  /*178c0*/  R2UR UR34, R24 ;  /* 0x00000000182272ca */ /* 0x000fe400000e0000 */
[----:B------:R-:W-:Y:S01]  /*178d0*/  IADD3 R24, R0, 0x404, RZ ;  /* 0x0000040400187810 */ /* 0x000fe20007ffe0ff */
[----:B------:R-:W-:Y:S01]  /*178e0*/  IMAD.MOV.U32 R25, RZ, RZ, 0x40000040 ;  /* 0x40000040ff197424 */ /* 0x000fe200078e00ff */
[----:B------:R-:W-:Y:S01]  /*178f0*/  R2UR UR30, R26 ;  /* 0x000000001a1e72ca */ /* 0x000fe200000e0000 */
[----:B------:R-:W-:Y:S01]  /*17900*/  VIADD R28, R0, 0x402 ;  /* 0x00000402001c7836 */ /* 0x000fe20000000000 */
[----:B------:R-:W-:Y:S01]  /*17910*/  R2UR UR22, R24 ;  /* 0x00000000181672ca */ /* 0x000fe200000e0000 */
[C---:B------:R-:W-:Y:S01]  /*17920*/  VIADD R26, R0.reuse, 0x406 ;  /* 0x00000406001a7836 */ /* 0x040fe20000000000 */
[----:B------:R-:W-:Y:S01]  /*17930*/  MOV R27, 0x40000040 ;  /* 0x40000040001b7802 */ /* 0x000fe20000000f00 */
[----:B------:R-:W-:Y:S01]  /*17940*/  VIADD R24, R0, 0x802 ;  /* 0x0000080200187836 */ /* 0x000fe20000000000 */
[----:B------:R-:W-:Y:S01]  /*17950*/  R2UR UR55, R25 ;  /* 0x00000000193772ca */ /* 0x000fe200000e0000 */
[----:B------:R-:W-:Y:S01]  /*17960*/  IMAD.MOV.U32 R29, RZ, RZ, 0x40000040 ;  /* 0x40000040ff1d7424 */ /* 0x000fe200078e00ff */
[----:B------:R-:W-:Y:S01]  /*17970*/  R2UR UR26, R28 ;  /* 0x000000001c1a72ca */ /* 0x000fe200000e0000 */
[----:B------:R-:W-:Y:S01]  /*17980*/  VIADD R28, R0, 0x800 ;  /* 0x00000800001c7836 */ /* 0x000fe20000000000 */
[----:B------:R-:W-:Y:S01]  /*17990*/  R2UR UR18, R26 ;  /* 0x000000001a1272ca */ /* 0x000fe200000e0000 */
[----:B--2---:R-:W2:Y:S01]  /*179a0*/  LDL.64 R12, [R1+0x30] ;  /* 0x00003000010c7983 */ /* 0x004ea20000100a00 */
[----:B------:R-:W-:Y:S01]  /*179b0*/  R2UR UR10, R24 ;  /* 0x00000000180a72ca */ /* 0x000fe200000e0000 */
[C---:B------:R-:W-:Y:S01]  /*179c0*/  VIADD R24, R0.reuse, 0x806 ;  /* 0x0000080600187836 */ /* 0x040fe20000000000 */
[----:B------:R-:W-:Y:S01]  /*179d0*/  IADD3 R26, R0, 0x804, RZ ;  /* 0x00000804001a7810 */ /* 0x000fe20007ffe0ff */
[----:B------:R3:W-:Y:S01]  /*179e0*/  STL.64 [R1+0xa0], R10 ;  /* 0x0000a00a01007387 */ /* 0x0007e20000100a00 */
[----:B------:R-:W-:-:S02]  /*179f0*/  R2UR UR51, R27 ;  /* 0x000000001b3372ca */ /* 0x000fc400000e0000 */
[----:B------:R-:W-:Y:S02]  /*17a00*/  R2UR UR47, R27 ;  /* 0x000000001b2f72ca */ /* 0x000fe400000e0000 */
[----:B------:R-:W-:Y:S02]  /*17a10*/  R2UR UR35, R25 ;  /* 0x00000000192372ca */ /* 0x000fe400000e0000 */
[----:B------:R-:W-:Y:S02]  /*17a20*/  R2UR UR31, R27 ;  /* 0x000000001b1f72ca */ /* 0x000fe400000e0000 */
[----:B------:R-:W-:Y:S02]  /*17a30*/  R2UR UR27, R29 ;  /* 0x000000001d1b72ca */ /* 0x000fe400000e0000 */
[----:B------:R-:W-:Y:S01]  /*17a40*/  R2UR UR23, R25 ;  /* 0x00000000191772ca */ /* 0x000fe200000e0000 */
[----:B---3--:R-:W3:Y:S01]  /*17a50*/  LDL.64 R10, [R1+0x28] ;  /* 0x00002800010a7983 */ /* 0x008ee20000100a00 */
[----:B------:R-:W-:-:S02]  /*17a60*/  R2UR UR19, R27 ;  /* 0x000000001b1372ca */ /* 0x000fc400000e0000 */
[----:B------:R-:W-:Y:S01]  /*17a70*/  R2UR UR14, R28 ;  /* 0x000000001c0e72ca */ /* 0x000fe200000e0000 */
[----:B------:R4:W-:Y:S01]  /*17a80*/  STL.64 [R1+0x98], R6 ;  /* 0x0000980601007387 */ /* 0x0009e20000100a00 */
[----:B------:R-:W-:Y:S02]  /*17a90*/  R2UR UR15, R29 ;  /* 0x000000001d0f72ca */ /* 0x000fe400000e0000 */
[----:B------:R-:W-:Y:S02]  /*17aa0*/  R2UR UR11, R25 ;  /* 0x00000000190b72ca */ /* 0x000fe400000e0000 */
[----:B------:R-:W-:Y:S02]  /*17ab0*/  R2UR UR6, R26 ;  /* 0x000000001a0672ca */ /* 0x000fe400000e0000 */
[----:B------:R-:W-:Y:S02]  /*17ac0*/  R2UR UR7, R27 ;  /* 0x000000001b0772ca */ /* 0x000fe400000e0000 */
[----:B------:R-:W-:-:S02]  /*17ad0*/  R2UR UR38, R24 ;  /* 0x00000000182672ca */ /* 0x000fc400000e0000 */
[----:B------:R-:W-:Y:S01]  /*17ae0*/  R2UR UR39, R25 ;  /* 0x00000000192772ca */ /* 0x000fe200000e0000 */
[----:B----4-:R-:W4:Y:S01]  /*17af0*/  LDL.64 R6, [R1+0x20] ;  /* 0x0000200001067983 */ /* 0x010f220000100a00 */
[----:B------:R-:W-:Y:S01]  /*17b00*/  WARPGROUP.ARRIVE ;  /* 0x00000000000079c5 */ /* 0x000fe20000000000 */
[-C--:B------:R-:W-:Y:S02]  /*17b10*/  FMUL.FTZ R88, R88, R9.reuse ;  /* 0x0000000958587220 */ /* 0x080fe40000410000 */
[----:B------:R0:W-:Y:S03]  /*17b20*/  STL [R1+0x90], R5 ;  /* 0x0000900501007387 */ /* 0x0001e60000100800 */
[----:B------:R-:W-:Y:S01]  /*17b30*/  HGMMA.64x128x16.F32 R24, gdesc[UR52], RZ, !UPT, gsb0 ;  /* 0x01e00000341879f0 */ /* 0x000fe2000c0008ff */
[-C--:B------:R-:W-:Y:S01]  /*17b40*/  FMUL.FTZ R89, R89, R9.reuse ;  /* 0x0000000959597220 */ /* 0x080fe20000410000 */
[-C--:B------:R-:W-:Y:S01]  /*17b50*/  FMUL.FTZ R92, R92, R9.reuse ;  /* 0x000000095c5c7220 */ /* 0x080fe20000410000 */
[-C--:B------:R-:W-:Y:S01]  /*17b60*/  FMUL.FTZ R93, R93, R9.reuse ;  /* 0x000000095d5d7220 */ /* 0x080fe20000410000 */
[-C--:B------:R-:W-:Y:S01]  /*17b70*/  FMUL.FTZ R96, R96, R9.reuse ;  /* 0x0000000960607220 */ /* 0x080fe20000410000 */
[-C--:B------:R-:W-:Y:S01]  /*17b80*/  FMUL.FTZ R97, R97, R9.reuse ;  /* 0x0000000961617220 */ /* 0x080fe20000410000 */
[-C--:B------:R-:W-:Y:S01]  /*17b90*/  FMUL.FTZ R100, R100, R9.reuse ;  /* 0x0000000964647220 */ /* 0x080fe20000410000 */
[----:B01----:R-:W4:Y:S01]  /*17ba0*/  LDL.64 R4, [R1+0x18] ;  /* 0x0000180001047983 */ /* 0x003f220000100a00 */
        /* <DEDUP_REMOVED lines=58> */
[----:B0-----:R-:W4:Y:S04]  /*17f50*/  LDL.64 R2, [R1+0x8] ;  /* 0x0000080001027983 */ /* 0x001f280000100a00 */
        /* <DEDUP_REMOVED lines=31> */
[----:B------:R0:W5:Y:S01]  /*18150*/  LDL.LU R5, [R1+0x90] ;  /* 0x0000900001057983 */ /* 0x0001620000300800 */
        /* <DEDUP_REMOVED lines=27> */
.L_x_2682:
[----:B-----5:R-:W-:Y:S01]  /*18310*/  SHF.L.U32 R0, R11, 0x1f, RZ ;  /* 0x0000001f0b007819 */ /* 0x020fe200000006ff */
[----:B------:R-:W-:-:S04]  /*18320*/  IMAD R15, R10, 0x8, R2 ;  /* 0x000000080a0f7824 */ /* 0x000fc800078e0202 */
[----:B------:R0:W1:Y:S01]  /*18330*/  SYNCS.PHASECHK.TRANS64.TRYWAIT P2, [R15+URZ+0x34850], R0 ;  /* 0x034850000f0075a7 */ /* 0x000062000804017f */
[----:B------:R-:W-:Y:S05]  /*18340*/  @!P0 BRA `(.L_x_2683) ;  /* 0x0000000000048947 */ /* 0x000fea0003800000 */
[----:B------:R-:W-:Y:S01]  /*18350*/  BPT.TRAP 0x1 ;  /* 0x000000040000795c */ /* 0x000fe20000300000 */
.L_x_2683:
[----:B------:R-:W-:Y:S04]  /*18360*/  BSSY B1, `(.L_x_2684) ;  /* 0x0000004000017945 */ /* 0x000fe80003800000 */
[----:B-1----:R-:W-:Y:S05]  /*18370*/  @P2 BRA `(.L_x_2685) ;  /* 0x0000000000082947 */ /* 0x002fea0003800000 */
[----:B------:R-:W1:Y:S02]  /*18380*/  SYNCS.PHASECHK.TRANS64.TRYWAIT P2, [R15+URZ+0x34850], R0 ;  /* 0x034850000f0075a7 */ /* 0x000e64000804017f */
[----:B-1----:R-:W-:Y:S05]  /*18390*/  @!P2 BRA `(.L_x_2686) ;  /* 0x000000e80098a947 */ /* 0x002fea0003800000 */
.L_x_2685:
[----:B------:R-:W-:Y:S05]  /*183a0*/  BSYNC B1 ;  /* 0x0000000000017941 */ /* 0x000fea0003800000 */
.L_x_2684:
[----:B01----:R-:W-:Y:S01]  /*183b0*/  VIADD R0, R2, 0x400 ;  /* 0x0000040002007836 */ /* 0x003fe20000000000 */
[----:B------:R-:W-:Y:S01]  /*183c0*/  MOV R11, 0x40000040 ;  /* 0x40000040000b7802 */ /* 0x000fe20000000f00 */
[----:B------:R-:W-:Y:S01]  /*183d0*/  WARPGROUP.ARRIVE ;  /* 0x00000000000079c5 */ /* 0x000fe20000000000 */
[----:B------:R-:W-:Y:S01]  /*183e0*/  IMAD.MOV.U32 R9, RZ, RZ, 0x40000040 ;  /* 0x40000040ff097424 */ /* 0x000fe200078e00ff */
[C---:B------:R-:W-:Y:S01]  /*183f0*/  ISETP.GT.AND P2, PT, R12.reuse, R199, PT ;  /* 0x000000c70c00720c */ /* 0x040fe20003f44270 */
[----:B------:R-:W-:Y:S01]  /*18400*/  @!P1 VIADD R15, R15, 0x34860 ;  /* 0x000348600f0f9836 */ /* 0x000fe20000000000 */
[----:B------:R-:W-:Y:S01]  /*18410*/  SHF.R.U32.HI R0, RZ, 0x4, R0 ;  /* 0x00000004ff007819 */ /* 0x000fe20000011600 */
[----:B------:R-:W-:Y:S01]  /*18420*/  VIADD R12, R12, 0xffffffff ;  /* 0xffffffff0c0c7836 */ /* 0x000fe20000000000 */
[----:B------:R-:W-:Y:S02]  /*18430*/  R2UR UR7, R11 ;  /* 0x000000000b0772ca */ /* 0x000fe400000e0000 */
[----:B------:R-:W-:-:S02]  /*18440*/  LOP3.LUT R0, R0, 0x3fff, RZ, 0xc0, !PT ;  /* 0x00003fff00007812 */ /* 0x000fc400078ec0ff */
[----:B------:R-:W-:Y:S02]  /*18450*/  @!P1 PRMT R15, RZ, 0x654, R15 ;  /* 0x00000654ff0f9816 */ /* 0x000fe4000000000f */
[----:B------:R-:W-:-:S05]  /*18460*/  LOP3.LUT R0, R0, 0x4000000, RZ, 0xfc, !PT ;  /* 0x0400000000007812 */ /* 0x000fca00078efcff */
        /* <DEDUP_REMOVED lines=46> */
[----:B------:R-:W0:Y:S01]  /*18750*/  SHFL.BFLY PT, R0, R3, 0x1, 0x1f ;  /* 0x0c201f0003007f89 */ /* 0x000e2200000e0000 */
[----:B------:R-:W-:Y:S01]  /*18760*/  R2UR UR7, R9 ;  /* 0x00000000090772ca */ /* 0x000fe200000e0000 */
[----:B------:R-:W-:Y:S01]  /*18770*/  IMAD.MOV.U32 R9, RZ, RZ, 0x40000040 ;  /* 0x40000040ff097424 */ /* 0x000fe200078e00ff */
[----:B------:R-:W-:Y:S02]  /*18780*/  IADD3 R8, R10, 0x180, RZ ;  /* 0x000001800a087810 */ /* 0x000fe40007ffe0ff */
[----:B0-----:R-:W-:Y:S01]  /*18790*/  FMNMX.FTZ R3, R3, R0, !PT ;  /* 0x0000000003037209 */ /* 0x001fe20007810000 */
[----:B------:R-:W-:-:S04]  /*187a0*/  IMAD.U32 R0, RZ, RZ, UR58 ;  /* 0x0000003aff007e24 */ /* 0x000fc8000f8e00ff */
[C---:B------:R-:W-:Y:S01]  /*187b0*/  FADD.FTZ R4, -R3.reuse, R13 ;  /* 0x0000000d03047221 */ /* 0x040fe20000010100 */
[----:B------:R-:W-:-:S03]  /*187c0*/  FMUL.FTZ R11, R3, R0 ;  /* 0x00000000030b7220 */ /* 0x000fc60000410000 */
[-C--:B------:R-:W-:Y:S01]  /*187d0*/  FMUL.FTZ R4, R4, R0.reuse ;  /* 0x0000000004047220 */ /* 0x080fe20000410000 */
[-CC-:B------:R-:W-:Y:S01]  /*187e0*/  FFMA.FTZ R180, R24, R0.reuse, -R11.reuse ;  /* 0x0000000018b47223 */ /* 0x180fe2000001080b */
[-CC-:B------:R-:W-:Y:S01]  /*187f0*/  FFMA.FTZ R13, R25, R0.reuse, -R11.reuse ;  /* 0x00000000190d7223 */ /* 0x180fe2000001080b */
[----:B------:R-:W-:Y:S02]  /*18800*/  VIADD R24, R10, 0x300 ;  /* 0x000003000a187836 */ /* 0x000fe40000000000 */
[-CC-:B------:R-:W-:Y:S01]  /*18810*/  FFMA.FTZ R29, R29, R0.reuse, -R11.reuse ;  /* 0x000000001d1d7223 */ /* 0x180fe2000001080b */
[----:B------:R-:W-:Y:S02]  /*18820*/  IMAD.MOV.U32 R25, RZ, RZ, 0x40000040 ;  /* 0x40000040ff197424 */ /* 0x000fe400078e00ff */
        /* <DEDUP_REMOVED lines=31> */
[----:B------:R-:W-:Y:S01]  /*18a20*/  FFMA.FTZ R53, R81, R0, -R11 ;  /* 0x0000000051357223 */ /* 0x000fe2000001080b */
[----:B------:R-:W-:Y:S01]  /*18a30*/  HGMMA.64x128x16.F32 R88, R168, gdesc[UR4].tnspB, R88, gsb0 ;  /* 0x41e00004a8587df0 */ /* 0x000fe20008000858 */
[----:B------:R-:W-:Y:S01]  /*18a40*/  R2UR UR6, R8 ;  /* 0x00000000080672ca */ /* 0x000fe200000e0000 */
[C---:B------:R-:W-:Y:S01]  /*18a50*/  VIADD R8, R10.reuse, 0x280 ;  /* 0x000002800a087836 */ /* 0x040fe20000000000 */
[----:B------:R-:W-:Y:S01]  /*18a60*/  R2UR UR7, R9 ;  /* 0x00000000090772ca */ /* 0x000fe200000e0000 */
[----:B------:R-:W-:Y:S01]  /*18a70*/  VIADD R10, R10, 0x380 ;  /* 0x000003800a0a7836 */ /* 0x000fe20000000000 */
[----:B------:R-:W-:Y:S01]  /*18a80*/  MOV R9, 0x40000040 ;  /* 0x4000004000097802 */ /* 0x000fe20000000f00 */
        /* <DEDUP_REMOVED lines=22> */
[----:B------:R-:W-:Y:S02]  /*18bf0*/  F2FP.F16.F32.PACK_AB R180, R13, R180 ;  /* 0x000000b40db4723e */ /* 0x000fe400000000ff */
        /* <DEDUP_REMOVED lines=36> */
[----:B------:R-:W-:Y:S02]  /*18e40*/  FFMA.FTZ R56, R84, R0, -R11 ;  /* 0x0000000054387223 */ /* 0x000fe4000001080b */
[----:B------:R-:W-:Y:S01]  /*18e50*/  HGMMA.64x128x16.F32 R88, R160, gdesc[UR4].tnspB, R88, gsb0 ;  /* 0x41e00004a0587df0 */ /* 0x000fe20008000858 */
[----:B------:R-:W-:Y:S01]  /*18e60*/  R2UR UR6, R24 ;  /* 0x00000000180672ca */ /* 0x000fe200000e0000 */
[----:B------:R-:W0:Y:S01]  /*18e70*/  SHFL.BFLY PT, R8, R4, 0x2, 0x1f ;  /* 0x0c401f0004087f89 */ /* 0x000e2200000e0000 */
[----:B------:R-:W-:Y:S01]  /*18e80*/  R2UR UR7, R25 ;  /* 0x00000000190772ca */ /* 0x000fe200000e0000 */
[----:B------:R-:W-:Y:S08]  /*18e90*/  MUFU.EX2 R164, R164 ;  /* 0x000000a400a47308 */ /* 0x000ff00000000800 */
        /* <DEDUP_REMOVED lines=38> */
[----:B0-----:R-:W-:-:S07]  /*19100*/  FFMA.FTZ R5, R8, R5, R181 ;  /* 0x0000000508057223 */ /* 0x001fce00000100b5 */
[----:B------:R-:W-:Y:S01]  /*19110*/  MUFU.EX2 R26, R26 ;  /* 0x0000001a001a7308 */ /* 0x000fe20000000800 */
[C---:B-1----:R-:W-:Y:S01]  /*19120*/  FADD.FTZ R5, R24.reuse, R5 ;  /* 0x0000000518057221 */ /* 0x042fe20000010000 */
[----:B------:R-:W-:-:S06]  /*19130*/  F2FP.F16.F32.PACK_AB R181, R24, R181 ;  /* 0x000000b518b5723e */ /* 0x000fcc00000000ff */
[----:B------:R-:W-:Y:S08]  /*19140*/  MUFU.EX2 R177, R177 ;  /* 0x000000b100b17308 */ /* 0x000ff00000000800 */
[----:B------:R-:W-:Y:S08]  /*19150*/  MUFU.EX2 R27, R27 ;  /* 0x0000001b001b7308 */ /* 0x000ff00000000800 */
[----:B------:R-:W-:Y:S08]  /*19160*/  MUFU.EX2 R179, R179 ;  /* 0x000000b300b37308 */ /* 0x000ff00000000800 */
[----:B------:R-:W-:Y:S01]  /*19170*/  MUFU.EX2 R30, R30 ;  /* 0x0000001e001e7308 */ /* 0x000fe20000000800 */
[----:B------:R-:W-:-:S02]  /*19180*/  WARPGROUP.DEPBAR.LE gsb0, 0x0 ;  /* 0x00008000000079c5 */ /* 0x000fc40000010000 */
[----:B------:R-:W-:-:S05]  /*19190*/  WARPGROUP.ARRIVE ;  /* 0x00000000000079c5 */ /* 0x000fca0000000000 */
[----:B------:R0:W1:Y:S01]  /*191a0*/  MUFU.EX2 R163, R29 ;  /* 0x0000001d00a37308 */ /* 0x0000620000000800 */
[-CC-:B------:R-:W-:Y:S01]  /*191b0*/  FFMA.FTZ R161, R37, R0.reuse, -R11.reuse ;  /* 0x0000000025a17223 */ /* 0x180fe2000001080b */
[-CC-:B------:R-:W-:Y:S01]  /*191c0*/  FFMA.FTZ R37, R41, R0.reuse, -R11.reuse ;  /* 0x0000000029257223 */ /* 0x180fe2000001080b */
[-CC-:B------:R-:W-:Y:S01]  /*191d0*/  FFMA.FTZ R160, R64, R0.reuse, -R11.reuse ;  /* 0x0000000040a07223 */ /* 0x180fe2000001080b */
[-CC-:B------:R-:W-:Y:S01]  /*191e0*/  FFMA.FTZ R41, R65, R0.reuse, -R11.reuse ;  /* 0x0000000041297223 */ /* 0x180fe2000001080b */
[----:B------:R-:W-:Y:S01]  /*191f0*/  HGMMA.64x128x16.F32 R88, R156, gdesc[UR4].tnspB, R88, gsb0 ;  /* 0x41e000049c587df0 */ /* 0x000fe20008000858 */
[-CC-:B------:R-:W-:Y:S01]  /*19200*/  FFMA.FTZ R162, R68, R0.reuse, -R11.reuse ;  /* 0x0000000044a27223 */ /* 0x180fe2000001080b */
[----:B------:R-:W-:Y:S01]  /*19210*/  R2UR UR6, R10 ;  /* 0x000000000a0672ca */ /* 0x000fe200000e0000 */
[----:B------:R-:W-:Y:S02]  /*19220*/  @!P1 IMAD R10, R20, 0x8, R2 ;  /* 0x00000008140a9824 */ /* 0x000fe400078e0202 */
[-CC-:B0-----:R-:W-:Y:S01]  /*19230*/  FFMA.FTZ R29, R45, R0.reuse, -R11.reuse ;  /* 0x000000002d1d7223 */ /* 0x181fe2000001080b */
[-CC-:B------:R-:W-:Y:S01]  /*19240*/  FFMA.FTZ R45, R49, R0.reuse, -R11.reuse ;  /* 0x00000000312d7223 */ /* 0x180fe2000001080b */
[-CC-:B------:R-:W-:Y:S01]  /*19250*/  FFMA.FTZ R49, R77, R0.reuse, -R11.reuse ;  /* 0x000000004d317223 */ /* 0x180fe2000001080b */
[----:B------:R-:W-:Y:S01]  /*19260*/  FFMA.FTZ R11, R85, R0, -R11 ;  /* 0x00000000550b7223 */ /* 0x000fe2000001080b */
[----:B------:R-:W-:Y:S01]  /*19270*/  @!P1 VIADD R10, R10, 0x34840 ;  /* 0x000348400a0a9836 */ /* 0x000fe20000000000 */
[----:B------:R-:W0:Y:S01]  /*19280*/  MUFU.EX2 R161, R161 ;  /* 0x000000a100a17308 */ /* 0x000e220000000800 */
[C---:B-1----:R-:W-:Y:S01]  /*19290*/  FADD.FTZ R6, R163.reuse, R6 ;  /* 0x00000006a3067221 */ /* 0x042fe20000010000 */
[----:B------:R-:W-:-:S03]  /*192a0*/  F2FP.F16.F32.PACK_AB R182, R163, R182 ;  /* 0x000000b6a3b6723e */ /* 0x000fc600000000ff */
[----:B------:R-:W-:-:S03]  /*192b0*/  FADD.FTZ R20, R176, R6 ;  /* 0x00000006b0147221 */ /* 0x000fc60000010000 */
[----:B------:R1:W-:Y:S01]  /*192c0*/  MUFU.EX2 R14, R11 ;  /* 0x0000000b000e7308 */ /* 0x0003e20000000800 */
[----:B------:R-:W-:Y:S01]  /*192d0*/  FFMA.FTZ R6, R66, R0, -R25 ;  /* 0x0000000042067223 */ /* 0x000fe20000010819 */
[C---:B------:R-:W-:Y:S01]  /*192e0*/  F2FP.F16.F32.PACK_AB R176, R28.reuse, R176 ;  /* 0x000000b01cb0723e */ /* 0x040fe200000000ff */
[----:B------:R-:W-:-:S04]  /*192f0*/  FADD.FTZ R20, R28, R20 ;  /* 0x000000141c147221 */ /* 0x000fc80000010000 */
[----:B------:R-:W-:Y:S01]  /*19300*/  FADD.FTZ R42, R178, R20 ;  /* 0x00000014b22a7221 */ /* 0x000fe20000010000 */
[----:B------:R-:W-:Y:S01]  /*19310*/  MUFU.EX2 R173, R173 ;  /* 0x000000ad00ad7308 */ /* 0x000fe20000000800 */
[----:B-1----:R-:W-:Y:S01]  /*19320*/  MOV R11, 0x40000040 ;  /* 0x40000040000b7802 */ /* 0x002fe20000000f00 */
[----:B------:R-:W-:Y:S01]  /*19330*/  FFMA.FTZ R20, R71, R0, -R25 ;  /* 0x0000000047147223 */ /* 0x000fe20000010819 */
[C---:B0-----:R-:W-:Y:S01]  /*19340*/  FADD.FTZ R42, R161.reuse, R42 ;  /* 0x0000002aa12a7221 */ /* 0x041fe20000010000 */
[----:B------:R-:W-:Y:S02]  /*19350*/  F2FP.F16.F32.PACK_AB R178, R161, R178 ;  /* 0x000000b2a1b2723e */ /* 0x000fe400000000ff */
[----:B------:R-:W-:Y:S01]  /*19360*/  R2UR UR7, R11 ;  /* 0x000000000b0772ca */ /* 0x000fe200000e0000 */
[----:B------:R-:W-:Y:S01]  /*19370*/  FADD.FTZ R42, R172, R42 ;  /* 0x0000002aac2a7221 */ /* 0x000fe20000010000 */
[----:B------:R-:W-:Y:S01]  /*19380*/  @!P1 PRMT R11, RZ, 0x654, R10 ;  /* 0x00000654ff0b9816 */ /* 0x000fe2000000000a */
[----:B------:R-:W0:Y:S08]  /*19390*/  MUFU.EX2 R37, R37 ;  /* 0x0000002500257308 */ /* 0x000e300000000800 */
[----:B------:R-:W-:Y:S08]  /*193a0*/  MUFU.EX2 R31, R31 ;  /* 0x0000001f001f7308 */ /* 0x000ff00000000800 */
[----:B------:R-:W-:Y:S01]  /*193b0*/  MUFU.EX2 R175, R175 ;  /* 0x000000af00af7308 */ /* 0x000fe20000000800 */
[C---:B0-----:R-:W-:Y:S01]  /*193c0*/  FADD.FTZ R42, R37.reuse, R42 ;  /* 0x0000002a252a7221 */ /* 0x041fe20000010000 */
[----:B------:R-:W-:-:S03]  /*193d0*/  F2FP.F16.F32.PACK_AB R172, R37, R172 ;  /* 0x000000ac25ac723e */ /* 0x000fc600000000ff */
[----:B------:R-:W-:-:S03]  /*193e0*/  FADD.FTZ R42, R174, R42 ;  /* 0x0000002aae2a7221 */ /* 0x000fc60000010000 */
        /* <DEDUP_REMOVED lines=11> */
[----:B------:R-:W-:Y:S01]  /*194a0*/  FADD.FTZ R42, R170, R42 ;  /* 0x0000002aaa2a7221 */ /* 0x000fe20000010000 */
[C---:B------:R-:W-:Y:S02]  /*194b0*/  F2FP.F16.F32.PACK_AB R170, R40.reuse, R170 ;  /* 0x000000aa28aa723e */ /* 0x040fe400000000ff */
[----:B------:R-:W-:Y:S01]  /*194c0*/  MUFU.EX2 R38, R38 ;  /* 0x0000002600267308 */ /* 0x000fe20000000800 */
[----:B------:R-:W-:-:S04]  /*194d0*/  FADD.FTZ R42, R40, R42 ;  /* 0x0000002a282a7221 */ /* 0x000fc80000010000 */
[----:B------:R-:W-:Y:S01]  /*194e0*/  FADD.FTZ R42, R164, R42 ;  /* 0x0000002aa42a7221 */ /* 0x000fe20000010000 */
[C---:B------:R-:W-:Y:S02]  /*194f0*/  F2FP.F16.F32.PACK_AB R164, R32.reuse, R164 ;  /* 0x000000a420a4723e */ /* 0x040fe400000000ff */
[----:B------:R-:W-:Y:S01]  /*19500*/  MUFU.EX2 R165, R165 ;  /* 0x000000a500a57308 */ /* 0x000fe20000000800 */
[----:B------:R-:W-:-:S04]  /*19510*/  FADD.FTZ R42, R32, R42 ;  /* 0x0000002a202a7221 */ /* 0x000fc80000010000 */
[----:B------:R-:W-:Y:S01]  /*19520*/  FADD.FTZ R42, R166, R42 ;  /* 0x0000002aa62a7221 */ /* 0x000fe20000010000 */
[C---:B------:R-:W-:Y:S02]  /*19530*/  F2FP.F16.F32.PACK_AB R166, R44.reuse, R166 ;  /* 0x000000a62ca6723e */ /* 0x040fe400000000ff */
[----:B------:R-:W-:Y:S01]  /*19540*/  MUFU.EX2 R10, R59 ;  /* 0x0000003b000a7308 */ /* 0x000fe20000000800 */
[----:B------:R-:W-:-:S07]  /*19550*/  FADD.FTZ R13, R44, R42 ;  /* 0x0000002a2c0d7221 */ /* 0x000fce0000010000 */
[----:B------:R-:W-:Y:S08]  /*19560*/  MUFU.EX2 R167, R167 ;  /* 0x000000a700a77308 */ /* 0x000ff00000000800 */
[----:B------:R-:W-:Y:S01]  /*19570*/  MUFU.EX2 R160, R160 ;  /* 0x000000a000a07308 */ /* 0x000fe20000000800 */
[----:B------:R-:W-:Y:S02]  /*19580*/  WARPGROUP.DEPBAR.LE gsb0, 0x0 ;  /* 0x00008000000079c5 */ /* 0x000fe40000010000 */
[----:B------:R-:W-:Y:S01]  /*19590*/  WARPGROUP.ARRIVE ;  /* 0x00000000000079c5 */ /* 0x000fe20000000000 */
[----:B------:R-:W-:-:S04]  /*195a0*/  FFMA.FTZ R157, R74, R0, -R25 ;  /* 0x000000004a9d7223 */ /* 0x000fc80000010819 */
[----:B------:R-:W-:Y:S01]  /*195b0*/  MUFU.EX2 R6, R6 ;  /* 0x0000000600067308 */ /* 0x000fe20000000800 */
[----:B------:R-:W-:Y:S01]  /*195c0*/  F2FP.F16.F32.PACK_AB R156, R36, R21 ;  /* 0x00000015249c723e */ /* 0x000fe200000000ff */
[----:B------:R-:W-:Y:S06]  /*195d0*/  HGMMA.64x128x16.F32 R88, R152, gdesc[UR4].tnspB, R88, gsb0 ;  /* 0x41e0000498587df0 */ /* 0x000fec0008000858 */
[----:B------:R-:W-:Y:S08]  /*195e0*/  MUFU.EX2 R41, R41 ;  /* 0x0000002900297308 */ /* 0x000ff00000000800 */
[----:B------:R-:W-:Y:S08]  /*195f0*/  MUFU.EX2 R162, R162 ;  /* 0x000000a200a27308 */ /* 0x000ff00000000800 */
[----:B------:R-:W-:Y:S08]  /*19600*/  MUFU.EX2 R20, R20 ;  /* 0x0000001400147308 */ /* 0x000ff00000000800 */
[----:B------:R-:W-:Y:S08]  /*19610*/  MUFU.EX2 R157, R157 ;  /* 0x0000009d009d7308 */ /* 0x000ff00000000800 */
[----:B------:R-:W-:Y:S08]  /*19620*/  MUFU.EX2 R75, R75 ;  /* 0x0000004b004b7308 */ /* 0x000ff00000000800 */
[----:B------:R-:W-:Y:S08]  /*19630*/  MUFU.EX2 R78, R78 ;  /* 0x0000004e004e7308 */ /* 0x000ff00000000800 */
[----:B------:R-:W0:Y:S08]  /*19640*/  MUFU.EX2 R49, R49 ;  /* 0x0000003100317308 */ /* 0x000e300000000800 */
[----:B------:R-:W1:Y:S08]  /*19650*/  MUFU.EX2 R79, R79 ;  /* 0x0000004f004f7308 */ /* 0x000e700000000800 */
[----:B------:R-:W-:Y:S01]  /*19660*/  MUFU.EX2 R82, R82 ;  /* 0x0000005200527308 */ /* 0x000fe20000000800 */
[----:B0-----:R-:W-:-:S07]  /*19670*/  F2FP.F16.F32.PACK_AB R158, R49, R48 ;  /* 0x00000030319e723e */ /* 0x001fce00000000ff */
[----:B------:R-:W0:Y:S01]  /*19680*/  MUFU.EX2 R83, R83 ;  /* 0x0000005300537308 */ /* 0x000e220000000800 */
[----:B-1----:R-:W-:-:S07]  /*19690*/  F2FP.F16.F32.PACK_AB R159, R79, R78 ;  /* 0x0000004e4f9f723e */ /* 0x002fce00000000ff */
[----:B------:R-:W-:Y:S01]  /*196a0*/  MUFU.EX2 R86, R86 ;  /* 0x0000005600567308 */ /* 0x000fe20000000800 */
[----:B------:R-:W-:Y:S02]  /*196b0*/  WARPGROUP.DEPBAR.LE gsb0, 0x0 ;  /* 0x00008000000079c5 */ /* 0x000fe40000010000 */
[----:B------:R1:W-:Y:S01]  /*196c0*/  @!P1 SYNCS.ARRIVE.TRANS64.RED.A1T0 RZ, [R11+URZ], RZ ;  /* 0x000000ff0bff99a7 */ /* 0x0003e2000810043f */
[----:B------:R-:W-:Y:S02]  /*196d0*/  F2FP.F16.F32.PACK_AB R154, R14, R56 ;  /* 0x000000380e9a723e */ /* 0x000fe400000000ff */
[----:B------:R-:W-:Y:S02]  /*196e0*/  F2FP.F16.F32.PACK_AB R152, R53, R52 ;  /* 0x000000343598723e */ /* 0x000fe400000000ff */
[----:B0-----:R-:W-:Y:S01]  /*196f0*/  F2FP.F16.F32.PACK_AB R153, R83, R82 ;  /* 0x000000525399723e */ /* 0x001fe200000000ff */
[----:B-1----:R-:W-:Y:S01]  /*19700*/  FADD.FTZ R11, R183, R5 ;  /* 0x00000005b70b7221 */ /* 0x002fe20000010000 */
[----:B------:R0:W-:Y:S01]  /*19710*/  @!P1 SYNCS.ARRIVE.TRANS64.RED.A1T0 RZ, [R15+URZ], RZ ;  /* 0x000000ff0fff99a7 */ /* 0x0001e2000810043f */
[----:B------:R-:W-:Y:S01]  /*19720*/  MUFU.EX2 R5, R63 ;  /* 0x0000003f00057308 */ /* 0x000fe20000000800 */
[C---:B------:R-:W-:Y:S01]  /*19730*/  F2FP.F16.F32.PACK_AB R183, R26.reuse, R183 ;  /* 0x000000b71ab7723e */ /* 0x040fe200000000ff */
[----:B0-----:R-:W-:Y:S01]  /*19740*/  FADD.FTZ R15, R26, R11 ;  /* 0x0000000b1a0f7221 */ /* 0x001fe20000010000 */
[----:B------:R-:W-:-:S03]  /*19750*/  FFMA.FTZ R11, R67, R0, -R25 ;  /* 0x00000000430b7223 */ /* 0x000fc60000010819 */
[----:B------:R-:W-:Y:S01]  /*19760*/  FADD.FTZ R39, R177, R15 ;  /* 0x0000000fb1277221 */ /* 0x000fe20000010000 */
[-C--:B------:R-:W-:Y:S01]  /*19770*/  FFMA.FTZ R15, R70, R0.reuse, -R25 ;  /* 0x00000000460f7223 */ /* 0x080fe20000010819 */
[C---:B------:R-:W-:Y:S01]  /*19780*/  F2FP.F16.F32.PACK_AB R177, R27.reuse, R177 ;  /* 0x000000b11bb1723e */ /* 0x040fe200000000ff */
[----:B------:R-:W0:Y:S01]  /*19790*/  MUFU.EX2 R11, R11 ;  /* 0x0000000b000b7308 */ /* 0x000e220000000800 */
[----:B------:R-:W-:Y:S01]  /*197a0*/  FADD.FTZ R39, R27, R39 ;  /* 0x000000271b277221 */ /* 0x000fe20000010000 */
[----:B------:R-:W-:-:S03]  /*197b0*/  FFMA.FTZ R25, R87, R0, -R25 ;  /* 0x0000000057197223 */ /* 0x000fc60000010819 */
[----:B------:R-:W-:Y:S01]  /*197c0*/  FADD.FTZ R39, R179, R39 ;  /* 0x00000027b3277221 */ /* 0x000fe20000010000 */
[C---:B------:R-:W-:Y:S02]  /*197d0*/  F2FP.F16.F32.PACK_AB R179, R30.reuse, R179 ;  /* 0x000000b31eb3723e */ /* 0x040fe400000000ff */
[----:B------:R-:W1:Y:S01]  /*197e0*/  MUFU.EX2 R15, R15 ;  /* 0x0000000f000f7308 */ /* 0x000e620000000800 */
[----:B------:R-:W-:-:S04]  /*197f0*/  FADD.FTZ R39, R30, R39 ;  /* 0x000000271e277221 */ /* 0x000fc80000010000 */
[----:B------:R-:W-:Y:S01]  /*19800*/  FADD.FTZ R39, R173, R39 ;  /* 0x00000027ad277221 */ /* 0x000fe20000010000 */
[C---:B------:R-:W-:Y:S02]  /*19810*/  F2FP.F16.F32.PACK_AB R173, R31.reuse, R173 ;  /* 0x000000ad1fad723e */ /* 0x040fe400000000ff */
[----:B------:R-:W2:Y:S01]  /*19820*/  MUFU.EX2 R25, R25 ;  /* 0x0000001900197308 */ /* 0x000ea20000000800 */
[----:B------:R-:W-:Y:S01]  /*19830*/  FADD.FTZ R39, R31, R39 ;  /* 0x000000271f277221 */ /* 0x000fe20000010000 */
[----:B0-----:R-:W-:-:S03]  /*19840*/  F2FP.F16.F32.PACK_AB R161, R11, R6 ;  /* 0x000000060ba1723e */ /* 0x001fc600000000ff */
[----:B------:R-:W-:Y:S01]  /*19850*/  FADD.FTZ R39, R175, R39 ;  /* 0x00000027af277221 */ /* 0x000fe20000010000 */
[----:B------:R-:W-:-:S03]  /*19860*/  F2FP.F16.F32.PACK_AB R175, R34, R175 ;  /* 0x000000af22af723e */ /* 0x000fc600000000ff */
[----:B------:R-:W-:Y:S01]  /*19870*/  FADD.FTZ R39, R34, R39 ;  /* 0x0000002722277221 */ /* 0x000fe20000010000 */
[----:B-1----:R-:W-:-:S03]  /*19880*/  F2FP.F16.F32.PACK_AB R163, R20, R15 ;  /* 0x0000000f14a3723e */ /* 0x002fc600000000ff */
[----:B------:R-:W-:Y:S01]  /*19890*/  FADD.FTZ R39, R169, R39 ;  /* 0x00000027a9277221 */ /* 0x000fe20000010000 */
[----:B------:R-:W-:-:S03]  /*198a0*/  F2FP.F16.F32.PACK_AB R169, R35, R169 ;  /* 0x000000a923a9723e */ /* 0x000fc600000000ff */
[----:B------:R-:W-:Y:S01]  /*198b0*/  FADD.FTZ R39, R35, R39 ;  /* 0x0000002723277221 */ /* 0x000fe20000010000 */
[----:B--2---:R-:W-:-:S03]  /*198c0*/  F2FP.F16.F32.PACK_AB R155, R25, R86 ;  /* 0x00000056199b723e */ /* 0x004fc600000000ff */
        /* <DEDUP_REMOVED lines=9> */
[----:B------:R-:W-:Y:S01]  /*19960*/  FADD.FTZ R24, R160, R13 ;  /* 0x0000000da0187221 */ /* 0x000fe20000010000 */
[C---:B------:R-:W-:Y:S02]  /*19970*/  F2FP.F16.F32.PACK_AB R160, R41.reuse, R160 ;  /* 0x000000a029a0723e */ /* 0x040fe400000000ff */
        /* <DEDUP_REMOVED lines=15> */
[----:B------:R-:W-:Y:S01]  /*19a70*/  FADD.FTZ R6, R78, R5 ;  /* 0x000000054e067221 */ /* 0x000fe20000010000 */
[----:B------:R-:W-:-:S03]  /*19a80*/  FADD.FTZ R5, R49, R10 ;  /* 0x0000000a31057221 */ /* 0x000fc60000010000 */
[----:B------:R-:W-:Y:S01]  /*19a90*/  FADD.FTZ R11, R79, R6 ;  /* 0x000000064f0b7221 */ /* 0x000fe20000010000 */
[----:B------:R-:W-:-:S03]  /*19aa0*/  FADD.FTZ R6, R52, R5 ;  /* 0x0000000534067221 */ /* 0x000fc60000010000 */
[----:B------:R-:W-:Y:S01]  /*19ab0*/  FADD.FTZ R10, R82, R11 ;  /* 0x0000000b520a7221 */ /* 0x000fe20000010000 */
[----:B------:R-:W-:-:S03]  /*19ac0*/  FADD.FTZ R5, R53, R6 ;  /* 0x0000000635057221 */ /* 0x000fc60000010000 */
[----:B------:R-:W-:Y:S01]  /*19ad0*/  FADD.FTZ R11, R83, R10 ;  /* 0x0000000a530b7221 */ /* 0x000fe20000010000 */
[----:B------:R-:W-:-:S03]  /*19ae0*/  FADD.FTZ R5, R56, R5 ;  /* 0x0000000538057221 */ /* 0x000fc60000010000 */
[----:B------:R-:W-:Y:S01]  /*19af0*/  FADD.FTZ R10, R86, R11 ;  /* 0x0000000b560a7221 */ /* 0x000fe20000010000 */
[----:B------:R-:W-:Y:S01]  /*19b00*/  FADD.FTZ R6, R14, R5 ;  /* 0x000000050e067221 */ /* 0x000fe20000010000 */
[----:B------:R-:W-:Y:S01]  /*19b10*/  MOV R11, R187 ;  /* 0x000000bb000b7202 */ /* 0x000fe20000000f00 */
[----:B------:R-:W-:Y:S02]  /*19b20*/  IMAD.MOV.U32 R14, RZ, RZ, R4 ;  /* 0x000000ffff0e7224 */ /* 0x000fe400078e0004 */
[----:B------:R-:W-:Y:S01]  /*19b30*/  FADD.FTZ R5, R25, R10 ;  /* 0x0000000a19057221 */ /* 0x000fe20000010000 */
[----:B------:R-:W-:Y:S01]  /*19b40*/  IMAD.MOV.U32 R10, RZ, RZ, R184 ;  /* 0x000000ffff0a7224 */ /* 0x000fe200078e00b8 */
[----:B------:R-:W-:Y:S06]  /*19b50*/  @P2 BRA `(.L_x_2687) ;  /* 0xffffffd800e42947 */ /* 0x000fec000383ffff */
.L_x_2676:
[----:B------:R-:W-:Y:S05]  /*19b60*/  BSYNC B0 ;  /* 0x0000000000007941 */ /* 0x000fea0003800000 */
.L_x_2675:
        /* <DEDUP_REMOVED lines=67> */
.L_x_2688:
[----:B------:R-:W-:Y:S01]  /*19fa0*/  IMAD R7, R184, 0x8, R2 ;  /* 0x00000008b8077824 */ /* 0x000fe200078e0202 */
[----:B------:R-:W-:-:S04]  /*19fb0*/  SHF.L.U32 R8, R187, 0x1f, RZ ;  /* 0x0000001fbb087819 */ /* 0x000fc800000006ff */
[----:B------:R0:W1:Y:S01]  /*19fc0*/  SYNCS.PHASECHK.TRANS64.TRYWAIT P2, [R7+URZ+0x34850], R8 ;  /* 0x03485008070075a7 */ /* 0x000062000804017f */
[----:B------:R-:W-:Y:S05]  /*19fd0*/  @!P0 BRA `(.L_x_2689) ;  /* 0x0000000000048947 */ /* 0x000fea0003800000 */
[----:B------:R-:W-:Y:S01]  /*19fe0*/  BPT.TRAP 0x1 ;  /* 0x000000040000795c */ /* 0x000fe20000300000 */
.L_x_2689:
        /* <DEDUP_REMOVED lines=9> */
.L_x_2691:
[----:B------:R-:W-:Y:S05]  /*1a080*/  BSYNC B0 ;  /* 0x0000000000007941 */ /* 0x000fea0003800000 */
.L_x_2690:
[----:B01----:R-:W-:Y:S01]  /*1a090*/  IMAD.MOV.U32 R8, RZ, RZ, R2 ;  /* 0x000000ffff087224 */ /* 0x003fe200078e0002 */
[----:B------:R-:W-:Y:S01]  /*1a0a0*/  WARPGROUP.ARRIVE ;  /* 0x00000000000079c5 */ /* 0x000fe20000000000 */
[----:B------:R-:W-:Y:S02]  /*1a0b0*/  IMAD.MOV.U32 R9, RZ, RZ, 0x40000040 ;  /* 0x40000040ff097424 */ /* 0x000fe400078e00ff */
[----:B------:R-:W-:Y:S01]  /*1a0c0*/  VIADD R184, R184, 0x1 ;  /* 0x00000001b8b87836 */ /* 0x000fe20000000000 */
[----:B------:R-:W-:Y:S01]  /*1a0d0*/  R2UR UR6, R8 ;  /* 0x00000000080672ca */ /* 0x000fe200000e0000 */
[----:B------:R-:W-:Y:S01]  /*1a0e0*/  VIADD R8, R2, 0x80 ;  /* 0x0000008002087836 */ /* 0x000fe20000000000 */
[----:B------:R-:W-:Y:S01]  /*1a0f0*/  R2UR UR7, R9 ;  /* 0x00000000090772ca */ /* 0x000fe200000e0000 */
[----:B------:R-:W-:Y:S01]  /*1a100*/  IMAD.MOV.U32 R20, RZ, RZ, -0x800000 ;  /* 0xff800000ff147424 */ /* 0x000fe200078e00ff */
[----:B------:R-:W-:Y:S01]  /*1a110*/  MOV R9, 0x40000040 ;  /* 0x4000004000097802 */ /* 0x000fe20000000f00 */
[----:B------:R-:W-:Y:S01]  /*1a120*/  IMAD.MOV.U32 R21, RZ, RZ, -0x800000 ;  /* 0xff800000ff157424 */ /* 0x000fe200078e00ff */
[----:B------:R-:W-:Y:S01]  /*1a130*/  ISETP.NE.AND P2, PT, R184, 0x2, PT ;  /* 0x00000002b800780c */ /* 0x000fe20003f45270 */
[----:B------:R-:W-:-:S03]  /*1a140*/  VIADD R213, R213, 0x1 ;  /* 0x00000001d5d57836 */ /* 0x000fc60000000000 */
        /* <DEDUP_REMOVED lines=41> */
[----:B------:R-:W0:Y:S01]  /*1a3e0*/  SHFL.BFLY PT, R2, R5, 0x2, 0x1f ;  /* 0x0c401f0005027f89 */ /* 0x000e2200000e0000 */
[----:B------:R-:W-:Y:S02]  /*1a3f0*/  WARPGROUP.DEPBAR.LE gsb0, 0x0 ;  /* 0x00008000000079c5 */ /* 0x000fe40000010000 */
[----:B------:R-:W-:-:S08]  /*1a400*/  WARPGROUP.ARRIVE ;  /* 0x00000000000079c5 */ /* 0x000fd00000000000 */
[----:B------:R-:W-:Y:S01]  /*1a410*/  HGMMA.64x128x16.F32 R24, R156, gdesc[UR4].tnspB, R24, gsb0 ;  /* 0x41e000049c187df0 */ /* 0x000fe20008000818 */
[----:B------:R-:W-:Y:S01]  /*1a420*/  R2UR UR6, R8 ;  /* 0x00000000080672ca */ /* 0x000fe200000e0000 */
[----:B0-----:R-:W-:Y:S01]  /*1a430*/  FADD.FTZ R8, R2, R5 ;  /* 0x0000000502087221 */ /* 0x001fe20000010000 */
[----:B------:R-:W-:Y:S01]  /*1a440*/  R2UR UR7, R9 ;  /* 0x00000000090772ca */ /* 0x000fe200000e0000 */
[----:B------:R-:W-:Y:S01]  /*1a450*/  IMAD.MOV.U32 R5, RZ, RZ, RZ ;  /* 0x000000ffff057224 */ /* 0x000fe200078e00ff */
[----:B------:R-:W0:Y:S04]  /*1a460*/  SHFL.BFLY PT, R9, R6, 0x2, 0x1f ;  /* 0x0c401f0006097f89 */ /* 0x000e2800000e0000 */
[----:B------:R-:W1:Y:S01]  /*1a470*/  SHFL.BFLY PT, R11, R8, 0x1, 0x1f ;  /* 0x0c201f00080b7f89 */ /* 0x000e6200000e0000 */
[----:B0-----:R-:W-:Y:S01]  /*1a480*/  FADD.FTZ R9, R9, R6 ;  /* 0x0000000609097221 */ /* 0x001fe20000010000 */
[----:B-1----:R-:W-:-:S04]  /*1a490*/  FADD.FTZ R13, R8, R11 ;  /* 0x0000000b080d7221 */ /* 0x002fc80000010000 */
[----:B------:R-:W0:Y:S01]  /*1a4a0*/  SHFL.BFLY PT, R2, R9, 0x1, 0x1f ;  /* 0x0c201f0009027f89 */ /* 0x000e2200000e0000 */
[----:B------:R-:W-:Y:S02]  /*1a4b0*/  @!P1 IADD3 R8, R7, 0x34860, RZ ;  /* 0x0003486007089810 */ /* 0x000fe40007ffe0ff */
[----:B------:R-:W-:Y:S02]  /*1a4c0*/  FSETP.NE.FTZ.AND P3, PT, R13, RZ, PT ;  /* 0x000000ff0d00720b */ /* 0x000fe40003f75000 */
[----:B------:R-:W-:-:S11]  /*1a4d0*/  @!P1 PRMT R8, RZ, 0x654, R8 ;  /* 0x00000654ff089816 */ /* 0x000fd60000000008 */
[----:B------:R-:W1:Y:S01]  /*1a4e0*/  @P3 MUFU.LG2 R11, R13 ;  /* 0x0000000d000b3308 */ /* 0x000e620000000c00 */
[----:B0-----:R-:W-:Y:S01]  /*1a4f0*/  FADD.FTZ R12, R9, R2 ;  /* 0x00000002090c7221 */ /* 0x001fe20000010000 */
[----:B------:R-:W-:-:S04]  /*1a500*/  SEL R2, RZ, 0x1, P2 ;  /* 0x00000001ff027807 */ /* 0x000fc80001000000 */
[----:B------:R-:W-:Y:S02]  /*1a510*/  FSETP.NE.FTZ.AND P0, PT, R12, RZ, PT ;  /* 0x000000ff0c00720b */ /* 0x000fe40003f15000 */
[----:B------:R-:W-:Y:S01]  /*1a520*/  LOP3.LUT R187, R187, R2, RZ, 0x3c, !PT ;  /* 0x00000002bbbb7212 */ /* 0x000fe200078e3cff */
[----:B------:R-:W-:Y:S02]  /*1a530*/  IMAD.MOV.U32 R2, RZ, RZ, RZ ;  /* 0x000000ffff027224 */ /* 0x000fe400078e00ff */
[----:B-1----:R-:W-:-:S04]  /*1a540*/  @P3 FMUL.FTZ R11, R11, 0.69314718246459960938 ;  /* 0x3f3172180b0b3820 */ /* 0x002fc80000410000 */
[----:B------:R-:W-:Y:S04]  /*1a550*/  @P3 MUFU.RCP R2, R13 ;  /* 0x0000000d00023308 */ /* 0x000fe80000001000 */
[C---:B------:R-:W-:Y:S01]  /*1a560*/  @P0 FMUL.FTZ R6, R0.reuse, 0.69314718246459960938 ;  /* 0x3f31721800060820 */ /* 0x040fe20000410000 */
[----:B------:R-:W-:-:S03]  /*1a570*/  @P3 FMUL.FTZ R0, R0, 0.69314718246459960938 ;  /* 0x3f31721800003820 */ /* 0x000fc60000410000 */
        /* <DEDUP_REMOVED lines=75> */
.L_x_2599:
[----:B------:R-:W0:Y:S08]  /*1aa30*/  S2UR UR5, SR_CgaCtaId ;  /* 0x00000000000579c3 */ /* 0x000e300000008800 */
[----:B------:R-:W-:Y:S06]  /*1aa40*/  BAR.SYNC.DEFER_BLOCKING 0x5, 0x180 ;  /* 0x0146000000007b1d */ /* 0x000fec0000010000 */
[----:B------:R-:W-:Y:S01]  /*1aa50*/  UMOV UR4, 0x400 ;  /* 0x0000040000047882 */ /* 0x000fe20000000000 */
[----:B------:R-:W-:Y:S01]  /*1aa60*/  BSSY B0, `(.L_x_2693) ;  /* 0x00002de000007945 */ /* 0x000fe20003800000 */
[----:B0-----:R-:W-:-:S06]  /*1aa70*/  ULEA UR4, UR5, UR4, 0x18 ;  /* 0x0000000405047291 */ /* 0x001fcc000f8ec03f */
[----:B------:R-:W-:-:S05]  /*1aa80*/  MOV R2, UR4 ;  /* 0x0000000400027c02 */ /* 0x000fca0008000f00 */
[----:B------:R0:W1:Y:S01]  /*1aa90*/  LDS.128 R4, [R2+0x348d0] ;  /* 0x0348d00002047984 */ /* 0x0000620000000c00 */
[----:B------:R-:W-:Y:S06]  /*1aaa0*/  BAR.ARV 0x4, 0x180 ;  /* 0x0106000000007b1d */ /* 0x000fec0000002000 */
[----:B------:R-:W-:Y:S05]  /*1aab0*/  @P0 BRA `(.L_x_2694) ;  /* 0x0000002000780947 */ /* 0x000fea0003800000 */
[----:B------:R-:W2:Y:S01]  /*1aac0*/  LDL R0, [R1+0x80] ;  /* 0x0000800001007983 */ /* 0x000ea20000100800 */
[----:B------:R-:W-:Y:S01]  /*1aad0*/  F2FP.F16.F32.PACK_AB R34, R69, R68 ;  /* 0x000000444522723e */ /* 0x000fe200000000ff */
[----:B------:R-:W-:Y:S01]  /*1aae0*/  ULDC.64 UR6, c[0x0][0xc00] ;  /* 0x0003000000067ab9 */ /* 0x000fe20000000a00 */
[----:B------:R-:W-:Y:S01]  /*1aaf0*/  F2FP.F16.F32.PACK_AB R36, R73, R72 ;  /* 0x000000484924723e */ /* 0x000fe200000000ff */
[----:B------:R-:W3:Y:S01]  /*1ab00*/  S2R R3, SR_SWINHI ;  /* 0x0000000000037919 */ /* 0x000ee20000002f00 */
[----:B------:R-:W-:Y:S01]  /*1ab10*/  ULDC.64 UR4, c[0x0][0xc08] ;  /* 0x0003020000047ab9 */ /* 0x000fe20000000a00 */
[----:B------:R-:W-:Y:S02]  /*1ab20*/  MOV R88, R2 ;  /* 0x0000000200587202 */ /* 0x000fe40000000f00 */
[----:B---3--:R-:W-:Y:S01]  /*1ab30*/  MOV R89, R3 ;  /* 0x0000000300597202 */ /* 0x008fe20000000f00 */
[----:B------:R-:W-:Y:S02]  /*1ab40*/  BAR.SYNC.DEFER_BLOCKING 0x1, 0x100 ;  /* 0x0044000000007b1d */ /* 0x000fe40000010000 */
[----:B--2---:R-:W-:-:S03]  /*1ab50*/  IMAD.WIDE R12, R0, 0x2, R88 ;  /* 0x00000002000c7825 */ /* 0x004fc600078e0258 */
[C---:B------:R-:W-:Y:S02]  /*1ab60*/  LOP3.LUT R3, R12.reuse, 0x380, RZ, 0xc0, !PT ;  /* 0x000003800c037812 */ /* 0x040fe400078ec0ff */
[C---:B------:R-:W-:Y:S02]  /*1ab70*/  IADD3 R15, P6, R12.reuse, 0x20, RZ ;  /* 0x000000200c0f7810 */ /* 0x040fe40007fde0ff */
[----:B------:R-:W-:Y:S02]  /*1ab80*/  SHF.R.U64 R3, R3, 0x3, RZ ;  /* 0x0000000303037819 */ /* 0x000fe400000012ff */
[C---:B-1----:R-:W-:Y:S01]  /*1ab90*/  IADD3 R4, P5, R12.reuse, 0x40, RZ ;  /* 0x000000400c047810 */ /* 0x042fe20007fbe0ff */
[--C-:B------:R-:W-:Y:S01]  /*1aba0*/  IMAD.X R9, RZ, RZ, R13.reuse, P6 ;  /* 0x000000ffff097224 */ /* 0x100fe200030e060d */
[C---:B------:R-:W-:Y:S02]  /*1abb0*/  IADD3 R35, P4, R12.reuse, 0x60, RZ ;  /* 0x000000600c237810 */ /* 0x040fe40007f9e0ff */
[C---:B------:R-:W-:Y:S01]  /*1abc0*/  IADD3 R37, P3, R12.reuse, 0x4000, RZ ;  /* 0x000040000c257810 */ /* 0x040fe20007f7e0ff */
[--C-:B------:R-:W-:Y:S01]  /*1abd0*/  IMAD.X R11, RZ, RZ, R13.reuse, P5 ;  /* 0x000000ffff0b7224 */ /* 0x100fe200028e060d */
[C---:B------:R-:W-:Y:S01]  /*1abe0*/  IADD3 R39, P2, R12.reuse, 0x4020, RZ ;  /* 0x000040200c277810 */ /* 0x040fe20007f5e0ff */
[--C-:B------:R-:W-:Y:S01]  /*1abf0*/  IMAD.X R25, RZ, RZ, R13.reuse, P4 ;  /* 0x000000ffff197224 */ /* 0x100fe200020e060d */
[C---:B------:R-:W-:Y:S01]  /*1ac00*/  IADD3 R107, P1, R12.reuse, 0x4040, RZ ;  /* 0x000040400c6b7810 */ /* 0x040fe20007f3e0ff */
[----:B------:R-:W-:Y:S01]  /*1ac10*/  IMAD.X R27, RZ, RZ, R13, P3 ;  /* 0x000000ffff1b7224 */ /* 0x000fe200018e060d */
[----:B------:R-:W-:-:S02]  /*1ac20*/  IADD3 R109, P0, R12, 0x4060, RZ ;  /* 0x000040600c6d7810 */ /* 0x000fc40007f1e0ff */
[----:B------:R-:W-:Y:S01]  /*1ac30*/  LOP3.LUT R12, R3, R12, RZ, 0x3c, !PT ;  /* 0x0000000c030c7212 */ /* 0x000fe200078e3cff */
[--C-:B------:R-:W-:Y:S01]  /*1ac40*/  IMAD.X R31, RZ, RZ, R13.reuse, P1 ;  /* 0x000000ffff1f7224 */ /* 0x100fe200008e060d */
[----:B------:R-:W-:Y:S01]  /*1ac50*/  LOP3.LUT R0, R15, 0x380, RZ, 0xc0, !PT ;  /* 0x000003800f007812 */ /* 0x000fe200078ec0ff */
[----:B------:R-:W-:Y:S01]  /*1ac60*/  IMAD.X R33, RZ, RZ, R13, P0 ;  /* 0x000000ffff217224 */ /* 0x000fe200000e060d */
[----:B------:R-:W-:Y:S02]  /*1ac70*/  LOP3.LUT R3, R4, 0x380, RZ, 0xc0, !PT ;  /* 0x0000038004037812 */ /* 0x000fe400078ec0ff */
[----:B------:R-:W-:Y:S02]  /*1ac80*/  LOP3.LUT R14, R35, 0x380, RZ, 0xc0, !PT ;  /* 0x00000380230e7812 */ /* 0x000fe400078ec0ff */
[----:B------:R-:W-:Y:S02]  /*1ac90*/  SHF.R.U64 R0, R0, 0x3, RZ ;  /* 0x0000000300007819 */ /* 0x000fe400000012ff */
[----:B------:R-:W-:-:S02]  /*1aca0*/  SHF.R.U64 R3, R3, 0x3, RZ ;  /* 0x0000000303037819 */ /* 0x000fc400000012ff */
[----:B------:R-:W-:Y:S02]  /*1acb0*/  LOP3.LUT R26, R37, 0x380, RZ, 0xc0, !PT ;  /* 0x00000380251a7812 */ /* 0x000fe400078ec0ff */
[----:B------:R-:W-:Y:S02]  /*1acc0*/  SHF.R.U64 R14, R14, 0x3, RZ ;  /* 0x000000030e0e7819 */ /* 0x000fe400000012ff */
[----:B------:R-:W-:Y:S02]  /*1acd0*/  LOP3.LUT R8, R0, R15, RZ, 0x3c, !PT ;  /* 0x0000000f00087212 */ /* 0x000fe400078e3cff */
[----:B------:R-:W-:Y:S02]  /*1ace0*/  LOP3.LUT R10, R3, R4, RZ, 0x3c, !PT ;  /* 0x00000004030a7212 */ /* 0x000fe400078e3cff */
[----:B------:R-:W-:Y:S02]  /*1acf0*/  LOP3.LUT R0, R39, 0x380, RZ, 0xc0, !PT ;  /* 0x0000038027007812 */ /* 0x000fe400078ec0ff */
[----:B------:R-:W-:-:S02]  /*1ad00*/  SHF.R.U64 R26, R26, 0x3, RZ ;  /* 0x000000031a1a7819 */ /* 0x000fc400000012ff */
[----:B------:R-:W-:Y:S02]  /*1ad10*/  LOP3.LUT R4, R107, 0x380, RZ, 0xc0, !PT ;  /* 0x000003806b047812 */ /* 0x000fe400078ec0ff */
[----:B------:R-:W-:Y:S02]  /*1ad20*/  IADD3.X R29, RZ, R13, RZ, P2, !PT ;  /* 0x0000000dff1d7210 */ /* 0x000fe400017fe4ff */
[----:B------:R-:W-:Y:S02]  /*1ad30*/  LOP3.LUT R24, R14, R35, RZ, 0x3c, !PT ;  /* 0x000000230e187212 */ /* 0x000fe400078e3cff */
[----:B------:R-:W-:Y:S02]  /*1ad40*/  MOV R3, R12 ;  /* 0x0000000c00037202 */ /* 0x000fe40000000f00 */
[----:B------:R-:W-:Y:S02]  /*1ad50*/  LOP3.LUT R32, R109, 0x380, RZ, 0xc0, !PT ;  /* 0x000003806d207812 */ /* 0x000fe400078ec0ff */
[----:B------:R-:W-:-:S02]  /*1ad60*/  F2FP.F16.F32.PACK_AB R12, R91, R90 ;  /* 0x0000005a5b0c723e */ /* 0x000fc400000000ff */
[----:B------:R-:W-:Y:S02]  /*1ad70*/  F2FP.F16.F32.PACK_AB R13, R99, R98 ;  /* 0x00000062630d723e */ /* 0x000fe400000000ff */
[----:B------:R-:W-:Y:S02]  /*1ad80*/  F2FP.F16.F32.PACK_AB R14, R93, R92 ;  /* 0x0000005c5d0e723e */ /* 0x000fe400000000ff */
[----:B------:R-:W-:Y:S02]  /*1ad90*/  F2FP.F16.F32.PACK_AB R15, R101, R100 ;  /* 0x00000064650f723e */ /* 0x000fe400000000ff */
[----:B------:R-:W-:Y:S02]  /*1ada0*/  SHF.R.U64 R0, R0, 0x3, RZ ;  /* 0x0000000300007819 */ /* 0x000fe400000012ff */
[----:B------:R-:W-:Y:S01]  /*1adb0*/  LOP3.LUT R26, R26, R37, RZ, 0x3c, !PT ;  /* 0x000000251a1a7212 */ /* 0x000fe200078e3cff */
[----:B------:R1:W-:Y:S01]  /*1adc0*/  STSM.16.M88.4 [R3], R12 ;  /* 0x0000000c03007844 */ /* 0x0003e20000000200 */
[----:B------:R-:W-:-:S02]  /*1add0*/  SHF.R.U64 R4, R4, 0x3, RZ ;  /* 0x0000000304047819 */ /* 0x000fc400000012ff */
[----:B------:R-:W-:Y:S02]  /*1ade0*/  SHF.R.U64 R32, R32, 0x3, RZ ;  /* 0x0000000320207819 */ /* 0x000fe400000012ff */
[----:B------:R-:W-:Y:S02]  /*1adf0*/  MOV R37, R8 ;  /* 0x0000000800257202 */ /* 0x000fe40000000f00 */
[----:B------:R-:W-:Y:S02]  /*1ae00*/  MOV R38, R10 ;  /* 0x0000000a00267202 */ /* 0x000fe40000000f00 */
[----:B------:R-:W-:Y:S02]  /*1ae10*/  LOP3.LUT R28, R0, R39, RZ, 0x3c, !PT ;  /* 0x00000027001c7212 */ /* 0x000fe400078e3cff */
[----:B------:R-:W-:Y:S02]  /*1ae20*/  F2FP.F16.F32.PACK_AB R8, R95, R94 ;  /* 0x0000005e5f08723e */ /* 0x000fe400000000ff */
[----:B------:R-:W-:-:S02]  /*1ae30*/  F2FP.F16.F32.PACK_AB R9, R103, R102 ;  /* 0x000000666709723e */ /* 0x000fc400000000ff */
[----:B------:R-:W-:Y:S02]  /*1ae40*/  F2FP.F16.F32.PACK_AB R10, R97, R96 ;  /* 0x00000060610a723e */ /* 0x000fe400000000ff */
[----:B------:R-:W-:Y:S02]  /*1ae50*/  F2FP.F16.F32.PACK_AB R11, R105, R104 ;  /* 0x00000068690b723e */ /* 0x000fe400000000ff */
[----:B------:R-:W-:Y:S02]  /*1ae60*/  LOP3.LUT R30, R4, R107, RZ, 0x3c, !PT ;  /* 0x0000006b041e7212 */ /* 0x000fe400078e3cff */
[----:B------:R-:W-:Y:S01]  /*1ae70*/  MOV R39, R24 ;  /* 0x0000001800277202 */ /* 0x000fe20000000f00 */
[----:B------:R-:W-:Y:S01]  /*1ae80*/  STSM.16.M88.4 [R37], R8 ;  /* 0x0000000825007844 */ /* 0x000fe20000000200 */
[----:B------:R-:W-:Y:S02]  /*1ae90*/  MOV R0, R26 ;  /* 0x0000001a00007202 */ /* 0x000fe40000000f00 */
[----:B-1----:R-:W-:-:S02]  /*1aea0*/  F2FP.F16.F32.PACK_AB R12, R41, R40 ;  /* 0x00000028290c723e */ /* 0x002fc400000000ff */
[----:B------:R-:W-:Y:S02]  /*1aeb0*/  F2FP.F16.F32.PACK_AB R13, R43, R42 ;  /* 0x0000002a2b0d723e */ /* 0x000fe400000000ff */
[----:B------:R-:W-:Y:S02]  /*1aec0*/  F2FP.F16.F32.PACK_AB R14, R45, R44 ;  /* 0x0000002c2d0e723e */ /* 0x000fe400000000ff */
[----:B------:R-:W-:Y:S02]  /*1aed0*/  F2FP.F16.F32.PACK_AB R15, R47, R46 ;  /* 0x0000002e2f0f723e */ /* 0x000fe400000000ff */
[----:B------:R-:W-:Y:S02]  /*1aee0*/  LOP3.LUT R32, R32, R109, RZ, 0x3c, !PT ;  /* 0x0000006d20207212 */ /* 0x000fe400078e3cff */
[----:B------:R-:W-:Y:S01]  /*1aef0*/  F2FP.F16.F32.PACK_AB R24, R49, R48 ;  /* 0x000000303118723e */ /* 0x000fe200000000ff */
[----:B------:R-:W-:Y:S01]  /*1af00*/  STSM.16.M88.4 [R38], R12 ;  /* 0x0000000c26007844 */ /* 0x000fe20000000200 */
[----:B------:R-:W-:-:S02]  /*1af10*/  F2FP.F16.F32.PACK_AB R25, R51, R50 ;  /* 0x000000323319723e */ /* 0x000fc400000000ff */
[----:B------:R-:W-:Y:S02]  /*1af20*/  F2FP.F16.F32.PACK_AB R26, R53, R52 ;  /* 0x00000034351a723e */ /* 0x000fe400000000ff */
[----:B------:R-:W-:Y:S02]  /*1af30*/  F2FP.F16.F32.PACK_AB R27, R55, R54 ;  /* 0x00000036371b723e */ /* 0x000fe400000000ff */
[----:B------:R-:W-:Y:S02]  /*1af40*/  MOV R4, R28 ;  /* 0x0000001c00047202 */ /* 0x000fe40000000f00 */
[----:B------:R-:W-:Y:S01]  /*1af50*/  MOV R106, R30 ;  /* 0x0000001e006a7202 */ /* 0x000fe20000000f00 */
[----:B------:R1:W-:Y:S01]  /*1af60*/  STSM.16.M88.4 [R39], R24 ;  /* 0x0000001827007844 */ /* 0x0003e20000000200 */
[----:B------:R-:W-:Y:S02]  /*1af70*/  F2FP.F16.F32.PACK_AB R28, R57, R56 ;  /* 0x00000038391c723e */ /* 0x000fe400000000ff */
[----:B------:R-:W-:-:S02]  /*1af80*/  F2FP.F16.F32.PACK_AB R29, R59, R58 ;  /* 0x0000003a3b1d723e */ /* 0x000fc400000000ff */
[----:B------:R-:W-:Y:S02]  /*1af90*/  F2FP.F16.F32.PACK_AB R30, R61, R60 ;  /* 0x0000003c3d1e723e */ /* 0x000fe400000000ff */
[----:B------:R-:W-:Y:S02]  /*1afa0*/  F2FP.F16.F32.PACK_AB R31, R63, R62 ;  /* 0x0000003e3f1f723e */ /* 0x000fe400000000ff */
[----:B------:R-:W-:Y:S02]  /*1afb0*/  MOV R3, R32 ;  /* 0x0000002000037202 */ /* 0x000fe40000000f00 */
[----:B------:R-:W-:Y:S01]  /*1afc0*/  F2FP.F16.F32.PACK_AB R32, R65, R64 ;  /* 0x000000404120723e */ /* 0x000fe200000000ff */
[----:B------:R2:W-:Y:S01]  /*1afd0*/  STSM.16.M88.4 [R0], R28 ;  /* 0x0000001c00007844 */ /* 0x0005e20000000200 */
[----:B------:R-:W-:Y:S02]  /*1afe0*/  F2FP.F16.F32.PACK_AB R33, R67, R66 ;  /* 0x000000424321723e */ /* 0x000fe400000000ff */
[----:B------:R-:W-:Y:S01]  /*1aff0*/  F2FP.F16.F32.PACK_AB R35, R71, R70 ;  /* 0x000000464723723e */ /* 0x000fe200000000ff */
[----:B-1----:R-:W1:Y:S01]  /*1b000*/  LDC.64 R26, c[0x0][0xba8] ;  /* 0x0002ea00ff1a7b82 */ /* 0x002e620000000a00 */
[----:B------:R-:W-:-:S02]  /*1b010*/  F2FP.F16.F32.PACK_AB R37, R75, R74 ;  /* 0x0000004a4b25723e */ /* 0x000fc400000000ff */
[----:B------:R-:W-:Y:S01]  /*1b020*/  F2FP.F16.F32.PACK_AB R38, R77, R76 ;  /* 0x0000004c4d26723e */ /* 0x000fe200000000ff */
[----:B------:R-:W-:Y:S01]  /*1b030*/  STSM.16.M88.4 [R4], R32 ;  /* 0x0000002004007844 */ /* 0x000fe20000000200 */
[----:B------:R-:W-:Y:S02]  /*1b040*/  F2FP.F16.F32.PACK_AB R39, R79, R78 ;  /* 0x0000004e4f27723e */ /* 0x000fe400000000ff */
[----:B------:R-:W-:Y:S02]  /*1b050*/  F2FP.F16.F32.PACK_AB R8, R81, R80 ;  /* 0x000000505108723e */ /* 0x000fe400000000ff */
[----:B------:R-:W-:Y:S01]  /*1b060*/  F2FP.F16.F32.PACK_AB R9, R83, R82 ;  /* 0x000000525309723e */ /* 0x000fe200000000ff */
[----:B------:R-:W-:Y:S01]  /*1b070*/  STSM.16.M88.4 [R106], R36 ;  /* 0x000000246a007844 */ /* 0x000fe20000000200 */
[----:B------:R-:W-:Y:S01]  /*1b080*/  F2FP.F16.F32.PACK_AB R10, R85, R84 ;  /* 0x00000054550a723e */ /* 0x000fe200000000ff */
[----:B--2---:R-:W-:Y:S01]  /*1b090*/  IMAD.MOV.U32 R0, RZ, RZ, RZ ;  /* 0x000000ffff007224 */ /* 0x004fe200078e00ff */
[----:B------:R-:W-:-:S02]  /*1b0a0*/  F2FP.F16.F32.PACK_AB R11, R87, R86 ;  /* 0x00000056570b723e */ /* 0x000fc400000000ff */
[----:B------:R-:W-:Y:S02]  /*1b0b0*/  ISETP.NE.U32.AND P0, PT, RZ, UR6, PT ;  /* 0x00000006ff007c0c */ /* 0x000fe4000bf05070 */
[----:B------:R-:W-:Y:S01]  /*1b0c0*/  IADD3 R12, P1, R211, UR6, RZ ;  /* 0x00000006d30c7c10 */ /* 0x000fe2000ff3e0ff */
[----:B------:R2:W-:Y:S01]  /*1b0d0*/  STSM.16.M88.4 [R3], R8 ;  /* 0x0000000803007844 */ /* 0x0005e20000000200 */
[----:B------:R-:W-:Y:S01]  /*1b0e0*/  BAR.SYNC.DEFER_BLOCKING 0x1, 0x100 ;  /* 0x0044000000007b1d */ /* 0x000fe20000010000 */
[----:B------:R-:W-:Y:S02]  /*1b0f0*/  ISETP.NE.AND.EX P0, PT, RZ, UR7, PT, P0 ;  /* 0x00000007ff007c0c */ /* 0x000fe4000bf05300 */
[----:B------:R-:W-:Y:S02]  /*1b100*/  IADD3.X R13, R212, UR7, RZ, P1, !PT ;  /* 0x00000007d40d7c10 */ /* 0x000fe40008ffe4ff */
[----:B------:R-:W-:-:S03]  /*1b110*/  MOV R30, 0x9b8 ;  /* 0x000009b8001e7802 */ /* 0x000fc60000000f00 */
[----:B--2---:R-:W2:Y:S06]  /*1b120*/  LDC R3, c[0x0][0xbe8] ;  /* 0x0002fa00ff037b82 */ /* 0x004eac0000000800 */
[----:B------:R-:W3:Y:S01]  /*1b130*/  @P0 LDG.E R0, desc[UR60][R12.64] ;  /* 0x0000003c0c000981 */ /* 0x000ee2000c1e1900 */
[----:B------:R-:W-:-:S04]  /*1b140*/  ISETP.NE.U32.AND P1, PT, RZ, UR4, PT ;  /* 0x00000004ff007c0c */ /* 0x000fc8000bf25070 */
[----:B------:R-:W-:-:S13]  /*1b150*/  ISETP.NE.AND.EX P1, PT, RZ, UR5, PT, P1 ;  /* 0x00000005ff007c0c */ /* 0x000fda000bf25310 */
[----:B------:R-:W-:Y:S01]  /*1b160*/  @P1 IADD3 R8, P2, R211, UR4, RZ ;  /* 0x00000004d3081c10 */ /* 0x000fe2000ff5e0ff */
[----:B------:R-:W-:Y:S02]  /*1b170*/  ULDC UR4, c[0x0][0xa88] ;  /* 0x0002a20000047ab9 */ /* 0x000fe40000000800 */
[----:B------:R-:W-:Y:S01]  /*1b180*/  IMAD.U32 R4, RZ, RZ, UR4 ;  /* 0x00000004ff047e24 */ /* 0x000fe2000f8e00ff */
[----:B------:R-:W-:Y:S01]  /*1b190*/  @P1 IADD3.X R9, R212, UR5, RZ, P2, !PT ;  /* 0x00000005d4091c10 */ /* 0x000fe200097fe4ff */
[----:B------:R-:W-:Y:S01]  /*1b1a0*/  ULDC UR4, c[0x0][0xad4] ;  /* 0x0002b50000047ab9 */ /* 0x000fe20000000800 */
[----:B------:R-:W-:Y:S02]  /*1b1b0*/  ISETP.NE.AND P2, PT, R209, RZ, PT ;  /* 0x000000ffd100720c */ /* 0x000fe40003f45270 */
[----:B--2---:R-:W-:Y:S01]  /*1b1c0*/  ISETP.NE.AND P4, PT, R3, 0x1, PT ;  /* 0x000000010300780c */ /* 0x004fe20003f85270 */
[----:B------:R2:W5:Y:S01]  /*1b1d0*/  @P1 LDG.E R4, desc[UR60][R8.64] ;  /* 0x0000003c08041981 */ /* 0x000562000c1e1900 */
[----:B------:R-:W-:Y:S01]  /*1b1e0*/  SEL R209, R209, UR4, P2 ;  /* 0x00000004d1d17c07 */ /* 0x000fe20009000000 */
[----:B------:R-:W-:Y:S01]  /*1b1f0*/  IMAD.IADD R28, R205, 0x1, R200 ;  /* 0x00000001cd1c7824 */ /* 0x000fe200078e02c8 */
[----:B------:R-:W-:-:S02]  /*1b200*/  ISETP.NE.U32.AND P2, PT, RZ, UR6, PT ;  /* 0x00000006ff007c0c */ /* 0x000fc4000bf45070 */
[----:B------:R-:W-:Y:S02]  /*1b210*/  ISETP.GT.AND P3, PT, R209, 0x1, PT ;  /* 0x00000001d100780c */ /* 0x000fe40003f64270 */
[----:B------:R-:W-:Y:S02]  /*1b220*/  ISETP.NE.AND.EX P2, PT, RZ, UR7, PT, P2 ;  /* 0x00000007ff007c0c */ /* 0x000fe4000bf45320 */
[----:B------:R-:W-:Y:S02]  /*1b230*/  SEL R30, R30, 0x978, P3 ;  /* 0x000009781e1e7807 */ /* 0x000fe40001800000 */
[----:B------:R-:W-:Y:S01]  /*1b240*/  SEL R210, R210, RZ, !P2 ;  /* 0x000000ffd2d27207 */ /* 0x000fe20005000000 */
[----:B------:R-:W4:Y:S01]  /*1b250*/  @P4 LDC R35, c[0x0][0xbec] ;  /* 0x0002fb00ff234b82 */ /* 0x000f220000000800 */
[----:B------:R-:W-:-:S07]  /*1b260*/  SEL R29, R232, RZ, !P2 ;  /* 0x000000ffe81d7207 */ /* 0x000fce0005000000 */
[----:B------:R-:W0:Y:S08]  /*1b270*/  LDC.64 R10, c[0x0][R30+0x220] ;  /* 0x000088001e0a7b82 */ /* 0x000e300000000a00 */
[----:B------:R-:W4:Y:S08]  /*1b280*/  LDC.64 R14, c[0x0][R30+0x218] ;  /* 0x000086001e0e7b82 */ /* 0x000f300000000a00 */
[----:B------:R-:W4:Y:S08]  /*1b290*/  LDC.64 R24, c[0x0][R30+0x228] ;  /* 0x00008a001e187b82 */ /* 0x000f300000000a00 */
[----:B--2---:R-:W2:Y:S08]  /*1b2a0*/  LDC.64 R8, c[0x0][R30+0x210] ;  /* 0x000084001e087b82 */ /* 0x004eb00000000a00 */
[----:B------:R-:W2:Y:S08]  /*1b2b0*/  @P4 LDC R37, c[0x0][0xbf0] ;  /* 0x0002fc00ff254b82 */ /* 0x000eb00000000800 */
[----:B-1----:R-:W1:Y:S01]  /*1b2c0*/  @!P3 LDC R26, c[0x0][0xb50] ;  /* 0x0002d400ff1abb82 */ /* 0x002e620000000800 */
[----:B0-----:R-:W-:-:S07]  /*1b2d0*/  IMAD R11, R11, R210, RZ ;  /* 0x000000d20b0b7224 */ /* 0x001fce00078e02ff */
[----:B------:R-:W0:Y:S01]  /*1b2e0*/  @!P3 LDC R27, c[0x0][0xb54] ;  /* 0x0002d500ff1bbb82 */ /* 0x000e220000000800 */
[C---:B------:R-:W-:Y:S01]  /*1b2f0*/  IMAD R33, R10.reuse, R29, R11 ;  /* 0x0000001d0a217224 */ /* 0x040fe200078e020b */
[----:B------:R-:W-:Y:S01]  /*1b300*/  SEL R29, R215, RZ, P3 ;  /* 0x000000ffd71d7207 */ /* 0x000fe20001800000 */
[----:B------:R-:W-:-:S04]  /*1b310*/  IMAD.WIDE.U32 R10, R10, R210, RZ ;  /* 0x000000d20a0a7225 */ /* 0x000fc800078e00ff */
[-C--:B----4-:R-:W-:Y:S02]  /*1b320*/  IMAD R31, R15, R206.reuse, RZ ;  /* 0x000000ce0f1f7224 */ /* 0x090fe400078e02ff */
[----:B------:R-:W-:-:S04]  /*1b330*/  IMAD.WIDE.U32 R14, R14, R206, RZ ;  /* 0x000000ce0e0e7225 */ /* 0x000fc800078e00ff */
[----:B------:R-:W-:Y:S02]  /*1b340*/  IMAD.IADD R33, R11, 0x1, R33 ;  /* 0x000000010b217824 */ /* 0x000fe400078e0221 */
[----:B------:R-:W-:Y:S02]  /*1b350*/  IMAD.MOV.U32 R11, RZ, RZ, R28 ;  /* 0x000000ffff0b7224 */ /* 0x000fe400078e001c */
[----:B------:R-:W-:Y:S02]  /*1b360*/  IMAD.IADD R15, R15, 0x1, R31 ;  /* 0x000000010f0f7824 */ /* 0x000fe400078e021f */
[-C--:B------:R-:W-:Y:S02]  /*1b370*/  IMAD R31, R25, R29.reuse, RZ ;  /* 0x0000001d191f7224 */ /* 0x080fe400078e02ff */
[----:B------:R-:W-:-:S04]  /*1b380*/  IMAD.WIDE.U32 R24, R24, R29, RZ ;  /* 0x0000001d18187225 */ /* 0x000fc800078e00ff */
[----:B------:R-:W-:Y:S01]  /*1b390*/  IMAD.IADD R31, R25, 0x1, R31 ;  /* 0x00000001191f7824 */ /* 0x000fe200078e021f */
[--C-:B---3--:R-:W-:Y:S01]  /*1b3a0*/  IADD3 R14, P2, P5, R10, R14, R0.reuse ;  /* 0x0000000e0a0e7210 */ /* 0x108fe20007d5e000 */
[----:B------:R-:W-:Y:S01]  /*1b3b0*/  @P4 IMAD.HI.U32 R10, R28, R35, RZ ;  /* 0x000000231c0a4227 */ /* 0x000fe200078e00ff */
[----:B------:R-:W-:-:S04]  /*1b3c0*/  SHF.R.S32.HI R106, RZ, 0x1f, R0 ;  /* 0x0000001fff6a7819 */ /* 0x000fc80000011400 */
[----:B--2---:R-:W-:Y:S02]  /*1b3d0*/  @P4 SHF.R.U32.HI R11, RZ, R37, R10 ;  /* 0x00000025ff0b4219 */ /* 0x004fe4000001160a */
[----:B------:R-:W-:Y:S02]  /*1b3e0*/  IADD3.X R15, R33, R15, R106, P2, P5 ;  /* 0x0000000f210f7210 */ /* 0x000fe400017ea46a */
[C---:B------:R-:W-:Y:S02]  /*1b3f0*/  IADD3 R29, -R11.reuse, RZ, RZ ;  /* 0x000000ff0b1d7210 */ /* 0x040fe40007ffe1ff */
        /* <DEDUP_REMOVED lines=8> */
[----:B-1----:R-:W-:-:S03]  /*1b480*/  LEA R26, P2, R24, R26, 0x2 ;  /* 0x0000001a181a7211 */ /* 0x002fc600078410ff */
[----:B------:R-:W-:-:S05]  /*1b490*/  IMAD.IADD R8, R25, 0x1, R9 ;  /* 0x0000000119087824 */ /* 0x000fca00078e0209 */
[----:B0-----:R-:W-:Y:S01]  /*1b4a0*/  LEA.HI.X R24, R24, R27, R8, 0x2, P2 ;  /* 0x0000001b18187211 */ /* 0x001fe200010f1408 */
[----:B------:R-:W-:Y:S06]  /*1b4b0*/  @P1 BRA `(.L_x_2695) ;  /* 0x0000000000101947 */ /* 0x000fec0003800000 */
[----:B------:R-:W-:Y:S05]  /*1b4c0*/  @!P0 BRA `(.L_x_2695) ;  /* 0x00000000000c8947 */ /* 0x000fea0003800000 */
[----:B------:R-:W2:Y:S04]  /*1b4d0*/  LDG.E R9, desc[UR60][R12.64] ;  /* 0x0000003c0c097981 */ /* 0x000ea8000c1e1900 */
[----:B-----5:R-:W2:Y:S02]  /*1b4e0*/  LDG.E R4, desc[UR60][R12.64+0x4] ;  /* 0x0000043c0c047981 */ /* 0x020ea4000c1e1900 */
[----:B--2---:R-:W-:-:S07]  /*1b4f0*/  IMAD.IADD R4, R4, 0x1, -R9 ;  /* 0x0000000104047824 */ /* 0x004fce00078e0a09 */
.L_x_2695:
[----:B------:R-:W2:Y:S01]  /*1b500*/  LDL R13, [R1+0x7c] ;  /* 0x00007c00010d7983 */ /* 0x000ea20000100800 */
[----:B-----5:R-:W-:Y:S01]  /*1b510*/  IMAD R4, R4, R3, RZ ;  /* 0x0000000304047224 */ /* 0x020fe200078e02ff */
[----:B------:R-:W0:Y:S02]  /*1b520*/  S2R R14, SR_TID.X ;  /* 0x00000000000e7919 */ /* 0x000e240000002100 */
[----:B------:R-:W-:Y:S04]  /*1b530*/  SHFL.IDX PT, R8, R26, RZ, 0x1c1f ;  /* 0x001c1fff1a087589 */ /* 0x000fe800000e0000 */
[----:B------:R-:W1:Y:S04]  /*1b540*/  SHFL.IDX PT, R9, R24, RZ, 0x1c1f ;  /* 0x001c1fff18097589 */ /* 0x000e6800000e0000 */
[----:B------:R-:W-:Y:S04]  /*1b550*/  SHFL.IDX PT, R10, R26, 0x1, 0x1c1f ;  /* 0x003c1f001a0a7f89 */ /* 0x000fe800000e0000 */
[----:B------:R-:W3:Y:S01]  /*1b560*/  SHFL.IDX PT, R11, R24, 0x1, 0x1c1f ;  /* 0x003c1f00180b7f89 */ /* 0x000ee200000e0000 */
[----:B0-----:R-:W-:-:S05]  /*1b570*/  VIADD R14, R14, 0xffffff80 ;  /* 0xffffff800e0e7836 */ /* 0x001fca0000000000 */
[----:B------:R-:W-:-:S04]  /*1b580*/  SHF.R.S32.HI R12, RZ, 0x1f, R14 ;  /* 0x0000001fff0c7819 */ /* 0x000fc8000001140e */
[----:B------:R-:W-:-:S04]  /*1b590*/  LEA.HI R12, R12, R14, RZ, 0x7 ;  /* 0x0000000e0c0c7211 */ /* 0x000fc800078f38ff */
[----:B------:R-:W-:-:S04]  /*1b5a0*/  LOP3.LUT R12, R12, 0xffffff80, RZ, 0xc0, !PT ;  /* 0xffffff800c0c7812 */ /* 0x000fc800078ec0ff */
[----:B------:R-:W-:-:S04]  /*1b5b0*/  IADD3 R12, R14, -R12, RZ ;  /* 0x8000000c0e0c7210 */ /* 0x000fc80007ffe0ff */
[----:B------:R-:W-:Y:S01]  /*1b5c0*/  LOP3.LUT P0, RZ, R12, 0x3, RZ, 0xc0, !PT ;  /* 0x000000030cff7812 */ /* 0x000fe2000780c0ff */
[----:B--2---:R-:W-:-:S04]  /*1b5d0*/  IMAD.IADD R15, R13, 0x1, R200 ;  /* 0x000000010d0f7824 */ /* 0x004fc800078e02c8 */
[C---:B------:R-:W-:Y:S01]  /*1b5e0*/  VIADD R27, R15.reuse, 0x8 ;  /* 0x000000080f1b7836 */ /* 0x040fe20000000000 */
[----:B------:R-:W-:-:S04]  /*1b5f0*/  ISETP.GE.OR P1, PT, R15, R4, P0 ;  /* 0x000000040f00720c */ /* 0x000fc80000726670 */
[----:B------:R-:W-:-:S09]  /*1b600*/  ISETP.GE.OR P0, PT, R27, R4, P0 ;  /* 0x000000041b00720c */ /* 0x000fd20000706670 */
[----:B-1----:R0:W-:Y:S04]  /*1b610*/  @!P1 ST.E desc[UR60][R8.64], R20 ;  /* 0x0000001408009985 */ /* 0x0021e8000c10193c */
[----:B---3--:R0:W-:Y:S01]  /*1b620*/  @!P0 ST.E desc[UR60][R10.64], R21 ;  /* 0x000000150a008985 */ /* 0x0081e2000c10193c */
[----:B------:R-:W-:Y:S05]  /*1b630*/  @P3 BRA `(.L_x_2696) ;  /* 0x0000000800843947 */ /* 0x000fea0003800000 */
[----:B0-----:R-:W-:Y:S01]  /*1b640*/  IMAD R9, R233, 0x40, R203 ;  /* 0x00000040e9097824 */ /* 0x001fe200078e02cb */
[----:B------:R-:W0:Y:S01]  /*1b650*/  @P4 LDC R53, c[0x0][0xbec] ;  /* 0x0002fb00ff354b82 */ /* 0x000e220000000800 */
[----:B------:R-:W-:Y:S02]  /*1b660*/  ULDC.64 UR4, c[0x0][0xaa0] ;  /* 0x0002a80000047ab9 */ /* 0x000fe40000000a00 */
[----:B------:R-:W-:-:S04]  /*1b670*/  IMAD.WIDE R88, R9, 0x2, R88 ;  /* 0x0000000209587825 */ /* 0x000fc800078e0258 */
[----:B------:R-:W-:Y:S01]  /*1b680*/  IMAD R21, R106, UR4, RZ ;  /* 0x000000046a157c24 */ /* 0x000fe2000f8e02ff */
[----:B------:R-:W1:Y:S01]  /*1b690*/  @P4 LDC R55, c[0x0][0xbf0] ;  /* 0x0002fc00ff374b82 */ /* 0x000e620000000800 */
[----:B------:R-:W-:Y:S02]  /*1b6a0*/  IADD3 R13, P6, R88, 0x1000, RZ ;  /* 0x00001000580d7810 */ /* 0x000fe40007fde0ff */
[----:B------:R-:W-:Y:S01]  /*1b6b0*/  IMAD R49, R0, UR5, R21 ;  /* 0x0000000500317c24 */ /* 0x000fe2000f8e0215 */
[----:B------:R-:W-:Y:S01]  /*1b6c0*/  IADD3 R25, P5, R88, 0x2000, RZ ;  /* 0x0000200058197810 */ /* 0x000fe20007fbe0ff */
[----:B------:R-:W-:Y:S01]  /*1b6d0*/  IMAD.WIDE.U32 R20, R0, UR4, RZ ;  /* 0x0000000400147c25 */ /* 0x000fe2000f8e00ff */
[----:B------:R-:W-:Y:S01]  /*1b6e0*/  LOP3.LUT R12, R13, 0x380, RZ, 0xc0, !PT ;  /* 0x000003800d0c7812 */ /* 0x000fe200078ec0ff */
[----:B------:R-:W-:Y:S01]  /*1b6f0*/  ULDC.64 UR4, c[0x0][0xae8] ;  /* 0x0002ba0000047ab9 */ /* 0x000fe20000000a00 */
[----:B------:R-:W-:Y:S01]  /*1b700*/  IADD3 R29, P3, R88, 0x3000, RZ ;  /* 0x00003000581d7810 */ /* 0x000fe20007f7e0ff */
[----:B------:R-:W-:Y:S01]  /*1b710*/  IMAD.IADD R21, R21, 0x1, R49 ;  /* 0x0000000115157824 */ /* 0x000fe200078e0231 */
[----:B------:R-:W-:Y:S01]  /*1b720*/  SHF.R.U64 R12, R12, 0x3, RZ ;  /* 0x000000030c0c7819 */ /* 0x000fe200000012ff */
[----:B------:R-:W-:Y:S01]  /*1b730*/  IMAD R49, R208, 0x20, R233 ;  /* 0x00000020d0317824 */ /* 0x000fe200078e02e9 */
[----:B------:R-:W-:-:S02]  /*1b740*/  IADD3 R33, P2, R88, 0x4000, RZ ;  /* 0x0000400058217810 */ /* 0x000fc40007f5e0ff */
[----:B------:R-:W-:Y:S01]  /*1b750*/  LOP3.LUT R12, R12, R13, RZ, 0x3c, !PT ;  /* 0x0000000d0c0c7212 */ /* 0x000fe200078e3cff */
[----:B------:R-:W-:Y:S01]  /*1b760*/  IMAD.IADD R50, R200, 0x1, R49 ;  /* 0x00000001c8327824 */ /* 0x000fe200078e0231 */
[C---:B------:R-:W-:Y:S01]  /*1b770*/  IADD3 R37, P1, R88.reuse, 0x5000, RZ ;  /* 0x0000500058257810 */ /* 0x040fe20007f3e0ff */
[----:B------:R-:W-:Y:S01]  /*1b780*/  IMAD.X R13, RZ, RZ, R89, P6 ;  /* 0x000000ffff0d7224 */ /* 0x000fe200030e0659 */
[C---:B------:R-:W-:Y:S02]  /*1b790*/  IADD3 R41, P0, R88.reuse, 0x6000, RZ ;  /* 0x0000600058297810 */ /* 0x040fe40007f1e0ff */
[----:B------:R-:W-:Y:S01]  /*1b7a0*/  IADD3 R9, P6, R88, 0x7000, RZ ;  /* 0x0000700058097810 */ /* 0x000fe20007fde0ff */
[----:B------:R-:W-:Y:S01]  /*1b7b0*/  IMAD.WIDE.U32 R20, R206, UR4, R20 ;  /* 0x00000004ce147c25 */ /* 0x000fe2000f8e0014 */
[----:B------:R-:W-:Y:S01]  /*1b7c0*/  LOP3.LUT R24, R25, 0x380, RZ, 0xc0, !PT ;  /* 0x0000038019187812 */ /* 0x000fe200078ec0ff */
[----:B------:R-:W5:Y:S01]  /*1b7d0*/  LD.E.128 R12, desc[UR60][R12.64] ;  /* 0x0000003c0c0c7980 */ /* 0x000f62000c101d00 */
[----:B------:R-:W-:Y:S01]  /*1b7e0*/  LOP3.LUT R28, R29, 0x380, RZ, 0xc0, !PT ;  /* 0x000003801d1c7812 */ /* 0x000fe200078ec0ff */
[----:B0-----:R-:W-:Y:S01]  /*1b7f0*/  @P4 IMAD.HI.U32 R0, R50, R53, RZ ;  /* 0x0000003532004227 */ /* 0x001fe200078e00ff */
[----:B------:R-:W-:-:S02]  /*1b800*/  LOP3.LUT R32, R33, 0x380, RZ, 0xc0, !PT ;  /* 0x0000038021207812 */ /* 0x000fc400078ec0ff */
[----:B------:R-:W-:Y:S02]  /*1b810*/  LOP3.LUT R36, R37, 0x380, RZ, 0xc0, !PT ;  /* 0x0000038025247812 */ /* 0x000fe400078ec0ff */
[----:B------:R-:W-:Y:S02]  /*1b820*/  LOP3.LUT R40, R41, 0x380, RZ, 0xc0, !PT ;  /* 0x0000038029287812 */ /* 0x000fe400078ec0ff */
[----:B------:R-:W-:Y:S02]  /*1b830*/  LOP3.LUT R8, R9, 0x380, RZ, 0xc0, !PT ;  /* 0x0000038009087812 */ /* 0x000fe400078ec0ff */
[----:B------:R-:W-:Y:S01]  /*1b840*/  SHF.R.S32.HI R51, RZ, 0x1f, R210 ;  /* 0x0000001fff337819 */ /* 0x000fe200000114d2 */
[----:B------:R-:W-:Y:S01]  /*1b850*/  IMAD R21, R206, UR5, R21 ;  /* 0x00000005ce157c24 */ /* 0x000fe2000f8e0215 */
[----:B------:R-:W-:Y:S01]  /*1b860*/  LOP3.LUT R11, R88, 0x380, RZ, 0xc0, !PT ;  /* 0x00000380580b7812 */ /* 0x000fe200078ec0ff */
[----:B------:R-:W-:Y:S01]  /*1b870*/  IMAD.MOV.U32 R49, RZ, RZ, R50 ;  /* 0x000000ffff317224 */ /* 0x000fe200078e0032 */
[----:B------:R-:W-:Y:S01]  /*1b880*/  SHF.R.U64 R24, R24, 0x3, RZ ;  /* 0x0000000318187819 */ /* 0x000fe200000012ff */
[----:B------:R-:W-:Y:S01]  /*1b890*/  ULDC.64 UR4, c[0x0][0xaf0] ;  /* 0x0002bc0000047ab9 */ /* 0x000fe20000000a00 */
[----:B------:R-:W-:-:S02]  /*1b8a0*/  SHF.R.U64 R28, R28, 0x3, RZ ;  /* 0x000000031c1c7819 */ /* 0x000fc400000012ff */
[----:B------:R-:W-:Y:S02]  /*1b8b0*/  SHF.R.U64 R32, R32, 0x3, RZ ;  /* 0x0000000320207819 */ /* 0x000fe400000012ff */
[----:B------:R-:W-:Y:S02]  /*1b8c0*/  SHF.R.U64 R36, R36, 0x3, RZ ;  /* 0x0000000324247819 */ /* 0x000fe400000012ff */
[----:B------:R-:W-:Y:S02]  /*1b8d0*/  SHF.R.U64 R40, R40, 0x3, RZ ;  /* 0x0000000328287819 */ /* 0x000fe400000012ff */
[----:B-1----:R-:W-:Y:S01]  /*1b8e0*/  @P4 SHF.R.U32.HI R49, RZ, R55, R0 ;  /* 0x00000037ff314219 */ /* 0x002fe20000011600 */
[----:B------:R-:W-:Y:S01]  /*1b8f0*/  IMAD R51, R51, UR4, RZ ;  /* 0x0000000433337c24 */ /* 0x000fe2000f8e02ff */
[----:B------:R-:W-:Y:S02]  /*1b900*/  SHF.R.U64 R8, R8, 0x3, RZ ;  /* 0x0000000308087819 */ /* 0x000fe400000012ff */
[----:B------:R-:W-:-:S02]  /*1b910*/  SHF.R.U64 R11, R11, 0x3, RZ ;  /* 0x000000030b0b7819 */ /* 0x000fc400000012ff */
[----:B------:R-:W-:Y:S02]  /*1b920*/  LOP3.LUT R24, R24, R25, RZ, 0x3c, !PT ;  /* 0x0000001918187212 */ /* 0x000fe400078e3cff */
        /* <DEDUP_REMOVED lines=8> */
[----:B------:R-:W-:-:S02]  /*1b9b0*/  SHF.R.S32.HI R0, RZ, 0x1f, R49 ;  /* 0x0000001fff007819 */ /* 0x000fc40000011431 */
[----:B------:R-:W-:Y:S01]  /*1b9c0*/  IADD3 R48, -R49, RZ, RZ ;  /* 0x000000ff31307210 */ /* 0x000fe20007ffe1ff */
[C---:B------:R-:W-:Y:S01]  /*1b9d0*/  IMAD R51, R210.reuse, UR5, R51 ;  /* 0x00000005d2337c24 */ /* 0x040fe2000f8e0233 */
[-C--:B------:R-:W-:Y:S01]  /*1b9e0*/  IADD3.X R25, RZ, R89.reuse, RZ, P5, !PT ;  /* 0x00000059ff197210 */ /* 0x080fe20002ffe4ff */
[----:B------:R-:W-:Y:S01]  /*1b9f0*/  IMAD.WIDE.U32 R20, R210, UR4, R20 ;  /* 0x00000004d2147c25 */ /* 0x000fe2000f8e0014 */
[----:B------:R-:W-:Y:S01]  /*1ba00*/  IADD3.X R45, RZ, R89, RZ, P6, !PT ;  /* 0x00000059ff2d7210 */ /* 0x000fe200037fe4ff */
[----:B------:R-:W-:Y:S01]  /*1ba10*/  ULDC.64 UR4, c[0x0][0xae0] ;  /* 0x0002b80000047ab9 */ /* 0x000fe20000000a00 */
[----:B------:R-:W-:Y:S02]  /*1ba20*/  LOP3.LUT R44, R8, R9, RZ, 0x3c, !PT ;  /* 0x00000009082c7212 */ /* 0x000fe400078e3cff */
[----:B------:R-:W-:Y:S01]  /*1ba30*/  LOP3.LUT R88, R11, R88, RZ, 0x3c, !PT ;  /* 0x000000580b587212 */ /* 0x000fe200078e3cff */
[----:B------:R-:W-:Y:S01]  /*1ba40*/  IMAD R0, R0, UR4, RZ ;  /* 0x0000000400007c24 */ /* 0x000fe2000f8e02ff */
[----:B------:R-:W5:Y:S01]  /*1ba50*/  LD.E.128 R24, desc[UR60][R24.64] ;  /* 0x0000003c18187980 */ /* 0x000f62000c101d00 */
[----:B------:R-:W-:-:S02]  /*1ba60*/  IMAD R3, R3, R48, R50 ;  /* 0x0000003003037224 */ /* 0x000fc400078e0232 */
[----:B------:R-:W-:Y:S01]  /*1ba70*/  IMAD.IADD R21, R21, 0x1, R51 ;  /* 0x0000000115157824 */ /* 0x000fe200078e0233 */
[----:B------:R0:W5:Y:S01]  /*1ba80*/  LD.E.128 R8, desc[UR60][R88.64] ;  /* 0x0000003c58087980 */ /* 0x000162000c101d00 */
[----:B------:R-:W-:-:S03]  /*1ba90*/  IMAD R51, R49, UR5, R0 ;  /* 0x0000000531337c24 */ /* 0x000fc6000f8e0200 */
[----:B------:R-:W5:Y:S01]  /*1baa0*/  LD.E.128 R28, desc[UR60][R28.64] ;  /* 0x0000003c1c1c7980 */ /* 0x000f62000c101d00 */
[----:B------:R-:W-:-:S03]  /*1bab0*/  SHF.R.S32.HI R0, RZ, 0x1f, R3 ;  /* 0x0000001fff007819 */ /* 0x000fc60000011403 */
[----:B------:R-:W5:Y:S04]  /*1bac0*/  LD.E.128 R32, desc[UR60][R32.64] ;  /* 0x0000003c20207980 */ /* 0x000f68000c101d00 */
[----:B------:R-:W5:Y:S04]  /*1bad0*/  LD.E.128 R36, desc[UR60][R36.64] ;  /* 0x0000003c24247980 */ /* 0x000f68000c101d00 */
        /* <DEDUP_REMOVED lines=12> */
[----:B------:R-:W-:Y:S02]  /*1bba0*/  IMAD.IADD R53, R233, 0x1, R200 ;  /* 0x00000001e9357824 */ /* 0x000fe400078e02c8 */
[C---:B------:R-:W-:Y:S02]  /*1bbb0*/  IMAD R51, R3.reuse, UR5, R0 ;  /* 0x0000000503337c24 */ /* 0x040fe4000f8e0200 */
[----:B------:R-:W-:Y:S01]  /*1bbc0*/  IMAD.WIDE.U32 R20, R3, UR4, R20 ;  /* 0x0000000403147c25 */ /* 0x000fe2000f8e0014 */
[----:B------:R-:W-:Y:S01]  /*1bbd0*/  ISETP.GE.AND P2, PT, R53, R4, PT ;  /* 0x000000043500720c */ /* 0x000fe20003f46270 */
[----:B------:R-:W-:Y:S01]  /*1bbe0*/  ULDC.64 UR4, c[0x0][0xa80] ;  /* 0x0002a00000047ab9 */ /* 0x000fe20000000a00 */
[----:B------:R-:W-:Y:S01]  /*1bbf0*/  IADD3 R0, R2, 0x34820, RZ ;  /* 0x0003482002007810 */ /* 0x000fe20007ffe0ff */
[----:B------:R-:W-:Y:S01]  /*1bc00*/  IMAD.IADD R21, R21, 0x1, R51 ;  /* 0x0000000115157824 */ /* 0x000fe200078e0233 */
[----:B------:R-:W-:-:S02]  /*1bc10*/  LEA R50, P3, R20, UR4, 0x1 ;  /* 0x0000000414327c11 */ /* 0x000fc4000f8608ff */
[----:B------:R-:W-:Y:S02]  /*1bc20*/  PRMT R0, RZ, 0x654, R0 ;  /* 0x00000654ff007816 */ /* 0x000fe40000000000 */
[----:B------:R-:W-:Y:S01]  /*1bc30*/  LEA.HI.X R51, R20, UR5, R21, 0x1, P3 ;  /* 0x0000000514337c11 */ /* 0x000fe200098f0c15 */
[C---:B------:R-:W-:Y:S02]  /*1bc40*/  VIADD R49, R53.reuse, 0x20 ;  /* 0x0000002035317836 */ /* 0x040fe40000000000 */
[----:B------:R-:W-:Y:S01]  /*1bc50*/  VIADD R3, R53, 0x40 ;  /* 0x0000004035037836 */ /* 0x000fe20000000000 */
[----:B-1----:R0:W1:Y:S01]  /*1bc60*/  SHFL.IDX PT, R48, R50, RZ, 0x181f ;  /* 0x00181fff32307589 */ /* 0x00206200000e0000 */
[----:B------:R-:W-:Y:S01]  /*1bc70*/  BSSY B1, `(.L_x_2697) ;  /* 0x0000011000017945 */ /* 0x000fe20003800000 */
[----:B------:R2:W-:Y:S01]  /*1bc80*/  SYNCS.ARRIVE.TRANS64.RED.A1T0 RZ, [R0+URZ], RZ ;  /* 0x000000ff00ff79a7 */ /* 0x0005e2000810043f */
[-C--:B------:R-:W-:Y:S02]  /*1bc90*/  ISETP.GE.AND P0, PT, R49, R4.reuse, PT ;  /* 0x000000043100720c */ /* 0x080fe40003f06270 */
[----:B------:R-:W-:-:S02]  /*1bca0*/  ISETP.GE.AND P1, PT, R3, R4, PT ;  /* 0x000000040300720c */ /* 0x000fc40003f26270 */
[----:B------:R-:W-:Y:S01]  /*1bcb0*/  SHF.R.S32.HI R107, RZ, 0x1f, R207 ;  /* 0x0000001fff6b7819 */ /* 0x000fe200000114cf */
[----:B--2---:R0:W2:Y:S01]  /*1bcc0*/  SHFL.IDX PT, R0, R51, RZ, 0x181f ;  /* 0x00181fff33007589 */ /* 0x0040a200000e0000 */
        /* <DEDUP_REMOVED lines=11> */
.L_x_2698:
[----:B------:R-:W-:Y:S05]  /*1bd80*/  BSYNC B1 ;  /* 0x0000000000017941 */ /* 0x000fea0003800000 */
.L_x_2697:
[----:B--2---:R2:W4:Y:S01]  /*1bd90*/  SHFL.IDX PT, R0, R51, 0x1, 0x181f ;  /* 0x00381f0033007f89 */ /* 0x00452200000e0000 */
        /* <DEDUP_REMOVED lines=12> */
.L_x_2700:
[----:B------:R-:W-:Y:S05]  /*1be60*/  BSYNC B1 ;  /* 0x0000000000017941 */ /* 0x000fea0003800000 */
.L_x_2699:
        /* <DEDUP_REMOVED lines=13> */
.L_x_2702:
[----:B------:R-:W-:Y:S05]  /*1bf40*/  BSYNC B1 ;  /* 0x0000000000017941 */ /* 0x000fea0003800000 */
.L_x_2701:
[----:B------:R-:W-:Y:S01]  /*1bf50*/  VIADD R3, R53, 0x60 ;  /* 0x0000006035037836 */ /* 0x000fe20000000000 */
[----:B0-----:R0:W0:Y:S04]  /*1bf60*/  SHFL.IDX PT, R0, R51, 0x3, 0x181f ;  /* 0x00781f0033007f89 */ /* 0x00102800000e0000 */
[----:B------:R-:W-:Y:S01]  /*1bf70*/  ISETP.GE.AND P0, PT, R3, R4, PT ;  /* 0x000000040300720c */ /* 0x000fe20003f06270 */
[----:B--2-4-:R-:W2:-:S12]  /*1bf80*/  SHFL.IDX PT, R50, R50, 0x3, 0x181f ;  /* 0x00781f0032327f89 */ /* 0x014e9800000e0000 */
[----:B------:R-:W-:Y:S05]  /*1bf90*/  @P0 BRA `(.L_x_2703) ;  /* 0x0000001800280947 */ /* 0x000fea0003800000 */
[----:B------:R-:W-:Y:S02]  /*1bfa0*/  ULDC UR4, c[0x0][0xac8] ;  /* 0x0002b20000047ab9 */ /* 0x000fe40000000800 */
[----:B------:R-:W-:-:S13]  /*1bfb0*/  ISETP.GE.AND P1, PT, R203, UR4, PT ;  /* 0x00000004cb007c0c */ /* 0x000fda000bf26270 */
[----:B--2---:R-:W-:-:S04]  /*1bfc0*/  @!P1 LEA R8, P0, R203, R50, 0x1 ;  /* 0x00000032cb089211 */ /* 0x004fc800078008ff */
        /* <DEDUP_REMOVED lines=8> */
.L_x_2696:
[----:B------:R-:W-:Y:S01]  /*1c050*/  ULDC.64 UR4, c[0x0][0xb08] ;  /* 0x0002c20000047ab9 */ /* 0x000fe20000000a00 */
[----:B0-----:R-:W0:Y:S01]  /*1c060*/  @P4 LDC R21, c[0x0][0xbec] ;  /* 0x0002fb00ff154b82 */ /* 0x001e220000000800 */
[----:B------:R-:W-:Y:S01]  /*1c070*/  IMAD R11, R106, UR4, RZ ;  /* 0x000000046a0b7c24 */ /* 0x000fe2000f8e02ff */
[----:B------:R-:W-:Y:S01]  /*1c080*/  ULDC.64 UR6, c[0x0][0xb30] ;  /* 0x0002cc0000067ab9 */ /* 0x000fe20000000a00 */
[C---:B------:R-:W-:Y:S01]  /*1c090*/  IMAD.WIDE.U32 R8, R0.reuse, UR4, RZ ;  /* 0x0000000400087c25 */ /* 0x040fe2000f8e00ff */
[----:B------:R-:W-:Y:S01]  /*1c0a0*/  ISETP.GE.AND P0, PT, R15, R4, PT ;  /* 0x000000040f00720c */ /* 0x000fe20003f06270 */
[----:B------:R-:W-:Y:S01]  /*1c0b0*/  BSSY B1, `(.L_x_2704) ;  /* 0x0000078000017945 */ /* 0x000fe20003800000 */
[----:B------:R-:W-:Y:S01]  /*1c0c0*/  SHF.R.S32.HI R29, RZ, 0x1f, R217 ;  /* 0x0000001fff1d7819 */ /* 0x000fe200000114d9 */
[----:B------:R-:W-:Y:S01]  /*1c0d0*/  IMAD R11, R0, UR5, R11 ;  /* 0x00000005000b7c24 */ /* 0x000fe2000f8e020b */
[----:B------:R-:W-:Y:S01]  /*1c0e0*/  ULDC.64 UR4, c[0x0][0xb38] ;  /* 0x0002ce0000047ab9 */ /* 0x000fe20000000a00 */
[----:B------:R-:W1:Y:S01]  /*1c0f0*/  @P4 LDC R0, c[0x0][0xbf0] ;  /* 0x0002fc00ff004b82 */ /* 0x000e620000000800 */
[----:B------:R-:W-:Y:S01]  /*1c100*/  SHF.R.S32.HI R30, RZ, 0x1f, R218 ;  /* 0x0000001fff1e7819 */ /* 0x000fe200000114da */
[----:B------:R-:W-:Y:S01]  /*1c110*/  IMAD.IADD R9, R9, 0x1, R11 ;  /* 0x0000000109097824 */ /* 0x000fe200078e020b */
[----:B------:R-:W-:-:S02]  /*1c120*/  SHF.R.S32.HI R11, RZ, 0x1f, R210 ;  /* 0x0000001fff0b7819 */ /* 0x000fc400000114d2 */
        /* <DEDUP_REMOVED lines=13> */
[----:B------:R-:W-:Y:S01]  /*1c200*/  MOV R11, R28 ;  /* 0x0000001c000b7202 */ /* 0x000fe20000000f00 */
[----:B------:R-:W-:Y:S01]  /*1c210*/  IMAD.WIDE.U32 R8, R210, UR4, R8 ;  /* 0x00000004d2087c25 */ /* 0x000fe2000f8e0008 */
[----:B------:R-:W-:Y:S01]  /*1c220*/  ULDC.64 UR4, c[0x0][0xb48] ;  /* 0x0002d20000047ab9 */ /* 0x000fe20000000a00 */
[----:B------:R-:W-:Y:S02]  /*1c230*/  SHF.R.S32.HI R38, RZ, 0x1f, R226 ;  /* 0x0000001fff267819 */ /* 0x000fe400000114e2 */
[----:B-1----:R-:W-:Y:S01]  /*1c240*/  @P4 SHF.R.U32.HI R11, RZ, R0, R21 ;  /* 0x00000000ff0b4219 */ /* 0x002fe20000011615 */
[----:B------:R-:W-:Y:S01]  /*1c250*/  IMAD.IADD R9, R9, 0x1, R13 ;  /* 0x0000000109097824 */ /* 0x000fe200078e020d */
[----:B------:R-:W-:Y:S02]  /*1c260*/  SHF.R.S32.HI R39, RZ, 0x1f, R227 ;  /* 0x0000001fff277819 */ /* 0x000fe400000114e3 */
[--C-:B------:R-:W-:Y:S01]  /*1c270*/  SHF.R.S32.HI R0, RZ, 0x1f, R11.reuse ;  /* 0x0000001fff007819 */ /* 0x100fe2000001140b */
[----:B------:R-:W-:Y:S01]  /*1c280*/  IMAD.MOV R10, RZ, RZ, -R11 ;  /* 0x000000ffff0a7224 */ /* 0x000fe200078e0a0b */
[----:B------:R-:W-:Y:S01]  /*1c290*/  SHF.R.S32.HI R88, RZ, 0x1f, R228 ;  /* 0x0000001fff587819 */ /* 0x000fe200000114e4 */
[----:B------:R-:W-:Y:S01]  /*1c2a0*/  IMAD.WIDE.U32 R8, R215, UR4, R8 ;  /* 0x00000004d7087c25 */ /* 0x000fe2000f8e0008 */
[----:B------:R-:W-:-:S02]  /*1c2b0*/  SHF.R.S32.HI R26, RZ, 0x1f, R229 ;  /* 0x0000001fff1a7819 */ /* 0x000fc400000114e5 */
[----:B------:R-:W-:Y:S01]  /*1c2c0*/  SHF.R.S32.HI R89, RZ, 0x1f, R230 ;  /* 0x0000001fff597819 */ /* 0x000fe200000114e6 */
[----:B------:R-:W-:Y:S01]  /*1c2d0*/  IMAD R3, R3, R10, R28 ;  /* 0x0000000a03037224 */ /* 0x000fe200078e021c */
[----:B------:R-:W-:Y:S01]  /*1c2e0*/  SHF.R.S32.HI R107, RZ, 0x1f, R231 ;  /* 0x0000001fff6b7819 */ /* 0x000fe200000114e7 */
        /* <DEDUP_REMOVED lines=12> */
[----:B------:R-:W-:Y:S02]  /*1c3b0*/  IADD3 R3, R9, R11, RZ ;  /* 0x0000000b09037210 */ /* 0x000fe40007ffe0ff */
[C---:B------:R-:W-:Y:S02]  /*1c3c0*/  LEA R0, P1, R8.reuse, UR4, 0x2 ;  /* 0x0000000408007c11 */ /* 0x040fe4000f8210ff */
[----:B------:R-:W-:Y:S02]  /*1c3d0*/  PRMT R10, RZ, 0x654, R10 ;  /* 0x00000654ff0a7816 */ /* 0x000fe4000000000a */
[----:B------:R-:W-:Y:S02]  /*1c3e0*/  LEA.HI.X R3, R8, UR5, R3, 0x2, P1 ;  /* 0x0000000508037c11 */ /* 0x000fe400088f1403 */
[----:B------:R0:W-:Y:S01]  /*1c3f0*/  SYNCS.ARRIVE.TRANS64.RED.A1T0 RZ, [R10+URZ], RZ ;  /* 0x000000ff0aff79a7 */ /* 0x0001e2000810043f */
        /* <DEDUP_REMOVED lines=42> */
[-C--:B------:R-:W-:Y:S02]  /*1c6a0*/  @!P0 LEA.HI.X R15, R223, R9.reuse, R35, 0x2, P6 ;  /* 0x00000009df0f8211 */ /* 0x080fe400030f1423 */
[----:B------:R-:W-:Y:S01]  /*1c6b0*/  ISETP.GE.AND P2, PT, R220, UR4, PT ;  /* 0x00000004dc007c0c */ /* 0x000fe2000bf46270 */
[----:B------:R-:W-:Y:S01]  /*1c6c0*/  @!P1 ST.E.64 desc[UR60][R12.64], R56 ;  /* 0x000000380c009985 */ /* 0x000fe2000c101b3c */
[----:B------:R-:W-:Y:S02]  /*1c6d0*/  @!P3 LEA R24, P5, R222, R8, 0x2 ;  /* 0x00000008de18b211 */ /* 0x000fe400078a10ff */
[----:B------:R-:W-:Y:S01]  /*1c6e0*/  ISETP.GE.AND P1, PT, R219, UR4, PT ;  /* 0x00000004db007c0c */ /* 0x000fe2000bf26270 */
[----:B------:R1:W-:Y:S01]  /*1c6f0*/  @!P0 ST.E.64 desc[UR60][R14.64], R60 ;  /* 0x0000003c0e008985 */ /* 0x0003e2000c101b3c */
[----:B------:R-:W-:Y:S02]  /*1c700*/  ISETP.GE.AND P0, PT, R218, UR4, PT ;  /* 0x00000004da007c0c */ /* 0x000fe4000bf06270 */
[----:B------:R-:W-:-:S02]  /*1c710*/  @!P3 LEA.HI.X R25, R222, R9, R34, 0x2, P5 ;  /* 0x00000009de19b211 */ /* 0x000fc400028f1422 */
[----:B------:R-:W-:Y:S02]  /*1c720*/  ISETP.GE.AND P5, PT, R217, UR4, PT ;  /* 0x00000004d9007c0c */ /* 0x000fe4000bfa6270 */
[CC--:B------:R-:W-:Y:S01]  /*1c730*/  @!P4 LEA R20, P6, R221.reuse, R8.reuse, 0x2 ;  /* 0x00000008dd14c211 */ /* 0x0c0fe200078c10ff */
[----:B------:R3:W-:Y:S01]  /*1c740*/  @!P3 ST.E.64 desc[UR60][R24.64], R64 ;  /* 0x000000401800b985 */ /* 0x0007e2000c101b3c */
[CC--:B0-----:R-:W-:Y:S02]  /*1c750*/  @!P2 LEA R10, P3, R220.reuse, R8.reuse, 0x2 ;  /* 0x00000008dc0aa211 */ /* 0x0c1fe400078610ff */
[-C--:B------:R-:W-:Y:S02]  /*1c760*/  @!P4 LEA.HI.X R21, R221, R9.reuse, R33, 0x2, P6 ;  /* 0x00000009dd15c211 */ /* 0x080fe400030f1421 */
[----:B------:R-:W-:Y:S02]  /*1c770*/  @!P2 LEA.HI.X R11, R220, R9, R32, 0x2, P3 ;  /* 0x00000009dc0ba211 */ /* 0x000fe400018f1420 */
[-C--:B-1----:R-:W-:Y:S01]  /*1c780*/  @!P1 LEA R14, P6, R219, R8.reuse, 0x2 ;  /* 0x00000008db0e9211 */ /* 0x082fe200078c10ff */
[----:B------:R3:W-:Y:S01]  /*1c790*/  @!P4 ST.E.64 desc[UR60][R20.64], R68 ;  /* 0x000000441400c985 */ /* 0x0007e2000c101b3c */
[----:B------:R-:W-:-:S02]  /*1c7a0*/  @!P0 LEA R12, P4, R218, R8, 0x2 ;  /* 0x00000008da0c8211 */ /* 0x000fc400078810ff */
        /* <DEDUP_REMOVED lines=8> */
.L_x_2705:
[----:B------:R-:W-:Y:S05]  /*1c830*/  BSYNC B1 ;  /* 0x0000000000017941 */ /* 0x000fea0003800000 */
.L_x_2704:
        /* <DEDUP_REMOVED lines=10> */
[CC--:B-1----:R-:W-:Y:S02]  /*1c8e0*/  @!P1 LEA R12, P5, R231.reuse, R8.reuse, 0x2 ;  /* 0x00000008e70c9211 */ /* 0x0c2fe400078a10ff */
        /* <DEDUP_REMOVED lines=59> */
.L_x_2694:
        /* <DEDUP_REMOVED lines=16> */
[----:B-1----:R-:W1:-:S12]  /*1cda0*/  S2R R4, SR_TID.X ;  /* 0x0000000000047919 */ /* 0x002e580000002100 */
        /* <DEDUP_REMOVED lines=8> */
[----:B--2---:R-:W-:-:S07]  /*1ce30*/  IMAD.IADD R0, R0, 0x1, -R11 ;  /* 0x0000000100007824 */ /* 0x004fce00078e0a0b */
.L_x_2706:
[----:B------:R-:W-:Y:S01]  /*1ce40*/  BSSY B1, `(.L_x_2707) ;  /* 0x0000036000017945 */ /* 0x000fe20003800000 */
[----:B------:R-:W-:Y:S02]  /*1ce50*/  SEL R31, R210, RZ, !P0 ;  /* 0x000000ffd21f7207 */ /* 0x000fe40004000000 */
[----:B------:R-:W-:Y:S02]  /*1ce60*/  SEL R232, R232, RZ, !P0 ;  /* 0x000000ffe8e87207 */ /* 0x000fe40004000000 */
[----:B-----5:R-:W-:Y:S01]  /*1ce70*/  SHF.R.S32.HI R28, RZ, 0x1f, R3 ;  /* 0x0000001fff1c7819 */ /* 0x020fe20000011403 */
[----:B------:R-:W-:Y:S06]  /*1ce80*/  @P3 BRA `(.L_x_2708) ;  /* 0x0000000000c43947 */ /* 0x000fec0003800000 */
[----:B------:R-:W1:Y:S01]  /*1ce90*/  S2R R9, SR_TID.X ;  /* 0x0000000000097919 */ /* 0x000e620000002100 */
[----:B------:R-:W2:Y:S02]  /*1cea0*/  LDC R33, c[0x0][0xbe8] ;  /* 0x0002fa00ff217b82 */ /* 0x000ea40000000800 */
[----:B--2---:R-:W-:Y:S01]  /*1ceb0*/  IMAD R4, R0, R33, RZ ;  /* 0x0000002100047224 */ /* 0x004fe200078e02ff */
[----:B-1----:R-:W-:-:S04]  /*1cec0*/  IADD3 R30, R200, -0x80, R9 ;  /* 0xffffff80c81e7810 */ /* 0x002fc80007ffe009 */
[----:B------:R-:W-:-:S13]  /*1ced0*/  ISETP.GE.AND P0, PT, R30, R4, PT ;  /* 0x000000041e00720c */ /* 0x000fda0003f06270 */
[----:B------:R-:W-:Y:S05]  /*1cee0*/  @P0 BRA `(.L_x_2708) ;  /* 0x0000000000ac0947 */ /* 0x000fea0003800000 */
[----:B------:R-:W-:Y:S01]  /*1cef0*/  ISETP.GT.AND P0, PT, R209, 0x1, PT ;  /* 0x00000001d100780c */ /* 0x000fe20003f04270 */
[----:B------:R-:W1:Y:S01]  /*1cf00*/  LDC.64 R8, c[0x0][0xba8] ;  /* 0x0002ea00ff087b82 */ /* 0x000e620000000a00 */
[----:B------:R-:W-:Y:S01]  /*1cf10*/  MOV R26, 0x9b8 ;  /* 0x000009b8001a7802 */ /* 0x000fe20000000f00 */
[----:B------:R-:W-:Y:S01]  /*1cf20*/  IMAD.MOV.U32 R27, RZ, RZ, R30 ;  /* 0x000000ffff1b7224 */ /* 0x000fe200078e001e */
[----:B------:R-:W-:Y:S02]  /*1cf30*/  ISETP.NE.AND P1, PT, R33, 0x1, PT ;  /* 0x000000012100780c */ /* 0x000fe40003f25270 */
[----:B------:R-:W-:Y:S02]  /*1cf40*/  SEL R26, R26, 0x978, P0 ;  /* 0x000009781a1a7807 */ /* 0x000fe40000000000 */
[----:B------:R-:W-:Y:S02]  /*1cf50*/  SEL R215, R215, RZ, P0 ;  /* 0x000000ffd7d77207 */ /* 0x000fe40000000000 */
        /* <DEDUP_REMOVED lines=8> */
[----:B------:R-:W-:Y:S02]  /*1cfe0*/  IMAD R21, R20, R232, R21 ;  /* 0x000000e814157224 */ /* 0x000fe400078e0215 */
[----:B0-----:R-:W-:-:S05]  /*1cff0*/  @P1 IMAD.HI.U32 R4, R30, R25, RZ ;  /* 0x000000191e041227 */ /* 0x001fca00078e00ff */
[----:B------:R-:W0:Y:S01]  /*1d000*/  @!P0 LDC R9, c[0x0][0xb54] ;  /* 0x0002d500ff098b82 */ /* 0x000e220000000800 */
[----:B---3--:R-:W-:Y:S02]  /*1d010*/  IMAD R29, R15, R206, RZ ;  /* 0x000000ce0f1d7224 */ /* 0x008fe400078e02ff */
[----:B------:R-:W-:Y:S01]  /*1d020*/  IMAD.WIDE.U32 R24, R20, R31, RZ ;  /* 0x0000001f14187225 */ /* 0x000fe200078e00ff */
[----:B----4-:R-:W-:-:S03]  /*1d030*/  @P1 SHF.R.U32.HI R27, RZ, R35, R4 ;  /* 0x00000023ff1b1219 */ /* 0x010fc60000011604 */
[----:B------:R-:W-:-:S04]  /*1d040*/  IMAD.WIDE.U32 R14, R14, R206, RZ ;  /* 0x000000ce0e0e7225 */ /* 0x000fc800078e00ff */
[----:B------:R-:W-:Y:S01]  /*1d050*/  IMAD.IADD R4, R25, 0x1, R21 ;  /* 0x0000000119047824 */ /* 0x000fe200078e0215 */
[----:B------:R-:W-:Y:S01]  /*1d060*/  IADD3 R14, P1, P3, R24, R14, R3 ;  /* 0x0000000e180e7210 */ /* 0x000fe20007b3e003 */
[----:B------:R-:W-:Y:S02]  /*1d070*/  IMAD.IADD R29, R15, 0x1, R29 ;  /* 0x000000010f1d7824 */ /* 0x000fe400078e021d */
[-C--:B------:R-:W-:Y:S02]  /*1d080*/  IMAD R21, R13, R215.reuse, RZ ;  /* 0x000000d70d157224 */ /* 0x080fe400078e02ff */
[----:B------:R-:W-:Y:S01]  /*1d090*/  IMAD.WIDE.U32 R12, R12, R215, RZ ;  /* 0x000000d70c0c7225 */ /* 0x000fe200078e00ff */
[----:B------:R-:W-:-:S03]  /*1d0a0*/  IADD3.X R4, R4, R29, R28, P1, P3 ;  /* 0x0000001d04047210 */ /* 0x000fc60000fe641c */
[--C-:B------:R-:W-:Y:S01]  /*1d0b0*/  IMAD.MOV R15, RZ, RZ, -R27.reuse ;  /* 0x000000ffff0f7224 */ /* 0x100fe200078e0a1b */
[----:B------:R-:W-:Y:S02]  /*1d0c0*/  IADD3 R12, P0, P1, R27, R14, R12 ;  /* 0x0000000e1b0c7210 */ /* 0x000fe4000791e00c */
[----:B------:R-:W-:Y:S01]  /*1d0d0*/  IADD3 R21, R13, R21, RZ ;  /* 0x000000150d157210 */ /* 0x000fe20007ffe0ff */
[----:B------:R-:W-:Y:S01]  /*1d0e0*/  IMAD R15, R33, R15, R30 ;  /* 0x0000000f210f7224 */ /* 0x000fe200078e021e */
[----:B------:R-:W-:-:S04]  /*1d0f0*/  SHF.R.S32.HI R27, RZ, 0x1f, R27 ;  /* 0x0000001fff1b7819 */ /* 0x000fc8000001141b */
[----:B------:R-:W-:Y:S01]  /*1d100*/  IADD3.X R13, R27, R4, R21, P0, P1 ;  /* 0x000000041b0d7210 */ /* 0x000fe200007e2415 */
[----:B-----5:R-:W-:Y:S01]  /*1d110*/  IMAD R4, R11, R15, RZ ;  /* 0x0000000f0b047224 */ /* 0x020fe200078e02ff */
[----:B------:R-:W-:-:S05]  /*1d120*/  SHF.R.S32.HI R21, RZ, 0x1f, R15 ;  /* 0x0000001fff157819 */ /* 0x000fca000001140f */
[C---:B------:R-:W-:Y:S02]  /*1d130*/  IMAD R21, R10.reuse, R21, R4 ;  /* 0x000000150a157224 */ /* 0x040fe400078e0204 */
[----:B------:R-:W-:-:S04]  /*1d140*/  IMAD.WIDE.U32 R10, R10, R15, R12 ;  /* 0x0000000f0a0a7225 */ /* 0x000fc800078e000c */
[----:B------:R-:W-:Y:S01]  /*1d150*/  IMAD.IADD R4, R11, 0x1, R21 ;  /* 0x000000010b047824 */ /* 0x000fe200078e0215 */
[----:B-1----:R-:W-:Y:S01]  /*1d160*/  LEA R8, P0, R10, R8, 0x2 ;  /* 0x000000080a087211 */ /* 0x002fe200078010ff */
[----:B------:R-:W-:-:S03]  /*1d170*/  IMAD.MOV.U32 R11, RZ, RZ, -0x800000 ;  /* 0xff800000ff0b7424 */ /* 0x000fc600078e00ff */
[----:B0-----:R-:W-:-:S05]  /*1d180*/  LEA.HI.X R9, R10, R9, R4, 0x2, P0 ;  /* 0x000000090a097211 */ /* 0x001fca00000f1404 */
[----:B------:R1:W-:Y:S04]  /*1d190*/  STG.E desc[UR60][R8.64], R11 ;  /* 0x0000000b08007986 */ /* 0x0003e8000c10193c */
.L_x_2708:
[----:B------:R-:W-:Y:S05]  /*1d1a0*/  BSYNC B1 ;  /* 0x0000000000017941 */ /* 0x000fea0003800000 */
.L_x_2707:
[----:B------:R-:W-:Y:S05]  /*1d1b0*/  @P2 BRA `(.L_x_2703) ;  /* 0x0000000400a02947 */ /* 0x000fea0003800000 */
[----:B------:R-:W2:Y:S01]  /*1d1c0*/  LDC R15, c[0x0][0xbe8] ;  /* 0x0002fa00ff0f7b82 */ /* 0x000ea20000000800 */
[----:B------:R-:W-:Y:S01]  /*1d1d0*/  ULDC.64 UR4, c[0x0][0xaa0] ;  /* 0x0002a80000047ab9 */ /* 0x000fe20000000a00 */
[----:B------:R-:W-:Y:S01]  /*1d1e0*/  ULDC.64 UR6, c[0x0][0xaf0] ;  /* 0x0002bc0000067ab9 */ /* 0x000fe20000000a00 */
[----:B------:R-:W-:Y:S01]  /*1d1f0*/  IMAD R4, R28, UR4, RZ ;  /* 0x000000041c047c24 */ /* 0x000fe2000f8e02ff */
[----:B------:R-:W-:Y:S01]  /*1d200*/  BSSY B1, `(.L_x_2709) ;  /* 0x0000039000017945 */ /* 0x000fe20003800000 */
[C---:B-1----:R-:W-:Y:S01]  /*1d210*/  IMAD.WIDE.U32 R8, R3.reuse, UR4, RZ ;  /* 0x0000000403087c25 */ /* 0x042fe2000f8e00ff */
[----:B------:R-:W-:Y:S02]  /*1d220*/  SHF.R.S32.HI R14, RZ, 0x1f, R207 ;  /* 0x0000001fff0e7819 */ /* 0x000fe400000114cf */
[----:B------:R-:W-:Y:S01]  /*1d230*/  SHF.R.S32.HI R20, RZ, 0x1f, R203 ;  /* 0x0000001fff147819 */ /* 0x000fe200000114cb */
[----:B------:R-:W-:Y:S01]  /*1d240*/  IMAD R11, R3, UR5, R4 ;  /* 0x00000005030b7c24 */ /* 0x000fe2000f8e0204 */
[----:B------:R-:W-:Y:S01]  /*1d250*/  ULDC.64 UR4, c[0x0][0xae8] ;  /* 0x0002ba0000047ab9 */ /* 0x000fe20000000a00 */
[----:B------:R-:W-:-:S02]  /*1d260*/  IMAD R3, R208, 0x20, R233 ;  /* 0x00000020d0037824 */ /* 0x000fc400078e02e9 */
[----:B------:R-:W-:-:S03]  /*1d270*/  IMAD.IADD R9, R9, 0x1, R11 ;  /* 0x0000000109097824 */ /* 0x000fc600078e020b */
[----:B------:R-:W-:Y:S01]  /*1d280*/  IADD3 R13, R200, R3, RZ ;  /* 0x00000003c80d7210 */ /* 0x000fe20007ffe0ff */
[----:B------:R-:W-:Y:S01]  /*1d290*/  IMAD.WIDE.U32 R8, R206, UR4, R8 ;  /* 0x00000004ce087c25 */ /* 0x000fe2000f8e0008 */
[----:B------:R-:W-:-:S03]  /*1d2a0*/  IADD3 R200, R233, R200, RZ ;  /* 0x000000c8e9c87210 */ /* 0x000fc60007ffe0ff */
[----:B------:R-:W-:Y:S02]  /*1d2b0*/  IMAD.MOV.U32 R3, RZ, RZ, R13 ;  /* 0x000000ffff037224 */ /* 0x000fe400078e000d */
[----:B------:R-:W-:Y:S01]  /*1d2c0*/  IMAD R9, R206, UR5, R9 ;  /* 0x00000005ce097c24 */ /* 0x000fe2000f8e0209 */
[----:B--2---:R-:W-:Y:S01]  /*1d2d0*/  ISETP.NE.AND P0, PT, R15, 0x1, PT ;  /* 0x000000010f00780c */ /* 0x004fe20003f05270 */
[----:B------:R-:W-:Y:S01]  /*1d2e0*/  ULDC.64 UR4, c[0x0][0xae0] ;  /* 0x0002b80000047ab9 */ /* 0x000fe20000000a00 */
[----:B------:R-:W-:-:S11]  /*1d2f0*/  IMAD.WIDE.U32 R8, R31, UR6, R8 ;  /* 0x000000061f087c25 */ /* 0x000fd6000f8e0008 */
[----:B------:R-:W1:Y:S08]  /*1d300*/  @P0 LDC R10, c[0x0][0xbec] ;  /* 0x0002fb00ff0a0b82 */ /* 0x000e700000000800 */
[----:B------:R-:W2:Y:S01]  /*1d310*/  @P0 LDC R21, c[0x0][0xbf0] ;  /* 0x0002fc00ff150b82 */ /* 0x000ea20000000800 */
[----:B-1----:R-:W-:-:S04]  /*1d320*/  @P0 IMAD.HI.U32 R4, R13, R10, RZ ;  /* 0x0000000a0d040227 */ /* 0x002fc800078e00ff */
[----:B------:R-:W-:Y:S01]  /*1d330*/  IMAD R10, R232, UR6, RZ ;  /* 0x00000006e80a7c24 */ /* 0x000fe2000f8e02ff */
[----:B--2---:R-:W-:-:S03]  /*1d340*/  @P0 SHF.R.U32.HI R3, RZ, R21, R4 ;  /* 0x00000015ff030219 */ /* 0x004fc60000011604 */
        /* <DEDUP_REMOVED lines=12> */
[----:B------:R-:W-:Y:S02]  /*1d410*/  IMAD R15, R0, R15, RZ ;  /* 0x0000000f000f7224 */ /* 0x000fe400078e02ff */
[----:B------:R-:W-:-:S02]  /*1d420*/  IMAD R3, R11, UR5, R4 ;  /* 0x000000050b037c24 */ /* 0x000fc4000f8e0204 */
[----:B------:R-:W-:Y:S01]  /*1d430*/  IMAD.WIDE.U32 R8, R11, UR4, R8 ;  /* 0x000000040b087c25 */ /* 0x000fe2000f8e0008 */
[C---:B------:R-:W-:Y:S01]  /*1d440*/  ISETP.GE.AND P2, PT, R200.reuse, R15, PT ;  /* 0x0000000fc800720c */ /* 0x040fe20003f46270 */
[----:B------:R-:W-:Y:S02]  /*1d450*/  ULDC.64 UR4, c[0x0][0xa80] ;  /* 0x0002a00000047ab9 */ /* 0x000fe40000000a00 */
[----:B------:R-:W-:Y:S01]  /*1d460*/  VIADD R0, R200, 0x20 ;  /* 0x00000020c8007836 */ /* 0x000fe20000000000 */
[----:B------:R-:W-:Y:S01]  /*1d470*/  LEA R4, P3, R8, UR4, 0x1 ;  /* 0x0000000408047c11 */ /* 0x000fe2000f8608ff */
[----:B------:R-:W-:-:S03]  /*1d480*/  IMAD.IADD R3, R9, 0x1, R3 ;  /* 0x0000000109037824 */ /* 0x000fc600078e0203 */
[-C--:B------:R-:W-:Y:S01]  /*1d490*/  ISETP.GE.AND P1, PT, R0, R15.reuse, PT ;  /* 0x0000000f0000720c */ /* 0x080fe20003f26270 */
[----:B------:R-:W-:Y:S01]  /*1d4a0*/  VIADD R0, R200, 0x40 ;  /* 0x00000040c8007836 */ /* 0x000fe20000000000 */
[----:B------:R-:W-:Y:S02]  /*1d4b0*/  LEA.HI.X R3, R8, UR5, R3, 0x1, P3 ;  /* 0x0000000508037c11 */ /* 0x000fe400098f0c03 */
[----:B------:R1:W2:Y:S02]  /*1d4c0*/  SHFL.IDX PT, R8, R4, RZ, 0x181f ;  /* 0x00181fff04087589 */ /* 0x0002a400000e0000 */
[----:B------:R-:W-:Y:S02]  /*1d4d0*/  ISETP.GE.AND P0, PT, R0, R15, PT ;  /* 0x0000000f0000720c */ /* 0x000fe40003f06270 */
[----:B------:R1:W3:Y:S01]  /*1d4e0*/  SHFL.IDX PT, R0, R3, RZ, 0x181f ;  /* 0x00181fff03007589 */ /* 0x0002e200000e0000 */
[----:B------:R-:W-:Y:S10]  /*1d4f0*/  @P2 BRA `(.L_x_2710) ;  /* 0x0000000000242947 */ /* 0x000ff40003800000 */
        /* <DEDUP_REMOVED lines=9> */
.L_x_2710:
[----:B------:R-:W-:Y:S05]  /*1d590*/  BSYNC B1 ;  /* 0x0000000000017941 */ /* 0x000fea0003800000 */
.L_x_2709:
        /* <DEDUP_REMOVED lines=13> */
.L_x_2712:
[----:B------:R-:W-:Y:S05]  /*1d670*/  BSYNC B1 ;  /* 0x0000000000017941 */ /* 0x000fea0003800000 */
.L_x_2711:
        /* <DEDUP_REMOVED lines=13> */
.L_x_2714:
[----:B------:R-:W-:Y:S05]  /*1d750*/  BSYNC B1 ;  /* 0x0000000000017941 */ /* 0x000fea0003800000 */
.L_x_2713:
[----:B0-----:R-:W-:Y:S01]  /*1d760*/  VIADD R0, R200, 0x60 ;  /* 0x00000060c8007836 */ /* 0x001fe20000000000 */
[----:B------:R0:W0:Y:S04]  /*1d770*/  SHFL.IDX PT, R10, R3, 0x3, 0x181f ;  /* 0x00781f00030a7f89 */ /* 0x00002800000e0000 */
[----:B------:R-:W-:Y:S01]  /*1d780*/  ISETP.GE.AND P0, PT, R0, R15, PT ;  /* 0x0000000f0000720c */ /* 0x000fe20003f06270 */
[----:B-123--:R-:W1:-:S12]  /*1d790*/  SHFL.IDX PT, R4, R4, 0x3, 0x181f ;  /* 0x00781f0004047f89 */ /* 0x00ee5800000e0000 */
[----:B------:R-:W-:Y:S05]  /*1d7a0*/  @P0 BRA `(.L_x_2703) ;  /* 0x0000000000240947 */ /* 0x000fea0003800000 */
[----:B------:R-:W-:Y:S02]  /*1d7b0*/  ULDC UR4, c[0x0][0xac8] ;  /* 0x0002b20000047ab9 */ /* 0x000fe40000000800 */
[----:B------:R-:W-:Y:S02]  /*1d7c0*/  ISETP.GE.AND P2, PT, R203, UR4, PT ;  /* 0x00000004cb007c0c */ /* 0x000fe4000bf46270 */
[----:B------:R-:W-:-:S11]  /*1d7d0*/  ISETP.GE.AND P3, PT, R207, UR4, PT ;  /* 0x00000004cf007c0c */ /* 0x000fd6000bf66270 */
[-C--:B-1----:R-:W-:Y:S02]  /*1d7e0*/  @!P2 LEA R12, P0, R203, R4.reuse, 0x1 ;  /* 0x00000004cb0ca211 */ /* 0x082fe400078008ff */
[----:B----4-:R-:W-:Y:S02]  /*1d7f0*/  @!P3 LEA R8, P1, R207, R4, 0x1 ;  /* 0x00000004cf08b211 */ /* 0x010fe400078208ff */
[-C--:B0-----:R-:W-:Y:S02]  /*1d800*/  @!P2 LEA.HI.X R13, R203, R10.reuse, R20, 0x1, P0 ;  /* 0x0000000acb0da211 */ /* 0x081fe400000f0c14 */
[----:B------:R-:W-:-:S03]  /*1d810*/  @!P3 LEA.HI.X R9, R207, R10, R14, 0x1, P1 ;  /* 0x0000000acf09b211 */ /* 0x000fc600008f0c0e */
[----:B------:R0:W-:Y:S04]  /*1d820*/  @!P2 ST.E.128 desc[UR60][R12.64], RZ ;  /* 0x000000ff0c00a985 */ /* 0x0001e8000c101d3c */
[----:B------:R0:W-:Y:S02]  /*1d830*/  @!P3 ST.E.128 desc[UR60][R8.64], RZ ;  /* 0x000000ff0800b985 */ /* 0x0001e4000c101d3c */
.L_x_2703:
[----:B------:R-:W-:Y:S05]  /*1d840*/  BSYNC B0 ;  /* 0x0000000000007941 */ /* 0x000fea0003800000 */
.L_x_2693:
[----:B------:R-:W-:Y:S02]  /*1d850*/  ULDC UR4, c[0x0][0xc3c] ;  /* 0x00030f0000047ab9 */ /* 0x000fe40000000800 */
[----:B------:R-:W-:-:S13]  /*1d860*/  ISETP.GE.AND P0, PT, R7, UR4, PT ;  /* 0x0000000407007c0c */ /* 0x000fda000bf06270 */
[----:B------:R-:W-:Y:S05]  /*1d870*/  @!P0 BRA `(.L_x_2715) ;  /* 0xfffffe3c00388947 */ /* 0x000fea000383ffff */
[----:B------:R-:W-:Y:S05]  /*1d880*/  BRA `(.L_x_2484) ;  /* 0x0000008800b87947 */ /* 0x000fea0003800000 */
.L_x_2482:
        /* <DEDUP_REMOVED lines=20> */
.L_x_2716:
        /* <DEDUP_REMOVED lines=43> */
.L_x_2720:
[----:B------:R-:W0:Y:S01]  /*1dc80*/  LDC R2, c[0x0][0xc3c] ;  /* 0x00030f00ff027b82 */ /* 0x000e220000000800 */
[----:B------:R-:W-:Y:S01]  /*1dc90*/  ULDC UR7, c[0x0][0xc3c] ;  /* 0x00030f0000077ab9 */ /* 0x000fe20000000800 */
[----:B------:R-:W-:Y:S01]  /*1dca0*/  UIADD3 UR4, UR4, 0x1f, URZ ;  /* 0x0000001f04047890 */ /* 0x000fe2000fffe03f */
[----:B------:R-:W-:-:S05]  /*1dcb0*/  IMAD.U32 R3, RZ, RZ, UR7 ;  /* 0x00000007ff037e24 */ /* 0x000fca000f8e00ff */
[----:B------:R1:W-:Y:S01]  /*1dcc0*/  STL [R1+0xc], R3 ;  /* 0x00000c0301007387 */ /* 0x0003e20000100800 */
[----:B0-----:R-:W-:-:S13]  /*1dcd0*/  ISETP.LE.AND P6, PT, R2, UR4, PT ;  /* 0x0000000402007c0c */ /* 0x001fda000bfc3270 */
[----:B-1----:R-:W-:Y:S05]  /*1dce0*/  @P6 BRA `(.L_x_2719) ;  /* 0x0000000800b06947 */ /* 0x002fea0003800000 */
[----:B------:R-:W-:Y:S01]  /*1dcf0*/  IADD3 R11, R0, UR4, RZ ;  /* 0x00000004000b7c10 */ /* 0x000fe2000fffe0ff */
        /* <DEDUP_REMOVED lines=31> */
.L_x_2718:
[----:B------:R-:W-:Y:S01]  /*1def0*/  IADD3 R10, -R4, R9, RZ ;  /* 0x00000009040a7210 */ /* 0x000fe20007ffe1ff */
[----:B------:R-:W-:-:S04]  /*1df00*/  IMAD.MOV.U32 R3, RZ, RZ, RZ ;  /* 0x000000ffff037224 */ /* 0x000fc800078e00ff */
        /* <DEDUP_REMOVED lines=10> */
.L_x_2721:
        /* <DEDUP_REMOVED lines=15> */
[----:B0-----:R-:W-:-:S05]  /*1e0a0*/  IADD3 R2, RZ, -R3, RZ ;  /* 0x80000003ff027210 */ /* 0x001fca0007ffe0ff */
        /* <DEDUP_REMOVED lines=14> */
[----:B------:R-:W-:-:S02]  /*1e190*/  ISETP.GE.U32.AND P0, PT, R12, R7, PT ;  /* 0x000000070c00720c */ /* 0x000fc40003f06070 */
[----:B0-----:R-:W-:-:S05]  /*1e1a0*/  IADD3 R2, RZ, -R3, RZ ;  /* 0x80000003ff027210 */ /* 0x001fca0007ffe0ff */
[----:B------:R-:W-:Y:S02]  /*1e1b0*/  IMAD R7, R2, R9, RZ ;  /* 0x0000000902077224 */ /* 0x000fe400078e02ff */
[----:B------:R-:W-:-:S04]  /*1e1c0*/  IMAD.MOV.U32 R2, RZ, RZ, RZ ;  /* 0x000000ffff027224 */ /* 0x000fc800078e00ff */
[----:B------:R-:W-:Y:S02]  /*1e1d0*/  @P0 VIADD R10, R10, 0x1 ;  /* 0x000000010a0a0836 */ /* 0x000fe40000000000 */
[----:B------:R-:W-:Y:S01]  /*1e1e0*/  IMAD.HI.U32 R7, R3, R7, R2 ;  /* 0x0000000703077227 */ /* 0x000fe200078e0002 */
[----:B------:R-:W-:Y:S02]  /*1e1f0*/  LOP3.LUT R2, R5, R4, RZ, 0x3c, !PT ;  /* 0x0000000405027212 */ /* 0x000fe400078e3cff */
[----:B------:R-:W-:Y:S02]  /*1e200*/  IABS R3, R8 ;  /* 0x0000000800037213 */ /* 0x000fe40000000000 */
[----:B------:R-:W-:Y:S02]  /*1e210*/  ISETP.GE.AND P2, PT, R2, RZ, PT ;  /* 0x000000ff0200720c */ /* 0x000fe40003f46270 */
[----:B------:R-:W-:-:S11]  /*1e220*/  IADD3 R3, RZ, -R3, RZ ;  /* 0x80000003ff037210 */ /* 0x000fd60007ffe0ff */
        /* <DEDUP_REMOVED lines=16> */
[----:B------:R-:W-:-:S04]  /*1e330*/  @!P1 LOP3.LUT R7, RZ, R8, RZ, 0x33, !PT ;  /* 0x00000008ff079212 */ /* 0x000fc800078e33ff */
[----:B------:R-:W-:Y:S01]  /*1e340*/  IADD3 R3, -R7, RZ, RZ ;  /* 0x000000ff07037210 */ /* 0x000fe20007ffe1ff */
[----:B------:R-:W-:-:S04]  /*1e350*/  IMAD R7, R8, 0x1000000, R7 ;  /* 0x0100000008077824 */ /* 0x000fc800078e0207 */
[----:B------:R-:W-:-:S04]  /*1e360*/  IMAD R8, R8, R3, R10 ;  /* 0x0000000308087224 */ /* 0x000fc800078e020a */
[----:B------:R-:W-:-:S05]  /*1e370*/  IMAD R3, R8, 0x10000, R7 ;  /* 0x0001000008037824 */ /* 0x000fca00078e0207 */
[----:B------:R0:W-:Y:S01]  /*1e380*/  STL [R1+0x8], R3 ;  /* 0x0000080301007387 */ /* 0x0001e20000100800 */
[----:B------:R-:W-:Y:S05]  /*1e390*/  BRA `(.L_x_2723) ;  /* 0x0000000000f47947 */ /* 0x000fea0003800000 */
.L_x_2722:
        /* <DEDUP_REMOVED lines=41> */
[----:B0-----:R-:W-:-:S05]  /*1e630*/  IADD3 R5, RZ, -R3, RZ ;  /* 0x80000003ff057210 */ /* 0x001fca0007ffe0ff */
        /* <DEDUP_REMOVED lines=15> */
[----:B------:R-:W-:Y:S01]  /*1e730*/  @!P1 LOP3.LUT R2, RZ, R7, RZ, 0x33, !PT ;  /* 0x00000007ff029212 */ /* 0x000fe200078e33ff */
[----:B------:R-:W-:-:S04]  /*1e740*/  IMAD.MOV R7, RZ, RZ, -R7 ;  /* 0x000000ffff077224 */ /* 0x000fc800078e0a07 */
[----:B------:R-:W-:-:S05]  /*1e750*/  IMAD R3, R2, R7, R9 ;  /* 0x0000000702037224 */ /* 0x000fca00078e0209 */
[----:B------:R1:W-:Y:S02]  /*1e760*/  STL [R1+0x8], R3 ;  /* 0x0000080301007387 */ /* 0x0003e40000100800 */
.L_x_2723:
[----:B01----:R-:W-:-:S05]  /*1e770*/  LOP3.LUT R3, RZ, R2, RZ, 0x33, !PT ;  /* 0x00000002ff037212 */ /* 0x003fca00078e33ff */
[----:B------:R-:W-:-:S05]  /*1e780*/  IMAD.IADD R2, R4, 0x1, R3 ;  /* 0x0000000104027824 */ /* 0x000fca00078e0203 */
[----:B------:R1:W-:Y:S01]  /*1e790*/  STL [R1+0x4], R2 ;  /* 0x0000040201007387 */ /* 0x0003e20000100800 */
[----:B------:R-:W-:Y:S05]  /*1e7a0*/  BRA `(.L_x_2724) ;  /* 0x0000000000107947 */ /* 0x000fea0003800000 */
.L_x_2719:
[----:B------:R-:W-:Y:S01]  /*1e7b0*/  IMAD.U32 R2, RZ, RZ, UR6 ;  /* 0x00000006ff027e24 */ /* 0x000fe2000f8e00ff */
[----:B------:R0:W-:Y:S04]  /*1e7c0*/  STL [R1+0x4], RZ ;  /* 0x000004ff01007387 */ /* 0x0001e80000100800 */
[----:B------:R0:W-:Y:S04]  /*1e7d0*/  STL [R1+0x8], RZ ;  /* 0x000008ff01007387 */ /* 0x0001e80000100800 */
[----:B------:R0:W-:Y:S02]  /*1e7e0*/  STL [R1], R2 ;  /* 0x0000000201007387 */ /* 0x0001e40000100800 */
.L_x_2724:
        /* <DEDUP_REMOVED lines=10> */
.L_x_2717:
        /* <DEDUP_REMOVED lines=14> */
[----:B------:R-:W-:Y:S01]  /*1e970*/  IMAD.MOV.U32 R19, RZ, RZ, RZ ;  /* 0x000000ffff137224 */ /* 0x000fe200078e00ff */
[C---:B------:R-:W-:Y:S01]  /*1e980*/  ISETP.NE.AND P1, PT, R5.reuse, RZ, PT ;  /* 0x000000ff0500720c */ /* 0x040fe20003f25270 */
[----:B01----:R-:W-:Y:S01]  /*1e990*/  IMAD.SHL.U32 R2, R5, 0x8, RZ ;  /* 0x0000000805027824 */ /* 0x003fe200078e00ff */
[----:B------:R-:W-:Y:S01]  /*1e9a0*/  ULDC.64 UR36, c[0x0][0x198] ;  /* 0x0000660000247ab9 */ /* 0x000fe20000000a00 */
[----:B------:R-:W-:Y:S01]  /*1e9b0*/  ULDC UR39, c[0x0][0xc] ;  /* 0x0000030000277ab9 */ /* 0x000fe20000000800 */
[----:B----4-:R-:W-:-:S06]  /*1e9c0*/  ULEA UR4, UR5, UR4, 0x18 ;  /* 0x0000000405047291 */ /* 0x010fcc000f8ec03f */
[----:B------:R-:W-:Y:S02]  /*1e9d0*/  MOV R18, UR4 ;  /* 0x0000000400127c02 */ /* 0x000fe40008000f00 */
        /* <DEDUP_REMOVED lines=9> */
[C---:B------:R-:W-:Y:S01]  /*1ea70*/  LOP3.LUT P0, R2, R6.reuse, 0x1f, RZ, 0xc0, !PT ;  /* 0x0000001f06027812 */ /* 0x040fe2000780c0ff */
[----:B------:R-:W-:Y:S01]  /*1ea80*/  IMAD.SHL.U32 R6, R6, 0x10, RZ ;  /* 0x0000001006067824 */ /* 0x000fe200078e00ff */
[----:B------:R-:W-:-:S03]  /*1ea90*/  LOP3.LUT R0, R0, 0x38, RZ, 0xc0, !PT ;  /* 0x0000003800007812 */ /* 0x000fc600078ec0ff */
[----:B------:R0:W-:Y:S08]  /*1eaa0*/  STL [R1+0x2c], R2 ;  /* 0x00002c0201007387 */ /* 0x0001f00000100800 */
[----:B------:R-:W-:Y:S02]  /*1eab0*/  @P0 LOP3.LUT R4, R4, 0x1, RZ, 0xfc, !PT ;  /* 0x0000000104040812 */ /* 0x000fe400078efcff */
[----:B------:R-:W-:-:S02]  /*1eac0*/  ISETP.NE.OR P0, PT, R5, RZ, !P0 ;  /* 0x000000ff0500720c */ /* 0x000fc40004705670 */
        /* <DEDUP_REMOVED lines=15> */
.L_x_2873:
[----:B------:R-:W2:Y:S01]  /*1ebc0*/  LDL R0, [R1+0xc] ;  /* 0x00000c0001007983 */ /* 0x000ea20000100800 */
[----:B-1----:R-:W2:Y:S01]  /*1ebd0*/  LDC.64 R2, c[0x0][0xc88] ;  /* 0x00032200ff027b82 */ /* 0x002ea20000000a00 */
[----:B------:R-:W-:Y:S05]  /*1ebe0*/  YIELD ;  /* 0x0000000000007946 */ /* 0x000fea0003800000 */
[----:B------:R-:W-:Y:S01]  /*1ebf0*/  ULDC.64 UR4, c[0x0][0xa28] ;  /* 0x00028a0000047ab9 */ /* 0x000fe20000000a00 */
[----:B------:R-:W-:Y:S01]  /*1ec00*/  ULDC.64 UR10, c[0x0][0xa18] ;  /* 0x00028600000a7ab9 */ /* 0x000fe20000000a00 */
[----:B------:R-:W-:Y:S01]  /*1ec10*/  ISETP.NE.U32.AND P0, PT, RZ, UR4, PT ;  /* 0x00000004ff007c0c */ /* 0x000fe2000bf05070 */
[----:B------:R-:W-:Y:S01]  /*1ec20*/  ULDC.64 UR6, c[0x0][0xa08] ;  /* 0x0002820000067ab9 */ /* 0x000fe20000000a00 */
[----:B--2---:R-:W-:Y:S01]  /*1ec30*/  IMAD.WIDE R2, R0, 0x4, R2 ;  /* 0x0000000400027825 */ /* 0x004fe200078e0202 */
[----:B------:R-:W-:-:S04]  /*1ec40*/  ULDC.64 UR8, c[0x0][0xa10] ;  /* 0x0002840000087ab9 */ /* 0x000fc80000000a00 */
[----:B0-----:R-:W2:Y:S01]  /*1ec50*/  LDG.E R4, desc[UR60][R2.64] ;  /* 0x0000003c02047981 */ /* 0x001ea2000c1e1900 */
[----:B------:R-:W-:Y:S02]  /*1ec60*/  ISETP.NE.AND.EX P0, PT, RZ, UR5, PT, P0 ;  /* 0x00000005ff007c0c */ /* 0x000fe4000bf05300 */
[----:B------:R-:W-:Y:S02]  /*1ec70*/  ISETP.NE.U32.AND P3, PT, RZ, UR10, PT ;  /* 0x0000000aff007c0c */ /* 0x000fe4000bf65070 */
[----:B------:R-:W-:Y:S02]  /*1ec80*/  MOV R0, RZ ;  /* 0x000000ff00007202 */ /* 0x000fe40000000f00 */
[----:B------:R-:W-:Y:S01]  /*1ec90*/  ISETP.NE.AND.EX P3, PT, RZ, UR11, PT, P3 ;  /* 0x0000000bff007c0c */ /* 0x000fe2000bf65330 */
[----:B------:R-:W-:Y:S01]  /*1eca0*/  IMAD.MOV.U32 R12, RZ, RZ, RZ ;  /* 0x000000ffff0c7224 */ /* 0x000fe200078e00ff */
[----:B--2---:R-:W-:Y:S01]  /*1ecb0*/  SHF.R.S32.HI R5, RZ, 0x1f, R4 ;  /* 0x0000001fff057819 */ /* 0x004fe20000011404 */
[----:B------:R-:W-:-:S04]  /*1ecc0*/  IMAD.SHL.U32 R15, R4, 0x4, RZ ;  /* 0x00000004040f7824 */ /* 0x000fc800078e00ff */
[C---:B------:R-:W-:Y:S01]  /*1ecd0*/  @P0 LEA R2, P1, R4.reuse, UR4, 0x2 ;  /* 0x0000000404020c11 */ /* 0x040fe2000f8210ff */
[----:B------:R0:W-:Y:S01]  /*1ece0*/  STL [R1+0x38], R4 ;  /* 0x0000380401007387 */ /* 0x0001e20000100800 */
[C-C-:B------:R-:W-:Y:S02]  /*1ecf0*/  SHF.L.U64.HI R14, R4.reuse, 0x2, R5.reuse ;  /* 0x00000002040e7819 */ /* 0x140fe40000010205 */
[----:B------:R-:W-:Y:S01]  /*1ed00*/  @P0 LEA.HI.X R3, R4, UR5, R5, 0x2, P1 ;  /* 0x0000000504030c11 */ /* 0x000fe200088f1405 */
[----:B------:R-:W-:Y:S01]  /*1ed10*/  ULDC.64 UR4, c[0x0][0xa00] ;  /* 0x0002800000047ab9 */ /* 0x000fe20000000a00 */
[C---:B------:R-:W-:Y:S01]  /*1ed20*/  @P3 IADD3 R8, P1, R15.reuse, UR10, RZ ;  /* 0x0000000a0f083c10 */ /* 0x040fe2000ff3e0ff */
        /* <DEDUP_REMOVED lines=12> */
[----:B--2---:R-:W-:-:S04]  /*1edf0*/  IADD3 R2, P0, R15, UR4, RZ ;  /* 0x000000040f027c10 */ /* 0x004fc8000ff1e0ff */
[----:B------:R-:W-:Y:S01]  /*1ee00*/  IADD3.X R3, R14, UR5, RZ, P0, !PT ;  /* 0x000000050e037c10 */ /* 0x000fe200087fe4ff */
[----:B------:R-:W-:Y:S01]  /*1ee10*/  ULDC UR4, c[0x0][0x288] ;  /* 0x0000a20000047ab9 */ /* 0x000fe20000000800 */
[----:B0-----:R-:W-:-:S03]  /*1ee20*/  IADD3 R4, P0, R15, UR8, RZ ;  /* 0x000000080f047c10 */ /* 0x001fc6000ff1e0ff */
[----:B------:R0:W5:Y:S01]  /*1ee30*/  @P2 LDG.E R11, desc[UR60][R6.64] ;  /* 0x0000003c060b2981 */ /* 0x000162000c1e1900 */
[----:B-1----:R-:W-:Y:S02]  /*1ee40*/  IADD3.X R5, R14, UR9, RZ, P0, !PT ;  /* 0x000000090e057c10 */ /* 0x002fe400087fe4ff */
[----:B------:R-:W-:Y:S01]  /*1ee50*/  ISETP.NE.U32.AND P0, PT, RZ, UR8, PT ;  /* 0x00000008ff007c0c */ /* 0x000fe2000bf05070 */
[----:B------:R-:W2:Y:S03]  /*1ee60*/  @P1 LDG.E R12, desc[UR60][R2.64] ;  /* 0x0000003c020c1981 */ /* 0x000ea6000c1e1900 */
[----:B------:R-:W-:-:S13]  /*1ee70*/  ISETP.NE.AND.EX P0, PT, RZ, UR9, PT, P0 ;  /* 0x00000009ff007c0c */ /* 0x000fda000bf05300 */
        /* <DEDUP_REMOVED lines=14> */
[----:B------:R-:W-:Y:S01]  /*1ef60*/  IMAD.U32 R9, RZ, RZ, UR5 ;  /* 0x00000005ff097e24 */ /* 0x000fe2000f8e00ff */
[----:B------:R-:W-:Y:S01]  /*1ef70*/  MOV R8, UR4 ;  /* 0x0000000400087c02 */ /* 0x000fe20008000f00 */
[----:B0-----:R-:W-:Y:S06]  /*1ef80*/  @P3 BRA `(.L_x_2726) ;  /* 0x0000000000143947 */ /* 0x001fec0003800000 */
[----:B------:R-:W-:Y:S05]  /*1ef90*/  @!P1 BRA `(.L_x_2726) ;  /* 0x0000000000109947 */ /* 0x000fea0003800000 */
[----:B------:R-:W2:Y:S04]  /*1efa0*/  LDG.E R12, desc[UR60][R2.64] ;  /* 0x0000003c020c7981 */ /* 0x000ea8000c1e1900 */
[----:B------:R-:W2:Y:S02]  /*1efb0*/  LDG.E R2, desc[UR60][R2.64+0x4] ;  /* 0x0000043c02027981 */ /* 0x000ea4000c1e1900 */
[----:B--2--5:R-:W-:-:S05]  /*1efc0*/  IMAD.IADD R13, R2, 0x1, -R12 ;  /* 0x00000001020d7824 */ /* 0x024fca00078e0a0c */
[----:B------:R0:W-:Y:S02]  /*1efd0*/  STL [R1+0x50], R13 ;  /* 0x0000500d01007387 */ /* 0x0001e40000100800 */
.L_x_2726:
[----:B------:R-:W2:Y:S01]  /*1efe0*/  LDL.LU R3, [R1+0x8] ;  /* 0x0000080001037983 */ /* 0x000ea20000300800 */
[----:B------:R-:W-:Y:S02]  /*1eff0*/  ULDC.64 UR4, c[0x0][0xa20] ;  /* 0x0002880000047ab9 */ /* 0x000fe40000000a00 */
[----:B------:R-:W-:Y:S01]  /*1f000*/  ISETP.NE.U32.AND P1, PT, RZ, UR4, PT ;  /* 0x00000004ff007c0c */ /* 0x000fe2000bf25070 */
[----:B------:R-:W3:Y:S03]  /*1f010*/  LDL R12, [R1+0x38] ;  /* 0x00003800010c7983 */ /* 0x000ee60000100800 */
[----:B------:R-:W-:Y:S02]  /*1f020*/  ISETP.NE.AND.EX P1, PT, RZ, UR5, PT, P1 ;  /* 0x00000005ff007c0c */ /* 0x000fe4000bf25310 */
[C---:B--2---:R-:W-:Y:S02]  /*1f030*/  LOP3.LUT R17, R3.reuse, 0xff000000, RZ, 0xc0, !PT ;  /* 0xff00000003117812 */ /* 0x044fe400078ec0ff */
[----:B------:R-:W-:-:S02]  /*1f040*/  LOP3.LUT R2, R3, 0xff0000, RZ, 0xc0, !PT ;  /* 0x00ff000003027812 */ /* 0x000fc400078ec0ff */
[----:B------:R-:W-:Y:S02]  /*1f050*/  SHF.R.U32.HI R17, RZ, 0x8, R17 ;  /* 0x00000008ff117819 */ /* 0x000fe40000011611 */
[----:B------:R-:W-:Y:S02]  /*1f060*/  LOP3.LUT R16, R3, 0xffff, RZ, 0xc0, !PT ;  /* 0x0000ffff03107812 */ /* 0x000fe400078ec0ff */
[----:B------:R-:W-:Y:S01]  /*1f070*/  LEA.HI R17, R2, R17, RZ, 0x10 ;  /* 0x0000001102117211 */ /* 0x000fe200078f80ff */
[----:B-----5:R-:W-:-:S05]  /*1f080*/  IMAD.IADD R2, R11, 0x1, R0 ;  /* 0x000000010b027824 */ /* 0x020fca00078e0200 */
[----:B------:R1:W-:Y:S04]  /*1f090*/  STL [R1+0x20], R2 ;  /* 0x0000200201007387 */ /* 0x0003e80000100800 */
[----:B---3--:R1:W-:Y:S01]  /*1f0a0*/  STL [R1+0x18], R12 ;  /* 0x0000180c01007387 */ /* 0x0083e20000100800 */
[----:B------:R-:W-:Y:S05]  /*1f0b0*/  @!P1 BRA `(.L_x_2727) ;  /* 0x0000000000109947 */ /* 0x000fea0003800000 */
[----:B-1----:R-:W-:-:S04]  /*1f0c0*/  IADD3 R2, P1, R15, UR4, RZ ;  /* 0x000000040f027c10 */ /* 0x002fc8000ff3e0ff */
[----:B------:R-:W-:-:S05]  /*1f0d0*/  IADD3.X R3, R14, UR5, RZ, P1, !PT ;  /* 0x000000050e037c10 */ /* 0x000fca0008ffe4ff */
[----:B------:R2:W5:Y:S01]  /*1f0e0*/  LDG.E R8, desc[UR60][R2.64] ;  /* 0x0000003c02087981 */ /* 0x000562000c1e1900 */
[----:B------:R-:W-:Y:S05]  /*1f0f0*/  BRA `(.L_x_2728) ;  /* 0x0000000000107947 */ /* 0x000fea0003800000 */
.L_x_2727:
[----:B------:R-:W-:Y:S05]  /*1f100*/  @!P2 BRA `(.L_x_2728) ;  /* 0x00000000000ca947 */ /* 0x000fea0003800000 */
[----:B------:R-:W2:Y:S04]  /*1f110*/  LDG.E R8, desc[UR60][R6.64] ;  /* 0x0000003c06087981 */ /* 0x000ea8000c1e1900 */
[----:B------:R-:W2:Y:S02]  /*1f120*/  LDG.E R6, desc[UR60][R6.64+0x4] ;  /* 0x0000043c06067981 */ /* 0x000ea4000c1e1900 */
[----:B--2---:R-:W-:-:S07]  /*1f130*/  IMAD.IADD R8, R6, 0x1, -R8 ;  /* 0x0000000106087824 */ /* 0x004fce00078e0a08 */
.L_x_2728:
[----:B-12---:R-:W2:Y:S01]  /*1f140*/  @P0 LDG.E R2, desc[UR60][R4.64] ;  /* 0x0000003c04020981 */ /* 0x006ea2000c1e1900 */
[----:B------:R-:W1:Y:S03]  /*1f150*/  LDC R3, c[0x0][0x448] ;  /* 0x00011200ff037b82 */ /* 0x000e660000000800 */
[----:B------:R-:W3:Y:S04]  /*1f160*/  LDL R6, [R1+0x4] ;  /* 0x0000040001067983 */ /* 0x000ee80000100800 */
[----:B------:R4:W2:Y:S01]  /*1f170*/  @P0 LDG.E R4, desc[UR60][R4.64+0x4] ;  /* 0x0000043c04040981 */ /* 0x0008a2000c1e1900 */
[----:B-1----:R-:W-:-:S13]  /*1f180*/  ISETP.NE.AND P1, PT, R3, 0x1, PT ;  /* 0x000000010300780c */ /* 0x002fda0003f25270 */
[----:B------:R-:W1:Y:S08]  /*1f190*/  @P1 LDC R3, c[0x0][0x44c] ;  /* 0x00011300ff031b82 */ /* 0x000e700000000800 */
[----:B----4-:R-:W4:Y:S01]  /*1f1a0*/  @P1 LDC R5, c[0x0][0x450] ;  /* 0x00011400ff051b82 */ /* 0x010f220000000800 */
[----:B-----5:R-:W-:Y:S01]  /*1f1b0*/  IMAD.IADD R7, R8, 0x1, -R0 ;  /* 0x0000000108077824 */ /* 0x020fe200078e0a00 */
[----:B------:R-:W-:-:S05]  /*1f1c0*/  LOP3.LUT R11, R17, 0xff, RZ, 0xc0, !PT ;  /* 0x000000ff110b7812 */ /* 0x000fca00078ec0ff */
[----:B------:R0:W-:Y:S01]  /*1f1d0*/  STL [R1+0x60], R11 ;  /* 0x0000600b01007387 */ /* 0x0001e20000100800 */
[----:B------:R-:W-:Y:S01]  /*1f1e0*/  BSSY B0, `(.L_x_2729) ;  /* 0x0000032000007945 */ /* 0x000fe20003800000 */
[----:B------:R-:W-:Y:S01]  /*1f1f0*/  SHF.R.U32.HI R17, RZ, 0x10, R17 ;  /* 0x00000010ff117819 */ /* 0x000fe20000011611 */
[----:B--2---:R-:W-:Y:S01]  /*1f200*/  @P0 IMAD.IADD R9, R4, 0x1, -R2 ;  /* 0x0000000104090824 */ /* 0x004fe200078e0a02 */
[----:B---3--:R-:W-:-:S05]  /*1f210*/  SHF.L.U32 R2, R6, 0x7, RZ ;  /* 0x0000000706027819 */ /* 0x008fca00000006ff */
[----:B------:R-:W-:-:S04]  /*1f220*/  VIADD R2, R2, 0x7f ;  /* 0x0000007f02027836 */ /* 0x000fc80000000000 */
[----:B-1----:R-:W-:-:S05]  /*1f230*/  @P1 IMAD.HI.U32 R0, R2, R3, RZ ;  /* 0x0000000302001227 */ /* 0x002fca00078e00ff */
[----:B----4-:R-:W-:Y:S01]  /*1f240*/  @P1 SHF.R.U32.HI R2, RZ, R5, R0 ;  /* 0x00000005ff021219 */ /* 0x010fe20000011600 */
[----:B------:R-:W-:-:S05]  /*1f250*/  IMAD.IADD R0, R7, 0x1, R9 ;  /* 0x0000000107007824 */ /* 0x000fca00078e0209 */
[C---:B------:R-:W-:Y:S01]  /*1f260*/  IADD3 R21, R0.reuse, 0x80, -R13 ;  /* 0x0000008000157810 */ /* 0x040fe20007ffe80d */
[----:B------:R-:W-:-:S03]  /*1f270*/  VIADD R3, R0, 0x7f ;  /* 0x0000007f00037836 */ /* 0x000fc60000000000 */
[----:B------:R-:W-:Y:S02]  /*1f280*/  IADD3 R0, R21, R2, RZ ;  /* 0x0000000215007210 */ /* 0x000fe40007ffe0ff */
[----:B------:R-:W-:Y:S02]  /*1f290*/  SHF.R.S32.HI R2, RZ, 0x1f, R3 ;  /* 0x0000001fff027819 */ /* 0x000fe40000011403 */
[----:B------:R-:W-:Y:S02]  /*1f2a0*/  SHF.R.S32.HI R6, RZ, 0x1f, R0 ;  /* 0x0000001fff067819 */ /* 0x000fe40000011400 */
[----:B------:R-:W-:Y:S02]  /*1f2b0*/  LEA.HI R2, R2, R3, RZ, 0x7 ;  /* 0x0000000302027211 */ /* 0x000fe400078f38ff */
[----:B------:R-:W-:Y:S02]  /*1f2c0*/  LEA.HI R6, R6, R0, RZ, 0x7 ;  /* 0x0000000006067211 */ /* 0x000fe400078f38ff */
[----:B------:R-:W-:-:S02]  /*1f2d0*/  SHF.R.S32.HI R20, RZ, 0x7, R2 ;  /* 0x00000007ff147819 */ /* 0x000fc40000011402 */
[----:B------:R-:W-:-:S04]  /*1f2e0*/  SHF.R.S32.HI R6, RZ, 0x7, R6 ;  /* 0x00000007ff067819 */ /* 0x000fc80000011406 */
[----:B------:R-:W-:-:S04]  /*1f2f0*/  VIMNMX R6, R20, R6, PT ;  /* 0x0000000614067248 */ /* 0x000fc80003fe0100 */
[----:B------:R-:W-:Y:S01]  /*1f300*/  ISETP.GE.AND P1, PT, R6, 0x1, PT ;  /* 0x000000010600780c */ /* 0x000fe20003f26270 */
[----:B------:R-:W-:-:S12]  /*1f310*/  IMAD.MOV.U32 R0, RZ, RZ, RZ ;  /* 0x000000ffff007224 */ /* 0x000fd800078e00ff */
[----:B0-----:R-:W-:Y:S05]  /*1f320*/  @!P1 BRA `(.L_x_2730) ;  /* 0x0000000000749947 */ /* 0x001fea0003800000 */
[----:B------:R-:W-:Y:S01]  /*1f330*/  ISETP.NE.AND P1, PT, R17, RZ, PT ;  /* 0x000000ff1100720c */ /* 0x000fe20003f25270 */
[----:B------:R-:W-:-:S03]  /*1f340*/  ULDC UR4, c[0x0][0x9f0] ;  /* 0x00027c0000047ab9 */ /* 0x000fc60000000800 */
[----:B------:R-:W-:-:S04]  /*1f350*/  SEL R2, R17, UR4, P1 ;  /* 0x0000000411027c07 */ /* 0x000fc80008800000 */
[----:B------:R-:W-:Y:S02]  /*1f360*/  IABS R3, R2 ;  /* 0x0000000200037213 */ /* 0x000fe40000000000 */
[----:B------:R-:W-:Y:S02]  /*1f370*/  IADD3 R0, R2, -0x1, R6 ;  /* 0xffffffff02007810 */ /* 0x000fe40007ffe006 */
[----:B------:R-:W0:Y:S08]  /*1f380*/  I2F.RP R4, R3 ;  /* 0x0000000300047306 */ /* 0x000e300000209400 */
[----:B0-----:R-:W0:Y:S02]  /*1f390*/  MUFU.RCP R4, R4 ;  /* 0x0000000400047308 */ /* 0x001e240000001000 */
[----:B0-----:R-:W-:-:S06]  /*1f3a0*/  VIADD R4, R4, 0xffffffe ;  /* 0x0ffffffe04047836 */ /* 0x001fcc0000000000 */
[----:B------:R0:W1:Y:S02]  /*1f3b0*/  F2I.FTZ.U32.TRUNC.NTZ R5, R4 ;  /* 0x0000000400057305 */ /* 0x000064000021f000 */
[----:B0-----:R-:W-:-:S04]  /*1f3c0*/  LOP3.LUT R4, R0, R2, RZ, 0x3c, !PT ;  /* 0x0000000200047212 */ /* 0x001fc800078e3cff */
[----:B------:R-:W-:Y:S01]  /*1f3d0*/  ISETP.GE.AND P1, PT, R4, RZ, PT ;  /* 0x000000ff0400720c */ /* 0x000fe20003f26270 */
[----:B-1----:R-:W-:-:S04]  /*1f3e0*/  IMAD.MOV R4, RZ, RZ, -R5 ;  /* 0x000000ffff047224 */ /* 0x002fc800078e0a05 */
[----:B------:R-:W-:Y:S02]  /*1f3f0*/  IMAD R8, R4, R3, RZ ;  /* 0x0000000304087224 */ /* 0x000fe400078e02ff */
[----:B------:R-:W-:-:S04]  /*1f400*/  IMAD.MOV.U32 R4, RZ, RZ, RZ ;  /* 0x000000ffff047224 */ /* 0x000fc800078e00ff */
[----:B------:R-:W-:Y:S01]  /*1f410*/  IMAD.HI.U32 R8, R5, R8, R4 ;  /* 0x0000000805087227 */ /* 0x000fe200078e0004 */
[----:B------:R-:W-:Y:S02]  /*1f420*/  IABS R4, R0 ;  /* 0x0000000000047213 */ /* 0x000fe40000000000 */
[----:B------:R-:W-:-:S04]  /*1f430*/  IABS R0, R2 ;  /* 0x0000000200007213 */ /* 0x000fc80000000000 */
[----:B------:R-:W-:-:S05]  /*1f440*/  IADD3 R0, RZ, -R0, RZ ;  /* 0x80000000ff007210 */ /* 0x000fca0007ffe0ff */
        /* <DEDUP_REMOVED lines=8> */
[----:B------:R-:W-:-:S04]  /*1f4d0*/  ISETP.NE.AND P2, PT, R2, RZ, PT ;  /* 0x000000ff0200720c */ /* 0x000fc80003f45270 */
[----:B------:R-:W-:-:S09]  /*1f4e0*/  @!P1 IADD3 R0, -R0, RZ, RZ ;  /* 0x000000ff00009210 */ /* 0x000fd20007ffe1ff */
[----:B------:R-:W-:-:S07]  /*1f4f0*/  @!P2 LOP3.LUT R0, RZ, R2, RZ, 0x33, !PT ;  /* 0x00000002ff00a212 */ /* 0x000fce00078e33ff */
.L_x_2730:
[----:B------:R-:W-:Y:S05]  /*1f500*/  BSYNC B0 ;  /* 0x0000000000007941 */ /* 0x000fea0003800000 */
.L_x_2729:
        /* <DEDUP_REMOVED lines=9> */
[----:B------:R-:W-:Y:S01]  /*1f5a0*/  @P1 VIADD R0, R9, 0x7f ;  /* 0x0000007f09001836 */ /* 0x000fe20000000000 */
[----:B------:R-:W-:-:S04]  /*1f5b0*/  SHF.R.U32.HI R9, RZ, 0x7, R2 ;  /* 0x00000007ff097819 */ /* 0x000fc80000011602 */
[----:B------:R-:W-:Y:S01]  /*1f5c0*/  @P1 SHF.R.S32.HI R2, RZ, 0x1f, R0 ;  /* 0x0000001fff021819 */ /* 0x000fe20000011400 */
[----:B------:R-:W-:-:S03]  /*1f5d0*/  IMAD.MOV.U32 R6, RZ, RZ, R9 ;  /* 0x000000ffff067224 */ /* 0x000fc600078e0009 */
[----:B------:R-:W-:-:S04]  /*1f5e0*/  @P1 LEA.HI R0, R2, R0, RZ, 0x7 ;  /* 0x0000000002001211 */ /* 0x000fc800078f38ff */
[----:B------:R-:W-:-:S04]  /*1f5f0*/  @P1 SHF.R.S32.HI R6, RZ, 0x7, R0 ;  /* 0x00000007ff061819 */ /* 0x000fc80000011400 */
[----:B------:R-:W-:-:S13]  /*1f600*/  ISETP.GT.AND P1, PT, R6, R9, PT ;  /* 0x000000090600720c */ /* 0x000fda0003f24270 */
[----:B------:R-:W-:Y:S05]  /*1f610*/  @!P1 BRA `(.L_x_2732) ;  /* 0x0000001000c89947 */ /* 0x000fea0003800000 */
[----:B------:R-:W-:Y:S01]  /*1f620*/  UMOV UR4, 0xffffffff ;  /* 0xffffffff00047882 */ /* 0x000fe20000000000 */
[----:B------:R-:W-:Y:S02]  /*1f630*/  SEL R0, R12, RZ, !P0 ;  /* 0x000000ff0c007207 */ /* 0x000fe40004000000 */
[----:B------:R-:W-:Y:S05]  /*1f640*/  BRA.DIV UR4, `(.L_x_2733) ;  /* 0x0000007a04147947 */ /* 0x000fea000b800000 */
[----:B------:R-:W0:Y:S02]  /*1f650*/  S2R R2, SR_TID.X ;  /* 0x0000000000027919 */ /* 0x000e240000002100 */
[----:B0-----:R-:W-:-:S04]  /*1f660*/  SHF.R.U32.HI R2, RZ, 0x5, R2 ;  /* 0x00000005ff027819 */ /* 0x001fc80000011602 */
[----:B------:R-:W-:-:S05]  /*1f670*/  LOP3.LUT R2, R2, 0x3, RZ, 0xc0, !PT ;  /* 0x0000000302027812 */ /* 0x000fca00078ec0ff */
[----:B------:R0:W1:Y:S02]  /*1f680*/  SHFL.IDX PT, R14, R2, RZ, 0x1f ;  /* 0x00001fff020e7589 */ /* 0x00006400000e0000 */
.L_x_2916:
[----:B-1----:R-:W-:Y:S02]  /*1f690*/  ISETP.NE.AND P0, PT, R14, RZ, PT ;  /* 0x000000ff0e00720c */ /* 0x002fe40003f05270 */
[----:B------:R-:W-:-:S11]  /*1f6a0*/  PLOP3.LUT P2, PT, PT, PT, PT, 0x8, 0x0 ;  /* 0x000000000000781c */ /* 0x000fd60003f4e170 */
[----:B------:R-:W-:Y:S05]  /*1f6b0*/  @P0 BRA `(.L_x_2734) ;  /* 0x00000000000c0947 */ /* 0x000fea0003800000 */
[----:B------:R-:W-:-:S03]  /*1f6c0*/  UMOV UR4, 0xffffffff ;  /* 0xffffffff00047882 */ /* 0x000fc60000000000 */
[----:B------:R-:W-:Y:S05]  /*1f6d0*/  BRA.DIV UR4, `(.L_x_2735) ;  /* 0x0000007a04247947 */ /* 0x000fea000b800000 */
[----:B------:R-:W-:-:S13]  /*1f6e0*/  ELECT P2, URZ, PT ;  /* 0x00000000003f782f */ /* 0x000fda0003840000 */
.L_x_2734:
[----:B0-----:R-:W2:Y:S01]  /*1f6f0*/  LDL R2, [R1+0x64] ;  /* 0x0000640001027983 */ /* 0x001ea20000100800 */
[----:B------:R-:W-:Y:S01]  /*1f700*/  BSSY B1, `(.L_x_2736) ;  /* 0x0000008000017945 */ /* 0x000fe20003800000 */
[----:B--2---:R-:W-:-:S04]  /*1f710*/  IADD3 R2, R2, 0x1, RZ ;  /* 0x0000000102027810 */ /* 0x004fc80007ffe0ff */
[----:B------:R-:W-:-:S04]  /*1f720*/  LEA.HI R3, R2, R2, RZ, 0x1 ;  /* 0x0000000202037211 */ /* 0x000fc800078f08ff */
[----:B------:R-:W-:-:S05]  /*1f730*/  LOP3.LUT R3, R3, 0xfffffffe, RZ, 0xc0, !PT ;  /* 0xfffffffe03037812 */ /* 0x000fca00078ec0ff */
[----:B------:R-:W-:-:S05]  /*1f740*/  IMAD.IADD R2, R2, 0x1, -R3 ;  /* 0x0000000102027824 */ /* 0x000fca00078e0a03 */
[----:B------:R-:W-:-:S04]  /*1f750*/  SHF.L.U32 R2, R2, 0x1f, RZ ;  /* 0x0000001f02027819 */ /* 0x000fc800000006ff */
[----:B------:R-:W0:Y:S02]  /*1f760*/  SYNCS.PHASECHK.TRANS64.TRYWAIT P0, [R18+URZ+0x34820], R2 ;  /* 0x03482002120075a7 */ /* 0x000e24000800017f */
[----:B0-----:R-:W-:Y:S05]  /*1f770*/  @!P0 BRA `(.L_x_2737) ;  /* 0x0000007800208947 */ /* 0x001fea0003800000 */
.L_x_2919:
[----:B------:R-:W-:Y:S05]  /*1f780*/  BSYNC B1 ;  /* 0x0000000000017941 */ /* 0x000fea0003800000 */
.L_x_2736:
        /* <DEDUP_REMOVED lines=12> */
.L_x_2920:
[----:B------:R-:W-:Y:S05]  /*1f850*/  BSYNC B2 ;  /* 0x0000000000027941 */ /* 0x000fea0003800000 */
.L_x_2740:
        /* <DEDUP_REMOVED lines=8> */
.L_x_2743:
[----:B------:R-:W-:Y:S05]  /*1f8e0*/  BSYNC B2 ;  /* 0x0000000000027941 */ /* 0x000fea0003800000 */
.L_x_2742:
        /* <DEDUP_REMOVED lines=8> */
[----:B------:R-:W-:Y:S01]  /*1f970*/  UIADD3.X UR5, URZ, UR37, URZ, UP0, !UPT ;  /* 0x000000253f057290 */ /* 0x000fe200087fe43f */
[----:B------:R-:W-:Y:S01]  /*1f980*/  UMOV UR7, 0x12f00000 ;  /* 0x12f0000000077882 */ /* 0x000fe20000000000 */
[----:B--2---:R-:W-:-:S02]  /*1f990*/  IMAD R7, R2, 0xc000, R18 ;  /* 0x0000c00002077824 */ /* 0x004fc400078e0212 */
[----:B------:R-:W-:Y:S02]  /*1f9a0*/  VIADD R2, R5, 0x34890 ;  /* 0x0003489005027836 */ /* 0x000fe40000000000 */
[----:B------:R-:W-:-:S07]  /*1f9b0*/  VIADD R4, R7, 0x1c400 ;  /* 0x0001c40007047836 */ /* 0x000fce0000000000 */
.L_x_2744:
        /* <DEDUP_REMOVED lines=16> */
.L_x_2745:
        /* <DEDUP_REMOVED lines=15> */
.L_x_2746:
        /* <DEDUP_REMOVED lines=13> */
.L_x_2921:
[----:B------:R-:W-:Y:S05]  /*1fc80*/  BSYNC B2 ;  /* 0x0000000000027941 */ /* 0x000fea0003800000 */
.L_x_2747:
[----:B------:R-:W-:Y:S01]  /*1fc90*/  BSSY B2, `(.L_x_2749) ;  /* 0x000000a000027945 */ /* 0x000fe20003800000 */
[----:B------:R-:W-:Y:S02]  /*1fca0*/  IMAD.MOV.U32 R12, RZ, RZ, 0x0 ;  /* 0x00000000ff0c7424 */ /* 0x000fe400078e00ff */
[----:B------:R-:W-:Y:S01]  /*1fcb0*/  IMAD.MOV.U32 R13, RZ, RZ, 0x12f00000 ;  /* 0x12f00000ff0d7424 */ /* 0x000fe200078e00ff */
[----:B------:R-:W-:Y:S06]  /*1fcc0*/  @P4 BRA `(.L_x_2750) ;  /* 0x0000000000184947 */ /* 0x000fec0003800000 */
[----:B------:R-:W2:Y:S02]  /*1fcd0*/  LDL R2, [R1+0x10] ;  /* 0x0000100001027983 */ /* 0x000ea40000100800 */
[----:B--2---:R-:W-:Y:S01]  /*1fce0*/  LOP3.LUT P0, RZ, R2, 0x1, RZ, 0xc0, !PT ;  /* 0x0000000102ff7812 */ /* 0x004fe2000780c0ff */
[----:B------:R-:W-:-:S04]  /*1fcf0*/  IMAD.MOV.U32 R2, RZ, RZ, 0x8000 ;  /* 0x00008000ff027424 */ /* 0x000fc800078e00ff */
[----:B------:R2:W-:Y:S08]  /*1fd00*/  SYNCS.ARRIVE.TRANS64 RZ, [R5+URZ+0x348b0], R2 ;  /* 0x0348b00205ff79a7 */ /* 0x0005f0000800003f */
[----:B------:R-:W-:Y:S05]  /*1fd10*/  @!P0 BRA `(.L_x_2750) ;  /* 0x0000000000048947 */ /* 0x000fea0003800000 */
[----:B------:R-:W-:Y:S01]  /*1fd20*/  BPT.TRAP 0x1 ;  /* 0x000000040000795c */ /* 0x000fe20000300000 */
.L_x_2750:
[----:B------:R-:W-:Y:S05]  /*1fd30*/  BSYNC B2 ;  /* 0x0000000000027941 */ /* 0x000fea0003800000 */
.L_x_2749:
[----:B--2---:R-:W2:Y:S01]  /*1fd40*/  LDL R2, [R1+0x14] ;  /* 0x0000140001027983 */ /* 0x004ea20000100800 */
[----:B------:R-:W-:Y:S01]  /*1fd50*/  R2UR UR10, R11 ;  /* 0x000000000b0a72ca */ /* 0x000fe200000e0000 */
[----:B------:R-:W-:Y:S01]  /*1fd60*/  UIADD3 UR4, UP0, UR36, 0x670, URZ ;  /* 0x0000067024047890 */ /* 0x000fe2000ff1e03f */
[----:B------:R-:W-:Y:S01]  /*1fd70*/  R2UR UR6, R12 ;  /* 0x000000000c0672ca */ /* 0x000fe200000e0000 */
[----:B01----:R-:W-:Y:S01]  /*1fd80*/  VIADD R5, R5, 0x348b0 ;  /* 0x000348b005057836 */ /* 0x003fe20000000000 */
[----:B------:R-:W-:Y:S01]  /*1fd90*/  R2UR UR7, R13 ;  /* 0x000000000d0772ca */ /* 0x000fe200000e0000 */
[----:B------:R-:W-:Y:S01]  /*1fda0*/  UIADD3.X UR5, URZ, UR37, URZ, UP0, !UPT ;  /* 0x000000253f057290 */ /* 0x000fe200087fe43f */
[----:B------:R-:W-:Y:S02]  /*1fdb0*/  IADD3 R4, R18, 0x400, RZ ;  /* 0x0000040012047810 */ /* 0x000fe40007ffe0ff */
[----:B------:R-:W-:-:S03]  /*1fdc0*/  PLOP3.LUT P0, PT, PT, PT, PT, 0x80, 0x0 ;  /* 0x000000000000781c */ /* 0x000fc60003f0f070 */
[----:B--2---:R-:W-:-:S10]  /*1fdd0*/  IMAD R2, R2, 0x8000, R4 ;  /* 0x0000800002027824 */ /* 0x004fd400078e0204 */
.L_x_2751:
        /* <DEDUP_REMOVED lines=17> */
[----:B------:R-:W-:-:S04]  /*1fef0*/  IMAD R2, R7, -0x2000, R2 ;  /* 0xffffe00007027824 */ /* 0x000fc800078e0202 */
[----:B------:R-:W-:-:S07]  /*1ff00*/  IMAD R2, R2, 0x2, R4 ;  /* 0x0000000202027824 */ /* 0x000fce00078e0204 */
.L_x_2752:
        /* <DEDUP_REMOVED lines=10> */
.L_x_2739:
[----:B------:R-:W-:Y:S05]  /*1ffb0*/  BSYNC B1 ;  /* 0x0000000000017941 */ /* 0x000fea0003800000 */
.L_x_2738:
[----:B------:R-:W0:Y:S04]  /*1ffc0*/  LDL.LU R7, [R1+0x14] ;  /* 0x0000140001077983 */ /* 0x000e280000300800 */
[----:B------:R-:W2:Y:S01]  /*1ffd0*/  LDL.LU R4, [R1+0x24] ;  /* 0x0000240001047983 */ /* 0x000ea20000300800 */
[----:B------:R-:W-:Y:S02]  /*1ffe0*/  PLOP3.LUT P5, PT, PT, PT, PT, 0x8, 0x0 ;  /* 0x000000000000781c */ /* 0x000fe40003fae170 */
[----:B0-----:R-:W-:Y:S01]  /*1fff0*/  IADD3 R2, R7, 0x1, RZ ;  /* 0x0000000107027810 */ /* 0x001fe20007ffe0ff */
        /* <DEDUP_REMOVED lines=9> */
.L_x_2768:
[----:B------:R-:W-:Y:S05]  /*20090*/  YIELD ;  /* 0x0000000000007946 */ /* 0x000fea0003800000 */
[----:B------:R-:W-:Y:S04]  /*200a0*/  BSSY B1, `(.L_x_2753) ;  /* 0x000007d000017945 */ /* 0x000fe80003800000 */
[----:B-1----:R-:W-:Y:S05]  /*200b0*/  @!P2 BRA `(.L_x_2754) ;  /* 0x0000000400eca947 */ /* 0x002fea0003800000 */
[----:B0-----:R-:W2:Y:S04]  /*200c0*/  LDL R4, [R1+0x14] ;  /* 0x0000140001047983 */ /* 0x001ea80000100800 */
[----:B------:R-:W3:Y:S01]  /*200d0*/  LDL R3, [R1+0x24] ;  /* 0x0000240001037983 */ /* 0x000ee20000100800 */
[----:B------:R-:W-:Y:S01]  /*200e0*/  BSSY B2, `(.L_x_2755) ;  /* 0x0000008000027945 */ /* 0x000fe20003800000 */
[----:B------:R-:W0:Y:S02]  /*200f0*/  S2R R2, SR_TID.X ;  /* 0x0000000000027919 */ /* 0x000e240000002100 */
[----:B0-----:R-:W-:-:S04]  /*20100*/  LOP3.LUT R2, R2, 0x7f, RZ, 0xc0, !PT ;  /* 0x0000007f02027812 */ /* 0x001fc800078ec0ff */
[----:B------:R-:W-:Y:S01]  /*20110*/  ISETP.NE.AND P1, PT, R2, RZ, PT ;  /* 0x000000ff0200720c */ /* 0x000fe20003f25270 */
[----:B--2---:R-:W-:Y:S01]  /*20120*/  IMAD R6, R4, 0x8, R18 ;  /* 0x0000000804067824 */ /* 0x004fe200078e0212 */
[----:B---3--:R-:W-:-:S04]  /*20130*/  SHF.L.U32 R5, R3, 0x1f, RZ ;  /* 0x0000001f03057819 */ /* 0x008fc800000006ff */
[----:B------:R-:W0:Y:S02]  /*20140*/  SYNCS.PHASECHK.TRANS64.TRYWAIT P0, [R6+URZ+0x348a0], R5 ;  /* 0x0348a005060075a7 */ /* 0x000e24000800017f */
[----:B0-----:R-:W-:Y:S05]  /*20150*/  @!P0 BRA `(.L_x_2756) ;  /* 0x0000006c00e48947 */ /* 0x001fea0003800000 */
.L_x_2922:
[----:B------:R-:W-:Y:S05]  /*20160*/  BSYNC B2 ;  /* 0x0000000000027941 */ /* 0x000fea0003800000 */
.L_x_2755:
[----:B------:R-:W-:Y:S04]  /*20170*/  BSSY B2, `(.L_x_2757) ;  /* 0x0000008000027945 */ /* 0x000fe80003800000 */
[----:B------:R-:W-:Y:S05]  /*20180*/  @P1 BRA `(.L_x_2758) ;  /* 0x0000000000181947 */ /* 0x000fea0003800000 */
[----:B------:R-:W2:Y:S02]  /*20190*/  LDL R2, [R1+0x10] ;  /* 0x0000100001027983 */ /* 0x000ea40000100800 */
[----:B--2---:R-:W-:Y:S01]  /*201a0*/  LOP3.LUT P0, RZ, R2, 0x1, RZ, 0xc0, !PT ;  /* 0x0000000102ff7812 */ /* 0x004fe2000780c0ff */
[----:B------:R-:W-:-:S04]  /*201b0*/  IMAD.MOV.U32 R2, RZ, RZ, 0xc000 ;  /* 0x0000c000ff027424 */ /* 0x000fc800078e00ff */
[----:B------:R1:W-:Y:S08]  /*201c0*/  SYNCS.ARRIVE.TRANS64 RZ, [R6+URZ+0x34890], R2 ;  /* 0x0348900206ff79a7 */ /* 0x0003f0000800003f */
[----:B------:R-:W-:Y:S05]  /*201d0*/  @!P0 BRA `(.L_x_2758) ;  /* 0x0000000000048947 */ /* 0x000fea0003800000 */
[----:B------:R-:W-:Y:S01]  /*201e0*/  BPT.TRAP 0x1 ;  /* 0x000000040000795c */ /* 0x000fe20000300000 */
.L_x_2758:
[----:B------:R-:W-:Y:S05]  /*201f0*/  BSYNC B2 ;  /* 0x0000000000027941 */ /* 0x000fea0003800000 */
.L_x_2757:
        /* <DEDUP_REMOVED lines=12> */
.L_x_2759:
        /* <DEDUP_REMOVED lines=16> */
.L_x_2760:
        /* <DEDUP_REMOVED lines=10> */
[----:B------:R-:W-:Y:S01]  /*20460*/  IADD3 R4, R4, 0x24400, RZ ;  /* 0x0002440004047810 */ /* 0x000fe20007ffe0ff */
[----:B------:R-:W-:Y:S01]  /*20470*/  UMOV UR6, 0x0 ;  /* 0x0000000000067882 */ /* 0x000fe20000000000 */
[----:B------:R-:W-:Y:S01]  /*20480*/  PLOP3.LUT P0, PT, PT, PT, PT, 0x80, 0x0 ;  /* 0x000000000000781c */ /* 0x000fe20003f0f070 */
[----:B------:R-:W-:Y:S01]  /*20490*/  UMOV UR7, 0x12f00000 ;  /* 0x12f0000000077882 */ /* 0x000fe20000000000 */
[----:B------:R-:W-:-:S11]  /*204a0*/  UMOV UR10, 0x80 ;  /* 0x00000080000a7882 */ /* 0x000fd60000000000 */
.L_x_2761:
        /* <DEDUP_REMOVED lines=13> */
.L_x_2923:
[----:B------:R-:W-:Y:S05]  /*20580*/  BSYNC B2 ;  /* 0x0000000000027941 */ /* 0x000fea0003800000 */
.L_x_2762:
[----:B------:R-:W-:Y:S01]  /*20590*/  BSSY B2, `(.L_x_2764) ;  /* 0x000000a000027945 */ /* 0x000fe20003800000 */
[----:B------:R-:W-:Y:S02]  /*205a0*/  IMAD.MOV.U32 R4, RZ, RZ, 0x0 ;  /* 0x00000000ff047424 */ /* 0x000fe400078e00ff */
[----:B01----:R-:W-:Y:S01]  /*205b0*/  IMAD.MOV.U32 R5, RZ, RZ, 0x12f00000 ;  /* 0x12f00000ff057424 */ /* 0x003fe200078e00ff */
[----:B------:R-:W-:Y:S06]  /*205c0*/  @P1 BRA `(.L_x_2765) ;  /* 0x0000000000181947 */ /* 0x000fec0003800000 */
[----:B------:R-:W2:Y:S02]  /*205d0*/  LDL R2, [R1+0x10] ;  /* 0x0000100001027983 */ /* 0x000ea40000100800 */
[----:B--2---:R-:W-:Y:S01]  /*205e0*/  LOP3.LUT P0, RZ, R2, 0x1, RZ, 0xc0, !PT ;  /* 0x0000000102ff7812 */ /* 0x004fe2000780c0ff */
[----:B------:R-:W-:-:S04]  /*205f0*/  IMAD.MOV.U32 R2, RZ, RZ, 0x8000 ;  /* 0x00008000ff027424 */ /* 0x000fc800078e00ff */
[----:B------:R0:W-:Y:S08]  /*20600*/  SYNCS.ARRIVE.TRANS64 RZ, [R6+URZ+0x348b0], R2 ;  /* 0x0348b00206ff79a7 */ /* 0x0001f0000800003f */
[----:B------:R-:W-:Y:S05]  /*20610*/  @!P0 BRA `(.L_x_2765) ;  /* 0x0000000000048947 */ /* 0x000fea0003800000 */
[----:B------:R-:W-:Y:S01]  /*20620*/  BPT.TRAP 0x1 ;  /* 0x000000040000795c */ /* 0x000fe20000300000 */
.L_x_2765:
[----:B------:R-:W-:Y:S05]  /*20630*/  BSYNC B2 ;  /* 0x0000000000027941 */ /* 0x000fea0003800000 */
.L_x_2764:
[----:B------:R-:W2:Y:S01]  /*20640*/  LDL R8, [R1+0x14] ;  /* 0x0000140001087983 */ /* 0x000ea20000100800 */
[----:B------:R-:W-:Y:S01]  /*20650*/  R2UR UR10, R11 ;  /* 0x000000000b0a72ca */ /* 0x000fe200000e0000 */
[----:B0-----:R-:W-:Y:S01]  /*20660*/  VIADD R2, R18, 0x400 ;  /* 0x0000040012027836 */ /* 0x001fe20000000000 */
[----:B------:R-:W-:Y:S01]  /*20670*/  R2UR UR6, R4 ;  /* 0x00000000040672ca */ /* 0x000fe200000e0000 */
[----:B------:R-:W-:Y:S01]  /*20680*/  UIADD3 UR4, UP0, UR36, 0x670, URZ ;  /* 0x0000067024047890 */ /* 0x000fe2000ff1e03f */
[----:B------:R-:W-:Y:S02]  /*20690*/  R2UR UR7, R5 ;  /* 0x00000000050772ca */ /* 0x000fe400000e0000 */
[----:B------:R-:W-:Y:S01]  /*206a0*/  PLOP3.LUT P0, PT, PT, PT, PT, 0x80, 0x0 ;  /* 0x000000000000781c */ /* 0x000fe20003f0f070 */
[----:B------:R-:W-:Y:S01]  /*206b0*/  UIADD3.X UR5, URZ, UR37, URZ, UP0, !UPT ;  /* 0x000000253f057290 */ /* 0x000fe200087fe43f */
[----:B------:R-:W-:Y:S01]  /*206c0*/  IADD3 R6, R6, 0x348b0, RZ ;  /* 0x000348b006067810 */ /* 0x000fe20007ffe0ff */
[----:B--2---:R-:W-:-:S10]  /*206d0*/  IMAD R2, R8, 0x8000, R2 ;  /* 0x0000800008027824 */ /* 0x004fd400078e0202 */
.L_x_2766:
        /* <DEDUP_REMOVED lines=15> */
.L_x_2767:
        /* <DEDUP_REMOVED lines=10> */
.L_x_2754:
[----:B------:R-:W-:Y:S05]  /*20870*/  BSYNC B1 ;  /* 0x0000000000017941 */ /* 0x000fea0003800000 */
.L_x_2753:
[----:B------:R-:W2:Y:S04]  /*20880*/  LDL.LU R5, [R1+0x14] ;  /* 0x0000140001057983 */ /* 0x000ea80000300800 */
[----:B0-----:R-:W3:Y:S01]  /*20890*/  LDL.LU R4, [R1+0x24] ;  /* 0x0000240001047983 */ /* 0x001ee20000300800 */
        /* <DEDUP_REMOVED lines=10> */
.L_x_2732:
[----:B------:R-:W-:Y:S05]  /*20940*/  BSYNC B0 ;  /* 0x0000000000007941 */ /* 0x000fea0003800000 */
.L_x_2731:
[----:B01----:R-:W2:Y:S01]  /*20950*/  LDL R4, [R1+0x4] ;  /* 0x0000040001047983 */ /* 0x003ea20000100800 */
[----:B------:R-:W0:Y:S01]  /*20960*/  LDC R0, c[0x0][0x448] ;  /* 0x00011200ff007b82 */ /* 0x000e220000000800 */
[----:B------:R-:W-:Y:S01]  /*20970*/  ISETP.NE.AND P1, PT, R17, RZ, PT ;  /* 0x000000ff1100720c */ /* 0x000fe20003f25270 */
[----:B------:R-:W-:Y:S05]  /*20980*/  @!P5 WARPSYNC.ALL ;  /* 0x000000000000d948 */ /* 0x000fea0003800000 */
[----:B------:R-:W-:Y:S07]  /*20990*/  BSSY B0, `(.L_x_2769) ;  /* 0x000002d000007945 */ /* 0x000fee0003800000 */
[----:B------:R-:W1:Y:S08]  /*209a0*/  @!P1 LDC R17, c[0x0][0x9f0] ;  /* 0x00027c00ff119b82 */ /* 0x000e700000000800 */
[----:B------:R-:W-:Y:S01]  /*209b0*/  @!P5 BAR.SYNC.DEFER_BLOCKING 0xc, 0x180 ;  /* 0x030600000000db1d */ /* 0x000fe20000010000 */
[----:B0-----:R-:W-:-:S13]  /*209c0*/  ISETP.NE.AND P0, PT, R0, 0x1, PT ;  /* 0x000000010000780c */ /* 0x001fda0003f05270 */
[----:B------:R-:W0:Y:S08]  /*209d0*/  @P0 LDC R2, c[0x0][0x44c] ;  /* 0x00011300ff020b82 */ /* 0x000e300000000800 */
[----:B------:R-:W3:Y:S01]  /*209e0*/  @P0 LDC R3, c[0x0][0x450] ;  /* 0x00011400ff030b82 */ /* 0x000ee20000000800 */
[----:B--2---:R-:W-:-:S05]  /*209f0*/  LEA R0, R4, 0x7f, 0x7 ;  /* 0x0000007f04007811 */ /* 0x004fca00078e38ff */
[----:B0-----:R-:W-:-:S05]  /*20a00*/  @P0 IMAD.HI.U32 R2, R0, R2, RZ ;  /* 0x0000000200020227 */ /* 0x001fca00078e00ff */
[----:B---3--:R-:W-:-:S04]  /*20a10*/  @P0 SHF.R.U32.HI R0, RZ, R3, R2 ;  /* 0x00000003ff000219 */ /* 0x008fc80000011602 */
[----:B------:R-:W-:-:S04]  /*20a20*/  IADD3 R0, R21, R0, RZ ;  /* 0x0000000015007210 */ /* 0x000fc80007ffe0ff */
[----:B------:R-:W-:-:S04]  /*20a30*/  SHF.R.S32.HI R2, RZ, 0x1f, R0 ;  /* 0x0000001fff027819 */ /* 0x000fc80000011400 */
[----:B------:R-:W-:-:S04]  /*20a40*/  LEA.HI R0, R2, R0, RZ, 0x7 ;  /* 0x0000000002007211 */ /* 0x000fc800078f38ff */
[----:B------:R-:W-:-:S04]  /*20a50*/  SHF.R.S32.HI R0, RZ, 0x7, R0 ;  /* 0x00000007ff007819 */ /* 0x000fc80000011400 */
[----:B------:R-:W-:-:S04]  /*20a60*/  VIMNMX R7, R20, R0, PT ;  /* 0x0000000014077248 */ /* 0x000fc80003fe0100 */
[----:B------:R-:W-:Y:S01]  /*20a70*/  ISETP.GE.AND P0, PT, R7, 0x1, PT ;  /* 0x000000010700780c */ /* 0x000fe20003f06270 */
[----:B------:R0:W-:Y:S04]  /*20a80*/  STL [R1+0x40], R7 ;  /* 0x0000400701007387 */ /* 0x0001e80000100800 */
[----:B------:R0:W-:Y:S08]  /*20a90*/  STL [R1+0x44], RZ ;  /* 0x000044ff01007387 */ /* 0x0001f00000100800 */
[----:B01----:R-:W-:Y:S05]  /*20aa0*/  @!P0 BRA `(.L_x_2770) ;  /* 0x00000000006c8947 */ /* 0x003fea0003800000 */
        /* <DEDUP_REMOVED lines=10> */
[----:B------:R-:W-:-:S03]  /*20b50*/  IADD3 R4, R17, -0x1, R7 ;  /* 0xffffffff11047810 */ /* 0x000fc60007ffe007 */
[----:B------:R-:W-:Y:S01]  /*20b60*/  IMAD.MOV R2, RZ, RZ, -R2 ;  /* 0x000000ffff027224 */ /* 0x000fe200078e0a02 */
[----:B------:R-:W-:Y:S02]  /*20b70*/  IABS R3, R4 ;  /* 0x0000000400037213 */ /* 0x000fe40000000000 */
[----:B------:R-:W-:Y:S02]  /*20b80*/  LOP3.LUT R4, R4, R17, RZ, 0x3c, !PT ;  /* 0x0000001104047212 */ /* 0x000fe400078e3cff */
[----:B------:R-:W-:Y:S01]  /*20b90*/  MOV R5, R2 ;  /* 0x0000000200057202 */ /* 0x000fe20000000f00 */
        /* <DEDUP_REMOVED lines=12> */
.L_x_2770:
[----:B------:R-:W-:Y:S05]  /*20c60*/  BSYNC B0 ;  /* 0x0000000000007941 */ /* 0x000fea0003800000 */
.L_x_2769:
[----:B------:R-:W2:Y:S04]  /*20c70*/  LDL R0, [R1+0x44] ;  /* 0x0000440001007983 */ /* 0x000ea80000100800 */
[----:B0-----:R-:W2:Y:S01]  /*20c80*/  LDL R2, [R1+0x60] ;  /* 0x0000600001027983 */ /* 0x001ea20000100800 */
[----:B------:R-:W-:Y:S01]  /*20c90*/  BSSY B7, `(.L_x_2771) ;  /* 0x0000414000077945 */ /* 0x000fe20003800000 */
[----:B--2---:R-:W-:-:S05]  /*20ca0*/  IMAD R2, R2, R0, RZ ;  /* 0x0000000002027224 */ /* 0x004fca00078e02ff */
[----:B------:R-:W-:Y:S01]  /*20cb0*/  VIADDMNMX R0, R2, R0, R7, PT ;  /* 0x0000000002007246 */ /* 0x000fe20003800107 */
[----:B------:R0:W-:Y:S03]  /*20cc0*/  STL [R1+0x34], R2 ;  /* 0x0000340201007387 */ /* 0x0001e60000100800 */
[----:B------:R-:W-:Y:S01]  /*20cd0*/  ISETP.GT.AND P0, PT, R0, R2, PT ;  /* 0x000000020000720c */ /* 0x000fe20003f04270 */
[----:B------:R0:W-:-:S12]  /*20ce0*/  STL [R1+0x48], R0 ;  /* 0x0000480001007387 */ /* 0x0001d80000100800 */
[----:B0-----:R-:W-:Y:S05]  /*20cf0*/  @P0 BRA `(.L_x_2772) ;  /* 0x0000000000480947 */ /* 0x001fea0003800000 */
[----:B------:R-:W0:Y:S02]  /*20d00*/  S2R R0, SR_TID.X ;  /* 0x0000000000007919 */ /* 0x000e240000002100 */
[----:B0-----:R-:W-:-:S04]  /*20d10*/  LOP3.LUT R0, R0, 0x7f, RZ, 0xc0, !PT ;  /* 0x0000007f00007812 */ /* 0x001fc800078ec0ff */
[----:B------:R-:W-:-:S13]  /*20d20*/  ISETP.NE.AND P1, PT, R0, RZ, PT ;  /* 0x000000ff0000720c */ /* 0x000fda0003f25270 */
[----:B------:R-:W-:Y:S05]  /*20d30*/  @P1 BRA `(.L_x_2773) ;  /* 0x0000004000241947 */ /* 0x000fea0003800000 */
[----:B------:R-:W0:Y:S01]  /*20d40*/  S2R R3, SR_LANEID ;  /* 0x0000000000037919 */ /* 0x000e220000000000 */
        /* <DEDUP_REMOVED lines=13> */
.L_x_2772:
        /* <DEDUP_REMOVED lines=20> */
.L_x_2775:
[----:B------:R-:W-:Y:S05]  /*20f60*/  BSYNC B6 ;  /* 0x0000000000067941 */ /* 0x000fea0003800000 */
.L_x_2774:
        /* <DEDUP_REMOVED lines=20> */
.L_x_2778:
[----:B------:R0:W1:Y:S01]  /*210b0*/  LDC.64 R2, c[0x4][R17] ;  /* 0x0100000011027b82 */ /* 0x0000620000000a00 */
[----:B------:R-:W-:Y:S01]  /*210c0*/  ULDC.64 UR4, c[0x4][0x118] ;  /* 0x0100460000047ab9 */ /* 0x000fe20000000a00 */
[----:B------:R-:W-:Y:S01]  /*210d0*/  ULDC.64 UR6, c[0x4][0x120] ;  /* 0x0100480000067ab9 */ /* 0x000fe20000000a00 */
[----:B------:R-:W-:Y:S01]  /*210e0*/  ULDC.64 UR8, c[0x4][0x80] ;  /* 0x0100200000087ab9 */ /* 0x000fe20000000a00 */
[----:B------:R-:W-:Y:S01]  /*210f0*/  MOV R4, UR4 ;  /* 0x0000000400047c02 */ /* 0x000fe20008000f00 */
[----:B------:R-:W-:Y:S01]  /*21100*/  IMAD.U32 R5, RZ, RZ, UR5 ;  /* 0x00000005ff057e24 */ /* 0x000fe2000f8e00ff */
[----:B------:R-:W-:Y:S01]  /*21110*/  MOV R11, UR9 ;  /* 0x00000009000b7c02 */ /* 0x000fe20008000f00 */
[----:B------:R-:W-:Y:S02]  /*21120*/  IMAD.U32 R6, RZ, RZ, UR6 ;  /* 0x00000006ff067e24 */ /* 0x000fe4000f8e00ff */
[----:B------:R-:W-:Y:S02]  /*21130*/  IMAD.U32 R7, RZ, RZ, UR7 ;  /* 0x00000007ff077e24 */ /* 0x000fe4000f8e00ff */
[----:B------:R-:W-:-:S02]  /*21140*/  IMAD.U32 R10, RZ, RZ, UR8 ;  /* 0x00000008ff0a7e24 */ /* 0x000fc4000f8e00ff */
[----:B------:R-:W-:Y:S02]  /*21150*/  IMAD.MOV.U32 R8, RZ, RZ, 0x70 ;  /* 0x00000070ff087424 */ /* 0x000fe400078e00ff */
[----:B------:R-:W-:Y:S02]  /*21160*/  IMAD.MOV.U32 R12, RZ, RZ, 0x1 ;  /* 0x00000001ff0c7424 */ /* 0x000fe400078e00ff */
[----:B0-----:R-:W-:-:S07]  /*21170*/  IMAD.MOV.U32 R13, RZ, RZ, RZ ;  /* 0x000000ffff0d7224 */ /* 0x001fce00078e00ff */
[----:B------:R-:W-:-:S07]  /*21180*/  LEPC R20, `(.L_x_2777) ;  /* 0x000000001014794e */ /* 0x000fce0000000000 */
[----:B-1----:R-:W-:Y:S05]  /*21190*/  CALL.ABS.NOINC R2 ;  /* 0x0000000002007343 */ /* 0x002fea0003c00000 */
.L_x_2777:
[----:B------:R-:W-:Y:S05]  /*211a0*/  BSYNC B6 ;  /* 0x0000000000067941 */ /* 0x000fea0003800000 */
.L_x_2776:
[----:B------:R-:W2:Y:S01]  /*211b0*/  LDL.LU R2, [R1+0x28] ;  /* 0x0000280001027983 */ /* 0x000ea20000300800 */
[----:B------:R-:W-:-:S03]  /*211c0*/  ULDC.64 UR4, c[0x0][0x9f8] ;  /* 0x00027e0000047ab9 */ /* 0x000fc60000000a00 */
[----:B------:R-:W3:Y:S04]  /*211d0*/  LDL.LU R0, [R1+0x3c] ;  /* 0x00003c0001007983 */ /* 0x000ee80000300800 */
[----:B------:R-:W4:Y:S01]  /*211e0*/  LDL R7, [R1+0x18] ;  /* 0x0000180001077983 */ /* 0x000f220000100800 */
[----:B------:R-:W-:-:S03]  /*211f0*/  ISETP.NE.U32.AND P0, PT, RZ, UR4, PT ;  /* 0x00000004ff007c0c */ /* 0x000fc6000bf05070 */
[----:B------:R-:W5:Y:S01]  /*21200*/  LDL R17, [R1+0x48] ;  /* 0x0000480001117983 */ /* 0x000f620000100800 */
[----:B------:R-:W-:-:S13]  /*21210*/  ISETP.NE.AND.EX P0, PT, RZ, UR5, PT, P0 ;  /* 0x00000005ff007c0c */ /* 0x000fda000bf05300 */
[----:B--2---:R-:W-:-:S04]  /*21220*/  @P0 IADD3 R2, P1, R2, UR4, RZ ;  /* 0x0000000402020c10 */ /* 0x004fc8000ff3e0ff */
[----:B---3--:R-:W-:Y:S01]  /*21230*/  @P0 IADD3.X R3, R0, UR5, RZ, P1, !PT ;  /* 0x0000000500030c10 */ /* 0x008fe20008ffe4ff */
[----:B------:R-:W-:-:S04]  /*21240*/  ULDC.64 UR4, c[0x0][0xa08] ;  /* 0x0002820000047ab9 */ /* 0x000fc80000000a00 */
[----:B----4-:R0:W2:Y:S02]  /*21250*/  @P0 LDG.E R7, desc[UR60][R2.64] ;  /* 0x0000003c02070981 */ /* 0x0100a4000c1e1900 */
[----:B0-----:R-:W0:Y:S01]  /*21260*/  LDC.64 R2, c[0x0][0x418] ;  /* 0x00010600ff027b82 */ /* 0x001e220000000a00 */
[----:B-----5:R-:W-:Y:S01]  /*21270*/  VIADD R0, R17, 0xffffffff ;  /* 0xffffffff11007836 */ /* 0x020fe20000000000 */
        /* <DEDUP_REMOVED lines=12> */
.L_x_2926:
        /* <DEDUP_REMOVED lines=11> */
.L_x_2929:
        /* <DEDUP_REMOVED lines=24> */
.L_x_2782:
[----:B-1----:R-:W2:Y:S01]  /*21570*/  LDL R2, [R1+0x1c] ;  /* 0x00001c0001027983 */ /* 0x002ea20000100800 */
[----:B0-----:R-:W-:Y:S02]  /*21580*/  LEA R0, R19, R18, 0x3 ;  /* 0x0000001213007211 */ /* 0x001fe400078e18ff */
[----:B--2---:R-:W-:-:S04]  /*21590*/  SHF.L.U32 R2, R2, 0x1f, RZ ;  /* 0x0000001f02027819 */ /* 0x004fc800000006ff */
[----:B------:R-:W0:Y:S02]  /*215a0*/  SYNCS.PHASECHK.TRANS64.TRYWAIT P0, [R0+URZ+0x34840], R2 ;  /* 0x03484002000075a7 */ /* 0x000e24000800017f */
[----:B0-----:R-:W-:Y:S05]  /*215b0*/  @!P0 BRA `(.L_x_2783) ;  /* 0x0000005c00488947 */ /* 0x001fea0003800000 */
.L_x_2930:
[----:B------:R1:W5:Y:S01]  /*215c0*/  LDL R3, [R1+0x10] ;  /* 0x0000100001037983 */ /* 0x0003620000100800 */
[----:B------:R-:W2:Y:S02]  /*215d0*/  S2R R4, SR_TID.X ;  /* 0x0000000000047919 */ /* 0x000ea40000002100 */
[----:B--2---:R-:W-:-:S04]  /*215e0*/  LOP3.LUT R4, R4, 0x7f, RZ, 0xc0, !PT ;  /* 0x0000007f04047812 */ /* 0x004fc800078ec0ff */
[----:B------:R-:W-:-:S13]  /*215f0*/  ISETP.NE.AND P0, PT, R4, RZ, PT ;  /* 0x000000ff0400720c */ /* 0x000fda0003f05270 */
[----:B-1----:R-:W-:Y:S05]  /*21600*/  @P0 BRA `(.L_x_2784) ;  /* 0x0000000000140947 */ /* 0x002fea0003800000 */
[----:B-----5:R-:W-:Y:S01]  /*21610*/  LOP3.LUT P1, RZ, R3, 0x1, RZ, 0xc0, !PT ;  /* 0x0000000103ff7812 */ /* 0x020fe2000782c0ff */
[----:B0-----:R-:W-:-:S04]  /*21620*/  IMAD.MOV.U32 R2, RZ, RZ, 0xc000 ;  /* 0x0000c000ff027424 */ /* 0x001fc800078e00ff */
[----:B------:R1:W-:Y:S08]  /*21630*/  SYNCS.ARRIVE.TRANS64 RZ, [R0+URZ+0x34830], R2 ;  /* 0x0348300200ff79a7 */ /* 0x0003f0000800003f */
[----:B------:R-:W-:Y:S05]  /*21640*/  @!P1 BRA `(.L_x_2784) ;  /* 0x0000000000049947 */ /* 0x000fea0003800000 */
[----:B------:R-:W-:Y:S01]  /*21650*/  BPT.TRAP 0x1 ;  /* 0x000000040000795c */ /* 0x000fe20000300000 */
.L_x_2784:
        /* <DEDUP_REMOVED lines=34> */
.L_x_2780:
        /* <DEDUP_REMOVED lines=40> */
.L_x_2786:
[----:B------:R-:W-:Y:S05]  /*21b00*/  BSYNC B6 ;  /* 0x0000000000067941 */ /* 0x000fea0003800000 */
.L_x_2785:
[----:B0-----:R-:W2:Y:S01]  /*21b10*/  LDL.LU R0, [R1+0x4c] ;  /* 0x00004c0001007983 */ /* 0x001ea20000300800 */
[----:B------:R-:W-:Y:S01]  /*21b20*/  ULDC.64 UR4, c[0x0][0x2d8] ;  /* 0x0000b60000047ab9 */ /* 0x000fe20000000a00 */
[----:B------:R-:W0:Y:S02]  /*21b30*/  LDC R7, c[0x0][0x448] ;  /* 0x00011200ff077b82 */ /* 0x000e240000000800 */
[----:B------:R-:W3:Y:S04]  /*21b40*/  LDL.LU R4, [R1+0x3c] ;  /* 0x00003c0001047983 */ /* 0x000ee80000300800 */
[----:B------:R-:W3:Y:S04]  /*21b50*/  LDL.LU.64 R2, [R1+0x58] ;  /* 0x0000580001027983 */ /* 0x000ee80000300a00 */
[----:B------:R-:W4:Y:S04]  /*21b60*/  LDL.LU R5, [R1+0x38] ;  /* 0x0000380001057983 */ /* 0x000f280000300800 */
[----:B------:R-:W5:Y:S01]  /*21b70*/  LDL R10, [R1+0x4] ;  /* 0x00000400010a7983 */ /* 0x000f620000100800 */
[----:B------:R-:W1:Y:S01]  /*21b80*/  S2R R9, SR_TID.X ;  /* 0x0000000000097919 */ /* 0x000e620000002100 */
[----:B------:R-:W1:Y:S01]  /*21b90*/  S2R R8, SR_TID.X ;  /* 0x0000000000087919 */ /* 0x000e620000002100 */
[----:B0-----:R-:W-:-:S13]  /*21ba0*/  ISETP.NE.AND P0, PT, R7, 0x1, PT ;  /* 0x000000010700780c */ /* 0x001fda0003f05270 */
[----:B------:R-:W0:Y:S01]  /*21bb0*/  @P0 LDC R6, c[0x0][0x450] ;  /* 0x00011400ff060b82 */ /* 0x000e220000000800 */
[----:B-1----:R-:W-:Y:S02]  /*21bc0*/  IMAD.SHL.U32 R9, R9, 0x8, RZ ;  /* 0x0000000809097824 */ /* 0x002fe400078e00ff */
[----:B------:R-:W-:-:S03]  /*21bd0*/  IMAD.SHL.U32 R8, R8, 0x8, RZ ;  /* 0x0000000808087824 */ /* 0x000fc600078e00ff */
[----:B------:R-:W-:-:S04]  /*21be0*/  LOP3.LUT R9, R9, 0x38, RZ, 0xc0, !PT ;  /* 0x0000003809097812 */ /* 0x000fc800078ec0ff */
[C---:B------:R-:W-:Y:S02]  /*21bf0*/  LOP3.LUT R11, R9.reuse, 0x40, RZ, 0xfc, !PT ;  /* 0x00000040090b7812 */ /* 0x040fe400078efcff */
[----:B------:R-:W-:Y:S02]  /*21c00*/  LOP3.LUT R8, R8, 0x38, RZ, 0xc0, !PT ;  /* 0x0000003808087812 */ /* 0x000fe400078ec0ff */
[----:B------:R-:W-:Y:S01]  /*21c10*/  LOP3.LUT R9, R9, 0x80, RZ, 0xfc, !PT ;  /* 0x0000008009097812 */ /* 0x000fe200078efcff */
[----:B---3--:R-:W-:Y:S02]  /*21c20*/  IMAD.MOV.U32 R3, RZ, RZ, R4 ;  /* 0x000000ffff037224 */ /* 0x008fe400078e0004 */
[----:B------:R-:W1:Y:S01]  /*21c30*/  S2R R4, SR_TID.X ;  /* 0x0000000000047919 */ /* 0x000e620000002100 */
[----:B------:R-:W-:-:S04]  /*21c40*/  IMAD.WIDE.U32 R2, R16, UR4, R2 ;  /* 0x0000000410027c25 */ /* 0x000fc8000f8e0002 */
[----:B------:R-:W-:Y:S01]  /*21c50*/  IMAD R3, R16, UR5, R3 ;  /* 0x0000000510037c24 */ /* 0x000fe2000f8e0203 */
[----:B------:R-:W-:Y:S02]  /*21c60*/  ULDC.64 UR4, c[0x0][0x2e0] ;  /* 0x0000b80000047ab9 */ /* 0x000fe40000000a00 */
[----:B--2---:R-:W-:Y:S02]  /*21c70*/  IMAD R0, R0, UR4, RZ ;  /* 0x0000000400007c24 */ /* 0x004fe4000f8e02ff */
[----:B----4-:R-:W-:-:S04]  /*21c80*/  IMAD.WIDE.U32 R2, R5, UR4, R2 ;  /* 0x0000000405027c25 */ /* 0x010fc8000f8e0002 */
[----:B------:R-:W-:Y:S01]  /*21c90*/  IMAD R0, R5, UR5, R0 ;  /* 0x0000000505007c24 */ /* 0x000fe2000f8e0200 */
[----:B------:R-:W-:-:S03]  /*21ca0*/  ULDC.64 UR4, c[0x0][0x2d0] ;  /* 0x0000b40000047ab9 */ /* 0x000fc60000000a00 */
[----:B------:R-:W-:Y:S01]  /*21cb0*/  IMAD.IADD R3, R3, 0x1, R0 ;  /* 0x0000000103037824 */ /* 0x000fe200078e0200 */
[----:B-1----:R-:W-:-:S04]  /*21cc0*/  LOP3.LUT R4, R4, 0x7f, RZ, 0xc0, !PT ;  /* 0x0000007f04047812 */ /* 0x002fc800078ec0ff */
[----:B------:R-:W-:Y:S02]  /*21cd0*/  SHF.R.U32.HI R5, RZ, 0x3, R4 ;  /* 0x00000003ff057819 */ /* 0x000fe40000011604 */
[----:B------:R-:W1:Y:S02]  /*21ce0*/  S2R R4, SR_TID.X ;  /* 0x0000000000047919 */ /* 0x000e640000002100 */
[----:B-1----:R-:W-:-:S04]  /*21cf0*/  SHF.L.U32 R4, R4, 0x4, RZ ;  /* 0x0000000404047819 */ /* 0x002fc800000006ff */
[----:B------:R-:W-:Y:S02]  /*21d00*/  LOP3.LUT R4, R5, 0x70, R4, 0xf8, !PT ;  /* 0x0000007005047812 */ /* 0x000fe400078ef804 */
[----:B------:R-:W1:Y:S03]  /*21d10*/  @P0 LDC R5, c[0x0][0x44c] ;  /* 0x00011300ff050b82 */ /* 0x000e660000000800 */
[----:B-----5:R-:W-:-:S04]  /*21d20*/  IMAD R4, R10, 0x80, R4 ;  /* 0x000000800a047824 */ /* 0x020fc800078e0204 */
        /* <DEDUP_REMOVED lines=15> */
[----:B------:R-:W-:-:S04]  /*21e20*/  ULDC.64 UR4, c[0x0][0x280] ;  /* 0x0000a00000047ab9 */ /* 0x000fc80000000a00 */
[----:B------:R-:W-:Y:S02]  /*21e30*/  IADD3 R3, R3, R4, RZ ;  /* 0x0000000403037210 */ /* 0x000fe40007ffe0ff */
[----:B------:R-:W-:Y:S01]  /*21e40*/  LEA R4, P0, R2, UR4, 0x1 ;  /* 0x0000000402047c11 */ /* 0x000fe2000f8008ff */
        /* <DEDUP_REMOVED lines=11> */
[----:B------:R-:W-:-:S05]  /*21f00*/  SHF.R.U32.HI R11, RZ, 0x3, R11 ;  /* 0x00000003ff0b7819 */ /* 0x000fca000001160b */
[----:B------:R-:W-:-:S05]  /*21f10*/  IMAD R0, R10, 0x80, R11 ;  /* 0x000000800a007824 */ /* 0x000fca00078e020b */
[----:B------:R-:W-:Y:S01]  /*21f20*/  IADD3 R5, R0, 0x10, RZ ;  /* 0x0000001000057810 */ /* 0x000fe20007ffe0ff */
[----:B--2---:R-:W-:Y:S02]  /*21f30*/  IMAD R2, R6, R7, RZ ;  /* 0x0000000706027224 */ /* 0x004fe400078e02ff */
[----:B------:R-:W0:Y:S04]  /*21f40*/  SHFL.IDX PT, R7, R4, RZ, 0x181f ;  /* 0x00181fff04077589 */ /* 0x000e2800000e0000 */
[----:B------:R-:W1:Y:S01]  /*21f50*/  SHFL.IDX PT, R6, R3, RZ, 0x181f ;  /* 0x00181fff03067589 */ /* 0x000e6200000e0000 */
        /* <DEDUP_REMOVED lines=77> */
.L_x_2947:
[----:B------:R-:W-:Y:S01]  /*22430*/  VIADD R0, R0, 0x70 ;  /* 0x0000007000007836 */ /* 0x000fe20000000000 */
[----:B------:R-:W-:Y:S04]  /*22440*/  BSSY B0, `(.L_x_2788) ;  /* 0x000000c000007945 */ /* 0x000fe80003800000 */
[----:B------:R-:W-:-:S13]  /*22450*/  ISETP.GE.AND P2, PT, R0, R2, PT ;  /* 0x000000020000720c */ /* 0x000fda0003f46270 */
[----:B------:R-:W-:Y:S05]  /*22460*/  @P2 BRA `(.L_x_2789) ;  /* 0x0000000000242947 */ /* 0x000fea0003800000 */
[----:B-1----:R-:W4:Y:S01]  /*22470*/  LDL R4, [R1+0x30] ;  /* 0x0000300001047983 */ /* 0x002f220000100800 */
[----:B---3--:R-:W-:-:S04]  /*22480*/  LEA R2, P2, R8, R3, 0x1 ;  /* 0x0000000308027211 */ /* 0x008fc800078408ff */
[----:B--2---:R-:W-:-:S05]  /*22490*/  IADD3.X R3, RZ, R5, RZ, P2, !PT ;  /* 0x00000005ff037210 */ /* 0x004fca00017fe4ff */
[----:B------:R-:W-:Y:S01]  /*224a0*/  @!PT LDS RZ, [RZ] ;  /* 0x00000000fffff984 */ /* 0x000fe20000000800 */
[----:B------:R-:W-:Y:S01]  /*224b0*/  @!PT LDS RZ, [RZ] ;  /* 0x00000000fffff984 */ /* 0x000fe20000000800 */
[----:B------:R-:W-:Y:S01]  /*224c0*/  @!PT LDS RZ, [RZ] ;  /* 0x00000000fffff984 */ /* 0x000fe20000000800 */
[----:B----4-:R4:W-:Y:S04]  /*224d0*/  LDGSTS.E.BYPASS.LTC128B.128 [R4+0x13c00], desc[UR60][R2.64], !P3 ;  /* 0x13c0000002047fae */ /* 0x0109e8000d901d7c */
[----:B------:R4:W-:Y:S04]  /*224e0*/  LDGSTS.E.BYPASS.LTC128B.128 [R4+0x17c00], desc[UR60][R2.64+0x80], !P0 ;  /* 0x17c0008002047fae */ /* 0x0009e8000c101d7c */
[----:B------:R4:W-:Y:S02]  /*224f0*/  LDGSTS.E.BYPASS.LTC128B.128 [R4+0x1bc00], desc[UR60][R2.64+0x100], !P1 ;  /* 0x1bc0010002047fae */ /* 0x0009e4000c901d7c */
.L_x_2789:
[----:B------:R-:W-:Y:S05]  /*22500*/  BSYNC B0 ;  /* 0x0000000000007941 */ /* 0x000fea0003800000 */
.L_x_2788:
[----:B------:R-:W-:Y:S01]  /*22510*/  NOP ;  /* 0x0000000000007918 */ /* 0x000fe20000000000 */
[----:B------:R-:W-:-:S13]  /*22520*/  PLOP3.LUT P0, PT, PT, PT, PT, 0x80, 0x0 ;  /* 0x000000000000781c */ /* 0x000fda0003f0f070 */
.L_x_2790:
        /* <DEDUP_REMOVED lines=18> */
.L_x_2948:
[----:B------:R-:W-:Y:S05]  /*22650*/  BSYNC B0 ;  /* 0x0000000000007941 */ /* 0x000fea0003800000 */
.L_x_2791:
[----:B------:R-:W4:Y:S04]  /*22660*/  LDL R2, [R1+0x48] ;  /* 0x0000480001027983 */ /* 0x000f280000100800 */
[----:B-1-3--:R-:W3:Y:S01]  /*22670*/  LDL R3, [R1+0x34] ;  /* 0x0000340001037983 */ /* 0x00aee20000100800 */
[----:B------:R-:W-:Y:S01]  /*22680*/  BSSY B0, `(.L_x_2793) ;  /* 0x0000219000007945 */ /* 0x000fe20003800000 */
[----:B----4-:R-:W-:-:S05]  /*22690*/  VIADD R0, R2, 0xfffffffe ;  /* 0xfffffffe02007836 */ /* 0x010fca0000000000 */
[----:B---3--:R-:W-:-:S13]  /*226a0*/  ISETP.GE.AND P0, PT, R0, R3, PT ;  /* 0x000000030000720c */ /* 0x008fda0003f06270 */
[----:B------:R-:W-:Y:S05]  /*226b0*/  @!P0 BRA `(.L_x_2794) ;  /* 0x0000002000548947 */ /* 0x000fea0003800000 */
[----:B------:R-:W3:Y:S04]  /*226c0*/  LDL.LU R2, [R1+0x60] ;  /* 0x0000600001027983 */ /* 0x000ee80000300800 */
[----:B--2---:R-:W2:Y:S04]  /*226d0*/  LDL.LU R5, [R1+0x44] ;  /* 0x0000440001057983 */ /* 0x004ea80000300800 */
[----:B------:R-:W0:Y:S01]  /*226e0*/  LDL.LU R4, [R1+0x40] ;  /* 0x0000400001047983 */ /* 0x000e220000300800 */
[----:B------:R-:W-:Y:S01]  /*226f0*/  BSSY B2, `(.L_x_2795) ;  /* 0x00000b7000027945 */ /* 0x000fe20003800000 */
[----:B---3--:R-:W-:-:S04]  /*22700*/  VIADD R2, R2, 0x1 ;  /* 0x0000000102027836 */ /* 0x008fc80000000000 */
[----:B--2---:R-:W-:-:S05]  /*22710*/  IMAD R2, R2, R5, RZ ;  /* 0x0000000502027224 */ /* 0x004fca00078e02ff */
[----:B0-----:R-:W-:Y:S02]  /*22720*/  VIMNMX R6, R4, R2, PT ;  /* 0x0000000204067248 */ /* 0x001fe40003fe0100 */
[----:B------:R-:W-:Y:S02]  /*22730*/  LOP3.LUT R2, RZ, R3, RZ, 0x33, !PT ;  /* 0x00000003ff027212 */ /* 0x000fe400078e33ff */
        /* <DEDUP_REMOVED lines=30> */
[----:B------:R-:W-:-:S05]  /*22920*/  IADD3 R3, -R2, RZ, RZ ;  /* 0x000000ff02037210 */ /* 0x000fca0007ffe1ff */
        /* <DEDUP_REMOVED lines=9> */
.L_x_2799:
[----:B------:R-:W-:Y:S01]  /*229c0*/  IMAD R3, R8, 0x8, R18 ;  /* 0x0000000808037824 */ /* 0x000fe200078e0212 */
[----:B------:R-:W-:Y:S01]  /*229d0*/  SHF.L.U32 R2, R10, 0x1f, RZ ;  /* 0x0000001f0a027819 */ /* 0x000fe200000006ff */
[----:B------:R-:W-:Y:S03]  /*229e0*/  BSSY B3, `(.L_x_2800) ;  /* 0x0000003000037945 */ /* 0x000fe60003800000 */
[----:B------:R-:W1:Y:S02]  /*229f0*/  SYNCS.PHASECHK.TRANS64.TRYWAIT P0, [R3+URZ+0x34840], R2 ;  /* 0x03484002030075a7 */ /* 0x000e64000800017f */
[----:B-1----:R-:W-:Y:S05]  /*22a00*/  @!P0 BRA `(.L_x_2801) ;  /* 0x0000005400408947 */ /* 0x002fea0003800000 */
.L_x_2949:
[----:B------:R-:W-:Y:S05]  /*22a10*/  BSYNC B3 ;  /* 0x0000000000037941 */ /* 0x000fea0003800000 */
.L_x_2800:
        /* <DEDUP_REMOVED lines=11> */
.L_x_2803:
[----:B------:R-:W-:Y:S05]  /*22ad0*/  BSYNC B3 ;  /* 0x0000000000037941 */ /* 0x000fea0003800000 */
.L_x_2802:
[----:B-1----:R-:W2:Y:S01]  /*22ae0*/  LDL R2, [R1+0x20] ;  /* 0x0000200001027983 */ /* 0x002ea20000100800 */
[----:B------:R-:W-:Y:S01]  /*22af0*/  IMAD.MOV.U32 R11, RZ, RZ, RZ ;  /* 0x000000ffff0b7224 */ /* 0x000fe200078e00ff */
[----:B------:R-:W-:Y:S01]  /*22b00*/  UIADD3 UR4, UP0, UR36, 0x370, URZ ;  /* 0x0000037024047890 */ /* 0x000fe2000ff1e03f */
[----:B------:R-:W-:Y:S01]  /*22b10*/  IMAD R7, R8, 0xc000, R18 ;  /* 0x0000c00008077824 */ /* 0x000fe200078e0212 */
[----:B------:R-:W-:Y:S01]  /*22b20*/  PLOP3.LUT P0, PT, PT, PT, PT, 0x80, 0x0 ;  /* 0x000000000000781c */ /* 0x000fe20003f0f070 */
[----:B------:R-:W-:Y:S01]  /*22b30*/  UMOV UR6, 0x0 ;  /* 0x0000000000067882 */ /* 0x000fe20000000000 */
[----:B------:R-:W-:Y:S01]  /*22b40*/  R2UR UR10, R11 ;  /* 0x000000000b0a72ca */ /* 0x000fe200000e0000 */
[----:B------:R-:W-:Y:S01]  /*22b50*/  VIADD R5, R7, 0x1c400 ;  /* 0x0001c40007057836 */ /* 0x000fe20000000000 */
[----:B------:R-:W-:Y:S01]  /*22b60*/  IADD3 R3, R3, 0x34830, RZ ;  /* 0x0003483003037810 */ /* 0x000fe20007ffe0ff */
[----:B------:R-:W-:Y:S01]  /*22b70*/  UIADD3.X UR5, URZ, UR37, URZ, UP0, !UPT ;  /* 0x000000253f057290 */ /* 0x000fe200087fe43f */
[----:B------:R-:W-:Y:S01]  /*22b80*/  UMOV UR7, 0x14f00000 ;  /* 0x14f0000000077882 */ /* 0x000fe20000000000 */
[----:B--2---:R-:W-:-:S10]  /*22b90*/  IMAD R2, R0, 0x80, R2 ;  /* 0x0000008000027824 */ /* 0x004fd400078e0202 */
.L_x_2804:
        /* <DEDUP_REMOVED lines=16> */
.L_x_2805:
        /* <DEDUP_REMOVED lines=15> */
.L_x_2806:
        /* <DEDUP_REMOVED lines=16> */
.L_x_2950:
[----:B------:R-:W-:Y:S05]  /*22e90*/  BSYNC B3 ;  /* 0x0000000000037941 */ /* 0x000fea0003800000 */
.L_x_2807:
        /* <DEDUP_REMOVED lines=10> */
.L_x_2809:
[----:B------:R-:W2:Y:S01]  /*22f40*/  LDL R3, [R1+0x10] ;  /* 0x0000100001037983 */ /* 0x000ea20000100800 */
[----:B------:R-:W-:Y:S01]  /*22f50*/  BSSY B3, `(.L_x_2810) ;  /* 0x0000004000037945 */ /* 0x000fe20003800000 */
[----:B--2---:R-:W-:-:S13]  /*22f60*/  LOP3.LUT P0, RZ, R3, 0x8, RZ, 0xc0, !PT ;  /* 0x0000000803ff7812 */ /* 0x004fda000780c0ff */
[----:B------:R-:W-:Y:S05]  /*22f70*/  @P0 BRA `(.L_x_2811) ;  /* 0x0000000000040947 */ /* 0x000fea0003800000 */
[----:B------:R-:W-:Y:S01]  /*22f80*/  BPT.TRAP 0x1 ;  /* 0x000000040000795c */ /* 0x000fe20000300000 */
.L_x_2811:
[----:B------:R-:W-:Y:S05]  /*22f90*/  BSYNC B3 ;  /* 0x0000000000037941 */ /* 0x000fea0003800000 */
.L_x_2810:
[----:B------:R-:W2:Y:S04]  /*22fa0*/  LDL R5, [R1+0x20] ;  /* 0x0000200001057983 */ /* 0x000ea80000100800 */
        /* <DEDUP_REMOVED lines=11> */
.L_x_2812:
        /* <DEDUP_REMOVED lines=15> */
.L_x_2813:
        /* <DEDUP_REMOVED lines=12> */
.L_x_2798:
[----:B------:R-:W-:Y:S05]  /*23210*/  BSYNC B1 ;  /* 0x0000000000017941 */ /* 0x000fea0003800000 */
.L_x_2797:
[----:B0-----:R-:W2:Y:S01]  /*23220*/  LDL.LU R0, [R1+0x48] ;  /* 0x0000480001007983 */ /* 0x001ea20000300800 */
[----:B------:R-:W-:-:S03]  /*23230*/  MOV R19, R8 ;  /* 0x0000000800137202 */ /* 0x000fc60000000f00 */
[----:B------:R0:W-:Y:S02]  /*23240*/  STL [R1+0x1c], R10 ;  /* 0x00001c0a01007387 */ /* 0x0001e40000100800 */
[----:B0-2---:R-:W-:-:S07]  /*23250*/  VIADD R0, R0, 0xfffffffd ;  /* 0xfffffffd00007836 */ /* 0x005fce0000000000 */
.L_x_2796:
[----:B------:R-:W-:Y:S05]  /*23260*/  BSYNC B2 ;  /* 0x0000000000027941 */ /* 0x000fea0003800000 */
.L_x_2795:
[----:B------:R-:W-:Y:S01]  /*23270*/  VIADD R9, R9, 0xfffffffe ;  /* 0xfffffffe09097836 */ /* 0x000fe20000000000 */
[----:B------:R-:W-:-:S04]  /*23280*/  LOP3.LUT R6, RZ, R6, RZ, 0x33, !PT ;  /* 0x00000006ff067212 */ /* 0x000fc800078e33ff */
[----:B------:R-:W-:-:S13]  /*23290*/  ISETP.NE.AND P0, PT, R9, R6, PT ;  /* 0x000000060900720c */ /* 0x000fda0003f05270 */
[----:B------:R-:W-:Y:S05]  /*232a0*/  @!P0 BRA `(.L_x_2794) ;  /* 0x0000001400588947 */ /* 0x000fea0003800000 */
[----:B------:R-:W-:-:S07]  /*232b0*/  IMAD.MOV.U32 R9, RZ, RZ, R17 ;  /* 0x000000ffff097224 */ /* 0x000fce00078e0011 */
.L_x_2848:
        /* <DEDUP_REMOVED lines=35> */
.L_x_2816:
[----:B------:R-:W-:Y:S01]  /*234f0*/  IMAD R3, R4, 0x8, R18 ;  /* 0x0000000804037824 */ /* 0x000fe200078e0212 */
[----:B------:R-:W-:Y:S01]  /*23500*/  SHF.L.U32 R2, R5, 0x1f, RZ ;  /* 0x0000001f05027819 */ /* 0x000fe200000006ff */
[----:B------:R-:W-:Y:S03]  /*23510*/  BSSY B2, `(.L_x_2817) ;  /* 0x0000003000027945 */ /* 0x000fe60003800000 */
[----:B------:R-:W1:Y:S02]  /*23520*/  SYNCS.PHASECHK.TRANS64.TRYWAIT P0, [R3+URZ+0x34840], R2 ;  /* 0x03484002030075a7 */ /* 0x000e64000800017f */
[----:B-1----:R-:W-:Y:S05]  /*23530*/  @!P0 BRA `(.L_x_2818) ;  /* 0x00000048009c8947 */ /* 0x002fea0003800000 */
.L_x_2951:
[----:B------:R-:W-:Y:S05]  /*23540*/  BSYNC B2 ;  /* 0x0000000000027941 */ /* 0x000fea0003800000 */
.L_x_2817:
        /* <DEDUP_REMOVED lines=11> */
.L_x_2820:
[----:B------:R-:W-:Y:S05]  /*23600*/  BSYNC B2 ;  /* 0x0000000000027941 */ /* 0x000fea0003800000 */
.L_x_2819:
[----:B-1----:R-:W2:Y:S01]  /*23610*/  LDL R2, [R1+0x20] ;  /* 0x0000200001027983 */ /* 0x002ea20000100800 */
[----:B------:R-:W-:Y:S01]  /*23620*/  MOV R10, RZ ;  /* 0x000000ff000a7202 */ /* 0x000fe20000000f00 */
[----:B------:R-:W-:Y:S01]  /*23630*/  IMAD R7, R4, 0xc000, R18 ;  /* 0x0000c00004077824 */ /* 0x000fe200078e0212 */
[----:B------:R-:W-:Y:S01]  /*23640*/  UIADD3 UR4, UP0, UR36, 0x370, URZ ;  /* 0x0000037024047890 */ /* 0x000fe2000ff1e03f */
        /* <DEDUP_REMOVED lines=8> */
.L_x_2821:
        /* <DEDUP_REMOVED lines=16> */
.L_x_2822:
        /* <DEDUP_REMOVED lines=15> */
.L_x_2823:
        /* <DEDUP_REMOVED lines=16> */
.L_x_2952:
[----:B------:R-:W-:Y:S05]  /*239c0*/  BSYNC B2 ;  /* 0x0000000000027941 */ /* 0x000fea0003800000 */
.L_x_2824:
        /* <DEDUP_REMOVED lines=10> */
.L_x_2826:
[----:B------:R-:W2:Y:S01]  /*23a70*/  LDL R3, [R1+0x10] ;  /* 0x0000100001037983 */ /* 0x000ea20000100800 */
[----:B------:R-:W-:Y:S01]  /*23a80*/  BSSY B2, `(.L_x_2827) ;  /* 0x0000004000027945 */ /* 0x000fe20003800000 */
[----:B--2---:R-:W-:-:S13]  /*23a90*/  LOP3.LUT P0, RZ, R3, 0x8, RZ, 0xc0, !PT ;  /* 0x0000000803ff7812 */ /* 0x004fda000780c0ff */
[----:B------:R-:W-:Y:S05]  /*23aa0*/  @P0 BRA `(.L_x_2828) ;  /* 0x0000000000040947 */ /* 0x000fea0003800000 */
[----:B------:R-:W-:Y:S01]  /*23ab0*/  BPT.TRAP 0x1 ;  /* 0x000000040000795c */ /* 0x000fe20000300000 */
.L_x_2828:
[----:B------:R-:W-:Y:S05]  /*23ac0*/  BSYNC B2 ;  /* 0x0000000000027941 */ /* 0x000fea0003800000 */
.L_x_2827:
        /* <DEDUP_REMOVED lines=12> */
.L_x_2829:
        /* <DEDUP_REMOVED lines=15> */
.L_x_2830:
        /* <DEDUP_REMOVED lines=12> */
.L_x_2815:
[----:B------:R-:W-:Y:S05]  /*23d40*/  BSYNC B1 ;  /* 0x0000000000017941 */ /* 0x000fea0003800000 */
.L_x_2814:
[----:B------:R-:W2:Y:S01]  /*23d50*/  LDL R2, [R1+0x10] ;  /* 0x0000100001027983 */ /* 0x000ea20000100800 */
[----:B------:R-:W-:Y:S01]  /*23d60*/  IADD3 R19, R4, 0x1, RZ ;  /* 0x0000000104137810 */ /* 0x000fe20007ffe0ff */
[----:B------:R-:W-:Y:S01]  /*23d70*/  BSSY B1, `(.L_x_2831) ;  /* 0x00000a5000017945 */ /* 0x000fe20003800000 */
[----:B0-----:R-:W-:Y:S02]  /*23d80*/  VIADD R6, R0, 0xffffffff ;  /* 0xffffffff00067836 */ /* 0x001fe40000000000 */
        /* <DEDUP_REMOVED lines=26> */
[----:B------:R-:W-:-:S05]  /*23f30*/  IMAD.WIDE.U32 R2, R11, UR6, R2 ;  /* 0x000000060b027c25 */ /* 0x000fca000f8e0002 */
[----:B------:R-:W-:Y:S02]  /*23f40*/  IADD3 R3, R8, R3, RZ ;  /* 0x0000000308037210 */ /* 0x000fe40007ffe0ff */
[----:B------:R-:W-:-:S04]  /*23f50*/  LEA R8, P0, R2, UR4, 0x2 ;  /* 0x0000000402087c11 */ /* 0x000fc8000f8010ff */
[----:B------:R-:W-:-:S06]  /*23f60*/  LEA.HI.X R9, R2, UR5, R3, 0x2, P0 ;  /* 0x0000000502097c11 */ /* 0x000fcc00080f1403 */
[----:B------:R1:W5:Y:S03]  /*23f70*/  LDG.E R9, desc[UR60][R8.64] ;  /* 0x0000003c08097981 */ /* 0x000366000c1e1900 */
.L_x_2833:
[----:B------:R-:W-:Y:S01]  /*23f80*/  IMAD R3, R19, 0x8, R18 ;  /* 0x0000000813037824 */ /* 0x000fe200078e0212 */
[----:B------:R-:W-:Y:S01]  /*23f90*/  SHF.L.U32 R2, R10, 0x1f, RZ ;  /* 0x0000001f0a027819 */ /* 0x000fe200000006ff */
[----:B------:R-:W-:Y:S03]  /*23fa0*/  BSSY B2, `(.L_x_2834) ;  /* 0x0000003000027945 */ /* 0x000fe60003800000 */
[----:B------:R-:W2:Y:S02]  /*23fb0*/  SYNCS.PHASECHK.TRANS64.TRYWAIT P0, [R3+URZ+0x34840], R2 ;  /* 0x03484002030075a7 */ /* 0x000ea4000800017f */
[----:B--2---:R-:W-:Y:S05]  /*23fc0*/  @!P0 BRA `(.L_x_2835) ;  /* 0x0000004000208947 */ /* 0x004fea0003800000 */
.L_x_2953:
[----:B------:R-:W-:Y:S05]  /*23fd0*/  BSYNC B2 ;  /* 0x0000000000027941 */ /* 0x000fea0003800000 */
.L_x_2834:
[----:B-1----:R-:W1:Y:S01]  /*23fe0*/  S2R R8, SR_TID.X ;  /* 0x0000000000087919 */ /* 0x002e620000002100 */
[----:B------:R-:W-:Y:S01]  /*23ff0*/  BSSY B2, `(.L_x_2836) ;  /* 0x000000a000027945 */ /* 0x000fe20003800000 */
[----:B-1----:R-:W-:-:S04]  /*24000*/  LOP3.LUT R8, R8, 0x7f, RZ, 0xc0, !PT ;  /* 0x0000007f08087812 */ /* 0x002fc800078ec0ff */
[----:B------:R-:W-:-:S13]  /*24010*/  ISETP.NE.AND P0, PT, R8, RZ, PT ;  /* 0x000000ff0800720c */ /* 0x000fda0003f05270 */
[----:B------:R-:W-:Y:S05]  /*24020*/  @P0 BRA `(.L_x_2837) ;  /* 0x0000000000180947 */ /* 0x000fea0003800000 */
[----:B------:R-:W3:Y:S01]  /*24030*/  LDL R8, [R1+0x10] ;  /* 0x0000100001087983 */ /* 0x000ee20000100800 */
[----:B--2---:R-:W-:-:S04]  /*24040*/  IMAD.MOV.U32 R2, RZ, RZ, 0xc000 ;  /* 0x0000c000ff027424 */ /* 0x004fc800078e00ff */
[----:B------:R1:W-:Y:S01]  /*24050*/  SYNCS.ARRIVE.TRANS64 RZ, [R3+URZ+0x34830], R2 ;  /* 0x0348300203ff79a7 */ /* 0x0003e2000800003f */
[----:B---3--:R-:W-:-:S13]  /*24060*/  LOP3.LUT P1, RZ, R8, 0x1, RZ, 0xc0, !PT ;  /* 0x0000000108ff7812 */ /* 0x008fda000782c0ff */
[----:B-1----:R-:W-:Y:S05]  /*24070*/  @!P1 BRA `(.L_x_2837) ;  /* 0x0000000000049947 */ /* 0x002fea0003800000 */
[----:B------:R-:W-:Y:S01]  /*24080*/  BPT.TRAP 0x1 ;  /* 0x000000040000795c */ /* 0x000fe20000300000 */
.L_x_2837:
[----:B------:R-:W-:Y:S05]  /*24090*/  BSYNC B2 ;  /* 0x0000000000027941 */ /* 0x000fea0003800000 */
.L_x_2836:
        /* <DEDUP_REMOVED lines=12> */
.L_x_2838:
        /* <DEDUP_REMOVED lines=16> */
.L_x_2839:
        /* <DEDUP_REMOVED lines=15> */
.L_x_2840:
        /* <DEDUP_REMOVED lines=11> */
[----:B------:R-:W-:Y:S01]  /*24400*/  BSSY B2, `(.L_x_2841) ;  /* 0x0000004000027945 */ /* 0x000fe20003800000 */
[----:B------:R-:W-:-:S04]  /*24410*/  LEA R2, R4, R18, 0x3 ;  /* 0x0000001204027211 */ /* 0x000fc800078e18ff */
[----:B------:R-:W0:Y:S02]  /*24420*/  SYNCS.PHASECHK.TRANS64.TRYWAIT P0, [R2+URZ+0x34860], R5 ;  /* 0x03486005020075a7 */ /* 0x000e24000800017f */
[----:B0-----:R-:W-:Y:S05]  /*24430*/  @!P0 BRA `(.L_x_2842) ;  /* 0x0000003c00188947 */ /* 0x001fea0003800000 */
.L_x_2954:
[----:B------:R-:W-:Y:S05]  /*24440*/  BSYNC B2 ;  /* 0x0000000000027941 */ /* 0x000fea0003800000 */
.L_x_2841:
        /* <DEDUP_REMOVED lines=10> */
.L_x_2843:
[----:B------:R-:W2:Y:S01]  /*244f0*/  LDL R3, [R1+0x10] ;  /* 0x0000100001037983 */ /* 0x000ea20000100800 */
[----:B------:R-:W-:Y:S01]  /*24500*/  BSSY B2, `(.L_x_2844) ;  /* 0x0000004000027945 */ /* 0x000fe20003800000 */
[----:B--2---:R-:W-:-:S13]  /*24510*/  LOP3.LUT P0, RZ, R3, 0x8, RZ, 0xc0, !PT ;  /* 0x0000000803ff7812 */ /* 0x004fda000780c0ff */
[----:B------:R-:W-:Y:S05]  /*24520*/  @P0 BRA `(.L_x_2845) ;  /* 0x0000000000040947 */ /* 0x000fea0003800000 */
[----:B------:R-:W-:Y:S01]  /*24530*/  BPT.TRAP 0x1 ;  /* 0x000000040000795c */ /* 0x000fe20000300000 */
.L_x_2845:
[----:B------:R-:W-:Y:S05]  /*24540*/  BSYNC B2 ;  /* 0x0000000000027941 */ /* 0x000fea0003800000 */
.L_x_2844:
        /* <DEDUP_REMOVED lines=10> */
[----:B--2---:R-:W-:Y:S01]  /*245f0*/  IMAD R3, R3, 0x80, R5 ;  /* 0x0000008003037824 */ /* 0x004fe200078e0205 */
[----:B------:R-:W-:-:S09]  /*24600*/  IADD3 R5, R4, 0x400, RZ ;  /* 0x0000040004057810 */ /* 0x000fd20007ffe0ff */
.L_x_2846:
        /* <DEDUP_REMOVED lines=15> */
.L_x_2847:
        /* <DEDUP_REMOVED lines=12> */
.L_x_2832:
[----:B------:R-:W-:Y:S05]  /*247c0*/  BSYNC B1 ;  /* 0x0000000000017941 */ /* 0x000fea0003800000 */
.L_x_2831:
[----:B------:R-:W2:Y:S01]  /*247d0*/  LDL R2, [R1+0x34] ;  /* 0x0000340001027983 */ /* 0x000ea20000100800 */
[----:B------:R-:W-:Y:S01]  /*247e0*/  VIADD R0, R0, 0xfffffffe ;  /* 0xfffffffe00007836 */ /* 0x000fe20000000000 */
[----:B--2---:R-:W-:-:S13]  /*247f0*/  ISETP.GT.AND P0, PT, R6, R2, PT ;  /* 0x000000020600720c */ /* 0x004fda0003f04270 */
[----:B------:R-:W-:Y:S05]  /*24800*/  @P0 BRA `(.L_x_2848) ;  /* 0xffffffe800ac0947 */ /* 0x000fea000383ffff */
.L_x_2794:
[----:B------:R-:W-:Y:S05]  /*24810*/  BSYNC B0 ;  /* 0x0000000000007941 */ /* 0x000fea0003800000 */
.L_x_2793:
        /* <DEDUP_REMOVED lines=18> */
.L_x_2850:
[----:B------:R-:W-:Y:S05]  /*24940*/  BSYNC B0 ;  /* 0x0000000000007941 */ /* 0x000fea0003800000 */
.L_x_2849:
        /* <DEDUP_REMOVED lines=10> */
.L_x_2955:
[----:B------:R-:W-:Y:S05]  /*249f0*/  BSYNC B1 ;  /* 0x0000000000017941 */ /* 0x000fea0003800000 */
.L_x_2853:
        /* <DEDUP_REMOVED lines=10> */
.L_x_2855:
[----:B------:R-:W3:Y:S01]  /*24aa0*/  LDL R2, [R1+0x10] ;  /* 0x0000100001027983 */ /* 0x000ee20000100800 */
[----:B------:R-:W-:Y:S01]  /*24ab0*/  BSSY B1, `(.L_x_2856) ;  /* 0x0000004000017945 */ /* 0x000fe20003800000 */
[----:B---3--:R-:W-:-:S13]  /*24ac0*/  LOP3.LUT P0, RZ, R2, 0x8, RZ, 0xc0, !PT ;  /* 0x0000000802ff7812 */ /* 0x008fda000780c0ff */
[----:B------:R-:W-:Y:S05]  /*24ad0*/  @P0 BRA `(.L_x_2857) ;  /* 0x0000000000040947 */ /* 0x000fea0003800000 */
[----:B------:R-:W-:Y:S01]  /*24ae0*/  BPT.TRAP 0x1 ;  /* 0x000000040000795c */ /* 0x000fe20000300000 */
.L_x_2857:
[----:B------:R-:W-:Y:S05]  /*24af0*/  BSYNC B1 ;  /* 0x0000000000017941 */ /* 0x000fea0003800000 */
.L_x_2856:
[----:B------:R-:W3:Y:S04]  /*24b00*/  LDL.LU R3, [R1+0x20] ;  /* 0x0000200001037983 */ /* 0x000ee80000300800 */
[----:B------:R-:W3:Y:S01]  /*24b10*/  LDL.LU R2, [R1+0x8] ;  /* 0x0000080001027983 */ /* 0x000ee20000300800 */
        /* <DEDUP_REMOVED lines=10> */
.L_x_2858:
        /* <DEDUP_REMOVED lines=11> */
[----:B------:R-:W-:Y:S01]  /*24c70*/  UMOV UR6, 0x0 ;  /* 0x0000000000067882 */ /* 0x000fe20000000000 */
[----:B------:R-:W-:Y:S01]  /*24c80*/  IADD3 R2, R2, 0x4400, RZ ;  /* 0x0000440002027810 */ /* 0x000fe20007ffe0ff */
[----:B------:R-:W-:Y:S01]  /*24c90*/  UMOV UR7, 0x14f00000 ;  /* 0x14f0000000077882 */ /* 0x000fe20000000000 */
[----:B------:R-:W-:-:S09]  /*24ca0*/  UMOV UR10, 0x40 ;  /* 0x00000040000a7882 */ /* 0x000fd20000000000 */
.L_x_2859:
        /* <DEDUP_REMOVED lines=10> */
.L_x_2852:
[----:B------:R-:W-:Y:S05]  /*24d50*/  BSYNC B0 ;  /* 0x0000000000007941 */ /* 0x000fea0003800000 */
.L_x_2851:
[----:B------:R-:W3:Y:S01]  /*24d60*/  LDL.LU R4, [R1+0x1c] ;  /* 0x00001c0001047983 */ /* 0x000ee20000300800 */
[----:B------:R-:W-:-:S05]  /*24d70*/  VIADD R19, R19, 0x1 ;  /* 0x0000000113137836 */ /* 0x000fca0000000000 */
[----:B------:R-:W-:-:S04]  /*24d80*/  ISETP.NE.AND P0, PT, R19, 0x2, PT ;  /* 0x000000021300780c */ /* 0x000fc80003f05270 */
[----:B------:R-:W-:Y:S02]  /*24d90*/  SEL R0, RZ, 0x1, P0 ;  /* 0x00000001ff007807 */ /* 0x000fe40000000000 */
[----:B------:R-:W-:Y:S02]  /*24da0*/  SEL R19, R19, RZ, P0 ;  /* 0x000000ff13137207 */ /* 0x000fe40000000000 */
[----:B---3--:R-:W-:-:S05]  /*24db0*/  LOP3.LUT R4, R4, R0, RZ, 0x3c, !PT ;  /* 0x0000000004047212 */ /* 0x008fca00078e3cff */
[----:B------:R3:W-:Y:S02]  /*24dc0*/  STL [R1+0x1c], R4 ;  /* 0x00001c0401007387 */ /* 0x0007e40000100800 */
.L_x_2773:
[----:B------:R-:W-:Y:S05]  /*24dd0*/  BSYNC B7 ;  /* 0x0000000000077941 */ /* 0x000fea0003800000 */
.L_x_2771:
[----:B0-----:R-:W5:Y:S02]  /*24de0*/  LDL R10, [R1+0x10] ;  /* 0x00001000010a7983 */ /* 0x001f640000100800 */
[----:B-----5:R-:W-:-:S13]  /*24df0*/  LOP3.LUT P0, RZ, R10, 0x10, RZ, 0xc0, !PT ;  /* 0x000000100aff7812 */ /* 0x020fda000780c0ff */
[----:B------:R-:W-:Y:S05]  /*24e00*/  @!P0 BRA `(.L_x_2860) ;  /* 0x00000000002c8947 */ /* 0x000fea0003800000 */
[----:B------:R-:W-:Y:S05]  /*24e10*/  WARPSYNC.ALL ;  /* 0x0000000000007948 */ /* 0x000fea0003800000 */
[----:B------:R-:W0:Y:S08]  /*24e20*/  S2UR UR5, SR_CgaCtaId ;  /* 0x00000000000579c3 */ /* 0x000e300000008800 */
[----:B------:R-:W-:Y:S06]  /*24e30*/  BAR.SYNC.DEFER_BLOCKING 0x5, 0x180 ;  /* 0x0146000000007b1d */ /* 0x000fec0000010000 */
[----:B------:R-:W-:-:S02]  /*24e40*/  UMOV UR4, 0x400 ;  /* 0x0000040000047882 */ /* 0x000fc40000000000 */
[----:B0-----:R-:W-:-:S06]  /*24e50*/  ULEA UR4, UR5, UR4, 0x18 ;  /* 0x0000000405047291 */ /* 0x001fcc000f8ec03f */
[----:B------:R-:W-:-:S05]  /*24e60*/  IMAD.U32 R18, RZ, RZ, UR4 ;  /* 0x00000004ff127e24 */ /* 0x000fca000f8e00ff */
[----:B-123--:R-:W0:Y:S04]  /*24e70*/  LDS.128 R4, [R18+0x348d0] ;  /* 0x0348d00012047984 */ /* 0x00ee280000000c00 */
[----:B0-----:R1:W-:Y:S04]  /*24e80*/  STL.64 [R1], R4 ;  /* 0x0000000401007387 */ /* 0x0013e80000100a00 */
[----:B------:R1:W-:Y:S01]  /*24e90*/  STL.64 [R1+0x8], R6 ;  /* 0x0000080601007387 */ /* 0x0003e20000100a00 */
[----:B------:R-:W-:Y:S06]  /*24ea0*/  BAR.ARV 0x4, 0x180 ;  /* 0x0106000000007b1d */ /* 0x000fec0000002000 */
[----:B------:R-:W-:Y:S05]  /*24eb0*/  BRA `(.L_x_2861) ;  /* 0x0000001000307947 */ /* 0x000fea0003800000 */
.L_x_2860:
[----:B------:R-:W5:Y:S01]  /*24ec0*/  LDL R16, [R1+0x2c] ;  /* 0x00002c0001107983 */ /* 0x000f620000100800 */
[----:B------:R-:W-:Y:S01]  /*24ed0*/  UMOV UR4, 0xffffffff ;  /* 0xffffffff00047882 */ /* 0x000fe20000000000 */
[----:B-----5:R-:W-:Y:S02]  /*24ee0*/  ISETP.NE.AND P5, PT, R16, 0x1f, PT ;  /* 0x0000001f1000780c */ /* 0x020fe40003fa5270 */
[----:B------:R-:W-:Y:S11]  /*24ef0*/  BRA.DIV UR4, `(.L_x_2862) ;  /* 0x0000003204907947 */ /* 0x000ff6000b800000 */
[----:B------:R-:W4:Y:S01]  /*24f00*/  LDL R3, [R1+0xc] ;  /* 0x00000c0001037983 */ /* 0x000f220000100800 */
[----:B------:R-:W-:-:S03]  /*24f10*/  ULDC UR4, c[0x0][0xc3c] ;  /* 0x00030f0000047ab9 */ /* 0x000fc60000000800 */
[----:B------:R-:W5:Y:S01]  /*24f20*/  LDL.LU R2, [R1] ;  /* 0x0000000001027983 */ /* 0x000f620000300800 */
[----:B------:R-:W-:Y:S01]  /*24f30*/  LOP3.LUT P4, RZ, R10, 0x1, RZ, 0xc0, !PT ;  /* 0x000000010aff7812 */ /* 0x000fe2000788c0ff */
[----:B----4-:R-:W-:Y:S02]  /*24f40*/  IMAD.IADD R0, R3, 0x1, R16 ;  /* 0x0000000103007824 */ /* 0x010fe400078e0210 */
[----:B-----5:R-:W-:-:S03]  /*24f50*/  IMAD.MOV.U32 R10, RZ, RZ, R2 ;  /* 0x000000ffff0a7224 */ /* 0x020fc600078e0002 */
[----:B------:R-:W-:-:S13]  /*24f60*/  ISETP.GE.OR P0, PT, R0, UR4, !P5 ;  /* 0x0000000400007c0c */ /* 0x000fda000ef06670 */
[----:B------:R-:W0:Y:S08]  /*24f70*/  @!P0 LDC.64 R2, c[0x0][0xc80] ;  /* 0x00032000ff028b82 */ /* 0x000e300000000a00 */
[----:B-1----:R-:W1:Y:S01]  /*24f80*/  @!P0 LDC.64 R6, c[0x0][0xc78] ;  /* 0x00031e00ff068b82 */ /* 0x002e620000000a00 */
[----:B0-----:R-:W-:-:S05]  /*24f90*/  @!P0 IMAD.WIDE R2, R0, 0x4, R2 ;  /* 0x0000000400028825 */ /* 0x001fca00078e0202 */
[----:B------:R1:W4:Y:S02]  /*24fa0*/  @!P0 LDG.E R8, desc[UR60][R2.64] ;  /* 0x0000003c02088981 */ /* 0x000324000c1e1900 */
[----:B-1----:R-:W-:-:S06]  /*24fb0*/  @!P0 IMAD.WIDE R2, R0, 0x4, R6 ;  /* 0x0000000400028825 */ /* 0x002fcc00078e0206 */
[----:B------:R-:W5:Y:S01]  /*24fc0*/  @!P0 LDG.E R2, desc[UR60][R2.64] ;  /* 0x0000003c02028981 */ /* 0x000f62000c1e1900 */
[----:B---3--:R-:W-:Y:S01]  /*24fd0*/  MOV R4, RZ ;  /* 0x000000ff00047202 */ /* 0x008fe20000000f00 */
[----:B------:R-:W-:Y:S01]  /*24fe0*/  IMAD.MOV.U32 R6, RZ, RZ, RZ ;  /* 0x000000ffff067224 */ /* 0x000fe200078e00ff */
[C---:B------:R-:W-:Y:S01]  /*24ff0*/  ISETP.GE.U32.AND P1, PT, R16.reuse, 0x4, PT ;  /* 0x000000041000780c */ /* 0x040fe20003f26070 */
[----:B--2---:R-:W-:Y:S01]  /*25000*/  SHFL.IDX PT, R5, R10, RZ, 0x1f ;  /* 0x00001fff0a057589 */ /* 0x004fe200000e0000 */
[C---:B------:R-:W-:Y:S02]  /*25010*/  ISETP.GE.U32.AND P2, PT, R16.reuse, 0x8, PT ;  /* 0x000000081000780c */ /* 0x040fe40003f46070 */
[----:B------:R-:W-:Y:S01]  /*25020*/  ISETP.GE.U32.AND P3, PT, R16, 0x10, PT ;  /* 0x000000101000780c */ /* 0x000fe20003f66070 */
[----:B------:R-:W-:Y:S01]  /*25030*/  SHFL.IDX PT, R0, R10, 0x1, 0x1f ;  /* 0x00201f000a007f89 */ /* 0x000fe200000e0000 */
[----:B----4-:R-:W-:Y:S02]  /*25040*/  @!P0 IMAD.MOV.U32 R4, RZ, RZ, R8 ;  /* 0x000000ffff048224 */ /* 0x010fe400078e0008 */
[----:B------:R-:W-:-:S02]  /*25050*/  IMAD.MOV.U32 R8, RZ, RZ, RZ ;  /* 0x000000ffff087224 */ /* 0x000fc400078e00ff */
        /* <DEDUP_REMOVED lines=19> */
.L_x_2965:
[----:B------:R-:W-:Y:S02]  /*25190*/  ULDC UR4, c[0x0][0xc38] ;  /* 0x00030e0000047ab9 */ /* 0x000fe40000000800 */
[----:B------:R-:W-:-:S05]  /*251a0*/  MOV R2, UR4 ;  /* 0x0000000400027c02 */ /* 0x000fca0008000f00 */
[----:B-1----:R-:W-:-:S04]  /*251b0*/  IMAD R9, R9, R2, RZ ;  /* 0x0000000209097224 */ /* 0x002fc800078e02ff */
[----:B------:R-:W-:-:S05]  /*251c0*/  IMAD.IADD R0, R0, 0x1, R9 ;  /* 0x0000000100007824 */ /* 0x000fca00078e0209 */
[----:B------:R-:W-:-:S13]  /*251d0*/  ISETP.GT.AND P4, PT, R0, R5, PT ;  /* 0x000000050000720c */ /* 0x000fda0003f84270 */
[----:B------:R-:W-:Y:S05]  /*251e0*/  @P4 BRA `(.L_x_2863) ;  /* 0x0000000000b04947 */ /* 0x000fea0003800000 */
.L_x_2866:
        /* <DEDUP_REMOVED lines=14> */
[----:B-1----:R-:W-:Y:S01]  /*252d0*/  @!P4 IMAD.WIDE R2, R6, 0x4, R2 ;  /* 0x000000040602c825 */ /* 0x002fe200078e0202 */
[----:B------:R-:W-:-:S06]  /*252e0*/  MOV R6, RZ ;  /* 0x000000ff00067202 */ /* 0x000fcc0000000f00 */
        /* <DEDUP_REMOVED lines=22> */
.L_x_2973:
[----:B------:R-:W-:Y:S02]  /*25450*/  ULDC UR4, c[0x0][0xc38] ;  /* 0x00030e0000047ab9 */ /* 0x000fe40000000800 */
[----:B------:R-:W-:-:S04]  /*25460*/  IMAD.U32 R2, RZ, RZ, UR4 ;  /* 0x00000004ff027e24 */ /* 0x000fc8000f8e00ff */
[----:B-1----:R-:W-:-:S04]  /*25470*/  IMAD R9, R9, R2, RZ ;  /* 0x0000000209097224 */ /* 0x002fc800078e02ff */
[----:B------:R-:W-:-:S05]  /*25480*/  IMAD.IADD R0, R9, 0x1, R0 ;  /* 0x0000000109007824 */ /* 0x000fca00078e0200 */
[----:B------:R-:W-:-:S13]  /*25490*/  ISETP.GT.AND P4, PT, R0, R5, PT ;  /* 0x000000050000720c */ /* 0x000fda0003f84270 */
[----:B------:R-:W-:Y:S05]  /*254a0*/  @!P4 BRA `(.L_x_2866) ;  /* 0xfffffffc0050c947 */ /* 0x000fea000383ffff */
.L_x_2863:
        /* <DEDUP_REMOVED lines=12> */
.L_x_2978:
[----:B------:R-:W-:-:S13]  /*25570*/  ISETP.NE.AND P0, PT, R0, RZ, PT ;  /* 0x000000ff0000720c */ /* 0x000fda0003f05270 */
[----:B------:R-:W-:Y:S05]  /*25580*/  @!P0 BRA `(.L_x_2868) ;  /* 0x0000000000148947 */ /* 0x000fea0003800000 */
[----:B------:R-:W-:Y:S01]  /*25590*/  UMOV UR4, 0xffffffff ;  /* 0xffffffff00047882 */ /* 0x000fe20000000000 */
[----:B-1----:R-:W-:Y:S02]  /*255a0*/  IADD3 R3, R3, -0x1, RZ ;  /* 0xffffffff03037810 */ /* 0x002fe40007ffe0ff */
[----:B------:R-:W-:Y:S05]  /*255b0*/  BRA.DIV UR4, `(.L_x_2869) ;  /* 0x0000003604887947 */ /* 0x000fea000b800000 */
[----:B------:R1:W2:Y:S02]  /*255c0*/  SHFL.IDX PT, R3, R7, R3, 0x1f ;  /* 0x00001f0307037589 */ /* 0x0002a400000e0000 */
.L_x_2981:
[----:B--2---:R-:W-:-:S07]  /*255d0*/  IMAD.MOV.U32 R8, RZ, RZ, R3 ;  /* 0x000000ffff087224 */ /* 0x004fce00078e0003 */
.L_x_2868:
[----:B------:R-:W-:Y:S01]  /*255e0*/  ISETP.NE.AND P0, PT, R6, 0x1, PT ;  /* 0x000000010600780c */ /* 0x000fe20003f05270 */
[----:B------:R-:W-:-:S05]  /*255f0*/  IMAD R0, R8, R2, R9 ;  /* 0x0000000208007224 */ /* 0x000fca00078e0209 */
[----:B------:R2:W-:Y:S02]  /*25600*/  STL [R1], R0 ;  /* 0x0000000001007387 */ /* 0x0005e40000100800 */
[----:B--2---:R-:W-:-:S05]  /*25610*/  IMAD.IADD R0, R5, 0x1, -R0 ;  /* 0x0000000105007824 */ /* 0x004fca00078e0a00 */
[----:B------:R-:W-:Y:S05]  /*25620*/  @!P0 BRA `(.L_x_2870) ;  /* 0x0000000000e48947 */ /* 0x000fea0003800000 */
[----:B------:R-:W-:-:S04]  /*25630*/  IABS R5, R4 ;  /* 0x0000000400057213 */ /* 0x000fc80000000000 */
[----:B------:R-:W2:Y:S08]  /*25640*/  I2F.RP R2, R5 ;  /* 0x0000000500027306 */ /* 0x000eb00000209400 */
[----:B--2---:R-:W2:Y:S02]  /*25650*/  MUFU.RCP R2, R2 ;  /* 0x0000000200027308 */ /* 0x004ea40000001000 */
[----:B--2---:R-:W-:-:S06]  /*25660*/  VIADD R2, R2, 0xffffffe ;  /* 0x0ffffffe02027836 */ /* 0x004fcc0000000000 */
[----:B-1----:R-:W1:Y:S02]  /*25670*/  F2I.FTZ.U32.TRUNC.NTZ R3, R2 ;  /* 0x0000000200037305 */ /* 0x002e64000021f000 */
[----:B-1----:R-:W-:-:S04]  /*25680*/  IMAD.MOV R2, RZ, RZ, -R3 ;  /* 0x000000ffff027224 */ /* 0x002fc800078e0a03 */
[----:B------:R-:W-:Y:S01]  /*25690*/  IMAD R8, R2, R5, RZ ;  /* 0x0000000502087224 */ /* 0x000fe200078e02ff */
[----:B------:R-:W-:-:S05]  /*256a0*/  MOV R2, RZ ;  /* 0x000000ff00027202 */ /* 0x000fca0000000f00 */
        /* <DEDUP_REMOVED lines=18> */
[----:B0-----:R-:W-:Y:S01]  /*257d0*/  IMAD R7, R2, R5, RZ ;  /* 0x0000000502077224 */ /* 0x001fe200078e02ff */
[----:B------:R-:W-:-:S05]  /*257e0*/  MOV R2, RZ ;  /* 0x000000ff00027202 */ /* 0x000fca0000000f00 */
[----:B------:R-:W-:Y:S01]  /*257f0*/  IMAD.HI.U32 R7, R3, R7, R2 ;  /* 0x0000000703077227 */ /* 0x000fe200078e0002 */
[----:B------:R-:W-:-:S03]  /*25800*/  LOP3.LUT R2, R0, R4, RZ, 0x3c, !PT ;  /* 0x0000000400027212 */ /* 0x000fc600078e3cff */
[----:B------:R-:W-:Y:S01]  /*25810*/  IMAD.MOV.U32 R3, RZ, RZ, R8 ;  /* 0x000000ffff037224 */ /* 0x000fe200078e0008 */
[----:B------:R-:W-:Y:S02]  /*25820*/  ISETP.GE.AND P1, PT, R2, RZ, PT ;  /* 0x000000ff0200720c */ /* 0x000fe40003f26270 */
[----:B------:R-:W-:-:S04]  /*25830*/  IABS R8, R6 ;  /* 0x0000000600087213 */ /* 0x000fc80000000000 */
[----:B------:R-:W-:-:S07]  /*25840*/  IADD3 R8, RZ, -R8, RZ ;  /* 0x80000008ff087210 */ /* 0x000fce0007ffe0ff */
        /* <DEDUP_REMOVED lines=15> */
[----:B------:R-:W-:Y:S02]  /*25940*/  @!P1 IADD3 R7, -R7, RZ, RZ ;  /* 0x000000ff07079210 */ /* 0x000fe40007ffe1ff */
[----:B------:R-:W-:-:S05]  /*25950*/  @!P2 LOP3.LUT R7, RZ, R6, RZ, 0x33, !PT ;  /* 0x00000006ff07a212 */ /* 0x000fca00078e33ff */
[----:B------:R-:W-:-:S04]  /*25960*/  IMAD.MOV R2, RZ, RZ, -R7 ;  /* 0x000000ffff027224 */ /* 0x000fc800078e0a07 */
[C---:B------:R-:W-:Y:S02]  /*25970*/  IMAD R2, R6.reuse, R2, R3 ;  /* 0x0000000206027224 */ /* 0x040fe400078e0203 */
[----:B------:R-:W-:-:S04]  /*25980*/  IMAD R6, R6, 0x1000000, R7 ;  /* 0x0100000006067824 */ /* 0x000fc800078e0207 */
[----:B------:R-:W-:-:S05]  /*25990*/  IMAD R2, R2, 0x10000, R6 ;  /* 0x0001000002027824 */ /* 0x000fca00078e0206 */
[----:B------:R0:W-:Y:S01]  /*259a0*/  STL [R1+0x8], R2 ;  /* 0x0000080201007387 */ /* 0x0001e20000100800 */
[----:B------:R-:W-:Y:S05]  /*259b0*/  BRA `(.L_x_2871) ;  /* 0x0000000000fc7947 */ /* 0x000fea0003800000 */
.L_x_2870:
[----:B-1----:R-:W2:Y:S01]  /*259c0*/  LDL R3, [R1+0xc] ;  /* 0x00000c0001037983 */ /* 0x002ea20000100800 */
[----:B0-----:R-:W2:Y:S02]  /*259d0*/  LDC.64 R6, c[0x0][0xc90] ;  /* 0x00032400ff067b82 */ /* 0x001ea40000000a00 */
        /* <DEDUP_REMOVED lines=8> */
[----:B0-----:R-:W-:-:S05]  /*25a60*/  IADD3 R6, RZ, -R7, RZ ;  /* 0x80000007ff067210 */ /* 0x001fca0007ffe0ff */
        /* <DEDUP_REMOVED lines=45> */
[----:B------:R-:W-:-:S05]  /*25d40*/  @P0 IADD3 R2, R2, 0x1, RZ ;  /* 0x0000000102020810 */ /* 0x000fca0007ffe0ff */
[----:B------:R-:W-:-:S04]  /*25d50*/  IMAD.MOV.U32 R0, RZ, RZ, R2 ;  /* 0x000000ffff007224 */ /* 0x000fc800078e0002 */
[----:B------:R-:W-:Y:S01]  /*25d60*/  @!P1 IMAD.MOV R0, RZ, RZ, -R0 ;  /* 0x000000ffff009224 */ /* 0x000fe200078e0a00 */
[----:B------:R-:W-:Y:S01]  /*25d70*/  @!P2 LOP3.LUT R0, RZ, R8, RZ, 0x33, !PT ;  /* 0x00000008ff00a212 */ /* 0x000fe200078e33ff */
[----:B------:R-:W-:-:S04]  /*25d80*/  IMAD.MOV R8, RZ, RZ, -R8 ;  /* 0x000000ffff087224 */ /* 0x000fc800078e0a08 */
[----:B------:R-:W-:-:S05]  /*25d90*/  IMAD R2, R0, R8, R6 ;  /* 0x0000000800027224 */ /* 0x000fca00078e0206 */
[----:B------:R1:W-:Y:S02]  /*25da0*/  STL [R1+0x8], R2 ;  /* 0x0000080201007387 */ /* 0x0003e40000100800 */
.L_x_2871:
[----:B------:R-:W-:-:S05]  /*25db0*/  LOP3.LUT R0, RZ, R0, RZ, 0x33, !PT ;  /* 0x00000000ff007212 */ /* 0x000fca00078e33ff */
[----:B------:R-:W-:-:S05]  /*25dc0*/  IMAD.IADD R0, R4, 0x1, R0 ;  /* 0x0000000104007824 */ /* 0x000fca00078e0200 */
[----:B------:R2:W-:Y:S01]  /*25dd0*/  STL [R1+0x4], R0 ;  /* 0x0000040001007387 */ /* 0x0005e20000100800 */
[----:B------:R-:W-:Y:S05]  /*25de0*/  BRA `(.L_x_2872) ;  /* 0x0000000000287947 */ /* 0x000fea0003800000 */
.L_x_2864:
[----:B------:R-:W-:Y:S01]  /*25df0*/  UMOV UR4, URZ ;  /* 0x0000003f00047c82 */ /* 0x000fe20008000000 */
[----:B------:R-:W-:Y:S01]  /*25e00*/  ULDC UR6, c[0x0][0xc3c] ;  /* 0x00030f0000067ab9 */ /* 0x000fe20000000800 */
[----:B------:R-:W-:Y:S01]  /*25e10*/  UMOV UR5, URZ ;  /* 0x0000003f00057c82 */ /* 0x000fe20008000000 */
[----:B------:R-:W-:Y:S01]  /*25e20*/  MOV R3, UR4 ;  /* 0x0000000400037c02 */ /* 0x000fe20008000f00 */
[----:B------:R-:W-:Y:S01]  /*25e30*/  IMAD.U32 R0, RZ, RZ, UR6 ;  /* 0x00000006ff007e24 */ /* 0x000fe2000f8e00ff */
[----:B------:R1:W-:Y:S01]  /*25e40*/  STL [R1], R5 ;  /* 0x0000000501007387 */ /* 0x0003e20000100800 */
[----:B------:R-:W-:-:S03]  /*25e50*/  IMAD.U32 R2, RZ, RZ, UR5 ;  /* 0x00000005ff027e24 */ /* 0x000fc6000f8e00ff */
[----:B------:R1:W-:Y:S04]  /*25e60*/  STL [R1+0x4], R3 ;  /* 0x0000040301007387 */ /* 0x0003e80000100800 */
[----:B------:R1:W-:Y:S04]  /*25e70*/  STL [R1+0xc], R0 ;  /* 0x00000c0001007387 */ /* 0x0003e80000100800 */
[----:B------:R1:W-:Y:S02]  /*25e80*/  STL [R1+0x8], R2 ;  /* 0x0000080201007387 */ /* 0x0003e40000100800 */
.L_x_2872:
[----:B-12---:R-:W2:Y:S04]  /*25e90*/  LDL R0, [R1+0x2c] ;  /* 0x00002c0001007983 */ /* 0x006ea80000100800 */
[----:B0-----:R-:W3:Y:S04]  /*25ea0*/  LDL R2, [R1+0xc] ;  /* 0x00000c0001027983 */ /* 0x001ee80000100800 */
        /* <DEDUP_REMOVED lines=13> */
.L_x_2861:
[----:B----4-:R-:W2:Y:S01]  /*25f80*/  LDL R0, [R1+0xc] ;  /* 0x00000c0001007983 */ /* 0x010ea20000100800 */
[----:B------:R-:W-:Y:S02]  /*25f90*/  ULDC UR4, c[0x0][0xc3c] ;  /* 0x00030f0000047ab9 */ /* 0x000fe40000000800 */
[----:B--2---:R-:W-:-:S13]  /*25fa0*/  ISETP.GE.AND P0, PT, R0, UR4, PT ;  /* 0x0000000400007c0c */ /* 0x004fda000bf06270 */
[----:B------:R-:W-:Y:S05]  /*25fb0*/  @!P0 BRA `(.L_x_2873) ;  /* 0xffffff8c00008947 */ /* 0x000fea000383ffff */
[----:B------:R-:W-:Y:S05]  /*25fc0*/  BSYNC B8 ;  /* 0x0000000000087941 */ /* 0x000fea0003800000 */
.L_x_2725:
        /* <DEDUP_REMOVED lines=12> */
.L_x_2982:
[----:B------:R-:W-:Y:S05]  /*26090*/  BSYNC B0 ;  /* 0x0000000000007941 */ /* 0x000fea0003800000 */
.L_x_2874:
[----:B------:R-:W-:-:S03]  /*260a0*/  UMOV UR4, 0xffffffff ;  /* 0xffffffff00047882 */ /* 0x000fc60000000000 */
[----:B------:R-:W-:Y:S05]  /*260b0*/  BRA.DIV UR4, `(.L_x_2876) ;  /* 0x0000002e04087947 */ /* 0x000fea000b800000 */
[----:B------:R-:W1:Y:S02]  /*260c0*/  S2R R2, SR_TID.X ;  /* 0x0000000000027919 */ /* 0x000e640000002100 */
[----:B-1----:R-:W-:-:S04]  /*260d0*/  SHF.R.U32.HI R2, RZ, 0x5, R2 ;  /* 0x00000005ff027819 */ /* 0x002fc80000011602 */
[----:B------:R-:W-:-:S05]  /*260e0*/  LOP3.LUT R2, R2, 0x3, RZ, 0xc0, !PT ;  /* 0x0000000302027812 */ /* 0x000fca00078ec0ff */
[----:B------:R1:W2:Y:S02]  /*260f0*/  SHFL.IDX PT, R14, R2, RZ, 0x1f ;  /* 0x00001fff020e7589 */ /* 0x0002a400000e0000 */
.L_x_2985:
[----:B--2---:R-:W-:-:S13]  /*26100*/  ISETP.NE.AND P0, PT, R14, RZ, PT ;  /* 0x000000ff0e00720c */ /* 0x004fda0003f05270 */
[----:B------:R-:W-:Y:S05]  /*26110*/  @P0 BRA `(.L_x_2484) ;  /* 0x0000000000940947 */ /* 0x000fea0003800000 */
[----:B------:R-:W-:-:S03]  /*26120*/  UMOV UR4, 0xffffffff ;  /* 0xffffffff00047882 */ /* 0x000fc60000000000 */
[----:B------:R-:W-:Y:S05]  /*26130*/  BRA.DIV UR4, `(.L_x_2877) ;  /* 0x0000002e041c7947 */ /* 0x000fea000b800000 */
[----:B------:R-:W-:-:S13]  /*26140*/  ELECT P6, URZ, PT ;  /* 0x00000000003f782f */ /* 0x000fda00038c0000 */
.L_x_2988:
        /* <DEDUP_REMOVED lines=8> */
.L_x_2878:
[----:B------:R-:W2:Y:S01]  /*261d0*/  LDL.LU R7, [R1+0x1c] ;  /* 0x00001c0001077983 */ /* 0x000ea20000300800 */
[----:B------:R-:W-:Y:S01]  /*261e0*/  VIADD R2, R0, 0x34840 ;  /* 0x0003484000027836 */ /* 0x000fe20000000000 */
[----:B0-----:R-:W-:-:S03]  /*261f0*/  IADD3 R3, R19, 0x1, RZ ;  /* 0x0000000113037810 */ /* 0x001fc60007ffe0ff */
[----:B------:R-:W-:Y:S01]  /*26200*/  IMAD R6, R19, 0x8, R2 ;  /* 0x0000000813067824 */ /* 0x000fe200078e0202 */
        /* <DEDUP_REMOVED lines=9> */
.L_x_2989:
[----:B------:R-:W1:Y:S02]  /*262a0*/  SYNCS.PHASECHK.TRANS64.TRYWAIT P0, [R7+URZ], R2 ;  /* 0x00000002070075a7 */ /* 0x000e64000800017f */
[----:B-1----:R-:W-:Y:S05]  /*262b0*/  @!P0 BRA `(.L_x_2880) ;  /* 0x0000002800f08947 */ /* 0x002fea0003800000 */
.L_x_2990:
[----:B------:R-:W-:Y:S05]  /*262c0*/  @!P2 BRA `(.L_x_2881) ;  /* 0x000000000004a947 */ /* 0x000fea0003800000 */
[----:B------:R-:W-:Y:S01]  /*262d0*/  BPT.TRAP 0x1 ;  /* 0x000000040000795c */ /* 0x000fe20000300000 */
.L_x_2881:
[----:B------:R-:W-:-:S04]  /*262e0*/  VIADD R0, R0, 0x34860 ;  /* 0x0003486000007836 */ /* 0x000fc80000000000 */
[----:B------:R-:W-:-:S04]  /*262f0*/  IMAD R4, R19, 0x8, R0 ;  /* 0x0000000813047824 */ /* 0x000fc800078e0200 */
[----:B------:R-:W2:Y:S02]  /*26300*/  SYNCS.PHASECHK.TRANS64.TRYWAIT P0, [R4+URZ], R5 ;  /* 0x00000005040075a7 */ /* 0x000ea4000800017f */
[----:B--2---:R-:W-:Y:S05]  /*26310*/  @!P0 BRA `(.L_x_2882) ;  /* 0x0000002800ec8947 */ /* 0x004fea0003800000 */
.L_x_2991:
[----:B------:R-:W-:-:S07]  /*26320*/  IMAD R3, R3, 0x8, R0 ;  /* 0x0000000803037824 */ /* 0x000fce00078e0200 */
.L_x_2883:
[----:B---3--:R3:W4:Y:S02]  /*26330*/  SYNCS.PHASECHK.TRANS64.TRYWAIT P0, [R3+URZ], R2 ;  /* 0x00000002030075a7 */ /* 0x008724000800017f */
[----:B----4-:R-:W-:Y:S05]  /*26340*/  @!P0 NANOSLEEP.SYNCS 0x989680 ;  /* 0x009896800000895d */ /* 0x010fea0003900000 */
[----:B------:R-:W4:Y:S02]  /*26350*/  @!P0 SYNCS.PHASECHK.TRANS64 P0, [R3+URZ], R2 ;  /* 0x00000002030085a7 */ /* 0x000f24000800007f */
[----:B----4-:R-:W-:Y:S05]  /*26360*/  @!P0 BRA `(.L_x_2883) ;  /* 0xfffffffc00f08947 */ /* 0x010fea000383ffff */
.L_x_2484:
[----:B------:R-:W-:Y:S05]  /*26370*/  BSYNC B9 ;  /* 0x0000000000097941 */ /* 0x000fea0003800000 */
.L_x_2481:
[----:B------:R-:W-:Y:S05]  /*26380*/  EXIT ;  /* 0x000000000000794d */ /* 0x000fea0003800000 */
.L_x_2504:
[----:B-1----:R1:W2:Y:S02]  /*26390*/  SYNCS.PHASECHK.TRANS64.TRYWAIT P5, [R3+URZ+0x34890], R0 ;  /* 0x03489000030075a7 */ /* 0x0022a400080a017f */
[----:B--2---:R-:W-:Y:S05]  /*263a0*/  @!P5 NANOSLEEP.SYNCS 0x989680 ;  /* 0x009896800000d95d */ /* 0x004fea0003900000 */
[----:B------:R-:W2:Y:S02]  /*263b0*/  @!P5 SYNCS.PHASECHK.TRANS64 P5, [R3+URZ+0x34890], R0 ;  /* 0x034890000300d5a7 */ /* 0x000ea400080a007f */
[----:B--2---:R-:W-:Y:S05]  /*263c0*/  @!P5 BRA `(.L_x_2504) ;  /* 0xfffffffc00f0d947 */ /* 0x004fea000383ffff */
[----:B------:R-:W-:Y:S05]  /*263d0*/  BRA `(.L_x_2884) ;  /* 0xfffffdd800247947 */ /* 0x000fea000383ffff */
.L_x_2558:
[----:B-1----:R1:W2:Y:S02]  /*263e0*/  SYNCS.PHASECHK.TRANS64.TRYWAIT P5, [R3+URZ+0x34890], R0 ;  /* 0x03489000030075a7 */ /* 0x0022a400080a017f */
[----:B--2---:R-:W-:Y:S05]  /*263f0*/  @!P5 NANOSLEEP.SYNCS 0x989680 ;  /* 0x009896800000d95d */ /* 0x004fea0003900000 */
[----:B------:R-:W2:Y:S02]  /*26400*/  @!P5 SYNCS.PHASECHK.TRANS64 P5, [R3+URZ+0x34890], R0 ;  /* 0x034890000300d5a7 */ /* 0x000ea400080a007f */
[----:B--2---:R-:W-:Y:S05]  /*26410*/  @!P5 BRA `(.L_x_2558) ;  /* 0xfffffffc00f0d947 */ /* 0x004fea000383ffff */
[----:B------:R-:W-:Y:S05]  /*26420*/  BRA `(.L_x_2885) ;  /* 0xfffffe0800f87947 */ /* 0x000fea000383ffff */
.L_x_2583:
[----:B-1----:R1:W2:Y:S02]  /*26430*/  SYNCS.PHASECHK.TRANS64.TRYWAIT P4, [R3+URZ+0x34890], R0 ;  /* 0x03489000030075a7 */ /* 0x0022a4000808017f */
[----:B--2---:R-:W-:Y:S05]  /*26440*/  @!P4 NANOSLEEP.SYNCS 0x989680 ;  /* 0x009896800000c95d */ /* 0x004fea0003900000 */
[----:B------:R-:W2:Y:S02]  /*26450*/  @!P4 SYNCS.PHASECHK.TRANS64 P4, [R3+URZ+0x34890], R0 ;  /* 0x034890000300c5a7 */ /* 0x000ea4000808007f */
[----:B--2---:R-:W-:Y:S05]  /*26460*/  @!P4 BRA `(.L_x_2583) ;  /* 0xfffffffc00f0c947 */ /* 0x004fea000383ffff */
[----:B------:R-:W-:Y:S05]  /*26470*/  BRA `(.L_x_2886) ;  /* 0xfffffe3c002c7947 */ /* 0x000fea000383ffff */
.L_x_2589:
[----:B0-----:R0:W2:Y:S02]  /*26480*/  SYNCS.PHASECHK.TRANS64.TRYWAIT P4, [R3+URZ+0x348b0], R0 ;  /* 0x0348b000030075a7 */ /* 0x0010a4000808017f */
[----:B--2---:R-:W-:Y:S05]  /*26490*/  @!P4 NANOSLEEP.SYNCS 0x989680 ;  /* 0x009896800000c95d */ /* 0x004fea0003900000 */
[----:B------:R-:W2:Y:S02]  /*264a0*/  @!P4 SYNCS.PHASECHK.TRANS64 P4, [R3+URZ+0x348b0], R0 ;  /* 0x0348b0000300c5a7 */ /* 0x000ea4000808007f */
[----:B--2---:R-:W-:Y:S05]  /*264b0*/  @!P4 BRA `(.L_x_2589) ;  /* 0xfffffffc00f0c947 */ /* 0x004fea000383ffff */
[----:B------:R-:W-:Y:S05]  /*264c0*/  BRA `(.L_x_2887) ;  /* 0xfffffe40002c7947 */ /* 0x000fea000383ffff */
.L_x_2609:
[----:B------:R-:W-:Y:S01]  /*264d0*/  BSSY B1, `(.L_x_2888) ;  /* 0x0000008000017945 */ /* 0x000fe20003800000 */
[----:B------:R-:W-:Y:S01]  /*264e0*/  MOV R13, R0 ;  /* 0x00000000000d7202 */ /* 0x000fe20000000f00 */
[----:B------:R-:W-:Y:S02]  /*264f0*/  IMAD.MOV.U32 R12, RZ, RZ, RZ ;  /* 0x000000ffff0c7224 */ /* 0x000fe400078e00ff */
[----:B------:R-:W-:Y:S02]  /*26500*/  IMAD.MOV.U32 R11, RZ, RZ, 0x1c1f ;  /* 0x00001c1fff0b7424 */ /* 0x000fe400078e00ff */
[----:B------:R-:W-:-:S07]  /*26510*/  IMAD.MOV.U32 R15, RZ, RZ, -0x1 ;  /* 0xffffffffff0f7424 */ /* 0x000fce00078e00ff */
[----:B------:R-:W-:Y:S05]  /*26520*/  WARPSYNC.COLLECTIVE R15, `(.L_x_2889) ;  /* 0x000000000f087348 */ /* 0x000fea0003c00000 */
[----:B------:R0:W1:Y:S02]  /*26530*/  SHFL.IDX P6, R14, R13, R12, R11 ;  /* 0x0000000c0d0e7389 */ /* 0x00006400000c000b */
[----:B01----:R-:W-:Y:S01]  /*26540*/  ENDCOLLECTIVE ;  /* 0x000000000000791b */ /* 0x003fe20003800000 */
.L_x_2889:
[----:B------:R-:W-:Y:S05]  /*26550*/  BSYNC B1 ;  /* 0x0000000000017941 */ /* 0x000fea0003800000 */
.L_x_2888:
[----:B------:R-:W-:Y:S01]  /*26560*/  MOV R13, R65 ;  /* 0x00000041000d7202 */ /* 0x000fe20000000f00 */
[----:B------:R-:W-:Y:S02]  /*26570*/  IMAD.MOV.U32 R12, RZ, RZ, RZ ;  /* 0x000000ffff0c7224 */ /* 0x000fe400078e00ff */
[----:B------:R-:W-:Y:S02]  /*26580*/  IMAD.MOV.U32 R11, RZ, RZ, 0x1c1f ;  /* 0x00001c1fff0b7424 */ /* 0x000fe400078e00ff */
[----:B------:R-:W-:Y:S02]  /*26590*/  IMAD.MOV.U32 R15, RZ, RZ, -0x1 ;  /* 0xffffffffff0f7424 */ /* 0x000fe400078e00ff */
[----:B------:R-:W-:-:S07]  /*265a0*/  IMAD.MOV.U32 R7, RZ, RZ, R14 ;  /* 0x000000ffff077224 */ /* 0x000fce00078e000e */
[----:B------:R-:W-:Y:S05]  /*265b0*/  WARPSYNC.COLLECTIVE R15, `(.L_x_2890) ;  /* 0x000000000f087348 */ /* 0x000fea0003c00000 */
[----:B------:R0:W1:Y:S02]  /*265c0*/  SHFL.IDX P6, R14, R13, R12, R11 ;  /* 0x0000000c0d0e7389 */ /* 0x00006400000c000b */
[----:B01----:R-:W-:Y:S01]  /*265d0*/  ENDCOLLECTIVE ;  /* 0x000000000000791b */ /* 0x003fe20003800000 */
.L_x_2890:
[----:B------:R-:W-:Y:S01]  /*265e0*/  MOV R13, R63 ;  /* 0x0000003f000d7202 */ /* 0x000fe20000000f00 */
[----:B------:R-:W-:-:S07]  /*265f0*/  IMAD.MOV.U32 R6, RZ, RZ, R14 ;  /* 0x000000ffff067224 */ /* 0x000fce00078e000e */
[----:B------:R-:W-:Y:S05]  /*26600*/  WARPSYNC.COLLECTIVE R15, `(.L_x_2891) ;  /* 0x000000000f087348 */ /* 0x000fea0003c00000 */
[----:B------:R0:W1:Y:S02]  /*26610*/  SHFL.IDX P6, R14, R13, R12, R11 ;  /* 0x0000000c0d0e7389 */ /* 0x00006400000c000b */
[----:B01----:R-:W-:Y:S01]  /*26620*/  ENDCOLLECTIVE ;  /* 0x000000000000791b */ /* 0x003fe20003800000 */
.L_x_2891:
[----:B------:R-:W-:Y:S02]  /*26630*/  IMAD.MOV.U32 R13, RZ, RZ, R3 ;  /* 0x000000ffff0d7224 */ /* 0x000fe400078e0003 */
[----:B------:R-:W-:-:S07]  /*26640*/  IMAD.MOV.U32 R9, RZ, RZ, R14 ;  /* 0x000000ffff097224 */ /* 0x000fce00078e000e */
[----:B------:R-:W-:Y:S05]  /*26650*/  WARPSYNC.COLLECTIVE R15, `(.L_x_2892) ;  /* 0x000000000f087348 */ /* 0x000fea0003c00000 */
[----:B------:R0:W1:Y:S02]  /*26660*/  SHFL.IDX P6, R14, R13, R12, R11 ;  /* 0x0000000c0d0e7389 */ /* 0x00006400000c000b */
[----:B01----:R-:W-:Y:S01]  /*26670*/  ENDCOLLECTIVE ;  /* 0x000000000000791b */ /* 0x003fe20003800000 */
.L_x_2892:
[----:B------:R-:W-:Y:S01]  /*26680*/  IMAD.MOV.U32 R8, RZ, RZ, R14 ;  /* 0x000000ffff087224 */ /* 0x000fe200078e000e */
[----:B------:R-:W-:Y:S06]  /*26690*/  BRA `(.L_x_2893) ;  /* 0xfffffe5000287947 */ /* 0x000fec000383ffff */
.L_x_2612:
[----:B------:R-:W-:Y:S01]  /*266a0*/  BSSY B1, `(.L_x_2894) ;  /* 0x0000008000017945 */ /* 0x000fe20003800000 */
[----:B------:R-:W-:Y:S01]  /*266b0*/  IMAD.MOV.U32 R13, RZ, RZ, R0 ;  /* 0x000000ffff0d7224 */ /* 0x000fe200078e0000 */
[----:B------:R-:W-:Y:S01]  /*266c0*/  MOV R12, 0x1 ;  /* 0x00000001000c7802 */ /* 0x000fe20000000f00 */
[----:B------:R-:W-:Y:S02]  /*266d0*/  IMAD.MOV.U32 R11, RZ, RZ, 0x1c1f ;  /* 0x00001c1fff0b7424 */ /* 0x000fe400078e00ff */
[----:B------:R-:W-:-:S07]  /*266e0*/  IMAD.MOV.U32 R15, RZ, RZ, -0x1 ;  /* 0xffffffffff0f7424 */ /* 0x000fce00078e00ff */
[----:B0--34-:R-:W-:Y:S05]  /*266f0*/  WARPSYNC.COLLECTIVE R15, `(.L_x_2895) ;  /* 0x000000000f087348 */ /* 0x019fea0003c00000 */
[----:B------:R1:W2:Y:S02]  /*26700*/  SHFL.IDX P6, R14, R13, R12, R11 ;  /* 0x0000000c0d0e7389 */ /* 0x0002a400000c000b */
[----:B01234-:R-:W-:Y:S01]  /*26710*/  ENDCOLLECTIVE ;  /* 0x000000000000791b */ /* 0x01ffe20003800000 */
.L_x_2895:
[----:B------:R-:W-:Y:S05]  /*26720*/  BSYNC B1 ;  /* 0x0000000000017941 */ /* 0x000fea0003800000 */
.L_x_2894:
[----:B------:R-:W-:Y:S01]  /*26730*/  IMAD.MOV.U32 R13, RZ, RZ, R65 ;  /* 0x000000ffff0d7224 */ /* 0x000fe200078e0041 */
[----:B------:R-:W-:Y:S01]  /*26740*/  MOV R12, 0x1 ;  /* 0x00000001000c7802 */ /* 0x000fe20000000f00 */
[----:B------:R-:W-:Y:S02]  /*26750*/  IMAD.MOV.U32 R11, RZ, RZ, 0x1c1f ;  /* 0x00001c1fff0b7424 */ /* 0x000fe400078e00ff */
[----:B------:R-:W-:Y:S02]  /*26760*/  IMAD.MOV.U32 R15, RZ, RZ, -0x1 ;  /* 0xffffffffff0f7424 */ /* 0x000fe400078e00ff */
[----:B------:R-:W-:-:S07]  /*26770*/  IMAD.MOV.U32 R0, RZ, RZ, R14 ;  /* 0x000000ffff007224 */ /* 0x000fce00078e000e */
[----:B------:R-:W-:Y:S05]  /*26780*/  WARPSYNC.COLLECTIVE R15, `(.L_x_2896) ;  /* 0x000000000f087348 */ /* 0x000fea0003c00000 */
[----:B------:R0:W1:Y:S02]  /*26790*/  SHFL.IDX P6, R14, R13, R12, R11 ;  /* 0x0000000c0d0e7389 */ /* 0x00006400000c000b */
[----:B01----:R-:W-:Y:S01]  /*267a0*/  ENDCOLLECTIVE ;  /* 0x000000000000791b */ /* 0x003fe20003800000 */
.L_x_2896:
[----:B------:R-:W-:Y:S02]  /*267b0*/  IMAD.MOV.U32 R13, RZ, RZ, R63 ;  /* 0x000000ffff0d7224 */ /* 0x000fe400078e003f */
[----:B------:R-:W-:-:S07]  /*267c0*/  IMAD.MOV.U32 R65, RZ, RZ, R14 ;  /* 0x000000ffff417224 */ /* 0x000fce00078e000e */
[----:B------:R-:W-:Y:S05]  /*267d0*/  WARPSYNC.COLLECTIVE R15, `(.L_x_2897) ;  /* 0x000000000f087348 */ /* 0x000fea0003c00000 */
[----:B------:R0:W1:Y:S02]  /*267e0*/  SHFL.IDX P6, R14, R13, R12, R11 ;  /* 0x0000000c0d0e7389 */ /* 0x00006400000c000b */
[----:B01----:R-:W-:Y:S01]  /*267f0*/  ENDCOLLECTIVE ;  /* 0x000000000000791b */ /* 0x003fe20003800000 */
.L_x_2897:
[----:B------:R-:W-:Y:S01]  /*26800*/  IMAD.MOV.U32 R13, RZ, RZ, R3 ;  /* 0x000000ffff0d7224 */ /* 0x000fe200078e0003 */
[----:B------:R-:W-:-:S07]  /*26810*/  MOV R63, R14 ;  /* 0x0000000e003f7202 */ /* 0x000fce0000000f00 */
[----:B------:R-:W-:Y:S05]  /*26820*/  WARPSYNC.COLLECTIVE R15, `(.L_x_2898) ;  /* 0x000000000f087348 */ /* 0x000fea0003c00000 */
[----:B------:R0:W1:Y:S02]  /*26830*/  SHFL.IDX P6, R14, R13, R12, R11 ;  /* 0x0000000c0d0e7389 */ /* 0x00006400000c000b */
[----:B01----:R-:W-:Y:S01]  /*26840*/  ENDCOLLECTIVE ;  /* 0x000000000000791b */ /* 0x003fe20003800000 */
.L_x_2898:
[----:B------:R-:W-:Y:S01]  /*26850*/  IMAD.MOV.U32 R62, RZ, RZ, R14 ;  /* 0x000000ffff3e7224 */ /* 0x000fe200078e000e */
[----:B------:R-:W-:Y:S06]  /*26860*/  BRA `(.L_x_2899) ;  /* 0xfffffe5400b47947 */ /* 0x000fec000383ffff */
.L_x_2616:
[----:B0-----:R0:W1:Y:S02]  /*26870*/  SYNCS.PHASECHK.TRANS64.TRYWAIT P0, [R2+URZ+0x34800], R5 ;  /* 0x03480005020075a7 */ /* 0x001064000800017f */
[----:B-1----:R-:W-:Y:S05]  /*26880*/  @!P0 NANOSLEEP.SYNCS 0x989680 ;  /* 0x009896800000895d */ /* 0x002fea0003900000 */
[----:B------:R-:W1:Y:S02]  /*26890*/  @!P0 SYNCS.PHASECHK.TRANS64 P0, [R2+URZ+0x34800], R5 ;  /* 0x03480005020085a7 */ /* 0x000e64000800007f */
[----:B-1----:R-:W-:Y:S05]  /*268a0*/  @!P0 BRA `(.L_x_2616) ;  /* 0xfffffffc00f08947 */ /* 0x002fea000383ffff */
[----:B------:R-:W-:Y:S05]  /*268b0*/  BRA `(.L_x_2900) ;  /* 0xfffffe5c00d47947 */ /* 0x000fea000383ffff */
.L_x_2640:
        /* <DEDUP_REMOVED lines=8> */
.L_x_2902:
[----:B------:R-:W-:Y:S05]  /*26940*/  BSYNC B1 ;  /* 0x0000000000017941 */ /* 0x000fea0003800000 */
.L_x_2901:
[----:B------:R-:W-:Y:S01]  /*26950*/  IMAD.MOV.U32 R13, RZ, RZ, R60 ;  /* 0x000000ffff0d7224 */ /* 0x000fe200078e003c */
[----:B------:R-:W-:Y:S01]  /*26960*/  MOV R11, 0x1c1f ;  /* 0x00001c1f000b7802 */ /* 0x000fe20000000f00 */
[----:B------:R-:W-:Y:S02]  /*26970*/  IMAD.MOV.U32 R12, RZ, RZ, RZ ;  /* 0x000000ffff0c7224 */ /* 0x000fe400078e00ff */
[----:B------:R-:W-:Y:S02]  /*26980*/  IMAD.MOV.U32 R15, RZ, RZ, -0x1 ;  /* 0xffffffffff0f7424 */ /* 0x000fe400078e00ff */
[----:B------:R-:W-:-:S07]  /*26990*/  IMAD.MOV.U32 R3, RZ, RZ, R14 ;  /* 0x000000ffff037224 */ /* 0x000fce00078e000e */
[----:B------:R-:W-:Y:S05]  /*269a0*/  WARPSYNC.COLLECTIVE R15, `(.L_x_2903) ;  /* 0x000000000f087348 */ /* 0x000fea0003c00000 */
[----:B------:R0:W1:Y:S02]  /*269b0*/  SHFL.IDX P6, R14, R13, R12, R11 ;  /* 0x0000000c0d0e7389 */ /* 0x00006400000c000b */
[----:B01----:R-:W-:Y:S01]  /*269c0*/  ENDCOLLECTIVE ;  /* 0x000000000000791b */ /* 0x003fe20003800000 */
.L_x_2903:
[----:B------:R-:W-:Y:S02]  /*269d0*/  IMAD.MOV.U32 R7, RZ, RZ, R3 ;  /* 0x000000ffff077224 */ /* 0x000fe400078e0003 */
[----:B------:R-:W-:Y:S02]  /*269e0*/  IMAD.MOV.U32 R13, RZ, RZ, R67 ;  /* 0x000000ffff0d7224 */ /* 0x000fe400078e0043 */
[----:B------:R-:W-:-:S07]  /*269f0*/  IMAD.MOV.U32 R0, RZ, RZ, R14 ;  /* 0x000000ffff007224 */ /* 0x000fce00078e000e */
[----:B------:R-:W-:Y:S05]  /*26a00*/  WARPSYNC.COLLECTIVE R15, `(.L_x_2904) ;  /* 0x000000000f087348 */ /* 0x000fea0003c00000 */
[----:B------:R0:W1:Y:S02]  /*26a10*/  SHFL.IDX P6, R14, R13, R12, R11 ;  /* 0x0000000c0d0e7389 */ /* 0x00006400000c000b */
[----:B01----:R-:W-:Y:S01]  /*26a20*/  ENDCOLLECTIVE ;  /* 0x000000000000791b */ /* 0x003fe20003800000 */
.L_x_2904:
[----:B------:R-:W-:Y:S01]  /*26a30*/  IMAD.MOV.U32 R6, RZ, RZ, R0 ;  /* 0x000000ffff067224 */ /* 0x000fe200078e0000 */
[----:B------:R-:W-:Y:S01]  /*26a40*/  MOV R13, R66 ;  /* 0x00000042000d7202 */ /* 0x000fe20000000f00 */
[----:B------:R-:W-:-:S07]  /*26a50*/  IMAD.MOV.U32 R4, RZ, RZ, R14 ;  /* 0x000000ffff047224 */ /* 0x000fce00078e000e */
[----:B------:R-:W-:Y:S05]  /*26a60*/  WARPSYNC.COLLECTIVE R15, `(.L_x_2905) ;  /* 0x000000000f087348 */ /* 0x000fea0003c00000 */
[----:B------:R0:W1:Y:S02]  /*26a70*/  SHFL.IDX P6, R14, R13, R12, R11 ;  /* 0x0000000c0d0e7389 */ /* 0x00006400000c000b */
[----:B01----:R-:W-:Y:S01]  /*26a80*/  ENDCOLLECTIVE ;  /* 0x000000000000791b */ /* 0x003fe20003800000 */
.L_x_2905:
[----:B------:R-:W-:Y:S05]  /*26a90*/  BRA `(.L_x_2906) ;  /* 0xfffffe8000a47947 */ /* 0x000fea000383ffff */
.L_x_2643:
[----:B------:R-:W-:Y:S01]  /*26aa0*/  BSSY B1, `(.L_x_2907) ;  /* 0x0000008000017945 */ /* 0x000fe20003800000 */
[----:B------:R-:W-:Y:S01]  /*26ab0*/  IMAD.MOV.U32 R13, RZ, RZ, R61 ;  /* 0x000000ffff0d7224 */ /* 0x000fe200078e003d */
[----:B------:R-:W-:Y:S01]  /*26ac0*/  MOV R11, 0x1c1f ;  /* 0x00001c1f000b7802 */ /* 0x000fe20000000f00 */
[----:B------:R-:W-:Y:S02]  /*26ad0*/  IMAD.MOV.U32 R12, RZ, RZ, 0x1 ;  /* 0x00000001ff0c7424 */ /* 0x000fe400078e00ff */
[----:B------:R-:W-:-:S07]  /*26ae0*/  IMAD.MOV.U32 R15, RZ, RZ, -0x1 ;  /* 0xffffffffff0f7424 */ /* 0x000fce00078e00ff */
[----:B------:R-:W-:Y:S05]  /*26af0*/  WARPSYNC.COLLECTIVE R15, `(.L_x_2908) ;  /* 0x000000000f087348 */ /* 0x000fea0003c00000 */
[----:B------:R0:W1:Y:S02]  /*26b00*/  SHFL.IDX P6, R14, R13, R12, R11 ;  /* 0x0000000c0d0e7389 */ /* 0x00006400000c000b */
[----:B01----:R-:W-:Y:S01]  /*26b10*/  ENDCOLLECTIVE ;  /* 0x000000000000791b */ /* 0x003fe20003800000 */
.L_x_2908:
[----:B------:R-:W-:Y:S05]  /*26b20*/  BSYNC B1 ;  /* 0x0000000000017941 */ /* 0x000fea0003800000 */
.L_x_2907:
        /* <DEDUP_REMOVED lines=8> */
.L_x_2909:
[----:B------:R-:W-:Y:S02]  /*26bb0*/  IMAD.MOV.U32 R13, RZ, RZ, R67 ;  /* 0x000000ffff0d7224 */ /* 0x000fe400078e0043 */
[----:B------:R-:W-:-:S07]  /*26bc0*/  IMAD.MOV.U32 R60, RZ, RZ, R14 ;  /* 0x000000ffff3c7224 */ /* 0x000fce00078e000e */
[----:B------:R-:W-:Y:S05]  /*26bd0*/  WARPSYNC.COLLECTIVE R15, `(.L_x_2910) ;  /* 0x000000000f087348 */ /* 0x000fea0003c00000 */
[----:B------:R0:W1:Y:S02]  /*26be0*/  SHFL.IDX P6, R14, R13, R12, R11 ;  /* 0x0000000c0d0e7389 */ /* 0x00006400000c000b */
[----:B01----:R-:W-:Y:S01]  /*26bf0*/  ENDCOLLECTIVE ;  /* 0x000000000000791b */ /* 0x003fe20003800000 */
.L_x_2910:
[----:B------:R-:W-:Y:S01]  /*26c00*/  MOV R13, R66 ;  /* 0x00000042000d7202 */ /* 0x000fe20000000f00 */
[----:B------:R-:W-:-:S07]  /*26c10*/  IMAD.MOV.U32 R67, RZ, RZ, R14 ;  /* 0x000000ffff437224 */ /* 0x000fce00078e000e */
[----:B------:R-:W-:Y:S05]  /*26c20*/  WARPSYNC.COLLECTIVE R15, `(.L_x_2911) ;  /* 0x000000000f087348 */ /* 0x000fea0003c00000 */
[----:B------:R0:W1:Y:S02]  /*26c30*/  SHFL.IDX P6, R14, R13, R12, R11 ;  /* 0x0000000c0d0e7389 */ /* 0x00006400000c000b */
[----:B01----:R-:W-:Y:S01]  /*26c40*/  ENDCOLLECTIVE ;  /* 0x000000000000791b */ /* 0x003fe20003800000 */
.L_x_2911:
[----:B------:R-:W-:Y:S01]  /*26c50*/  IMAD.MOV.U32 R66, RZ, RZ, R14 ;  /* 0x000000ffff427224 */ /* 0x000fe200078e000e */
[----:B------:R-:W-:Y:S06]  /*26c60*/  BRA `(.L_x_2912) ;  /* 0xfffffe8400b07947 */ /* 0x000fec000383ffff */
.L_x_2647:
[----:B0-----:R0:W1:Y:S02]  /*26c70*/  SYNCS.PHASECHK.TRANS64.TRYWAIT P0, [R2+URZ+0x34800], R61 ;  /* 0x0348003d020075a7 */ /* 0x001064000800017f */
[----:B-1----:R-:W-:Y:S05]  /*26c80*/  @!P0 NANOSLEEP.SYNCS 0x989680 ;  /* 0x009896800000895d */ /* 0x002fea0003900000 */
[----:B------:R-:W1:Y:S02]  /*26c90*/  @!P0 SYNCS.PHASECHK.TRANS64 P0, [R2+URZ+0x34800], R61 ;  /* 0x0348003d020085a7 */ /* 0x000e64000800007f */
[----:B-1----:R-:W-:Y:S05]  /*26ca0*/  @!P0 BRA `(.L_x_2647) ;  /* 0xfffffffc00f08947 */ /* 0x002fea000383ffff */
[----:B------:R-:W-:Y:S05]  /*26cb0*/  BRA `(.L_x_2913) ;  /* 0xfffffe8c00107947 */ /* 0x000fea000383ffff */
.L_x_2661:
[----:B-1----:R1:W2:Y:S02]  /*26cc0*/  SYNCS.PHASECHK.TRANS64.TRYWAIT P2, [R6+URZ+0x34830], R3 ;  /* 0x03483003060075a7 */ /* 0x0022a4000804017f */
[----:B--2---:R-:W-:Y:S05]  /*26cd0*/  @!P2 NANOSLEEP.SYNCS 0x989680 ;  /* 0x009896800000a95d */ /* 0x004fea0003900000 */
[----:B------:R-:W2:Y:S02]  /*26ce0*/  @!P2 SYNCS.PHASECHK.TRANS64 P2, [R6+URZ+0x34830], R3 ;  /* 0x034830030600a5a7 */ /* 0x000ea4000804007f */
[----:B--2---:R-:W-:Y:S05]  /*26cf0*/  @!P2 BRA `(.L_x_2661) ;  /* 0xfffffffc00f0a947 */ /* 0x004fea000383ffff */
[----:B------:R-:W-:Y:S05]  /*26d00*/  BRA `(.L_x_2660) ;  /* 0xfffffeb000dc7947 */ /* 0x000fea000383ffff */
.L_x_2668:
[----:B-1----:R1:W2:Y:S02]  /*26d10*/  SYNCS.PHASECHK.TRANS64.TRYWAIT P3, [R20+URZ+0x34830], R3 ;  /* 0x03483003140075a7 */ /* 0x0022a4000806017f */
[----:B--2---:R-:W-:Y:S05]  /*26d20*/  @!P3 NANOSLEEP.SYNCS 0x989680 ;  /* 0x009896800000b95d */ /* 0x004fea0003900000 */
[----:B------:R-:W2:Y:S02]  /*26d30*/  @!P3 SYNCS.PHASECHK.TRANS64 P3, [R20+URZ+0x34830], R3 ;  /* 0x034830031400b5a7 */ /* 0x000ea4000806007f */
[----:B--2---:R-:W-:Y:S05]  /*26d40*/  @!P3 BRA `(.L_x_2668) ;  /* 0xfffffffc00f0b947 */ /* 0x004fea000383ffff */
[----:B------:R-:W-:Y:S05]  /*26d50*/  BRA `(.L_x_2667) ;  /* 0xfffffedc002c7947 */ /* 0x000fea000383ffff */
.L_x_2673:
[----:B-1----:R1:W2:Y:S02]  /*26d60*/  SYNCS.PHASECHK.TRANS64.TRYWAIT P3, [R21+URZ+0x34850], R0 ;  /* 0x03485000150075a7 */ /* 0x0022a4000806017f */
[----:B--2---:R-:W-:Y:S05]  /*26d70*/  @!P3 NANOSLEEP.SYNCS 0x989680 ;  /* 0x009896800000b95d */ /* 0x004fea0003900000 */
[----:B------:R-:W2:Y:S02]  /*26d80*/  @!P3 SYNCS.PHASECHK.TRANS64 P3, [R21+URZ+0x34850], R0 ;  /* 0x034850001500b5a7 */ /* 0x000ea4000806007f */
[----:B--2---:R-:W-:Y:S05]  /*26d90*/  @!P3 BRA `(.L_x_2673) ;  /* 0xfffffffc00f0b947 */ /* 0x004fea000383ffff */
[----:B------:R-:W-:Y:S05]  /*26da0*/  BRA `(.L_x_2672) ;  /* 0xfffffee400f47947 */ /* 0x000fea000383ffff */
.L_x_2681:
[----:B-1----:R1:W2:Y:S02]  /*26db0*/  SYNCS.PHASECHK.TRANS64.TRYWAIT P2, [R3+URZ+0x34830], R4 ;  /* 0x03483004030075a7 */ /* 0x0022a4000804017f */
[----:B--2---:R-:W-:Y:S05]  /*26dc0*/  @!P2 NANOSLEEP.SYNCS 0x989680 ;  /* 0x009896800000a95d */ /* 0x004fea0003900000 */
[----:B------:R-:W2:Y:S02]  /*26dd0*/  @!P2 SYNCS.PHASECHK.TRANS64 P2, [R3+URZ+0x34830], R4 ;  /* 0x034830040300a5a7 */ /* 0x000ea4000804007f */
[----:B--2---:R-:W-:Y:S05]  /*26de0*/  @!P2 BRA `(.L_x_2681) ;  /* 0xfffffffc00f0a947 */ /* 0x004fea000383ffff */
[----:B------:R-:W-:Y:S05]  /*26df0*/  BRA `(.L_x_2680) ;  /* 0xffffff08008c7947 */ /* 0x000fea000383ffff */
.L_x_2686:
[----:B-1----:R1:W2:Y:S02]  /*26e00*/  SYNCS.PHASECHK.TRANS64.TRYWAIT P2, [R15+URZ+0x34850], R0 ;  /* 0x034850000f0075a7 */ /* 0x0022a4000804017f */
[----:B--2---:R-:W-:Y:S05]  /*26e10*/  @!P2 NANOSLEEP.SYNCS 0x989680 ;  /* 0x009896800000a95d */ /* 0x004fea0003900000 */
[----:B------:R-:W2:Y:S02]  /*26e20*/  @!P2 SYNCS.PHASECHK.TRANS64 P2, [R15+URZ+0x34850], R0 ;  /* 0x034850000f00a5a7 */ /* 0x000ea4000804007f */
[----:B--2---:R-:W-:Y:S05]  /*26e30*/  @!P2 BRA `(.L_x_2686) ;  /* 0xfffffffc00f0a947 */ /* 0x004fea000383ffff */
[----:B------:R-:W-:Y:S05]  /*26e40*/  BRA `(.L_x_2685) ;  /* 0xffffff1400547947 */ /* 0x000fea000383ffff */
.L_x_2692:
[----:B-1----:R1:W2:Y:S02]  /*26e50*/  SYNCS.PHASECHK.TRANS64.TRYWAIT P0, [R7+URZ+0x34850], R8 ;  /* 0x03485008070075a7 */ /* 0x0022a4000800017f */
[----:B--2---:R-:W-:Y:S05]  /*26e60*/  @!P0 NANOSLEEP.SYNCS 0x989680 ;  /* 0x009896800000895d */ /* 0x004fea0003900000 */
[----:B------:R-:W2:Y:S02]  /*26e70*/  @!P0 SYNCS.PHASECHK.TRANS64 P0, [R7+URZ+0x34850], R8 ;  /* 0x03485008070085a7 */ /* 0x000ea4000800007f */
[----:B--2---:R-:W-:Y:S05]  /*26e80*/  @!P0 BRA `(.L_x_2692) ;  /* 0xfffffffc00f08947 */ /* 0x004fea000383ffff */
[----:B------:R-:W-:Y:S05]  /*26e90*/  BRA `(.L_x_2691) ;  /* 0xffffff3000787947 */ /* 0x000fea000383ffff */
.L_x_2733:
[----:B------:R-:W0:Y:S01]  /*26ea0*/  S2R R3, SR_TID.X ;  /* 0x0000000000037919 */ /* 0x000e220000002100 */
[----:B------:R-:W-:Y:S01]  /*26eb0*/  BSSY B1, `(.L_x_2914) ;  /* 0x000000a000017945 */ /* 0x000fe20003800000 */
[----:B------:R-:W-:Y:S01]  /*26ec0*/  IMAD.MOV.U32 R12, RZ, RZ, RZ ;  /* 0x000000ffff0c7224 */ /* 0x000fe200078e00ff */
[----:B------:R-:W-:Y:S01]  /*26ed0*/  MOV R15, 0xffffffff ;  /* 0xffffffff000f7802 */ /* 0x000fe20000000f00 */
[----:B------:R-:W-:Y:S01]  /*26ee0*/  IMAD.MOV.U32 R11, RZ, RZ, 0x1f ;  /* 0x0000001fff0b7424 */ /* 0x000fe200078e00ff */
[----:B0-----:R-:W-:-:S04]  /*26ef0*/  SHF.R.U32.HI R3, RZ, 0x5, R3 ;  /* 0x00000005ff037819 */ /* 0x001fc80000011603 */
[----:B------:R-:W-:-:S05]  /*26f00*/  LOP3.LUT R3, R3, 0x3, RZ, 0xc0, !PT ;  /* 0x0000000303037812 */ /* 0x000fca00078ec0ff */
[----:B------:R-:W-:-:S07]  /*26f10*/  IMAD.MOV.U32 R13, RZ, RZ, R3 ;  /* 0x000000ffff0d7224 */ /* 0x000fce00078e0003 */
[----:B------:R-:W-:Y:S05]  /*26f20*/  WARPSYNC.COLLECTIVE R15, `(.L_x_2915) ;  /* 0x000000000f087348 */ /* 0x000fea0003c00000 */
[----:B------:R0:W1:Y:S02]  /*26f30*/  SHFL.IDX P6, R14, R13, R12, R11 ;  /* 0x0000000c0d0e7389 */ /* 0x00006400000c000b */
[----:B01----:R-:W-:Y:S01]  /*26f40*/  ENDCOLLECTIVE ;  /* 0x000000000000791b */ /* 0x003fe20003800000 */
.L_x_2915:
[----:B------:R-:W-:Y:S05]  /*26f50*/  BSYNC B1 ;  /* 0x0000000000017941 */ /* 0x000fea0003800000 */
.L_x_2914:
[----:B------:R-:W-:Y:S05]  /*26f60*/  BRA `(.L_x_2916) ;  /* 0xffffff8400c87947 */ /* 0x000fea000383ffff */
.L_x_2735:
[----:B------:R-:W-:Y:S01]  /*26f70*/  BSSY B1, `(.L_x_2917) ;  /* 0x0000006000017945 */ /* 0x000fe20003800000 */
[----:B------:R-:W-:-:S07]  /*26f80*/  IMAD.MOV.U32 R15, RZ, RZ, -0x1 ;  /* 0xffffffffff0f7424 */ /* 0x000fce00078e00ff */
[----:B0-----:R-:W-:Y:S05]  /*26f90*/  WARPSYNC.COLLECTIVE R15, `(.L_x_2918) ;  /* 0x000000000f0c7348 */ /* 0x001fea0003c00000 */
[----:B------:R-:W-:Y:S02]  /*26fa0*/  ELECT P6, UR62, PT ;  /* 0x00000000003e782f */ /* 0x000fe400038c0000 */
[----:B------:R-:W-:Y:S01]  /*26fb0*/  MOV R14, UR62 ;  /* 0x0000003e000e7c02 */ /* 0x000fe20008000f00 */
[----:B0-----:R-:W-:Y:S10]  /*26fc0*/  ENDCOLLECTIVE ;  /* 0x000000000000791b */ /* 0x001ff40003800000 */
.L_x_2918:
[----:B------:R-:W-:Y:S05]  /*26fd0*/  BSYNC B1 ;  /* 0x0000000000017941 */ /* 0x000fea0003800000 */
.L_x_2917:
[----:B------:R-:W-:Y:S01]  /*26fe0*/  PLOP3.LUT P2, PT, P6, PT, PT, 0x80, 0x0 ;  /* 0x000000000000781c */ /* 0x000fe2000374f070 */
[----:B------:R-:W-:-:S12]  /*26ff0*/  BRA `(.L_x_2734) ;  /* 0xffffff8400bc7947 */ /* 0x000fd8000383ffff */
.L_x_2737:
[----:B0-----:R0:W1:Y:S02]  /*27000*/  SYNCS.PHASECHK.TRANS64.TRYWAIT P0, [R18+URZ+0x34820], R2 ;  /* 0x03482002120075a7 */ /* 0x001064000800017f */
[----:B-1----:R-:W-:Y:S05]  /*27010*/  @!P0 NANOSLEEP.SYNCS 0x989680 ;  /* 0x009896800000895d */ /* 0x002fea0003900000 */
[----:B------:R-:W1:Y:S02]  /*27020*/  @!P0 SYNCS.PHASECHK.TRANS64 P0, [R18+URZ+0x34820], R2 ;  /* 0x03482002120085a7 */ /* 0x000e64000800007f */
[----:B-1----:R-:W-:Y:S05]  /*27030*/  @!P0 BRA `(.L_x_2737) ;  /* 0xfffffffc00f08947 */ /* 0x002fea000383ffff */
[----:B------:R-:W-:Y:S05]  /*27040*/  BRA `(.L_x_2919) ;  /* 0xffffff8400cc7947 */ /* 0x000fea000383ffff */
.L_x_2741:
[----:B-1----:R1:W2:Y:S02]  /*27050*/  SYNCS.PHASECHK.TRANS64.TRYWAIT P0, [R5+URZ+0x348a0], R8 ;  /* 0x0348a008050075a7 */ /* 0x0022a4000800017f */
[----:B--2---:R-:W-:Y:S05]  /*27060*/  @!P0 NANOSLEEP.SYNCS 0x989680 ;  /* 0x009896800000895d */ /* 0x004fea0003900000 */
[----:B------:R-:W2:Y:S02]  /*27070*/  @!P0 SYNCS.PHASECHK.TRANS64 P0, [R5+URZ+0x348a0], R8 ;  /* 0x0348a008050085a7 */ /* 0x000ea4000800007f */
[----:B--2---:R-:W-:Y:S05]  /*27080*/  @!P0 BRA `(.L_x_2741) ;  /* 0xfffffffc00f08947 */ /* 0x004fea000383ffff */
[----:B------:R-:W-:Y:S05]  /*27090*/  BRA `(.L_x_2920) ;  /* 0xffffff8400ec7947 */ /* 0x000fea000383ffff */
.L_x_2748:
[----:B0-----:R0:W2:Y:S02]  /*270a0*/  SYNCS.PHASECHK.TRANS64.TRYWAIT P0, [R5+URZ+0x348c0], R8 ;  /* 0x0348c008050075a7 */ /* 0x0010a4000800017f */
[----:B--2---:R-:W-:Y:S05]  /*270b0*/  @!P0 NANOSLEEP.SYNCS 0x989680 ;  /* 0x009896800000895d */ /* 0x004fea0003900000 */
[----:B------:R-:W2:Y:S02]  /*270c0*/  @!P0 SYNCS.PHASECHK.TRANS64 P0, [R5+URZ+0x348c0], R8 ;  /* 0x0348c008050085a7 */ /* 0x000ea4000800007f */
[----:B--2---:R-:W-:Y:S05]  /*270d0*/  @!P0 BRA `(.L_x_2748) ;  /* 0xfffffffc00f08947 */ /* 0x004fea000383ffff */
[----:B------:R-:W-:Y:S05]  /*270e0*/  BRA `(.L_x_2921) ;  /* 0xffffff8800e47947 */ /* 0x000fea000383ffff */
.L_x_2756:
[----:B0-----:R0:W1:Y:S02]  /*270f0*/  SYNCS.PHASECHK.TRANS64.TRYWAIT P0, [R6+URZ+0x348a0], R5 ;  /* 0x0348a005060075a7 */ /* 0x001064000800017f */
[----:B-1----:R-:W-:Y:S05]  /*27100*/  @!P0 NANOSLEEP.SYNCS 0x989680 ;  /* 0x009896800000895d */ /* 0x002fea0003900000 */
[----:B------:R-:W1:Y:S02]  /*27110*/  @!P0 SYNCS.PHASECHK.TRANS64 P0, [R6+URZ+0x348a0], R5 ;  /* 0x0348a005060085a7 */ /* 0x000e64000800007f */
[----:B-1----:R-:W-:Y:S05]  /*27120*/  @!P0 BRA `(.L_x_2756) ;  /* 0xfffffffc00f08947 */ /* 0x002fea000383ffff */
[----:B------:R-:W-:Y:S05]  /*27130*/  BRA `(.L_x_2922) ;  /* 0xffffff9000087947 */ /* 0x000fea000383ffff */
.L_x_2763:
[----:B-1----:R1:W2:Y:S02]  /*27140*/  SYNCS.PHASECHK.TRANS64.TRYWAIT P0, [R6+URZ+0x348c0], R5 ;  /* 0x0348c005060075a7 */ /* 0x0022a4000800017f */
[----:B--2---:R-:W-:Y:S05]  /*27150*/  @!P0 NANOSLEEP.SYNCS 0x989680 ;  /* 0x009896800000895d */ /* 0x004fea0003900000 */
[----:B------:R-:W2:Y:S02]  /*27160*/  @!P0 SYNCS.PHASECHK.TRANS64 P0, [R6+URZ+0x348c0], R5 ;  /* 0x0348c005060085a7 */ /* 0x000ea4000800007f */
[----:B--2---:R-:W-:Y:S05]  /*27170*/  @!P0 BRA `(.L_x_2763) ;  /* 0xfffffffc00f08947 */ /* 0x004fea000383ffff */
[----:B------:R-:W-:Y:S05]  /*27180*/  BRA `(.L_x_2923) ;  /* 0xffffff9000fc7947 */ /* 0x000fea000383ffff */
.L_x_2779:
        /* <DEDUP_REMOVED lines=11> */
.L_x_2925:
[----:B------:R-:W-:Y:S05]  /*27240*/  BSYNC B0 ;  /* 0x0000000000007941 */ /* 0x000fea0003800000 */
.L_x_2924:
[----:B------:R-:W-:Y:S05]  /*27250*/  BRA `(.L_x_2926) ;  /* 0xffffffa000387947 */ /* 0x000fea000383ffff */
.L_x_2781:
[----:B------:R-:W-:Y:S01]  /*27260*/  BSSY B0, `(.L_x_2927) ;  /* 0x0000006000007945 */ /* 0x000fe20003800000 */
[----:B------:R-:W-:-:S07]  /*27270*/  IMAD.MOV.U32 R15, RZ, RZ, -0x1 ;  /* 0xffffffffff0f7424 */ /* 0x000fce00078e00ff */
[----:B0-----:R-:W-:Y:S05]  /*27280*/  WARPSYNC.COLLECTIVE R15, `(.L_x_2928) ;  /* 0x000000000f0c7348 */ /* 0x001fea0003c00000 */
[----:B------:R-:W-:Y:S02]  /*27290*/  ELECT P6, UR62, PT ;  /* 0x00000000003e782f */ /* 0x000fe400038c0000 */
[----:B------:R-:W-:Y:S01]  /*272a0*/  MOV R14, UR62 ;  /* 0x0000003e000e7c02 */ /* 0x000fe20008000f00 */
[----:B0-----:R-:W-:Y:S10]  /*272b0*/  ENDCOLLECTIVE ;  /* 0x000000000000791b */ /* 0x001ff40003800000 */
.L_x_2928:
[----:B------:R-:W-:Y:S05]  /*272c0*/  BSYNC B0 ;  /* 0x0000000000007941 */ /* 0x000fea0003800000 */
.L_x_2927:
[----:B------:R-:W-:Y:S05]  /*272d0*/  BRA `(.L_x_2929) ;  /* 0xffffffa000447947 */ /* 0x000fea000383ffff */
.L_x_2783:
[----:B0-----:R0:W1:Y:S02]  /*272e0*/  SYNCS.PHASECHK.TRANS64.TRYWAIT P0, [R0+URZ+0x34840], R2 ;  /* 0x03484002000075a7 */ /* 0x001064000800017f */
[----:B-1----:R-:W-:Y:S05]  /*272f0*/  @!P0 NANOSLEEP.SYNCS 0x989680 ;  /* 0x009896800000895d */ /* 0x002fea0003900000 */
[----:B------:R-:W1:Y:S02]  /*27300*/  @!P0 SYNCS.PHASECHK.TRANS64 P0, [R0+URZ+0x34840], R2 ;  /* 0x03484002000085a7 */ /* 0x000e64000800007f */
[----:B-1----:R-:W-:Y:S05]  /*27310*/  @!P0 BRA `(.L_x_2783) ;  /* 0xfffffffc00f08947 */ /* 0x002fea000383ffff */
[----:B------:R-:W-:Y:S05]  /*27320*/  BRA `(.L_x_2930) ;  /* 0xffffffa000a47947 */ /* 0x000fea000383ffff */
.L_x_2787:
[----:B------:R0:W5:Y:S01]  /*27330*/  LDL.LU R9, [R1+0x50] ;  /* 0x0000500001097983 */ /* 0x0001620000300800 */
[----:B------:R-:W-:Y:S01]  /*27340*/  IMAD.MOV.U32 R13, RZ, RZ, R3 ;  /* 0x000000ffff0d7224 */ /* 0x000fe200078e0003 */
[----:B------:R-:W-:Y:S01]  /*27350*/  MOV R15, 0xffffffff ;  /* 0xffffffff000f7802 */ /* 0x000fe20000000f00 */
[----:B------:R-:W-:Y:S01]  /*27360*/  IMAD.MOV.U32 R12, RZ, RZ, RZ ;  /* 0x000000ffff0c7224 */ /* 0x000fe200078e00ff */
[----:B------:R-:W1:Y:S01]  /*27370*/  S2R R5, SR_TID.X ;  /* 0x0000000000057919 */ /* 0x000e620000002100 */
[----:B------:R-:W-:-:S07]  /*27380*/  IMAD.MOV.U32 R11, RZ, RZ, 0x181f ;  /* 0x0000181fff0b7424 */ /* 0x000fce00078e00ff */
[----:B01---5:R-:W-:Y:S05]  /*27390*/  WARPSYNC.COLLECTIVE R15, `(.L_x_2931) ;  /* 0x000000000f087348 */ /* 0x023fea0003c00000 */
[----:B------:R2:W3:Y:S02]  /*273a0*/  SHFL.IDX P6, R14, R13, R12, R11 ;  /* 0x0000000c0d0e7389 */ /* 0x0004e400000c000b */
[----:B0123-5:R-:W-:Y:S01]  /*273b0*/  ENDCOLLECTIVE ;  /* 0x000000000000791b */ /* 0x02ffe20003800000 */
.L_x_2931:
[----:B------:R-:W-:Y:S02]  /*273c0*/  IMAD.MOV.U32 R13, RZ, RZ, R4 ;  /* 0x000000ffff0d7224 */ /* 0x000fe400078e0004 */
[----:B------:R-:W-:-:S07]  /*273d0*/  IMAD.MOV.U32 R6, RZ, RZ, R14 ;  /* 0x000000ffff067224 */ /* 0x000fce00078e000e */
[----:B------:R-:W-:Y:S05]  /*273e0*/  WARPSYNC.COLLECTIVE R15, `(.L_x_2932) ;  /* 0x000000000f087348 */ /* 0x000fea0003c00000 */
[----:B------:R0:W1:Y:S02]  /*273f0*/  SHFL.IDX P6, R14, R13, R12, R11 ;  /* 0x0000000c0d0e7389 */ /* 0x00006400000c000b */
[----:B01----:R-:W-:Y:S01]  /*27400*/  ENDCOLLECTIVE ;  /* 0x000000000000791b */ /* 0x003fe20003800000 */
.L_x_2932:
[----:B------:R-:W-:-:S04]  /*27410*/  LOP3.LUT R5, R5, 0x7f, RZ, 0xc0, !PT ;  /* 0x0000007f05057812 */ /* 0x000fc800078ec0ff */
[----:B------:R-:W-:Y:S01]  /*27420*/  SHF.R.U32.HI R0, RZ, 0x3, R5 ;  /* 0x00000003ff007819 */ /* 0x000fe20000011605 */
[----:B------:R-:W-:Y:S02]  /*27430*/  IMAD R2, R9, R7, RZ ;  /* 0x0000000709027224 */ /* 0x000fe400078e02ff */
[----:B------:R0:W5:Y:S02]  /*27440*/  LDL R9, [R1+0x30] ;  /* 0x0000300001097983 */ /* 0x0001640000100800 */
[----:B------:R-:W-:Y:S02]  /*27450*/  IMAD R0, R10, 0x80, R0 ;  /* 0x000000800a007824 */ /* 0x000fe400078e0200 */
[----:B------:R-:W-:Y:S02]  /*27460*/  IMAD.MOV.U32 R7, RZ, RZ, R14 ;  /* 0x000000ffff077224 */ /* 0x000fe400078e000e */
[----:B------:R-:W-:Y:S01]  /*27470*/  IMAD.MOV.U32 R13, RZ, RZ, R3 ;  /* 0x000000ffff0d7224 */ /* 0x000fe200078e0003 */
[----:B------:R-:W-:Y:S01]  /*27480*/  ISETP.GE.AND P2, PT, R0, R2, PT ;  /* 0x000000020000720c */ /* 0x000fe20003f46270 */
[----:B------:R-:W-:-:S02]  /*27490*/  IMAD.MOV.U32 R12, RZ, RZ, 0x1 ;  /* 0x00000001ff0c7424 */ /* 0x000fc400078e00ff */
[----:B0-----:R-:W-:-:S10]  /*274a0*/  VIADD R5, R0, 0x10 ;  /* 0x0000001000057836 */ /* 0x001fd40000000000 */
[----:B-----5:R-:W-:Y:S05]  /*274b0*/  WARPSYNC.COLLECTIVE R15, `(.L_x_2933) ;  /* 0x000000000f087348 */ /* 0x020fea0003c00000 */
[----:B------:R0:W1:Y:S02]  /*274c0*/  SHFL.IDX P6, R14, R13, R12, R11 ;  /* 0x0000000c0d0e7389 */ /* 0x00006400000c000b */
[----:B01---5:R-:W-:Y:S01]  /*274d0*/  ENDCOLLECTIVE ;  /* 0x000000000000791b */ /* 0x023fe20003800000 */
.L_x_2933:
[----:B------:R-:W-:-:S04]  /*274e0*/  @!P2 LEA R7, P4, R8, R7, 0x1 ;  /* 0x000000070807a211 */ /* 0x000fc800078808ff */
[----:B------:R-:W-:Y:S02]  /*274f0*/  @!P2 IADD3.X R6, RZ, R6, RZ, P4, !PT ;  /* 0x00000006ff06a210 */ /* 0x000fe400027fe4ff */
[----:B------:R-:W-:Y:S02]  /*27500*/  MOV R13, R4 ;  /* 0x00000004000d7202 */ /* 0x000fe40000000f00 */
        /* <DEDUP_REMOVED lines=14> */
.L_x_2934:
[----:B------:R-:W-:Y:S02]  /*275f0*/  IMAD.MOV.U32 R13, RZ, RZ, R3 ;  /* 0x000000ffff0d7224 */ /* 0x000fe400078e0003 */
[----:B------:R-:W-:Y:S02]  /*27600*/  IMAD.MOV.U32 R12, RZ, RZ, 0x2 ;  /* 0x00000002ff0c7424 */ /* 0x000fe400078e00ff */
[----:B------:R-:W-:-:S07]  /*27610*/  IMAD.MOV.U32 R5, RZ, RZ, R14 ;  /* 0x000000ffff057224 */ /* 0x000fce00078e000e */
[----:B------:R-:W-:Y:S05]  /*27620*/  WARPSYNC.COLLECTIVE R15, `(.L_x_2935) ;  /* 0x000000000f087348 */ /* 0x000fea0003c00000 */
[----:B------:R0:W1:Y:S02]  /*27630*/  SHFL.IDX P6, R14, R13, R12, R11 ;  /* 0x0000000c0d0e7389 */ /* 0x00006400000c000b */
[----:B01----:R-:W-:Y:S01]  /*27640*/  ENDCOLLECTIVE ;  /* 0x000000000000791b */ /* 0x003fe20003800000 */
.L_x_2935:
        /* <DEDUP_REMOVED lines=17> */
.L_x_2936:
[----:B------:R-:W-:Y:S01]  /*27760*/  MOV R13, R3 ;  /* 0x00000003000d7202 */ /* 0x000fe20000000f00 */
[----:B------:R-:W-:Y:S01]  /*27770*/  IMAD.MOV.U32 R12, RZ, RZ, 0x3 ;  /* 0x00000003ff0c7424 */ /* 0x000fe200078e00ff */
[----:B------:R-:W-:-:S07]  /*27780*/  MOV R5, R14 ;  /* 0x0000000e00057202 */ /* 0x000fce0000000f00 */
[----:B------:R-:W-:Y:S05]  /*27790*/  WARPSYNC.COLLECTIVE R15, `(.L_x_2937) ;  /* 0x000000000f087348 */ /* 0x000fea0003c00000 */
[----:B------:R0:W1:Y:S02]  /*277a0*/  SHFL.IDX P6, R14, R13, R12, R11 ;  /* 0x0000000c0d0e7389 */ /* 0x00006400000c000b */
[----:B01----:R-:W-:Y:S01]  /*277b0*/  ENDCOLLECTIVE ;  /* 0x000000000000791b */ /* 0x003fe20003800000 */
.L_x_2937:
        /* <DEDUP_REMOVED lines=17> */
.L_x_2938:
[----:B------:R-:W-:Y:S01]  /*278d0*/  IMAD.MOV.U32 R13, RZ, RZ, R3 ;  /* 0x000000ffff0d7224 */ /* 0x000fe200078e0003 */
[----:B------:R-:W-:Y:S01]  /*278e0*/  MOV R12, 0x4 ;  /* 0x00000004000c7802 */ /* 0x000fe20000000f00 */
[----:B------:R-:W-:-:S07]  /*278f0*/  IMAD.MOV.U32 R5, RZ, RZ, R14 ;  /* 0x000000ffff057224 */ /* 0x000fce00078e000e */
[----:B------:R-:W-:Y:S05]  /*27900*/  WARPSYNC.COLLECTIVE R15, `(.L_x_2939) ;  /* 0x000000000f087348 */ /* 0x000fea0003c00000 */
[----:B------:R0:W1:Y:S02]  /*27910*/  SHFL.IDX P6, R14, R13, R12, R11 ;  /* 0x0000000c0d0e7389 */ /* 0x00006400000c000b */
[----:B01----:R-:W-:Y:S01]  /*27920*/  ENDCOLLECTIVE ;  /* 0x000000000000791b */ /* 0x003fe20003800000 */
.L_x_2939:
[----:B------:R-:W-:-:S04]  /*27930*/  @!P2 LEA R5, P4, R8, R5, 0x1 ;  /* 0x000000050805a211 */ /* 0x000fc800078808ff */
[----:B------:R-:W-:-:S05]  /*27940*/  @!P2 IADD3.X R6, RZ, R6, RZ, P4, !PT ;  /* 0x00000006ff06a210 */ /* 0x000fca00027fe4ff */
        /* <DEDUP_REMOVED lines=15> */
.L_x_2940:
[----:B------:R-:W-:Y:S02]  /*27a40*/  IMAD.MOV.U32 R13, RZ, RZ, R3 ;  /* 0x000000ffff0d7224 */ /* 0x000fe400078e0003 */
[----:B------:R-:W-:Y:S02]  /*27a50*/  IMAD.MOV.U32 R12, RZ, RZ, 0x5 ;  /* 0x00000005ff0c7424 */ /* 0x000fe400078e00ff */
[----:B------:R-:W-:-:S07]  /*27a60*/  IMAD.MOV.U32 R5, RZ, RZ, R14 ;  /* 0x000000ffff057224 */ /* 0x000fce00078e000e */
[----:B------:R-:W-:Y:S05]  /*27a70*/  WARPSYNC.COLLECTIVE R15, `(.L_x_2941) ;  /* 0x000000000f087348 */ /* 0x000fea0003c00000 */
[----:B------:R0:W1:Y:S02]  /*27a80*/  SHFL.IDX P6, R14, R13, R12, R11 ;  /* 0x0000000c0d0e7389 */ /* 0x00006400000c000b */
[----:B01----:R-:W-:Y:S01]  /*27a90*/  ENDCOLLECTIVE ;  /* 0x000000000000791b */ /* 0x003fe20003800000 */
.L_x_2941:
[----:B------:R-:W-:-:S05]  /*27aa0*/  @!P2 LEA R5, P4, R8, R5, 0x1 ;  /* 0x000000050805a211 */ /* 0x000fca00078808ff */
[----:B------:R-:W-:-:S05]  /*27ab0*/  @!P2 IMAD.X R6, RZ, RZ, R6, P4 ;  /* 0x000000ffff06a224 */ /* 0x000fca00020e0606 */
[----:B------:R-:W-:Y:S01]  /*27ac0*/  @!P2 MOV R7, R6 ;  /* 0x000000060007a202 */ /* 0x000fe20000000f00 */
        /* <DEDUP_REMOVED lines=14> */
.L_x_2942:
[----:B------:R-:W-:Y:S02]  /*27bb0*/  IMAD.MOV.U32 R13, RZ, RZ, R3 ;  /* 0x000000ffff0d7224 */ /* 0x000fe400078e0003 */
[----:B------:R-:W-:Y:S02]  /*27bc0*/  IMAD.MOV.U32 R12, RZ, RZ, 0x6 ;  /* 0x00000006ff0c7424 */ /* 0x000fe400078e00ff */
[----:B------:R-:W-:-:S07]  /*27bd0*/  IMAD.MOV.U32 R5, RZ, RZ, R14 ;  /* 0x000000ffff057224 */ /* 0x000fce00078e000e */
[----:B------:R-:W-:Y:S05]  /*27be0*/  WARPSYNC.COLLECTIVE R15, `(.L_x_2943) ;  /* 0x000000000f087348 */ /* 0x000fea0003c00000 */
[----:B------:R0:W1:Y:S02]  /*27bf0*/  SHFL.IDX P6, R14, R13, R12, R11 ;  /* 0x0000000c0d0e7389 */ /* 0x00006400000c000b */
[----:B01----:R-:W-:Y:S01]  /*27c00*/  ENDCOLLECTIVE ;  /* 0x000000000000791b */ /* 0x003fe20003800000 */
.L_x_2943:
        /* <DEDUP_REMOVED lines=17> */
.L_x_2944:
[----:B------:R-:W-:Y:S02]  /*27d20*/  IMAD.MOV.U32 R13, RZ, RZ, R3 ;  /* 0x000000ffff0d7224 */ /* 0x000fe400078e0003 */
[----:B------:R-:W-:Y:S02]  /*27d30*/  IMAD.MOV.U32 R12, RZ, RZ, 0x7 ;  /* 0x00000007ff0c7424 */ /* 0x000fe400078e00ff */
[----:B------:R-:W-:-:S07]  /*27d40*/  IMAD.MOV.U32 R5, RZ, RZ, R14 ;  /* 0x000000ffff057224 */ /* 0x000fce00078e000e */
[----:B------:R-:W-:Y:S05]  /*27d50*/  WARPSYNC.COLLECTIVE R15, `(.L_x_2945) ;  /* 0x000000000f087348 */ /* 0x000fea0003c00000 */
[----:B------:R0:W1:Y:S02]  /*27d60*/  SHFL.IDX P6, R14, R13, R12, R11 ;  /* 0x0000000c0d0e7389 */ /* 0x00006400000c000b */
[----:B01----:R-:W-:Y:S01]  /*27d70*/  ENDCOLLECTIVE ;  /* 0x000000000000791b */ /* 0x003fe20003800000 */
.L_x_2945:
[----:B------:R-:W-:-:S05]  /*27d80*/  @!P2 LEA R5, P4, R8, R5, 0x1 ;  /* 0x000000050805a211 */ /* 0x000fca00078808ff */
[----:B------:R-:W-:-:S05]  /*27d90*/  @!P2 IMAD.X R6, RZ, RZ, R6, P4 ;  /* 0x000000ffff06a224 */ /* 0x000fca00020e0606 */
[----:B------:R-:W-:Y:S01]  /*27da0*/  @!P2 MOV R7, R6 ;  /* 0x000000060007a202 */ /* 0x000fe20000000f00 */
[----:B------:R-:W-:Y:S02]  /*27db0*/  IMAD.MOV.U32 R13, RZ, RZ, R4 ;  /* 0x000000ffff0d7224 */ /* 0x000fe400078e0004 */
[----:B------:R-:W-:-:S05]  /*27dc0*/  @!P2 IMAD.MOV.U32 R6, RZ, RZ, R5 ;  /* 0x000000ffff06a224 */ /* 0x000fca00078e0005 */
[----:B------:R-:W-:Y:S01]  /*27dd0*/  @!PT LDS RZ, [RZ] ;  /* 0x00000000fffff984 */ /* 0x000fe20000000800 */
[----:B------:R-:W-:Y:S01]  /*27de0*/  @!PT LDS RZ, [RZ] ;  /* 0x00000000fffff984 */ /* 0x000fe20000000800 */
[----:B------:R-:W-:Y:S01]  /*27df0*/  @!PT LDS RZ, [RZ] ;  /* 0x00000000fffff984 */ /* 0x000fe20000000800 */
[----:B------:R0:W-:Y:S01]  /*27e00*/  @!P2 LDGSTS.E.BYPASS.LTC128B.128 [R9+0x13400], desc[UR60][R6.64], !P3 ;  /* 0x134000000609afae */ /* 0x0001e2000d901d7c */
[----:B------:R-:W-:-:S03]  /*27e10*/  MOV R5, R14 ;  /* 0x0000000e00057202 */ /* 0x000fc60000000f00 */
[----:B------:R0:W-:Y:S04]  /*27e20*/  @!P2 LDGSTS.E.BYPASS.LTC128B.128 [R9+0x17400], desc[UR60][R6.64+0x80], !P0 ;  /* 0x174000800609afae */ /* 0x0001e8000c101d7c */
[----:B0-----:R-:W-:Y:S05]  /*27e30*/  WARPSYNC.COLLECTIVE R15, `(.L_x_2946) ;  /* 0x000000000f087348 */ /* 0x001fea0003c00000 */
[----:B------:R1:W2:Y:S02]  /*27e40*/  SHFL.IDX P6, R14, R13, R12, R11 ;  /* 0x0000000c0d0e7389 */ /* 0x0002a400000c000b */
[----:B012---:R-:W-:Y:S01]  /*27e50*/  ENDCOLLECTIVE ;  /* 0x000000000000791b */ /* 0x007fe20003800000 */
.L_x_2946:
[----:B------:R-:W-:Y:S01]  /*27e60*/  @!PT LDS RZ, [RZ] ;  /* 0x00000000fffff984 */ /* 0x000fe20000000800 */
[----:B------:R-:W-:Y:S01]  /*27e70*/  @!PT LDS RZ, [RZ] ;  /* 0x00000000fffff984 */ /* 0x000fe20000000800 */
[----:B------:R-:W-:Y:S01]  /*27e80*/  @!PT LDS RZ, [RZ] ;  /* 0x00000000fffff984 */ /* 0x000fe20000000800 */
[----:B------:R0:W-:Y:S01]  /*27e90*/  @!P2 LDGSTS.E.BYPASS.LTC128B.128 [R9+0x1b400], desc[UR60][R6.64+0x100], !P1 ;  /* 0x1b4001000609afae */ /* 0x0001e2000c901d7c */
[----:B------:R-:W-:Y:S01]  /*27ea0*/  IMAD.MOV.U32 R3, RZ, RZ, R14 ;  /* 0x000000ffff037224 */ /* 0x000fe200078e000e */
[----:B------:R-:W-:Y:S06]  /*27eb0*/  BRA `(.L_x_2947) ;  /* 0xffffffa4005c7947 */ /* 0x000fec000383ffff */
.L_x_2792:
[----:B----4-:R4:W0:Y:S02]  /*27ec0*/  SYNCS.PHASECHK.TRANS64.TRYWAIT P0, [R18+URZ+0x34820], R0 ;  /* 0x03482000120075a7 */ /* 0x010824000800017f */
[----:B0-----:R-:W-:Y:S05]  /*27ed0*/  @!P0 NANOSLEEP.SYNCS 0x989680 ;  /* 0x009896800000895d */ /* 0x001fea0003900000 */
[----:B------:R-:W0:Y:S02]  /*27ee0*/  @!P0 SYNCS.PHASECHK.TRANS64 P0, [R18+URZ+0x34820], R0 ;  /* 0x03482000120085a7 */ /* 0x000e24000800007f */
[----:B0-----:R-:W-:Y:S05]  /*27ef0*/  @!P0 BRA `(.L_x_2792) ;  /* 0xfffffffc00f08947 */ /* 0x001fea000383ffff */
[----:B------:R-:W-:Y:S05]  /*27f00*/  BRA `(.L_x_2948) ;  /* 0xffffffa400d07947 */ /* 0x000fea000383ffff */
.L_x_2801:
[----:B-1----:R1:W2:Y:S02]  /*27f10*/  SYNCS.PHASECHK.TRANS64.TRYWAIT P0, [R3+URZ+0x34840], R2 ;  /* 0x03484002030075a7 */ /* 0x0022a4000800017f */
[----:B--2---:R-:W-:Y:S05]  /*27f20*/  @!P0 NANOSLEEP.SYNCS 0x989680 ;  /* 0x009896800000895d */ /* 0x004fea0003900000 */
[----:B------:R-:W2:Y:S02]  /*27f30*/  @!P0 SYNCS.PHASECHK.TRANS64 P0, [R3+URZ+0x34840], R2 ;  /* 0x03484002030085a7 */ /* 0x000ea4000800007f */
[----:B--2---:R-:W-:Y:S05]  /*27f40*/  @!P0 BRA `(.L_x_2801) ;  /* 0xfffffffc00f08947 */ /* 0x004fea000383ffff */
[----:B------:R-:W-:Y:S05]  /*27f50*/  BRA `(.L_x_2949) ;  /* 0xffffffa800ac7947 */ /* 0x000fea000383ffff */
.L_x_2808:
[----:B0-----:R0:W1:Y:S02]  /*27f60*/  SYNCS.PHASECHK.TRANS64.TRYWAIT P0, [R2+URZ+0x34860], R3 ;  /* 0x03486003020075a7 */ /* 0x001064000800017f */
[----:B-1----:R-:W-:Y:S05]  /*27f70*/  @!P0 NANOSLEEP.SYNCS 0x989680 ;  /* 0x009896800000895d */ /* 0x002fea0003900000 */
[----:B------:R-:W1:Y:S02]  /*27f80*/  @!P0 SYNCS.PHASECHK.TRANS64 P0, [R2+URZ+0x34860], R3 ;  /* 0x03486003020085a7 */ /* 0x000e64000800007f */
[----:B-1----:R-:W-:Y:S05]  /*27f90*/  @!P0 BRA `(.L_x_2808) ;  /* 0xfffffffc00f08947 */ /* 0x002fea000383ffff */
[----:B------:R-:W-:Y:S05]  /*27fa0*/  BRA `(.L_x_2950) ;  /* 0xffffffac00b87947 */ /* 0x000fea000383ffff */
.L_x_2818:
[----:B-1----:R1:W2:Y:S02]  /*27fb0*/  SYNCS.PHASECHK.TRANS64.TRYWAIT P0, [R3+URZ+0x34840], R2 ;  /* 0x03484002030075a7 */ /* 0x0022a4000800017f */
[----:B--2---:R-:W-:Y:S05]  /*27fc0*/  @!P0 NANOSLEEP.SYNCS 0x989680 ;  /* 0x009896800000895d */ /* 0x004fea0003900000 */
[----:B------:R-:W2:Y:S02]  /*27fd0*/  @!P0 SYNCS.PHASECHK.TRANS64 P0, [R3+URZ+0x34840], R2 ;  /* 0x03484002030085a7 */ /* 0x000ea4000800007f */
[----:B--2---:R-:W-:Y:S05]  /*27fe0*/  @!P0 BRA `(.L_x_2818) ;  /* 0xfffffffc00f08947 */ /* 0x004fea000383ffff */
[----:B------:R-:W-:Y:S05]  /*27ff0*/  BRA `(.L_x_2951) ;  /* 0xffffffb400507947 */ /* 0x000fea000383ffff */
.L_x_2825:
[----:B0-----:R0:W1:Y:S02]  /*28000*/  SYNCS.PHASECHK.TRANS64.TRYWAIT P0, [R2+URZ+0x34860], R3 ;  /* 0x03486003020075a7 */ /* 0x001064000800017f */
[----:B-1----:R-:W-:Y:S05]  /*28010*/  @!P0 NANOSLEEP.SYNCS 0x989680 ;  /* 0x009896800000895d */ /* 0x002fea0003900000 */
[----:B------:R-:W1:Y:S02]  /*28020*/  @!P0 SYNCS.PHASECHK.TRANS64 P0, [R2+URZ+0x34860], R3 ;  /* 0x03486003020085a7 */ /* 0x000e64000800007f */
[----:B-1----:R-:W-:Y:S05]  /*28030*/  @!P0 BRA `(.L_x_2825) ;  /* 0xfffffffc00f08947 */ /* 0x002fea000383ffff */
[----:B------:R-:W-:Y:S05]  /*28040*/  BRA `(.L_x_2952) ;  /* 0xffffffb8005c7947 */ /* 0x000fea000383ffff */
.L_x_2835:
[----:B--2---:R2:W3:Y:S02]  /*28050*/  SYNCS.PHASECHK.TRANS64.TRYWAIT P0, [R3+URZ+0x34840], R2 ;  /* 0x03484002030075a7 */ /* 0x0044e4000800017f */
[----:B---3--:R-:W-:Y:S05]  /*28060*/  @!P0 NANOSLEEP.SYNCS 0x989680 ;  /* 0x009896800000895d */ /* 0x008fea0003900000 */
[----:B------:R-:W3:Y:S02]  /*28070*/  @!P0 SYNCS.PHASECHK.TRANS64 P0, [R3+URZ+0x34840], R2 ;  /* 0x03484002030085a7 */ /* 0x000ee4000800007f */
[----:B---3--:R-:W-:Y:S05]  /*28080*/  @!P0 BRA `(.L_x_2835) ;  /* 0xfffffffc00f08947 */ /* 0x008fea000383ffff */
[----:B------:R-:W-:Y:S05]  /*28090*/  BRA `(.L_x_2953) ;  /* 0xffffffbc00cc7947 */ /* 0x000fea000383ffff */
.L_x_2842:
[----:B0-----:R0:W1:Y:S02]  /*280a0*/  SYNCS.PHASECHK.TRANS64.TRYWAIT P0, [R2+URZ+0x34860], R5 ;  /* 0x03486005020075a7 */ /* 0x001064000800017f */
[----:B-1----:R-:W-:Y:S05]  /*280b0*/  @!P0 NANOSLEEP.SYNCS 0x989680 ;  /* 0x009896800000895d */ /* 0x002fea0003900000 */
[----:B------:R-:W1:Y:S02]  /*280c0*/  @!P0 SYNCS.PHASECHK.TRANS64 P0, [R2+URZ+0x34860], R5 ;  /* 0x03486005020085a7 */ /* 0x000e64000800007f */
[----:B-1----:R-:W-:Y:S05]  /*280d0*/  @!P0 BRA `(.L_x_2842) ;  /* 0xfffffffc00f08947 */ /* 0x002fea000383ffff */
[----:B------:R-:W-:Y:S05]  /*280e0*/  BRA `(.L_x_2954) ;  /* 0xffffffc000d47947 */ /* 0x000fea000383ffff */
.L_x_2854:
[----:B---3--:R3:W4:Y:S02]  /*280f0*/  SYNCS.PHASECHK.TRANS64.TRYWAIT P0, [R0+URZ+0x34860], R2 ;  /* 0x03486002000075a7 */ /* 0x008724000800017f */
[----:B----4-:R-:W-:Y:S05]  /*28100*/  @!P0 NANOSLEEP.SYNCS 0x989680 ;  /* 0x009896800000895d */ /* 0x010fea0003900000 */
[----:B------:R-:W4:Y:S02]  /*28110*/  @!P0 SYNCS.PHASECHK.TRANS64 P0, [R0+URZ+0x34860], R2 ;  /* 0x03486002000085a7 */ /* 0x000f24000800007f */
[----:B----4-:R-:W-:Y:S05]  /*28120*/  @!P0 BRA `(.L_x_2854) ;  /* 0xfffffffc00f08947 */ /* 0x010fea000383ffff */
[----:B------:R-:W-:Y:S05]  /*28130*/  BRA `(.L_x_2955) ;  /* 0xffffffc8002c7947 */ /* 0x000fea000383ffff */
.L_x_2862:
[----:B----4-:R-:W4:Y:S01]  /*28140*/  LDL R0, [R1] ;  /* 0x0000000001007983 */ /* 0x010f220000100800 */
[----:B------:R-:W-:Y:S01]  /*28150*/  BSSY B0, `(.L_x_2956) ;  /* 0x0000008000007945 */ /* 0x000fe20003800000 */
[----:B------:R-:W-:Y:S01]  /*28160*/  MOV R12, RZ ;  /* 0x000000ff000c7202 */ /* 0x000fe20000000f00 */
[----:B------:R-:W-:Y:S02]  /*28170*/  IMAD.MOV.U32 R11, RZ, RZ, 0x1f ;  /* 0x0000001fff0b7424 */ /* 0x000fe400078e00ff */
[----:B------:R-:W-:Y:S02]  /*28180*/  IMAD.MOV.U32 R15, RZ, RZ, -0x1 ;  /* 0xffffffffff0f7424 */ /* 0x000fe400078e00ff */
[----:B----4-:R-:W-:-:S07]  /*28190*/  IMAD.MOV.U32 R13, RZ, RZ, R0 ;  /* 0x000000ffff0d7224 */ /* 0x010fce00078e0000 */
[----:B-123--:R-:W-:Y:S05]  /*281a0*/  WARPSYNC.COLLECTIVE R15, `(.L_x_2957) ;  /* 0x000000000f087348 */ /* 0x00efea0003c00000 */
[----:B------:R0:W4:Y:S02]  /*281b0*/  SHFL.IDX P6, R14, R13, R12, R11 ;  /* 0x0000000c0d0e7389 */ /* 0x00012400000c000b */
[----:B01234-:R-:W-:Y:S01]  /*281c0*/  ENDCOLLECTIVE ;  /* 0x000000000000791b */ /* 0x01ffe20003800000 */
.L_x_2957:
[----:B------:R-:W-:Y:S05]  /*281d0*/  BSYNC B0 ;  /* 0x0000000000007941 */ /* 0x000fea0003800000 */
.L_x_2956:
[----:B------:R0:W5:Y:S01]  /*281e0*/  LDL R2, [R1+0xc] ;  /* 0x00000c0001027983 */ /* 0x0001620000100800 */
[----:B------:R-:W-:Y:S01]  /*281f0*/  MOV R13, R0 ;  /* 0x00000000000d7202 */ /* 0x000fe20000000f00 */
[----:B------:R-:W-:Y:S01]  /*28200*/  IMAD.MOV.U32 R12, RZ, RZ, 0x1 ;  /* 0x00000001ff0c7424 */ /* 0x000fe200078e00ff */
[----:B------:R-:W-:Y:S01]  /*28210*/  LOP3.LUT P1, RZ, R10, 0x1, RZ, 0xc0, !PT ;  /* 0x000000010aff7812 */ /* 0x000fe2000782c0ff */
[----:B------:R-:W-:Y:S02]  /*28220*/  IMAD.MOV.U32 R11, RZ, RZ, 0x1f ;  /* 0x0000001fff0b7424 */ /* 0x000fe400078e00ff */
[----:B------:R-:W-:Y:S02]  /*28230*/  IMAD.MOV.U32 R15, RZ, RZ, -0x1 ;  /* 0xffffffffff0f7424 */ /* 0x000fe400078e00ff */
[----:B0-----:R-:W-:-:S08]  /*28240*/  IMAD.MOV.U32 R5, RZ, RZ, R14 ;  /* 0x000000ffff057224 */ /* 0x001fd000078e000e */
[----:B-----5:R-:W-:Y:S05]  /*28250*/  WARPSYNC.COLLECTIVE R15, `(.L_x_2958) ;  /* 0x000000000f087348 */ /* 0x020fea0003c00000 */
[----:B------:R0:W1:Y:S02]  /*28260*/  SHFL.IDX P6, R14, R13, R12, R11 ;  /* 0x0000000c0d0e7389 */ /* 0x00006400000c000b */
[----:B01---5:R-:W-:Y:S01]  /*28270*/  ENDCOLLECTIVE ;  /* 0x000000000000791b */ /* 0x023fe20003800000 */
.L_x_2958:
        /* <DEDUP_REMOVED lines=11> */
[----:B------:R-:W-:Y:S01]  /*28330*/  MOV R6, RZ ;  /* 0x000000ff00067202 */ /* 0x000fe20000000f00 */
[----:B------:R-:W-:Y:S01]  /*28340*/  IMAD.MOV.U32 R11, RZ, RZ, RZ ;  /* 0x000000ffff0b7224 */ /* 0x000fe200078e00ff */
[C---:B------:R-:W-:Y:S02]  /*28350*/  ISETP.GE.U32.AND P2, PT, R16.reuse, 0x8, PT ;  /* 0x000000081000780c */ /* 0x040fe40003f46070 */
[C---:B------:R-:W-:Y:S01]  /*28360*/  ISETP.GE.U32.AND P3, PT, R16.reuse, 0x10, PT ;  /* 0x000000101000780c */ /* 0x040fe20003f66070 */
[----:B--2---:R-:W-:Y:S02]  /*28370*/  @!P0 IMAD.MOV.U32 R4, RZ, RZ, R8 ;  /* 0x000000ffff048224 */ /* 0x004fe400078e0008 */
[----:B------:R-:W-:Y:S02]  /*28380*/  IMAD.MOV.U32 R8, RZ, RZ, RZ ;  /* 0x000000ffff087224 */ /* 0x000fe400078e00ff */
[----:B---3--:R-:W-:Y:S01]  /*28390*/  @!P0 IMAD.MOV.U32 R6, RZ, RZ, R2 ;  /* 0x000000ffff068224 */ /* 0x008fe200078e0002 */
[----:B------:R-:W-:-:S03]  /*283a0*/  ISETP.GE.U32.AND P0, PT, R16, 0x2, PT ;  /* 0x000000021000780c */ /* 0x000fc60003f06070 */
[----:B------:R-:W-:-:S04]  /*283b0*/  IMAD R2, R6, R4, RZ ;  /* 0x0000000406027224 */ /* 0x000fc800078e02ff */
[----:B------:R-:W-:-:S07]  /*283c0*/  IMAD.MOV.U32 R13, RZ, RZ, R2 ;  /* 0x000000ffff0d7224 */ /* 0x000fce00078e0002 */
[----:B------:R-:W-:Y:S05]  /*283d0*/  WARPSYNC.COLLECTIVE R15, `(.L_x_2959) ;  /* 0x000000000f087348 */ /* 0x000fea0003c00000 */
[----:B------:R0:W1:Y:S02]  /*283e0*/  SHFL.UP P6, R14, R13, R12, R11 ;  /* 0x0400000c0d0e7389 */ /* 0x00006400000c000b */
[----:B01----:R-:W-:Y:S01]  /*283f0*/  ENDCOLLECTIVE ;  /* 0x000000000000791b */ /* 0x003fe20003800000 */
.L_x_2959:
[----:B------:R-:W-:Y:S01]  /*28400*/  IMAD.MOV.U32 R12, RZ, RZ, 0x2 ;  /* 0x00000002ff0c7424 */ /* 0x000fe200078e00ff */
        /* <DEDUP_REMOVED lines=8> */
.L_x_2960:
        /* <DEDUP_REMOVED lines=8> */
.L_x_2961:
        /* <DEDUP_REMOVED lines=8> */
.L_x_2962:
        /* <DEDUP_REMOVED lines=8> */
.L_x_2963:
[----:B------:R-:W-:Y:S01]  /*28610*/  IMAD.MOV.U32 R12, RZ, RZ, 0x1f ;  /* 0x0000001fff0c7424 */ /* 0x000fe200078e00ff */
[----:B------:R-:W-:Y:S02]  /*28620*/  MOV R11, 0x1f ;  /* 0x0000001f000b7802 */ /* 0x000fe40000000f00 */
[----:B------:R-:W-:-:S04]  /*28630*/  MOV R3, R14 ;  /* 0x0000000e00037202 */ /* 0x000fc80000000f00 */
[----:B------:R-:W-:-:S05]  /*28640*/  SEL R3, R3, RZ, P3 ;  /* 0x000000ff03037207 */ /* 0x000fca0001800000 */
[----:B------:R-:W-:-:S04]  /*28650*/  IMAD.IADD R7, R2, 0x1, R3 ;  /* 0x0000000102077824 */ /* 0x000fc800078e0203 */
[----:B------:R-:W-:-:S07]  /*28660*/  IMAD.MOV.U32 R13, RZ, RZ, R7 ;  /* 0x000000ffff0d7224 */ /* 0x000fce00078e0007 */
[----:B------:R-:W-:Y:S05]  /*28670*/  WARPSYNC.COLLECTIVE R15, `(.L_x_2964) ;  /* 0x000000000f087348 */ /* 0x000fea0003c00000 */
[----:B------:R0:W1:Y:S02]  /*28680*/  SHFL.IDX P6, R14, R13, R12, R11 ;  /* 0x0000000c0d0e7389 */ /* 0x00006400000c000b */
[----:B01----:R-:W-:Y:S01]  /*28690*/  ENDCOLLECTIVE ;  /* 0x000000000000791b */ /* 0x003fe20003800000 */
.L_x_2964:
[----:B------:R-:W-:Y:S01]  /*286a0*/  IMAD.MOV.U32 R9, RZ, RZ, R14 ;  /* 0x000000ffff097224 */ /* 0x000fe200078e000e */
[----:B------:R-:W-:Y:S06]  /*286b0*/  BRA `(.L_x_2965) ;  /* 0xffffffc800b47947 */ /* 0x000fec000383ffff */
.L_x_2865:
[----:B------:R-:W-:Y:S01]  /*286c0*/  BSSY B0, `(.L_x_2966) ;  /* 0x0000008000007945 */ /* 0x000fe20003800000 */
[----:B------:R-:W-:Y:S01]  /*286d0*/  IMAD.MOV.U32 R13, RZ, RZ, R2 ;  /* 0x000000ffff0d7224 */ /* 0x000fe200078e0002 */
[----:B------:R-:W-:Y:S01]  /*286e0*/  MOV R12, 0x1 ;  /* 0x00000001000c7802 */ /* 0x000fe20000000f00 */
[----:B------:R-:W-:Y:S02]  /*286f0*/  IMAD.MOV.U32 R11, RZ, RZ, RZ ;  /* 0x000000ffff0b7224 */ /* 0x000fe400078e00ff */
[----:B------:R-:W-:-:S07]  /*28700*/  IMAD.MOV.U32 R15, RZ, RZ, -0x1 ;  /* 0xffffffffff0f7424 */ /* 0x000fce00078e00ff */
[----:B0-----:R-:W-:Y:S05]  /*28710*/  WARPSYNC.COLLECTIVE R15, `(.L_x_2967) ;  /* 0x000000000f087348 */ /* 0x001fea0003c00000 */
[----:B------:R1:W2:Y:S02]  /*28720*/  SHFL.UP P6, R14, R13, R12, R11 ;  /* 0x0400000c0d0e7389 */ /* 0x0002a400000c000b */
[----:B012---:R-:W-:Y:S01]  /*28730*/  ENDCOLLECTIVE ;  /* 0x000000000000791b */ /* 0x007fe20003800000 */
.L_x_2967:
[----:B------:R-:W-:Y:S05]  /*28740*/  BSYNC B0 ;  /* 0x0000000000007941 */ /* 0x000fea0003800000 */
.L_x_2966:
[----:B------:R-:W2:Y:S01]  /*28750*/  LDL R7, [R1+0x10] ;  /* 0x0000100001077983 */ /* 0x000ea20000100800 */
[----:B------:R-:W-:Y:S01]  /*28760*/  IMAD.MOV.U32 R3, RZ, RZ, R14 ;  /* 0x000000ffff037224 */ /* 0x000fe200078e000e */
[----:B------:R-:W-:Y:S01]  /*28770*/  MOV R15, 0xffffffff ;  /* 0xffffffff000f7802 */ /* 0x000fe20000000f00 */
[----:B------:R-:W-:Y:S02]  /*28780*/  IMAD.MOV.U32 R12, RZ, RZ, 0x2 ;  /* 0x00000002ff0c7424 */ /* 0x000fe400078e00ff */
[----:B------:R-:W-:Y:S01]  /*28790*/  IMAD.MOV.U32 R11, RZ, RZ, RZ ;  /* 0x000000ffff0b7224 */ /* 0x000fe200078e00ff */
[----:B--2---:R-:W-:-:S04]  /*287a0*/  LOP3.LUT P4, RZ, R7, 0x1, RZ, 0xc0, !PT ;  /* 0x0000000107ff7812 */ /* 0x004fc8000788c0ff */
[----:B------:R-:W-:-:S04]  /*287b0*/  SEL R3, R3, RZ, P4 ;  /* 0x000000ff03037207 */ /* 0x000fc80002000000 */
[----:B------:R-:W-:-:S05]  /*287c0*/  IADD3 R2, R2, R3, RZ ;  /* 0x0000000302027210 */ /* 0x000fca0007ffe0ff */
[----:B------:R-:W-:-:S07]  /*287d0*/  IMAD.MOV.U32 R13, RZ, RZ, R2 ;  /* 0x000000ffff0d7224 */ /* 0x000fce00078e0002 */
[----:B------:R-:W-:Y:S05]  /*287e0*/  WARPSYNC.COLLECTIVE R15, `(.L_x_2968) ;  /* 0x000000000f087348 */ /* 0x000fea0003c00000 */
[----:B------:R0:W1:Y:S02]  /*287f0*/  SHFL.UP P6, R14, R13, R12, R11 ;  /* 0x0400000c0d0e7389 */ /* 0x00006400000c000b */
[----:B01----:R-:W-:Y:S01]  /*28800*/  ENDCOLLECTIVE ;  /* 0x000000000000791b */ /* 0x003fe20003800000 */
.L_x_2968:
[----:B------:R-:W-:Y:S01]  /*28810*/  MOV R12, 0x4 ;  /* 0x00000004000c7802 */ /* 0x000fe20000000f00 */
[----:B------:R-:W-:-:S05]  /*28820*/  IMAD.MOV.U32 R3, RZ, RZ, R14 ;  /* 0x000000ffff037224 */ /* 0x000fca00078e000e */
[----:B------:R-:W-:-:S05]  /*28830*/  SEL R3, R3, RZ, P0 ;  /* 0x000000ff03037207 */ /* 0x000fca0000000000 */
[----:B------:R-:W-:-:S04]  /*28840*/  IMAD.IADD R2, R2, 0x1, R3 ;  /* 0x0000000102027824 */ /* 0x000fc800078e0203 */
[----:B------:R-:W-:-:S07]  /*28850*/  IMAD.MOV.U32 R13, RZ, RZ, R2 ;  /* 0x000000ffff0d7224 */ /* 0x000fce00078e0002 */
[----:B------:R-:W-:Y:S05]  /*28860*/  WARPSYNC.COLLECTIVE R15, `(.L_x_2969) ;  /* 0x000000000f087348 */ /* 0x000fea0003c00000 */
[----:B------:R0:W1:Y:S02]  /*28870*/  SHFL.UP P6, R14, R13, R12, R11 ;  /* 0x0400000c0d0e7389 */ /* 0x00006400000c000b */
[----:B01----:R-:W-:Y:S01]  /*28880*/  ENDCOLLECTIVE ;  /* 0x000000000000791b */ /* 0x003fe20003800000 */
.L_x_2969:
        /* <DEDUP_REMOVED lines=8> */
.L_x_2970:
        /* <DEDUP_REMOVED lines=8> */
.L_x_2971:
[----:B------:R-:W-:Y:S01]  /*28990*/  MOV R12, 0x1f ;  /* 0x0000001f000c7802 */ /* 0x000fe20000000f00 */
        /* <DEDUP_REMOVED lines=8> */
.L_x_2972:
[----:B------:R-:W-:Y:S01]  /*28a20*/  IMAD.MOV.U32 R9, RZ, RZ, R14 ;  /* 0x000000ffff097224 */ /* 0x000fe200078e000e */
[----:B------:R-:W-:Y:S06]  /*28a30*/  BRA `(.L_x_2973) ;  /* 0xffffffc800847947 */ /* 0x000fec000383ffff */
.L_x_2867:
[----:B------:R-:W-:Y:S01]  /*28a40*/  BSSY B0, `(.L_x_2974) ;  /* 0x0000006000007945 */ /* 0x000fe20003800000 */
[----:B------:R-:W-:Y:S01]  /*28a50*/  PLOP3.LUT P6, PT, P6, PT, PT, 0x8, 0x0 ;  /* 0x000000000000781c */ /* 0x000fe200037ce170 */
[----:B------:R-:W-:-:S12]  /*28a60*/  IMAD.MOV.U32 R15, RZ, RZ, -0x1 ;  /* 0xffffffffff0f7424 */ /* 0x000fd800078e00ff */
[----:B0-----:R-:W-:Y:S05]  /*28a70*/  WARPSYNC.COLLECTIVE R15, `(.L_x_2975) ;  /* 0x000000000f087348 */ /* 0x001fea0003c00000 */
[----:B------:R-:W-:Y:S01]  /*28a80*/  VOTE.ANY R14, PT, P6 ;  /* 0x00000000000e7806 */ /* 0x000fe200030e0100 */
[----:B0-----:R-:W-:Y:S06]  /*28a90*/  ENDCOLLECTIVE ;  /* 0x000000000000791b */ /* 0x001fec0003800000 */
.L_x_2975:
[----:B------:R-:W-:Y:S05]  /*28aa0*/  BSYNC B0 ;  /* 0x0000000000007941 */ /* 0x000fea0003800000 */
.L_x_2974:
[----:B------:R0:W5:Y:S01]  /*28ab0*/  LDL.LU R10, [R1+0xc] ;  /* 0x00000c00010a7983 */ /* 0x0001620000300800 */
[----:B------:R-:W-:Y:S01]  /*28ac0*/  MOV R0, R14 ;  /* 0x0000000e00007202 */ /* 0x000fe20000000f00 */
[----:B------:R-:W-:Y:S01]  /*28ad0*/  IMAD.MOV.U32 R13, RZ, RZ, R4 ;  /* 0x000000ffff0d7224 */ /* 0x000fe200078e0004 */
[----:B------:R-:W-:Y:S01]  /*28ae0*/  MOV R15, 0xffffffff ;  /* 0xffffffff000f7802 */ /* 0x000fe20000000f00 */
[----:B------:R-:W-:Y:S01]  /*28af0*/  IMAD.MOV.U32 R11, RZ, RZ, 0x1f ;  /* 0x0000001fff0b7424 */ /* 0x000fe200078e00ff */
[----:B------:R-:W1:Y:S02]  /*28b00*/  POPC R3, R0 ;  /* 0x0000000000037309 */ /* 0x000e640000000000 */
[----:B01----:R-:W-:-:S07]  /*28b10*/  IMAD.MOV.U32 R12, RZ, RZ, R3 ;  /* 0x000000ffff0c7224 */ /* 0x003fce00078e0003 */
[----:B-----5:R-:W-:Y:S05]  /*28b20*/  WARPSYNC.COLLECTIVE R15, `(.L_x_2976) ;  /* 0x000000000f087348 */ /* 0x020fea0003c00000 */
[----:B------:R0:W1:Y:S02]  /*28b30*/  SHFL.IDX P6, R14, R13, R12, R11 ;  /* 0x0000000c0d0e7389 */ /* 0x00006400000c000b */
[----:B01---5:R-:W-:Y:S01]  /*28b40*/  ENDCOLLECTIVE ;  /* 0x000000000000791b */ /* 0x023fe20003800000 */
.L_x_2976:
[----:B------:R-:W-:Y:S02]  /*28b50*/  IMAD.MOV.U32 R13, RZ, RZ, R6 ;  /* 0x000000ffff0d7224 */ /* 0x000fe400078e0006 */
[----:B------:R-:W-:-:S07]  /*28b60*/  IMAD.MOV.U32 R4, RZ, RZ, R14 ;  /* 0x000000ffff047224 */ /* 0x000fce00078e000e */
[----:B------:R-:W-:Y:S05]  /*28b70*/  WARPSYNC.COLLECTIVE R15, `(.L_x_2977) ;  /* 0x000000000f087348 */ /* 0x000fea0003c00000 */
[----:B------:R0:W1:Y:S02]  /*28b80*/  SHFL.IDX P6, R14, R13, R12, R11 ;  /* 0x0000000c0d0e7389 */ /* 0x00006400000c000b */
[----:B01----:R-:W-:Y:S01]  /*28b90*/  ENDCOLLECTIVE ;  /* 0x000000000000791b */ /* 0x003fe20003800000 */
.L_x_2977:
[----:B------:R-:W-:Y:S01]  /*28ba0*/  IMAD.MOV.U32 R6, RZ, RZ, R14 ;  /* 0x000000ffff067224 */ /* 0x000fe200078e000e */
[----:B------:R-:W-:-:S05]  /*28bb0*/  IADD3 R10, R3, R10, RZ ;  /* 0x0000000a030a7210 */ /* 0x000fca0007ffe0ff */
[----:B------:R0:W-:Y:S01]  /*28bc0*/  STL [R1+0xc], R10 ;  /* 0x00000c0a01007387 */ /* 0x0001e20000100800 */
[----:B------:R-:W-:Y:S05]  /*28bd0*/  BRA `(.L_x_2978) ;  /* 0xffffffc800647947 */ /* 0x000fea000383ffff */
.L_x_2869:
[----:B------:R-:W-:Y:S01]  /*28be0*/  BSSY B0, `(.L_x_2979) ;  /* 0x0000008000007945 */ /* 0x000fe20003800000 */
[----:B------:R-:W-:Y:S01]  /*28bf0*/  IMAD.MOV.U32 R13, RZ, RZ, R7 ;  /* 0x000000ffff0d7224 */ /* 0x000fe200078e0007 */
[----:B------:R-:W-:Y:S01]  /*28c00*/  MOV R15, 0xffffffff ;  /* 0xffffffff000f7802 */ /* 0x000fe20000000f00 */
[----:B------:R-:W-:Y:S02]  /*28c10*/  IMAD.MOV.U32 R12, RZ, RZ, R3 ;  /* 0x000000ffff0c7224 */ /* 0x000fe400078e0003 */
[----:B------:R-:W-:-:S07]  /*28c20*/  IMAD.MOV.U32 R11, RZ, RZ, 0x1f ;  /* 0x0000001fff0b7424 */ /* 0x000fce00078e00ff */
[----:B0-----:R-:W-:Y:S05]  /*28c30*/  WARPSYNC.COLLECTIVE R15, `(.L_x_2980) ;  /* 0x000000000f087348 */ /* 0x001fea0003c00000 */
[----:B------:R1:W2:Y:S02]  /*28c40*/  SHFL.IDX P6, R14, R13, R12, R11 ;  /* 0x0000000c0d0e7389 */ /* 0x0002a400000c000b */
[----:B012---:R-:W-:Y:S01]  /*28c50*/  ENDCOLLECTIVE ;  /* 0x000000000000791b */ /* 0x007fe20003800000 */
.L_x_2980:
[----:B------:R-:W-:Y:S05]  /*28c60*/  BSYNC B0 ;  /* 0x0000000000007941 */ /* 0x000fea0003800000 */
.L_x_2979:
[----:B------:R-:W-:Y:S01]  /*28c70*/  IMAD.MOV.U32 R3, RZ, RZ, R14 ;  /* 0x000000ffff037224 */ /* 0x000fe200078e000e */
[----:B------:R-:W-:Y:S06]  /*28c80*/  BRA `(.L_x_2981) ;  /* 0xffffffc800507947 */ /* 0x000fec000383ffff */
.L_x_2875:
[----:B0-----:R0:W1:Y:S02]  /*28c90*/  SYNCS.PHASECHK.TRANS64.TRYWAIT P0, [R0+URZ+0x34820], R3 ;  /* 0x03482003000075a7 */ /* 0x001064000800017f */
[----:B-1----:R-:W-:Y:S05]  /*28ca0*/  @!P0 NANOSLEEP.SYNCS 0x989680 ;  /* 0x009896800000895d */ /* 0x002fea0003900000 */
[----:B------:R-:W1:Y:S02]  /*28cb0*/  @!P0 SYNCS.PHASECHK.TRANS64 P0, [R0+URZ+0x34820], R3 ;  /* 0x03482003000085a7 */ /* 0x000e64000800007f */
[----:B-1----:R-:W-:Y:S05]  /*28cc0*/  @!P0 BRA `(.L_x_2875) ;  /* 0xfffffffc00f08947 */ /* 0x002fea000383ffff */
[----:B------:R-:W-:Y:S05]  /*28cd0*/  BRA `(.L_x_2982) ;  /* 0xffffffd000ec7947 */ /* 0x000fea000383ffff */
.L_x_2876:
[----:B------:R-:W1:Y:S01]  /*28ce0*/  S2R R2, SR_TID.X ;  /* 0x0000000000027919 */ /* 0x000e620000002100 */
[----:B------:R-:W-:Y:S01]  /*28cf0*/  BSSY B0, `(.L_x_2983) ;  /* 0x000000a000007945 */ /* 0x000fe20003800000 */
[----:B------:R-:W-:Y:S01]  /*28d00*/  IMAD.MOV.U32 R12, RZ, RZ, RZ ;  /* 0x000000ffff0c7224 */ /* 0x000fe200078e00ff */
[----:B------:R-:W-:Y:S01]  /*28d10*/  MOV R11, 0x1f ;  /* 0x0000001f000b7802 */ /* 0x000fe20000000f00 */
[----:B------:R-:W-:Y:S01]  /*28d20*/  IMAD.MOV.U32 R15, RZ, RZ, -0x1 ;  /* 0xffffffffff0f7424 */ /* 0x000fe200078e00ff */
[----:B-1----:R-:W-:-:S04]  /*28d30*/  SHF.R.U32.HI R2, RZ, 0x5, R2 ;  /* 0x00000005ff027819 */ /* 0x002fc80000011602 */
[----:B------:R-:W-:-:S05]  /*28d40*/  LOP3.LUT R2, R2, 0x3, RZ, 0xc0, !PT ;  /* 0x0000000302027812 */ /* 0x000fca00078ec0ff */
[----:B------:R-:W-:-:S07]  /*28d50*/  IMAD.MOV.U32 R13, RZ, RZ, R2 ;  /* 0x000000ffff0d7224 */ /* 0x000fce00078e0002 */
[----:B0-----:R-:W-:Y:S05]  /*28d60*/  WARPSYNC.COLLECTIVE R15, `(.L_x_2984) ;  /* 0x000000000f087348 */ /* 0x001fea0003c00000 */
[----:B------:R1:W2:Y:S02]  /*28d70*/  SHFL.IDX P6, R14, R13, R12, R11 ;  /* 0x0000000c0d0e7389 */ /* 0x0002a400000c000b */
[----:B012---:R-:W-:Y:S01]  /*28d80*/  ENDCOLLECTIVE ;  /* 0x000000000000791b */ /* 0x007fe20003800000 */
.L_x_2984:
[----:B------:R-:W-:Y:S05]  /*28d90*/  BSYNC B0 ;  /* 0x0000000000007941 */ /* 0x000fea0003800000 */
.L_x_2983:
[----:B------:R-:W-:Y:S05]  /*28da0*/  BRA `(.L_x_2985) ;  /* 0xffffffd000d47947 */ /* 0x000fea000383ffff */
.L_x_2877:
[----:B------:R-:W-:Y:S01]  /*28db0*/  BSSY B0, `(.L_x_2986) ;  /* 0x0000006000007945 */ /* 0x000fe20003800000 */
[----:B------:R-:W-:-:S07]  /*28dc0*/  IMAD.MOV.U32 R15, RZ, RZ, -0x1 ;  /* 0xffffffffff0f7424 */ /* 0x000fce00078e00ff */
[----:B01----:R-:W-:Y:S05]  /*28dd0*/  WARPSYNC.COLLECTIVE R15, `(.L_x_2987) ;  /* 0x000000000f0c7348 */ /* 0x003fea0003c00000 */
[----:B------:R-:W-:Y:S02]  /*28de0*/  ELECT P6, UR62, PT ;  /* 0x00000000003e782f */ /* 0x000fe400038c0000 */
[----:B------:R-:W-:Y:S01]  /*28df0*/  MOV R14, UR62 ;  /* 0x0000003e000e7c02 */ /* 0x000fe20008000f00 */
[----:B01----:R-:W-:Y:S10]  /*28e00*/  ENDCOLLECTIVE ;  /* 0x000000000000791b */ /* 0x003ff40003800000 */
.L_x_2987:
[----:B------:R-:W-:Y:S05]  /*28e10*/  BSYNC B0 ;  /* 0x0000000000007941 */ /* 0x000fea0003800000 */
.L_x_2986:
[----:B------:R-:W-:Y:S05]  /*28e20*/  BRA `(.L_x_2988) ;  /* 0xffffffd000c87947 */ /* 0x000fea000383ffff */
.L_x_2879:
[----:B0-----:R0:W1:Y:S02]  /*28e30*/  SYNCS.PHASECHK.TRANS64.TRYWAIT P0, [R6+URZ], R5 ;  /* 0x00000005060075a7 */ /* 0x001064000800017f */
[----:B-1----:R-:W-:Y:S05]  /*28e40*/  @!P0 NANOSLEEP.SYNCS 0x989680 ;  /* 0x009896800000895d */ /* 0x002fea0003900000 */
[----:B------:R-:W1:Y:S02]  /*28e50*/  @!P0 SYNCS.PHASECHK.TRANS64 P0, [R6+URZ], R5 ;  /* 0x00000005060085a7 */ /* 0x000e64000800007f */
[----:B-1----:R-:W-:Y:S05]  /*28e60*/  @!P0 BRA `(.L_x_2879) ;  /* 0xfffffffc00f08947 */ /* 0x002fea000383ffff */
[----:B------:R-:W-:Y:S05]  /*28e70*/  BRA `(.L_x_2989) ;  /* 0xffffffd400087947 */ /* 0x000fea000383ffff */
.L_x_2880:
[----:B-1----:R1:W2:Y:S02]  /*28e80*/  SYNCS.PHASECHK.TRANS64.TRYWAIT P0, [R7+URZ], R2 ;  /* 0x00000002070075a7 */ /* 0x0022a4000800017f */
[----:B--2---:R-:W-:Y:S05]  /*28e90*/  @!P0 NANOSLEEP.SYNCS 0x989680 ;  /* 0x009896800000895d */ /* 0x004fea0003900000 */
[----:B------:R-:W2:Y:S02]  /*28ea0*/  @!P0 SYNCS.PHASECHK.TRANS64 P0, [R7+URZ], R2 ;  /* 0x00000002070085a7 */ /* 0x000ea4000800007f */
[----:B--2---:R-:W-:Y:S05]  /*28eb0*/  @!P0 BRA `(.L_x_2880) ;  /* 0xfffffffc00f08947 */ /* 0x004fea000383ffff */
[----:B------:R-:W-:Y:S05]  /*28ec0*/  BRA `(.L_x_2990) ;  /* 0xffffffd000fc7947 */ /* 0x000fea000383ffff */
.L_x_2882:
[----:B--2---:R2:W3:Y:S02]  /*28ed0*/  SYNCS.PHASECHK.TRANS64.TRYWAIT P0, [R4+URZ], R5 ;  /* 0x00000005040075a7 */ /* 0x0044e4000800017f */
[----:B---3--:R-:W-:Y:S05]  /*28ee0*/  @!P0 NANOSLEEP.SYNCS 0x989680 ;  /* 0x009896800000895d */ /* 0x008fea0003900000 */
[----:B------:R-:W3:Y:S02]  /*28ef0*/  @!P0 SYNCS.PHASECHK.TRANS64 P0, [R4+URZ], R5 ;  /* 0x00000005040085a7 */ /* 0x000ee4000800007f */
[----:B---3--:R-:W-:Y:S05]  /*28f00*/  @!P0 BRA `(.L_x_2882) ;  /* 0xfffffffc00f08947 */ /* 0x008fea000383ffff */
[----:B------:R-:W-:Y:S05]  /*28f10*/  BRA `(.L_x_2991) ;  /* 0xffffffd400007947 */ /* 0x000fea000383ffff */
.L_x_2992:
        /* <DEDUP_REMOVED lines=14> */
.L_x_14995:


//--------------------- .text._ZN7cutlass13device_kernelIN5flash11enable_sm90INS1_16FlashAttnFwdSm90INS1_25CollectiveMainloopFwdSm90ILi2EN4cute5tupleIJNS5_1CILi1EEES8_S8_EEENS6_IJNS7_ILi64EEESA_SA_EEELi512ENS_6half_tEfNS_4arch4Sm90ELb0ELb0ELb0ELb0ELb0ELb0ELb0ELb0ELb0ELb1ELb1ELb0EEENS1_21CollectiveEpilogueFwdINS6_IJSA_NS7_ILi512EEESA_EEES9_SC_SE_Li256ELb0ELb1ELb1ELb0EEENS1_19SingleTileSchedulerILb0ELb1ELb1ELi64EEEEEEEEEvNT_6ParamsE --------------------------
	.section	.text._ZN7cutlass13device_kernelIN5flash11enable_sm90INS1_16FlashAttnFwdSm90INS1_25CollectiveMainloopFwdSm90ILi2EN4cute5tupleIJNS5_1CILi1EEES8_S8_EEENS6_IJNS7_ILi64EEESA_SA_EEELi512ENS_6half_tEfNS_4arch4Sm90ELb0ELb0ELb0ELb0ELb0ELb0ELb0ELb0ELb0ELb1ELb1ELb0EEENS1_21CollectiveEpilogueFwdINS6_IJSA_NS7_ILi512EEESA_EEES9_SC_SE_Li256ELb0ELb1ELb1ELb0EEENS1_19SingleTileSchedulerILb0ELb1ELb1ELi64EEEEEEEEEvNT_6ParamsE,"ax",@progbits
	.align	128
.text._ZN7cutlass13device_kernelIN5flash11enable_sm90INS1_16FlashAttnFwdSm90INS1_25CollectiveMainloopFwdSm90ILi2EN4cute5tupleIJNS5_1CILi1EEES8_S8_EEENS6_IJNS7_ILi64EEESA_SA_EEELi512ENS_6half_tEfNS_4arch4Sm90ELb0ELb0ELb0ELb0ELb0ELb0ELb0ELb0ELb0ELb1ELb1ELb0EEENS1_21CollectiveEpilogueFwdINS6_IJSA_NS7_ILi512EEESA_EEES9_SC_SE_Li256ELb0ELb1ELb1ELb0EEENS1_19SingleTileSchedulerILb0ELb1ELb1ELi64EEEEEEEEEvNT_6ParamsE:
        .type           _ZN7cutlass13device_kernelIN5flash11enable_sm90INS1_16FlashAttnFwdSm90INS1_25CollectiveMainloopFwdSm90ILi2EN4cute5tupleIJNS5_1CILi1EEES8_S8_EEENS6_IJNS7_ILi64EEESA_SA_EEELi512ENS_6half_tEfNS_4arch4Sm90ELb0ELb0ELb0ELb0ELb0ELb0ELb0ELb0ELb0ELb1ELb1ELb0EEENS1_21CollectiveEpilogueFwdINS6_IJSA_NS7_ILi512EEESA_EEES9_SC_SE_Li256ELb0ELb1ELb1ELb0EEENS1_19SingleTileSchedulerILb0ELb1ELb1ELi64EEEEEEEEEvNT_6ParamsE,@function
        .size           _ZN7cutlass13device_kernelIN5flash11enable_sm90INS1_16FlashAttnFwdSm90INS1_25CollectiveMainloopFwdSm90ILi2EN4cute5tupleIJNS5_1CILi1EEES8_S8_EEENS6_IJNS7_ILi64EEESA_SA_EEELi512ENS_6half_tEfNS_4arch4Sm90ELb0ELb0ELb0ELb0ELb0ELb0ELb0ELb0ELb0ELb1ELb1ELb0EEENS1_21CollectiveEpilogueFwdINS6_IJSA_NS7_ILi512EEESA_EEES9_SC_SE_Li256ELb0ELb1ELb1ELb0EEENS1_19SingleTileSchedulerILb0ELb1ELb1ELi64EEEEEEEEEvNT_6ParamsE,(.L_x_14996 - _ZN7cutlass13device_kernelIN5flash11enable_sm90INS1_16FlashAttnFwdSm90INS1_25CollectiveMainloopFwdSm90ILi2EN4cute5tupleIJNS5_1CILi1EEES8_S8_EEENS6_IJNS7_ILi64EEESA_SA_EEELi512ENS_6half_tEfNS_4arch4Sm90ELb0ELb0ELb0ELb0ELb0ELb0ELb0ELb0ELb0ELb1ELb1ELb0EEENS1_21CollectiveEpilogueFwdINS6_IJSA_NS7_ILi512EEESA_EEES9_SC_SE_Li256ELb0ELb1ELb1ELb0EEENS1_19SingleTileSchedulerILb0ELb1ELb1ELi64EEEEEEEEEvNT_6ParamsE)
        .other          _ZN7cutlass13device_kernelIN5flash11enable_sm90INS1_16FlashAttnFwdSm90INS1_25CollectiveMainloopFwdSm90ILi2EN4cute5tupleIJNS5_1CILi1EEES8_S8_EEENS6_IJNS7_ILi64EEESA_SA_EEELi512ENS_6half_tEfNS_4arch4Sm90ELb0ELb0ELb0ELb0ELb0ELb0ELb0ELb0ELb0ELb1ELb1ELb0EEENS1_21CollectiveEpilogueFwdINS6_IJSA_NS7_ILi512EEESA_EEES9_SC_SE_Li256ELb0ELb1ELb1ELb0EEENS1_19SingleTileSchedulerILb0ELb1ELb1ELi64EEEEEEEEEvNT_6ParamsE,@"STO_CUDA_ENTRY STV_DEFAULT"
_ZN7cutlass13device_kernelIN5flash11enable_sm90INS1_16FlashAttnFwdSm90INS1_25CollectiveMainloopFwdSm90ILi2EN4cute5tupleIJNS5_1CILi1EEES8_S8_EEENS6_IJNS7_ILi64EEESA_SA_EEELi512ENS_6half_tEfNS_4arch4Sm90ELb0ELb0ELb0ELb0ELb0ELb0ELb0ELb0ELb0ELb1ELb1ELb0EEENS1_21CollectiveEpilogueFwdINS6_IJSA_NS7_ILi512EEESA_EEES9_SC_SE_Li256ELb0ELb1ELb1ELb0EEENS1_19SingleTileSchedulerILb0ELb1ELb1ELi64EEEEEEEEEvNT_6ParamsE:
        /* <DEDUP_REMOVED lines=17> */
.L_x_2994:
[----:B------:R-:W-:Y:S05]  /*0110*/  BSYNC B0 ;  /* 0x0000000000007941 */ /* 0x000fea0003800000 */
.L_x_2993:
        /* <DEDUP_REMOVED lines=16> */
[----:B------:R0:W1:Y:S01]  /*0220*/  SHFL.IDX PT, R3, R2, RZ, 0x1f ;  /* 0x00001fff02037589 */ /* 0x00006200000e0000 */
[----:B------:R-:W-:-:S03]  /*0230*/  VOTEU.ANY UP0, P0 ;  /* 0x00000000003f7886 */ /* 0x000fc60000000100 */
[----:B------:R-:W2:Y:S02]  /*0240*/  FENCE.VIEW.ASYNC.S ;  /* 0x00000000000073c6 */ /* 0x000ea40000000000 */
[----:B--2---:R0:W2:Y:S05]  /*0250*/  @UP0 SYNCS.EXCH.64 URZ, [UR8+0x28c00], UR4 ;  /* 0x028c0004083f05b2 */ /* 0x0040aa0008000100 */
[----:B------:R0:W3:Y:S02]  /*0260*/  @UP1 SYNCS.EXCH.64 URZ, [UR8+0x28c20], UR6 ;  /* 0x028c2006083f15b2 */ /* 0x0000e40008000100 */
[----:B0-----:R-:W-:Y:S05]  /*0270*/  @P1 BRA `(.L_x_2995) ;  /* 0x0000000000381947 */ /* 0x001fea0003800000 */
[----:B------:R-:W0:Y:S01]  /*0280*/  S2UR UR5, SR_CgaCtaId ;  /* 0x00000000000579c3 */ /* 0x000e220000008800 */
        /* <DEDUP_REMOVED lines=8> */
[----:B0-----:R0:W4:Y:S01]  /*0310*/  SYNCS.EXCH.64 URZ, [UR6+0x28c30], UR4 ;  /* 0x028c3004063f75b2 */ /* 0x0011220008000100 */
[----:B------:R0:W0:Y:S01]  /*0320*/  SYNCS.EXCH.64 URZ, [UR6+0x28c40], UR4 ;  /* 0x028c4004063f75b2 */ /* 0x0000220008000100 */
[----:B------:R0:W0:Y:S01]  /*0330*/  SYNCS.EXCH.64 URZ, [UR6+0x28c38], UR4 ;  /* 0x028c3804063f75b2 */ /* 0x0000220008000100 */
[----:B------:R0:W0:Y:S01]  /*0340*/  SYNCS.EXCH.64 URZ, [UR6+0x28c48], UR4 ;  /* 0x028c4804063f75b2 */ /* 0x0000220008000100 */
[----:B------:R-:W-:Y:S01]  /*0350*/  NOP ;  /* 0x0000000000007918 */ /* 0x000fe20000000000 */
.L_x_2995:
[----:B------:R-:W5:Y:S01]  /*0360*/  SHFL.IDX PT, R2, R0, RZ, 0x1f ;  /* 0x00001fff00027589 */ /* 0x000f6200000e0000 */
[----:B------:R-:W-:Y:S01]  /*0370*/  NOP ;  /* 0x0000000000007918 */ /* 0x000fe20000000000 */
[----:B-----5:R-:W-:-:S13]  /*0380*/  ISETP.NE.AND P0, PT, R2, RZ, PT ;  /* 0x000000ff0200720c */ /* 0x020fda0003f05270 */
[----:B------:R-:W-:Y:S05]  /*0390*/  @P0 BRA `(.L_x_2996) ;  /* 0x0000000000480947 */ /* 0x000fea0003800000 */
[----:B0-----:R-:W0:Y:S01]  /*03a0*/  S2UR UR5, SR_CgaCtaId ;  /* 0x00000000000579c3 */ /* 0x001e220000008800 */
[----:B------:R-:W-:Y:S01]  /*03b0*/  UMOV UR4, 0x400 ;  /* 0x0000040000047882 */ /* 0x000fe20000000000 */
[----:B------:R-:W-:Y:S01]  /*03c0*/  UMOV UR6, 0x1 ;  /* 0x0000000100067882 */ /* 0x000fe20000000000 */
[----:B------:R-:W-:Y:S01]  /*03d0*/  UMOV UR9, 0x2 ;  /* 0x0000000200097882 */ /* 0x000fe20000000000 */
[----:B------:R-:W-:-:S04]  /*03e0*/  UIADD3 UR6, -UR6, 0x100000, URZ ;  /* 0x0010000006067890 */ /* 0x000fc8000fffe13f */
[----:B------:R-:W-:Y:S02]  /*03f0*/  USHF.L.U32 UR7, UR6, 0xb, URZ ;  /* 0x0000000b06077899 */ /* 0x000fe4000800063f */
[----:B------:R-:W-:Y:S01]  /*0400*/  USHF.L.U32 UR6, UR6, 0x1, URZ ;  /* 0x0000000106067899 */ /* 0x000fe2000800063f */
[----:B------:R-:W-:Y:S01]  /*0410*/  ELECT P0, URZ, PT ;  /* 0x00000000003f782f */ /* 0x000fe20003800000 */
[----:B0-----:R-:W-:Y:S02]  /*0420*/  ULEA UR8, UR5, UR4, 0x18 ;  /* 0x0000000405087291 */ /* 0x001fe4000f8ec03f */
[----:B------:R-:W-:-:S04]  /*0430*/  UIADD3 UR4, -UR9, 0x100000, URZ ;  /* 0x0010000009047890 */ /* 0x000fc8000fffe13f */
[----:B------:R-:W-:Y:S02]  /*0440*/  USHF.L.U32 UR5, UR4, 0xb, URZ ;  /* 0x0000000b04057899 */ /* 0x000fe4000800063f */
[----:B------:R-:W-:Y:S01]  /*0450*/  USHF.L.U32 UR4, UR4, 0x1, URZ ;  /* 0x0000000104047899 */ /* 0x000fe2000800063f */
[----:B------:R-:W0:Y:S03]  /*0460*/  FENCE.VIEW.ASYNC.S ;  /* 0x00000000000073c6 */ /* 0x000e260000000000 */
[----:B0-----:R0:W0:Y:S08]  /*0470*/  SYNCS.EXCH.64 URZ, [UR8+0x28c50], UR6 ;  /* 0x028c5006083f75b2 */ /* 0x0010300008000100 */
[----:B------:R0:W0:Y:S01]  /*0480*/  SYNCS.EXCH.64 URZ, [UR8+0x28c60], UR4 ;  /* 0x028c6004083f75b2 */ /* 0x0000220008000100 */
[----:B------:R0:W0:Y:S01]  /*0490*/  SYNCS.EXCH.64 URZ, [UR8+0x28c58], UR6 ;  /* 0x028c5806083f75b2 */ /* 0x0000220008000100 */
[----:B------:R0:W0:Y:S01]  /*04a0*/  SYNCS.EXCH.64 URZ, [UR8+0x28c68], UR4 ;  /* 0x028c6804083f75b2 */ /* 0x0000220008000100 */
[----:B------:R-:W-:Y:S01]  /*04b0*/  NOP ;  /* 0x0000000000007918 */ /* 0x000fe20000000000 */
.L_x_2996:
[----:B------:R-:W5:Y:S01]  /*04c0*/  SHFL.IDX PT, R2, R0, RZ, 0x1f ;  /* 0x00001fff00027589 */ /* 0x000f6200000e0000 */
[----:B------:R-:W-:Y:S01]  /*04d0*/  NOP ;  /* 0x0000000000007918 */ /* 0x000fe20000000000 */
[----:B-----5:R-:W-:-:S13]  /*04e0*/  ISETP.NE.AND P0, PT, R2, RZ, PT ;  /* 0x000000ff0200720c */ /* 0x020fda0003f05270 */
        /* <DEDUP_REMOVED lines=13> */
[----:B------:R0:W0:Y:S01]  /*05c0*/  SYNCS.EXCH.64 URZ, [UR6+0x28c88], UR4 ;  /* 0x028c8804063f75b2 */ /* 0x0000220008000100 */
[----:B------:R-:W-:Y:S01]  /*05d0*/  NOP ;  /* 0x0000000000007918 */ /* 0x000fe20000000000 */
.L_x_2997:
        /* <DEDUP_REMOVED lines=22> */
.L_x_2998:
        /* <DEDUP_REMOVED lines=22> */
.L_x_2999:
[----:B------:R-:W-:Y:S01]  /*08a0*/  IMAD.MOV.U32 R2, RZ, RZ, 0x1 ;  /* 0x00000001ff027424 */ /* 0x000fe200078e00ff */
[----:B-1----:R-:W-:Y:S01]  /*08b0*/  ISETP.NE.AND P0, PT, R3, RZ, PT ;  /* 0x000000ff0300720c */ /* 0x002fe20003f05270 */
[----:B------:R-:W-:Y:S01]  /*08c0*/  NOP ;  /* 0x0000000000007918 */ /* 0x000fe20000000000 */
[----:B------:R-:W-:Y:S01]  /*08d0*/  ULDC.64 UR42, c[0x0][0x208] ;  /* 0x00008200002a7ab9 */ /* 0x000fe20000000a00 */
[----:B------:R-:W-:Y:S01]  /*08e0*/  BSSY B6, `(.L_x_3000) ;  /* 0x0000d17000067945 */ /* 0x000fe20003800000 */
[----:B------:R-:W-:-:S05]  /*08f0*/  SEL R2, R2, 0x2, !P0 ;  /* 0x0000000202027807 */ /* 0x000fca0004000000 */
[----:B------:R1:W-:Y:S01]  /*0900*/  STL [R1+0x14], R2 ;  /* 0x0000140201007387 */ /* 0x0003e20000100800 */
[----:B0-234-:R-:W-:Y:S06]  /*0910*/  BAR.SYNC.DEFER_BLOCKING 0x0 ;  /* 0x0000000000007b1d */ /* 0x01dfec0000010000 */
[----:B------:R-:W-:Y:S05]  /*0920*/  @!P0 BRA `(.L_x_3001) ;  /* 0x0000008800cc8947 */ /* 0x000fea0003800000 */
.L_x_3002:
[----:B------:R-:W-:-:S08]  /*0930*/  NOP ;  /* 0x0000000000007918 */ /* 0x000fd00000000000 */
[----:B------:R-:W0:Y:S02]  /*0940*/  USETMAXREG.TRY_ALLOC.CTAPOOL UP0, 0xf0 ;  /* 0x000000f0000079c8 */ /* 0x000e240008000600 */
[----:B0-----:R-:W-:-:S13]  /*0950*/  PLOP3.LUT P0, PT, PT, PT, UP0, 0x80, 0x0 ;  /* 0x000000000000781c */ /* 0x001fda0003f0f008 */
[----:B------:R-:W-:Y:S05]  /*0960*/  @!P0 BRA `(.L_x_3002) ;  /* 0xfffffffc00f08947 */ /* 0x000fea000383ffff */
[----:B------:R-:W0:Y:S01]  /*0970*/  S2R R6, SR_TID.X ;  /* 0x0000000000067919 */ /* 0x000e220000002100 */
[----:B------:R-:W2:Y:S08]  /*0980*/  LDC R4, c[0x0][0xc50] ;  /* 0x00031400ff047b82 */ /* 0x000eb00000000800 */
[----:B------:R-:W1:Y:S08]  /*0990*/  S2UR UR4, SR_CTAID.Y ;  /* 0x00000000000479c3 */ /* 0x000e700000002600 */
[----:B------:R-:W3:Y:S01]  /*09a0*/  S2UR UR5, SR_CTAID.Z ;  /* 0x00000000000579c3 */ /* 0x000ee20000002700 */
[----:B--2---:R-:W-:-:S02]  /*09b0*/  ISETP.NE.AND P1, PT, R4, 0x1, PT ;  /* 0x000000010400780c */ /* 0x004fc40003f25270 */
[----:B0-----:R-:W-:Y:S01]  /*09c0*/  LOP3.LUT R0, R6, 0xffffff80, RZ, 0xc0, !PT ;  /* 0xffffff8006007812 */ /* 0x001fe200078ec0ff */
[----:B-1----:R-:W-:-:S03]  /*09d0*/  IMAD.U32 R2, RZ, RZ, UR4 ;  /* 0x00000004ff027e24 */ /* 0x002fc6000f8e00ff */
[----:B------:R-:W-:-:S07]  /*09e0*/  ISETP.NE.AND P0, PT, R0, 0x80, PT ;  /* 0x000000800000780c */ /* 0x000fce0003f05270 */
[----:B------:R-:W0:Y:S08]  /*09f0*/  @P1 LDC R0, c[0x0][0xc54] ;  /* 0x00031500ff001b82 */ /* 0x000e300000000800 */
[----:B------:R-:W1:Y:S08]  /*0a00*/  @P1 LDC R5, c[0x0][0xc58] ;  /* 0x00031600ff051b82 */ /* 0x000e700000000800 */
[----:B------:R-:W-:Y:S06]  /*0a10*/  @!P0 BAR.ARV 0x8, 0x100 ;  /* 0x0204000000008b1d */ /* 0x000fec0000002000 */
[----:B------:R-:W-:Y:S01]  /*0a20*/  ISETP.GE.U32.AND P0, PT, R6, 0x100, PT ;  /* 0x000001000600780c */ /* 0x000fe20003f06070 */
[----:B0-----:R-:W-:-:S12]  /*0a30*/  @P1 IMAD.HI.U32 R0, R0, UR4, RZ ;  /* 0x0000000400001c27 */ /* 0x001fd8000f8e00ff */
[----:B------:R-:W-:Y:S06]  /*0a40*/  @P0 BAR.ARV 0xf, 0x100 ;  /* 0x03c4000000000b1d */ /* 0x000fec0000002000 */
[----:B---3--:R-:W-:Y:S02]  /*0a50*/  ISETP.LE.AND P0, PT, RZ, UR5, PT ;  /* 0x00000005ff007c0c */ /* 0x008fe4000bf03270 */
[----:B-1----:R-:W-:-:S05]  /*0a60*/  @P1 SHF.R.U32.HI R2, RZ, R5, R0 ;  /* 0x00000005ff021219 */ /* 0x002fca0000011600 */
[----:B------:R-:W-:-:S04]  /*0a70*/  IMAD.MOV R5, RZ, RZ, -R2 ;  /* 0x000000ffff057224 */ /* 0x000fc800078e0a02 */
[----:B------:R-:W-:Y:S02]  /*0a80*/  IMAD R4, R4, R5, UR4 ;  /* 0x0000000404047e24 */ /* 0x000fe4000f8e0205 */
[----:B------:R-:W-:Y:S05]  /*0a90*/  @!P0 BRA `(.L_x_3003) ;  /* 0x000000cc00ec8947 */ /* 0x000fea0003800000 */
[----:B------:R-:W0:Y:S01]  /*0aa0*/  LDC.64 R8, c[0x0][0x418] ;  /* 0x00010600ff087b82 */ /* 0x000e220000000a00 */
[----:B------:R-:W-:Y:S01]  /*0ab0*/  SHF.R.U32.HI R7, RZ, 0x10, R4 ;  /* 0x00000010ff077819 */ /* 0x000fe20000011604 */
[----:B------:R-:W-:Y:S01]  /*0ac0*/  VIADD R18, R6, 0xffffff80 ;  /* 0xffffff8006127836 */ /* 0x000fe20000000000 */
[----:B------:R-:W-:Y:S02]  /*0ad0*/  LOP3.LUT R16, R4, 0xffff, RZ, 0xc0, !PT ;  /* 0x0000ffff04107812 */ /* 0x000fe400078ec0ff */
[----:B------:R-:W-:-:S03]  /*0ae0*/  ISETP.NE.AND P1, PT, R7, RZ, PT ;  /* 0x000000ff0700720c */ /* 0x000fc60003f25270 */
[----:B------:R-:W1:Y:S08]  /*0af0*/  LDC R22, c[0x0][0x424] ;  /* 0x00010900ff167b82 */ /* 0x000e700000000800 */
[----:B------:R-:W2:Y:S01]  /*0b00*/  LDC R5, c[0x0][0x2f0] ;  /* 0x0000bc00ff057b82 */ /* 0x000ea20000000800 */
[----:B0-----:R-:W-:-:S07]  /*0b10*/  ISETP.NE.U32.AND P0, PT, R8, RZ, PT ;  /* 0x000000ff0800720c */ /* 0x001fce0003f05070 */
[----:B------:R-:W0:Y:S01]  /*0b20*/  @!P1 LDC R7, c[0x0][0x9f0] ;  /* 0x00027c00ff079b82 */ /* 0x000e220000000800 */
[----:B------:R-:W-:-:S04]  /*0b30*/  ISETP.NE.AND.EX P0, PT, R9, RZ, PT, P0 ;  /* 0x000000ff0900720c */ /* 0x000fc80003f05300 */
[----:B-1----:R-:W-:Y:S02]  /*0b40*/  SEL R22, R22, 0x1, P0 ;  /* 0x0000000116167807 */ /* 0x002fe40000000000 */
[----:B------:R-:W-:-:S03]  /*0b50*/  ISETP.NE.AND P0, PT, R3, 0x1, PT ;  /* 0x000000010300780c */ /* 0x000fc60003f05270 */
[----:B--2---:R-:W-:-:S04]  /*0b60*/  IMAD R22, R22, R5, RZ ;  /* 0x0000000516167224 */ /* 0x004fc800078e02ff */
[----:B------:R-:W-:-:S05]  /*0b70*/  VIADD R0, R22, 0x3f ;  /* 0x0000003f16007836 */ /* 0x000fca0000000000 */
[----:B------:R-:W-:-:S04]  /*0b80*/  SHF.R.S32.HI R5, RZ, 0x1f, R0 ;  /* 0x0000001fff057819 */ /* 0x000fc80000011400 */
[----:B------:R-:W-:-:S04]  /*0b90*/  LEA.HI R5, R5, R0, RZ, 0x6 ;  /* 0x0000000005057211 */ /* 0x000fc800078f30ff */
[----:B------:R-:W-:Y:S01]  /*0ba0*/  SHF.R.S32.HI R0, RZ, 0x6, R5 ;  /* 0x00000006ff007819 */ /* 0x000fe20000011405 */
[----:B------:R-:W-:Y:S06]  /*0bb0*/  @!P0 BRA `(.L_x_3004) ;  /* 0x0000001c00d88947 */ /* 0x000fec0003800000 */
[----:B------:R-:W-:Y:S01]  /*0bc0*/  ISETP.GE.AND P0, PT, R22, 0x1, PT ;  /* 0x000000011600780c */ /* 0x000fe20003f06270 */
[----:B------:R-:W-:-:S12]  /*0bd0*/  IMAD.MOV.U32 R4, RZ, RZ, RZ ;  /* 0x000000ffff047224 */ /* 0x000fd800078e00ff */
[----:B------:R-:W-:Y:S05]  /*0be0*/  @!P0 BRA `(.L_x_3005) ;  /* 0x0000000000688947 */ /* 0x000fea0003800000 */
        /* <DEDUP_REMOVED lines=26> */
.L_x_3005:
[-C--:B------:R-:W-:Y:S01]  /*0d90*/  IMAD R3, R16, R4.reuse, RZ ;  /* 0x0000000410037224 */ /* 0x080fe200078e02ff */
[----:B------:R-:W-:Y:S02]  /*0da0*/  PLOP3.LUT P0, PT, PT, PT, PT, 0x80, 0x0 ;  /* 0x000000000000781c */ /* 0x000fe40003f0f070 */
[----:B0-----:R-:W-:Y:S02]  /*0db0*/  CS2R R6, SRZ ;  /* 0x0000000000067805 */ /* 0x001fe4000001ff00 */
        /* <DEDUP_REMOVED lines=67> */
[----:B------:R-:W2:Y:S01]  /*11f0*/  LDL.LU R8, [R1+0x14] ;  /* 0x0000140001087983 */ /* 0x000ea20000300800 */
[----:B------:R-:W-:Y:S01]  /*1200*/  SHF.R.S32.HI R5, RZ, 0x1f, R18 ;  /* 0x0000001fff057819 */ /* 0x000fe20000011412 */
[----:B------:R-:W0:Y:S01]  /*1210*/  S2UR UR8, SR_CgaCtaId ;  /* 0x00000000000879c3 */ /* 0x000e220000008800 */
[----:B------:R-:W-:Y:S02]  /*1220*/  UMOV UR7, 0x400 ;  /* 0x0000040000077882 */ /* 0x000fe40000000000 */
[----:B------:R-:W-:-:S04]  /*1230*/  LEA.HI R5, R5, R18, RZ, 0x7 ;  /* 0x0000001205057211 */ /* 0x000fc800078f38ff */
[----:B------:R-:W-:Y:S02]  /*1240*/  SHF.R.S32.HI R4, RZ, 0x7, R5 ;  /* 0x00000007ff047819 */ /* 0x000fe40000011405 */
[----:B------:R-:W-:-:S04]  /*1250*/  LOP3.LUT R5, R5, 0xffffff80, RZ, 0xc0, !PT ;  /* 0xffffff8005057812 */ /* 0x000fc800078ec0ff */
[----:B------:R-:W1:Y:S01]  /*1260*/  SHFL.IDX PT, R4, R4, RZ, 0x1f ;  /* 0x00001fff04047589 */ /* 0x000e6200000e0000 */
[----:B------:R-:W-:-:S05]  /*1270*/  IMAD.IADD R5, R18, 0x1, -R5 ;  /* 0x0000000112057824 */ /* 0x000fca00078e0a05 */
[----:B------:R-:W-:Y:S02]  /*1280*/  SHF.R.S32.HI R6, RZ, 0x1f, R5 ;  /* 0x0000001fff067819 */ /* 0x000fe40000011405 */
[----:B-1----:R-:W-:Y:S02]  /*1290*/  R2UR UR4, R4 ;  /* 0x00000000040472ca */ /* 0x002fe400000e0000 */
[CC--:B------:R-:W-:Y:S02]  /*12a0*/  LEA.HI R4, R6.reuse, R5.reuse, RZ, 0x2 ;  /* 0x0000000506047211 */ /* 0x0c0fe400078f10ff */
[----:B------:R-:W-:Y:S02]  /*12b0*/  LEA.HI R5, R6, R5, RZ, 0x5 ;  /* 0x0000000506057211 */ /* 0x000fe400078f28ff */
[--C-:B------:R-:W-:Y:S02]  /*12c0*/  SHF.R.S32.HI R7, RZ, 0x2, R4.reuse ;  /* 0x00000002ff077819 */ /* 0x100fe40000011404 */
[----:B------:R-:W-:-:S02]  /*12d0*/  SHF.R.S32.HI R4, RZ, 0x1f, R4 ;  /* 0x0000001fff047819 */ /* 0x000fc40000011404 */
[----:B------:R-:W-:Y:S02]  /*12e0*/  SHF.R.S32.HI R5, RZ, 0x5, R5 ;  /* 0x00000005ff057819 */ /* 0x000fe40000011405 */
[----:B------:R-:W-:Y:S01]  /*12f0*/  LEA.HI R4, R4, R7, RZ, 0x3 ;  /* 0x0000000704047211 */ /* 0x000fe200078f18ff */
[----:B------:R-:W-:-:S03]  /*1300*/  ULEA.HI UR5, UR4, UR4, URZ, 0x1 ;  /* 0x0000000404057291 */ /* 0x000fc6000f8f083f */
[----:B------:R-:W-:Y:S01]  /*1310*/  LOP3.LUT R4, R4, 0xfffffff8, RZ, 0xc0, !PT ;  /* 0xfffffff804047812 */ /* 0x000fe200078ec0ff */
[----:B------:R-:W-:Y:S02]  /*1320*/  ULOP3.LUT UR6, UR5, 0x1fffe, URZ, 0xc0, !UPT ;  /* 0x0001fffe05067892 */ /* 0x000fe4000f8ec03f */
[----:B0-----:R-:W-:Y:S02]  /*1330*/  ULEA UR5, UR8, UR7, 0x18 ;  /* 0x0000000708057291 */ /* 0x001fe4000f8ec03f */
[----:B------:R-:W-:Y:S01]  /*1340*/  UIADD3 UR6, UR4, -UR6, URZ ;  /* 0x8000000604067290 */ /* 0x000fe2000fffe03f */
[----:B------:R-:W-:-:S03]  /*1350*/  IMAD.IADD R4, R7, 0x1, -R4 ;  /* 0x0000000107047824 */ /* 0x000fc600078e0a04 */
[----:B------:R-:W-:Y:S01]  /*1360*/  ULEA UR6, UR6, UR5, 0xf ;  /* 0x0000000506067291 */ /* 0x000fe2000f8e783f */
[----:B------:R-:W-:-:S03]  /*1370*/  IMAD R4, R5, 0x10, R4 ;  /* 0x0000001005047824 */ /* 0x000fc600078e0204 */
[----:B------:R-:W-:-:S04]  /*1380*/  UIADD3 UR6, UR6, 0x400, URZ ;  /* 0x0000040006067890 */ /* 0x000fc8000fffe03f */
[----:B------:R-:W-:-:S04]  /*1390*/  USHF.R.U32.HI UR6, URZ, 0x4, UR6 ;  /* 0x000000043f067899 */ /* 0x000fc80008011606 */
[----:B------:R-:W-:-:S04]  /*13a0*/  ULOP3.LUT UR6, UR6, 0x3fff, URZ, 0xc0, !UPT ;  /* 0x00003fff06067892 */ /* 0x000fc8000f8ec03f */
[----:B------:R-:W-:Y:S01]  /*13b0*/  ULOP3.LUT UR6, UR6, 0x2000000, URZ, 0xfc, !UPT ;  /* 0x0200000006067892 */ /* 0x000fe2000f8efc3f */
[----:B--2---:R-:W-:-:S04]  /*13c0*/  LOP3.LUT R8, R8, 0x1, RZ, 0xfc, !PT ;  /* 0x0000000108087812 */ /* 0x004fc800078efcff */
[----:B------:R-:W-:-:S13]  /*13d0*/  ISETP.NE.AND P0, PT, R8, 0x3, PT ;  /* 0x000000030800780c */ /* 0x000fda0003f05270 */
[----:B------:R-:W-:Y:S05]  /*13e0*/  @!P0 BRA `(.L_x_3007) ;  /* 0x0000000000048947 */ /* 0x000fea0003800000 */
[----:B------:R-:W-:Y:S01]  /*13f0*/  BPT.TRAP 0x1 ;  /* 0x000000040000795c */ /* 0x000fe20000300000 */
.L_x_3007:
[----:B------:R-:W-:-:S04]  /*1400*/  SHF.L.U32 R5, RZ, 0x1f, RZ ;  /* 0x0000001fff057819 */ /* 0x000fc800000006ff */
[----:B------:R-:W0:Y:S02]  /*1410*/  SYNCS.PHASECHK.TRANS64.TRYWAIT P1, [UR5+0x28c50], R5 ;  /* 0x028c5005ff0075a7 */ /* 0x000e240008020145 */
[----:B0-----:R-:W-:Y:S05]  /*1420*/  @!P1 BRA `(.L_x_3008) ;  /* 0x000000c400909947 */ /* 0x001fea0003800000 */
.L_x_3140:
[----:B------:R-:W-:Y:S01]  /*1430*/  BAR.SYNC.DEFER_BLOCKING 0xe, 0x100 ;  /* 0x0384000000007b1d */ /* 0x000fe20000010000 */
[----:B------:R-:W-:Y:S01]  /*1440*/  UIADD3 UR4, UR5, 0x26800, URZ ;  /* 0x0002680005047890 */ /* 0x000fe2000fffe03f */
[----:B------:R-:W-:Y:S01]  /*1450*/  VIADD R0, R0, 0xfffffffe ;  /* 0xfffffffe00007836 */ /* 0x000fe20000000000 */
[----:B------:R-:W-:Y:S01]  /*1460*/  UIADD3 UR14, UR6, 0x80, URZ ;  /* 0x00000080060e7890 */ /* 0x000fe2000fffe03f */
[----:B0-----:R-:W-:Y:S01]  /*1470*/  MOV R5, UR5 ;  /* 0x0000000500057c02 */ /* 0x001fe20008000f00 */
[----:B------:R-:W-:Y:S01]  /*1480*/  USHF.R.U32.HI UR4, URZ, 0x4, UR4 ;  /* 0x000000043f047899 */ /* 0x000fe20008011604 */
[----:B------:R-:W-:Y:S01]  /*1490*/  UMOV UR9, 0x40000040 ;  /* 0x4000004000097882 */ /* 0x000fe20000000000 */
[----:B------:R-:W-:Y:S02]  /*14a0*/  UMOV UR10, UR6 ;  /* 0x00000006000a7c82 */ /* 0x000fe40008000000 */
[----:B------:R-:W-:Y:S01]  /*14b0*/  ULOP3.LUT UR4, UR4, 0x3fff, URZ, 0xc0, !UPT ;  /* 0x00003fff04047892 */ /* 0x000fe2000f8ec03f */
[----:B------:R-:W0:Y:S01]  /*14c0*/  S2R R6, SR_TID.X ;  /* 0x0000000000067919 */ /* 0x000e220000002100 */
[----:B------:R-:W-:Y:S01]  /*14d0*/  UMOV UR11, 0x40000040 ;  /* 0x40000040000b7882 */ /* 0x000fe20000000000 */
[----:B------:R-:W-:Y:S01]  /*14e0*/  UMOV UR13, 0x40000040 ;  /* 0x40000040000d7882 */ /* 0x000fe20000000000 */
[----:B------:R-:W-:Y:S01]  /*14f0*/  ULOP3.LUT UR4, UR4, 0x10000, URZ, 0xfc, !UPT ;  /* 0x0001000004047892 */ /* 0x000fe2000f8efc3f */
[----:B------:R-:W-:Y:S01]  /*1500*/  ISETP.GE.AND P1, PT, R0, R3, PT ;  /* 0x000000030000720c */ /* 0x000fe20003f26270 */
[----:B------:R-:W-:Y:S01]  /*1510*/  UMOV UR15, 0x40000040 ;  /* 0x40000040000f7882 */ /* 0x000fe20000000000 */
[----:B------:R-:W-:-:S02]  /*1520*/  UIADD3 UR18, UR6, 0x100, URZ ;  /* 0x0000010006127890 */ /* 0x000fc4000fffe03f */
[----:B------:R-:W-:Y:S02]  /*1530*/  UIADD3 UR12, UR4, 0x2, URZ ;  /* 0x00000002040c7890 */ /* 0x000fe4000fffe03f */
[----:B------:R-:W-:Y:S01]  /*1540*/  UMOV UR8, UR4 ;  /* 0x0000000400087c82 */ /* 0x000fe20008000000 */
[----:B------:R-:W-:Y:S01]  /*1550*/  UIADD3 UR16, UR4, 0x4, URZ ;  /* 0x0000000404107890 */ /* 0x000fe2000fffe03f */
[----:B------:R-:W-:Y:S01]  /*1560*/  UMOV UR17, 0x40000040 ;  /* 0x4000004000117882 */ /* 0x000fe20000000000 */
[----:B------:R-:W-:Y:S01]  /*1570*/  WARPGROUP.ARRIVE ;  /* 0x00000000000079c5 */ /* 0x000fe20000000000 */
[----:B------:R-:W-:Y:S01]  /*1580*/  UMOV UR19, 0x40000040 ;  /* 0x4000004000137882 */ /* 0x000fe20000000000 */
[----:B------:R-:W-:Y:S02]  /*1590*/  UIADD3 UR20, UR4, 0x6, URZ ;  /* 0x0000000604147890 */ /* 0x000fe4000fffe03f */
[----:B------:R-:W-:Y:S02]  /*15a0*/  UIADD3 UR22, UR6, 0x180, URZ ;  /* 0x0000018006167890 */ /* 0x000fe4000fffe03f */
[----:B------:R-:W-:Y:S01]  /*15b0*/  HGMMA.64x256x16.F32 R24, gdesc[UR8].tnspB, RZ, !UPT, gsb0 ;  /* 0x43e00000081879f0 */ /* 0x000fe2000c0008ff */
[----:B------:R-:W-:Y:S01]  /*15c0*/  UMOV UR21, 0x40000040 ;  /* 0x4000004000157882 */ /* 0x000fe20000000000 */
[----:B------:R-:W-:Y:S01]  /*15d0*/  UMOV UR23, 0x40000040 ;  /* 0x4000004000177882 */ /* 0x000fe20000000000 */
[----:B------:R-:W-:Y:S01]  /*15e0*/  UMOV UR4, URZ ;  /* 0x0000003f00047c82 */ /* 0x000fe20008000000 */
[----:B0-----:R-:W-:-:S04]  /*15f0*/  LOP3.LUT R6, R6, 0x7f, RZ, 0xc0, !PT ;  /* 0x0000007f06067812 */ /* 0x001fc800078ec0ff */
[----:B------:R-:W-:-:S13]  /*1600*/  ISETP.NE.AND P2, PT, R6, RZ, PT ;  /* 0x000000ff0600720c */ /* 0x000fda0003f45270 */
[----:B------:R-:W-:-:S05]  /*1610*/  @!P2 VIADD R5, R5, 0x28c60 ;  /* 0x00028c600505a836 */ /* 0x000fca0000000000 */
[----:B------:R-:W-:Y:S01]  /*1620*/  @!P2 PRMT R5, RZ, 0x654, R5 ;  /* 0x00000654ff05a816 */ /* 0x000fe20000000005 */
[----:B------:R-:W-:Y:S02]  /*1630*/  WARPGROUP.DEPBAR.LE gsb0, 0x0 ;  /* 0x00008000000079c5 */ /* 0x000fe40000010000 */
[----:B------:R-:W-:-:S06]  /*1640*/  WARPGROUP.ARRIVE ;  /* 0x00000000000079c5 */ /* 0x000fcc0000000000 */
[----:B------:R-:W-:Y:S03]  /*1650*/  HGMMA.64x256x16.F32 R24, gdesc[UR12].tnspB, R24, gsb0 ;  /* 0x43e000000c1879f0 */ /* 0x000fe60008000818 */
[----:B------:R-:W-:Y:S02]  /*1660*/  WARPGROUP.DEPBAR.LE gsb0, 0x0 ;  /* 0x00008000000079c5 */ /* 0x000fe40000010000 */
[----:B------:R-:W-:-:S15]  /*1670*/  WARPGROUP.ARRIVE ;  /* 0x00000000000079c5 */ /* 0x000fde0000000000 */
[----:B------:R-:W-:-:S08]  /*1680*/  NOP ;  /* 0x0000000000007918 */ /* 0x000fd00000000000 */
[----:B------:R-:W-:Y:S03]  /*1690*/  HGMMA.64x256x16.F32 R24, gdesc[UR16].tnspB, R24, gsb0 ;  /* 0x43e00000101879f0 */ /* 0x000fe60008000818 */
[----:B------:R-:W-:Y:S02]  /*16a0*/  WARPGROUP.DEPBAR.LE gsb0, 0x0 ;  /* 0x00008000000079c5 */ /* 0x000fe40000010000 */
[----:B------:R-:W-:-:S15]  /*16b0*/  WARPGROUP.ARRIVE ;  /* 0x00000000000079c5 */ /* 0x000fde0000000000 */
[----:B------:R-:W-:-:S08]  /*16c0*/  NOP ;  /* 0x0000000000007918 */ /* 0x000fd00000000000 */
[----:B------:R-:W-:Y:S03]  /*16d0*/  HGMMA.64x256x16.F32 R24, gdesc[UR20].tnspB, R24, gsb0 ;  /* 0x43e00000141879f0 */ /* 0x000fe60008000818 */
[----:B------:R-:W-:Y:S02]  /*16e0*/  WARPGROUP.DEPBAR.LE gsb0, 0x0 ;  /* 0x00008000000079c5 */ /* 0x000fe40000010000 */
[----:B------:R-:W-:Y:S06]  /*16f0*/  BAR.ARV 0xf, 0x100 ;  /* 0x03c4000000007b1d */ /* 0x000fec0000002000 */
[----:B------:R0:W-:Y:S01]  /*1700*/  @!P2 SYNCS.ARRIVE.TRANS64.RED.A1T0 RZ, [R5+URZ], RZ ;  /* 0x000000ff05ffa9a7 */ /* 0x0001e2000810043f */
[----:B------:R-:W-:Y:S05]  /*1710*/  @!P1 BRA `(.L_x_3009) ;  /* 0x0000000800dc9947 */ /* 0x000fea0003800000 */
[----:B------:R-:W-:Y:S01]  /*1720*/  IMAD.MOV.U32 R8, RZ, RZ, RZ ;  /* 0x000000ffff087224 */ /* 0x000fe200078e00ff */
[----:B------:R-:W-:-:S06]  /*1730*/  UMOV UR4, URZ ;  /* 0x0000003f00047c82 */ /* 0x000fcc0008000000 */
.L_x_3014:
[----:B------:R-:W-:Y:S01]  /*1740*/  BAR.SYNC.DEFER_BLOCKING 0xe, 0x100 ;  /* 0x0384000000007b1d */ /* 0x000fe20000010000 */
[----:B01----:R-:W-:Y:S01]  /*1750*/  IMAD.U32 R5, RZ, RZ, UR4 ;  /* 0x00000004ff057e24 */ /* 0x003fe2000f8e00ff */
[----:B------:R-:W-:Y:S01]  /*1760*/  UIADD3 UR4, UR4, 0x1, URZ ;  /* 0x0000000104047890 */ /* 0x000fe2000fffe03f */
[C---:B------:R-:W-:Y:S01]  /*1770*/  ISETP.GT.AND P3, PT, R0.reuse, R3, PT ;  /* 0x000000030000720c */ /* 0x040fe20003f64270 */
[----:B------:R-:W-:Y:S02]  /*1780*/  VIADD R0, R0, 0xffffffff ;  /* 0xffffffff00007836 */ /* 0x000fe40000000000 */
[----:B------:R-:W-:Y:S01]  /*1790*/  IMAD R5, R5, 0x40, R4 ;  /* 0x0000004005057824 */ /* 0x000fe200078e0204 */
[----:B------:R-:W-:-:S04]  /*17a0*/  UISETP.NE.AND UP0, UPT, UR4, 0x2, UPT ;  /* 0x000000020400788c */ /* 0x000fc8000bf05270 */
[----:B------:R-:W-:Y:S01]  /*17b0*/  LEA R5, R5, UR5, 0x2 ;  /* 0x0000000505057c11 */ /* 0x000fe2000f8e10ff */
[----:B------:R-:W-:Y:S02]  /*17c0*/  USEL UR7, URZ, 0x1, UP0 ;  /* 0x000000013f077887 */ /* 0x000fe40008000000 */
[----:B------:R-:W-:-:S04]  /*17d0*/  USEL UR4, UR4, URZ, UP0 ;  /* 0x0000003f04047287 */ /* 0x000fc80008000000 */
[----:B------:R-:W-:Y:S01]  /*17e0*/  LOP3.LUT R8, R8, UR7, RZ, 0x3c, !PT ;  /* 0x0000000708087c12 */ /* 0x000fe2000f8e3cff */
[----:B------:R-:W0:Y:S04]  /*17f0*/  LDS R6, [R5+0x28800] ;  /* 0x0288000005067984 */ /* 0x000e280000000800 */
[----:B------:R-:W1:Y:S01]  /*1800*/  LDS R7, [R5+0x28820] ;  /* 0x0288200005077984 */ /* 0x000e620000000800 */
        /* <DEDUP_REMOVED lines=130> */
.L_x_3010:
[----:B------:R-:W-:Y:S01]  /*2030*/  ULEA UR7, UR4, UR5, 0x3 ;  /* 0x0000000504077291 */ /* 0x000fe2000f8e183f */
[----:B------:R-:W-:-:S08]  /*2040*/  SHF.L.U32 R5, R8, 0x1f, RZ ;  /* 0x0000001f08057819 */ /* 0x000fd000000006ff */
[----:B------:R0:W1:Y:S01]  /*2050*/  SYNCS.PHASECHK.TRANS64.TRYWAIT P1, [UR7+0x28c50], R5 ;  /* 0x028c5005ff0075a7 */ /* 0x0000620008020147 */
[----:B------:R-:W-:Y:S05]  /*2060*/  @!P0 BRA `(.L_x_3011) ;  /* 0x0000000000048947 */ /* 0x000fea0003800000 */
[----:B------:R-:W-:Y:S01]  /*2070*/  BPT.TRAP 0x1 ;  /* 0x000000040000795c */ /* 0x000fe20000300000 */
.L_x_3011:
[----:B-1----:R-:W-:Y:S05]  /*2080*/  @P1 BRA `(.L_x_3012) ;  /* 0x0000000000081947 */ /* 0x002fea0003800000 */
[----:B------:R-:W1:Y:S02]  /*2090*/  SYNCS.PHASECHK.TRANS64.TRYWAIT P1, [UR7+0x28c50], R5 ;  /* 0x028c5005ff0075a7 */ /* 0x000e640008020147 */
[----:B-1----:R-:W-:Y:S05]  /*20a0*/  @!P1 BRA `(.L_x_3013) ;  /* 0x000000b800889947 */ /* 0x002fea0003800000 */
.L_x_3012:
[----:B------:R-:W-:Y:S01]  /*20b0*/  ULEA UR10, UR4, UR6, 0xc ;  /* 0x00000006040a7291 */ /* 0x000fe2000f8e603f */
[----:B------:R-:W-:Y:S01]  /*20c0*/  WARPGROUP.ARRIVE ;  /* 0x00000000000079c5 */ /* 0x000fe20000000000 */
[----:B------:R-:W-:Y:S01]  /*20d0*/  UMOV UR11, 0x40000040 ;  /* 0x40000040000b7882 */ /* 0x000fe20000000000 */
[----:B------:R-:W-:Y:S01]  /*20e0*/  UMOV UR15, 0x40000040 ;  /* 0x40000040000f7882 */ /* 0x000fe20000000000 */
[----:B------:R-:W-:Y:S01]  /*20f0*/  UIADD3 UR14, UR10, 0x80, URZ ;  /* 0x000000800a0e7890 */ /* 0x000fe2000fffe03f */
[----:B01----:R-:W-:Y:S01]  /*2100*/  IMAD.U32 R5, RZ, RZ, UR7 ;  /* 0x00000007ff057e24 */ /* 0x003fe2000f8e00ff */
[----:B------:R-:W-:Y:S01]  /*2110*/  UIADD3 UR18, UR10, 0x100, URZ ;  /* 0x000001000a127890 */ /* 0x000fe2000fffe03f */
[----:B------:R-:W-:Y:S02]  /*2120*/  UMOV UR19, 0x40000040 ;  /* 0x4000004000137882 */ /* 0x000fe40000000000 */
[----:B------:R-:W-:Y:S01]  /*2130*/  HGMMA.64x256x16.F32 R24, gdesc[UR8].tnspB, R24, gsb0 ;  /* 0x43e00000081879f0 */ /* 0x000fe20008000818 */
[----:B------:R-:W-:Y:S01]  /*2140*/  UIADD3 UR22, UR10, 0x180, URZ ;  /* 0x000001800a167890 */ /* 0x000fe2000fffe03f */
[----:B------:R-:W-:Y:S01]  /*2150*/  @!P2 VIADD R5, R5, 0x28c60 ;  /* 0x00028c600505a836 */ /* 0x000fe20000000000 */
[----:B------:R-:W-:-:S04]  /*2160*/  UMOV UR23, 0x40000040 ;  /* 0x4000004000177882 */ /* 0x000fc80000000000 */
[----:B------:R-:W-:Y:S01]  /*2170*/  @!P2 PRMT R5, RZ, 0x654, R5 ;  /* 0x00000654ff05a816 */ /* 0x000fe20000000005 */
[----:B------:R-:W-:Y:S02]  /*2180*/  WARPGROUP.DEPBAR.LE gsb0, 0x0 ;  /* 0x00008000000079c5 */ /* 0x000fe40000010000 */
[----:B------:R-:W-:-:S15]  /*2190*/  WARPGROUP.ARRIVE ;  /* 0x00000000000079c5 */ /* 0x000fde0000000000 */
[----:B------:R-:W-:-:S03]  /*21a0*/  NOP ;  /* 0x0000000000007918 */ /* 0x000fc60000000000 */
        /* <DEDUP_REMOVED lines=12> */
[----:B------:R-:W-:Y:S05]  /*2270*/  @P3 BRA `(.L_x_3014) ;  /* 0xfffffff400303947 */ /* 0x000fea000383ffff */
[----:B------:R-:W-:-:S12]  /*2280*/  USHF.L.U32 UR4, UR4, 0x6, URZ ;  /* 0x0000000604047899 */ /* 0x000fd8000800063f */
.L_x_3009:
[----:B------:R-:W-:Y:S01]  /*2290*/  BAR.SYNC.DEFER_BLOCKING 0xe, 0x100 ;  /* 0x0384000000007b1d */ /* 0x000fe20000010000 */
[----:B------:R-:W-:Y:S01]  /*22a0*/  VIADD R4, R4, UR4 ;  /* 0x0000000404047c36 */ /* 0x000fe20008000000 */
[----:B------:R-:W-:Y:S02]  /*22b0*/  PLOP3.LUT P0, PT, PT, PT, PT, 0x8, 0x0 ;  /* 0x000000000000781c */ /* 0x000fe40003f0e170 */
[----:B------:R-:W-:Y:S02]  /*22c0*/  CS2R R6, SRZ ;  /* 0x0000000000067805 */ /* 0x000fe4000001ff00 */
[----:B------:R-:W-:-:S05]  /*22d0*/  LEA R4, R4, UR5, 0x2 ;  /* 0x0000000504047c11 */ /* 0x000fca000f8e10ff */
[----:B------:R-:W2:Y:S04]  /*22e0*/  LDS R3, [R4+0x28800] ;  /* 0x0288000004037984 */ /* 0x000ea80000000800 */
[----:B------:R-:W3:Y:S01]  /*22f0*/  LDS R0, [R4+0x28820] ;  /* 0x0288200004007984 */ /* 0x000ee20000000800 */
        /* <DEDUP_REMOVED lines=64> */
[-C--:B---3--:R-:W-:Y:S01]  /*2700*/  FMUL.FTZ R26, R26, R0.reuse ;  /* 0x000000001a1a7220 */ /* 0x088fe20000410000 */
        /* <DEDUP_REMOVED lines=63> */
[----:B------:R-:W-:Y:S06]  /*2b00*/  BAR.ARV 0xf, 0x100 ;  /* 0x03c4000000007b1d */ /* 0x000fec0000002000 */
[----:B------:R-:W-:Y:S05]  /*2b10*/  BRA `(.L_x_3006) ;  /* 0x0000004000847947 */ /* 0x000fea0003800000 */
.L_x_3004:
[----:B------:R-:W-:Y:S02]  /*2b20*/  ISETP.GE.AND P0, PT, R22, 0x1, PT ;  /* 0x000000011600780c */ /* 0x000fe40003f06270 */
[----:B------:R-:W-:-:S11]  /*2b30*/  MOV R17, RZ ;  /* 0x000000ff00117202 */ /* 0x000fd60000000f00 */
        /* <DEDUP_REMOVED lines=26> */
[----:B------:R-:W-:-:S07]  /*2ce0*/  @!P0 LOP3.LUT R17, RZ, R7, RZ, 0x33, !PT ;  /* 0x00000007ff118212 */ /* 0x000fce00078e33ff */
.L_x_3015:
        /* <DEDUP_REMOVED lines=76> */
[----:B0-----:R-:W-:Y:S01]  /*31b0*/  ULEA UR36, UR6, UR36, 0x18 ;  /* 0x0000002406247291 */ /* 0x001fe2000f8ec03f */
[----:B-1----:R-:W-:-:S13]  /*31c0*/  R2UR UR4, R0 ;  /* 0x00000000000472ca */ /* 0x002fda00000e0000 */
[----:B------:R-:W-:-:S04]  /*31d0*/  ULEA.HI UR5, UR4, UR4, URZ, 0x1 ;  /* 0x0000000404057291 */ /* 0x000fc8000f8f083f */
[----:B------:R-:W-:-:S04]  /*31e0*/  ULOP3.LUT UR5, UR5, 0x1fffe, URZ, 0xc0, !UPT ;  /* 0x0001fffe05057892 */ /* 0x000fc8000f8ec03f */
[----:B------:R-:W-:Y:S02]  /*31f0*/  UIADD3 UR5, UR4, -UR5, URZ ;  /* 0x8000000504057290 */ /* 0x000fe4000fffe03f */
[----:B------:R-:W-:Y:S02]  /*3200*/  UIADD3 UR4, UR36, 0x26800, URZ ;  /* 0x0002680024047890 */ /* 0x000fe4000fffe03f */
[----:B------:R-:W-:Y:S02]  /*3210*/  ULEA UR5, UR5, UR36, 0xf ;  /* 0x0000002405057291 */ /* 0x000fe4000f8e783f */
[----:B------:R-:W-:Y:S02]  /*3220*/  ULOP3.LUT UP0, URZ, UR4, 0x3ff, URZ, 0xc0, !UPT ;  /* 0x000003ff043f7892 */ /* 0x000fe4000f80c03f */
[----:B------:R-:W-:-:S04]  /*3230*/  UIADD3 UR5, UR5, 0x400, URZ ;  /* 0x0000040005057890 */ /* 0x000fc8000fffe03f */
[----:B------:R-:W-:Y:S01]  /*3240*/  PLOP3.LUT P0, PT, PT, PT, UP0, 0x80, 0x0 ;  /* 0x000000000000781c */ /* 0x000fe20003f0f008 */
[----:B------:R-:W-:-:S04]  /*3250*/  USHF.R.U32.HI UR5, URZ, 0x4, UR5 ;  /* 0x000000043f057899 */ /* 0x000fc80008011605 */
[----:B------:R-:W-:-:S08]  /*3260*/  ULOP3.LUT UR37, UR5, 0x3fff, URZ, 0xc0, !UPT ;  /* 0x00003fff05257892 */ /* 0x000fd0000f8ec03f */
        /* <DEDUP_REMOVED lines=17> */
.L_x_3016:
[----:B------:R-:W2:Y:S01]  /*3380*/  LDL.LU R20, [R1+0x14] ;  /* 0x0000140001147983 */ /* 0x000ea20000300800 */
[----:B------:R-:W-:Y:S02]  /*3390*/  SHF.L.U32 R13, RZ, 0x1f, RZ ;  /* 0x0000001fff0d7819 */ /* 0x000fe400000006ff */
[----:B------:R-:W-:Y:S02]  /*33a0*/  LOP3.LUT R19, R19, 0xffffff80, RZ, 0xc0, !PT ;  /* 0xffffff8013137812 */ /* 0x000fe400078ec0ff */
[----:B------:R-:W0:Y:S01]  /*33b0*/  SYNCS.PHASECHK.TRANS64.TRYWAIT P1, [UR36+0x28c00], R13 ;  /* 0x028c000dff0075a7 */ /* 0x000e220008020164 */
[----:B------:R-:W-:Y:S02]  /*33c0*/  LEA.HI R3, R24, R24, RZ, 0x1 ;  /* 0x0000001818037211 */ /* 0x000fe400078f08ff */
[----:B------:R-:W-:Y:S02]  /*33d0*/  IMAD.IADD R19, R18, 0x1, -R19 ;  /* 0x0000000112137824 */ /* 0x000fe400078e0a13 */
[----:B------:R-:W-:-:S03]  /*33e0*/  LOP3.LUT R3, R3, 0xfffffe, RZ, 0xc0, !PT ;  /* 0x00fffffe03037812 */ /* 0x000fc600078ec0ff */
[----:B------:R-:W-:Y:S02]  /*33f0*/  SHF.R.S32.HI R4, RZ, 0x1f, R19 ;  /* 0x0000001fff047819 */ /* 0x000fe40000011413 */
[----:B------:R-:W-:Y:S02]  /*3400*/  IMAD.IADD R3, R24, 0x1, -R3 ;  /* 0x0000000118037824 */ /* 0x000fe400078e0a03 */
[CC--:B------:R-:W-:Y:S02]  /*3410*/  LEA.HI R0, R4.reuse, R19.reuse, RZ, 0x2 ;  /* 0x0000001304007211 */ /* 0x0c0fe400078f10ff */
[----:B------:R-:W-:Y:S02]  /*3420*/  LEA.HI R4, R4, R19, RZ, 0x5 ;  /* 0x0000001304047211 */ /* 0x000fe400078f28ff */
[--C-:B------:R-:W-:Y:S02]  /*3430*/  SHF.R.S32.HI R5, RZ, 0x2, R0.reuse ;  /* 0x00000002ff057819 */ /* 0x100fe40000011400 */
[----:B------:R-:W-:-:S02]  /*3440*/  SHF.R.S32.HI R6, RZ, 0x1f, R0 ;  /* 0x0000001fff067819 */ /* 0x000fc40000011400 */
[----:B------:R-:W-:Y:S02]  /*3450*/  LOP3.LUT R0, R0, 0x7ffffffc, RZ, 0xc0, !PT ;  /* 0x7ffffffc00007812 */ /* 0x000fe400078ec0ff */
[----:B------:R-:W-:Y:S02]  /*3460*/  LEA.HI R6, R6, R5, RZ, 0x3 ;  /* 0x0000000506067211 */ /* 0x000fe400078f18ff */
[----:B------:R-:W-:Y:S02]  /*3470*/  IADD3 R0, -R0, R19, RZ ;  /* 0x0000001300007210 */ /* 0x000fe40007ffe1ff */
[----:B------:R-:W-:Y:S02]  /*3480*/  LOP3.LUT R6, R6, 0xfffffff8, RZ, 0xc0, !PT ;  /* 0xfffffff806067812 */ /* 0x000fe400078ec0ff */
[----:B------:R-:W-:Y:S01]  /*3490*/  SHF.R.S32.HI R4, RZ, 0x5, R4 ;  /* 0x00000005ff047819 */ /* 0x000fe20000011404 */
[----:B------:R-:W-:Y:S02]  /*34a0*/  IMAD.SHL.U32 R0, R0, 0x2, RZ ;  /* 0x0000000200007824 */ /* 0x000fe400078e00ff */
[----:B------:R-:W-:Y:S01]  /*34b0*/  IMAD.IADD R5, R5, 0x1, -R6 ;  /* 0x0000000105057824 */ /* 0x000fe200078e0a06 */
[----:B--2---:R-:W-:-:S04]  /*34c0*/  LOP3.LUT R7, R20, 0x1, RZ, 0xfc, !PT ;  /* 0x0000000114077812 */ /* 0x004fc800078efcff */
[----:B------:R-:W-:Y:S01]  /*34d0*/  ISETP.NE.AND P0, PT, R7, 0x3, PT ;  /* 0x000000030700780c */ /* 0x000fe20003f05270 */
[----:B0-----:R-:W-:-:S12]  /*34e0*/  @!P1 BRA `(.L_x_3017) ;  /* 0x000000a400909947 */ /* 0x001fd80003800000 */
.L_x_3141:
[----:B0-----:R-:W-:Y:S02]  /*34f0*/  IMAD R6, R4, 0x10, R5 ;  /* 0x0000001004067824 */ /* 0x001fe400078e0205 */
[----:B------:R-:W-:Y:S01]  /*3500*/  IMAD R4, R3, 0x100, R0 ;  /* 0x0000010003047824 */ /* 0x000fe200078e0200 */
[----:B------:R-:W-:Y:S06]  /*3510*/  @!P0 BRA `(.L_x_3018) ;  /* 0x0000000000048947 */ /* 0x000fec0003800000 */
[----:B------:R-:W-:Y:S01]  /*3520*/  BPT.TRAP 0x1 ;  /* 0x000000040000795c */ /* 0x000fe20000300000 */
.L_x_3018:
[----:B------:R0:W1:Y:S01]  /*3530*/  SYNCS.PHASECHK.TRANS64.TRYWAIT P2, [UR36+0x28c30], R13 ;  /* 0x028c300dff0075a7 */ /* 0x0000620008040164 */
[----:B------:R-:W-:Y:S05]  /*3540*/  @!P0 BRA `(.L_x_3019) ;  /* 0x0000000000048947 */ /* 0x000fea0003800000 */
[----:B------:R-:W-:Y:S01]  /*3550*/  BPT.TRAP 0x1 ;  /* 0x000000040000795c */ /* 0x000fe20000300000 */
.L_x_3019:
[----:B------:R-:W2:Y:S02]  /*3560*/  S2R R3, SR_TID.X ;  /* 0x0000000000037919 */ /* 0x000ea40000002100 */
[----:B--2---:R-:W-:-:S04]  /*3570*/  LOP3.LUT R3, R3, 0x7f, RZ, 0xc0, !PT ;  /* 0x0000007f03037812 */ /* 0x004fc800078ec0ff */
[----:B------:R-:W-:Y:S01]  /*3580*/  ISETP.NE.AND P1, PT, R3, RZ, PT ;  /* 0x000000ff0300720c */ /* 0x000fe20003f25270 */
[----:B-1----:R-:W-:-:S12]  /*3590*/  @P2 BRA `(.L_x_3020) ;  /* 0x0000000000082947 */ /* 0x002fd80003800000 */
[----:B------:R-:W1:Y:S02]  /*35a0*/  SYNCS.PHASECHK.TRANS64.TRYWAIT P2, [UR36+0x28c30], R13 ;  /* 0x028c300dff0075a7 */ /* 0x000e640008040164 */
[----:B-1----:R-:W-:Y:S05]  /*35b0*/  @!P2 BRA `(.L_x_3021) ;  /* 0x000000a40074a947 */ /* 0x002fea0003800000 */
.L_x_3020:
[----:B------:R-:W-:Y:S05]  /*35c0*/  WARPSYNC.ALL ;  /* 0x0000000000007948 */ /* 0x000fea0003800000 */
[----:B------:R-:W-:Y:S01]  /*35d0*/  UIADD3 UR4, UR36, 0x20400, URZ ;  /* 0x0002040024047890 */ /* 0x000fe2000fffe03f */
[----:B------:R-:W-:Y:S01]  /*35e0*/  WARPGROUP.ARRIVE ;  /* 0x00000000000079c5 */ /* 0x000fe20000000000 */
[----:B------:R-:W-:Y:S01]  /*35f0*/  UIADD3 UR5, UR36, 0x22400, URZ ;  /* 0x0002240024057890 */ /* 0x000fe2000fffe03f */
[----:B------:R-:W-:Y:S01]  /*3600*/  IMAD R3, R17, -0x40, R22 ;  /* 0xffffffc011037824 */ /* 0x000fe200078e0216 */
[----:B------:R-:W-:Y:S02]  /*3610*/  USHF.R.U32.HI UR4, URZ, 0x4, UR4 ;  /* 0x000000043f047899 */ /* 0x000fe40008011604 */
[----:B------:R-:W-:-:S02]  /*3620*/  USHF.R.U32.HI UR5, URZ, 0x4, UR5 ;  /* 0x000000043f057899 */ /* 0x000fc40008011605 */
[----:B------:R-:W-:Y:S01]  /*3630*/  ULOP3.LUT UR4, UR4, 0x3fff, URZ, 0xc0, !UPT ;  /* 0x00003fff04047892 */ /* 0x000fe2000f8ec03f */
[----:B------:R-:W-:Y:S01]  /*3640*/  IADD3 R3, -R0, 0x40, R3 ;  /* 0x0000004000037810 */ /* 0x000fe20007ffe103 */
[----:B------:R-:W-:Y:S02]  /*3650*/  ULOP3.LUT UR5, UR5, 0x3fff, URZ, 0xc0, !UPT ;  /* 0x00003fff05057892 */ /* 0x000fe4000f8ec03f */
[----:B------:R-:W-:Y:S01]  /*3660*/  ULOP3.LUT UR8, UR4, 0x10000, URZ, 0xfc, !UPT ;  /* 0x0001000004087892 */ /* 0x000fe2000f8efc3f */
[C---:B------:R-:W-:Y:S01]  /*3670*/  ISETP.GT.AND P6, PT, R3.reuse, RZ, PT ;  /* 0x000000ff0300720c */ /* 0x040fe20003fc4270 */
[----:B------:R-:W-:Y:S01]  /*3680*/  ULOP3.LUT UR6, UR5, 0x10000, URZ, 0xfc, !UPT ;  /* 0x0001000005067892 */ /* 0x000fe2000f8efc3f */
[C---:B------:R-:W-:Y:S01]  /*3690*/  ISETP.GT.AND P2, PT, R3.reuse, 0x1, PT ;  /* 0x000000010300780c */ /* 0x040fe20003f44270 */
[----:B------:R-:W-:Y:S01]  /*36a0*/  UMOV UR9, 0x40000040 ;  /* 0x4000004000097882 */ /* 0x000fe20000000000 */
[----:B------:R-:W-:Y:S01]  /*36b0*/  UMOV UR7, 0x40000040 ;  /* 0x4000004000077882 */ /* 0x000fe20000000000 */
[----:B------:R-:W-:Y:S01]  /*36c0*/  UMOV UR5, UR9 ;  /* 0x0000000900057c82 */ /* 0x000fe20008000000 */
[----:B------:R-:W-:Y:S01]  /*36d0*/  UMOV UR4, UR8 ;  /* 0x0000000800047c82 */ /* 0x000fe20008000000 */
[----:B------:R-:W-:Y:S01]  /*36e0*/  UIADD3 UR12, UR8, 0x2, URZ ;  /* 0x00000002080c7890 */ /* 0x000fe2000fffe03f */
[----:B------:R-:W-:Y:S01]  /*36f0*/  ISETP.GT.AND P3, PT, R3, 0x8, PT ;  /* 0x000000080300780c */ /* 0x000fe20003f64270 */
[----:B------:R-:W-:-:S02]  /*3700*/  UIADD3 UR14, UR6, 0x2, URZ ;  /* 0x00000002060e7890 */ /* 0x000fc4000fffe03f */
[----:B------:R-:W-:Y:S01]  /*3710*/  HGMMA.64x64x16.F32 R24, gdesc[UR4], RZ, !UPT, gsb0 ;  /* 0x00e00000041879f0 */ /* 0x000fe2000c0008ff */
[----:B------:R-:W-:Y:S01]  /*3720*/  UMOV UR13, 0x40000040 ;  /* 0x40000040000d7882 */ /* 0x000fe20000000000 */
[----:B------:R-:W-:Y:S01]  /*3730*/  UMOV UR15, 0x40000040 ;  /* 0x40000040000f7882 */ /* 0x000fe20000000000 */
[----:B------:R-:W-:Y:S01]  /*3740*/  UIADD3 UR16, UR8, 0x4, URZ ;  /* 0x0000000408107890 */ /* 0x000fe2000fffe03f */
[C---:B------:R-:W-:Y:S01]  /*3750*/  ISETP.GT.AND P4, PT, R3.reuse, 0x9, PT ;  /* 0x000000090300780c */ /* 0x040fe20003f84270 */
[----:B------:R-:W-:Y:S01]  /*3760*/  UIADD3 UR18, UR6, 0x4, URZ ;  /* 0x0000000406127890 */ /* 0x000fe2000fffe03f */
[----:B------:R-:W-:Y:S01]  /*3770*/  ISETP.GT.AND P5, PT, R3, 0x10, PT ;  /* 0x000000100300780c */ /* 0x000fe20003fa4270 */
[----:B------:R-:W-:Y:S01]  /*3780*/  UMOV UR17, 0x40000040 ;  /* 0x4000004000117882 */ /* 0x000fe20000000000 */
[----:B------:R-:W-:Y:S01]  /*3790*/  UMOV UR19, 0x40000040 ;  /* 0x4000004000137882 */ /* 0x000fe20000000000 */
[----:B------:R-:W-:Y:S02]  /*37a0*/  UIADD3 UR20, UR8, 0x6, URZ ;  /* 0x0000000608147890 */ /* 0x000fe4000fffe03f */
[----:B------:R-:W-:Y:S01]  /*37b0*/  UIADD3 UR22, UR6, 0x6, URZ ;  /* 0x0000000606167890 */ /* 0x000fe2000fffe03f */
[----:B------:R-:W-:Y:S01]  /*37c0*/  UMOV UR21, 0x40000040 ;  /* 0x4000004000157882 */ /* 0x000fe20000000000 */
[----:B------:R-:W-:Y:S01]  /*37d0*/  UMOV UR23, 0x40000040 ;  /* 0x4000004000177882 */ /* 0x000fe20000000000 */
[----:B------:R-:W-:Y:S01]  /*37e0*/  ULDC UR4, c[0x0][0x988] ;  /* 0x0002620000047ab9 */ /* 0x000fe20000000800 */
[----:B------:R-:W-:-:S02]  /*37f0*/  WARPGROUP.DEPBAR.LE gsb0, 0x0 ;  /* 0x00008000000079c5 */ /* 0x000fc40000010000 */
[----:B------:R-:W-:-:S06]  /*3800*/  WARPGROUP.ARRIVE ;  /* 0x00000000000079c5 */ /* 0x000fcc0000000000 */
[----:B------:R-:W-:Y:S03]  /*3810*/  HGMMA.64x64x16.F32 R24, gdesc[UR12], R24, gsb0 ;  /* 0x00e000000c1879f0 */ /* 0x000fe60008000818 */
[----:B------:R-:W-:Y:S02]  /*3820*/  WARPGROUP.DEPBAR.LE gsb0, 0x0 ;  /* 0x00008000000079c5 */ /* 0x000fe40000010000 */
[----:B------:R-:W-:-:S06]  /*3830*/  WARPGROUP.ARRIVE ;  /* 0x00000000000079c5 */ /* 0x000fcc0000000000 */
[----:B------:R-:W-:Y:S03]  /*3840*/  HGMMA.64x64x16.F32 R24, gdesc[UR16], R24, gsb0 ;  /* 0x00e00000101879f0 */ /* 0x000fe60008000818 */
[----:B------:R-:W-:Y:S02]  /*3850*/  WARPGROUP.DEPBAR.LE gsb0, 0x0 ;  /* 0x00008000000079c5 */ /* 0x000fe40000010000 */
[----:B------:R-:W-:-:S06]  /*3860*/  WARPGROUP.ARRIVE ;  /* 0x00000000000079c5 */ /* 0x000fcc0000000000 */
[----:B------:R-:W-:Y:S03]  /*3870*/  HGMMA.64x64x16.F32 R24, gdesc[UR20], R24, gsb0 ;  /* 0x00e00000141879f0 */ /* 0x000fe60008000818 */
        /* <DEDUP_REMOVED lines=52> */
[----:B------:R-:W-:-:S02]  /*3bc0*/  FMNMX.FTZ R0, R69, R0, !PT ;  /* 0x0000000045007209 */ /* 0x000fc40007810000 */
[----:B------:R-:W-:Y:S02]  /*3bd0*/  FSEL R47, R47, -INF , P2 ;  /* 0xff8000002f2f7808 */ /* 0x000fe40001000000 */
[----:B------:R-:W-:Y:S02]  /*3be0*/  FMNMX.FTZ R10, R71, R0, !PT ;  /* 0x00000000470a7209 */ /* 0x000fe40007810000 */
[----:B------:R-:W-:Y:S02]  /*3bf0*/  FMNMX.FTZ R0, R7, R27, !PT ;  /* 0x0000001b07007209 */ /* 0x000fe40007810000 */
[----:B------:R-:W-:Y:S01]  /*3c00*/  FSEL R49, R50, -INF , P3 ;  /* 0xff80000032317808 */ /* 0x000fe20001800000 */
[----:B------:R-:W2:Y:S01]  /*3c10*/  SHFL.BFLY PT, R3, R10, 0x2, 0x1f ;  /* 0x0c401f000a037f89 */ /* 0x000ea200000e0000 */
[----:B------:R-:W-:Y:S02]  /*3c20*/  FMNMX.FTZ R0, R9, R0, !PT ;  /* 0x0000000009007209 */ /* 0x000fe40007810000 */
[----:B------:R-:W-:-:S02]  /*3c30*/  FSEL R51, R51, -INF , P4 ;  /* 0xff80000033337808 */ /* 0x000fc40002000000 */
[----:B------:R-:W-:Y:S02]  /*3c40*/  FMNMX.FTZ R0, R31, R0, !PT ;  /* 0x000000001f007209 */ /* 0x000fe40007810000 */
[----:B------:R-:W-:Y:S02]  /*3c50*/  FSEL R53, R54, -INF , P5 ;  /* 0xff80000036357808 */ /* 0x000fe40002800000 */
[----:B------:R-:W-:Y:S02]  /*3c60*/  FMNMX.FTZ R0, R15, R0, !PT ;  /* 0x000000000f007209 */ /* 0x000fe40007810000 */
[----:B------:R-:W-:Y:S02]  /*3c70*/  FSEL R55, R55, -INF , P6 ;  /* 0xff80000037377808 */ /* 0x000fe40003000000 */
[----:B------:R-:W-:-:S04]  /*3c80*/  FMNMX.FTZ R0, R35, R0, !PT ;  /* 0x0000000023007209 */ /* 0x000fc80007810000 */
[----:B-1----:R-:W-:Y:S01]  /*3c90*/  FMNMX.FTZ R8, R21, R0, !PT ;  /* 0x0000000015087209 */ /* 0x002fe20007810000 */
[----:B------:R-:W-:-:S03]  /*3ca0*/  IMAD.U32 R0, RZ, RZ, UR4 ;  /* 0x00000004ff007e24 */ /* 0x000fc6000f8e00ff */
[----:B------:R-:W-:Y:S02]  /*3cb0*/  FMNMX.FTZ R8, R39, R8, !PT ;  /* 0x0000000827087209 */ /* 0x000fe40007810000 */
[----:B--2---:R-:W-:Y:S02]  /*3cc0*/  FMNMX.FTZ R12, R10, R3, !PT ;  /* 0x000000030a0c7209 */ /* 0x004fe40007810000 */
[----:B------:R-:W-:-:S03]  /*3cd0*/  FMNMX.FTZ R8, R41, R8, !PT ;  /* 0x0000000829087209 */ /* 0x000fc60007810000 */
[----:B------:R-:W1:Y:S01]  /*3ce0*/  SHFL.BFLY PT, R3, R12, 0x1, 0x1f ;  /* 0x0c201f000c037f89 */ /* 0x000e6200000e0000 */
[----:B------:R-:W-:-:S04]  /*3cf0*/  FMNMX.FTZ R8, R43, R8, !PT ;  /* 0x000000082b087209 */ /* 0x000fc80007810000 */
[----:B------:R-:W-:-:S04]  /*3d00*/  FMNMX.FTZ R8, R45, R8, !PT ;  /* 0x000000082d087209 */ /* 0x000fc80007810000 */
[----:B------:R-:W-:-:S04]  /*3d10*/  FMNMX.FTZ R8, R47, R8, !PT ;  /* 0x000000082f087209 */ /* 0x000fc80007810000 */
[----:B------:R-:W-:-:S04]  /*3d20*/  FMNMX.FTZ R8, R49, R8, !PT ;  /* 0x0000000831087209 */ /* 0x000fc80007810000 */
[----:B------:R-:W-:-:S04]  /*3d30*/  FMNMX.FTZ R8, R51, R8, !PT ;  /* 0x0000000833087209 */ /* 0x000fc80007810000 */
[----:B------:R-:W-:Y:S02]  /*3d40*/  FMNMX.FTZ R8, R53, R8, !PT ;  /* 0x0000000835087209 */ /* 0x000fe40007810000 */
[----:B-1----:R-:W-:Y:S02]  /*3d50*/  FMNMX.FTZ R3, R12, R3, !PT ;  /* 0x000000030c037209 */ /* 0x002fe40007810000 */
[----:B------:R-:W-:Y:S02]  /*3d60*/  FMNMX.FTZ R8, R55, R8, !PT ;  /* 0x0000000837087209 */ /* 0x000fe40007810000 */
[C---:B------:R-:W-:Y:S01]  /*3d70*/  FSETP.NEU.FTZ.AND P2, PT, R3.reuse, -INF , PT ;  /* 0xff8000000300780b */ /* 0x040fe20003f5d000 */
[----:B------:R-:W-:-:S05]  /*3d80*/  FMUL.FTZ R10, R3, R0 ;  /* 0x00000000030a7220 */ /* 0x000fca0000410000 */
[----:B------:R-:W-:-:S05]  /*3d90*/  FSEL R12, R10, RZ, P2 ;  /* 0x000000ff0a0c7208 */ /* 0x000fca0001000000 */
        /* <DEDUP_REMOVED lines=13> */
[----:B-1----:R-:W1:Y:S01]  /*3e70*/  SHFL.BFLY PT, R5, R8, 0x2, 0x1f ;  /* 0x0c401f0008057f89 */ /* 0x002e6200000e0000 */
[-CC-:B------:R-:W-:Y:S01]  /*3e80*/  FFMA.FTZ R63, R63, R0.reuse, -R12.reuse ;  /* 0x000000003f3f7223 */ /* 0x180fe2000001080c */
[-CC-:B------:R-:W-:Y:S01]  /*3e90*/  FFMA.FTZ R65, R65, R0.reuse, -R12.reuse ;  /* 0x0000000041417223 */ /* 0x180fe2000001080c */
[-CC-:B------:R-:W-:Y:S01]  /*3ea0*/  FFMA.FTZ R67, R67, R0.reuse, -R12.reuse ;  /* 0x0000000043437223 */ /* 0x180fe2000001080c */
[-CC-:B------:R-:W-:Y:S01]  /*3eb0*/  FFMA.FTZ R69, R69, R0.reuse, -R12.reuse ;  /* 0x0000000045457223 */ /* 0x180fe2000001080c */
[----:B------:R-:W-:-:S02]  /*3ec0*/  FFMA.FTZ R12, R71, R0, -R12 ;  /* 0x00000000470c7223 */ /* 0x000fc4000001080c */
[----:B------:R-:W3:Y:S08]  /*3ed0*/  MUFU.EX2 R11, R11 ;  /* 0x0000000b000b7308 */ /* 0x000ef00000000800 */
[----:B------:R-:W4:Y:S08]  /*3ee0*/  MUFU.EX2 R154, R29 ;  /* 0x0000001d009a7308 */ /* 0x000f300000000800 */
[----:B------:R-:W-:Y:S01]  /*3ef0*/  MUFU.EX2 R19, R19 ;  /* 0x0000001300137308 */ /* 0x000fe20000000800 */
[----:B-1----:R-:W-:-:S05]  /*3f00*/  FMNMX.FTZ R10, R8, R5, !PT ;  /* 0x00000005080a7209 */ /* 0x002fca0007810000 */
[----:B------:R-:W1:Y:S02]  /*3f10*/  SHFL.BFLY PT, R5, R10, 0x1, 0x1f ;  /* 0x0c201f000a057f89 */ /* 0x000e6400000e0000 */
[----:B------:R-:W-:Y:S08]  /*3f20*/  MUFU.EX2 R156, R33 ;  /* 0x00000021009c7308 */ /* 0x000ff00000000800 */
[----:B------:R-:W-:Y:S08]  /*3f30*/  MUFU.EX2 R23, R23 ;  /* 0x0000001700177308 */ /* 0x000ff00000000800 */
[----:B------:R-:W-:Y:S01]  /*3f40*/  MUFU.EX2 R158, R37 ;  /* 0x00000025009e7308 */ /* 0x000fe20000000800 */
[----:B-1----:R-:W-:-:S07]  /*3f50*/  FMNMX.FTZ R5, R10, R5, !PT ;  /* 0x000000050a057209 */ /* 0x002fce0007810000 */
[----:B------:R-:W-:Y:S01]  /*3f60*/  MUFU.EX2 R57, R57 ;  /* 0x0000003900397308 */ /* 0x000fe20000000800 */
[C---:B------:R-:W-:Y:S01]  /*3f70*/  FSETP.NEU.FTZ.AND P2, PT, R5.reuse, -INF , PT ;  /* 0xff8000000500780b */ /* 0x040fe20003f5d000 */
[----:B------:R-:W-:-:S05]  /*3f80*/  FMUL.FTZ R8, R5, R0 ;  /* 0x0000000005087220 */ /* 0x000fca0000410000 */
[----:B------:R-:W-:Y:S01]  /*3f90*/  FSEL R24, R8, RZ, P2 ;  /* 0x000000ff08187208 */ /* 0x000fe20001000000 */
[----:B------:R-:W-:Y:S04]  /*3fa0*/  MUFU.EX2 R160, R59 ;  /* 0x0000003b00a07308 */ /* 0x000fe80000000800 */
[--C-:B------:R-:W-:Y:S01]  /*3fb0*/  FFMA.FTZ R8, R7, R0, -R24.reuse ;  /* 0x0000000007087223 */ /* 0x100fe20000010818 */
[----:B------:R-:W-:Y:S01]  /*3fc0*/  LEA.HI R7, R73, R18, RZ, 0x4 ;  /* 0x0000001249077211 */ /* 0x000fe200078f20ff */
[-CC-:B------:R-:W-:Y:S01]  /*3fd0*/  FFMA.FTZ R10, R9, R0.reuse, -R24.reuse ;  /* 0x00000000090a7223 */ /* 0x180fe20000010818 */
[-CC-:B------:R-:W-:Y:S01]  /*3fe0*/  FFMA.FTZ R27, R27, R0.reuse, -R24.reuse ;  /* 0x000000001b1b7223 */ /* 0x180fe20000010818 */
[----:B------:R1:W-:Y:S01]  /*3ff0*/  MUFU.EX2 R153, R8 ;  /* 0x0000000800997308 */ /* 0x0003e20000000800 */
[----:B------:R-:W-:Y:S01]  /*4000*/  LOP3.LUT R9, R7, 0xfffffff0, RZ, 0xc0, !PT ;  /* 0xfffffff007097812 */ /* 0x000fe200078ec0ff */
[-CC-:B------:R-:W-:Y:S01]  /*4010*/  FFMA.FTZ R31, R31, R0.reuse, -R24.reuse ;  /* 0x000000001f1f7223 */ /* 0x180fe20000010818 */
[-CC-:B------:R-:W-:Y:S01]  /*4020*/  FFMA.FTZ R15, R15, R0.reuse, -R24.reuse ;  /* 0x000000000f0f7223 */ /* 0x180fe20000010818 */
[-CC-:B------:R-:W-:Y:S01]  /*4030*/  FFMA.FTZ R35, R35, R0.reuse, -R24.reuse ;  /* 0x0000000023237223 */ /* 0x180fe20000010818 */
[--C-:B------:R-:W-:Y:S01]  /*4040*/  FFMA.FTZ R21, R21, R0, -R24.reuse ;  /* 0x0000000015157223 */ /* 0x100fe20000010818 */
[----:B------:R-:W-:Y:S01]  /*4050*/  IMAD.IADD R9, R18, 0x1, -R9 ;  /* 0x0000000112097824 */ /* 0x000fe200078e0a09 */
[----:B------:R-:W-:Y:S01]  /*4060*/  LEA.HI R18, R73, R18, RZ, 0x5 ;  /* 0x0000001249127211 */ /* 0x000fe200078f28ff */
[----:B------:R5:W-:Y:S01]  /*4070*/  MUFU.EX2 R155, R10 ;  /* 0x0000000a009b7308 */ /* 0x000be20000000800 */
[-CC-:B------:R-:W-:Y:S01]  /*4080*/  FFMA.FTZ R39, R39, R0.reuse, -R24.reuse ;  /* 0x0000000027277223 */ /* 0x180fe20000010818 */
[-CC-:B------:R-:W-:Y:S01]  /*4090*/  FFMA.FTZ R41, R41, R0.reuse, -R24.reuse ;  /* 0x0000000029297223 */ /* 0x180fe20000010818 */
[----:B-1----:R-:W-:Y:S01]  /*40a0*/  SHF.R.S32.HI R8, RZ, 0x1f, R9 ;  /* 0x0000001fff087819 */ /* 0x002fe20000011409 */
[-CC-:B------:R-:W-:Y:S01]  /*40b0*/  FFMA.FTZ R43, R43, R0.reuse, -R24.reuse ;  /* 0x000000002b2b7223 */ /* 0x180fe20000010818 */
[-CC-:B------:R-:W-:Y:S01]  /*40c0*/  FFMA.FTZ R45, R45, R0.reuse, -R24.reuse ;  /* 0x000000002d2d7223 */ /* 0x180fe20000010818 */
[-CC-:B------:R-:W-:Y:S01]  /*40d0*/  FFMA.FTZ R47, R47, R0.reuse, -R24.reuse ;  /* 0x000000002f2f7223 */ /* 0x180fe20000010818 */
[----:B------:R-:W-:Y:S01]  /*40e0*/  LEA.HI R8, R8, R9, RZ, 0x3 ;  /* 0x0000000908087211 */ /* 0x000fe200078f18ff */
[----:B------:R1:W-:Y:S01]  /*40f0*/  MUFU.EX2 R26, R27 ;  /* 0x0000001b001a7308 */ /* 0x0003e20000000800 */
[-CC-:B------:R-:W-:Y:S01]  /*4100*/  FFMA.FTZ R49, R49, R0.reuse, -R24.reuse ;  /* 0x0000000031317223 */ /* 0x180fe20000010818 */
[-CC-:B------:R-:W-:Y:S01]  /*4110*/  FFMA.FTZ R51, R51, R0.reuse, -R24.reuse ;  /* 0x0000000033337223 */ /* 0x180fe20000010818 */
[----:B-----5:R-:W-:Y:S01]  /*4120*/  LOP3.LUT R10, R8, 0xfffffff8, RZ, 0xc0, !PT ;  /* 0xfffffff8080a7812 */ /* 0x020fe200078ec0ff */
[-CC-:B------:R-:W-:Y:S01]  /*4130*/  FFMA.FTZ R53, R53, R0.reuse, -R24.reuse ;  /* 0x0000000035357223 */ /* 0x180fe20000010818 */
[----:B------:R-:W-:-:S03]  /*4140*/  FFMA.FTZ R55, R55, R0, -R24 ;  /* 0x0000000037377223 */ /* 0x000fc60000010818 */
[----:B------:R-:W-:Y:S01]  /*4150*/  IMAD.IADD R10, R9, 0x1, -R10 ;  /* 0x00000001090a7824 */ /* 0x000fe200078e0a0a */
[----:B------:R-:W-:Y:S01]  /*4160*/  SHF.R.S32.HI R9, RZ, 0x4, R7 ;  /* 0x00000004ff097819 */ /* 0x000fe20000011407 */
[----:B------:R-:W-:Y:S02]  /*4170*/  MUFU.EX2 R28, R31 ;  /* 0x0000001f001c7308 */ /* 0x000fe40000000800 */
[----:B------:R-:W-:Y:S01]  /*4180*/  IMAD.SHL.U32 R7, R10, 0x40, RZ ;  /* 0x000000400a077824 */ /* 0x000fe200078e00ff */
[----:B------:R-:W-:Y:S01]  /*4190*/  SHF.L.U32 R14, R9, 0x3, RZ ;  /* 0x00000003090e7819 */ /* 0x000fe200000006ff */
[----:B------:R-:W-:Y:S02]  /*41a0*/  IMAD.SHL.U32 R9, R18, 0x20, RZ ;  /* 0x0000002012097824 */ /* 0x000fe400078e00ff */
[----:B--2---:R-:W-:Y:S01]  /*41b0*/  FADD.FTZ R18, R152, R25 ;  /* 0x0000001998127221 */ /* 0x004fe20000010000 */
[----:B------:R-:W-:Y:S02]  /*41c0*/  LOP3.LUT P2, RZ, R10, 0x2, RZ, 0xc0, !PT ;  /* 0x000000020aff7812 */ /* 0x000fe4000784c0ff */
[----:B------:R-:W-:Y:S01]  /*41d0*/  LOP3.LUT R7, R7, 0x1c0, RZ, 0xc0, !PT ;  /* 0x000001c007077812 */ /* 0x000fe200078ec0ff */
[----:B------:R-:W-:Y:S01]  /*41e0*/  MUFU.EX2 R15, R15 ;  /* 0x0000000f000f7308 */ /* 0x000fe20000000800 */
[----:B------:R-:W-:Y:S01]  /*41f0*/  LOP3.LUT R34, R9, 0x7ffffc00, RZ, 0xc0, !PT ;  /* 0x7ffffc0009227812 */ /* 0x000fe200078ec0ff */
[----:B---3--:R-:W-:Y:S01]  /*4200*/  FADD.FTZ R9, R11, R18 ;  /* 0x000000120b097221 */ /* 0x008fe20000010000 */
[----:B------:R-:W-:Y:S01]  /*4210*/  LOP3.LUT R14, R7, 0x8, R14, 0xf8, !PT ;  /* 0x00000008070e7812 */ /* 0x000fe200078ef80e */
[----:B------:R-:W-:Y:S01]  /*4220*/  IMAD.SHL.U32 R18, R8, 0x40, RZ ;  /* 0x0000004008127824 */ /* 0x000fe200078e00ff */
[----:B------:R-:W-:Y:S01]  /*4230*/  SHF.R.U32.HI R7, RZ, 0x3, R7 ;  /* 0x00000003ff077819 */ /* 0x000fe20000011607 */
[----:B----4-:R-:W-:Y:S01]  /*4240*/  FADD.FTZ R8, R154, R9 ;  /* 0x000000099a087221 */ /* 0x010fe20000010000 */
[----:B------:R-:W-:Y:S01]  /*4250*/  LOP3.LUT P3, RZ, R10, 0x4, RZ, 0xc0, !PT ;  /* 0x000000040aff7812 */ /* 0x000fe2000786c0ff */
[----:B------:R-:W2:Y:S01]  /*4260*/  MUFU.EX2 R30, R35 ;  /* 0x00000023001e7308 */ /* 0x000ea20000000800 */
[----:B-1----:R-:W-:Y:S01]  /*4270*/  LOP3.LUT R27, R14, R7, RZ, 0x3c, !PT ;  /* 0x000000070e1b7212 */ /* 0x002fe200078e3cff */
[----:B------:R-:W-:Y:S01]  /*4280*/  IMAD.U32 R14, RZ, RZ, UR36 ;  /* 0x00000024ff0e7e24 */ /* 0x000fe2000f8e00ff */
[----:B------:R-:W-:-:S02]  /*4290*/  LOP3.LUT R9, R18, 0x7ffffe00, RZ, 0xc0, !PT ;  /* 0x7ffffe0012097812 */ /* 0x000fc400078ec0ff */
[----:B------:R-:W-:Y:S01]  /*42a0*/  F2FP.F16.F32.PACK_AB R154, R154, R11 ;  /* 0x0000000b9a9a723e */ /* 0x000fe200000000ff */
[----:B------:R-:W-:Y:S01]  /*42b0*/  @!P1 VIADD R7, R14, 0x28c40 ;  /* 0x00028c400e079836 */ /* 0x000fe20000000000 */
[----:B------:R-:W-:Y:S01]  /*42c0*/  IADD3 R27, R27, R9, R34 ;  /* 0x000000091b1b7210 */ /* 0x000fe20007ffe022 */
[----:B------:R-:W1:Y:S01]  /*42d0*/  MUFU.EX2 R21, R21 ;  /* 0x0000001500157308 */ /* 0x000e620000000800 */
[----:B------:R-:W-:Y:S02]  /*42e0*/  F2FP.F16.F32.PACK_AB R152, R25, R152 ;  /* 0x000000981998723e */ /* 0x000fe400000000ff */
[----:B------:R-:W-:-:S04]  /*42f0*/  @!P1 PRMT R7, RZ, 0x654, R7 ;  /* 0x00000654ff079816 */ /* 0x000fc80000000007 */
[----:B------:R3:W-:Y:S01]  /*4300*/  @!P1 SYNCS.ARRIVE.TRANS64.RED.A1T0 RZ, [R7+URZ], RZ ;  /* 0x000000ff07ff99a7 */ /* 0x0007e2000810043f */
[----:B------:R-:W4:Y:S01]  /*4310*/  MUFU.EX2 R32, R39 ;  /* 0x0000002700207308 */ /* 0x000f220000000800 */
[----:B--2---:R-:W-:Y:S01]  /*4320*/  F2FP.F16.F32.PACK_AB R157, R30, R15 ;  /* 0x0000000f1e9d723e */ /* 0x004fe200000000ff */
[----:B---3--:R-:W-:Y:S01]  /*4330*/  FADD.FTZ R7, R19, R8 ;  /* 0x0000000813077221 */ /* 0x008fe20000010000 */
[----:B------:R-:W-:-:S05]  /*4340*/  FADD.FTZ R8, R153, R26 ;  /* 0x0000001a99087221 */ /* 0x000fca0000010000 */
[----:B------:R-:W-:Y:S01]  /*4350*/  MUFU.EX2 R41, R41 ;  /* 0x0000002900297308 */ /* 0x000fe20000000800 */
[----:B------:R-:W-:Y:S01]  /*4360*/  F2FP.F16.F32.PACK_AB R153, R26, R153 ;  /* 0x000000991a99723e */ /* 0x000fe200000000ff */
[----:B------:R-:W-:Y:S01]  /*4370*/  FADD.FTZ R34, R156, R7 ;  /* 0x000000079c227221 */ /* 0x000fe20000010000 */
[----:B------:R-:W-:Y:S01]  /*4380*/  FADD.FTZ R7, R155, R8 ;  /* 0x000000089b077221 */ /* 0x000fe20000010000 */
[C---:B------:R-:W-:Y:S02]  /*4390*/  F2FP.F16.F32.PACK_AB R155, R28.reuse, R155 ;  /* 0x0000009b1c9b723e */ /* 0x040fe400000000ff */
        /* <DEDUP_REMOVED lines=10> */
[----:B------:R-:W-:Y:S02]  /*4440*/  IMAD.MOV.U32 R30, RZ, RZ, 0x20 ;  /* 0x00000020ff1e7424 */ /* 0x000fe400078e00ff */
[----:B------:R-:W-:Y:S01]  /*4450*/  FADD.FTZ R34, R160, R9 ;  /* 0x00000009a0227221 */ /* 0x000fe20000010000 */
[----:B-1----:R-:W-:Y:S01]  /*4460*/  FADD.FTZ R7, R21, R8 ;  /* 0x0000000815077221 */ /* 0x002fe20000010000 */
[----:B------:R-:W-:Y:S01]  /*4470*/  LEA R8, R27, UR36, 0x1 ;  /* 0x000000241b087c11 */ /* 0x000fe2000f8e08ff */
[----:B------:R-:W-:Y:S01]  /*4480*/  BAR.SYNC.DEFER_BLOCKING 0xf, 0x100 ;  /* 0x03c4000000007b1d */ /* 0x000fe20000010000 */
[----:B------:R-:W-:Y:S01]  /*4490*/  SEL R30, R30, 0xffffffe0, !P2 ;  /* 0xffffffe01e1e7807 */ /* 0x000fe20005000000 */
[C---:B----4-:R-:W-:Y:S01]  /*44a0*/  FADD.FTZ R28, R32.reuse, R7 ;  /* 0x00000007201c7221 */ /* 0x050fe20000010000 */
[----:B------:R-:W-:Y:S01]  /*44b0*/  F2FP.F16.F32.PACK_AB R159, R32, R21 ;  /* 0x00000015209f723e */ /* 0x000fe200000000ff */
[----:B------:R-:W-:Y:S01]  /*44c0*/  VIADD R11, R8, 0x26800 ;  /* 0x00026800080b7836 */ /* 0x000fe20000000000 */
[----:B--2---:R-:W-:Y:S01]  /*44d0*/  F2FP.F16.F32.PACK_AB R161, R10, R41 ;  /* 0x000000290aa1723e */ /* 0x004fe200000000ff */
[----:B------:R-:W1:Y:S01]  /*44e0*/  MUFU.EX2 R45, R45 ;  /* 0x0000002d002d7308 */ /* 0x000e620000000800 */
[----:B------:R-:W-:Y:S01]  /*44f0*/  FADD.FTZ R7, R41, R28 ;  /* 0x0000001c29077221 */ /* 0x000fe20000010000 */
[----:B------:R-:W-:Y:S01]  /*4500*/  VIADD R9, R8, 0x26840 ;  /* 0x0002684008097836 */ /* 0x000fe20000000000 */
[----:B------:R-:W-:Y:S01]  /*4510*/  F2FP.F16.F32.PACK_AB R160, R160, R57 ;  /* 0x00000039a0a0723e */ /* 0x000fe200000000ff */
[----:B------:R-:W-:-:S02]  /*4520*/  @P3 VIADD R9, R11, 0xffffffc0 ;  /* 0xffffffc00b093836 */ /* 0x000fc40000000000 */
[----:B------:R-:W-:Y:S01]  /*4530*/  FADD.FTZ R28, R10, R7 ;  /* 0x000000070a1c7221 */ /* 0x000fe20000010000 */
[----:B---3--:R-:W-:Y:S01]  /*4540*/  FADD.FTZ R7, R61, R34 ;  /* 0x000000223d077221 */ /* 0x008fe20000010000 */
[----:B------:R-:W-:Y:S01]  /*4550*/  IMAD.IADD R10, R11, 0x1, R30 ;  /* 0x000000010b0a7824 */ /* 0x000fe200078e021e */
[----:B------:R-:W2:Y:S01]  /*4560*/  MUFU.EX2 R20, R63 ;  /* 0x0000003f00147308 */ /* 0x000ea20000000800 */
[----:B------:R-:W-:-:S07]  /*4570*/  IADD3 R11, R30, R9, RZ ;  /* 0x000000091e0b7210 */ /* 0x000fce0007ffe0ff */
[----:B------:R-:W3:Y:S01]  /*4580*/  MUFU.EX2 R18, R47 ;  /* 0x0000002f00127308 */ /* 0x000ee20000000800 */
[----:B-1----:R-:W-:Y:S01]  /*4590*/  FADD.FTZ R15, R45, R28 ;  /* 0x0000001c2d0f7221 */ /* 0x002fe20000010000 */
[----:B------:R1:W-:Y:S04]  /*45a0*/  STSM.16.M88.4 [R8+0x26800], R152 ;  /* 0x0268009808007844 */ /* 0x0003e80000000200 */
[----:B------:R1:W-:Y:S02]  /*45b0*/  STSM.16.M88.4 [R10], R156 ;  /* 0x0000009c0a007844 */ /* 0x0003e40000000200 */
[----:B------:R-:W-:Y:S01]  /*45c0*/  MUFU.EX2 R65, R65 ;  /* 0x0000004100417308 */ /* 0x000fe20000000800 */
[C---:B--2---:R-:W-:Y:S01]  /*45d0*/  F2FP.F16.F32.PACK_AB R162, R20.reuse, R61 ;  /* 0x0000003d14a2723e */ /* 0x044fe200000000ff */
[----:B------:R-:W-:-:S06]  /*45e0*/  FADD.FTZ R20, R20, R7 ;  /* 0x0000000714147221 */ /* 0x000fcc0000010000 */
[----:B------:R-:W2:Y:S01]  /*45f0*/  MUFU.EX2 R22, R67 ;  /* 0x0000004300167308 */ /* 0x000ea20000000800 */
[C---:B---3--:R-:W-:Y:S01]  /*4600*/  F2FP.F16.F32.PACK_AB R163, R18.reuse, R45 ;  /* 0x0000002d12a3723e */ /* 0x048fe200000000ff */
[----:B------:R-:W-:-:S04]  /*4610*/  FADD.FTZ R18, R18, R15 ;  /* 0x0000000f12127221 */ /* 0x000fc80000010000 */
[----:B------:R1:W-:Y:S02]  /*4620*/  STSM.16.M88.4 [R9], R160 ;  /* 0x000000a009007844 */ /* 0x0003e40000000200 */
[----:B------:R-:W-:Y:S08]  /*4630*/  MUFU.EX2 R49, R49 ;  /* 0x0000003100317308 */ /* 0x000ff00000000800 */
[----:B------:R-:W3:Y:S01]  /*4640*/  MUFU.EX2 R24, R51 ;  /* 0x0000003300187308 */ /* 0x000ee20000000800 */
[----:B--2---:R-:W-:Y:S01]  /*4650*/  F2FP.F16.F32.PACK_AB R164, R22, R65 ;  /* 0x0000004116a4723e */ /* 0x004fe200000000ff */
[----:B------:R-:W-:-:S04]  /*4660*/  FADD.FTZ R65, R65, R20 ;  /* 0x0000001441417221 */ /* 0x000fc80000010000 */
[----:B------:R-:W-:Y:S02]  /*4670*/  FADD.FTZ R22, R22, R65 ;  /* 0x0000004116167221 */ /* 0x000fe40000010000 */
[----:B------:R-:W2:Y:S08]  /*4680*/  MUFU.EX2 R69, R69 ;  /* 0x0000004500457308 */ /* 0x000eb00000000800 */
[----:B------:R-:W4:Y:S01]  /*4690*/  MUFU.EX2 R12, R12 ;  /* 0x0000000c000c7308 */ /* 0x000f220000000800 */
[----:B---3--:R-:W-:Y:S01]  /*46a0*/  F2FP.F16.F32.PACK_AB R165, R24, R49 ;  /* 0x0000003118a5723e */ /* 0x008fe200000000ff */
[----:B------:R-:W-:-:S04]  /*46b0*/  FADD.FTZ R49, R49, R18 ;  /* 0x0000001231317221 */ /* 0x000fc80000010000 */
[----:B------:R-:W-:Y:S02]  /*46c0*/  FADD.FTZ R24, R24, R49 ;  /* 0x0000003118187221 */ /* 0x000fe40000010000 */
[----:B------:R-:W-:Y:S01]  /*46d0*/  MUFU.EX2 R53, R53 ;  /* 0x0000003500357308 */ /* 0x000fe20000000800 */
[----:B--2---:R-:W-:-:S07]  /*46e0*/  FADD.FTZ R7, R69, R22 ;  /* 0x0000001645077221 */ /* 0x004fce0000010000 */
[----:B------:R-:W2:Y:S01]  /*46f0*/  MUFU.EX2 R26, R55 ;  /* 0x00000037001a7308 */ /* 0x000ea20000000800 */
[C---:B----4-:R-:W-:Y:S01]  /*4700*/  F2FP.F16.F32.PACK_AB R166, R12.reuse, R69 ;  /* 0x000000450ca6723e */ /* 0x050fe200000000ff */
[----:B------:R-:W-:Y:S01]  /*4710*/  FADD.FTZ R7, R12, R7 ;  /* 0x000000070c077221 */ /* 0x000fe20000010000 */
[----:B--2---:R-:W-:Y:S01]  /*4720*/  F2FP.F16.F32.PACK_AB R167, R26, R53 ;  /* 0x000000351aa7723e */ /* 0x004fe200000000ff */
[----:B------:R-:W-:-:S04]  /*4730*/  FADD.FTZ R53, R53, R24 ;  /* 0x0000001835357221 */ /* 0x000fc80000010000 */
[----:B------:R1:W-:Y:S01]  /*4740*/  STSM.16.M88.4 [R11], R164 ;  /* 0x000000a40b007844 */ /* 0x0003e20000000200 */
[----:B------:R-:W-:Y:S01]  /*4750*/  FADD.FTZ R12, R26, R53 ;  /* 0x000000351a0c7221 */ /* 0x000fe20000010000 */
[----:B------:R-:W-:Y:S06]  /*4760*/  @!P0 BRA `(.L_x_3022) ;  /* 0x0000000000048947 */ /* 0x000fec0003800000 */
[----:B------:R-:W-:Y:S01]  /*4770*/  BPT.TRAP 0x1 ;  /* 0x000000040000795c */ /* 0x000fe20000300000 */
.L_x_3022:
[----:B------:R2:W3:Y:S01]  /*4780*/  SYNCS.PHASECHK.TRANS64.TRYWAIT P2, [UR36+0x28c50], R13 ;  /* 0x028c500dff0075a7 */ /* 0x0004e20008040164 */
[----:B------:R-:W-:Y:S05]  /*4790*/  @!P0 BRA `(.L_x_3023) ;  /* 0x0000000000048947 */ /* 0x000fea0003800000 */
[----:B------:R-:W-:Y:S01]  /*47a0*/  BPT.TRAP 0x1 ;  /* 0x000000040000795c */ /* 0x000fe20000300000 */
.L_x_3023:
[----:B------:R-:W-:Y:S01]  /*47b0*/  ULOP3.LUT UR24, UR37, 0x2000000, URZ, 0xfc, !UPT ;  /* 0x0200000025187892 */ /* 0x000fe2000f8efc3f */
[----:B---3--:R-:W-:Y:S11]  /*47c0*/  @P2 BRA `(.L_x_3024) ;  /* 0x0000000000082947 */ /* 0x008ff60003800000 */
[----:B------:R-:W3:Y:S02]  /*47d0*/  SYNCS.PHASECHK.TRANS64.TRYWAIT P2, [UR36+0x28c50], R13 ;  /* 0x028c500dff0075a7 */ /* 0x000ee40008040164 */
[----:B---3--:R-:W-:Y:S05]  /*47e0*/  @!P2 BRA `(.L_x_3025) ;  /* 0x000000940000a947 */ /* 0x008fea0003800000 */
.L_x_3024:
[----:B------:R-:W-:Y:S01]  /*47f0*/  WARPGROUP.ARRIVE ;  /* 0x00000000000079c5 */ /* 0x000fe20000000000 */
[----:B------:R-:W-:Y:S01]  /*4800*/  UMOV UR10, UR24 ;  /* 0x00000018000a7c82 */ /* 0x000fe20008000000 */
[----:B------:R-:W-:Y:S01]  /*4810*/  UMOV UR11, 0x40000040 ;  /* 0x40000040000b7882 */ /* 0x000fe20000000000 */
[----:B------:R-:W-:Y:S01]  /*4820*/  UIADD3 UR4, UR24, 0x80, URZ ;  /* 0x0000008018047890 */ /* 0x000fe2000fffe03f */
[----:B0-23--:R-:W-:Y:S02]  /*4830*/  VIADD R13, R17, 0xfffffffe ;  /* 0xfffffffe110d7836 */ /* 0x00dfe40000000000 */
[----:B------:R-:W-:Y:S01]  /*4840*/  HGMMA.64x256x16.F32 R24, R152, gdesc[UR8].tnspB, RZ, !UPT, gsb0 ;  /* 0x43e0000898187df0 */ /* 0x000fe2000c0008ff */
[----:B------:R-:W-:Y:S01]  /*4850*/  UMOV UR11, 0x40000040 ;  /* 0x40000040000b7882 */ /* 0x000fe20000000000 */
[----:B------:R-:W-:Y:S01]  /*4860*/  @!P1 VIADD R14, R14, 0x28c60 ;  /* 0x00028c600e0e9836 */ /* 0x000fe20000000000 */
[----:B------:R-:W-:Y:S01]  /*4870*/  ISETP.GE.AND P2, PT, R13, R16, PT ;  /* 0x000000100d00720c */ /* 0x000fe20003f46270 */
[----:B------:R-:W-:Y:S01]  /*4880*/  UMOV UR10, UR4 ;  /* 0x00000004000a7c82 */ /* 0x000fe20008000000 */
[----:B------:R-:W-:-:S02]  /*4890*/  UIADD3 UR4, UR24, 0x100, URZ ;  /* 0x0000010018047890 */ /* 0x000fc4000fffe03f */
[----:B------:R-:W-:Y:S01]  /*48a0*/  @!P1 PRMT R14, RZ, 0x654, R14 ;  /* 0x00000654ff0e9816 */ /* 0x000fe2000000000e */
[----:B------:R-:W-:Y:S02]  /*48b0*/  WARPGROUP.DEPBAR.LE gsb0, 0x0 ;  /* 0x00008000000079c5 */ /* 0x000fe40000010000 */
[----:B------:R-:W-:-:S15]  /*48c0*/  WARPGROUP.ARRIVE ;  /* 0x00000000000079c5 */ /* 0x000fde0000000000 */
[----:B------:R-:W-:-:S03]  /*48d0*/  NOP ;  /* 0x0000000000007918 */ /* 0x000fc60000000000 */
[----:B------:R-:W-:Y:S01]  /*48e0*/  HGMMA.64x256x16.F32 R24, R156, gdesc[UR8].tnspB, R24, gsb0 ;  /* 0x43e000089c187df0 */ /* 0x000fe20008000818 */
[----:B------:R-:W-:Y:S01]  /*48f0*/  UMOV UR10, UR4 ;  /* 0x00000004000a7c82 */ /* 0x000fe20008000000 */
[----:B------:R-:W-:Y:S01]  /*4900*/  UMOV UR11, 0x40000040 ;  /* 0x40000040000b7882 */ /* 0x000fe20000000000 */
[----:B------:R-:W-:Y:S01]  /*4910*/  UIADD3 UR4, UR24, 0x180, URZ ;  /* 0x0000018018047890 */ /* 0x000fe2000fffe03f */
[----:B------:R-:W-:Y:S02]  /*4920*/  WARPGROUP.DEPBAR.LE gsb0, 0x0 ;  /* 0x00008000000079c5 */ /* 0x000fe40000010000 */
[----:B------:R-:W-:-:S15]  /*4930*/  WARPGROUP.ARRIVE ;  /* 0x00000000000079c5 */ /* 0x000fde0000000000 */
[----:B------:R-:W-:-:S07]  /*4940*/  NOP ;  /* 0x0000000000007918 */ /* 0x000fce0000000000 */
[----:B------:R-:W-:Y:S01]  /*4950*/  HGMMA.64x256x16.F32 R24, R160, gdesc[UR8].tnspB, R24, gsb0 ;  /* 0x43e00008a0187df0 */ /* 0x000fe20008000818 */
[----:B------:R-:W-:Y:S01]  /*4960*/  UMOV UR10, UR4 ;  /* 0x00000004000a7c82 */ /* 0x000fe20008000000 */
[----:B------:R-:W-:Y:S01]  /*4970*/  UMOV UR11, 0x40000040 ;  /* 0x40000040000b7882 */ /* 0x000fe20000000000 */
[----:B------:R-:W-:Y:S01]  /*4980*/  UMOV UR4, URZ ;  /* 0x0000003f00047c82 */ /* 0x000fe20008000000 */
[----:B------:R-:W-:Y:S02]  /*4990*/  WARPGROUP.DEPBAR.LE gsb0, 0x0 ;  /* 0x00008000000079c5 */ /* 0x000fe40000010000 */
[----:B------:R-:W-:-:S15]  /*49a0*/  WARPGROUP.ARRIVE ;  /* 0x00000000000079c5 */ /* 0x000fde0000000000 */
[----:B------:R-:W-:-:S07]  /*49b0*/  NOP ;  /* 0x0000000000007918 */ /* 0x000fce0000000000 */
[----:B------:R-:W-:Y:S03]  /*49c0*/  HGMMA.64x256x16.F32 R24, R164, gdesc[UR8].tnspB, R24, gsb0 ;  /* 0x43e00008a4187df0 */ /* 0x000fe60008000818 */
[----:B------:R-:W-:Y:S02]  /*49d0*/  WARPGROUP.DEPBAR.LE gsb0, 0x0 ;  /* 0x00008000000079c5 */ /* 0x000fe40000010000 */
[----:B------:R-:W-:Y:S01]  /*49e0*/  @!PT LDS RZ, [RZ] ;  /* 0x00000000fffff984 */ /* 0x000fe20000000800 */
[----:B------:R-:W-:Y:S01]  /*49f0*/  @!PT LDS RZ, [RZ] ;  /* 0x00000000fffff984 */ /* 0x000fe20000000800 */
[----:B------:R-:W-:Y:S01]  /*4a00*/  @!PT LDS RZ, [RZ] ;  /* 0x00000000fffff984 */ /* 0x000fe20000000800 */
[----:B------:R-:W-:Y:S01]  /*4a10*/  @!PT LDS RZ, [RZ] ;  /* 0x00000000fffff984 */ /* 0x000fe20000000800 */
[----:B------:R0:W-:Y:S06]  /*4a20*/  MEMBAR.ALL.CTA ;  /* 0x0000000000007992 */ /* 0x0001ec0000008000 */
[----:B0-----:R-:W0:Y:S02]  /*4a30*/  FENCE.VIEW.ASYNC.S ;  /* 0x00000000000073c6 */ /* 0x001e240000000000 */
[----:B0-----:R-:W-:Y:S01]  /*4a40*/  NOP ;  /* 0x0000000000007918 */ /* 0x001fe20000000000 */
[----:B------:R-:W-:Y:S06]  /*4a50*/  BAR.ARV 0xe, 0x100 ;  /* 0x0384000000007b1d */ /* 0x000fec0000002000 */
[----:B------:R0:W-:Y:S01]  /*4a60*/  @!P1 SYNCS.ARRIVE.TRANS64.RED.A1T0 RZ, [R14+URZ], RZ ;  /* 0x000000ff0eff99a7 */ /* 0x0001e2000810043f */
[----:B------:R-:W-:Y:S05]  /*4a70*/  @!P2 BRA `(.L_x_3026) ;  /* 0x000000180028a947 */ /* 0x000fea0003800000 */
[----:B------:R-:W-:Y:S01]  /*4a80*/  IMAD.MOV.U32 R185, RZ, RZ, RZ ;  /* 0x000000ffffb97224 */ /* 0x000fe200078e00ff */
[----:B------:R-:W-:-:S06]  /*4a90*/  UMOV UR4, URZ ;  /* 0x0000003f00047c82 */ /* 0x000fcc0008000000 */
.L_x_3035:
[----:B------:R-:W-:Y:S01]  /*4aa0*/  UIADD3 UR5, UR4, 0x1, URZ ;  /* 0x0000000104057890 */ /* 0x000fe2000fffe03f */
[C---:B------:R-:W-:Y:S01]  /*4ab0*/  ISETP.GT.AND P2, PT, R13.reuse, R16, PT ;  /* 0x000000100d00720c */ /* 0x040fe20003f44270 */
[----:B------:R-:W-:Y:S02]  /*4ac0*/  VIADD R13, R13, 0xffffffff ;  /* 0xffffffff0d0d7836 */ /* 0x000fe40000000000 */
[----:B------:R-:W-:-:S04]  /*4ad0*/  UISETP.NE.AND UP0, UPT, UR5, 0x2, UPT ;  /* 0x000000020500788c */ /* 0x000fc8000bf05270 */
[----:B------:R-:W-:Y:S02]  /*4ae0*/  USEL UR7, URZ, 0x1, UP0 ;  /* 0x000000013f077887 */ /* 0x000fe40008000000 */
[----:B------:R-:W-:-:S04]  /*4af0*/  USEL UR5, UR5, URZ, UP0 ;  /* 0x0000003f05057287 */ /* 0x000fc80008000000 */
[----:B------:R-:W-:Y:S01]  /*4b00*/  LOP3.LUT R185, R185, UR7, RZ, 0x3c, !PT ;  /* 0x00000007b9b97c12 */ /* 0x000fe2000f8e3cff */
[----:B--23--:R-:W-:Y:S07]  /*4b10*/  @!P0 BRA `(.L_x_3027) ;  /* 0x0000000000048947 */ /* 0x00cfee0003800000 */
[----:B------:R-:W-:Y:S01]  /*4b20*/  BPT.TRAP 0x1 ;  /* 0x000000040000795c */ /* 0x000fe20000300000 */
.L_x_3027:
[----:B------:R-:W-:Y:S01]  /*4b30*/  ULEA UR7, UR5, UR36, 0x3 ;  /* 0x0000002405077291 */ /* 0x000fe2000f8e183f */
[----:B0-----:R-:W-:-:S08]  /*4b40*/  SHF.L.U32 R14, R185, 0x1f, RZ ;  /* 0x0000001fb90e7819 */ /* 0x001fd000000006ff */
[----:B------:R0:W2:Y:S01]  /*4b50*/  SYNCS.PHASECHK.TRANS64.TRYWAIT P3, [UR7+0x28c30], R14 ;  /* 0x028c300eff0075a7 */ /* 0x0000a20008060147 */
[----:B------:R-:W-:Y:S05]  /*4b60*/  @!P0 BRA `(.L_x_3028) ;  /* 0x0000000000048947 */ /* 0x000fea0003800000 */
[----:B------:R-:W-:Y:S01]  /*4b70*/  BPT.TRAP 0x1 ;  /* 0x000000040000795c */ /* 0x000fe20000300000 */
.L_x_3028:
[----:B--2---:R-:W-:Y:S05]  /*4b80*/  @P3 BRA `(.L_x_3029) ;  /* 0x0000000000083947 */ /* 0x004fea0003800000 */
[----:B------:R-:W2:Y:S02]  /*4b90*/  SYNCS.PHASECHK.TRANS64.TRYWAIT P3, [UR7+0x28c30], R14 ;  /* 0x028c300eff0075a7 */ /* 0x000ea40008060147 */
[----:B--2---:R-:W-:Y:S05]  /*4ba0*/  @!P3 BRA `(.L_x_3030) ;  /* 0x000000900024b947 */ /* 0x004fea0003800000 */
.L_x_3029:
[----:B------:R-:W-:Y:S01]  /*4bb0*/  ULEA UR10, UR5, UR6, 0x9 ;  /* 0x00000006050a7291 */ /* 0x000fe2000f8e483f */
[----:B-1----:R-:W-:Y:S01]  /*4bc0*/  WARPGROUP.ARRIVE ;  /* 0x00000000000079c5 */ /* 0x002fe20000000000 */
[----:B------:R-:W-:Y:S01]  /*4bd0*/  UMOV UR11, 0x40000040 ;  /* 0x40000040000b7882 */ /* 0x000fe20000000000 */
[----:B------:R-:W-:Y:S01]  /*4be0*/  UMOV UR15, 0x40000040 ;  /* 0x40000040000f7882 */ /* 0x000fe20000000000 */
[----:B------:R-:W-:Y:S01]  /*4bf0*/  UIADD3 UR14, UR10, 0x2, URZ ;  /* 0x000000020a0e7890 */ /* 0x000fe2000fffe03f */
[----:B------:R-:W-:Y:S01]  /*4c00*/  ISETP.NE.AND P3, PT, R4, RZ, PT ;  /* 0x000000ff0400720c */ /* 0x000fe20003f65270 */
[----:B------:R-:W-:Y:S01]  /*4c10*/  UIADD3 UR18, UR10, 0x4, URZ ;  /* 0x000000040a127890 */ /* 0x000fe2000fffe03f */
[----:B------:R-:W-:Y:S02]  /*4c20*/  UMOV UR19, 0x40000040 ;  /* 0x4000004000137882 */ /* 0x000fe40000000000 */
[----:B------:R-:W-:Y:S01]  /*4c30*/  HGMMA.64x64x16.F32 R152, gdesc[UR8], RZ, !UPT, gsb0 ;  /* 0x00e00000089879f0 */ /* 0x000fe2000c0008ff */
[----:B------:R-:W-:Y:S01]  /*4c40*/  UIADD3 UR22, UR10, 0x6, URZ ;  /* 0x000000060a167890 */ /* 0x000fe2000fffe03f */
[----:B------:R-:W-:Y:S01]  /*4c50*/  UMOV UR23, 0x40000040 ;  /* 0x4000004000177882 */ /* 0x000fe20000000000 */
        /* <DEDUP_REMOVED lines=10> */
[----:B------:R-:W-:Y:S02]  /*4d00*/  FMNMX.FTZ R0, R152, R3, !PT ;  /* 0x0000000398007209 */ /* 0x000fe40007810000 */
[----:B------:R-:W-:Y:S02]  /*4d10*/  FMNMX.FTZ R18, R154, R5, !PT ;  /* 0x000000059a127209 */ /* 0x000fe40007810000 */
[----:B--2---:R-:W-:-:S04]  /*4d20*/  FMNMX.FTZ R15, R153, R0, !PT ;  /* 0x00000000990f7209 */ /* 0x004fc80007810000 */
        /* <DEDUP_REMOVED lines=13> */
[----:B------:R-:W-:Y:S02]  /*4e00*/  FMNMX.FTZ R15, R155, R18, !PT ;  /* 0x000000129b0f7209 */ /* 0x000fe40007810000 */
[----:B------:R-:W-:Y:S02]  /*4e10*/  FMNMX.FTZ R19, R181, R0, !PT ;  /* 0x00000000b5137209 */ /* 0x000fe40007810000 */
[----:B------:R-:W-:-:S03]  /*4e20*/  FMNMX.FTZ R18, R158, R15, !PT ;  /* 0x0000000f9e127209 */ /* 0x000fc60007810000 */
[----:B------:R-:W1:Y:S01]  /*4e30*/  SHFL.BFLY PT, R0, R19, 0x2, 0x1f ;  /* 0x0c401f0013007f89 */ /* 0x000e6200000e0000 */
[----:B------:R-:W-:-:S04]  /*4e40*/  FMNMX.FTZ R15, R159, R18, !PT ;  /* 0x000000129f0f7209 */ /* 0x000fc80007810000 */
[----:B------:R-:W-:Y:S02]  /*4e50*/  FMNMX.FTZ R18, R162, R15, !PT ;  /* 0x0000000fa2127209 */ /* 0x000fe40007810000 */
[----:B-1----:R-:W-:Y:S02]  /*4e60*/  FMNMX.FTZ R20, R19, R0, !PT ;  /* 0x0000000013147209 */ /* 0x002fe40007810000 */
[----:B------:R-:W1:Y:S03]  /*4e70*/  LDC R0, c[0x0][0x988] ;  /* 0x00026200ff007b82 */ /* 0x000e660000000800 */
[----:B------:R-:W2:Y:S02]  /*4e80*/  SHFL.BFLY PT, R17, R20, 0x1, 0x1f ;  /* 0x0c201f0014117f89 */ /* 0x000ea400000e0000 */
[----:B--2---:R-:W-:Y:S02]  /*4e90*/  FMNMX.FTZ R15, R20, R17, !PT ;  /* 0x00000011140f7209 */ /* 0x004fe40007810000 */
[----:B------:R-:W-:-:S03]  /*4ea0*/  FMNMX.FTZ R17, R163, R18, !PT ;  /* 0x00000012a3117209 */ /* 0x000fc60007810000 */
[C---:B------:R-:W-:Y:S01]  /*4eb0*/  FADD.FTZ R3, -R15.reuse, R3 ;  /* 0x000000030f037221 */ /* 0x040fe20000010100 */
[----:B------:R-:W-:Y:S01]  /*4ec0*/  FMNMX.FTZ R18, R166, R17, !PT ;  /* 0x00000011a6127209 */ /* 0x000fe20007810000 */
[-C--:B-1----:R-:W-:Y:S02]  /*4ed0*/  FMUL.FTZ R187, R15, R0.reuse ;  /* 0x000000000fbb7220 */ /* 0x082fe40000410000 */
[----:B------:R-:W-:Y:S01]  /*4ee0*/  FMUL.FTZ R19, R3, R0 ;  /* 0x0000000003137220 */ /* 0x000fe20000410000 */
[----:B------:R-:W-:Y:S01]  /*4ef0*/  FMNMX.FTZ R3, R167, R18, !PT ;  /* 0x00000012a7037209 */ /* 0x000fe20007810000 */
[-CC-:B------:R-:W-:Y:S01]  /*4f00*/  FFMA.FTZ R157, R157, R0.reuse, -R187.reuse ;  /* 0x000000009d9d7223 */ /* 0x180fe200000108bb */
[-CC-:B------:R-:W-:Y:S01]  /*4f10*/  FFMA.FTZ R22, R165, R0.reuse, -R187.reuse ;  /* 0x00000000a5167223 */ /* 0x180fe200000108bb */
[----:B------:R1:W2:Y:S01]  /*4f20*/  MUFU.EX2 R18, R19 ;  /* 0x0000001300127308 */ /* 0x0002a20000000800 */
[----:B------:R-:W-:Y:S01]  /*4f30*/  FMNMX.FTZ R20, R170, R3, !PT ;  /* 0x00000003aa147209 */ /* 0x000fe20007810000 */
[-CC-:B------:R-:W-:Y:S01]  /*4f40*/  FFMA.FTZ R3, R152, R0.reuse, -R187.reuse ;  /* 0x0000000098037223 */ /* 0x180fe200000108bb */
[-CC-:B------:R-:W-:Y:S01]  /*4f50*/  FFMA.FTZ R152, R153, R0.reuse, -R187.reuse ;  /* 0x0000000099987223 */ /* 0x180fe200000108bb */
[--C-:B------:R-:W-:Y:S01]  /*4f60*/  FFMA.FTZ R153, R169, R0, -R187.reuse ;  /* 0x00000000a9997223 */ /* 0x100fe200000108bb */
[----:B------:R-:W-:Y:S01]  /*4f70*/  FMNMX.FTZ R17, R171, R20, !PT ;  /* 0x00000014ab117209 */ /* 0x000fe20007810000 */
[-CC-:B------:R-:W-:Y:S01]  /*4f80*/  FFMA.FTZ R165, R180, R0.reuse, -R187.reuse ;  /* 0x00000000b4a57223 */ /* 0x180fe200000108bb */
[-CC-:B------:R-:W-:Y:S01]  /*4f90*/  FFMA.FTZ R21, R164, R0.reuse, -R187.reuse ;  /* 0x00000000a4157223 */ /* 0x180fe200000108bb */
[----:B------:R-:W3:Y:S01]  /*4fa0*/  MUFU.EX2 R3, R3 ;  /* 0x0000000300037308 */ /* 0x000ee20000000800 */
[----:B------:R-:W-:Y:S01]  /*4fb0*/  FMNMX.FTZ R20, R174, R17, !PT ;  /* 0x00000011ae147209 */ /* 0x000fe20007810000 */
[----:B------:R-:W-:-:S03]  /*4fc0*/  FFMA.FTZ R164, R173, R0, -R187 ;  /* 0x00000000ada47223 */ /* 0x000fc600000108bb */
[----:B------:R-:W-:-:S03]  /*4fd0*/  FMNMX.FTZ R17, R175, R20, !PT ;  /* 0x00000014af117209 */ /* 0x000fc60007810000 */
[----:B------:R-:W4:Y:S01]  /*4fe0*/  MUFU.EX2 R152, R152 ;  /* 0x0000009800987308 */ /* 0x000f220000000800 */
[----:B------:R-:W-:Y:S01]  /*4ff0*/  FMNMX.FTZ R20, R178, R17, !PT ;  /* 0x00000011b2147209 */ /* 0x000fe20007810000 */
[-CC-:B------:R-:W-:Y:S01]  /*5000*/  FFMA.FTZ R17, R156, R0.reuse, -R187.reuse ;  /* 0x000000009c117223 */ /* 0x180fe200000108bb */
[-CC-:B------:R-:W-:Y:S01]  /*5010*/  FFMA.FTZ R156, R160, R0.reuse, -R187.reuse ;  /* 0x00000000a09c7223 */ /* 0x180fe200000108bb */
[--C-:B------:R-:W-:Y:S01]  /*5020*/  FFMA.FTZ R160, R168, R0, -R187.reuse ;  /* 0x00000000a8a07223 */ /* 0x100fe200000108bb */
[----:B-1----:R-:W-:Y:S01]  /*5030*/  FMNMX.FTZ R19, R179, R20, !PT ;  /* 0x00000014b3137209 */ /* 0x002fe20007810000 */
[--C-:B------:R-:W-:Y:S01]  /*5040*/  FFMA.FTZ R168, R177, R0, -R187.reuse ;  /* 0x00000000b1a87223 */ /* 0x100fe200000108bb */
[----:B--2---:R-:W-:Y:S01]  /*5050*/  FMUL.FTZ R24, R24, R18 ;  /* 0x0000001218187220 */ /* 0x004fe20000410000 */
[----:B------:R-:W1:Y:S01]  /*5060*/  MUFU.EX2 R17, R17 ;  /* 0x0000001100117308 */ /* 0x000e620000000800 */
[----:B------:R-:W-:Y:S01]  /*5070*/  FMNMX.FTZ R20, R182, R19, !PT ;  /* 0x00000013b6147209 */ /* 0x000fe20007810000 */
[-CC-:B------:R-:W-:Y:S01]  /*5080*/  FFMA.FTZ R19, R161, R0.reuse, -R187.reuse ;  /* 0x00000000a1137223 */ /* 0x180fe200000108bb */
[----:B------:R-:W-:Y:S01]  /*5090*/  FFMA.FTZ R161, R176, R0, -R187 ;  /* 0x00000000b0a17223 */ /* 0x000fe200000108bb */
[----:B---3--:R-:W-:Y:S01]  /*50a0*/  FFMA.FTZ R7, R18, R7, R3 ;  /* 0x0000000712077223 */ /* 0x008fe20000010003 */
[----:B------:R-:W-:Y:S01]  /*50b0*/  FMNMX.FTZ R23, R183, R20, !PT ;  /* 0x00000014b7177209 */ /* 0x000fe20007810000 */
[-C--:B------:R-:W-:Y:S01]  /*50c0*/  FMUL.FTZ R25, R25, R18.reuse ;  /* 0x0000001219197220 */ /* 0x080fe20000410000 */
[-C--:B------:R-:W-:Y:S01]  /*50d0*/  FMUL.FTZ R28, R28, R18.reuse ;  /* 0x000000121c1c7220 */ /* 0x080fe20000410000 */
[----:B------:R2:W-:Y:S01]  /*50e0*/  MUFU.EX2 R20, R157 ;  /* 0x0000009d00147308 */ /* 0x0005e20000000800 */
[-C--:B------:R-:W-:Y:S01]  /*50f0*/  FMUL.FTZ R29, R29, R18.reuse ;  /* 0x000000121d1d7220 */ /* 0x080fe20000410000 */
[----:B------:R-:W3:Y:S01]  /*5100*/  SHFL.BFLY PT, R184, R23, 0x2, 0x1f ;  /* 0x0c401f0017b87f89 */ /* 0x000ee200000e0000 */
[-C--:B------:R-:W-:Y:S01]  /*5110*/  FMUL.FTZ R32, R32, R18.reuse ;  /* 0x0000001220207220 */ /* 0x080fe20000410000 */
[-C--:B------:R-:W-:Y:S01]  /*5120*/  FMUL.FTZ R33, R33, R18.reuse ;  /* 0x0000001221217220 */ /* 0x080fe20000410000 */
[-C--:B------:R-:W-:Y:S01]  /*5130*/  FMUL.FTZ R36, R36, R18.reuse ;  /* 0x0000001224247220 */ /* 0x080fe20000410000 */
[-C--:B------:R-:W-:Y:S01]  /*5140*/  FMUL.FTZ R37, R37, R18.reuse ;  /* 0x0000001225257220 */ /* 0x080fe20000410000 */
[----:B------:R-:W-:Y:S01]  /*5150*/  FMUL.FTZ R40, R40, R18 ;  /* 0x0000001228287220 */ /* 0x000fe20000410000 */
[----:B------:R-:W-:Y:S01]  /*5160*/  MUFU.EX2 R156, R156 ;  /* 0x0000009c009c7308 */ /* 0x000fe20000000800 */
[-CC-:B--2---:R-:W-:Y:S01]  /*5170*/  FFMA.FTZ R157, R172, R0.reuse, -R187.reuse ;  /* 0x00000000ac9d7223 */ /* 0x184fe200000108bb */
[----:B------:R-:W-:Y:S01]  /*5180*/  FFMA.FTZ R172, R181, R0, -R187 ;  /* 0x00000000b5ac7223 */ /* 0x000fe200000108bb */
[----:B------:R-:W-:-:S02]  /*5190*/  IMAD.U32 R181, RZ, RZ, UR4 ;  /* 0x00000004ffb57e24 */ /* 0x000fc4000f8e00ff */
[-C--:B------:R-:W-:Y:S01]  /*51a0*/  FMUL.FTZ R41, R41, R18.reuse ;  /* 0x0000001229297220 */ /* 0x080fe20000410000 */
[-C--:B------:R-:W-:Y:S01]  /*51b0*/  FMUL.FTZ R44, R44, R18.reuse ;  /* 0x000000122c2c7220 */ /* 0x080fe20000410000 */
[-C--:B------:R-:W-:Y:S01]  /*51c0*/  FMUL.FTZ R45, R45, R18.reuse ;  /* 0x000000122d2d7220 */ /* 0x080fe20000410000 */
[-C--:B------:R-:W-:Y:S01]  /*51d0*/  FMUL.FTZ R48, R48, R18.reuse ;  /* 0x0000001230307220 */ /* 0x080fe20000410000 */
[----:B------:R-:W-:Y:S01]  /*51e0*/  MUFU.EX2 R19, R19 ;  /* 0x0000001300137308 */ /* 0x000fe20000000800 */
[-C--:B------:R-:W-:Y:S01]  /*51f0*/  FMUL.FTZ R49, R49, R18.reuse ;  /* 0x0000001231317220 */ /* 0x080fe20000410000 */
[-C--:B------:R-:W-:Y:S01]  /*5200*/  FMUL.FTZ R52, R52, R18.reuse ;  /* 0x0000001234347220 */ /* 0x080fe20000410000 */
[-C--:B------:R-:W-:Y:S01]  /*5210*/  FMUL.FTZ R53, R53, R18.reuse ;  /* 0x0000001235357220 */ /* 0x080fe20000410000 */
[-C--:B------:R-:W-:Y:S01]  /*5220*/  FMUL.FTZ R56, R56, R18.reuse ;  /* 0x0000001238387220 */ /* 0x080fe20000410000 */
[-C--:B------:R-:W-:Y:S01]  /*5230*/  FMUL.FTZ R57, R57, R18.reuse ;  /* 0x0000001239397220 */ /* 0x080fe20000410000 */
[-C--:B------:R-:W-:Y:S01]  /*5240*/  FMUL.FTZ R60, R60, R18.reuse ;  /* 0x000000123c3c7220 */ /* 0x080fe20000410000 */
[-C--:B------:R-:W-:Y:S01]  /*5250*/  FMUL.FTZ R61, R61, R18.reuse ;  /* 0x000000123d3d7220 */ /* 0x080fe20000410000 */
[----:B------:R-:W-:Y:S01]  /*5260*/  MUFU.EX2 R21, R21 ;  /* 0x0000001500157308 */ /* 0x000fe20000000800 */
[----:B------:R-:W-:Y:S01]  /*5270*/  FMUL.FTZ R64, R64, R18 ;  /* 0x0000001240407220 */ /* 0x000fe20000410000 */
[----:B---3--:R-:W-:Y:S01]  /*5280*/  FMNMX.FTZ R184, R23, R184, !PT ;  /* 0x000000b817b87209 */ /* 0x008fe20007810000 */
[-C--:B------:R-:W-:Y:S01]  /*5290*/  FMUL.FTZ R65, R65, R18.reuse ;  /* 0x0000001241417220 */ /* 0x080fe20000410000 */
[-C--:B------:R-:W-:Y:S01]  /*52a0*/  FMUL.FTZ R68, R68, R18.reuse ;  /* 0x0000001244447220 */ /* 0x080fe20000410000 */
[-C--:B------:R-:W-:Y:S01]  /*52b0*/  FMUL.FTZ R69, R69, R18.reuse ;  /* 0x0000001245457220 */ /* 0x080fe20000410000 */
[-C--:B------:R-:W-:Y:S01]  /*52c0*/  FMUL.FTZ R72, R72, R18.reuse ;  /* 0x0000001248487220 */ /* 0x080fe20000410000 */
[----:B------:R-:W2:Y:S01]  /*52d0*/  SHFL.BFLY PT, R23, R184, 0x1, 0x1f ;  /* 0x0c201f00b8177f89 */ /* 0x000ea200000e0000 */
        /* <DEDUP_REMOVED lines=23> */
[----:B--2---:R-:W-:Y:S01]  /*5450*/  FMNMX.FTZ R23, R184, R23, !PT ;  /* 0x00000017b8177209 */ /* 0x004fe20007810000 */
[----:B------:R-:W-:Y:S01]  /*5460*/  MUFU.EX2 R157, R157 ;  /* 0x0000009d009d7308 */ /* 0x000fe20000000800 */
[-C--:B------:R-:W-:Y:S01]  /*5470*/  FMUL.FTZ R113, R113, R18.reuse ;  /* 0x0000001271717220 */ /* 0x080fe20000410000 */
[-C--:B------:R-:W-:Y:S01]  /*5480*/  FMUL.FTZ R116, R116, R18.reuse ;  /* 0x0000001274747220 */ /* 0x080fe20000410000 */
[----:B------:R-:W-:Y:S01]  /*5490*/  FMUL.FTZ R117, R117, R18 ;  /* 0x0000001275757220 */ /* 0x000fe20000410000 */
[C---:B------:R-:W-:Y:S01]  /*54a0*/  FADD.FTZ R5, -R23.reuse, R5 ;  /* 0x0000000517057221 */ /* 0x040fe20000010100 */
[----:B------:R-:W-:Y:S01]  /*54b0*/  FMUL.FTZ R177, R23, R0 ;  /* 0x0000000017b17220 */ /* 0x000fe20000410000 */
[-C--:B------:R-:W-:Y:S01]  /*54c0*/  FMUL.FTZ R120, R120, R18.reuse ;  /* 0x0000001278787220 */ /* 0x080fe20000410000 */
[----:B------:R-:W-:Y:S01]  /*54d0*/  FMUL.FTZ R121, R121, R18 ;  /* 0x0000001279797220 */ /* 0x000fe20000410000 */
[-C--:B------:R-:W-:Y:S01]  /*54e0*/  FMUL.FTZ R5, R5, R0.reuse ;  /* 0x0000000005057220 */ /* 0x080fe20000410000 */
[-CC-:B------:R-:W-:Y:S01]  /*54f0*/  FFMA.FTZ R176, R154, R0.reuse, -R177.reuse ;  /* 0x000000009ab07223 */ /* 0x180fe200000108b1 */
[-CC-:B------:R-:W-:Y:S01]  /*5500*/  FFMA.FTZ R186, R167, R0.reuse, -R177.reuse ;  /* 0x00000000a7ba7223 */ /* 0x180fe200000108b1 */
[-CC-:B------:R-:W-:Y:S01]  /*5510*/  FFMA.FTZ R167, R170, R0.reuse, -R177.reuse ;  /* 0x00000000aaa77223 */ /* 0x180fe200000108b1 */
[-CC-:B------:R-:W-:Y:S01]  /*5520*/  FFMA.FTZ R170, R171, R0.reuse, -R177.reuse ;  /* 0x00000000abaa7223 */ /* 0x180fe200000108b1 */
[-CC-:B------:R-:W-:Y:S01]  /*5530*/  FFMA.FTZ R155, R155, R0.reuse, -R177.reuse ;  /* 0x000000009b9b7223 */ /* 0x180fe200000108b1 */
[----:B------:R-:W-:Y:S01]  /*5540*/  IMAD.U32 R171, RZ, RZ, UR7 ;  /* 0x00000007ffab7e24 */ /* 0x000fe2000f8e00ff */
[----:B------:R-:W-:Y:S01]  /*5550*/  MUFU.EX2 R5, R5 ;  /* 0x0000000500057308 */ /* 0x000fe20000000800 */
[-CC-:B------:R-:W-:Y:S01]  /*5560*/  FFMA.FTZ R169, R158, R0.reuse, -R177.reuse ;  /* 0x000000009ea97223 */ /* 0x180fe200000108b1 */
[----:B------:R-:W-:Y:S01]  /*5570*/  FFMA.FTZ R180, R159, R0, -R177 ;  /* 0x000000009fb47223 */ /* 0x000fe200000108b1 */
[----:B------:R-:W-:-:S02]  /*5580*/  @!P1 VIADD R154, R171, 0x28c40 ;  /* 0x00028c40ab9a9836 */ /* 0x000fc40000000000 */
[-CC-:B------:R-:W-:Y:S01]  /*5590*/  FFMA.FTZ R159, R162, R0.reuse, -R177.reuse ;  /* 0x00000000a29f7223 */ /* 0x180fe200000108b1 */
[-CC-:B------:R-:W-:Y:S01]  /*55a0*/  FFMA.FTZ R184, R163, R0.reuse, -R177.reuse ;  /* 0x00000000a3b87223 */ /* 0x180fe200000108b1 */
[-CC-:B------:R-:W-:Y:S01]  /*55b0*/  FFMA.FTZ R163, R166, R0.reuse, -R177.reuse ;  /* 0x00000000a6a37223 */ /* 0x180fe200000108b1 */
[-CC-:B------:R-:W-:Y:S01]  /*55c0*/  FFMA.FTZ R175, R175, R0.reuse, -R177.reuse ;  /* 0x00000000afaf7223 */ /* 0x180fe200000108b1 */
[----:B------:R-:W2:Y:S01]  /*55d0*/  MUFU.EX2 R176, R176 ;  /* 0x000000b000b07308 */ /* 0x000ea20000000800 */
[----:B------:R-:W-:Y:S01]  /*55e0*/  @!P1 PRMT R154, RZ, 0x654, R154 ;  /* 0x00000654ff9a9816 */ /* 0x000fe2000000009a */
[-CC-:B------:R-:W-:Y:S01]  /*55f0*/  FFMA.FTZ R173, R174, R0.reuse, -R177.reuse ;  /* 0x00000000aead7223 */ /* 0x180fe200000108b1 */
[----:B------:R-:W-:Y:S02]  /*5600*/  @!P3 IMAD R158, R181, 0x40, R6 ;  /* 0x00000040b59eb824 */ /* 0x000fe400078e0206 */
[-CC-:B------:R-:W-:Y:S01]  /*5610*/  FFMA.FTZ R178, R178, R0.reuse, -R177.reuse ;  /* 0x00000000b2b27223 */ /* 0x180fe200000108b1 */
[----:B------:R4:W-:Y:S01]  /*5620*/  @!P1 SYNCS.ARRIVE.TRANS64.RED.A1T0 RZ, [R154+URZ], RZ ;  /* 0x000000ff9aff99a7 */ /* 0x0009e2000810043f */
[-CC-:B------:R-:W-:Y:S01]  /*5630*/  FFMA.FTZ R179, R179, R0.reuse, -R177.reuse ;  /* 0x00000000b3b37223 */ /* 0x180fe200000108b1 */
[-CC-:B------:R-:W-:Y:S01]  /*5640*/  FFMA.FTZ R182, R182, R0.reuse, -R177.reuse ;  /* 0x00000000b6b67223 */ /* 0x180fe200000108b1 */
[----:B------:R-:W3:Y:S01]  /*5650*/  MUFU.EX2 R155, R155 ;  /* 0x0000009b009b7308 */ /* 0x000ee20000000800 */
[----:B------:R-:W-:Y:S01]  /*5660*/  @!P3 LEA R158, R158, UR36, 0x2 ;  /* 0x000000249e9ebc11 */ /* 0x000fe2000f8e10ff */
[----:B------:R-:W-:Y:S01]  /*5670*/  FFMA.FTZ R177, R183, R0, -R177 ;  /* 0x00000000b7b17223 */ /* 0x000fe200000108b1 */
[-C--:B------:R-:W-:Y:S01]  /*5680*/  FMUL.FTZ R124, R124, R18.reuse ;  /* 0x000000127c7c7220 */ /* 0x080fe20000410000 */
[----:B------:R-:W-:Y:S01]  /*5690*/  FMUL.FTZ R125, R125, R18 ;  /* 0x000000127d7d7220 */ /* 0x000fe20000410000 */
[C---:B----4-:R-:W-:Y:S01]  /*56a0*/  FADD.FTZ R154, R152.reuse, R7 ;  /* 0x00000007989a7221 */ /* 0x050fe20000010000 */
[----:B------:R-:W-:Y:S01]  /*56b0*/  @!P3 STS [R158+0x28800], R18 ;  /* 0x028800129e00b388 */ /* 0x000fe20000000800 */
[----:B------:R-:W-:Y:S01]  /*56c0*/  F2FP.F16.F32.PACK_AB R152, R152, R3 ;  /* 0x000000039898723e */ /* 0x000fe200000000ff */
[----:B------:R-:W4:Y:S01]  /*56d0*/  MUFU.EX2 R169, R169 ;  /* 0x000000a900a97308 */ /* 0x000f220000000800 */
[----:B-1----:R-:W-:Y:S01]  /*56e0*/  FADD.FTZ R7, R17, R154 ;  /* 0x0000009a11077221 */ /* 0x002fe20000010000 */
[----:B--2---:R-:W-:Y:S01]  /*56f0*/  FFMA.FTZ R12, R5, R12, R176 ;  /* 0x0000000c050c7223 */ /* 0x004fe200000100b0 */
[----:B------:R1:W-:Y:S01]  /*5700*/  @!P3 STS [R158+0x28820], R5 ;  /* 0x028820059e00b388 */ /* 0x0003e20000000800 */
[-C--:B------:R-:W-:Y:S01]  /*5710*/  FMUL.FTZ R128, R128, R18.reuse ;  /* 0x0000001280807220 */ /* 0x080fe20000410000 */
[----:B------:R-:W-:Y:S01]  /*5720*/  FADD.FTZ R7, R20, R7 ;  /* 0x0000000714077221 */ /* 0x000fe20000010000 */
[-C--:B------:R-:W-:Y:S01]  /*5730*/  FMUL.FTZ R129, R129, R18.reuse ;  /* 0x0000001281817220 */ /* 0x080fe20000410000 */
[-C--:B------:R-:W-:Y:S01]  /*5740*/  FMUL.FTZ R132, R132, R18.reuse ;  /* 0x0000001284847220 */ /* 0x080fe20000410000 */
[----:B------:R-:W2:Y:S01]  /*5750*/  MUFU.EX2 R180, R180 ;  /* 0x000000b400b47308 */ /* 0x000ea20000000800 */
[----:B---3--:R-:W-:Y:S01]  /*5760*/  FADD.FTZ R12, R155, R12 ;  /* 0x0000000c9b0c7221 */ /* 0x008fe20000010000 */
[----:B------:R-:W-:Y:S01]  /*5770*/  FADD.FTZ R154, R156, R7 ;  /* 0x000000079c9a7221 */ /* 0x000fe20000010000 */
[-C--:B------:R-:W-:Y:S01]  /*5780*/  FMUL.FTZ R133, R133, R18.reuse ;  /* 0x0000001285857220 */ /* 0x080fe20000410000 */
[-C--:B------:R-:W-:Y:S01]  /*5790*/  FMUL.FTZ R136, R136, R18.reuse ;  /* 0x0000001288887220 */ /* 0x080fe20000410000 */
[-C--:B------:R-:W-:Y:S01]  /*57a0*/  FMUL.FTZ R137, R137, R18.reuse ;  /* 0x0000001289897220 */ /* 0x080fe20000410000 */
[----:B------:R-:W-:Y:S01]  /*57b0*/  FADD.FTZ R154, R19, R154 ;  /* 0x0000009a139a7221 */ /* 0x000fe20000010000 */
[-C--:B------:R-:W-:Y:S01]  /*57c0*/  FMUL.FTZ R140, R140, R18.reuse ;  /* 0x000000128c8c7220 */ /* 0x080fe20000410000 */
[----:B------:R-:W3:Y:S01]  /*57d0*/  MUFU.EX2 R159, R159 ;  /* 0x0000009f009f7308 */ /* 0x000ee20000000800 */
[----:B----4-:R-:W-:Y:S01]  /*57e0*/  FADD.FTZ R7, R169, R12 ;  /* 0x0000000ca9077221 */ /* 0x010fe20000010000 */
[-C--:B------:R-:W-:Y:S01]  /*57f0*/  FMUL.FTZ R141, R141, R18.reuse ;  /* 0x000000128d8d7220 */ /* 0x080fe20000410000 */
[-C--:B------:R-:W-:Y:S01]  /*5800*/  FMUL.FTZ R144, R144, R18.reuse ;  /* 0x0000001290907220 */ /* 0x080fe20000410000 */
[-C--:B------:R-:W-:Y:S01]  /*5810*/  FMUL.FTZ R145, R145, R18.reuse ;  /* 0x0000001291917220 */ /* 0x080fe20000410000 */
[-C--:B------:R-:W-:Y:S01]  /*5820*/  FMUL.FTZ R148, R148, R18.reuse ;  /* 0x0000001294947220 */ /* 0x080fe20000410000 */
[----:B------:R-:W-:Y:S01]  /*5830*/  FMUL.FTZ R149, R149, R18 ;  /* 0x0000001295957220 */ /* 0x000fe20000410000 */
[----:B------:R-:W-:Y:S01]  /*5840*/  F2FP.F16.F32.PACK_AB R156, R19, R156 ;  /* 0x0000009c139c723e */ /* 0x000fe200000000ff */
[----:B------:R-:W4:Y:S01]  /*5850*/  MUFU.EX2 R184, R184 ;  /* 0x000000b800b87308 */ /* 0x000f220000000800 */
[----:B--2---:R-:W-:Y:S01]  /*5860*/  FADD.FTZ R12, R180, R7 ;  /* 0x00000007b40c7221 */ /* 0x004fe20000010000 */
[----:B-1----:R-:W-:Y:S01]  /*5870*/  F2FP.F16.F32.PACK_AB R158, R22, R21 ;  /* 0x00000015169e723e */ /* 0x002fe200000000ff */
[-C--:B------:R-:W-:Y:S01]  /*5880*/  FMUL.FTZ R26, R26, R5.reuse ;  /* 0x000000051a1a7220 */ /* 0x080fe20000410000 */
[-C--:B------:R-:W-:Y:S01]  /*5890*/  FMUL.FTZ R27, R27, R5.reuse ;  /* 0x000000051b1b7220 */ /* 0x080fe20000410000 */
[-C--:B------:R-:W-:Y:S01]  /*58a0*/  FMUL.FTZ R30, R30, R5.reuse ;  /* 0x000000051e1e7220 */ /* 0x080fe20000410000 */
[-C--:B------:R-:W-:Y:S01]  /*58b0*/  FMUL.FTZ R31, R31, R5.reuse ;  /* 0x000000051f1f7220 */ /* 0x080fe20000410000 */
[-C--:B------:R-:W-:Y:S01]  /*58c0*/  FMUL.FTZ R34, R34, R5.reuse ;  /* 0x0000000522227220 */ /* 0x080fe20000410000 */
[----:B------:R-:W1:Y:S01]  /*58d0*/  MUFU.EX2 R163, R163 ;  /* 0x000000a300a37308 */ /* 0x000e620000000800 */
[----:B---3--:R-:W-:Y:S01]  /*58e0*/  FADD.FTZ R7, R159, R12 ;  /* 0x0000000c9f077221 */ /* 0x008fe20000010000 */
[-C--:B------:R-:W-:Y:S01]  /*58f0*/  FMUL.FTZ R35, R35, R5.reuse ;  /* 0x0000000523237220 */ /* 0x080fe20000410000 */
[-C--:B------:R-:W-:Y:S01]  /*5900*/  FMUL.FTZ R38, R38, R5.reuse ;  /* 0x0000000526267220 */ /* 0x080fe20000410000 */
[-C--:B------:R-:W-:Y:S01]  /*5910*/  FMUL.FTZ R39, R39, R5.reuse ;  /* 0x0000000527277220 */ /* 0x080fe20000410000 */
[-C--:B------:R-:W-:Y:S01]  /*5920*/  FMUL.FTZ R42, R42, R5.reuse ;  /* 0x000000052a2a7220 */ /* 0x080fe20000410000 */
[-C--:B------:R-:W-:Y:S01]  /*5930*/  FMUL.FTZ R43, R43, R5.reuse ;  /* 0x000000052b2b7220 */ /* 0x080fe20000410000 */
[-C--:B------:R-:W-:Y:S01]  /*5940*/  FMUL.FTZ R46, R46, R5.reuse ;  /* 0x000000052e2e7220 */ /* 0x080fe20000410000 */
[----:B------:R-:W2:Y:S01]  /*5950*/  MUFU.EX2 R186, R186 ;  /* 0x000000ba00ba7308 */ /* 0x000ea20000000800 */
[----:B----4-:R-:W-:Y:S01]  /*5960*/  FADD.FTZ R12, R184, R7 ;  /* 0x00000007b80c7221 */ /* 0x010fe20000010000 */
[-C--:B------:R-:W-:Y:S01]  /*5970*/  FMUL.FTZ R47, R47, R5.reuse ;  /* 0x000000052f2f7220 */ /* 0x080fe20000410000 */
[-C--:B------:R-:W-:Y:S01]  /*5980*/  FMUL.FTZ R50, R50, R5.reuse ;  /* 0x0000000532327220 */ /* 0x080fe20000410000 */
[-C--:B------:R-:W-:Y:S01]  /*5990*/  FMUL.FTZ R51, R51, R5.reuse ;  /* 0x0000000533337220 */ /* 0x080fe20000410000 */
[-C--:B------:R-:W-:Y:S01]  /*59a0*/  FMUL.FTZ R54, R54, R5.reuse ;  /* 0x0000000536367220 */ /* 0x080fe20000410000 */
[-C--:B------:R-:W-:Y:S01]  /*59b0*/  FMUL.FTZ R55, R55, R5.reuse ;  /* 0x0000000537377220 */ /* 0x080fe20000410000 */
[-C--:B------:R-:W-:Y:S01]  /*59c0*/  FMUL.FTZ R58, R58, R5.reuse ;  /* 0x000000053a3a7220 */ /* 0x080fe20000410000 */
[----:B------:R3:W-:Y:S01]  /*59d0*/  MUFU.EX2 R174, R175 ;  /* 0x000000af00ae7308 */ /* 0x0007e20000000800 */
[----:B-1----:R-:W-:Y:S01]  /*59e0*/  FADD.FTZ R7, R163, R12 ;  /* 0x0000000ca3077221 */ /* 0x002fe20000010000 */
[-C--:B------:R-:W-:Y:S01]  /*59f0*/  FMUL.FTZ R59, R59, R5.reuse ;  /* 0x000000053b3b7220 */ /* 0x080fe20000410000 */
[-C--:B------:R-:W-:Y:S01]  /*5a00*/  FMUL.FTZ R62, R62, R5.reuse ;  /* 0x000000053e3e7220 */ /* 0x080fe20000410000 */
[-C--:B------:R-:W-:Y:S01]  /*5a10*/  FMUL.FTZ R63, R63, R5.reuse ;  /* 0x000000053f3f7220 */ /* 0x080fe20000410000 */
[-C--:B------:R-:W-:Y:S01]  /*5a20*/  FMUL.FTZ R66, R66, R5.reuse ;  /* 0x0000000542427220 */ /* 0x080fe20000410000 */
[-C--:B------:R-:W-:Y:S01]  /*5a30*/  FMUL.FTZ R67, R67, R5.reuse ;  /* 0x0000000543437220 */ /* 0x080fe20000410000 */
[-C--:B------:R-:W-:Y:S01]  /*5a40*/  FMUL.FTZ R70, R70, R5.reuse ;  /* 0x0000000546467220 */ /* 0x080fe20000410000 */
[----:B------:R-:W1:Y:S01]  /*5a50*/  MUFU.EX2 R167, R167 ;  /* 0x000000a700a77308 */ /* 0x000e620000000800 */
[----:B---3--:R-:W-:Y:S01]  /*5a60*/  FADD.FTZ R175, R21, R154 ;  /* 0x0000009a15af7221 */ /* 0x008fe20000010000 */
[----:B--2---:R-:W-:Y:S01]  /*5a70*/  FADD.FTZ R12, R186, R7 ;  /* 0x00000007ba0c7221 */ /* 0x004fe20000010000 */
[-C--:B------:R-:W-:Y:S01]  /*5a80*/  FMUL.FTZ R71, R71, R5.reuse ;  /* 0x0000000547477220 */ /* 0x080fe20000410000 */
[-C--:B------:R-:W-:Y:S01]  /*5a90*/  FMUL.FTZ R74, R74, R5.reuse ;  /* 0x000000054a4a7220 */ /* 0x080fe20000410000 */
[----:B------:R-:W-:Y:S01]  /*5aa0*/  FADD.FTZ R175, R22, R175 ;  /* 0x000000af16af7221 */ /* 0x000fe20000010000 */
[-C--:B------:R-:W-:Y:S01]  /*5ab0*/  FMUL.FTZ R75, R75, R5.reuse ;  /* 0x000000054b4b7220 */ /* 0x080fe20000410000 */
[-C--:B------:R-:W-:Y:S01]  /*5ac0*/  FMUL.FTZ R78, R78, R5.reuse ;  /* 0x000000054e4e7220 */ /* 0x080fe20000410000 */
[----:B------:R-:W2:Y:S01]  /*5ad0*/  MUFU.EX2 R164, R164 ;  /* 0x000000a400a47308 */ /* 0x000ea20000000800 */
[----:B------:R-:W-:Y:S01]  /*5ae0*/  FADD.FTZ R154, R160, R175 ;  /* 0x000000afa09a7221 */ /* 0x000fe20000010000 */
[----:B------:R-:W-:Y:S01]  /*5af0*/  F2FP.F16.F32.PACK_AB R160, R153, R160 ;  /* 0x000000a099a0723e */ /* 0x000fe200000000ff */
[-C--:B------:R-:W-:Y:S01]  /*5b00*/  FMUL.FTZ R79, R79, R5.reuse ;  /* 0x000000054f4f7220 */ /* 0x080fe20000410000 */
[-C--:B------:R-:W-:Y:S01]  /*5b10*/  FMUL.FTZ R82, R82, R5.reuse ;  /* 0x0000000552527220 */ /* 0x080fe20000410000 */
[----:B------:R-:W-:Y:S01]  /*5b20*/  FADD.FTZ R154, R153, R154 ;  /* 0x0000009a999a7221 */ /* 0x000fe20000010000 */
[----:B------:R-:W-:Y:S01]  /*5b30*/  F2FP.F16.F32.PACK_AB R153, R155, R176 ;  /* 0x000000b09b99723e */ /* 0x000fe200000000ff */
[----:B------:R-:W-:Y:S01]  /*5b40*/  FMUL.FTZ R83, R83, R5 ;  /* 0x0000000553537220 */ /* 0x000fe20000410000 */
[----:B------:R-:W3:Y:S01]  /*5b50*/  MUFU.EX2 R170, R170 ;  /* 0x000000aa00aa7308 */ /* 0x000ee20000000800 */
[----:B------:R-:W-:Y:S01]  /*5b60*/  FADD.FTZ R7, R157, R154 ;  /* 0x0000009a9d077221 */ /* 0x000fe20000010000 */
[----:B-1----:R-:W-:Y:S01]  /*5b70*/  FADD.FTZ R3, R167, R12 ;  /* 0x0000000ca7037221 */ /* 0x002fe20000010000 */
[----:B------:R-:W-:Y:S01]  /*5b80*/  F2FP.F16.F32.PACK_AB R154, R20, R17 ;  /* 0x00000011149a723e */ /* 0x000fe200000000ff */
[----:B------:R-:W-:Y:S01]  /*5b90*/  FMUL.FTZ R86, R86, R5 ;  /* 0x0000000556567220 */ /* 0x000fe20000410000 */
[----:B------:R-:W-:Y:S01]  /*5ba0*/  F2FP.F16.F32.PACK_AB R155, R180, R169 ;  /* 0x000000a9b49b723e */ /* 0x000fe200000000ff */
[----:B------:R-:W-:Y:S01]  /*5bb0*/  BAR.SYNC.DEFER_BLOCKING 0xf, 0x100 ;  /* 0x03c4000000007b1d */ /* 0x000fe20000010000 */
[-C--:B------:R-:W-:Y:S01]  /*5bc0*/  FMUL.FTZ R87, R87, R5.reuse ;  /* 0x0000000557577220 */ /* 0x080fe20000410000 */
[----:B------:R-:W-:Y:S01]  /*5bd0*/  FMUL.FTZ R90, R90, R5 ;  /* 0x000000055a5a7220 */ /* 0x000fe20000410000 */
[C---:B--2---:R-:W-:Y:S01]  /*5be0*/  FADD.FTZ R18, R164.reuse, R7 ;  /* 0x00000007a4127221 */ /* 0x044fe20000010000 */
[----:B------:R-:W-:Y:S01]  /*5bf0*/  F2FP.F16.F32.PACK_AB R162, R164, R157 ;  /* 0x0000009da4a2723e */ /* 0x000fe200000000ff */
[----:B------:R-:W-:Y:S01]  /*5c00*/  FMUL.FTZ R91, R91, R5 ;  /* 0x000000055b5b7220 */ /* 0x000fe20000410000 */
[----:B------:R-:W1:Y:S01]  /*5c10*/  MUFU.EX2 R161, R161 ;  /* 0x000000a100a17308 */ /* 0x000e620000000800 */
[----:B------:R-:W-:Y:S01]  /*5c20*/  F2FP.F16.F32.PACK_AB R157, R184, R159 ;  /* 0x0000009fb89d723e */ /* 0x000fe200000000ff */
[----:B------:R-:W-:Y:S01]  /*5c30*/  FMUL.FTZ R94, R94, R5 ;  /* 0x000000055e5e7220 */ /* 0x000fe20000410000 */
[----:B------:R-:W-:Y:S01]  /*5c40*/  F2FP.F16.F32.PACK_AB R159, R186, R163 ;  /* 0x000000a3ba9f723e */ /* 0x000fe200000000ff */
[-C--:B------:R-:W-:Y:S01]  /*5c50*/  FMUL.FTZ R95, R95, R5.reuse ;  /* 0x000000055f5f7220 */ /* 0x080fe20000410000 */
[----:B---3--:R-:W-:Y:S01]  /*5c60*/  FADD.FTZ R12, R170, R3 ;  /* 0x00000003aa0c7221 */ /* 0x008fe20000010000 */
[-C--:B------:R-:W-:Y:S01]  /*5c70*/  FMUL.FTZ R98, R98, R5.reuse ;  /* 0x0000000562627220 */ /* 0x080fe20000410000 */
[-C--:B------:R-:W-:Y:S01]  /*5c80*/  FMUL.FTZ R99, R99, R5.reuse ;  /* 0x0000000563637220 */ /* 0x080fe20000410000 */
[----:B------:R-:W2:Y:S01]  /*5c90*/  MUFU.EX2 R173, R173 ;  /* 0x000000ad00ad7308 */ /* 0x000ea20000000800 */
[-C--:B------:R-:W-:Y:S01]  /*5ca0*/  FMUL.FTZ R102, R102, R5.reuse ;  /* 0x0000000566667220 */ /* 0x080fe20000410000 */
[-C--:B------:R-:W-:Y:S01]  /*5cb0*/  FMUL.FTZ R103, R103, R5.reuse ;  /* 0x0000000567677220 */ /* 0x080fe20000410000 */
[-C--:B------:R-:W-:Y:S01]  /*5cc0*/  FMUL.FTZ R106, R106, R5.reuse ;  /* 0x000000056a6a7220 */ /* 0x080fe20000410000 */
[-C--:B------:R-:W-:Y:S01]  /*5cd0*/  FMUL.FTZ R107, R107, R5.reuse ;  /* 0x000000056b6b7220 */ /* 0x080fe20000410000 */
[-C--:B------:R-:W-:Y:S01]  /*5ce0*/  FMUL.FTZ R110, R110, R5.reuse ;  /* 0x000000056e6e7220 */ /* 0x080fe20000410000 */
[-C--:B------:R-:W-:Y:S01]  /*5cf0*/  FMUL.FTZ R111, R111, R5.reuse ;  /* 0x000000056f6f7220 */ /* 0x080fe20000410000 */
[-C--:B------:R-:W-:Y:S01]  /*5d00*/  FMUL.FTZ R114, R114, R5.reuse ;  /* 0x0000000572727220 */ /* 0x080fe20000410000 */
[----:B------:R-:W3:Y:S01]  /*5d10*/  MUFU.EX2 R168, R168 ;  /* 0x000000a800a87308 */ /* 0x000ee20000000800 */
[----:B-1----:R-:W-:Y:S01]  /*5d20*/  FADD.FTZ R7, R161, R18 ;  /* 0x00000012a1077221 */ /* 0x002fe20000010000 */
[----:B------:R1:W-:Y:S01]  /*5d30*/  STSM.16.M88.4 [R8+0x26800], R152 ;  /* 0x0268009808007844 */ /* 0x0003e20000000200 */
[-C--:B------:R-:W-:Y:S01]  /*5d40*/  FMUL.FTZ R115, R115, R5.reuse ;  /* 0x0000000573737220 */ /* 0x080fe20000410000 */
[-C--:B------:R-:W-:Y:S01]  /*5d50*/  FMUL.FTZ R118, R118, R5.reuse ;  /* 0x0000000576767220 */ /* 0x080fe20000410000 */
[-C--:B------:R-:W-:Y:S01]  /*5d60*/  FMUL.FTZ R119, R119, R5.reuse ;  /* 0x0000000577777220 */ /* 0x080fe20000410000 */
[----:B------:R1:W-:Y:S01]  /*5d70*/  STSM.16.M88.4 [R10], R156 ;  /* 0x0000009c0a007844 */ /* 0x0003e20000000200 */
[----:B------:R-:W-:Y:S01]  /*5d80*/  FMUL.FTZ R122, R122, R5 ;  /* 0x000000057a7a7220 */ /* 0x000fe20000410000 */
[----:B------:R-:W4:Y:S01]  /*5d90*/  MUFU.EX2 R165, R165 ;  /* 0x000000a500a57308 */ /* 0x000f220000000800 */
[----:B--2---:R-:W-:Y:S01]  /*5da0*/  FADD.FTZ R3, R173, R12 ;  /* 0x0000000cad037221 */ /* 0x004fe20000010000 */
[----:B------:R-:W-:Y:S01]  /*5db0*/  F2FP.F16.F32.PACK_AB R163, R174, R173 ;  /* 0x000000adaea3723e */ /* 0x000fe200000000ff */
[-C--:B------:R-:W-:Y:S01]  /*5dc0*/  FMUL.FTZ R123, R123, R5.reuse ;  /* 0x000000057b7b7220 */ /* 0x080fe20000410000 */
[-C--:B------:R-:W-:Y:S01]  /*5dd0*/  FMUL.FTZ R126, R126, R5.reuse ;  /* 0x000000057e7e7220 */ /* 0x080fe20000410000 */
[----:B------:R-:W-:Y:S01]  /*5de0*/  FADD.FTZ R3, R174, R3 ;  /* 0x00000003ae037221 */ /* 0x000fe20000010000 */
[-C--:B------:R-:W-:Y:S01]  /*5df0*/  FMUL.FTZ R127, R127, R5.reuse ;  /* 0x000000057f7f7220 */ /* 0x080fe20000410000 */
[----:B------:R-:W-:Y:S01]  /*5e00*/  FMUL.FTZ R130, R130, R5 ;  /* 0x0000000582827220 */ /* 0x000fe20000410000 */
[----:B------:R-:W2:Y:S01]  /*5e10*/  MUFU.EX2 R178, R178 ;  /* 0x000000b200b27308 */ /* 0x000ea20000000800 */
[C---:B---3--:R-:W-:Y:S01]  /*5e20*/  FADD.FTZ R12, R168.reuse, R7 ;  /* 0x00000007a80c7221 */ /* 0x048fe20000010000 */
[----:B------:R-:W-:Y:S01]  /*5e30*/  F2FP.F16.F32.PACK_AB R164, R168, R161 ;  /* 0x000000a1a8a4723e */ /* 0x000fe200000000ff */
[----:B------:R-:W-:Y:S01]  /*5e40*/  FMUL.FTZ R131, R131, R5 ;  /* 0x0000000583837220 */ /* 0x000fe20000410000 */
[----:B------:R-:W-:Y:S01]  /*5e50*/  F2FP.F16.F32.PACK_AB R161, R170, R167 ;  /* 0x000000a7aaa1723e */ /* 0x000fe200000000ff */
[-C--:B------:R-:W-:Y:S01]  /*5e60*/  FMUL.FTZ R134, R134, R5.reuse ;  /* 0x0000000586867220 */ /* 0x080fe20000410000 */
[-C--:B------:R-:W-:Y:S01]  /*5e70*/  FMUL.FTZ R135, R135, R5.reuse ;  /* 0x0000000587877220 */ /* 0x080fe20000410000 */
[-C--:B------:R-:W-:Y:S01]  /*5e80*/  FMUL.FTZ R138, R138, R5.reuse ;  /* 0x000000058a8a7220 */ /* 0x080fe20000410000 */
[----:B------:R-:W3:Y:S01]  /*5e90*/  MUFU.EX2 R172, R172 ;  /* 0x000000ac00ac7308 */ /* 0x000ee20000000800 */
[----:B----4-:R-:W-:Y:S01]  /*5ea0*/  FADD.FTZ R7, R165, R12 ;  /* 0x0000000ca5077221 */ /* 0x010fe20000010000 */
[----:B------:R1:W-:Y:S01]  /*5eb0*/  STSM.16.M88.4 [R9], R160 ;  /* 0x000000a009007844 */ /* 0x0003e20000000200 */
[-C--:B------:R-:W-:Y:S01]  /*5ec0*/  FMUL.FTZ R139, R139, R5.reuse ;  /* 0x000000058b8b7220 */ /* 0x080fe20000410000 */
[-C--:B------:R-:W-:Y:S01]  /*5ed0*/  FMUL.FTZ R142, R142, R5.reuse ;  /* 0x000000058e8e7220 */ /* 0x080fe20000410000 */
[-C--:B------:R-:W-:Y:S01]  /*5ee0*/  FMUL.FTZ R143, R143, R5.reuse ;  /* 0x000000058f8f7220 */ /* 0x080fe20000410000 */
[-C--:B------:R-:W-:Y:S01]  /*5ef0*/  FMUL.FTZ R146, R146, R5.reuse ;  /* 0x0000000592927220 */ /* 0x080fe20000410000 */
[-C--:B------:R-:W-:Y:S01]  /*5f00*/  FMUL.FTZ R147, R147, R5.reuse ;  /* 0x0000000593937220 */ /* 0x080fe20000410000 */
[----:B------:R-:W4:Y:S01]  /*5f10*/  MUFU.EX2 R179, R179 ;  /* 0x000000b300b37308 */ /* 0x000f220000000800 */
[----:B--2---:R-:W-:Y:S01]  /*5f20*/  FADD.FTZ R12, R178, R3 ;  /* 0x00000003b20c7221 */ /* 0x004fe20000010000 */
[-C--:B------:R-:W-:Y:S01]  /*5f30*/  FMUL.FTZ R150, R150, R5.reuse ;  /* 0x0000000596967220 */ /* 0x080fe20000410000 */
[----:B------:R-:W-:-:S05]  /*5f40*/  FMUL.FTZ R151, R151, R5 ;  /* 0x0000000597977220 */ /* 0x000fca0000410000 */
[----:B------:R-:W2:Y:S01]  /*5f50*/  MUFU.EX2 R182, R182 ;  /* 0x000000b600b67308 */ /* 0x000ea20000000800 */
[C---:B---3--:R-:W-:Y:S01]  /*5f60*/  F2FP.F16.F32.PACK_AB R166, R172.reuse, R165 ;  /* 0x000000a5aca6723e */ /* 0x048fe200000000ff */
[----:B------:R-:W-:-:S06]  /*5f70*/  FADD.FTZ R7, R172, R7 ;  /* 0x00000007ac077221 */ /* 0x000fcc0000010000 */
[----:B------:R-:W3:Y:S01]  /*5f80*/  MUFU.EX2 R177, R177 ;  /* 0x000000b100b17308 */ /* 0x000ee20000000800 */
[C---:B----4-:R-:W-:Y:S01]  /*5f90*/  FADD.FTZ R3, R179.reuse, R12 ;  /* 0x0000000cb3037221 */ /* 0x050fe20000010000 */
[----:B------:R-:W-:-:S03]  /*5fa0*/  F2FP.F16.F32.PACK_AB R165, R179, R178 ;  /* 0x000000b2b3a5723e */ /* 0x000fc600000000ff */
[----:B--2---:R-:W-:Y:S01]  /*5fb0*/  FADD.FTZ R12, R182, R3 ;  /* 0x00000003b60c7221 */ /* 0x004fe20000010000 */
[----:B---3--:R-:W-:-:S03]  /*5fc0*/  F2FP.F16.F32.PACK_AB R167, R177, R182 ;  /* 0x000000b6b1a7723e */ /* 0x008fc600000000ff */
[----:B------:R-:W-:Y:S02]  /*5fd0*/  FADD.FTZ R12, R177, R12 ;  /* 0x0000000cb10c7221 */ /* 0x000fe40000010000 */
[----:B------:R1:W-:Y:S01]  /*5fe0*/  STSM.16.M88.4 [R11], R164 ;  /* 0x000000a40b007844 */ /* 0x0003e20000000200 */
[----:B------:R-:W-:Y:S05]  /*5ff0*/  @!P0 BRA `(.L_x_3031) ;  /* 0x0000000000048947 */ /* 0x000fea0003800000 */
[----:B------:R-:W-:Y:S01]  /*6000*/  BPT.TRAP 0x1 ;  /* 0x000000040000795c */ /* 0x000fe20000300000 */
.L_x_3031:
[----:B------:R2:W3:Y:S01]  /*6010*/  SYNCS.PHASECHK.TRANS64.TRYWAIT P3, [UR7+0x28c50], R14 ;  /* 0x028c500eff0075a7 */ /* 0x0004e20008060147 */
[----:B------:R-:W-:Y:S05]  /*6020*/  @!P0 BRA `(.L_x_3032) ;  /* 0x0000000000048947 */ /* 0x000fea0003800000 */
[----:B------:R-:W-:Y:S01]  /*6030*/  BPT.TRAP 0x1 ;  /* 0x000000040000795c */ /* 0x000fe20000300000 */
.L_x_3032:
[----:B---3--:R-:W-:Y:S05]  /*6040*/  @P3 BRA `(.L_x_3033) ;  /* 0x0000000000083947 */ /* 0x008fea0003800000 */
[----:B------:R-:W3:Y:S02]  /*6050*/  SYNCS.PHASECHK.TRANS64.TRYWAIT P3, [UR7+0x28c50], R14 ;  /* 0x028c500eff0075a7 */ /* 0x000ee40008060147 */
[----:B---3--:R-:W-:Y:S05]  /*6060*/  @!P3 BRA `(.L_x_3034) ;  /* 0x0000007c000cb947 */ /* 0x008fea0003800000 */
.L_x_3033:
[----:B------:R-:W-:Y:S01]  /*6070*/  ULEA UR4, UR5, UR24, 0xc ;  /* 0x0000001805047291 */ /* 0x000fe2000f8e603f */
[----:B------:R-:W-:Y:S01]  /*6080*/  WARPGROUP.ARRIVE ;  /* 0x00000000000079c5 */ /* 0x000fe20000000000 */
[----:B------:R-:W-:Y:S01]  /*6090*/  UMOV UR11, 0x40000040 ;  /* 0x40000040000b7882 */ /* 0x000fe20000000000 */
[----:B---3--:R-:W-:Y:S01]  /*60a0*/  @!P1 VIADD R171, R171, 0x28c60 ;  /* 0x00028c60abab9836 */ /* 0x008fe20000000000 */
[----:B------:R-:W-:Y:S01]  /*60b0*/  MOV R5, R23 ;  /* 0x0000001700057202 */ /* 0x000fe20000000f00 */
[----:B------:R-:W-:Y:S02]  /*60c0*/  IMAD.MOV.U32 R3, RZ, RZ, R15 ;  /* 0x000000ffff037224 */ /* 0x000fe400078e000f */
[----:B------:R-:W-:Y:S01]  /*60d0*/  UMOV UR10, UR4 ;  /* 0x00000004000a7c82 */ /* 0x000fe20008000000 */
[----:B------:R-:W-:Y:S01]  /*60e0*/  @!P1 PRMT R171, RZ, 0x654, R171 ;  /* 0x00000654ffab9816 */ /* 0x000fe200000000ab */
[----:B------:R-:W-:Y:S01]  /*60f0*/  HGMMA.64x256x16.F32 R24, R152, gdesc[UR8].tnspB, R24, gsb0 ;  /* 0x43e0000898187df0 */ /* 0x000fe20008000818 */
[----:B------:R-:W-:Y:S01]  /*6100*/  UIADD3 UR10, UR4, 0x80, URZ ;  /* 0x00000080040a7890 */ /* 0x000fe2000fffe03f */
[----:B------:R-:W-:Y:S01]  /*6110*/  UMOV UR11, 0x40000040 ;  /* 0x40000040000b7882 */ /* 0x000fe20000000000 */
[----:B------:R-:W-:-:S02]  /*6120*/  WARPGROUP.DEPBAR.LE gsb0, 0x0 ;  /* 0x00008000000079c5 */ /* 0x000fc40000010000 */
[----:B------:R-:W-:-:S15]  /*6130*/  WARPGROUP.ARRIVE ;  /* 0x00000000000079c5 */ /* 0x000fde0000000000 */
[----:B------:R-:W-:-:S08]  /*6140*/  NOP ;  /* 0x0000000000007918 */ /* 0x000fd00000000000 */
[----:B------:R-:W-:Y:S01]  /*6150*/  HGMMA.64x256x16.F32 R24, R156, gdesc[UR8].tnspB, R24, gsb0 ;  /* 0x43e000089c187df0 */ /* 0x000fe20008000818 */
[----:B------:R-:W-:Y:S01]  /*6160*/  UIADD3 UR10, UR4, 0x100, URZ ;  /* 0x00000100040a7890 */ /* 0x000fe2000fffe03f */
        /* <DEDUP_REMOVED lines=8> */
[----:B------:R-:W-:Y:S01]  /*61f0*/  UMOV UR4, UR5 ;  /* 0x0000000500047c82 */ /* 0x000fe20008000000 */
        /* <DEDUP_REMOVED lines=10> */
[----:B---3--:R-:W3:Y:S02]  /*62a0*/  FENCE.VIEW.ASYNC.S ;  /* 0x00000000000073c6 */ /* 0x008ee40000000000 */
[----:B---3--:R-:W-:Y:S01]  /*62b0*/  NOP ;  /* 0x0000000000007918 */ /* 0x008fe20000000000 */
[----:B------:R-:W-:Y:S06]  /*62c0*/  BAR.ARV 0xe, 0x100 ;  /* 0x0384000000007b1d */ /* 0x000fec0000002000 */
[----:B------:R3:W-:Y:S01]  /*62d0*/  @!P1 SYNCS.ARRIVE.TRANS64.RED.A1T0 RZ, [R171+URZ], RZ ;  /* 0x000000ffabff99a7 */ /* 0x0007e2000810043f */
[----:B------:R-:W-:Y:S05]  /*62e0*/  @P2 BRA `(.L_x_3035) ;  /* 0xffffffe400ec2947 */ /* 0x000fea000383ffff */
[----:B------:R-:W-:Y:S01]  /*62f0*/  IMAD.MOV.U32 R5, RZ, RZ, R23 ;  /* 0x000000ffff057224 */ /* 0x000fe200078e0017 */
[----:B------:R-:W-:Y:S01]  /*6300*/  USHF.L.U32 UR4, UR5, 0x6, URZ ;  /* 0x0000000605047899 */ /* 0x000fe2000800063f */
[----:B------:R-:W-:-:S11]  /*6310*/  IMAD.MOV.U32 R3, RZ, RZ, R15 ;  /* 0x000000ffff037224 */ /* 0x000fd600078e000f */
.L_x_3026:
[----:B-1----:R-:W1:Y:S01]  /*6320*/  SHFL.BFLY PT, R8, R7, 0x2, 0x1f ;  /* 0x0c401f0007087f89 */ /* 0x002e6200000e0000 */
[----:B------:R-:W-:Y:S08]  /*6330*/  BAR.ARV 0x8, 0x100 ;  /* 0x0204000000007b1d */ /* 0x000ff00000002000 */
[----:B------:R-:W-:Y:S01]  /*6340*/  BAR.SYNC.DEFER_BLOCKING 0xf, 0x100 ;  /* 0x03c4000000007b1d */ /* 0x000fe20000010000 */
[----:B------:R-:W-:Y:S01]  /*6350*/  ISETP.NE.AND P0, PT, R4, RZ, PT ;  /* 0x000000ff0400720c */ /* 0x000fe20003f05270 */
[----:B------:R-:W-:-:S02]  /*6360*/  IMAD.MOV.U32 R4, RZ, RZ, RZ ;  /* 0x000000ffff047224 */ /* 0x000fc400078e00ff */
[----:B------:R-:W-:Y:S02]  /*6370*/  VIADD R6, R6, UR4 ;  /* 0x0000000406067c36 */ /* 0x000fe40008000000 */
[----:B------:R-:W4:Y:S01]  /*6380*/  SHFL.BFLY PT, R11, R12, 0x2, 0x1f ;  /* 0x0c401f000c0b7f89 */ /* 0x000f2200000e0000 */
[----:B-1----:R-:W-:Y:S01]  /*6390*/  FADD.FTZ R8, R8, R7 ;  /* 0x0000000708087221 */ /* 0x002fe20000010000 */
[----:B------:R-:W-:-:S06]  /*63a0*/  IMAD.MOV.U32 R7, RZ, RZ, -0x800000 ;  /* 0xff800000ff077424 */ /* 0x000fcc00078e00ff */
[----:B------:R-:W-:Y:S01]  /*63b0*/  @!P0 LEA R6, R6, UR36, 0x2 ;  /* 0x0000002406068c11 */ /* 0x000fe2000f8e10ff */
[----:B------:R-:W1:Y:S01]  /*63c0*/  SHFL.BFLY PT, R9, R8, 0x1, 0x1f ;  /* 0x0c201f0008097f89 */ /* 0x000e6200000e0000 */
[----:B----4-:R-:W-:-:S05]  /*63d0*/  FADD.FTZ R11, R11, R12 ;  /* 0x0000000c0b0b7221 */ /* 0x010fca0000010000 */
[----:B------:R-:W0:Y:S01]  /*63e0*/  SHFL.BFLY PT, R10, R11, 0x1, 0x1f ;  /* 0x0c201f000b0a7f89 */ /* 0x000e2200000e0000 */
[----:B-1----:R-:W-:Y:S01]  /*63f0*/  FADD.FTZ R13, R8, R9 ;  /* 0x00000009080d7221 */ /* 0x002fe20000010000 */
[----:B------:R-:W-:-:S04]  /*6400*/  IMAD.MOV.U32 R9, RZ, RZ, RZ ;  /* 0x000000ffff097224 */ /* 0x000fc800078e00ff */
[----:B------:R-:W-:-:S13]  /*6410*/  FSETP.NE.FTZ.AND P1, PT, R13, RZ, PT ;  /* 0x000000ff0d00720b */ /* 0x000fda0003f35000 */
[----:B------:R-:W1:Y:S01]  /*6420*/  @P1 MUFU.RCP R9, R13 ;  /* 0x0000000d00091308 */ /* 0x000e620000001000 */
[----:B------:R-:W-:Y:S01]  /*6430*/  @P1 FMUL.FTZ R8, R0, 0.69314718246459960938 ;  /* 0x3f31721800081820 */ /* 0x000fe20000410000 */
[----:B0-2---:R-:W-:-:S05]  /*6440*/  FADD.FTZ R14, R11, R10 ;  /* 0x0000000a0b0e7221 */ /* 0x005fca0000010000 */
[----:B------:R-:W-:Y:S01]  /*6450*/  FSETP.NE.FTZ.AND P2, PT, R14, RZ, PT ;  /* 0x000000ff0e00720b */ /* 0x000fe20003f55000 */
[----:B------:R-:W-:Y:S01]  /*6460*/  @P1 MUFU.LG2 R10, R13 ;  /* 0x0000000d000a1308 */ /* 0x000fe20000000c00 */
[----:B-1----:R0:W-:Y:S01]  /*6470*/  @!P0 STS [R6+0x28800], R9 ;  /* 0x0288000906008388 */ /* 0x0021e20000000800 */
[-C--:B------:R-:W-:Y:S01]  /*6480*/  FMUL.FTZ R24, R24, R9.reuse ;  /* 0x0000000918187220 */ /* 0x080fe20000410000 */
[----:B------:R-:W-:-:S09]  /*6490*/  FMUL.FTZ R25, R25, R9 ;  /* 0x0000000919197220 */ /* 0x000fd20000410000 */
[----:B------:R-:W1:Y:S01]  /*64a0*/  @P2 MUFU.RCP R4, R14 ;  /* 0x0000000e00042308 */ /* 0x000e620000001000 */
[-C--:B------:R-:W-:Y:S01]  /*64b0*/  FMUL.FTZ R28, R28, R9.reuse ;  /* 0x000000091c1c7220 */ /* 0x080fe20000410000 */
[-C--:B------:R-:W-:Y:S01]  /*64c0*/  FMUL.FTZ R29, R29, R9.reuse ;  /* 0x000000091d1d7220 */ /* 0x080fe20000410000 */
[-C--:B------:R-:W-:Y:S01]  /*64d0*/  FMUL.FTZ R32, R32, R9.reuse ;  /* 0x0000000920207220 */ /* 0x080fe20000410000 */
[-C--:B------:R-:W-:Y:S01]  /*64e0*/  FMUL.FTZ R33, R33, R9.reuse ;  /* 0x0000000921217220 */ /* 0x080fe20000410000 */
[-C--:B------:R-:W-:Y:S01]  /*64f0*/  FMUL.FTZ R36, R36, R9.reuse ;  /* 0x0000000924247220 */ /* 0x080fe20000410000 */
[-C--:B------:R-:W-:Y:S01]  /*6500*/  FMUL.FTZ R37, R37, R9.reuse ;  /* 0x0000000925257220 */ /* 0x080fe20000410000 */
[-C--:B------:R-:W-:Y:S01]  /*6510*/  FMUL.FTZ R40, R40, R9.reuse ;  /* 0x0000000928287220 */ /* 0x080fe20000410000 */
[----:B------:R-:W2:Y:S01]  /*6520*/  @P2 MUFU.LG2 R11, R14 ;  /* 0x0000000e000b2308 */ /* 0x000ea20000000c00 */
        /* <DEDUP_REMOVED lines=8> */
[----:B-1----:R1:W-:Y:S01]  /*65b0*/  @!P0 STS [R6+0x28820], R4 ;  /* 0x0288200406008388 */ /* 0x0023e20000000800 */
        /* <DEDUP_REMOVED lines=47> */
[----:B------:R-:W-:Y:S01]  /*68b0*/  @P2 FMUL.FTZ R13, R0, 0.69314718246459960938 ;  /* 0x3f317218000d2820 */ /* 0x000fe20000410000 */
[----:B0-----:R-:W-:Y:S01]  /*68c0*/  @P1 FMUL.FTZ R9, R10, 0.69314718246459960938 ;  /* 0x3f3172180a091820 */ /* 0x001fe20000410000 */
[----:B--2---:R-:W-:Y:S01]  /*68d0*/  @P2 FMUL.FTZ R0, R11, 0.69314718246459960938 ;  /* 0x3f3172180b002820 */ /* 0x004fe20000410000 */
[----:B-1----:R-:W-:Y:S01]  /*68e0*/  IMAD.MOV.U32 R6, RZ, RZ, -0x800000 ;  /* 0xff800000ff067424 */ /* 0x002fe200078e00ff */
[----:B------:R-:W-:Y:S01]  /*68f0*/  PLOP3.LUT P0, PT, PT, PT, PT, 0x8, 0x0 ;  /* 0x000000000000781c */ /* 0x000fe20003f0e170 */
        /* <DEDUP_REMOVED lines=64> */
[----:B------:R-:W-:Y:S01]  /*6d00*/  @P1 FFMA.FTZ R6, R8, R3, R9 ;  /* 0x0000000308061223 */ /* 0x000fe20000010009 */
[----:B------:R-:W-:Y:S01]  /*6d10*/  @P2 FFMA.FTZ R7, R13, R5, R0 ;  /* 0x000000050d072223 */ /* 0x000fe20000010000 */
[----:B------:R-:W-:Y:S06]  /*6d20*/  BAR.ARV 0xe, 0x100 ;  /* 0x0384000000007b1d */ /* 0x000fec0000002000 */
.L_x_3006:
[----:B------:R-:W-:Y:S05]  /*6d30*/  @P0 BRA `(.L_x_3036) ;  /* 0x0000002000e00947 */ /* 0x000fea0003800000 */
[----:B------:R-:W2:Y:S01]  /*6d40*/  S2R R0, SR_TID.X ;  /* 0x0000000000007919 */ /* 0x000ea20000002100 */
[----:B------:R-:W4:Y:S01]  /*6d50*/  S2UR UR5, SR_CgaCtaId ;  /* 0x00000000000579c3 */ /* 0x000f220000008800 */
[----:B------:R-:W-:Y:S01]  /*6d60*/  UMOV UR4, 0x400 ;  /* 0x0000040000047882 */ /* 0x000fe20000000000 */
[----:B------:R-:W-:-:S06]  /*6d70*/  IADD3 R3, -R2, RZ, RZ ;  /* 0x000000ff02037210 */ /* 0x000fcc0007ffe1ff */
[----:B------:R-:W-:Y:S01]  /*6d80*/  BAR.SYNC.DEFER_BLOCKING 0x1, 0x100 ;  /* 0x0044000000007b1d */ /* 0x000fe20000010000 */
[----:B------:R-:W-:-:S07]  /*6d90*/  SHF.R.S32.HI R19, RZ, 0x1f, R2 ;  /* 0x0000001fff137819 */ /* 0x000fce0000011402 */
[----:B------:R-:W5:Y:S08]  /*6da0*/  S2UR UR6, SR_CTAID.Y ;  /* 0x00000000000679c3 */ /* 0x000f700000002600 */
[----:B------:R-:W5:Y:S01]  /*6db0*/  LDC R4, c[0x0][0xc50] ;  /* 0x00031400ff047b82 */ /* 0x000f620000000800 */
[----:B----4-:R-:W-:-:S07]  /*6dc0*/  ULEA UR4, UR5, UR4, 0x18 ;  /* 0x0000000405047291 */ /* 0x010fce000f8ec03f */
[----:B------:R-:W4:Y:S01]  /*6dd0*/  LDC R9, c[0x0][0xbe8] ;  /* 0x0002fa00ff097b82 */ /* 0x000f220000000800 */
[----:B------:R-:W-:Y:S01]  /*6de0*/  UIADD3 UR4, UR4, 0x28c20, URZ ;  /* 0x00028c2004047890 */ /* 0x000fe2000fffe03f */
[----:B--2---:R-:W-:-:S03]  /*6df0*/  VIADD R152, R0, 0xffffff80 ;  /* 0xffffff8000987836 */ /* 0x004fc60000000000 */
[----:B------:R-:W-:Y:S02]  /*6e00*/  UPRMT UR4, URZ, 0x654, UR4 ;  /* 0x000006543f047896 */ /* 0x000fe40008000004 */
[----:B------:R-:W-:-:S04]  /*6e10*/  SHF.R.S32.HI R21, RZ, 0x1f, R152 ;  /* 0x0000001fff157819 */ /* 0x000fc80000011498 */
[----:B01----:R-:W-:Y:S01]  /*6e20*/  LEA.HI R5, R21, R152, RZ, 0x7 ;  /* 0x0000009815057211 */ /* 0x003fe200078f38ff */
[----:B-----5:R-:W-:Y:S02]  /*6e30*/  IMAD R3, R4, R3, UR6 ;  /* 0x0000000604037e24 */ /* 0x020fe4000f8e0203 */
[----:B------:R-:W-:Y:S01]  /*6e40*/  SYNCS.ARRIVE.TRANS64.RED.A1T0 RZ, [UR4], RZ ;  /* 0x000000ffffff79a7 */ /* 0x000fe20008100404 */
[----:B------:R-:W-:Y:S02]  /*6e50*/  SHF.R.S32.HI R8, RZ, 0x7, R5 ;  /* 0x00000007ff087819 */ /* 0x000fe40000011405 */
[----:B------:R-:W-:Y:S02]  /*6e60*/  LOP3.LUT R11, R5, 0xffffff80, RZ, 0xc0, !PT ;  /* 0xffffff80050b7812 */ /* 0x000fe400078ec0ff */
[----:B------:R-:W-:Y:S01]  /*6e70*/  SHF.R.S32.HI R4, RZ, 0x1f, R3 ;  /* 0x0000001fff047819 */ /* 0x000fe20000011403 */
[----:B------:R-:W0:Y:S02]  /*6e80*/  SHFL.IDX PT, R10, R8, RZ, 0x1f ;  /* 0x00001fff080a7589 */ /* 0x000e2400000e0000 */
[----:B------:R-:W-:-:S05]  /*6e90*/  IMAD.IADD R0, R152, 0x1, -R11 ;  /* 0x0000000198007824 */ /* 0x000fca00078e0a0b */
[----:B------:R-:W-:Y:S02]  /*6ea0*/  SHF.R.S32.HI R157, RZ, 0x1f, R0 ;  /* 0x0000001fff9d7819 */ /* 0x000fe40000011400 */
[----:B0-----:R-:W-:Y:S02]  /*6eb0*/  ISETP.NE.AND P0, PT, R10, RZ, PT ;  /* 0x000000ff0a00720c */ /* 0x001fe40003f05270 */
[----:B------:R-:W-:-:S11]  /*6ec0*/  LEA.HI R10, R157, R0, RZ, 0x2 ;  /* 0x000000009d0a7211 */ /* 0x000fd600078f10ff */
[----:B----4-:R-:W-:Y:S05]  /*6ed0*/  @P0 BRA `(.L_x_3037) ;  /* 0x0000000400380947 */ /* 0x010fea0003800000 */
[----:B------:R-:W0:Y:S01]  /*6ee0*/  LDC R18, c[0x0][0xbe8] ;  /* 0x0002fa00ff127b82 */ /* 0x000e220000000800 */
[----:B------:R-:W-:Y:S01]  /*6ef0*/  LOP3.LUT R5, R5, 0xffffff80, RZ, 0xc0, !PT ;  /* 0xffffff8005057812 */ /* 0x000fe200078ec0ff */
[----:B------:R-:W1:Y:S01]  /*6f00*/  S2R R16, SR_CTAID.X ;  /* 0x0000000000107919 */ /* 0x000e620000002500 */
[----:B------:R-:W-:-:S03]  /*6f10*/  ULDC.64 UR4, c[0x0][0xbd0] ;  /* 0x0002f40000047ab9 */ /* 0x000fc60000000a00 */
[----:B------:R-:W-:Y:S01]  /*6f20*/  IMAD.IADD R153, R152, 0x1, -R5 ;  /* 0x0000000198997824 */ /* 0x000fe200078e0a05 */
[----:B------:R-:W-:Y:S01]  /*6f30*/  LEA.HI R5, R21, R152, RZ, 0x2 ;  /* 0x0000009815057211 */ /* 0x000fe200078f10ff */
[----:B------:R-:W2:Y:S03]  /*6f40*/  S2UR UR6, SR_CTAID.Z ;  /* 0x00000000000679c3 */ /* 0x000ea60000002700 */
[----:B------:R-:W-:Y:S02]  /*6f50*/  SHF.R.S32.HI R12, RZ, 0x1f, R153 ;  /* 0x0000001fff0c7819 */ /* 0x000fe40000011499 */
[----:B------:R-:W-:Y:S02]  /*6f60*/  LOP3.LUT R5, R5, 0xfffffffc, RZ, 0xc0, !PT ;  /* 0xfffffffc05057812 */ /* 0x000fe400078ec0ff */
[CC--:B------:R-:W-:Y:S01]  /*6f70*/  LEA.HI R154, R12.reuse, R153.reuse, RZ, 0x2 ;  /* 0x000000990c9a7211 */ /* 0x0c0fe200078f10ff */
[----:B------:R-:W4:Y:S01]  /*6f80*/  LDC.64 R22, c[0x0][0xbd8] ;  /* 0x0002f600ff167b82 */ /* 0x000f220000000a00 */
[----:B------:R-:W-:Y:S01]  /*6f90*/  LEA.HI R13, R12, R153, RZ, 0x5 ;  /* 0x000000990c0d7211 */ /* 0x000fe200078f28ff */
[----:B------:R-:W-:Y:S01]  /*6fa0*/  IMAD.IADD R5, R152, 0x1, -R5 ;  /* 0x0000000198057824 */ /* 0x000fe200078e0a05 */
[----:B------:R-:W-:-:S02]  /*6fb0*/  SHF.R.S32.HI R11, RZ, 0x2, R154 ;  /* 0x00000002ff0b7819 */ /* 0x000fc4000001149a */
[----:B------:R-:W-:Y:S02]  /*6fc0*/  SHF.R.S32.HI R14, RZ, 0x1f, R154 ;  /* 0x0000001fff0e7819 */ /* 0x000fe4000001149a */
[----:B------:R-:W-:Y:S02]  /*6fd0*/  SHF.R.S32.HI R13, RZ, 0x5, R13 ;  /* 0x00000005ff0d7819 */ /* 0x000fe4000001140d */
[----:B0-----:R-:W-:Y:S02]  /*6fe0*/  ISETP.NE.AND P0, PT, R18, 0x1, PT ;  /* 0x000000011200780c */ /* 0x001fe40003f05270 */
[----:B------:R-:W-:Y:S02]  /*6ff0*/  LEA.HI R14, R14, R11, RZ, 0x3 ;  /* 0x0000000b0e0e7211 */ /* 0x000fe400078f18ff */
[----:B------:R-:W-:Y:S02]  /*7000*/  LOP3.LUT R154, R154, 0x7ffffffc, RZ, 0xc0, !PT ;  /* 0x7ffffffc9a9a7812 */ /* 0x000fe400078ec0ff */
[----:B------:R-:W-:-:S03]  /*7010*/  LOP3.LUT R14, R14, 0xfffffff8, RZ, 0xc0, !PT ;  /* 0xfffffff80e0e7812 */ /* 0x000fc600078ec0ff */
[----:B------:R-:W-:Y:S02]  /*7020*/  IMAD.IADD R154, R153, 0x1, -R154 ;  /* 0x00000001999a7824 */ /* 0x000fe400078e0a9a */
[----:B------:R-:W-:Y:S01]  /*7030*/  IMAD.IADD R14, R11, 0x1, -R14 ;  /* 0x000000010b0e7824 */ /* 0x000fe200078e0a0e */
[----:B------:R-:W-:Y:S01]  /*7040*/  LEA.HI R11, R5, R5, RZ, 0x1 ;  /* 0x00000005050b7211 */ /* 0x000fe200078f08ff */
[----:B------:R-:W0:Y:S01]  /*7050*/  @P0 LDC R20, c[0x0][0xbec] ;  /* 0x0002fb00ff140b82 */ /* 0x000e220000000800 */
[----:B------:R-:W-:Y:S02]  /*7060*/  IMAD.SHL.U32 R154, R154, 0x2, RZ ;  /* 0x000000029a9a7824 */ /* 0x000fe400078e00ff */
[----:B------:R-:W-:Y:S01]  /*7070*/  LOP3.LUT R12, R11, 0x1ffffffe, RZ, 0xc0, !PT ;  /* 0x1ffffffe0b0c7812 */ /* 0x000fe200078ec0ff */
[----:B------:R-:W-:Y:S02]  /*7080*/  IMAD R155, R13, 0x10, R14 ;  /* 0x000000100d9b7824 */ /* 0x000fe400078e020e */
[----:B------:R-:W-:-:S02]  /*7090*/  IMAD R11, R19, UR4, RZ ;  /* 0x00000004130b7c24 */ /* 0x000fc4000f8e02ff */
[----:B------:R-:W5:Y:S01]  /*70a0*/  @P0 LDC R17, c[0x0][0xbf0] ;  /* 0x0002fc00ff110b82 */ /* 0x000f620000000800 */
[----:B------:R-:W-:Y:S02]  /*70b0*/  IMAD.IADD R5, R5, 0x1, -R12 ;  /* 0x0000000105057824 */ /* 0x000fe400078e0a0c */
[----:B------:R-:W-:Y:S01]  /*70c0*/  IMAD.WIDE.U32 R12, R2, UR4, RZ ;  /* 0x00000004020c7c25 */ /* 0x000fe2000f8e00ff */
[----:B--2---:R-:W-:-:S03]  /*70d0*/  USHF.R.S32.HI UR4, URZ, 0x1f, UR6 ;  /* 0x0000001f3f047899 */ /* 0x004fc60008011406 */
[----:B------:R-:W-:Y:S02]  /*70e0*/  IMAD R5, R5, 0x8, R155 ;  /* 0x0000000805057824 */ /* 0x000fe400078e029b */
[----:B------:R-:W-:Y:S02]  /*70f0*/  IMAD R11, R2, UR5, R11 ;  /* 0x00000005020b7c24 */ /* 0x000fe4000f8e020b */
[----:B----4-:R-:W-:Y:S01]  /*7100*/  IMAD R14, R22, UR4, RZ ;  /* 0x00000004160e7c24 */ /* 0x010fe2000f8e02ff */
[----:B------:R-:W-:Y:S01]  /*7110*/  ULDC.64 UR4, c[0x0][0xbe0] ;  /* 0x0002f80000047ab9 */ /* 0x000fe20000000a00 */
[----:B-1----:R-:W-:Y:S02]  /*7120*/  IMAD R5, R16, 0x40, R5 ;  /* 0x0000004010057824 */ /* 0x002fe400078e0205 */
[----:B------:R-:W-:Y:S02]  /*7130*/  IMAD R15, R23, UR6, R14 ;  /* 0x00000006170f7c24 */ /* 0x000fe4000f8e020e */
[----:B0-----:R-:W-:-:S04]  /*7140*/  @P0 IMAD.HI.U32 R14, R5, R20, RZ ;  /* 0x00000014050e0227 */ /* 0x001fc800078e00ff */
[----:B------:R-:W-:Y:S01]  /*7150*/  IMAD.IADD R13, R13, 0x1, R11 ;  /* 0x000000010d0d7824 */ /* 0x000fe200078e020b */
[----:B------:R-:W-:Y:S02]  /*7160*/  MOV R11, R5 ;  /* 0x00000005000b7202 */ /* 0x000fe40000000f00 */
[----:B-----5:R-:W-:Y:S01]  /*7170*/  @P0 SHF.R.U32.HI R11, RZ, R17, R14 ;  /* 0x00000011ff0b0219 */ /* 0x020fe2000001160e */
[----:B------:R-:W-:-:S04]  /*7180*/  IMAD.WIDE.U32 R12, R22, UR6, R12 ;  /* 0x00000006160c7c25 */ /* 0x000fc8000f8e000c */
[----:B------:R-:W-:Y:S02]  /*7190*/  IMAD.IADD R13, R13, 0x1, R15 ;  /* 0x000000010d0d7824 */ /* 0x000fe400078e020f */
[----:B------:R-:W-:Y:S02]  /*71a0*/  IMAD.MOV R15, RZ, RZ, -R11 ;  /* 0x000000ffff0f7224 */ /* 0x000fe400078e0a0b */
[----:B------:R-:W-:Y:S02]  /*71b0*/  IMAD R14, R4, UR4, RZ ;  /* 0x00000004040e7c24 */ /* 0x000fe4000f8e02ff */
[----:B------:R-:W-:-:S04]  /*71c0*/  IMAD.WIDE.U32 R12, R3, UR4, R12 ;  /* 0x00000004030c7c25 */ /* 0x000fc8000f8e000c */
[----:B------:R-:W-:Y:S01]  /*71d0*/  IMAD R5, R18, R15, R5 ;  /* 0x0000000f12057224 */ /* 0x000fe200078e0205 */
[----:B------:R-:W-:Y:S01]  /*71e0*/  SHF.R.S32.HI R15, RZ, 0x1f, R11 ;  /* 0x0000001fff0f7819 */ /* 0x000fe2000001140b */
[----:B------:R-:W-:Y:S01]  /*71f0*/  IMAD R14, R3, UR5, R14 ;  /* 0x00000005030e7c24 */ /* 0x000fe2000f8e020e */
[----:B------:R-:W-:Y:S01]  /*7200*/  IADD3 R12, P0, R11, R12, RZ ;  /* 0x0000000c0b0c7210 */ /* 0x000fe20007f1e0ff */
[----:B------:R-:W-:Y:S01]  /*7210*/  ULDC.64 UR4, c[0x0][0xbc8] ;  /* 0x0002f20000047ab9 */ /* 0x000fe20000000a00 */
[----:B------:R-:W-:Y:S02]  /*7220*/  SHF.R.S32.HI R11, RZ, 0x1f, R5 ;  /* 0x0000001fff0b7819 */ /* 0x000fe40000011405 */
[----:B------:R-:W-:-:S03]  /*7230*/  IADD3.X R13, R15, R13, R14, P0, !PT ;  /* 0x0000000d0f0d7210 */ /* 0x000fc600007fe40e */
[----:B------:R-:W-:Y:S01]  /*7240*/  IMAD R14, R11, UR4, RZ ;  /* 0x000000040b0e7c24 */ /* 0x000fe2000f8e02ff */
[----:B------:R-:W-:Y:S01]  /*7250*/  LEA.HI R11, R8, R8, RZ, 0x1 ;  /* 0x00000008080b7211 */ /* 0x000fe200078f08ff */
[----:B------:R-:W-:-:S03]  /*7260*/  IMAD.WIDE.U32 R12, R5, UR4, R12 ;  /* 0x00000004050c7c25 */ /* 0x000fc6000f8e000c */
[----:B------:R-:W-:Y:S01]  /*7270*/  LOP3.LUT R11, R11, 0xfffffe, RZ, 0xc0, !PT ;  /* 0x00fffffe0b0b7812 */ /* 0x000fe200078ec0ff */
[----:B------:R-:W-:Y:S01]  /*7280*/  IMAD R5, R5, UR5, R14 ;  /* 0x0000000505057c24 */ /* 0x000fe2000f8e020e */
[----:B------:R-:W-:Y:S02]  /*7290*/  ULDC.64 UR4, c[0x0][0xba8] ;  /* 0x0002ea0000047ab9 */ /* 0x000fe40000000a00 */
[----:B------:R-:W-:Y:S01]  /*72a0*/  LEA R17, P0, R12, UR4, 0x2 ;  /* 0x000000040c117c11 */ /* 0x000fe2000f8010ff */
[----:B------:R-:W-:Y:S01]  /*72b0*/  IMAD.IADD R5, R13, 0x1, R5 ;  /* 0x000000010d057824 */ /* 0x000fe200078e0205 */
[----:B------:R-:W-:Y:S01]  /*72c0*/  ULDC UR4, c[0x0][0xa88] ;  /* 0x0002a20000047ab9 */ /* 0x000fe20000000800 */
[----:B------:R-:W-:Y:S02]  /*72d0*/  IMAD.IADD R11, R8, 0x1, -R11 ;  /* 0x00000001080b7824 */ /* 0x000fe400078e0a0b */
[----:B------:R-:W-:Y:S01]  /*72e0*/  SHFL.IDX PT, R14, R17, 0x1, 0x1c1f ;  /* 0x003c1f00110e7f89 */ /* 0x000fe200000e0000 */
[----:B------:R-:W-:Y:S01]  /*72f0*/  LEA.HI.X R20, R12, UR5, R5, 0x2, P0 ;  /* 0x000000050c147c11 */ /* 0x000fe200080f1405 */
[----:B------:R-:W-:-:S02]  /*7300*/  IMAD.U32 R11, R11, -0x100, RZ ;  /* 0xffffff000b0b7824 */ /* 0x000fc400078e00ff */
[----:B------:R-:W-:Y:S01]  /*7310*/  SHFL.IDX PT, R12, R17, RZ, 0x1c1f ;  /* 0x001c1fff110c7589 */ /* 0x000fe200000e0000 */
[----:B------:R-:W-:Y:S02]  /*7320*/  IMAD R5, R16, 0x40, R155 ;  /* 0x0000004010057824 */ /* 0x000fe400078e029b */
[----:B------:R-:W-:Y:S01]  /*7330*/  IMAD R16, R18, UR4, RZ ;  /* 0x0000000412107c24 */ /* 0x000fe2000f8e02ff */
[----:B------:R-:W0:Y:S01]  /*7340*/  SHFL.IDX PT, R13, R20, RZ, 0x1c1f ;  /* 0x001c1fff140d7589 */ /* 0x000e2200000e0000 */
[----:B------:R-:W-:Y:S01]  /*7350*/  ISETP.NE.AND P0, PT, R154, R11, PT ;  /* 0x0000000b9a00720c */ /* 0x000fe20003f05270 */
[C---:B------:R-:W-:Y:S02]  /*7360*/  VIADD R11, R5.reuse, 0x8 ;  /* 0x00000008050b7836 */ /* 0x040fe40000000000 */
[----:B------:R-:W1:Y:S01]  /*7370*/  SHFL.IDX PT, R15, R20, 0x1, 0x1c1f ;  /* 0x003c1f00140f7f89 */ /* 0x000e6200000e0000 */
[-C--:B------:R-:W-:Y:S02]  /*7380*/  ISETP.GE.OR P1, PT, R5, R16.reuse, P0 ;  /* 0x000000100500720c */ /* 0x080fe40000726670 */
[----:B------:R-:W-:-:S11]  /*7390*/  ISETP.GE.OR P0, PT, R11, R16, P0 ;  /* 0x000000100b00720c */ /* 0x000fd60000706670 */
[----:B0-----:R0:W-:Y:S04]  /*73a0*/  @!P1 ST.E desc[UR42][R12.64], R6 ;  /* 0x000000060c009985 */ /* 0x0011e8000c10192a */
[----:B-1----:R0:W-:Y:S02]  /*73b0*/  @!P0 ST.E desc[UR42][R14.64], R7 ;  /* 0x000000070e008985 */ /* 0x0021e4000c10192a */
.L_x_3037:
[----:B------:R-:W-:Y:S01]  /*73c0*/  ISETP.NE.AND P0, PT, R9, 0x1, PT ;  /* 0x000000010900780c */ /* 0x000fe20003f05270 */
[----:B0-----:R-:W0:Y:S01]  /*73d0*/  S2R R15, SR_CTAID.X ;  /* 0x00000000000f7919 */ /* 0x001e220000002500 */
[--C-:B------:R-:W-:Y:S01]  /*73e0*/  SHF.R.S32.HI R5, RZ, 0x2, R10.reuse ;  /* 0x00000002ff057819 */ /* 0x100fe2000001140a */
[----:B------:R-:W1:Y:S01]  /*73f0*/  S2UR UR6, SR_CTAID.Z ;  /* 0x00000000000679c3 */ /* 0x000e620000002700 */
[----:B------:R-:W-:Y:S01]  /*7400*/  SHF.R.S32.HI R6, RZ, 0x1f, R10 ;  /* 0x0000001fff067819 */ /* 0x000fe2000001140a */
[----:B------:R-:W-:Y:S01]  /*7410*/  ULDC.64 UR4, c[0x0][0xb38] ;  /* 0x0002ce0000047ab9 */ /* 0x000fe20000000a00 */
[----:B------:R-:W-:Y:S01]  /*7420*/  LEA.HI R21, R21, R152, RZ, 0x2 ;  /* 0x0000009815157211 */ /* 0x000fe200078f10ff */
[----:B------:R-:W-:Y:S01]  /*7430*/  BSSY B0, `(.L_x_3038) ;  /* 0x0000101000007945 */ /* 0x000fe20003800000 */
[----:B------:R-:W-:Y:S02]  /*7440*/  LEA.HI R6, R6, R5, RZ, 0x3 ;  /* 0x0000000506067211 */ /* 0x000fe400078f18ff */
[----:B------:R-:W-:Y:S01]  /*7450*/  LOP3.LUT R21, R21, 0xfffffffc, RZ, 0xc0, !PT ;  /* 0xfffffffc15157812 */ /* 0x000fe200078ec0ff */
[----:B------:R-:W2:Y:S01]  /*7460*/  LDC.64 R12, c[0x0][0xb40] ;  /* 0x0002d000ff0c7b82 */ /* 0x000ea20000000a00 */
[----:B------:R-:W-:-:S02]  /*7470*/  LOP3.LUT R6, R6, 0xfffffff8, RZ, 0xc0, !PT ;  /* 0xfffffff806067812 */ /* 0x000fc400078ec0ff */
[----:B------:R-:W-:Y:S02]  /*7480*/  IADD3 R21, R152, -R21, RZ ;  /* 0x8000001598157210 */ /* 0x000fe40007ffe0ff */
[----:B------:R-:W-:Y:S01]  /*7490*/  LEA.HI R157, R157, R0, RZ, 0x5 ;  /* 0x000000009d9d7211 */ /* 0x000fe200078f28ff */
[----:B------:R-:W-:Y:S01]  /*74a0*/  IMAD.IADD R14, R5, 0x1, -R6 ;  /* 0x00000001050e7824 */ /* 0x000fe200078e0a06 */
[----:B------:R-:W-:Y:S01]  /*74b0*/  LEA.HI R5, R21, R21, RZ, 0x1 ;  /* 0x0000001515057211 */ /* 0x000fe200078f08ff */
[----:B------:R-:W4:Y:S01]  /*74c0*/  @P0 LDC R16, c[0x0][0xbec] ;  /* 0x0002fb00ff100b82 */ /* 0x000f220000000800 */
[----:B------:R-:W-:Y:S02]  /*74d0*/  SHF.R.S32.HI R157, RZ, 0x5, R157 ;  /* 0x00000005ff9d7819 */ /* 0x000fe4000001149d */
[----:B------:R-:W-:Y:S01]  /*74e0*/  LOP3.LUT R6, R5, 0x1ffffffe, RZ, 0xc0, !PT ;  /* 0x1ffffffe05067812 */ /* 0x000fe200078ec0ff */
[----:B------:R-:W-:Y:S02]  /*74f0*/  IMAD R5, R19, UR4, RZ ;  /* 0x0000000413057c24 */ /* 0x000fe4000f8e02ff */
[----:B------:R-:W-:-:S02]  /*7500*/  IMAD R14, R157, 0x10, R14 ;  /* 0x000000109d0e7824 */ /* 0x000fc400078e020e */
[----:B------:R-:W5:Y:S01]  /*7510*/  @P0 LDC R17, c[0x0][0xbf0] ;  /* 0x0002fc00ff110b82 */ /* 0x000f620000000800 */
[----:B------:R-:W-:Y:S02]  /*7520*/  IMAD.IADD R21, R21, 0x1, -R6 ;  /* 0x0000000115157824 */ /* 0x000fe400078e0a06 */
[----:B------:R-:W-:Y:S01]  /*7530*/  IMAD.WIDE.U32 R6, R2, UR4, RZ ;  /* 0x0000000402067c25 */ /* 0x000fe2000f8e00ff */
[----:B-1----:R-:W-:-:S03]  /*7540*/  USHF.R.S32.HI UR4, URZ, 0x1f, UR6 ;  /* 0x0000001f3f047899 */ /* 0x002fc60008011406 */
[----:B------:R-:W-:Y:S02]  /*7550*/  IMAD R5, R2, UR5, R5 ;  /* 0x0000000502057c24 */ /* 0x000fe4000f8e0205 */
[----:B------:R-:W-:Y:S02]  /*7560*/  IMAD R21, R21, 0x8, R14 ;  /* 0x0000000815157824 */ /* 0x000fe400078e020e */
[----:B------:R-:W-:Y:S02]  /*7570*/  IMAD.IADD R7, R7, 0x1, R5 ;  /* 0x0000000107077824 */ /* 0x000fe400078e0205 */
[----:B--2---:R-:W-:Y:S01]  /*7580*/  IMAD R2, R12, UR4, RZ ;  /* 0x000000040c027c24 */ /* 0x004fe2000f8e02ff */
[----:B------:R-:W-:Y:S01]  /*7590*/  ULDC.64 UR4, c[0x0][0xb48] ;  /* 0x0002d20000047ab9 */ /* 0x000fe20000000a00 */
[----:B0-----:R-:W-:Y:S02]  /*75a0*/  IMAD R21, R15, 0x40, R21 ;  /* 0x000000400f157824 */ /* 0x001fe400078e0215 */
[----:B------:R-:W-:-:S02]  /*75b0*/  IMAD R11, R13, UR6, R2 ;  /* 0x000000060d0b7c24 */ /* 0x000fc4000f8e0202 */
[----:B------:R-:W-:-:S04]  /*75c0*/  IMAD.WIDE.U32 R6, R12, UR6, R6 ;  /* 0x000000060c067c25 */ /* 0x000fc8000f8e0006 */
[----:B----4-:R-:W-:-:S04]  /*75d0*/  @P0 IMAD.HI.U32 R16, R21, R16, RZ ;  /* 0x0000001015100227 */ /* 0x010fc800078e00ff */
[----:B------:R-:W-:Y:S02]  /*75e0*/  IMAD R4, R4, UR4, RZ ;  /* 0x0000000404047c24 */ /* 0x000fe4000f8e02ff */
[----:B------:R-:W-:Y:S01]  /*75f0*/  IMAD.MOV.U32 R5, RZ, RZ, R21 ;  /* 0x000000ffff057224 */ /* 0x000fe200078e0015 */
[----:B-----5:R-:W-:Y:S01]  /*7600*/  @P0 SHF.R.U32.HI R5, RZ, R17, R16 ;  /* 0x00000011ff050219 */ /* 0x020fe20000011610 */
[----:B------:R-:W-:Y:S02]  /*7610*/  IMAD.IADD R7, R7, 0x1, R11 ;  /* 0x0000000107077824 */ /* 0x000fe400078e020b */
[C---:B------:R-:W-:Y:S01]  /*7620*/  IMAD R11, R3.reuse, UR5, R4 ;  /* 0x00000005030b7c24 */ /* 0x040fe2000f8e0204 */
[----:B------:R-:W-:Y:S01]  /*7630*/  SHF.R.S32.HI R4, RZ, 0x1f, R5 ;  /* 0x0000001fff047819 */ /* 0x000fe20000011405 */
[----:B------:R-:W-:Y:S01]  /*7640*/  IMAD.WIDE.U32 R2, R3, UR4, R6 ;  /* 0x0000000403027c25 */ /* 0x000fe2000f8e0006 */
[----:B------:R-:W-:Y:S01]  /*7650*/  ULDC.64 UR4, c[0x0][0xb30] ;  /* 0x0002cc0000047ab9 */ /* 0x000fe20000000a00 */
[----:B------:R-:W-:-:S02]  /*7660*/  LEA.HI R6, R8, R8, RZ, 0x1 ;  /* 0x0000000808067211 */ /* 0x000fc400078f08ff */
[----:B------:R-:W-:Y:S01]  /*7670*/  IMAD.MOV R12, RZ, RZ, -R5 ;  /* 0x000000ffff0c7224 */ /* 0x000fe200078e0a05 */
[----:B------:R-:W-:Y:S01]  /*7680*/  IADD3 R3, R3, R11, RZ ;  /* 0x0000000b03037210 */ /* 0x000fe20007ffe0ff */
[----:B------:R-:W-:Y:S01]  /*7690*/  IMAD R4, R4, UR4, RZ ;  /* 0x0000000404047c24 */ /* 0x000fe2000f8e02ff */
[----:B------:R-:W-:Y:S01]  /*76a0*/  LOP3.LUT R13, R6, 0xfffffe, RZ, 0xc0, !PT ;  /* 0x00fffffe060d7812 */ /* 0x000fe200078ec0ff */
[----:B------:R-:W-:Y:S02]  /*76b0*/  IMAD R7, R9, R12, R21 ;  /* 0x0000000c09077224 */ /* 0x000fe400078e0215 */
[C---:B------:R-:W-:Y:S02]  /*76c0*/  IMAD R11, R5.reuse, UR5, R4 ;  /* 0x00000005050b7c24 */ /* 0x040fe4000f8e0204 */
[----:B------:R-:W-:Y:S01]  /*76d0*/  IMAD.WIDE.U32 R2, R5, UR4, R2 ;  /* 0x0000000405027c25 */ /* 0x000fe2000f8e0002 */
[----:B------:R-:W-:Y:S01]  /*76e0*/  SHF.R.S32.HI R4, RZ, 0x1f, R7 ;  /* 0x0000001fff047819 */ /* 0x000fe20000011407 */
[----:B------:R-:W-:-:S02]  /*76f0*/  ULDC.64 UR4, c[0x0][0xb28] ;  /* 0x0002ca0000047ab9 */ /* 0x000fc40000000a00 */
[----:B------:R-:W-:Y:S01]  /*7700*/  IMAD.IADD R3, R3, 0x1, R11 ;  /* 0x0000000103037824 */ /* 0x000fe200078e020b */
[----:B------:R-:W-:Y:S01]  /*7710*/  LOP3.LUT R11, R10, 0x7ffffffc, RZ, 0xc0, !PT ;  /* 0x7ffffffc0a0b7812 */ /* 0x000fe200078ec0ff */
[----:B------:R-:W-:Y:S02]  /*7720*/  IMAD R4, R4, UR4, RZ ;  /* 0x0000000404047c24 */ /* 0x000fe4000f8e02ff */
[----:B------:R-:W-:-:S04]  /*7730*/  IMAD.WIDE.U32 R2, R7, UR4, R2 ;  /* 0x0000000407027c25 */ /* 0x000fc8000f8e0002 */
[----:B------:R-:W-:Y:S01]  /*7740*/  IMAD R5, R7, UR5, R4 ;  /* 0x0000000507057c24 */ /* 0x000fe2000f8e0204 */
[----:B------:R-:W-:Y:S01]  /*7750*/  ULDC.64 UR4, c[0x0][0xb00] ;  /* 0x0002c00000047ab9 */ /* 0x000fe20000000a00 */
[----:B------:R-:W-:Y:S01]  /*7760*/  IMAD R7, R15, 0x40, R14 ;  /* 0x000000400f077824 */ /* 0x000fe200078e020e */
[----:B------:R-:W-:Y:S01]  /*7770*/  LEA R4, P0, R2, UR4, 0x2 ;  /* 0x0000000402047c11 */ /* 0x000fe2000f8010ff */
[----:B------:R-:W-:Y:S01]  /*7780*/  ULDC UR4, c[0x0][0xa88] ;  /* 0x0002a20000047ab9 */ /* 0x000fe20000000800 */
[----:B------:R-:W-:Y:S02]  /*7790*/  IMAD.IADD R5, R3, 0x1, R5 ;  /* 0x0000000103057824 */ /* 0x000fe400078e0205 */
[----:B------:R-:W-:Y:S02]  /*77a0*/  IMAD R6, R9, UR4, RZ ;  /* 0x0000000409067c24 */ /* 0x000fe4000f8e02ff */
[----:B------:R-:W-:Y:S01]  /*77b0*/  IMAD.IADD R13, R8, 0x1, -R13 ;  /* 0x00000001080d7824 */ /* 0x000fe200078e0a0d */
[----:B------:R-:W-:Y:S01]  /*77c0*/  LEA.HI.X R5, R2, UR5, R5, 0x2, P0 ;  /* 0x0000000502057c11 */ /* 0x000fe200080f1405 */
[----:B------:R-:W-:Y:S01]  /*77d0*/  IMAD.IADD R0, R0, 0x1, -R11 ;  /* 0x0000000100007824 */ /* 0x000fe200078e0a0b */
[----:B------:R-:W-:Y:S01]  /*77e0*/  ISETP.GE.AND P0, PT, R7, R6, PT ;  /* 0x000000060700720c */ /* 0x000fe20003f06270 */
[----:B------:R0:W1:Y:S02]  /*77f0*/  SHFL.IDX PT, R2, R4, RZ, 0x1c1f ;  /* 0x001c1fff04027589 */ /* 0x00006400000e0000 */
[----:B------:R-:W-:-:S02]  /*7800*/  IMAD R0, R13, 0x80, R0 ;  /* 0x000000800d007824 */ /* 0x000fc400078e0200 */
[----:B------:R0:W2:Y:S02]  /*7810*/  SHFL.IDX PT, R3, R5, RZ, 0x1c1f ;  /* 0x001c1fff05037589 */ /* 0x0000a400000e0000 */
[----:B------:R-:W-:-:S06]  /*7820*/  IMAD.SHL.U32 R0, R0, 0x2, RZ ;  /* 0x0000000200007824 */ /* 0x000fcc00078e00ff */
[----:B0-----:R-:W-:Y:S05]  /*7830*/  @P0 BRA `(.L_x_3039) ;  /* 0x0000000c00000947 */ /* 0x001fea0003800000 */
[C---:B------:R-:W-:Y:S01]  /*7840*/  VIADD R9, R0.reuse, 0x8 ;  /* 0x0000000800097836 */ /* 0x040fe20000000000 */
[----:B------:R-:W-:Y:S01]  /*7850*/  ULDC UR4, c[0x0][0xac8] ;  /* 0x0002b20000047ab9 */ /* 0x000fe20000000800 */
[C---:B------:R-:W-:Y:S01]  /*7860*/  VIADD R11, R0.reuse, 0x10 ;  /* 0x00000010000b7836 */ /* 0x040fe20000000000 */
[C---:B------:R-:W-:Y:S01]  /*7870*/  IADD3 R13, R0.reuse, 0x18, RZ ;  /* 0x00000018000d7810 */ /* 0x040fe20007ffe0ff */
[C---:B------:R-:W-:Y:S01]  /*7880*/  VIADD R16, R0.reuse, 0x20 ;  /* 0x0000002000107836 */ /* 0x040fe20000000000 */
[C---:B------:R-:W-:Y:S01]  /*7890*/  ISETP.GE.AND P2, PT, R0.reuse, UR4, PT ;  /* 0x0000000400007c0c */ /* 0x040fe2000bf46270 */
        /* <DEDUP_REMOVED lines=10> */
[----:B------:R-:W-:-:S02]  /*7940*/  VIADD R22, R0, 0x50 ;  /* 0x0000005000167836 */ /* 0x000fc40000000000 */
[C---:B------:R-:W-:Y:S01]  /*7950*/  @!P2 LEA.HI R8, R0.reuse, R0, RZ, 0x1 ;  /* 0x000000000008a211 */ /* 0x040fe200078f08ff */
[----:B------:R-:W-:Y:S01]  /*7960*/  VIADD R23, R0, 0x58 ;  /* 0x0000005800177836 */ /* 0x000fe20000000000 */
[----:B------:R-:W-:Y:S02]  /*7970*/  @!P3 LEA.HI R10, R9, R9, RZ, 0x1 ;  /* 0x00000009090ab211 */ /* 0x000fe400078f08ff */
[----:B------:R-:W-:Y:S02]  /*7980*/  @!P4 LEA.HI R12, R11, R11, RZ, 0x1 ;  /* 0x0000000b0b0cc211 */ /* 0x000fe400078f08ff */
[----:B------:R-:W-:Y:S02]  /*7990*/  @!P5 LEA.HI R14, R13, R13, RZ, 0x1 ;  /* 0x0000000d0d0ed211 */ /* 0x000fe400078f08ff */
[----:B------:R-:W-:Y:S02]  /*79a0*/  @!P2 LOP3.LUT R9, R8, 0xfffffffe, RZ, 0xc0, !PT ;  /* 0xfffffffe0809a812 */ /* 0x000fe400078ec0ff */
[----:B------:R-:W-:-:S02]  /*79b0*/  @!P3 LOP3.LUT R11, R10, 0xfffffffe, RZ, 0xc0, !PT ;  /* 0xfffffffe0a0bb812 */ /* 0x000fc400078ec0ff */
[----:B------:R-:W-:Y:S01]  /*79c0*/  @!P4 LOP3.LUT R13, R12, 0xfffffffe, RZ, 0xc0, !PT ;  /* 0xfffffffe0c0dc812 */ /* 0x000fe200078ec0ff */
[--C-:B-12---:R-:W-:Y:S01]  /*79d0*/  @!P2 IMAD.WIDE R8, R9, 0x4, R2.reuse ;  /* 0x000000040908a825 */ /* 0x106fe200078e0202 */
[----:B------:R-:W-:Y:S02]  /*79e0*/  @!P5 LOP3.LUT R15, R14, 0xfffffffe, RZ, 0xc0, !PT ;  /* 0xfffffffe0e0fd812 */ /* 0x000fe400078ec0ff */
[----:B------:R-:W-:Y:S01]  /*79f0*/  ISETP.GE.AND P6, PT, R22, UR4, PT ;  /* 0x0000000416007c0c */ /* 0x000fe2000bfc6270 */
[--C-:B------:R-:W-:Y:S01]  /*7a00*/  @!P3 IMAD.WIDE R10, R11, 0x4, R2.reuse ;  /* 0x000000040b0ab825 */ /* 0x100fe200078e0202 */
[----:B------:R0:W-:Y:S01]  /*7a10*/  @!P2 ST.E.64 desc[UR42][R8.64], R24 ;  /* 0x000000180800a985 */ /* 0x0001e2000c101b2a */
[----:B------:R-:W-:Y:S02]  /*7a20*/  ISETP.GE.AND P2, PT, R18, UR4, PT ;  /* 0x0000000412007c0c */ /* 0x000fe4000bf46270 */
[----:B------:R-:W-:Y:S01]  /*7a30*/  @!P4 IMAD.WIDE R12, R13, 0x4, R2 ;  /* 0x000000040d0cc825 */ /* 0x000fe200078e0202 */
[----:B------:R1:W-:Y:S01]  /*7a40*/  @!P3 ST.E.64 desc[UR42][R10.64], R28 ;  /* 0x0000001c0a00b985 */ /* 0x0003e2000c101b2a */
[----:B------:R-:W-:-:S02]  /*7a50*/  ISETP.GE.AND P3, PT, R19, UR4, PT ;  /* 0x0000000413007c0c */ /* 0x000fc4000bf66270 */
[----:B------:R-:W-:Y:S01]  /*7a60*/  @!P5 IMAD.WIDE R14, R15, 0x4, R2 ;  /* 0x000000040f0ed825 */ /* 0x000fe200078e0202 */
[----:B------:R2:W-:Y:S01]  /*7a70*/  @!P4 ST.E.64 desc[UR42][R12.64], R32 ;  /* 0x000000200c00c985 */ /* 0x0005e2000c101b2a */
[----:B------:R-:W-:Y:S02]  /*7a80*/  ISETP.GE.AND P4, PT, R20, UR4, PT ;  /* 0x0000000414007c0c */ /* 0x000fe4000bf86270 */
[----:B------:R-:W-:Y:S01]  /*7a90*/  @!P0 LEA.HI R16, R16, R16, RZ, 0x1 ;  /* 0x0000001010108211 */ /* 0x000fe200078f08ff */
[----:B------:R4:W-:Y:S01]  /*7aa0*/  @!P5 ST.E.64 desc[UR42][R14.64], R36 ;  /* 0x000000240e00d985 */ /* 0x0009e2000c101b2a */
[----:B------:R-:W-:Y:S01]  /*7ab0*/  ISETP.GE.AND P5, PT, R21, UR4, PT ;  /* 0x0000000415007c0c */ /* 0x000fe2000bfa6270 */
[----:B0-----:R-:W-:Y:S01]  /*7ac0*/  VIADD R24, R0, 0x60 ;  /* 0x0000006000187836 */ /* 0x001fe20000000000 */
[----:B------:R-:W-:Y:S02]  /*7ad0*/  @!P1 LEA.HI R17, R17, R17, RZ, 0x1 ;  /* 0x0000001111119211 */ /* 0x000fe400078f08ff */
[----:B------:R-:W-:-:S02]  /*7ae0*/  @!P0 LOP3.LUT R9, R16, 0xfffffffe, RZ, 0xc0, !PT ;  /* 0xfffffffe10098812 */ /* 0x000fc400078ec0ff */
        /* <DEDUP_REMOVED lines=11> */
[----:B------:R-:W-:Y:S02]  /*7ba0*/  @!P3 LOP3.LUT R19, R19, 0xfffffffe, RZ, 0xc0, !PT ;  /* 0xfffffffe1313b812 */ /* 0x000fe400078ec0ff */
[----:B----4-:R-:W-:Y:S01]  /*7bb0*/  @!P4 LOP3.LUT R15, R20, 0xfffffffe, RZ, 0xc0, !PT ;  /* 0xfffffffe140fc812 */ /* 0x010fe200078ec0ff */
[----:B------:R-:W-:Y:S01]  /*7bc0*/  VIADD R20, R0, 0x78 ;  /* 0x0000007800147836 */ /* 0x000fe20000000000 */
[----:B------:R-:W-:Y:S02]  /*7bd0*/  @!P5 LOP3.LUT R21, R21, 0xfffffffe, RZ, 0xc0, !PT ;  /* 0xfffffffe1515d812 */ /* 0x000fe400078ec0ff */
[----:B------:R-:W-:Y:S01]  /*7be0*/  @!P6 LOP3.LUT R17, R22, 0xfffffffe, RZ, 0xc0, !PT ;  /* 0xfffffffe1611e812 */ /* 0x000fe200078ec0ff */
[----:B------:R-:W-:Y:S01]  /*7bf0*/  VIADD R22, R0, 0x88 ;  /* 0x0000008800167836 */ /* 0x000fe20000000000 */
[----:B------:R-:W-:Y:S01]  /*7c00*/  ISETP.GE.AND P1, PT, R23, UR4, PT ;  /* 0x0000000417007c0c */ /* 0x000fe2000bf26270 */
[----:B0-----:R-:W-:Y:S01]  /*7c10*/  @!P2 IMAD.WIDE R8, R13, 0x4, R2 ;  /* 0x000000040d08a825 */ /* 0x001fe200078e0202 */
[----:B------:R-:W-:-:S02]  /*7c20*/  ISETP.GE.AND P0, PT, R24, UR4, PT ;  /* 0x0000000418007c0c */ /* 0x000fc4000bf06270 */
[----:B------:R-:W-:Y:S01]  /*7c30*/  IADD3 R18, R0, 0x68, RZ ;  /* 0x0000006800127810 */ /* 0x000fe20007ffe0ff */
[--C-:B-1----:R-:W-:Y:S01]  /*7c40*/  @!P3 IMAD.WIDE R10, R19, 0x4, R2.reuse ;  /* 0x00000004130ab825 */ /* 0x102fe200078e0202 */
[----:B------:R0:W-:Y:S02]  /*7c50*/  @!P2 ST.E.64 desc[UR42][R8.64], R48 ;  /* 0x000000300800a985 */ /* 0x0001e4000c101b2a */
[----:B------:R-:W-:Y:S01]  /*7c60*/  ISETP.GE.AND P2, PT, R18, UR4, PT ;  /* 0x0000000412007c0c */ /* 0x000fe2000bf46270 */
        /* <DEDUP_REMOVED lines=8> */
[----:B------:R-:W-:Y:S02]  /*7cf0*/  ISETP.GE.AND P5, PT, R20, UR4, PT ;  /* 0x0000000414007c0c */ /* 0x000fe4000bfa6270 */
[C---:B------:R-:W-:Y:S01]  /*7d00*/  VIADD R19, R0.reuse, 0x70 ;  /* 0x0000007000137836 */ /* 0x040fe20000000000 */
[----:B------:R5:W-:Y:S01]  /*7d10*/  @!P6 ST.E.64 desc[UR42][R16.64], R64 ;  /* 0x000000401000e985 */ /* 0x000be2000c101b2a */
[----:B------:R-:W-:Y:S01]  /*7d20*/  VIADD R21, R0, 0x80 ;  /* 0x0000008000157836 */ /* 0x000fe20000000000 */
[----:B------:R-:W-:Y:S02]  /*7d30*/  @!P0 LEA.HI R24, R24, R24, RZ, 0x1 ;  /* 0x0000001818188211 */ /* 0x000fe400078f08ff */
[----:B------:R-:W-:Y:S02]  /*7d40*/  ISETP.GE.AND P6, PT, R19, UR4, PT ;  /* 0x0000000413007c0c */ /* 0x000fe4000bfc6270 */
[----:B------:R-:W-:-:S02]  /*7d50*/  ISETP.GE.AND P4, PT, R21, UR4, PT ;  /* 0x0000000415007c0c */ /* 0x000fc4000bf86270 */
[----:B0-----:R-:W-:Y:S01]  /*7d60*/  @!P1 LOP3.LUT R9, R23, 0xfffffffe, RZ, 0xc0, !PT ;  /* 0xfffffffe17099812 */ /* 0x001fe200078ec0ff */
[----:B------:R-:W-:Y:S01]  /*7d70*/  VIADD R23, R0, 0x90 ;  /* 0x0000009000177836 */ /* 0x000fe20000000000 */
[----:B-1----:R-:W-:Y:S01]  /*7d80*/  @!P0 LOP3.LUT R11, R24, 0xfffffffe, RZ, 0xc0, !PT ;  /* 0xfffffffe180b8812 */ /* 0x002fe200078ec0ff */
[----:B------:R-:W-:Y:S01]  /*7d90*/  VIADD R24, R0, 0x98 ;  /* 0x0000009800187836 */ /* 0x000fe20000000000 */
        /* <DEDUP_REMOVED lines=10> */
[----:B------:R-:W-:Y:S01]  /*7e40*/  @!P6 LOP3.LUT R19, R19, 0xfffffffe, RZ, 0xc0, !PT ;  /* 0xfffffffe1313e812 */ /* 0x000fe200078ec0ff */
[----:B------:R-:W-:Y:S01]  /*7e50*/  VIADD R18, R0, 0xa0 ;  /* 0x000000a000127836 */ /* 0x000fe20000000000 */
[----:B----4-:R-:W-:Y:S01]  /*7e60*/  @!P5 LOP3.LUT R15, R20, 0xfffffffe, RZ, 0xc0, !PT ;  /* 0xfffffffe140fd812 */ /* 0x010fe200078ec0ff */
[----:B------:R-:W-:Y:S01]  /*7e70*/  VIADD R20, R0, 0xb0 ;  /* 0x000000b000147836 */ /* 0x000fe20000000000 */
[----:B------:R-:W-:Y:S02]  /*7e80*/  @!P4 LOP3.LUT R21, R21, 0xfffffffe, RZ, 0xc0, !PT ;  /* 0xfffffffe1515c812 */ /* 0x000fe400078ec0ff */
[----:B-----5:R-:W-:Y:S01]  /*7e90*/  @!P3 LOP3.LUT R17, R22, 0xfffffffe, RZ, 0xc0, !PT ;  /* 0xfffffffe1611b812 */ /* 0x020fe200078ec0ff */
[----:B------:R-:W-:Y:S01]  /*7ea0*/  VIADD R22, R0, 0xc0 ;  /* 0x000000c000167836 */ /* 0x000fe20000000000 */
[----:B------:R-:W-:Y:S01]  /*7eb0*/  ISETP.GE.AND P0, PT, R23, UR4, PT ;  /* 0x0000000417007c0c */ /* 0x000fe2000bf06270 */
[----:B0-----:R-:W-:Y:S01]  /*7ec0*/  @!P2 IMAD.WIDE R8, R13, 0x4, R2 ;  /* 0x000000040d08a825 */ /* 0x001fe200078e0202 */
[----:B------:R-:W-:-:S03]  /*7ed0*/  ISETP.GE.AND P1, PT, R24, UR4, PT ;  /* 0x0000000418007c0c */ /* 0x000fc6000bf26270 */
        /* <DEDUP_REMOVED lines=8> */
[----:B------:R-:W-:-:S02]  /*7f60*/  IADD3 R21, R0, 0xb8, RZ ;  /* 0x000000b800157810 */ /* 0x000fc40007ffe0ff */
[----:B------:R-:W-:Y:S01]  /*7f70*/  @!P3 IMAD.WIDE R16, R17, 0x4, R2 ;  /* 0x000000041110b825 */ /* 0x000fe200078e0202 */
[----:B------:R4:W-:Y:S01]  /*7f80*/  @!P4 ST.E.64 desc[UR42][R14.64], R88 ;  /* 0x000000580e00c985 */ /* 0x0009e2000c101b2a */
[----:B------:R-:W-:Y:S02]  /*7f90*/  ISETP.GE.AND P4, PT, R20, UR4, PT ;  /* 0x0000000414007c0c */ /* 0x000fe4000bf86270 */
[----:B------:R-:W-:Y:S01]  /*7fa0*/  VIADD R19, R0, 0xa8 ;  /* 0x000000a800137836 */ /* 0x000fe20000000000 */
[----:B------:R5:W-:Y:S01]  /*7fb0*/  @!P3 ST.E.64 desc[UR42][R16.64], R92 ;  /* 0x0000005c1000b985 */ /* 0x000be2000c101b2a */
[----:B------:R-:W-:Y:S02]  /*7fc0*/  ISETP.GE.AND P5, PT, R21, UR4, PT ;  /* 0x0000000415007c0c */ /* 0x000fe4000bfa6270 */
[----:B------:R-:W-:Y:S02]  /*7fd0*/  @!P0 LEA.HI R23, R23, R23, RZ, 0x1 ;  /* 0x0000001717178211 */ /* 0x000fe400078f08ff */
[----:B------:R-:W-:-:S02]  /*7fe0*/  ISETP.GE.AND P3, PT, R19, UR4, PT ;  /* 0x0000000413007c0c */ /* 0x000fc4000bf66270 */
[----:B------:R-:W-:Y:S02]  /*7ff0*/  @!P1 LEA.HI R24, R24, R24, RZ, 0x1 ;  /* 0x0000001818189211 */ /* 0x000fe400078f08ff */
[----:B0-----:R-:W-:Y:S02]  /*8000*/  @!P0 LOP3.LUT R9, R23, 0xfffffffe, RZ, 0xc0, !PT ;  /* 0xfffffffe17098812 */ /* 0x001fe400078ec0ff */
[----:B------:R-:W-:Y:S02]  /*8010*/  @!P2 LEA.HI R18, R18, R18, RZ, 0x1 ;  /* 0x000000121212a211 */ /* 0x000fe400078f08ff */
[----:B-1----:R-:W-:Y:S01]  /*8020*/  @!P1 LOP3.LUT R11, R24, 0xfffffffe, RZ, 0xc0, !PT ;  /* 0xfffffffe180b9812 */ /* 0x002fe200078ec0ff */
[--C-:B------:R-:W-:Y:S01]  /*8030*/  @!P0 IMAD.WIDE R8, R9, 0x4, R2.reuse ;  /* 0x0000000409088825 */ /* 0x100fe200078e0202 */
[----:B------:R-:W-:Y:S02]  /*8040*/  @!P4 LEA.HI R20, R20, R20, RZ, 0x1 ;  /* 0x000000141414c211 */ /* 0x000fe400078f08ff */
[----:B--2---:R-:W-:Y:S01]  /*8050*/  @!P2 LOP3.LUT R13, R18, 0xfffffffe, RZ, 0xc0, !PT ;  /* 0xfffffffe120da812 */ /* 0x004fe200078ec0ff */
[--C-:B------:R-:W-:Y:S01]  /*8060*/  @!P1 IMAD.WIDE R10, R11, 0x4, R2.reuse ;  /* 0x000000040b0a9825 */ /* 0x100fe200078e0202 */
[----:B------:R-:W-:Y:S01]  /*8070*/  @!P3 LEA.HI R19, R19, R19, RZ, 0x1 ;  /* 0x000000131313b211 */ /* 0x000fe200078f08ff */
[----:B------:R0:W-:Y:S01]  /*8080*/  @!P0 ST.E.64 desc[UR42][R8.64], R96 ;  /* 0x0000006008008985 */ /* 0x0001e2000c101b2a */
[----:B------:R-:W-:Y:S01]  /*8090*/  @!P5 LEA.HI R21, R21, R21, RZ, 0x1 ;  /* 0x000000151515d211 */ /* 0x000fe200078f08ff */
[----:B------:R-:W-:Y:S01]  /*80a0*/  @!P2 IMAD.WIDE R12, R13, 0x4, R2 ;  /* 0x000000040d0ca825 */ /* 0x000fe200078e0202 */
[----:B------:R-:W-:Y:S01]  /*80b0*/  @!P3 LOP3.LUT R19, R19, 0xfffffffe, RZ, 0xc0, !PT ;  /* 0xfffffffe1313b812 */ /* 0x000fe200078ec0ff */
[----:B------:R1:W-:Y:S01]  /*80c0*/  @!P1 ST.E.64 desc[UR42][R10.64], R100 ;  /* 0x000000640a009985 */ /* 0x0003e2000c101b2a */
[----:B------:R-:W-:Y:S01]  /*80d0*/  @!P6 LEA.HI R22, R22, R22, RZ, 0x1 ;  /* 0x000000161616e211 */ /* 0x000fe200078f08ff */
[----:B------:R-:W-:Y:S01]  /*80e0*/  VIADD R18, R0, 0xc8 ;  /* 0x000000c800127836 */ /* 0x000fe20000000000 */
[----:B----4-:R-:W-:Y:S01]  /*80f0*/  @!P4 LOP3.LUT R15, R20, 0xfffffffe, RZ, 0xc0, !PT ;  /* 0xfffffffe140fc812 */ /* 0x010fe200078ec0ff */
[----:B------:R-:W-:Y:S01]  /*8100*/  @!P2 ST.E.64 desc[UR42][R12.64], R104 ;  /* 0x000000680c00a985 */ /* 0x000fe2000c101b2a */
[----:B------:R-:W-:Y:S01]  /*8110*/  @!P5 LOP3.LUT R21, R21, 0xfffffffe, RZ, 0xc0, !PT ;  /* 0xfffffffe1515d812 */ /* 0x000fe200078ec0ff */
[----:B------:R-:W-:Y:S01]  /*8120*/  VIADD R20, R0, 0xd8 ;  /* 0x000000d800147836 */ /* 0x000fe20000000000 */
[----:B-----5:R-:W-:-:S02]  /*8130*/  @!P6 LOP3.LUT R17, R22, 0xfffffffe, RZ, 0xc0, !PT ;  /* 0xfffffffe1611e812 */ /* 0x020fc400078ec0ff */
[----:B------:R-:W-:Y:S01]  /*8140*/  ISETP.GE.AND P0, PT, R18, UR4, PT ;  /* 0x0000000412007c0c */ /* 0x000fe2000bf06270 */
[----:B0-----:R-:W-:Y:S01]  /*8150*/  @!P3 IMAD.WIDE R8, R19, 0x4, R2 ;  /* 0x000000041308b825 */ /* 0x001fe200078e0202 */
[----:B------:R-:W-:-:S03]  /*8160*/  ISETP.GE.AND P2, PT, R20, UR4, PT ;  /* 0x0000000414007c0c */ /* 0x000fc6000bf46270 */
[--C-:B-1----:R-:W-:Y:S01]  /*8170*/  @!P4 IMAD.WIDE R10, R15, 0x4, R2.reuse ;  /* 0x000000040f0ac825 */ /* 0x102fe200078e0202 */
[----:B------:R0:W-:Y:S03]  /*8180*/  @!P3 ST.E.64 desc[UR42][R8.64], R108 ;  /* 0x0000006c0800b985 */ /* 0x0001e6000c101b2a */
[--C-:B------:R-:W-:Y:S01]  /*8190*/  @!P5 IMAD.WIDE R14, R21, 0x4, R2.reuse ;  /* 0x00000004150ed825 */ /* 0x100fe200078e0202 */
[----:B------:R1:W-:Y:S03]  /*81a0*/  @!P4 ST.E.64 desc[UR42][R10.64], R112 ;  /* 0x000000700a00c985 */ /* 0x0003e6000c101b2a */
[----:B------:R-:W-:Y:S01]  /*81b0*/  VIADD R19, R0, 0xd0 ;  /* 0x000000d000137836 */ /* 0x000fe20000000000 */
[----:B------:R2:W-:Y:S01]  /*81c0*/  @!P5 ST.E.64 desc[UR42][R14.64], R116 ;  /* 0x000000740e00d985 */ /* 0x0005e2000c101b2a */
[----:B------:R-:W-:Y:S01]  /*81d0*/  @!P6 IMAD.WIDE R16, R17, 0x4, R2 ;  /* 0x000000041110e825 */ /* 0x000fe200078e0202 */
[----:B------:R-:W-:-:S02]  /*81e0*/  @!P0 LEA.HI R18, R18, R18, RZ, 0x1 ;  /* 0x0000001212128211 */ /* 0x000fc400078f08ff */
[----:B------:R-:W-:Y:S01]  /*81f0*/  ISETP.GE.AND P1, PT, R19, UR4, PT ;  /* 0x0000000413007c0c */ /* 0x000fe2000bf26270 */
[C---:B------:R-:W-:Y:S01]  /*8200*/  VIADD R21, R0.reuse, 0xe0 ;  /* 0x000000e000157836 */ /* 0x040fe20000000000 */
[----:B------:R4:W-:Y:S01]  /*8210*/  @!P6 ST.E.64 desc[UR42][R16.64], R120 ;  /* 0x000000781000e985 */ /* 0x0009e2000c101b2a */
[----:B0-----:R-:W-:Y:S01]  /*8220*/  VIADD R9, R0, 0xf8 ;  /* 0x000000f800097836 */ /* 0x001fe20000000000 */
[----:B------:R-:W-:Y:S01]  /*8230*/  @!P2 LEA.HI R20, R20, R20, RZ, 0x1 ;  /* 0x000000141414a211 */ /* 0x000fe200078f08ff */
[C---:B------:R-:W-:Y:S01]  /*8240*/  VIADD R12, R0.reuse, 0xe8 ;  /* 0x000000e8000c7836 */ /* 0x040fe20000000000 */
[----:B------:R-:W-:Y:S01]  /*8250*/  ISETP.GE.AND P3, PT, R21, UR4, PT ;  /* 0x0000000415007c0c */ /* 0x000fe2000bf66270 */
[----:B------:R-:W-:Y:S01]  /*8260*/  VIADD R13, R0, 0xf0 ;  /* 0x000000f0000d7836 */ /* 0x000fe20000000000 */
[----:B------:R-:W-:Y:S02]  /*8270*/  ISETP.GE.AND P6, PT, R9, UR4, PT ;  /* 0x0000000409007c0c */ /* 0x000fe4000bfc6270 */
[----:B------:R-:W-:-:S02]  /*8280*/  ISETP.GE.AND P4, PT, R12, UR4, PT ;  /* 0x000000040c007c0c */ /* 0x000fc4000bf86270 */
[----:B------:R-:W-:Y:S02]  /*8290*/  ISETP.GE.AND P5, PT, R13, UR4, PT ;  /* 0x000000040d007c0c */ /* 0x000fe4000bfa6270 */
[----:B------:R-:W-:-:S04]  /*82a0*/  @!P1 LEA.HI R19, R19, R19, RZ, 0x1 ;  /* 0x0000001313139211 */ /* 0x000fc800078f08ff */
[----:B-1----:R-:W-:Y:S02]  /*82b0*/  @!P1 LOP3.LUT R11, R19, 0xfffffffe, RZ, 0xc0, !PT ;  /* 0xfffffffe130b9812 */ /* 0x002fe400078ec0ff */
[----:B------:R-:W-:Y:S02]  /*82c0*/  @!P3 LEA.HI R21, R21, R21, RZ, 0x1 ;  /* 0x000000151515b211 */ /* 0x000fe400078f08ff */
[----:B------:R-:W-:Y:S02]  /*82d0*/  @!P6 LEA.HI R10, R9, R9, RZ, 0x1 ;  /* 0x00000009090ae211 */ /* 0x000fe400078f08ff */
[----:B------:R-:W-:Y:S02]  /*82e0*/  @!P4 LEA.HI R12, R12, R12, RZ, 0x1 ;  /* 0x0000000c0c0cc211 */ /* 0x000fe400078f08ff */
[----:B------:R-:W-:Y:S02]  /*82f0*/  @!P5 LEA.HI R8, R13, R13, RZ, 0x1 ;  /* 0x0000000d0d08d211 */ /* 0x000fe400078f08ff */
[----:B------:R-:W-:-:S02]  /*8300*/  @!P0 LOP3.LUT R9, R18, 0xfffffffe, RZ, 0xc0, !PT ;  /* 0xfffffffe12098812 */ /* 0x000fc400078ec0ff */
[----:B------:R-:W-:Y:S02]  /*8310*/  @!P2 LOP3.LUT R13, R20, 0xfffffffe, RZ, 0xc0, !PT ;  /* 0xfffffffe140da812 */ /* 0x000fe400078ec0ff */
[----:B--2---:R-:W-:Y:S02]  /*8320*/  @!P3 LOP3.LUT R15, R21, 0xfffffffe, RZ, 0xc0, !PT ;  /* 0xfffffffe150fb812 */ /* 0x004fe400078ec0ff */
[----:B----4-:R-:W-:Y:S01]  /*8330*/  @!P4 LOP3.LUT R17, R12, 0xfffffffe, RZ, 0xc0, !PT ;  /* 0xfffffffe0c11c812 */ /* 0x010fe200078ec0ff */
[--C-:B------:R-:W-:Y:S01]  /*8340*/  @!P2 IMAD.WIDE R12, R13, 0x4, R2.reuse ;  /* 0x000000040d0ca825 */ /* 0x100fe200078e0202 */
[----:B------:R-:W-:Y:S02]  /*8350*/  @!P5 LOP3.LUT R19, R8, 0xfffffffe, RZ, 0xc0, !PT ;  /* 0xfffffffe0813d812 */ /* 0x000fe400078ec0ff */
[----:B------:R-:W-:Y:S01]  /*8360*/  @!P6 LOP3.LUT R21, R10, 0xfffffffe, RZ, 0xc0, !PT ;  /* 0xfffffffe0a15e812 */ /* 0x000fe200078ec0ff */
[----:B------:R-:W-:-:S04]  /*8370*/  @!P0 IMAD.WIDE R8, R9, 0x4, R2 ;  /* 0x0000000409088825 */ /* 0x000fc800078e0202 */
        /* <DEDUP_REMOVED lines=12> */
.L_x_3039:
[----:B------:R-:W-:Y:S05]  /*8440*/  BSYNC B0 ;  /* 0x0000000000007941 */ /* 0x000fea0003800000 */
.L_x_3038:
[----:B------:R-:W-:Y:S01]  /*8450*/  VIADD R7, R7, 0x8 ;  /* 0x0000000807077836 */ /* 0x000fe20000000000 */
[----:B0-2---:R0:W2:Y:S04]  /*8460*/  SHFL.IDX PT, R3, R5, 0x1, 0x1c1f ;  /* 0x003c1f0005037f89 */ /* 0x0050a800000e0000 */
[----:B------:R-:W-:Y:S01]  /*8470*/  ISETP.GE.AND P0, PT, R7, R6, PT ;  /* 0x000000060700720c */ /* 0x000fe20003f06270 */
[----:B-1----:R0:W1:-:S12]  /*8480*/  SHFL.IDX PT, R2, R4, 0x1, 0x1c1f ;  /* 0x003c1f0004027f89 */ /* 0x00205800000e0000 */
[----:B0-----:R-:W-:Y:S05]  /*8490*/  @P0 BRA `(.L_x_3003) ;  /* 0x00000054006c0947 */ /* 0x001fea0003800000 */
[C---:B------:R-:W-:Y:S01]  /*84a0*/  IADD3 R5, R0.reuse, 0x8, RZ ;  /* 0x0000000800057810 */ /* 0x040fe20007ffe0ff */
[C---:B------:R-:W-:Y:S01]  /*84b0*/  VIADD R7, R0.reuse, 0x10 ;  /* 0x0000001000077836 */ /* 0x040fe20000000000 */
        /* <DEDUP_REMOVED lines=12> */
[C---:B------:R-:W-:Y:S01]  /*8580*/  IADD3 R19, R0.reuse, 0x58, RZ ;  /* 0x0000005800137810 */ /* 0x040fe20007ffe0ff */
[----:B------:R-:W-:-:S02]  /*8590*/  VIADD R16, R0, 0x48 ;  /* 0x0000004800107836 */ /* 0x000fc40000000000 */
[C---:B------:R-:W-:Y:S01]  /*85a0*/  @!P0 LEA.HI R4, R0.reuse, R0, RZ, 0x1 ;  /* 0x0000000000048211 */ /* 0x040fe200078f08ff */
[C---:B------:R-:W-:Y:S01]  /*85b0*/  VIADD R18, R0.reuse, 0x50 ;  /* 0x0000005000127836 */ /* 0x040fe20000000000 */
[----:B------:R-:W-:Y:S01]  /*85c0*/  @!P1 LEA.HI R6, R5, R5, RZ, 0x1 ;  /* 0x0000000505069211 */ /* 0x000fe200078f08ff */
[----:B------:R-:W-:Y:S01]  /*85d0*/  VIADD R20, R0, 0x80 ;  /* 0x0000008000147836 */ /* 0x000fe20000000000 */
[----:B------:R-:W-:Y:S02]  /*85e0*/  @!P2 LEA.HI R8, R7, R7, RZ, 0x1 ;  /* 0x000000070708a211 */ /* 0x000fe400078f08ff */
[----:B------:R-:W-:Y:S02]  /*85f0*/  @!P0 LOP3.LUT R5, R4, 0xfffffffe, RZ, 0xc0, !PT ;  /* 0xfffffffe04058812 */ /* 0x000fe400078ec0ff */
[----:B------:R-:W-:Y:S02]  /*8600*/  @!P1 LOP3.LUT R7, R6, 0xfffffffe, RZ, 0xc0, !PT ;  /* 0xfffffffe06079812 */ /* 0x000fe400078ec0ff */
[----:B------:R-:W-:Y:S01]  /*8610*/  @!P2 LOP3.LUT R9, R8, 0xfffffffe, RZ, 0xc0, !PT ;  /* 0xfffffffe0809a812 */ /* 0x000fe200078ec0ff */
[----:B-12---:R-:W-:Y:S01]  /*8620*/  @!P0 IMAD.WIDE R4, R5, 0x4, R2 ;  /* 0x0000000405048825 */ /* 0x006fe200078e0202 */
[----:B------:R-:W-:-:S02]  /*8630*/  ISETP.GE.AND P3, PT, R15, UR4, PT ;  /* 0x000000040f007c0c */ /* 0x000fc4000bf66270 */
[----:B------:R-:W-:Y:S01]  /*8640*/  ISETP.GE.AND P4, PT, R16, UR4, PT ;  /* 0x0000000410007c0c */ /* 0x000fe2000bf86270 */
[--C-:B------:R-:W-:Y:S01]  /*8650*/  @!P1 IMAD.WIDE R6, R7, 0x4, R2.reuse ;  /* 0x0000000407069825 */ /* 0x100fe200078e0202 */
[----:B------:R0:W-:Y:S01]  /*8660*/  @!P0 ST.E.64 desc[UR42][R4.64], R26 ;  /* 0x0000001a04008985 */ /* 0x0001e2000c101b2a */
[----:B------:R-:W-:Y:S02]  /*8670*/  ISETP.GE.AND P0, PT, R12, UR4, PT ;  /* 0x000000040c007c0c */ /* 0x000fe4000bf06270 */
[----:B------:R-:W-:Y:S01]  /*8680*/  @!P2 IMAD.WIDE R8, R9, 0x4, R2 ;  /* 0x000000040908a825 */ /* 0x000fe200078e0202 */
[----:B------:R1:W-:Y:S01]  /*8690*/  @!P1 ST.E.64 desc[UR42][R6.64], R30 ;  /* 0x0000001e06009985 */ /* 0x0003e2000c101b2a */
[----:B------:R-:W-:Y:S02]  /*86a0*/  ISETP.GE.AND P1, PT, R13, UR4, PT ;  /* 0x000000040d007c0c */ /* 0x000fe4000bf26270 */
[----:B------:R-:W-:Y:S01]  /*86b0*/  @!P5 LEA.HI R10, R10, R10, RZ, 0x1 ;  /* 0x0000000a0a0ad211 */ /* 0x000fe200078f08ff */
[----:B------:R2:W-:Y:S01]  /*86c0*/  @!P2 ST.E.64 desc[UR42][R8.64], R34 ;  /* 0x000000220800a985 */ /* 0x0005e2000c101b2a */
[----:B------:R-:W-:-:S02]  /*86d0*/  ISETP.GE.AND P2, PT, R14, UR4, PT ;  /* 0x000000040e007c0c */ /* 0x000fc4000bf46270 */
[----:B------:R-:W-:Y:S02]  /*86e0*/  @!P6 LEA.HI R11, R11, R11, RZ, 0x1 ;  /* 0x0000000b0b0be211 */ /* 0x000fe400078f08ff */
[----:B------:R-:W-:Y:S02]  /*86f0*/  @!P3 LEA.HI R15, R15, R15, RZ, 0x1 ;  /* 0x0000000f0f0fb211 */ /* 0x000fe400078f08ff */
[----:B0-----:R-:W-:Y:S02]  /*8700*/  @!P5 LOP3.LUT R5, R10, 0xfffffffe, RZ, 0xc0, !PT ;  /* 0xfffffffe0a05d812 */ /* 0x001fe400078ec0ff */
[----:B------:R-:W-:Y:S02]  /*8710*/  @!P0 LEA.HI R12, R12, R12, RZ, 0x1 ;  /* 0x0000000c0c0c8211 */ /* 0x000fe400078f08ff */
[----:B-1----:R-:W-:Y:S01]  /*8720*/  @!P6 LOP3.LUT R7, R11, 0xfffffffe, RZ, 0xc0, !PT ;  /* 0xfffffffe0b07e812 */ /* 0x002fe200078ec0ff */
[----:B------:R-:W-:Y:S01]  /*8730*/  @!P5 IMAD.WIDE R4, R5, 0x4, R2 ;  /* 0x000000040504d825 */ /* 0x000fe200078e0202 */
[----:B------:R-:W-:-:S02]  /*8740*/  @!P1 LEA.HI R13, R13, R13, RZ, 0x1 ;  /* 0x0000000d0d0d9211 */ /* 0x000fc400078f08ff */
[----:B------:R-:W-:Y:S01]  /*8750*/  @!P2 LEA.HI R14, R14, R14, RZ, 0x1 ;  /* 0x0000000e0e0ea211 */ /* 0x000fe200078f08ff */
[----:B------:R-:W-:Y:S01]  /*8760*/  @!P6 IMAD.WIDE R6, R7, 0x4, R2 ;  /* 0x000000040706e825 */ /* 0x000fe200078e0202 */
[----:B------:R-:W-:Y:S01]  /*8770*/  @!P4 LEA.HI R16, R16, R16, RZ, 0x1 ;  /* 0x000000101010c211 */ /* 0x000fe200078f08ff */
[----:B------:R0:W-:Y:S01]  /*8780*/  @!P5 ST.E.64 desc[UR42][R4.64], R38 ;  /* 0x000000260400d985 */ /* 0x0001e2000c101b2a */
[----:B--2---:R-:W-:Y:S02]  /*8790*/  @!P0 LOP3.LUT R9, R12, 0xfffffffe, RZ, 0xc0, !PT ;  /* 0xfffffffe0c098812 */ /* 0x004fe400078ec0ff */
[----:B------:R-:W-:Y:S01]  /*87a0*/  @!P1 LOP3.LUT R13, R13, 0xfffffffe, RZ, 0xc0, !PT ;  /* 0xfffffffe0d0d9812 */ /* 0x000fe200078ec0ff */
[----:B------:R1:W-:Y:S01]  /*87b0*/  @!P6 ST.E.64 desc[UR42][R6.64], R42 ;  /* 0x0000002a0600e985 */ /* 0x0003e2000c101b2a */
[----:B------:R-:W-:Y:S01]  /*87c0*/  @!P2 LOP3.LUT R11, R14, 0xfffffffe, RZ, 0xc0, !PT ;  /* 0xfffffffe0e0ba812 */ /* 0x000fe200078ec0ff */
[----:B------:R-:W-:Y:S01]  /*87d0*/  VIADD R14, R0, 0x60 ;  /* 0x00000060000e7836 */ /* 0x000fe20000000000 */
[----:B------:R-:W-:-:S02]  /*87e0*/  @!P3 LOP3.LUT R15, R15, 0xfffffffe, RZ, 0xc0, !PT ;  /* 0xfffffffe0f0fb812 */ /* 0x000fc400078ec0ff */
        /* <DEDUP_REMOVED lines=10> */
[----:B------:R-:W-:Y:S02]  /*8890*/  @!P5 LEA.HI R18, R18, R18, RZ, 0x1 ;  /* 0x000000121212d211 */ /* 0x000fe400078f08ff */
[----:B------:R-:W-:Y:S01]  /*88a0*/  @!P3 IMAD.WIDE R10, R15, 0x4, R2 ;  /* 0x000000040f0ab825 */ /* 0x000fe200078e0202 */
[----:B------:R2:W-:Y:S01]  /*88b0*/  @!P2 ST.E.64 desc[UR42][R8.64], R54 ;  /* 0x000000360800a985 */ /* 0x0005e2000c101b2a */
[----:B------:R-:W-:-:S02]  /*88c0*/  ISETP.GE.AND P2, PT, R16, UR4, PT ;  /* 0x0000000410007c0c */ /* 0x000fc4000bf46270 */
[----:B------:R-:W-:Y:S01]  /*88d0*/  @!P4 IMAD.WIDE R12, R17, 0x4, R2 ;  /* 0x00000004110cc825 */ /* 0x000fe200078e0202 */
[----:B------:R4:W-:Y:S01]  /*88e0*/  @!P3 ST.E.64 desc[UR42][R10.64], R58 ;  /* 0x0000003a0a00b985 */ /* 0x0009e2000c101b2a */
[----:B------:R-:W-:Y:S02]  /*88f0*/  @!P6 LEA.HI R19, R19, R19, RZ, 0x1 ;  /* 0x000000131313e211 */ /* 0x000fe400078f08ff */
[C---:B------:R-:W-:Y:S01]  /*8900*/  VIADD R15, R0.reuse, 0x68 ;  /* 0x00000068000f7836 */ /* 0x040fe20000000000 */
[----:B------:R5:W-:Y:S01]  /*8910*/  @!P4 ST.E.64 desc[UR42][R12.64], R62 ;  /* 0x0000003e0c00c985 */ /* 0x000be2000c101b2a */
[----:B------:R-:W-:Y:S01]  /*8920*/  VIADD R17, R0, 0x78 ;  /* 0x0000007800117836 */ /* 0x000fe20000000000 */
[----:B------:R-:W-:Y:S02]  /*8930*/  ISETP.GE.AND P4, PT, R14, UR4, PT ;  /* 0x000000040e007c0c */ /* 0x000fe4000bf86270 */
[----:B------:R-:W-:Y:S02]  /*8940*/  ISETP.GE.AND P3, PT, R15, UR4, PT ;  /* 0x000000040f007c0c */ /* 0x000fe4000bf66270 */
[----:B------:R-:W-:-:S02]  /*8950*/  ISETP.GE.AND P1, PT, R17, UR4, PT ;  /* 0x0000000411007c0c */ /* 0x000fc4000bf26270 */
[----:B0-----:R-:W-:Y:S01]  /*8960*/  @!P5 LOP3.LUT R5, R18, 0xfffffffe, RZ, 0xc0, !PT ;  /* 0xfffffffe1205d812 */ /* 0x001fe200078ec0ff */
[C---:B------:R-:W-:Y:S01]  /*8970*/  VIADD R18, R0.reuse, 0x88 ;  /* 0x0000008800127836 */ /* 0x040fe20000000000 */
        /* <DEDUP_REMOVED lines=14> */
[----:B----4-:R-:W-:Y:S02]  /*8a60*/  @!P2 LOP3.LUT R11, R16, 0xfffffffe, RZ, 0xc0, !PT ;  /* 0xfffffffe100ba812 */ /* 0x010fe400078ec0ff */
[----:B------:R-:W-:Y:S02]  /*8a70*/  @!P1 LOP3.LUT R17, R17, 0xfffffffe, RZ, 0xc0, !PT ;  /* 0xfffffffe11119812 */ /* 0x000fe400078ec0ff */
[----:B-----5:R-:W-:Y:S01]  /*8a80*/  @!P0 LOP3.LUT R13, R20, 0xfffffffe, RZ, 0xc0, !PT ;  /* 0xfffffffe140d8812 */ /* 0x020fe200078ec0ff */
[----:B------:R-:W-:Y:S01]  /*8a90*/  VIADD R20, R0, 0xb8 ;  /* 0x000000b800147836 */ /* 0x000fe20000000000 */
[----:B------:R-:W-:Y:S01]  /*8aa0*/  ISETP.GE.AND P6, PT, R18, UR4, PT ;  /* 0x0000000412007c0c */ /* 0x000fe2000bfc6270 */
[----:B0-----:R-:W-:Y:S01]  /*8ab0*/  @!P4 IMAD.WIDE R4, R9, 0x4, R2 ;  /* 0x000000040904c825 */ /* 0x001fe200078e0202 */
[----:B------:R-:W-:-:S02]  /*8ac0*/  ISETP.GE.AND P5, PT, R19, UR4, PT ;  /* 0x0000000413007c0c */ /* 0x000fc4000bfa6270 */
[----:B------:R-:W-:Y:S01]  /*8ad0*/  IADD3 R16, R0, 0xa8, RZ ;  /* 0x000000a800107810 */ /* 0x000fe20007ffe0ff */
[--C-:B-1----:R-:W-:Y:S01]  /*8ae0*/  @!P3 IMAD.WIDE R6, R15, 0x4, R2.reuse ;  /* 0x000000040f06b825 */ /* 0x102fe200078e0202 */
[----:B------:R0:W-:Y:S03]  /*8af0*/  @!P4 ST.E.64 desc[UR42][R4.64], R74 ;  /* 0x0000004a0400c985 */ /* 0x0001e6000c101b2a */
        /* <DEDUP_REMOVED lines=12> */
[----:B------:R-:W-:Y:S02]  /*8bc0*/  ISETP.GE.AND P0, PT, R14, UR4, PT ;  /* 0x000000040e007c0c */ /* 0x000fe4000bf06270 */
[----:B------:R-:W-:Y:S02]  /*8bd0*/  ISETP.GE.AND P4, PT, R15, UR4, PT ;  /* 0x000000040f007c0c */ /* 0x000fe4000bf86270 */
[----:B------:R-:W-:-:S02]  /*8be0*/  ISETP.GE.AND P2, PT, R17, UR4, PT ;  /* 0x0000000411007c0c */ /* 0x000fc4000bf46270 */
[----:B------:R-:W-:Y:S02]  /*8bf0*/  @!P5 LEA.HI R19, R19, R19, RZ, 0x1 ;  /* 0x000000131313d211 */ /* 0x000fe400078f08ff */
        /* <DEDUP_REMOVED lines=55> */
[----:B----4-:R-:W-:Y:S02]  /*8f70*/  @!P2 LOP3.LUT R11, R16, 0xfffffffe, RZ, 0xc0, !PT ;  /* 0xfffffffe100ba812 */ /* 0x010fe400078ec0ff */
[----:B------:R-:W-:Y:S02]  /*8f80*/  @!P3 LOP3.LUT R17, R17, 0xfffffffe, RZ, 0xc0, !PT ;  /* 0xfffffffe1111b812 */ /* 0x000fe400078ec0ff */
[----:B-----5:R-:W-:Y:S02]  /*8f90*/  @!P4 LOP3.LUT R13, R20, 0xfffffffe, RZ, 0xc0, !PT ;  /* 0xfffffffe140dc812 */ /* 0x020fe400078ec0ff */
[----:B------:R-:W-:Y:S01]  /*8fa0*/  IADD3 R0, R0, 0xf8, RZ ;  /* 0x000000f800007810 */ /* 0x000fe20007ffe0ff */
        /* <DEDUP_REMOVED lines=17> */
.L_x_3036:
[----:B------:R-:W2:Y:S02]  /*90c0*/  S2R R0, SR_TID.X ;  /* 0x0000000000007919 */ /* 0x000ea40000002100 */
[----:B--2---:R-:W-:-:S05]  /*90d0*/  VIADD R3, R0, 0xffffff80 ;  /* 0xffffff8000037836 */ /* 0x004fca0000000000 */
[----:B------:R-:W-:-:S13]  /*90e0*/  ISETP.GT.AND P0, PT, R3, 0x3f, PT ;  /* 0x0000003f0300780c */ /* 0x000fda0003f04270 */
[----:B------:R-:W-:Y:S05]  /*90f0*/  @P0 BRA `(.L_x_3003) ;  /* 0x0000004800540947 */ /* 0x000fea0003800000 */
[----:B------:R-:W2:Y:S01]  /*9100*/  S2R R3, SR_CTAID.X ;  /* 0x0000000000037919 */ /* 0x000ea20000002500 */
[----:B------:R-:W4:Y:S01]  /*9110*/  LDC R8, c[0x0][0xbe8] ;  /* 0x0002fa00ff087b82 */ /* 0x000f220000000800 */
[----:B------:R-:W-:Y:S01]  /*9120*/  ULDC UR4, c[0x0][0xa88] ;  /* 0x0002a20000047ab9 */ /* 0x000fe20000000800 */
[----:B--2---:R-:W-:Y:S02]  /*9130*/  IMAD R0, R3, 0x40, R0 ;  /* 0x0000004003007824 */ /* 0x004fe400078e0200 */
[----:B----4-:R-:W-:Y:S02]  /*9140*/  IMAD R3, R8, UR4, RZ ;  /* 0x0000000408037c24 */ /* 0x010fe4000f8e02ff */
[----:B------:R-:W-:-:S05]  /*9150*/  VIADD R0, R0, 0xffffff80 ;  /* 0xffffff8000007836 */ /* 0x000fca0000000000 */
[----:B------:R-:W-:-:S13]  /*9160*/  ISETP.GE.AND P0, PT, R0, R3, PT ;  /* 0x000000030000720c */ /* 0x000fda0003f06270 */
[----:B------:R-:W-:Y:S05]  /*9170*/  @P0 BRA `(.L_x_3003) ;  /* 0x0000004800340947 */ /* 0x000fea0003800000 */
[----:B------:R-:W-:Y:S01]  /*9180*/  ISETP.NE.AND P0, PT, R8, 0x1, PT ;  /* 0x000000010800780c */ /* 0x000fe20003f05270 */
[----:B------:R-:W2:Y:S01]  /*9190*/  S2UR UR4, SR_CTAID.Z ;  /* 0x00000000000479c3 */ /* 0x000ea20000002700 */
[--C-:B------:R-:W-:Y:S01]  /*91a0*/  SHF.R.S32.HI R3, RZ, 0x1f, R2.reuse ;  /* 0x0000001fff037819 */ /* 0x100fe20000011402 */
[----:B------:R-:W-:Y:S01]  /*91b0*/  ULDC.64 UR6, c[0x0][0xbd0] ;  /* 0x0002f40000067ab9 */ /* 0x000fe20000000a00 */
[----:B------:R-:W-:Y:S02]  /*91c0*/  IMAD.MOV R7, RZ, RZ, -R2 ;  /* 0x000000ffff077224 */ /* 0x000fe400078e0a02 */
[----:B01----:R-:W-:-:S03]  /*91d0*/  IMAD.WIDE.U32 R4, R2, UR6, RZ ;  /* 0x0000000602047c25 */ /* 0x003fc6000f8e00ff */
[----:B------:R-:W0:Y:S01]  /*91e0*/  LDC.64 R12, c[0x0][0xbd8] ;  /* 0x0002f600ff0c7b82 */ /* 0x000e220000000a00 */
[----:B------:R-:W-:-:S04]  /*91f0*/  IMAD R3, R3, UR6, RZ ;  /* 0x0000000603037c24 */ /* 0x000fc8000f8e02ff */
[----:B------:R-:W-:Y:S02]  /*9200*/  IMAD R3, R2, UR7, R3 ;  /* 0x0000000702037c24 */ /* 0x000fe4000f8e0203 */
[----:B------:R-:W-:Y:S01]  /*9210*/  IMAD.MOV.U32 R2, RZ, RZ, R4 ;  /* 0x000000ffff027224 */ /* 0x000fe200078e0004 */
[----:B------:R-:W1:Y:S01]  /*9220*/  @P0 LDC R9, c[0x0][0xbec] ;  /* 0x0002fb00ff090b82 */ /* 0x000e620000000800 */
[----:B------:R-:W-:Y:S02]  /*9230*/  IMAD.IADD R3, R5, 0x1, R3 ;  /* 0x0000000105037824 */ /* 0x000fe400078e0203 */
[----:B------:R-:W-:-:S05]  /*9240*/  IMAD.MOV.U32 R5, RZ, RZ, R0 ;  /* 0x000000ffff057224 */ /* 0x000fca00078e0000 */
[----:B------:R-:W4:Y:S01]  /*9250*/  S2UR UR8, SR_CTAID.Y ;  /* 0x00000000000879c3 */ /* 0x000f220000002600 */
[----:B--2---:R-:W-:-:S07]  /*9260*/  USHF.R.S32.HI UR5, URZ, 0x1f, UR4 ;  /* 0x0000001f3f057899 */ /* 0x004fce0008011404 */
[----:B------:R-:W4:Y:S01]  /*9270*/  LDC R10, c[0x0][0xc50] ;  /* 0x00031400ff0a7b82 */ /* 0x000f220000000800 */
[C---:B0-----:R-:W-:Y:S02]  /*9280*/  IMAD R14, R12.reuse, UR5, RZ ;  /* 0x000000050c0e7c24 */ /* 0x041fe4000f8e02ff */
[----:B------:R-:W-:-:S04]  /*9290*/  IMAD.WIDE.U32 R2, R12, UR4, R2 ;  /* 0x000000040c027c25 */ /* 0x000fc8000f8e0002 */
[----:B------:R-:W-:Y:S01]  /*92a0*/  IMAD R13, R13, UR4, R14 ;  /* 0x000000040d0d7c24 */ /* 0x000fe2000f8e020e */
[----:B------:R-:W0:Y:S01]  /*92b0*/  @P0 LDC R11, c[0x0][0xbf0] ;  /* 0x0002fc00ff0b0b82 */ /* 0x000e220000000800 */
[----:B-1----:R-:W-:Y:S01]  /*92c0*/  @P0 IMAD.HI.U32 R6, R0, R9, RZ ;  /* 0x0000000900060227 */ /* 0x002fe200078e00ff */
[----:B------:R-:W-:-:S03]  /*92d0*/  ULDC.64 UR4, c[0x0][0xbe0] ;  /* 0x0002f80000047ab9 */ /* 0x000fc60000000a00 */
[----:B------:R-:W-:Y:S02]  /*92e0*/  IMAD.IADD R3, R13, 0x1, R3 ;  /* 0x000000010d037824 */ /* 0x000fe400078e0203 */
[----:B----4-:R-:W-:-:S04]  /*92f0*/  IMAD R9, R10, R7, UR8 ;  /* 0x000000080a097e24 */ /* 0x010fc8000f8e0207 */
[----:B------:R-:W-:Y:S01]  /*9300*/  IMAD.WIDE.U32 R2, R9, UR4, R2 ;  /* 0x0000000409027c25 */ /* 0x000fe2000f8e0002 */
[----:B------:R-:W-:Y:S02]  /*9310*/  SHF.R.S32.HI R4, RZ, 0x1f, R9 ;  /* 0x0000001fff047819 */ /* 0x000fe40000011409 */
[----:B0-----:R-:W-:-:S03]  /*9320*/  @P0 SHF.R.U32.HI R5, RZ, R11, R6 ;  /* 0x0000000bff050219 */ /* 0x001fc60000011606 */
[----:B------:R-:W-:Y:S01]  /*9330*/  IMAD R4, R4, UR4, RZ ;  /* 0x0000000404047c24 */ /* 0x000fe2000f8e02ff */
[----:B------:R-:W-:Y:S01]  /*9340*/  IADD3 R2, P0, R5, R2, RZ ;  /* 0x0000000205027210 */ /* 0x000fe20007f1e0ff */
[--C-:B------:R-:W-:Y:S02]  /*9350*/  IMAD.MOV R7, RZ, RZ, -R5.reuse ;  /* 0x000000ffff077224 */ /* 0x100fe400078e0a05 */
[----:B------:R-:W-:Y:S01]  /*9360*/  IMAD R4, R9, UR5, R4 ;  /* 0x0000000509047c24 */ /* 0x000fe2000f8e0204 */
[----:B------:R-:W-:Y:S01]  /*9370*/  SHF.R.S32.HI R9, RZ, 0x1f, R5 ;  /* 0x0000001fff097819 */ /* 0x000fe20000011405 */
[----:B------:R-:W-:Y:S01]  /*9380*/  IMAD R7, R8, R7, R0 ;  /* 0x0000000708077224 */ /* 0x000fe200078e0200 */
[----:B------:R-:W-:Y:S02]  /*9390*/  ULDC.64 UR4, c[0x0][0xbc8] ;  /* 0x0002f20000047ab9 */ /* 0x000fe40000000a00 */
[----:B------:R-:W-:Y:S02]  /*93a0*/  IADD3.X R3, R9, R3, R4, P0, !PT ;  /* 0x0000000309037210 */ /* 0x000fe400007fe404 */
[----:B------:R-:W-:Y:S01]  /*93b0*/  SHF.R.S32.HI R0, RZ, 0x1f, R7 ;  /* 0x0000001fff007819 */ /* 0x000fe20000011407 */
[----:B------:R-:W-:-:S04]  /*93c0*/  IMAD.WIDE.U32 R2, R7, UR4, R2 ;  /* 0x0000000407027c25 */ /* 0x000fc8000f8e0002 */
[----:B------:R-:W-:-:S04]  /*93d0*/  IMAD R0, R0, UR4, RZ ;  /* 0x0000000400007c24 */ /* 0x000fc8000f8e02ff */
[----:B------:R-:W-:Y:S01]  /*93e0*/  IMAD R5, R7, UR5, R0 ;  /* 0x0000000507057c24 */ /* 0x000fe2000f8e0200 */
[----:B------:R-:W-:Y:S02]  /*93f0*/  ULDC.64 UR4, c[0x0][0xba8] ;  /* 0x0002ea0000047ab9 */ /* 0x000fe40000000a00 */
[----:B------:R-:W-:Y:S02]  /*9400*/  LEA R4, P0, R2, UR4, 0x2 ;  /* 0x0000000402047c11 */ /* 0x000fe4000f8010ff */
[----:B------:R-:W-:-:S04]  /*9410*/  IADD3 R3, R3, R5, RZ ;  /* 0x0000000503037210 */ /* 0x000fc80007ffe0ff */
[----:B------:R-:W-:Y:S01]  /*9420*/  LEA.HI.X R5, R2, UR5, R3, 0x2, P0 ;  /* 0x0000000502057c11 */ /* 0x000fe200080f1403 */
[----:B------:R-:W-:-:S05]  /*9430*/  IMAD.MOV.U32 R3, RZ, RZ, -0x800000 ;  /* 0xff800000ff037424 */ /* 0x000fca00078e00ff */
[----:B------:R0:W-:Y:S01]  /*9440*/  STG.E desc[UR42][R4.64], R3 ;  /* 0x0000000304007986 */ /* 0x0001e2000c10192a */
[----:B------:R-:W-:Y:S05]  /*9450*/  BRA `(.L_x_3003) ;  /* 0x00000044007c7947 */ /* 0x000fea0003800000 */
.L_x_3001:
[----:B------:R-:W-:-:S08]  /*9460*/  NOP ;  /* 0x0000000000007918 */ /* 0x000fd00000000000 */
[----:B-1----:R-:W0:-:S00]  /*9470*/  USETMAXREG.DEALLOC.CTAPOOL 0x18 ;  /* 0x00000018000079c8 */ /* 0x002e0000080e0500 */
        /* <DEDUP_REMOVED lines=16> */
.L_x_3040:
[----:B------:R-:W-:Y:S01]  /*9580*/  ULDC UR7, c[0x0][0xc50] ;  /* 0x0003140000077ab9 */ /* 0x000fe20000000800 */
[----:B------:R-:W-:Y:S01]  /*9590*/  UMOV UR36, UR6 ;  /* 0x0000000600247c82 */ /* 0x000fe20008000000 */
[----:B------:R-:W-:-:S11]  /*95a0*/  UISETP.NE.AND UP0, UPT, UR7, 0x1, UPT ;  /* 0x000000010700788c */ /* 0x000fd6000bf05270 */
[----:B------:R-:W-:Y:S01]  /*95b0*/  @UP0 ULDC UR4, c[0x0][0xc54] ;  /* 0x0003150000040ab9 */ /* 0x000fe20000000800 */
[----:B------:R-:W-:Y:S01]  /*95c0*/  @UP0 ULDC UR8, c[0x0][0xc58] ;  /* 0x0003160000080ab9 */ /* 0x000fe20000000800 */
[----:B------:R-:W-:-:S04]  /*95d0*/  UIMAD.WIDE.U32 UR4, UR6, UR4, URZ ;  /* 0x00000004060472a5 */ /* 0x000fc8000f8e003f */
[----:B------:R-:W-:-:S12]  /*95e0*/  @UP0 USHF.R.U32.HI UR36, URZ, UR8, UR5 ;  /* 0x000000083f240299 */ /* 0x000fd80008011605 */
.L_x_3041:
        /* <DEDUP_REMOVED lines=39> */
[----:B------:R-:W-:Y:S01]  /*9860*/  IMAD.U32 R7, RZ, RZ, UR5 ;  /* 0x00000005ff077e24 */ /* 0x000fe2000f8e00ff */
[----:B------:R-:W-:-:S04]  /*9870*/  ULOP3.LUT UR5, UR5, UR4, URZ, 0x3c, !UPT ;  /* 0x0000000405057292 */ /* 0x000fc8000f8e3c3f */
[----:B------:R-:W-:Y:S02]  /*9880*/  IABS R2, R7 ;  /* 0x0000000700027213 */ /* 0x000fe40000000000 */
        /* <DEDUP_REMOVED lines=12> */
.L_x_3043:
[----:B0-----:R-:W2:Y:S01]  /*9950*/  LDL R3, [R1+0xc] ;  /* 0x00000c0001037983 */ /* 0x001ea20000100800 */
[----:B------:R-:W-:Y:S02]  /*9960*/  IMAD.MOV.U32 R6, RZ, RZ, RZ ;  /* 0x000000ffff067224 */ /* 0x000fe400078e00ff */
[----:B------:R-:W-:Y:S02]  /*9970*/  IMAD.MOV.U32 R9, RZ, RZ, 0x1 ;  /* 0x00000001ff097424 */ /* 0x000fe400078e00ff */
[----:B--2---:R-:W-:-:S05]  /*9980*/  IMAD R2, R3, UR40, RZ ;  /* 0x0000002803027c24 */ /* 0x004fca000f8e02ff */
[----:B------:R-:W-:Y:S01]  /*9990*/  VIADDMNMX R18, R2, R3, UR39, PT ;  /* 0x0000002702127e46 */ /* 0x000fe2000b800103 */
[----:B------:R0:W-:Y:S03]  /*99a0*/  STL [R1+0x8], R2 ;  /* 0x0000080201007387 */ /* 0x0001e60000100800 */
[----:B------:R-:W-:Y:S01]  /*99b0*/  ISETP.GT.AND P0, PT, R18, R2, PT ;  /* 0x000000021200720c */ /* 0x000fe20003f04270 */
[----:B------:R0:W-:-:S12]  /*99c0*/  STL [R1+0x10], R18 ;  /* 0x0000101201007387 */ /* 0x0001d80000100800 */
[----:B0-----:R-:W-:Y:S05]  /*99d0*/  @!P0 BRA `(.L_x_3042) ;  /* 0x0000003c005c8947 */ /* 0x001fea0003800000 */
        /* <DEDUP_REMOVED lines=23> */
.L_x_3044:
        /* <DEDUP_REMOVED lines=20> */
.L_x_3046:
        /* <DEDUP_REMOVED lines=15> */
.L_x_3045:
        /* <DEDUP_REMOVED lines=8> */
[----:B0-----:R-:W0:Y:S02]  /*9e00*/  LDC.64 R2, c[0x0][0x418] ;  /* 0x00010600ff027b82 */ /* 0x001e240000000a00 */
[----:B0-----:R-:W-:-:S04]  /*9e10*/  ISETP.NE.U32.AND P0, PT, R2, RZ, PT ;  /* 0x000000ff0200720c */ /* 0x001fc80003f05070 */
[----:B------:R-:W-:-:S04]  /*9e20*/  ISETP.NE.AND.EX P1, PT, R3, RZ, PT, P0 ;  /* 0x000000ff0300720c */ /* 0x000fc80003f25300 */
[----:B------:R-:W-:-:S05]  /*9e30*/  P2R R4, PR, RZ, 0x2 ;  /* 0x00000002ff047803 */ /* 0x000fca0000000000 */
[----:B------:R0:W-:Y:S01]  /*9e40*/  STL [R1], R4 ;  /* 0x0000000401007387 */ /* 0x0001e20000100800 */
[----:B--2---:R-:W-:Y:S02]  /*9e50*/  SHF.R.S32.HI R18, RZ, 0x1f, R17 ;  /* 0x0000001fff127819 */ /* 0x004fe40000011411 */
[----:B------:R-:W-:Y:S01]  /*9e60*/  SEL R16, R17, RZ, !P1 ;  /* 0x000000ff11107207 */ /* 0x000fe20004800000 */
[----:B0-----:R-:W-:Y:S06]  /*9e70*/  BRA.DIV UR4, `(.L_x_3047) ;  /* 0x0000003e049c7947 */ /* 0x001fec000b800000 */
[----:B------:R0:W1:Y:S02]  /*9e80*/  SHFL.IDX PT, R14, R19, RZ, 0x1f ;  /* 0x00001fff130e7589 */ /* 0x00006400000e0000 */
.L_x_3143:
[----:B------:R2:W-:Y:S01]  /*9e90*/  STL [R1+0x4], R0 ;  /* 0x0000040001007387 */ /* 0x0005e20000100800 */
[----:B-1----:R-:W-:Y:S02]  /*9ea0*/  ISETP.NE.AND P0, PT, R14, RZ, PT ;  /* 0x000000ff0e00720c */ /* 0x002fe40003f05270 */
[----:B------:R-:W-:-:S04]  /*9eb0*/  PLOP3.LUT P2, PT, PT, PT, PT, 0x8, 0x0 ;  /* 0x000000000000781c */ /* 0x000fc80003f4e170 */
[----:B0-----:R-:W-:-:S07]  /*9ec0*/  P2R R19, PR, RZ, 0x4 ;  /* 0x00000004ff137803 */ /* 0x001fce0000000000 */
[----:B--2---:R-:W-:Y:S05]  /*9ed0*/  @P0 BRA `(.L_x_3048) ;  /* 0x0000000000e00947 */ /* 0x004fea0003800000 */
[----:B------:R-:W-:-:S03]  /*9ee0*/  UMOV UR4, 0xffffffff ;  /* 0xffffffff00047882 */ /* 0x000fc60000000000 */
[----:B------:R-:W-:Y:S05]  /*9ef0*/  BRA.DIV UR4, `(.L_x_3049) ;  /* 0x0000003e049c7947 */ /* 0x000fea000b800000 */
[----:B------:R-:W-:-:S13]  /*9f00*/  ELECT P6, URZ, PT ;  /* 0x00000000003f782f */ /* 0x000fda00038c0000 */
.L_x_3146:
[----:B------:R-:W-:Y:S05]  /*9f10*/  @!P6 BRA `(.L_x_3048) ;  /* 0x0000000000d0e947 */ /* 0x000fea0003800000 */
[----:B------:R-:W-:Y:S01]  /*9f20*/  IMAD.MOV.U32 R16, RZ, RZ, R17 ;  /* 0x000000ffff107224 */ /* 0x000fe200078e0011 */
[----:B------:R-:W-:Y:S06]  /*9f30*/  @!P1 BRA `(.L_x_3050) ;  /* 0x00000000004c9947 */ /* 0x000fec0003800000 */
[----:B------:R-:W0:Y:S01]  /*9f40*/  LDC R6, c[0x0][0x43c] ;  /* 0x00010f00ff067b82 */ /* 0x000e220000000800 */
[----:B------:R-:W-:Y:S01]  /*9f50*/  IMAD.MOV.U32 R7, RZ, RZ, R0 ;  /* 0x000000ffff077224 */ /* 0x000fe200078e0000 */
[----:B------:R-:W-:Y:S01]  /*9f60*/  ULDC.64 UR4, c[0x0][0x428] ;  /* 0x00010a0000047ab9 */ /* 0x000fe20000000a00 */
[----:B0-----:R-:W-:-:S13]  /*9f70*/  ISETP.NE.AND P0, PT, R6, 0x1, PT ;  /* 0x000000010600780c */ /* 0x001fda0003f05270 */
[----:B------:R-:W0:Y:S02]  /*9f80*/  @P0 LDC.64 R4, c[0x0][0x440] ;  /* 0x00011000ff040b82 */ /* 0x000e240000000a00 */
[----:B0-----:R-:W-:-:S04]  /*9f90*/  @P0 IMAD.HI.U32 R0, R7, R4, RZ ;  /* 0x0000000407000227 */ /* 0x001fc800078e00ff */
[----:B------:R-:W-:Y:S01]  /*9fa0*/  IMAD.MOV.U32 R4, RZ, RZ, R7 ;  /* 0x000000ffff047224 */ /* 0x000fe200078e0007 */
[----:B------:R-:W-:Y:S01]  /*9fb0*/  @P0 SHF.R.U32.HI R4, RZ, R5, R0 ;  /* 0x00000005ff040219 */ /* 0x000fe20000011600 */
[----:B------:R-:W-:-:S04]  /*9fc0*/  IMAD R0, R18, UR4, RZ ;  /* 0x0000000412007c24 */ /* 0x000fc8000f8e02ff */
[----:B------:R-:W-:-:S04]  /*9fd0*/  IMAD.MOV R5, RZ, RZ, -R4 ;  /* 0x000000ffff057224 */ /* 0x000fc800078e0a04 */
[----:B------:R-:W-:Y:S01]  /*9fe0*/  IMAD R7, R6, R5, R7 ;  /* 0x0000000506077224 */ /* 0x000fe200078e0207 */
[----:B------:R-:W-:-:S04]  /*9ff0*/  SHF.R.S32.HI R5, RZ, 0x1f, R4 ;  /* 0x0000001fff057819 */ /* 0x000fc80000011404 */
[----:B------:R0:W-:Y:S01]  /*a000*/  STL [R1+0x4], R7 ;  /* 0x0000040701007387 */ /* 0x0001e20000100800 */
[----:B------:R-:W-:-:S03]  /*a010*/  IMAD.WIDE.U32 R4, R17, UR4, R4 ;  /* 0x0000000411047c25 */ /* 0x000fc6000f8e0004 */
[----:B------:R-:W-:Y:S01]  /*a020*/  LEA R2, P0, R4, R2, 0x2 ;  /* 0x0000000204027211 */ /* 0x000fe200078010ff */
[----:B0-----:R-:W-:-:S05]  /*a030*/  IMAD R7, R17, UR5, R0 ;  /* 0x0000000511077c24 */ /* 0x001fca000f8e0200 */
[----:B------:R-:W-:-:S04]  /*a040*/  IADD3 R0, R5, R7, RZ ;  /* 0x0000000705007210 */ /* 0x000fc80007ffe0ff */
[----:B------:R-:W-:-:S05]  /*a050*/  LEA.HI.X R3, R4, R3, R0, 0x2, P0 ;  /* 0x0000000304037211 */ /* 0x000fca00000f1400 */
[----:B------:R0:W5:Y:S02]  /*a060*/  LDG.E R16, desc[UR42][R2.64] ;  /* 0x0000002a02107981 */ /* 0x000164000c1e1900 */
.L_x_3050:
[----:B------:R-:W-:Y:S01]  /*a070*/  IMAD.MOV.U32 R0, RZ, RZ, 0x1 ;  /* 0x00000001ff007424 */ /* 0x000fe200078e00ff */
[----:B------:R-:W0:Y:S04]  /*a080*/  S2R R8, SR_TID.X ;  /* 0x0000000000087919 */ /* 0x000e280000002100 */
[----:B------:R-:W-:-:S04]  /*a090*/  SHF.L.U32 R0, R0, 0x1f, RZ ;  /* 0x0000001f00007819 */ /* 0x000fc800000006ff */
[----:B------:R-:W1:Y:S01]  /*a0a0*/  SYNCS.PHASECHK.TRANS64.TRYWAIT P0, [UR38+0x28c40], R0 ;  /* 0x028c4000ff0075a7 */ /* 0x000e620008000166 */
[----:B0-----:R-:W-:-:S04]  /*a0b0*/  LOP3.LUT R2, R8, 0x7f, RZ, 0xc0, !PT ;  /* 0x0000007f08027812 */ /* 0x001fc800078ec0ff */
[----:B------:R-:W-:Y:S01]  /*a0c0*/  ISETP.NE.AND P1, PT, R2, RZ, PT ;  /* 0x000000ff0200720c */ /* 0x000fe20003f25270 */
[----:B-1----:R-:W-:-:S12]  /*a0d0*/  @!P0 BRA `(.L_x_3051) ;  /* 0x0000003c00448947 */ /* 0x002fd80003800000 */
.L_x_3147:
[----:B------:R-:W-:Y:S05]  /*a0e0*/  @P1 BRA `(.L_x_3052) ;  /* 0x0000000000181947 */ /* 0x000fea0003800000 */
[----:B------:R-:W1:Y:S01]  /*a0f0*/  S2R R2, SR_TID.X ;  /* 0x0000000000027919 */ /* 0x000e620000002100 */
[----:B0-----:R-:W-:-:S04]  /*a100*/  IMAD.MOV.U32 R0, RZ, RZ, 0x2000 ;  /* 0x00002000ff007424 */ /* 0x001fc800078e00ff */
[----:B------:R2:W-:Y:S01]  /*a110*/  SYNCS.ARRIVE.TRANS64 RZ, [UR38+0x28c30], R0 ;  /* 0x028c3000ffff79a7 */ /* 0x0005e20008000026 */
[----:B-1----:R-:W-:-:S13]  /*a120*/  LOP3.LUT P0, RZ, R2, 0x1f, RZ, 0xc0, !PT ;  /* 0x0000001f02ff7812 */ /* 0x002fda000780c0ff */
[----:B--2---:R-:W-:Y:S05]  /*a130*/  @!P0 BRA `(.L_x_3052) ;  /* 0x0000000000048947 */ /* 0x004fea0003800000 */
[----:B------:R-:W-:Y:S01]  /*a140*/  BPT.TRAP 0x1 ;  /* 0x000000040000795c */ /* 0x000fe20000300000 */
.L_x_3052:
[----:B0-----:R-:W2:Y:S01]  /*a150*/  LDL R0, [R1+0x4] ;  /* 0x0000040001007983 */ /* 0x001ea20000100800 */
[----:B------:R-:W-:Y:S01]  /*a160*/  ULDC.64 UR4, c[0x0][0x198] ;  /* 0x0000660000047ab9 */ /* 0x000fe20000000a00 */
[----:B-----5:R-:W-:Y:S01]  /*a170*/  R2UR UR13, R16 ;  /* 0x00000000100d72ca */ /* 0x020fe200000e0000 */
[----:B------:R-:W-:Y:S01]  /*a180*/  UIADD3 UR4, UP0, UR4, 0x370, URZ ;  /* 0x0000037004047890 */ /* 0x000fe2000ff1e03f */
[----:B------:R-:W-:Y:S01]  /*a190*/  PLOP3.LUT P0, PT, PT, PT, PT, 0x80, 0x0 ;  /* 0x000000000000781c */ /* 0x000fe20003f0f070 */
[----:B------:R-:W-:Y:S02]  /*a1a0*/  UIADD3 UR8, UR38, 0x22400, URZ ;  /* 0x0002240026087890 */ /* 0x000fe4000fffe03f */
[----:B------:R-:W-:Y:S01]  /*a1b0*/  UIADD3 UR9, UR38, 0x28c30, URZ ;  /* 0x00028c3026097890 */ /* 0x000fe2000fffe03f */
[----:B------:R-:W-:Y:S01]  /*a1c0*/  P2R R19, PR, RZ, 0x1 ;  /* 0x00000001ff137803 */ /* 0x000fe20000000000 */
[----:B------:R-:W-:Y:S01]  /*a1d0*/  UIADD3.X UR5, URZ, UR5, URZ, UP0, !UPT ;  /* 0x000000053f057290 */ /* 0x000fe200087fe43f */
[----:B------:R-:W-:Y:S01]  /*a1e0*/  UMOV UR6, 0x0 ;  /* 0x0000000000067882 */ /* 0x000fe20000000000 */
[----:B------:R-:W-:Y:S01]  /*a1f0*/  UMOV UR7, 0x14f00000 ;  /* 0x14f0000000077882 */ /* 0x000fe20000000000 */
[----:B------:R-:W-:Y:S01]  /*a200*/  UMOV UR10, URZ ;  /* 0x0000003f000a7c82 */ /* 0x000fe20008000000 */
[----:B------:R-:W-:Y:S01]  /*a210*/  UMOV UR12, UR36 ;  /* 0x00000024000c7c82 */ /* 0x000fe20008000000 */
[----:B--2---:R-:W-:-:S13]  /*a220*/  R2UR UR11, R0 ;  /* 0x00000000000b72ca */ /* 0x004fda00000e0000 */
[----:B------:R-:W-:-:S09]  /*a230*/  USHF.L.U32 UR11, UR11, 0x6, URZ ;  /* 0x000000060b0b7899 */ /* 0x000fd2000800063f */
[----:B------:R0:W-:Y:S02]  /*a240*/  UTMALDG.4D [UR8], [UR4], desc[UR6] ;  /* 0x00000608040075b4 */ /* 0x0001e40008019000 */
[----:B0-----:R-:W-:Y:S01]  /*a250*/  NOP ;  /* 0x0000000000007918 */ /* 0x001fe20000000000 */
.L_x_3048:
        /* <DEDUP_REMOVED lines=11> */
[----:B------:R-:W-:Y:S01]  /*a310*/  MOV R8, 0x70 ;  /* 0x0000007000087802 */ /* 0x000fe20000000f00 */
[----:B------:R-:W0:Y:S01]  /*a320*/  LDC.64 R2, c[0x4][R2] ;  /* 0x0100000002027b82 */ /* 0x000e220000000a00 */
[----:B------:R-:W-:Y:S02]  /*a330*/  IMAD.U32 R5, RZ, RZ, UR5 ;  /* 0x00000005ff057e24 */ /* 0x000fe4000f8e00ff */
[----:B------:R-:W-:Y:S02]  /*a340*/  IMAD.U32 R6, RZ, RZ, UR6 ;  /* 0x00000006ff067e24 */ /* 0x000fe4000f8e00ff */
[----:B------:R-:W-:-:S02]  /*a350*/  IMAD.U32 R7, RZ, RZ, UR7 ;  /* 0x00000007ff077e24 */ /* 0x000fc4000f8e00ff */
[----:B------:R-:W-:Y:S02]  /*a360*/  IMAD.U32 R10, RZ, RZ, UR8 ;  /* 0x00000008ff0a7e24 */ /* 0x000fe4000f8e00ff */
[----:B------:R-:W-:Y:S02]  /*a370*/  IMAD.U32 R11, RZ, RZ, UR9 ;  /* 0x00000009ff0b7e24 */ /* 0x000fe4000f8e00ff */
[----:B------:R-:W-:Y:S02]  /*a380*/  IMAD.MOV.U32 R12, RZ, RZ, 0x1 ;  /* 0x00000001ff0c7424 */ /* 0x000fe400078e00ff */
[----:B------:R-:W-:-:S07]  /*a390*/  IMAD.MOV.U32 R13, RZ, RZ, RZ ;  /* 0x000000ffff0d7224 */ /* 0x000fce00078e00ff */
[----:B------:R-:W-:-:S07]  /*a3a0*/  LEPC R20, `(.L_x_3053) ;  /* 0x000000001014794e */ /* 0x000fce0000000000 */
[----:B0-----:R-:W-:Y:S05]  /*a3b0*/  CALL.ABS.NOINC R2 ;  /* 0x0000000002007343 */ /* 0x001fea0003c00000 */
.L_x_3053:
[----:B------:R-:W0:Y:S01]  /*a3c0*/  S2R R4, SR_CTAID.Z ;  /* 0x0000000000047919 */ /* 0x000e220000002700 */
[----:B------:R-:W1:Y:S01]  /*a3d0*/  LDC R9, c[0x0][0x448] ;  /* 0x00011200ff097b82 */ /* 0x000e620000000800 */
[----:B------:R-:W-:Y:S01]  /*a3e0*/  USHF.R.S32.HI UR4, URZ, 0x1f, UR36 ;  /* 0x0000001f3f047899 */ /* 0x000fe20008011424 */
[----:B------:R-:W2:Y:S01]  /*a3f0*/  S2R R12, SR_TID.X ;  /* 0x00000000000c7919 */ /* 0x000ea20000002100 */
[----:B------:R-:W-:Y:S02]  /*a400*/  ULDC.64 UR8, c[0x0][0x2d8] ;  /* 0x0000b60000087ab9 */ /* 0x000fe40000000a00 */
[----:B------:R-:W-:Y:S01]  /*a410*/  UIMAD UR6, UR4, UR8, URZ ;  /* 0x00000008040672a4 */ /* 0x000fe2000f8e023f */
[----:B------:R-:W3:Y:S02]  /*a420*/  S2R R10, SR_CTAID.X ;  /* 0x00000000000a7919 */ /* 0x000ee40000002500 */
[----:B------:R-:W4:Y:S01]  /*a430*/  LDC.64 R2, c[0x0][0x2e0] ;  /* 0x0000b800ff027b82 */ /* 0x000f220000000a00 */
[----:B------:R-:W-:-:S02]  /*a440*/  UIMAD.WIDE.U32 UR4, UR36, UR8, URZ ;  /* 0x00000008240472a5 */ /* 0x000fc4000f8e003f */
[----:B------:R-:W-:-:S04]  /*a450*/  UIMAD UR6, UR36, UR9, UR6 ;  /* 0x00000009240672a4 */ /* 0x000fc8000f8e0206 */
[----:B------:R-:W-:Y:S01]  /*a460*/  UIADD3 UR5, UR5, UR6, URZ ;  /* 0x0000000605057290 */ /* 0x000fe2000fffe03f */
[----:B-1----:R-:W-:Y:S02]  /*a470*/  ISETP.NE.AND P0, PT, R9, 0x1, PT ;  /* 0x000000010900780c */ /* 0x002fe40003f05270 */
[----:B0-----:R-:W-:Y:S02]  /*a480*/  SHF.R.S32.HI R5, RZ, 0x1f, R4 ;  /* 0x0000001fff057819 */ /* 0x001fe40000011404 */
[----:B--2---:R-:W-:-:S03]  /*a490*/  LOP3.LUT R11, R12, 0x7f, RZ, 0xc0, !PT ;  /* 0x0000007f0c0b7812 */ /* 0x004fc600078ec0ff */
[----:B----4-:R-:W-:-:S06]  /*a4a0*/  IMAD R0, R5, R2, RZ ;  /* 0x0000000205007224 */ /* 0x010fcc00078e02ff */
[----:B------:R-:W0:Y:S01]  /*a4b0*/  @P0 LDC R7, c[0x0][0x44c] ;  /* 0x00011300ff070b82 */ /* 0x000e220000000800 */
[C---:B------:R-:W-:Y:S02]  /*a4c0*/  IMAD R5, R4.reuse, R3, R0 ;  /* 0x0000000304057224 */ /* 0x040fe400078e0200 */
[----:B------:R-:W-:Y:S01]  /*a4d0*/  IMAD.WIDE.U32 R2, R4, R2, UR4 ;  /* 0x0000000404027e25 */ /* 0x000fe2000f8e0002 */
[----:B------:R-:W-:-:S04]  /*a4e0*/  ULDC.64 UR4, c[0x0][0x2d0] ;  /* 0x0000b40000047ab9 */ /* 0x000fc80000000a00 */
[----:B------:R-:W1:Y:S01]  /*a4f0*/  @P0 LDC R0, c[0x0][0x450] ;  /* 0x00011400ff000b82 */ /* 0x000e620000000800 */
[----:B------:R-:W-:Y:S01]  /*a500*/  IMAD.IADD R3, R3, 0x1, R5 ;  /* 0x0000000103037824 */ /* 0x000fe200078e0205 */
[----:B------:R-:W-:Y:S01]  /*a510*/  SHF.R.U32.HI R5, RZ, 0x3, R11 ;  /* 0x00000003ff057819 */ /* 0x000fe2000001160b */
[----:B------:R-:W-:-:S05]  /*a520*/  IMAD.SHL.U32 R4, R12, 0x10, RZ ;  /* 0x000000100c047824 */ /* 0x000fca00078e00ff */
[----:B------:R-:W-:-:S05]  /*a530*/  LOP3.LUT R4, R5, 0x70, R4, 0xf8, !PT ;  /* 0x0000007005047812 */ /* 0x000fca00078ef804 */
[----:B---3--:R-:W-:-:S04]  /*a540*/  IMAD R6, R10, 0x40, R4 ;  /* 0x000000400a067824 */ /* 0x008fc800078e0204 */
[----:B0-----:R-:W-:-:S04]  /*a550*/  @P0 IMAD.HI.U32 R7, R6, R7, RZ ;  /* 0x0000000706070227 */ /* 0x001fc800078e00ff */
[----:B------:R-:W-:Y:S01]  /*a560*/  IMAD.MOV.U32 R4, RZ, RZ, R6 ;  /* 0x000000ffff047224 */ /* 0x000fe200078e0006 */
[----:B-1----:R-:W-:-:S05]  /*a570*/  @P0 SHF.R.U32.HI R4, RZ, R0, R7 ;  /* 0x00000000ff040219 */ /* 0x002fca0000011607 */
        /* <DEDUP_REMOVED lines=15> */
[----:B------:R-:W-:Y:S01]  /*a670*/  IADD3 R3, R3, R4, RZ ;  /* 0x0000000403037210 */ /* 0x000fe20007ffe0ff */
[----:B------:R-:W-:-:S03]  /*a680*/  IMAD.SHL.U32 R4, R11, 0x8, RZ ;  /* 0x000000080b047824 */ /* 0x000fc600078e00ff */
[----:B------:R-:W-:Y:S01]  /*a690*/  LEA.HI.X R3, R2, UR5, R3, 0x1, P0 ;  /* 0x0000000502037c11 */ /* 0x000fe200080f0c03 */
[----:B------:R-:W-:-:S05]  /*a6a0*/  IMAD.SHL.U32 R2, R12, 0x8, RZ ;  /* 0x000000080c027824 */ /* 0x000fca00078e00ff */
[C---:B------:R-:W-:Y:S02]  /*a6b0*/  LOP3.LUT R8, R2.reuse, 0x38, RZ, 0xc0, !PT ;  /* 0x0000003802087812 */ /* 0x040fe400078ec0ff */
[----:B------:R-:W-:Y:S02]  /*a6c0*/  LOP3.LUT R2, R2, 0x1f8, RZ, 0xc0, !PT ;  /* 0x000001f802027812 */ /* 0x000fe400078ec0ff */
[----:B------:R-:W-:Y:S01]  /*a6d0*/  ISETP.GE.AND P0, PT, R8, UR4, PT ;  /* 0x0000000408007c0c */ /* 0x000fe2000bf06270 */
[----:B------:R-:W-:Y:S01]  /*a6e0*/  UMOV UR4, 0xffffffff ;  /* 0xffffffff00047882 */ /* 0x000fe20000000000 */
[----:B------:R-:W-:-:S04]  /*a6f0*/  LOP3.LUT R7, R2, 0x38, R12, 0x78, !PT ;  /* 0x0000003802077812 */ /* 0x000fc800078e780c */
[----:B------:R-:W-:Y:S01]  /*a700*/  LOP3.LUT R4, R7, 0x200, R4, 0xf8, !PT ;  /* 0x0000020007047812 */ /* 0x000fe200078ef804 */
[----:B------:R-:W-:Y:S06]  /*a710*/  BRA.DIV UR4, `(.L_x_3054) ;  /* 0x0000003604cc7947 */ /* 0x000fec000b800000 */
[----:B------:R-:W0:Y:S01]  /*a720*/  SHFL.IDX PT, R7, R0, RZ, 0x181f ;  /* 0x00181fff00077589 */ /* 0x000e2200000e0000 */
[----:B------:R-:W-:Y:S01]  /*a730*/  ULDC UR4, c[0x0][0x288] ;  /* 0x0000a20000047ab9 */ /* 0x000fe20000000800 */
[----:B------:R-:W-:Y:S02]  /*a740*/  IMAD R5, R10, 0x40, R5 ;  /* 0x000000400a057824 */ /* 0x000fe400078e0205 */
[----:B------:R-:W1:Y:S01]  /*a750*/  SHFL.IDX PT, R6, R3, RZ, 0x181f ;  /* 0x00181fff03067589 */ /* 0x000e6200000e0000 */
[----:B------:R-:W-:Y:S02]  /*a760*/  IMAD R2, R9, UR4, RZ ;  /* 0x0000000409027c24 */ /* 0x000fe4000f8e02ff */
[C---:B------:R-:W-:Y:S01]  /*a770*/  VIADD R11, R5.reuse, 0x10 ;  /* 0x00000010050b7836 */ /* 0x040fe20000000000 */
[----:B------:R-:W2:Y:S02]  /*a780*/  SHFL.IDX PT, R14, R0, 0x1, 0x181f ;  /* 0x00381f00000e7f89 */ /* 0x000ea400000e0000 */
[----:B------:R-:W-:-:S13]  /*a790*/  ISETP.GE.AND P1, PT, R5, R2, PT ;  /* 0x000000020500720c */ /* 0x000fda0003f26270 */
[----:B------:R-:W-:Y:S02]  /*a7a0*/  @!P1 LEA R9, R4, UR38, 0x1 ;  /* 0x0000002604099c11 */ /* 0x000fe4000f8e08ff */
[----:B0-----:R-:W-:-:S05]  /*a7b0*/  @!P1 LEA R7, P2, R8, R7, 0x1 ;  /* 0x0000000708079211 */ /* 0x001fca00078408ff */
[----:B-1----:R-:W-:-:S05]  /*a7c0*/  @!P1 IMAD.X R6, RZ, RZ, R6, P2 ;  /* 0x000000ffff069224 */ /* 0x002fca00010e0606 */
[----:B------:R-:W-:-:S04]  /*a7d0*/  @!P1 LOP3.LUT R7, R7, R6, RZ, 0x3c, !PT ;  /* 0x0000000607079212 */ /* 0x000fc800078e3cff */
[----:B------:R-:W-:-:S04]  /*a7e0*/  @!P1 LOP3.LUT R6, R7, R6, RZ, 0x3c, !PT ;  /* 0x0000000607069212 */ /* 0x000fc800078e3cff */
[----:B------:R-:W-:-:S05]  /*a7f0*/  @!P1 LOP3.LUT R7, R7, R6, RZ, 0x3c, !PT ;  /* 0x0000000607079212 */ /* 0x000fca00078e3cff */
[----:B------:R0:W-:Y:S01]  /*a800*/  @!P1 LDGSTS.E.BYPASS.LTC128B.128 [R9+0x20400], desc[UR42][R6.64], !P0 ;  /* 0x2040000006099fae */ /* 0x0001e2000c101d6a */
[----:B------:R-:W-:Y:S01]  /*a810*/  ISETP.GE.AND P1, PT, R11, R2, PT ;  /* 0x000000020b00720c */ /* 0x000fe20003f26270 */
[----:B------:R-:W-:Y:S02]  /*a820*/  VIADD R11, R5, 0x20 ;  /* 0x00000020050b7836 */ /* 0x000fe40000000000 */
[----:B0-----:R-:W0:Y:S10]  /*a830*/  SHFL.IDX PT, R6, R3, 0x1, 0x181f ;  /* 0x00381f0003067f89 */ /* 0x001e3400000e0000 */
[----:B--2---:R-:W-:-:S02]  /*a840*/  @!P1 LEA R7, P2, R8, R14, 0x1 ;  /* 0x0000000e08079211 */ /* 0x004fc400078408ff */
[----:B------:R-:W-:Y:S01]  /*a850*/  @!P1 LEA R9, R4, UR38, 0x1 ;  /* 0x0000002604099c11 */ /* 0x000fe2000f8e08ff */
[----:B------:R-:W1:Y:S02]  /*a860*/  SHFL.IDX PT, R14, R0, 0x2, 0x181f ;  /* 0x00581f00000e7f89 */ /* 0x000e6400000e0000 */
[----:B0-----:R-:W-:-:S05]  /*a870*/  @!P1 IMAD.X R6, RZ, RZ, R6, P2 ;  /* 0x000000ffff069224 */ /* 0x001fca00010e0606 */
[----:B------:R-:W-:-:S04]  /*a880*/  @!P1 LOP3.LUT R7, R7, R6, RZ, 0x3c, !PT ;  /* 0x0000000607079212 */ /* 0x000fc800078e3cff */
[----:B------:R-:W-:-:S04]  /*a890*/  @!P1 LOP3.LUT R6, R7, R6, RZ, 0x3c, !PT ;  /* 0x0000000607069212 */ /* 0x000fc800078e3cff */
[----:B------:R-:W-:-:S05]  /*a8a0*/  @!P1 LOP3.LUT R7, R7, R6, RZ, 0x3c, !PT ;  /* 0x0000000607079212 */ /* 0x000fca00078e3cff */
[----:B------:R0:W-:Y:S01]  /*a8b0*/  @!P1 LDGSTS.E.BYPASS.LTC128B.128 [R9+0x20c00], desc[UR42][R6.64], !P0 ;  /* 0x20c0000006099fae */ /* 0x0001e2000c101d6a */
[----:B------:R-:W-:-:S03]  /*a8c0*/  ISETP.GE.AND P1, PT, R11, R2, PT ;  /* 0x000000020b00720c */ /* 0x000fc60003f26270 */
[----:B0-----:R-:W0:Y:S10]  /*a8d0*/  SHFL.IDX PT, R6, R3, 0x2, 0x181f ;  /* 0x00581f0003067f89 */ /* 0x001e3400000e0000 */
[----:B-1----:R-:W-:-:S02]  /*a8e0*/  @!P1 LEA R7, P2, R8, R14, 0x1 ;  /* 0x0000000e08079211 */ /* 0x002fc400078408ff */
[----:B------:R-:W-:Y:S01]  /*a8f0*/  @!P1 LEA R9, R4, UR38, 0x1 ;  /* 0x0000002604099c11 */ /* 0x000fe2000f8e08ff */
[----:B------:R-:W1:Y:S04]  /*a900*/  SHFL.IDX PT, R3, R3, 0x3, 0x181f ;  /* 0x00781f0003037f89 */ /* 0x000e6800000e0000 */
[----:B------:R2:W3:Y:S01]  /*a910*/  SHFL.IDX PT, R14, R0, 0x3, 0x181f ;  /* 0x00781f00000e7f89 */ /* 0x0004e200000e0000 */
[----:B0-----:R-:W-:-:S05]  /*a920*/  @!P1 IMAD.X R6, RZ, RZ, R6, P2 ;  /* 0x000000ffff069224 */ /* 0x001fca00010e0606 */
[----:B------:R-:W-:-:S04]  /*a930*/  @!P1 LOP3.LUT R7, R7, R6, RZ, 0x3c, !PT ;  /* 0x0000000607079212 */ /* 0x000fc800078e3cff */
[----:B------:R-:W-:-:S04]  /*a940*/  @!P1 LOP3.LUT R6, R7, R6, RZ, 0x3c, !PT ;  /* 0x0000000607069212 */ /* 0x000fc800078e3cff */
[----:B------:R-:W-:-:S05]  /*a950*/  @!P1 LOP3.LUT R7, R7, R6, RZ, 0x3c, !PT ;  /* 0x0000000607079212 */ /* 0x000fca00078e3cff */
[----:B-1-3--:R2:W-:Y:S02]  /*a960*/  @!P1 LDGSTS.E.BYPASS.LTC128B.128 [R9+0x21400], desc[UR42][R6.64], !P0 ;  /* 0x2140000006099fae */ /* 0x00a5e4000c101d6a */
.L_x_3156:
[----:B------:R-:W-:-:S04]  /*a970*/  IADD3 R5, R5, 0x30, RZ ;  /* 0x0000003005057810 */ /* 0x000fc80007ffe0ff */
[----:B------:R-:W-:-:S13]  /*a980*/  ISETP.GE.AND P1, PT, R5, R2, PT ;  /* 0x000000020500720c */ /* 0x000fda0003f26270 */
[----:B------:R-:W-:Y:S02]  /*a990*/  @!P1 LEA R2, P2, R8, R14, 0x1 ;  /* 0x0000000e08029211 */ /* 0x000fe400078408ff */
[----:B------:R-:W-:Y:S01]  /*a9a0*/  @!P1 LEA R5, R4, UR38, 0x1 ;  /* 0x0000002604059c11 */ /* 0x000fe2000f8e08ff */
[----:B------:R-:W-:Y:S02]  /*a9b0*/  IMAD.MOV.U32 R4, RZ, RZ, 0x1 ;  /* 0x00000001ff047424 */ /* 0x000fe400078e00ff */
[----:B------:R-:W-:-:S03]  /*a9c0*/  @!P1 IMAD.X R3, RZ, RZ, R3, P2 ;  /* 0x000000ffff039224 */ /* 0x000fc600010e0603 */
[----:B------:R-:W-:Y:S02]  /*a9d0*/  SHF.L.U32 R4, R4, 0x1f, RZ ;  /* 0x0000001f04047819 */ /* 0x000fe400000006ff */
[----:B------:R-:W-:Y:S01]  /*a9e0*/  @!PT LDS RZ, [RZ] ;  /* 0x00000000fffff984 */ /* 0x000fe20000000800 */
[----:B------:R-:W-:Y:S01]  /*a9f0*/  @!PT LDS RZ, [RZ] ;  /* 0x00000000fffff984 */ /* 0x000fe20000000800 */
[----:B------:R-:W-:Y:S01]  /*aa00*/  @!PT LDS RZ, [RZ] ;  /* 0x00000000fffff984 */ /* 0x000fe20000000800 */
[----:B------:R0:W-:Y:S01]  /*aa10*/  @!P1 LDGSTS.E.BYPASS.LTC128B.128 [R5+0x21c00], desc[UR42][R2.64], !P0 ;  /* 0x21c0000002059fae */ /* 0x0001e2000c101d6a */
[----:B------:R-:W-:Y:S01]  /*aa20*/  NOP ;  /* 0x0000000000007918 */ /* 0x000fe20000000000 */
[----:B------:R-:W-:Y:S02]  /*aa30*/  SYNCS.ARRIVE.TRANS64.RED.A0T1 RZ, [UR38+0x28c00], RZ ;  /* 0x028c00ffffff79a7 */ /* 0x000fe40008200426 */
[----:B------:R-:W-:Y:S01]  /*aa40*/  ARRIVES.LDGSTSBAR.64.TRANSCNT [UR38+0x28c00] ;  /* 0x028c0000ff0079b0 */ /* 0x000fe20008000aa6 */
[----:B------:R-:W-:Y:S01]  /*aa50*/  NOP ;  /* 0x0000000000007918 */ /* 0x000fe20000000000 */
[----:B------:R-:W-:Y:S01]  /*aa60*/  SYNCS.ARRIVE.TRANS64.A1T0 RZ, [UR38+0x28c00], RZ ;  /* 0x028c00ffffff79a7 */ /* 0x000fe20008100026 */
[----:B------:R-:W1:Y:S02]  /*aa70*/  SYNCS.PHASECHK.TRANS64.TRYWAIT P0, [UR38+0x28c20], R4 ;  /* 0x028c2004ff0075a7 */ /* 0x000e640008000166 */
[----:B01----:R-:W-:Y:S05]  /*aa80*/  @!P0 BRA `(.L_x_3055) ;  /* 0x0000003800388947 */ /* 0x003fea0003800000 */
.L_x_3157:
[----:B------:R-:W-:Y:S01]  /*aa90*/  ISETP.NE.AND P0, PT, R19, RZ, PT ;  /* 0x000000ff1300720c */ /* 0x000fe20003f05270 */
[----:B------:R-:W-:Y:S01]  /*aaa0*/  BSSY B0, `(.L_x_3056) ;  /* 0x000007f000007945 */ /* 0x000fe20003800000 */
[----:B--2---:R-:W-:-:S11]  /*aab0*/  IMAD.MOV.U32 R0, RZ, RZ, 0x1 ;  /* 0x00000001ff007424 */ /* 0x004fd600078e00ff */
[----:B------:R-:W-:Y:S05]  /*aac0*/  @!P0 BRA `(.L_x_3057) ;  /* 0x0000000400f08947 */ /* 0x000fea0003800000 */
[----:B------:R-:W1:Y:S01]  /*aad0*/  SYNCS.PHASECHK.TRANS64.TRYWAIT P0, [UR38+0x28c60], R4 ;  /* 0x028c6004ff0075a7 */ /* 0x000e620008000166 */
[----:B------:R-:W2:Y:S02]  /*aae0*/  S2R R2, SR_TID.X ;  /* 0x0000000000027919 */ /* 0x000ea40000002100 */
[----:B--2---:R-:W-:-:S04]  /*aaf0*/  LOP3.LUT R2, R2, 0x7f, RZ, 0xc0, !PT ;  /* 0x0000007f02027812 */ /* 0x004fc800078ec0ff */
[----:B------:R-:W-:Y:S01]  /*ab00*/  ISETP.NE.AND P1, PT, R2, RZ, PT ;  /* 0x000000ff0200720c */ /* 0x000fe20003f25270 */
[----:B-1----:R-:W-:-:S12]  /*ab10*/  @!P0 BRA `(.L_x_3058) ;  /* 0x00000038002c8947 */ /* 0x002fd80003800000 */
.L_x_3158:
[----:B------:R-:W-:Y:S04]  /*ab20*/  BSSY B1, `(.L_x_3059) ;  /* 0x0000008000017945 */ /* 0x000fe80003800000 */
[----:B------:R-:W-:Y:S05]  /*ab30*/  @P1 BRA `(.L_x_3060) ;  /* 0x0000000000181947 */ /* 0x000fea0003800000 */
[----:B0-----:R-:W0:Y:S01]  /*ab40*/  S2R R3, SR_TID.X ;  /* 0x0000000000037919 */ /* 0x001e220000002100 */
[----:B------:R-:W-:-:S04]  /*ab50*/  IMAD.MOV.U32 R2, RZ, RZ, 0x10000 ;  /* 0x00010000ff027424 */ /* 0x000fc800078e00ff */
[----:B------:R1:W-:Y:S01]  /*ab60*/  SYNCS.ARRIVE.TRANS64 RZ, [UR38+0x28c50], R2 ;  /* 0x028c5002ffff79a7 */ /* 0x0003e20008000026 */
[----:B0-----:R-:W-:-:S13]  /*ab70*/  LOP3.LUT P0, RZ, R3, 0x1f, RZ, 0xc0, !PT ;  /* 0x0000001f03ff7812 */ /* 0x001fda000780c0ff */
[----:B-1----:R-:W-:Y:S05]  /*ab80*/  @!P0 BRA `(.L_x_3060) ;  /* 0x0000000000048947 */ /* 0x002fea0003800000 */
[----:B------:R-:W-:Y:S01]  /*ab90*/  BPT.TRAP 0x1 ;  /* 0x000000040000795c */ /* 0x000fe20000300000 */
.L_x_3060:
[----:B------:R-:W-:Y:S05]  /*aba0*/  BSYNC B1 ;  /* 0x0000000000017941 */ /* 0x000fea0003800000 */
.L_x_3059:
[----:B------:R-:W2:Y:S01]  /*abb0*/  LDL.LU R2, [R1+0x4] ;  /* 0x0000040001027983 */ /* 0x000ea20000300800 */
[----:B------:R-:W-:Y:S01]  /*abc0*/  ULDC.64 UR4, c[0x0][0x198] ;  /* 0x0000660000047ab9 */ /* 0x000fe20000000a00 */
[----:B------:R-:W-:Y:S01]  /*abd0*/  PLOP3.LUT P0, PT, PT, PT, PT, 0x80, 0x0 ;  /* 0x000000000000781c */ /* 0x000fe20003f0f070 */
[----:B------:R-:W-:Y:S02]  /*abe0*/  UIADD3 UR4, UP0, UR4, 0x470, URZ ;  /* 0x0000047004047890 */ /* 0x000fe4000ff1e03f */
[----:B------:R-:W-:Y:S02]  /*abf0*/  UIADD3 UR8, UR38, 0x400, URZ ;  /* 0x0000040026087890 */ /* 0x000fe4000fffe03f */
[----:B------:R-:W-:Y:S02]  /*ac00*/  UIADD3 UR9, UR38, 0x28c50, URZ ;  /* 0x00028c5026097890 */ /* 0x000fe4000fffe03f */
[----:B------:R-:W-:Y:S01]  /*ac10*/  UIADD3.X UR5, URZ, UR5, URZ, UP0, !UPT ;  /* 0x000000053f057290 */ /* 0x000fe200087fe43f */
[----:B------:R-:W-:Y:S01]  /*ac20*/  UMOV UR6, 0x0 ;  /* 0x0000000000067882 */ /* 0x000fe20000000000 */
[----:B------:R-:W-:Y:S01]  /*ac30*/  UMOV UR7, 0x14f00000 ;  /* 0x14f0000000077882 */ /* 0x000fe20000000000 */
[----:B------:R-:W-:Y:S01]  /*ac40*/  UMOV UR10, URZ ;  /* 0x0000003f000a7c82 */ /* 0x000fe20008000000 */
[----:B--2---:R-:W-:-:S08]  /*ac50*/  IMAD.SHL.U32 R2, R2, 0x40, RZ ;  /* 0x0000004002027824 */ /* 0x004fd000078e00ff */
.L_x_3061:
        /* <DEDUP_REMOVED lines=10> */
[----:B------:R-:W-:Y:S01]  /*ad00*/  UMOV UR6, 0x0 ;  /* 0x0000000000067882 */ /* 0x000fe20000000000 */
[----:B------:R-:W-:Y:S01]  /*ad10*/  UMOV UR7, 0x14f00000 ;  /* 0x14f0000000077882 */ /* 0x000fe20000000000 */
[----:B------:R-:W-:-:S09]  /*ad20*/  UMOV UR10, 0x40 ;  /* 0x00000040000a7882 */ /* 0x000fd20000000000 */
.L_x_3062:
        /* <DEDUP_REMOVED lines=13> */
.L_x_3063:
        /* <DEDUP_REMOVED lines=13> */
.L_x_3064:
        /* <DEDUP_REMOVED lines=13> */
.L_x_3065:
        /* <DEDUP_REMOVED lines=13> */
.L_x_3066:
        /* <DEDUP_REMOVED lines=13> */
.L_x_3067:
        /* <DEDUP_REMOVED lines=13> */
.L_x_3068:
        /* <DEDUP_REMOVED lines=8> */
.L_x_3057:
[----:B------:R-:W-:Y:S05]  /*b290*/  BSYNC B0 ;  /* 0x0000000000007941 */ /* 0x000fea0003800000 */
.L_x_3056:
[----:B0-----:R-:W2:Y:S04]  /*b2a0*/  LDL.LU R4, [R1+0x10] ;  /* 0x0000100001047983 */ /* 0x001ea80000300800 */
[----:B------:R-:W3:Y:S01]  /*b2b0*/  LDL R3, [R1+0x8] ;  /* 0x0000080001037983 */ /* 0x000ee20000100800 */
[----:B------:R-:W-:Y:S02]  /*b2c0*/  IMAD.MOV.U32 R9, RZ, RZ, RZ ;  /* 0x000000ffff097224 */ /* 0x000fe400078e00ff */
[----:B------:R-:W-:Y:S02]  /*b2d0*/  IMAD.MOV.U32 R6, RZ, RZ, 0x1 ;  /* 0x00000001ff067424 */ /* 0x000fe400078e00ff */
[----:B--2---:R-:W-:-:S05]  /*b2e0*/  VIADD R7, R4, 0xfffffffe ;  /* 0xfffffffe04077836 */ /* 0x004fca0000000000 */
[----:B---3--:R-:W-:-:S13]  /*b2f0*/  ISETP.GE.AND P0, PT, R7, R3, PT ;  /* 0x000000030700720c */ /* 0x008fda0003f06270 */
[----:B------:R-:W-:Y:S05]  /*b300*/  @!P0 BRA `(.L_x_3042) ;  /* 0x0000002400108947 */ /* 0x000fea0003800000 */
[----:B------:R-:W2:Y:S01]  /*b310*/  LDL.LU R4, [R1+0xc] ;  /* 0x00000c0001047983 */ /* 0x000ea20000300800 */
[----:B------:R-:W-:Y:S01]  /*b320*/  UIADD3 UR4, UR40, 0x1, URZ ;  /* 0x0000000128047890 */ /* 0x000fe2000fffe03f */
[----:B------:R-:W-:Y:S01]  /*b330*/  LOP3.LUT R2, RZ, R3, RZ, 0x33, !PT ;  /* 0x00000003ff027212 */ /* 0x000fe200078e33ff */
[----:B------:R-:W-:-:S04]  /*b340*/  IMAD.MOV.U32 R6, RZ, RZ, 0x1 ;  /* 0x00000001ff067424 */ /* 0x000fc800078e00ff */
[----:B--2---:R-:W-:Y:S02]  /*b350*/  IMAD R0, R4, UR4, RZ ;  /* 0x0000000404007c24 */ /* 0x004fe4000f8e02ff */
[----:B------:R-:W0:Y:S03]  /*b360*/  S2R R4, SR_TID.X ;  /* 0x0000000000047919 */ /* 0x000e260000002100 */
[----:B------:R-:W-:-:S04]  /*b370*/  VIMNMX R0, R0, UR39, PT ;  /* 0x0000002700007c48 */ /* 0x000fc8000bfe0100 */
[----:B------:R-:W-:-:S04]  /*b380*/  IADD3 R3, -R0, RZ, RZ ;  /* 0x000000ff00037210 */ /* 0x000fc80007ffe1ff */
[----:B------:R-:W-:Y:S02]  /*b390*/  VIADDMNMX R3, R3, 0x1, R2, !PT ;  /* 0x0000000103037846 */ /* 0x000fe40007800102 */
[----:B------:R-:W-:-:S03]  /*b3a0*/  LOP3.LUT R2, RZ, R0, RZ, 0x33, !PT ;  /* 0x00000000ff027212 */ /* 0x000fc600078e33ff */
[----:B------:R-:W-:Y:S02]  /*b3b0*/  VIADD R5, R3, 0xfffffffe ;  /* 0xfffffffe03057836 */ /* 0x000fe40000000000 */
[----:B------:R-:W-:Y:S02]  /*b3c0*/  IMAD.IADD R3, R0, 0x1, R3 ;  /* 0x0000000100037824 */ /* 0x000fe400078e0203 */
[----:B------:R-:W-:Y:S01]  /*b3d0*/  IMAD.MOV.U32 R0, RZ, RZ, 0x1 ;  /* 0x00000001ff007424 */ /* 0x000fe200078e00ff */
[----:B------:R-:W-:Y:S02]  /*b3e0*/  ISETP.NE.AND P0, PT, R5, R2, PT ;  /* 0x000000020500720c */ /* 0x000fe40003f05270 */
[----:B------:R-:W-:Y:S02]  /*b3f0*/  LOP3.LUT R12, R3, 0x1, RZ, 0xc0, !PT ;  /* 0x00000001030c7812 */ /* 0x000fe400078ec0ff */
[----:B0-----:R-:W-:-:S09]  /*b400*/  LOP3.LUT R10, R4, 0x1f, RZ, 0xc0, !PT ;  /* 0x0000001f040a7812 */ /* 0x001fd200078ec0ff */
[----:B------:R-:W-:Y:S05]  /*b410*/  @!P0 BRA `(.L_x_3069) ;  /* 0x0000001400dc8947 */ /* 0x000fea0003800000 */
[----:B------:R-:W-:Y:S01]  /*b420*/  BSSY B0, `(.L_x_3069) ;  /* 0x0000176000007945 */ /* 0x000fe20003800000 */
[----:B------:R-:W-:Y:S02]  /*b430*/  IMAD.IADD R8, R3, 0x1, -R12 ;  /* 0x0000000103087824 */ /* 0x000fe400078e0a0c */
[----:B------:R-:W-:-:S07]  /*b440*/  IMAD.MOV.U32 R0, RZ, RZ, 0x1 ;  /* 0x00000001ff007424 */ /* 0x000fce00078e00ff */
.L_x_3110:
[----:B------:R-:W-:Y:S01]  /*b450*/  ISETP.NE.AND P0, PT, R19, RZ, PT ;  /* 0x000000ff1300720c */ /* 0x000fe20003f05270 */
[----:B------:R-:W-:Y:S01]  /*b460*/  VIADD R8, R8, 0xfffffffe ;  /* 0xfffffffe08087836 */ /* 0x000fe20000000000 */
[----:B------:R-:W-:Y:S04]  /*b470*/  BSSY B1, `(.L_x_3070) ;  /* 0x00000b6000017945 */ /* 0x000fe80003800000 */
[----:B------:R-:W-:-:S07]  /*b480*/  ISETP.NE.AND P1, PT, R8, RZ, PT ;  /* 0x000000ff0800720c */ /* 0x000fce0003f25270 */
[----:B0-----:R-:W-:Y:S06]  /*b490*/  @!P0 BRA `(.L_x_3071) ;  /* 0x0000000800cc8947 */ /* 0x001fec0003800000 */
[----:B------:R-:W2:Y:S01]  /*b4a0*/  LDL R2, [R1] ;  /* 0x0000000001027983 */ /* 0x000ea20000100800 */
[----:B------:R-:W-:Y:S01]  /*b4b0*/  IMAD.MOV.U32 R13, RZ, RZ, R7 ;  /* 0x000000ffff0d7224 */ /* 0x000fe200078e0007 */
[----:B--2---:R-:W-:-:S13]  /*b4c0*/  ISETP.NE.AND P0, PT, R2, RZ, PT ;  /* 0x000000ff0200720c */ /* 0x004fda0003f05270 */
[----:B------:R-:W-:Y:S05]  /*b4d0*/  @!P0 BRA `(.L_x_3072) ;  /* 0x00000000004c8947 */ /* 0x000fea0003800000 */
[----:B------:R-:W0:Y:S01]  /*b4e0*/  LDC R13, c[0x0][0x43c] ;  /* 0x00010f00ff0d7b82 */ /* 0x000e220000000800 */
[----:B------:R-:W-:Y:S01]  /*b4f0*/  MOV R11, R7 ;  /* 0x00000007000b7202 */ /* 0x000fe20000000f00 */
[----:B------:R-:W-:Y:S01]  /*b500*/  ULDC.64 UR4, c[0x0][0x428] ;  /* 0x00010a0000047ab9 */ /* 0x000fe20000000a00 */
[----:B0-----:R-:W-:-:S13]  /*b510*/  ISETP.NE.AND P0, PT, R13, 0x1, PT ;  /* 0x000000010d00780c */ /* 0x001fda0003f05270 */
[----:B------:R-:W0:Y:S02]  /*b520*/  @P0 LDC.64 R2, c[0x0][0x440] ;  /* 0x00011000ff020b82 */ /* 0x000e240000000a00 */
[----:B0-----:R-:W-:-:S05]  /*b530*/  @P0 IMAD.HI.U32 R2, R7, R2, RZ ;  /* 0x0000000207020227 */ /* 0x001fca00078e00ff */
[----:B------:R-:W-:Y:S01]  /*b540*/  @P0 SHF.R.U32.HI R11, RZ, R3, R2 ;  /* 0x00000003ff0b0219 */ /* 0x000fe20000011602 */
[----:B------:R-:W-:-:S03]  /*b550*/  IMAD R2, R18, UR4, RZ ;  /* 0x0000000412027c24 */ /* 0x000fc6000f8e02ff */
[--C-:B------:R-:W-:Y:S01]  /*b560*/  SHF.R.S32.HI R3, RZ, 0x1f, R11.reuse ;  /* 0x0000001fff037819 */ /* 0x100fe2000001140b */
        /* <DEDUP_REMOVED lines=10> */
.L_x_3072:
[----:B------:R-:W1:Y:S01]  /*b610*/  S2R R2, SR_TID.X ;  /* 0x0000000000027919 */ /* 0x000e620000002100 */
[----:B------:R-:W-:Y:S01]  /*b620*/  BSSY B2, `(.L_x_3073) ;  /* 0x0000006000027945 */ /* 0x000fe20003800000 */
[----:B-1----:R-:W-:Y:S02]  /*b630*/  LOP3.LUT R3, R2, 0x7f, RZ, 0xc0, !PT ;  /* 0x0000007f02037812 */ /* 0x002fe400078ec0ff */
[----:B------:R-:W-:Y:S02]  /*b640*/  SHF.L.U32 R2, R0, 0x1f, RZ ;  /* 0x0000001f00027819 */ /* 0x000fe400000006ff */
[----:B------:R-:W-:Y:S02]  /*b650*/  ISETP.NE.AND P2, PT, R3, RZ, PT ;  /* 0x000000ff0300720c */ /* 0x000fe40003f45270 */
[----:B------:R-:W1:Y:S02]  /*b660*/  SYNCS.PHASECHK.TRANS64.TRYWAIT P0, [UR38+0x28c48], R2 ;  /* 0x028c4802ff0075a7 */ /* 0x000e640008000166 */
[----:B-1----:R-:W-:Y:S09]  /*b670*/  @!P0 BRA `(.L_x_3074) ;  /* 0x0000002c006c8947 */ /* 0x002ff20003800000 */
.L_x_3159:
[----:B------:R-:W-:Y:S05]  /*b680*/  BSYNC B2 ;  /* 0x0000000000027941 */ /* 0x000fea0003800000 */
.L_x_3073:
[----:B------:R-:W-:Y:S04]  /*b690*/  BSSY B2, `(.L_x_3075) ;  /* 0x0000007000027945 */ /* 0x000fe80003800000 */
[----:B------:R-:W-:Y:S05]  /*b6a0*/  @P2 BRA `(.L_x_3076) ;  /* 0x0000000000142947 */ /* 0x000fea0003800000 */
[----:B------:R-:W-:Y:S01]  /*b6b0*/  ISETP.NE.AND P0, PT, R10, RZ, PT ;  /* 0x000000ff0a00720c */ /* 0x000fe20003f05270 */
[----:B-1----:R-:W-:-:S04]  /*b6c0*/  IMAD.MOV.U32 R3, RZ, RZ, 0x2000 ;  /* 0x00002000ff037424 */ /* 0x002fc800078e00ff */
[----:B------:R2:W-:Y:S08]  /*b6d0*/  SYNCS.ARRIVE.TRANS64 RZ, [UR38+0x28c38], R3 ;  /* 0x028c3803ffff79a7 */ /* 0x0005f00008000026 */
[----:B--2---:R-:W-:Y:S05]  /*b6e0*/  @!P0 BRA `(.L_x_3076) ;  /* 0x0000000000048947 */ /* 0x004fea0003800000 */
[----:B------:R-:W-:Y:S01]  /*b6f0*/  BPT.TRAP 0x1 ;  /* 0x000000040000795c */ /* 0x000fe20000300000 */
.L_x_3076:
[----:B------:R-:W-:Y:S05]  /*b700*/  BSYNC B2 ;  /* 0x0000000000027941 */ /* 0x000fea0003800000 */
.L_x_3075:
[----:B0-----:R-:W-:Y:S01]  /*b710*/  IMAD.MOV.U32 R4, RZ, RZ, RZ ;  /* 0x000000ffff047224 */ /* 0x001fe200078e00ff */
[----:B------:R-:W-:Y:S01]  /*b720*/  ULDC.64 UR4, c[0x0][0x198] ;  /* 0x0000660000047ab9 */ /* 0x000fe20000000a00 */
[----:B------:R-:W-:Y:S01]  /*b730*/  PLOP3.LUT P0, PT, PT, PT, PT, 0x80, 0x0 ;  /* 0x000000000000781c */ /* 0x000fe20003f0f070 */
[----:B------:R-:W-:Y:S01]  /*b740*/  UIADD3 UR4, UP0, UR4, 0x370, URZ ;  /* 0x0000037004047890 */ /* 0x000fe2000ff1e03f */
[----:B------:R-:W-:Y:S01]  /*b750*/  IMAD.SHL.U32 R5, R13, 0x40, RZ ;  /* 0x000000400d057824 */ /* 0x000fe200078e00ff */
[----:B------:R-:W-:Y:S01]  /*b760*/  R2UR UR34, R4 ;  /* 0x00000000042272ca */ /* 0x000fe200000e0000 */
[----:B------:R-:W-:Y:S02]  /*b770*/  UIADD3 UR32, UR38, 0x24400, URZ ;  /* 0x0002440026207890 */ /* 0x000fe4000fffe03f */
[----:B------:R-:W-:Y:S02]  /*b780*/  UIADD3 UR33, UR38, 0x28c38, URZ ;  /* 0x00028c3826217890 */ /* 0x000fe4000fffe03f */
[----:B------:R-:W-:Y:S01]  /*b790*/  UIADD3.X UR5, URZ, UR5, URZ, UP0, !UPT ;  /* 0x000000053f057290 */ /* 0x000fe200087fe43f */
[----:B------:R-:W-:Y:S01]  /*b7a0*/  UMOV UR6, 0x0 ;  /* 0x0000000000067882 */ /* 0x000fe20000000000 */
[----:B------:R-:W-:-:S10]  /*b7b0*/  UMOV UR7, 0x14f00000 ;  /* 0x14f0000000077882 */ /* 0x000fd40000000000 */
.L_x_3077:
[----:B------:R-:W-:-:S13]  /*b7c0*/  @P0 ELECT P3, URZ, PT ;  /* 0x00000000003f082f */ /* 0x000fda0003860000 */
[----:B-----5:R-:W-:Y:S02]  /*b7d0*/  @P3 R2UR UR37, R16 ;  /* 0x00000000102532ca */ /* 0x020fe400000e0000 */
        /* <DEDUP_REMOVED lines=8> */
.L_x_3160:
[----:B------:R-:W-:Y:S05]  /*b860*/  BSYNC B2 ;  /* 0x0000000000027941 */ /* 0x000fea0003800000 */
.L_x_3078:
[----:B------:R-:W-:Y:S01]  /*b870*/  BSSY B2, `(.L_x_3080) ;  /* 0x0000009000027945 */ /* 0x000fe20003800000 */
[----:B01----:R-:W-:Y:S02]  /*b880*/  IMAD.MOV.U32 R2, RZ, RZ, 0x0 ;  /* 0x00000000ff027424 */ /* 0x003fe400078e00ff */
[----:B------:R-:W-:Y:S01]  /*b890*/  IMAD.MOV.U32 R3, RZ, RZ, 0x14f00000 ;  /* 0x14f00000ff037424 */ /* 0x000fe200078e00ff */
[----:B------:R-:W-:Y:S06]  /*b8a0*/  @P2 BRA `(.L_x_3081) ;  /* 0x0000000000142947 */ /* 0x000fec0003800000 */
[----:B------:R-:W-:Y:S02]  /*b8b0*/  ISETP.NE.AND P0, PT, R10, RZ, PT ;  /* 0x000000ff0a00720c */ /* 0x000fe40003f05270 */
[----:B------:R-:W-:-:S04]  /*b8c0*/  MOV R11, 0x10000 ;  /* 0x00010000000b7802 */ /* 0x000fc80000000f00 */
[----:B------:R0:W-:Y:S07]  /*b8d0*/  SYNCS.ARRIVE.TRANS64 RZ, [UR38+0x28c58], R11 ;  /* 0x028c580bffff79a7 */ /* 0x0001ee0008000026 */
[----:B------:R-:W-:Y:S05]  /*b8e0*/  @!P0 BRA `(.L_x_3081) ;  /* 0x0000000000048947 */ /* 0x000fea0003800000 */
[----:B------:R-:W-:Y:S01]  /*b8f0*/  BPT.TRAP 0x1 ;  /* 0x000000040000795c */ /* 0x000fe20000300000 */
.L_x_3081:
[----:B------:R-:W-:Y:S05]  /*b900*/  BSYNC B2 ;  /* 0x0000000000027941 */ /* 0x000fea0003800000 */
.L_x_3080:
[----:B------:R-:W-:Y:S01]  /*b910*/  R2UR UR10, R4 ;  /* 0x00000000040a72ca */ /* 0x000fe200000e0000 */
[----:B------:R-:W-:Y:S01]  /*b920*/  ULDC.64 UR4, c[0x0][0x198] ;  /* 0x0000660000047ab9 */ /* 0x000fe20000000a00 */
[----:B------:R-:W-:Y:S01]  /*b930*/  R2UR UR6, R2 ;  /* 0x00000000020672ca */ /* 0x000fe200000e0000 */
[----:B------:R-:W-:Y:S01]  /*b940*/  UIADD3 UR4, UP0, UR4, 0x470, URZ ;  /* 0x0000047004047890 */ /* 0x000fe2000ff1e03f */
[----:B------:R-:W-:Y:S01]  /*b950*/  R2UR UR7, R3 ;  /* 0x00000000030772ca */ /* 0x000fe200000e0000 */
[----:B------:R-:W-:Y:S01]  /*b960*/  UIADD3 UR8, UR38, 0x10400, URZ ;  /* 0x0001040026087890 */ /* 0x000fe2000fffe03f */
[----:B------:R-:W-:Y:S01]  /*b970*/  PLOP3.LUT P0, PT, PT, PT, PT, 0x80, 0x0 ;  /* 0x000000000000781c */ /* 0x000fe20003f0f070 */
[----:B------:R-:W-:Y:S02]  /*b980*/  UIADD3 UR9, UR38, 0x28c58, URZ ;  /* 0x00028c5826097890 */ /* 0x000fe4000fffe03f */
[----:B------:R-:W-:-:S12]  /*b990*/  UIADD3.X UR5, URZ, UR5, URZ, UP0, !UPT ;  /* 0x000000053f057290 */ /* 0x000fd800087fe43f */
.L_x_3082:
        /* <DEDUP_REMOVED lines=8> */
[----:B------:R-:W-:Y:S01]  /*ba20*/  R2UR UR6, R2 ;  /* 0x00000000020672ca */ /* 0x000fe200000e0000 */
[----:B------:R-:W-:Y:S01]  /*ba30*/  UIADD3 UR8, UR38, 0x12400, URZ ;  /* 0x0001240026087890 */ /* 0x000fe2000fffe03f */
[----:B------:R-:W-:Y:S01]  /*ba40*/  R2UR UR7, R3 ;  /* 0x00000000030772ca */ /* 0x000fe200000e0000 */
[----:B------:R-:W-:Y:S01]  /*ba50*/  UMOV UR10, 0x40 ;  /* 0x00000040000a7882 */ /* 0x000fe20000000000 */
[----:B------:R-:W-:-:S13]  /*ba60*/  PLOP3.LUT P0, PT, PT, PT, PT, 0x80, 0x0 ;  /* 0x000000000000781c */ /* 0x000fda0003f0f070 */
.L_x_3083:
        /* <DEDUP_REMOVED lines=13> */
.L_x_3084:
        /* <DEDUP_REMOVED lines=13> */
.L_x_3085:
        /* <DEDUP_REMOVED lines=13> */
.L_x_3086:
        /* <DEDUP_REMOVED lines=13> */
.L_x_3087:
        /* <DEDUP_REMOVED lines=13> */
.L_x_3088:
        /* <DEDUP_REMOVED lines=13> */
.L_x_3089:
        /* <DEDUP_REMOVED lines=8> */
.L_x_3071:
[----:B------:R-:W-:Y:S05]  /*bfd0*/  BSYNC B1 ;  /* 0x0000000000017941 */ /* 0x000fea0003800000 */
.L_x_3070:
[----:B------:R-:W-:Y:S01]  /*bfe0*/  ISETP.NE.AND P3, PT, R19, RZ, PT ;  /* 0x000000ff1300720c */ /* 0x000fe20003f65270 */
[----:B------:R-:W-:Y:S01]  /*bff0*/  BSSY B1, `(.L_x_3090) ;  /* 0x00000b6000017945 */ /* 0x000fe20003800000 */
[----:B------:R-:W-:-:S11]  /*c000*/  LOP3.LUT R0, R0, 0x1, RZ, 0x3c, !PT ;  /* 0x0000000100007812 */ /* 0x000fd600078e3cff */
[----:B------:R-:W-:Y:S05]  /*c010*/  @!P3 BRA `(.L_x_3091) ;  /* 0x0000000800ccb947 */ /* 0x000fea0003800000 */
[----:B------:R-:W2:Y:S01]  /*c020*/  LDL R2, [R1] ;  /* 0x0000000001027983 */ /* 0x000ea20000100800 */
[----:B0-----:R-:W-:Y:S01]  /*c030*/  VIADD R11, R7, 0xffffffff ;  /* 0xffffffff070b7836 */ /* 0x001fe20000000000 */
        /* <DEDUP_REMOVED lines=15> */
[----:B------:R-:W-:Y:S02]  /*c130*/  ULDC.64 UR4, c[0x0][0x418] ;  /* 0x0001060000047ab9 */ /* 0x000fe40000000a00 */
[----:B------:R-:W-:Y:S01]  /*c140*/  LEA R4, P0, R2, UR4, 0x2 ;  /* 0x0000000402047c11 */ /* 0x000fe2000f8010ff */
[----:B------:R-:W-:-:S05]  /*c150*/  IMAD.IADD R3, R5, 0x1, R3 ;  /* 0x0000000105037824 */ /* 0x000fca00078e0203 */
[----:B------:R-:W-:-:S05]  /*c160*/  LEA.HI.X R5, R2, UR5, R3, 0x2, P0 ;  /* 0x0000000502057c11 */ /* 0x000fca00080f1403 */
[----:B------:R0:W5:Y:S02]  /*c170*/  LDG.E R16, desc[UR42][R4.64] ;  /* 0x0000002a04107981 */ /* 0x000164000c1e1900 */
.L_x_3092:
[----:B------:R-:W1:Y:S01]  /*c180*/  S2R R2, SR_TID.X ;  /* 0x0000000000027919 */ /* 0x000e620000002100 */
[----:B------:R-:W-:Y:S01]  /*c190*/  BSSY B2, `(.L_x_3093) ;  /* 0x0000006000027945 */ /* 0x000fe20003800000 */
[----:B-1----:R-:W-:Y:S02]  /*c1a0*/  LOP3.LUT R3, R2, 0x7f, RZ, 0xc0, !PT ;  /* 0x0000007f02037812 */ /* 0x002fe400078ec0ff */
[----:B------:R-:W-:Y:S02]  /*c1b0*/  SHF.L.U32 R2, R0, 0x1f, RZ ;  /* 0x0000001f00027819 */ /* 0x000fe400000006ff */
[----:B------:R-:W-:Y:S02]  /*c1c0*/  ISETP.NE.AND P2, PT, R3, RZ, PT ;  /* 0x000000ff0300720c */ /* 0x000fe40003f45270 */
[----:B------:R-:W1:Y:S02]  /*c1d0*/  SYNCS.PHASECHK.TRANS64.TRYWAIT P0, [UR38+0x28c40], R2 ;  /* 0x028c4002ff0075a7 */ /* 0x000e640008000166 */
[----:B-1----:R-:W-:Y:S09]  /*c1e0*/  @!P0 BRA `(.L_x_3094) ;  /* 0x0000002000c08947 */ /* 0x002ff20003800000 */
.L_x_3161:
[----:B------:R-:W-:Y:S05]  /*c1f0*/  BSYNC B2 ;  /* 0x0000000000027941 */ /* 0x000fea0003800000 */
.L_x_3093:
[----:B------:R-:W-:Y:S04]  /*c200*/  BSSY B2, `(.L_x_3095) ;  /* 0x0000007000027945 */ /* 0x000fe80003800000 */
[----:B------:R-:W-:Y:S05]  /*c210*/  @P2 BRA `(.L_x_3096) ;  /* 0x0000000000142947 */ /* 0x000fea0003800000 */
[----:B------:R-:W-:Y:S01]  /*c220*/  ISETP.NE.AND P0, PT, R10, RZ, PT ;  /* 0x000000ff0a00720c */ /* 0x000fe20003f05270 */
[----:B-1----:R-:W-:-:S04]  /*c230*/  IMAD.MOV.U32 R3, RZ, RZ, 0x2000 ;  /* 0x00002000ff037424 */ /* 0x002fc800078e00ff */
[----:B------:R2:W-:Y:S08]  /*c240*/  SYNCS.ARRIVE.TRANS64 RZ, [UR38+0x28c30], R3 ;  /* 0x028c3003ffff79a7 */ /* 0x0005f00008000026 */
[----:B--2---:R-:W-:Y:S05]  /*c250*/  @!P0 BRA `(.L_x_3096) ;  /* 0x0000000000048947 */ /* 0x004fea0003800000 */
[----:B------:R-:W-:Y:S01]  /*c260*/  BPT.TRAP 0x1 ;  /* 0x000000040000795c */ /* 0x000fe20000300000 */
.L_x_3096:
[----:B------:R-:W-:Y:S05]  /*c270*/  BSYNC B2 ;  /* 0x0000000000027941 */ /* 0x000fea0003800000 */
.L_x_3095:
        /* <DEDUP_REMOVED lines=11> */
.L_x_3097:
        /* <DEDUP_REMOVED lines=11> */
.L_x_3162:
[----:B------:R-:W-:Y:S05]  /*c3e0*/  BSYNC B2 ;  /* 0x0000000000027941 */ /* 0x000fea0003800000 */
.L_x_3098:
[----:B------:R-:W-:Y:S01]  /*c3f0*/  BSSY B2, `(.L_x_3100) ;  /* 0x0000009000027945 */ /* 0x000fe20003800000 */
[----:B01----:R-:W-:Y:S01]  /*c400*/  IMAD.MOV.U32 R2, RZ, RZ, 0x0 ;  /* 0x00000000ff027424 */ /* 0x003fe200078e00ff */
[----:B------:R-:W-:Y:S02]  /*c410*/  MOV R3, 0x14f00000 ;  /* 0x14f0000000037802 */ /* 0x000fe40000000f00 */
[----:B------:R-:W-:Y:S05]  /*c420*/  @P2 BRA `(.L_x_3101) ;  /* 0x0000000000142947 */ /* 0x000fea0003800000 */
[----:B------:R-:W-:Y:S01]  /*c430*/  ISETP.NE.AND P0, PT, R10, RZ, PT ;  /* 0x000000ff0a00720c */ /* 0x000fe20003f05270 */
[----:B------:R-:W-:-:S04]  /*c440*/  IMAD.MOV.U32 R5, RZ, RZ, 0x10000 ;  /* 0x00010000ff057424 */ /* 0x000fc800078e00ff */
[----:B------:R0:W-:Y:S08]  /*c450*/  SYNCS.ARRIVE.TRANS64 RZ, [UR38+0x28c50], R5 ;  /* 0x028c5005ffff79a7 */ /* 0x0001f00008000026 */
[----:B0-----:R-:W-:Y:S05]  /*c460*/  @!P0 BRA `(.L_x_3101) ;  /* 0x0000000000048947 */ /* 0x001fea0003800000 */
[----:B------:R-:W-:Y:S01]  /*c470*/  BPT.TRAP 0x1 ;  /* 0x000000040000795c */ /* 0x000fe20000300000 */
.L_x_3101:
[----:B------:R-:W-:Y:S05]  /*c480*/  BSYNC B2 ;  /* 0x0000000000027941 */ /* 0x000fea0003800000 */
.L_x_3100:
        /* <DEDUP_REMOVED lines=9> */
.L_x_3102:
        /* <DEDUP_REMOVED lines=10> */
[----:B------:R-:W-:Y:S01]  /*c5c0*/  R2UR UR7, R3 ;  /* 0x00000000030772ca */ /* 0x000fe200000e0000 */
[----:B------:R-:W-:Y:S01]  /*c5d0*/  UMOV UR10, 0x40 ;  /* 0x00000040000a7882 */ /* 0x000fe20000000000 */
[----:B------:R-:W-:-:S13]  /*c5e0*/  PLOP3.LUT P0, PT, PT, PT, PT, 0x80, 0x0 ;  /* 0x000000000000781c */ /* 0x000fda0003f0f070 */
.L_x_3103:
        /* <DEDUP_REMOVED lines=13> */
.L_x_3104:
        /* <DEDUP_REMOVED lines=13> */
.L_x_3105:
        /* <DEDUP_REMOVED lines=13> */
.L_x_3106:
        /* <DEDUP_REMOVED lines=13> */
.L_x_3107:
        /* <DEDUP_REMOVED lines=13> */
.L_x_3108:
        /* <DEDUP_REMOVED lines=13> */
.L_x_3109:
        /* <DEDUP_REMOVED lines=8> */
.L_x_3091:
[----:B------:R-:W-:Y:S05]  /*cb50*/  BSYNC B1 ;  /* 0x0000000000017941 */ /* 0x000fea0003800000 */
.L_x_3090:
[----:B------:R-:W-:Y:S01]  /*cb60*/  VIADD R7, R7, 0xfffffffe ;  /* 0xfffffffe07077836 */ /* 0x000fe20000000000 */
[----:B------:R-:W-:Y:S06]  /*cb70*/  @P1 BRA `(.L_x_3110) ;  /* 0xffffffe800341947 */ /* 0x000fec000383ffff */
[----:B------:R-:W-:Y:S05]  /*cb80*/  BSYNC B0 ;  /* 0x0000000000007941 */ /* 0x000fea0003800000 */
.L_x_3069:
[----:B------:R-:W-:-:S13]  /*cb90*/  ISETP.NE.AND P0, PT, R12, RZ, PT ;  /* 0x000000ff0c00720c */ /* 0x000fda0003f05270 */
[----:B------:R-:W-:Y:S05]  /*cba0*/  @!P0 BRA `(.L_x_3042) ;  /* 0x0000000800e88947 */ /* 0x000fea0003800000 */
[----:B------:R-:W-:Y:S01]  /*cbb0*/  ISETP.NE.AND P1, PT, R19, RZ, PT ;  /* 0x000000ff1300720c */ /* 0x000fe20003f25270 */
[----:B------:R-:W-:-:S12]  /*cbc0*/  BSSY B0, `(.L_x_3111) ;  /* 0x00000b5000007945 */ /* 0x000fd80003800000 */
[----:B------:R-:W-:Y:S05]  /*cbd0*/  @!P1 BRA `(.L_x_3112) ;  /* 0x0000000800cc9947 */ /* 0x000fea0003800000 */
[----:B------:R-:W2:Y:S02]  /*cbe0*/  LDL.LU R2, [R1] ;  /* 0x0000000001027983 */ /* 0x000ea40000300800 */
[----:B--2---:R-:W-:-:S13]  /*cbf0*/  ISETP.NE.AND P1, PT, R2, RZ, PT ;  /* 0x000000ff0200720c */ /* 0x004fda0003f25270 */
[----:B------:R-:W-:Y:S05]  /*cc00*/  @!P1 BRA `(.L_x_3113) ;  /* 0x00000000004c9947 */ /* 0x000fea0003800000 */
[----:B------:R-:W1:Y:S01]  /*cc10*/  LDC R4, c[0x0][0x43c] ;  /* 0x00010f00ff047b82 */ /* 0x000e620000000800 */
[----:B------:R-:W-:Y:S01]  /*cc20*/  IMAD.MOV.U32 R5, RZ, RZ, R7 ;  /* 0x000000ffff057224 */ /* 0x000fe200078e0007 */
[----:B------:R-:W-:Y:S02]  /*cc30*/  ULDC.64 UR4, c[0x0][0x428] ;  /* 0x00010a0000047ab9 */ /* 0x000fe40000000a00 */
[----:B------:R-:W-:-:S04]  /*cc40*/  IMAD R18, R18, UR4, RZ ;  /* 0x0000000412127c24 */ /* 0x000fc8000f8e02ff */
[----:B------:R-:W-:Y:S01]  /*cc50*/  IMAD R9, R17, UR5, R18 ;  /* 0x0000000511097c24 */ /* 0x000fe2000f8e0212 */
[----:B-1----:R-:W-:-:S13]  /*cc60*/  ISETP.NE.AND P0, PT, R4, 0x1, PT ;  /* 0x000000010400780c */ /* 0x002fda0003f05270 */
[----:B------:R-:W1:Y:S02]  /*cc70*/  @P0 LDC.64 R2, c[0x0][0x440] ;  /* 0x00011000ff020b82 */ /* 0x000e640000000a00 */
[----:B-1----:R-:W-:-:S05]  /*cc80*/  @P0 IMAD.HI.U32 R2, R7, R2, RZ ;  /* 0x0000000207020227 */ /* 0x002fca00078e00ff */
        /* <DEDUP_REMOVED lines=11> */
.L_x_3113:
[----:B------:R-:W2:Y:S01]  /*cd40*/  S2R R2, SR_TID.X ;  /* 0x0000000000027919 */ /* 0x000ea20000002100 */
[----:B------:R-:W-:Y:S01]  /*cd50*/  BSSY B1, `(.L_x_3114) ;  /* 0x0000006000017945 */ /* 0x000fe20003800000 */
[----:B--2---:R-:W-:Y:S02]  /*cd60*/  LOP3.LUT R3, R2, 0x7f, RZ, 0xc0, !PT ;  /* 0x0000007f02037812 */ /* 0x004fe400078ec0ff */
[----:B------:R-:W-:Y:S02]  /*cd70*/  SHF.L.U32 R2, R0, 0x1f, RZ ;  /* 0x0000001f00027819 */ /* 0x000fe400000006ff */
[----:B------:R-:W-:Y:S02]  /*cd80*/  ISETP.NE.AND P1, PT, R3, RZ, PT ;  /* 0x000000ff0300720c */ /* 0x000fe40003f25270 */
[----:B------:R-:W2:Y:S02]  /*cd90*/  SYNCS.PHASECHK.TRANS64.TRYWAIT P0, [UR38+0x28c48], R2 ;  /* 0x028c4802ff0075a7 */ /* 0x000ea40008000166 */
[----:B--2---:R-:W-:Y:S09]  /*cda0*/  @!P0 BRA `(.L_x_3115) ;  /* 0x0000001800008947 */ /* 0x004ff20003800000 */
.L_x_3163:
[----:B------:R-:W-:Y:S05]  /*cdb0*/  BSYNC B1 ;  /* 0x0000000000017941 */ /* 0x000fea0003800000 */
.L_x_3114:
[----:B------:R-:W-:Y:S04]  /*cdc0*/  BSSY B1, `(.L_x_3116) ;  /* 0x0000007000017945 */ /* 0x000fe80003800000 */
[----:B------:R-:W-:Y:S05]  /*cdd0*/  @P1 BRA `(.L_x_3117) ;  /* 0x0000000000141947 */ /* 0x000fea0003800000 */
[----:B------:R-:W-:Y:S01]  /*cde0*/  ISETP.NE.AND P0, PT, R10, RZ, PT ;  /* 0x000000ff0a00720c */ /* 0x000fe20003f05270 */
[----:B--2---:R-:W-:-:S04]  /*cdf0*/  IMAD.MOV.U32 R3, RZ, RZ, 0x2000 ;  /* 0x00002000ff037424 */ /* 0x004fc800078e00ff */
[----:B------:R3:W-:Y:S08]  /*ce00*/  SYNCS.ARRIVE.TRANS64 RZ, [UR38+0x28c38], R3 ;  /* 0x028c3803ffff79a7 */ /* 0x0007f00008000026 */
[----:B---3--:R-:W-:Y:S05]  /*ce10*/  @!P0 BRA `(.L_x_3117) ;  /* 0x0000000000048947 */ /* 0x008fea0003800000 */
[----:B------:R-:W-:Y:S01]  /*ce20*/  BPT.TRAP 0x1 ;  /* 0x000000040000795c */ /* 0x000fe20000300000 */
.L_x_3117:
[----:B------:R-:W-:Y:S05]  /*ce30*/  BSYNC B1 ;  /* 0x0000000000017941 */ /* 0x000fea0003800000 */
.L_x_3116:
[----:B------:R-:W-:Y:S01]  /*ce40*/  IMAD.MOV.U32 R4, RZ, RZ, RZ ;  /* 0x000000ffff047224 */ /* 0x000fe200078e00ff */
[----:B------:R-:W-:Y:S01]  /*ce50*/  ULDC.64 UR4, c[0x0][0x198] ;  /* 0x0000660000047ab9 */ /* 0x000fe20000000a00 */
[----:B------:R-:W-:Y:S01]  /*ce60*/  PLOP3.LUT P0, PT, PT, PT, PT, 0x80, 0x0 ;  /* 0x000000000000781c */ /* 0x000fe20003f0f070 */
[----:B------:R-:W-:Y:S01]  /*ce70*/  UIADD3 UR4, UP0, UR4, 0x370, URZ ;  /* 0x0000037004047890 */ /* 0x000fe2000ff1e03f */
[----:B------:R-:W-:Y:S01]  /*ce80*/  SHF.L.U32 R7, R7, 0x6, RZ ;  /* 0x0000000607077819 */ /* 0x000fe200000006ff */
[----:B------:R-:W-:Y:S01]  /*ce90*/  UIADD3 UR8, UR38, 0x24400, URZ ;  /* 0x0002440026087890 */ /* 0x000fe2000fffe03f */
[----:B------:R-:W-:Y:S01]  /*cea0*/  R2UR UR10, R4 ;  /* 0x00000000040a72ca */ /* 0x000fe200000e0000 */
[----:B------:R-:W-:Y:S02]  /*ceb0*/  UIADD3 UR9, UR38, 0x28c38, URZ ;  /* 0x00028c3826097890 */ /* 0x000fe4000fffe03f */
[----:B------:R-:W-:Y:S01]  /*cec0*/  UIADD3.X UR5, URZ, UR5, URZ, UP0, !UPT ;  /* 0x000000053f057290 */ /* 0x000fe200087fe43f */
[----:B------:R-:W-:Y:S01]  /*ced0*/  UMOV UR6, 0x0 ;  /* 0x0000000000067882 */ /* 0x000fe20000000000 */
[----:B------:R-:W-:-:S10]  /*cee0*/  UMOV UR7, 0x14f00000 ;  /* 0x14f0000000077882 */ /* 0x000fd40000000000 */
.L_x_3118:
[----:B------:R-:W-:-:S13]  /*cef0*/  @P0 ELECT P2, URZ, PT ;  /* 0x00000000003f082f */ /* 0x000fda0003840000 */
[----:B-----5:R-:W-:Y:S01]  /*cf00*/  @P2 R2UR UR13, R16 ;  /* 0x00000000100d22ca */ /* 0x020fe200000e0000 */
[----:B------:R-:W-:Y:S01]  /*cf10*/  UMOV UR12, UR36 ;  /* 0x00000024000c7c82 */ /* 0x000fe20008000000 */
[----:B------:R-:W-:Y:S02]  /*cf20*/  @P2 R2UR UR11, R7 ;  /* 0x00000000070b22ca */ /* 0x000fe400000e0000 */
[----:B------:R-:W-:Y:S02]  /*cf30*/  @P2 PLOP3.LUT P0, PT, P2, PT, PT, 0x8, 0x0 ;  /* 0x000000000000281c */ /* 0x000fe4000170e170 */
[----:B------:R-:W-:-:S09]  /*cf40*/  PLOP3.LUT P2, PT, PT, PT, PT, 0x8, 0x0 ;  /* 0x000000000000781c */ /* 0x000fd20003f4e170 */
[----:B------:R3:W-:Y:S02]  /*cf50*/  UTMALDG.4D [UR8], [UR4], desc[UR6] ;  /* 0x00000608040075b4 */ /* 0x0007e40008019000 */
[----:B---3--:R-:W-:Y:S05]  /*cf60*/  @P0 BRA.U.ANY `(.L_x_3118) ;  /* 0xfffffffd00e00947 */ /* 0x008fea000393ffff */
[----:B------:R-:W3:Y:S01]  /*cf70*/  SYNCS.PHASECHK.TRANS64.TRYWAIT P0, [UR38+0x28c68], R2 ;  /* 0x028c6802ff0075a7 */ /* 0x000ee20008000166 */
[----:B------:R-:W-:Y:S04]  /*cf80*/  BSSY B1, `(.L_x_3119) ;  /* 0x0000002000017945 */ /* 0x000fe80003800000 */
[----:B---3--:R-:W-:Y:S05]  /*cf90*/  @!P0 BRA `(.L_x_3120) ;  /* 0x00000014009c8947 */ /* 0x008fea0003800000 */
.L_x_3164:
[----:B------:R-:W-:Y:S05]  /*cfa0*/  BSYNC B1 ;  /* 0x0000000000017941 */ /* 0x000fea0003800000 */
.L_x_3119:
[----:B------:R-:W-:Y:S01]  /*cfb0*/  BSSY B1, `(.L_x_3121) ;  /* 0x0000009000017945 */ /* 0x000fe20003800000 */
[----:B--2---:R-:W-:Y:S02]  /*cfc0*/  IMAD.MOV.U32 R2, RZ, RZ, 0x0 ;  /* 0x00000000ff027424 */ /* 0x004fe400078e00ff */
[----:B------:R-:W-:Y:S01]  /*cfd0*/  IMAD.MOV.U32 R3, RZ, RZ, 0x14f00000 ;  /* 0x14f00000ff037424 */ /* 0x000fe200078e00ff */
[----:B------:R-:W-:Y:S06]  /*cfe0*/  @P1 BRA `(.L_x_3122) ;  /* 0x0000000000141947 */ /* 0x000fec0003800000 */
[----:B------:R-:W-:Y:S01]  /*cff0*/  ISETP.NE.AND P0, PT, R10, RZ, PT ;  /* 0x000000ff0a00720c */ /* 0x000fe20003f05270 */
[----:B------:R-:W-:-:S04]  /*d000*/  IMAD.MOV.U32 R5, RZ, RZ, 0x10000 ;  /* 0x00010000ff057424 */ /* 0x000fc800078e00ff */
[----:B------:R2:W-:Y:S08]  /*d010*/  SYNCS.ARRIVE.TRANS64 RZ, [UR38+0x28c58], R5 ;  /* 0x028c5805ffff79a7 */ /* 0x0005f00008000026 */
[----:B--2---:R-:W-:Y:S05]  /*d020*/  @!P0 BRA `(.L_x_3122) ;  /* 0x0000000000048947 */ /* 0x004fea0003800000 */
[----:B------:R-:W-:Y:S01]  /*d030*/  BPT.TRAP 0x1 ;  /* 0x000000040000795c */ /* 0x000fe20000300000 */
.L_x_3122:
[----:B------:R-:W-:Y:S05]  /*d040*/  BSYNC B1 ;  /* 0x0000000000017941 */ /* 0x000fea0003800000 */
.L_x_3121:
        /* <DEDUP_REMOVED lines=9> */
.L_x_3123:
        /* <DEDUP_REMOVED lines=8> */
[----:B------:R-:W-:Y:S01]  /*d160*/  R2UR UR6, R2 ;  /* 0x00000000020672ca */ /* 0x000fe200000e0000 */
[----:B------:R-:W-:Y:S01]  /*d170*/  UIADD3 UR8, UR38, 0x12400, URZ ;  /* 0x0001240026087890 */ /* 0x000fe2000fffe03f */
[----:B------:R-:W-:Y:S01]  /*d180*/  R2UR UR7, R3 ;  /* 0x00000000030772ca */ /* 0x000fe200000e0000 */
[----:B------:R-:W-:Y:S01]  /*d190*/  UMOV UR10, 0x40 ;  /* 0x00000040000a7882 */ /* 0x000fe20000000000 */
[----:B------:R-:W-:-:S13]  /*d1a0*/  PLOP3.LUT P0, PT, PT, PT, PT, 0x80, 0x0 ;  /* 0x000000000000781c */ /* 0x000fda0003f0f070 */
.L_x_3124:
        /* <DEDUP_REMOVED lines=13> */
.L_x_3125:
        /* <DEDUP_REMOVED lines=13> */
.L_x_3126:
        /* <DEDUP_REMOVED lines=13> */
.L_x_3127:
        /* <DEDUP_REMOVED lines=13> */
.L_x_3128:
        /* <DEDUP_REMOVED lines=13> */
.L_x_3129:
        /* <DEDUP_REMOVED lines=13> */
.L_x_3130:
        /* <DEDUP_REMOVED lines=8> */
.L_x_3112:
[----:B------:R-:W-:Y:S05]  /*d710*/  BSYNC B0 ;  /* 0x0000000000007941 */ /* 0x000fea0003800000 */
.L_x_3111:
[----:B------:R-:W-:Y:S01]  /*d720*/  LOP3.LUT R0, R0, 0x1, RZ, 0x3c, !PT ;  /* 0x0000000100007812 */ /* 0x000fe200078e3cff */
[----:B------:R-:W-:Y:S02]  /*d730*/  IMAD.MOV.U32 R6, RZ, RZ, RZ ;  /* 0x000000ffff067224 */ /* 0x000fe400078e00ff */
[----:B------:R-:W-:-:S07]  /*d740*/  IMAD.MOV.U32 R9, RZ, RZ, RZ ;  /* 0x000000ffff097224 */ /* 0x000fce00078e00ff */
.L_x_3042:
[----:B------:R-:W2:Y:S01]  /*d750*/  S2R R3, SR_CgaCtaId ;  /* 0x0000000000037919 */ /* 0x000ea20000008800 */
[----:B------:R-:W-:Y:S02]  /*d760*/  MOV R2, 0x400 ;  /* 0x0000040000027802 */ /* 0x000fe40000000f00 */
[----:B------:R-:W-:Y:S02]  /*d770*/  SHF.L.U32 R9, R9, 0x1f, RZ ;  /* 0x0000001f09097819 */ /* 0x000fe400000006ff */
[----:B--2---:R-:W-:-:S04]  /*d780*/  LEA R2, R3, R2, 0x18 ;  /* 0x0000000203027211 */ /* 0x004fc800078ec0ff */
[----:B------:R-:W2:Y:S02]  /*d790*/  SYNCS.PHASECHK.TRANS64.TRYWAIT P0, [R2+URZ+0x28c20], R9 ;  /* 0x028c2009020075a7 */ /* 0x000ea4000800017f */
[----:B--2---:R-:W-:Y:S05]  /*d7a0*/  @!P0 BRA `(.L_x_3131) ;  /* 0x0000000c00b08947 */ /* 0x004fea0003800000 */
.L_x_3165:
[----:B------:R-:W-:-:S03]  /*d7b0*/  UMOV UR4, 0xffffffff ;  /* 0xffffffff00047882 */ /* 0x000fc60000000000 */
[----:B------:R-:W-:Y:S05]  /*d7c0*/  BRA.DIV UR4, `(.L_x_3132) ;  /* 0x0000000e04bc7947 */ /* 0x000fea000b800000 */
[----:B------:R-:W3:Y:S02]  /*d7d0*/  S2R R3, SR_TID.X ;  /* 0x0000000000037919 */ /* 0x000ee40000002100 */
[----:B---3--:R-:W-:-:S04]  /*d7e0*/  SHF.R.U32.HI R3, RZ, 0x5, R3 ;  /* 0x00000005ff037819 */ /* 0x008fc80000011603 */
[----:B------:R-:W-:-:S05]  /*d7f0*/  LOP3.LUT R3, R3, 0x3, RZ, 0xc0, !PT ;  /* 0x0000000303037812 */ /* 0x000fca00078ec0ff */
[----:B------:R3:W4:Y:S02]  /*d800*/  SHFL.IDX PT, R14, R3, RZ, 0x1f ;  /* 0x00001fff030e7589 */ /* 0x00072400000e0000 */
.L_x_3168:
[----:B----4-:R-:W-:-:S13]  /*d810*/  ISETP.NE.AND P0, PT, R14, RZ, PT ;  /* 0x000000ff0e00720c */ /* 0x010fda0003f05270 */
[----:B------:R-:W-:Y:S05]  /*d820*/  @P0 BRA `(.L_x_3003) ;  /* 0x0000000000880947 */ /* 0x000fea0003800000 */
[----:B------:R-:W-:-:S03]  /*d830*/  UMOV UR4, 0xffffffff ;  /* 0xffffffff00047882 */ /* 0x000fc60000000000 */
[----:B------:R-:W-:Y:S05]  /*d840*/  BRA.DIV UR4, `(.L_x_3133) ;  /* 0x0000000e04d07947 */ /* 0x000fea000b800000 */
[----:B------:R-:W-:-:S13]  /*d850*/  ELECT P6, URZ, PT ;  /* 0x00000000003f782f */ /* 0x000fda00038c0000 */
.L_x_3171:
[----:B------:R-:W-:Y:S05]  /*d860*/  @!P6 BRA `(.L_x_3003) ;  /* 0x000000000078e947 */ /* 0x000fea0003800000 */
[----:B---3--:R-:W3:Y:S02]  /*d870*/  LDL.LU R3, [R1+0x14] ;  /* 0x0000140001037983 */ /* 0x008ee40000300800 */
[----:B---3--:R-:W-:-:S04]  /*d880*/  LOP3.LUT R3, R3, 0x2, RZ, 0xfc, !PT ;  /* 0x0000000203037812 */ /* 0x008fc800078efcff */
[----:B------:R-:W-:-:S13]  /*d890*/  ISETP.NE.AND P2, PT, R3, 0x3, PT ;  /* 0x000000030300780c */ /* 0x000fda0003f45270 */
[----:B------:R-:W-:Y:S05]  /*d8a0*/  @!P2 BRA `(.L_x_3134) ;  /* 0x000000000004a947 */ /* 0x000fea0003800000 */
[----:B------:R-:W-:Y:S01]  /*d8b0*/  BPT.TRAP 0x1 ;  /* 0x000000040000795c */ /* 0x000fe20000300000 */
.L_x_3134:
[----:B------:R-:W-:Y:S01]  /*d8c0*/  VIADD R8, R2, 0x28c40 ;  /* 0x00028c4002087836 */ /* 0x000fe20000000000 */
[----:B------:R-:W-:Y:S01]  /*d8d0*/  SHF.L.U32 R4, R0, 0x1f, RZ ;  /* 0x0000001f00047819 */ /* 0x000fe200000006ff */
[C---:B------:R-:W-:Y:S02]  /*d8e0*/  VIADD R3, R6.reuse, 0x1 ;  /* 0x0000000106037836 */ /* 0x040fe40000000000 */
[----:B------:R-:W-:-:S03]  /*d8f0*/  IMAD R7, R6, 0x8, R8 ;  /* 0x0000000806077824 */ /* 0x000fc600078e0208 */
[C---:B------:R-:W-:Y:S01]  /*d900*/  ISETP.NE.AND P1, PT, R3.reuse, 0x2, PT ;  /* 0x000000020300780c */ /* 0x040fe20003f25270 */
[----:B------:R-:W3:Y:S03]  /*d910*/  SYNCS.PHASECHK.TRANS64.TRYWAIT P0, [R7+URZ], R4 ;  /* 0x00000004070075a7 */ /* 0x000ee6000800017f */
[----:B------:R-:W-:Y:S02]  /*d920*/  SEL R5, RZ, 0x1, P1 ;  /* 0x00000001ff057807 */ /* 0x000fe40000800000 */
[----:B------:R-:W-:Y:S02]  /*d930*/  SEL R3, R3, RZ, P1 ;  /* 0x000000ff03037207 */ /* 0x000fe40000800000 */
[----:B------:R-:W-:Y:S02]  /*d940*/  LOP3.LUT R0, R0, R5, RZ, 0x3c, !PT ;  /* 0x0000000500007212 */ /* 0x000fe400078e3cff */
[----:B------:R-:W-:-:S02]  /*d950*/  LEA R5, R3, R8, 0x3 ;  /* 0x0000000803057211 */ /* 0x000fc400078e18ff */
[----:B------:R-:W-:Y:S01]  /*d960*/  SHF.L.U32 R0, R0, 0x1f, RZ ;  /* 0x0000001f00007819 */ /* 0x000fe200000006ff */
[----:B---3--:R-:W-:Y:S06]  /*d970*/  @!P0 BRA `(.L_x_3135) ;  /* 0x0000000c00a48947 */ /* 0x008fec0003800000 */
.L_x_3172:
[----:B------:R-:W4:Y:S02]  /*d980*/  SYNCS.PHASECHK.TRANS64.TRYWAIT P0, [R5+URZ], R0 ;  /* 0x00000000050075a7 */ /* 0x000f24000800017f */
[----:B----4-:R-:W-:Y:S05]  /*d990*/  @!P0 BRA `(.L_x_3136) ;  /* 0x0000000c00b08947 */ /* 0x010fea0003800000 */
.L_x_3173:
[----:B------:R-:W-:Y:S05]  /*d9a0*/  @!P2 BRA `(.L_x_3137) ;  /* 0x000000000004a947 */ /* 0x000fea0003800000 */
[----:B------:R-:W-:Y:S01]  /*d9b0*/  BPT.TRAP 0x1 ;  /* 0x000000040000795c */ /* 0x000fe20000300000 */
.L_x_3137:
[----:B--2---:R-:W-:-:S04]  /*d9c0*/  VIADD R2, R2, 0x28c60 ;  /* 0x00028c6002027836 */ /* 0x004fc80000000000 */
[----:B----4-:R-:W-:-:S04]  /*d9d0*/  IMAD R5, R6, 0x8, R2 ;  /* 0x0000000806057824 */ /* 0x010fc800078e0202 */
[----:B------:R-:W2:Y:S02]  /*d9e0*/  SYNCS.PHASECHK.TRANS64.TRYWAIT P0, [R5+URZ], R4 ;  /* 0x00000004050075a7 */ /* 0x000ea4000800017f */
[----:B--2---:R-:W-:Y:S05]  /*d9f0*/  @!P0 BRA `(.L_x_3138) ;  /* 0x0000000c00ac8947 */ /* 0x004fea0003800000 */
.L_x_3174:
[----:B------:R-:W-:-:S07]  /*da00*/  IMAD R3, R3, 0x8, R2 ;  /* 0x0000000803037824 */ /* 0x000fce00078e0202 */
.L_x_3139:
[----:B----4-:R4:W0:Y:S02]  /*da10*/  SYNCS.PHASECHK.TRANS64.TRYWAIT P0, [R3+URZ], R0 ;  /* 0x00000000030075a7 */ /* 0x010824000800017f */
[----:B0-----:R-:W-:Y:S05]  /*da20*/  @!P0 NANOSLEEP.SYNCS 0x989680 ;  /* 0x009896800000895d */ /* 0x001fea0003900000 */
[----:B------:R-:W0:Y:S02]  /*da30*/  @!P0 SYNCS.PHASECHK.TRANS64 P0, [R3+URZ], R0 ;  /* 0x00000000030085a7 */ /* 0x000e24000800007f */
[----:B0-----:R-:W-:Y:S05]  /*da40*/  @!P0 BRA `(.L_x_3139) ;  /* 0xfffffffc00f08947 */ /* 0x001fea000383ffff */
.L_x_3003:
[----:B------:R-:W-:Y:S05]  /*da50*/  BSYNC B6 ;  /* 0x0000000000067941 */ /* 0x000fea0003800000 */
.L_x_3000:
[----:B------:R-:W-:Y:S05]  /*da60*/  EXIT ;  /* 0x000000000000794d */ /* 0x000fea0003800000 */
.L_x_3008:
[----:B0-----:R-:W-:-:S04]  /*da70*/  IMAD.U32 R6, RZ, RZ, UR5 ;  /* 0x00000005ff067e24 */ /* 0x001fc8000f8e00ff */
[----:B------:R0:W1:Y:S03]  /*da80*/  SYNCS.PHASECHK.TRANS64.TRYWAIT P1, [R6+URZ+0x28c50], R5 ;  /* 0x028c5005060075a7 */ /* 0x000066000802017f */
[----:B-1----:R-:W-:Y:S05]  /*da90*/  @!P1 NANOSLEEP.SYNCS 0x989680 ;  /* 0x009896800000995d */ /* 0x002fea0003900000 */
[----:B------:R-:W1:Y:S02]  /*daa0*/  @!P1 SYNCS.PHASECHK.TRANS64 P1, [R6+URZ+0x28c50], R5 ;  /* 0x028c5005060095a7 */ /* 0x000e64000802007f */
[----:B-1----:R-:W-:Y:S05]  /*dab0*/  @!P1 BRA `(.L_x_3008) ;  /* 0xfffffffc00ec9947 */ /* 0x002fea000383ffff */
[----:B------:R-:W-:Y:S05]  /*dac0*/  BRA `(.L_x_3140) ;  /* 0xffffff3800587947 */ /* 0x000fea000383ffff */
.L_x_3013:
[----:B-1----:R-:W-:-:S04]  /*dad0*/  IMAD.U32 R6, RZ, RZ, UR7 ;  /* 0x00000007ff067e24 */ /* 0x002fc8000f8e00ff */
[----:B------:R1:W2:Y:S03]  /*dae0*/  SYNCS.PHASECHK.TRANS64.TRYWAIT P1, [R6+URZ+0x28c50], R5 ;  /* 0x028c5005060075a7 */ /* 0x0002a6000802017f */
[----:B--2---:R-:W-:Y:S05]  /*daf0*/  @!P1 NANOSLEEP.SYNCS 0x989680 ;  /* 0x009896800000995d */ /* 0x004fea0003900000 */
[----:B------:R-:W2:Y:S02]  /*db00*/  @!P1 SYNCS.PHASECHK.TRANS64 P1, [R6+URZ+0x28c50], R5 ;  /* 0x028c5005060095a7 */ /* 0x000ea4000802007f */
[----:B--2---:R-:W-:Y:S05]  /*db10*/  @!P1 BRA `(.L_x_3013) ;  /* 0xfffffffc00ec9947 */ /* 0x004fea000383ffff */
[----:B------:R-:W-:Y:S05]  /*db20*/  BRA `(.L_x_3012) ;  /* 0xffffff4400607947 */ /* 0x000fea000383ffff */
.L_x_3017:
[----:B0-----:R-:W-:-:S04]  /*db30*/  IMAD.U32 R6, RZ, RZ, UR36 ;  /* 0x00000024ff067e24 */ /* 0x001fc8000f8e00ff */
[----:B------:R0:W1:Y:S03]  /*db40*/  SYNCS.PHASECHK.TRANS64.TRYWAIT P1, [R6+URZ+0x28c00], R13 ;  /* 0x028c000d060075a7 */ /* 0x000066000802017f */
[----:B-1----:R-:W-:Y:S05]  /*db50*/  @!P1 NANOSLEEP.SYNCS 0x989680 ;  /* 0x009896800000995d */ /* 0x002fea0003900000 */
[----:B------:R-:W1:Y:S02]  /*db60*/  @!P1 SYNCS.PHASECHK.TRANS64 P1, [R6+URZ+0x28c00], R13 ;  /* 0x028c000d060095a7 */ /* 0x000e64000802007f */
[----:B-1----:R-:W-:Y:S05]  /*db70*/  @!P1 BRA `(.L_x_3017) ;  /* 0xfffffffc00ec9947 */ /* 0x002fea000383ffff */
[----:B------:R-:W-:Y:S05]  /*db80*/  BRA `(.L_x_3141) ;  /* 0xffffff5800587947 */ /* 0x000fea000383ffff */
.L_x_3021:
[----:B-1----:R-:W-:-:S04]  /*db90*/  IMAD.U32 R8, RZ, RZ, UR36 ;  /* 0x00000024ff087e24 */ /* 0x002fc8000f8e00ff */
[----:B------:R1:W2:Y:S03]  /*dba0*/  SYNCS.PHASECHK.TRANS64.TRYWAIT P2, [R8+URZ+0x28c30], R13 ;  /* 0x028c300d080075a7 */ /* 0x0002a6000804017f */
[----:B--2---:R-:W-:Y:S05]  /*dbb0*/  @!P2 NANOSLEEP.SYNCS 0x989680 ;  /* 0x009896800000a95d */ /* 0x004fea0003900000 */
[----:B------:R-:W2:Y:S02]  /*dbc0*/  @!P2 SYNCS.PHASECHK.TRANS64 P2, [R8+URZ+0x28c30], R13 ;  /* 0x028c300d0800a5a7 */ /* 0x000ea4000804007f */
[----:B--2---:R-:W-:Y:S05]  /*dbd0*/  @!P2 BRA `(.L_x_3021) ;  /* 0xfffffffc00eca947 */ /* 0x004fea000383ffff */
[----:B------:R-:W-:Y:S05]  /*dbe0*/  BRA `(.L_x_3020) ;  /* 0xffffff5800747947 */ /* 0x000fea000383ffff */
.L_x_3025:
[----:B---3--:R3:W4:Y:S02]  /*dbf0*/  SYNCS.PHASECHK.TRANS64.TRYWAIT P2, [R14+URZ+0x28c50], R13 ;  /* 0x028c500d0e0075a7 */ /* 0x008724000804017f */
[----:B----4-:R-:W-:Y:S05]  /*dc00*/  @!P2 NANOSLEEP.SYNCS 0x989680 ;  /* 0x009896800000a95d */ /* 0x010fea0003900000 */
[----:B------:R-:W4:Y:S02]  /*dc10*/  @!P2 SYNCS.PHASECHK.TRANS64 P2, [R14+URZ+0x28c50], R13 ;  /* 0x028c500d0e00a5a7 */ /* 0x000f24000804007f */
[----:B----4-:R-:W-:Y:S05]  /*dc20*/  @!P2 BRA `(.L_x_3025) ;  /* 0xfffffffc00f0a947 */ /* 0x010fea000383ffff */
[----:B------:R-:W-:Y:S05]  /*dc30*/  BRA `(.L_x_3024) ;  /* 0xffffff6800ec7947 */ /* 0x000fea000383ffff */
.L_x_3030:
[----:B--2---:R-:W-:-:S04]  /*dc40*/  IMAD.U32 R15, RZ, RZ, UR7 ;  /* 0x00000007ff0f7e24 */ /* 0x004fc8000f8e00ff */
[----:B------:R2:W3:Y:S03]  /*dc50*/  SYNCS.PHASECHK.TRANS64.TRYWAIT P3, [R15+URZ+0x28c30], R14 ;  /* 0x028c300e0f0075a7 */ /* 0x0004e6000806017f */
[----:B---3--:R-:W-:Y:S05]  /*dc60*/  @!P3 NANOSLEEP.SYNCS 0x989680 ;  /* 0x009896800000b95d */ /* 0x008fea0003900000 */
[----:B------:R-:W3:Y:S02]  /*dc70*/  @!P3 SYNCS.PHASECHK.TRANS64 P3, [R15+URZ+0x28c30], R14 ;  /* 0x028c300e0f00b5a7 */ /* 0x000ee4000806007f */
[----:B---3--:R-:W-:Y:S05]  /*dc80*/  @!P3 BRA `(.L_x_3030) ;  /* 0xfffffffc00ecb947 */ /* 0x008fea000383ffff */
[----:B------:R-:W-:Y:S05]  /*dc90*/  BRA `(.L_x_3029) ;  /* 0xffffff6c00c47947 */ /* 0x000fea000383ffff */
.L_x_3034:
[----:B---3--:R3:W4:Y:S02]  /*dca0*/  SYNCS.PHASECHK.TRANS64.TRYWAIT P3, [R171+URZ+0x28c50], R14 ;  /* 0x028c500eab0075a7 */ /* 0x008724000806017f */
[----:B----4-:R-:W-:Y:S05]  /*dcb0*/  @!P3 NANOSLEEP.SYNCS 0x989680 ;  /* 0x009896800000b95d */ /* 0x010fea0003900000 */
[----:B------:R-:W4:Y:S02]  /*dcc0*/  @!P3 SYNCS.PHASECHK.TRANS64 P3, [R171+URZ+0x28c50], R14 ;  /* 0x028c500eab00b5a7 */ /* 0x000f24000806007f */
[----:B----4-:R-:W-:Y:S05]  /*dcd0*/  @!P3 BRA `(.L_x_3034) ;  /* 0xfffffffc00f0b947 */ /* 0x010fea000383ffff */
[----:B------:R-:W-:Y:S05]  /*dce0*/  BRA `(.L_x_3033) ;  /* 0xffffff8000e07947 */ /* 0x000fea000383ffff */
.L_x_3047:
[----:B------:R-:W-:Y:S01]  /*dcf0*/  MOV R13, R19 ;  /* 0x00000013000d7202 */ /* 0x000fe20000000f00 */
[----:B------:R-:W-:Y:S02]  /*dd00*/  IMAD.MOV.U32 R12, RZ, RZ, RZ ;  /* 0x000000ffff0c7224 */ /* 0x000fe400078e00ff */
[----:B------:R-:W-:Y:S02]  /*dd10*/  IMAD.MOV.U32 R11, RZ, RZ, 0x1f ;  /* 0x0000001fff0b7424 */ /* 0x000fe400078e00ff */
[----:B------:R-:W-:-:S07]  /*dd20*/  IMAD.MOV.U32 R15, RZ, RZ, -0x1 ;  /* 0xffffffffff0f7424 */ /* 0x000fce00078e00ff */
[----:B------:R-:W-:Y:S05]  /*dd30*/  WARPSYNC.COLLECTIVE R15, `(.L_x_3142) ;  /* 0x000000000f087348 */ /* 0x000fea0003c00000 */
[----:B------:R0:W1:Y:S02]  /*dd40*/  SHFL.IDX P6, R14, R13, R12, R11 ;  /* 0x0000000c0d0e7389 */ /* 0x00006400000c000b */
[----:B01----:R-:W-:Y:S01]  /*dd50*/  ENDCOLLECTIVE ;  /* 0x000000000000791b */ /* 0x003fe20003800000 */
.L_x_3142:
[----:B------:R-:W-:Y:S05]  /*dd60*/  BRA `(.L_x_3143) ;  /* 0xffffffc000487947 */ /* 0x000fea000383ffff */
.L_x_3049:
[----:B------:R-:W-:Y:S01]  /*dd70*/  BSSY B0, `(.L_x_3144) ;  /* 0x0000006000007945 */ /* 0x000fe20003800000 */
[----:B------:R-:W-:-:S07]  /*dd80*/  IMAD.MOV.U32 R15, RZ, RZ, -0x1 ;  /* 0xffffffffff0f7424 */ /* 0x000fce00078e00ff */
[----:B------:R-:W-:Y:S05]  /*dd90*/  WARPSYNC.COLLECTIVE R15, `(.L_x_3145) ;  /* 0x000000000f0c7348 */ /* 0x000fea0003c00000 */
[----:B------:R-:W-:Y:S02]  /*dda0*/  ELECT P6, UR62, PT ;  /* 0x00000000003e782f */ /* 0x000fe400038c0000 */
[----:B------:R-:W-:Y:S01]  /*ddb0*/  MOV R14, UR62 ;  /* 0x0000003e000e7c02 */ /* 0x000fe20008000f00 */
[----:B------:R-:W-:Y:S10]  /*ddc0*/  ENDCOLLECTIVE ;  /* 0x000000000000791b */ /* 0x000ff40003800000 */
.L_x_3145:
[----:B------:R-:W-:Y:S05]  /*ddd0*/  BSYNC B0 ;  /* 0x0000000000007941 */ /* 0x000fea0003800000 */
.L_x_3144:
[----:B------:R-:W-:Y:S05]  /*dde0*/  BRA `(.L_x_3146) ;  /* 0xffffffc000487947 */ /* 0x000fea000383ffff */
.L_x_3051:
[----:B0-----:R-:W-:-:S04]  /*ddf0*/  IMAD.U32 R3, RZ, RZ, UR38 ;  /* 0x00000026ff037e24 */ /* 0x001fc8000f8e00ff */
[----:B------:R0:W1:Y:S03]  /*de00*/  SYNCS.PHASECHK.TRANS64.TRYWAIT P0, [R3+URZ+0x28c40], R0 ;  /* 0x028c4000030075a7 */ /* 0x000066000800017f */
[----:B-1----:R-:W-:Y:S05]  /*de10*/  @!P0 NANOSLEEP.SYNCS 0x989680 ;  /* 0x009896800000895d */ /* 0x002fea0003900000 */
[----:B------:R-:W1:Y:S02]  /*de20*/  @!P0 SYNCS.PHASECHK.TRANS64 P0, [R3+URZ+0x28c40], R0 ;  /* 0x028c4000030085a7 */ /* 0x000e64000800007f */
[----:B-1----:R-:W-:Y:S05]  /*de30*/  @!P0 BRA `(.L_x_3051) ;  /* 0xfffffffc00ec8947 */ /* 0x002fea000383ffff */
[----:B------:R-:W-:Y:S05]  /*de40*/  BRA `(.L_x_3147) ;  /* 0xffffffc000a47947 */ /* 0x000fea000383ffff */
.L_x_3054:
[----:B------:R-:W-:Y:S01]  /*de50*/  IMAD.MOV.U32 R13, RZ, RZ, R3 ;  /* 0x000000ffff0d7224 */ /* 0x000fe200078e0003 */
[----:B------:R-:W-:Y:S01]  /*de60*/  MOV R11, 0x181f ;  /* 0x0000181f000b7802 */ /* 0x000fe20000000f00 */
[----:B------:R-:W-:Y:S02]  /*de70*/  IMAD.MOV.U32 R12, RZ, RZ, RZ ;  /* 0x000000ffff0c7224 */ /* 0x000fe400078e00ff */
[----:B------:R-:W-:Y:S02]  /*de80*/  IMAD.MOV.U32 R15, RZ, RZ, -0x1 ;  /* 0xffffffffff0f7424 */ /* 0x000fe400078e00ff */
[----:B------:R-:W-:-:S07]  /*de90*/  IMAD R5, R10, 0x40, R5 ;  /* 0x000000400a057824 */ /* 0x000fce00078e0205 */
[----:B------:R-:W-:Y:S05]  /*dea0*/  WARPSYNC.COLLECTIVE R15, `(.L_x_3148) ;  /* 0x000000000f087348 */ /* 0x000fea0003c00000 */
[----:B------:R0:W1:Y:S02]  /*deb0*/  SHFL.IDX P6, R14, R13, R12, R11 ;  /* 0x0000000c0d0e7389 */ /* 0x00006400000c000b */
[----:B01----:R-:W-:Y:S01]  /*dec0*/  ENDCOLLECTIVE ;  /* 0x000000000000791b */ /* 0x003fe20003800000 */
.L_x_3148:
[----:B------:R-:W-:Y:S02]  /*ded0*/  VIADD R21, R5, 0x10 ;  /* 0x0000001005157836 */ /* 0x000fe40000000000 */
[----:B------:R-:W-:Y:S02]  /*dee0*/  IMAD.MOV.U32 R13, RZ, RZ, R0 ;  /* 0x000000ffff0d7224 */ /* 0x000fe400078e0000 */
[----:B------:R-:W-:-:S07]  /*def0*/  IMAD.MOV.U32 R6, RZ, RZ, R14 ;  /* 0x000000ffff067224 */ /* 0x000fce00078e000e */
[----:B------:R-:W-:Y:S05]  /*df00*/  WARPSYNC.COLLECTIVE R15, `(.L_x_3149) ;  /* 0x000000000f087348 */ /* 0x000fea0003c00000 */
[----:B------:R0:W1:Y:S02]  /*df10*/  SHFL.IDX P6, R14, R13, R12, R11 ;  /* 0x0000000c0d0e7389 */ /* 0x00006400000c000b */
[----:B01----:R-:W-:Y:S01]  /*df20*/  ENDCOLLECTIVE ;  /* 0x000000000000791b */ /* 0x003fe20003800000 */
.L_x_3149:
        /* <DEDUP_REMOVED lines=10> */
.L_x_3150:
[----:B------:R-:W-:-:S05]  /*dfd0*/  @!P1 LEA R7, P2, R8, R7, 0x1 ;  /* 0x0000000708079211 */ /* 0x000fca00078408ff */
[----:B------:R-:W-:-:S05]  /*dfe0*/  @!P1 IMAD.X R6, RZ, RZ, R6, P2 ;  /* 0x000000ffff069224 */ /* 0x000fca00010e0606 */
[----:B------:R-:W-:Y:S01]  /*dff0*/  @!P1 LOP3.LUT R7, R7, R6, RZ, 0x3c, !PT ;  /* 0x0000000607079212 */ /* 0x000fe200078e3cff */
[----:B------:R-:W-:-:S03]  /*e000*/  IMAD.MOV.U32 R13, RZ, RZ, R0 ;  /* 0x000000ffff0d7224 */ /* 0x000fc600078e0000 */
[----:B------:R-:W-:-:S04]  /*e010*/  @!P1 LOP3.LUT R6, R7, R6, RZ, 0x3c, !PT ;  /* 0x0000000607069212 */ /* 0x000fc800078e3cff */
[----:B------:R-:W-:-:S05]  /*e020*/  @!P1 LOP3.LUT R7, R7, R6, RZ, 0x3c, !PT ;  /* 0x0000000607079212 */ /* 0x000fca00078e3cff */
[----:B------:R-:W-:Y:S01]  /*e030*/  @!PT LDS RZ, [RZ] ;  /* 0x00000000fffff984 */ /* 0x000fe20000000800 */
[----:B------:R-:W-:Y:S01]  /*e040*/  @!PT LDS RZ, [RZ] ;  /* 0x00000000fffff984 */ /* 0x000fe20000000800 */
[----:B------:R-:W-:Y:S01]  /*e050*/  @!PT LDS RZ, [RZ] ;  /* 0x00000000fffff984 */ /* 0x000fe20000000800 */
[----:B------:R0:W-:Y:S01]  /*e060*/  @!P1 LDGSTS.E.BYPASS.LTC128B.128 [R9+0x20400], desc[UR42][R6.64], !P0 ;  /* 0x2040000006099fae */ /* 0x0001e2000c101d6a */
[----:B------:R-:W-:Y:S01]  /*e070*/  ISETP.GE.AND P1, PT, R21, R2, PT ;  /* 0x000000021500720c */ /* 0x000fe20003f26270 */
[----:B------:R-:W-:Y:S01]  /*e080*/  VIADD R21, R5, 0x20 ;  /* 0x0000002005157836 */ /* 0x000fe20000000000 */
[----:B0-----:R-:W-:-:S11]  /*e090*/  MOV R6, R14 ;  /* 0x0000000e00067202 */ /* 0x001fd60000000f00 */
[----:B------:R-:W-:Y:S05]  /*e0a0*/  WARPSYNC.COLLECTIVE R15, `(.L_x_3151) ;  /* 0x000000000f087348 */ /* 0x000fea0003c00000 */
[----:B------:R0:W1:Y:S02]  /*e0b0*/  SHFL.IDX P6, R14, R13, R12, R11 ;  /* 0x0000000c0d0e7389 */ /* 0x00006400000c000b */
[----:B01----:R-:W-:Y:S01]  /*e0c0*/  ENDCOLLECTIVE ;  /* 0x000000000000791b */ /* 0x003fe20003800000 */
.L_x_3151:
[----:B------:R-:W-:Y:S01]  /*e0d0*/  @!P1 LEA R9, R4, UR38, 0x1 ;  /* 0x0000002604099c11 */ /* 0x000fe2000f8e08ff */
[----:B------:R-:W-:Y:S02]  /*e0e0*/  IMAD.MOV.U32 R13, RZ, RZ, R3 ;  /* 0x000000ffff0d7224 */ /* 0x000fe400078e0003 */
[----:B------:R-:W-:Y:S01]  /*e0f0*/  IMAD.MOV.U32 R12, RZ, RZ, 0x2 ;  /* 0x00000002ff0c7424 */ /* 0x000fe200078e00ff */
[----:B------:R-:W-:-:S13]  /*e100*/  @!P1 LEA R7, P2, R8, R14, 0x1 ;  /* 0x0000000e08079211 */ /* 0x000fda00078408ff */
[----:B------:R-:W-:Y:S05]  /*e110*/  WARPSYNC.COLLECTIVE R15, `(.L_x_3152) ;  /* 0x000000000f087348 */ /* 0x000fea0003c00000 */
[----:B------:R0:W1:Y:S02]  /*e120*/  SHFL.IDX P6, R14, R13, R12, R11 ;  /* 0x0000000c0d0e7389 */ /* 0x00006400000c000b */
[----:B01----:R-:W-:Y:S01]  /*e130*/  ENDCOLLECTIVE ;  /* 0x000000000000791b */ /* 0x003fe20003800000 */
.L_x_3152:
[----:B------:R-:W-:-:S05]  /*e140*/  @!P1 IMAD.X R6, RZ, RZ, R6, P2 ;  /* 0x000000ffff069224 */ /* 0x000fca00010e0606 */
[----:B------:R-:W-:-:S04]  /*e150*/  @!P1 LOP3.LUT R7, R7, R6, RZ, 0x3c, !PT ;  /* 0x0000000607079212 */ /* 0x000fc800078e3cff */
[----:B------:R-:W-:Y:S01]  /*e160*/  @!P1 LOP3.LUT R6, R7, R6, RZ, 0x3c, !PT ;  /* 0x0000000607069212 */ /* 0x000fe200078e3cff */
[----:B------:R-:W-:-:S03]  /*e170*/  IMAD.MOV.U32 R13, RZ, RZ, R0 ;  /* 0x000000ffff0d7224 */ /* 0x000fc600078e0000 */
[----:B------:R-:W-:-:S05]  /*e180*/  @!P1 LOP3.LUT R7, R7, R6, RZ, 0x3c, !PT ;  /* 0x0000000607079212 */ /* 0x000fca00078e3cff */
[----:B------:R-:W-:Y:S01]  /*e190*/  @!PT LDS RZ, [RZ] ;  /* 0x00000000fffff984 */ /* 0x000fe20000000800 */
[----:B------:R-:W-:Y:S01]  /*e1a0*/  @!PT LDS RZ, [RZ] ;  /* 0x00000000fffff984 */ /* 0x000fe20000000800 */
[----:B------:R-:W-:Y:S01]  /*e1b0*/  @!PT LDS RZ, [RZ] ;  /* 0x00000000fffff984 */ /* 0x000fe20000000800 */
[----:B------:R0:W-:Y:S01]  /*e1c0*/  @!P1 LDGSTS.E.BYPASS.LTC128B.128 [R9+0x20c00], desc[UR42][R6.64], !P0 ;  /* 0x20c0000006099fae */ /* 0x0001e2000c101d6a */
[----:B------:R-:W-:Y:S01]  /*e1d0*/  ISETP.GE.AND P1, PT, R21, R2, PT ;  /* 0x000000021500720c */ /* 0x000fe20003f26270 */
[----:B0-----:R-:W-:-:S12]  /*e1e0*/  IMAD.MOV.U32 R6, RZ, RZ, R14 ;  /* 0x000000ffff067224 */ /* 0x001fd800078e000e */
[----:B------:R-:W-:Y:S05]  /*e1f0*/  WARPSYNC.COLLECTIVE R15, `(.L_x_3153) ;  /* 0x000000000f087348 */ /* 0x000fea0003c00000 */
[----:B------:R0:W1:Y:S02]  /*e200*/  SHFL.IDX P6, R14, R13, R12, R11 ;  /* 0x0000000c0d0e7389 */ /* 0x00006400000c000b */
[----:B01----:R-:W-:Y:S01]  /*e210*/  ENDCOLLECTIVE ;  /* 0x000000000000791b */ /* 0x003fe20003800000 */
.L_x_3153:
[----:B------:R-:W-:Y:S02]  /*e220*/  @!P1 LEA R9, R4, UR38, 0x1 ;  /* 0x0000002604099c11 */ /* 0x000fe4000f8e08ff */
[----:B------:R-:W-:Y:S01]  /*e230*/  MOV R13, R3 ;  /* 0x00000003000d7202 */ /* 0x000fe20000000f00 */
[----:B------:R-:W-:Y:S01]  /*e240*/  IMAD.MOV.U32 R12, RZ, RZ, 0x3 ;  /* 0x00000003ff0c7424 */ /* 0x000fe200078e00ff */
[----:B------:R-:W-:-:S13]  /*e250*/  @!P1 LEA R7, P2, R8, R14, 0x1 ;  /* 0x0000000e08079211 */ /* 0x000fda00078408ff */
[----:B------:R-:W-:Y:S05]  /*e260*/  WARPSYNC.COLLECTIVE R15, `(.L_x_3154) ;  /* 0x000000000f087348 */ /* 0x000fea0003c00000 */
[----:B------:R0:W1:Y:S02]  /*e270*/  SHFL.IDX P6, R14, R13, R12, R11 ;  /* 0x0000000c0d0e7389 */ /* 0x00006400000c000b */
[----:B01----:R-:W-:Y:S01]  /*e280*/  ENDCOLLECTIVE ;  /* 0x000000000000791b */ /* 0x003fe20003800000 */
.L_x_3154:
        /* <DEDUP_REMOVED lines=9> */
[----:B------:R-:W-:-:S07]  /*e320*/  IMAD.MOV.U32 R3, RZ, RZ, R14 ;  /* 0x000000ffff037224 */ /* 0x000fce00078e000e */
[----:B0-----:R-:W-:Y:S05]  /*e330*/  WARPSYNC.COLLECTIVE R15, `(.L_x_3155) ;  /* 0x000000000f087348 */ /* 0x001fea0003c00000 */
[----:B------:R1:W2:Y:S02]  /*e340*/  SHFL.IDX P6, R14, R13, R12, R11 ;  /* 0x0000000c0d0e7389 */ /* 0x0002a400000c000b */
[----:B012---:R-:W-:Y:S01]  /*e350*/  ENDCOLLECTIVE ;  /* 0x000000000000791b */ /* 0x007fe20003800000 */
.L_x_3155:
[----:B------:R-:W-:Y:S05]  /*e360*/  BRA `(.L_x_3156) ;  /* 0xffffffc400807947 */ /* 0x000fea000383ffff */
.L_x_3055:
[----:B0-----:R-:W-:-:S04]  /*e370*/  IMAD.U32 R3, RZ, RZ, UR38 ;  /* 0x00000026ff037e24 */ /* 0x001fc8000f8e00ff */
[----:B------:R0:W1:Y:S03]  /*e380*/  SYNCS.PHASECHK.TRANS64.TRYWAIT P0, [R3+URZ+0x28c20], R4 ;  /* 0x028c2004030075a7 */ /* 0x000066000800017f */
[----:B-1----:R-:W-:Y:S05]  /*e390*/  @!P0 NANOSLEEP.SYNCS 0x989680 ;  /* 0x009896800000895d */ /* 0x002fea0003900000 */
[----:B------:R-:W1:Y:S02]  /*e3a0*/  @!P0 SYNCS.PHASECHK.TRANS64 P0, [R3+URZ+0x28c20], R4 ;  /* 0x028c2004030085a7 */ /* 0x000e64000800007f */
[----:B-1----:R-:W-:Y:S05]  /*e3b0*/  @!P0 BRA `(.L_x_3055) ;  /* 0xfffffffc00ec8947 */ /* 0x002fea000383ffff */
[----:B------:R-:W-:Y:S05]  /*e3c0*/  BRA `(.L_x_3157) ;  /* 0xffffffc400b07947 */ /* 0x000fea000383ffff */
.L_x_3058:
[----:B0-----:R-:W-:-:S04]  /*e3d0*/  IMAD.U32 R3, RZ, RZ, UR38 ;  /* 0x00000026ff037e24 */ /* 0x001fc8000f8e00ff */
[----:B------:R0:W1:Y:S03]  /*e3e0*/  SYNCS.PHASECHK.TRANS64.TRYWAIT P0, [R3+URZ+0x28c60], R4 ;  /* 0x028c6004030075a7 */ /* 0x000066000800017f */
[----:B-1----:R-:W-:Y:S05]  /*e3f0*/  @!P0 NANOSLEEP.SYNCS 0x989680 ;  /* 0x009896800000895d */ /* 0x002fea0003900000 */
[----:B------:R-:W1:Y:S02]  /*e400*/  @!P0 SYNCS.PHASECHK.TRANS64 P0, [R3+URZ+0x28c60], R4 ;  /* 0x028c6004030085a7 */ /* 0x000e64000800007f */
[----:B-1----:R-:W-:Y:S05]  /*e410*/  @!P0 BRA `(.L_x_3058) ;  /* 0xfffffffc00ec8947 */ /* 0x002fea000383ffff */
[----:B------:R-:W-:Y:S05]  /*e420*/  BRA `(.L_x_3158) ;  /* 0xffffffc400bc7947 */ /* 0x000fea000383ffff */
.L_x_3074:
[----:B-1----:R-:W-:-:S04]  /*e430*/  IMAD.U32 R3, RZ, RZ, UR38 ;  /* 0x00000026ff037e24 */ /* 0x002fc8000f8e00ff */
[----:B------:R1:W2:Y:S03]  /*e440*/  SYNCS.PHASECHK.TRANS64.TRYWAIT P0, [R3+URZ+0x28c48], R2 ;  /* 0x028c4802030075a7 */ /* 0x0002a6000800017f */
[----:B--2---:R-:W-:Y:S05]  /*e450*/  @!P0 NANOSLEEP.SYNCS 0x989680 ;  /* 0x009896800000895d */ /* 0x004fea0003900000 */
[----:B------:R-:W2:Y:S02]  /*e460*/  @!P0 SYNCS.PHASECHK.TRANS64 P0, [R3+URZ+0x28c48], R2 ;  /* 0x028c4802030085a7 */ /* 0x000ea4000800007f */
[----:B--2---:R-:W-:Y:S05]  /*e470*/  @!P0 BRA `(.L_x_3074) ;  /* 0xfffffffc00ec8947 */ /* 0x004fea000383ffff */
[----:B------:R-:W-:Y:S05]  /*e480*/  BRA `(.L_x_3159) ;  /* 0xffffffd0007c7947 */ /* 0x000fea000383ffff */
.L_x_3079:
[----:B01----:R-:W-:-:S04]  /*e490*/  IMAD.U32 R3, RZ, RZ, UR38 ;  /* 0x00000026ff037e24 */ /* 0x003fc8000f8e00ff */
[----:B------:R0:W1:Y:S03]  /*e4a0*/  SYNCS.PHASECHK.TRANS64.TRYWAIT P0, [R3+URZ+0x28c68], R2 ;  /* 0x028c6802030075a7 */ /* 0x000066000800017f */
[----:B-1----:R-:W-:Y:S05]  /*e4b0*/  @!P0 NANOSLEEP.SYNCS 0x989680 ;  /* 0x009896800000895d */ /* 0x002fea0003900000 */
[----:B------:R-:W1:Y:S02]  /*e4c0*/  @!P0 SYNCS.PHASECHK.TRANS64 P0, [R3+URZ+0x28c68], R2 ;  /* 0x028c6802030085a7 */ /* 0x000e64000800007f */
[----:B-1----:R-:W-:Y:S05]  /*e4d0*/  @!P0 BRA `(.L_x_3079) ;  /* 0xfffffffc00ec8947 */ /* 0x002fea000383ffff */
[----:B------:R-:W-:Y:S05]  /*e4e0*/  BRA `(.L_x_3160) ;  /* 0xffffffd000dc7947 */ /* 0x000fea000383ffff */
.L_x_3094:
[----:B-1----:R-:W-:-:S04]  /*e4f0*/  IMAD.U32 R3, RZ, RZ, UR38 ;  /* 0x00000026ff037e24 */ /* 0x002fc8000f8e00ff */
[----:B------:R1:W2:Y:S03]  /*e500*/  SYNCS.PHASECHK.TRANS64.TRYWAIT P0, [R3+URZ+0x28c40], R2 ;  /* 0x028c4002030075a7 */ /* 0x0002a6000800017f */
[----:B--2---:R-:W-:Y:S05]  /*e510*/  @!P0 NANOSLEEP.SYNCS 0x989680 ;  /* 0x009896800000895d */ /* 0x004fea0003900000 */
[----:B------:R-:W2:Y:S02]  /*e520*/  @!P0 SYNCS.PHASECHK.TRANS64 P0, [R3+URZ+0x28c40], R2 ;  /* 0x028c4002030085a7 */ /* 0x000ea4000800007f */
[----:B--2---:R-:W-:Y:S05]  /*e530*/  @!P0 BRA `(.L_x_3094) ;  /* 0xfffffffc00ec8947 */ /* 0x004fea000383ffff */
[----:B------:R-:W-:Y:S05]  /*e540*/  BRA `(.L_x_3161) ;  /* 0xffffffdc00287947 */ /* 0x000fea000383ffff */
.L_x_3099:
[----:B01----:R-:W-:-:S04]  /*e550*/  MOV R3, UR38 ;  /* 0x0000002600037c02 */ /* 0x003fc80008000f00 */
[----:B------:R0:W1:Y:S03]  /*e560*/  SYNCS.PHASECHK.TRANS64.TRYWAIT P0, [R3+URZ+0x28c60], R2 ;  /* 0x028c6002030075a7 */ /* 0x000066000800017f */
[----:B-1----:R-:W-:Y:S05]  /*e570*/  @!P0 NANOSLEEP.SYNCS 0x989680 ;  /* 0x009896800000895d */ /* 0x002fea0003900000 */
[----:B------:R-:W1:Y:S02]  /*e580*/  @!P0 SYNCS.PHASECHK.TRANS64 P0, [R3+URZ+0x28c60], R2 ;  /* 0x028c6002030085a7 */ /* 0x000e64000800007f */
[----:B-1----:R-:W-:Y:S05]  /*e590*/  @!P0 BRA `(.L_x_3099) ;  /* 0xfffffffc00ec8947 */ /* 0x002fea000383ffff */
[----:B------:R-:W-:Y:S05]  /*e5a0*/  BRA `(.L_x_3162) ;  /* 0xffffffdc008c7947 */ /* 0x000fea000383ffff */
.L_x_3115:
[----:B--2---:R-:W-:-:S04]  /*e5b0*/  IMAD.U32 R3, RZ, RZ, UR38 ;  /* 0x00000026ff037e24 */ /* 0x004fc8000f8e00ff */
[----:B------:R2:W3:Y:S03]  /*e5c0*/  SYNCS.PHASECHK.TRANS64.TRYWAIT P0, [R3+URZ+0x28c48], R2 ;  /* 0x028c4802030075a7 */ /* 0x0004e6000800017f */
[----:B---3--:R-:W-:Y:S05]  /*e5d0*/  @!P0 NANOSLEEP.SYNCS 0x989680 ;  /* 0x009896800000895d */ /* 0x008fea0003900000 */
[----:B------:R-:W3:Y:S02]  /*e5e0*/  @!P0 SYNCS.PHASECHK.TRANS64 P0, [R3+URZ+0x28c48], R2 ;  /* 0x028c4802030085a7 */ /* 0x000ee4000800007f */
[----:B---3--:R-:W-:Y:S05]  /*e5f0*/  @!P0 BRA `(.L_x_3115) ;  /* 0xfffffffc00ec8947 */ /* 0x008fea000383ffff */
[----:B------:R-:W-:Y:S05]  /*e600*/  BRA `(.L_x_3163) ;  /* 0xffffffe400e87947 */ /* 0x000fea000383ffff */
.L_x_3120:
[----:B--2---:R-:W-:-:S04]  /*e610*/  IMAD.U32 R3, RZ, RZ, UR38 ;  /* 0x00000026ff037e24 */ /* 0x004fc8000f8e00ff */
[----:B------:R2:W3:Y:S03]  /*e620*/  SYNCS.PHASECHK.TRANS64.TRYWAIT P0, [R3+URZ+0x28c68], R2 ;  /* 0x028c6802030075a7 */ /* 0x0004e6000800017f */
[----:B---3--:R-:W-:Y:S05]  /*e630*/  @!P0 NANOSLEEP.SYNCS 0x989680 ;  /* 0x009896800000895d */ /* 0x008fea0003900000 */
[----:B------:R-:W3:Y:S02]  /*e640*/  @!P0 SYNCS.PHASECHK.TRANS64 P0, [R3+URZ+0x28c68], R2 ;  /* 0x028c6802030085a7 */ /* 0x000ee4000800007f */
[----:B---3--:R-:W-:Y:S05]  /*e650*/  @!P0 BRA `(.L_x_3120) ;  /* 0xfffffffc00ec8947 */ /* 0x008fea000383ffff */
[----:B------:R-:W-:Y:S05]  /*e660*/  BRA `(.L_x_3164) ;  /* 0xffffffe8004c7947 */ /* 0x000fea000383ffff */
.L_x_3131:
[----:B--2---:R2:W3:Y:S02]  /*e670*/  SYNCS.PHASECHK.TRANS64.TRYWAIT P0, [R2+URZ+0x28c20], R9 ;  /* 0x028c2009020075a7 */ /* 0x0044e4000800017f */
[----:B---3--:R-:W-:Y:S05]  /*e680*/  @!P0 NANOSLEEP.SYNCS 0x989680 ;  /* 0x009896800000895d */ /* 0x008fea0003900000 */
[----:B------:R-:W3:Y:S02]  /*e690*/  @!P0 SYNCS.PHASECHK.TRANS64 P0, [R2+URZ+0x28c20], R9 ;  /* 0x028c2009020085a7 */ /* 0x000ee4000800007f */
[----:B---3--:R-:W-:Y:S05]  /*e6a0*/  @!P0 BRA `(.L_x_3131) ;  /* 0xfffffffc00f08947 */ /* 0x008fea000383ffff */
[----:B------:R-:W-:Y:S05]  /*e6b0*/  BRA `(.L_x_3165) ;  /* 0xfffffff0003c7947 */ /* 0x000fea000383ffff */
.L_x_3132:
[----:B------:R-:W3:Y:S01]  /*e6c0*/  S2R R3, SR_TID.X ;  /* 0x0000000000037919 */ /* 0x000ee20000002100 */
[----:B------:R-:W-:Y:S01]  /*e6d0*/  BSSY B0, `(.L_x_3166) ;  /* 0x000000a000007945 */ /* 0x000fe20003800000 */
[----:B------:R-:W-:Y:S02]  /*e6e0*/  IMAD.MOV.U32 R12, RZ, RZ, RZ ;  /* 0x000000ffff0c7224 */ /* 0x000fe400078e00ff */
[----:B0-----:R-:W-:Y:S02]  /*e6f0*/  IMAD.MOV.U32 R11, RZ, RZ, 0x1f ;  /* 0x0000001fff0b7424 */ /* 0x001fe400078e00ff */
[----:B------:R-:W-:Y:S01]  /*e700*/  IMAD.MOV.U32 R15, RZ, RZ, -0x1 ;  /* 0xffffffffff0f7424 */ /* 0x000fe200078e00ff */
[----:B---3--:R-:W-:-:S04]  /*e710*/  SHF.R.U32.HI R3, RZ, 0x5, R3 ;  /* 0x00000005ff037819 */ /* 0x008fc80000011603 */
[----:B------:R-:W-:-:S05]  /*e720*/  LOP3.LUT R3, R3, 0x3, RZ, 0xc0, !PT ;  /* 0x0000000303037812 */ /* 0x000fca00078ec0ff */
[----:B------:R-:W-:-:S07]  /*e730*/  IMAD.MOV.U32 R13, RZ, RZ, R3 ;  /* 0x000000ffff0d7224 */ /* 0x000fce00078e0003 */
[----:B-12---:R-:W-:Y:S05]  /*e740*/  WARPSYNC.COLLECTIVE R15, `(.L_x_3167) ;  /* 0x000000000f087348 */ /* 0x006fea0003c00000 */
[----:B------:R0:W3:Y:S02]  /*e750*/  SHFL.IDX P6, R14, R13, R12, R11 ;  /* 0x0000000c0d0e7389 */ /* 0x0000e400000c000b */
[----:B0123--:R-:W-:Y:S01]  /*e760*/  ENDCOLLECTIVE ;  /* 0x000000000000791b */ /* 0x00ffe20003800000 */
.L_x_3167:
[----:B------:R-:W-:Y:S05]  /*e770*/  BSYNC B0 ;  /* 0x0000000000007941 */ /* 0x000fea0003800000 */
.L_x_3166:
[----:B------:R-:W-:Y:S05]  /*e780*/  BRA `(.L_x_3168) ;  /* 0xfffffff000207947 */ /* 0x000fea000383ffff */
.L_x_3133:
[----:B------:R-:W-:Y:S01]  /*e790*/  BSSY B0, `(.L_x_3169) ;  /* 0x0000006000007945 */ /* 0x000fe20003800000 */
[----:B------:R-:W-:-:S07]  /*e7a0*/  IMAD.MOV.U32 R15, RZ, RZ, -0x1 ;  /* 0xffffffffff0f7424 */ /* 0x000fce00078e00ff */
[----:B0123--:R-:W-:Y:S05]  /*e7b0*/  WARPSYNC.COLLECTIVE R15, `(.L_x_3170) ;  /* 0x000000000f0c7348 */ /* 0x00ffea0003c00000 */
[----:B------:R-:W-:Y:S02]  /*e7c0*/  ELECT P6, UR62, PT ;  /* 0x00000000003e782f */ /* 0x000fe400038c0000 */
[----:B------:R-:W-:Y:S01]  /*e7d0*/  MOV R14, UR62 ;  /* 0x0000003e000e7c02 */ /* 0x000fe20008000f00 */
[----:B0123--:R-:W-:Y:S10]  /*e7e0*/  ENDCOLLECTIVE ;  /* 0x000000000000791b */ /* 0x00fff40003800000 */
.L_x_3170:
[----:B------:R-:W-:Y:S05]  /*e7f0*/  BSYNC B0 ;  /* 0x0000000000007941 */ /* 0x000fea0003800000 */
.L_x_3169:
[----:B------:R-:W-:Y:S05]  /*e800*/  BRA `(.L_x_3171) ;  /* 0xfffffff000147947 */ /* 0x000fea000383ffff */
.L_x_3135:
[----:B---3--:R3:W4:Y:S02]  /*e810*/  SYNCS.PHASECHK.TRANS64.TRYWAIT P0, [R7+URZ], R4 ;  /* 0x00000004070075a7 */ /* 0x008724000800017f */
[----:B----4-:R-:W-:Y:S05]  /*e820*/  @!P0 NANOSLEEP.SYNCS 0x989680 ;  /* 0x009896800000895d */ /* 0x010fea0003900000 */
[----:B------:R-:W4:Y:S02]  /*e830*/  @!P0 SYNCS.PHASECHK.TRANS64 P0, [R7+URZ], R4 ;  /* 0x00000004070085a7 */ /* 0x000f24000800007f */
[----:B----4-:R-:W-:Y:S05]  /*e840*/  @!P0 BRA `(.L_x_3135) ;  /* 0xfffffffc00f08947 */ /* 0x010fea000383ffff */
[----:B------:R-:W-:Y:S05]  /*e850*/  BRA `(.L_x_3172) ;  /* 0xfffffff000487947 */ /* 0x000fea000383ffff */
.L_x_3136:
[----:B----4-:R4:W0:Y:S02]  /*e860*/  SYNCS.PHASECHK.TRANS64.TRYWAIT P0, [R5+URZ], R0 ;  /* 0x00000000050075a7 */ /* 0x010824000800017f */
[----:B0-----:R-:W-:Y:S05]  /*e870*/  @!P0 NANOSLEEP.SYNCS 0x989680 ;  /* 0x009896800000895d */ /* 0x001fea0003900000 */
[----:B------:R-:W0:Y:S02]  /*e880*/  @!P0 SYNCS.PHASECHK.TRANS64 P0, [R5+URZ], R0 ;  /* 0x00000000050085a7 */ /* 0x000e24000800007f */
[----:B0-----:R-:W-:Y:S05]  /*e890*/  @!P0 BRA `(.L_x_3136) ;  /* 0xfffffffc00f08947 */ /* 0x001fea000383ffff */
[----:B------:R-:W-:Y:S05]  /*e8a0*/  BRA `(.L_x_3173) ;  /* 0xfffffff0003c7947 */ /* 0x000fea000383ffff */
.L_x_3138:
[----:B--2---:R2:W4:Y:S02]  /*e8b0*/  SYNCS.PHASECHK.TRANS64.TRYWAIT P0, [R5+URZ], R4 ;  /* 0x00000004050075a7 */ /* 0x004524000800017f */
[----:B----4-:R-:W-:Y:S05]  /*e8c0*/  @!P0 NANOSLEEP.SYNCS 0x989680 ;  /* 0x009896800000895d */ /* 0x010fea0003900000 */
[----:B------:R-:W4:Y:S02]  /*e8d0*/  @!P0 SYNCS.PHASECHK.TRANS64 P0, [R5+URZ], R4 ;  /* 0x00000004050085a7 */ /* 0x000f24000800007f */
[----:B----4-:R-:W-:Y:S05]  /*e8e0*/  @!P0 BRA `(.L_x_3138) ;  /* 0xfffffffc00f08947 */ /* 0x010fea000383ffff */
[----:B------:R-:W-:Y:S05]  /*e8f0*/  BRA `(.L_x_3174) ;  /* 0xfffffff000407947 */ /* 0x000fea000383ffff */
.L_x_3175:
        /* <DEDUP_REMOVED lines=16> */
.L_x_14996:


//--------------------- .text._ZN7cutlass13device_kernelIN5flash11enable_sm90INS1_16FlashAttnFwdSm90INS1_25CollectiveMainloopFwdSm90ILi2EN4cute5tupleIJNS5_1CILi1EEES8_S8_EEENS6_IJNS7_ILi64EEESA_SA_EEELi512ENS_6half_tEfNS_4arch4Sm90ELb0ELb0ELb0ELb0ELb0ELb0ELb1ELb0ELb0ELb1ELb1ELb0EEENS1_21CollectiveEpilogueFwdINS6_IJSA_NS7_ILi512EEESA_EEES9_SC_SE_Li256ELb0ELb1ELb1ELb0EEENS1_19SingleTileSchedulerILb0ELb1ELb1ELi64EEEEEEEEEvNT_6ParamsE --------------------------
	.section	.text._ZN7cutlass13device_kernelIN5flash11enable_sm90INS1_16FlashAttnFwdSm90INS1_25CollectiveMainloopFwdSm90ILi2EN4cute5tupleIJNS5_1CILi1EEES8_S8_EEENS6_IJNS7_ILi64EEESA_SA_EEELi512ENS_6half_tEfNS_4arch4Sm90ELb0ELb0ELb0ELb0ELb0ELb0ELb1ELb0ELb0ELb1ELb1ELb0EEENS1_21CollectiveEpilogueFwdINS6_IJSA_NS7_ILi512EEESA_EEES9_SC_SE_Li256ELb0ELb1ELb1ELb0EEENS1_19SingleTileSchedulerILb0ELb1ELb1ELi64EEEEEEEEEvNT_6ParamsE,"ax",@progbits
	.align	128
.text._ZN7cutlass13device_kernelIN5flash11enable_sm90INS1_16FlashAttnFwdSm90INS1_25CollectiveMainloopFwdSm90ILi2EN4cute5tupleIJNS5_1CILi1EEES8_S8_EEENS6_IJNS7_ILi64EEESA_SA_EEELi512ENS_6half_tEfNS_4arch4Sm90ELb0ELb0ELb0ELb0ELb0ELb0ELb1ELb0ELb0ELb1ELb1ELb0EEENS1_21CollectiveEpilogueFwdINS6_IJSA_NS7_ILi512EEESA_EEES9_SC_SE_Li256ELb0ELb1ELb1ELb0EEENS1_19SingleTileSchedulerILb0ELb1ELb1ELi64EEEEEEEEEvNT_6ParamsE:
        .type           _ZN7cutlass13device_kernelIN5flash11enable_sm90INS1_16FlashAttnFwdSm90INS1_25CollectiveMainloopFwdSm90ILi2EN4cute5tupleIJNS5_1CILi1EEES8_S8_EEENS6_IJNS7_ILi64EEESA_SA_EEELi512ENS_6half_tEfNS_4arch4Sm90ELb0ELb0ELb0ELb0ELb0ELb0ELb1ELb0ELb0ELb1ELb1ELb0EEENS1_21CollectiveEpilogueFwdINS6_IJSA_NS7_ILi512EEESA_EEES9_SC_SE_Li256ELb0ELb1ELb1ELb0EEENS1_19SingleTileSchedulerILb0ELb1ELb1ELi64EEEEEEEEEvNT_6ParamsE,@function
        .size           _ZN7cutlass13device_kernelIN5flash11enable_sm90INS1_16FlashAttnFwdSm90INS1_25CollectiveMainloopFwdSm90ILi2EN4cute5tupleIJNS5_1CILi1EEES8_S8_EEENS6_IJNS7_ILi64EEESA_SA_EEELi512ENS_6half_tEfNS_4arch4Sm90ELb0ELb0ELb0ELb0ELb0ELb0ELb1ELb0ELb0ELb1ELb1ELb0EEENS1_21CollectiveEpilogueFwdINS6_IJSA_NS7_ILi512EEESA_EEES9_SC_SE_Li256ELb0ELb1ELb1ELb0EEENS1_19SingleTileSchedulerILb0ELb1ELb1ELi64EEEEEEEEEvNT_6ParamsE,(.L_x_14997 - _ZN7cutlass13device_kernelIN5flash11enable_sm90INS1_16FlashAttnFwdSm90INS1_25CollectiveMainloopFwdSm90ILi2EN4cute5tupleIJNS5_1CILi1EEES8_S8_EEENS6_IJNS7_ILi64EEESA_SA_EEELi512ENS_6half_tEfNS_4arch4Sm90ELb0ELb0ELb0ELb0ELb0ELb0ELb1ELb0ELb0ELb1ELb1ELb0EEENS1_21CollectiveEpilogueFwdINS6_IJSA_NS7_ILi512EEESA_EEES9_SC_SE_Li256ELb0ELb1ELb1ELb0EEENS1_19SingleTileSchedulerILb0ELb1ELb1ELi64EEEEEEEEEvNT_6ParamsE)
        .other          _ZN7cutlass13device_kernelIN5flash11enable_sm90INS1_16FlashAttnFwdSm90INS1_25CollectiveMainloopFwdSm90ILi2EN4cute5tupleIJNS5_1CILi1EEES8_S8_EEENS6_IJNS7_ILi64EEESA_SA_EEELi512ENS_6half_tEfNS_4arch4Sm90ELb0ELb0ELb0ELb0ELb0ELb0ELb1ELb0ELb0ELb1ELb1ELb0EEENS1_21CollectiveEpilogueFwdINS6_IJSA_NS7_ILi512EEESA_EEES9_SC_SE_Li256ELb0ELb1ELb1ELb0EEENS1_19SingleTileSchedulerILb0ELb1ELb1ELi64EEEEEEEEEvNT_6ParamsE,@"STO_CUDA_ENTRY STV_DEFAULT"
_ZN7cutlass13device_kernelIN5flash11enable_sm90INS1_16FlashAttnFwdSm90INS1_25CollectiveMainloopFwdSm90ILi2EN4cute5tupleIJNS5_1CILi1EEES8_S8_EEENS6_IJNS7_ILi64EEESA_SA_EEELi512ENS_6half_tEfNS_4arch4Sm90ELb0ELb0ELb0ELb0ELb0ELb0ELb1ELb0ELb0ELb1ELb1ELb0EEENS1_21CollectiveEpilogueFwdINS6_IJSA_NS7_ILi512EEESA_EEES9_SC_SE_Li256ELb0ELb1ELb1ELb0EEENS1_19SingleTileSchedulerILb0ELb1ELb1ELi64EEEEEEEEEvNT_6ParamsE:
[----:B------:R-:W0:Y:S02]  /*0000*/  LDC R1, c[0x0][0x28] ;  /* 0x00000a00ff017b82 */ /* 0x000e240000000800 */
[----:B0-----:R-:W-:Y:S01]  /*0010*/  VIADD R1, R1, 0xffffffd0 ;  /* 0xffffffd001017836 */ /* 0x001fe20000000000 */
[----:B------:R-:W0:Y:S01]  /*0020*/  S2R R3, SR_TID.X ;  /* 0x0000000000037919 */ /* 0x000e220000002100 */
[----:B------:R-:W-:Y:S01]  /*0030*/  ELECT P0, URZ, PT ;  /* 0x00000000003f782f */ /* 0x000fe20003800000 */
[----:B------:R-:W-:Y:S01]  /*0040*/  BSSY B0, `(.L_x_3176) ;  /* 0x000000e000007945 */ /* 0x000fe20003800000 */
[--C-:B0-----:R-:W-:Y:S02]  /*0050*/  SHF.R.U32.HI R0, RZ, 0x5, R3.reuse ;  /* 0x00000005ff007819 */ /* 0x101fe40000011603 */
[----:B------:R-:W-:-:S03]  /*0060*/  SHF.R.U32.HI R3, RZ, 0x7, R3 ;  /* 0x00000007ff037819 */ /* 0x000fc60000011603 */
        /* <DEDUP_REMOVED lines=11> */
.L_x_3177:
[----:B------:R-:W-:Y:S05]  /*0120*/  BSYNC B0 ;  /* 0x0000000000007941 */ /* 0x000fea0003800000 */
.L_x_3176:
        /* <DEDUP_REMOVED lines=21> */
[----:B0-----:R0:W1:Y:S01]  /*0280*/  @UP1 SYNCS.EXCH.64 URZ, [UR8+0x38800], UR4 ;  /* 0x03880004083f15b2 */ /* 0x0010620008000100 */
[----:B------:R0:W2:Y:S04]  /*0290*/  @UP2 SYNCS.EXCH.64 URZ, [UR8+0x38810], UR4 ;  /* 0x03881004083f25b2 */ /* 0x0000a80008000100 */
[----:B------:R0:W3:Y:S01]  /*02a0*/  @UP3 SYNCS.EXCH.64 URZ, [UR8+0x38820], UR6 ;  /* 0x03882006083f35b2 */ /* 0x0000e20008000100 */
        /* <DEDUP_REMOVED lines=14> */
[----:B----4-:R-:W-:Y:S01]  /*0390*/  NOP ;  /* 0x0000000000007918 */ /* 0x010fe20000000000 */
.L_x_3178:
[----:B------:R-:W4:Y:S01]  /*03a0*/  SHFL.IDX PT, R2, R0, RZ, 0x1f ;  /* 0x00001fff00027589 */ /* 0x000f2200000e0000 */
[----:B------:R-:W-:Y:S01]  /*03b0*/  NOP ;  /* 0x0000000000007918 */ /* 0x000fe20000000000 */
[----:B----4-:R-:W-:-:S13]  /*03c0*/  ISETP.NE.AND P0, PT, R2, RZ, PT ;  /* 0x000000ff0200720c */ /* 0x010fda0003f05270 */
        /* <DEDUP_REMOVED lines=18> */
[----:B----4-:R-:W-:Y:S01]  /*04f0*/  NOP ;  /* 0x0000000000007918 */ /* 0x010fe20000000000 */
.L_x_3179:
[----:B------:R-:W4:Y:S01]  /*0500*/  SHFL.IDX PT, R2, R0, RZ, 0x1f ;  /* 0x00001fff00027589 */ /* 0x000f2200000e0000 */
[----:B------:R-:W-:Y:S01]  /*0510*/  NOP ;  /* 0x0000000000007918 */ /* 0x000fe20000000000 */
[----:B----4-:R-:W-:-:S13]  /*0520*/  ISETP.NE.AND P0, PT, R2, RZ, PT ;  /* 0x000000ff0200720c */ /* 0x010fda0003f05270 */
        /* <DEDUP_REMOVED lines=15> */
.L_x_3180:
        /* <DEDUP_REMOVED lines=22> */
.L_x_3181:
        /* <DEDUP_REMOVED lines=22> */
.L_x_3182:
[----:B0-----:R-:W-:Y:S01]  /*08e0*/  UMOV UR4, 0x1 ;  /* 0x0000000100047882 */ /* 0x001fe20000000000 */
[----:B------:R-:W-:Y:S01]  /*08f0*/  PLOP3.LUT P0, PT, PT, PT, UP0, 0x80, 0x0 ;  /* 0x000000000000781c */ /* 0x000fe20003f0f008 */
[----:B------:R-:W-:Y:S01]  /*0900*/  USEL UR4, UR4, 0x2, !UP0 ;  /* 0x0000000204047887 */ /* 0x000fe2000c000000 */
[----:B------:R-:W-:Y:S01]  /*0910*/  NOP ;  /* 0x0000000000007918 */ /* 0x000fe20000000000 */
[----:B------:R-:W-:Y:S04]  /*0920*/  BSSY B6, `(.L_x_3183) ;  /* 0x0001102000067945 */ /* 0x000fe80003800000 */
[----:B------:R-:W-:-:S05]  /*0930*/  IMAD.U32 R2, RZ, RZ, UR4 ;  /* 0x00000004ff027e24 */ /* 0x000fca000f8e00ff */
[----:B------:R0:W-:Y:S01]  /*0940*/  STL [R1+0x28], R2 ;  /* 0x0000280201007387 */ /* 0x0001e20000100800 */
[----:B-123--:R-:W-:Y:S06]  /*0950*/  BAR.SYNC.DEFER_BLOCKING 0x0 ;  /* 0x0000000000007b1d */ /* 0x00efec0000010000 */
[----:B------:R-:W-:Y:S05]  /*0960*/  @!P0 BRA `(.L_x_3184) ;  /* 0x000000b800188947 */ /* 0x000fea0003800000 */
.L_x_3185:
[----:B------:R-:W-:-:S08]  /*0970*/  NOP ;  /* 0x0000000000007918 */ /* 0x000fd00000000000 */
[----:B------:R-:W1:Y:S02]  /*0980*/  USETMAXREG.TRY_ALLOC.CTAPOOL UP0, 0xf0 ;  /* 0x000000f0000079c8 */ /* 0x000e640008000600 */
[----:B-1----:R-:W-:-:S13]  /*0990*/  PLOP3.LUT P0, PT, PT, PT, UP0, 0x80, 0x0 ;  /* 0x000000000000781c */ /* 0x002fda0003f0f008 */
[----:B------:R-:W-:Y:S05]  /*09a0*/  @!P0 BRA `(.L_x_3185) ;  /* 0xfffffffc00f08947 */ /* 0x000fea000383ffff */
[----:B------:R-:W1:Y:S01]  /*09b0*/  S2R R11, SR_TID.X ;  /* 0x00000000000b7919 */ /* 0x000e620000002100 */
[----:B------:R-:W2:Y:S01]  /*09c0*/  S2UR UR6, SR_CTAID.Y ;  /* 0x00000000000679c3 */ /* 0x000ea20000002600 */
[----:B------:R-:W-:Y:S02]  /*09d0*/  ULDC UR7, c[0x0][0xd50] ;  /* 0x0003540000077ab9 */ /* 0x000fe40000000800 */
[----:B------:R-:W-:-:S05]  /*09e0*/  UISETP.NE.AND UP0, UPT, UR7, 0x1, UPT ;  /* 0x000000010700788c */ /* 0x000fca000bf05270 */
[----:B------:R-:W3:Y:S06]  /*09f0*/  S2UR UR8, SR_CTAID.Z ;  /* 0x00000000000879c3 */ /* 0x000eec0000002700 */
[----:B------:R-:W-:Y:S01]  /*0a00*/  @UP0 ULDC UR4, c[0x0][0xd54] ;  /* 0x0003550000040ab9 */ /* 0x000fe20000000800 */
[----:B------:R-:W-:Y:S01]  /*0a10*/  @UP0 ULDC UR10, c[0x0][0xd58] ;  /* 0x00035600000a0ab9 */ /* 0x000fe20000000800 */
[----:B--2---:R-:W-:Y:S02]  /*0a20*/  UIMAD.WIDE.U32 UR4, UR6, UR4, URZ ;  /* 0x00000004060472a5 */ /* 0x004fe4000f8e003f */
[----:B------:R-:W-:-:S02]  /*0a30*/  UMOV UR11, UR6 ;  /* 0x00000006000b7c82 */ /* 0x000fc40008000000 */
[----:B------:R-:W-:Y:S01]  /*0a40*/  @UP0 USHF.R.U32.HI UR11, URZ, UR10, UR5 ;  /* 0x0000000a3f0b0299 */ /* 0x000fe20008011605 */
[----:B-1----:R-:W-:-:S03]  /*0a50*/  LOP3.LUT R0, R11, 0xffffff80, RZ, 0xc0, !PT ;  /* 0xffffff800b007812 */ /* 0x002fc600078ec0ff */
[----:B------:R-:W-:Y:S01]  /*0a60*/  UIADD3 UR4, -UR11, URZ, URZ ;  /* 0x0000003f0b047290 */ /* 0x000fe2000fffe13f */
[----:B------:R-:W-:Y:S01]  /*0a70*/  ISETP.NE.AND P0, PT, R0, 0x80, PT ;  /* 0x000000800000780c */ /* 0x000fe20003f05270 */
[----:B------:R-:W-:Y:S02]  /*0a80*/  IMAD.U32 R0, RZ, RZ, UR11 ;  /* 0x0000000bff007e24 */ /* 0x000fe4000f8e00ff */
[----:B------:R-:W-:-:S03]  /*0a90*/  UIMAD UR7, UR7, UR4, UR6 ;  /* 0x00000004070772a4 */ /* 0x000fc6000f8e0206 */
[----:B------:R4:W-:Y:S07]  /*0aa0*/  STL [R1], R0 ;  /* 0x0000000001007387 */ /* 0x0009ee0000100800 */
[----:B------:R-:W-:Y:S06]  /*0ab0*/  @!P0 BAR.ARV 0x8, 0x100 ;  /* 0x0204000000008b1d */ /* 0x000fec0000002000 */
[----:B------:R-:W-:-:S13]  /*0ac0*/  ISETP.GE.U32.AND P0, PT, R11, 0x100, PT ;  /* 0x000001000b00780c */ /* 0x000fda0003f06070 */
[----:B------:R-:W-:Y:S06]  /*0ad0*/  @P0 BAR.ARV 0xf, 0x100 ;  /* 0x03c4000000000b1d */ /* 0x000fec0000002000 */
[----:B---3--:R-:W-:-:S13]  /*0ae0*/  ISETP.LE.AND P0, PT, RZ, UR8, PT ;  /* 0x00000008ff007c0c */ /* 0x008fda000bf03270 */
[----:B----4-:R-:W-:Y:S05]  /*0af0*/  @!P0 BRA `(.L_x_3186) ;  /* 0x0000010c00908947 */ /* 0x010fea0003800000 */
[----:B------:R-:W-:Y:S01]  /*0b00*/  ULDC.64 UR4, c[0x0][0x418] ;  /* 0x0001060000047ab9 */ /* 0x000fe20000000a00 */
[----:B------:R-:W-:Y:S01]  /*0b10*/  ULDC UR60, c[0x0][0x424] ;  /* 0x00010900003c7ab9 */ /* 0x000fe20000000800 */
[----:B------:R-:W-:Y:S01]  /*0b20*/  UISETP.NE.U32.AND UP0, UPT, UR4, URZ, UPT ;  /* 0x0000003f0400728c */ /* 0x000fe2000bf05070 */
[----:B------:R-:W-:Y:S01]  /*0b30*/  VIADD R152, R11, 0xffffff80 ;  /* 0xffffff800b987836 */ /* 0x000fe20000000000 */
[----:B------:R-:W-:Y:S02]  /*0b40*/  UISETP.NE.AND UP1, UPT, UR9, 0x1, UPT ;  /* 0x000000010900788c */ /* 0x000fe4000bf25270 */
[----:B------:R-:W-:Y:S01]  /*0b50*/  UISETP.NE.AND.EX UP0, UPT, UR5, URZ, UPT, UP0 ;  /* 0x0000003f0500728c */ /* 0x000fe2000bf05300 */
[----:B------:R-:W-:Y:S01]  /*0b60*/  ULDC UR4, c[0x0][0x2f0] ;  /* 0x0000bc0000047ab9 */ /* 0x000fe20000000800 */
[----:B------:R-:W-:Y:S02]  /*0b70*/  USHF.R.U32.HI UR11, URZ, 0x10, UR7 ;  /* 0x000000103f0b7899 */ /* 0x000fe40008011607 */
[----:B------:R-:W-:Y:S01]  /*0b80*/  PLOP3.LUT P0, PT, PT, PT, UP1, 0x80, 0x0 ;  /* 0x000000000000781c */ /* 0x000fe20003f0f018 */
[----:B------:R-:W-:-:S02]  /*0b90*/  USEL UR60, UR60, 0x1, UP0 ;  /* 0x000000013c3c7887 */ /* 0x000fc40008000000 */
[----:B------:R-:W-:Y:S02]  /*0ba0*/  UISETP.NE.AND UP0, UPT, UR11, URZ, UPT ;  /* 0x0000003f0b00728c */ /* 0x000fe4000bf05270 */
[----:B------:R-:W-:Y:S02]  /*0bb0*/  UIMAD UR60, UR60, UR4, URZ ;  /* 0x000000043c3c72a4 */ /* 0x000fe4000f8e023f */
[----:B------:R-:W-:Y:S02]  /*0bc0*/  ULOP3.LUT UR7, UR7, 0xffff, URZ, 0xc0, !UPT ;  /* 0x0000ffff07077892 */ /* 0x000fe4000f8ec03f */
[----:B------:R-:W-:-:S04]  /*0bd0*/  UIADD3 UR4, UR60, 0x3f, URZ ;  /* 0x0000003f3c047890 */ /* 0x000fc8000fffe03f */
[----:B------:R-:W-:Y:S01]  /*0be0*/  USHF.R.S32.HI UR5, URZ, 0x1f, UR4 ;  /* 0x0000001f3f057899 */ /* 0x000fe20008011404 */
[----:B------:R-:W-:-:S03]  /*0bf0*/  @!UP0 ULDC UR11, c[0x0][0xae8] ;  /* 0x0002ba00000b8ab9 */ /* 0x000fc60000000800 */
[----:B------:R-:W-:-:S04]  /*0c00*/  ULEA.HI UR5, UR5, UR4, URZ, 0x6 ;  /* 0x0000000405057291 */ /* 0x000fc8000f8f303f */
[----:B------:R-:W-:Y:S01]  /*0c10*/  USHF.R.S32.HI UR6, URZ, 0x6, UR5 ;  /* 0x000000063f067899 */ /* 0x000fe20008011405 */
[----:B------:R-:W-:Y:S11]  /*0c20*/  @!P0 BRA `(.L_x_3187) ;  /* 0x0000001c00948947 */ /* 0x000ff60003800000 */
[----:B------:R-:W-:Y:S01]  /*0c30*/  UISETP.GE.AND UP0, UPT, UR60, 0x1, UPT ;  /* 0x000000013c00788c */ /* 0x000fe2000bf06270 */
[----:B------:R-:W-:Y:S02]  /*0c40*/  PLOP3.LUT P0, PT, PT, PT, PT, 0x80, 0x0 ;  /* 0x000000000000781c */ /* 0x000fe40003f0f070 */
[----:B------:R-:W-:Y:S02]  /*0c50*/  CS2R R4, SRZ ;  /* 0x0000000000047805 */ /* 0x000fe4000001ff00 */
[----:B------:R-:W-:Y:S02]  /*0c60*/  CS2R R150, SRZ ;  /* 0x0000000000967805 */ /* 0x000fe4000001ff00 */
[----:B------:R-:W-:Y:S02]  /*0c70*/  CS2R R148, SRZ ;  /* 0x0000000000947805 */ /* 0x000fe4000001ff00 */
[----:B------:R-:W-:Y:S02]  /*0c80*/  CS2R R146, SRZ ;  /* 0x0000000000927805 */ /* 0x000fe4000001ff00 */
[----:B------:R-:W-:-:S02]  /*0c90*/  PLOP3.LUT P1, PT, PT, PT, UP0, 0x80, 0x0 ;  /* 0x000000000000781c */ /* 0x000fc40003f2f008 */
        /* <DEDUP_REMOVED lines=54> */
[----:B------:R-:W-:-:S02]  /*1000*/  IMAD.MOV.U32 R37, RZ, RZ, RZ ;  /* 0x000000ffff257224 */ /* 0x000fc400078e00ff */
[----:B------:R-:W-:Y:S01]  /*1010*/  IMAD.MOV.U32 R3, RZ, RZ, RZ ;  /* 0x000000ffff037224 */ /* 0x000fe200078e00ff */
[----:B------:R-:W-:Y:S06]  /*1020*/  @!P1 BRA `(.L_x_3188) ;  /* 0x0000000000709947 */ /* 0x000fec0003800000 */
[----:B------:R-:W-:Y:S01]  /*1030*/  IMAD.U32 R6, RZ, RZ, UR11 ;  /* 0x0000000bff067e24 */ /* 0x000fe2000f8e00ff */
[----:B------:R-:W-:-:S04]  /*1040*/  UIADD3 UR4, UR6, -0x1, UR11 ;  /* 0xffffffff06047890 */ /* 0x000fc8000fffe00b */
[-C--:B------:R-:W-:Y:S02]  /*1050*/  IABS R7, R6.reuse ;  /* 0x0000000600077213 */ /* 0x080fe40000000000 */
[----:B------:R-:W-:Y:S01]  /*1060*/  IMAD.U32 R8, RZ, RZ, UR4 ;  /* 0x00000004ff087e24 */ /* 0x000fe2000f8e00ff */
[----:B------:R-:W-:Y:S01]  /*1070*/  IABS R6, R6 ;  /* 0x0000000600067213 */ /* 0x000fe20000000000 */
[----:B------:R-:W1:Y:S01]  /*1080*/  I2F.RP R0, R7 ;  /* 0x0000000700007306 */ /* 0x000e620000209400 */
[----:B------:R-:W-:-:S03]  /*1090*/  ULOP3.LUT UR4, UR4, UR11, URZ, 0x3c, !UPT ;  /* 0x0000000b04047292 */ /* 0x000fc6000f8e3c3f */
[----:B------:R-:W-:-:S03]  /*10a0*/  IMAD.MOV R6, RZ, RZ, -R6 ;  /* 0x000000ffff067224 */ /* 0x000fc600078e0a06 */
[----:B------:R-:W-:Y:S01]  /*10b0*/  ISETP.LE.AND P3, PT, RZ, UR4, PT ;  /* 0x00000004ff007c0c */ /* 0x000fe2000bf63270 */
[----:B-1----:R-:W0:Y:S02]  /*10c0*/  MUFU.RCP R0, R0 ;  /* 0x0000000000007308 */ /* 0x002e240000001000 */
[----:B0-----:R-:W-:Y:S01]  /*10d0*/  VIADD R2, R0, 0xffffffe ;  /* 0x0ffffffe00027836 */ /* 0x001fe20000000000 */
[----:B------:R-:W-:-:S05]  /*10e0*/  IABS R0, R8 ;  /* 0x0000000800007213 */ /* 0x000fca0000000000 */
[----:B------:R0:W1:Y:S02]  /*10f0*/  F2I.FTZ.U32.TRUNC.NTZ R3, R2 ;  /* 0x0000000200037305 */ /* 0x000064000021f000 */
        /* <DEDUP_REMOVED lines=14> */
[----:B------:R-:W-:-:S07]  /*11e0*/  @!P2 LOP3.LUT R3, RZ, UR11, RZ, 0x33, !PT ;  /* 0x0000000bff03ac12 */ /* 0x000fce000f8e33ff */
.L_x_3188:
[----:B------:R-:W-:Y:S01]  /*11f0*/  IMAD R0, R3, UR7, RZ ;  /* 0x0000000703007c24 */ /* 0x000fe2000f8e02ff */
[----:B------:R-:W-:Y:S01]  /*1200*/  CS2R R34, SRZ ;  /* 0x0000000000227805 */ /* 0x000fe2000001ff00 */
[----:B------:R-:W-:Y:S01]  /*1210*/  IMAD.MOV.U32 R36, RZ, RZ, RZ ;  /* 0x000000ffff247224 */ /* 0x000fe200078e00ff */
[----:B------:R-:W-:Y:S02]  /*1220*/  CS2R R32, SRZ ;  /* 0x0000000000207805 */ /* 0x000fe4000001ff00 */
[----:B------:R-:W-:Y:S02]  /*1230*/  CS2R R30, SRZ ;  /* 0x00000000001e7805 */ /* 0x000fe4000001ff00 */
[----:B------:R-:W-:Y:S02]  /*1240*/  VIADDMNMX R3, R0, R3, UR6, PT ;  /* 0x0000000600037e46 */ /* 0x000fe4000b800103 */
[----:B------:R-:W-:Y:S02]  /*1250*/  CS2R R28, SRZ ;  /* 0x00000000001c7805 */ /* 0x000fe4000001ff00 */
[----:B------:R-:W-:-:S02]  /*1260*/  CS2R R26, SRZ ;  /* 0x00000000001a7805 */ /* 0x000fc4000001ff00 */
[----:B------:R-:W-:Y:S02]  /*1270*/  CS2R R24, SRZ ;  /* 0x0000000000187805 */ /* 0x000fe4000001ff00 */
[----:B------:R-:W-:-:S13]  /*1280*/  ISETP.GT.AND P1, PT, R3, R0, PT ;  /* 0x000000000300720c */ /* 0x000fda0003f24270 */
[----:B------:R-:W-:Y:S05]  /*1290*/  @!P1 BRA `(.L_x_3189) ;  /* 0x0000008400b49947 */ /* 0x000fea0003800000 */
[----:B------:R-:W-:Y:S01]  /*12a0*/  SHF.R.S32.HI R5, RZ, 0x1f, R152 ;  /* 0x0000001fff057819 */ /* 0x000fe20000011498 */
[----:B------:R-:W1:Y:S08]  /*12b0*/  S2UR UR7, SR_CgaCtaId ;  /* 0x00000000000779c3 */ /* 0x000e700000008800 */
[----:B------:R-:W-:Y:S01]  /*12c0*/  BAR.SYNC.DEFER_BLOCKING 0xe, 0x100 ;  /* 0x0384000000007b1d */ /* 0x000fe20000010000 */
[----:B------:R-:W-:Y:S01]  /*12d0*/  LOP3.LUT R6, R11, 0x7f, RZ, 0xc0, !PT ;  /* 0x0000007f0b067812 */ /* 0x000fe200078ec0ff */
[----:B------:R-:W-:Y:S01]  /*12e0*/  VIADD R3, R3, 0xfffffffe ;  /* 0xfffffffe03037836 */ /* 0x000fe20000000000 */
[----:B------:R-:W-:-:S02]  /*12f0*/  LEA.HI R5, R5, R152, RZ, 0x7 ;  /* 0x0000009805057211 */ /* 0x000fc400078f38ff */
[----:B------:R-:W-:Y:S01]  /*1300*/  ISETP.NE.AND P1, PT, R6, RZ, PT ;  /* 0x000000ff0600720c */ /* 0x000fe20003f25270 */
[----:B------:R-:W-:Y:S01]  /*1310*/  UMOV UR9, 0x40000040 ;  /* 0x4000004000097882 */ /* 0x000fe20000000000 */
[----:B0-----:R-:W-:Y:S01]  /*1320*/  SHF.R.S32.HI R2, RZ, 0x7, R5 ;  /* 0x00000007ff027819 */ /* 0x001fe20000011405 */
[----:B------:R-:W-:Y:S01]  /*1330*/  UMOV UR11, 0x40000040 ;  /* 0x40000040000b7882 */ /* 0x000fe20000000000 */
[----:B------:R-:W-:Y:S01]  /*1340*/  UMOV UR13, 0x40000040 ;  /* 0x40000040000d7882 */ /* 0x000fe20000000000 */
[----:B------:R-:W-:Y:S01]  /*1350*/  UMOV UR15, 0x40000040 ;  /* 0x40000040000f7882 */ /* 0x000fe20000000000 */
[----:B------:R-:W-:Y:S01]  /*1360*/  UMOV UR17, 0x40000040 ;  /* 0x4000004000117882 */ /* 0x000fe20000000000 */
[----:B------:R-:W-:Y:S01]  /*1370*/  UMOV UR19, 0x40000040 ;  /* 0x4000004000137882 */ /* 0x000fe20000000000 */
[----:B------:R-:W0:Y:S01]  /*1380*/  SHFL.IDX PT, R2, R2, RZ, 0x1f ;  /* 0x00001fff02027589 */ /* 0x000e2200000e0000 */
[----:B------:R-:W-:Y:S01]  /*1390*/  UMOV UR21, 0x40000040 ;  /* 0x4000004000157882 */ /* 0x000fe20000000000 */
[----:B------:R-:W-:Y:S01]  /*13a0*/  UMOV UR23, 0x40000040 ;  /* 0x4000004000177882 */ /* 0x000fe20000000000 */
[----:B------:R-:W-:-:S02]  /*13b0*/  LOP3.LUT R5, R5, 0xffffff80, RZ, 0xc0, !PT ;  /* 0xffffff8005057812 */ /* 0x000fc400078ec0ff */
[----:B------:R-:W-:-:S03]  /*13c0*/  ISETP.GE.AND P0, PT, R3, R0, PT ;  /* 0x000000000300720c */ /* 0x000fc60003f06270 */
[----:B------:R-:W-:Y:S01]  /*13d0*/  IMAD.IADD R5, R152, 0x1, -R5 ;  /* 0x0000000198057824 */ /* 0x000fe200078e0a05 */
[----:B------:R-:W-:Y:S01]  /*13e0*/  WARPGROUP.ARRIVE ;  /* 0x00000000000079c5 */ /* 0x000fe20000000000 */
[----:B0-----:R-:W-:-:S03]  /*13f0*/  R2UR UR4, R2 ;  /* 0x00000000020472ca */ /* 0x001fc600000e0000 */
[----:B------:R-:W-:-:S04]  /*1400*/  SHF.R.S32.HI R2, RZ, 0x1f, R5 ;  /* 0x0000001fff027819 */ /* 0x000fc80000011405 */
[CC--:B------:R-:W-:Y:S02]  /*1410*/  LEA.HI R4, R2.reuse, R5.reuse, RZ, 0x2 ;  /* 0x0000000502047211 */ /* 0x0c0fe400078f10ff */
[----:B------:R-:W-:Y:S02]  /*1420*/  LEA.HI R2, R2, R5, RZ, 0x5 ;  /* 0x0000000502027211 */ /* 0x000fe400078f28ff */
[----:B------:R-:W-:Y:S02]  /*1430*/  SHF.R.S32.HI R7, RZ, 0x1f, R4 ;  /* 0x0000001fff077819 */ /* 0x000fe40000011404 */
[----:B------:R-:W-:Y:S01]  /*1440*/  SHF.R.S32.HI R2, RZ, 0x5, R2 ;  /* 0x00000005ff027819 */ /* 0x000fe20000011402 */
[----:B------:R-:W-:-:S04]  /*1450*/  ULEA.HI UR5, UR4, UR4, URZ, 0x1 ;  /* 0x0000000404057291 */ /* 0x000fc8000f8f083f */
[----:B------:R-:W-:-:S03]  /*1460*/  ULOP3.LUT UR6, UR5, 0x1fffe, URZ, 0xc0, !UPT ;  /* 0x0001fffe05067892 */ /* 0x000fc6000f8ec03f */
[----:B------:R-:W-:Y:S01]  /*1470*/  UMOV UR5, 0x400 ;  /* 0x0000040000057882 */ /* 0x000fe20000000000 */
[----:B------:R-:W-:Y:S02]  /*1480*/  UIADD3 UR6, UR4, -UR6, URZ ;  /* 0x8000000604067290 */ /* 0x000fe4000fffe03f */
[----:B-1----:R-:W-:-:S04]  /*1490*/  ULEA UR5, UR7, UR5, 0x18 ;  /* 0x0000000507057291 */ /* 0x002fc8000f8ec03f */
[----:B------:R-:W-:Y:S02]  /*14a0*/  ULEA UR6, UR6, UR5, 0xf ;  /* 0x0000000506067291 */ /* 0x000fe4000f8e783f */
[----:B------:R-:W-:Y:S02]  /*14b0*/  UIADD3 UR4, UR5, 0x36400, URZ ;  /* 0x0003640005047890 */ /* 0x000fe4000fffe03f */
[----:B------:R-:W-:Y:S01]  /*14c0*/  IMAD.U32 R6, RZ, RZ, UR5 ;  /* 0x00000005ff067e24 */ /* 0x000fe2000f8e00ff */
[----:B------:R-:W-:Y:S02]  /*14d0*/  UIADD3 UR6, UR6, 0x400, URZ ;  /* 0x0000040006067890 */ /* 0x000fe4000fffe03f */
[----:B------:R-:W-:Y:S01]  /*14e0*/  USHF.R.U32.HI UR4, URZ, 0x4, UR4 ;  /* 0x000000043f047899 */ /* 0x000fe20008011604 */
[----:B------:R-:W-:Y:S01]  /*14f0*/  @!P1 VIADD R6, R6, 0x38860 ;  /* 0x0003886006069836 */ /* 0x000fe20000000000 */
[----:B------:R-:W-:Y:S02]  /*1500*/  USHF.R.U32.HI UR6, URZ, 0x4, UR6 ;  /* 0x000000043f067899 */ /* 0x000fe40008011606 */
[----:B------:R-:W-:-:S02]  /*1510*/  ULOP3.LUT UR4, UR4, 0x3fff, URZ, 0xc0, !UPT ;  /* 0x00003fff04047892 */ /* 0x000fc4000f8ec03f */
[----:B------:R-:W-:Y:S01]  /*1520*/  ULOP3.LUT UR6, UR6, 0x3fff, URZ, 0xc0, !UPT ;  /* 0x00003fff06067892 */ /* 0x000fe2000f8ec03f */
[----:B------:R-:W-:Y:S01]  /*1530*/  @!P1 PRMT R8, RZ, 0x654, R6 ;  /* 0x00000654ff089816 */ /* 0x000fe20000000006 */
[----:B------:R-:W-:Y:S01]  /*1540*/  ULOP3.LUT UR4, UR4, 0x10000, URZ, 0xfc, !UPT ;  /* 0x0001000004047892 */ /* 0x000fe2000f8efc3f */
[----:B------:R-:W-:Y:S01]  /*1550*/  SHF.R.S32.HI R6, RZ, 0x2, R4 ;  /* 0x00000002ff067819 */ /* 0x000fe20000011404 */
[----:B------:R-:W-:Y:S02]  /*1560*/  ULOP3.LUT UR6, UR6, 0x2000000, URZ, 0xfc, !UPT ;  /* 0x0200000006067892 */ /* 0x000fe4000f8efc3f */
[----:B------:R-:W-:Y:S01]  /*1570*/  UIADD3 UR12, UR4, 0x2, URZ ;  /* 0x00000002040c7890 */ /* 0x000fe2000fffe03f */
[----:B------:R-:W-:Y:S01]  /*1580*/  LEA.HI R7, R7, R6, RZ, 0x3 ;  /* 0x0000000607077211 */ /* 0x000fe200078f18ff */
[----:B------:R-:W-:Y:S01]  /*1590*/  UIADD3 UR14, UR6, 0x80, URZ ;  /* 0x00000080060e7890 */ /* 0x000fe2000fffe03f */
[----:B------:R-:W-:Y:S02]  /*15a0*/  UMOV UR8, UR4 ;  /* 0x0000000400087c82 */ /* 0x000fe40008000000 */
[----:B------:R-:W-:Y:S01]  /*15b0*/  UMOV UR10, UR6 ;  /* 0x00000006000a7c82 */ /* 0x000fe20008000000 */
[----:B------:R-:W-:Y:S01]  /*15c0*/  UIADD3 UR16, UR4, 0x4, URZ ;  /* 0x0000000404107890 */ /* 0x000fe2000fffe03f */
[----:B------:R-:W-:Y:S01]  /*15d0*/  HGMMA.64x256x16.F32 R24, gdesc[UR8].tnspB, RZ, !UPT, gsb0 ;  /* 0x43e00000081879f0 */ /* 0x000fe2000c0008ff */
[----:B------:R-:W-:Y:S01]  /*15e0*/  UIADD3 UR18, UR6, 0x100, URZ ;  /* 0x0000010006127890 */ /* 0x000fe2000fffe03f */
[----:B------:R-:W-:Y:S01]  /*15f0*/  LOP3.LUT R7, R7, 0xfffffff8, RZ, 0xc0, !PT ;  /* 0xfffffff807077812 */ /* 0x000fe200078ec0ff */
[----:B------:R-:W-:-:S02]  /*1600*/  UIADD3 UR20, UR4, 0x6, URZ ;  /* 0x0000000604147890 */ /* 0x000fc4000fffe03f */
[----:B------:R-:W-:Y:S02]  /*1610*/  UIADD3 UR22, UR6, 0x180, URZ ;  /* 0x0000018006167890 */ /* 0x000fe4000fffe03f */
[----:B------:R-:W-:Y:S01]  /*1620*/  IMAD.IADD R7, R6, 0x1, -R7 ;  /* 0x0000000106077824 */ /* 0x000fe200078e0a07 */
[----:B------:R-:W-:-:S03]  /*1630*/  UMOV UR4, URZ ;  /* 0x0000003f00047c82 */ /* 0x000fc60008000000 */
[----:B------:R-:W-:Y:S01]  /*1640*/  IMAD R2, R2, 0x10, R7 ;  /* 0x0000001002027824 */ /* 0x000fe200078e0207 */
[----:B------:R-:W-:Y:S02]  /*1650*/  WARPGROUP.DEPBAR.LE gsb0, 0x0 ;  /* 0x00008000000079c5 */ /* 0x000fe40000010000 */
[----:B------:R-:W-:-:S14]  /*1660*/  WARPGROUP.ARRIVE ;  /* 0x00000000000079c5 */ /* 0x000fdc0000000000 */
        /* <DEDUP_REMOVED lines=13> */
[----:B------:R-:W-:-:S05]  /*1740*/  UMOV UR4, URZ ;  /* 0x0000003f00047c82 */ /* 0x000fca0008000000 */
.L_x_3191:
[----:B------:R-:W-:Y:S01]  /*1750*/  BAR.SYNC.DEFER_BLOCKING 0xe, 0x100 ;  /* 0x0384000000007b1d */ /* 0x000fe20000010000 */
[----:B------:R-:W-:Y:S01]  /*1760*/  IMAD.U32 R5, RZ, RZ, UR4 ;  /* 0x00000004ff057e24 */ /* 0x000fe2000f8e00ff */
[----:B------:R-:W-:Y:S01]  /*1770*/  UIADD3 UR4, UR4, 0x1, URZ ;  /* 0x0000000104047890 */ /* 0x000fe2000fffe03f */
[C---:B------:R-:W-:Y:S01]  /*1780*/  ISETP.GT.AND P0, PT, R3.reuse, R0, PT ;  /* 0x000000000300720c */ /* 0x040fe20003f04270 */
[----:B------:R-:W-:Y:S02]  /*1790*/  VIADD R3, R3, 0xffffffff ;  /* 0xffffffff03037836 */ /* 0x000fe40000000000 */
[----:B-1----:R-:W-:Y:S01]  /*17a0*/  IMAD R4, R5, 0x40, R2 ;  /* 0x0000004005047824 */ /* 0x002fe200078e0202 */
[----:B------:R-:W-:Y:S01]  /*17b0*/  UISETP.NE.AND UP0, UPT, UR4, 0x2, UPT ;  /* 0x000000020400788c */ /* 0x000fe2000bf05270 */
[----:B------:R-:W-:Y:S01]  /*17c0*/  UMOV UR11, 0x40000040 ;  /* 0x40000040000b7882 */ /* 0x000fe20000000000 */
[----:B------:R-:W-:Y:S02]  /*17d0*/  UMOV UR15, 0x40000040 ;  /* 0x40000040000f7882 */ /* 0x000fe40000000000 */
[----:B------:R-:W-:Y:S01]  /*17e0*/  LEA R4, R4, UR5, 0x2 ;  /* 0x0000000504047c11 */ /* 0x000fe2000f8e10ff */
[----:B------:R-:W-:Y:S01]  /*17f0*/  USEL UR4, UR4, URZ, UP0 ;  /* 0x0000003f04047287 */ /* 0x000fe20008000000 */
[----:B------:R-:W-:Y:S01]  /*1800*/  UMOV UR19, 0x40000040 ;  /* 0x4000004000137882 */ /* 0x000fe20000000000 */
[----:B------:R-:W-:-:S02]  /*1810*/  UMOV UR23, 0x40000040 ;  /* 0x4000004000177882 */ /* 0x000fc40000000000 */
[----:B------:R-:W-:-:S04]  /*1820*/  ULEA UR10, UR4, UR6, 0xc ;  /* 0x00000006040a7291 */ /* 0x000fc8000f8e603f */
[----:B------:R-:W-:Y:S02]  /*1830*/  UIADD3 UR14, UR10, 0x80, URZ ;  /* 0x000000800a0e7890 */ /* 0x000fe4000fffe03f */
[----:B------:R-:W-:Y:S01]  /*1840*/  UIADD3 UR18, UR10, 0x100, URZ ;  /* 0x000001000a127890 */ /* 0x000fe2000fffe03f */
[----:B------:R-:W1:Y:S01]  /*1850*/  LDS R5, [R4+0x38400] ;  /* 0x0384000004057984 */ /* 0x000e620000000800 */
[----:B------:R-:W-:-:S03]  /*1860*/  UIADD3 UR22, UR10, 0x180, URZ ;  /* 0x000001800a167890 */ /* 0x000fc6000fffe03f */
[----:B------:R2:W3:Y:S02]  /*1870*/  LDS R6, [R4+0x38420] ;  /* 0x0384200004067984 */ /* 0x0004e40000000800 */
[----:B--2---:R-:W-:-:S05]  /*1880*/  IMAD.U32 R4, RZ, RZ, UR4 ;  /* 0x00000004ff047e24 */ /* 0x004fca000f8e00ff */
[----:B------:R-:W-:-:S05]  /*1890*/  @!P1 LEA R4, R4, UR5, 0x3 ;  /* 0x0000000504049c11 */ /* 0x000fca000f8e18ff */
[----:B------:R-:W-:-:S05]  /*18a0*/  @!P1 VIADD R4, R4, 0x38860 ;  /* 0x0003886004049836 */ /* 0x000fca0000000000 */
[----:B------:R-:W-:Y:S01]  /*18b0*/  @!P1 PRMT R4, RZ, 0x654, R4 ;  /* 0x00000654ff049816 */ /* 0x000fe20000000004 */
        /* <DEDUP_REMOVED lines=127> */
[----:B------:R-:W-:-:S06]  /*20b0*/  FMUL.FTZ R151, R151, R6 ;  /* 0x0000000697977220 */ /* 0x000fcc0000410000 */
        /* <DEDUP_REMOVED lines=19> */
.L_x_3190:
[----:B------:R-:W-:Y:S01]  /*21f0*/  BAR.SYNC.DEFER_BLOCKING 0xe, 0x100 ;  /* 0x0384000000007b1d */ /* 0x000fe20000010000 */
[----:B------:R-:W-:Y:S01]  /*2200*/  VIADD R2, R2, UR4 ;  /* 0x0000000402027c36 */ /* 0x000fe20008000000 */
[----:B------:R-:W-:Y:S02]  /*2210*/  PLOP3.LUT P0, PT, PT, PT, PT, 0x8, 0x0 ;  /* 0x000000000000781c */ /* 0x000fe40003f0e170 */
[----:B-1----:R-:W-:Y:S02]  /*2220*/  CS2R R4, SRZ ;  /* 0x0000000000047805 */ /* 0x002fe4000001ff00 */
[----:B------:R-:W-:-:S05]  /*2230*/  LEA R2, R2, UR5, 0x2 ;  /* 0x0000000502027c11 */ /* 0x000fca000f8e10ff */
[----:B------:R-:W1:Y:S04]  /*2240*/  LDS R3, [R2+0x38400] ;  /* 0x0384000002037984 */ /* 0x000e680000000800 */
[----:B------:R-:W2:Y:S01]  /*2250*/  LDS R0, [R2+0x38420] ;  /* 0x0384200002007984 */ /* 0x000ea20000000800 */
        /* <DEDUP_REMOVED lines=130> */
.L_x_3187:
[----:B------:R-:W-:Y:S01]  /*2a80*/  UISETP.GE.AND UP0, UPT, UR60, 0x1, UPT ;  /* 0x000000013c00788c */ /* 0x000fe2000bf06270 */
[----:B------:R-:W-:-:S05]  /*2a90*/  UMOV UR4, URZ ;  /* 0x0000003f00047c82 */ /* 0x000fca0008000000 */
[----:B------:R-:W-:-:S13]  /*2aa0*/  PLOP3.LUT P0, PT, PT, PT, UP0, 0x80, 0x0 ;  /* 0x000000000000781c */ /* 0x000fda0003f0f008 */
[----:B------:R-:W-:Y:S05]  /*2ab0*/  @!P0 BRA `(.L_x_3192) ;  /* 0x0000000000848947 */ /* 0x000fea0003800000 */
[----:B------:R-:W-:Y:S01]  /*2ac0*/  IMAD.U32 R3, RZ, RZ, UR11 ;  /* 0x0000000bff037e24 */ /* 0x000fe2000f8e00ff */
[----:B------:R-:W-:Y:S01]  /*2ad0*/  UIADD3 UR8, UR6, -0x1, UR11 ;  /* 0xffffffff06087890 */ /* 0x000fe2000fffe00b */
[----:B------:R-:W-:-:S03]  /*2ae0*/  UMOV UR4, URZ ;  /* 0x0000003f00047c82 */ /* 0x000fc60008000000 */
[-C--:B------:R-:W-:Y:S02]  /*2af0*/  IABS R0, R3.reuse ;  /* 0x0000000300007213 */ /* 0x080fe40000000000 */
[----:B------:R-:W-:Y:S01]  /*2b00*/  IMAD.U32 R4, RZ, RZ, UR8 ;  /* 0x00000008ff047e24 */ /* 0x000fe2000f8e00ff */
[----:B------:R-:W-:Y:S01]  /*2b10*/  IABS R5, R3 ;  /* 0x0000000300057213 */ /* 0x000fe20000000000 */
[----:B------:R-:W-:Y:S01]  /*2b20*/  ULOP3.LUT UR8, UR8, UR11, URZ, 0x3c, !UPT ;  /* 0x0000000b08087292 */ /* 0x000fe2000f8e3c3f */
[----:B------:R-:W-:Y:S02]  /*2b30*/  R2UR UR12, R0 ;  /* 0x00000000000c72ca */ /* 0x000fe400000e0000 */
[----:B------:R-:W-:-:S05]  /*2b40*/  IABS R4, R4 ;  /* 0x0000000400047213 */ /* 0x000fca0000000000 */
[----:B------:R-:W-:-:S05]  /*2b50*/  IMAD.MOV.U32 R3, RZ, RZ, R4 ;  /* 0x000000ffff037224 */ /* 0x000fca00078e0004 */
[----:B------:R-:W-:Y:S01]  /*2b60*/  R2UR UR10, R3 ;  /* 0x00000000030a72ca */ /* 0x000fe200000e0000 */
[----:B------:R-:W1:Y:S08]  /*2b70*/  I2F.RP R0, UR12 ;  /* 0x0000000c00007d06 */ /* 0x000e700008209400 */
[----:B-1----:R-:W0:Y:S02]  /*2b80*/  MUFU.RCP R0, R0 ;  /* 0x0000000000007308 */ /* 0x002e240000001000 */
[----:B0-----:R-:W-:-:S02]  /*2b90*/  VIADD R2, R0, 0xffffffe ;  /* 0x0ffffffe00027836 */ /* 0x001fc40000000000 */
[----:B------:R-:W-:-:S04]  /*2ba0*/  IMAD.MOV R0, RZ, RZ, -R5 ;  /* 0x000000ffff007224 */ /* 0x000fc800078e0a05 */
        /* <DEDUP_REMOVED lines=18> */
.L_x_3192:
[----:B------:R-:W-:Y:S01]  /*2cd0*/  UIMAD UR5, UR7, UR4, URZ ;  /* 0x00000004070572a4 */ /* 0x000fe2000f8e023f */
[----:B------:R-:W-:Y:S01]  /*2ce0*/  IMAD.U32 R0, RZ, RZ, UR6 ;  /* 0x00000006ff007e24 */ /* 0x000fe2000f8e00ff */
[----:B------:R-:W-:Y:S01]  /*2cf0*/  PLOP3.LUT P0, PT, PT, PT, PT, 0x80, 0x0 ;  /* 0x000000000000781c */ /* 0x000fe20003f0f070 */
[----:B------:R-:W-:Y:S01]  /*2d00*/  IMAD.U32 R3, RZ, RZ, UR4 ;  /* 0x00000004ff037e24 */ /* 0x000fe2000f8e00ff */
[----:B------:R-:W-:Y:S02]  /*2d10*/  CS2R R4, SRZ ;  /* 0x0000000000047805 */ /* 0x000fe4000001ff00 */
[----:B------:R-:W-:Y:S01]  /*2d20*/  CS2R R150, SRZ ;  /* 0x0000000000967805 */ /* 0x000fe2000001ff00 */
[----:B0-----:R-:W-:Y:S01]  /*2d30*/  IMAD.U32 R2, RZ, RZ, UR5 ;  /* 0x00000005ff027e24 */ /* 0x001fe2000f8e00ff */
[----:B------:R-:W-:Y:S02]  /*2d40*/  CS2R R148, SRZ ;  /* 0x0000000000947805 */ /* 0x000fe4000001ff00 */
[----:B------:R-:W-:-:S02]  /*2d50*/  VIADDMNMX R0, R3, UR5, R0, PT ;  /* 0x0000000503007c46 */ /* 0x000fc4000b800100 */
[----:B------:R-:W-:Y:S02]  /*2d60*/  CS2R R146, SRZ ;  /* 0x0000000000927805 */ /* 0x000fe4000001ff00 */
[----:B------:R-:W-:Y:S02]  /*2d70*/  CS2R R144, SRZ ;  /* 0x0000000000907805 */ /* 0x000fe4000001ff00 */
[----:B------:R-:W-:Y:S02]  /*2d80*/  CS2R R142, SRZ ;  /* 0x00000000008e7805 */ /* 0x000fe4000001ff00 */
[----:B------:R-:W-:Y:S02]  /*2d90*/  R2UR UR61, R0 ;  /* 0x00000000003d72ca */ /* 0x000fe400000e0000 */
        /* <DEDUP_REMOVED lines=12> */
[----:B------:R-:W-:Y:S01]  /*2e60*/  UISETP.GT.AND UP0, UPT, UR61, UR5, UPT ;  /* 0x000000053d00728c */ /* 0x000fe2000bf04270 */
[----:B------:R-:W-:Y:S02]  /*2e70*/  CS2R R116, SRZ ;  /* 0x0000000000747805 */ /* 0x000fe4000001ff00 */
[----:B------:R-:W-:-:S02]  /*2e80*/  CS2R R114, SRZ ;  /* 0x0000000000727805 */ /* 0x000fc4000001ff00 */
[----:B------:R-:W-:Y:S02]  /*2e90*/  CS2R R112, SRZ ;  /* 0x0000000000707805 */ /* 0x000fe4000001ff00 */
[----:B------:R-:W-:Y:S02]  /*2ea0*/  CS2R R110, SRZ ;  /* 0x00000000006e7805 */ /* 0x000fe4000001ff00 */
[----:B------:R-:W-:Y:S02]  /*2eb0*/  CS2R R108, SRZ ;  /* 0x00000000006c7805 */ /* 0x000fe4000001ff00 */
[----:B------:R-:W-:Y:S02]  /*2ec0*/  PLOP3.LUT P1, PT, PT, PT, UP0, 0x80, 0x0 ;  /* 0x000000000000781c */ /* 0x000fe40003f2f008 */
        /* <DEDUP_REMOVED lines=43> */
[----:B------:R-:W-:Y:S01]  /*3180*/  SHF.R.S32.HI R57, RZ, 0x1f, R152 ;  /* 0x0000001fff397819 */ /* 0x000fe20000011498 */
[----:B------:R-:W0:Y:S01]  /*3190*/  S2R R5, SR_CgaCtaId ;  /* 0x0000000000057919 */ /* 0x000e220000008800 */
[----:B------:R-:W-:Y:S02]  /*31a0*/  MOV R184, 0x400 ;  /* 0x0000040000b87802 */ /* 0x000fe40000000f00 */
[----:B------:R-:W-:-:S04]  /*31b0*/  LEA.HI R16, R57, R152, RZ, 0x7 ;  /* 0x0000009839107211 */ /* 0x000fc800078f38ff */
[----:B------:R-:W-:-:S05]  /*31c0*/  SHF.R.S32.HI R18, RZ, 0x7, R16 ;  /* 0x00000007ff127819 */ /* 0x000fca0000011410 */
[----:B------:R-:W1:Y:S01]  /*31d0*/  SHFL.IDX PT, R0, R18, RZ, 0x1f ;  /* 0x00001fff12007589 */ /* 0x000e6200000e0000 */
[----:B0-----:R-:W-:Y:S02]  /*31e0*/  LEA R184, R5, R184, 0x18 ;  /* 0x000000b805b87211 */ /* 0x001fe400078ec0ff */
[----:B-1----:R-:W-:-:S04]  /*31f0*/  LEA.HI R3, R0, R0, RZ, 0x1 ;  /* 0x0000000000037211 */ /* 0x002fc800078f08ff */
[----:B------:R-:W-:-:S05]  /*3200*/  LOP3.LUT R3, R3, 0x1fffe, RZ, 0xc0, !PT ;  /* 0x0001fffe03037812 */ /* 0x000fca00078ec0ff */
[----:B------:R-:W-:Y:S02]  /*3210*/  IMAD.IADD R3, R0, 0x1, -R3 ;  /* 0x0000000100037824 */ /* 0x000fe400078e0a03 */
[----:B------:R-:W-:Y:S02]  /*3220*/  VIADD R0, R184, 0x36400 ;  /* 0x00036400b8007836 */ /* 0x000fe40000000000 */
[----:B------:R-:W-:-:S03]  /*3230*/  IMAD R3, R3, 0x8000, R184 ;  /* 0x0000800003037824 */ /* 0x000fc600078e02b8 */
[----:B------:R-:W-:Y:S01]  /*3240*/  LOP3.LUT P0, RZ, R0, 0x3ff, RZ, 0xc0, !PT ;  /* 0x000003ff00ff7812 */ /* 0x000fe2000780c0ff */
[----:B------:R-:W-:-:S05]  /*3250*/  VIADD R3, R3, 0x400 ;  /* 0x0000040003037836 */ /* 0x000fca0000000000 */
[----:B------:R-:W-:-:S04]  /*3260*/  SHF.R.U32.HI R3, RZ, 0x4, R3 ;  /* 0x00000004ff037819 */ /* 0x000fc80000011603 */
[----:B------:R-:W-:-:S03]  /*3270*/  LOP3.LUT R188, R3, 0x3fff, RZ, 0xc0, !PT ;  /* 0x00003fff03bc7812 */ /* 0x000fc600078ec0ff */
[----:B------:R-:W-:Y:S05]  /*3280*/  @!P0 BRA `(.L_x_3193) ;  /* 0x0000000000408947 */ /* 0x000fea0003800000 */
        /* <DEDUP_REMOVED lines=16> */
.L_x_3193:
[----:B------:R-:W-:Y:S02]  /*3390*/  SHF.L.U32 R7, RZ, 0x1f, RZ ;  /* 0x0000001fff077819 */ /* 0x000fe400000006ff */
[----:B------:R-:W-:Y:S02]  /*33a0*/  LOP3.LUT R3, R16, 0xffffff80, RZ, 0xc0, !PT ;  /* 0xffffff8010037812 */ /* 0x000fe400078ec0ff */
[----:B------:R-:W0:Y:S01]  /*33b0*/  SYNCS.PHASECHK.TRANS64.TRYWAIT P0, [R184+URZ+0x38800], R7 ;  /* 0x03880007b80075a7 */ /* 0x000e22000800017f */
[----:B------:R-:W-:Y:S02]  /*33c0*/  LEA.HI R0, R18, R18, RZ, 0x1 ;  /* 0x0000001212007211 */ /* 0x000fe400078f08ff */
[----:B------:R-:W-:Y:S02]  /*33d0*/  IMAD.IADD R5, R152, 0x1, -R3 ;  /* 0x0000000198057824 */ /* 0x000fe400078e0a03 */
[----:B------:R-:W-:-:S03]  /*33e0*/  LOP3.LUT R3, R0, 0xfffffe, RZ, 0xc0, !PT ;  /* 0x00fffffe00037812 */ /* 0x000fc600078ec0ff */
[----:B------:R-:W-:-:S04]  /*33f0*/  SHF.R.S32.HI R4, RZ, 0x1f, R5 ;  /* 0x0000001fff047819 */ /* 0x000fc80000011405 */
[----:B------:R-:W-:-:S04]  /*3400*/  LEA.HI R6, R4, R5, RZ, 0x2 ;  /* 0x0000000504067211 */ /* 0x000fc800078f10ff */
[--C-:B------:R-:W-:Y:S02]  /*3410*/  SHF.R.S32.HI R8, RZ, 0x2, R6.reuse ;  /* 0x00000002ff087819 */ /* 0x100fe40000011406 */
[----:B------:R-:W-:Y:S01]  /*3420*/  SHF.R.S32.HI R9, RZ, 0x1f, R6 ;  /* 0x0000001fff097819 */ /* 0x000fe20000011406 */
[----:B0-----:R-:W-:Y:S06]  /*3430*/  @!P0 BRA `(.L_x_3194) ;  /* 0x000000e400488947 */ /* 0x001fec0003800000 */
.L_x_3322:
[----:B------:R-:W2:Y:S01]  /*3440*/  LDL R0, [R1+0x28] ;  /* 0x0000280001007983 */ /* 0x000ea20000100800 */
[----:B------:R-:W-:Y:S01]  /*3450*/  LEA.HI R9, R9, R8, RZ, 0x3 ;  /* 0x0000000809097211 */ /* 0x000fe200078f18ff */
[----:B------:R-:W-:Y:S01]  /*3460*/  IMAD.IADD R3, R18, 0x1, -R3 ;  /* 0x0000000112037824 */ /* 0x000fe200078e0a03 */
[----:B------:R-:W-:Y:S02]  /*3470*/  LEA.HI R4, R4, R5, RZ, 0x5 ;  /* 0x0000000504047211 */ /* 0x000fe400078f28ff */
[----:B------:R-:W-:Y:S02]  /*3480*/  LOP3.LUT R9, R9, 0xfffffff8, RZ, 0xc0, !PT ;  /* 0xfffffff809097812 */ /* 0x000fe400078ec0ff */
[----:B------:R-:W-:-:S03]  /*3490*/  SHF.R.S32.HI R4, RZ, 0x5, R4 ;  /* 0x00000005ff047819 */ /* 0x000fc60000011404 */
[----:B------:R-:W-:Y:S01]  /*34a0*/  IMAD.IADD R9, R8, 0x1, -R9 ;  /* 0x0000000108097824 */ /* 0x000fe200078e0a09 */
[----:B--2---:R-:W-:Y:S02]  /*34b0*/  R2UR UR4, R0 ;  /* 0x00000000000472ca */ /* 0x004fe400000e0000 */
[----:B------:R-:W-:-:S05]  /*34c0*/  LOP3.LUT R0, R6, 0x7ffffffc, RZ, 0xc0, !PT ;  /* 0x7ffffffc06007812 */ /* 0x000fca00078ec0ff */
[----:B------:R-:W-:-:S04]  /*34d0*/  IMAD.IADD R0, R5, 0x1, -R0 ;  /* 0x0000000105007824 */ /* 0x000fc800078e0a00 */
[----:B------:R-:W-:Y:S02]  /*34e0*/  IMAD.SHL.U32 R56, R0, 0x2, RZ ;  /* 0x0000000200387824 */ /* 0x000fe400078e00ff */
[----:B------:R-:W-:Y:S02]  /*34f0*/  ULOP3.LUT UR4, UR4, 0x1, URZ, 0xfc, !UPT ;  /* 0x0000000104047892 */ /* 0x000fe4000f8efc3f */
[----:B------:R-:W-:Y:S02]  /*3500*/  IMAD R0, R3, 0x100, R56 ;  /* 0x0000010003007824 */ /* 0x000fe400078e0238 */
[----:B------:R-:W-:Y:S02]  /*3510*/  IMAD R3, R4, 0x10, R9 ;  /* 0x0000001004037824 */ /* 0x000fe400078e0209 */
[----:B------:R-:W-:-:S05]  /*3520*/  IMAD.U32 R6, RZ, RZ, UR4 ;  /* 0x00000004ff067e24 */ /* 0x000fca000f8e00ff */
[----:B------:R-:W-:-:S13]  /*3530*/  ISETP.NE.AND P0, PT, R6, 0x3, PT ;  /* 0x000000030600780c */ /* 0x000fda0003f05270 */
[----:B------:R-:W-:Y:S05]  /*3540*/  @!P0 BRA `(.L_x_3195) ;  /* 0x0000000000048947 */ /* 0x000fea0003800000 */
[----:B------:R-:W-:Y:S01]  /*3550*/  BPT.TRAP 0x1 ;  /* 0x000000040000795c */ /* 0x000fe20000300000 */
.L_x_3195:
[----:B------:R1:W2:Y:S01]  /*3560*/  SYNCS.PHASECHK.TRANS64.TRYWAIT P1, [R184+URZ+0x38830], R7 ;  /* 0x03883007b80075a7 */ /* 0x0002a2000802017f */
[----:B------:R-:W-:Y:S05]  /*3570*/  @!P0 BRA `(.L_x_3196) ;  /* 0x0000000000048947 */ /* 0x000fea0003800000 */
[----:B------:R-:W-:Y:S01]  /*3580*/  BPT.TRAP 0x1 ;  /* 0x000000040000795c */ /* 0x000fe20000300000 */
.L_x_3196:
[----:B--2---:R-:W-:Y:S05]  /*3590*/  @P1 BRA `(.L_x_3197) ;  /* 0x0000000000081947 */ /* 0x004fea0003800000 */
[----:B------:R-:W2:Y:S02]  /*35a0*/  SYNCS.PHASECHK.TRANS64.TRYWAIT P1, [R184+URZ+0x38830], R7 ;  /* 0x03883007b80075a7 */ /* 0x000ea4000802017f */
[----:B--2---:R-:W-:Y:S05]  /*35b0*/  @!P1 BRA `(.L_x_3198) ;  /* 0x000000e000fc9947 */ /* 0x004fea0003800000 */
.L_x_3197:
[----:B------:R-:W-:Y:S05]  /*35c0*/  WARPSYNC.ALL ;  /* 0x0000000000007948 */ /* 0x000fea0003800000 */
[C---:B------:R-:W-:Y:S01]  /*35d0*/  VIADD R4, R184.reuse, 0x20400 ;  /* 0x00020400b8047836 */ /* 0x040fe20000000000 */
[----:B------:R-:W-:Y:S01]  /*35e0*/  WARPGROUP.ARRIVE ;  /* 0x00000000000079c5 */ /* 0x000fe20000000000 */
[----:B------:R-:W-:Y:S01]  /*35f0*/  VIADD R5, R184, 0x22400 ;  /* 0x00022400b8057836 */ /* 0x000fe20000000000 */
[----:B------:R-:W-:Y:S01]  /*3600*/  UMOV UR9, 0x40000040 ;  /* 0x4000004000097882 */ /* 0x000fe20000000000 */
[----:B------:R-:W-:Y:S01]  /*3610*/  UMOV UR7, 0x40000040 ;  /* 0x4000004000077882 */ /* 0x000fe20000000000 */
[----:B------:R-:W-:Y:S01]  /*3620*/  SHF.R.U32.HI R4, RZ, 0x4, R4 ;  /* 0x00000004ff047819 */ /* 0x000fe20000011604 */
[----:B------:R-:W-:Y:S01]  /*3630*/  UMOV UR5, UR9 ;  /* 0x0000000900057c82 */ /* 0x000fe20008000000 */
[----:B------:R-:W-:Y:S01]  /*3640*/  SHF.R.U32.HI R5, RZ, 0x4, R5 ;  /* 0x00000004ff057819 */ /* 0x000fe20000011605 */
[----:B------:R-:W-:Y:S01]  /*3650*/  IMAD.U32 R11, RZ, RZ, UR9 ;  /* 0x00000009ff0b7e24 */ /* 0x000fe2000f8e00ff */
[----:B------:R-:W-:Y:S01]  /*3660*/  LOP3.LUT R4, R4, 0x3fff, RZ, 0xc0, !PT ;  /* 0x00003fff04047812 */ /* 0x000fe200078ec0ff */
[----:B------:R-:W-:Y:S01]  /*3670*/  UMOV UR9, 0x40000040 ;  /* 0x4000004000097882 */ /* 0x000fe20000000000 */
[----:B------:R-:W-:Y:S01]  /*3680*/  LOP3.LUT R5, R5, 0x3fff, RZ, 0xc0, !PT ;  /* 0x00003fff05057812 */ /* 0x000fe200078ec0ff */
[----:B------:R-:W-:Y:S01]  /*3690*/  IMAD.U32 R13, RZ, RZ, UR9 ;  /* 0x00000009ff0d7e24 */ /* 0x000fe2000f8e00ff */
[----:B------:R-:W-:-:S02]  /*36a0*/  LOP3.LUT R6, R4, 0x10000, RZ, 0xfc, !PT ;  /* 0x0001000004067812 */ /* 0x000fc400078efcff */
[----:B------:R-:W-:Y:S02]  /*36b0*/  LOP3.LUT R4, R5, 0x10000, RZ, 0xfc, !PT ;  /* 0x0001000005047812 */ /* 0x000fe400078efcff */
[C---:B------:R-:W-:Y:S01]  /*36c0*/  R2UR UR4, R6.reuse ;  /* 0x00000000060472ca */ /* 0x040fe200000e0000 */
[----:B------:R-:W-:Y:S01]  /*36d0*/  VIADD R5, R6, 0x2 ;  /* 0x0000000206057836 */ /* 0x000fe20000000000 */
[C---:B------:R-:W-:Y:S01]  /*36e0*/  R2UR UR6, R4.reuse ;  /* 0x00000000040672ca */ /* 0x040fe200000e0000 */
[----:B------:R-:W-:-:S10]  /*36f0*/  VIADD R8, R4, 0x2 ;  /* 0x0000000204087836 */ /* 0x000fd40000000000 */
[----:B------:R-:W-:Y:S02]  /*3700*/  UMOV UR8, UR4 ;  /* 0x0000000400087c82 */ /* 0x000fe40008000000 */
[----:B------:R-:W-:Y:S01]  /*3710*/  UMOV UR4, UR8 ;  /* 0x0000000800047c82 */ /* 0x000fe20008000000 */
[----:B------:R-:W-:Y:S01]  /*3720*/  IMAD.U32 R10, RZ, RZ, UR8 ;  /* 0x00000008ff0a7e24 */ /* 0x000fe2000f8e00ff */
[----:B------:R-:W-:Y:S01]  /*3730*/  HGMMA.64x64x16.F32 R24, gdesc[UR4], RZ, !UPT, gsb0 ;  /* 0x00e00000041879f0 */ /* 0x000fe2000c0008ff */
[----:B------:R-:W-:Y:S01]  /*3740*/  R2UR UR4, R5 ;  /* 0x00000000050472ca */ /* 0x000fe200000e0000 */
[----:B------:R-:W-:Y:S01]  /*3750*/  UMOV UR5, UR9 ;  /* 0x0000000900057c82 */ /* 0x000fe20008000000 */
[----:B------:R-:W-:Y:S01]  /*3760*/  R2UR UR6, R8 ;  /* 0x00000000080672ca */ /* 0x000fe200000e0000 */
[----:B------:R-:W-:Y:S01]  /*3770*/  UMOV UR7, 0x40000040 ;  /* 0x4000004000077882 */ /* 0x000fe20000000000 */
[----:B------:R-:W-:Y:S01]  /*3780*/  VIADD R5, R6, 0x4 ;  /* 0x0000000406057836 */ /* 0x000fe20000000000 */
[----:B------:R-:W-:Y:S01]  /*3790*/  UMOV UR9, 0x40000040 ;  /* 0x4000004000097882 */ /* 0x000fe20000000000 */
[----:B------:R-:W-:-:S02]  /*37a0*/  VIADD R8, R4, 0x4 ;  /* 0x0000000404087836 */ /* 0x000fc40000000000 */
[----:B------:R-:W-:-:S05]  /*37b0*/  IMAD.U32 R15, RZ, RZ, UR9 ;  /* 0x00000009ff0f7e24 */ /* 0x000fca000f8e00ff */
[----:B------:R-:W-:Y:S02]  /*37c0*/  UMOV UR8, UR4 ;  /* 0x0000000400087c82 */ /* 0x000fe40008000000 */
[----:B------:R-:W-:Y:S01]  /*37d0*/  UMOV UR4, UR8 ;  /* 0x0000000800047c82 */ /* 0x000fe20008000000 */
[----:B------:R-:W-:Y:S01]  /*37e0*/  IMAD.U32 R12, RZ, RZ, UR8 ;  /* 0x00000008ff0c7e24 */ /* 0x000fe2000f8e00ff */
[----:B------:R-:W-:Y:S02]  /*37f0*/  WARPGROUP.DEPBAR.LE gsb0, 0x0 ;  /* 0x00008000000079c5 */ /* 0x000fe40000010000 */
[----:B------:R-:W-:-:S06]  /*3800*/  WARPGROUP.ARRIVE ;  /* 0x00000000000079c5 */ /* 0x000fcc0000000000 */
[----:B------:R-:W-:Y:S01]  /*3810*/  HGMMA.64x64x16.F32 R24, gdesc[UR4], R24, gsb0 ;  /* 0x00e00000041879f0 */ /* 0x000fe20008000818 */
[----:B------:R-:W-:Y:S01]  /*3820*/  R2UR UR4, R5 ;  /* 0x00000000050472ca */ /* 0x000fe200000e0000 */
[----:B------:R-:W-:Y:S01]  /*3830*/  UMOV UR5, UR9 ;  /* 0x0000000900057c82 */ /* 0x000fe20008000000 */
[----:B------:R-:W-:Y:S01]  /*3840*/  R2UR UR6, R8 ;  /* 0x00000000080672ca */ /* 0x000fe200000e0000 */
[----:B------:R-:W-:Y:S01]  /*3850*/  UMOV UR7, 0x40000040 ;  /* 0x4000004000077882 */ /* 0x000fe20000000000 */
[----:B------:R-:W-:Y:S01]  /*3860*/  VIADD R5, R6, 0x6 ;  /* 0x0000000606057836 */ /* 0x000fe20000000000 */
[----:B------:R-:W-:Y:S01]  /*3870*/  UMOV UR9, 0x40000040 ;  /* 0x4000004000097882 */ /* 0x000fe20000000000 */
[----:B------:R-:W-:Y:S02]  /*3880*/  VIADD R6, R4, 0x6 ;  /* 0x0000000604067836 */ /* 0x000fe40000000000 */
        /* <DEDUP_REMOVED lines=10> */
[----:B------:R-:W-:-:S10]  /*3930*/  UMOV UR7, 0x40000040 ;  /* 0x4000004000077882 */ /* 0x000fd40000000000 */
[----:B------:R-:W-:Y:S02]  /*3940*/  UMOV UR8, UR4 ;  /* 0x0000000400087c82 */ /* 0x000fe40008000000 */
[----:B------:R-:W-:Y:S01]  /*3950*/  UMOV UR4, UR8 ;  /* 0x0000000800047c82 */ /* 0x000fe20008000000 */
[----:B------:R-:W-:Y:S01]  /*3960*/  IMAD.U32 R16, RZ, RZ, UR8 ;  /* 0x00000008ff107e24 */ /* 0x000fe2000f8e00ff */
[----:B------:R-:W-:Y:S02]  /*3970*/  WARPGROUP.DEPBAR.LE gsb0, 0x0 ;  /* 0x00008000000079c5 */ /* 0x000fe40000010000 */
[----:B------:R-:W-:-:S06]  /*3980*/  WARPGROUP.ARRIVE ;  /* 0x00000000000079c5 */ /* 0x000fcc0000000000 */
[----:B------:R-:W-:Y:S03]  /*3990*/  HGMMA.64x64x16.F32 R24, gdesc[UR4], R24, gsb0 ;  /* 0x00e00000041879f0 */ /* 0x000fe60008000818 */
[----:B------:R-:W-:Y:S02]  /*39a0*/  WARPGROUP.DEPBAR.LE gsb0, 0x0 ;  /* 0x00008000000079c5 */ /* 0x000fe40000010000 */
[----:B------:R-:W3:Y:S02]  /*39b0*/  SYNCS.PHASECHK.TRANS64.TRYWAIT P1, [R184+URZ+0x38810], R7 ;  /* 0x03881007b80075a7 */ /* 0x000ee4000802017f */
[----:B---3--:R-:W-:Y:S05]  /*39c0*/  @!P1 BRA `(.L_x_3199) ;  /* 0x000000e0000c9947 */ /* 0x008fea0003800000 */
.L_x_3323:
[----:B------:R-:W-:Y:S05]  /*39d0*/  @!P0 BRA `(.L_x_3200) ;  /* 0x0000000000048947 */ /* 0x000fea0003800000 */
[----:B------:R-:W-:Y:S01]  /*39e0*/  BPT.TRAP 0x1 ;  /* 0x000000040000795c */ /* 0x000fe20000300000 */
.L_x_3200:
[----:B------:R4:W0:Y:S01]  /*39f0*/  SYNCS.PHASECHK.TRANS64.TRYWAIT P1, [R184+URZ+0x38850], R7 ;  /* 0x03885007b80075a7 */ /* 0x000822000802017f */
[----:B------:R-:W-:Y:S05]  /*3a00*/  @!P0 BRA `(.L_x_3201) ;  /* 0x0000000000048947 */ /* 0x000fea0003800000 */
[----:B------:R-:W-:Y:S01]  /*3a10*/  BPT.TRAP 0x1 ;  /* 0x000000040000795c */ /* 0x000fe20000300000 */
.L_x_3201:
[C---:B------:R-:W-:Y:S02]  /*3a20*/  VIADD R5, R184.reuse, 0x26400 ;  /* 0x00026400b8057836 */ /* 0x040fe40000000000 */
[----:B------:R-:W-:-:S03]  /*3a30*/  VIADD R6, R184, 0x400 ;  /* 0x00000400b8067836 */ /* 0x000fc60000000000 */
[----:B------:R-:W-:Y:S02]  /*3a40*/  SHF.R.U32.HI R5, RZ, 0x4, R5 ;  /* 0x00000004ff057819 */ /* 0x000fe40000011605 */
[----:B------:R-:W-:Y:S02]  /*3a50*/  SHF.R.U32.HI R6, RZ, 0x4, R6 ;  /* 0x00000004ff067819 */ /* 0x000fe40000011606 */
[----:B------:R-:W-:Y:S02]  /*3a60*/  LOP3.LUT R5, R5, 0x3fff, RZ, 0xc0, !PT ;  /* 0x00003fff05057812 */ /* 0x000fe400078ec0ff */
[----:B------:R-:W-:Y:S02]  /*3a70*/  LOP3.LUT R6, R6, 0x3fff, RZ, 0xc0, !PT ;  /* 0x00003fff06067812 */ /* 0x000fe400078ec0ff */
[----:B------:R-:W-:Y:S02]  /*3a80*/  LOP3.LUT R5, R5, 0x10000, RZ, 0xfc, !PT ;  /* 0x0001000005057812 */ /* 0x000fe400078efcff */
[----:B------:R-:W-:Y:S01]  /*3a90*/  LOP3.LUT R6, R6, 0x10000, RZ, 0xfc, !PT ;  /* 0x0001000006067812 */ /* 0x000fe200078efcff */
[----:B0-----:R-:W-:Y:S06]  /*3aa0*/  @P1 BRA `(.L_x_3202) ;  /* 0x0000000000081947 */ /* 0x001fec0003800000 */
[----:B------:R-:W0:Y:S02]  /*3ab0*/  SYNCS.PHASECHK.TRANS64.TRYWAIT P1, [R184+URZ+0x38850], R7 ;  /* 0x03885007b80075a7 */ /* 0x000e24000802017f */
[----:B0-----:R-:W-:Y:S05]  /*3ac0*/  @!P1 BRA `(.L_x_3203) ;  /* 0x000000dc00e09947 */ /* 0x001fea0003800000 */
.L_x_3202:
[C---:B------:R-:W-:Y:S01]  /*3ad0*/  R2UR UR4, R5.reuse ;  /* 0x00000000050472ca */ /* 0x040fe200000e0000 */
[----:B------:R-:W-:Y:S01]  /*3ae0*/  WARPGROUP.ARRIVE ;  /* 0x00000000000079c5 */ /* 0x000fe20000000000 */
[C---:B------:R-:W-:Y:S01]  /*3af0*/  R2UR UR6, R6.reuse ;  /* 0x00000000060672ca */ /* 0x040fe200000e0000 */
[----:B------:R-:W-:Y:S01]  /*3b00*/  UMOV UR9, 0x40000040 ;  /* 0x4000004000097882 */ /* 0x000fe20000000000 */
[----:B------:R-:W-:Y:S01]  /*3b10*/  UMOV UR7, 0x40000040 ;  /* 0x4000004000077882 */ /* 0x000fe20000000000 */
[----:B------:R-:W-:Y:S01]  /*3b20*/  UMOV UR5, UR9 ;  /* 0x0000000900057c82 */ /* 0x000fe20008000000 */
[----:B-1234-:R-:W-:Y:S01]  /*3b30*/  VIADD R7, R5, 0x2 ;  /* 0x0000000205077836 */ /* 0x01efe20000000000 */
[----:B------:R-:W-:Y:S01]  /*3b40*/  UMOV UR11, 0x40000040 ;  /* 0x40000040000b7882 */ /* 0x000fe20000000000 */
[----:B------:R-:W-:Y:S01]  /*3b50*/  VIADD R8, R6, 0x2 ;  /* 0x0000000206087836 */ /* 0x000fe20000000000 */
[----:B------:R-:W-:Y:S01]  /*3b60*/  UMOV UR13, 0x40000040 ;  /* 0x40000040000d7882 */ /* 0x000fe20000000000 */
[----:B------:R-:W-:Y:S01]  /*3b70*/  IMAD.U32 R19, RZ, RZ, UR9 ;  /* 0x00000009ff137e24 */ /* 0x000fe2000f8e00ff */
[----:B------:R-:W-:Y:S01]  /*3b80*/  UMOV UR9, 0x40000040 ;  /* 0x4000004000097882 */ /* 0x000fe20000000000 */
[----:B------:R-:W-:Y:S01]  /*3b90*/  UMOV UR15, 0x40000040 ;  /* 0x40000040000f7882 */ /* 0x000fe20000000000 */
[----:B------:R-:W-:Y:S01]  /*3ba0*/  UMOV UR8, UR4 ;  /* 0x0000000400087c82 */ /* 0x000fe20008000000 */
[----:B------:R-:W-:Y:S01]  /*3bb0*/  IMAD.U32 R21, RZ, RZ, UR9 ;  /* 0x00000009ff157e24 */ /* 0x000fe2000f8e00ff */
[----:B------:R-:W-:Y:S01]  /*3bc0*/  UMOV UR4, UR8 ;  /* 0x0000000800047c82 */ /* 0x000fe20008000000 */
[----:B------:R-:W-:Y:S01]  /*3bd0*/  IMAD.U32 R18, RZ, RZ, UR8 ;  /* 0x00000008ff127e24 */ /* 0x000fe2000f8e00ff */
[----:B------:R-:W-:Y:S01]  /*3be0*/  HGMMA.64x64x16.F32 R24, gdesc[UR4], R24, gsb0 ;  /* 0x00e00000041879f0 */ /* 0x000fe20008000818 */
[----:B------:R-:W-:Y:S01]  /*3bf0*/  R2UR UR4, R7 ;  /* 0x00000000070472ca */ /* 0x000fe200000e0000 */
[----:B------:R-:W-:Y:S01]  /*3c00*/  UMOV UR5, UR9 ;  /* 0x0000000900057c82 */ /* 0x000fe20008000000 */
[----:B------:R-:W-:Y:S01]  /*3c10*/  R2UR UR6, R8 ;  /* 0x00000000080672ca */ /* 0x000fe200000e0000 */
[----:B------:R-:W-:Y:S01]  /*3c20*/  UMOV UR7, 0x40000040 ;  /* 0x4000004000077882 */ /* 0x000fe20000000000 */
[C---:B------:R-:W-:Y:S01]  /*3c30*/  VIADD R7, R5.reuse, 0x4 ;  /* 0x0000000405077836 */ /* 0x040fe20000000000 */
[----:B------:R-:W-:Y:S01]  /*3c40*/  UMOV UR9, 0x40000040 ;  /* 0x4000004000097882 */ /* 0x000fe20000000000 */
[----:B------:R-:W-:Y:S01]  /*3c50*/  VIADD R8, R6, 0x4 ;  /* 0x0000000406087836 */ /* 0x000fe20000000000 */
[----:B------:R-:W-:Y:S01]  /*3c60*/  UMOV UR17, 0x40000040 ;  /* 0x4000004000117882 */ /* 0x000fe20000000000 */
[----:B------:R-:W-:Y:S01]  /*3c70*/  IMAD.U32 R23, RZ, RZ, UR9 ;  /* 0x00000009ff177e24 */ /* 0x000fe2000f8e00ff */
[----:B------:R-:W-:Y:S01]  /*3c80*/  UMOV UR19, 0x40000040 ;  /* 0x4000004000137882 */ /* 0x000fe20000000000 */
[----:B------:R-:W-:Y:S01]  /*3c90*/  UMOV UR21, 0x40000040 ;  /* 0x4000004000157882 */ /* 0x000fe20000000000 */
[----:B------:R-:W-:Y:S01]  /*3ca0*/  UMOV UR23, 0x40000040 ;  /* 0x4000004000177882 */ /* 0x000fe20000000000 */
[----:B------:R-:W-:Y:S01]  /*3cb0*/  UMOV UR25, 0x40000040 ;  /* 0x4000004000197882 */ /* 0x000fe20000000000 */
[----:B------:R-:W-:Y:S01]  /*3cc0*/  UMOV UR8, UR4 ;  /* 0x0000000400087c82 */ /* 0x000fe20008000000 */
[----:B------:R-:W-:Y:S01]  /*3cd0*/  UMOV UR27, 0x40000040 ;  /* 0x40000040001b7882 */ /* 0x000fe20000000000 */
[----:B------:R-:W-:Y:S01]  /*3ce0*/  UMOV UR4, UR8 ;  /* 0x0000000800047c82 */ /* 0x000fe20008000000 */
[----:B------:R-:W-:Y:S01]  /*3cf0*/  IMAD.U32 R20, RZ, RZ, UR8 ;  /* 0x00000008ff147e24 */ /* 0x000fe2000f8e00ff */
        /* <DEDUP_REMOVED lines=12> */
[----:B------:R-:W0:Y:S01]  /*3dc0*/  S2R R9, SR_TID.X ;  /* 0x0000000000097919 */ /* 0x000e220000002100 */
[----:B------:R-:W-:Y:S01]  /*3dd0*/  UMOV UR53, 0x40000040 ;  /* 0x4000004000357882 */ /* 0x000fe20000000000 */
[----:B------:R-:W-:Y:S01]  /*3de0*/  UMOV UR55, 0x40000040 ;  /* 0x4000004000377882 */ /* 0x000fe20000000000 */
[----:B------:R-:W-:Y:S01]  /*3df0*/  UMOV UR57, 0x40000040 ;  /* 0x4000004000397882 */ /* 0x000fe20000000000 */
[----:B------:R-:W-:Y:S01]  /*3e00*/  UMOV UR59, 0x40000040 ;  /* 0x40000040003b7882 */ /* 0x000fe20000000000 */
[----:B------:R-:W-:Y:S01]  /*3e10*/  IMAD.MOV.U32 R62, RZ, RZ, 0x4 ;  /* 0x00000004ff3e7424 */ /* 0x000fe200078e00ff */
[----:B------:R-:W-:Y:S01]  /*3e20*/  UIMAD UR60, UR61, -0x40, UR60 ;  /* 0xffffffc03d3c78a4 */ /* 0x000fe2000f8e023c */
[----:B------:R-:W-:Y:S01]  /*3e30*/  VIADD R185, R5, 0xe00 ;  /* 0x00000e0005b97836 */ /* 0x000fe20000000000 */
[----:B------:R-:W1:Y:S01]  /*3e40*/  S2R R65, SR_TID.X ;  /* 0x0000000000417919 */ /* 0x000e620000002100 */
[----:B------:R-:W-:Y:S01]  /*3e50*/  IMAD.MOV.U32 R192, RZ, RZ, 0x20 ;  /* 0x00000020ffc07424 */ /* 0x000fe200078e00ff */
[----:B------:R-:W-:Y:S01]  /*3e60*/  LOP3.LUT R188, R188, 0x2000000, RZ, 0xfc, !PT ;  /* 0x02000000bcbc7812 */ /* 0x000fe200078efcff */
[----:B------:R-:W-:-:S04]  /*3e70*/  UIADD3 UR61, UR61, -0x2, URZ ;  /* 0xfffffffe3d3d7890 */ /* 0x000fc8000fffe03f */
[----:B------:R-:W-:Y:S01]  /*3e80*/  VIADD R209, R188, 0x80 ;  /* 0x00000080bcd17836 */ /* 0x000fe20000000000 */
[----:B0-----:R-:W-:Y:S02]  /*3e90*/  SHF.R.U32.HI R9, RZ, 0x7, R9 ;  /* 0x00000007ff097819 */ /* 0x001fe40000011609 */
[----:B-1----:R-:W-:Y:S01]  /*3ea0*/  LOP3.LUT R65, R65, 0x7f, RZ, 0xc0, !PT ;  /* 0x0000007f41417812 */ /* 0x002fe200078ec0ff */
        /* <DEDUP_REMOVED lines=9> */
[----:B------:R-:W-:-:S07]  /*3f40*/  VIADD R8, R6, 0x6 ;  /* 0x0000000606087836 */ /* 0x000fce0000000000 */
[----:B------:R-:W-:Y:S02]  /*3f50*/  UMOV UR8, UR4 ;  /* 0x0000000400087c82 */ /* 0x000fe40008000000 */
[----:B------:R-:W-:Y:S01]  /*3f60*/  UMOV UR4, UR8 ;  /* 0x0000000800047c82 */ /* 0x000fe20008000000 */
[----:B------:R-:W-:Y:S01]  /*3f70*/  IMAD.U32 R22, RZ, RZ, UR8 ;  /* 0x00000008ff167e24 */ /* 0x000fe2000f8e00ff */
[----:B------:R-:W-:Y:S02]  /*3f80*/  WARPGROUP.DEPBAR.LE gsb0, 0x0 ;  /* 0x00008000000079c5 */ /* 0x000fe40000010000 */
[----:B------:R-:W-:-:S06]  /*3f90*/  WARPGROUP.ARRIVE ;  /* 0x00000000000079c5 */ /* 0x000fcc0000000000 */
[----:B------:R-:W-:Y:S01]  /*3fa0*/  HGMMA.64x64x16.F32 R24, gdesc[UR4], R24, gsb0 ;  /* 0x00e00000041879f0 */ /* 0x000fe20008000818 */
[----:B------:R-:W-:Y:S01]  /*3fb0*/  R2UR UR4, R7 ;  /* 0x00000000070472ca */ /* 0x000fe200000e0000 */
[----:B------:R-:W-:Y:S01]  /*3fc0*/  UMOV UR5, 0x40000040 ;  /* 0x4000004000057882 */ /* 0x000fe20000000000 */
[----:B------:R-:W-:Y:S01]  /*3fd0*/  R2UR UR6, R8 ;  /* 0x00000000080672ca */ /* 0x000fe200000e0000 */
[----:B------:R-:W-:Y:S01]  /*3fe0*/  UMOV UR7, 0x40000040 ;  /* 0x4000004000077882 */ /* 0x000fe20000000000 */
[----:B------:R-:W-:Y:S02]  /*3ff0*/  VIADD R7, R5, 0x200 ;  /* 0x0000020005077836 */ /* 0x000fe40000000000 */
[----:B------:R-:W-:-:S03]  /*4000*/  VIADD R8, R6, 0x200 ;  /* 0x0000020006087836 */ /* 0x000fc60000000000 */
[----:B------:R-:W-:Y:S01]  /*4010*/  R2UR UR8, R7 ;  /* 0x00000000070872ca */ /* 0x000fe200000e0000 */
[----:B------:R-:W-:Y:S01]  /*4020*/  VIADD R7, R5, 0x202 ;  /* 0x0000020205077836 */ /* 0x000fe20000000000 */
[----:B------:R-:W-:Y:S01]  /*4030*/  R2UR UR10, R8 ;  /* 0x00000000080a72ca */ /* 0x000fe200000e0000 */
        /* <DEDUP_REMOVED lines=40> */
[----:B------:R-:W-:Y:S01]  /*42c0*/  VIADD R8, R6, 0x606 ;  /* 0x0000060606087836 */ /* 0x000fe20000000000 */
[----:B------:R-:W-:Y:S02]  /*42d0*/  WARPGROUP.DEPBAR.LE gsb0, 0x0 ;  /* 0x00008000000079c5 */ /* 0x000fe40000010000 */
[----:B------:R-:W-:Y:S01]  /*42e0*/  WARPGROUP.ARRIVE ;  /* 0x00000000000079c5 */ /* 0x000fe20000000000 */
[----:B------:R-:W-:Y:S02]  /*42f0*/  R2UR UR52, R7 ;  /* 0x00000000073472ca */ /* 0x000fe400000e0000 */
[----:B------:R-:W-:Y:S01]  /*4300*/  R2UR UR54, R8 ;  /* 0x00000000083672ca */ /* 0x000fe200000e0000 */
[----:B------:R0:W1:Y:S02]  /*4310*/  SHFL.IDX PT, R7, R9, RZ, 0x1f ;  /* 0x00001fff09077589 */ /* 0x00006400000e0000 */
[----:B------:R-:W-:Y:S01]  /*4320*/  HGMMA.64x64x16.F32 R24, gdesc[UR4], R24, gsb0 ;  /* 0x00e00000041879f0 */ /* 0x000fe20008000818 */
[----:B------:R-:W-:Y:S01]  /*4330*/  ULDC UR6, c[0x0][0xa80] ;  /* 0x0002a00000067ab9 */ /* 0x000fe20000000800 */
[----:B------:R-:W-:Y:S01]  /*4340*/  R2UR UR7, R2 ;  /* 0x00000000020772ca */ /* 0x000fe200000e0000 */
[----:B0-----:R-:W-:-:S12]  /*4350*/  VIADD R9, R6, 0x800 ;  /* 0x0000080006097836 */ /* 0x001fd80000000000 */
[----:B------:R-:W-:Y:S01]  /*4360*/  UISETP.GE.AND UP0, UPT, UR61, UR7, UPT ;  /* 0x000000073d00728c */ /* 0x000fe2000bf06270 */
[----:B-1----:R-:W-:Y:S01]  /*4370*/  ISETP.GT.AND P1, PT, R7, 0x7f, PT ;  /* 0x0000007f0700780c */ /* 0x002fe20003f24270 */
[----:B------:R-:W-:-:S03]  /*4380*/  VIADD R7, R5, 0x800 ;  /* 0x0000080005077836 */ /* 0x000fc60000000000 */
[----:B------:R-:W-:Y:S02]  /*4390*/  SEL R58, RZ, 0x2, !P1 ;  /* 0x00000002ff3a7807 */ /* 0x000fe40004800000 */
[C---:B------:R-:W-:Y:S02]  /*43a0*/  SEL R60, R62.reuse, 0x2, P1 ;  /* 0x000000023e3c7807 */ /* 0x040fe40000800000 */
[----:B------:R-:W-:Y:S01]  /*43b0*/  SEL R62, R62, 0x6, !P1 ;  /* 0x000000063e3e7807 */ /* 0x000fe20004800000 */
[C---:B------:R-:W-:Y:S02]  /*43c0*/  IMAD.IADD R8, R58.reuse, 0x1, R7 ;  /* 0x000000013a087824 */ /* 0x040fe400078e0207 */
[----:B------:R-:W-:-:S03]  /*43d0*/  IMAD.IADD R59, R58, 0x1, R9 ;  /* 0x000000013a3b7824 */ /* 0x000fc600078e0209 */
[----:B------:R-:W-:Y:S01]  /*43e0*/  R2UR UR56, R8 ;  /* 0x00000000083872ca */ /* 0x000fe200000e0000 */
[--C-:B------:R-:W-:Y:S01]  /*43f0*/  IMAD.IADD R8, R7, 0x1, R60.reuse ;  /* 0x0000000107087824 */ /* 0x100fe200078e023c */
[----:B------:R-:W-:Y:S01]  /*4400*/  R2UR UR58, R59 ;  /* 0x000000003b3a72ca */ /* 0x000fe200000e0000 */
[C---:B------:R-:W-:Y:S02]  /*4410*/  IMAD.IADD R59, R9.reuse, 0x1, R60 ;  /* 0x00000001093b7824 */ /* 0x040fe400078e023c */
[----:B------:R-:W-:Y:S01]  /*4420*/  IMAD.IADD R9, R9, 0x1, R62 ;  /* 0x0000000109097824 */ /* 0x000fe200078e023e */
[----:B------:R-:W-:Y:S02]  /*4430*/  WARPGROUP.DEPBAR.LE gsb0, 0x0 ;  /* 0x00008000000079c5 */ /* 0x000fe40000010000 */
[----:B------:R-:W-:-:S06]  /*4440*/  WARPGROUP.ARRIVE ;  /* 0x00000000000079c5 */ /* 0x000fcc0000000000 */
[----:B------:R-:W-:Y:S01]  /*4450*/  HGMMA.64x64x16.F32 R24, gdesc[UR8], R24, gsb0 ;  /* 0x00e00000081879f0 */ /* 0x000fe20008000818 */
[----:B------:R-:W-:Y:S01]  /*4460*/  R2UR UR10, R188 ;  /* 0x00000000bc0a72ca */ /* 0x000fe200000e0000 */
[----:B------:R-:W-:Y:S01]  /*4470*/  UMOV UR11, 0x40000040 ;  /* 0x40000040000b7882 */ /* 0x000fe20000000000 */
[----:B------:R-:W-:Y:S02]  /*4480*/  WARPGROUP.DEPBAR.LE gsb0, 0x0 ;  /* 0x00008000000079c5 */ /* 0x000fe40000010000 */
        /* <DEDUP_REMOVED lines=34> */
[----:B------:R-:W-:Y:S01]  /*46b0*/  HGMMA.64x64x16.F32 R24, gdesc[UR56], R24, gsb0 ;  /* 0x00e00000381879f0 */ /* 0x000fe20008000818 */
[----:B------:R-:W-:Y:S01]  /*46c0*/  R2UR UR56, R8 ;  /* 0x00000000083872ca */ /* 0x000fe200000e0000 */
[----:B------:R-:W-:Y:S01]  /*46d0*/  UMOV UR57, 0x40000040 ;  /* 0x4000004000397882 */ /* 0x000fe20000000000 */
[----:B------:R-:W-:Y:S01]  /*46e0*/  R2UR UR58, R59 ;  /* 0x000000003b3a72ca */ /* 0x000fe200000e0000 */
[----:B------:R-:W-:Y:S01]  /*46f0*/  UMOV UR59, 0x40000040 ;  /* 0x40000040003b7882 */ /* 0x000fe20000000000 */
[----:B------:R-:W-:Y:S01]  /*4700*/  IMAD.IADD R8, R7, 0x1, R62 ;  /* 0x0000000107087824 */ /* 0x000fe200078e023e */
[----:B------:R-:W-:Y:S02]  /*4710*/  WARPGROUP.DEPBAR.LE gsb0, 0x0 ;  /* 0x00008000000079c5 */ /* 0x000fe40000010000 */
[----:B------:R-:W-:-:S08]  /*4720*/  WARPGROUP.ARRIVE ;  /* 0x00000000000079c5 */ /* 0x000fd00000000000 */
[----:B------:R-:W-:Y:S01]  /*4730*/  HGMMA.64x64x16.F32 R24, gdesc[UR56], R24, gsb0 ;  /* 0x00e00000381879f0 */ /* 0x000fe20008000818 */
[----:B------:R-:W-:Y:S01]  /*4740*/  R2UR UR58, R9 ;  /* 0x00000000093a72ca */ /* 0x000fe200000e0000 */
[----:B------:R-:W-:Y:S01]  /*4750*/  UMOV UR59, 0x40000040 ;  /* 0x40000040003b7882 */ /* 0x000fe20000000000 */
[----:B------:R-:W-:Y:S01]  /*4760*/  R2UR UR56, R8 ;  /* 0x00000000083872ca */ /* 0x000fe200000e0000 */
[----:B------:R-:W-:Y:S01]  /*4770*/  UMOV UR57, 0x40000040 ;  /* 0x4000004000397882 */ /* 0x000fe20000000000 */
[----:B------:R-:W-:Y:S02]  /*4780*/  IMAD.MOV.U32 R8, RZ, RZ, 0x28 ;  /* 0x00000028ff087424 */ /* 0x000fe400078e00ff */
[----:B------:R-:W-:-:S03]  /*4790*/  IMAD.MOV.U32 R9, RZ, RZ, 0xa00 ;  /* 0x00000a00ff097424 */ /* 0x000fc600078e00ff */
[----:B------:R-:W-:Y:S02]  /*47a0*/  SEL R8, R8, 0x26, P1 ;  /* 0x0000002608087807 */ /* 0x000fe40000800000 */
[----:B------:R-:W-:Y:S02]  /*47b0*/  SEL R9, R9, 0x980, P1 ;  /* 0x0000098009097807 */ /* 0x000fe40000800000 */
[----:B------:R-:W-:Y:S02]  /*47c0*/  LOP3.LUT R8, R8, 0x6, RZ, 0xc0, !PT ;  /* 0x0000000608087812 */ /* 0x000fe400078ec0ff */
[----:B------:R-:W-:-:S04]  /*47d0*/  LOP3.LUT R9, R9, 0xa00, RZ, 0xc0, !PT ;  /* 0x00000a0009097812 */ /* 0x000fc800078ec0ff */
[CC--:B------:R-:W-:Y:S02]  /*47e0*/  IADD3 R59, R8.reuse, R9.reuse, R5 ;  /* 0x00000009083b7210 */ /* 0x0c0fe40007ffe005 */
[----:B------:R-:W-:Y:S01]  /*47f0*/  IADD3 R8, R8, R9, R6 ;  /* 0x0000000908087210 */ /* 0x000fe20007ffe006 */
[----:B------:R-:W-:-:S04]  /*4800*/  VIADD R9, R6, 0xa00 ;  /* 0x00000a0006097836 */ /* 0x000fc80000000000 */
[----:B------:R-:W-:Y:S01]  /*4810*/  IMAD.IADD R61, R58, 0x1, R9 ;  /* 0x000000013a3d7824 */ /* 0x000fe200078e0209 */
[----:B------:R-:W-:Y:S02]  /*4820*/  WARPGROUP.DEPBAR.LE gsb0, 0x0 ;  /* 0x00008000000079c5 */ /* 0x000fe40000010000 */
[----:B------:R-:W-:-:S06]  /*4830*/  WARPGROUP.ARRIVE ;  /* 0x00000000000079c5 */ /* 0x000fcc0000000000 */
[----:B------:R-:W-:Y:S01]  /*4840*/  HGMMA.64x64x16.F32 R24, gdesc[UR56], R24, gsb0 ;  /* 0x00e00000381879f0 */ /* 0x000fe20008000818 */
[----:B------:R-:W-:Y:S01]  /*4850*/  R2UR UR56, R59 ;  /* 0x000000003b3872ca */ /* 0x000fe200000e0000 */
[----:B------:R-:W-:Y:S01]  /*4860*/  UMOV UR57, 0x40000040 ;  /* 0x4000004000397882 */ /* 0x000fe20000000000 */
[----:B------:R-:W-:Y:S01]  /*4870*/  R2UR UR58, R8 ;  /* 0x00000000083a72ca */ /* 0x000fe200000e0000 */
[----:B------:R-:W-:Y:S01]  /*4880*/  UMOV UR59, 0x40000040 ;  /* 0x40000040003b7882 */ /* 0x000fe20000000000 */
        /* <DEDUP_REMOVED lines=9> */
[C---:B------:R-:W-:Y:S02]  /*4920*/  IMAD.IADD R59, R60.reuse, 0x1, R8 ;  /* 0x000000013c3b7824 */ /* 0x040fe400078e0208 */
[--C-:B------:R-:W-:Y:S02]  /*4930*/  IMAD.IADD R61, R60, 0x1, R9.reuse ;  /* 0x000000013c3d7824 */ /* 0x100fe400078e0209 */
[----:B------:R-:W-:Y:S01]  /*4940*/  IMAD.IADD R9, R62, 0x1, R9 ;  /* 0x000000013e097824 */ /* 0x000fe200078e0209 */
[----:B------:R-:W-:-:S02]  /*4950*/  WARPGROUP.DEPBAR.LE gsb0, 0x0 ;  /* 0x00008000000079c5 */ /* 0x000fc40000010000 */
        /* <DEDUP_REMOVED lines=30> */
[----:B------:R-:W-:Y:S02]  /*4b40*/  VIADD R59, R6, 0xc00 ;  /* 0x00000c00063b7836 */ /* 0x000fe40000000000 */
[C---:B------:R-:W-:Y:S02]  /*4b50*/  IMAD.IADD R61, R58.reuse, 0x1, R9 ;  /* 0x000000013a3d7824 */ /* 0x040fe400078e0209 */
        /* <DEDUP_REMOVED lines=77> */
[----:B------:R-:W-:-:S05]  /*5030*/  IMAD.U32 R59, RZ, RZ, UR60 ;  /* 0x0000003cff3b7e24 */ /* 0x000fca000f8e00ff */
[----:B------:R-:W-:-:S04]  /*5040*/  IADD3 R56, -R56, 0x40, R59 ;  /* 0x0000004038387810 */ /* 0x000fc80007ffe13b */
[C---:B------:R-:W-:Y:S02]  /*5050*/  ISETP.GT.AND P5, PT, R56.reuse, RZ, PT ;  /* 0x000000ff3800720c */ /* 0x040fe40003fa4270 */
[C---:B------:R-:W-:Y:S02]  /*5060*/  ISETP.GT.AND P4, PT, R56.reuse, 0x1, PT ;  /* 0x000000013800780c */ /* 0x040fe40003f84270 */
[C---:B------:R-:W-:Y:S02]  /*5070*/  ISETP.GT.AND P3, PT, R56.reuse, 0x8, PT ;  /* 0x000000083800780c */ /* 0x040fe40003f64270 */
[C---:B------:R-:W-:Y:S02]  /*5080*/  ISETP.GT.AND P2, PT, R56.reuse, 0x9, PT ;  /* 0x000000093800780c */ /* 0x040fe40003f44270 */
[C---:B------:R-:W-:Y:S02]  /*5090*/  ISETP.GT.AND P1, PT, R56.reuse, 0x10, PT ;  /* 0x000000103800780c */ /* 0x040fe40003f24270 */
[----:B------:R-:W-:Y:S01]  /*50a0*/  ISETP.GT.AND P6, PT, R56, 0x11, PT ;  /* 0x000000113800780c */ /* 0x000fe20003fc4270 */
[----:B------:R-:W-:-:S02]  /*50b0*/  WARPGROUP.DEPBAR.LE gsb0, 0x0 ;  /* 0x00008000000079c5 */ /* 0x000fc40000010000 */
[----:B------:R-:W-:-:S06]  /*50c0*/  WARPGROUP.ARRIVE ;  /* 0x00000000000079c5 */ /* 0x000fcc0000000000 */
[----:B------:R-:W-:Y:S01]  /*50d0*/  HGMMA.64x64x16.F32 R24, gdesc[UR56], R24, gsb0 ;  /* 0x00e00000381879f0 */ /* 0x000fe20008000818 */
[----:B------:R-:W-:Y:S01]  /*50e0*/  R2UR UR56, R60 ;  /* 0x000000003c3872ca */ /* 0x000fe200000e0000 */
[----:B------:R-:W-:Y:S01]  /*50f0*/  UMOV UR57, 0x40000040 ;  /* 0x4000004000397882 */ /* 0x000fe20000000000 */
[----:B------:R-:W-:Y:S01]  /*5100*/  R2UR UR58, R58 ;  /* 0x000000003a3a72ca */ /* 0x000fe200000e0000 */
[----:B------:R-:W-:Y:S01]  /*5110*/  UMOV UR59, 0x40000040 ;  /* 0x40000040003b7882 */ /* 0x000fe20000000000 */
[----:B------:R-:W-:Y:S02]  /*5120*/  WARPGROUP.DEPBAR.LE gsb0, 0x0 ;  /* 0x00008000000079c5 */ /* 0x000fe40000010000 */
[----:B------:R-:W-:-:S09]  /*5130*/  WARPGROUP.ARRIVE ;  /* 0x00000000000079c5 */ /* 0x000fd20000000000 */
        /* <DEDUP_REMOVED lines=54> */
[----:B------:R-:W-:Y:S02]  /*54a0*/  FSEL R47, R47, -INF , P6 ;  /* 0xff8000002f2f7808 */ /* 0x000fe40003000000 */
[----:B------:R-:W-:Y:S01]  /*54b0*/  FSEL R50, R50, -INF , P5 ;  /* 0xff80000032327808 */ /* 0x000fe20002800000 */
[----:B------:R-:W0:Y:S01]  /*54c0*/  SHFL.BFLY PT, R59, R58, 0x2, 0x1f ;  /* 0x0c401f003a3b7f89 */ /* 0x000e2200000e0000 */
[----:B------:R-:W-:Y:S02]  /*54d0*/  FSEL R51, R51, -INF , P4 ;  /* 0xff80000033337808 */ /* 0x000fe40002000000 */
[----:B------:R-:W-:Y:S02]  /*54e0*/  FSEL R54, R54, -INF , P3 ;  /* 0xff80000036367808 */ /* 0x000fe40001800000 */
[----:B------:R-:W-:Y:S02]  /*54f0*/  FSEL R55, R55, -INF , P2 ;  /* 0xff80000037377808 */ /* 0x000fe40001000000 */
        /* <DEDUP_REMOVED lines=12> */
[----:B------:R-:W-:Y:S01]  /*55c0*/  FMUL.FTZ R58, R186, UR6 ;  /* 0x00000006ba3a7c20 */ /* 0x000fe20008410000 */
[----:B------:R-:W-:-:S04]  /*55d0*/  FMNMX.FTZ R59, R43, R56, !PT ;  /* 0x000000382b3b7209 */ /* 0x000fc80007810000 */
[----:B------:R-:W-:Y:S02]  /*55e0*/  FMNMX.FTZ R56, R46, R59, !PT ;  /* 0x0000003b2e387209 */ /* 0x000fe40007810000 */
[----:B------:R-:W-:Y:S02]  /*55f0*/  FSEL R58, R58, RZ, P1 ;  /* 0x000000ff3a3a7208 */ /* 0x000fe40000800000 */
[----:B------:R-:W-:-:S03]  /*5600*/  FMNMX.FTZ R59, R47, R56, !PT ;  /* 0x000000382f3b7209 */ /* 0x000fc60007810000 */
[--C-:B------:R-:W-:Y:S01]  /*5610*/  FFMA.FTZ R168, R24, UR6, -R58.reuse ;  /* 0x0000000618a87c23 */ /* 0x100fe2000801083a */
[----:B------:R-:W-:Y:S01]  /*5620*/  FMNMX.FTZ R24, R50, R59, !PT ;  /* 0x0000003b32187209 */ /* 0x000fe20007810000 */
[--C-:B------:R-:W-:Y:S01]  /*5630*/  FFMA.FTZ R169, R25, UR6, -R58.reuse ;  /* 0x0000000619a97c23 */ /* 0x100fe2000801083a */
[--C-:B------:R-:W-:Y:S01]  /*5640*/  FFMA.FTZ R171, R29, UR6, -R58.reuse ;  /* 0x000000061dab7c23 */ /* 0x100fe2000801083a */
        /* <DEDUP_REMOVED lines=13> */
[--C-:B------:R-:W-:Y:S01]  /*5720*/  FFMA.FTZ R181, R49, UR6, -R58.reuse ;  /* 0x0000000631b57c23 */ /* 0x100fe2000801083a */
[----:B------:R-:W0:Y:S01]  /*5730*/  SHFL.BFLY PT, R25, R24, 0x2, 0x1f ;  /* 0x0c401f0018197f89 */ /* 0x000e2200000e0000 */
[--C-:B------:R-:W-:Y:S01]  /*5740*/  FFMA.FTZ R182, R52, UR6, -R58.reuse ;  /* 0x0000000634b67c23 */ /* 0x100fe2000801083a */
[----:B------:R-:W-:Y:S01]  /*5750*/  FFMA.FTZ R193, R53, UR6, -R58 ;  /* 0x0000000635c17c23 */ /* 0x000fe2000801083a */
[----:B------:R-:W-:Y:S08]  /*5760*/  MUFU.EX2 R168, R168 ;  /* 0x000000a800a87308 */ /* 0x000ff00000000800 */
[----:B------:R-:W-:Y:S08]  /*5770*/  MUFU.EX2 R169, R169 ;  /* 0x000000a900a97308 */ /* 0x000ff00000000800 */
[----:B------:R-:W-:Y:S01]  /*5780*/  MUFU.EX2 R170, R170 ;  /* 0x000000aa00aa7308 */ /* 0x000fe20000000800 */
[----:B0-----:R-:W-:-:S07]  /*5790*/  FMNMX.FTZ R25, R24, R25, !PT ;  /* 0x0000001918197209 */ /* 0x001fce0007810000 */
[----:B------:R-:W0:Y:S01]  /*57a0*/  MUFU.EX2 R171, R171 ;  /* 0x000000ab00ab7308 */ /* 0x000e220000000800 */
[----:B------:R-:W1:Y:S07]  /*57b0*/  SHFL.BFLY PT, R24, R25, 0x1, 0x1f ;  /* 0x0c201f0019187f89 */ /* 0x000e6e00000e0000 */
[----:B------:R-:W-:Y:S08]  /*57c0*/  MUFU.EX2 R172, R172 ;  /* 0x000000ac00ac7308 */ /* 0x000ff00000000800 */
[----:B------:R-:W2:Y:S01]  /*57d0*/  MUFU.EX2 R173, R173 ;  /* 0x000000ad00ad7308 */ /* 0x000ea20000000800 */
[----:B0-----:R-:W-:-:S07]  /*57e0*/  F2FP.F16.F32.PACK_AB R154, R171, R170 ;  /* 0x000000aaab9a723e */ /* 0x001fce00000000ff */
[----:B------:R-:W-:Y:S01]  /*57f0*/  MUFU.EX2 R174, R174 ;  /* 0x000000ae00ae7308 */ /* 0x000fe20000000800 */
[----:B-1----:R-:W-:-:S04]  /*5800*/  FMNMX.FTZ R187, R25, R24, !PT ;  /* 0x0000001819bb7209 */ /* 0x002fc80007810000 */
[C---:B------:R-:W-:Y:S01]  /*5810*/  FSETP.NEU.FTZ.AND P1, PT, R187.reuse, -INF , PT ;  /* 0xff800000bb00780b */ /* 0x040fe20003f3d000 */
[----:B------:R-:W-:Y:S02]  /*5820*/  FMUL.FTZ R24, R187, UR6 ;  /* 0x00000006bb187c20 */ /* 0x000fe40008410000 */
[----:B------:R-:W0:Y:S01]  /*5830*/  MUFU.EX2 R175, R175 ;  /* 0x000000af00af7308 */ /* 0x000e220000000800 */
[----:B--2---:R-:W-:Y:S02]  /*5840*/  F2FP.F16.F32.PACK_AB R156, R173, R172 ;  /* 0x000000acad9c723e */ /* 0x004fe400000000ff */
[----:B------:R-:W-:Y:S02]  /*5850*/  FSEL R29, R24, RZ, P1 ;  /* 0x000000ff181d7208 */ /* 0x000fe40000800000 */
[CC--:B------:R-:W-:Y:S02]  /*5860*/  LEA.HI R24, R57.reuse, R152.reuse, RZ, 0x4 ;  /* 0x0000009839187211 */ /* 0x0c0fe400078f20ff */
[----:B------:R-:W-:Y:S01]  /*5870*/  LEA.HI R57, R57, R152, RZ, 0x5 ;  /* 0x0000009839397211 */ /* 0x000fe200078f28ff */
[--C-:B------:R-:W-:Y:S01]  /*5880*/  FFMA.FTZ R183, R26, UR6, -R29.reuse ;  /* 0x000000061ab77c23 */ /* 0x100fe2000801081d */
[----:B------:R-:W-:Y:S01]  /*5890*/  LOP3.LUT R25, R24, 0xfffffff0, RZ, 0xc0, !PT ;  /* 0xfffffff018197812 */ /* 0x000fe200078ec0ff */
[----:B------:R-:W-:Y:S01]  /*58a0*/  FFMA.FTZ R194, R27, UR6, -R29 ;  /* 0x000000061bc27c23 */ /* 0x000fe2000801081d */
[----:B------:R-:W-:Y:S01]  /*58b0*/  SHF.R.U32.HI R24, RZ, 0x1, R24 ;  /* 0x00000001ff187819 */ /* 0x000fe20000011618 */
[----:B------:R-:W-:Y:S01]  /*58c0*/  IMAD.SHL.U32 R57, R57, 0x20, RZ ;  /* 0x0000002039397824 */ /* 0x000fe200078e00ff */
[----:B------:R-:W-:Y:S01]  /*58d0*/  ISETP.NE.AND P1, PT, R65, RZ, PT ;  /* 0x000000ff4100720c */ /* 0x000fe20003f25270 */
[----:B------:R-:W-:-:S02]  /*58e0*/  IMAD.IADD R25, R152, 0x1, -R25 ;  /* 0x0000000198197824 */ /* 0x000fc400078e0a19 */
[--C-:B------:R-:W-:Y:S01]  /*58f0*/  FFMA.FTZ R195, R30, UR6, -R29.reuse ;  /* 0x000000061ec37c23 */ /* 0x100fe2000801081d */
[--C-:B------:R-:W-:Y:S01]  /*5900*/  FFMA.FTZ R196, R31, UR6, -R29.reuse ;  /* 0x000000061fc47c23 */ /* 0x100fe2000801081d */
[----:B------:R-:W-:Y:S01]  /*5910*/  LOP3.LUT R57, R57, 0x7ffffc00, RZ, 0xc0, !PT ;  /* 0x7ffffc0039397812 */ /* 0x000fe200078ec0ff */
[----:B------:R-:W-:Y:S01]  /*5920*/  FFMA.FTZ R197, R34, UR6, -R29 ;  /* 0x0000000622c57c23 */ /* 0x000fe2000801081d */
[----:B------:R-:W-:Y:S01]  /*5930*/  SHF.R.S32.HI R26, RZ, 0x1f, R25 ;  /* 0x0000001fff1a7819 */ /* 0x000fe20000011419 */
[--C-:B------:R-:W-:Y:S01]  /*5940*/  FFMA.FTZ R198, R35, UR6, -R29.reuse ;  /* 0x0000000623c67c23 */ /* 0x100fe2000801081d */
[--C-:B------:R-:W-:Y:S01]  /*5950*/  FFMA.FTZ R199, R38, UR6, -R29.reuse ;  /* 0x0000000626c77c23 */ /* 0x100fe2000801081d */
[--C-:B------:R-:W-:Y:S01]  /*5960*/  FFMA.FTZ R200, R39, UR6, -R29.reuse ;  /* 0x0000000627c87c23 */ /* 0x100fe2000801081d */
[----:B------:R-:W-:Y:S01]  /*5970*/  LEA.HI R26, R26, R25, RZ, 0x3 ;  /* 0x000000191a1a7211 */ /* 0x000fe200078f18ff */
[--C-:B------:R-:W-:Y:S01]  /*5980*/  FFMA.FTZ R201, R42, UR6, -R29.reuse ;  /* 0x000000062ac97c23 */ /* 0x100fe2000801081d */
[--C-:B------:R-:W-:Y:S01]  /*5990*/  FFMA.FTZ R202, R43, UR6, -R29.reuse ;  /* 0x000000062bca7c23 */ /* 0x100fe2000801081d */
[----:B------:R-:W-:Y:S01]  /*59a0*/  FFMA.FTZ R203, R46, UR6, -R29 ;  /* 0x000000062ecb7c23 */ /* 0x000fe2000801081d */
[C---:B------:R-:W-:Y:S01]  /*59b0*/  LOP3.LUT R28, R26.reuse, 0xfffffff8, RZ, 0xc0, !PT ;  /* 0xfffffff81a1c7812 */ /* 0x040fe200078ec0ff */
[----:B------:R-:W-:-:S02]  /*59c0*/  IMAD.SHL.U32 R26, R26, 0x40, RZ ;  /* 0x000000401a1a7824 */ /* 0x000fc400078e00ff */
[--C-:B------:R-:W-:Y:S01]  /*59d0*/  FFMA.FTZ R204, R47, UR6, -R29.reuse ;  /* 0x000000062fcc7c23 */ /* 0x100fe2000801081d */
[--C-:B------:R-:W-:Y:S01]  /*59e0*/  FFMA.FTZ R205, R50, UR6, -R29.reuse ;  /* 0x0000000632cd7c23 */ /* 0x100fe2000801081d */
[--C-:B------:R-:W-:Y:S01]  /*59f0*/  FFMA.FTZ R206, R51, UR6, -R29.reuse ;  /* 0x0000000633ce7c23 */ /* 0x100fe2000801081d */
[----:B------:R-:W-:Y:S01]  /*5a00*/  IMAD.IADD R28, R25, 0x1, -R28 ;  /* 0x00000001191c7824 */ /* 0x000fe200078e0a1c */
[----:B------:R-:W-:Y:S01]  /*5a10*/  LOP3.LUT R26, R26, 0x7ffffe00, RZ, 0xc0, !PT ;  /* 0x7ffffe001a1a7812 */ /* 0x000fe200078ec0ff */
[--C-:B------:R-:W-:Y:S01]  /*5a20*/  FFMA.FTZ R207, R54, UR6, -R29.reuse ;  /* 0x0000000636cf7c23 */ /* 0x100fe2000801081d */
[----:B------:R-:W-:Y:S01]  /*5a30*/  FFMA.FTZ R208, R55, UR6, -R29 ;  /* 0x0000000637d07c23 */ /* 0x000fe2000801081d */
[C---:B------:R-:W-:Y:S01]  /*5a40*/  IMAD.SHL.U32 R25, R28.reuse, 0x40, RZ ;  /* 0x000000401c197824 */ /* 0x040fe200078e00ff */
[----:B------:R-:W-:Y:S01]  /*5a50*/  MUFU.EX2 R183, R183 ;  /* 0x000000b700b77308 */ /* 0x000fe20000000800 */
[C---:B------:R-:W-:Y:S02]  /*5a60*/  LOP3.LUT P3, RZ, R28.reuse, 0x4, RZ, 0xc0, !PT ;  /* 0x000000041cff7812 */ /* 0x040fe4000786c0ff */
[----:B------:R-:W-:-:S02]  /*5a70*/  LOP3.LUT P2, RZ, R28, 0x2, RZ, 0xc0, !PT ;  /* 0x000000021cff7812 */ /* 0x000fc4000784c0ff */
[----:B------:R-:W-:Y:S02]  /*5a80*/  LOP3.LUT R25, R25, 0x1c0, RZ, 0xc0, !PT ;  /* 0x000001c019197812 */ /* 0x000fe400078ec0ff */
[----:B------:R-:W-:Y:S01]  /*5a90*/  SEL R192, R192, 0xffffffe0, !P2 ;  /* 0xffffffe0c0c07807 */ /* 0x000fe20005000000 */
[----:B------:R-:W1:Y:S01]  /*5aa0*/  MUFU.EX2 R194, R194 ;  /* 0x000000c200c27308 */ /* 0x000e620000000800 */
[----:B------:R-:W-:Y:S02]  /*5ab0*/  LOP3.LUT R24, R25, 0x8, R24, 0xf8, !PT ;  /* 0x0000000819187812 */ /* 0x000fe400078ef818 */
[----:B------:R-:W-:Y:S02]  /*5ac0*/  SHF.R.U32.HI R25, RZ, 0x3, R25 ;  /* 0x00000003ff197819 */ /* 0x000fe40000011619 */
[----:B------:R-:W-:Y:S01]  /*5ad0*/  F2FP.F16.F32.PACK_AB R152, R169, R168 ;  /* 0x000000a8a998723e */ /* 0x000fe200000000ff */
[----:B------:R-:W-:Y:S01]  /*5ae0*/  FADD.FTZ R169, R168, R169 ;  /* 0x000000a9a8a97221 */ /* 0x000fe20000010000 */
[----:B------:R-:W-:Y:S01]  /*5af0*/  LOP3.LUT R24, R24, R25, RZ, 0x3c, !PT ;  /* 0x0000001918187212 */ /* 0x000fe200078e3cff */
[----:B------:R-:W-:Y:S01]  /*5b00*/  MUFU.EX2 R195, R195 ;  /* 0x000000c300c37308 */ /* 0x000fe20000000800 */
[----:B0-----:R-:W-:Y:S01]  /*5b10*/  F2FP.F16.F32.PACK_AB R158, R175, R174 ;  /* 0x000000aeaf9e723e */ /* 0x001fe200000000ff */
[----:B------:R-:W-:Y:S01]  /*5b20*/  FADD.FTZ R170, R170, R169 ;  /* 0x000000a9aaaa7221 */ /* 0x000fe20000010000 */
[----:B------:R-:W-:Y:S01]  /*5b30*/  IADD3 R57, R24, R26, R57 ;  /* 0x0000001a18397210 */ /* 0x000fe20007ffe039 */
[----:B------:R-:W-:Y:S01]  /*5b40*/  @!P1 VIADD R24, R184, 0x38840 ;  /* 0x00038840b8189836 */ /* 0x000fe20000000000 */
[----:B------:R-:W-:Y:S01]  /*5b50*/  PLOP3.LUT P2, PT, PT, PT, UP0, 0x80, 0x0 ;  /* 0x000000000000781c */ /* 0x000fe20003f4f008 */
[----:B------:R-:W-:-:S02]  /*5b60*/  FADD.FTZ R171, R171, R170 ;  /* 0x000000aaabab7221 */ /* 0x000fc40000010000 */
[----:B------:R-:W0:Y:S01]  /*5b70*/  MUFU.EX2 R196, R196 ;  /* 0x000000c400c47308 */ /* 0x000e220000000800 */
[----:B------:R-:W-:Y:S01]  /*5b80*/  @!P1 PRMT R24, RZ, 0x654, R24 ;  /* 0x00000654ff189816 */ /* 0x000fe20000000018 */
[----:B------:R-:W-:Y:S01]  /*5b90*/  IMAD R189, R57, 0x2, R184 ;  /* 0x0000000239bd7824 */ /* 0x000fe200078e02b8 */
[----:B-1----:R-:W-:Y:S01]  /*5ba0*/  F2FP.F16.F32.PACK_AB R153, R194, R183 ;  /* 0x000000b7c299723e */ /* 0x002fe200000000ff */
[----:B------:R-:W-:Y:S01]  /*5bb0*/  FADD.FTZ R194, R183, R194 ;  /* 0x000000c2b7c27221 */ /* 0x000fe20000010000 */
[----:B------:R1:W-:Y:S01]  /*5bc0*/  @!P1 SYNCS.ARRIVE.TRANS64.RED.A1T0 RZ, [R24+URZ], RZ ;  /* 0x000000ff18ff99a7 */ /* 0x0003e2000810043f */
[C---:B------:R-:W-:Y:S02]  /*5bd0*/  VIADD R191, R189.reuse, 0x36400 ;  /* 0x00036400bdbf7836 */ /* 0x040fe40000000000 */
[----:B------:R-:W-:Y:S01]  /*5be0*/  FADD.FTZ R172, R172, R171 ;  /* 0x000000abacac7221 */ /* 0x000fe20000010000 */
[----:B------:R-:W-:Y:S01]  /*5bf0*/  MUFU.EX2 R197, R197 ;  /* 0x000000c500c57308 */ /* 0x000fe20000000800 */
[----:B------:R-:W-:-:S02]  /*5c00*/  VIADD R190, R189, 0x36440 ;  /* 0x00036440bdbe7836 */ /* 0x000fc40000000000 */
[----:B------:R-:W-:Y:S02]  /*5c10*/  @P3 VIADD R190, R191, 0xffffffc0 ;  /* 0xffffffc0bfbe3836 */ /* 0x000fe40000000000 */
[----:B------:R-:W-:Y:S01]  /*5c20*/  FADD.FTZ R173, R173, R172 ;  /* 0x000000acadad7221 */ /* 0x000fe20000010000 */
[----:B------:R-:W-:Y:S02]  /*5c30*/  IMAD.IADD R191, R191, 0x1, R192 ;  /* 0x00000001bfbf7824 */ /* 0x000fe400078e02c0 */
[----:B------:R-:W-:Y:S01]  /*5c40*/  IMAD.IADD R192, R192, 0x1, R190 ;  /* 0x00000001c0c07824 */ /* 0x000fe200078e02be */
[----:B------:R-:W2:Y:S01]  /*5c50*/  MUFU.EX2 R198, R198 ;  /* 0x000000c600c67308 */ /* 0x000ea20000000800 */
[----:B0-----:R-:W-:Y:S01]  /*5c60*/  F2FP.F16.F32.PACK_AB R155, R196, R195 ;  /* 0x000000c3c49b723e */ /* 0x001fe200000000ff */
[----:B------:R-:W-:Y:S01]  /*5c70*/  BAR.SYNC.DEFER_BLOCKING 0xf, 0x100 ;  /* 0x03c4000000007b1d */ /* 0x000fe20000010000 */
[----:B------:R-:W-:Y:S01]  /*5c80*/  FADD.FTZ R195, R195, R194 ;  /* 0x000000c2c3c37221 */ /* 0x000fe20000010000 */
[----:B------:R-:W-:-:S03]  /*5c90*/  FADD.FTZ R174, R174, R173 ;  /* 0x000000adaeae7221 */ /* 0x000fc60000010000 */
[----:B------:R-:W-:Y:S01]  /*5ca0*/  FADD.FTZ R196, R196, R195 ;  /* 0x000000c3c4c47221 */ /* 0x000fe20000010000 */
[----:B------:R-:W-:Y:S01]  /*5cb0*/  MUFU.EX2 R199, R199 ;  /* 0x000000c700c77308 */ /* 0x000fe20000000800 */
[----:B------:R-:W-:-:S07]  /*5cc0*/  FADD.FTZ R175, R175, R174 ;  /* 0x000000aeafaf7221 */ /* 0x000fce0000010000 */
[----:B------:R-:W0:Y:S01]  /*5cd0*/  MUFU.EX2 R200, R200 ;  /* 0x000000c800c87308 */ /* 0x000e220000000800 */
[----:B--2---:R-:W-:Y:S01]  /*5ce0*/  F2FP.F16.F32.PACK_AB R157, R198, R197 ;  /* 0x000000c5c69d723e */ /* 0x004fe200000000ff */
[----:B------:R-:W-:-:S04]  /*5cf0*/  FADD.FTZ R197, R197, R196 ;  /* 0x000000c4c5c57221 */ /* 0x000fc80000010000 */
[----:B------:R-:W-:Y:S02]  /*5d00*/  FADD.FTZ R198, R198, R197 ;  /* 0x000000c5c6c67221 */ /* 0x000fe40000010000 */
[----:B------:R-:W-:Y:S01]  /*5d10*/  MUFU.EX2 R176, R176 ;  /* 0x000000b000b07308 */ /* 0x000fe20000000800 */
[----:B------:R2:W-:Y:S07]  /*5d20*/  STSM.16.M88.4 [R189+0x36400], R152 ;  /* 0x03640098bd007844 */ /* 0x0005ee0000000200 */
[----:B------:R-:W3:Y:S01]  /*5d30*/  MUFU.EX2 R177, R177 ;  /* 0x000000b100b17308 */ /* 0x000ee20000000800 */
[----:B0-----:R-:W-:Y:S01]  /*5d40*/  F2FP.F16.F32.PACK_AB R159, R200, R199 ;  /* 0x000000c7c89f723e */ /* 0x001fe200000000ff */
[----:B------:R-:W-:-:S04]  /*5d50*/  FADD.FTZ R199, R199, R198 ;  /* 0x000000c6c7c77221 */ /* 0x000fc80000010000 */
[----:B------:R0:W-:Y:S01]  /*5d60*/  STSM.16.M88.4 [R191], R156 ;  /* 0x0000009cbf007844 */ /* 0x0001e20000000200 */
[----:B------:R-:W-:Y:S01]  /*5d70*/  FADD.FTZ R200, R200, R199 ;  /* 0x000000c7c8c87221 */ /* 0x000fe20000010000 */
[----:B------:R-:W-:Y:S08]  /*5d80*/  MUFU.EX2 R178, R178 ;  /* 0x000000b200b27308 */ /* 0x000ff00000000800 */
[----:B------:R-:W4:Y:S01]  /*5d90*/  MUFU.EX2 R179, R179 ;  /* 0x000000b300b37308 */ /* 0x000f220000000800 */
[----:B---3--:R-:W-:Y:S01]  /*5da0*/  F2FP.F16.F32.PACK_AB R160, R177, R176 ;  /* 0x000000b0b1a0723e */ /* 0x008fe200000000ff */
[----:B------:R-:W-:-:S04]  /*5db0*/  FADD.FTZ R176, R176, R175 ;  /* 0x000000afb0b07221 */ /* 0x000fc80000010000 */
[----:B------:R-:W-:Y:S02]  /*5dc0*/  FADD.FTZ R177, R177, R176 ;  /* 0x000000b0b1b17221 */ /* 0x000fe40000010000 */
[----:B------:R-:W-:Y:S08]  /*5dd0*/  MUFU.EX2 R201, R201 ;  /* 0x000000c900c97308 */ /* 0x000ff00000000800 */
[----:B------:R-:W3:Y:S01]  /*5de0*/  MUFU.EX2 R202, R202 ;  /* 0x000000ca00ca7308 */ /* 0x000ee20000000800 */
[----:B----4-:R-:W-:Y:S01]  /*5df0*/  F2FP.F16.F32.PACK_AB R162, R179, R178 ;  /* 0x000000b2b3a2723e */ /* 0x010fe200000000ff */
[----:B------:R-:W-:-:S04]  /*5e00*/  FADD.FTZ R178, R178, R177 ;  /* 0x000000b1b2b27221 */ /* 0x000fc80000010000 */
[----:B------:R-:W-:Y:S02]  /*5e10*/  FADD.FTZ R179, R179, R178 ;  /* 0x000000b2b3b37221 */ /* 0x000fe40000010000 */
        /* <DEDUP_REMOVED lines=25> */
[----:B------:R-:W-:Y:S01]  /*5fb0*/  FADD.FTZ R206, R206, R205 ;  /* 0x000000cdcece7221 */ /* 0x000fe20000010000 */
[----:B----4-:R-:W-:-:S03]  /*5fc0*/  F2FP.F16.F32.PACK_AB R167, R208, R207 ;  /* 0x000000cfd0a7723e */ /* 0x010fc600000000ff */
[----:B------:R-:W-:Y:S02]  /*5fd0*/  FADD.FTZ R207, R207, R206 ;  /* 0x000000cecfcf7221 */ /* 0x000fe40000010000 */
[----:B------:R0:W-:Y:S01]  /*5fe0*/  STSM.16.M88.4 [R192], R164 ;  /* 0x000000a4c0007844 */ /* 0x0001e20000000200 */
[----:B-1----:R-:W-:Y:S01]  /*5ff0*/  WARPGROUP.ARRIVE ;  /* 0x00000000000079c5 */ /* 0x002fe20000000000 */
[----:B------:R-:W-:-:S05]  /*6000*/  FADD.FTZ R194, R208, R207 ;  /* 0x000000cfd0c27221 */ /* 0x000fca0000010000 */
[----:B------:R-:W-:Y:S01]  /*6010*/  HGMMA.64x256x16.F32 R24, R152, gdesc[UR8].tnspB, RZ, !UPT, gsb0 ;  /* 0x43e0000898187df0 */ /* 0x000fe2000c0008ff */
[----:B------:R-:W-:Y:S01]  /*6020*/  R2UR UR10, R209 ;  /* 0x00000000d10a72ca */ /* 0x000fe200000e0000 */
[----:B------:R-:W-:Y:S01]  /*6030*/  UMOV UR11, 0x40000040 ;  /* 0x40000040000b7882 */ /* 0x000fe20000000000 */
[C---:B------:R-:W-:Y:S01]  /*6040*/  VIADD R209, R188.reuse, 0x100 ;  /* 0x00000100bcd17836 */ /* 0x040fe20000000000 */
[----:B------:R-:W-:Y:S02]  /*6050*/  WARPGROUP.DEPBAR.LE gsb0, 0x0 ;  /* 0x00008000000079c5 */ /* 0x000fe40000010000 */
[----:B------:R-:W-:Y:S01]  /*6060*/  WARPGROUP.ARRIVE ;  /* 0x00000000000079c5 */ /* 0x000fe20000000000 */
[----:B--2---:R-:W-:-:S15]  /*6070*/  VIADD R152, R188, 0x180 ;  /* 0x00000180bc987836 */ /* 0x004fde0000000000 */
[----:B------:R-:W-:-:S06]  /*6080*/  NOP ;  /* 0x0000000000007918 */ /* 0x000fcc0000000000 */
[----:B------:R-:W-:Y:S01]  /*6090*/  HGMMA.64x256x16.F32 R24, R156, gdesc[UR8].tnspB, R24, gsb0 ;  /* 0x43e000089c187df0 */ /* 0x000fe20008000818 */
[----:B------:R-:W-:Y:S01]  /*60a0*/  R2UR UR10, R209 ;  /* 0x00000000d10a72ca */ /* 0x000fe200000e0000 */
[----:B------:R-:W-:Y:S01]  /*60b0*/  UMOV UR11, 0x40000040 ;  /* 0x40000040000b7882 */ /* 0x000fe20000000000 */
[----:B------:R-:W-:Y:S02]  /*60c0*/  WARPGROUP.DEPBAR.LE gsb0, 0x0 ;  /* 0x00008000000079c5 */ /* 0x000fe40000010000 */
[----:B------:R-:W-:-:S15]  /*60d0*/  WARPGROUP.ARRIVE ;  /* 0x00000000000079c5 */ /* 0x000fde0000000000 */
[----:B------:R-:W-:-:S08]  /*60e0*/  NOP ;  /* 0x0000000000007918 */ /* 0x000fd00000000000 */
[----:B------:R-:W-:Y:S01]  /*60f0*/  HGMMA.64x256x16.F32 R24, R160, gdesc[UR8].tnspB, R24, gsb0 ;  /* 0x43e00008a0187df0 */ /* 0x000fe20008000818 */
[----:B------:R-:W-:Y:S01]  /*6100*/  R2UR UR10, R152 ;  /* 0x00000000980a72ca */ /* 0x000fe200000e0000 */
[----:B------:R-:W-:Y:S01]  /*6110*/  UMOV UR11, 0x40000040 ;  /* 0x40000040000b7882 */ /* 0x000fe20000000000 */
[----:B------:R-:W-:-:S05]  /*6120*/  @!P1 VIADD R152, R184, 0x38860 ;  /* 0x00038860b8989836 */ /* 0x000fca0000000000 */
[----:B------:R-:W-:Y:S01]  /*6130*/  @!P1 PRMT R152, RZ, 0x654, R152 ;  /* 0x00000654ff989816 */ /* 0x000fe20000000098 */
[----:B------:R-:W-:Y:S02]  /*6140*/  WARPGROUP.DEPBAR.LE gsb0, 0x0 ;  /* 0x00008000000079c5 */ /* 0x000fe40000010000 */
[----:B------:R-:W-:-:S15]  /*6150*/  WARPGROUP.ARRIVE ;  /* 0x00000000000079c5 */ /* 0x000fde0000000000 */
[----:B------:R-:W-:-:S02]  /*6160*/  NOP ;  /* 0x0000000000007918 */ /* 0x000fc40000000000 */
[----:B------:R-:W-:Y:S03]  /*6170*/  HGMMA.64x256x16.F32 R24, R164, gdesc[UR8].tnspB, R24, gsb0 ;  /* 0x43e00008a4187df0 */ /* 0x000fe60008000818 */
[----:B------:R-:W-:Y:S02]  /*6180*/  WARPGROUP.DEPBAR.LE gsb0, 0x0 ;  /* 0x00008000000079c5 */ /* 0x000fe40000010000 */
[----:B------:R-:W-:Y:S01]  /*6190*/  @!PT LDS RZ, [RZ] ;  /* 0x00000000fffff984 */ /* 0x000fe20000000800 */
[----:B------:R-:W-:Y:S01]  /*61a0*/  @!PT LDS RZ, [RZ] ;  /* 0x00000000fffff984 */ /* 0x000fe20000000800 */
[----:B------:R-:W-:Y:S01]  /*61b0*/  @!PT LDS RZ, [RZ] ;  /* 0x00000000fffff984 */ /* 0x000fe20000000800 */
[----:B------:R-:W-:Y:S01]  /*61c0*/  @!PT LDS RZ, [RZ] ;  /* 0x00000000fffff984 */ /* 0x000fe20000000800 */
[----:B------:R1:W-:Y:S06]  /*61d0*/  MEMBAR.ALL.CTA ;  /* 0x0000000000007992 */ /* 0x0003ec0000008000 */
[----:B-1----:R-:W1:Y:S02]  /*61e0*/  FENCE.VIEW.ASYNC.S ;  /* 0x00000000000073c6 */ /* 0x002e640000000000 */
[----:B-1----:R-:W-:Y:S01]  /*61f0*/  NOP ;  /* 0x0000000000007918 */ /* 0x002fe20000000000 */
[----:B------:R-:W-:Y:S06]  /*6200*/  BAR.ARV 0xe, 0x100 ;  /* 0x0384000000007b1d */ /* 0x000fec0000002000 */
[----:B------:R1:W-:Y:S02]  /*6210*/  @!P1 SYNCS.ARRIVE.TRANS64.RED.A1T0 RZ, [R152+URZ], RZ ;  /* 0x000000ff98ff99a7 */ /* 0x0003e4000810043f */
[----:B-1----:R-:W-:Y:S01]  /*6220*/  IMAD.MOV.U32 R152, RZ, RZ, RZ ;  /* 0x000000ffff987224 */ /* 0x002fe200078e00ff */
[----:B0-----:R-:W-:Y:S06]  /*6230*/  @!P2 BRA `(.L_x_3204) ;  /* 0x0000002c0040a947 */ /* 0x001fec0003800000 */
[----:B------:R-:W-:Y:S01]  /*6240*/  IMAD.MOV.U32 R208, RZ, RZ, RZ ;  /* 0x000000ffffd07224 */ /* 0x000fe200078e00ff */
[----:B------:R-:W-:-:S06]  /*6250*/  UMOV UR60, URZ ;  /* 0x0000003f003c7c82 */ /* 0x000fcc0008000000 */
.L_x_3213:
[----:B------:R-:W-:Y:S01]  /*6260*/  VIADD R197, R208, 0x1 ;  /* 0x00000001d0c57836 */ /* 0x000fe20000000000 */
[----:B------:R-:W-:-:S04]  /*6270*/  R2UR UR7, R2 ;  /* 0x00000000020772ca */ /* 0x000fc800000e0000 */
[----:B------:R-:W-:-:S04]  /*6280*/  ISETP.NE.AND P3, PT, R197, 0x2, PT ;  /* 0x00000002c500780c */ /* 0x000fc80003f65270 */
[----:B0-----:R-:W-:Y:S02]  /*6290*/  SEL R152, RZ, 0x1, P3 ;  /* 0x00000001ff987807 */ /* 0x001fe40001800000 */
[----:B------:R-:W-:Y:S02]  /*62a0*/  SEL R197, R197, RZ, P3 ;  /* 0x000000ffc5c57207 */ /* 0x000fe40001800000 */
[----:B------:R-:W-:Y:S01]  /*62b0*/  R2UR UR6, R152 ;  /* 0x00000000980672ca */ /* 0x000fe200000e0000 */
[----:B------:R-:W-:Y:S01]  /*62c0*/  IMAD.U32 R152, RZ, RZ, UR61 ;  /* 0x0000003dff987e24 */ /* 0x000fe2000f8e00ff */
[----:B------:R-:W-:-:S04]  /*62d0*/  UIADD3 UR61, UR61, -0x1, URZ ;  /* 0xffffffff3d3d7890 */ /* 0x000fc8000fffe03f */
[----:B------:R-:W-:-:S07]  /*62e0*/  ISETP.GT.AND P2, PT, R152, UR7, PT ;  /* 0x0000000798007c0c */ /* 0x000fce000bf44270 */
[----:B------:R-:W-:Y:S01]  /*62f0*/  ULOP3.LUT UR60, UR60, UR6, URZ, 0x3c, !UPT ;  /* 0x000000063c3c7292 */ /* 0x000fe2000f8e3c3f */
[----:B------:R-:W-:Y:S11]  /*6300*/  @!P0 BRA `(.L_x_3205) ;  /* 0x0000000000048947 */ /* 0x000ff60003800000 */
[----:B------:R-:W-:Y:S01]  /*6310*/  BPT.TRAP 0x1 ;  /* 0x000000040000795c */ /* 0x000fe20000300000 */
.L_x_3205:
[----:B------:R-:W-:Y:S02]  /*6320*/  IMAD.U32 R199, RZ, RZ, UR60 ;  /* 0x0000003cffc77e24 */ /* 0x000fe4000f8e00ff */
[----:B------:R-:W-:-:S03]  /*6330*/  IMAD R196, R197, 0x8, R184 ;  /* 0x00000008c5c47824 */ /* 0x000fc600078e02b8 */
[----:B------:R-:W-:-:S04]  /*6340*/  SHF.L.U32 R199, R199, 0x1f, RZ ;  /* 0x0000001fc7c77819 */ /* 0x000fc800000006ff */
[----:B------:R0:W1:Y:S01]  /*6350*/  SYNCS.PHASECHK.TRANS64.TRYWAIT P3, [R196+URZ+0x38830], R199 ;  /* 0x038830c7c40075a7 */ /* 0x000062000806017f */
[----:B------:R-:W-:Y:S05]  /*6360*/  @!P0 BRA `(.L_x_3206) ;  /* 0x0000000000048947 */ /* 0x000fea0003800000 */
[----:B------:R-:W-:Y:S01]  /*6370*/  BPT.TRAP 0x1 ;  /* 0x000000040000795c */ /* 0x000fe20000300000 */
.L_x_3206:
[----:B------:R-:W-:Y:S01]  /*6380*/  IMAD R195, R197, 0x200, R4 ;  /* 0x00000200c5c37824 */ /* 0x000fe200078e0204 */
[----:B-1----:R-:W-:Y:S06]  /*6390*/  @P3 BRA `(.L_x_3207) ;  /* 0x0000000000083947 */ /* 0x002fec0003800000 */
[----:B------:R-:W1:Y:S02]  /*63a0*/  SYNCS.PHASECHK.TRANS64.TRYWAIT P3, [R196+URZ+0x38830], R199 ;  /* 0x038830c7c40075a7 */ /* 0x000e64000806017f */
[----:B-1----:R-:W-:Y:S05]  /*63b0*/  @!P3 BRA `(.L_x_3208) ;  /* 0x000000b400b8b947 */ /* 0x002fea0003800000 */
.L_x_3207:
[----:B------:R-:W-:Y:S01]  /*63c0*/  R2UR UR6, R195 ;  /* 0x00000000c30672ca */ /* 0x000fe200000e0000 */
[----:B------:R-:W-:Y:S01]  /*63d0*/  WARPGROUP.ARRIVE ;  /* 0x00000000000079c5 */ /* 0x000fe20000000000 */
[----:B------:R-:W-:Y:S01]  /*63e0*/  MOV R198, UR17 ;  /* 0x0000001100c67c02 */ /* 0x000fe20008000f00 */
[----:B------:R-:W-:Y:S01]  /*63f0*/  UMOV UR19, 0x40000040 ;  /* 0x4000004000137882 */ /* 0x000fe20000000000 */
[----:B------:R-:W-:Y:S01]  /*6400*/  MOV R200, UR16 ;  /* 0x0000001000c87c02 */ /* 0x000fe20008000f00 */
[----:B------:R-:W-:Y:S01]  /*6410*/  UMOV UR15, 0x40000040 ;  /* 0x40000040000f7882 */ /* 0x000fe20000000000 */
[----:B------:R-:W-:Y:S01]  /*6420*/  R2UR UR16, R10 ;  /* 0x000000000a1072ca */ /* 0x000fe200000e0000 */
[----:B------:R-:W-:Y:S01]  /*6430*/  UMOV UR11, 0x40000040 ;  /* 0x40000040000b7882 */ /* 0x000fe20000000000 */
[----:B------:R-:W-:Y:S01]  /*6440*/  R2UR UR17, R11 ;  /* 0x000000000b1172ca */ /* 0x000fe200000e0000 */
[----:B------:R-:W-:Y:S01]  /*6450*/  UMOV UR59, 0x40000040 ;  /* 0x40000040003b7882 */ /* 0x000fe20000000000 */
[----:B------:R-:W-:-:S02]  /*6460*/  MOV R201, UR13 ;  /* 0x0000000d00c97c02 */ /* 0x000fc40008000f00 */
[----:B------:R-:W-:Y:S01]  /*6470*/  MOV R202, UR12 ;  /* 0x0000000c00ca7c02 */ /* 0x000fe20008000f00 */
[----:B------:R-:W-:Y:S01]  /*6480*/  UMOV UR18, UR6 ;  /* 0x0000000600127c82 */ /* 0x000fe20008000000 */
[----:B------:R-:W-:Y:S02]  /*6490*/  R2UR UR12, R12 ;  /* 0x000000000c0c72ca */ /* 0x000fe400000e0000 */
[----:B------:R-:W-:Y:S02]  /*64a0*/  R2UR UR13, R13 ;  /* 0x000000000d0d72ca */ /* 0x000fe400000e0000 */
[----:B------:R-:W-:Y:S02]  /*64b0*/  MOV R203, UR9 ;  /* 0x0000000900cb7c02 */ /* 0x000fe40008000f00 */
[----:B------:R-:W-:Y:S01]  /*64c0*/  MOV R204, UR8 ;  /* 0x0000000800cc7c02 */ /* 0x000fe20008000f00 */
[----:B------:R-:W-:Y:S01]  /*64d0*/  HGMMA.64x64x16.F32 R152, gdesc[UR16], RZ, !UPT, gsb0 ;  /* 0x00e00000109879f0 */ /* 0x000fe2000c0008ff */
[----:B------:R-:W-:Y:S01]  /*64e0*/  R2UR UR17, R198 ;  /* 0x00000000c61172ca */ /* 0x000fe200000e0000 */
[----:B------:R-:W-:Y:S01]  /*64f0*/  VIADD R198, R195, 0x2 ;  /* 0x00000002c3c67836 */ /* 0x000fe20000000000 */
[----:B------:R-:W-:-:S02]  /*6500*/  R2UR UR8, R14 ;  /* 0x000000000e0872ca */ /* 0x000fc400000e0000 */
[----:B------:R-:W-:Y:S02]  /*6510*/  R2UR UR9, R15 ;  /* 0x000000000f0972ca */ /* 0x000fe400000e0000 */
[----:B------:R-:W-:Y:S01]  /*6520*/  R2UR UR6, R198 ;  /* 0x00000000c60672ca */ /* 0x000fe200000e0000 */
[C---:B------:R-:W-:Y:S01]  /*6530*/  VIADD R198, R195.reuse, 0x4 ;  /* 0x00000004c3c67836 */ /* 0x040fe20000000000 */
[----:B------:R-:W-:Y:S01]  /*6540*/  R2UR UR56, R16 ;  /* 0x00000000103872ca */ /* 0x000fe200000e0000 */
[----:B------:R-:W-:Y:S01]  /*6550*/  VIADD R195, R195, 0x6 ;  /* 0x00000006c3c37836 */ /* 0x000fe20000000000 */
[----:B------:R-:W-:Y:S02]  /*6560*/  R2UR UR57, R17 ;  /* 0x00000000113972ca */ /* 0x000fe400000e0000 */
[----:B------:R-:W-:-:S07]  /*6570*/  R2UR UR16, R200 ;  /* 0x00000000c81072ca */ /* 0x000fce00000e0000 */
[----:B------:R-:W-:Y:S01]  /*6580*/  UMOV UR14, UR6 ;  /* 0x00000006000e7c82 */ /* 0x000fe20008000000 */
[----:B------:R-:W-:-:S13]  /*6590*/  R2UR UR6, R198 ;  /* 0x00000000c60672ca */ /* 0x000fda00000e0000 */
[----:B------:R-:W-:Y:S01]  /*65a0*/  UMOV UR10, UR6 ;  /* 0x00000006000a7c82 */ /* 0x000fe20008000000 */
[----:B------:R-:W-:-:S13]  /*65b0*/  R2UR UR6, R195 ;  /* 0x00000000c30672ca */ /* 0x000fda00000e0000 */
[----:B------:R-:W-:Y:S01]  /*65c0*/  UMOV UR58, UR6 ;  /* 0x00000006003a7c82 */ /* 0x000fe20008000000 */
[----:B------:R-:W-:Y:S02]  /*65d0*/  WARPGROUP.DEPBAR.LE gsb0, 0x0 ;  /* 0x00008000000079c5 */ /* 0x000fe40000010000 */
[----:B------:R-:W-:-:S06]  /*65e0*/  WARPGROUP.ARRIVE ;  /* 0x00000000000079c5 */ /* 0x000fcc0000000000 */
[----:B------:R-:W-:Y:S01]  /*65f0*/  HGMMA.64x64x16.F32 R152, gdesc[UR12], R152, gsb0 ;  /* 0x00e000000c9879f0 */ /* 0x000fe20008000898 */
[----:B------:R-:W-:Y:S02]  /*6600*/  R2UR UR13, R201 ;  /* 0x00000000c90d72ca */ /* 0x000fe400000e0000 */
[----:B------:R-:W-:Y:S01]  /*6610*/  R2UR UR12, R202 ;  /* 0x00000000ca0c72ca */ /* 0x000fe200000e0000 */
[----:B------:R-:W-:Y:S02]  /*6620*/  WARPGROUP.DEPBAR.LE gsb0, 0x0 ;  /* 0x00008000000079c5 */ /* 0x000fe40000010000 */
[----:B------:R-:W-:-:S06]  /*6630*/  WARPGROUP.ARRIVE ;  /* 0x00000000000079c5 */ /* 0x000fcc0000000000 */
[----:B------:R-:W-:Y:S01]  /*6640*/  HGMMA.64x64x16.F32 R152, gdesc[UR8], R152, gsb0 ;  /* 0x00e00000089879f0 */ /* 0x000fe20008000898 */
[----:B------:R-:W-:Y:S02]  /*6650*/  R2UR UR9, R203 ;  /* 0x00000000cb0972ca */ /* 0x000fe400000e0000 */
[----:B------:R-:W-:Y:S01]  /*6660*/  R2UR UR8, R204 ;  /* 0x00000000cc0872ca */ /* 0x000fe200000e0000 */
[----:B------:R-:W-:Y:S02]  /*6670*/  WARPGROUP.DEPBAR.LE gsb0, 0x0 ;  /* 0x00008000000079c5 */ /* 0x000fe40000010000 */
[----:B------:R-:W-:-:S06]  /*6680*/  WARPGROUP.ARRIVE ;  /* 0x00000000000079c5 */ /* 0x000fcc0000000000 */
[----:B------:R-:W-:Y:S03]  /*6690*/  HGMMA.64x64x16.F32 R152, gdesc[UR56], R152, gsb0 ;  /* 0x00e00000389879f0 */ /* 0x000fe60008000898 */
[----:B------:R-:W-:Y:S02]  /*66a0*/  WARPGROUP.DEPBAR.LE gsb0, 0x0 ;  /* 0x00008000000079c5 */ /* 0x000fe40000010000 */
[----:B------:R-:W-:Y:S05]  /*66b0*/  @!P0 BRA `(.L_x_3209) ;  /* 0x0000000000048947 */ /* 0x000fea0003800000 */
[----:B------:R-:W-:Y:S01]  /*66c0*/  BPT.TRAP 0x1 ;  /* 0x000000040000795c */ /* 0x000fe20000300000 */
.L_x_3209:
[----:B------:R2:W3:Y:S01]  /*66d0*/  SYNCS.PHASECHK.TRANS64.TRYWAIT P3, [R196+URZ+0x38850], R199 ;  /* 0x038850c7c40075a7 */ /* 0x0004e2000806017f */
[----:B------:R-:W-:Y:S05]  /*66e0*/  @!P0 BRA `(.L_x_3210) ;  /* 0x0000000000048947 */ /* 0x000fea0003800000 */
[----:B------:R-:W-:Y:S01]  /*66f0*/  BPT.TRAP 0x1 ;  /* 0x000000040000795c */ /* 0x000fe20000300000 */
.L_x_3210:
[----:B---3--:R-:W-:Y:S05]  /*6700*/  @P3 BRA `(.L_x_3211) ;  /* 0x0000000000083947 */ /* 0x008fea0003800000 */
[----:B------:R-:W3:Y:S02]  /*6710*/  SYNCS.PHASECHK.TRANS64.TRYWAIT P3, [R196+URZ+0x38850], R199 ;  /* 0x038850c7c40075a7 */ /* 0x000ee4000806017f */
[----:B---3--:R-:W-:Y:S05]  /*6720*/  @!P3 BRA `(.L_x_3212) ;  /* 0x000000b000f0b947 */ /* 0x008fea0003800000 */
.L_x_3211:
[----:B------:R-:W-:Y:S01]  /*6730*/  IMAD R195, R197, 0x1000, R6 ;  /* 0x00001000c5c37824 */ /* 0x000fe200078e0206 */
[----:B------:R-:W-:Y:S01]  /*6740*/  MOV R198, UR49 ;  /* 0x0000003100c67c02 */ /* 0x000fe20008000f00 */
[----:B------:R-:W-:Y:S01]  /*6750*/  WARPGROUP.ARRIVE ;  /* 0x00000000000079c5 */ /* 0x000fe20000000000 */
[----:B0123--:R-:W-:Y:S01]  /*6760*/  MOV R199, UR48 ;  /* 0x0000003000c77c02 */ /* 0x00ffe20008000f00 */
[----:B------:R-:W-:Y:S01]  /*6770*/  UMOV UR51, 0x40000040 ;  /* 0x4000004000337882 */ /* 0x000fe20000000000 */
[----:B------:R-:W-:Y:S01]  /*6780*/  R2UR UR6, R195 ;  /* 0x00000000c30672ca */ /* 0x000fe200000e0000 */
[----:B------:R-:W-:Y:S01]  /*6790*/  UMOV UR55, 0x40000040 ;  /* 0x4000004000377882 */ /* 0x000fe20000000000 */
[----:B------:R-:W-:Y:S01]  /*67a0*/  R2UR UR48, R18 ;  /* 0x00000000123072ca */ /* 0x000fe200000e0000 */
[----:B------:R-:W-:Y:S01]  /*67b0*/  UMOV UR59, 0x40000040 ;  /* 0x40000040003b7882 */ /* 0x000fe20000000000 */
[----:B------:R-:W-:Y:S01]  /*67c0*/  R2UR UR49, R19 ;  /* 0x00000000133172ca */ /* 0x000fe200000e0000 */
[----:B------:R-:W-:Y:S01]  /*67d0*/  UMOV UR7, 0x40000040 ;  /* 0x4000004000077882 */ /* 0x000fe20000000000 */
[----:B------:R-:W-:Y:S01]  /*67e0*/  MOV R200, UR53 ;  /* 0x0000003500c87c02 */ /* 0x000fe20008000f00 */
[----:B------:R-:W-:Y:S01]  /*67f0*/  UMOV UR11, 0x40000040 ;  /* 0x40000040000b7882 */ /* 0x000fe20000000000 */
[----:B------:R-:W-:Y:S01]  /*6800*/  MOV R201, UR52 ;  /* 0x0000003400c97c02 */ /* 0x000fe20008000f00 */
[----:B------:R-:W-:Y:S01]  /*6810*/  UMOV UR15, 0x40000040 ;  /* 0x40000040000f7882 */ /* 0x000fe20000000000 */
[----:B------:R-:W-:Y:S01]  /*6820*/  R2UR UR52, R20 ;  /* 0x00000000143472ca */ /* 0x000fe200000e0000 */
[----:B------:R-:W-:Y:S01]  /*6830*/  UMOV UR19, 0x40000040 ;  /* 0x4000004000137882 */ /* 0x000fe20000000000 */
[----:B------:R-:W-:Y:S01]  /*6840*/  R2UR UR53, R21 ;  /* 0x00000000153572ca */ /* 0x000fe200000e0000 */
[----:B------:R-:W-:Y:S01]  /*6850*/  UMOV UR50, UR6 ;  /* 0x0000000600327c82 */ /* 0x000fe20008000000 */
[----:B------:R-:W-:Y:S01]  /*6860*/  R2UR UR56, R22 ;  /* 0x00000000163872ca */ /* 0x000fe200000e0000 */
[----:B------:R-:W-:Y:S01]  /*6870*/  UMOV UR23, 0x40000040 ;  /* 0x4000004000177882 */ /* 0x000fe20000000000 */
[----:B------:R-:W-:Y:S01]  /*6880*/  R2UR UR57, R23 ;  /* 0x00000000173972ca */ /* 0x000fe200000e0000 */
[----:B------:R-:W-:Y:S01]  /*6890*/  HGMMA.64x64x16.F32 R152, gdesc[UR48], R152, gsb0 ;  /* 0x00e00000309879f0 */ /* 0x000fe20008000898 */
[----:B------:R-:W-:Y:S01]  /*68a0*/  R2UR UR49, R198 ;  /* 0x00000000c63172ca */ /* 0x000fe200000e0000 */
[C---:B------:R-:W-:Y:S01]  /*68b0*/  VIADD R198, R195.reuse, 0x2 ;  /* 0x00000002c3c67836 */ /* 0x040fe20000000000 */
[----:B------:R-:W-:Y:S01]  /*68c0*/  UMOV UR27, 0x40000040 ;  /* 0x40000040001b7882 */ /* 0x000fe20000000000 */
[----:B------:R-:W-:Y:S01]  /*68d0*/  UMOV UR31, 0x40000040 ;  /* 0x40000040001f7882 */ /* 0x000fe20000000000 */
[----:B------:R-:W-:Y:S01]  /*68e0*/  UMOV UR35, 0x40000040 ;  /* 0x4000004000237882 */ /* 0x000fe20000000000 */
[----:B------:R-:W-:Y:S01]  /*68f0*/  UMOV UR39, 0x40000040 ;  /* 0x4000004000277882 */ /* 0x000fe20000000000 */
[----:B------:R-:W-:Y:S01]  /*6900*/  R2UR UR6, R198 ;  /* 0x00000000c60672ca */ /* 0x000fe200000e0000 */
[----:B------:R-:W-:Y:S01]  /*6910*/  VIADD R198, R195, 0x4 ;  /* 0x00000004c3c67836 */ /* 0x000fe20000000000 */
[----:B------:R-:W-:Y:S01]  /*6920*/  UMOV UR43, 0x40000040 ;  /* 0x40000040002b7882 */ /* 0x000fe20000000000 */
[----:B------:R-:W-:Y:S01]  /*6930*/  UMOV UR47, 0x40000040 ;  /* 0x40000040002f7882 */ /* 0x000fe20000000000 */
[----:B------:R-:W-:Y:S01]  /*6940*/  R2UR UR48, R199 ;  /* 0x00000000c73072ca */ /* 0x000fe200000e0000 */
[----:B------:R-:W-:Y:S01]  /*6950*/  UMOV UR51, 0x40000040 ;  /* 0x4000004000337882 */ /* 0x000fe20000000000 */
[----:B------:R-:W0:Y:S01]  /*6960*/  S2R R202, SR_TID.X ;  /* 0x0000000000ca7919 */ /* 0x000e220000002100 */
[----:B------:R-:W-:-:S02]  /*6970*/  VIADD R199, R195, 0x800 ;  /* 0x00000800c3c77836 */ /* 0x000fc40000000000 */
[----:B------:R-:W-:-:S04]  /*6980*/  IMAD R215, R197, 0x1000, R188 ;  /* 0x00001000c5d77824 */ /* 0x000fc800078e02bc */
[----:B------:R-:W-:Y:S01]  /*6990*/  UMOV UR54, UR6 ;  /* 0x0000000600367c82 */ /* 0x000fe20008000000 */
[----:B------:R-:W-:Y:S01]  /*69a0*/  R2UR UR6, R198 ;  /* 0x00000000c60672ca */ /* 0x000fe200000e0000 */
[----:B------:R-:W-:-:S12]  /*69b0*/  VIADD R198, R195, 0x6 ;  /* 0x00000006c3c67836 */ /* 0x000fd80000000000 */
[----:B------:R-:W-:Y:S01]  /*69c0*/  UMOV UR58, UR6 ;  /* 0x00000006003a7c82 */ /* 0x000fe20008000000 */
[----:B------:R-:W-:Y:S01]  /*69d0*/  R2UR UR6, R198 ;  /* 0x00000000c60672ca */ /* 0x000fe200000e0000 */
[----:B------:R-:W-:-:S05]  /*69e0*/  VIADD R198, R195, 0x200 ;  /* 0x00000200c3c67836 */ /* 0x000fca0000000000 */
[----:B------:R-:W-:Y:S01]  /*69f0*/  R2UR UR10, R198 ;  /* 0x00000000c60a72ca */ /* 0x000fe200000e0000 */
[----:B------:R-:W-:Y:S01]  /*6a00*/  VIADD R198, R195, 0x202 ;  /* 0x00000202c3c67836 */ /* 0x000fe20000000000 */
[----:B0-----:R-:W-:-:S04]  /*6a10*/  SHF.R.U32.HI R202, RZ, 0x7, R202 ;  /* 0x00000007ffca7819 */ /* 0x001fc800000116ca */
[----:B------:R-:W-:Y:S01]  /*6a20*/  R2UR UR14, R198 ;  /* 0x00000000c60e72ca */ /* 0x000fe200000e0000 */
[----:B------:R-:W-:-:S05]  /*6a30*/  VIADD R198, R195, 0x204 ;  /* 0x00000204c3c67836 */ /* 0x000fca0000000000 */
[----:B------:R-:W-:Y:S01]  /*6a40*/  R2UR UR18, R198 ;  /* 0x00000000c61272ca */ /* 0x000fe200000e0000 */
[----:B------:R-:W-:-:S05]  /*6a50*/  VIADD R198, R195, 0x206 ;  /* 0x00000206c3c67836 */ /* 0x000fca0000000000 */
[----:B------:R-:W-:Y:S01]  /*6a60*/  R2UR UR22, R198 ;  /* 0x00000000c61672ca */ /* 0x000fe200000e0000 */
[----:B------:R-:W-:-:S05]  /*6a70*/  VIADD R198, R195, 0x400 ;  /* 0x00000400c3c67836 */ /* 0x000fca0000000000 */
[----:B------:R-:W-:Y:S01]  /*6a80*/  R2UR UR26, R198 ;  /* 0x00000000c61a72ca */ /* 0x000fe200000e0000 */
[----:B------:R-:W-:-:S05]  /*6a90*/  VIADD R198, R195, 0x402 ;  /* 0x00000402c3c67836 */ /* 0x000fca0000000000 */
[----:B------:R-:W-:Y:S01]  /*6aa0*/  R2UR UR30, R198 ;  /* 0x00000000c61e72ca */ /* 0x000fe200000e0000 */
[C---:B------:R-:W-:Y:S01]  /*6ab0*/  VIADD R198, R195.reuse, 0x404 ;  /* 0x00000404c3c67836 */ /* 0x040fe20000000000 */
[----:B------:R-:W-:Y:S02]  /*6ac0*/  WARPGROUP.DEPBAR.LE gsb0, 0x0 ;  /* 0x00008000000079c5 */ /* 0x000fe40000010000 */
[----:B------:R-:W-:Y:S02]  /*6ad0*/  WARPGROUP.ARRIVE ;  /* 0x00000000000079c5 */ /* 0x000fe40000000000 */
[----:B------:R-:W-:Y:S01]  /*6ae0*/  R2UR UR34, R198 ;  /* 0x00000000c62272ca */ /* 0x000fe200000e0000 */
[----:B------:R-:W-:-:S03]  /*6af0*/  VIADD R198, R195, 0x406 ;  /* 0x00000406c3c67836 */ /* 0x000fc60000000000 */
[----:B------:R-:W-:Y:S02]  /*6b00*/  HGMMA.64x64x16.F32 R152, gdesc[UR52], R152, gsb0 ;  /* 0x00e00000349879f0 */ /* 0x000fe40008000898 */
[----:B------:R-:W-:Y:S01]  /*6b10*/  R2UR UR38, R198 ;  /* 0x00000000c62672ca */ /* 0x000fe200000e0000 */
[----:B------:R-:W-:Y:S01]  /*6b20*/  VIADD R198, R195, 0x600 ;  /* 0x00000600c3c67836 */ /* 0x000fe20000000000 */
[----:B------:R-:W-:Y:S01]  /*6b30*/  R2UR UR53, R200 ;  /* 0x00000000c83572ca */ /* 0x000fe200000e0000 */
[----:B------:R-:W-:Y:S01]  /*6b40*/  UMOV UR55, 0x40000040 ;  /* 0x4000004000377882 */ /* 0x000fe20000000000 */
[----:B------:R-:W-:Y:S02]  /*6b50*/  R2UR UR52, R201 ;  /* 0x00000000c93472ca */ /* 0x000fe400000e0000 */
[----:B------:R-:W-:Y:S01]  /*6b60*/  R2UR UR42, R198 ;  /* 0x00000000c62a72ca */ /* 0x000fe200000e0000 */
[----:B------:R-:W-:-:S05]  /*6b70*/  VIADD R198, R195, 0x602 ;  /* 0x00000602c3c67836 */ /* 0x000fca0000000000 */
[----:B------:R-:W-:Y:S01]  /*6b80*/  R2UR UR46, R198 ;  /* 0x00000000c62e72ca */ /* 0x000fe200000e0000 */
[----:B------:R-:W-:-:S05]  /*6b90*/  VIADD R198, R195, 0x604 ;  /* 0x00000604c3c67836 */ /* 0x000fca0000000000 */
[----:B------:R-:W-:Y:S01]  /*6ba0*/  R2UR UR50, R198 ;  /* 0x00000000c63272ca */ /* 0x000fe200000e0000 */
[----:B------:R-:W-:-:S05]  /*6bb0*/  VIADD R198, R195, 0x606 ;  /* 0x00000606c3c67836 */ /* 0x000fca0000000000 */
[----:B------:R-:W-:Y:S02]  /*6bc0*/  R2UR UR54, R198 ;  /* 0x00000000c63672ca */ /* 0x000fe400000e0000 */
[----:B------:R0:W1:Y:S02]  /*6bd0*/  SHFL.IDX PT, R198, R202, RZ, 0x1f ;  /* 0x00001fffcac67589 */ /* 0x00006400000e0000 */
[----:B0-----:R-:W-:Y:S01]  /*6be0*/  IMAD.MOV.U32 R202, RZ, RZ, 0x4 ;  /* 0x00000004ffca7424 */ /* 0x001fe200078e00ff */
[----:B-1----:R-:W-:-:S04]  /*6bf0*/  ISETP.GT.AND P3, PT, R198, 0x7f, PT ;  /* 0x0000007fc600780c */ /* 0x002fc80003f64270 */
[----:B------:R-:W-:-:S05]  /*6c00*/  SEL R198, RZ, 0x2, !P3 ;  /* 0x00000002ffc67807 */ /* 0x000fca0005800000 */
[----:B------:R-:W-:Y:S02]  /*6c10*/  IMAD.IADD R200, R7, 0x1, R198 ;  /* 0x0000000107c87824 */ /* 0x000fe400078e02c6 */
        /* <DEDUP_REMOVED lines=8> */
[C---:B------:R-:W-:Y:S02]  /*6ca0*/  SEL R200, R202.reuse, 0x2, P3 ;  /* 0x00000002cac87807 */ /* 0x040fe40001800000 */
[----:B------:R-:W-:-:S03]  /*6cb0*/  SEL R202, R202, 0x6, !P3 ;  /* 0x00000006caca7807 */ /* 0x000fc60005800000 */
[--C-:B------:R-:W-:Y:S02]  /*6cc0*/  IMAD.IADD R201, R7, 0x1, R200.reuse ;  /* 0x0000000107c97824 */ /* 0x100fe400078e02c8 */
[C---:B------:R-:W-:Y:S02]  /*6cd0*/  IMAD.IADD R203, R199.reuse, 0x1, R200 ;  /* 0x00000001c7cb7824 */ /* 0x040fe400078e02c8 */
[----:B------:R-:W-:Y:S01]  /*6ce0*/  IMAD.IADD R199, R199, 0x1, R202 ;  /* 0x00000001c7c77824 */ /* 0x000fe200078e02ca */
[----:B------:R-:W-:Y:S02]  /*6cf0*/  WARPGROUP.DEPBAR.LE gsb0, 0x0 ;  /* 0x00008000000079c5 */ /* 0x000fe40000010000 */
[----:B------:R-:W-:-:S06]  /*6d00*/  WARPGROUP.ARRIVE ;  /* 0x00000000000079c5 */ /* 0x000fcc0000000000 */
[----:B------:R-:W-:Y:S01]  /*6d10*/  HGMMA.64x64x16.F32 R152, gdesc[UR4], R152, gsb0 ;  /* 0x00e00000049879f0 */ /* 0x000fe20008000898 */
[----:B------:R-:W-:Y:S02]  /*6d20*/  ULDC UR7, c[0x0][0xa80] ;  /* 0x0002a00000077ab9 */ /* 0x000fe40000000800 */
[----:B------:R-:W-:Y:S01]  /*6d30*/  UMOV UR6, UR7 ;  /* 0x0000000700067c82 */ /* 0x000fe20008000000 */
        /* <DEDUP_REMOVED lines=69> */
[----:B------:R-:W-:Y:S02]  /*7190*/  IMAD.IADD R201, R8, 0x1, R198 ;  /* 0x0000000108c97824 */ /* 0x000fe400078e02c6 */
        /* <DEDUP_REMOVED lines=8> */
[----:B------:R-:W-:Y:S02]  /*7220*/  IMAD.IADD R201, R8, 0x1, R200 ;  /* 0x0000000108c97824 */ /* 0x000fe400078e02c8 */
        /* <DEDUP_REMOVED lines=108> */
[----:B------:R-:W-:Y:S02]  /*78f0*/  LOP3.LUT R199, R199, 0x1e00, RZ, 0xc0, !PT ;  /* 0x00001e00c7c77812 */ /* 0x000fe400078ec0ff */
[----:B------:R-:W-:Y:S02]  /*7900*/  ISETP.NE.AND P3, PT, R0, RZ, PT ;  /* 0x000000ff0000720c */ /* 0x000fe40003f65270 */
[----:B------:R-:W-:-:S02]  /*7910*/  IADD3 R200, R198, R199, R5 ;  /* 0x000000c7c6c87210 */ /* 0x000fc40007ffe005 */
        /* <DEDUP_REMOVED lines=28> */
[----:B------:R-:W-:-:S03]  /*7ae0*/  FMNMX.FTZ R198, R154, R187, !PT ;  /* 0x000000bb9ac67209 */ /* 0x000fc60007810000 */
[----:B------:R-:W0:Y:S02]  /*7af0*/  SHFL.BFLY PT, R195, R200, 0x2, 0x1f ;  /* 0x0c401f00c8c37f89 */ /* 0x000e2400000e0000 */
[----:B0-----:R-:W-:Y:S02]  /*7b00*/  FMNMX.FTZ R201, R200, R195, !PT ;  /* 0x000000c3c8c97209 */ /* 0x001fe40007810000 */
[----:B------:R-:W-:-:S03]  /*7b10*/  FMNMX.FTZ R195, R155, R198, !PT ;  /* 0x000000c69bc37209 */ /* 0x000fc60007810000 */
[----:B------:R-:W0:Y:S01]  /*7b20*/  SHFL.BFLY PT, R202, R201, 0x1, 0x1f ;  /* 0x0c201f00c9ca7f89 */ /* 0x000e2200000e0000 */
[----:B------:R-:W-:-:S04]  /*7b30*/  FMNMX.FTZ R198, R158, R195, !PT ;  /* 0x000000c39ec67209 */ /* 0x000fc80007810000 */
[----:B------:R-:W-:-:S04]  /*7b40*/  FMNMX.FTZ R195, R159, R198, !PT ;  /* 0x000000c69fc37209 */ /* 0x000fc80007810000 */
[----:B------:R-:W-:-:S04]  /*7b50*/  FMNMX.FTZ R198, R162, R195, !PT ;  /* 0x000000c3a2c67209 */ /* 0x000fc80007810000 */
[----:B------:R-:W-:Y:S02]  /*7b60*/  FMNMX.FTZ R199, R163, R198, !PT ;  /* 0x000000c6a3c77209 */ /* 0x000fe40007810000 */
[----:B0-----:R-:W-:-:S05]  /*7b70*/  FMNMX.FTZ R195, R201, R202, !PT ;  /* 0x000000cac9c37209 */ /* 0x001fca0007810000 */
[C---:B------:R-:W-:Y:S01]  /*7b80*/  FADD.FTZ R198, -R195.reuse, R186 ;  /* 0x000000bac3c67221 */ /* 0x040fe20000010100 */
[----:B------:R-:W-:Y:S01]  /*7b90*/  FMNMX.FTZ R186, R166, R199, !PT ;  /* 0x000000c7a6ba7209 */ /* 0x000fe20007810000 */
[----:B------:R-:W-:Y:S02]  /*7ba0*/  FMUL.FTZ R207, R195, UR6 ;  /* 0x00000006c3cf7c20 */ /* 0x000fe40008410000 */
[----:B------:R-:W-:Y:S01]  /*7bb0*/  FMUL.FTZ R200, R198, UR6 ;  /* 0x00000006c6c87c20 */ /* 0x000fe20008410000 */
[----:B------:R-:W-:Y:S01]  /*7bc0*/  FMNMX.FTZ R199, R167, R186, !PT ;  /* 0x000000baa7c77209 */ /* 0x000fe20007810000 */
[--C-:B------:R-:W-:Y:S01]  /*7bd0*/  FFMA.FTZ R206, R180, UR6, -R207.reuse ;  /* 0x00000006b4ce7c23 */ /* 0x100fe200080108cf */
[--C-:B------:R-:W-:Y:S01]  /*7be0*/  FFMA.FTZ R156, R156, UR6, -R207.reuse ;  /* 0x000000069c9c7c23 */ /* 0x100fe200080108cf */
[----:B------:R-:W0:Y:S01]  /*7bf0*/  MUFU.EX2 R186, R200 ;  /* 0x000000c800ba7308 */ /* 0x000e220000000800 */
        /* <DEDUP_REMOVED lines=18> */
[----:B------:R-:W-:Y:S01]  /*7d20*/  FFMA.FTZ R181, R181, UR6, -R207 ;  /* 0x00000006b5b57c23 */ /* 0x000fe200080108cf */
[----:B------:R-:W-:Y:S01]  /*7d30*/  MUFU.EX2 R199, R199 ;  /* 0x000000c700c77308 */ /* 0x000fe20000000800 */
[----:B------:R-:W-:Y:S01]  /*7d40*/  FMNMX.FTZ R153, R179, R152, !PT ;  /* 0x00000098b3997209 */ /* 0x000fe20007810000 */
[-C--:B0-----:R-:W-:Y:S01]  /*7d50*/  FMUL.FTZ R24, R24, R186.reuse ;  /* 0x000000ba18187220 */ /* 0x081fe20000410000 */
[-C--:B------:R-:W-:Y:S01]  /*7d60*/  FMUL.FTZ R25, R25, R186.reuse ;  /* 0x000000ba19197220 */ /* 0x080fe20000410000 */
[-C--:B------:R-:W-:Y:S01]  /*7d70*/  FMUL.FTZ R28, R28, R186.reuse ;  /* 0x000000ba1c1c7220 */ /* 0x080fe20000410000 */
[----:B------:R-:W-:Y:S01]  /*7d80*/  FMNMX.FTZ R152, R182, R153, !PT ;  /* 0x00000099b6987209 */ /* 0x000fe20007810000 */
[-C--:B------:R-:W-:Y:S01]  /*7d90*/  FMUL.FTZ R29, R29, R186.reuse ;  /* 0x000000ba1d1d7220 */ /* 0x080fe20000410000 */
[----:B------:R-:W-:Y:S01]  /*7da0*/  FMUL.FTZ R32, R32, R186 ;  /* 0x000000ba20207220 */ /* 0x000fe20000410000 */
[----:B------:R-:W-:Y:S01]  /*7db0*/  MUFU.EX2 R198, R198 ;  /* 0x000000c600c67308 */ /* 0x000fe20000000800 */
[----:B------:R-:W-:Y:S01]  /*7dc0*/  FMNMX.FTZ R152, R183, R152, !PT ;  /* 0x00000098b7987209 */ /* 0x000fe20007810000 */
[-C--:B------:R-:W-:Y:S01]  /*7dd0*/  FMUL.FTZ R33, R33, R186.reuse ;  /* 0x000000ba21217220 */ /* 0x080fe20000410000 */
[-C--:B------:R-:W-:Y:S01]  /*7de0*/  FMUL.FTZ R36, R36, R186.reuse ;  /* 0x000000ba24247220 */ /* 0x080fe20000410000 */
[-C--:B------:R-:W-:Y:S01]  /*7df0*/  FMUL.FTZ R37, R37, R186.reuse ;  /* 0x000000ba25257220 */ /* 0x080fe20000410000 */
[-C--:B------:R-:W-:Y:S01]  /*7e00*/  FMUL.FTZ R40, R40, R186.reuse ;  /* 0x000000ba28287220 */ /* 0x080fe20000410000 */
[----:B------:R-:W0:Y:S01]  /*7e10*/  SHFL.BFLY PT, R153, R152, 0x2, 0x1f ;  /* 0x0c401f0098997f89 */ /* 0x000e2200000e0000 */
        /* <DEDUP_REMOVED lines=23> */
[----:B0-----:R-:W-:Y:S01]  /*7f90*/  FMNMX.FTZ R153, R152, R153, !PT ;  /* 0x0000009998997209 */ /* 0x001fe20007810000 */
[-C--:B------:R-:W-:Y:S01]  /*7fa0*/  FMUL.FTZ R81, R81, R186.reuse ;  /* 0x000000ba51517220 */ /* 0x080fe20000410000 */
[----:B------:R-:W0:Y:S01]  /*7fb0*/  MUFU.EX2 R203, R203 ;  /* 0x000000cb00cb7308 */ /* 0x000e220000000800 */
[-C--:B------:R-:W-:Y:S01]  /*7fc0*/  FMUL.FTZ R84, R84, R186.reuse ;  /* 0x000000ba54547220 */ /* 0x080fe20000410000 */
[-C--:B------:R-:W-:Y:S01]  /*7fd0*/  FMUL.FTZ R85, R85, R186.reuse ;  /* 0x000000ba55557220 */ /* 0x080fe20000410000 */
[----:B------:R-:W1:Y:S01]  /*7fe0*/  SHFL.BFLY PT, R152, R153, 0x1, 0x1f ;  /* 0x0c201f0099987f89 */ /* 0x000e6200000e0000 */
        /* <DEDUP_REMOVED lines=11> */
[----:B------:R-:W-:Y:S01]  /*80a0*/  FMUL.FTZ R108, R108, R186 ;  /* 0x000000ba6c6c7220 */ /* 0x000fe20000410000 */
[----:B------:R-:W-:Y:S01]  /*80b0*/  MUFU.EX2 R205, R205 ;  /* 0x000000cd00cd7308 */ /* 0x000fe20000000800 */
[----:B0-----:R-:W-:Y:S01]  /*80c0*/  F2FP.F16.F32.PACK_AB R156, R203, R202 ;  /* 0x000000cacb9c723e */ /* 0x001fe200000000ff */
        /* <DEDUP_REMOVED lines=8> */
[----:B------:R-:W-:Y:S01]  /*8150*/  FMUL.FTZ R124, R124, R186 ;  /* 0x000000ba7c7c7220 */ /* 0x000fe20000410000 */
[----:B-1----:R-:W-:Y:S01]  /*8160*/  FMNMX.FTZ R180, R153, R152, !PT ;  /* 0x0000009899b47209 */ /* 0x002fe20007810000 */
[----:B------:R-:W-:-:S02]  /*8170*/  @!P1 VIADD R153, R196, 0x38840 ;  /* 0x00038840c4999836 */ /* 0x000fc40000000000 */
[-C--:B------:R-:W-:Y:S01]  /*8180*/  FMUL.FTZ R125, R125, R186.reuse ;  /* 0x000000ba7d7d7220 */ /* 0x080fe20000410000 */
[-C--:B------:R-:W-:Y:S01]  /*8190*/  FMUL.FTZ R128, R128, R186.reuse ;  /* 0x000000ba80807220 */ /* 0x080fe20000410000 */
[-C--:B------:R-:W-:Y:S01]  /*81a0*/  FMUL.FTZ R129, R129, R186.reuse ;  /* 0x000000ba81817220 */ /* 0x080fe20000410000 */
[----:B------:R-:W-:Y:S01]  /*81b0*/  FADD.FTZ R152, -R180, R187 ;  /* 0x000000bbb4987221 */ /* 0x000fe20000010100 */
[----:B------:R-:W-:Y:S01]  /*81c0*/  @!P1 PRMT R153, RZ, 0x654, R153 ;  /* 0x00000654ff999816 */ /* 0x000fe20000000099 */
[----:B------:R-:W-:Y:S01]  /*81d0*/  MUFU.EX2 R169, R169 ;  /* 0x000000a900a97308 */ /* 0x000fe20000000800 */
[-C--:B------:R-:W-:Y:S01]  /*81e0*/  FMUL.FTZ R132, R132, R186.reuse ;  /* 0x000000ba84847220 */ /* 0x080fe20000410000 */
[----:B------:R-:W-:Y:S01]  /*81f0*/  FMUL.FTZ R187, R152, UR6 ;  /* 0x0000000698bb7c20 */ /* 0x000fe20008410000 */
[----:B------:R-:W-:Y:S01]  /*8200*/  FMUL.FTZ R152, R180, UR6 ;  /* 0x00000006b4987c20 */ /* 0x000fe20008410000 */
[----:B------:R0:W-:Y:S01]  /*8210*/  @!P1 SYNCS.ARRIVE.TRANS64.RED.A1T0 RZ, [R153+URZ], RZ ;  /* 0x000000ff99ff99a7 */ /* 0x0001e2000810043f */
[-C--:B------:R-:W-:Y:S01]  /*8220*/  FMUL.FTZ R133, R133, R186.reuse ;  /* 0x000000ba85857220 */ /* 0x080fe20000410000 */
[----:B------:R-:W-:Y:S01]  /*8230*/  FMUL.FTZ R136, R136, R186 ;  /* 0x000000ba88887220 */ /* 0x000fe20000410000 */
[----:B------:R-:W-:Y:S01]  /*8240*/  FFMA.FTZ R207, R155, UR6, -R152 ;  /* 0x000000069bcf7c23 */ /* 0x000fe20008010898 */
[----:B------:R-:W1:Y:S01]  /*8250*/  MUFU.EX2 R187, R187 ;  /* 0x000000bb00bb7308 */ /* 0x000e620000000800 */
[----:B------:R-:W-:-:S02]  /*8260*/  @!P3 IMAD R155, R208, 0x40, R3 ;  /* 0x00000040d09bb824 */ /* 0x000fc400078e0203 */
[--C-:B------:R-:W-:Y:S01]  /*8270*/  FFMA.FTZ R210, R154, UR6, -R152.reuse ;  /* 0x000000069ad27c23 */ /* 0x100fe20008010898 */
[--C-:B------:R-:W-:Y:S01]  /*8280*/  FFMA.FTZ R209, R158, UR6, -R152.reuse ;  /* 0x000000069ed17c23 */ /* 0x100fe20008010898 */
[----:B------:R-:W-:Y:S01]  /*8290*/  FFMA.FTZ R212, R159, UR6, -R152 ;  /* 0x000000069fd47c23 */ /* 0x000fe20008010898 */
[----:B------:R-:W-:Y:S02]  /*82a0*/  @!P3 IMAD R155, R155, 0x4, R184 ;  /* 0x000000049b9bb824 */ /* 0x000fe400078e02b8 */
[--C-:B------:R-:W-:Y:S01]  /*82b0*/  FFMA.FTZ R211, R162, UR6, -R152.reuse ;  /* 0x00000006a2d37c23 */ /* 0x100fe20008010898 */
        /* <DEDUP_REMOVED lines=10> */
[----:B------:R-:W-:Y:S01]  /*8360*/  FFMA.FTZ R183, R183, UR6, -R152 ;  /* 0x00000006b7b77c23 */ /* 0x000fe20008010898 */
[----:B------:R-:W-:Y:S01]  /*8370*/  @!P3 STS [R155+0x38400], R186 ;  /* 0x038400ba9b00b388 */ /* 0x000fe20000000800 */
[----:B------:R-:W-:Y:S01]  /*8380*/  MUFU.EX2 R210, R210 ;  /* 0x000000d200d27308 */ /* 0x000fe20000000800 */
[----:B------:R-:W-:Y:S01]  /*8390*/  F2FP.F16.F32.PACK_AB R152, R198, R199 ;  /* 0x000000c7c698723e */ /* 0x000fe200000000ff */
[-C--:B-1----:R-:W-:Y:S01]  /*83a0*/  FMUL.FTZ R26, R26, R187.reuse ;  /* 0x000000bb1a1a7220 */ /* 0x082fe20000410000 */
[----:B------:R1:W-:Y:S01]  /*83b0*/  @!P3 STS [R155+0x38420], R187 ;  /* 0x038420bb9b00b388 */ /* 0x0003e20000000800 */
[----:B------:R-:W-:Y:S01]  /*83c0*/  F2FP.F16.F32.PACK_AB R154, R201, R200 ;  /* 0x000000c8c99a723e */ /* 0x000fe200000000ff */
[-C--:B------:R-:W-:Y:S01]  /*83d0*/  FMUL.FTZ R27, R27, R187.reuse ;  /* 0x000000bb1b1b7220 */ /* 0x080fe20000410000 */
[----:B------:R-:W-:Y:S01]  /*83e0*/  F2FP.F16.F32.PACK_AB R158, R205, R204 ;  /* 0x000000cccd9e723e */ /* 0x000fe200000000ff */
[-C--:B------:R-:W-:Y:S01]  /*83f0*/  FMUL.FTZ R30, R30, R187.reuse ;  /* 0x000000bb1e1e7220 */ /* 0x080fe20000410000 */
[----:B------:R-:W0:Y:S01]  /*8400*/  MUFU.EX2 R207, R207 ;  /* 0x000000cf00cf7308 */ /* 0x000e220000000800 */
[----:B------:R-:W-:Y:S01]  /*8410*/  F2FP.F16.F32.PACK_AB R160, R169, R168 ;  /* 0x000000a8a9a0723e */ /* 0x000fe200000000ff */
        /* <DEDUP_REMOVED lines=14> */
[----:B------:R-:W1:Y:S01]  /*8500*/  MUFU.EX2 R212, R212 ;  /* 0x000000d400d47308 */ /* 0x000e620000000800 */
        /* <DEDUP_REMOVED lines=15> */
[----:B------:R-:W0:Y:S01]  /*8600*/  MUFU.EX2 R214, R214 ;  /* 0x000000d600d67308 */ /* 0x000e220000000800 */
[----:B-1----:R-:W-:Y:S01]  /*8610*/  F2FP.F16.F32.PACK_AB R155, R212, R209 ;  /* 0x000000d1d49b723e */ /* 0x002fe200000000ff */
[----:B------:R-:W-:Y:S01]  /*8620*/  BAR.SYNC.DEFER_BLOCKING 0xf, 0x100 ;  /* 0x03c4000000007b1d */ /* 0x000fe20000010000 */
        /* <DEDUP_REMOVED lines=42> */
[----:B------:R-:W-:Y:S01]  /*88d0*/  FMUL.FTZ R145, R145, R186 ;  /* 0x000000ba91917220 */ /* 0x000fe20000410000 */
[-C--:B------:R-:W-:Y:S01]  /*88e0*/  FMUL.FTZ R146, R146, R187.reuse ;  /* 0x000000bb92927220 */ /* 0x080fe20000410000 */
[-C--:B------:R-:W-:Y:S01]  /*88f0*/  FMUL.FTZ R147, R147, R187.reuse ;  /* 0x000000bb93937220 */ /* 0x080fe20000410000 */
[----:B------:R-:W1:Y:S01]  /*8900*/  MUFU.EX2 R171, R171 ;  /* 0x000000ab00ab7308 */ /* 0x000e620000000800 */
[----:B0-----:R-:W-:Y:S01]  /*8910*/  F2FP.F16.F32.PACK_AB R162, R173, R172 ;  /* 0x000000acada2723e */ /* 0x001fe200000000ff */
[-C--:B------:R-:W-:Y:S01]  /*8920*/  FMUL.FTZ R148, R148, R186.reuse ;  /* 0x000000ba94947220 */ /* 0x080fe20000410000 */
[----:B------:R-:W-:Y:S01]  /*8930*/  FMUL.FTZ R149, R149, R186 ;  /* 0x000000ba95957220 */ /* 0x000fe20000410000 */
[-C--:B------:R-:W-:Y:S01]  /*8940*/  FMUL.FTZ R150, R150, R187.reuse ;  /* 0x000000bb96967220 */ /* 0x080fe20000410000 */
[----:B------:R-:W-:Y:S01]  /*8950*/  FMUL.FTZ R151, R151, R187 ;  /* 0x000000bb97977220 */ /* 0x000fe20000410000 */
[----:B------:R0:W-:Y:S01]  /*8960*/  STSM.16.M88.4 [R189+0x36400], R152 ;  /* 0x03640098bd007844 */ /* 0x0001e20000000200 */
[----:B------:R-:W-:Y:S01]  /*8970*/  VIADD R208, R215, 0x80 ;  /* 0x00000080d7d07836 */ /* 0x000fe20000000000 */
[----:B------:R-:W-:Y:S01]  /*8980*/  MUFU.EX2 R174, R174 ;  /* 0x000000ae00ae7308 */ /* 0x000fe20000000800 */
[----:B------:R-:W-:Y:S01]  /*8990*/  FFMA.FTZ R193, R186, R193, R199 ;  /* 0x000000c1bac17223 */ /* 0x000fe200000100c7 */
[----:B------:R0:W-:Y:S01]  /*89a0*/  STSM.16.M88.4 [R191], R156 ;  /* 0x0000009cbf007844 */ /* 0x0001e20000000200 */
[----:B------:R-:W-:Y:S01]  /*89b0*/  FFMA.FTZ R194, R187, R194, R210 ;  /* 0x000000c2bbc27223 */ /* 0x000fe200000100d2 */
[----:B------:R-:W-:-:S02]  /*89c0*/  @!P1 VIADD R196, R196, 0x38860 ;  /* 0x00038860c4c49836 */ /* 0x000fc40000000000 */
[----:B------:R-:W-:Y:S01]  /*89d0*/  FADD.FTZ R193, R198, R193 ;  /* 0x000000c1c6c17221 */ /* 0x000fe20000010000 */
[----:B------:R-:W-:Y:S02]  /*89e0*/  IMAD.MOV.U32 R187, RZ, RZ, R180 ;  /* 0x000000ffffbb7224 */ /* 0x000fe400078e00b4 */
[----:B------:R-:W-:Y:S01]  /*89f0*/  FADD.FTZ R194, R207, R194 ;  /* 0x000000c2cfc27221 */ /* 0x000fe20000010000 */
[----:B------:R-:W2:Y:S01]  /*8a00*/  MUFU.EX2 R175, R175 ;  /* 0x000000af00af7308 */ /* 0x000ea20000000800 */
[----:B-1----:R-:W-:Y:S01]  /*8a10*/  F2FP.F16.F32.PACK_AB R161, R171, R170 ;  /* 0x000000aaaba1723e */ /* 0x002fe200000000ff */
[----:B------:R-:W-:Y:S01]  /*8a20*/  FADD.FTZ R200, R200, R193 ;  /* 0x000000c1c8c87221 */ /* 0x000fe20000010000 */
[----:B------:R-:W-:Y:S01]  /*8a30*/  FADD.FTZ R209, R209, R194 ;  /* 0x000000c2d1d17221 */ /* 0x000fe20000010000 */
[----:B------:R-:W-:Y:S01]  /*8a40*/  @!P1 PRMT R196, RZ, 0x654, R196 ;  /* 0x00000654ffc49816 */ /* 0x000fe200000000c4 */
[----:B------:R-:W-:Y:S02]  /*8a50*/  IMAD.MOV.U32 R186, RZ, RZ, R195 ;  /* 0x000000ffffba7224 */ /* 0x000fe400078e00c3 */
[----:B------:R-:W-:Y:S01]  /*8a60*/  FADD.FTZ R201, R201, R200 ;  /* 0x000000c8c9c97221 */ /* 0x000fe20000010000 */
[----:B------:R-:W-:Y:S01]  /*8a70*/  FADD.FTZ R212, R212, R209 ;  /* 0x000000d1d4d47221 */ /* 0x000fe20000010000 */
[----:B------:R-:W-:Y:S02]  /*8a80*/  MUFU.EX2 R176, R176 ;  /* 0x000000b000b07308 */ /* 0x000fe40000000800 */
[----:B------:R-:W-:Y:S01]  /*8a90*/  FADD.FTZ R202, R202, R201 ;  /* 0x000000c9caca7221 */ /* 0x000fe20000010000 */
[----:B------:R-:W-:-:S03]  /*8aa0*/  FADD.FTZ R211, R211, R212 ;  /* 0x000000d4d3d37221 */ /* 0x000fc60000010000 */
[----:B------:R-:W-:Y:S01]  /*8ab0*/  FADD.FTZ R203, R203, R202 ;  /* 0x000000cacbcb7221 */ /* 0x000fe20000010000 */
[----:B------:R-:W-:Y:S01]  /*8ac0*/  FADD.FTZ R214, R214, R211 ;  /* 0x000000d3d6d67221 */ /* 0x000fe20000010000 */
[----:B------:R-:W1:Y:S01]  /*8ad0*/  MUFU.EX2 R177, R177 ;  /* 0x000000b100b17308 */ /* 0x000e620000000800 */
[----:B--2---:R-:W-:Y:S01]  /*8ae0*/  F2FP.F16.F32.PACK_AB R163, R175, R174 ;  /* 0x000000aeafa3723e */ /* 0x004fe200000000ff */
[----:B------:R-:W-:Y:S01]  /*8af0*/  FADD.FTZ R204, R204, R203 ;  /* 0x000000cbcccc7221 */ /* 0x000fe20000010000 */
[----:B------:R-:W-:-:S03]  /*8b00*/  FADD.FTZ R213, R213, R214 ;  /* 0x000000d6d5d57221 */ /* 0x000fc60000010000 */
[----:B------:R0:W-:Y:S01]  /*8b10*/  STSM.16.M88.4 [R190], R160 ;  /* 0x000000a0be007844 */ /* 0x0001e20000000200 */
[----:B------:R-:W-:Y:S01]  /*8b20*/  FADD.FTZ R205, R205, R204 ;  /* 0x000000cccdcd7221 */ /* 0x000fe20000010000 */
[----:B------:R-:W-:Y:S01]  /*8b30*/  MUFU.EX2 R206, R206 ;  /* 0x000000ce00ce7308 */ /* 0x000fe20000000800 */
[----:B------:R-:W-:Y:S02]  /*8b40*/  FADD.FTZ R213, R216, R213 ;  /* 0x000000d5d8d57221 */ /* 0x000fe40000010000 */
[----:B------:R-:W-:Y:S02]  /*8b50*/  FADD.FTZ R168, R168, R205 ;  /* 0x000000cda8a87221 */ /* 0x000fe40000010000 */
[----:B------:R-:W-:Y:S02]  /*8b60*/  FADD.FTZ R170, R170, R213 ;  /* 0x000000d5aaaa7221 */ /* 0x000fe40000010000 */
[----:B------:R-:W-:Y:S01]  /*8b70*/  FADD.FTZ R169, R169, R168 ;  /* 0x000000a8a9a97221 */ /* 0x000fe20000010000 */
[----:B------:R-:W2:Y:S01]  /*8b80*/  MUFU.EX2 R181, R181 ;  /* 0x000000b500b57308 */ /* 0x000ea20000000800 */
[----:B-1----:R-:W-:Y:S01]  /*8b90*/  F2FP.F16.F32.PACK_AB R164, R177, R176 ;  /* 0x000000b0b1a4723e */ /* 0x002fe200000000ff */
[----:B------:R-:W-:Y:S01]  /*8ba0*/  FADD.FTZ R171, R171, R170 ;  /* 0x000000aaabab7221 */ /* 0x000fe20000010000 */
[----:B------:R-:W-:-:S03]  /*8bb0*/  FADD.FTZ R172, R172, R169 ;  /* 0x000000a9acac7221 */ /* 0x000fc60000010000 */
[----:B------:R-:W-:Y:S01]  /*8bc0*/  FADD.FTZ R174, R174, R171 ;  /* 0x000000abaeae7221 */ /* 0x000fe20000010000 */
[----:B------:R-:W-:Y:S01]  /*8bd0*/  FADD.FTZ R173, R173, R172 ;  /* 0x000000acadad7221 */ /* 0x000fe20000010000 */
[----:B------:R-:W-:Y:S02]  /*8be0*/  MUFU.EX2 R178, R178 ;  /* 0x000000b200b27308 */ /* 0x000fe40000000800 */
[----:B------:R-:W-:Y:S01]  /*8bf0*/  FADD.FTZ R175, R175, R174 ;  /* 0x000000aeafaf7221 */ /* 0x000fe20000010000 */
[----:B------:R-:W-:-:S04]  /*8c00*/  FADD.FTZ R176, R176, R173 ;  /* 0x000000adb0b07221 */ /* 0x000fc80000010000 */
[----:B------:R-:W-:Y:S01]  /*8c10*/  FADD.FTZ R177, R177, R176 ;  /* 0x000000b0b1b17221 */ /* 0x000fe20000010000 */
[----:B------:R-:W1:Y:S01]  /*8c20*/  MUFU.EX2 R179, R179 ;  /* 0x000000b300b37308 */ /* 0x000e620000000800 */
[----:B--2---:R-:W-:Y:S02]  /*8c30*/  F2FP.F16.F32.PACK_AB R166, R181, R206 ;  /* 0x000000ceb5a6723e */ /* 0x004fe400000000ff */
[----:B------:R-:W-:-:S04]  /*8c40*/  FADD.FTZ R206, R206, R177 ;  /* 0x000000b1cece7221 */ /* 0x000fc80000010000 */
[----:B------:R-:W-:Y:S01]  /*8c50*/  FADD.FTZ R193, R181, R206 ;  /* 0x000000ceb5c17221 */ /* 0x000fe20000010000 */
[----:B------:R-:W-:Y:S08]  /*8c60*/  MUFU.EX2 R182, R182 ;  /* 0x000000b600b67308 */ /* 0x000ff00000000800 */
[----:B------:R-:W2:Y:S01]  /*8c70*/  MUFU.EX2 R183, R183 ;  /* 0x000000b700b77308 */ /* 0x000ea20000000800 */
[----:B-1----:R-:W-:Y:S01]  /*8c80*/  F2FP.F16.F32.PACK_AB R165, R179, R178 ;  /* 0x000000b2b3a5723e */ /* 0x002fe200000000ff */
[----:B------:R-:W-:-:S04]  /*8c90*/  FADD.FTZ R178, R178, R175 ;  /* 0x000000afb2b27221 */ /* 0x000fc80000010000 */
[----:B------:R-:W-:Y:S01]  /*8ca0*/  FADD.FTZ R179, R179, R178 ;  /* 0x000000b2b3b37221 */ /* 0x000fe20000010000 */
[----:B--2---:R-:W-:-:S03]  /*8cb0*/  F2FP.F16.F32.PACK_AB R167, R183, R182 ;  /* 0x000000b6b7a7723e */ /* 0x004fc600000000ff */
[----:B------:R-:W-:Y:S02]  /*8cc0*/  FADD.FTZ R182, R182, R179 ;  /* 0x000000b3b6b67221 */ /* 0x000fe40000010000 */
[----:B------:R0:W-:Y:S01]  /*8cd0*/  STSM.16.M88.4 [R192], R164 ;  /* 0x000000a4c0007844 */ /* 0x0001e20000000200 */
[----:B------:R-:W-:Y:S01]  /*8ce0*/  WARPGROUP.ARRIVE ;  /* 0x00000000000079c5 */ /* 0x000fe20000000000 */
[----:B------:R-:W-:-:S05]  /*8cf0*/  FADD.FTZ R194, R183, R182 ;  /* 0x000000b6b7c27221 */ /* 0x000fca0000010000 */
[----:B------:R-:W-:Y:S01]  /*8d00*/  HGMMA.64x256x16.F32 R24, R152, gdesc[UR8].tnspB, R24, gsb0 ;  /* 0x43e0000898187df0 */ /* 0x000fe20008000818 */
[----:B------:R-:W-:Y:S01]  /*8d10*/  R2UR UR10, R208 ;  /* 0x00000000d00a72ca */ /* 0x000fe200000e0000 */
[----:B------:R-:W-:Y:S01]  /*8d20*/  UMOV UR11, 0x40000040 ;  /* 0x40000040000b7882 */ /* 0x000fe20000000000 */
[C---:B------:R-:W-:Y:S02]  /*8d30*/  VIADD R208, R215.reuse, 0x100 ;  /* 0x00000100d7d07836 */ /* 0x040fe40000000000 */
[----:B------:R-:W-:Y:S01]  /*8d40*/  VIADD R215, R215, 0x180 ;  /* 0x00000180d7d77836 */ /* 0x000fe20000000000 */
[----:B------:R-:W-:Y:S02]  /*8d50*/  WARPGROUP.DEPBAR.LE gsb0, 0x0 ;  /* 0x00008000000079c5 */ /* 0x000fe40000010000 */
[----:B------:R-:W-:-:S15]  /*8d60*/  WARPGROUP.ARRIVE ;  /* 0x00000000000079c5 */ /* 0x000fde0000000000 */
[----:B------:R-:W-:-:S05]  /*8d70*/  NOP ;  /* 0x0000000000007918 */ /* 0x000fca0000000000 */
[----:B------:R-:W-:Y:S01]  /*8d80*/  HGMMA.64x256x16.F32 R24, R156, gdesc[UR8].tnspB, R24, gsb0 ;  /* 0x43e000089c187df0 */ /* 0x000fe20008000818 */
[----:B------:R-:W-:Y:S01]  /*8d90*/  R2UR UR10, R208 ;  /* 0x00000000d00a72ca */ /* 0x000fe200000e0000 */
[----:B------:R-:W-:Y:S01]  /*8da0*/  UMOV UR11, 0x40000040 ;  /* 0x40000040000b7882 */ /* 0x000fe20000000000 */
[----:B------:R-:W-:Y:S01]  /*8db0*/  IMAD.MOV.U32 R208, RZ, RZ, R197 ;  /* 0x000000ffffd07224 */ /* 0x000fe200078e00c5 */
[----:B------:R-:W-:Y:S02]  /*8dc0*/  WARPGROUP.DEPBAR.LE gsb0, 0x0 ;  /* 0x00008000000079c5 */ /* 0x000fe40000010000 */
[----:B------:R-:W-:-:S15]  /*8dd0*/  WARPGROUP.ARRIVE ;  /* 0x00000000000079c5 */ /* 0x000fde0000000000 */
[----:B------:R-:W-:-:S07]  /*8de0*/  NOP ;  /* 0x0000000000007918 */ /* 0x000fce0000000000 */
[----:B------:R-:W-:Y:S01]  /*8df0*/  HGMMA.64x256x16.F32 R24, R160, gdesc[UR8].tnspB, R24, gsb0 ;  /* 0x43e00008a0187df0 */ /* 0x000fe20008000818 */
[----:B------:R-:W-:Y:S01]  /*8e00*/  R2UR UR10, R215 ;  /* 0x00000000d70a72ca */ /* 0x000fe200000e0000 */
[----:B------:R-:W-:Y:S01]  /*8e10*/  UMOV UR11, 0x40000040 ;  /* 0x40000040000b7882 */ /* 0x000fe20000000000 */
[----:B------:R-:W-:Y:S02]  /*8e20*/  WARPGROUP.DEPBAR.LE gsb0, 0x0 ;  /* 0x00008000000079c5 */ /* 0x000fe40000010000 */
[----:B------:R-:W-:-:S15]  /*8e30*/  WARPGROUP.ARRIVE ;  /* 0x00000000000079c5 */ /* 0x000fde0000000000 */
[----:B------:R-:W-:-:S08]  /*8e40*/  NOP ;  /* 0x0000000000007918 */ /* 0x000fd00000000000 */
        /* <DEDUP_REMOVED lines=10> */
[----:B------:R0:W-:Y:S01]  /*8ef0*/  @!P1 SYNCS.ARRIVE.TRANS64.RED.A1T0 RZ, [R196+URZ], RZ ;  /* 0x000000ffc4ff99a7 */ /* 0x0001e2000810043f */
[----:B------:R-:W-:Y:S05]  /*8f00*/  @P2 BRA `(.L_x_3213) ;  /* 0xffffffd000d42947 */ /* 0x000fea000383ffff */
[----:B0-----:R-:W-:Y:S02]  /*8f10*/  IMAD.SHL.U32 R152, R197, 0x40, RZ ;  /* 0x00000040c5987824 */ /* 0x001fe400078e00ff */
[----:B------:R-:W-:Y:S02]  /*8f20*/  IMAD.MOV.U32 R187, RZ, RZ, R180 ;  /* 0x000000ffffbb7224 */ /* 0x000fe400078e00b4 */
[----:B------:R-:W-:-:S07]  /*8f30*/  IMAD.MOV.U32 R186, RZ, RZ, R195 ;  /* 0x000000ffffba7224 */ /* 0x000fce00078e00c3 */
.L_x_3204:
[----:B------:R-:W0:Y:S01]  /*8f40*/  SHFL.BFLY PT, R2, R193, 0x2, 0x1f ;  /* 0x0c401f00c1027f89 */ /* 0x000e2200000e0000 */
[----:B------:R-:W-:Y:S08]  /*8f50*/  BAR.ARV 0x8, 0x100 ;  /* 0x0204000000007b1d */ /* 0x000ff00000002000 */
[----:B------:R-:W-:Y:S01]  /*8f60*/  BAR.SYNC.DEFER_BLOCKING 0xf, 0x100 ;  /* 0x03c4000000007b1d */ /* 0x000fe20000010000 */
[----:B------:R-:W-:Y:S01]  /*8f70*/  ISETP.NE.AND P0, PT, R0, RZ, PT ;  /* 0x000000ff0000720c */ /* 0x000fe20003f05270 */
[----:B------:R-:W-:-:S02]  /*8f80*/  IMAD.MOV.U32 R0, RZ, RZ, RZ ;  /* 0x000000ffff007224 */ /* 0x000fc400078e00ff */
[----:B------:R-:W-:Y:S02]  /*8f90*/  IMAD.IADD R3, R3, 0x1, R152 ;  /* 0x0000000103037824 */ /* 0x000fe400078e0298 */
[----:B------:R-:W1:Y:S01]  /*8fa0*/  SHFL.BFLY PT, R7, R194, 0x2, 0x1f ;  /* 0x0c401f00c2077f89 */ /* 0x000e6200000e0000 */
[----:B0-----:R-:W-:-:S07]  /*8fb0*/  FADD.FTZ R2, R2, R193 ;  /* 0x000000c102027221 */ /* 0x001fce0000010000 */
[----:B------:R-:W-:Y:S01]  /*8fc0*/  @!P0 IMAD R3, R3, 0x4, R184 ;  /* 0x0000000403038824 */ /* 0x000fe200078e02b8 */
[----:B------:R-:W0:Y:S01]  /*8fd0*/  SHFL.BFLY PT, R5, R2, 0x1, 0x1f ;  /* 0x0c201f0002057f89 */ /* 0x000e2200000e0000 */
[----:B-1----:R-:W-:-:S05]  /*8fe0*/  FADD.FTZ R7, R7, R194 ;  /* 0x000000c207077221 */ /* 0x002fca0000010000 */
[----:B------:R-:W1:Y:S01]  /*8ff0*/  SHFL.BFLY PT, R4, R7, 0x1, 0x1f ;  /* 0x0c201f0007047f89 */ /* 0x000e6200000e0000 */
[----:B0-----:R-:W-:-:S05]  /*9000*/  FADD.FTZ R5, R2, R5 ;  /* 0x0000000502057221 */ /* 0x001fca0000010000 */
[----:B------:R-:W-:-:S13]  /*9010*/  FSETP.NE.FTZ.AND P1, PT, R5, RZ, PT ;  /* 0x000000ff0500720b */ /* 0x000fda0003f35000 */
[----:B------:R-:W0:Y:S01]  /*9020*/  @P1 MUFU.LG2 R2, R5 ;  /* 0x0000000500021308 */ /* 0x000e220000000c00 */
[----:B-1----:R-:W-:Y:S01]  /*9030*/  FADD.FTZ R8, R7, R4 ;  /* 0x0000000407087221 */ /* 0x002fe20000010000 */
[----:B------:R-:W-:Y:S02]  /*9040*/  IMAD.MOV.U32 R4, RZ, RZ, RZ ;  /* 0x000000ffff047224 */ /* 0x000fe400078e00ff */
[----:B------:R-:W-:Y:S02]  /*9050*/  IMAD.U32 R7, RZ, RZ, UR6 ;  /* 0x00000006ff077e24 */ /* 0x000fe4000f8e00ff */
[----:B------:R-:W-:Y:S02]  /*9060*/  FSETP.NE.FTZ.AND P2, PT, R8, RZ, PT ;  /* 0x000000ff0800720b */ /* 0x000fe40003f55000 */
[----:B------:R1:W2:Y:S01]  /*9070*/  @P1 MUFU.RCP R4, R5 ;  /* 0x0000000500041308 */ /* 0x0002a20000001000 */
[----:B0-----:R-:W-:Y:S01]  /*9080*/  @P1 FMUL.FTZ R2, R2, 0.69314718246459960938 ;  /* 0x3f31721802021820 */ /* 0x001fe20000410000 */
[----:B-1----:R-:W-:-:S09]  /*9090*/  IMAD.MOV.U32 R5, RZ, RZ, -0x800000 ;  /* 0xff800000ff057424 */ /* 0x002fd200078e00ff */
[----:B------:R-:W0:Y:S01]  /*90a0*/  @P2 MUFU.RCP R0, R8 ;  /* 0x0000000800002308 */ /* 0x000e220000001000 */
[----:B------:R-:W-:Y:S01]  /*90b0*/  @P2 FMUL.FTZ R7, R7, 0.69314718246459960938 ;  /* 0x3f31721807072820 */ /* 0x000fe20000410000 */
[----:B--2---:R-:W-:Y:S01]  /*90c0*/  @!P0 STS [R3+0x38400], R4 ;  /* 0x0384000403008388 */ /* 0x004fe20000000800 */
[----:B------:R-:W-:-:S05]  /*90d0*/  FMUL.FTZ R24, R24, R4 ;  /* 0x0000000418187220 */ /* 0x000fca0000410000 */
[----:B------:R-:W1:Y:S01]  /*90e0*/  @P2 MUFU.LG2 R6, R8 ;  /* 0x0000000800062308 */ /* 0x000e620000000c00 */
        /* <DEDUP_REMOVED lines=8> */
[----:B0-----:R0:W-:Y:S01]  /*9170*/  @!P0 STS [R3+0x38420], R0 ;  /* 0x0384200003008388 */ /* 0x0011e20000000800 */
[-C--:B------:R-:W-:Y:S01]  /*9180*/  FMUL.FTZ R41, R41, R4.reuse ;  /* 0x0000000429297220 */ /* 0x080fe20000410000 */
[-C--:B------:R-:W-:Y:S01]  /*9190*/  FMUL.FTZ R44, R44, R4.reuse ;  /* 0x000000042c2c7220 */ /* 0x080fe20000410000 */
[-C--:B------:R-:W-:Y:S01]  /*91a0*/  FMUL.FTZ R45, R45, R4.reuse ;  /* 0x000000042d2d7220 */ /* 0x080fe20000410000 */
[-C--:B------:R-:W-:Y:S01]  /*91b0*/  FMUL.FTZ R48, R48, R4.reuse ;  /* 0x0000000430307220 */ /* 0x080fe20000410000 */
[-C--:B------:R-:W-:Y:S01]  /*91c0*/  FMUL.FTZ R49, R49, R4.reuse ;  /* 0x0000000431317220 */ /* 0x080fe20000410000 */
[-C--:B------:R-:W-:Y:S01]  /*91d0*/  FMUL.FTZ R52, R52, R4.reuse ;  /* 0x0000000434347220 */ /* 0x080fe20000410000 */
[-C--:B------:R-:W-:Y:S01]  /*91e0*/  FMUL.FTZ R53, R53, R4.reuse ;  /* 0x0000000435357220 */ /* 0x080fe20000410000 */
[----:B-1----:R-:W-:Y:S01]  /*91f0*/  @P2 FMUL.FTZ R6, R6, 0.69314718246459960938 ;  /* 0x3f31721806062820 */ /* 0x002fe20000410000 */
[----:B------:R-:W-:Y:S01]  /*9200*/  FMUL.FTZ R56, R56, R4 ;  /* 0x0000000438387220 */ /* 0x000fe20000410000 */
[----:B0-----:R-:W-:-:S02]  /*9210*/  IMAD.U32 R3, RZ, RZ, UR6 ;  /* 0x00000006ff037e24 */ /* 0x001fc4000f8e00ff */
[-C--:B------:R-:W-:Y:S01]  /*9220*/  FMUL.FTZ R57, R57, R4.reuse ;  /* 0x0000000439397220 */ /* 0x080fe20000410000 */
[-C--:B------:R-:W-:Y:S01]  /*9230*/  FMUL.FTZ R60, R60, R4.reuse ;  /* 0x000000043c3c7220 */ /* 0x080fe20000410000 */
[-C--:B------:R-:W-:Y:S01]  /*9240*/  FMUL.FTZ R61, R61, R4.reuse ;  /* 0x000000043d3d7220 */ /* 0x080fe20000410000 */
[----:B------:R-:W-:Y:S01]  /*9250*/  @P1 FMUL.FTZ R3, R3, 0.69314718246459960938 ;  /* 0x3f31721803031820 */ /* 0x000fe20000410000 */
        /* <DEDUP_REMOVED lines=44> */
[----:B------:R-:W-:Y:S01]  /*9520*/  IMAD.MOV.U32 R4, RZ, RZ, -0x800000 ;  /* 0xff800000ff047424 */ /* 0x000fe200078e00ff */
        /* <DEDUP_REMOVED lines=68> */
.L_x_3189:
[----:B------:R-:W-:Y:S05]  /*9970*/  @P0 BRA `(.L_x_3214) ;  /* 0x0000002400180947 */ /* 0x000fea0003800000 */
[----:B------:R-:W2:Y:S01]  /*9980*/  LDL R156, [R1] ;  /* 0x00000000019c7983 */ /* 0x000ea20000100800 */
[----:B------:R-:W1:Y:S01]  /*9990*/  S2UR UR5, SR_CgaCtaId ;  /* 0x00000000000579c3 */ /* 0x000e620000008800 */
[----:B------:R-:W-:Y:S01]  /*99a0*/  UMOV UR4, 0x400 ;  /* 0x0000040000047882 */ /* 0x000fe20000000000 */
[----:B------:R-:W3:Y:S06]  /*99b0*/  S2R R0, SR_TID.X ;  /* 0x0000000000007919 */ /* 0x000eec0000002100 */
[----:B------:R-:W4:Y:S08]  /*99c0*/  S2UR UR6, SR_CTAID.Y ;  /* 0x00000000000679c3 */ /* 0x000f300000002600 */
[----:B------:R-:W4:Y:S08]  /*99d0*/  LDC R3, c[0x0][0xd50] ;  /* 0x00035400ff037b82 */ /* 0x000f300000000800 */
[----:B------:R-:W5:Y:S01]  /*99e0*/  LDC R6, c[0x0][0xce8] ;  /* 0x00033a00ff067b82 */ /* 0x000f620000000800 */
[----:B-1----:R-:W-:-:S04]  /*99f0*/  ULEA UR4, UR5, UR4, 0x18 ;  /* 0x0000000405047291 */ /* 0x002fc8000f8ec03f */
[----:B------:R-:W-:-:S04]  /*9a00*/  UIADD3 UR4, UR4, 0x38820, URZ ;  /* 0x0003882004047890 */ /* 0x000fc8000fffe03f */
[----:B------:R-:W-:Y:S01]  /*9a10*/  UPRMT UR4, URZ, 0x654, UR4 ;  /* 0x000006543f047896 */ /* 0x000fe20008000004 */
[----:B------:R-:W-:Y:S01]  /*9a20*/  BAR.SYNC.DEFER_BLOCKING 0x1, 0x100 ;  /* 0x0044000000007b1d */ /* 0x000fe20000010000 */
[----:B---3--:R-:W-:-:S05]  /*9a30*/  VIADD R22, R0, 0xffffff80 ;  /* 0xffffff8000167836 */ /* 0x008fca0000000000 */
[----:B------:R-:W-:-:S04]  /*9a40*/  SHF.R.S32.HI R19, RZ, 0x1f, R22 ;  /* 0x0000001fff137819 */ /* 0x000fc80000011416 */
[----:B------:R-:W-:-:S04]  /*9a50*/  LEA.HI R9, R19, R22, RZ, 0x7 ;  /* 0x0000001613097211 */ /* 0x000fc800078f38ff */
[----:B------:R-:W-:Y:S02]  /*9a60*/  SHF.R.S32.HI R0, RZ, 0x7, R9 ;  /* 0x00000007ff007819 */ /* 0x000fe40000011409 */
[----:B------:R-:W-:Y:S02]  /*9a70*/  LOP3.LUT R7, R9, 0xffffff80, RZ, 0xc0, !PT ;  /* 0xffffff8009077812 */ /* 0x000fe400078ec0ff */
[----:B-----5:R-:W-:Y:S01]  /*9a80*/  ISETP.NE.AND P1, PT, R6, 0x1, PT ;  /* 0x000000010600780c */ /* 0x020fe20003f25270 */
[----:B------:R-:W1:Y:S02]  /*9a90*/  SHFL.IDX PT, R10, R0, RZ, 0x1f ;  /* 0x00001fff000a7589 */ /* 0x000e6400000e0000 */
[----:B0-----:R-:W-:Y:S01]  /*9aa0*/  IMAD.IADD R8, R22, 0x1, -R7 ;  /* 0x0000000116087824 */ /* 0x001fe200078e0a07 */
[----:B------:R-:W-:Y:S04]  /*9ab0*/  SYNCS.ARRIVE.TRANS64.RED.A1T0 RZ, [UR4], RZ ;  /* 0x000000ffffff79a7 */ /* 0x000fe80008100404 */
[----:B------:R-:W-:-:S04]  /*9ac0*/  SHF.R.S32.HI R155, RZ, 0x1f, R8 ;  /* 0x0000001fff9b7819 */ /* 0x000fc80000011408 */
[----:B------:R-:W-:-:S04]  /*9ad0*/  LEA.HI R7, R155, R8, RZ, 0x2 ;  /* 0x000000089b077211 */ /* 0x000fc800078f10ff */
[----:B------:R-:W-:Y:S02]  /*9ae0*/  SHF.R.S32.HI R154, RZ, 0x2, R7 ;  /* 0x00000002ff9a7819 */ /* 0x000fe40000011407 */
[----:B-1----:R-:W-:Y:S02]  /*9af0*/  ISETP.NE.AND P0, PT, R10, RZ, PT ;  /* 0x000000ff0a00720c */ /* 0x002fe40003f05270 */
[----:B--2---:R-:W-:-:S13]  /*9b00*/  R2UR UR7, R156 ;  /* 0x000000009c0772ca */ /* 0x004fda00000e0000 */
[----:B------:R-:W-:-:S04]  /*9b10*/  IMAD R2, RZ, RZ, -UR7 ;  /* 0x80000007ff027e24 */ /* 0x000fc8000f8e02ff */
[----:B----4-:R-:W-:Y:S01]  /*9b20*/  IMAD R2, R3, R2, UR6 ;  /* 0x0000000603027e24 */ /* 0x010fe2000f8e0202 */
[----:B------:R-:W-:-:S04]  /*9b30*/  USHF.R.S32.HI UR6, URZ, 0x1f, UR7 ;  /* 0x0000001f3f067899 */ /* 0x000fc80008011407 */
[----:B------:R-:W-:Y:S01]  /*9b40*/  SHF.R.S32.HI R3, RZ, 0x1f, R2 ;  /* 0x0000001fff037819 */ /* 0x000fe20000011402 */
[----:B------:R-:W-:Y:S07]  /*9b50*/  @P0 BRA `(.L_x_3215) ;  /* 0x00000004004c0947 */ /* 0x000fee0003800000 */
[----:B------:R-:W0:Y:S01]  /*9b60*/  LDC R18, c[0x0][0xce8] ;  /* 0x00033a00ff127b82 */ /* 0x000e220000000800 */
[----:B------:R-:W-:Y:S01]  /*9b70*/  LOP3.LUT R9, R9, 0xffffff80, RZ, 0xc0, !PT ;  /* 0xffffff8009097812 */ /* 0x000fe200078ec0ff */
[----:B------:R-:W1:Y:S01]  /*9b80*/  S2R R14, SR_CTAID.X ;  /* 0x00000000000e7919 */ /* 0x000e620000002500 */
[----:B------:R-:W-:Y:S01]  /*9b90*/  R2UR UR10, R156 ;  /* 0x000000009c0a72ca */ /* 0x000fe200000e0000 */
[----:B------:R-:W-:Y:S02]  /*9ba0*/  ULDC.64 UR4, c[0x0][0xcd0] ;  /* 0x0003340000047ab9 */ /* 0x000fe40000000a00 */
[----:B------:R-:W-:Y:S01]  /*9bb0*/  IMAD.IADD R23, R22, 0x1, -R9 ;  /* 0x0000000116177824 */ /* 0x000fe200078e0a09 */
[----:B------:R-:W-:Y:S01]  /*9bc0*/  LEA.HI R9, R19, R22, RZ, 0x2 ;  /* 0x0000001613097211 */ /* 0x000fe200078f10ff */
[----:B------:R-:W2:Y:S03]  /*9bd0*/  S2UR UR7, SR_CTAID.Z ;  /* 0x00000000000779c3 */ /* 0x000ea60000002700 */
[----:B------:R-:W-:-:S02]  /*9be0*/  SHF.R.S32.HI R12, RZ, 0x1f, R23 ;  /* 0x0000001fff0c7819 */ /* 0x000fc40000011417 */
[----:B------:R-:W-:Y:S02]  /*9bf0*/  LOP3.LUT R9, R9, 0xfffffffc, RZ, 0xc0, !PT ;  /* 0xfffffffc09097812 */ /* 0x000fe400078ec0ff */
[CC--:B------:R-:W-:Y:S01]  /*9c00*/  LEA.HI R152, R12.reuse, R23.reuse, RZ, 0x2 ;  /* 0x000000170c987211 */ /* 0x0c0fe200078f10ff */
[----:B------:R-:W3:Y:S01]  /*9c10*/  LDC.64 R20, c[0x0][0xcd8] ;  /* 0x00033600ff147b82 */ /* 0x000ee20000000a00 */
[----:B------:R-:W-:Y:S01]  /*9c20*/  LEA.HI R12, R12, R23, RZ, 0x5 ;  /* 0x000000170c0c7211 */ /* 0x000fe200078f28ff */
[----:B------:R-:W-:Y:S01]  /*9c30*/  IMAD.IADD R9, R22, 0x1, -R9 ;  /* 0x0000000116097824 */ /* 0x000fe200078e0a09 */
[--C-:B------:R-:W-:Y:S01]  /*9c40*/  SHF.R.S32.HI R10, RZ, 0x2, R152.reuse ;  /* 0x00000002ff0a7819 */ /* 0x100fe20000011498 */
[----:B------:R-:W-:Y:S01]  /*9c50*/  UIMAD.WIDE.U32 UR8, UR10, UR4, URZ ;  /* 0x000000040a0872a5 */ /* 0x000fe2000f8e003f */
[----:B------:R-:W-:Y:S01]  /*9c60*/  SHF.R.S32.HI R11, RZ, 0x1f, R152 ;  /* 0x0000001fff0b7819 */ /* 0x000fe20000011498 */
[----:B------:R-:W-:Y:S01]  /*9c70*/  UIMAD UR4, UR6, UR4, URZ ;  /* 0x00000004060472a4 */ /* 0x000fe2000f8e023f */
[----:B------:R-:W-:-:S02]  /*9c80*/  SHF.R.S32.HI R12, RZ, 0x5, R12 ;  /* 0x00000005ff0c7819 */ /* 0x000fc4000001140c */
[----:B0-----:R-:W-:Y:S01]  /*9c90*/  ISETP.NE.AND P0, PT, R18, 0x1, PT ;  /* 0x000000011200780c */ /* 0x001fe20003f05270 */
[----:B------:R-:W-:Y:S01]  /*9ca0*/  UIMAD UR4, UR10, UR5, UR4 ;  /* 0x000000050a0472a4 */ /* 0x000fe2000f8e0204 */
[----:B------:R-:W-:Y:S02]  /*9cb0*/  LEA.HI R11, R11, R10, RZ, 0x3 ;  /* 0x0000000a0b0b7211 */ /* 0x000fe400078f18ff */
[----:B------:R-:W-:Y:S01]  /*9cc0*/  LOP3.LUT R152, R152, 0x7ffffffc, RZ, 0xc0, !PT ;  /* 0x7ffffffc98987812 */ /* 0x000fe200078ec0ff */
[----:B------:R-:W-:Y:S01]  /*9cd0*/  UIADD3 UR4, UR9, UR4, URZ ;  /* 0x0000000409047290 */ /* 0x000fe2000fffe03f */
[----:B------:R-:W-:Y:S01]  /*9ce0*/  LOP3.LUT R11, R11, 0xfffffff8, RZ, 0xc0, !PT ;  /* 0xfffffff80b0b7812 */ /* 0x000fe200078ec0ff */
[----:B--2---:R-:W-:Y:S02]  /*9cf0*/  USHF.R.S32.HI UR5, URZ, 0x1f, UR7 ;  /* 0x0000001f3f057899 */ /* 0x004fe40008011407 */
[----:B------:R-:W-:Y:S01]  /*9d00*/  IMAD.IADD R152, R23, 0x1, -R152 ;  /* 0x0000000117987824 */ /* 0x000fe200078e0a98 */
[----:B------:R-:W-:Y:S01]  /*9d10*/  ULDC.64 UR10, c[0x0][0x208] ;  /* 0x00008200000a7ab9 */ /* 0x000fe20000000a00 */
[----:B------:R-:W-:Y:S01]  /*9d20*/  IMAD.IADD R11, R10, 0x1, -R11 ;  /* 0x000000010a0b7824 */ /* 0x000fe200078e0a0b */
[----:B------:R-:W-:Y:S01]  /*9d30*/  LEA.HI R10, R9, R9, RZ, 0x1 ;  /* 0x00000009090a7211 */ /* 0x000fe200078f08ff */
[----:B------:R-:W0:Y:S01]  /*9d40*/  @P0 LDC R16, c[0x0][0xcec] ;  /* 0x00033b00ff100b82 */ /* 0x000e220000000800 */
[----:B------:R-:W-:-:S02]  /*9d50*/  IMAD.SHL.U32 R152, R152, 0x2, RZ ;  /* 0x0000000298987824 */ /* 0x000fc400078e00ff */
[----:B------:R-:W-:Y:S01]  /*9d60*/  LOP3.LUT R10, R10, 0x1ffffffe, RZ, 0xc0, !PT ;  /* 0x1ffffffe0a0a7812 */ /* 0x000fe200078ec0ff */
[----:B------:R-:W-:Y:S02]  /*9d70*/  IMAD R153, R12, 0x10, R11 ;  /* 0x000000100c997824 */ /* 0x000fe400078e020b */
[----:B---3--:R-:W-:Y:S02]  /*9d80*/  IMAD R12, R20, UR5, RZ ;  /* 0x00000005140c7c24 */ /* 0x008fe4000f8e02ff */
[----:B------:R-:W2:Y:S01]  /*9d90*/  @P0 LDC R17, c[0x0][0xcf0] ;  /* 0x00033c00ff110b82 */ /* 0x000ea20000000800 */
[----:B------:R-:W-:Y:S02]  /*9da0*/  IMAD.IADD R9, R9, 0x1, -R10 ;  /* 0x0000000109097824 */ /* 0x000fe400078e0a0a */
[----:B------:R-:W-:Y:S02]  /*9db0*/  IMAD R15, R21, UR7, R12 ;  /* 0x00000007150f7c24 */ /* 0x000fe4000f8e020c */
[----:B------:R-:W-:-:S02]  /*9dc0*/  IMAD R9, R9, 0x8, R153 ;  /* 0x0000000809097824 */ /* 0x000fc400078e0299 */
[----:B------:R-:W-:Y:S02]  /*9dd0*/  IMAD.U32 R11, RZ, RZ, UR9 ;  /* 0x00000009ff0b7e24 */ /* 0x000fe4000f8e00ff */
[----:B-1----:R-:W-:Y:S02]  /*9de0*/  IMAD R9, R14, 0x40, R9 ;  /* 0x000000400e097824 */ /* 0x002fe400078e0209 */
[----:B------:R-:W-:Y:S02]  /*9df0*/  IMAD.U32 R10, RZ, RZ, UR8 ;  /* 0x00000008ff0a7e24 */ /* 0x000fe4000f8e00ff */
[----:B------:R-:W-:Y:S01]  /*9e00*/  IMAD.U32 R11, RZ, RZ, UR4 ;  /* 0x00000004ff0b7e24 */ /* 0x000fe2000f8e00ff */
[----:B------:R-:W-:Y:S01]  /*9e10*/  ULDC.64 UR4, c[0x0][0xce0] ;  /* 0x0003380000047ab9 */ /* 0x000fe20000000a00 */
[----:B------:R-:W-:Y:S02]  /*9e20*/  IMAD.MOV.U32 R13, RZ, RZ, R9 ;  /* 0x000000ffff0d7224 */ /* 0x000fe400078e0009 */
[----:B0-----:R-:W-:-:S04]  /*9e30*/  @P0 IMAD.HI.U32 R12, R9, R16, RZ ;  /* 0x00000010090c0227 */ /* 0x001fc800078e00ff */
[----:B------:R-:W-:Y:S01]  /*9e40*/  IMAD.WIDE.U32 R10, R20, UR7, R10 ;  /* 0x00000007140a7c25 */ /* 0x000fe2000f8e000a */
[----:B--2---:R-:W-:-:S03]  /*9e50*/  @P0 SHF.R.U32.HI R13, RZ, R17, R12 ;  /* 0x00000011ff0d0219 */ /* 0x004fc6000001160c */
[----:B------:R-:W-:Y:S02]  /*9e60*/  IMAD.IADD R11, R11, 0x1, R15 ;  /* 0x000000010b0b7824 */ /* 0x000fe400078e020f */
[----:B------:R-:W-:Y:S02]  /*9e70*/  IMAD R15, R3, UR4, RZ ;  /* 0x00000004030f7c24 */ /* 0x000fe4000f8e02ff */
[----:B------:R-:W-:Y:S02]  /*9e80*/  IMAD.MOV R12, RZ, RZ, -R13 ;  /* 0x000000ffff0c7224 */ /* 0x000fe400078e0a0d */
[----:B------:R-:W-:-:S04]  /*9e90*/  IMAD.WIDE.U32 R10, R2, UR4, R10 ;  /* 0x00000004020a7c25 */ /* 0x000fc8000f8e000a */
[----:B------:R-:W-:Y:S01]  /*9ea0*/  IMAD R9, R18, R12, R9 ;  /* 0x0000000c12097224 */ /* 0x000fe200078e0209 */
[----:B------:R-:W-:Y:S01]  /*9eb0*/  IADD3 R10, P0, R13, R10, RZ ;  /* 0x0000000a0d0a7210 */ /* 0x000fe20007f1e0ff */
        /* <DEDUP_REMOVED lines=8> */
[----:B------:R-:W-:Y:S01]  /*9f40*/  LEA.HI R12, R0, R0, RZ, 0x1 ;  /* 0x00000000000c7211 */ /* 0x000fe200078f08ff */
[----:B------:R-:W-:Y:S02]  /*9f50*/  ULDC.64 UR4, c[0x0][0xca8] ;  /* 0x00032a0000047ab9 */ /* 0x000fe40000000a00 */
[----:B------:R-:W-:Y:S01]  /*9f60*/  IMAD.IADD R9, R11, 0x1, R9 ;  /* 0x000000010b097824 */ /* 0x000fe200078e0209 */
[----:B------:R-:W-:Y:S01]  /*9f70*/  LEA R16, P0, R10, UR4, 0x2 ;  /* 0x000000040a107c11 */ /* 0x000fe2000f8010ff */
[----:B------:R-:W-:Y:S01]  /*9f80*/  ULDC UR4, c[0x0][0xb88] ;  /* 0x0002e20000047ab9 */ /* 0x000fe20000000800 */
[----:B------:R-:W-:Y:S02]  /*9f90*/  LOP3.LUT R11, R12, 0xfffffe, RZ, 0xc0, !PT ;  /* 0x00fffffe0c0b7812 */ /* 0x000fe400078ec0ff */
[----:B------:R-:W-:Y:S01]  /*9fa0*/  LEA.HI.X R17, R10, UR5, R9, 0x2, P0 ;  /* 0x000000050a117c11 */ /* 0x000fe200080f1409 */
[----:B------:R-:W-:Y:S01]  /*9fb0*/  SHFL.IDX PT, R12, R16, 0x1, 0x1c1f ;  /* 0x003c1f00100c7f89 */ /* 0x000fe200000e0000 */
[----:B------:R-:W-:-:S02]  /*9fc0*/  IMAD R9, R14, 0x40, R153 ;  /* 0x000000400e097824 */ /* 0x000fc400078e0299 */
[----:B------:R-:W-:Y:S01]  /*9fd0*/  IMAD.IADD R15, R0, 0x1, -R11 ;  /* 0x00000001000f7824 */ /* 0x000fe200078e0a0b */
[----:B------:R-:W-:Y:S01]  /*9fe0*/  SHFL.IDX PT, R10, R16, RZ, 0x1c1f ;  /* 0x001c1fff100a7589 */ /* 0x000fe200000e0000 */
[----:B------:R-:W-:Y:S02]  /*9ff0*/  IMAD R14, R18, UR4, RZ ;  /* 0x00000004120e7c24 */ /* 0x000fe4000f8e02ff */
[----:B------:R-:W-:Y:S01]  /*a000*/  IMAD.U32 R15, R15, -0x100, RZ ;  /* 0xffffff000f0f7824 */ /* 0x000fe200078e00ff */
[----:B------:R-:W0:Y:S04]  /*a010*/  SHFL.IDX PT, R11, R17, RZ, 0x1c1f ;  /* 0x001c1fff110b7589 */ /* 0x000e2800000e0000 */
[----:B------:R-:W1:Y:S01]  /*a020*/  SHFL.IDX PT, R13, R17, 0x1, 0x1c1f ;  /* 0x003c1f00110d7f89 */ /* 0x000e6200000e0000 */
[----:B------:R-:W-:Y:S01]  /*a030*/  ISETP.NE.AND P0, PT, R152, R15, PT ;  /* 0x0000000f9800720c */ /* 0x000fe20003f05270 */
[----:B------:R-:W-:-:S03]  /*a040*/  VIADD R15, R9, 0x8 ;  /* 0x00000008090f7836 */ /* 0x000fc60000000000 */
[-C--:B------:R-:W-:Y:S02]  /*a050*/  ISETP.GE.OR P2, PT, R9, R14.reuse, P0 ;  /* 0x0000000e0900720c */ /* 0x080fe40000746670 */
[----:B------:R-:W-:-:S11]  /*a060*/  ISETP.GE.OR P0, PT, R15, R14, P0 ;  /* 0x0000000e0f00720c */ /* 0x000fd60000706670 */
[----:B0-----:R0:W-:Y:S04]  /*a070*/  @!P2 ST.E desc[UR10][R10.64], R5 ;  /* 0x000000050a00a985 */ /* 0x0011e8000c10190a */
[----:B-1----:R0:W-:Y:S02]  /*a080*/  @!P0 ST.E desc[UR10][R12.64], R4 ;  /* 0x000000040c008985 */ /* 0x0021e4000c10190a */
.L_x_3215:
[----:B------:R-:W1:Y:S01]  /*a090*/  S2R R14, SR_CTAID.X ;  /* 0x00000000000e7919 */ /* 0x000e620000002500 */
[----:B------:R-:W-:Y:S01]  /*a0a0*/  LEA.HI R19, R19, R22, RZ, 0x2 ;  /* 0x0000001613137211 */ /* 0x000fe200078f10ff */
[----:B------:R-:W2:Y:S01]  /*a0b0*/  S2UR UR7, SR_CTAID.Z ;  /* 0x00000000000779c3 */ /* 0x000ea20000002700 */
[----:B0-----:R-:W-:Y:S01]  /*a0c0*/  SHF.R.S32.HI R5, RZ, 0x1f, R7 ;  /* 0x0000001fff057819 */ /* 0x001fe20000011407 */
[----:B------:R-:W-:Y:S01]  /*a0d0*/  ULDC.64 UR8, c[0x0][0xc38] ;  /* 0x00030e0000087ab9 */ /* 0x000fe20000000a00 */
[----:B------:R-:W-:Y:S01]  /*a0e0*/  LOP3.LUT R19, R19, 0xfffffffc, RZ, 0xc0, !PT ;  /* 0xfffffffc13137812 */ /* 0x000fe200078ec0ff */
[----:B------:R-:W-:Y:S01]  /*a0f0*/  UIMAD UR6, UR6, UR8, URZ ;  /* 0x00000008060672a4 */ /* 0x000fe2000f8e023f */
[----:B------:R-:W-:Y:S01]  /*a100*/  LEA.HI R5, R5, R154, RZ, 0x3 ;  /* 0x0000009a05057211 */ /* 0x000fe200078f18ff */
[----:B------:R-:W-:Y:S01]  /*a110*/  BSSY B0, `(.L_x_3216) ;  /* 0x0000103000007945 */ /* 0x000fe20003800000 */
[----:B------:R-:W-:Y:S01]  /*a120*/  R2UR UR10, R156 ;  /* 0x000000009c0a72ca */ /* 0x000fe200000e0000 */
[----:B------:R-:W-:Y:S01]  /*a130*/  IMAD.IADD R19, R22, 0x1, -R19 ;  /* 0x0000000116137824 */ /* 0x000fe200078e0a13 */
[----:B------:R-:W0:Y:S01]  /*a140*/  LDC.64 R12, c[0x0][0xc40] ;  /* 0x00031000ff0c7b82 */ /* 0x000e220000000a00 */
[----:B------:R-:W-:-:S02]  /*a150*/  LOP3.LUT R5, R5, 0xfffffff8, RZ, 0xc0, !PT ;  /* 0xfffffff805057812 */ /* 0x000fc400078ec0ff */
[----:B------:R-:W-:Y:S02]  /*a160*/  LEA.HI R155, R155, R8, RZ, 0x5 ;  /* 0x000000089b9b7211 */ /* 0x000fe400078f28ff */
[----:B------:R-:W-:Y:S01]  /*a170*/  LEA.HI R4, R19, R19, RZ, 0x1 ;  /* 0x0000001313047211 */ /* 0x000fe200078f08ff */
[----:B------:R-:W-:Y:S01]  /*a180*/  IMAD.IADD R154, R154, 0x1, -R5 ;  /* 0x000000019a9a7824 */ /* 0x000fe200078e0a05 */
[----:B------:R-:W-:Y:S01]  /*a190*/  SHF.R.S32.HI R155, RZ, 0x5, R155 ;  /* 0x00000005ff9b7819 */ /* 0x000fe2000001149b */
[----:B------:R-:W3:Y:S01]  /*a1a0*/  @P1 LDC R16, c[0x0][0xcec] ;  /* 0x00033b00ff101b82 */ /* 0x000ee20000000800 */
[----:B------:R-:W-:Y:S02]  /*a1b0*/  LOP3.LUT R4, R4, 0x1ffffffe, RZ, 0xc0, !PT ;  /* 0x1ffffffe04047812 */ /* 0x000fe400078ec0ff */
[----:B------:R-:W-:Y:S01]  /*a1c0*/  UIMAD.WIDE.U32 UR4, UR10, UR8, URZ ;  /* 0x000000080a0472a5 */ /* 0x000fe2000f8e003f */
[----:B------:R-:W-:Y:S01]  /*a1d0*/  IMAD R155, R155, 0x10, R154 ;  /* 0x000000109b9b7824 */ /* 0x000fe200078e029a */
[----:B------:R-:W-:Y:S01]  /*a1e0*/  UIMAD UR6, UR10, UR9, UR6 ;  /* 0x000000090a0672a4 */ /* 0x000fe2000f8e0206 */
[----:B------:R-:W-:Y:S01]  /*a1f0*/  IMAD.IADD R4, R19, 0x1, -R4 ;  /* 0x0000000113047824 */ /* 0x000fe200078e0a04 */
[----:B--2---:R-:W-:Y:S01]  /*a200*/  USHF.R.S32.HI UR8, URZ, 0x1f, UR7 ;  /* 0x0000001f3f087899 */ /* 0x004fe20008011407 */
[----:B------:R-:W2:Y:S01]  /*a210*/  @P1 LDC R17, c[0x0][0xcf0] ;  /* 0x00033c00ff111b82 */ /* 0x000ea20000000800 */
[----:B------:R-:W-:Y:S01]  /*a220*/  UIADD3 UR6, UR5, UR6, URZ ;  /* 0x0000000605067290 */ /* 0x000fe2000fffe03f */
[----:B------:R-:W-:-:S02]  /*a230*/  IMAD R9, R4, 0x8, R155 ;  /* 0x0000000804097824 */ /* 0x000fc400078e029b */
[----:B------:R-:W-:Y:S02]  /*a240*/  IMAD.U32 R5, RZ, RZ, UR5 ;  /* 0x00000005ff057e24 */ /* 0x000fe4000f8e00ff */
[----:B-1----:R-:W-:Y:S02]  /*a250*/  IMAD R15, R14, 0x40, R9 ;  /* 0x000000400e0f7824 */ /* 0x002fe400078e0209 */
[----:B------:R-:W-:Y:S01]  /*a260*/  IMAD.U32 R4, RZ, RZ, UR4 ;  /* 0x00000004ff047e24 */ /* 0x000fe2000f8e00ff */
[----:B------:R-:W-:Y:S01]  /*a270*/  ULDC.64 UR4, c[0x0][0xc48] ;  /* 0x0003120000047ab9 */ /* 0x000fe20000000a00 */
[----:B------:R-:W-:Y:S02]  /*a280*/  IMAD.U32 R5, RZ, RZ, UR6 ;  /* 0x00000006ff057e24 */ /* 0x000fe4000f8e00ff */
[----:B0-----:R-:W-:Y:S02]  /*a290*/  IMAD R10, R12, UR8, RZ ;  /* 0x000000080c0a7c24 */ /* 0x001fe4000f8e02ff */
[----:B------:R-:W-:-:S02]  /*a2a0*/  IMAD.MOV.U32 R9, RZ, RZ, R15 ;  /* 0x000000ffff097224 */ /* 0x000fc400078e000f */
[----:B---3--:R-:W-:-:S04]  /*a2b0*/  @P1 IMAD.HI.U32 R16, R15, R16, RZ ;  /* 0x000000100f101227 */ /* 0x008fc800078e00ff */
[----:B------:R-:W-:Y:S02]  /*a2c0*/  IMAD R11, R13, UR7, R10 ;  /* 0x000000070d0b7c24 */ /* 0x000fe4000f8e020a */
[----:B------:R-:W-:Y:S01]  /*a2d0*/  IMAD.WIDE.U32 R4, R12, UR7, R4 ;  /* 0x000000070c047c25 */ /* 0x000fe2000f8e0004 */
[----:B--2---:R-:W-:-:S03]  /*a2e0*/  @P1 SHF.R.U32.HI R9, RZ, R17, R16 ;  /* 0x00000011ff091219 */ /* 0x004fc60000011610 */
[----:B------:R-:W-:Y:S02]  /*a2f0*/  IMAD R3, R3, UR4, RZ ;  /* 0x0000000403037c24 */ /* 0x000fe4000f8e02ff */
[----:B------:R-:W-:Y:S01]  /*a300*/  IMAD.IADD R5, R5, 0x1, R11 ;  /* 0x0000000105057824 */ /* 0x000fe200078e020b */
[--C-:B------:R-:W-:Y:S01]  /*a310*/  SHF.R.S32.HI R10, RZ, 0x1f, R9.reuse ;  /* 0x0000001fff0a7819 */ /* 0x100fe20000011409 */
[----:B------:R-:W-:Y:S02]  /*a320*/  IMAD.MOV R13, RZ, RZ, -R9 ;  /* 0x000000ffff0d7224 */ /* 0x000fe400078e0a09 */
[C---:B------:R-:W-:Y:S02]  /*a330*/  IMAD R11, R2.reuse, UR5, R3 ;  /* 0x00000005020b7c24 */ /* 0x040fe4000f8e0203 */
[----:B------:R-:W-:Y:S01]  /*a340*/  IMAD.WIDE.U32 R2, R2, UR4, R4 ;  /* 0x0000000402027c25 */ /* 0x000fe2000f8e0004 */
[----:B------:R-:W-:-:S03]  /*a350*/  ULDC.64 UR4, c[0x0][0xc30] ;  /* 0x00030c0000047ab9 */ /* 0x000fc60000000a00 */
[----:B------:R-:W-:Y:S02]  /*a360*/  IMAD R5, R6, R13, R15 ;  /* 0x0000000d06057224 */ /* 0x000fe400078e020f */
[----:B------:R-:W-:Y:S02]  /*a370*/  IMAD R10, R10, UR4, RZ ;  /* 0x000000040a0a7c24 */ /* 0x000fe4000f8e02ff */
[----:B------:R-:W-:Y:S01]  /*a380*/  IMAD.IADD R3, R3, 0x1, R11 ;  /* 0x0000000103037824 */ /* 0x000fe200078e020b */
[----:B------:R-:W-:Y:S01]  /*a390*/  SHF.R.S32.HI R4, RZ, 0x1f, R5 ;  /* 0x0000001fff047819 */ /* 0x000fe20000011405 */
[C---:B------:R-:W-:Y:S02]  /*a3a0*/  IMAD R11, R9.reuse, UR5, R10 ;  /* 0x00000005090b7c24 */ /* 0x040fe4000f8e020a */
[----:B------:R-:W-:Y:S01]  /*a3b0*/  IMAD.WIDE.U32 R2, R9, UR4, R2 ;  /* 0x0000000409027c25 */ /* 0x000fe2000f8e0002 */
[----:B------:R-:W-:-:S03]  /*a3c0*/  ULDC.64 UR4, c[0x0][0xc28] ;  /* 0x00030a0000047ab9 */ /* 0x000fc60000000a00 */
[----:B------:R-:W-:Y:S02]  /*a3d0*/  IMAD R4, R4, UR4, RZ ;  /* 0x0000000404047c24 */ /* 0x000fe4000f8e02ff */
[----:B------:R-:W-:Y:S02]  /*a3e0*/  IMAD.IADD R3, R3, 0x1, R11 ;  /* 0x0000000103037824 */ /* 0x000fe400078e020b */
[C---:B------:R-:W-:Y:S02]  /*a3f0*/  IMAD R9, R5.reuse, UR5, R4 ;  /* 0x0000000505097c24 */ /* 0x040fe4000f8e0204 */
[----:B------:R-:W-:Y:S01]  /*a400*/  IMAD.WIDE.U32 R2, R5, UR4, R2 ;  /* 0x0000000405027c25 */ /* 0x000fe2000f8e0002 */
[----:B------:R-:W-:-:S03]  /*a410*/  ULDC.64 UR4, c[0x0][0xc00] ;  /* 0x0003000000047ab9 */ /* 0x000fc60000000a00 */
[----:B------:R-:W-:Y:S01]  /*a420*/  IMAD.IADD R5, R3, 0x1, R9 ;  /* 0x0000000103057824 */ /* 0x000fe200078e0209 */
[----:B------:R-:W-:Y:S02]  /*a430*/  LEA.HI R9, R0, R0, RZ, 0x1 ;  /* 0x0000000000097211 */ /* 0x000fe400078f08ff */
[----:B------:R-:W-:Y:S01]  /*a440*/  LEA R4, P0, R2, UR4, 0x2 ;  /* 0x0000000402047c11 */ /* 0x000fe2000f8010ff */
[----:B------:R-:W-:Y:S01]  /*a450*/  ULDC UR4, c[0x0][0xb88] ;  /* 0x0002e20000047ab9 */ /* 0x000fe20000000800 */
[----:B------:R-:W-:Y:S01]  /*a460*/  LOP3.LUT R11, R9, 0xfffffe, RZ, 0xc0, !PT ;  /* 0x00fffffe090b7812 */ /* 0x000fe200078ec0ff */
[----:B------:R-:W-:Y:S01]  /*a470*/  IMAD R6, R6, UR4, RZ ;  /* 0x0000000406067c24 */ /* 0x000fe2000f8e02ff */
[----:B------:R-:W-:Y:S01]  /*a480*/  LOP3.LUT R9, R7, 0x7ffffffc, RZ, 0xc0, !PT ;  /* 0x7ffffffc07097812 */ /* 0x000fe200078ec0ff */
[----:B------:R-:W-:Y:S01]  /*a490*/  IMAD R7, R14, 0x40, R155 ;  /* 0x000000400e077824 */ /* 0x000fe200078e029b */
[----:B------:R-:W-:Y:S01]  /*a4a0*/  LEA.HI.X R5, R2, UR5, R5, 0x2, P0 ;  /* 0x0000000502057c11 */ /* 0x000fe200080f1405 */
[----:B------:R-:W-:Y:S01]  /*a4b0*/  IMAD.IADD R11, R0, 0x1, -R11 ;  /* 0x00000001000b7824 */ /* 0x000fe200078e0a0b */
[----:B------:R0:W1:Y:S01]  /*a4c0*/  SHFL.IDX PT, R2, R4, RZ, 0x1c1f ;  /* 0x001c1fff04027589 */ /* 0x00006200000e0000 */
[----:B------:R-:W-:Y:S01]  /*a4d0*/  IMAD.IADD R0, R8, 0x1, -R9 ;  /* 0x0000000108007824 */ /* 0x000fe200078e0a09 */
[----:B------:R-:W-:-:S02]  /*a4e0*/  ISETP.GE.AND P0, PT, R7, R6, PT ;  /* 0x000000060700720c */ /* 0x000fc40003f06270 */
[----:B------:R0:W2:Y:S01]  /*a4f0*/  SHFL.IDX PT, R3, R5, RZ, 0x1c1f ;  /* 0x001c1fff05037589 */ /* 0x0000a200000e0000 */
[----:B------:R-:W-:-:S04]  /*a500*/  IMAD R0, R11, 0x80, R0 ;  /* 0x000000800b007824 */ /* 0x000fc800078e0200 */
[----:B------:R-:W-:-:S06]  /*a510*/  IMAD.SHL.U32 R0, R0, 0x2, RZ ;  /* 0x0000000200007824 */ /* 0x000fcc00078e00ff */
[----:B0-----:R-:W-:Y:S05]  /*a520*/  @P0 BRA `(.L_x_3217) ;  /* 0x0000000c00040947 */ /* 0x001fea0003800000 */
        /* <DEDUP_REMOVED lines=14> */
[----:B------:R-:W-:Y:S01]  /*a610*/  ULDC.64 UR6, c[0x0][0x208] ;  /* 0x0000820000067ab9 */ /* 0x000fe20000000a00 */
[C---:B------:R-:W-:Y:S01]  /*a620*/  VIADD R20, R0.reuse, 0x40 ;  /* 0x0000004000147836 */ /* 0x040fe20000000000 */
[C---:B------:R-:W-:Y:S01]  /*a630*/  @!P2 LEA.HI R8, R0.reuse, R0, RZ, 0x1 ;  /* 0x000000000008a211 */ /* 0x040fe200078f08ff */
[C---:B------:R-:W-:Y:S01]  /*a640*/  VIADD R21, R0.reuse, 0x48 ;  /* 0x0000004800157836 */ /* 0x040fe20000000000 */
[----:B------:R-:W-:Y:S01]  /*a650*/  @!P3 LEA.HI R10, R9, R9, RZ, 0x1 ;  /* 0x00000009090ab211 */ /* 0x000fe200078f08ff */
[C---:B------:R-:W-:Y:S01]  /*a660*/  VIADD R22, R0.reuse, 0x50 ;  /* 0x0000005000167836 */ /* 0x040fe20000000000 */
[----:B------:R-:W-:Y:S01]  /*a670*/  @!P4 LEA.HI R12, R11, R11, RZ, 0x1 ;  /* 0x0000000b0b0cc211 */ /* 0x000fe200078f08ff */
[----:B------:R-:W-:Y:S01]  /*a680*/  VIADD R23, R0, 0x58 ;  /* 0x0000005800177836 */ /* 0x000fe20000000000 */
[----:B------:R-:W-:-:S02]  /*a690*/  @!P5 LEA.HI R14, R13, R13, RZ, 0x1 ;  /* 0x0000000d0d0ed211 */ /* 0x000fc400078f08ff */
[----:B------:R-:W-:Y:S02]  /*a6a0*/  @!P2 LOP3.LUT R9, R8, 0xfffffffe, RZ, 0xc0, !PT ;  /* 0xfffffffe0809a812 */ /* 0x000fe400078ec0ff */
[----:B------:R-:W-:Y:S02]  /*a6b0*/  @!P3 LOP3.LUT R11, R10, 0xfffffffe, RZ, 0xc0, !PT ;  /* 0xfffffffe0a0bb812 */ /* 0x000fe400078ec0ff */
[----:B------:R-:W-:Y:S01]  /*a6c0*/  @!P4 LOP3.LUT R13, R12, 0xfffffffe, RZ, 0xc0, !PT ;  /* 0xfffffffe0c0dc812 */ /* 0x000fe200078ec0ff */
[--C-:B-12---:R-:W-:Y:S01]  /*a6d0*/  @!P2 IMAD.WIDE R8, R9, 0x4, R2.reuse ;  /* 0x000000040908a825 */ /* 0x106fe200078e0202 */
[----:B------:R-:W-:Y:S02]  /*a6e0*/  @!P5 LOP3.LUT R15, R14, 0xfffffffe, RZ, 0xc0, !PT ;  /* 0xfffffffe0e0fd812 */ /* 0x000fe400078ec0ff */
[----:B------:R-:W-:Y:S01]  /*a6f0*/  ISETP.GE.AND P6, PT, R22, UR4, PT ;  /* 0x0000000416007c0c */ /* 0x000fe2000bfc6270 */
[----:B------:R-:W-:Y:S01]  /*a700*/  @!P3 IMAD.WIDE R10, R11, 0x4, R2 ;  /* 0x000000040b0ab825 */ /* 0x000fe200078e0202 */
[----:B------:R0:W-:Y:S01]  /*a710*/  @!P2 ST.E.64 desc[UR6][R8.64], R24 ;  /* 0x000000180800a985 */ /* 0x0001e2000c101b06 */
[----:B------:R-:W-:-:S02]  /*a720*/  ISETP.GE.AND P2, PT, R18, UR4, PT ;  /* 0x0000000412007c0c */ /* 0x000fc4000bf46270 */
        /* <DEDUP_REMOVED lines=8> */
[----:B------:R-:W-:Y:S01]  /*a7b0*/  ISETP.GE.AND P5, PT, R21, UR4, PT ;  /* 0x0000000415007c0c */ /* 0x000fe2000bfa6270 */
[----:B0-----:R-:W-:Y:S01]  /*a7c0*/  VIADD R24, R0, 0x60 ;  /* 0x0000006000187836 */ /* 0x001fe20000000000 */
[----:B------:R-:W-:-:S02]  /*a7d0*/  @!P1 LEA.HI R17, R17, R17, RZ, 0x1 ;  /* 0x0000001111119211 */ /* 0x000fc400078f08ff */
[----:B------:R-:W-:Y:S02]  /*a7e0*/  @!P0 LOP3.LUT R9, R16, 0xfffffffe, RZ, 0xc0, !PT ;  /* 0xfffffffe10098812 */ /* 0x000fe400078ec0ff */
        /* <DEDUP_REMOVED lines=13> */
[----:B---3--:R-:W-:Y:S01]  /*a8c0*/  @!P4 LOP3.LUT R15, R20, 0xfffffffe, RZ, 0xc0, !PT ;  /* 0xfffffffe140fc812 */ /* 0x008fe200078ec0ff */
[----:B------:R-:W-:Y:S01]  /*a8d0*/  VIADD R20, R0, 0x78 ;  /* 0x0000007800147836 */ /* 0x000fe20000000000 */
[----:B------:R-:W-:Y:S02]  /*a8e0*/  @!P5 LOP3.LUT R21, R21, 0xfffffffe, RZ, 0xc0, !PT ;  /* 0xfffffffe1515d812 */ /* 0x000fe400078ec0ff */
[----:B------:R-:W-:Y:S01]  /*a8f0*/  @!P6 LOP3.LUT R17, R22, 0xfffffffe, RZ, 0xc0, !PT ;  /* 0xfffffffe1611e812 */ /* 0x000fe200078ec0ff */
        /* <DEDUP_REMOVED lines=41> */
[----:B----4-:R-:W-:Y:S01]  /*ab90*/  @!P3 LOP3.LUT R17, R22, 0xfffffffe, RZ, 0xc0, !PT ;  /* 0xfffffffe1611b812 */ /* 0x010fe200078ec0ff */
        /* <DEDUP_REMOVED lines=37> */
[----:B---3--:R-:W-:Y:S01]  /*adf0*/  @!P4 LOP3.LUT R15, R20, 0xfffffffe, RZ, 0xc0, !PT ;  /* 0xfffffffe140fc812 */ /* 0x008fe200078ec0ff */
[----:B------:R-:W-:Y:S01]  /*ae00*/  @!P2 ST.E.64 desc[UR6][R12.64], R104 ;  /* 0x000000680c00a985 */ /* 0x000fe2000c101b06 */
[----:B------:R-:W-:Y:S01]  /*ae10*/  @!P5 LOP3.LUT R21, R21, 0xfffffffe, RZ, 0xc0, !PT ;  /* 0xfffffffe1515d812 */ /* 0x000fe200078ec0ff */
[----:B------:R-:W-:Y:S01]  /*ae20*/  VIADD R20, R0, 0xd8 ;  /* 0x000000d800147836 */ /* 0x000fe20000000000 */
[----:B----4-:R-:W-:-:S02]  /*ae30*/  @!P6 LOP3.LUT R17, R22, 0xfffffffe, RZ, 0xc0, !PT ;  /* 0xfffffffe1611e812 */ /* 0x010fc400078ec0ff */
        /* <DEDUP_REMOVED lines=31> */
[----:B---3--:R-:W-:Y:S01]  /*b030*/  @!P4 LOP3.LUT R17, R12, 0xfffffffe, RZ, 0xc0, !PT ;  /* 0xfffffffe0c11c812 */ /* 0x008fe200078ec0ff */
        /* <DEDUP_REMOVED lines=16> */
.L_x_3217:
[----:B------:R-:W-:Y:S05]  /*b140*/  BSYNC B0 ;  /* 0x0000000000007941 */ /* 0x000fea0003800000 */
.L_x_3216:
[----:B------:R-:W-:Y:S01]  /*b150*/  VIADD R7, R7, 0x8 ;  /* 0x0000000807077836 */ /* 0x000fe20000000000 */
[----:B0-2---:R0:W2:Y:S04]  /*b160*/  SHFL.IDX PT, R3, R5, 0x1, 0x1c1f ;  /* 0x003c1f0005037f89 */ /* 0x0050a800000e0000 */
[----:B------:R-:W-:Y:S01]  /*b170*/  ISETP.GE.AND P0, PT, R7, R6, PT ;  /* 0x000000060700720c */ /* 0x000fe20003f06270 */
[----:B-1----:R0:W1:-:S12]  /*b180*/  SHFL.IDX PT, R2, R4, 0x1, 0x1c1f ;  /* 0x003c1f0004027f89 */ /* 0x00205800000e0000 */
        /* <DEDUP_REMOVED lines=14> */
[----:B------:R-:W-:-:S02]  /*b270*/  VIADD R14, R0, 0x38 ;  /* 0x00000038000e7836 */ /* 0x000fc40000000000 */
[C---:B------:R-:W-:Y:S01]  /*b280*/  VIADD R15, R0.reuse, 0x40 ;  /* 0x00000040000f7836 */ /* 0x040fe20000000000 */
[C---:B------:R-:W-:Y:S01]  /*b290*/  @!P0 LEA.HI R4, R0.reuse, R0, RZ, 0x1 ;  /* 0x0000000000048211 */ /* 0x040fe200078f08ff */
[C---:B------:R-:W-:Y:S01]  /*b2a0*/  VIADD R16, R0.reuse, 0x48 ;  /* 0x0000004800107836 */ /* 0x040fe20000000000 */
[----:B------:R-:W-:Y:S01]  /*b2b0*/  @!P1 LEA.HI R6, R5, R5, RZ, 0x1 ;  /* 0x0000000505069211 */ /* 0x000fe200078f08ff */
[C---:B------:R-:W-:Y:S01]  /*b2c0*/  VIADD R18, R0.reuse, 0x50 ;  /* 0x0000005000127836 */ /* 0x040fe20000000000 */
[----:B------:R-:W-:Y:S01]  /*b2d0*/  @!P2 LEA.HI R8, R7, R7, RZ, 0x1 ;  /* 0x000000070708a211 */ /* 0x000fe200078f08ff */
[----:B------:R-:W-:Y:S01]  /*b2e0*/  VIADD R19, R0, 0x58 ;  /* 0x0000005800137836 */ /* 0x000fe20000000000 */
[----:B------:R-:W-:Y:S01]  /*b2f0*/  @!P0 LOP3.LUT R5, R4, 0xfffffffe, RZ, 0xc0, !PT ;  /* 0xfffffffe04058812 */ /* 0x000fe200078ec0ff */
[----:B------:R-:W-:Y:S01]  /*b300*/  VIADD R20, R0, 0x80 ;  /* 0x0000008000147836 */ /* 0x000fe20000000000 */
        /* <DEDUP_REMOVED lines=87> */
[----:B------:R-:W-:Y:S01]  /*b880*/  @!P1 ST.E.64 desc[UR6][R10.64], R86 ;  /* 0x000000560a009985 */ /* 0x000fe2000c101b06 */
[----:B------:R-:W-:Y:S02]  /*b890*/  @!P5 LEA.HI R19, R19, R19, RZ, 0x1 ;  /* 0x000000131313d211 */ /* 0x000fe400078f08ff */
[----:B------:R-:W-:Y:S01]  /*b8a0*/  VIADD R15, R0, 0xa0 ;  /* 0x000000a0000f7836 */ /* 0x000fe20000000000 */
[----:B------:R-:W-:Y:S01]  /*b8b0*/  @!P0 ST.E.64 desc[UR6][R12.64], R90 ;  /* 0x0000005a0c008985 */ /* 0x000fe2000c101b06 */
[----:B------:R-:W-:Y:S01]  /*b8c0*/  ISETP.GE.AND P0, PT, R14, UR4, PT ;  /* 0x000000040e007c0c */ /* 0x000fe2000bf06270 */
[----:B------:R-:W-:Y:S01]  /*b8d0*/  VIADD R17, R0, 0xb0 ;  /* 0x000000b000117836 */ /* 0x000fe20000000000 */
[----:B0-----:R-:W-:Y:S01]  /*b8e0*/  @!P6 LOP3.LUT R5, R18, 0xfffffffe, RZ, 0xc0, !PT ;  /* 0xfffffffe1205e812 */ /* 0x001fe200078ec0ff */
[----:B------:R-:W-:Y:S01]  /*b8f0*/  VIADD R18, R0, 0xc0 ;  /* 0x000000c000127836 */ /* 0x000fe20000000000 */
[----:B------:R-:W-:-:S02]  /*b900*/  ISETP.GE.AND P4, PT, R15, UR4, PT ;  /* 0x000000040f007c0c */ /* 0x000fc4000bf86270 */
[----:B------:R-:W-:Y:S01]  /*b910*/  ISETP.GE.AND P2, PT, R17, UR4, PT ;  /* 0x0000000411007c0c */ /* 0x000fe2000bf46270 */
[--C-:B------:R-:W-:Y:S01]  /*b920*/  @!P6 IMAD.WIDE R4, R5, 0x4, R2.reuse ;  /* 0x000000040504e825 */ /* 0x100fe200078e0202 */
[----:B------:R-:W-:Y:S02]  /*b930*/  ISETP.GE.AND P1, PT, R20, UR4, PT ;  /* 0x0000000414007c0c */ /* 0x000fe4000bf26270 */
[----:B-1----:R-:W-:Y:S01]  /*b940*/  @!P5 LOP3.LUT R7, R19, 0xfffffffe, RZ, 0xc0, !PT ;  /* 0xfffffffe1307d812 */ /* 0x002fe200078ec0ff */
[----:B------:R-:W-:Y:S01]  /*b950*/  VIADD R19, R0, 0xc8 ;  /* 0x000000c800137836 */ /* 0x000fe20000000000 */
[----:B------:R0:W-:Y:S01]  /*b960*/  @!P6 ST.E.64 desc[UR6][R4.64], R94 ;  /* 0x0000005e0400e985 */ /* 0x0001e2000c101b06 */
[----:B------:R-:W-:Y:S02]  /*b970*/  @!P0 LEA.HI R14, R14, R14, RZ, 0x1 ;  /* 0x0000000e0e0e8211 */ /* 0x000fe400078f08ff */
[----:B------:R-:W-:Y:S01]  /*b980*/  @!P5 IMAD.WIDE R6, R7, 0x4, R2 ;  /* 0x000000040706d825 */ /* 0x000fe200078e0202 */
[----:B------:R-:W-:-:S02]  /*b990*/  @!P3 LEA.HI R16, R16, R16, RZ, 0x1 ;  /* 0x000000101010b211 */ /* 0x000fc400078f08ff */
[----:B--2---:R-:W-:Y:S01]  /*b9a0*/  @!P0 LOP3.LUT R9, R14, 0xfffffffe, RZ, 0xc0, !PT ;  /* 0xfffffffe0e098812 */ /* 0x004fe200078ec0ff */
[----:B------:R-:W-:Y:S01]  /*b9b0*/  VIADD R14, R0, 0xd0 ;  /* 0x000000d0000e7836 */ /* 0x000fe20000000000 */
[----:B------:R-:W-:Y:S01]  /*b9c0*/  @!P4 LEA.HI R15, R15, R15, RZ, 0x1 ;  /* 0x0000000f0f0fc211 */ /* 0x000fe200078f08ff */
[----:B------:R1:W-:Y:S01]  /*b9d0*/  @!P5 ST.E.64 desc[UR6][R6.64], R98 ;  /* 0x000000620600d985 */ /* 0x0003e2000c101b06 */
[----:B------:R-:W-:Y:S02]  /*b9e0*/  ISETP.GE.AND P5, PT, R18, UR4, PT ;  /* 0x0000000412007c0c */ /* 0x000fe4000bfa6270 */
[----:B------:R-:W-:Y:S01]  /*b9f0*/  @!P2 LEA.HI R17, R17, R17, RZ, 0x1 ;  /* 0x000000111111a211 */ /* 0x000fe200078f08ff */
[----:B0-----:R-:W-:Y:S01]  /*ba00*/  @!P0 IMAD.WIDE R4, R9, 0x4, R2 ;  /* 0x0000000409048825 */ /* 0x001fe200078e0202 */
[----:B------:R-:W-:Y:S02]  /*ba10*/  @!P1 LEA.HI R20, R20, R20, RZ, 0x1 ;  /* 0x0000001414149211 */ /* 0x000fe400078f08ff */
[----:B------:R-:W-:-:S02]  /*ba20*/  @!P4 LOP3.LUT R15, R15, 0xfffffffe, RZ, 0xc0, !PT ;  /* 0xfffffffe0f0fc812 */ /* 0x000fc400078ec0ff */
[----:B------:R-:W-:Y:S01]  /*ba30*/  @!P3 LOP3.LUT R11, R16, 0xfffffffe, RZ, 0xc0, !PT ;  /* 0xfffffffe100bb812 */ /* 0x000fe200078ec0ff */
[----:B------:R0:W-:Y:S01]  /*ba40*/  @!P0 ST.E.64 desc[UR6][R4.64], R102 ;  /* 0x0000006604008985 */ /* 0x0001e2000c101b06 */
[----:B------:R-:W-:Y:S01]  /*ba50*/  @!P2 LOP3.LUT R17, R17, 0xfffffffe, RZ, 0xc0, !PT ;  /* 0xfffffffe1111a812 */ /* 0x000fe200078ec0ff */
[----:B------:R-:W-:Y:S01]  /*ba60*/  VIADD R16, R0, 0xe0 ;  /* 0x000000e000107836 */ /* 0x000fe20000000000 */
[----:B------:R-:W-:Y:S01]  /*ba70*/  ISETP.GE.AND P6, PT, R19, UR4, PT ;  /* 0x0000000413007c0c */ /* 0x000fe2000bfc6270 */
[--C-:B-1----:R-:W-:Y:S01]  /*ba80*/  @!P4 IMAD.WIDE R6, R15, 0x4, R2.reuse ;  /* 0x000000040f06c825 */ /* 0x102fe200078e0202 */
[----:B------:R-:W-:Y:S02]  /*ba90*/  @!P1 LOP3.LUT R13, R20, 0xfffffffe, RZ, 0xc0, !PT ;  /* 0xfffffffe140d9812 */ /* 0x000fe400078ec0ff */
[----:B------:R-:W-:Y:S01]  /*baa0*/  ISETP.GE.AND P0, PT, R14, UR4, PT ;  /* 0x000000040e007c0c */ /* 0x000fe2000bf06270 */
[----:B------:R-:W-:Y:S01]  /*bab0*/  @!P3 IMAD.WIDE R8, R11, 0x4, R2 ;  /* 0x000000040b08b825 */ /* 0x000fe200078e0202 */
[----:B------:R1:W-:Y:S01]  /*bac0*/  @!P4 ST.E.64 desc[UR6][R6.64], R106 ;  /* 0x0000006a0600c985 */ /* 0x0003e2000c101b06 */
[----:B------:R-:W-:-:S02]  /*bad0*/  @!P5 LEA.HI R18, R18, R18, RZ, 0x1 ;  /* 0x000000121212d211 */ /* 0x000fc400078f08ff */
[--C-:B------:R-:W-:Y:S01]  /*bae0*/  @!P2 IMAD.WIDE R10, R17, 0x4, R2.reuse ;  /* 0x00000004110aa825 */ /* 0x100fe200078e0202 */
[----:B------:R2:W-:Y:S01]  /*baf0*/  @!P3 ST.E.64 desc[UR6][R8.64], R110 ;  /* 0x0000006e0800b985 */ /* 0x0005e2000c101b06 */
[----:B0-----:R-:W-:Y:S02]  /*bb00*/  @!P5 LOP3.LUT R5, R18, 0xfffffffe, RZ, 0xc0, !PT ;  /* 0xfffffffe1205d812 */ /* 0x001fe400078ec0ff */
[--C-:B------:R-:W-:Y:S01]  /*bb10*/  @!P1 IMAD.WIDE R12, R13, 0x4, R2.reuse ;  /* 0x000000040d0c9825 */ /* 0x100fe200078e0202 */
[----:B------:R-:W-:Y:S01]  /*bb20*/  @!P2 ST.E.64 desc[UR6][R10.64], R114 ;  /* 0x000000720a00a985 */ /* 0x000fe2000c101b06 */
[----:B------:R-:W-:Y:S02]  /*bb30*/  ISETP.GE.AND P2, PT, R16, UR4, PT ;  /* 0x0000000410007c0c */ /* 0x000fe4000bf46270 */
[C---:B------:R-:W-:Y:S01]  /*bb40*/  VIADD R15, R0.reuse, 0xd8 ;  /* 0x000000d8000f7836 */ /* 0x040fe20000000000 */
[----:B------:R-:W-:Y:S01]  /*bb50*/  @!P1 ST.E.64 desc[UR6][R12.64], R118 ;  /* 0x000000760c009985 */ /* 0x000fe2000c101b06 */
[C---:B------:R-:W-:Y:S01]  /*bb60*/  VIADD R17, R0.reuse, 0xe8 ;  /* 0x000000e800117836 */ /* 0x040fe20000000000 */
[----:B------:R-:W-:Y:S01]  /*bb70*/  @!P6 LEA.HI R19, R19, R19, RZ, 0x1 ;  /* 0x000000131313e211 */ /* 0x000fe200078f08ff */
[----:B------:R-:W-:Y:S01]  /*bb80*/  VIADD R20, R0, 0xf0 ;  /* 0x000000f000147836 */ /* 0x000fe20000000000 */
[----:B------:R-:W-:Y:S01]  /*bb90*/  ISETP.GE.AND P1, PT, R15, UR4, PT ;  /* 0x000000040f007c0c */ /* 0x000fe2000bf26270 */
[----:B------:R-:W-:Y:S01]  /*bba0*/  @!P5 IMAD.WIDE R4, R5, 0x4, R2 ;  /* 0x000000040504d825 */ /* 0x000fe200078e0202 */
[----:B------:R-:W-:-:S02]  /*bbb0*/  ISETP.GE.AND P3, PT, R17, UR4, PT ;  /* 0x0000000411007c0c */ /* 0x000fc4000bf66270 */
[----:B------:R-:W-:Y:S01]  /*bbc0*/  ISETP.GE.AND P4, PT, R20, UR4, PT ;  /* 0x0000000414007c0c */ /* 0x000fe2000bf86270 */
[----:B------:R-:W-:Y:S01]  /*bbd0*/  VIADD R0, R0, 0xf8 ;  /* 0x000000f800007836 */ /* 0x000fe20000000000 */
[----:B------:R-:W-:Y:S01]  /*bbe0*/  @!P0 LEA.HI R14, R14, R14, RZ, 0x1 ;  /* 0x0000000e0e0e8211 */ /* 0x000fe200078f08ff */
[----:B------:R0:W-:Y:S01]  /*bbf0*/  @!P5 ST.E.64 desc[UR6][R4.64], R122 ;  /* 0x0000007a0400d985 */ /* 0x0001e2000c101b06 */
[----:B-1----:R-:W-:Y:S02]  /*bc00*/  @!P6 LOP3.LUT R7, R19, 0xfffffffe, RZ, 0xc0, !PT ;  /* 0xfffffffe1307e812 */ /* 0x002fe400078ec0ff */
[----:B--2---:R-:W-:Y:S02]  /*bc10*/  @!P0 LOP3.LUT R9, R14, 0xfffffffe, RZ, 0xc0, !PT ;  /* 0xfffffffe0e098812 */ /* 0x004fe400078ec0ff */
[----:B------:R-:W-:Y:S01]  /*bc20*/  @!P2 LEA.HI R16, R16, R16, RZ, 0x1 ;  /* 0x000000101010a211 */ /* 0x000fe200078f08ff */
[----:B------:R-:W-:Y:S01]  /*bc30*/  @!P6 IMAD.WIDE R6, R7, 0x4, R2 ;  /* 0x000000040706e825 */ /* 0x000fe200078e0202 */
[----:B------:R-:W-:-:S02]  /*bc40*/  @!P1 LEA.HI R15, R15, R15, RZ, 0x1 ;  /* 0x0000000f0f0f9211 */ /* 0x000fc400078f08ff */
[----:B------:R-:W-:Y:S02]  /*bc50*/  @!P3 LEA.HI R17, R17, R17, RZ, 0x1 ;  /* 0x000000111111b211 */ /* 0x000fe400078f08ff */
[----:B------:R1:W-:Y:S01]  /*bc60*/  @!P6 ST.E.64 desc[UR6][R6.64], R126 ;  /* 0x0000007e0600e985 */ /* 0x0003e2000c101b06 */
[----:B------:R-:W-:Y:S01]  /*bc70*/  @!P4 LEA.HI R20, R20, R20, RZ, 0x1 ;  /* 0x000000141414c211 */ /* 0x000fe200078f08ff */
[----:B0-----:R-:W-:Y:S01]  /*bc80*/  @!P0 IMAD.WIDE R4, R9, 0x4, R2 ;  /* 0x0000000409048825 */ /* 0x001fe200078e0202 */
[----:B------:R-:W-:Y:S02]  /*bc90*/  @!P1 LOP3.LUT R15, R15, 0xfffffffe, RZ, 0xc0, !PT ;  /* 0xfffffffe0f0f9812 */ /* 0x000fe400078ec0ff */
[----:B------:R-:W-:Y:S02]  /*bca0*/  @!P2 LOP3.LUT R11, R16, 0xfffffffe, RZ, 0xc0, !PT ;  /* 0xfffffffe100ba812 */ /* 0x000fe400078ec0ff */
[----:B------:R0:W-:Y:S01]  /*bcb0*/  @!P0 ST.E.64 desc[UR6][R4.64], R130 ;  /* 0x0000008204008985 */ /* 0x0001e2000c101b06 */
[----:B------:R-:W-:-:S02]  /*bcc0*/  ISETP.GE.AND P0, PT, R0, UR4, PT ;  /* 0x0000000400007c0c */ /* 0x000fc4000bf06270 */
[----:B------:R-:W-:Y:S01]  /*bcd0*/  @!P3 LOP3.LUT R17, R17, 0xfffffffe, RZ, 0xc0, !PT ;  /* 0xfffffffe1111b812 */ /* 0x000fe200078ec0ff */
[----:B------:R-:W-:Y:S01]  /*bce0*/  @!P2 IMAD.WIDE R8, R11, 0x4, R2 ;  /* 0x000000040b08a825 */ /* 0x000fe200078e0202 */
[----:B------:R-:W-:-:S03]  /*bcf0*/  @!P4 LOP3.LUT R13, R20, 0xfffffffe, RZ, 0xc0, !PT ;  /* 0xfffffffe140dc812 */ /* 0x000fc600078ec0ff */
[----:B-1----:R-:W-:-:S04]  /*bd00*/  @!P1 IMAD.WIDE R6, R15, 0x4, R2 ;  /* 0x000000040f069825 */ /* 0x002fc800078e0202 */
[--C-:B------:R-:W-:Y:S01]  /*bd10*/  @!P3 IMAD.WIDE R10, R17, 0x4, R2.reuse ;  /* 0x00000004110ab825 */ /* 0x100fe200078e0202 */
[----:B------:R0:W-:Y:S03]  /*bd20*/  @!P1 ST.E.64 desc[UR6][R6.64], R134 ;  /* 0x0000008606009985 */ /* 0x0001e6000c101b06 */
[----:B------:R-:W-:Y:S01]  /*bd30*/  @!P4 IMAD.WIDE R12, R13, 0x4, R2 ;  /* 0x000000040d0cc825 */ /* 0x000fe200078e0202 */
[----:B------:R0:W-:Y:S04]  /*bd40*/  @!P2 ST.E.64 desc[UR6][R8.64], R138 ;  /* 0x0000008a0800a985 */ /* 0x0001e8000c101b06 */
[----:B------:R0:W-:Y:S04]  /*bd50*/  @!P3 ST.E.64 desc[UR6][R10.64], R142 ;  /* 0x0000008e0a00b985 */ /* 0x0001e8000c101b06 */
[----:B------:R0:W-:Y:S01]  /*bd60*/  @!P4 ST.E.64 desc[UR6][R12.64], R146 ;  /* 0x000000920c00c985 */ /* 0x0001e2000c101b06 */
[----:B------:R-:W-:Y:S05]  /*bd70*/  @P0 BRA `(.L_x_3186) ;  /* 0x0000005800f00947 */ /* 0x000fea0003800000 */
[----:B------:R-:W-:Y:S01]  /*bd80*/  LEA.HI R0, R0, R0, RZ, 0x1 ;  /* 0x0000000000007211 */ /* 0x000fe200078f08ff */
[----:B------:R-:W-:-:S03]  /*bd90*/  ULDC.64 UR4, c[0x0][0x208] ;  /* 0x0000820000047ab9 */ /* 0x000fc60000000a00 */
[----:B0-----:R-:W-:-:S05]  /*bda0*/  LOP3.LUT R5, R0, 0xfffffffe, RZ, 0xc0, !PT ;  /* 0xfffffffe00057812 */ /* 0x001fca00078ec0ff */
[----:B------:R-:W-:-:S05]  /*bdb0*/  IMAD.WIDE R2, R5, 0x4, R2 ;  /* 0x0000000405027825 */ /* 0x000fca00078e0202 */
[----:B------:R0:W-:Y:S01]  /*bdc0*/  ST.E.64 desc[UR4][R2.64], R150 ;  /* 0x0000009602007985 */ /* 0x0001e2000c101b04 */
[----:B------:R-:W-:Y:S05]  /*bdd0*/  BRA `(.L_x_3186) ;  /* 0x0000005800d87947 */ /* 0x000fea0003800000 */
.L_x_3214:
        /* <DEDUP_REMOVED lines=12> */
[----:B------:R-:W2:Y:S01]  /*bea0*/  LDL R4, [R1] ;  /* 0x0000000001047983 */ /* 0x000ea20000100800 */
[----:B------:R-:W-:Y:S01]  /*beb0*/  ISETP.NE.AND P0, PT, R6, 0x1, PT ;  /* 0x000000010600780c */ /* 0x000fe20003f05270 */
[----:B------:R-:W-:Y:S01]  /*bec0*/  S2UR UR7, SR_CTAID.Z ;  /* 0x00000000000779c3 */ /* 0x000fe20000002700 */
[----:B------:R-:W-:Y:S01]  /*bed0*/  ULDC.64 UR8, c[0x0][0xcd0] ;  /* 0x0003340000087ab9 */ /* 0x000fe20000000a00 */
[----:B------:R-:W-:Y:S01]  /*bee0*/  IMAD.MOV.U32 R5, RZ, RZ, R0 ;  /* 0x000000ffff057224 */ /* 0x000fe200078e0000 */
[----:B------:R-:W-:-:S05]  /*bef0*/  ULDC.64 UR12, c[0x0][0x208] ;  /* 0x00008200000c7ab9 */ /* 0x000fca0000000a00 */
[----:B------:R-:W0:Y:S08]  /*bf00*/  LDC.64 R10, c[0x0][0xcd8] ;  /* 0x00033600ff0a7b82 */ /* 0x000e300000000a00 */
[----:B------:R-:W1:Y:S08]  /*bf10*/  @P0 LDC R7, c[0x0][0xcec] ;  /* 0x00033b00ff070b82 */ /* 0x000e700000000800 */
[----:B------:R-:W3:Y:S08]  /*bf20*/  @P0 LDC R9, c[0x0][0xcf0] ;  /* 0x00033c00ff090b82 */ /* 0x000ef00000000800 */
[----:B------:R-:W4:Y:S08]  /*bf30*/  S2UR UR10, SR_CTAID.Y ;  /* 0x00000000000a79c3 */ /* 0x000f300000002600 */
[----:B------:R-:W4:Y:S01]  /*bf40*/  LDC R8, c[0x0][0xd50] ;  /* 0x00035400ff087b82 */ /* 0x000f220000000800 */
[----:B--2---:R-:W-:Y:S01]  /*bf50*/  R2UR UR11, R4 ;  /* 0x00000000040b72ca */ /* 0x004fe200000e0000 */
[----:B-1----:R-:W-:-:S05]  /*bf60*/  @P0 IMAD.HI.U32 R4, R0, R7, RZ ;  /* 0x0000000700040227 */ /* 0x002fca00078e00ff */
[----:B---3--:R-:W-:-:S07]  /*bf70*/  @P0 SHF.R.U32.HI R5, RZ, R9, R4 ;  /* 0x00000009ff050219 */ /* 0x008fce0000011604 */
[----:B------:R-:W-:Y:S02]  /*bf80*/  USHF.R.S32.HI UR6, URZ, 0x1f, UR11 ;  /* 0x0000001f3f067899 */ /* 0x000fe4000801140b */
[----:B------:R-:W-:Y:S01]  /*bf90*/  IMAD R7, RZ, RZ, -UR11 ;  /* 0x8000000bff077e24 */ /* 0x000fe2000f8e02ff */
[----:B------:R-:W-:Y:S02]  /*bfa0*/  UIMAD.WIDE.U32 UR4, UR11, UR8, URZ ;  /* 0x000000080b0472a5 */ /* 0x000fe4000f8e003f */
[----:B------:R-:W-:Y:S01]  /*bfb0*/  UIMAD UR6, UR6, UR8, URZ ;  /* 0x00000008060672a4 */ /* 0x000fe2000f8e023f */
[----:B----4-:R-:W-:Y:S01]  /*bfc0*/  IMAD R9, R8, R7, UR10 ;  /* 0x0000000a08097e24 */ /* 0x010fe2000f8e0207 */
[----:B------:R-:W-:Y:S01]  /*bfd0*/  USHF.R.S32.HI UR8, URZ, 0x1f, UR7 ;  /* 0x0000001f3f087899 */ /* 0x000fe20008011407 */
[----:B------:R-:W-:Y:S01]  /*bfe0*/  IMAD.MOV R7, RZ, RZ, -R5 ;  /* 0x000000ffff077224 */ /* 0x000fe200078e0a05 */
[----:B------:R-:W-:Y:S01]  /*bff0*/  UIMAD UR6, UR11, UR9, UR6 ;  /* 0x000000090b0672a4 */ /* 0x000fe2000f8e0206 */
[----:B------:R-:W-:Y:S01]  /*c000*/  IMAD.U32 R3, RZ, RZ, UR5 ;  /* 0x00000005ff037e24 */ /* 0x000fe2000f8e00ff */
[----:B------:R-:W-:Y:S01]  /*c010*/  SHF.R.S32.HI R4, RZ, 0x1f, R9 ;  /* 0x0000001fff047819 */ /* 0x000fe20000011409 */
[----:B------:R-:W-:Y:S01]  /*c020*/  IMAD.U32 R2, RZ, RZ, UR4 ;  /* 0x00000004ff027e24 */ /* 0x000fe2000f8e00ff */
[----:B------:R-:W-:Y:S01]  /*c030*/  UIADD3 UR6, UR5, UR6, URZ ;  /* 0x0000000605067290 */ /* 0x000fe2000fffe03f */
[----:B0-----:R-:W-:-:S02]  /*c040*/  IMAD R12, R10, UR8, RZ ;  /* 0x000000080a0c7c24 */ /* 0x001fc4000f8e02ff */
[----:B------:R-:W-:Y:S01]  /*c050*/  ULDC.64 UR4, c[0x0][0xce0] ;  /* 0x0003380000047ab9 */ /* 0x000fe20000000a00 */
[----:B------:R-:W-:Y:S02]  /*c060*/  IMAD R7, R6, R7, R0 ;  /* 0x0000000706077224 */ /* 0x000fe400078e0200 */
[----:B------:R-:W-:Y:S02]  /*c070*/  IMAD.U32 R3, RZ, RZ, UR6 ;  /* 0x00000006ff037e24 */ /* 0x000fe4000f8e00ff */
[----:B------:R-:W-:Y:S01]  /*c080*/  IMAD R11, R11, UR7, R12 ;  /* 0x000000070b0b7c24 */ /* 0x000fe2000f8e020c */
[----:B------:R-:W-:Y:S01]  /*c090*/  SHF.R.S32.HI R0, RZ, 0x1f, R7 ;  /* 0x0000001fff007819 */ /* 0x000fe20000011407 */
[----:B------:R-:W-:-:S04]  /*c0a0*/  IMAD.WIDE.U32 R2, R10, UR7, R2 ;  /* 0x000000070a027c25 */ /* 0x000fc8000f8e0002 */
[----:B------:R-:W-:Y:S02]  /*c0b0*/  IMAD.IADD R3, R11, 0x1, R3 ;  /* 0x000000010b037824 */ /* 0x000fe400078e0203 */
[----:B------:R-:W-:Y:S02]  /*c0c0*/  IMAD R4, R4, UR4, RZ ;  /* 0x0000000404047c24 */ /* 0x000fe4000f8e02ff */
[----:B------:R-:W-:-:S04]  /*c0d0*/  IMAD.WIDE.U32 R2, R9, UR4, R2 ;  /* 0x0000000409027c25 */ /* 0x000fc8000f8e0002 */
[----:B------:R-:W-:Y:S01]  /*c0e0*/  IMAD R4, R9, UR5, R4 ;  /* 0x0000000509047c24 */ /* 0x000fe2000f8e0204 */
[----:B------:R-:W-:Y:S01]  /*c0f0*/  SHF.R.S32.HI R9, RZ, 0x1f, R5 ;  /* 0x0000001fff097819 */ /* 0x000fe20000011405 */
[----:B------:R-:W-:Y:S01]  /*c100*/  ULDC.64 UR4, c[0x0][0xcc8] ;  /* 0x0003320000047ab9 */ /* 0x000fe20000000a00 */
[----:B------:R-:W-:Y:S01]  /*c110*/  IADD3 R2, P0, R5, R2, RZ ;  /* 0x0000000205027210 */ /* 0x000fe20007f1e0ff */
[----:B------:R-:W-:-:S03]  /*c120*/  IMAD R0, R0, UR4, RZ ;  /* 0x0000000400007c24 */ /* 0x000fc6000f8e02ff */
[----:B------:R-:W-:Y:S01]  /*c130*/  IADD3.X R3, R9, R3, R4, P0, !PT ;  /* 0x0000000309037210 */ /* 0x000fe200007fe404 */
[C---:B------:R-:W-:Y:S02]  /*c140*/  IMAD R5, R7.reuse, UR5, R0 ;  /* 0x0000000507057c24 */ /* 0x040fe4000f8e0200 */
[----:B------:R-:W-:Y:S01]  /*c150*/  IMAD.WIDE.U32 R2, R7, UR4, R2 ;  /* 0x0000000407027c25 */ /* 0x000fe2000f8e0002 */
[----:B------:R-:W-:-:S03]  /*c160*/  ULDC.64 UR4, c[0x0][0xca8] ;  /* 0x00032a0000047ab9 */ /* 0x000fc60000000a00 */
[----:B------:R-:W-:Y:S01]  /*c170*/  IMAD.IADD R3, R3, 0x1, R5 ;  /* 0x0000000103037824 */ /* 0x000fe200078e0205 */
[----:B------:R-:W-:-:S04]  /*c180*/  LEA R4, P0, R2, UR4, 0x2 ;  /* 0x0000000402047c11 */ /* 0x000fc8000f8010ff */
[----:B------:R-:W-:Y:S01]  /*c190*/  LEA.HI.X R5, R2, UR5, R3, 0x2, P0 ;  /* 0x0000000502057c11 */ /* 0x000fe200080f1403 */
[----:B------:R-:W-:-:S05]  /*c1a0*/  IMAD.MOV.U32 R3, RZ, RZ, -0x800000 ;  /* 0xff800000ff037424 */ /* 0x000fca00078e00ff */
[----:B------:R4:W-:Y:S01]  /*c1b0*/  STG.E desc[UR12][R4.64], R3 ;  /* 0x0000000304007986 */ /* 0x0009e2000c10190c */
[----:B------:R-:W-:Y:S05]  /*c1c0*/  BRA `(.L_x_3186) ;  /* 0x0000005400dc7947 */ /* 0x000fea0003800000 */
.L_x_3184:
[----:B------:R-:W-:-:S08]  /*c1d0*/  NOP ;  /* 0x0000000000007918 */ /* 0x000fd00000000000 */
[----:B0-----:R-:W0:-:S00]  /*c1e0*/  USETMAXREG.DEALLOC.CTAPOOL 0x18 ;  /* 0x00000018000079c8 */ /* 0x001e0000080e0500 */
[----:B0-----:R-:W-:-:S06]  /*c1f0*/  LOP3.LUT R0, R0, 0x3, RZ, 0xc0, !PT ;  /* 0x0000000300007812 */ /* 0x001fcc00078ec0ff */
[----:B------:R-:W0:Y:S01]  /*c200*/  S2UR UR6, SR_CTAID.Y ;  /* 0x00000000000679c3 */ /* 0x000e220000002600 */
[----:B------:R-:W1:Y:S07]  /*c210*/  SHFL.IDX PT, R0, R0, RZ, 0x1f ;  /* 0x00001fff00007589 */ /* 0x000e6e00000e0000 */
[----:B------:R-:W2:Y:S01]  /*c220*/  S2UR UR44, SR_CTAID.Z ;  /* 0x00000000002c79c3 */ /* 0x000ea20000002700 */
[----:B-1----:R-:W-:-:S13]  /*c230*/  ISETP.NE.AND P0, PT, R0, RZ, PT ;  /* 0x000000ff0000720c */ /* 0x002fda0003f05270 */
[----:B0-2---:R-:W-:Y:S05]  /*c240*/  @!P0 BRA `(.L_x_3218) ;  /* 0x0000000000288947 */ /* 0x005fea0003800000 */
        /* <DEDUP_REMOVED lines=10> */
.L_x_3218:
[----:B------:R-:W-:Y:S01]  /*c2f0*/  ULDC UR7, c[0x0][0xd50] ;  /* 0x0003540000077ab9 */ /* 0x000fe20000000800 */
[----:B------:R-:W-:Y:S01]  /*c300*/  UMOV UR36, UR6 ;  /* 0x0000000600247c82 */ /* 0x000fe20008000000 */
[----:B------:R-:W-:-:S11]  /*c310*/  UISETP.NE.AND UP0, UPT, UR7, 0x1, UPT ;  /* 0x000000010700788c */ /* 0x000fd6000bf05270 */
[----:B------:R-:W-:Y:S01]  /*c320*/  @UP0 ULDC UR4, c[0x0][0xd54] ;  /* 0x0003550000040ab9 */ /* 0x000fe20000000800 */
[----:B------:R-:W-:Y:S01]  /*c330*/  @UP0 ULDC UR8, c[0x0][0xd58] ;  /* 0x0003560000080ab9 */ /* 0x000fe20000000800 */
[----:B------:R-:W-:-:S04]  /*c340*/  UIMAD.WIDE.U32 UR4, UR6, UR4, URZ ;  /* 0x00000004060472a5 */ /* 0x000fc8000f8e003f */
[----:B------:R-:W-:-:S12]  /*c350*/  @UP0 USHF.R.U32.HI UR36, URZ, UR8, UR5 ;  /* 0x000000083f240299 */ /* 0x000fd80008011605 */
.L_x_3219:
[----:B------:R-:W-:Y:S01]  /*c360*/  ISETP.LE.AND P0, PT, RZ, UR44, PT ;  /* 0x0000002cff007c0c */ /* 0x000fe2000bf03270 */
        /* <DEDUP_REMOVED lines=8> */
[----:B------:R-:W-:Y:S02]  /*c3f0*/  UISETP.NE.U32.AND UP0, UPT, UR6, URZ, UPT ;  /* 0x0000003f0600728c */ /* 0x000fe4000bf05070 */
[----:B------:R-:W-:Y:S02]  /*c400*/  ULOP3.LUT UR43, UR4, 0xffff, URZ, 0xc0, !UPT ;  /* 0x0000ffff042b7892 */ /* 0x000fe4000f8ec03f */
[----:B------:R-:W-:Y:S01]  /*c410*/  UISETP.NE.AND.EX UP0, UPT, UR7, URZ, UPT, UP0 ;  /* 0x0000003f0700728c */ /* 0x000fe2000bf05300 */
[----:B------:R-:W-:Y:S01]  /*c420*/  ULDC UR6, c[0x0][0x2f0] ;  /* 0x0000bc0000067ab9 */ /* 0x000fe20000000800 */
[----:B------:R-:W-:Y:S02]  /*c430*/  UMOV UR41, URZ ;  /* 0x0000003f00297c82 */ /* 0x000fe40008000000 */
        /* <DEDUP_REMOVED lines=8> */
[----:B------:R-:W-:Y:S08]  /*c4c0*/  @!P0 BRA `(.L_x_3221) ;  /* 0x0000000000908947 */ /* 0x000ff00003800000 */
[----:B------:R-:W-:-:S03]  /*c4d0*/  USHF.R.U32.HI UR6, URZ, 0x10, UR4 ;  /* 0x000000103f067899 */ /* 0x000fc60008011604 */
[----:B------:R-:W-:Y:S01]  /*c4e0*/  UMOV UR4, URZ ;  /* 0x0000003f00047c82 */ /* 0x000fe20008000000 */
[----:B------:R-:W-:-:S11]  /*c4f0*/  UISETP.NE.AND UP0, UPT, UR6, URZ, UPT ;  /* 0x0000003f0600728c */ /* 0x000fd6000bf05270 */
[----:B------:R-:W-:Y:S02]  /*c500*/  @!UP0 ULDC UR6, c[0x0][0xae8] ;  /* 0x0002ba0000068ab9 */ /* 0x000fe40000000800 */
[----:B------:R-:W-:Y:S01]  /*c510*/  IMAD.U32 R4, RZ, RZ, UR6 ;  /* 0x00000006ff047e24 */ /* 0x000fe2000f8e00ff */
[----:B------:R-:W-:-:S04]  /*c520*/  UIADD3 UR7, UR40, -0x1, UR6 ;  /* 0xffffffff28077890 */ /* 0x000fc8000fffe006 */
[-C--:B------:R-:W-:Y:S02]  /*c530*/  IABS R2, R4.reuse ;  /* 0x0000000400027213 */ /* 0x080fe40000000000 */
[----:B------:R-:W-:Y:S01]  /*c540*/  IABS R5, R4 ;  /* 0x0000000400057213 */ /* 0x000fe20000000000 */
[----:B------:R-:W-:Y:S01]  /*c550*/  IMAD.U32 R4, RZ, RZ, UR7 ;  /* 0x00000007ff047e24 */ /* 0x000fe2000f8e00ff */
[----:B------:R-:W-:Y:S01]  /*c560*/  R2UR UR11, R2 ;  /* 0x00000000020b72ca */ /* 0x000fe200000e0000 */
[----:B------:R-:W-:Y:S02]  /*c570*/  ULOP3.LUT UR7, UR7, UR6, URZ, 0x3c, !UPT ;  /* 0x0000000607077292 */ /* 0x000fe4000f8e3c3f */
[----:B------:R-:W-:-:S10]  /*c580*/  IMAD.MOV R5, RZ, RZ, -R5 ;  /* 0x000000ffff057224 */ /* 0x000fd400078e0a05 */
[----:B------:R-:W0:Y:S08]  /*c590*/  I2F.RP R2, UR11 ;  /* 0x0000000b00027d06 */ /* 0x000e300008209400 */
[----:B0-----:R-:W0:Y:S02]  /*c5a0*/  MUFU.RCP R2, R2 ;  /* 0x0000000200027308 */ /* 0x001e240000001000 */
[----:B0-----:R-:W-:Y:S01]  /*c5b0*/  VIADD R3, R2, 0xffffffe ;  /* 0x0ffffffe02037836 */ /* 0x001fe20000000000 */
[----:B------:R-:W-:Y:S01]  /*c5c0*/  IABS R2, R4 ;  /* 0x0000000400027213 */ /* 0x000fe20000000000 */
[----:B------:R-:W-:-:S03]  /*c5d0*/  IMAD.MOV.U32 R4, RZ, RZ, R5 ;  /* 0x000000ffff047224 */ /* 0x000fc600078e0005 */
[----:B------:R-:W-:Y:S01]  /*c5e0*/  R2UR UR9, R2 ;  /* 0x00000000020972ca */ /* 0x000fe200000e0000 */
[----:B------:R-:W0:Y:S01]  /*c5f0*/  F2I.FTZ.U32.TRUNC.NTZ R3, R3 ;  /* 0x0000000300037305 */ /* 0x000e22000021f000 */
[----:B------:R-:W-:Y:S02]  /*c600*/  R2UR UR10, R4 ;  /* 0x00000000040a72ca */ /* 0x000fe400000e0000 */
[----:B0-----:R-:W-:-:S13]  /*c610*/  R2UR UR5, R3 ;  /* 0x00000000030572ca */ /* 0x001fda00000e0000 */
[----:B------:R-:W-:-:S04]  /*c620*/  UIADD3 UR8, URZ, -UR5, URZ ;  /* 0x800000053f087290 */ /* 0x000fc8000fffe03f */
[----:B------:R-:W-:-:S04]  /*c630*/  UIMAD UR8, UR8, UR11, URZ ;  /* 0x0000000b080872a4 */ /* 0x000fc8000f8e023f */
[----:B------:R-:W-:-:S04]  /*c640*/  UIMAD.WIDE.U32 UR4, UR5, UR8, UR4 ;  /* 0x00000008050472a5 */ /* 0x000fc8000f8e0004 */
[----:B------:R-:W-:-:S04]  /*c650*/  UIMAD.WIDE.U32 UR4, UR5, UR9, URZ ;  /* 0x00000009050472a5 */ /* 0x000fc8000f8e003f */
[----:B------:R-:W-:-:S04]  /*c660*/  UIMAD UR4, UR5, UR10, UR9 ;  /* 0x0000000a050472a4 */ /* 0x000fc8000f8e0209 */
[----:B------:R-:W-:-:S11]  /*c670*/  UISETP.GT.U32.AND UP1, UPT, UR11, UR4, UPT ;  /* 0x000000040b00728c */ /* 0x000fd6000bf24070 */
[----:B------:R-:W-:Y:S02]  /*c680*/  @!UP1 UIADD3 UR4, UR4, -UR11, URZ ;  /* 0x8000000b04049290 */ /* 0x000fe4000fffe03f */
[----:B------:R-:W-:Y:S02]  /*c690*/  @!UP1 UIADD3 UR5, UR5, 0x1, URZ ;  /* 0x0000000105059890 */ /* 0x000fe4000fffe03f */
[----:B------:R-:W-:Y:S02]  /*c6a0*/  UISETP.GE.U32.AND UP0, UPT, UR4, UR11, UPT ;  /* 0x0000000b0400728c */ /* 0x000fe4000bf06070 */
[----:B------:R-:W-:-:S09]  /*c6b0*/  UISETP.GE.AND UP1, UPT, UR7, URZ, UPT ;  /* 0x0000003f0700728c */ /* 0x000fd2000bf26270 */
[----:B------:R-:W-:Y:S02]  /*c6c0*/  @UP0 UIADD3 UR5, UR5, 0x1, URZ ;  /* 0x0000000105050890 */ /* 0x000fe4000fffe03f */
[----:B------:R-:W-:Y:S02]  /*c6d0*/  UISETP.NE.AND UP0, UPT, UR6, URZ, UPT ;  /* 0x0000003f0600728c */ /* 0x000fe4000bf05270 */
[----:B------:R-:W-:-:S09]  /*c6e0*/  @!UP1 UIADD3 UR5, -UR5, URZ, URZ ;  /* 0x0000003f05059290 */ /* 0x000fd2000fffe13f */
[----:B------:R-:W-:-:S07]  /*c6f0*/  @!UP0 ULOP3.LUT UR5, URZ, UR6, URZ, 0x33, !UPT ;  /* 0x000000063f058292 */ /* 0x000fce000f8e333f */
[----:B------:R-:W-:-:S05]  /*c700*/  UMOV UR41, UR5 ;  /* 0x0000000500297c82 */ /* 0x000fca0008000000 */
.L_x_3221:
[----:B------:R-:W-:Y:S01]  /*c710*/  UIMAD UR39, UR43, UR41, URZ ;  /* 0x000000292b2772a4 */ /* 0x000fe2000f8e023f */
[----:B------:R-:W-:Y:S02]  /*c720*/  IMAD.U32 R2, RZ, RZ, UR40 ;  /* 0x00000028ff027e24 */ /* 0x000fe4000f8e00ff */
[----:B------:R-:W-:Y:S02]  /*c730*/  IMAD.MOV.U32 R6, RZ, RZ, RZ ;  /* 0x000000ffff067224 */ /* 0x000fe400078e00ff */
[----:B------:R-:W-:Y:S02]  /*c740*/  IMAD.MOV.U32 R9, RZ, RZ, 0x1 ;  /* 0x00000001ff097424 */ /* 0x000fe400078e00ff */
[----:B------:R-:W-:-:S05]  /*c750*/  IMAD.U32 R3, RZ, RZ, UR39 ;  /* 0x00000027ff037e24 */ /* 0x000fca000f8e00ff */
[----:B------:R-:W-:-:S04]  /*c760*/  VIADDMNMX R19, R3, UR41, R2, PT ;  /* 0x0000002903137c46 */ /* 0x000fc8000b800102 */
[----:B------:R-:W-:Y:S01]  /*c770*/  ISETP.GT.AND P0, PT, R19, UR39, PT ;  /* 0x0000002713007c0c */ /* 0x000fe2000bf04270 */
        /* <DEDUP_REMOVED lines=25> */
.L_x_3222:
        /* <DEDUP_REMOVED lines=20> */
.L_x_3224:
        /* <DEDUP_REMOVED lines=15> */
.L_x_3223:
[----:B------:R-:W-:Y:S01]  /*cb40*/  ULDC.64 UR4, c[0x0][0xaf0] ;  /* 0x0002bc0000047ab9 */ /* 0x000fe20000000a00 */
[----:B------:R-:W-:Y:S01]  /*cb50*/  IMAD.U32 R18, RZ, RZ, UR44 ;  /* 0x0000002cff127e24 */ /* 0x000fe2000f8e00ff */
[----:B------:R-:W-:Y:S01]  /*cb60*/  UISETP.NE.U32.AND UP0, UPT, UR4, URZ, UPT ;  /* 0x0000003f0400728c */ /* 0x000fe2000bf05070 */
[----:B------:R-:W0:Y:S01]  /*cb70*/  LDC.64 R4, c[0x0][0x418] ;  /* 0x00010600ff047b82 */ /* 0x000e220000000a00 */
[----:B------:R-:W-:Y:S02]  /*cb80*/  ULDC.64 UR6, c[0x0][0x208] ;  /* 0x0000820000067ab9 */ /* 0x000fe40000000a00 */
[----:B------:R-:W-:-:S06]  /*cb90*/  UISETP.NE.AND.EX UP0, UPT, UR5, URZ, UPT, UP0 ;  /* 0x0000003f0500728c */ /* 0x000fcc000bf05300 */
[----:B------:R-:W-:-:S05]  /*cba0*/  PLOP3.LUT P0, PT, PT, PT, UP0, 0x80, 0x0 ;  /* 0x000000000000781c */ /* 0x000fca0003f0f008 */
[----:B------:R-:W-:Y:S02]  /*cbb0*/  @UP0 ULDC.64 UR4, c[0x0][0xaf0] ;  /* 0x0002bc0000040ab9 */ /* 0x000fe40000000a00 */
[----:B------:R-:W-:-:S06]  /*cbc0*/  @UP0 UIMAD.WIDE UR4, UR44, 0x4, UR4 ;  /* 0x000000042c0408a5 */ /* 0x000fcc000f8e0204 */
[----:B------:R-:W-:Y:S02]  /*cbd0*/  IMAD.U32 R2, RZ, RZ, UR4 ;  /* 0x00000004ff027e24 */ /* 0x000fe4000f8e00ff */
[----:B------:R-:W-:-:S05]  /*cbe0*/  IMAD.U32 R3, RZ, RZ, UR5 ;  /* 0x00000005ff037e24 */ /* 0x000fca000f8e00ff */
[----:B------:R-:W2:Y:S01]  /*cbf0*/  @P0 LDG.E R18, desc[UR6][R2.64] ;  /* 0x0000000602120981 */ /* 0x000ea2000c1e1900 */
[----:B0-----:R-:W-:Y:S01]  /*cc00*/  ISETP.NE.U32.AND P0, PT, R4, RZ, PT ;  /* 0x000000ff0400720c */ /* 0x001fe20003f05070 */
[----:B------:R-:W-:Y:S01]  /*cc10*/  UMOV UR4, 0xffffffff ;  /* 0xffffffff00047882 */ /* 0x000fe20000000000 */
[----:B------:R-:W-:Y:S01]  /*cc20*/  LOP3.LUT R17, R17, 0xfffffffe, RZ, 0xc0, !PT ;  /* 0xfffffffe11117812 */ /* 0x000fe200078ec0ff */
[----:B------:R-:W0:Y:S01]  /*cc30*/  S2R R16, SR_TID.X ;  /* 0x0000000000107919 */ /* 0x000e220000002100 */
[----:B------:R-:W-:Y:S01]  /*cc40*/  ISETP.NE.AND.EX P1, PT, R5, RZ, PT, P0 ;  /* 0x000000ff0500720c */ /* 0x000fe20003f25300 */
[----:B------:R-:W-:-:S12]  /*cc50*/  VIADD R0, R19, 0xffffffff ;  /* 0xffffffff13007836 */ /* 0x000fd80000000000 */
[----:B------:R-:W-:Y:S02]  /*cc60*/  @P1 LOP3.LUT R17, R17, 0x1, RZ, 0xfc, !PT ;  /* 0x0000000111111812 */ /* 0x000fe400078efcff */
[----:B0-----:R-:W-:-:S04]  /*cc70*/  SHF.R.U32.HI R6, RZ, 0x5, R16 ;  /* 0x00000005ff067819 */ /* 0x001fc80000011610 */
[----:B------:R-:W-:Y:S02]  /*cc80*/  LOP3.LUT R6, R6, 0x3, RZ, 0xc0, !PT ;  /* 0x0000000306067812 */ /* 0x000fe400078ec0ff */
[----:B--2---:R-:W-:Y:S02]  /*cc90*/  SHF.R.S32.HI R19, RZ, 0x1f, R18 ;  /* 0x0000001fff137819 */ /* 0x004fe40000011412 */
[----:B------:R-:W-:Y:S01]  /*cca0*/  SEL R16, R18, RZ, !P1 ;  /* 0x000000ff12107207 */ /* 0x000fe20004800000 */
[----:B------:R-:W-:Y:S06]  /*ccb0*/  BRA.DIV UR4, `(.L_x_3225) ;  /* 0x0000004e04a07947 */ /* 0x000fec000b800000 */
[----:B------:R0:W1:Y:S02]  /*ccc0*/  SHFL.IDX PT, R14, R6, RZ, 0x1f ;  /* 0x00001fff060e7589 */ /* 0x00006400000e0000 */
.L_x_3325:
[----:B------:R2:W-:Y:S01]  /*ccd0*/  STL [R1+0x8], R0 ;  /* 0x0000080001007387 */ /* 0x0005e20000100800 */
[----:B-1----:R-:W-:Y:S02]  /*cce0*/  ISETP.NE.AND P0, PT, R14, RZ, PT ;  /* 0x000000ff0e00720c */ /* 0x002fe40003f05270 */
[----:B------:R-:W-:Y:S02]  /*ccf0*/  PLOP3.LUT P2, PT, PT, PT, PT, 0x8, 0x0 ;  /* 0x000000000000781c */ /* 0x000fe40003f4e170 */
[----:B------:R-:W-:-:S11]  /*cd00*/  LOP3.LUT R17, R17, 0xfffffffd, RZ, 0xc0, !PT ;  /* 0xfffffffd11117812 */ /* 0x000fd600078ec0ff */
[----:B------:R-:W-:Y:S01]  /*cd10*/  @P2 LOP3.LUT R17, R17, 0x2, RZ, 0xfc, !PT ;  /* 0x0000000211112812 */ /* 0x000fe200078efcff */
[----:B--2---:R-:W-:Y:S06]  /*cd20*/  @P0 BRA `(.L_x_3226) ;  /* 0x0000000000ec0947 */ /* 0x004fec0003800000 */
[----:B------:R-:W-:-:S03]  /*cd30*/  UMOV UR4, 0xffffffff ;  /* 0xffffffff00047882 */ /* 0x000fc60000000000 */
[----:B------:R-:W-:Y:S05]  /*cd40*/  BRA.DIV UR4, `(.L_x_3227) ;  /* 0x0000004e049c7947 */ /* 0x000fea000b800000 */
[----:B------:R-:W-:-:S13]  /*cd50*/  ELECT P6, URZ, PT ;  /* 0x00000000003f782f */ /* 0x000fda00038c0000 */
.L_x_3328:
[----:B------:R-:W-:Y:S05]  /*cd60*/  @!P6 BRA `(.L_x_3226) ;  /* 0x0000000000dce947 */ /* 0x000fea0003800000 */
[----:B------:R-:W-:Y:S01]  /*cd70*/  IMAD.MOV.U32 R16, RZ, RZ, R18 ;  /* 0x000000ffff107224 */ /* 0x000fe200078e0012 */
[----:B------:R-:W-:Y:S06]  /*cd80*/  @!P1 BRA `(.L_x_3228) ;  /* 0x0000000000549947 */ /* 0x000fec0003800000 */
[----:B------:R-:W-:Y:S01]  /*cd90*/  IMAD.MOV.U32 R8, RZ, RZ, R0 ;  /* 0x000000ffff087224 */ /* 0x000fe200078e0000 */
[----:B------:R-:W-:Y:S01]  /*cda0*/  ULDC.64 UR4, c[0x0][0x428] ;  /* 0x00010a0000047ab9 */ /* 0x000fe20000000a00 */
[----:B------:R-:W1:Y:S01]  /*cdb0*/  LDC R0, c[0x0][0x43c] ;  /* 0x00010f00ff007b82 */ /* 0x000e620000000800 */
[----:B------:R-:W-:Y:S01]  /*cdc0*/  IMAD R7, R19, UR4, RZ ;  /* 0x0000000413077c24 */ /* 0x000fe2000f8e02ff */
[----:B------:R-:W-:Y:S01]  /*cdd0*/  ULDC.64 UR6, c[0x0][0x208] ;  /* 0x0000820000067ab9 */ /* 0x000fe20000000a00 */
[----:B0-----:R-:W-:Y:S02]  /*cde0*/  IMAD.MOV.U32 R6, RZ, RZ, R8 ;  /* 0x000000ffff067224 */ /* 0x001fe400078e0008 */
        /* <DEDUP_REMOVED lines=13> */
[----:B------:R-:W-:-:S05]  /*cec0*/  IMAD R8, R0, R3, R8 ;  /* 0x0000000300087224 */ /* 0x000fca00078e0208 */
[----:B------:R1:W-:Y:S02]  /*ced0*/  STL [R1+0x8], R8 ;  /* 0x0000080801007387 */ /* 0x0003e40000100800 */
.L_x_3228:
[----:B------:R-:W-:Y:S01]  /*cee0*/  IMAD.MOV.U32 R0, RZ, RZ, 0x1 ;  /* 0x00000001ff007424 */ /* 0x000fe200078e00ff */
[----:B-1----:R-:W1:Y:S04]  /*cef0*/  S2R R8, SR_TID.X ;  /* 0x0000000000087919 */ /* 0x002e680000002100 */
[----:B------:R-:W-:-:S04]  /*cf00*/  SHF.L.U32 R0, R0, 0x1f, RZ ;  /* 0x0000001f00007819 */ /* 0x000fc800000006ff */
[----:B------:R-:W2:Y:S01]  /*cf10*/  SYNCS.PHASECHK.TRANS64.TRYWAIT P0, [UR38+0x38840], R0 ;  /* 0x03884000ff0075a7 */ /* 0x000ea20008000166 */
[----:B-1----:R-:W-:-:S04]  /*cf20*/  LOP3.LUT R2, R8, 0x7f, RZ, 0xc0, !PT ;  /* 0x0000007f08027812 */ /* 0x002fc800078ec0ff */
[----:B------:R-:W-:Y:S01]  /*cf30*/  ISETP.NE.AND P1, PT, R2, RZ, PT ;  /* 0x000000ff0200720c */ /* 0x000fe20003f25270 */
[----:B--2---:R-:W-:-:S12]  /*cf40*/  @!P0 BRA `(.L_x_3229) ;  /* 0x0000004c003c8947 */ /* 0x004fd80003800000 */
.L_x_3329:
[----:B------:R-:W-:Y:S05]  /*cf50*/  @P1 BRA `(.L_x_3230) ;  /* 0x0000000000181947 */ /* 0x000fea0003800000 */
[----:B------:R-:W2:Y:S01]  /*cf60*/  S2R R2, SR_TID.X ;  /* 0x0000000000027919 */ /* 0x000ea20000002100 */
[----:B-1----:R-:W-:-:S04]  /*cf70*/  IMAD.MOV.U32 R0, RZ, RZ, 0x2000 ;  /* 0x00002000ff007424 */ /* 0x002fc800078e00ff */
[----:B------:R3:W-:Y:S01]  /*cf80*/  SYNCS.ARRIVE.TRANS64 RZ, [UR38+0x38830], R0 ;  /* 0x03883000ffff79a7 */ /* 0x0007e20008000026 */
[----:B--2---:R-:W-:-:S13]  /*cf90*/  LOP3.LUT P0, RZ, R2, 0x1f, RZ, 0xc0, !PT ;  /* 0x0000001f02ff7812 */ /* 0x004fda000780c0ff */
[----:B---3--:R-:W-:Y:S05]  /*cfa0*/  @!P0 BRA `(.L_x_3230) ;  /* 0x0000000000048947 */ /* 0x008fea0003800000 */
[----:B------:R-:W-:Y:S01]  /*cfb0*/  BPT.TRAP 0x1 ;  /* 0x000000040000795c */ /* 0x000fe20000300000 */
.L_x_3230:
[----:B-1----:R-:W2:Y:S01]  /*cfc0*/  LDL R0, [R1+0x8] ;  /* 0x0000080001007983 */ /* 0x002ea20000100800 */
[----:B------:R-:W-:Y:S01]  /*cfd0*/  ULDC.64 UR4, c[0x0][0x198] ;  /* 0x0000660000047ab9 */ /* 0x000fe20000000a00 */
[----:B-----5:R-:W-:Y:S01]  /*cfe0*/  R2UR UR13, R16 ;  /* 0x00000000100d72ca */ /* 0x020fe200000e0000 */
[----:B------:R-:W-:Y:S01]  /*cff0*/  UIADD3 UR4, UP0, UR4, 0x370, URZ ;  /* 0x0000037004047890 */ /* 0x000fe2000ff1e03f */
[----:B------:R-:W-:Y:S01]  /*d000*/  PLOP3.LUT P0, PT, PT, PT, PT, 0x80, 0x0 ;  /* 0x000000000000781c */ /* 0x000fe20003f0f070 */
[----:B------:R-:W-:Y:S01]  /*d010*/  UIADD3 UR8, UR38, 0x22400, URZ ;  /* 0x0002240026087890 */ /* 0x000fe2000fffe03f */
[----:B------:R-:W-:Y:S01]  /*d020*/  LOP3.LUT R17, R17, 0xfffffffd, RZ, 0xc0, !PT ;  /* 0xfffffffd11117812 */ /* 0x000fe200078ec0ff */
[----:B------:R-:W-:Y:S02]  /*d030*/  UIADD3 UR9, UR38, 0x38830, URZ ;  /* 0x0003883026097890 */ /* 0x000fe4000fffe03f */
[----:B------:R-:W-:Y:S01]  /*d040*/  UIADD3.X UR5, URZ, UR5, URZ, UP0, !UPT ;  /* 0x000000053f057290 */ /* 0x000fe200087fe43f */
[----:B------:R-:W-:Y:S01]  /*d050*/  UMOV UR6, 0x0 ;  /* 0x0000000000067882 */ /* 0x000fe20000000000 */
[----:B------:R-:W-:Y:S01]  /*d060*/  UMOV UR7, 0x14f00000 ;  /* 0x14f0000000077882 */ /* 0x000fe20000000000 */
[----:B------:R-:W-:Y:S01]  /*d070*/  UMOV UR10, URZ ;  /* 0x0000003f000a7c82 */ /* 0x000fe20008000000 */
[----:B------:R-:W-:-:S04]  /*d080*/  UMOV UR12, UR36 ;  /* 0x00000024000c7c82 */ /* 0x000fc80008000000 */
[----:B------:R-:W-:Y:S02]  /*d090*/  @P0 LOP3.LUT R17, R17, 0x2, RZ, 0xfc, !PT ;  /* 0x0000000211110812 */ /* 0x000fe400078efcff */
[----:B--2---:R-:W-:-:S13]  /*d0a0*/  R2UR UR11, R0 ;  /* 0x00000000000b72ca */ /* 0x004fda00000e0000 */
[----:B------:R-:W-:-:S09]  /*d0b0*/  USHF.L.U32 UR11, UR11, 0x6, URZ ;  /* 0x000000060b0b7899 */ /* 0x000fd2000800063f */
[----:B------:R1:W-:Y:S02]  /*d0c0*/  UTMALDG.4D [UR8], [UR4], desc[UR6] ;  /* 0x00000608040075b4 */ /* 0x0003e40008019000 */
[----:B-1----:R-:W-:Y:S01]  /*d0d0*/  NOP ;  /* 0x0000000000007918 */ /* 0x002fe20000000000 */
.L_x_3226:
[----:B------:R-:W-:Y:S05]  /*d0e0*/  WARPSYNC.ALL ;  /* 0x0000000000007948 */ /* 0x000fea0003800000 */
[----:B------:R-:W-:Y:S01]  /*d0f0*/  UIADD3 UR4, UR38, 0x20400, URZ ;  /* 0x0002040026047890 */ /* 0x000fe2000fffe03f */
[----:B------:R-:W-:Y:S01]  /*d100*/  BAR.SYNC.DEFER_BLOCKING 0x8, 0x100 ;  /* 0x0204000000007b1d */ /* 0x000fe20000010000 */
[----:B------:R-:W-:Y:S02]  /*d110*/  USHF.R.S32.HI UR42, URZ, 0x1f, UR36 ;  /* 0x0000001f3f2a7899 */ /* 0x000fe40008011424 */
[----:B------:R-:W-:Y:S02]  /*d120*/  ULOP3.LUT UP0, URZ, UR4, 0x3ff, URZ, 0xc0, !UPT ;  /* 0x000003ff043f7892 */ /* 0x000fe4000f80c03f */
[----:B------:R-:W-:-:S04]  /*d130*/  USHF.R.S32.HI UR45, URZ, 0x1f, UR44 ;  /* 0x0000001f3f2d7899 */ /* 0x000fc8000801142c */
        /* <DEDUP_REMOVED lines=9> */
[----:B0-----:R-:W-:Y:S02]  /*d1d0*/  IMAD.U32 R6, RZ, RZ, UR6 ;  /* 0x00000006ff067e24 */ /* 0x001fe4000f8e00ff */
        /* <DEDUP_REMOVED lines=8> */
.L_x_3231:
[----:B------:R-:W1:Y:S01]  /*d260*/  LDC R7, c[0x0][0x448] ;  /* 0x00011200ff077b82 */ /* 0x000e620000000800 */
[----:B------:R-:W2:Y:S01]  /*d270*/  S2R R13, SR_TID.X ;  /* 0x00000000000d7919 */ /* 0x000ea20000002100 */
[----:B------:R-:W-:Y:S02]  /*d280*/  ULDC.64 UR8, c[0x0][0x2d8] ;  /* 0x0000b60000087ab9 */ /* 0x000fe40000000a00 */
[----:B------:R-:W-:Y:S01]  /*d290*/  UIMAD UR6, UR42, UR8, URZ ;  /* 0x000000082a0672a4 */ /* 0x000fe2000f8e023f */
[----:B------:R-:W3:Y:S01]  /*d2a0*/  S2R R12, SR_CTAID.X ;  /* 0x00000000000c7919 */ /* 0x000ee20000002500 */
[----:B------:R-:W-:Y:S02]  /*d2b0*/  UIMAD.WIDE.U32 UR4, UR36, UR8, URZ ;  /* 0x00000008240472a5 */ /* 0x000fe4000f8e003f */
[----:B------:R-:W-:-:S03]  /*d2c0*/  UIMAD UR6, UR36, UR9, UR6 ;  /* 0x00000009240672a4 */ /* 0x000fc6000f8e0206 */
[----:B------:R-:W-:Y:S01]  /*d2d0*/  ULDC.64 UR8, c[0x0][0x2e0] ;  /* 0x0000b80000087ab9 */ /* 0x000fe20000000a00 */
[----:B------:R-:W-:Y:S02]  /*d2e0*/  UIADD3 UR5, UR5, UR6, URZ ;  /* 0x0000000605057290 */ /* 0x000fe4000fffe03f */
[----:B------:R-:W-:Y:S02]  /*d2f0*/  UIMAD UR7, UR45, UR8, URZ ;  /* 0x000000082d0772a4 */ /* 0x000fe4000f8e023f */
[----:B------:R-:W-:Y:S02]  /*d300*/  UIMAD.WIDE.U32 UR4, UR44, UR8, UR4 ;  /* 0x000000082c0472a5 */ /* 0x000fe4000f8e0004 */
[----:B------:R-:W-:-:S04]  /*d310*/  UIMAD UR6, UR44, UR9, UR7 ;  /* 0x000000092c0672a4 */ /* 0x000fc8000f8e0207 */
[----:B------:R-:W-:Y:S01]  /*d320*/  IMAD.U32 R4, RZ, RZ, UR4 ;  /* 0x00000004ff047e24 */ /* 0x000fe2000f8e00ff */
[----:B------:R-:W-:Y:S01]  /*d330*/  UIADD3 UR6, UR5, UR6, URZ ;  /* 0x0000000605067290 */ /* 0x000fe2000fffe03f */
[----:B-1----:R-:W-:Y:S02]  /*d340*/  ISETP.NE.AND P0, PT, R7, 0x1, PT ;  /* 0x000000010700780c */ /* 0x002fe40003f05270 */
[----:B------:R-:W-:Y:S01]  /*d350*/  IMAD.MOV.U32 R2, RZ, RZ, R4 ;  /* 0x000000ffff027224 */ /* 0x000fe200078e0004 */
[C---:B--2---:R-:W-:Y:S01]  /*d360*/  LOP3.LUT R8, R13.reuse, 0x7f, RZ, 0xc0, !PT ;  /* 0x0000007f0d087812 */ /* 0x044fe200078ec0ff */
[----:B------:R-:W-:-:S09]  /*d370*/  IMAD.SHL.U32 R3, R13, 0x10, RZ ;  /* 0x000000100d037824 */ /* 0x000fd200078e00ff */
[----:B------:R-:W1:Y:S01]  /*d380*/  @P0 LDC R0, c[0x0][0x44c] ;  /* 0x00011300ff000b82 */ /* 0x000e620000000800 */
[----:B0-----:R-:W-:-:S04]  /*d390*/  SHF.R.U32.HI R6, RZ, 0x3, R8 ;  /* 0x00000003ff067819 */ /* 0x001fc80000011608 */
[----:B------:R-:W-:-:S03]  /*d3a0*/  LOP3.LUT R3, R6, 0x70, R3, 0xf8, !PT ;  /* 0x0000007006037812 */ /* 0x000fc600078ef803 */
[----:B------:R-:W0:Y:S02]  /*d3b0*/  @P0 LDC R5, c[0x0][0x450] ;  /* 0x00011400ff050b82 */ /* 0x000e240000000800 */
[----:B---3--:R-:W-:Y:S02]  /*d3c0*/  IMAD R10, R12, 0x40, R3 ;  /* 0x000000400c0a7824 */ /* 0x008fe400078e0203 */
[----:B------:R-:W-:Y:S02]  /*d3d0*/  IMAD.U32 R3, RZ, RZ, UR6 ;  /* 0x00000006ff037e24 */ /* 0x000fe4000f8e00ff */
[----:B------:R-:W-:Y:S02]  /*d3e0*/  IMAD.MOV.U32 R9, RZ, RZ, R10 ;  /* 0x000000ffff097224 */ /* 0x000fe400078e000a */
[----:B-1----:R-:W-:-:S05]  /*d3f0*/  @P0 IMAD.HI.U32 R0, R10, R0, RZ ;  /* 0x000000000a000227 */ /* 0x002fca00078e00ff */
[----:B0-----:R-:W-:Y:S01]  /*d400*/  @P0 SHF.R.U32.HI R9, RZ, R5, R0 ;  /* 0x00000005ff090219 */ /* 0x001fe20000011600 */
[----:B------:R-:W-:Y:S01]  /*d410*/  IMAD.U32 R5, RZ, RZ, UR5 ;  /* 0x00000005ff057e24 */ /* 0x000fe2000f8e00ff */
[----:B------:R-:W-:Y:S02]  /*d420*/  ULDC.64 UR4, c[0x0][0x2d0] ;  /* 0x0000b40000047ab9 */ /* 0x000fe40000000a00 */
[--C-:B------:R-:W-:Y:S01]  /*d430*/  SHF.R.S32.HI R0, RZ, 0x1f, R9.reuse ;  /* 0x0000001fff007819 */ /* 0x100fe20000011409 */
[----:B------:R-:W-:Y:S02]  /*d440*/  IMAD.MOV R4, RZ, RZ, -R9 ;  /* 0x000000ffff047224 */ /* 0x000fe400078e0a09 */
[----:B------:R-:W-:-:S04]  /*d450*/  IMAD.WIDE.U32 R2, R9, UR4, R2 ;  /* 0x0000000409027c25 */ /* 0x000fc8000f8e0002 */
[----:B------:R-:W-:Y:S02]  /*d460*/  IMAD R0, R0, UR4, RZ ;  /* 0x0000000400007c24 */ /* 0x000fe4000f8e02ff */
[----:B------:R-:W-:Y:S02]  /*d470*/  IMAD R5, R7, R4, R10 ;  /* 0x0000000407057224 */ /* 0x000fe400078e020a */
[----:B------:R-:W-:Y:S01]  /*d480*/  IMAD R11, R9, UR5, R0 ;  /* 0x00000005090b7c24 */ /* 0x000fe2000f8e0200 */
[----:B------:R-:W-:Y:S02]  /*d490*/  ULDC.64 UR4, c[0x0][0x2c8] ;  /* 0x0000b20000047ab9 */ /* 0x000fe40000000a00 */
[----:B------:R-:W-:Y:S01]  /*d4a0*/  SHF.R.S32.HI R0, RZ, 0x1f, R5 ;  /* 0x0000001fff007819 */ /* 0x000fe20000011405 */
[----:B------:R-:W-:-:S04]  /*d4b0*/  IMAD.IADD R3, R3, 0x1, R11 ;  /* 0x0000000103037824 */ /* 0x000fc800078e020b */
[----:B------:R-:W-:Y:S02]  /*d4c0*/  IMAD R0, R0, UR4, RZ ;  /* 0x0000000400007c24 */ /* 0x000fe4000f8e02ff */
[----:B------:R-:W-:-:S04]  /*d4d0*/  IMAD.WIDE.U32 R2, R5, UR4, R2 ;  /* 0x0000000405027c25 */ /* 0x000fc8000f8e0002 */
[----:B------:R-:W-:Y:S01]  /*d4e0*/  IMAD R9, R5, UR5, R0 ;  /* 0x0000000505097c24 */ /* 0x000fe2000f8e0200 */
[----:B------:R-:W-:Y:S02]  /*d4f0*/  ULDC.64 UR4, c[0x0][0x280] ;  /* 0x0000a00000047ab9 */ /* 0x000fe40000000a00 */
[----:B------:R-:W-:Y:S01]  /*d500*/  LEA R0, P0, R2, UR4, 0x1 ;  /* 0x0000000402007c11 */ /* 0x000fe2000f8008ff */
[----:B------:R-:W-:Y:S01]  /*d510*/  IMAD.IADD R3, R3, 0x1, R9 ;  /* 0x0000000103037824 */ /* 0x000fe200078e0209 */
[----:B------:R-:W-:-:S04]  /*d520*/  ULDC UR4, c[0x0][0x2b8] ;  /* 0x0000ae0000047ab9 */ /* 0x000fc80000000800 */
[----:B------:R-:W-:Y:S01]  /*d530*/  LEA.HI.X R3, R2, UR5, R3, 0x1, P0 ;  /* 0x0000000502037c11 */ /* 0x000fe200080f0c03 */
[----:B------:R-:W-:-:S05]  /*d540*/  IMAD.SHL.U32 R2, R13, 0x8, RZ ;  /* 0x000000080d027824 */ /* 0x000fca00078e00ff */
[C---:B------:R-:W-:Y:S02]  /*d550*/  LOP3.LUT R10, R2.reuse, 0x38, RZ, 0xc0, !PT ;  /* 0x00000038020a7812 */ /* 0x040fe400078ec0ff */
[----:B------:R-:W-:Y:S02]  /*d560*/  LOP3.LUT R2, R2, 0x1f8, RZ, 0xc0, !PT ;  /* 0x000001f802027812 */ /* 0x000fe400078ec0ff */
[----:B------:R-:W-:Y:S01]  /*d570*/  ISETP.GE.AND P0, PT, R10, UR4, PT ;  /* 0x000000040a007c0c */ /* 0x000fe2000bf06270 */
[----:B------:R-:W-:Y:S01]  /*d580*/  UMOV UR4, 0xffffffff ;  /* 0xffffffff00047882 */ /* 0x000fe20000000000 */
[----:B------:R-:W-:Y:S01]  /*d590*/  LOP3.LUT R5, R2, 0x38, R13, 0x78, !PT ;  /* 0x0000003802057812 */ /* 0x000fe200078e780d */
[----:B------:R-:W-:-:S05]  /*d5a0*/  IMAD.SHL.U32 R2, R8, 0x8, RZ ;  /* 0x0000000808027824 */ /* 0x000fca00078e00ff */
[----:B------:R-:W-:Y:S01]  /*d5b0*/  LOP3.LUT R8, R5, 0x200, R2, 0xf8, !PT ;  /* 0x0000020005087812 */ /* 0x000fe200078ef802 */
[----:B------:R-:W-:Y:S06]  /*d5c0*/  BRA.DIV UR4, `(.L_x_3232) ;  /* 0x0000004604b47947 */ /* 0x000fec000b800000 */
[----:B------:R-:W0:Y:S01]  /*d5d0*/  S2R R4, SR_CTAID.X ;  /* 0x0000000000047919 */ /* 0x000e220000002500 */
[----:B------:R-:W-:Y:S01]  /*d5e0*/  ULDC UR4, c[0x0][0x288] ;  /* 0x0000a20000047ab9 */ /* 0x000fe20000000800 */
[----:B------:R-:W-:Y:S01]  /*d5f0*/  ULDC.64 UR6, c[0x0][0x208] ;  /* 0x0000820000067ab9 */ /* 0x000fe20000000a00 */
[----:B------:R-:W-:Y:S01]  /*d600*/  IMAD R2, R7, UR4, RZ ;  /* 0x0000000407027c24 */ /* 0x000fe2000f8e02ff */
[----:B------:R-:W1:Y:S01]  /*d610*/  SHFL.IDX PT, R14, R0, RZ, 0x181f ;  /* 0x00181fff000e7589 */ /* 0x000e6200000e0000 */
[----:B0-----:R-:W-:-:S03]  /*d620*/  IMAD R11, R4, 0x40, R6 ;  /* 0x00000040040b7824 */ /* 0x001fc600078e0206 */
[----:B------:R-:W0:Y:S01]  /*d630*/  SHFL.IDX PT, R4, R3, RZ, 0x181f ;  /* 0x00181fff03047589 */ /* 0x000e2200000e0000 */
[C---:B------:R-:W-:Y:S01]  /*d640*/  VIADD R12, R11.reuse, 0x10 ;  /* 0x000000100b0c7836 */ /* 0x040fe20000000000 */
[----:B------:R-:W-:Y:S02]  /*d650*/  ISETP.GE.AND P1, PT, R11, R2, PT ;  /* 0x000000020b00720c */ /* 0x000fe40003f26270 */
[----:B------:R-:W-:Y:S04]  /*d660*/  STL [R1+0x4], R11 ;  /* 0x0000040b01007387 */ /* 0x000fe80000100800 */
[----:B------:R-:W-:Y:S07]  /*d670*/  STL [R1+0xc], R12 ;  /* 0x00000c0c01007387 */ /* 0x000fee0000100800 */
[----:B-1----:R-:W-:-:S02]  /*d680*/  @!P1 LEA R14, P2, R10, R14, 0x1 ;  /* 0x0000000e0a0e9211 */ /* 0x002fc400078408ff */
[----:B------:R-:W-:-:S03]  /*d690*/  @!P1 LEA R9, R8, UR38, 0x1 ;  /* 0x0000002608099c11 */ /* 0x000fc6000f8e08ff */
[----:B0-----:R-:W-:Y:S02]  /*d6a0*/  @!P1 IMAD.X R5, RZ, RZ, R4, P2 ;  /* 0x000000ffff059224 */ /* 0x001fe400010e0604 */
[----:B------:R-:W-:Y:S02]  /*d6b0*/  @!P1 IMAD.MOV.U32 R4, RZ, RZ, R14 ;  /* 0x000000ffff049224 */ /* 0x000fe400078e000e */
[----:B------:R-:W0:Y:S04]  /*d6c0*/  SHFL.IDX PT, R14, R0, 0x1, 0x181f ;  /* 0x00381f00000e7f89 */ /* 0x000e2800000e0000 */
[----:B------:R1:W-:Y:S01]  /*d6d0*/  @!P1 LDGSTS.E.BYPASS.LTC128B.128 [R9+0x20400], desc[UR6][R4.64], !P0 ;  /* 0x2040000004099fae */ /* 0x0003e2000c101d46 */
[----:B------:R-:W-:-:S03]  /*d6e0*/  ISETP.GE.AND P1, PT, R12, R2, PT ;  /* 0x000000020c00720c */ /* 0x000fc60003f26270 */
[----:B-1----:R-:W1:Y:S01]  /*d6f0*/  SHFL.IDX PT, R4, R3, 0x1, 0x181f ;  /* 0x00381f0003047f89 */ /* 0x002e6200000e0000 */
[----:B------:R-:W-:-:S09]  /*d700*/  VIADD R9, R11, 0x20 ;  /* 0x000000200b097836 */ /* 0x000fd20000000000 */
[----:B------:R-:W-:Y:S01]  /*d710*/  @!P1 LEA R7, R8, UR38, 0x1 ;  /* 0x0000002608079c11 */ /* 0x000fe2000f8e08ff */
[----:B------:R-:W-:Y:S01]  /*d720*/  STL [R1+0x10], R9 ;  /* 0x0000100901007387 */ /* 0x000fe20000100800 */
[----:B0-----:R-:W-:-:S03]  /*d730*/  @!P1 LEA R6, P2, R10, R14, 0x1 ;  /* 0x0000000e0a069211 */ /* 0x001fc600078408ff */
[----:B------:R-:W0:Y:S02]  /*d740*/  SHFL.IDX PT, R14, R0, 0x2, 0x181f ;  /* 0x00581f00000e7f89 */ /* 0x000e2400000e0000 */
[----:B-1----:R-:W-:Y:S02]  /*d750*/  @!P1 IMAD.X R5, RZ, RZ, R4, P2 ;  /* 0x000000ffff059224 */ /* 0x002fe400010e0604 */
[----:B------:R-:W-:-:S05]  /*d760*/  @!P1 IMAD.MOV.U32 R4, RZ, RZ, R6 ;  /* 0x000000ffff049224 */ /* 0x000fca00078e0006 */
[----:B------:R1:W-:Y:S01]  /*d770*/  @!P1 LDGSTS.E.BYPASS.LTC128B.128 [R7+0x20c00], desc[UR6][R4.64], !P0 ;  /* 0x20c0000004079fae */ /* 0x0003e2000c101d46 */
[----:B------:R-:W-:-:S03]  /*d780*/  ISETP.GE.AND P1, PT, R9, R2, PT ;  /* 0x000000020900720c */ /* 0x000fc60003f26270 */
[----:B-1----:R-:W1:Y:S10]  /*d790*/  SHFL.IDX PT, R4, R3, 0x2, 0x181f ;  /* 0x00581f0003047f89 */ /* 0x002e7400000e0000 */
[----:B0-----:R-:W-:-:S02]  /*d7a0*/  @!P1 LEA R5, P2, R10, R14, 0x1 ;  /* 0x0000000e0a059211 */ /* 0x001fc400078408ff */
[----:B------:R-:W-:Y:S01]  /*d7b0*/  @!P1 LEA R6, R8, UR38, 0x1 ;  /* 0x0000002608069c11 */ /* 0x000fe2000f8e08ff */
[----:B------:R-:W0:Y:S04]  /*d7c0*/  SHFL.IDX PT, R3, R3, 0x3, 0x181f ;  /* 0x00781f0003037f89 */ /* 0x000e2800000e0000 */
[----:B------:R2:W3:Y:S01]  /*d7d0*/  SHFL.IDX PT, R14, R0, 0x3, 0x181f ;  /* 0x00781f00000e7f89 */ /* 0x0004e200000e0000 */
[----:B-1----:R-:W-:-:S05]  /*d7e0*/  @!P1 IMAD.X R4, RZ, RZ, R4, P2 ;  /* 0x000000ffff049224 */ /* 0x002fca00010e0604 */
[----:B------:R-:W-:-:S04]  /*d7f0*/  @!P1 LOP3.LUT R5, R5, R4, RZ, 0x3c, !PT ;  /* 0x0000000405059212 */ /* 0x000fc800078e3cff */
[----:B------:R-:W-:-:S04]  /*d800*/  @!P1 LOP3.LUT R4, R5, R4, RZ, 0x3c, !PT ;  /* 0x0000000405049212 */ /* 0x000fc800078e3cff */
[----:B------:R-:W-:-:S05]  /*d810*/  @!P1 LOP3.LUT R5, R5, R4, RZ, 0x3c, !PT ;  /* 0x0000000405059212 */ /* 0x000fca00078e3cff */
[----:B0--3--:R2:W-:Y:S02]  /*d820*/  @!P1 LDGSTS.E.BYPASS.LTC128B.128 [R6+0x21400], desc[UR6][R4.64], !P0 ;  /* 0x2140000004069fae */ /* 0x0095e4000c101d46 */
.L_x_3338:
[----:B--2---:R-:W2:Y:S01]  /*d830*/  LDL R0, [R1+0x4] ;  /* 0x0000040001007983 */ /* 0x004ea20000100800 */
[----:B------:R-:W-:Y:S01]  /*d840*/  ULDC.64 UR4, c[0x0][0x208] ;  /* 0x0000820000047ab9 */ /* 0x000fe20000000a00 */
[----:B--2---:R-:W-:-:S05]  /*d850*/  VIADD R0, R0, 0x30 ;  /* 0x0000003000007836 */ /* 0x004fca0000000000 */
[----:B------:R-:W-:Y:S01]  /*d860*/  ISETP.GE.AND P1, PT, R0, R2, PT ;  /* 0x000000020000720c */ /* 0x000fe20003f26270 */
[----:B------:R0:W-:-:S12]  /*d870*/  STL [R1+0x20], R0 ;  /* 0x0000200001007387 */ /* 0x0001d80000100800 */
[----:B------:R-:W-:Y:S02]  /*d880*/  @!P1 LEA R2, P2, R10, R14, 0x1 ;  /* 0x0000000e0a029211 */ /* 0x000fe400078408ff */
[----:B------:R-:W-:-:S03]  /*d890*/  @!P1 LEA R5, R8, UR38, 0x1 ;  /* 0x0000002608059c11 */ /* 0x000fc6000f8e08ff */
[----:B------:R-:W-:-:S05]  /*d8a0*/  @!P1 IMAD.X R3, RZ, RZ, R3, P2 ;  /* 0x000000ffff039224 */ /* 0x000fca00010e0603 */
[----:B------:R-:W-:Y:S01]  /*d8b0*/  @!PT LDS RZ, [RZ] ;  /* 0x00000000fffff984 */ /* 0x000fe20000000800 */
[----:B------:R-:W-:Y:S01]  /*d8c0*/  @!PT LDS RZ, [RZ] ;  /* 0x00000000fffff984 */ /* 0x000fe20000000800 */
[----:B------:R-:W-:Y:S01]  /*d8d0*/  @!PT LDS RZ, [RZ] ;  /* 0x00000000fffff984 */ /* 0x000fe20000000800 */
[----:B------:R1:W-:Y:S01]  /*d8e0*/  @!P1 LDGSTS.E.BYPASS.LTC128B.128 [R5+0x21c00], desc[UR4][R2.64], !P0 ;  /* 0x21c0000002059fae */ /* 0x0003e2000c101d44 */
[----:B------:R-:W-:Y:S01]  /*d8f0*/  NOP ;  /* 0x0000000000007918 */ /* 0x000fe20000000000 */
[----:B------:R-:W-:Y:S02]  /*d900*/  SYNCS.ARRIVE.TRANS64.RED.A0T1 RZ, [UR38+0x38800], RZ ;  /* 0x038800ffffff79a7 */ /* 0x000fe40008200426 */
[----:B------:R-:W-:Y:S01]  /*d910*/  ARRIVES.LDGSTSBAR.64.TRANSCNT [UR38+0x38800] ;  /* 0x03880000ff0079b0 */ /* 0x000fe20008000aa6 */
[----:B-1----:R-:W0:Y:S01]  /*d920*/  LDC.64 R2, c[0x0][0x3d8] ;  /* 0x0000f600ff027b82 */ /* 0x002e220000000a00 */
[----:B------:R-:W-:Y:S01]  /*d930*/  NOP ;  /* 0x0000000000007918 */ /* 0x000fe20000000000 */
[C---:B0-----:R-:W-:Y:S01]  /*d940*/  IMAD R0, R2.reuse, UR42, RZ ;  /* 0x0000002a02007c24 */ /* 0x041fe2000f8e02ff */
[----:B------:R-:W-:Y:S01]  /*d950*/  UIADD3 UR4, UR38, 0x26400, URZ ;  /* 0x0002640026047890 */ /* 0x000fe2000fffe03f */
[----:B------:R-:W-:Y:S01]  /*d960*/  IMAD.WIDE.U32 R4, R2, UR36, RZ ;  /* 0x0000002402047c25 */ /* 0x000fe2000f8e00ff */
[----:B------:R-:W-:Y:S02]  /*d970*/  SYNCS.ARRIVE.TRANS64.A1T0 RZ, [UR38+0x38800], RZ ;  /* 0x038800ffffff79a7 */ /* 0x000fe40008100026 */
[----:B------:R-:W-:Y:S01]  /*d980*/  ULOP3.LUT UP0, URZ, UR4, 0x3ff, URZ, 0xc0, !UPT ;  /* 0x000003ff043f7892 */ /* 0x000fe2000f80c03f */
[----:B------:R-:W-:Y:S01]  /*d990*/  IMAD R0, R3, UR36, R0 ;  /* 0x0000002403007c24 */ /* 0x000fe2000f8e0200 */
[----:B------:R0:W-:Y:S03]  /*d9a0*/  STL.64 [R1+0x18], R4 ;  /* 0x0000180401007387 */ /* 0x0001e60000100a00 */
[----:B------:R-:W-:Y:S01]  /*d9b0*/  IMAD.IADD R0, R5, 0x1, R0 ;  /* 0x0000000105007824 */ /* 0x000fe200078e0200 */
[----:B------:R-:W-:-:S04]  /*d9c0*/  PLOP3.LUT P0, PT, PT, PT, UP0, 0x80, 0x0 ;  /* 0x000000000000781c */ /* 0x000fc80003f0f008 */
[----:B------:R0:W-:Y:S09]  /*d9d0*/  STL [R1+0x24], R0 ;  /* 0x0000240001007387 */ /* 0x0001f20000100800 */
[----:B------:R-:W-:Y:S05]  /*d9e0*/  @!P0 BRA `(.L_x_3233) ;  /* 0x0000000000408947 */ /* 0x000fea0003800000 */
[----:B------:R-:W-:Y:S01]  /*d9f0*/  MOV R2, 0x0 ;  /* 0x0000000000027802 */ /* 0x000fe20000000f00 */
[----:B------:R-:W-:Y:S01]  /*da00*/  ULDC.64 UR6, c[0x4][0x118] ;  /* 0x0100460000067ab9 */ /* 0x000fe20000000a00 */
[----:B------:R-:W-:Y:S01]  /*da10*/  ULDC.64 UR8, c[0x4][0x120] ;  /* 0x0100480000087ab9 */ /* 0x000fe20000000a00 */
[----:B------:R-:W-:Y:S01]  /*da20*/  ULDC.64 UR4, c[0x4][0x60] ;  /* 0x0100180000047ab9 */ /* 0x000fe20000000a00 */
[----:B0-----:R-:W-:Y:S02]  /*da30*/  IMAD.U32 R4, RZ, RZ, UR6 ;  /* 0x00000006ff047e24 */ /* 0x001fe4000f8e00ff */
        /* <DEDUP_REMOVED lines=11> */
.L_x_3233:
[----:B------:R-:W2:Y:S01]  /*daf0*/  LDL.LU.64 R6, [R1+0x18] ;  /* 0x0000180001067983 */ /* 0x000ea20000300a00 */
[----:B------:R-:W-:-:S03]  /*db00*/  ULDC.64 UR8, c[0x0][0x3e0] ;  /* 0x0000f80000087ab9 */ /* 0x000fc60000000a00 */
[----:B------:R-:W3:Y:S01]  /*db10*/  LDL.LU R2, [R1+0x24] ;  /* 0x0000240001027983 */ /* 0x000ee20000300800 */
[----:B0-----:R-:W0:Y:S01]  /*db20*/  S2R R4, SR_TID.X ;  /* 0x0000000000047919 */ /* 0x001e220000002100 */
[----:B------:R-:W1:Y:S01]  /*db30*/  S2R R0, SR_CTAID.X ;  /* 0x0000000000007919 */ /* 0x000e620000002500 */
[C---:B0-----:R-:W-:Y:S01]  /*db40*/  LOP3.LUT R3, R4.reuse, 0x7f, RZ, 0xc0, !PT ;  /* 0x0000007f04037812 */ /* 0x041fe200078ec0ff */
[----:B------:R-:W-:-:S03]  /*db50*/  IMAD.SHL.U32 R15, R4, 0x10, RZ ;  /* 0x00000010040f7824 */ /* 0x000fc600078e00ff */
[----:B------:R-:W-:-:S04]  /*db60*/  SHF.R.U32.HI R4, RZ, 0x3, R3 ;  /* 0x00000003ff047819 */ /* 0x000fc80000011603 */
[----:B------:R-:W-:-:S05]  /*db70*/  LOP3.LUT R4, R4, 0x70, R15, 0xf8, !PT ;  /* 0x0000007004047812 */ /* 0x000fca00078ef80f */
[----:B-1----:R-:W-:Y:S01]  /*db80*/  IMAD R4, R0, 0x40, R4 ;  /* 0x0000004000047824 */ /* 0x002fe200078e0204 */
[----:B------:R-:W0:Y:S01]  /*db90*/  S2R R8, SR_TID.X ;  /* 0x0000000000087919 */ /* 0x000e220000002100 */
[----:B------:R-:W-:-:S04]  /*dba0*/  UIMAD UR6, UR45, UR8, URZ ;  /* 0x000000082d0672a4 */ /* 0x000fc8000f8e023f */
[----:B------:R-:W-:Y:S01]  /*dbb0*/  UIMAD UR6, UR44, UR9, UR6 ;  /* 0x000000092c0672a4 */ /* 0x000fe2000f8e0206 */
[----:B0-----:R-:W-:-:S05]  /*dbc0*/  IMAD.SHL.U32 R10, R8, 0x8, RZ ;  /* 0x00000008080a7824 */ /* 0x001fca00078e00ff */
[----:B------:R-:W-:Y:S02]  /*dbd0*/  LOP3.LUT R10, R10, 0x38, RZ, 0xc0, !PT ;  /* 0x000000380a0a7812 */ /* 0x000fe400078ec0ff */
[----:B------:R-:W-:Y:S02]  /*dbe0*/  LOP3.LUT R17, R17, 0xfffffff7, RZ, 0xc0, !PT ;  /* 0xfffffff711117812 */ /* 0x000fe400078ec0ff */
[----:B--2---:R-:W-:Y:S02]  /*dbf0*/  R2UR UR5, R7 ;  /* 0x00000000070572ca */ /* 0x004fe400000e0000 */
[----:B------:R-:W0:Y:S01]  /*dc00*/  LDC R7, c[0x0][0x448] ;  /* 0x00011200ff077b82 */ /* 0x000e220000000800 */
[----:B---3--:R-:W-:Y:S02]  /*dc10*/  R2UR UR5, R2 ;  /* 0x00000000020572ca */ /* 0x008fe400000e0000 */
[----:B0-----:R-:W-:-:S13]  /*dc20*/  ISETP.NE.AND P0, PT, R7, 0x1, PT ;  /* 0x000000010700780c */ /* 0x001fda0003f05270 */
[----:B------:R-:W0:Y:S08]  /*dc30*/  @P0 LDC R2, c[0x0][0x44c] ;  /* 0x00011300ff020b82 */ /* 0x000e300000000800 */
[----:B------:R-:W1:Y:S01]  /*dc40*/  @P0 LDC R0, c[0x0][0x450] ;  /* 0x00011400ff000b82 */ /* 0x000e620000000800 */
[----:B------:R-:W-:Y:S01]  /*dc50*/  R2UR UR4, R6 ;  /* 0x00000000060472ca */ /* 0x000fe200000e0000 */
[----:B0-----:R-:W-:-:S04]  /*dc60*/  @P0 IMAD.HI.U32 R3, R4, R2, RZ ;  /* 0x0000000204030227 */ /* 0x001fc800078e00ff */
[----:B------:R-:W-:Y:S01]  /*dc70*/  IMAD.MOV.U32 R2, RZ, RZ, R4 ;  /* 0x000000ffff027224 */ /* 0x000fe200078e0004 */
[----:B-1----:R-:W-:-:S07]  /*dc80*/  @P0 SHF.R.U32.HI R2, RZ, R0, R3 ;  /* 0x00000000ff020219 */ /* 0x002fce0000011603 */
[----:B------:R-:W-:Y:S01]  /*dc90*/  UIMAD.WIDE.U32 UR4, UR44, UR8, UR4 ;  /* 0x000000082c0472a5 */ /* 0x000fe2000f8e0004 */
[--C-:B------:R-:W-:Y:S01]  /*dca0*/  SHF.R.S32.HI R3, RZ, 0x1f, R2.reuse ;  /* 0x0000001fff037819 */ /* 0x100fe20000011402 */
[----:B------:R-:W-:Y:S01]  /*dcb0*/  IMAD.MOV R0, RZ, RZ, -R2 ;  /* 0x000000ffff007224 */ /* 0x000fe200078e0a02 */
[----:B------:R-:W-:Y:S01]  /*dcc0*/  ULDC.64 UR8, c[0x0][0x3d0] ;  /* 0x0000f40000087ab9 */ /* 0x000fe20000000a00 */
[----:B------:R-:W-:Y:S02]  /*dcd0*/  UIADD3 UR5, UR5, UR6, URZ ;  /* 0x0000000605057290 */ /* 0x000fe4000fffe03f */
[----:B------:R-:W-:Y:S02]  /*dce0*/  IMAD R0, R7, R0, R4 ;  /* 0x0000000007007224 */ /* 0x000fe400078e0204 */
[----:B------:R-:W-:Y:S02]  /*dcf0*/  IMAD R5, R3, UR8, RZ ;  /* 0x0000000803057c24 */ /* 0x000fe4000f8e02ff */
[----:B------:R-:W-:Y:S01]  /*dd00*/  IMAD.U32 R3, RZ, RZ, UR8 ;  /* 0x00000008ff037e24 */ /* 0x000fe2000f8e00ff */
[----:B------:R-:W-:Y:S01]  /*dd10*/  SHF.R.S32.HI R4, RZ, 0x1f, R0 ;  /* 0x0000001fff047819 */ /* 0x000fe20000011400 */
[----:B------:R-:W-:-:S02]  /*dd20*/  IMAD R5, R2, UR9, R5 ;  /* 0x0000000902057c24 */ /* 0x000fc4000f8e0205 */
[----:B------:R-:W-:Y:S01]  /*dd30*/  IMAD.WIDE.U32 R2, R2, R3, UR4 ;  /* 0x0000000402027e25 */ /* 0x000fe2000f8e0003 */
[----:B------:R-:W-:-:S03]  /*dd40*/  ULDC.64 UR4, c[0x0][0x3c8] ;  /* 0x0000f20000047ab9 */ /* 0x000fc60000000a00 */
        /* <DEDUP_REMOVED lines=9> */
[----:B------:R-:W-:-:S04]  /*dde0*/  LOP3.LUT R2, R10, 0x40, RZ, 0xfc, !PT ;  /* 0x000000400a027812 */ /* 0x000fc800078efcff */
[----:B------:R-:W-:Y:S02]  /*ddf0*/  ISETP.GE.AND P1, PT, R2, UR4, PT ;  /* 0x0000000402007c0c */ /* 0x000fe4000bf26270 */
[C---:B------:R-:W-:Y:S02]  /*de00*/  LOP3.LUT R2, R10.reuse, 0x80, RZ, 0xfc, !PT ;  /* 0x000000800a027812 */ /* 0x040fe400078efcff */
[----:B------:R-:W-:Y:S02]  /*de10*/  ISETP.GE.AND P3, PT, R10, UR4, PT ;  /* 0x000000040a007c0c */ /* 0x000fe4000bf66270 */
[----:B------:R-:W-:Y:S02]  /*de20*/  ISETP.GE.AND P2, PT, R2, UR4, PT ;  /* 0x0000000402007c0c */ /* 0x000fe4000bf46270 */
[----:B------:R-:W-:Y:S02]  /*de30*/  SEL R2, RZ, 0x1, P3 ;  /* 0x00000001ff027807 */ /* 0x000fe40001800000 */
[----:B------:R-:W-:-:S02]  /*de40*/  SEL R3, RZ, 0x4, P2 ;  /* 0x00000004ff037807 */ /* 0x000fc40001000000 */
[----:B------:R-:W-:-:S04]  /*de50*/  SEL R4, RZ, 0x2, P1 ;  /* 0x00000002ff047807 */ /* 0x000fc80000800000 */
[----:B------:R-:W-:Y:S02]  /*de60*/  IADD3 R2, R3, R4, R2 ;  /* 0x0000000403027210 */ /* 0x000fe40007ffe002 */
[----:B------:R-:W-:-:S04]  /*de70*/  LOP3.LUT R3, R10, 0xc0, RZ, 0xfc, !PT ;  /* 0x000000c00a037812 */ /* 0x000fc800078efcff */
[----:B------:R-:W-:Y:S02]  /*de80*/  ISETP.GE.AND P5, PT, R3, UR4, PT ;  /* 0x0000000403007c0c */ /* 0x000fe4000bfa6270 */
[----:B------:R-:W-:-:S04]  /*de90*/  LOP3.LUT R3, R10, 0x100, RZ, 0xfc, !PT ;  /* 0x000001000a037812 */ /* 0x000fc800078efcff */
[----:B------:R-:W-:Y:S02]  /*dea0*/  ISETP.GE.AND P0, PT, R3, UR4, PT ;  /* 0x0000000403007c0c */ /* 0x000fe4000bf06270 */
[----:B------:R-:W-:Y:S02]  /*deb0*/  SEL R4, RZ, 0x8, P5 ;  /* 0x00000008ff047807 */ /* 0x000fe40002800000 */
[----:B------:R-:W-:-:S04]  /*dec0*/  SEL R3, RZ, 0x10, P0 ;  /* 0x00000010ff037807 */ /* 0x000fc80000000000 */
[----:B------:R-:W-:Y:S02]  /*ded0*/  IADD3 R2, R3, R2, R4 ;  /* 0x0000000203027210 */ /* 0x000fe40007ffe004 */
[C---:B------:R-:W-:Y:S02]  /*dee0*/  LOP3.LUT R3, R10.reuse, 0x180, RZ, 0xfc, !PT ;  /* 0x000001800a037812 */ /* 0x040fe400078efcff */
[----:B------:R-:W-:Y:S02]  /*def0*/  @P1 LOP3.LUT R17, R17, 0x8, RZ, 0xfc, !PT ;  /* 0x0000000811111812 */ /* 0x000fe400078efcff */
[----:B------:R-:W-:Y:S02]  /*df00*/  ISETP.GE.AND P1, PT, R3, UR4, PT ;  /* 0x0000000403007c0c */ /* 0x000fe4000bf26270 */
[----:B------:R-:W-:Y:S02]  /*df10*/  LOP3.LUT R3, R10, 0x140, RZ, 0xfc, !PT ;  /* 0x000001400a037812 */ /* 0x000fe400078efcff */
[----:B------:R-:W-:-:S02]  /*df20*/  SEL R4, RZ, 0x40, P1 ;  /* 0x00000040ff047807 */ /* 0x000fc40000800000 */
[----:B------:R-:W-:Y:S02]  /*df30*/  LOP3.LUT R17, R17, 0xfffffffb, RZ, 0xc0, !PT ;  /* 0xfffffffb11117812 */ /* 0x000fe400078ec0ff */
[----:B------:R-:W-:Y:S02]  /*df40*/  ISETP.GE.AND P1, PT, R3, UR4, PT ;  /* 0x0000000403007c0c */ /* 0x000fe4000bf26270 */
[----:B------:R-:W-:Y:S02]  /*df50*/  LOP3.LUT R17, R17, 0xffffffef, RZ, 0xc0, !PT ;  /* 0xffffffef11117812 */ /* 0x000fe400078ec0ff */
[----:B------:R-:W-:Y:S02]  /*df60*/  SEL R3, RZ, 0x20, P1 ;  /* 0x00000020ff037807 */ /* 0x000fe40000800000 */
[----:B------:R-:W-:Y:S02]  /*df70*/  @P3 LOP3.LUT R17, R17, 0x10, RZ, 0xfc, !PT ;  /* 0x0000001011113812 */ /* 0x000fe400078efcff */
[----:B------:R-:W-:-:S02]  /*df80*/  IADD3 R4, R4, R2, R3 ;  /* 0x0000000204047210 */ /* 0x000fc40007ffe003 */
[----:B------:R-:W-:Y:S02]  /*df90*/  LOP3.LUT R2, R10, 0x1c0, RZ, 0xfc, !PT ;  /* 0x000001c00a027812 */ /* 0x000fe400078efcff */
[----:B------:R-:W-:Y:S02]  /*dfa0*/  @P2 LOP3.LUT R17, R17, 0x4, RZ, 0xfc, !PT ;  /* 0x0000000411112812 */ /* 0x000fe400078efcff */
[----:B------:R-:W-:Y:S01]  /*dfb0*/  ISETP.GE.AND P2, PT, R2, UR4, PT ;  /* 0x0000000402007c0c */ /* 0x000fe2000bf46270 */
[----:B------:R-:W-:-:S03]  /*dfc0*/  UMOV UR4, 0xffffffff ;  /* 0xffffffff00047882 */ /* 0x000fc60000000000 */
[----:B------:R-:W-:-:S05]  /*dfd0*/  SEL R5, RZ, 0x80, P2 ;  /* 0x00000080ff057807 */ /* 0x000fca0001000000 */
[----:B------:R-:W-:Y:S01]  /*dfe0*/  IMAD.IADD R5, R4, 0x1, R5 ;  /* 0x0000000104057824 */ /* 0x000fe200078e0205 */
[----:B------:R-:W-:Y:S06]  /*dff0*/  BRA.DIV UR4, `(.L_x_3234) ;  /* 0x0000004204787947 */ /* 0x000fec000b800000 */
[----:B------:R-:W2:Y:S01]  /*e000*/  LDL.LU R3, [R1+0x4] ;  /* 0x0000040001037983 */ /* 0x000ea20000300800 */
[----:B------:R-:W-:-:S03]  /*e010*/  ULDC UR4, c[0x0][0x288] ;  /* 0x0000a20000047ab9 */ /* 0x000fc60000000800 */
[----:B------:R-:W3:Y:S01]  /*e020*/  LDL.LU R2, [R1+0xc] ;  /* 0x00000c0001027983 */ /* 0x000ee20000300800 */
[----:B------:R-:W-:Y:S01]  /*e030*/  IMAD R7, R7, UR4, RZ ;  /* 0x0000000407077c24 */ /* 0x000fe2000f8e02ff */
[----:B------:R-:W-:Y:S02]  /*e040*/  LOP3.LUT R17, R17, 0xffffff7f, RZ, 0xc0, !PT ;  /* 0xffffff7f11117812 */ /* 0x000fe400078ec0ff */
[----:B------:R-:W4:Y:S02]  /*e050*/  LDL.LU R15, [R1+0x10] ;  /* 0x00001000010f7983 */ /* 0x000f240000300800 */
[----:B------:R-:W-:Y:S01]  /*e060*/  @P0 LOP3.LUT R17, R17, 0x80, RZ, 0xfc, !PT ;  /* 0x0000008011110812 */ /* 0x000fe200078efcff */
[----:B------:R-:W0:Y:S03]  /*e070*/  S2R R9, SR_TID.X ;  /* 0x0000000000097919 */ /* 0x000e260000002100 */
[C---:B------:R-:W-:Y:S01]  /*e080*/  LOP3.LUT P0, RZ, R17.reuse, 0x10, RZ, 0xc0, !PT ;  /* 0x0000001011ff7812 */ /* 0x040fe2000780c0ff */
[----:B------:R-:W1:Y:S01]  /*e090*/  S2R R11, SR_TID.X ;  /* 0x00000000000b7919 */ /* 0x000e620000002100 */
[----:B------:R-:W-:-:S04]  /*e0a0*/  LOP3.LUT R17, R17, 0xffffffbf, RZ, 0xc0, !PT ;  /* 0xffffffbf11117812 */ /* 0x000fc800078ec0ff */
[----:B------:R-:W-:-:S04]  /*e0b0*/  @P1 LOP3.LUT R17, R17, 0x40, RZ, 0xfc, !PT ;  /* 0x0000004011111812 */ /* 0x000fc800078efcff */
[C---:B------:R-:W-:Y:S01]  /*e0c0*/  LOP3.LUT P1, RZ, R17.reuse, 0x8, RZ, 0xc0, !PT ;  /* 0x0000000811ff7812 */ /* 0x040fe2000782c0ff */
[----:B------:R-:W-:Y:S01]  /*e0d0*/  ULDC.64 UR6, c[0x0][0x208] ;  /* 0x0000820000067ab9 */ /* 0x000fe20000000a00 */
[----:B------:R-:W-:Y:S01]  /*e0e0*/  LOP3.LUT P3, RZ, R17, 0x4, RZ, 0xc0, !PT ;  /* 0x0000000411ff7812 */ /* 0x000fe2000786c0ff */
[----:B0-----:R-:W-:Y:S01]  /*e0f0*/  IMAD.SHL.U32 R13, R9, 0x8, RZ ;  /* 0x00000008090d7824 */ /* 0x001fe200078e00ff */
[----:B-1----:R-:W-:-:S04]  /*e100*/  LOP3.LUT R11, R11, 0x7f, RZ, 0xc0, !PT ;  /* 0x0000007f0b0b7812 */ /* 0x002fc800078ec0ff */
[----:B------:R-:W-:Y:S01]  /*e110*/  LOP3.LUT R13, R13, 0x38, RZ, 0xc0, !PT ;  /* 0x000000380d0d7812 */ /* 0x000fe200078ec0ff */
[----:B------:R-:W-:Y:S02]  /*e120*/  IMAD.SHL.U32 R12, R11, 0x8, RZ ;  /* 0x000000080b0c7824 */ /* 0x000fe400078e00ff */
[----:B------:R-:W-:-:S05]  /*e130*/  IMAD.SHL.U32 R11, R9, 0x8, RZ ;  /* 0x00000008090b7824 */ /* 0x000fca00078e00ff */
[----:B------:R-:W-:-:S04]  /*e140*/  LOP3.LUT R11, R11, 0x1f8, RZ, 0xc0, !PT ;  /* 0x000001f80b0b7812 */ /* 0x000fc800078ec0ff */
[----:B------:R-:W-:-:S04]  /*e150*/  LOP3.LUT R11, R11, 0x38, R9, 0x78, !PT ;  /* 0x000000380b0b7812 */ /* 0x000fc800078e7809 */
[----:B------:R-:W-:Y:S01]  /*e160*/  LOP3.LUT R11, R11, 0x200, R12, 0xf8, !PT ;  /* 0x000002000b0b7812 */ /* 0x000fe200078ef80c */
[----:B------:R-:W-:Y:S01]  /*e170*/  SHFL.IDX PT, R14, R0, 0x1, 0x181f ;  /* 0x00381f00000e7f89 */ /* 0x000fe200000e0000 */
[----:B--2---:R-:W-:-:S03]  /*e180*/  ISETP.GE.AND P2, PT, R3, R7, PT ;  /* 0x000000070300720c */ /* 0x004fc60003f46270 */
[----:B------:R-:W0:Y:S01]  /*e190*/  SHFL.IDX PT, R3, R0, RZ, 0x181f ;  /* 0x00181fff00037589 */ /* 0x000e2200000e0000 */
[----:B---3--:R-:W-:-:S03]  /*e1a0*/  IMAD.MOV.U32 R10, RZ, RZ, R2 ;  /* 0x000000ffff0a7224 */ /* 0x008fc600078e0002 */
[----:B------:R-:W1:Y:S06]  /*e1b0*/  SHFL.IDX PT, R2, R6, RZ, 0x181f ;  /* 0x00181fff06027589 */ /* 0x000e6c00000e0000 */
[----:B------:R-:W-:-:S04]  /*e1c0*/  @!P2 LOP3.LUT R8, R4, 0x40, RZ, 0xc0, !PT ;  /* 0x000000400408a812 */ /* 0x000fc800078ec0ff */
[----:B------:R-:W-:Y:S02]  /*e1d0*/  @!P2 SHF.R.U32.HI R8, RZ, 0x2, R8 ;  /* 0x00000002ff08a819 */ /* 0x000fe40000011608 */
[----:B------:R-:W-:Y:S02]  /*e1e0*/  @!P2 LEA R9, R11, UR38, 0x1 ;  /* 0x000000260b09ac11 */ /* 0x000fe4000f8e08ff */
[----:B------:R-:W-:Y:S02]  /*e1f0*/  @!P2 ISETP.NE.U32.AND P4, PT, R8, RZ, PT ;  /* 0x000000ff0800a20c */ /* 0x000fe40003f85070 */
[----:B------:R-:W-:Y:S02]  /*e200*/  @!P2 LOP3.LUT R8, R5, 0x80, RZ, 0xc0, !PT ;  /* 0x000000800508a812 */ /* 0x000fe400078ec0ff */
[----:B0-----:R-:W-:-:S05]  /*e210*/  @!P2 LEA R3, P6, R13, R3, 0x1 ;  /* 0x000000030d03a211 */ /* 0x001fca00078c08ff */
[----:B-1----:R-:W-:-:S05]  /*e220*/  @!P2 IMAD.X R2, RZ, RZ, R2, P6 ;  /* 0x000000ffff02a224 */ /* 0x002fca00030e0602 */
[----:B------:R-:W-:-:S04]  /*e230*/  @!P2 LOP3.LUT R3, R3, R2, RZ, 0x3c, !PT ;  /* 0x000000020303a212 */ /* 0x000fc800078e3cff */
[----:B------:R-:W-:-:S04]  /*e240*/  @!P2 LOP3.LUT R2, R3, R2, RZ, 0x3c, !PT ;  /* 0x000000020302a212 */ /* 0x000fc800078e3cff */
[----:B------:R-:W-:Y:S02]  /*e250*/  @!P2 LOP3.LUT R3, R3, R2, RZ, 0x3c, !PT ;  /* 0x000000020303a212 */ /* 0x000fe400078e3cff */
[----:B------:R-:W-:-:S03]  /*e260*/  @!P2 SHF.R.U32.HI R8, RZ, 0x3, R8 ;  /* 0x00000003ff08a819 */ /* 0x000fc60000011608 */
[----:B------:R-:W-:Y:S01]  /*e270*/  @!P2 LDGSTS.E.BYPASS.LTC128B.128 [R9+0x26400], desc[UR6][R2.64], !P0 ;  /* 0x264000000209afae */ /* 0x000fe2000c101d46 */
[----:B------:R-:W-:-:S03]  /*e280*/  LOP3.LUT P0, RZ, R17, 0x80, RZ, 0xc0, !PT ;  /* 0x0000008011ff7812 */ /* 0x000fc6000780c0ff */
[----:B------:R-:W-:Y:S01]  /*e290*/  @!P2 LDGSTS.E.BYPASS.LTC128B.128 [R9+0x28400], desc[UR6][R2.64+0x80], !P1 ;  /* 0x284000800209afae */ /* 0x000fe2000c901d46 */
[----:B------:R-:W-:Y:S02]  /*e2a0*/  LOP3.LUT P1, RZ, R17, 0x40, RZ, 0xc0, !PT ;  /* 0x0000004011ff7812 */ /* 0x000fe4000782c0ff */
[----:B------:R-:W-:Y:S01]  /*e2b0*/  @!P2 ISETP.NE.U32.AND P6, PT, R8, RZ, PT ;  /* 0x000000ff0800a20c */ /* 0x000fe20003fc5070 */
[----:B------:R-:W-:Y:S04]  /*e2c0*/  @!P2 LDGSTS.E.BYPASS.LTC128B.128 [R9+0x2a400], desc[UR6][R2.64+0x100], !P3 ;  /* 0x2a4001000209afae */ /* 0x000fe8000d901d46 */
[----:B------:R-:W0:Y:S04]  /*e2d0*/  SHFL.IDX PT, R8, R6, 0x1, 0x181f ;  /* 0x00381f0006087f89 */ /* 0x000e2800000e0000 */
[----:B------:R-:W-:Y:S04]  /*e2e0*/  @!P2 LDGSTS.E.BYPASS.LTC128B.128 [R9+0x2c400], desc[UR6][R2.64+0x180], !P5 ;  /* 0x2c4001800209afae */ /* 0x000fe8000e901d46 */
[----:B------:R-:W-:Y:S04]  /*e2f0*/  @!P2 LDGSTS.E.BYPASS.LTC128B.128 [R9+0x2e400], desc[UR6][R2.64+0x200], !P0 ;  /* 0x2e4002000209afae */ /* 0x000fe8000c101d46 */
[----:B------:R-:W-:Y:S04]  /*e300*/  @!P2 LDGSTS.E.BYPASS.LTC128B.128 [R9+0x30400], desc[UR6][R2.64+0x280], !P1 ;  /* 0x304002800209afae */ /* 0x000fe8000c901d46 */
[----:B------:R-:W-:Y:S04]  /*e310*/  @!P2 LDGSTS.E.BYPASS.LTC128B.128 [R9+0x32400], desc[UR6][R2.64+0x300], P4 ;  /* 0x324003000209afae */ /* 0x000fe8000a101d46 */
[----:B------:R1:W-:Y:S01]  /*e320*/  @!P2 LDGSTS.E.BYPASS.LTC128B.128 [R9+0x34400], desc[UR6][R2.64+0x380], P6 ;  /* 0x344003800209afae */ /* 0x0003e2000b101d46 */
[----:B------:R-:W-:-:S13]  /*e330*/  ISETP.GE.AND P2, PT, R10, R7, PT ;  /* 0x000000070a00720c */ /* 0x000fda0003f46270 */
[----:B------:R-:W-:-:S05]  /*e340*/  @!P2 LEA R10, P4, R13, R14, 0x1 ;  /* 0x0000000e0d0aa211 */ /* 0x000fca00078808ff */
[----:B0-----:R-:W-:Y:S01]  /*e350*/  @!P2 IMAD.X R14, RZ, RZ, R8, P4 ;  /* 0x000000ffff0ea224 */ /* 0x001fe200020e0608 */
[----:B------:R-:W-:Y:S02]  /*e360*/  LOP3.LUT P4, RZ, R17, 0x10, RZ, 0xc0, !PT ;  /* 0x0000001011ff7812 */ /* 0x000fe4000788c0ff */
[----:B------:R-:W-:Y:S01]  /*e370*/  @!P2 LOP3.LUT R8, R4, 0x40, RZ, 0xc0, !PT ;  /* 0x000000400408a812 */ /* 0x000fe200078ec0ff */
[----:B-1----:R-:W-:Y:S01]  /*e380*/  @!P2 IMAD.MOV.U32 R2, RZ, RZ, R10 ;  /* 0x000000ffff02a224 */ /* 0x002fe200078e000a */
[----:B------:R-:W-:Y:S01]  /*e390*/  @!P2 LEA R21, R11, UR38, 0x1 ;  /* 0x000000260b15ac11 */ /* 0x000fe2000f8e08ff */
[----:B------:R-:W-:Y:S01]  /*e3a0*/  @!P2 IMAD.MOV.U32 R3, RZ, RZ, R14 ;  /* 0x000000ffff03a224 */ /* 0x000fe200078e000e */
[----:B------:R-:W-:Y:S02]  /*e3b0*/  LOP3.LUT P6, RZ, R17, 0x8, RZ, 0xc0, !PT ;  /* 0x0000000811ff7812 */ /* 0x000fe400078cc0ff */
[----:B------:R-:W-:-:S05]  /*e3c0*/  @!P2 SHF.R.U32.HI R8, RZ, 0x2, R8 ;  /* 0x00000002ff08a819 */ /* 0x000fca0000011608 */
[----:B------:R-:W-:Y:S01]  /*e3d0*/  @!P2 LDGSTS.E.BYPASS.LTC128B.128 [R21+0x26c00], desc[UR6][R2.64], !P4 ;  /* 0x26c000000215afae */ /* 0x000fe2000e101d46 */
[----:B------:R-:W-:Y:S02]  /*e3e0*/  @!P2 ISETP.NE.U32.AND P4, PT, R8, RZ, PT ;  /* 0x000000ff0800a20c */ /* 0x000fe40003f85070 */
[----:B------:R-:W-:-:S03]  /*e3f0*/  @!P2 LOP3.LUT R8, R5, 0x80, RZ, 0xc0, !PT ;  /* 0x000000800508a812 */ /* 0x000fc600078ec0ff */
[----:B------:R-:W-:Y:S01]  /*e400*/  @!P2 LDGSTS.E.BYPASS.LTC128B.128 [R21+0x28c00], desc[UR6][R2.64+0x80], !P6 ;  /* 0x28c000800215afae */ /* 0x000fe2000f101d46 */
[----:B------:R-:W-:-:S03]  /*e410*/  @!P2 SHF.R.U32.HI R8, RZ, 0x3, R8 ;  /* 0x00000003ff08a819 */ /* 0x000fc60000011608 */
[----:B------:R-:W-:Y:S04]  /*e420*/  @!P2 LDGSTS.E.BYPASS.LTC128B.128 [R21+0x2ac00], desc[UR6][R2.64+0x100], !P3 ;  /* 0x2ac001000215afae */ /* 0x000fe8000d901d46 */
[----:B------:R-:W-:Y:S04]  /*e430*/  @!P2 LDGSTS.E.BYPASS.LTC128B.128 [R21+0x2cc00], desc[UR6][R2.64+0x180], !P5 ;  /* 0x2cc001800215afae */ /* 0x000fe8000e901d46 */
[----:B------:R-:W-:Y:S04]  /*e440*/  @!P2 LDGSTS.E.BYPASS.LTC128B.128 [R21+0x2ec00], desc[UR6][R2.64+0x200], !P0 ;  /* 0x2ec002000215afae */ /* 0x000fe8000c101d46 */
[----:B------:R-:W-:Y:S04]  /*e450*/  @!P2 LDGSTS.E.BYPASS.LTC128B.128 [R21+0x30c00], desc[UR6][R2.64+0x280], !P1 ;  /* 0x30c002800215afae */ /* 0x000fe8000c901d46 */
[----:B------:R-:W-:Y:S01]  /*e460*/  @!P2 LDGSTS.E.BYPASS.LTC128B.128 [R21+0x32c00], desc[UR6][R2.64+0x300], P4 ;  /* 0x32c003000215afae */ /* 0x000fe2000a101d46 */
[----:B------:R-:W-:-:S03]  /*e470*/  @!P2 ISETP.NE.U32.AND P4, PT, R8, RZ, PT ;  /* 0x000000ff0800a20c */ /* 0x000fc60003f85070 */
[----:B------:R-:W0:Y:S10]  /*e480*/  SHFL.IDX PT, R14, R0, 0x2, 0x181f ;  /* 0x00581f00000e7f89 */ /* 0x000e3400000e0000 */
[----:B------:R1:W-:Y:S01]  /*e490*/  @!P2 LDGSTS.E.BYPASS.LTC128B.128 [R21+0x34c00], desc[UR6][R2.64+0x380], P4 ;  /* 0x34c003800215afae */ /* 0x0003e2000a101d46 */
[----:B----4-:R-:W-:-:S03]  /*e4a0*/  ISETP.GE.AND P2, PT, R15, R7, PT ;  /* 0x000000070f00720c */ /* 0x010fc60003f46270 */
[----:B-1----:R-:W1:Y:S10]  /*e4b0*/  SHFL.IDX PT, R2, R6, 0x2, 0x181f ;  /* 0x00581f0006027f89 */ /* 0x002e7400000e0000 */
[----:B0-----:R-:W-:-:S02]  /*e4c0*/  @!P2 LEA R3, P4, R13, R14, 0x1 ;  /* 0x0000000e0d03a211 */ /* 0x001fc400078808ff */
[----:B------:R-:W-:Y:S02]  /*e4d0*/  @!P2 LOP3.LUT R8, R4, 0x40, RZ, 0xc0, !PT ;  /* 0x000000400408a812 */ /* 0x000fe400078ec0ff */
[----:B------:R-:W-:Y:S02]  /*e4e0*/  @!P2 LEA R9, R11, UR38, 0x1 ;  /* 0x000000260b09ac11 */ /* 0x000fe4000f8e08ff */
[----:B------:R-:W-:Y:S01]  /*e4f0*/  @!P2 SHF.R.U32.HI R8, RZ, 0x2, R8 ;  /* 0x00000002ff08a819 */ /* 0x000fe20000011608 */
[----:B-1----:R-:W-:Y:S01]  /*e500*/  @!P2 IMAD.X R2, RZ, RZ, R2, P4 ;  /* 0x000000ffff02a224 */ /* 0x002fe200020e0602 */
[----:B------:R-:W-:-:S04]  /*e510*/  LOP3.LUT P4, RZ, R17, 0x10, RZ, 0xc0, !PT ;  /* 0x0000001011ff7812 */ /* 0x000fc8000788c0ff */
[----:B------:R-:W-:-:S04]  /*e520*/  @!P2 LOP3.LUT R3, R3, R2, RZ, 0x3c, !PT ;  /* 0x000000020303a212 */ /* 0x000fc800078e3cff */
[----:B------:R-:W-:-:S04]  /*e530*/  @!P2 LOP3.LUT R2, R3, R2, RZ, 0x3c, !PT ;  /* 0x000000020302a212 */ /* 0x000fc800078e3cff */
[----:B------:R-:W-:-:S05]  /*e540*/  @!P2 LOP3.LUT R3, R3, R2, RZ, 0x3c, !PT ;  /* 0x000000020303a212 */ /* 0x000fca00078e3cff */
[----:B------:R0:W-:Y:S01]  /*e550*/  @!P2 LDGSTS.E.BYPASS.LTC128B.128 [R9+0x27400], desc[UR6][R2.64], !P4 ;  /* 0x274000000209afae */ /* 0x0001e2000e101d46 */
[----:B------:R-:W-:Y:S02]  /*e560*/  @!P2 ISETP.NE.U32.AND P4, PT, R8, RZ, PT ;  /* 0x000000ff0800a20c */ /* 0x000fe40003f85070 */
[----:B------:R-:W-:Y:S01]  /*e570*/  @!P2 LOP3.LUT R8, R5, 0x80, RZ, 0xc0, !PT ;  /* 0x000000800508a812 */ /* 0x000fe200078ec0ff */
[----:B------:R0:W-:Y:S03]  /*e580*/  @!P2 LDGSTS.E.BYPASS.LTC128B.128 [R9+0x29400], desc[UR6][R2.64+0x80], !P6 ;  /* 0x294000800209afae */ /* 0x0001e6000f101d46 */
[----:B------:R-:W-:Y:S01]  /*e590*/  @!P2 SHF.R.U32.HI R8, RZ, 0x3, R8 ;  /* 0x00000003ff08a819 */ /* 0x000fe20000011608 */
[----:B------:R0:W-:Y:S04]  /*e5a0*/  @!P2 LDGSTS.E.BYPASS.LTC128B.128 [R9+0x2b400], desc[UR6][R2.64+0x100], !P3 ;  /* 0x2b4001000209afae */ /* 0x0001e8000d901d46 */
[----:B------:R0:W-:Y:S04]  /*e5b0*/  @!P2 LDGSTS.E.BYPASS.LTC128B.128 [R9+0x2d400], desc[UR6][R2.64+0x180], !P5 ;  /* 0x2d4001800209afae */ /* 0x0001e8000e901d46 */
[----:B------:R0:W-:Y:S04]  /*e5c0*/  @!P2 LDGSTS.E.BYPASS.LTC128B.128 [R9+0x2f400], desc[UR6][R2.64+0x200], !P0 ;  /* 0x2f4002000209afae */ /* 0x0001e8000c101d46 */
[----:B------:R0:W-:Y:S04]  /*e5d0*/  @!P2 LDGSTS.E.BYPASS.LTC128B.128 [R9+0x31400], desc[UR6][R2.64+0x280], !P1 ;  /* 0x314002800209afae */ /* 0x0001e8000c901d46 */
[----:B------:R0:W-:Y:S01]  /*e5e0*/  @!P2 LDGSTS.E.BYPASS.LTC128B.128 [R9+0x33400], desc[UR6][R2.64+0x300], P4 ;  /* 0x334003000209afae */ /* 0x0001e2000a101d46 */
[----:B------:R-:W-:-:S03]  /*e5f0*/  @!P2 ISETP.NE.U32.AND P4, PT, R8, RZ, PT ;  /* 0x000000ff0800a20c */ /* 0x000fc60003f85070 */
[----:B------:R-:W1:Y:S04]  /*e600*/  SHFL.IDX PT, R6, R6, 0x3, 0x181f ;  /* 0x00781f0006067f89 */ /* 0x000e6800000e0000 */
[----:B------:R0:W2:Y:S06]  /*e610*/  SHFL.IDX PT, R14, R0, 0x3, 0x181f ;  /* 0x00781f00000e7f89 */ /* 0x0000ac00000e0000 */
[----:B------:R0:W-:Y:S02]  /*e620*/  @!P2 LDGSTS.E.BYPASS.LTC128B.128 [R9+0x35400], desc[UR6][R2.64+0x380], P4 ;  /* 0x354003800209afae */ /* 0x0001e4000a101d46 */
.L_x_3348:
[----:B0-----:R-:W3:Y:S01]  /*e630*/  LDL.LU R0, [R1+0x20] ;  /* 0x0000200001007983 */ /* 0x001ee20000300800 */
[----:B------:R-:W-:Y:S01]  /*e640*/  BSSY B0, `(.L_x_3235) ;  /* 0x0000025000007945 */ /* 0x000fe20003800000 */
[----:B---3--:R-:W-:-:S13]  /*e650*/  ISETP.GE.AND P2, PT, R0, R7, PT ;  /* 0x000000070000720c */ /* 0x008fda0003f46270 */
[----:B------:R-:W-:Y:S05]  /*e660*/  @P2 BRA `(.L_x_3236) ;  /* 0x0000000000882947 */ /* 0x000fea0003800000 */
[----:B------:R-:W0:Y:S01]  /*e670*/  S2R R0, SR_TID.X ;  /* 0x0000000000007919 */ /* 0x000e220000002100 */
[C---:B------:R-:W-:Y:S01]  /*e680*/  LOP3.LUT P6, RZ, R17.reuse, 0x10, RZ, 0xc0, !PT ;  /* 0x0000001011ff7812 */ /* 0x040fe200078cc0ff */
[----:B------:R-:W-:Y:S01]  /*e690*/  ULDC.64 UR4, c[0x0][0x208] ;  /* 0x0000820000047ab9 */ /* 0x000fe20000000a00 */
[C---:B------:R-:W-:Y:S01]  /*e6a0*/  LOP3.LUT P4, RZ, R17.reuse, 0x8, RZ, 0xc0, !PT ;  /* 0x0000000811ff7812 */ /* 0x040fe2000788c0ff */
[----:B------:R-:W3:Y:S01]  /*e6b0*/  S2R R3, SR_TID.X ;  /* 0x0000000000037919 */ /* 0x000ee20000002100 */
[----:B------:R-:W-:Y:S02]  /*e6c0*/  LOP3.LUT P3, RZ, R17, 0x4, RZ, 0xc0, !PT ;  /* 0x0000000411ff7812 */ /* 0x000fe4000786c0ff */
[----:B------:R-:W-:Y:S02]  /*e6d0*/  LOP3.LUT R4, R4, 0x40, RZ, 0xc0, !PT ;  /* 0x0000004004047812 */ /* 0x000fe400078ec0ff */
[----:B------:R-:W-:Y:S02]  /*e6e0*/  LOP3.LUT R5, R5, 0x80, RZ, 0xc0, !PT ;  /* 0x0000008005057812 */ /* 0x000fe400078ec0ff */
[----:B------:R-:W-:-:S02]  /*e6f0*/  SHF.R.U32.HI R4, RZ, 0x2, R4 ;  /* 0x00000002ff047819 */ /* 0x000fc40000011604 */
[----:B------:R-:W-:Y:S02]  /*e700*/  SHF.R.U32.HI R5, RZ, 0x3, R5 ;  /* 0x00000003ff057819 */ /* 0x000fe40000011605 */
[----:B0-----:R-:W-:Y:S01]  /*e710*/  LOP3.LUT R0, R0, 0x7f, RZ, 0xc0, !PT ;  /* 0x0000007f00007812 */ /* 0x001fe200078ec0ff */
[----:B---3--:R-:W-:-:S04]  /*e720*/  IMAD.SHL.U32 R2, R3, 0x8, RZ ;  /* 0x0000000803027824 */ /* 0x008fc800078e00ff */
[----:B------:R-:W-:Y:S02]  /*e730*/  IMAD.SHL.U32 R8, R0, 0x8, RZ ;  /* 0x0000000800087824 */ /* 0x000fe400078e00ff */
[----:B------:R-:W-:Y:S01]  /*e740*/  IMAD.SHL.U32 R0, R3, 0x8, RZ ;  /* 0x0000000803007824 */ /* 0x000fe200078e00ff */
[----:B------:R-:W-:-:S04]  /*e750*/  LOP3.LUT R2, R2, 0x38, RZ, 0xc0, !PT ;  /* 0x0000003802027812 */ /* 0x000fc800078ec0ff */
[----:B------:R-:W-:Y:S02]  /*e760*/  LOP3.LUT R0, R0, 0x1f8, RZ, 0xc0, !PT ;  /* 0x000001f800007812 */ /* 0x000fe400078ec0ff */
[----:B--2---:R-:W-:Y:S02]  /*e770*/  LEA R2, P2, R2, R14, 0x1 ;  /* 0x0000000e02027211 */ /* 0x004fe400078408ff */
[----:B------:R-:W-:-:S03]  /*e780*/  LOP3.LUT R0, R0, 0x38, R3, 0x78, !PT ;  /* 0x0000003800007812 */ /* 0x000fc600078e7803 */
[----:B-1----:R-:W-:Y:S01]  /*e790*/  IMAD.X R3, RZ, RZ, R6, P2 ;  /* 0x000000ffff037224 */ /* 0x002fe200010e0606 */
[----:B------:R-:W-:Y:S02]  /*e7a0*/  LOP3.LUT R0, R0, 0x200, R8, 0xf8, !PT ;  /* 0x0000020000007812 */ /* 0x000fe400078ef808 */
[----:B------:R-:W-:Y:S02]  /*e7b0*/  ISETP.NE.U32.AND P2, PT, R4, RZ, PT ;  /* 0x000000ff0400720c */ /* 0x000fe40003f45070 */
[----:B------:R-:W-:-:S05]  /*e7c0*/  LEA R7, R0, UR38, 0x1 ;  /* 0x0000002600077c11 */ /* 0x000fca000f8e08ff */
[----:B------:R-:W-:Y:S01]  /*e7d0*/  @!PT LDS RZ, [RZ] ;  /* 0x00000000fffff984 */ /* 0x000fe20000000800 */
[----:B------:R-:W-:Y:S01]  /*e7e0*/  @!PT LDS RZ, [RZ] ;  /* 0x00000000fffff984 */ /* 0x000fe20000000800 */
[----:B------:R-:W-:Y:S01]  /*e7f0*/  @!PT LDS RZ, [RZ] ;  /* 0x00000000fffff984 */ /* 0x000fe20000000800 */
[----:B------:R0:W-:Y:S04]  /*e800*/  LDGSTS.E.BYPASS.LTC128B.128 [R7+0x27c00], desc[UR4][R2.64], !P6 ;  /* 0x27c0000002077fae */ /* 0x0001e8000f101d44 */
[----:B------:R0:W-:Y:S04]  /*e810*/  LDGSTS.E.BYPASS.LTC128B.128 [R7+0x29c00], desc[UR4][R2.64+0x80], !P4 ;  /* 0x29c0008002077fae */ /* 0x0001e8000e101d44 */
[----:B------:R0:W-:Y:S01]  /*e820*/  LDGSTS.E.BYPASS.LTC128B.128 [R7+0x2bc00], desc[UR4][R2.64+0x100], !P3 ;  /* 0x2bc0010002077fae */ /* 0x0001e2000d901d44 */
[----:B------:R-:W-:-:S03]  /*e830*/  ISETP.NE.U32.AND P3, PT, R5, RZ, PT ;  /* 0x000000ff0500720c */ /* 0x000fc60003f65070 */
[----:B------:R0:W-:Y:S04]  /*e840*/  LDGSTS.E.BYPASS.LTC128B.128 [R7+0x2dc00], desc[UR4][R2.64+0x180], !P5 ;  /* 0x2dc0018002077fae */ /* 0x0001e8000e901d44 */
[----:B------:R0:W-:Y:S04]  /*e850*/  LDGSTS.E.BYPASS.LTC128B.128 [R7+0x2fc00], desc[UR4][R2.64+0x200], !P0 ;  /* 0x2fc0020002077fae */ /* 0x0001e8000c101d44 */
[----:B------:R0:W-:Y:S04]  /*e860*/  LDGSTS.E.BYPASS.LTC128B.128 [R7+0x31c00], desc[UR4][R2.64+0x280], !P1 ;  /* 0x31c0028002077fae */ /* 0x0001e8000c901d44 */
[----:B------:R0:W-:Y:S04]  /*e870*/  LDGSTS.E.BYPASS.LTC128B.128 [R7+0x33c00], desc[UR4][R2.64+0x300], P2 ;  /* 0x33c0030002077fae */ /* 0x0001e80009101d44 */
[----:B------:R0:W-:Y:S02]  /*e880*/  LDGSTS.E.BYPASS.LTC128B.128 [R7+0x35c00], desc[UR4][R2.64+0x380], P3 ;  /* 0x35c0038002077fae */ /* 0x0001e40009901d44 */
.L_x_3236:
[----:B------:R-:W-:Y:S05]  /*e890*/  BSYNC B0 ;  /* 0x0000000000007941 */ /* 0x000fea0003800000 */
.L_x_3235:
[----:B------:R-:W-:Y:S01]  /*e8a0*/  NOP ;  /* 0x0000000000007918 */ /* 0x000fe20000000000 */
[----:B------:R-:W-:Y:S01]  /*e8b0*/  SYNCS.ARRIVE.TRANS64.RED.A0T1 RZ, [UR38+0x38810], RZ ;  /* 0x038810ffffff79a7 */ /* 0x000fe20008200426 */
[----:B0-----:R-:W-:Y:S01]  /*e8c0*/  IMAD.MOV.U32 R2, RZ, RZ, 0x1 ;  /* 0x00000001ff027424 */ /* 0x001fe200078e00ff */
[----:B------:R-:W-:Y:S04]  /*e8d0*/  ARRIVES.LDGSTSBAR.64.TRANSCNT [UR38+0x38810] ;  /* 0x03881000ff0079b0 */ /* 0x000fe80008000aa6 */
[----:B------:R-:W-:Y:S01]  /*e8e0*/  SHF.L.U32 R2, R2, 0x1f, RZ ;  /* 0x0000001f02027819 */ /* 0x000fe200000006ff */
[----:B------:R-:W-:Y:S01]  /*e8f0*/  NOP ;  /* 0x0000000000007918 */ /* 0x000fe20000000000 */
[----:B------:R-:W-:Y:S02]  /*e900*/  SYNCS.ARRIVE.TRANS64.A1T0 RZ, [UR38+0x38810], RZ ;  /* 0x038810ffffff79a7 */ /* 0x000fe40008100026 */
[----:B------:R-:W0:Y:S02]  /*e910*/  SYNCS.PHASECHK.TRANS64.TRYWAIT P0, [UR38+0x38820], R2 ;  /* 0x03882002ff0075a7 */ /* 0x000e240008000166 */
[----:B0-----:R-:W-:Y:S05]  /*e920*/  @!P0 BRA `(.L_x_3237) ;  /* 0x0000004000a08947 */ /* 0x001fea0003800000 */
.L_x_3349:
[----:B------:R-:W-:Y:S01]  /*e930*/  LOP3.LUT P0, RZ, R17, 0x2, RZ, 0xc0, !PT ;  /* 0x0000000211ff7812 */ /* 0x000fe2000780c0ff */
[----:B------:R-:W-:Y:S01]  /*e940*/  BSSY B0, `(.L_x_3238) ;  /* 0x000007f000007945 */ /* 0x000fe20003800000 */
[----:B------:R-:W-:-:S11]  /*e950*/  IMAD.MOV.U32 R0, RZ, RZ, 0x1 ;  /* 0x00000001ff007424 */ /* 0x000fd600078e00ff */
[----:B------:R-:W-:Y:S05]  /*e960*/  @!P0 BRA `(.L_x_3239) ;  /* 0x0000000400f08947 */ /* 0x000fea0003800000 */
[----:B------:R-:W3:Y:S01]  /*e970*/  SYNCS.PHASECHK.TRANS64.TRYWAIT P0, [UR38+0x38860], R2 ;  /* 0x03886002ff0075a7 */ /* 0x000ee20008000166 */
[----:B0-----:R-:W0:Y:S02]  /*e980*/  S2R R3, SR_TID.X ;  /* 0x0000000000037919 */ /* 0x001e240000002100 */
[----:B0-----:R-:W-:-:S04]  /*e990*/  LOP3.LUT R3, R3, 0x7f, RZ, 0xc0, !PT ;  /* 0x0000007f03037812 */ /* 0x001fc800078ec0ff */
[----:B------:R-:W-:Y:S01]  /*e9a0*/  ISETP.NE.AND P1, PT, R3, RZ, PT ;  /* 0x000000ff0300720c */ /* 0x000fe20003f25270 */
[----:B---3--:R-:W-:-:S12]  /*e9b0*/  @!P0 BRA `(.L_x_3240) ;  /* 0x0000004000948947 */ /* 0x008fd80003800000 */
.L_x_3350:
[----:B------:R-:W-:Y:S04]  /*e9c0*/  BSSY B1, `(.L_x_3241) ;  /* 0x0000008000017945 */ /* 0x000fe80003800000 */
[----:B------:R-:W-:Y:S05]  /*e9d0*/  @P1 BRA `(.L_x_3242) ;  /* 0x0000000000181947 */ /* 0x000fea0003800000 */
[----:B0-----:R-:W0:Y:S01]  /*e9e0*/  S2R R3, SR_TID.X ;  /* 0x0000000000037919 */ /* 0x001e220000002100 */
[----:B------:R-:W-:-:S04]  /*e9f0*/  IMAD.MOV.U32 R2, RZ, RZ, 0x10000 ;  /* 0x00010000ff027424 */ /* 0x000fc800078e00ff */
[----:B------:R3:W-:Y:S01]  /*ea00*/  SYNCS.ARRIVE.TRANS64 RZ, [UR38+0x38850], R2 ;  /* 0x03885002ffff79a7 */ /* 0x0007e20008000026 */
[----:B0-----:R-:W-:-:S13]  /*ea10*/  LOP3.LUT P0, RZ, R3, 0x1f, RZ, 0xc0, !PT ;  /* 0x0000001f03ff7812 */ /* 0x001fda000780c0ff */
[----:B---3--:R-:W-:Y:S05]  /*ea20*/  @!P0 BRA `(.L_x_3242) ;  /* 0x0000000000048947 */ /* 0x008fea0003800000 */
[----:B------:R-:W-:Y:S01]  /*ea30*/  BPT.TRAP 0x1 ;  /* 0x000000040000795c */ /* 0x000fe20000300000 */
.L_x_3242:
[----:B------:R-:W-:Y:S05]  /*ea40*/  BSYNC B1 ;  /* 0x0000000000017941 */ /* 0x000fea0003800000 */
.L_x_3241:
[----:B0-----:R-:W3:Y:S01]  /*ea50*/  LDL.LU R2, [R1+0x8] ;  /* 0x0000080001027983 */ /* 0x001ee20000300800 */
        /* <DEDUP_REMOVED lines=9> */
[----:B---3--:R-:W-:-:S08]  /*eaf0*/  IMAD.SHL.U32 R2, R2, 0x40, RZ ;  /* 0x0000004002027824 */ /* 0x008fd000078e00ff */
.L_x_3243:
        /* <DEDUP_REMOVED lines=13> */
.L_x_3244:
        /* <DEDUP_REMOVED lines=13> */
.L_x_3245:
        /* <DEDUP_REMOVED lines=13> */
.L_x_3246:
        /* <DEDUP_REMOVED lines=13> */
.L_x_3247:
        /* <DEDUP_REMOVED lines=13> */
.L_x_3248:
        /* <DEDUP_REMOVED lines=13> */
.L_x_3249:
        /* <DEDUP_REMOVED lines=13> */
.L_x_3250:
[----:B------:R-:W-:-:S13]  /*f0b0*/  @P0 ELECT P1, URZ, PT ;  /* 0x00000000003f082f */ /* 0x000fda0003820000 */
[----:B------:R-:W-:Y:S01]  /*f0c0*/  @P1 R2UR UR13, R16 ;  /* 0x00000000100d12ca */ /* 0x000fe200000e0000 */
[----:B------:R-:W-:Y:S01]  /*f0d0*/  UMOV UR12, UR36 ;  /* 0x00000024000c7c82 */ /* 0x000fe20008000000 */
[----:B------:R-:W-:Y:S02]  /*f0e0*/  @P1 R2UR UR11, R2 ;  /* 0x00000000020b12ca */ /* 0x000fe400000e0000 */
[----:B------:R-:W-:Y:S02]  /*f0f0*/  @P1 PLOP3.LUT P0, PT, P1, PT, PT, 0x8, 0x0 ;  /* 0x000000000000181c */ /* 0x000fe40000f0e170 */
[----:B------:R-:W-:-:S09]  /*f100*/  PLOP3.LUT P1, PT, PT, PT, PT, 0x8, 0x0 ;  /* 0x000000000000781c */ /* 0x000fd20003f2e170 */
[----:B------:R3:W-:Y:S02]  /*f110*/  UTMALDG.4D [UR8], [UR4], desc[UR6] ;  /* 0x00000608040075b4 */ /* 0x0007e40008019000 */
[----:B---3--:R-:W-:Y:S05]  /*f120*/  @P0 BRA.U.ANY `(.L_x_3250) ;  /* 0xfffffffd00e00947 */ /* 0x008fea000393ffff */
.L_x_3239:
[----:B------:R-:W-:Y:S05]  /*f130*/  BSYNC B0 ;  /* 0x0000000000007941 */ /* 0x000fea0003800000 */
.L_x_3238:
[----:B0-----:R-:W3:Y:S01]  /*f140*/  LDL.LU R3, [R1+0x14] ;  /* 0x0000140001037983 */ /* 0x001ee20000300800 */
[----:B------:R-:W-:Y:S02]  /*f150*/  IMAD.MOV.U32 R9, RZ, RZ, RZ ;  /* 0x000000ffff097224 */ /* 0x000fe400078e00ff */
[----:B-1----:R-:W-:Y:S02]  /*f160*/  IMAD.MOV.U32 R6, RZ, RZ, 0x1 ;  /* 0x00000001ff067424 */ /* 0x002fe400078e00ff */
[----:B---3--:R-:W-:-:S05]  /*f170*/  VIADD R8, R3, 0xfffffffe ;  /* 0xfffffffe03087836 */ /* 0x008fca0000000000 */
[----:B------:R-:W-:-:S13]  /*f180*/  ISETP.GE.AND P0, PT, R8, UR39, PT ;  /* 0x0000002708007c0c */ /* 0x000fda000bf06270 */
[----:B------:R-:W-:Y:S05]  /*f190*/  @!P0 BRA `(.L_x_3220) ;  /* 0x0000002400208947 */ /* 0x000fea0003800000 */
[----:B------:R-:W-:Y:S01]  /*f1a0*/  UIADD3 UR4, UR43, 0x1, URZ ;  /* 0x000000012b047890 */ /* 0x000fe2000fffe03f */
[----:B------:R-:W-:Y:S01]  /*f1b0*/  LOP3.LUT R0, RZ, UR39, RZ, 0x33, !PT ;  /* 0x00000027ff007c12 */ /* 0x000fe2000f8e33ff */
[----:B------:R-:W0:Y:S01]  /*f1c0*/  S2R R4, SR_TID.X ;  /* 0x0000000000047919 */ /* 0x000e220000002100 */
[----:B------:R-:W-:Y:S01]  /*f1d0*/  IMAD.MOV.U32 R6, RZ, RZ, 0x1 ;  /* 0x00000001ff067424 */ /* 0x000fe200078e00ff */
[----:B------:R-:W-:-:S04]  /*f1e0*/  UIMAD UR4, UR4, UR41, URZ ;  /* 0x00000029040472a4 */ /* 0x000fc8000f8e023f */
[----:B------:R-:W-:-:S04]  /*f1f0*/  UISETP.LT.AND UP0, UPT, UR40, UR4, UPT ;  /* 0x000000042800728c */ /* 0x000fc8000bf01270 */
[----:B------:R-:W-:-:S06]  /*f200*/  USEL UR4, UR40, UR4, UP0 ;  /* 0x0000000428047287 */ /* 0x000fcc0008000000 */
[----:B------:R-:W-:-:S05]  /*f210*/  IMAD R3, RZ, RZ, -UR4 ;  /* 0x80000004ff037e24 */ /* 0x000fca000f8e02ff */
[----:B------:R-:W-:-:S04]  /*f220*/  VIADDMNMX R0, R3, 0x1, R0, !PT ;  /* 0x0000000103007846 */ /* 0x000fc80007800100 */
[----:B------:R-:W-:Y:S02]  /*f230*/  R2UR UR5, R0 ;  /* 0x00000000000572ca */ /* 0x000fe400000e0000 */
[----:B------:R-:W-:Y:S02]  /*f240*/  LOP3.LUT R0, RZ, UR4, RZ, 0x33, !PT ;  /* 0x00000004ff007c12 */ /* 0x000fe4000f8e33ff */
[----:B0-----:R-:W-:-:S09]  /*f250*/  LOP3.LUT R10, R4, 0x1f, RZ, 0xc0, !PT ;  /* 0x0000001f040a7812 */ /* 0x001fd200078ec0ff */
[----:B------:R-:W-:Y:S02]  /*f260*/  UIADD3 UR6, UR5, -0x2, URZ ;  /* 0xfffffffe05067890 */ /* 0x000fe4000fffe03f */
[----:B------:R-:W-:-:S04]  /*f270*/  UIADD3 UR5, UR4, UR5, URZ ;  /* 0x0000000504057290 */ /* 0x000fc8000fffe03f */
[----:B------:R-:W-:Y:S01]  /*f280*/  ISETP.NE.AND P0, PT, R0, UR6, PT ;  /* 0x0000000600007c0c */ /* 0x000fe2000bf05270 */
[----:B------:R-:W-:Y:S02]  /*f290*/  IMAD.MOV.U32 R0, RZ, RZ, 0x1 ;  /* 0x00000001ff007424 */ /* 0x000fe400078e00ff */
[----:B------:R-:W-:-:S05]  /*f2a0*/  IMAD.U32 R11, RZ, RZ, UR5 ;  /* 0x00000005ff0b7e24 */ /* 0x000fca000f8e00ff */
[----:B------:R-:W-:-:S05]  /*f2b0*/  LOP3.LUT R11, R11, 0x1, RZ, 0xc0, !PT ;  /* 0x000000010b0b7812 */ /* 0x000fca00078ec0ff */
[----:B------:R-:W-:Y:S05]  /*f2c0*/  @!P0 BRA `(.L_x_3251) ;  /* 0x0000001400e88947 */ /* 0x000fea0003800000 */
[----:B------:R-:W-:Y:S01]  /*f2d0*/  R2UR UR4, R11 ;  /* 0x000000000b0472ca */ /* 0x000fe200000e0000 */
[----:B------:R-:W-:Y:S01]  /*f2e0*/  BSSY B0, `(.L_x_3251) ;  /* 0x0000178000007945 */ /* 0x000fe20003800000 */
[----:B------:R-:W-:-:S11]  /*f2f0*/  IMAD.MOV.U32 R0, RZ, RZ, 0x1 ;  /* 0x00000001ff007424 */ /* 0x000fd600078e00ff */
[----:B------:R-:W-:-:S06]  /*f300*/  UIADD3 UR4, UR5, -UR4, URZ ;  /* 0x8000000405047290 */ /* 0x000fcc000fffe03f */
[----:B------:R-:W-:-:S07]  /*f310*/  IMAD.U32 R7, RZ, RZ, UR4 ;  /* 0x00000004ff077e24 */ /* 0x000fce000f8e00ff */
.L_x_3292:
        /* <DEDUP_REMOVED lines=8> */
[----:B------:R-:W0:Y:S01]  /*f3a0*/  LDC R12, c[0x0][0x43c] ;  /* 0x00010f00ff0c7b82 */ /* 0x000e220000000800 */
[----:B------:R-:W-:Y:S01]  /*f3b0*/  IMAD.MOV.U32 R13, RZ, RZ, R8 ;  /* 0x000000ffff0d7224 */ /* 0x000fe200078e0008 */
[----:B------:R-:W-:Y:S01]  /*f3c0*/  ULDC.64 UR4, c[0x0][0x428] ;  /* 0x00010a0000047ab9 */ /* 0x000fe20000000a00 */
[----:B------:R-:W-:Y:S01]  /*f3d0*/  ULDC.64 UR6, c[0x0][0x208] ;  /* 0x0000820000067ab9 */ /* 0x000fe20000000a00 */
        /* <DEDUP_REMOVED lines=16> */
.L_x_3254:
[----:B------:R-:W1:Y:S01]  /*f4e0*/  S2R R2, SR_TID.X ;  /* 0x0000000000027919 */ /* 0x000e620000002100 */
[----:B------:R-:W-:Y:S01]  /*f4f0*/  BSSY B2, `(.L_x_3255) ;  /* 0x0000006000027945 */ /* 0x000fe20003800000 */
[----:B-1----:R-:W-:Y:S02]  /*f500*/  LOP3.LUT R3, R2, 0x7f, RZ, 0xc0, !PT ;  /* 0x0000007f02037812 */ /* 0x002fe400078ec0ff */
[----:B------:R-:W-:Y:S02]  /*f510*/  SHF.L.U32 R2, R0, 0x1f, RZ ;  /* 0x0000001f00027819 */ /* 0x000fe400000006ff */
[----:B------:R-:W-:Y:S02]  /*f520*/  ISETP.NE.AND P2, PT, R3, RZ, PT ;  /* 0x000000ff0300720c */ /* 0x000fe40003f45270 */
[----:B------:R-:W1:Y:S02]  /*f530*/  SYNCS.PHASECHK.TRANS64.TRYWAIT P0, [UR38+0x38848], R2 ;  /* 0x03884802ff0075a7 */ /* 0x000e640008000166 */
[----:B-1----:R-:W-:Y:S09]  /*f540*/  @!P0 BRA `(.L_x_3256) ;  /* 0x0000003400c88947 */ /* 0x002ff20003800000 */
.L_x_3351:
[----:B------:R-:W-:Y:S05]  /*f550*/  BSYNC B2 ;  /* 0x0000000000027941 */ /* 0x000fea0003800000 */
.L_x_3255:
[----:B------:R-:W-:Y:S04]  /*f560*/  BSSY B2, `(.L_x_3257) ;  /* 0x0000007000027945 */ /* 0x000fe80003800000 */
[----:B------:R-:W-:Y:S05]  /*f570*/  @P2 BRA `(.L_x_3258) ;  /* 0x0000000000142947 */ /* 0x000fea0003800000 */
[----:B------:R-:W-:Y:S01]  /*f580*/  ISETP.NE.AND P0, PT, R10, RZ, PT ;  /* 0x000000ff0a00720c */ /* 0x000fe20003f05270 */
[----:B-1----:R-:W-:-:S04]  /*f590*/  IMAD.MOV.U32 R3, RZ, RZ, 0x2000 ;  /* 0x00002000ff037424 */ /* 0x002fc800078e00ff */
[----:B------:R3:W-:Y:S08]  /*f5a0*/  SYNCS.ARRIVE.TRANS64 RZ, [UR38+0x38838], R3 ;  /* 0x03883803ffff79a7 */ /* 0x0007f00008000026 */
[----:B---3--:R-:W-:Y:S05]  /*f5b0*/  @!P0 BRA `(.L_x_3258) ;  /* 0x0000000000048947 */ /* 0x008fea0003800000 */
[----:B------:R-:W-:Y:S01]  /*f5c0*/  BPT.TRAP 0x1 ;  /* 0x000000040000795c */ /* 0x000fe20000300000 */
.L_x_3258:
[----:B------:R-:W-:Y:S05]  /*f5d0*/  BSYNC B2 ;  /* 0x0000000000027941 */ /* 0x000fea0003800000 */
.L_x_3257:
        /* <DEDUP_REMOVED lines=11> */
.L_x_3259:
        /* <DEDUP_REMOVED lines=10> */
.L_x_3352:
[----:B------:R-:W-:Y:S05]  /*f730*/  BSYNC B2 ;  /* 0x0000000000027941 */ /* 0x000fea0003800000 */
.L_x_3260:
[----:B------:R-:W-:Y:S01]  /*f740*/  BSSY B2, `(.L_x_3262) ;  /* 0x0000009000027945 */ /* 0x000fe20003800000 */
[----:B01----:R-:W-:Y:S02]  /*f750*/  IMAD.MOV.U32 R2, RZ, RZ, 0x0 ;  /* 0x00000000ff027424 */ /* 0x003fe400078e00ff */
[----:B------:R-:W-:Y:S01]  /*f760*/  IMAD.MOV.U32 R3, RZ, RZ, 0x14f00000 ;  /* 0x14f00000ff037424 */ /* 0x000fe200078e00ff */
[----:B------:R-:W-:Y:S06]  /*f770*/  @P2 BRA `(.L_x_3263) ;  /* 0x0000000000142947 */ /* 0x000fec0003800000 */
[----:B------:R-:W-:Y:S01]  /*f780*/  ISETP.NE.AND P0, PT, R10, RZ, PT ;  /* 0x000000ff0a00720c */ /* 0x000fe20003f05270 */
[----:B------:R-:W-:-:S04]  /*f790*/  IMAD.MOV.U32 R12, RZ, RZ, 0x10000 ;  /* 0x00010000ff0c7424 */ /* 0x000fc800078e00ff */
[----:B------:R0:W-:Y:S08]  /*f7a0*/  SYNCS.ARRIVE.TRANS64 RZ, [UR38+0x38858], R12 ;  /* 0x0388580cffff79a7 */ /* 0x0001f00008000026 */
[----:B0-----:R-:W-:Y:S05]  /*f7b0*/  @!P0 BRA `(.L_x_3263) ;  /* 0x0000000000048947 */ /* 0x001fea0003800000 */
[----:B------:R-:W-:Y:S01]  /*f7c0*/  BPT.TRAP 0x1 ;  /* 0x000000040000795c */ /* 0x000fe20000300000 */
.L_x_3263:
[----:B------:R-:W-:Y:S05]  /*f7d0*/  BSYNC B2 ;  /* 0x0000000000027941 */ /* 0x000fea0003800000 */
.L_x_3262:
        /* <DEDUP_REMOVED lines=9> */
.L_x_3264:
        /* <DEDUP_REMOVED lines=13> */
.L_x_3265:
        /* <DEDUP_REMOVED lines=13> */
.L_x_3266:
        /* <DEDUP_REMOVED lines=13> */
.L_x_3267:
        /* <DEDUP_REMOVED lines=13> */
.L_x_3268:
        /* <DEDUP_REMOVED lines=13> */
.L_x_3269:
        /* <DEDUP_REMOVED lines=13> */
.L_x_3270:
        /* <DEDUP_REMOVED lines=13> */
.L_x_3271:
        /* <DEDUP_REMOVED lines=8> */
.L_x_3253:
[----:B------:R-:W-:Y:S05]  /*fea0*/  BSYNC B1 ;  /* 0x0000000000017941 */ /* 0x000fea0003800000 */
.L_x_3252:
[----:B------:R-:W-:Y:S01]  /*feb0*/  LOP3.LUT P3, RZ, R17, 0x2, RZ, 0xc0, !PT ;  /* 0x0000000211ff7812 */ /* 0x000fe2000786c0ff */
[----:B------:R-:W-:Y:S01]  /*fec0*/  BSSY B1, `(.L_x_3272) ;  /* 0x00000b7000017945 */ /* 0x000fe20003800000 */
[----:B------:R-:W-:-:S11]  /*fed0*/  LOP3.LUT R0, R0, 0x1, RZ, 0x3c, !PT ;  /* 0x0000000100007812 */ /* 0x000fd600078e3cff */
[----:B------:R-:W-:Y:S05]  /*fee0*/  @!P3 BRA `(.L_x_3273) ;  /* 0x0000000800d0b947 */ /* 0x000fea0003800000 */
[----:B------:R-:W-:Y:S01]  /*fef0*/  LOP3.LUT P3, RZ, R17, 0x1, RZ, 0xc0, !PT ;  /* 0x0000000111ff7812 */ /* 0x000fe2000786c0ff */
[----:B------:R-:W-:-:S12]  /*ff00*/  VIADD R12, R8, 0xffffffff ;  /* 0xffffffff080c7836 */ /* 0x000fd80000000000 */
[----:B------:R-:W-:Y:S05]  /*ff10*/  @!P3 BRA `(.L_x_3274) ;  /* 0x000000000050b947 */ /* 0x000fea0003800000 */
[----:B--2---:R-:W0:Y:S01]  /*ff20*/  LDC R14, c[0x0][0x43c] ;  /* 0x00010f00ff0e7b82 */ /* 0x004e220000000800 */
        /* <DEDUP_REMOVED lines=19> */
.L_x_3274:
[----:B------:R-:W1:Y:S01]  /*10060*/  S2R R2, SR_TID.X ;  /* 0x0000000000027919 */ /* 0x000e620000002100 */
[----:B------:R-:W-:Y:S01]  /*10070*/  BSSY B2, `(.L_x_3275) ;  /* 0x0000006000027945 */ /* 0x000fe20003800000 */
[----:B-1----:R-:W-:Y:S02]  /*10080*/  LOP3.LUT R3, R2, 0x7f, RZ, 0xc0, !PT ;  /* 0x0000007f02037812 */ /* 0x002fe400078ec0ff */
[----:B------:R-:W-:Y:S02]  /*10090*/  SHF.L.U32 R2, R0, 0x1f, RZ ;  /* 0x0000001f00027819 */ /* 0x000fe400000006ff */
[----:B------:R-:W-:Y:S02]  /*100a0*/  ISETP.NE.AND P2, PT, R3, RZ, PT ;  /* 0x000000ff0300720c */ /* 0x000fe40003f45270 */
[----:B------:R-:W1:Y:S02]  /*100b0*/  SYNCS.PHASECHK.TRANS64.TRYWAIT P0, [UR38+0x38840], R2 ;  /* 0x03884002ff0075a7 */ /* 0x000e640008000166 */
[----:B-1----:R-:W-:Y:S09]  /*100c0*/  @!P0 BRA `(.L_x_3276) ;  /* 0x0000002c00188947 */ /* 0x002ff20003800000 */
.L_x_3353:
[----:B------:R-:W-:Y:S05]  /*100d0*/  BSYNC B2 ;  /* 0x0000000000027941 */ /* 0x000fea0003800000 */
.L_x_3275:
[----:B------:R-:W-:Y:S04]  /*100e0*/  BSSY B2, `(.L_x_3277) ;  /* 0x0000007000027945 */ /* 0x000fe80003800000 */
[----:B------:R-:W-:Y:S05]  /*100f0*/  @P2 BRA `(.L_x_3278) ;  /* 0x0000000000142947 */ /* 0x000fea0003800000 */
[----:B------:R-:W-:Y:S01]  /*10100*/  ISETP.NE.AND P0, PT, R10, RZ, PT ;  /* 0x000000ff0a00720c */ /* 0x000fe20003f05270 */
[----:B-1----:R-:W-:-:S04]  /*10110*/  IMAD.MOV.U32 R3, RZ, RZ, 0x2000 ;  /* 0x00002000ff037424 */ /* 0x002fc800078e00ff */
[----:B------:R3:W-:Y:S08]  /*10120*/  SYNCS.ARRIVE.TRANS64 RZ, [UR38+0x38830], R3 ;  /* 0x03883003ffff79a7 */ /* 0x0007f00008000026 */
[----:B---3--:R-:W-:Y:S05]  /*10130*/  @!P0 BRA `(.L_x_3278) ;  /* 0x0000000000048947 */ /* 0x008fea0003800000 */
[----:B------:R-:W-:Y:S01]  /*10140*/  BPT.TRAP 0x1 ;  /* 0x000000040000795c */ /* 0x000fe20000300000 */
.L_x_3278:
[----:B------:R-:W-:Y:S05]  /*10150*/  BSYNC B2 ;  /* 0x0000000000027941 */ /* 0x000fea0003800000 */
.L_x_3277:
        /* <DEDUP_REMOVED lines=11> */
.L_x_3279:
        /* <DEDUP_REMOVED lines=11> */
.L_x_3354:
[----:B------:R-:W-:Y:S05]  /*102c0*/  BSYNC B2 ;  /* 0x0000000000027941 */ /* 0x000fea0003800000 */
.L_x_3280:
        /* <DEDUP_REMOVED lines=9> */
.L_x_3283:
[----:B------:R-:W-:Y:S05]  /*10360*/  BSYNC B2 ;  /* 0x0000000000027941 */ /* 0x000fea0003800000 */
.L_x_3282:
        /* <DEDUP_REMOVED lines=9> */
.L_x_3284:
        /* <DEDUP_REMOVED lines=13> */
.L_x_3285:
        /* <DEDUP_REMOVED lines=13> */
.L_x_3286:
        /* <DEDUP_REMOVED lines=13> */
.L_x_3287:
        /* <DEDUP_REMOVED lines=13> */
.L_x_3288:
        /* <DEDUP_REMOVED lines=13> */
.L_x_3289:
        /* <DEDUP_REMOVED lines=13> */
.L_x_3290:
        /* <DEDUP_REMOVED lines=13> */
.L_x_3291:
        /* <DEDUP_REMOVED lines=8> */
.L_x_3273:
[----:B------:R-:W-:Y:S05]  /*10a30*/  BSYNC B1 ;  /* 0x0000000000017941 */ /* 0x000fea0003800000 */
.L_x_3272:
[----:B------:R-:W-:Y:S01]  /*10a40*/  VIADD R8, R8, 0xfffffffe ;  /* 0xfffffffe08087836 */ /* 0x000fe20000000000 */
[----:B------:R-:W-:Y:S06]  /*10a50*/  @P1 BRA `(.L_x_3292) ;  /* 0xffffffe800301947 */ /* 0x000fec000383ffff */
[----:B------:R-:W-:Y:S05]  /*10a60*/  BSYNC B0 ;  /* 0x0000000000007941 */ /* 0x000fea0003800000 */
.L_x_3251:
[----:B------:R-:W-:-:S13]  /*10a70*/  ISETP.NE.AND P0, PT, R11, RZ, PT ;  /* 0x000000ff0b00720c */ /* 0x000fda0003f05270 */
[----:B------:R-:W-:Y:S05]  /*10a80*/  @!P0 BRA `(.L_x_3220) ;  /* 0x0000000800e48947 */ /* 0x000fea0003800000 */
[----:B------:R-:W-:Y:S01]  /*10a90*/  LOP3.LUT P1, RZ, R17, 0x2, RZ, 0xc0, !PT ;  /* 0x0000000211ff7812 */ /* 0x000fe2000782c0ff */
[----:B------:R-:W-:-:S12]  /*10aa0*/  BSSY B0, `(.L_x_3293) ;  /* 0x00000b4000007945 */ /* 0x000fd80003800000 */
[----:B------:R-:W-:Y:S05]  /*10ab0*/  @!P1 BRA `(.L_x_3294) ;  /* 0x0000000800c89947 */ /* 0x000fea0003800000 */
[----:B------:R-:W-:-:S13]  /*10ac0*/  LOP3.LUT P1, RZ, R17, 0x1, RZ, 0xc0, !PT ;  /* 0x0000000111ff7812 */ /* 0x000fda000782c0ff */
[----:B------:R-:W-:Y:S05]  /*10ad0*/  @!P1 BRA `(.L_x_3295) ;  /* 0x00000000004c9947 */ /* 0x000fea0003800000 */
[----:B------:R-:W0:Y:S01]  /*10ae0*/  LDC R5, c[0x0][0x43c] ;  /* 0x00010f00ff057b82 */ /* 0x000e220000000800 */
[----:B------:R-:W-:Y:S01]  /*10af0*/  ULDC.64 UR4, c[0x0][0x428] ;  /* 0x00010a0000047ab9 */ /* 0x000fe20000000a00 */
[----:B------:R-:W-:Y:S01]  /*10b00*/  ULDC.64 UR6, c[0x0][0x208] ;  /* 0x0000820000067ab9 */ /* 0x000fe20000000a00 */
[----:B------:R-:W-:-:S04]  /*10b10*/  IMAD R19, R19, UR4, RZ ;  /* 0x0000000413137c24 */ /* 0x000fc8000f8e02ff */
[----:B------:R-:W-:Y:S01]  /*10b20*/  IMAD R7, R18, UR5, R19 ;  /* 0x0000000512077c24 */ /* 0x000fe2000f8e0213 */
[----:B0-----:R-:W-:-:S13]  /*10b30*/  ISETP.NE.AND P0, PT, R5, 0x1, PT ;  /* 0x000000010500780c */ /* 0x001fda0003f05270 */
[----:B------:R-:W0:Y:S02]  /*10b40*/  @P0 LDC.64 R2, c[0x0][0x440] ;  /* 0x00011000ff020b82 */ /* 0x000e240000000a00 */
[----:B0-----:R-:W-:-:S04]  /*10b50*/  @P0 IMAD.HI.U32 R4, R8, R2, RZ ;  /* 0x0000000208040227 */ /* 0x001fc800078e00ff */
[----:B------:R-:W-:Y:S01]  /*10b60*/  IMAD.MOV.U32 R2, RZ, RZ, R8 ;  /* 0x000000ffff027224 */ /* 0x000fe200078e0008 */
[----:B------:R-:W-:-:S04]  /*10b70*/  @P0 SHF.R.U32.HI R2, RZ, R3, R4 ;  /* 0x00000003ff020219 */ /* 0x000fc80000011604 */
[----:B------:R-:W-:-:S03]  /*10b80*/  SHF.R.S32.HI R3, RZ, 0x1f, R2 ;  /* 0x0000001fff037819 */ /* 0x000fc60000011402 */
        /* <DEDUP_REMOVED lines=8> */
.L_x_3295:
[----:B------:R-:W1:Y:S01]  /*10c10*/  S2R R2, SR_TID.X ;  /* 0x0000000000027919 */ /* 0x000e620000002100 */
[----:B------:R-:W-:Y:S01]  /*10c20*/  BSSY B1, `(.L_x_3296) ;  /* 0x0000006000017945 */ /* 0x000fe20003800000 */
[----:B-1----:R-:W-:Y:S02]  /*10c30*/  LOP3.LUT R3, R2, 0x7f, RZ, 0xc0, !PT ;  /* 0x0000007f02037812 */ /* 0x002fe400078ec0ff */
[----:B------:R-:W-:Y:S02]  /*10c40*/  SHF.L.U32 R2, R0, 0x1f, RZ ;  /* 0x0000001f00027819 */ /* 0x000fe400000006ff */
[----:B------:R-:W-:Y:S02]  /*10c50*/  ISETP.NE.AND P1, PT, R3, RZ, PT ;  /* 0x000000ff0300720c */ /* 0x000fe40003f25270 */
[----:B------:R-:W1:Y:S02]  /*10c60*/  SYNCS.PHASECHK.TRANS64.TRYWAIT P0, [UR38+0x38848], R2 ;  /* 0x03884802ff0075a7 */ /* 0x000e640008000166 */
[----:B-1----:R-:W-:Y:S09]  /*10c70*/  @!P0 BRA `(.L_x_3297) ;  /* 0x00000020005c8947 */ /* 0x002ff20003800000 */
.L_x_3355:
[----:B------:R-:W-:Y:S05]  /*10c80*/  BSYNC B1 ;  /* 0x0000000000017941 */ /* 0x000fea0003800000 */
.L_x_3296:
[----:B------:R-:W-:Y:S04]  /*10c90*/  BSSY B1, `(.L_x_3298) ;  /* 0x0000007000017945 */ /* 0x000fe80003800000 */
[----:B------:R-:W-:Y:S05]  /*10ca0*/  @P1 BRA `(.L_x_3299) ;  /* 0x0000000000141947 */ /* 0x000fea0003800000 */
[----:B------:R-:W-:Y:S01]  /*10cb0*/  ISETP.NE.AND P0, PT, R10, RZ, PT ;  /* 0x000000ff0a00720c */ /* 0x000fe20003f05270 */
[----:B-1----:R-:W-:-:S04]  /*10cc0*/  IMAD.MOV.U32 R3, RZ, RZ, 0x2000 ;  /* 0x00002000ff037424 */ /* 0x002fc800078e00ff */
[----:B------:R3:W-:Y:S08]  /*10cd0*/  SYNCS.ARRIVE.TRANS64 RZ, [UR38+0x38838], R3 ;  /* 0x03883803ffff79a7 */ /* 0x0007f00008000026 */
[----:B---3--:R-:W-:Y:S05]  /*10ce0*/  @!P0 BRA `(.L_x_3299) ;  /* 0x0000000000048947 */ /* 0x008fea0003800000 */
[----:B------:R-:W-:Y:S01]  /*10cf0*/  BPT.TRAP 0x1 ;  /* 0x000000040000795c */ /* 0x000fe20000300000 */
.L_x_3299:
[----:B------:R-:W-:Y:S05]  /*10d00*/  BSYNC B1 ;  /* 0x0000000000017941 */ /* 0x000fea0003800000 */
.L_x_3298:
[----:B------:R-:W-:Y:S01]  /*10d10*/  IMAD.MOV.U32 R4, RZ, RZ, RZ ;  /* 0x000000ffff047224 */ /* 0x000fe200078e00ff */
        /* <DEDUP_REMOVED lines=10> */
.L_x_3300:
        /* <DEDUP_REMOVED lines=11> */
.L_x_3356:
[----:B------:R-:W-:Y:S05]  /*10e70*/  BSYNC B1 ;  /* 0x0000000000017941 */ /* 0x000fea0003800000 */
.L_x_3301:
[----:B------:R-:W-:Y:S01]  /*10e80*/  BSSY B1, `(.L_x_3303) ;  /* 0x0000009000017945 */ /* 0x000fe20003800000 */
[----:B-1----:R-:W-:Y:S02]  /*10e90*/  IMAD.MOV.U32 R2, RZ, RZ, 0x0 ;  /* 0x00000000ff027424 */ /* 0x002fe400078e00ff */
[----:B------:R-:W-:Y:S01]  /*10ea0*/  IMAD.MOV.U32 R3, RZ, RZ, 0x14f00000 ;  /* 0x14f00000ff037424 */ /* 0x000fe200078e00ff */
[----:B------:R-:W-:Y:S06]  /*10eb0*/  @P1 BRA `(.L_x_3304) ;  /* 0x0000000000141947 */ /* 0x000fec0003800000 */
[----:B------:R-:W-:Y:S01]  /*10ec0*/  ISETP.NE.AND P0, PT, R10, RZ, PT ;  /* 0x000000ff0a00720c */ /* 0x000fe20003f05270 */
[----:B------:R-:W-:-:S04]  /*10ed0*/  IMAD.MOV.U32 R5, RZ, RZ, 0x10000 ;  /* 0x00010000ff057424 */ /* 0x000fc800078e00ff */
[----:B------:R1:W-:Y:S08]  /*10ee0*/  SYNCS.ARRIVE.TRANS64 RZ, [UR38+0x38858], R5 ;  /* 0x03885805ffff79a7 */ /* 0x0003f00008000026 */
[----:B-1----:R-:W-:Y:S05]  /*10ef0*/  @!P0 BRA `(.L_x_3304) ;  /* 0x0000000000048947 */ /* 0x002fea0003800000 */
[----:B------:R-:W-:Y:S01]  /*10f00*/  BPT.TRAP 0x1 ;  /* 0x000000040000795c */ /* 0x000fe20000300000 */
.L_x_3304:
[----:B------:R-:W-:Y:S05]  /*10f10*/  BSYNC B1 ;  /* 0x0000000000017941 */ /* 0x000fea0003800000 */
.L_x_3303:
        /* <DEDUP_REMOVED lines=9> */
.L_x_3305:
        /* <DEDUP_REMOVED lines=13> */
.L_x_3306:
        /* <DEDUP_REMOVED lines=13> */
.L_x_3307:
        /* <DEDUP_REMOVED lines=13> */
.L_x_3308:
        /* <DEDUP_REMOVED lines=13> */
.L_x_3309:
        /* <DEDUP_REMOVED lines=13> */
.L_x_3310:
        /* <DEDUP_REMOVED lines=13> */
.L_x_3311:
        /* <DEDUP_REMOVED lines=13> */
.L_x_3312:
        /* <DEDUP_REMOVED lines=8> */
.L_x_3294:
[----:B------:R-:W-:Y:S05]  /*115e0*/  BSYNC B0 ;  /* 0x0000000000007941 */ /* 0x000fea0003800000 */
.L_x_3293:
[----:B------:R-:W-:Y:S01]  /*115f0*/  LOP3.LUT R0, R0, 0x1, RZ, 0x3c, !PT ;  /* 0x0000000100007812 */ /* 0x000fe200078e3cff */
[----:B------:R-:W-:Y:S02]  /*11600*/  IMAD.MOV.U32 R6, RZ, RZ, RZ ;  /* 0x000000ffff067224 */ /* 0x000fe400078e00ff */
[----:B------:R-:W-:-:S07]  /*11610*/  IMAD.MOV.U32 R9, RZ, RZ, RZ ;  /* 0x000000ffff097224 */ /* 0x000fce00078e00ff */
.L_x_3220:
[----:B------:R-:W1:Y:S01]  /*11620*/  S2R R3, SR_CgaCtaId ;  /* 0x0000000000037919 */ /* 0x000e620000008800 */
[----:B------:R-:W-:Y:S02]  /*11630*/  MOV R2, 0x400 ;  /* 0x0000040000027802 */ /* 0x000fe40000000f00 */
[----:B------:R-:W-:Y:S02]  /*11640*/  SHF.L.U32 R9, R9, 0x1f, RZ ;  /* 0x0000001f09097819 */ /* 0x000fe400000006ff */
[----:B-1----:R-:W-:-:S04]  /*11650*/  LEA R2, R3, R2, 0x18 ;  /* 0x0000000203027211 */ /* 0x002fc800078ec0ff */
[----:B------:R-:W1:Y:S02]  /*11660*/  SYNCS.PHASECHK.TRANS64.TRYWAIT P0, [R2+URZ+0x38820], R9 ;  /* 0x03882009020075a7 */ /* 0x000e64000800017f */
[----:B-1----:R-:W-:Y:S05]  /*11670*/  @!P0 BRA `(.L_x_3313) ;  /* 0x00000018000c8947 */ /* 0x002fea0003800000 */
.L_x_3357:
[----:B------:R-:W-:-:S03]  /*11680*/  UMOV UR4, 0xffffffff ;  /* 0xffffffff00047882 */ /* 0x000fc60000000000 */
[----:B------:R-:W-:Y:S05]  /*11690*/  BRA.DIV UR4, `(.L_x_3314) ;  /* 0x0000001a04187947 */ /* 0x000fea000b800000 */
[----:B------:R-:W3:Y:S02]  /*116a0*/  S2R R3, SR_TID.X ;  /* 0x0000000000037919 */ /* 0x000ee40000002100 */
[----:B---3--:R-:W-:-:S04]  /*116b0*/  SHF.R.U32.HI R3, RZ, 0x5, R3 ;  /* 0x00000005ff037819 */ /* 0x008fc80000011603 */
[----:B------:R-:W-:-:S05]  /*116c0*/  LOP3.LUT R3, R3, 0x3, RZ, 0xc0, !PT ;  /* 0x0000000303037812 */ /* 0x000fca00078ec0ff */
[----:B--2---:R2:W3:Y:S02]  /*116d0*/  SHFL.IDX PT, R14, R3, RZ, 0x1f ;  /* 0x00001fff030e7589 */ /* 0x0044e400000e0000 */
.L_x_3360:
[----:B---3--:R-:W-:-:S13]  /*116e0*/  ISETP.NE.AND P0, PT, R14, RZ, PT ;  /* 0x000000ff0e00720c */ /* 0x008fda0003f05270 */
[----:B------:R-:W-:Y:S05]  /*116f0*/  @P0 BRA `(.L_x_3186) ;  /* 0x0000000000900947 */ /* 0x000fea0003800000 */
[----:B------:R-:W-:-:S03]  /*11700*/  UMOV UR4, 0xffffffff ;  /* 0xffffffff00047882 */ /* 0x000fc60000000000 */
[----:B------:R-:W-:Y:S05]  /*11710*/  BRA.DIV UR4, `(.L_x_3315) ;  /* 0x0000001a042c7947 */ /* 0x000fea000b800000 */
[----:B------:R-:W-:-:S13]  /*11720*/  ELECT P6, URZ, PT ;  /* 0x00000000003f782f */ /* 0x000fda00038c0000 */
.L_x_3363:
[----:B------:R-:W-:Y:S05]  /*11730*/  @!P6 BRA `(.L_x_3186) ;  /* 0x000000000080e947 */ /* 0x000fea0003800000 */
[----:B--2---:R-:W2:Y:S02]  /*11740*/  LDL R3, [R1+0x28] ;  /* 0x0000280001037983 */ /* 0x004ea40000100800 */
[----:B--2---:R-:W-:-:S13]  /*11750*/  R2UR UR4, R3 ;  /* 0x00000000030472ca */ /* 0x004fda00000e0000 */
[----:B------:R-:W-:-:S06]  /*11760*/  ULOP3.LUT UR4, UR4, 0x2, URZ, 0xfc, !UPT ;  /* 0x0000000204047892 */ /* 0x000fcc000f8efc3f */
[----:B------:R-:W-:-:S05]  /*11770*/  IMAD.U32 R3, RZ, RZ, UR4 ;  /* 0x00000004ff037e24 */ /* 0x000fca000f8e00ff */
[----:B------:R-:W-:-:S13]  /*11780*/  ISETP.NE.AND P2, PT, R3, 0x3, PT ;  /* 0x000000030300780c */ /* 0x000fda0003f45270 */
[----:B------:R-:W-:Y:S05]  /*11790*/  @!P2 BRA `(.L_x_3316) ;  /* 0x000000000004a947 */ /* 0x000fea0003800000 */
[----:B------:R-:W-:Y:S01]  /*117a0*/  BPT.TRAP 0x1 ;  /* 0x000000040000795c */ /* 0x000fe20000300000 */
.L_x_3316:
[----:B------:R-:W-:Y:S01]  /*117b0*/  VIADD R8, R2, 0x38840 ;  /* 0x0003884002087836 */ /* 0x000fe20000000000 */
[----:B------:R-:W-:Y:S01]  /*117c0*/  SHF.L.U32 R4, R0, 0x1f, RZ ;  /* 0x0000001f00047819 */ /* 0x000fe200000006ff */
[C---:B------:R-:W-:Y:S02]  /*117d0*/  VIADD R3, R6.reuse, 0x1 ;  /* 0x0000000106037836 */ /* 0x040fe40000000000 */
[----:B------:R-:W-:-:S03]  /*117e0*/  IMAD R7, R6, 0x8, R8 ;  /* 0x0000000806077824 */ /* 0x000fc600078e0208 */
[C---:B------:R-:W-:Y:S01]  /*117f0*/  ISETP.NE.AND P1, PT, R3.reuse, 0x2, PT ;  /* 0x000000020300780c */ /* 0x040fe20003f25270 */
[----:B------:R-:W2:Y:S03]  /*11800*/  SYNCS.PHASECHK.TRANS64.TRYWAIT P0, [R7+URZ], R4 ;  /* 0x00000004070075a7 */ /* 0x000ea6000800017f */
[----:B------:R-:W-:Y:S02]  /*11810*/  SEL R5, RZ, 0x1, P1 ;  /* 0x00000001ff057807 */ /* 0x000fe40000800000 */
[----:B------:R-:W-:Y:S02]  /*11820*/  SEL R3, R3, RZ, P1 ;  /* 0x000000ff03037207 */ /* 0x000fe40000800000 */
[----:B------:R-:W-:-:S03]  /*11830*/  LOP3.LUT R0, R0, R5, RZ, 0x3c, !PT ;  /* 0x0000000500007212 */ /* 0x000fc600078e3cff */
[----:B------:R-:W-:Y:S01]  /*11840*/  IMAD R5, R3, 0x8, R8 ;  /* 0x0000000803057824 */ /* 0x000fe200078e0208 */
[----:B------:R-:W-:Y:S01]  /*11850*/  SHF.L.U32 R0, R0, 0x1f, RZ ;  /* 0x0000001f00007819 */ /* 0x000fe200000006ff */
[----:B--2---:R-:W-:Y:S06]  /*11860*/  @!P0 BRA `(.L_x_3317) ;  /* 0x0000001400f88947 */ /* 0x004fec0003800000 */
.L_x_3364:
[----:B------:R-:W3:Y:S02]  /*11870*/  SYNCS.PHASECHK.TRANS64.TRYWAIT P0, [R5+URZ], R0 ;  /* 0x00000000050075a7 */ /* 0x000ee4000800017f */
[----:B---3--:R-:W-:Y:S05]  /*11880*/  @!P0 BRA `(.L_x_3318) ;  /* 0x0000001800048947 */ /* 0x008fea0003800000 */
.L_x_3365:
[----:B------:R-:W-:Y:S05]  /*11890*/  @!P2 BRA `(.L_x_3319) ;  /* 0x000000000004a947 */ /* 0x000fea0003800000 */
[----:B------:R-:W-:Y:S01]  /*118a0*/  BPT.TRAP 0x1 ;  /* 0x000000040000795c */ /* 0x000fe20000300000 */
.L_x_3319:
[----:B-1----:R-:W-:-:S04]  /*118b0*/  VIADD R2, R2, 0x38860 ;  /* 0x0003886002027836 */ /* 0x002fc80000000000 */
[----:B---3--:R-:W-:-:S04]  /*118c0*/  IMAD R5, R6, 0x8, R2 ;  /* 0x0000000806057824 */ /* 0x008fc800078e0202 */
[----:B------:R-:W1:Y:S02]  /*118d0*/  SYNCS.PHASECHK.TRANS64.TRYWAIT P0, [R5+URZ], R4 ;  /* 0x00000004050075a7 */ /* 0x000e64000800017f */
[----:B-1----:R-:W-:Y:S05]  /*118e0*/  @!P0 BRA `(.L_x_3320) ;  /* 0x0000001800008947 */ /* 0x002fea0003800000 */
.L_x_3366:
[----:B------:R-:W-:-:S07]  /*118f0*/  IMAD R3, R3, 0x8, R2 ;  /* 0x0000000803037824 */ /* 0x000fce00078e0202 */
.L_x_3321:
[----:B---3--:R3:W4:Y:S02]  /*11900*/  SYNCS.PHASECHK.TRANS64.TRYWAIT P0, [R3+URZ], R0 ;  /* 0x00000000030075a7 */ /* 0x008724000800017f */
[----:B----4-:R-:W-:Y:S05]  /*11910*/  @!P0 NANOSLEEP.SYNCS 0x989680 ;  /* 0x009896800000895d */ /* 0x010fea0003900000 */
[----:B------:R-:W4:Y:S02]  /*11920*/  @!P0 SYNCS.PHASECHK.TRANS64 P0, [R3+URZ], R0 ;  /* 0x00000000030085a7 */ /* 0x000f24000800007f */
[----:B----4-:R-:W-:Y:S05]  /*11930*/  @!P0 BRA `(.L_x_3321) ;  /* 0xfffffffc00f08947 */ /* 0x010fea000383ffff */
.L_x_3186:
[----:B------:R-:W-:Y:S05]  /*11940*/  BSYNC B6 ;  /* 0x0000000000067941 */ /* 0x000fea0003800000 */
.L_x_3183:
[----:B------:R-:W-:Y:S05]  /*11950*/  EXIT ;  /* 0x000000000000794d */ /* 0x000fea0003800000 */
.L_x_3194:
[----:B0-----:R0:W1:Y:S02]  /*11960*/  SYNCS.PHASECHK.TRANS64.TRYWAIT P0, [R184+URZ+0x38800], R7 ;  /* 0x03880007b80075a7 */ /* 0x001064000800017f */
[----:B-1----:R-:W-:Y:S05]  /*11970*/  @!P0 NANOSLEEP.SYNCS 0x989680 ;  /* 0x009896800000895d */ /* 0x002fea0003900000 */
[----:B------:R-:W1:Y:S02]  /*11980*/  @!P0 SYNCS.PHASECHK.TRANS64 P0, [R184+URZ+0x38800], R7 ;  /* 0x03880007b80085a7 */ /* 0x000e64000800007f */
[----:B-1----:R-:W-:Y:S05]  /*11990*/  @!P0 BRA `(.L_x_3194) ;  /* 0xfffffffc00f08947 */ /* 0x002fea000383ffff */
[----:B------:R-:W-:Y:S05]  /*119a0*/  BRA `(.L_x_3322) ;  /* 0xffffff1800a47947 */ /* 0x000fea000383ffff */
.L_x_3198:
[----:B--2---:R2:W3:Y:S02]  /*119b0*/  SYNCS.PHASECHK.TRANS64.TRYWAIT P1, [R184+URZ+0x38830], R7 ;  /* 0x03883007b80075a7 */ /* 0x0044e4000802017f */
[----:B---3--:R-:W-:Y:S05]  /*119c0*/  @!P1 NANOSLEEP.SYNCS 0x989680 ;  /* 0x009896800000995d */ /* 0x008fea0003900000 */
[----:B------:R-:W3:Y:S02]  /*119d0*/  @!P1 SYNCS.PHASECHK.TRANS64 P1, [R184+URZ+0x38830], R7 ;  /* 0x03883007b80095a7 */ /* 0x000ee4000802007f */
[----:B---3--:R-:W-:Y:S05]  /*119e0*/  @!P1 BRA `(.L_x_3198) ;  /* 0xfffffffc00f09947 */ /* 0x008fea000383ffff */
[----:B------:R-:W-:Y:S05]  /*119f0*/  BRA `(.L_x_3197) ;  /* 0xffffff1800f07947 */ /* 0x000fea000383ffff */
.L_x_3199:
[----:B---3--:R3:W4:Y:S02]  /*11a00*/  SYNCS.PHASECHK.TRANS64.TRYWAIT P1, [R184+URZ+0x38810], R7 ;  /* 0x03881007b80075a7 */ /* 0x008724000802017f */
[----:B----4-:R-:W-:Y:S05]  /*11a10*/  @!P1 NANOSLEEP.SYNCS 0x989680 ;  /* 0x009896800000995d */ /* 0x010fea0003900000 */
[----:B------:R-:W4:Y:S02]  /*11a20*/  @!P1 SYNCS.PHASECHK.TRANS64 P1, [R184+URZ+0x38810], R7 ;  /* 0x03881007b80095a7 */ /* 0x000f24000802007f */
[----:B----4-:R-:W-:Y:S05]  /*11a30*/  @!P1 BRA `(.L_x_3199) ;  /* 0xfffffffc00f09947 */ /* 0x010fea000383ffff */
[----:B------:R-:W-:Y:S05]  /*11a40*/  BRA `(.L_x_3323) ;  /* 0xffffff1c00e07947 */ /* 0x000fea000383ffff */
.L_x_3203:
[----:B------:R0:W0:Y:S02]  /*11a50*/  SYNCS.PHASECHK.TRANS64.TRYWAIT P1, [R184+URZ+0x38850], R7 ;  /* 0x03885007b80075a7 */ /* 0x000024000802017f */
[----:B0-----:R-:W-:Y:S05]  /*11a60*/  @!P1 NANOSLEEP.SYNCS 0x989680 ;  /* 0x009896800000995d */ /* 0x001fea0003900000 */
[----:B------:R-:W0:Y:S02]  /*11a70*/  @!P1 SYNCS.PHASECHK.TRANS64 P1, [R184+URZ+0x38850], R7 ;  /* 0x03885007b80095a7 */ /* 0x000e24000802007f */
[----:B0-----:R-:W-:Y:S05]  /*11a80*/  @!P1 BRA `(.L_x_3203) ;  /* 0xfffffffc00f09947 */ /* 0x001fea000383ffff */
[----:B------:R-:W-:Y:S05]  /*11a90*/  BRA `(.L_x_3202) ;  /* 0xffffff20000c7947 */ /* 0x000fea000383ffff */
.L_x_3208:
[----:B-1----:R1:W2:Y:S02]  /*11aa0*/  SYNCS.PHASECHK.TRANS64.TRYWAIT P3, [R196+URZ+0x38830], R199 ;  /* 0x038830c7c40075a7 */ /* 0x0022a4000806017f */
[----:B--2---:R-:W-:Y:S05]  /*11ab0*/  @!P3 NANOSLEEP.SYNCS 0x989680 ;  /* 0x009896800000b95d */ /* 0x004fea0003900000 */
[----:B------:R-:W2:Y:S02]  /*11ac0*/  @!P3 SYNCS.PHASECHK.TRANS64 P3, [R196+URZ+0x38830], R199 ;  /* 0x038830c7c400b5a7 */ /* 0x000ea4000806007f */
[----:B--2---:R-:W-:Y:S05]  /*11ad0*/  @!P3 BRA `(.L_x_3208) ;  /* 0xfffffffc00f0b947 */ /* 0x004fea000383ffff */
[----:B------:R-:W-:Y:S05]  /*11ae0*/  BRA `(.L_x_3207) ;  /* 0xffffff4800347947 */ /* 0x000fea000383ffff */
.L_x_3212:
[----:B---3--:R3:W4:Y:S02]  /*11af0*/  SYNCS.PHASECHK.TRANS64.TRYWAIT P3, [R196+URZ+0x38850], R199 ;  /* 0x038850c7c40075a7 */ /* 0x008724000806017f */
[----:B----4-:R-:W-:Y:S05]  /*11b00*/  @!P3 NANOSLEEP.SYNCS 0x989680 ;  /* 0x009896800000b95d */ /* 0x010fea0003900000 */
[----:B------:R-:W4:Y:S02]  /*11b10*/  @!P3 SYNCS.PHASECHK.TRANS64 P3, [R196+URZ+0x38850], R199 ;  /* 0x038850c7c400b5a7 */ /* 0x000f24000806007f */
[----:B----4-:R-:W-:Y:S05]  /*11b20*/  @!P3 BRA `(.L_x_3212) ;  /* 0xfffffffc00f0b947 */ /* 0x010fea000383ffff */
[----:B------:R-:W-:Y:S05]  /*11b30*/  BRA `(.L_x_3211) ;  /* 0xffffff4800fc7947 */ /* 0x000fea000383ffff */
.L_x_3225:
[----:B------:R-:W-:Y:S02]  /*11b40*/  IMAD.MOV.U32 R13, RZ, RZ, R6 ;  /* 0x000000ffff0d7224 */ /* 0x000fe400078e0006 */
[----:B------:R-:W-:Y:S02]  /*11b50*/  IMAD.MOV.U32 R12, RZ, RZ, RZ ;  /* 0x000000ffff0c7224 */ /* 0x000fe400078e00ff */
[----:B------:R-:W-:Y:S02]  /*11b60*/  IMAD.MOV.U32 R11, RZ, RZ, 0x1f ;  /* 0x0000001fff0b7424 */ /* 0x000fe400078e00ff */
[----:B------:R-:W-:-:S07]  /*11b70*/  IMAD.MOV.U32 R15, RZ, RZ, -0x1 ;  /* 0xffffffffff0f7424 */ /* 0x000fce00078e00ff */
[----:B------:R-:W-:Y:S05]  /*11b80*/  WARPSYNC.COLLECTIVE R15, `(.L_x_3324) ;  /* 0x000000000f087348 */ /* 0x000fea0003c00000 */
[----:B------:R0:W1:Y:S02]  /*11b90*/  SHFL.IDX P6, R14, R13, R12, R11 ;  /* 0x0000000c0d0e7389 */ /* 0x00006400000c000b */
[----:B01----:R-:W-:Y:S01]  /*11ba0*/  ENDCOLLECTIVE ;  /* 0x000000000000791b */ /* 0x003fe20003800000 */
.L_x_3324:
[----:B------:R-:W-:Y:S05]  /*11bb0*/  BRA `(.L_x_3325) ;  /* 0xffffffb000447947 */ /* 0x000fea000383ffff */
.L_x_3227:
[----:B------:R-:W-:Y:S01]  /*11bc0*/  BSSY B0, `(.L_x_3326) ;  /* 0x0000006000007945 */ /* 0x000fe20003800000 */
[----:B------:R-:W-:-:S07]  /*11bd0*/  IMAD.MOV.U32 R15, RZ, RZ, -0x1 ;  /* 0xffffffffff0f7424 */ /* 0x000fce00078e00ff */
[----:B0-----:R-:W-:Y:S05]  /*11be0*/  WARPSYNC.COLLECTIVE R15, `(.L_x_3327) ;  /* 0x000000000f0c7348 */ /* 0x001fea0003c00000 */
[----:B------:R-:W-:Y:S02]  /*11bf0*/  ELECT P6, UR62, PT ;  /* 0x00000000003e782f */ /* 0x000fe400038c0000 */
[----:B------:R-:W-:Y:S01]  /*11c00*/  MOV R14, UR62 ;  /* 0x0000003e000e7c02 */ /* 0x000fe20008000f00 */
[----:B0-----:R-:W-:Y:S10]  /*11c10*/  ENDCOLLECTIVE ;  /* 0x000000000000791b */ /* 0x001ff40003800000 */
.L_x_3327:
[----:B------:R-:W-:Y:S05]  /*11c20*/  BSYNC B0 ;  /* 0x0000000000007941 */ /* 0x000fea0003800000 */
.L_x_3326:
[----:B------:R-:W-:Y:S05]  /*11c30*/  BRA `(.L_x_3328) ;  /* 0xffffffb000487947 */ /* 0x000fea000383ffff */
.L_x_3229:
[----:B-1----:R-:W-:-:S04]  /*11c40*/  IMAD.U32 R3, RZ, RZ, UR38 ;  /* 0x00000026ff037e24 */ /* 0x002fc8000f8e00ff */
[----:B------:R1:W2:Y:S03]  /*11c50*/  SYNCS.PHASECHK.TRANS64.TRYWAIT P0, [R3+URZ+0x38840], R0 ;  /* 0x03884000030075a7 */ /* 0x0002a6000800017f */
[----:B--2---:R-:W-:Y:S05]  /*11c60*/  @!P0 NANOSLEEP.SYNCS 0x989680 ;  /* 0x009896800000895d */ /* 0x004fea0003900000 */
[----:B------:R-:W2:Y:S02]  /*11c70*/  @!P0 SYNCS.PHASECHK.TRANS64 P0, [R3+URZ+0x38840], R0 ;  /* 0x03884000030085a7 */ /* 0x000ea4000800007f */
[----:B--2---:R-:W-:Y:S05]  /*11c80*/  @!P0 BRA `(.L_x_3229) ;  /* 0xfffffffc00ec8947 */ /* 0x004fea000383ffff */
[----:B------:R-:W-:Y:S05]  /*11c90*/  BRA `(.L_x_3329) ;  /* 0xffffffb000ac7947 */ /* 0x000fea000383ffff */
.L_x_3232:
[----:B------:R-:W-:Y:S02]  /*11ca0*/  IMAD R6, R12, 0x40, R6 ;  /* 0x000000400c067824 */ /* 0x000fe400078e0206 */
[----:B------:R-:W-:Y:S02]  /*11cb0*/  IMAD.MOV.U32 R13, RZ, RZ, R3 ;  /* 0x000000ffff0d7224 */ /* 0x000fe400078e0003 */
[----:B------:R-:W-:Y:S01]  /*11cc0*/  IMAD.MOV.U32 R12, RZ, RZ, RZ ;  /* 0x000000ffff0c7224 */ /* 0x000fe200078e00ff */
[----:B------:R0:W-:Y:S01]  /*11cd0*/  STL [R1+0x4], R6 ;  /* 0x0000040601007387 */ /* 0x0001e20000100800 */
[----:B------:R-:W-:Y:S02]  /*11ce0*/  IMAD.MOV.U32 R11, RZ, RZ, 0x181f ;  /* 0x0000181fff0b7424 */ /* 0x000fe400078e00ff */
[----:B------:R-:W-:-:S07]  /*11cf0*/  IMAD.MOV.U32 R15, RZ, RZ, -0x1 ;  /* 0xffffffffff0f7424 */ /* 0x000fce00078e00ff */
[----:B0-----:R-:W-:Y:S05]  /*11d00*/  WARPSYNC.COLLECTIVE R15, `(.L_x_3330) ;  /* 0x000000000f087348 */ /* 0x001fea0003c00000 */
[----:B------:R1:W2:Y:S02]  /*11d10*/  SHFL.IDX P6, R14, R13, R12, R11 ;  /* 0x0000000c0d0e7389 */ /* 0x0002a400000c000b */
[----:B012---:R-:W-:Y:S01]  /*11d20*/  ENDCOLLECTIVE ;  /* 0x000000000000791b */ /* 0x007fe20003800000 */
.L_x_3330:
[----:B------:R-:W-:Y:S02]  /*11d30*/  IMAD.MOV.U32 R13, RZ, RZ, R0 ;  /* 0x000000ffff0d7224 */ /* 0x000fe400078e0000 */
[----:B------:R-:W-:-:S07]  /*11d40*/  IMAD.MOV.U32 R4, RZ, RZ, R14 ;  /* 0x000000ffff047224 */ /* 0x000fce00078e000e */
[----:B------:R-:W-:Y:S05]  /*11d50*/  WARPSYNC.COLLECTIVE R15, `(.L_x_3331) ;  /* 0x000000000f087348 */ /* 0x000fea0003c00000 */
[----:B------:R0:W1:Y:S02]  /*11d60*/  SHFL.IDX P6, R14, R13, R12, R11 ;  /* 0x0000000c0d0e7389 */ /* 0x00006400000c000b */
[----:B01----:R-:W-:Y:S01]  /*11d70*/  ENDCOLLECTIVE ;  /* 0x000000000000791b */ /* 0x003fe20003800000 */
.L_x_3331:
[----:B------:R-:W-:Y:S01]  /*11d80*/  ULDC UR4, c[0x0][0x288] ;  /* 0x0000a20000047ab9 */ /* 0x000fe20000000800 */
[----:B------:R-:W-:Y:S01]  /*11d90*/  ULDC.64 UR6, c[0x0][0x208] ;  /* 0x0000820000067ab9 */ /* 0x000fe20000000a00 */
[----:B------:R-:W-:-:S05]  /*11da0*/  IMAD R2, R7, UR4, RZ ;  /* 0x0000000407027c24 */ /* 0x000fca000f8e02ff */
[----:B------:R-:W-:Y:S01]  /*11db0*/  ISETP.GE.AND P1, PT, R6, R2, PT ;  /* 0x000000020600720c */ /* 0x000fe20003f26270 */
[----:B------:R-:W-:Y:S02]  /*11dc0*/  IMAD.MOV.U32 R13, RZ, RZ, R3 ;  /* 0x000000ffff0d7224 */ /* 0x000fe400078e0003 */
[----:B------:R-:W-:-:S10]  /*11dd0*/  IMAD.MOV.U32 R12, RZ, RZ, 0x1 ;  /* 0x00000001ff0c7424 */ /* 0x000fd400078e00ff */
[----:B------:R-:W-:Y:S02]  /*11de0*/  @!P1 LEA R9, R8, UR38, 0x1 ;  /* 0x0000002608099c11 */ /* 0x000fe4000f8e08ff */
[----:B------:R-:W-:-:S05]  /*11df0*/  @!P1 LEA R14, P2, R10, R14, 0x1 ;  /* 0x0000000e0a0e9211 */ /* 0x000fca00078408ff */
[----:B------:R-:W-:Y:S02]  /*11e00*/  @!P1 IMAD.X R5, RZ, RZ, R4, P2 ;  /* 0x000000ffff059224 */ /* 0x000fe400010e0604 */
[----:B------:R-:W-:-:S05]  /*11e10*/  @!P1 IMAD.MOV.U32 R4, RZ, RZ, R14 ;  /* 0x000000ffff049224 */ /* 0x000fca00078e000e */
[----:B------:R-:W-:Y:S01]  /*11e20*/  @!PT LDS RZ, [RZ] ;  /* 0x00000000fffff984 */ /* 0x000fe20000000800 */
[----:B------:R-:W-:Y:S01]  /*11e30*/  @!PT LDS RZ, [RZ] ;  /* 0x00000000fffff984 */ /* 0x000fe20000000800 */
[----:B------:R-:W-:Y:S01]  /*11e40*/  @!PT LDS RZ, [RZ] ;  /* 0x00000000fffff984 */ /* 0x000fe20000000800 */
[----:B------:R0:W-:Y:S02]  /*11e50*/  @!P1 LDGSTS.E.BYPASS.LTC128B.128 [R9+0x20400], desc[UR6][R4.64], !P0 ;  /* 0x2040000004099fae */ /* 0x0001e4000c101d46 */
[----:B0-----:R-:W-:Y:S05]  /*11e60*/  WARPSYNC.COLLECTIVE R15, `(.L_x_3332) ;  /* 0x000000000f087348 */ /* 0x001fea0003c00000 */
[----:B------:R1:W2:Y:S02]  /*11e70*/  SHFL.IDX P6, R14, R13, R12, R11 ;  /* 0x0000000c0d0e7389 */ /* 0x0002a400000c000b */
[----:B012---:R-:W-:Y:S01]  /*11e80*/  ENDCOLLECTIVE ;  /* 0x000000000000791b */ /* 0x007fe20003800000 */
.L_x_3332:
[----:B------:R-:W-:-:S04]  /*11e90*/  IMAD.MOV.U32 R9, RZ, RZ, R6 ;  /* 0x000000ffff097224 */ /* 0x000fc800078e0006 */
[C---:B------:R-:W-:Y:S02]  /*11ea0*/  VIADD R5, R9.reuse, 0x10 ;  /* 0x0000001009057836 */ /* 0x040fe40000000000 */
[----:B------:R-:W-:Y:S02]  /*11eb0*/  IMAD.MOV.U32 R13, RZ, RZ, R0 ;  /* 0x000000ffff0d7224 */ /* 0x000fe400078e0000 */
[----:B------:R-:W-:Y:S01]  /*11ec0*/  VIADD R9, R9, 0x20 ;  /* 0x0000002009097836 */ /* 0x000fe20000000000 */
[----:B------:R-:W-:Y:S01]  /*11ed0*/  ISETP.GE.AND P1, PT, R5, R2, PT ;  /* 0x000000020500720c */ /* 0x000fe20003f26270 */
[----:B------:R0:W-:Y:S04]  /*11ee0*/  STL [R1+0xc], R5 ;  /* 0x00000c0501007387 */ /* 0x0001e80000100800 */
[----:B------:R0:W-:Y:S01]  /*11ef0*/  STL [R1+0x10], R9 ;  /* 0x0000100901007387 */ /* 0x0001e20000100800 */
[----:B------:R-:W-:-:S07]  /*11f00*/  IMAD.MOV.U32 R4, RZ, RZ, R14 ;  /* 0x000000ffff047224 */ /* 0x000fce00078e000e */
[----:B0-----:R-:W-:Y:S05]  /*11f10*/  WARPSYNC.COLLECTIVE R15, `(.L_x_3333) ;  /* 0x000000000f087348 */ /* 0x001fea0003c00000 */
[----:B------:R1:W2:Y:S02]  /*11f20*/  SHFL.IDX P6, R14, R13, R12, R11 ;  /* 0x0000000c0d0e7389 */ /* 0x0002a400000c000b */
[----:B012---:R-:W-:Y:S01]  /*11f30*/  ENDCOLLECTIVE ;  /* 0x000000000000791b */ /* 0x007fe20003800000 */
.L_x_3333:
[----:B------:R-:W-:Y:S01]  /*11f40*/  ULDC.64 UR4, c[0x0][0x208] ;  /* 0x0000820000047ab9 */ /* 0x000fe20000000a00 */
[----:B------:R-:W-:Y:S01]  /*11f50*/  @!P1 LEA R7, R8, UR38, 0x1 ;  /* 0x0000002608079c11 */ /* 0x000fe2000f8e08ff */
[----:B------:R-:W-:Y:S02]  /*11f60*/  IMAD.MOV.U32 R13, RZ, RZ, R3 ;  /* 0x000000ffff0d7224 */ /* 0x000fe400078e0003 */
[----:B------:R-:W-:Y:S01]  /*11f70*/  IMAD.MOV.U32 R12, RZ, RZ, 0x2 ;  /* 0x00000002ff0c7424 */ /* 0x000fe200078e00ff */
[----:B------:R-:W-:-:S05]  /*11f80*/  @!P1 LEA R6, P2, R10, R14, 0x1 ;  /* 0x0000000e0a069211 */ /* 0x000fca00078408ff */
[----:B------:R-:W-:Y:S02]  /*11f90*/  @!P1 IMAD.X R5, RZ, RZ, R4, P2 ;  /* 0x000000ffff059224 */ /* 0x000fe400010e0604 */
[----:B------:R-:W-:-:S05]  /*11fa0*/  @!P1 IMAD.MOV.U32 R4, RZ, RZ, R6 ;  /* 0x000000ffff049224 */ /* 0x000fca00078e0006 */
[----:B------:R-:W-:Y:S01]  /*11fb0*/  @!PT LDS RZ, [RZ] ;  /* 0x00000000fffff984 */ /* 0x000fe20000000800 */
[----:B------:R-:W-:Y:S01]  /*11fc0*/  @!PT LDS RZ, [RZ] ;  /* 0x00000000fffff984 */ /* 0x000fe20000000800 */
[----:B------:R-:W-:Y:S01]  /*11fd0*/  @!PT LDS RZ, [RZ] ;  /* 0x00000000fffff984 */ /* 0x000fe20000000800 */
[----:B------:R0:W-:Y:S01]  /*11fe0*/  @!P1 LDGSTS.E.BYPASS.LTC128B.128 [R7+0x20c00], desc[UR4][R4.64], !P0 ;  /* 0x20c0000004079fae */ /* 0x0001e2000c101d44 */
[----:B------:R-:W-:-:S13]  /*11ff0*/  ISETP.GE.AND P1, PT, R9, R2, PT ;  /* 0x000000020900720c */ /* 0x000fda0003f26270 */
[----:B0-----:R-:W-:Y:S05]  /*12000*/  WARPSYNC.COLLECTIVE R15, `(.L_x_3334) ;  /* 0x000000000f087348 */ /* 0x001fea0003c00000 */
[----:B------:R1:W2:Y:S02]  /*12010*/  SHFL.IDX P6, R14, R13, R12, R11 ;  /* 0x0000000c0d0e7389 */ /* 0x0002a400000c000b */
[----:B012---:R-:W-:Y:S01]  /*12020*/  ENDCOLLECTIVE ;  /* 0x000000000000791b */ /* 0x007fe20003800000 */
.L_x_3334:
[----:B------:R-:W-:Y:S01]  /*12030*/  @!P1 LEA R6, R8, UR38, 0x1 ;  /* 0x0000002608069c11 */ /* 0x000fe2000f8e08ff */
[----:B------:R-:W-:Y:S02]  /*12040*/  IMAD.MOV.U32 R13, RZ, RZ, R0 ;  /* 0x000000ffff0d7224 */ /* 0x000fe400078e0000 */
[----:B------:R-:W-:-:S07]  /*12050*/  IMAD.MOV.U32 R4, RZ, RZ, R14 ;  /* 0x000000ffff047224 */ /* 0x000fce00078e000e */
[----:B------:R-:W-:Y:S05]  /*12060*/  WARPSYNC.COLLECTIVE R15, `(.L_x_3335) ;  /* 0x000000000f087348 */ /* 0x000fea0003c00000 */
[----:B------:R0:W1:Y:S02]  /*12070*/  SHFL.IDX P6, R14, R13, R12, R11 ;  /* 0x0000000c0d0e7389 */ /* 0x00006400000c000b */
[----:B01----:R-:W-:Y:S01]  /*12080*/  ENDCOLLECTIVE ;  /* 0x000000000000791b */ /* 0x003fe20003800000 */
.L_x_3335:
[----:B------:R-:W-:Y:S01]  /*12090*/  ULDC.64 UR4, c[0x0][0x208] ;  /* 0x0000820000047ab9 */ /* 0x000fe20000000a00 */
[----:B------:R-:W-:Y:S02]  /*120a0*/  IMAD.MOV.U32 R13, RZ, RZ, R3 ;  /* 0x000000ffff0d7224 */ /* 0x000fe400078e0003 */
[----:B------:R-:W-:Y:S01]  /*120b0*/  IMAD.MOV.U32 R12, RZ, RZ, 0x3 ;  /* 0x00000003ff0c7424 */ /* 0x000fe200078e00ff */
        /* <DEDUP_REMOVED lines=8> */
[----:B------:R0:W-:Y:S02]  /*12140*/  @!P1 LDGSTS.E.BYPASS.LTC128B.128 [R6+0x21400], desc[UR4][R4.64], !P0 ;  /* 0x2140000004069fae */ /* 0x0001e4000c101d44 */
[----:B0-----:R-:W-:Y:S05]  /*12150*/  WARPSYNC.COLLECTIVE R15, `(.L_x_3336) ;  /* 0x000000000f087348 */ /* 0x001fea0003c00000 */
[----:B------:R1:W2:Y:S02]  /*12160*/  SHFL.IDX P6, R14, R13, R12, R11 ;  /* 0x0000000c0d0e7389 */ /* 0x0002a400000c000b */
[----:B012---:R-:W-:Y:S01]  /*12170*/  ENDCOLLECTIVE ;  /* 0x000000000000791b */ /* 0x007fe20003800000 */
.L_x_3336:
[----:B------:R-:W-:Y:S02]  /*12180*/  IMAD.MOV.U32 R13, RZ, RZ, R0 ;  /* 0x000000ffff0d7224 */ /* 0x000fe400078e0000 */
[----:B------:R-:W-:-:S07]  /*12190*/  IMAD.MOV.U32 R3, RZ, RZ, R14 ;  /* 0x000000ffff037224 */ /* 0x000fce00078e000e */
[----:B------:R-:W-:Y:S05]  /*121a0*/  WARPSYNC.COLLECTIVE R15, `(.L_x_3337) ;  /* 0x000000000f087348 */ /* 0x000fea0003c00000 */
[----:B------:R0:W1:Y:S02]  /*121b0*/  SHFL.IDX P6, R14, R13, R12, R11 ;  /* 0x0000000c0d0e7389 */ /* 0x00006400000c000b */
[----:B01----:R-:W-:Y:S01]  /*121c0*/  ENDCOLLECTIVE ;  /* 0x000000000000791b */ /* 0x003fe20003800000 */
.L_x_3337:
[----:B------:R-:W-:Y:S05]  /*121d0*/  BRA `(.L_x_3338) ;  /* 0xffffffb400947947 */ /* 0x000fea000383ffff */
.L_x_3234:
        /* <DEDUP_REMOVED lines=8> */
.L_x_3340:
[----:B------:R-:W-:Y:S05]  /*12260*/  BSYNC B0 ;  /* 0x0000000000007941 */ /* 0x000fea0003800000 */
.L_x_3339:
[----:B------:R-:W0:Y:S01]  /*12270*/  S2R R3, SR_TID.X ;  /* 0x0000000000037919 */ /* 0x000e220000002100 */
[----:B------:R-:W-:-:S05]  /*12280*/  LOP3.LUT R8, R8, 0x7f, RZ, 0xc0, !PT ;  /* 0x0000007f08087812 */ /* 0x000fca00078ec0ff */
[----:B------:R-:W-:Y:S02]  /*12290*/  IMAD.SHL.U32 R9, R8, 0x8, RZ ;  /* 0x0000000808097824 */ /* 0x000fe400078e00ff */
[----:B------:R-:W-:Y:S02]  /*122a0*/  IMAD.MOV.U32 R13, RZ, RZ, R0 ;  /* 0x000000ffff0d7224 */ /* 0x000fe400078e0000 */
[----:B------:R-:W-:Y:S02]  /*122b0*/  IMAD.MOV.U32 R12, RZ, RZ, RZ ;  /* 0x000000ffff0c7224 */ /* 0x000fe400078e00ff */
[----:B------:R-:W-:Y:S02]  /*122c0*/  IMAD.MOV.U32 R11, RZ, RZ, 0x181f ;  /* 0x0000181fff0b7424 */ /* 0x000fe400078e00ff */
[----:B------:R-:W-:Y:S02]  /*122d0*/  IMAD.MOV.U32 R15, RZ, RZ, -0x1 ;  /* 0xffffffffff0f7424 */ /* 0x000fe400078e00ff */
[----:B0-----:R-:W-:-:S05]  /*122e0*/  IMAD.SHL.U32 R8, R3, 0x8, RZ ;  /* 0x0000000803087824 */ /* 0x001fca00078e00ff */
[----:B------:R-:W-:-:S04]  /*122f0*/  LOP3.LUT R8, R8, 0x1f8, RZ, 0xc0, !PT ;  /* 0x000001f808087812 */ /* 0x000fc800078ec0ff */
[----:B------:R-:W-:-:S04]  /*12300*/  LOP3.LUT R8, R8, 0x38, R3, 0x78, !PT ;  /* 0x0000003808087812 */ /* 0x000fc800078e7803 */
[----:B------:R-:W-:Y:S01]  /*12310*/  LOP3.LUT R8, R8, 0x200, R9, 0xf8, !PT ;  /* 0x0000020008087812 */ /* 0x000fe200078ef809 */
[----:B------:R-:W-:Y:S01]  /*12320*/  IMAD.MOV.U32 R2, RZ, RZ, R14 ;  /* 0x000000ffff027224 */ /* 0x000fe200078e000e */
[----:B------:R0:W5:Y:S03]  /*12330*/  LDL.LU R9, [R1+0xc] ;  /* 0x00000c0001097983 */ /* 0x0001660000300800 */
[----:B------:R-:W-:-:S07]  /*12340*/  IMAD.MOV.U32 R3, RZ, RZ, R8 ;  /* 0x000000ffff037224 */ /* 0x000fce00078e0008 */
[----:B0----5:R-:W-:Y:S05]  /*12350*/  WARPSYNC.COLLECTIVE R15, `(.L_x_3341) ;  /* 0x000000000f087348 */ /* 0x021fea0003c00000 */
[----:B------:R1:W2:Y:S02]  /*12360*/  SHFL.IDX P6, R14, R13, R12, R11 ;  /* 0x0000000c0d0e7389 */ /* 0x0002a400000c000b */
[----:B012--5:R-:W-:Y:S01]  /*12370*/  ENDCOLLECTIVE ;  /* 0x000000000000791b */ /* 0x027fe20003800000 */
.L_x_3341:
[----:B------:R-:W-:Y:S01]  /*12380*/  ULDC UR4, c[0x0][0x288] ;  /* 0x0000a20000047ab9 */ /* 0x000fe20000000800 */
[----:B------:R-:W2:Y:S04]  /*12390*/  LDL.LU R8, [R1+0x10] ;  /* 0x0000100001087983 */ /* 0x000ea80000300800 */
[----:B------:R-:W3:Y:S01]  /*123a0*/  LDL.LU R11, [R1+0x4] ;  /* 0x00000400010b7983 */ /* 0x000ee20000300800 */
[----:B------:R-:W-:Y:S01]  /*123b0*/  IMAD R7, R7, UR4, RZ ;  /* 0x0000000407077c24 */ /* 0x000fe2000f8e02ff */
[----:B------:R-:W-:Y:S01]  /*123c0*/  LOP3.LUT R17, R17, 0xffffff7f, RZ, 0xc0, !PT ;  /* 0xffffff7f11117812 */ /* 0x000fe200078ec0ff */
[----:B------:R-:W-:-:S03]  /*123d0*/  IMAD.MOV.U32 R15, RZ, RZ, R3 ;  /* 0x000000ffff0f7224 */ /* 0x000fc600078e0003 */
[----:B------:R-:W-:Y:S01]  /*123e0*/  @P1 LOP3.LUT R17, R17, 0x80, RZ, 0xfc, !PT ;  /* 0x0000008011111812 */ /* 0x000fe200078efcff */
[----:B------:R-:W-:-:S03]  /*123f0*/  IMAD.MOV.U32 R3, RZ, RZ, R14 ;  /* 0x000000ffff037224 */ /* 0x000fc600078e000e */
[C---:B------:R-:W-:Y:S02]  /*12400*/  LOP3.LUT P1, RZ, R17.reuse, 0x10, RZ, 0xc0, !PT ;  /* 0x0000001011ff7812 */ /* 0x040fe4000782c0ff */
[----:B------:R-:W-:Y:S01]  /*12410*/  LOP3.LUT R17, R17, 0xffffffbf, RZ, 0xc0, !PT ;  /* 0xffffffbf11117812 */ /* 0x000fe200078ec0ff */
[----:B------:R-:W-:Y:S01]  /*12420*/  ULDC.64 UR6, c[0x0][0x208] ;  /* 0x0000820000067ab9 */ /* 0x000fe20000000a00 */
[----:B------:R-:W-:Y:S02]  /*12430*/  IMAD.MOV.U32 R13, RZ, RZ, R6 ;  /* 0x000000ffff0d7224 */ /* 0x000fe400078e0006 */
[----:B------:R-:W-:Y:S01]  /*12440*/  IMAD.MOV.U32 R12, RZ, RZ, 0x1 ;  /* 0x00000001ff0c7424 */ /* 0x000fe200078e00ff */
[-C--:B--2---:R-:W-:Y:S02]  /*12450*/  ISETP.GE.AND P3, PT, R8, R7.reuse, PT ;  /* 0x000000070800720c */ /* 0x084fe40003f66270 */
[----:B---3--:R-:W-:-:S11]  /*12460*/  ISETP.GE.AND P4, PT, R11, R7, PT ;  /* 0x000000070b00720c */ /* 0x008fd60003f86270 */
[----:B------:R-:W-:Y:S02]  /*12470*/  @P3 LOP3.LUT R17, R17, 0x40, RZ, 0xfc, !PT ;  /* 0x0000004011113812 */ /* 0x000fe400078efcff */
[----:B------:R-:W-:-:S05]  /*12480*/  @!P4 LEA R3, P6, R10, R3, 0x1 ;  /* 0x000000030a03c211 */ /* 0x000fca00078c08ff */
[----:B------:R-:W-:Y:S01]  /*12490*/  @!P4 IMAD.X R2, RZ, RZ, R2, P6 ;  /* 0x000000ffff02c224 */ /* 0x000fe200030e0602 */
[----:B------:R-:W-:-:S04]  /*124a0*/  LOP3.LUT P6, RZ, R17, 0x8, RZ, 0xc0, !PT ;  /* 0x0000000811ff7812 */ /* 0x000fc800078cc0ff */
[----:B------:R-:W-:-:S04]  /*124b0*/  @!P4 LOP3.LUT R3, R3, R2, RZ, 0x3c, !PT ;  /* 0x000000020303c212 */ /* 0x000fc800078e3cff */
[----:B------:R-:W-:Y:S02]  /*124c0*/  @!P4 LOP3.LUT R2, R3, R2, RZ, 0x3c, !PT ;  /* 0x000000020302c212 */ /* 0x000fe400078e3cff */
[----:B------:R-:W-:Y:S02]  /*124d0*/  ISETP.GE.AND P2, PT, R9, R7, PT ;  /* 0x000000070900720c */ /* 0x000fe40003f46270 */
[----:B------:R-:W-:Y:S02]  /*124e0*/  @!P4 LOP3.LUT R8, R4, 0x40, RZ, 0xc0, !PT ;  /* 0x000000400408c812 */ /* 0x000fe400078ec0ff */
[----:B------:R-:W-:Y:S02]  /*124f0*/  @!P4 LEA R9, R15, UR38, 0x1 ;  /* 0x000000260f09cc11 */ /* 0x000fe4000f8e08ff */
[----:B------:R-:W-:Y:S02]  /*12500*/  @!P4 LOP3.LUT R3, R3, R2, RZ, 0x3c, !PT ;  /* 0x000000020303c212 */ /* 0x000fe400078e3cff */
[----:B------:R-:W-:-:S02]  /*12510*/  LOP3.LUT P3, RZ, R17, 0x4, RZ, 0xc0, !PT ;  /* 0x0000000411ff7812 */ /* 0x000fc4000786c0ff */
[----:B------:R-:W-:Y:S01]  /*12520*/  @!P4 SHF.R.U32.HI R8, RZ, 0x2, R8 ;  /* 0x00000002ff08c819 */ /* 0x000fe20000011608 */
[----:B------:R-:W-:Y:S01]  /*12530*/  @!PT LDS RZ, [RZ] ;  /* 0x00000000fffff984 */ /* 0x000fe20000000800 */
[----:B------:R-:W-:Y:S01]  /*12540*/  @!PT LDS RZ, [RZ] ;  /* 0x00000000fffff984 */ /* 0x000fe20000000800 */
[----:B------:R-:W-:Y:S01]  /*12550*/  @!PT LDS RZ, [RZ] ;  /* 0x00000000fffff984 */ /* 0x000fe20000000800 */
[----:B------:R-:W-:Y:S01]  /*12560*/  @!P4 LDGSTS.E.BYPASS.LTC128B.128 [R9+0x26400], desc[UR6][R2.64], !P1 ;  /* 0x264000000209cfae */ /* 0x000fe2000c901d46 */
[----:B------:R-:W-:-:S03]  /*12570*/  LOP3.LUT P1, RZ, R17, 0x80, RZ, 0xc0, !PT ;  /* 0x0000008011ff7812 */ /* 0x000fc6000782c0ff */
        /* <DEDUP_REMOVED lines=8> */
[----:B------:R-:W-:Y:S01]  /*12600*/  @!P4 LDGSTS.E.BYPASS.LTC128B.128 [R9+0x32400], desc[UR6][R2.64+0x300], P6 ;  /* 0x324003000209cfae */ /* 0x000fe2000b101d46 */
[----:B------:R-:W-:Y:S01]  /*12610*/  @!P4 ISETP.NE.U32.AND P6, PT, R8, RZ, PT ;  /* 0x000000ff0800c20c */ /* 0x000fe20003fc5070 */
[----:B------:R-:W-:-:S12]  /*12620*/  IMAD.MOV.U32 R11, RZ, RZ, 0x181f ;  /* 0x0000181fff0b7424 */ /* 0x000fd800078e00ff */
[----:B------:R0:W-:Y:S02]  /*12630*/  @!P4 LDGSTS.E.BYPASS.LTC128B.128 [R9+0x34400], desc[UR6][R2.64+0x380], P6 ;  /* 0x344003800209cfae */ /* 0x0001e4000b101d46 */
[----:B0-----:R-:W-:Y:S02]  /*12640*/  IMAD.MOV.U32 R9, RZ, RZ, R15 ;  /* 0x000000ffff097224 */ /* 0x001fe400078e000f */
[----:B------:R-:W-:-:S07]  /*12650*/  IMAD.MOV.U32 R15, RZ, RZ, -0x1 ;  /* 0xffffffffff0f7424 */ /* 0x000fce00078e00ff */
[----:B------:R-:W-:Y:S05]  /*12660*/  WARPSYNC.COLLECTIVE R15, `(.L_x_3342) ;  /* 0x000000000f087348 */ /* 0x000fea0003c00000 */
[----:B------:R0:W1:Y:S02]  /*12670*/  SHFL.IDX P6, R14, R13, R12, R11 ;  /* 0x0000000c0d0e7389 */ /* 0x00006400000c000b */
[----:B01----:R-:W-:Y:S01]  /*12680*/  ENDCOLLECTIVE ;  /* 0x000000000000791b */ /* 0x003fe20003800000 */
.L_x_3342:
[----:B------:R-:W-:Y:S02]  /*12690*/  IMAD.MOV.U32 R13, RZ, RZ, R0 ;  /* 0x000000ffff0d7224 */ /* 0x000fe400078e0000 */
[----:B------:R-:W-:-:S07]  /*126a0*/  IMAD.MOV.U32 R8, RZ, RZ, R14 ;  /* 0x000000ffff087224 */ /* 0x000fce00078e000e */
[----:B------:R-:W-:Y:S05]  /*126b0*/  WARPSYNC.COLLECTIVE R15, `(.L_x_3343) ;  /* 0x000000000f087348 */ /* 0x000fea0003c00000 */
[----:B------:R0:W1:Y:S02]  /*126c0*/  SHFL.IDX P6, R14, R13, R12, R11 ;  /* 0x0000000c0d0e7389 */ /* 0x00006400000c000b */
[----:B01----:R-:W-:Y:S01]  /*126d0*/  ENDCOLLECTIVE ;  /* 0x000000000000791b */ /* 0x003fe20003800000 */
.L_x_3343:
[----:B------:R-:W-:Y:S01]  /*126e0*/  @!P2 LEA R21, R9, UR38, 0x1 ;  /* 0x000000260915ac11 */ /* 0x000fe2000f8e08ff */
[----:B------:R-:W-:Y:S01]  /*126f0*/  ULDC.64 UR4, c[0x0][0x208] ;  /* 0x0000820000047ab9 */ /* 0x000fe20000000a00 */
[----:B------:R-:W-:-:S05]  /*12700*/  @!P2 LEA R10, P4, R10, R14, 0x1 ;  /* 0x0000000e0a0aa211 */ /* 0x000fca00078808ff */
[----:B------:R-:W-:Y:S01]  /*12710*/  @!P2 IMAD.X R14, RZ, RZ, R8, P4 ;  /* 0x000000ffff0ea224 */ /* 0x000fe200020e0608 */
[C---:B------:R-:W-:Y:S02]  /*12720*/  LOP3.LUT P4, RZ, R17.reuse, 0x10, RZ, 0xc0, !PT ;  /* 0x0000001011ff7812 */ /* 0x040fe4000788c0ff */
[----:B------:R-:W-:Y:S01]  /*12730*/  @!P2 LOP3.LUT R8, R4, 0x40, RZ, 0xc0, !PT ;  /* 0x000000400408a812 */ /* 0x000fe200078ec0ff */
[----:B------:R-:W-:Y:S01]  /*12740*/  @!P2 IMAD.MOV.U32 R2, RZ, RZ, R10 ;  /* 0x000000ffff02a224 */ /* 0x000fe200078e000a */
[----:B------:R-:W-:Y:S01]  /*12750*/  LOP3.LUT P6, RZ, R17, 0x8, RZ, 0xc0, !PT ;  /* 0x0000000811ff7812 */ /* 0x000fe200078cc0ff */
[----:B------:R-:W-:Y:S01]  /*12760*/  @!P2 IMAD.MOV.U32 R3, RZ, RZ, R14 ;  /* 0x000000ffff03a224 */ /* 0x000fe200078e000e */
[----:B------:R-:W-:-:S07]  /*12770*/  @!P2 SHF.R.U32.HI R8, RZ, 0x2, R8 ;  /* 0x00000002ff08a819 */ /* 0x000fce0000011608 */
[----:B------:R-:W-:Y:S01]  /*12780*/  @!PT LDS RZ, [RZ] ;  /* 0x00000000fffff984 */ /* 0x000fe20000000800 */
[----:B------:R-:W-:Y:S01]  /*12790*/  @!PT LDS RZ, [RZ] ;  /* 0x00000000fffff984 */ /* 0x000fe20000000800 */
[----:B------:R-:W-:Y:S01]  /*127a0*/  @!PT LDS RZ, [RZ] ;  /* 0x00000000fffff984 */ /* 0x000fe20000000800 */
        /* <DEDUP_REMOVED lines=10> */
[----:B------:R-:W-:Y:S01]  /*12850*/  @!P2 ISETP.NE.U32.AND P4, PT, R8, RZ, PT ;  /* 0x000000ff0800a20c */ /* 0x000fe20003f85070 */
[----:B------:R-:W-:-:S02]  /*12860*/  IMAD.MOV.U32 R13, RZ, RZ, R6 ;  /* 0x000000ffff0d7224 */ /* 0x000fc400078e0006 */
[----:B------:R-:W-:Y:S01]  /*12870*/  IMAD.MOV.U32 R12, RZ, RZ, 0x2 ;  /* 0x00000002ff0c7424 */ /* 0x000fe200078e00ff */
[----:B------:R-:W1:Y:S09]  /*12880*/  S2R R10, SR_TID.X ;  /* 0x00000000000a7919 */ /* 0x000e720000002100 */
[----:B------:R0:W-:Y:S02]  /*12890*/  @!P2 LDGSTS.E.BYPASS.LTC128B.128 [R21+0x34c00], desc[UR4][R2.64+0x380], P4 ;  /* 0x34c003800215afae */ /* 0x0001e4000a101d44 */
[----:B01----:R-:W-:Y:S05]  /*128a0*/  WARPSYNC.COLLECTIVE R15, `(.L_x_3344) ;  /* 0x000000000f087348 */ /* 0x003fea0003c00000 */
[----:B------:R2:W3:Y:S02]  /*128b0*/  SHFL.IDX P6, R14, R13, R12, R11 ;  /* 0x0000000c0d0e7389 */ /* 0x0004e400000c000b */
[----:B0123--:R-:W-:Y:S01]  /*128c0*/  ENDCOLLECTIVE ;  /* 0x000000000000791b */ /* 0x00ffe20003800000 */
.L_x_3344:
[----:B------:R-:W-:Y:S02]  /*128d0*/  IMAD.MOV.U32 R13, RZ, RZ, R0 ;  /* 0x000000ffff0d7224 */ /* 0x000fe400078e0000 */
[----:B------:R-:W-:-:S07]  /*128e0*/  IMAD.MOV.U32 R2, RZ, RZ, R14 ;  /* 0x000000ffff027224 */ /* 0x000fce00078e000e */
[----:B------:R-:W-:Y:S05]  /*128f0*/  WARPSYNC.COLLECTIVE R15, `(.L_x_3345) ;  /* 0x000000000f087348 */ /* 0x000fea0003c00000 */
[----:B------:R0:W1:Y:S02]  /*12900*/  SHFL.IDX P6, R14, R13, R12, R11 ;  /* 0x0000000c0d0e7389 */ /* 0x00006400000c000b */
[----:B01----:R-:W-:Y:S01]  /*12910*/  ENDCOLLECTIVE ;  /* 0x000000000000791b */ /* 0x003fe20003800000 */
.L_x_3345:
[----:B------:R-:W-:Y:S01]  /*12920*/  LOP3.LUT P3, RZ, R17, 0x40, RZ, 0xc0, !PT ;  /* 0x0000004011ff7812 */ /* 0x000fe2000786c0ff */
[----:B------:R-:W-:-:S05]  /*12930*/  IMAD.SHL.U32 R10, R10, 0x8, RZ ;  /* 0x000000080a0a7824 */ /* 0x000fca00078e00ff */
[----:B------:R-:W-:-:S07]  /*12940*/  LOP3.LUT R10, R10, 0x38, RZ, 0xc0, !PT ;  /* 0x000000380a0a7812 */ /* 0x000fce00078ec0ff */
[----:B------:R-:W-:-:S05]  /*12950*/  @!P3 LEA R3, P4, R10, R14, 0x1 ;  /* 0x0000000e0a03b211 */ /* 0x000fca00078808ff */
[----:B------:R-:W-:Y:S01]  /*12960*/  @!P3 IMAD.X R2, RZ, RZ, R2, P4 ;  /* 0x000000ffff02b224 */ /* 0x000fe200020e0602 */
[----:B------:R-:W-:-:S04]  /*12970*/  LOP3.LUT P4, RZ, R17, 0x10, RZ, 0xc0, !PT ;  /* 0x0000001011ff7812 */ /* 0x000fc8000788c0ff */
[-C--:B------:R-:W-:Y:S02]  /*12980*/  @!P3 LOP3.LUT R3, R3, R2.reuse, RZ, 0x3c, !PT ;  /* 0x000000020303b212 */ /* 0x080fe400078e3cff */
[----:B------:R-:W-:Y:S02]  /*12990*/  @!P3 LOP3.LUT R8, R4, 0x40, RZ, 0xc0, !PT ;  /* 0x000000400408b812 */ /* 0x000fe400078ec0ff */
[----:B------:R-:W-:Y:S02]  /*129a0*/  @!P3 LOP3.LUT R2, R3, R2, RZ, 0x3c, !PT ;  /* 0x000000020302b212 */ /* 0x000fe400078e3cff */
[----:B------:R-:W-:Y:S02]  /*129b0*/  @!P3 LEA R9, R9, UR38, 0x1 ;  /* 0x000000260909bc11 */ /* 0x000fe4000f8e08ff */
[----:B------:R-:W-:Y:S02]  /*129c0*/  @!P3 LOP3.LUT R3, R3, R2, RZ, 0x3c, !PT ;  /* 0x000000020303b212 */ /* 0x000fe400078e3cff */
[C---:B------:R-:W-:Y:S01]  /*129d0*/  LOP3.LUT P6, RZ, R17.reuse, 0x8, RZ, 0xc0, !PT ;  /* 0x0000000811ff7812 */ /* 0x040fe200078cc0ff */
[----:B------:R-:W-:Y:S01]  /*129e0*/  ULDC.64 UR4, c[0x0][0x208] ;  /* 0x0000820000047ab9 */ /* 0x000fe20000000a00 */
[----:B------:R-:W-:Y:S01]  /*129f0*/  LOP3.LUT P2, RZ, R17, 0x4, RZ, 0xc0, !PT ;  /* 0x0000000411ff7812 */ /* 0x000fe2000784c0ff */
[----:B------:R-:W-:Y:S01]  /*12a00*/  @!PT LDS RZ, [RZ] ;  /* 0x00000000fffff984 */ /* 0x000fe20000000800 */
[----:B------:R-:W-:Y:S01]  /*12a10*/  @!PT LDS RZ, [RZ] ;  /* 0x00000000fffff984 */ /* 0x000fe20000000800 */
[----:B------:R-:W-:Y:S01]  /*12a20*/  @!PT LDS RZ, [RZ] ;  /* 0x00000000fffff984 */ /* 0x000fe20000000800 */
[----:B------:R0:W-:Y:S01]  /*12a30*/  @!P3 LDGSTS.E.BYPASS.LTC128B.128 [R9+0x27400], desc[UR4][R2.64], !P4 ;  /* 0x274000000209bfae */ /* 0x0001e2000e101d44 */
[----:B------:R-:W-:-:S04]  /*12a40*/  @!P3 SHF.R.U32.HI R8, RZ, 0x2, R8 ;  /* 0x00000002ff08b819 */ /* 0x000fc80000011608 */
[----:B------:R-:W-:Y:S02]  /*12a50*/  @!P3 ISETP.NE.U32.AND P4, PT, R8, RZ, PT ;  /* 0x000000ff0800b20c */ /* 0x000fe40003f85070 */
[----:B------:R-:W-:-:S03]  /*12a60*/  @!P3 LOP3.LUT R8, R5, 0x80, RZ, 0xc0, !PT ;  /* 0x000000800508b812 */ /* 0x000fc600078ec0ff */
[----:B------:R0:W-:Y:S01]  /*12a70*/  @!P3 LDGSTS.E.BYPASS.LTC128B.128 [R9+0x29400], desc[UR4][R2.64+0x80], !P6 ;  /* 0x294000800209bfae */ /* 0x0001e2000f101d44 */
[----:B------:R-:W-:-:S03]  /*12a80*/  @!P3 SHF.R.U32.HI R8, RZ, 0x3, R8 ;  /* 0x00000003ff08b819 */ /* 0x000fc60000011608 */
[----:B------:R0:W-:Y:S04]  /*12a90*/  @!P3 LDGSTS.E.BYPASS.LTC128B.128 [R9+0x2b400], desc[UR4][R2.64+0x100], !P2 ;  /* 0x2b4001000209bfae */ /* 0x0001e8000d101d44 */
[----:B------:R0:W-:Y:S04]  /*12aa0*/  @!P3 LDGSTS.E.BYPASS.LTC128B.128 [R9+0x2d400], desc[UR4][R2.64+0x180], !P5 ;  /* 0x2d4001800209bfae */ /* 0x0001e8000e901d44 */
[----:B------:R0:W-:Y:S04]  /*12ab0*/  @!P3 LDGSTS.E.BYPASS.LTC128B.128 [R9+0x2f400], desc[UR4][R2.64+0x200], !P0 ;  /* 0x2f4002000209bfae */ /* 0x0001e8000c101d44 */
[----:B------:R0:W-:Y:S04]  /*12ac0*/  @!P3 LDGSTS.E.BYPASS.LTC128B.128 [R9+0x31400], desc[UR4][R2.64+0x280], !P1 ;  /* 0x314002800209bfae */ /* 0x0001e8000c901d44 */
[----:B------:R0:W-:Y:S01]  /*12ad0*/  @!P3 LDGSTS.E.BYPASS.LTC128B.128 [R9+0x33400], desc[UR4][R2.64+0x300], P4 ;  /* 0x334003000209bfae */ /* 0x0001e2000a101d44 */
[----:B------:R-:W-:Y:S01]  /*12ae0*/  @!P3 ISETP.NE.U32.AND P4, PT, R8, RZ, PT ;  /* 0x000000ff0800b20c */ /* 0x000fe20003f85070 */
[----:B------:R-:W-:-:S02]  /*12af0*/  IMAD.MOV.U32 R13, RZ, RZ, R6 ;  /* 0x000000ffff0d7224 */ /* 0x000fc400078e0006 */
[----:B------:R-:W-:-:S10]  /*12b00*/  IMAD.MOV.U32 R12, RZ, RZ, 0x3 ;  /* 0x00000003ff0c7424 */ /* 0x000fd400078e00ff */
[----:B------:R0:W-:Y:S02]  /*12b10*/  @!P3 LDGSTS.E.BYPASS.LTC128B.128 [R9+0x35400], desc[UR4][R2.64+0x380], P4 ;  /* 0x354003800209bfae */ /* 0x0001e4000a101d44 */
[----:B0-----:R-:W-:Y:S05]  /*12b20*/  WARPSYNC.COLLECTIVE R15, `(.L_x_3346) ;  /* 0x000000000f087348 */ /* 0x001fea0003c00000 */
[----:B------:R1:W2:Y:S02]  /*12b30*/  SHFL.IDX P6, R14, R13, R12, R11 ;  /* 0x0000000c0d0e7389 */ /* 0x0002a400000c000b */
[----:B012---:R-:W-:Y:S01]  /*12b40*/  ENDCOLLECTIVE ;  /* 0x000000000000791b */ /* 0x007fe20003800000 */
.L_x_3346:
[----:B------:R-:W-:Y:S02]  /*12b50*/  IMAD.MOV.U32 R13, RZ, RZ, R0 ;  /* 0x000000ffff0d7224 */ /* 0x000fe400078e0000 */
[----:B------:R-:W-:-:S07]  /*12b60*/  IMAD.MOV.U32 R6, RZ, RZ, R14 ;  /* 0x000000ffff067224 */ /* 0x000fce00078e000e */
[----:B------:R-:W-:Y:S05]  /*12b70*/  WARPSYNC.COLLECTIVE R15, `(.L_x_3347) ;  /* 0x000000000f087348 */ /* 0x000fea0003c00000 */
[----:B------:R0:W1:Y:S02]  /*12b80*/  SHFL.IDX P6, R14, R13, R12, R11 ;  /* 0x0000000c0d0e7389 */ /* 0x00006400000c000b */
[----:B01----:R-:W-:Y:S01]  /*12b90*/  ENDCOLLECTIVE ;  /* 0x000000000000791b */ /* 0x003fe20003800000 */
.L_x_3347:
[----:B------:R-:W-:Y:S05]  /*12ba0*/  BRA `(.L_x_3348) ;  /* 0xffffffb800a07947 */ /* 0x000fea000383ffff */
.L_x_3237:
[----:B0-----:R-:W-:-:S04]  /*12bb0*/  IMAD.U32 R3, RZ, RZ, UR38 ;  /* 0x00000026ff037e24 */ /* 0x001fc8000f8e00ff */
[----:B------:R0:W3:Y:S03]  /*12bc0*/  SYNCS.PHASECHK.TRANS64.TRYWAIT P0, [R3+URZ+0x38820], R2 ;  /* 0x03882002030075a7 */ /* 0x0000e6000800017f */
[----:B---3--:R-:W-:Y:S05]  /*12bd0*/  @!P0 NANOSLEEP.SYNCS 0x989680 ;  /* 0x009896800000895d */ /* 0x008fea0003900000 */
[----:B------:R-:W3:Y:S02]  /*12be0*/  @!P0 SYNCS.PHASECHK.TRANS64 P0, [R3+URZ+0x38820], R2 ;  /* 0x03882002030085a7 */ /* 0x000ee4000800007f */
[----:B---3--:R-:W-:Y:S05]  /*12bf0*/  @!P0 BRA `(.L_x_3237) ;  /* 0xfffffffc00ec8947 */ /* 0x008fea000383ffff */
[----:B------:R-:W-:Y:S05]  /*12c00*/  BRA `(.L_x_3349) ;  /* 0xffffffbc00487947 */ /* 0x000fea000383ffff */
.L_x_3240:
[----:B0-----:R-:W-:-:S04]  /*12c10*/  IMAD.U32 R3, RZ, RZ, UR38 ;  /* 0x00000026ff037e24 */ /* 0x001fc8000f8e00ff */
[----:B------:R0:W3:Y:S03]  /*12c20*/  SYNCS.PHASECHK.TRANS64.TRYWAIT P0, [R3+URZ+0x38860], R2 ;  /* 0x03886002030075a7 */ /* 0x0000e6000800017f */
[----:B---3--:R-:W-:Y:S05]  /*12c30*/  @!P0 NANOSLEEP.SYNCS 0x989680 ;  /* 0x009896800000895d */ /* 0x008fea0003900000 */
[----:B------:R-:W3:Y:S02]  /*12c40*/  @!P0 SYNCS.PHASECHK.TRANS64 P0, [R3+URZ+0x38860], R2 ;  /* 0x03886002030085a7 */ /* 0x000ee4000800007f */
[----:B---3--:R-:W-:Y:S05]  /*12c50*/  @!P0 BRA `(.L_x_3240) ;  /* 0xfffffffc00ec8947 */ /* 0x008fea000383ffff */
[----:B------:R-:W-:Y:S05]  /*12c60*/  BRA `(.L_x_3350) ;  /* 0xffffffbc00547947 */ /* 0x000fea000383ffff */
.L_x_3256:
[----:B-1----:R-:W-:-:S04]  /*12c70*/  IMAD.U32 R3, RZ, RZ, UR38 ;  /* 0x00000026ff037e24 */ /* 0x002fc8000f8e00ff */
[----:B------:R1:W3:Y:S03]  /*12c80*/  SYNCS.PHASECHK.TRANS64.TRYWAIT P0, [R3+URZ+0x38848], R2 ;  /* 0x03884802030075a7 */ /* 0x0002e6000800017f */
[----:B---3--:R-:W-:Y:S05]  /*12c90*/  @!P0 NANOSLEEP.SYNCS 0x989680 ;  /* 0x009896800000895d */ /* 0x008fea0003900000 */
[----:B------:R-:W3:Y:S02]  /*12ca0*/  @!P0 SYNCS.PHASECHK.TRANS64 P0, [R3+URZ+0x38848], R2 ;  /* 0x03884802030085a7 */ /* 0x000ee4000800007f */
[----:B---3--:R-:W-:Y:S05]  /*12cb0*/  @!P0 BRA `(.L_x_3256) ;  /* 0xfffffffc00ec8947 */ /* 0x008fea000383ffff */
[----:B------:R-:W-:Y:S05]  /*12cc0*/  BRA `(.L_x_3351) ;  /* 0xffffffc800207947 */ /* 0x000fea000383ffff */
.L_x_3261:
[----:B01----:R-:W-:-:S04]  /*12cd0*/  IMAD.U32 R3, RZ, RZ, UR38 ;  /* 0x00000026ff037e24 */ /* 0x003fc8000f8e00ff */
[----:B------:R0:W1:Y:S03]  /*12ce0*/  SYNCS.PHASECHK.TRANS64.TRYWAIT P0, [R3+URZ+0x38868], R2 ;  /* 0x03886802030075a7 */ /* 0x000066000800017f */
[----:B-1----:R-:W-:Y:S05]  /*12cf0*/  @!P0 NANOSLEEP.SYNCS 0x989680 ;  /* 0x009896800000895d */ /* 0x002fea0003900000 */
[----:B------:R-:W1:Y:S02]  /*12d00*/  @!P0 SYNCS.PHASECHK.TRANS64 P0, [R3+URZ+0x38868], R2 ;  /* 0x03886802030085a7 */ /* 0x000e64000800007f */
[----:B-1----:R-:W-:Y:S05]  /*12d10*/  @!P0 BRA `(.L_x_3261) ;  /* 0xfffffffc00ec8947 */ /* 0x002fea000383ffff */
[----:B------:R-:W-:Y:S05]  /*12d20*/  BRA `(.L_x_3352) ;  /* 0xffffffc800807947 */ /* 0x000fea000383ffff */
.L_x_3276:
[----:B-1----:R-:W-:-:S04]  /*12d30*/  IMAD.U32 R3, RZ, RZ, UR38 ;  /* 0x00000026ff037e24 */ /* 0x002fc8000f8e00ff */
[----:B------:R1:W3:Y:S03]  /*12d40*/  SYNCS.PHASECHK.TRANS64.TRYWAIT P0, [R3+URZ+0x38840], R2 ;  /* 0x03884002030075a7 */ /* 0x0002e6000800017f */
[----:B---3--:R-:W-:Y:S05]  /*12d50*/  @!P0 NANOSLEEP.SYNCS 0x989680 ;  /* 0x009896800000895d */ /* 0x008fea0003900000 */
[----:B------:R-:W3:Y:S02]  /*12d60*/  @!P0 SYNCS.PHASECHK.TRANS64 P0, [R3+URZ+0x38840], R2 ;  /* 0x03884002030085a7 */ /* 0x000ee4000800007f */
[----:B---3--:R-:W-:Y:S05]  /*12d70*/  @!P0 BRA `(.L_x_3276) ;  /* 0xfffffffc00ec8947 */ /* 0x008fea000383ffff */
[----:B------:R-:W-:Y:S05]  /*12d80*/  BRA `(.L_x_3353) ;  /* 0xffffffd000d07947 */ /* 0x000fea000383ffff */
.L_x_3281:
[----:B01----:R-:W-:-:S04]  /*12d90*/  IMAD.U32 R3, RZ, RZ, UR38 ;  /* 0x00000026ff037e24 */ /* 0x003fc8000f8e00ff */
[----:B------:R0:W1:Y:S03]  /*12da0*/  SYNCS.PHASECHK.TRANS64.TRYWAIT P0, [R3+URZ+0x38860], R2 ;  /* 0x03886002030075a7 */ /* 0x000066000800017f */
[----:B-1----:R-:W-:Y:S05]  /*12db0*/  @!P0 NANOSLEEP.SYNCS 0x989680 ;  /* 0x009896800000895d */ /* 0x002fea0003900000 */
[----:B------:R-:W1:Y:S02]  /*12dc0*/  @!P0 SYNCS.PHASECHK.TRANS64 P0, [R3+URZ+0x38860], R2 ;  /* 0x03886002030085a7 */ /* 0x000e64000800007f */
[----:B-1----:R-:W-:Y:S05]  /*12dd0*/  @!P0 BRA `(.L_x_3281) ;  /* 0xfffffffc00ec8947 */ /* 0x002fea000383ffff */
[----:B------:R-:W-:Y:S05]  /*12de0*/  BRA `(.L_x_3354) ;  /* 0xffffffd400347947 */ /* 0x000fea000383ffff */
.L_x_3297:
[----:B-1----:R-:W-:-:S04]  /*12df0*/  IMAD.U32 R3, RZ, RZ, UR38 ;  /* 0x00000026ff037e24 */ /* 0x002fc8000f8e00ff */
[----:B------:R1:W3:Y:S03]  /*12e00*/  SYNCS.PHASECHK.TRANS64.TRYWAIT P0, [R3+URZ+0x38848], R2 ;  /* 0x03884802030075a7 */ /* 0x0002e6000800017f */
[----:B---3--:R-:W-:Y:S05]  /*12e10*/  @!P0 NANOSLEEP.SYNCS 0x989680 ;  /* 0x009896800000895d */ /* 0x008fea0003900000 */
[----:B------:R-:W3:Y:S02]  /*12e20*/  @!P0 SYNCS.PHASECHK.TRANS64 P0, [R3+URZ+0x38848], R2 ;  /* 0x03884802030085a7 */ /* 0x000ee4000800007f */
[----:B---3--:R-:W-:Y:S05]  /*12e30*/  @!P0 BRA `(.L_x_3297) ;  /* 0xfffffffc00ec8947 */ /* 0x008fea000383ffff */
[----:B------:R-:W-:Y:S05]  /*12e40*/  BRA `(.L_x_3355) ;  /* 0xffffffdc008c7947 */ /* 0x000fea000383ffff */
.L_x_3302:
[----:B-1----:R-:W-:-:S04]  /*12e50*/  IMAD.U32 R3, RZ, RZ, UR38 ;  /* 0x00000026ff037e24 */ /* 0x002fc8000f8e00ff */
[----:B------:R1:W3:Y:S03]  /*12e60*/  SYNCS.PHASECHK.TRANS64.TRYWAIT P0, [R3+URZ+0x38868], R2 ;  /* 0x03886802030075a7 */ /* 0x0002e6000800017f */
[----:B---3--:R-:W-:Y:S05]  /*12e70*/  @!P0 NANOSLEEP.SYNCS 0x989680 ;  /* 0x009896800000895d */ /* 0x008fea0003900000 */
[----:B------:R-:W3:Y:S02]  /*12e80*/  @!P0 SYNCS.PHASECHK.TRANS64 P0, [R3+URZ+0x38868], R2 ;  /* 0x03886802030085a7 */ /* 0x000ee4000800007f */
[----:B---3--:R-:W-:Y:S05]  /*12e90*/  @!P0 BRA `(.L_x_3302) ;  /* 0xfffffffc00ec8947 */ /* 0x008fea000383ffff */
[----:B------:R-:W-:Y:S05]  /*12ea0*/  BRA `(.L_x_3356) ;  /* 0xffffffdc00f07947 */ /* 0x000fea000383ffff */
.L_x_3313:
[----:B-1----:R1:W3:Y:S02]  /*12eb0*/  SYNCS.PHASECHK.TRANS64.TRYWAIT P0, [R2+URZ+0x38820], R9 ;  /* 0x03882009020075a7 */ /* 0x0022e4000800017f */
[----:B---3--:R-:W-:Y:S05]  /*12ec0*/  @!P0 NANOSLEEP.SYNCS 0x989680 ;  /* 0x009896800000895d */ /* 0x008fea0003900000 */
[----:B------:R-:W3:Y:S02]  /*12ed0*/  @!P0 SYNCS.PHASECHK.TRANS64 P0, [R2+URZ+0x38820], R9 ;  /* 0x03882009020085a7 */ /* 0x000ee4000800007f */
[----:B---3--:R-:W-:Y:S05]  /*12ee0*/  @!P0 BRA `(.L_x_3313) ;  /* 0xfffffffc00f08947 */ /* 0x008fea000383ffff */
[----:B------:R-:W-:Y:S05]  /*12ef0*/  BRA `(.L_x_3357) ;  /* 0xffffffe400e07947 */ /* 0x000fea000383ffff */
.L_x_3314:
[----:B------:R-:W3:Y:S01]  /*12f00*/  S2R R3, SR_TID.X ;  /* 0x0000000000037919 */ /* 0x000ee20000002100 */
[----:B------:R-:W-:Y:S01]  /*12f10*/  BSSY B0, `(.L_x_3358) ;  /* 0x000000a000007945 */ /* 0x000fe20003800000 */
[----:B------:R-:W-:Y:S02]  /*12f20*/  IMAD.MOV.U32 R12, RZ, RZ, RZ ;  /* 0x000000ffff0c7224 */ /* 0x000fe400078e00ff */
[----:B------:R-:W-:Y:S02]  /*12f30*/  IMAD.MOV.U32 R11, RZ, RZ, 0x1f ;  /* 0x0000001fff0b7424 */ /* 0x000fe400078e00ff */
[----:B------:R-:W-:Y:S01]  /*12f40*/  IMAD.MOV.U32 R15, RZ, RZ, -0x1 ;  /* 0xffffffffff0f7424 */ /* 0x000fe200078e00ff */
[----:B---3--:R-:W-:-:S04]  /*12f50*/  SHF.R.U32.HI R3, RZ, 0x5, R3 ;  /* 0x00000005ff037819 */ /* 0x008fc80000011603 */
[----:B------:R-:W-:-:S05]  /*12f60*/  LOP3.LUT R3, R3, 0x3, RZ, 0xc0, !PT ;  /* 0x0000000303037812 */ /* 0x000fca00078ec0ff */
[----:B------:R-:W-:-:S07]  /*12f70*/  IMAD.MOV.U32 R13, RZ, RZ, R3 ;  /* 0x000000ffff0d7224 */ /* 0x000fce00078e0003 */
[----:B012---:R-:W-:Y:S05]  /*12f80*/  WARPSYNC.COLLECTIVE R15, `(.L_x_3359) ;  /* 0x000000000f087348 */ /* 0x007fea0003c00000 */
[----:B--2---:R2:W3:Y:S02]  /*12f90*/  SHFL.IDX P6, R14, R13, R12, R11 ;  /* 0x0000000c0d0e7389 */ /* 0x0044e400000c000b */
[----:B0123--:R-:W-:Y:S01]  /*12fa0*/  ENDCOLLECTIVE ;  /* 0x000000000000791b */ /* 0x00ffe20003800000 */
.L_x_3359:
[----:B------:R-:W-:Y:S05]  /*12fb0*/  BSYNC B0 ;  /* 0x0000000000007941 */ /* 0x000fea0003800000 */
.L_x_3358:
[----:B------:R-:W-:Y:S05]  /*12fc0*/  BRA `(.L_x_3360) ;  /* 0xffffffe400c47947 */ /* 0x000fea000383ffff */
.L_x_3315:
[----:B------:R-:W-:Y:S01]  /*12fd0*/  BSSY B0, `(.L_x_3361) ;  /* 0x0000006000007945 */ /* 0x000fe20003800000 */
[----:B------:R-:W-:-:S07]  /*12fe0*/  IMAD.MOV.U32 R15, RZ, RZ, -0x1 ;  /* 0xffffffffff0f7424 */ /* 0x000fce00078e00ff */
[----:B012---:R-:W-:Y:S05]  /*12ff0*/  WARPSYNC.COLLECTIVE R15, `(.L_x_3362) ;  /* 0x000000000f0c7348 */ /* 0x007fea0003c00000 */
[----:B------:R-:W-:Y:S02]  /*13000*/  ELECT P6, UR62, PT ;  /* 0x00000000003e782f */ /* 0x000fe400038c0000 */
[----:B------:R-:W-:Y:S01]  /*13010*/  MOV R14, UR62 ;  /* 0x0000003e000e7c02 */ /* 0x000fe20008000f00 */
[----:B012---:R-:W-:Y:S10]  /*13020*/  ENDCOLLECTIVE ;  /* 0x000000000000791b */ /* 0x007ff40003800000 */
.L_x_3362:
[----:B------:R-:W-:Y:S05]  /*13030*/  BSYNC B0 ;  /* 0x0000000000007941 */ /* 0x000fea0003800000 */
.L_x_3361:
[----:B------:R-:W-:Y:S05]  /*13040*/  BRA `(.L_x_3363) ;  /* 0xffffffe400b87947 */ /* 0x000fea000383ffff */
.L_x_3317:
[----:B--2---:R2:W3:Y:S02]  /*13050*/  SYNCS.PHASECHK.TRANS64.TRYWAIT P0, [R7+URZ], R4 ;  /* 0x00000004070075a7 */ /* 0x0044e4000800017f */
[----:B---3--:R-:W-:Y:S05]  /*13060*/  @!P0 NANOSLEEP.SYNCS 0x989680 ;  /* 0x009896800000895d */ /* 0x008fea0003900000 */
[----:B------:R-:W3:Y:S02]  /*13070*/  @!P0 SYNCS.PHASECHK.TRANS64 P0, [R7+URZ], R4 ;  /* 0x00000004070085a7 */ /* 0x000ee4000800007f */
[----:B---3--:R-:W-:Y:S05]  /*13080*/  @!P0 BRA `(.L_x_3317) ;  /* 0xfffffffc00f08947 */ /* 0x008fea000383ffff */
[----:B------:R-:W-:Y:S05]  /*13090*/  BRA `(.L_x_3364) ;  /* 0xffffffe400f47947 */ /* 0x000fea000383ffff */
.L_x_3318:
[----:B---3--:R3:W4:Y:S02]  /*130a0*/  SYNCS.PHASECHK.TRANS64.TRYWAIT P0, [R5+URZ], R0 ;  /* 0x00000000050075a7 */ /* 0x008724000800017f */
[----:B----4-:R-:W-:Y:S05]  /*130b0*/  @!P0 NANOSLEEP.SYNCS 0x989680 ;  /* 0x009896800000895d */ /* 0x010fea0003900000 */
[----:B------:R-:W4:Y:S02]  /*130c0*/  @!P0 SYNCS.PHASECHK.TRANS64 P0, [R5+URZ], R0 ;  /* 0x00000000050085a7 */ /* 0x000f24000800007f */
[----:B----4-:R-:W-:Y:S05]  /*130d0*/  @!P0 BRA `(.L_x_3318) ;  /* 0xfffffffc00f08947 */ /* 0x010fea000383ffff */
[----:B------:R-:W-:Y:S05]  /*130e0*/  BRA `(.L_x_3365) ;  /* 0xffffffe400e87947 */ /* 0x000fea000383ffff */
.L_x_3320:
[----:B-1----:R1:W3:Y:S02]  /*130f0*/  SYNCS.PHASECHK.TRANS64.TRYWAIT P0, [R5+URZ], R4 ;  /* 0x00000004050075a7 */ /* 0x0022e4000800017f */
[----:B---3--:R-:W-:Y:S05]  /*13100*/  @!P0 NANOSLEEP.SYNCS 0x989680 ;  /* 0x009896800000895d */ /* 0x008fea0003900000 */
[----:B------:R-:W3:Y:S02]  /*13110*/  @!P0 SYNCS.PHASECHK.TRANS64 P0, [R5+URZ], R4 ;  /* 0x00000004050085a7 */ /* 0x000ee4000800007f */
[----:B---3--:R-:W-:Y:S05]  /*13120*/  @!P0 BRA `(.L_x_3320) ;  /* 0xfffffffc00f08947 */ /* 0x008fea000383ffff */
[----:B------:R-:W-:Y:S05]  /*13130*/  BRA `(.L_x_3366) ;  /* 0xffffffe400ec7947 */ /* 0x000fea000383ffff */
.L_x_3367:
        /* <DEDUP_REMOVED lines=12> */
.L_x_14997:


//--------------------- .text._ZN7cutlass13device_kernelIN5flash11enable_sm90INS1_16FlashAttnFwdSm90INS1_25CollectiveMainloopFwdSm90ILi2EN4cute5tupleIJNS5_1CILi1EEES8_S8_EEENS6_IJNS7_ILi64EEESA_SA_EEELi512ENS_6half_tEfNS_4arch4Sm90ELb0ELb0ELb0ELb1ELb0ELb0ELb0ELb0ELb0ELb1ELb1ELb0EEENS1_21CollectiveEpilogueFwdINS6_IJSA_NS7_ILi512EEESA_EEES9_SC_SE_Li256ELb1ELb1ELb1ELb0EEENS1_36VarlenDynamicPersistentTileSchedulerILi64ELi64ELi256ELi128ELb1ELb1ELb1ELb0ELb1ELb1EEEEEEEEEvNT_6ParamsE --------------------------
	.section	.text._ZN7cutlass13device_kernelIN5flash11enable_sm90INS1_16FlashAttnFwdSm90INS1_25CollectiveMainloopFwdSm90ILi2EN4cute5tupleIJNS5_1CILi1EEES8_S8_EEENS6_IJNS7_ILi64EEESA_SA_EEELi512ENS_6half_tEfNS_4arch4Sm90ELb0ELb0ELb0ELb1ELb0ELb0ELb0ELb0ELb0ELb1ELb1ELb0EEENS1_21CollectiveEpilogueFwdINS6_IJSA_NS7_ILi512EEESA_EEES9_SC_SE_Li256ELb1ELb1ELb1ELb0EEENS1_36VarlenDynamicPersistentTileSchedulerILi64ELi64ELi256ELi128ELb1ELb1ELb1ELb0ELb1ELb1EEEEEEEEEvNT_6ParamsE,"ax",@progbits
	.align	128
.text._ZN7cutlass13device_kernelIN5flash11enable_sm90INS1_16FlashAttnFwdSm90INS1_25CollectiveMainloopFwdSm90ILi2EN4cute5tupleIJNS5_1CILi1EEES8_S8_EEENS6_IJNS7_ILi64EEESA_SA_EEELi512ENS_6half_tEfNS_4arch4Sm90ELb0ELb0ELb0ELb1ELb0ELb0ELb0ELb0ELb0ELb1ELb1ELb0EEENS1_21CollectiveEpilogueFwdINS6_IJSA_NS7_ILi512EEESA_EEES9_SC_SE_Li256ELb1ELb1ELb1ELb0EEENS1_36VarlenDynamicPersistentTileSchedulerILi64ELi64ELi256ELi128ELb1ELb1ELb1ELb0ELb1ELb1EEEEEEEEEvNT_6ParamsE:
        .type           _ZN7cutlass13device_kernelIN5flash11enable_sm90INS1_16FlashAttnFwdSm90INS1_25CollectiveMainloopFwdSm90ILi2EN4cute5tupleIJNS5_1CILi1EEES8_S8_EEENS6_IJNS7_ILi64EEESA_SA_EEELi512ENS_6half_tEfNS_4arch4Sm90ELb0ELb0ELb0ELb1ELb0ELb0ELb0ELb0ELb0ELb1ELb1ELb0EEENS1_21CollectiveEpilogueFwdINS6_IJSA_NS7_ILi512EEESA_EEES9_SC_SE_Li256ELb1ELb1ELb1ELb0EEENS1_36VarlenDynamicPersistentTileSchedulerILi64ELi64ELi256ELi128ELb1ELb1ELb1ELb0ELb1ELb1EEEEEEEEEvNT_6ParamsE,@function
        .size           _ZN7cutlass13device_kernelIN5flash11enable_sm90INS1_16FlashAttnFwdSm90INS1_25CollectiveMainloopFwdSm90ILi2EN4cute5tupleIJNS5_1CILi1EEES8_S8_EEENS6_IJNS7_ILi64EEESA_SA_EEELi512ENS_6half_tEfNS_4arch4Sm90ELb0ELb0ELb0ELb1ELb0ELb0ELb0ELb0ELb0ELb1ELb1ELb0EEENS1_21CollectiveEpilogueFwdINS6_IJSA_NS7_ILi512EEESA_EEES9_SC_SE_Li256ELb1ELb1ELb1ELb0EEENS1_36VarlenDynamicPersistentTileSchedulerILi64ELi64ELi256ELi128ELb1ELb1ELb1ELb0ELb1ELb1EEEEEEEEEvNT_6ParamsE,(.L_x_14998 - _ZN7cutlass13device_kernelIN5flash11enable_sm90INS1_16FlashAttnFwdSm90INS1_25CollectiveMainloopFwdSm90ILi2EN4cute5tupleIJNS5_1CILi1EEES8_S8_EEENS6_IJNS7_ILi64EEESA_SA_EEELi512ENS_6half_tEfNS_4arch4Sm90ELb0ELb0ELb0ELb1ELb0ELb0ELb0ELb0ELb0ELb1ELb1ELb0EEENS1_21CollectiveEpilogueFwdINS6_IJSA_NS7_ILi512EEESA_EEES9_SC_SE_Li256ELb1ELb1ELb1ELb0EEENS1_36VarlenDynamicPersistentTileSchedulerILi64ELi64ELi256ELi128ELb1ELb1ELb1ELb0ELb1ELb1EEEEEEEEEvNT_6ParamsE)
        .other          _ZN7cutlass13device_kernelIN5flash11enable_sm90INS1_16FlashAttnFwdSm90INS1_25CollectiveMainloopFwdSm90ILi2EN4cute5tupleIJNS5_1CILi1EEES8_S8_EEENS6_IJNS7_ILi64EEESA_SA_EEELi512ENS_6half_tEfNS_4arch4Sm90ELb0ELb0ELb0ELb1ELb0ELb0ELb0ELb0ELb0ELb1ELb1ELb0EEENS1_21CollectiveEpilogueFwdINS6_IJSA_NS7_ILi512EEESA_EEES9_SC_SE_Li256ELb1ELb1ELb1ELb0EEENS1_36VarlenDynamicPersistentTileSchedulerILi64ELi64ELi256ELi128ELb1ELb1ELb1ELb0ELb1ELb1EEEEEEEEEvNT_6ParamsE,@"STO_CUDA_ENTRY STV_DEFAULT"
_ZN7cutlass13device_kernelIN5flash11enable_sm90INS1_16FlashAttnFwdSm90INS1_25CollectiveMainloopFwdSm90ILi2EN4cute5tupleIJNS5_1CILi1EEES8_S8_EEENS6_IJNS7_ILi64EEESA_SA_EEELi512ENS_6half_tEfNS_4arch4Sm90ELb0ELb0ELb0ELb1ELb0ELb0ELb0ELb0ELb0ELb1ELb1ELb0EEENS1_21CollectiveEpilogueFwdINS6_IJSA_NS7_ILi512EEESA_EEES9_SC_SE_Li256ELb1ELb1ELb1ELb0EEENS1_36VarlenDynamicPersistentTileSchedulerILi64ELi64ELi256ELi128ELb1ELb1ELb1ELb0ELb1ELb1EEEEEEEEEvNT_6ParamsE:
        /* <DEDUP_REMOVED lines=18> */
.L_x_3369:
[----:B------:R-:W-:Y:S05]  /*0120*/  BSYNC B0 ;  /* 0x0000000000007941 */ /* 0x000fea0003800000 */
.L_x_3368:
        /* <DEDUP_REMOVED lines=35> */
[----:B------:R3:W0:Y:S02]  /*0360*/  SYNCS.EXCH.64 URZ, [UR6+0x28c48], UR4 ;  /* 0x028c4804063f75b2 */ /* 0x0006240008000100 */
[----:B---3--:R-:W-:Y:S01]  /*0370*/  NOP ;  /* 0x0000000000007918 */ /* 0x008fe20000000000 */
.L_x_3370:
        /* <DEDUP_REMOVED lines=22> */
.L_x_3371:
        /* <DEDUP_REMOVED lines=18> */
.L_x_3372:
        /* <DEDUP_REMOVED lines=22> */
.L_x_3373:
        /* <DEDUP_REMOVED lines=22> */
.L_x_3374:
[----:B------:R-:W-:Y:S01]  /*08c0*/  PLOP3.LUT P0, PT, PT, PT, UP0, 0x80, 0x0 ;  /* 0x000000000000781c */ /* 0x000fe20003f0f008 */
[----:B------:R-:W-:Y:S01]  /*08d0*/  UMOV UR36, 0x1 ;  /* 0x0000000100247882 */ /* 0x000fe20000000000 */
[----:B------:R-:W-:Y:S01]  /*08e0*/  NOP ;  /* 0x0000000000007918 */ /* 0x000fe20000000000 */
[----:B------:R-:W-:Y:S01]  /*08f0*/  USEL UR36, UR36, 0x2, !UP0 ;  /* 0x0000000224247887 */ /* 0x000fe2000c000000 */
[----:B------:R-:W-:Y:S01]  /*0900*/  ULDC.64 UR40, c[0x0][0x208] ;  /* 0x0000820000287ab9 */ /* 0x000fe20000000a00 */
[----:B012-4-:R-:W-:Y:S08]  /*0910*/  BAR.SYNC.DEFER_BLOCKING 0x0 ;  /* 0x0000000000007b1d */ /* 0x017ff00000010000 */
[----:B------:R-:W-:Y:S05]  /*0920*/  @!P0 BRA `(.L_x_3375) ;  /* 0x000000b800948947 */ /* 0x000fea0003800000 */
.L_x_3376:
[----:B------:R-:W-:-:S08]  /*0930*/  NOP ;  /* 0x0000000000007918 */ /* 0x000fd00000000000 */
[----:B------:R-:W0:Y:S02]  /*0940*/  USETMAXREG.TRY_ALLOC.CTAPOOL UP0, 0xf0 ;  /* 0x000000f0000079c8 */ /* 0x000e240008000600 */
[----:B0-----:R-:W-:-:S13]  /*0950*/  PLOP3.LUT P0, PT, PT, PT, UP0, 0x80, 0x0 ;  /* 0x000000000000781c */ /* 0x001fda0003f0f008 */
[----:B------:R-:W-:Y:S05]  /*0960*/  @!P0 BRA `(.L_x_3376) ;  /* 0xfffffffc00f08947 */ /* 0x000fea000383ffff */
[----:B------:R-:W-:Y:S01]  /*0970*/  LOP3.LUT R0, R6, 0xffffff80, RZ, 0xc0, !PT ;  /* 0xffffff8006007812 */ /* 0x000fe200078ec0ff */
[----:B------:R-:W0:Y:S01]  /*0980*/  S2UR UR4, SR_CgaCtaId ;  /* 0x00000000000479c3 */ /* 0x000e220000008800 */
[----:B------:R-:W-:Y:S02]  /*0990*/  UMOV UR38, 0x400 ;  /* 0x0000040000267882 */ /* 0x000fe40000000000 */
[----:B------:R-:W-:-:S13]  /*09a0*/  ISETP.NE.AND P0, PT, R0, 0x80, PT ;  /* 0x000000800000780c */ /* 0x000fda0003f05270 */
[----:B------:R-:W-:Y:S06]  /*09b0*/  @!P0 BAR.ARV 0x8, 0x100 ;  /* 0x0204000000008b1d */ /* 0x000fec0000002000 */
[----:B------:R-:W-:Y:S01]  /*09c0*/  ISETP.GE.U32.AND P0, PT, R6, 0x100, PT ;  /* 0x000001000600780c */ /* 0x000fe20003f06070 */
[----:B0-----:R-:W-:-:S03]  /*09d0*/  ULEA UR38, UR4, UR38, 0x18 ;  /* 0x0000002604267291 */ /* 0x001fc6000f8ec03f */
[----:B------:R-:W-:-:S09]  /*09e0*/  ULDC UR4, c[0x0][0xc3c] ;  /* 0x00030f0000047ab9 */ /* 0x000fd20000000800 */
[----:B------:R-:W-:Y:S08]  /*09f0*/  @P0 BAR.ARV 0xf, 0x100 ;  /* 0x03c4000000000b1d */ /* 0x000ff00000002000 */
[----:B------:R-:W-:Y:S06]  /*0a00*/  BAR.SYNC.DEFER_BLOCKING 0x5, 0x180 ;  /* 0x0146000000007b1d */ /* 0x000fec0000010000 */
[----:B------:R-:W0:Y:S02]  /*0a10*/  LDS.128 R8, [UR38+0x28cd0] ;  /* 0x028cd026ff087984 */ /* 0x000e240008000c00 */
[----:B------:R-:W-:Y:S06]  /*0a20*/  BAR.ARV 0x4, 0x180 ;  /* 0x0106000000007b1d */ /* 0x000fec0000002000 */
[----:B0-----:R-:W-:-:S13]  /*0a30*/  ISETP.GE.AND P0, PT, R11, UR4, PT ;  /* 0x000000040b007c0c */ /* 0x001fda000bf06270 */
[----:B------:R-:W-:Y:S05]  /*0a40*/  @P0 EXIT ;  /* 0x000000000000094d */ /* 0x000fea0003800000 */
[----:B------:R-:W-:Y:S01]  /*0a50*/  VIADD R6, R6, 0xffffff80 ;  /* 0xffffff8006067836 */ /* 0x000fe20000000000 */
[----:B------:R-:W-:Y:S01]  /*0a60*/  R2UR UR5, R9 ;  /* 0x00000000090572ca */ /* 0x000fe200000e0000 */
[----:B------:R-:W-:Y:S01]  /*0a70*/  IMAD.MOV.U32 R22, RZ, RZ, 0x20 ;  /* 0x00000020ff167424 */ /* 0x000fe200078e00ff */
[----:B------:R-:W-:Y:S01]  /*0a80*/  R2UR UR7, R11 ;  /* 0x000000000b0772ca */ /* 0x000fe200000e0000 */
[----:B------:R-:W-:Y:S01]  /*0a90*/  ULOP3.LUT UR49, UR36, 0x1, URZ, 0xfc, !UPT ;  /* 0x0000000124317892 */ /* 0x000fe2000f8efc3f */
[----:B------:R-:W-:Y:S01]  /*0aa0*/  SHF.R.S32.HI R3, RZ, 0x1f, R6 ;  /* 0x0000001fff037819 */ /* 0x000fe20000011406 */
[----:B------:R-:W-:Y:S01]  /*0ab0*/  UMOV UR48, URZ ;  /* 0x0000003f00307c82 */ /* 0x000fe20008000000 */
[----:B------:R-:W-:Y:S01]  /*0ac0*/  R2UR UR6, R10 ;  /* 0x000000000a0672ca */ /* 0x000fe200000e0000 */
[----:B------:R-:W-:Y:S01]  /*0ad0*/  UMOV UR47, URZ ;  /* 0x0000003f002f7c82 */ /* 0x000fe20008000000 */
[CC--:B------:R-:W-:Y:S01]  /*0ae0*/  LEA.HI R0, R3.reuse, R6.reuse, RZ, 0x4 ;  /* 0x0000000603007211 */ /* 0x0c0fe200078f20ff */
[----:B------:R-:W-:Y:S01]  /*0af0*/  UMOV UR37, URZ ;  /* 0x0000003f00257c82 */ /* 0x000fe20008000000 */
[----:B------:R-:W-:-:S02]  /*0b00*/  LEA.HI R2, R3, R6, RZ, 0x5 ;  /* 0x0000000603027211 */ /* 0x000fc400078f28ff */
[CC--:B------:R-:W-:Y:S02]  /*0b10*/  LEA.HI R5, R3.reuse, R6.reuse, RZ, 0x7 ;  /* 0x0000000603057211 */ /* 0x0c0fe400078f38ff */
[CC--:B------:R-:W-:Y:S02]  /*0b20*/  LEA.HI R4, R3.reuse, R6.reuse, RZ, 0x3 ;  /* 0x0000000603047211 */ /* 0x0c0fe400078f18ff */
[----:B------:R-:W-:Y:S02]  /*0b30*/  LEA.HI R3, R3, R6, RZ, 0x2 ;  /* 0x0000000603037211 */ /* 0x000fe400078f10ff */
[----:B------:R-:W-:Y:S02]  /*0b40*/  SHF.R.S32.HI R9, RZ, 0x4, R0 ;  /* 0x00000004ff097819 */ /* 0x000fe40000011400 */
[----:B------:R-:W-:Y:S02]  /*0b50*/  SHF.R.S32.HI R11, RZ, 0x5, R2 ;  /* 0x00000005ff0b7819 */ /* 0x000fe40000011402 */
[----:B------:R-:W-:-:S02]  /*0b60*/  LOP3.LUT R7, R0, 0xfffffff0, RZ, 0xc0, !PT ;  /* 0xfffffff000077812 */ /* 0x000fc400078ec0ff */
[----:B------:R-:W-:Y:S02]  /*0b70*/  SHF.R.S32.HI R2, RZ, 0x1f, R2 ;  /* 0x0000001fff027819 */ /* 0x000fe40000011402 */
[----:B------:R-:W-:Y:S01]  /*0b80*/  LOP3.LUT R15, R3, 0xfffffffc, RZ, 0xc0, !PT ;  /* 0xfffffffc030f7812 */ /* 0x000fe200078ec0ff */
[----:B------:R-:W-:Y:S01]  /*0b90*/  IMAD.IADD R7, R6, 0x1, -R7 ;  /* 0x0000000106077824 */ /* 0x000fe200078e0a07 */
[----:B------:R-:W-:Y:S02]  /*0ba0*/  LOP3.LUT R3, R5, 0xffffff80, RZ, 0xc0, !PT ;  /* 0xffffff8005037812 */ /* 0x000fe400078ec0ff */
[----:B------:R-:W-:Y:S01]  /*0bb0*/  LEA.HI R0, R0, R9, RZ, 0x1 ;  /* 0x0000000900007211 */ /* 0x000fe200078f08ff */
[----:B------:R-:W-:Y:S01]  /*0bc0*/  IMAD.IADD R15, R6, 0x1, -R15 ;  /* 0x00000001060f7824 */ /* 0x000fe200078e0a0f */
[----:B------:R-:W-:Y:S01]  /*0bd0*/  LEA.HI R2, R2, R11, RZ, 0x2 ;  /* 0x0000000b02027211 */ /* 0x000fe200078f10ff */
[----:B------:R-:W-:Y:S01]  /*0be0*/  IMAD.IADD R3, R6, 0x1, -R3 ;  /* 0x0000000106037824 */ /* 0x000fe200078e0a03 */
[----:B------:R-:W-:-:S02]  /*0bf0*/  LOP3.LUT R0, R0, 0x1ffffffe, RZ, 0xc0, !PT ;  /* 0x1ffffffe00007812 */ /* 0x000fc400078ec0ff */
[----:B------:R-:W-:Y:S02]  /*0c00*/  LOP3.LUT R13, R4, 0xfffffff8, RZ, 0xc0, !PT ;  /* 0xfffffff8040d7812 */ /* 0x000fe400078ec0ff */
[----:B------:R-:W-:Y:S01]  /*0c10*/  LOP3.LUT R4, R2, 0x3ffffc, RZ, 0xc0, !PT ;  /* 0x003ffffc02047812 */ /* 0x000fe200078ec0ff */
[----:B------:R-:W-:Y:S01]  /*0c20*/  IMAD.IADD R9, R9, 0x1, -R0 ;  /* 0x0000000109097824 */ /* 0x000fe200078e0a00 */
[----:B------:R-:W-:Y:S01]  /*0c30*/  SHF.R.S32.HI R224, RZ, 0x7, R5 ;  /* 0x00000007ffe07819 */ /* 0x000fe20000011405 */
[----:B------:R-:W-:Y:S01]  /*0c40*/  IMAD.IADD R13, R6, 0x1, -R13 ;  /* 0x00000001060d7824 */ /* 0x000fe200078e0a0d */
[----:B------:R-:W-:Y:S01]  /*0c50*/  SHF.R.S32.HI R2, RZ, 0x1f, R7 ;  /* 0x0000001fff027819 */ /* 0x000fe20000011407 */
[----:B------:R-:W-:Y:S01]  /*0c60*/  IMAD.IADD R8, R11, 0x1, -R4 ;  /* 0x000000010b087824 */ /* 0x000fe200078e0a04 */
[----:B------:R-:W-:Y:S01]  /*0c70*/  SHF.R.S32.HI R0, RZ, 0x1f, R3 ;  /* 0x0000001fff007819 */ /* 0x000fe20000011403 */
[----:B------:R-:W-:Y:S01]  /*0c80*/  IMAD R17, R224, 0x100, R7 ;  /* 0x00000100e0117824 */ /* 0x000fe200078e0207 */
[----:B------:R-:W-:Y:S01]  /*0c90*/  LEA.HI R6, R2, R7, RZ, 0x3 ;  /* 0x0000000702067211 */ /* 0x000fe200078f18ff */
[----:B------:R-:W-:Y:S01]  /*0ca0*/  IMAD.SHL.U32 R9, R9, 0x8, RZ ;  /* 0x0000000809097824 */ /* 0x000fe200078e00ff */
[----:B------:R-:W-:Y:S01]  /*0cb0*/  LEA.HI R2, R0, R3, RZ, 0x2 ;  /* 0x0000000300027211 */ /* 0x000fe200078f10ff */
[----:B------:R-:W-:Y:S01]  /*0cc0*/  IMAD R12, R8, 0x10, R17 ;  /* 0x00000010080c7824 */ /* 0x000fe200078e0211 */
[C---:B------:R-:W-:Y:S01]  /*0cd0*/  LOP3.LUT R4, R6.reuse, 0xfffffff8, RZ, 0xc0, !PT ;  /* 0xfffffff806047812 */ /* 0x040fe200078ec0ff */
[----:B------:R-:W-:Y:S01]  /*0ce0*/  IMAD.SHL.U32 R6, R6, 0x40, RZ ;  /* 0x0000004006067824 */ /* 0x000fe200078e00ff */
[----:B------:R-:W-:-:S02]  /*0cf0*/  LOP3.LUT R8, R2, 0x7ffffffc, RZ, 0xc0, !PT ;  /* 0x7ffffffc02087812 */ /* 0x000fc400078ec0ff */
[----:B------:R-:W-:Y:S01]  /*0d00*/  LEA.HI R10, R15, R15, RZ, 0x1 ;  /* 0x0000000f0f0a7211 */ /* 0x000fe200078f08ff */
[----:B------:R-:W-:Y:S01]  /*0d10*/  IMAD.IADD R7, R7, 0x1, -R4 ;  /* 0x0000000107077824 */ /* 0x000fe200078e0a04 */
[----:B------:R-:W-:Y:S01]  /*0d20*/  LEA.HI R4, R0, R3, RZ, 0x5 ;  /* 0x0000000300047211 */ /* 0x000fe200078f28ff */
[----:B------:R-:W-:Y:S01]  /*0d30*/  IMAD.IADD R8, R3, 0x1, -R8 ;  /* 0x0000000103087824 */ /* 0x000fe200078e0a08 */
[--C-:B------:R-:W-:Y:S02]  /*0d40*/  SHF.R.S32.HI R0, RZ, 0x2, R2.reuse ;  /* 0x00000002ff007819 */ /* 0x100fe40000011402 */
[----:B------:R-:W-:Y:S01]  /*0d50*/  SHF.R.S32.HI R3, RZ, 0x1f, R2 ;  /* 0x0000001fff037819 */ /* 0x000fe20000011402 */
[----:B------:R-:W-:Y:S01]  /*0d60*/  IMAD.SHL.U32 R2, R7, 0x40, RZ ;  /* 0x0000004007027824 */ /* 0x000fe200078e00ff */
[----:B------:R-:W-:Y:S01]  /*0d70*/  LOP3.LUT R10, R10, 0x1ffffffe, RZ, 0xc0, !PT ;  /* 0x1ffffffe0a0a7812 */ /* 0x000fe200078ec0ff */
[----:B------:R-:W-:Y:S01]  /*0d80*/  IMAD.SHL.U32 R227, R8, 0x2, RZ ;  /* 0x0000000208e37824 */ /* 0x000fe200078e00ff */
[----:B------:R-:W-:-:S02]  /*0d90*/  LEA.HI R5, R5, R224, RZ, 0x1 ;  /* 0x000000e005057211 */ /* 0x000fc400078f08ff */
[----:B------:R-:W-:Y:S01]  /*0da0*/  LOP3.LUT R2, R2, 0x1c0, RZ, 0xc0, !PT ;  /* 0x000001c002027812 */ /* 0x000fe200078ec0ff */
[----:B------:R-:W-:Y:S01]  /*0db0*/  IMAD.IADD R15, R15, 0x1, -R10 ;  /* 0x000000010f0f7824 */ /* 0x000fe200078e0a0a */
[----:B------:R-:W-:Y:S01]  /*0dc0*/  LOP3.LUT R5, R5, 0xfffffe, RZ, 0xc0, !PT ;  /* 0x00fffffe05057812 */ /* 0x000fe200078ec0ff */
[--C-:B------:R-:W-:Y:S01]  /*0dd0*/  IMAD.U32 R10, R12, 0x40, R9.reuse ;  /* 0x000000400c0a7824 */ /* 0x100fe200078e0009 */
[----:B------:R-:W-:Y:S02]  /*0de0*/  LEA.HI R3, R3, R0, RZ, 0x3 ;  /* 0x0000000003037211 */ /* 0x000fe400078f18ff */
[----:B------:R-:W-:Y:S01]  /*0df0*/  LOP3.LUT R9, R2, 0x8, R9, 0xf8, !PT ;  /* 0x0000000802097812 */ /* 0x000fe200078ef809 */
[----:B------:R-:W-:Y:S01]  /*0e00*/  IMAD.IADD R5, R224, 0x1, -R5 ;  /* 0x00000001e0057824 */ /* 0x000fe200078e0a05 */
[----:B------:R-:W-:Y:S01]  /*0e10*/  LOP3.LUT R6, R6, 0x7ffffe00, RZ, 0xc0, !PT ;  /* 0x7ffffe0006067812 */ /* 0x000fe200078ec0ff */
[----:B------:R0:W-:Y:S01]  /*0e20*/  STL [R1+0x60], R10 ;  /* 0x0000600a01007387 */ /* 0x0001e20000100800 */
[----:B------:R-:W-:-:S02]  /*0e30*/  SHF.R.U32.HI R2, RZ, 0x3, R2 ;  /* 0x00000003ff027819 */ /* 0x000fc40000011602 */
[----:B------:R-:W-:Y:S01]  /*0e40*/  LOP3.LUT R3, R3, 0xfffffff8, RZ, 0xc0, !PT ;  /* 0xfffffff803037812 */ /* 0x000fe200078ec0ff */
[----:B------:R-:W-:Y:S01]  /*0e50*/  IMAD R6, R11, 0x400, R6 ;  /* 0x000004000b067824 */ /* 0x000fe200078e0206 */
[----:B------:R-:W-:Y:S01]  /*0e60*/  LOP3.LUT R9, R9, R2, RZ, 0x3c, !PT ;  /* 0x0000000209097212 */ /* 0x000fe200078e3cff */
[----:B------:R-:W-:Y:S01]  /*0e70*/  IMAD.SHL.U32 R2, R13, 0x8, RZ ;  /* 0x000000080d027824 */ /* 0x000fe200078e00ff */
[----:B------:R-:W-:Y:S01]  /*0e80*/  SHF.R.S32.HI R4, RZ, 0x5, R4 ;  /* 0x00000005ff047819 */ /* 0x000fe20000011404 */
[----:B------:R-:W-:Y:S01]  /*0e90*/  IMAD.IADD R3, R0, 0x1, -R3 ;  /* 0x0000000100037824 */ /* 0x000fe200078e0a03 */
[----:B------:R-:W-:Y:S01]  /*0ea0*/  R2P PR, R7, 0x6 ;  /* 0x0000000607007804 */ /* 0x000fe20000000000 */
[----:B0-----:R-:W-:Y:S02]  /*0eb0*/  IMAD.SHL.U32 R10, R5, 0x100, RZ ;  /* 0x00000100050a7824 */ /* 0x001fe400078e00ff */
[----:B------:R-:W-:Y:S02]  /*0ec0*/  IMAD.IADD R6, R6, 0x1, R9 ;  /* 0x0000000106067824 */ /* 0x000fe400078e0209 */
[----:B------:R-:W-:Y:S01]  /*0ed0*/  IMAD.IADD R17, R227, 0x1, R10 ;  /* 0x00000001e3117824 */ /* 0x000fe200078e020a */
[----:B------:R-:W-:Y:S01]  /*0ee0*/  STL [R1+0x5c], R10 ;  /* 0x00005c0a01007387 */ /* 0x000fe20000100800 */
[----:B------:R-:W-:Y:S01]  /*0ef0*/  IMAD R16, R4, 0x10, R3 ;  /* 0x0000001004107824 */ /* 0x000fe200078e0203 */
[----:B------:R-:W-:Y:S01]  /*0f00*/  LEA R18, R6, UR38, 0x1 ;  /* 0x0000002606127c11 */ /* 0x000fe2000f8e08ff */
[----:B------:R-:W-:Y:S01]  /*0f10*/  VIADD R192, R2, 0x40 ;  /* 0x0000004002c07836 */ /* 0x000fe20000000000 */
[----:B------:R-:W-:Y:S01]  /*0f20*/  SHF.R.S32.HI R0, RZ, 0x1f, R17 ;  /* 0x0000001fff007819 */ /* 0x000fe20000011411 */
[----:B------:R-:W-:Y:S01]  /*0f30*/  IMAD R0, R15, 0x8, R16 ;  /* 0x000000080f007824 */ /* 0x000fe200078e0210 */
[----:B------:R-:W-:Y:S01]  /*0f40*/  SEL R22, R22, 0xffffffe0, !P1 ;  /* 0xffffffe016167807 */ /* 0x000fe20004800000 */
[C---:B------:R-:W-:Y:S01]  /*0f50*/  VIADD R223, R17.reuse, 0x8 ;  /* 0x0000000811df7836 */ /* 0x040fe20000000000 */
[----:B------:R-:W-:Y:S01]  /*0f60*/  SHF.R.S32.HI R3, RZ, 0x1f, R192 ;  /* 0x0000001fff037819 */ /* 0x000fe200000114c0 */
[C---:B------:R-:W-:Y:S01]  /*0f70*/  VIADD R222, R17.reuse, 0x10 ;  /* 0x0000001011de7836 */ /* 0x040fe20000000000 */
[----:B------:R0:W-:Y:S01]  /*0f80*/  STL [R1+0x58], R0 ;  /* 0x0000580001007387 */ /* 0x0001e20000100800 */
[C---:B------:R-:W-:Y:S01]  /*0f90*/  VIADD R221, R17.reuse, 0x18 ;  /* 0x0000001811dd7836 */ /* 0x040fe20000000000 */
[----:B------:R-:W-:Y:S01]  /*0fa0*/  SHF.R.S32.HI R4, RZ, 0x1f, R223 ;  /* 0x0000001fff047819 */ /* 0x000fe200000114df */
[C---:B------:R-:W-:Y:S01]  /*0fb0*/  VIADD R220, R17.reuse, 0x20 ;  /* 0x0000002011dc7836 */ /* 0x040fe20000000000 */
[----:B------:R-:W-:Y:S01]  /*0fc0*/  SHF.R.S32.HI R3, RZ, 0x1f, R222 ;  /* 0x0000001fff037819 */ /* 0x000fe200000114de */
[----:B------:R-:W-:-:S02]  /*0fd0*/  VIADD R219, R17, 0x28 ;  /* 0x0000002811db7836 */ /* 0x000fc40000000000 */
        /* <DEDUP_REMOVED lines=54> */
[----:B------:R-:W-:Y:S01]  /*1340*/  VIADD R19, R18, 0x26840 ;  /* 0x0002684012137836 */ /* 0x000fe20000000000 */
[----:B------:R-:W-:Y:S01]  /*1350*/  SHF.R.S32.HI R229, RZ, 0x1f, R194 ;  /* 0x0000001fffe57819 */ /* 0x000fe200000114c2 */
[C---:B------:R-:W-:Y:S01]  /*1360*/  @P2 VIADD R19, R23.reuse, 0xffffffc0 ;  /* 0xffffffc017132836 */ /* 0x040fe20000000000 */
[----:B------:R-:W-:Y:S01]  /*1370*/  SHF.R.S32.HI R228, RZ, 0x1f, R193 ;  /* 0x0000001fffe47819 */ /* 0x000fe200000114c1 */
[----:B------:R-:W-:-:S02]  /*1380*/  IMAD.IADD R23, R23, 0x1, R22 ;  /* 0x0000000117177824 */ /* 0x000fc400078e0216 */
[C---:B------:R-:W-:Y:S02]  /*1390*/  VIADD R187, R2.reuse, 0x80 ;  /* 0x0000008002bb7836 */ /* 0x040fe40000000000 */
[C---:B------:R-:W-:Y:S02]  /*13a0*/  VIADD R186, R2.reuse, 0xc0 ;  /* 0x000000c002ba7836 */ /* 0x040fe40000000000 */
[C---:B------:R-:W-:Y:S02]  /*13b0*/  VIADD R185, R2.reuse, 0x100 ;  /* 0x0000010002b97836 */ /* 0x040fe40000000000 */
[C---:B------:R-:W-:Y:S02]  /*13c0*/  VIADD R184, R2.reuse, 0x140 ;  /* 0x0000014002b87836 */ /* 0x040fe40000000000 */
[C---:B------:R-:W-:Y:S02]  /*13d0*/  VIADD R226, R2.reuse, 0x180 ;  /* 0x0000018002e27836 */ /* 0x040fe40000000000 */
[----:B------:R-:W-:-:S02]  /*13e0*/  VIADD R225, R2, 0x1c0 ;  /* 0x000001c002e17836 */ /* 0x000fc40000000000 */
[----:B------:R-:W-:-:S07]  /*13f0*/  IMAD.IADD R22, R22, 0x1, R19 ;  /* 0x0000000116167824 */ /* 0x000fce00078e0213 */
.L_x_3425:
[----:B------:R-:W-:Y:S01]  /*1400*/  ULDC.64 UR8, c[0x0][0xc88] ;  /* 0x0003220000087ab9 */ /* 0x000fe20000000a00 */
[----:B------:R-:W-:Y:S01]  /*1410*/  ULDC.64 UR10, c[0x0][0xa20] ;  /* 0x00028800000a7ab9 */ /* 0x000fe20000000a00 */
[----:B------:R-:W-:Y:S02]  /*1420*/  UIMAD.WIDE UR8, UR7, 0x4, UR8 ;  /* 0x00000004070878a5 */ /* 0x000fe4000f8e0208 */
[----:B------:R-:W-:Y:S01]  /*1430*/  UISETP.NE.U32.AND UP1, UPT, UR10, URZ, UPT ;  /* 0x0000003f0a00728c */ /* 0x000fe2000bf25070 */
[----:B------:R-:W-:Y:S01]  /*1440*/  UMOV UR43, UR5 ;  /* 0x00000005002b7c82 */ /* 0x000fe20008000000 */
[----:B------:R-:W-:Y:S02]  /*1450*/  ULOP3.LUT UR4, UR6, 0xff0000, URZ, 0xc0, !UPT ;  /* 0x00ff000006047892 */ /* 0x000fe4000f8ec03f */
[----:B0123--:R-:W-:Y:S01]  /*1460*/  IMAD.U32 R4, RZ, RZ, UR8 ;  /* 0x00000008ff047e24 */ /* 0x00ffe2000f8e00ff */
[----:B------:R-:W-:Y:S01]  /*1470*/  ULDC UR7, c[0x0][0x424] ;  /* 0x0001090000077ab9 */ /* 0x000fe20000000800 */
[----:B----4-:R-:W-:Y:S01]  /*1480*/  IMAD.U32 R5, RZ, RZ, UR9 ;  /* 0x00000009ff057e24 */ /* 0x010fe2000f8e00ff */
[----:B------:R-:W-:-:S04]  /*1490*/  ULDC.64 UR8, c[0x0][0xa28] ;  /* 0x00028a0000087ab9 */ /* 0x000fc80000000a00 */
[----:B------:R-:W2:Y:S01]  /*14a0*/  LDG.E R4, desc[UR40][R4.64] ;  /* 0x0000002804047981 */ /* 0x000ea2000c1e1900 */
[----:B------:R-:W-:Y:S02]  /*14b0*/  UISETP.NE.U32.AND UP0, UPT, UR8, URZ, UPT ;  /* 0x0000003f0800728c */ /* 0x000fe4000bf05070 */
[----:B------:R-:W-:Y:S02]  /*14c0*/  UISETP.NE.AND.EX UP1, UPT, UR11, URZ, UPT, UP1 ;  /* 0x0000003f0b00728c */ /* 0x000fe4000bf25310 */
[----:B------:R-:W-:-:S04]  /*14d0*/  UISETP.NE.AND.EX UP0, UPT, UR9, URZ, UPT, UP0 ;  /* 0x0000003f0900728c */ /* 0x000fc8000bf05300 */
[----:B------:R-:W-:Y:S02]  /*14e0*/  PLOP3.LUT P1, PT, PT, PT, UP1, 0x80, 0x0 ;  /* 0x000000000000781c */ /* 0x000fe40003f2f018 */
[----:B------:R-:W-:Y:S02]  /*14f0*/  PLOP3.LUT P0, PT, PT, PT, UP0, 0x80, 0x0 ;  /* 0x000000000000781c */ /* 0x000fe40003f0f008 */
[----:B--2---:R-:W-:-:S13]  /*1500*/  R2UR UR39, R4 ;  /* 0x00000000042772ca */ /* 0x004fda00000e0000 */
[----:B------:R-:W-:Y:S02]  /*1510*/  USHF.R.S32.HI UR42, URZ, 0x1f, UR39 ;  /* 0x0000001f3f2a7899 */ /* 0x000fe40008011427 */
[----:B------:R-:W-:-:S04]  /*1520*/  @UP0 ULEA UR8, UP2, UR39, UR8, 0x2 ;  /* 0x0000000827080291 */ /* 0x000fc8000f84103f */
[----:B------:R-:W-:Y:S02]  /*1530*/  @UP0 ULEA.HI.X UR9, UR39, UR9, UR42, 0x2, UP2 ;  /* 0x0000000927090291 */ /* 0x000fe400090f142a */
[----:B------:R-:W-:Y:S01]  /*1540*/  @UP1 ULEA UR10, UP0, UR39, UR10, 0x2 ;  /* 0x0000000a270a1291 */ /* 0x000fe2000f80103f */
[----:B------:R-:W-:-:S03]  /*1550*/  IMAD.U32 R4, RZ, RZ, UR8 ;  /* 0x00000008ff047e24 */ /* 0x000fc6000f8e00ff */
[----:B------:R-:W-:Y:S01]  /*1560*/  @UP1 ULEA.HI.X UR11, UR39, UR11, UR42, 0x2, UP0 ;  /* 0x0000000b270b1291 */ /* 0x000fe200080f142a */
[----:B------:R-:W-:Y:S01]  /*1570*/  IMAD.U32 R5, RZ, RZ, UR9 ;  /* 0x00000009ff057e24 */ /* 0x000fe2000f8e00ff */
[----:B------:R-:W-:Y:S01]  /*1580*/  ULDC.64 UR8, c[0x0][0x418] ;  /* 0x0001060000087ab9 */ /* 0x000fe20000000a00 */
[----:B------:R-:W-:-:S03]  /*1590*/  IMAD.U32 R6, RZ, RZ, UR10 ;  /* 0x0000000aff067e24 */ /* 0x000fc6000f8e00ff */
[----:B------:R-:W-:Y:S01]  /*15a0*/  IMAD.U32 R7, RZ, RZ, UR11 ;  /* 0x0000000bff077e24 */ /* 0x000fe2000f8e00ff */
[----:B------:R-:W2:Y:S04]  /*15b0*/  @P0 LDG.E R4, desc[UR40][R4.64] ;  /* 0x0000002804040981 */ /* 0x000ea8000c1e1900 */
[----:B------:R-:W3:Y:S01]  /*15c0*/  @P1 LDG.E R6, desc[UR40][R6.64] ;  /* 0x0000002806061981 */ /* 0x000ee2000c1e1900 */
[----:B------:R-:W-:Y:S02]  /*15d0*/  UISETP.NE.U32.AND UP0, UPT, UR8, URZ, UPT ;  /* 0x0000003f0800728c */ /* 0x000fe4000bf05070 */
[----:B------:R-:W-:Y:S02]  /*15e0*/  ULOP3.LUT UR5, UR6, 0xff000000, URZ, 0xc0, !UPT ;  /* 0xff00000006057892 */ /* 0x000fe4000f8ec03f */
[----:B------:R-:W-:-:S02]  /*15f0*/  UISETP.NE.AND.EX UP0, UPT, UR9, URZ, UPT, UP0 ;  /* 0x0000003f0900728c */ /* 0x000fc4000bf05300 */
[----:B------:R-:W-:Y:S02]  /*1600*/  USHF.R.U32.HI UR5, URZ, 0x8, UR5 ;  /* 0x000000083f057899 */ /* 0x000fe40008011605 */
[----:B------:R-:W-:Y:S02]  /*1610*/  USEL UR7, UR7, 0x1, UP0 ;  /* 0x0000000107077887 */ /* 0x000fe40008000000 */
[----:B------:R-:W-:Y:S01]  /*1620*/  ULEA.HI UR46, UR4, UR5, URZ, 0x10 ;  /* 0x00000005042e7291 */ /* 0x000fe2000f8f803f */
[----:B------:R-:W-:Y:S02]  /*1630*/  UMOV UR53, URZ ;  /* 0x0000003f00357c82 */ /* 0x000fe40008000000 */
[----:B------:R-:W-:Y:S01]  /*1640*/  ULDC UR4, c[0x0][0x2f0] ;  /* 0x0000bc0000047ab9 */ /* 0x000fe20000000800 */
[----:B------:R-:W-:Y:S02]  /*1650*/  ULOP3.LUT UR44, UR6, 0xffff, URZ, 0xc0, !UPT ;  /* 0x0000ffff062c7892 */ /* 0x000fe4000f8ec03f */
[----:B------:R-:W-:Y:S01]  /*1660*/  UIMAD UR7, UR7, UR4, URZ ;  /* 0x00000004070772a4 */ /* 0x000fe2000f8e023f */
[----:B------:R-:W-:Y:S01]  /*1670*/  ULDC UR6, c[0x0][0x9f0] ;  /* 0x00027c0000067ab9 */ /* 0x000fe20000000800 */
[----:B--2---:R-:W-:-:S05]  /*1680*/  @P0 R2UR UR53, R4 ;  /* 0x00000000043502ca */ /* 0x004fca00000e0000 */
[----:B---3--:R-:W-:Y:S01]  /*1690*/  @P1 R2UR UR7, R6 ;  /* 0x00000000060712ca */ /* 0x008fe200000e0000 */
[----:B-----5:R-:W-:-:S14]  /*16a0*/  @P1 BRA `(.L_x_3377) ;  /* 0x0000000000341947 */ /* 0x020fdc0003800000 */
[----:B------:R-:W-:Y:S02]  /*16b0*/  ULDC.64 UR4, c[0x0][0xa08] ;  /* 0x0002820000047ab9 */ /* 0x000fe40000000a00 */
[----:B------:R-:W-:-:S04]  /*16c0*/  ISETP.NE.U32.AND P0, PT, RZ, UR4, PT ;  /* 0x00000004ff007c0c */ /* 0x000fc8000bf05070 */
[----:B------:R-:W-:-:S13]  /*16d0*/  ISETP.NE.AND.EX P0, PT, RZ, UR5, PT, P0 ;  /* 0x00000005ff007c0c */ /* 0x000fda000bf05300 */
[----:B------:R-:W-:Y:S05]  /*16e0*/  @!P0 BRA `(.L_x_3377) ;  /* 0x0000000000248947 */ /* 0x000fea0003800000 */
[----:B------:R-:W-:Y:S02]  /*16f0*/  ULDC.64 UR4, c[0x0][0xa08] ;  /* 0x0002820000047ab9 */ /* 0x000fe40000000a00 */
[----:B------:R-:W-:-:S06]  /*1700*/  UIMAD.WIDE UR4, UR39, 0x4, UR4 ;  /* 0x00000004270478a5 */ /* 0x000fcc000f8e0204 */
[----:B------:R-:W-:Y:S02]  /*1710*/  IMAD.U32 R4, RZ, RZ, UR4 ;  /* 0x00000004ff047e24 */ /* 0x000fe4000f8e00ff */
[----:B------:R-:W-:-:S05]  /*1720*/  IMAD.U32 R5, RZ, RZ, UR5 ;  /* 0x00000005ff057e24 */ /* 0x000fca000f8e00ff */
[----:B------:R-:W2:Y:S04]  /*1730*/  LDG.E R3, desc[UR40][R4.64] ;  /* 0x0000002804037981 */ /* 0x000ea8000c1e1900 */
[----:B------:R-:W3:Y:S01]  /*1740*/  LDG.E R0, desc[UR40][R4.64+0x4] ;  /* 0x0000042804007981 */ /* 0x000ee2000c1e1900 */
[----:B--2---:R-:W-:Y:S02]  /*1750*/  R2UR UR7, R3 ;  /* 0x00000000030772ca */ /* 0x004fe400000e0000 */
[----:B---3--:R-:W-:-:S13]  /*1760*/  R2UR UR4, R0 ;  /* 0x00000000000472ca */ /* 0x008fda00000e0000 */
[----:B------:R-:W-:-:S12]  /*1770*/  UIADD3 UR7, -UR7, UR4, URZ ;  /* 0x0000000407077290 */ /* 0x000fd8000fffe13f */
.L_x_3377:
[----:B------:R-:W-:Y:S02]  /*1780*/  UISETP.NE.AND UP1, UPT, UR50, 0x1, UPT ;  /* 0x000000013200788c */ /* 0x000fe4000bf25270 */
[----:B------:R-:W-:Y:S02]  /*1790*/  UIADD3 UR53, -UR53, UR7, URZ ;  /* 0x0000000735357290 */ /* 0x000fe4000fffe13f */
[----:B------:R-:W-:Y:S02]  /*17a0*/  ULOP3.LUT UR45, UR46, 0xff, URZ, 0xc0, !UPT ;  /* 0x000000ff2e2d7892 */ /* 0x000fe4000f8ec03f */
[----:B------:R-:W-:Y:S01]  /*17b0*/  UIADD3 UR4, UR53, 0x3f, URZ ;  /* 0x0000003f35047890 */ /* 0x000fe2000fffe03f */
[----:B------:R-:W-:Y:S01]  /*17c0*/  PLOP3.LUT P0, PT, PT, PT, UP1, 0x80, 0x0 ;  /* 0x000000000000781c */ /* 0x000fe20003f0f018 */
[----:B------:R-:W-:Y:S02]  /*17d0*/  USHF.R.U32.HI UR46, URZ, 0x10, UR46 ;  /* 0x000000103f2e7899 */ /* 0x000fe4000801162e */
[----:B------:R-:W-:-:S02]  /*17e0*/  USHF.R.S32.HI UR5, URZ, 0x1f, UR4 ;  /* 0x0000001f3f057899 */ /* 0x000fc40008011404 */
[----:B------:R-:W-:Y:S02]  /*17f0*/  UISETP.NE.AND UP0, UPT, UR46, URZ, UPT ;  /* 0x0000003f2e00728c */ /* 0x000fe4000bf05270 */
[----:B------:R-:W-:Y:S02]  /*1800*/  ULEA.HI UR5, UR5, UR4, URZ, 0x6 ;  /* 0x0000000405057291 */ /* 0x000fe4000f8f303f */
[----:B------:R-:W-:Y:S02]  /*1810*/  USEL UR10, UR46, UR6, UP0 ;  /* 0x000000062e0a7287 */ /* 0x000fe40008000000 */
[----:B------:R-:W-:Y:S02]  /*1820*/  USHF.R.S32.HI UR9, URZ, 0x6, UR5 ;  /* 0x000000063f097899 */ /* 0x000fe40008011405 */
[----:B------:R-:W-:Y:S10]  /*1830*/  @!P0 BRA `(.L_x_3378) ;  /* 0x00000020000c8947 */ /* 0x000ff40003800000 */
        /* <DEDUP_REMOVED lines=15> */
[----:B------:R-:W0:Y:S08]  /*1930*/  I2F.RP R0, UR11 ;  /* 0x0000000b00007d06 */ /* 0x000e300008209400 */
[----:B0-----:R-:W0:Y:S02]  /*1940*/  MUFU.RCP R0, R0 ;  /* 0x0000000000007308 */ /* 0x001e240000001000 */
        /* <DEDUP_REMOVED lines=20> */
.L_x_3379:
[----:B------:R-:W-:Y:S01]  /*1a90*/  UIMAD UR21, UR45, UR4, URZ ;  /* 0x000000042d1572a4 */ /* 0x000fe2000f8e023f */
[----:B------:R-:W-:Y:S01]  /*1aa0*/  IMAD.U32 R0, RZ, RZ, UR9 ;  /* 0x00000009ff007e24 */ /* 0x000fe2000f8e00ff */
[----:B------:R-:W-:Y:S01]  /*1ab0*/  PLOP3.LUT P0, PT, PT, PT, PT, 0x80, 0x0 ;  /* 0x000000000000781c */ /* 0x000fe20003f0f070 */
[----:B------:R-:W-:Y:S01]  /*1ac0*/  IMAD.U32 R3, RZ, RZ, UR4 ;  /* 0x00000004ff037e24 */ /* 0x000fe2000f8e00ff */
[----:B------:R-:W-:Y:S02]  /*1ad0*/  CS2R R12, SRZ ;  /* 0x00000000000c7805 */ /* 0x000fe4000001ff00 */
[----:B------:R-:W-:Y:S02]  /*1ae0*/  CS2R R150, SRZ ;  /* 0x0000000000967805 */ /* 0x000fe4000001ff00 */
[----:B------:R-:W-:Y:S02]  /*1af0*/  CS2R R148, SRZ ;  /* 0x0000000000947805 */ /* 0x000fe4000001ff00 */
[----:B------:R-:W-:-:S02]  /*1b00*/  CS2R R146, SRZ ;  /* 0x0000000000927805 */ /* 0x000fc4000001ff00 */
[----:B------:R-:W-:Y:S02]  /*1b10*/  VIADDMNMX R0, R3, UR21, R0, PT ;  /* 0x0000001503007c46 */ /* 0x000fe4000b800100 */
[----:B------:R-:W-:Y:S02]  /*1b20*/  CS2R R144, SRZ ;  /* 0x0000000000907805 */ /* 0x000fe4000001ff00 */
[----:B------:R-:W-:Y:S02]  /*1b30*/  CS2R R142, SRZ ;  /* 0x00000000008e7805 */ /* 0x000fe4000001ff00 */
[----:B------:R-:W-:Y:S02]  /*1b40*/  CS2R R140, SRZ ;  /* 0x00000000008c7805 */ /* 0x000fe4000001ff00 */
[----:B------:R-:W-:Y:S02]  /*1b50*/  R2UR UR16, R0 ;  /* 0x00000000001072ca */ /* 0x000fe400000e0000 */
        /* <DEDUP_REMOVED lines=12> */
[----:B------:R-:W-:Y:S01]  /*1c20*/  UISETP.GT.AND UP0, UPT, UR16, UR21, UPT ;  /* 0x000000151000728c */ /* 0x000fe2000bf04270 */
[----:B------:R-:W-:-:S02]  /*1c30*/  CS2R R114, SRZ ;  /* 0x0000000000727805 */ /* 0x000fc4000001ff00 */
[----:B------:R-:W-:Y:S02]  /*1c40*/  CS2R R112, SRZ ;  /* 0x0000000000707805 */ /* 0x000fe4000001ff00 */
[----:B------:R-:W-:Y:S02]  /*1c50*/  CS2R R110, SRZ ;  /* 0x00000000006e7805 */ /* 0x000fe4000001ff00 */
[----:B------:R-:W-:Y:S02]  /*1c60*/  CS2R R108, SRZ ;  /* 0x00000000006c7805 */ /* 0x000fe4000001ff00 */
[----:B------:R-:W-:Y:S02]  /*1c70*/  CS2R R106, SRZ ;  /* 0x00000000006a7805 */ /* 0x000fe4000001ff00 */
[----:B------:R-:W-:Y:S02]  /*1c80*/  PLOP3.LUT P1, PT, PT, PT, UP0, 0x80, 0x0 ;  /* 0x000000000000781c */ /* 0x000fe40003f2f008 */
        /* <DEDUP_REMOVED lines=42> */
[----:B------:R-:W0:Y:S01]  /*1f30*/  SHFL.IDX PT, R0, R224, RZ, 0x1f ;  /* 0x00001fffe0007589 */ /* 0x000e2200000e0000 */
[----:B------:R-:W-:-:S06]  /*1f40*/  UISETP.NE.AND UP0, UPT, UR49, 0x3, UPT ;  /* 0x000000033100788c */ /* 0x000fcc000bf05270 */
[----:B------:R-:W-:Y:S02]  /*1f50*/  PLOP3.LUT P0, PT, PT, PT, UP0, 0x80, 0x0 ;  /* 0x000000000000781c */ /* 0x000fe40003f0f008 */
[----:B0-----:R-:W-:-:S13]  /*1f60*/  R2UR UR4, R0 ;  /* 0x00000000000472ca */ /* 0x001fda00000e0000 */
[----:B------:R-:W-:-:S04]  /*1f70*/  ULEA.HI UR5, UR4, UR4, URZ, 0x1 ;  /* 0x0000000404057291 */ /* 0x000fc8000f8f083f */
[----:B------:R-:W-:-:S04]  /*1f80*/  ULOP3.LUT UR5, UR5, 0x1fffe, URZ, 0xc0, !UPT ;  /* 0x0001fffe05057892 */ /* 0x000fc8000f8ec03f */
[----:B------:R-:W-:-:S04]  /*1f90*/  UIADD3 UR5, UR4, -UR5, URZ ;  /* 0x8000000504057290 */ /* 0x000fc8000fffe03f */
[----:B------:R-:W-:-:S04]  /*1fa0*/  ULEA UR5, UR5, UR38, 0xf ;  /* 0x0000002605057291 */ /* 0x000fc8000f8e783f */
[----:B------:R-:W-:-:S04]  /*1fb0*/  UIADD3 UR5, UR5, 0x400, URZ ;  /* 0x0000040005057890 */ /* 0x000fc8000fffe03f */
[----:B------:R-:W-:-:S04]  /*1fc0*/  USHF.R.U32.HI UR5, URZ, 0x4, UR5 ;  /* 0x000000043f057899 */ /* 0x000fc80008011605 */
[----:B------:R-:W-:-:S04]  /*1fd0*/  ULOP3.LUT UR5, UR5, 0x3fff, URZ, 0xc0, !UPT ;  /* 0x00003fff05057892 */ /* 0x000fc8000f8ec03f */
[----:B------:R-:W-:Y:S01]  /*1fe0*/  ULOP3.LUT UR20, UR5, 0x2000000, URZ, 0xfc, !UPT ;  /* 0x0200000005147892 */ /* 0x000fe2000f8efc3f */
[----:B------:R-:W-:Y:S11]  /*1ff0*/  @!P0 BRA `(.L_x_3381) ;  /* 0x0000000000048947 */ /* 0x000ff60003800000 */
[----:B------:R-:W-:Y:S01]  /*2000*/  BPT.TRAP 0x1 ;  /* 0x000000040000795c */ /* 0x000fe20000300000 */
.L_x_3381:
[----:B------:R-:W-:Y:S01]  /*2010*/  ULEA UR17, UR37, UR38, 0x3 ;  /* 0x0000002625117291 */ /* 0x000fe2000f8e183f */
[----:B------:R-:W-:-:S05]  /*2020*/  IMAD.U32 R0, RZ, RZ, UR47 ;  /* 0x0000002fff007e24 */ /* 0x000fca000f8e00ff */
[----:B------:R-:W-:-:S04]  /*2030*/  SHF.L.U32 R0, R0, 0x1f, RZ ;  /* 0x0000001f00007819 */ /* 0x000fc800000006ff */
[----:B------:R-:W0:Y:S02]  /*2040*/  SYNCS.PHASECHK.TRANS64.TRYWAIT P0, [UR17+0x28c50], R0 ;  /* 0x028c5000ff0075a7 */ /* 0x000e240008000151 */
[----:B0-----:R-:W-:Y:S05]  /*2050*/  @!P0 BRA `(.L_x_3382) ;  /* 0x00000114002c8947 */ /* 0x001fea0003800000 */
.L_x_3564:
[----:B------:R-:W-:Y:S01]  /*2060*/  BAR.SYNC.DEFER_BLOCKING 0xe, 0x100 ;  /* 0x0384000000007b1d */ /* 0x000fe20000010000 */
[----:B------:R-:W-:Y:S01]  /*2070*/  UIADD3 UR4, UR38, 0x26800, URZ ;  /* 0x0002680026047890 */ /* 0x000fe2000fffe03f */
[----:B0-----:R-:W-:Y:S01]  /*2080*/  IMAD.U32 R0, RZ, RZ, UR17 ;  /* 0x00000011ff007e24 */ /* 0x001fe2000f8e00ff */
[----:B------:R-:W-:Y:S02]  /*2090*/  ULEA UR12, UR37, UR20, 0xc ;  /* 0x00000014250c7291 */ /* 0x000fe4000f8e603f */
[----:B------:R-:W-:Y:S01]  /*20a0*/  USHF.R.U32.HI UR4, URZ, 0x4, UR4 ;  /* 0x000000043f047899 */ /* 0x000fe20008011604 */
[----:B------:R-:W-:Y:S01]  /*20b0*/  UMOV UR7, 0x40000040 ;  /* 0x4000004000077882 */ /* 0x000fe20000000000 */
[----:B------:R-:W-:Y:S02]  /*20c0*/  UMOV UR5, 0x40000040 ;  /* 0x4000004000057882 */ /* 0x000fe40000000000 */
[----:B------:R-:W-:Y:S01]  /*20d0*/  ULOP3.LUT UR4, UR4, 0x3fff, URZ, 0xc0, !UPT ;  /* 0x00003fff04047892 */ /* 0x000fe2000f8ec03f */
[----:B------:R-:W0:Y:S01]  /*20e0*/  S2R R3, SR_TID.X ;  /* 0x0000000000037919 */ /* 0x000e220000002100 */
[----:B------:R-:W-:Y:S01]  /*20f0*/  UMOV UR6, UR12 ;  /* 0x0000000c00067c82 */ /* 0x000fe20008000000 */
[----:B------:R-:W-:-:S02]  /*2100*/  UIADD3 UR10, UR12, 0x100, URZ ;  /* 0x000001000c0a7890 */ /* 0x000fc4000fffe03f */
[----:B------:R-:W-:Y:S01]  /*2110*/  ULOP3.LUT UR13, UR4, 0x10000, URZ, 0xfc, !UPT ;  /* 0x00010000040d7892 */ /* 0x000fe2000f8efc3f */
[----:B------:R-:W-:Y:S01]  /*2120*/  UMOV UR11, 0x40000040 ;  /* 0x40000040000b7882 */ /* 0x000fe20000000000 */
[----:B------:R-:W-:Y:S02]  /*2130*/  UMOV UR9, 0x40000040 ;  /* 0x4000004000097882 */ /* 0x000fe40000000000 */
[----:B------:R-:W-:Y:S02]  /*2140*/  UIADD3 UR8, UR13, 0x4, URZ ;  /* 0x000000040d087890 */ /* 0x000fe4000fffe03f */
[----:B------:R-:W-:Y:S01]  /*2150*/  UIADD3 UR14, UR12, 0x180, URZ ;  /* 0x000001800c0e7890 */ /* 0x000fe2000fffe03f */
[----:B------:R-:W-:Y:S01]  /*2160*/  UMOV UR4, UR13 ;  /* 0x0000000d00047c82 */ /* 0x000fe20008000000 */
[----:B------:R-:W-:Y:S01]  /*2170*/  UMOV UR15, 0x40000040 ;  /* 0x40000040000f7882 */ /* 0x000fe20000000000 */
[----:B------:R-:W-:-:S06]  /*2180*/  WARPGROUP.ARRIVE ;  /* 0x00000000000079c5 */ /* 0x000fcc0000000000 */
[----:B------:R-:W-:Y:S01]  /*2190*/  HGMMA.64x256x16.F32 R24, gdesc[UR4].tnspB, RZ, !UPT, gsb0 ;  /* 0x43e00000041879f0 */ /* 0x000fe2000c0008ff */
[----:B------:R-:W-:Y:S02]  /*21a0*/  UIADD3 UR6, UR12, 0x80, URZ ;  /* 0x000000800c067890 */ /* 0x000fe4000fffe03f */
[----:B------:R-:W-:Y:S01]  /*21b0*/  UIADD3 UR4, UR13, 0x2, URZ ;  /* 0x000000020d047890 */ /* 0x000fe2000fffe03f */
[----:B------:R-:W-:Y:S01]  /*21c0*/  UMOV UR7, 0x40000040 ;  /* 0x4000004000077882 */ /* 0x000fe20000000000 */
[----:B------:R-:W-:Y:S01]  /*21d0*/  UMOV UR5, 0x40000040 ;  /* 0x4000004000057882 */ /* 0x000fe20000000000 */
[----:B------:R-:W-:-:S03]  /*21e0*/  UIADD3 UR12, UR13, 0x6, URZ ;  /* 0x000000060d0c7890 */ /* 0x000fc6000fffe03f */
[----:B------:R-:W-:Y:S01]  /*21f0*/  UMOV UR13, 0x40000040 ;  /* 0x40000040000d7882 */ /* 0x000fe20000000000 */
[----:B0-----:R-:W-:-:S04]  /*2200*/  LOP3.LUT R3, R3, 0x7f, RZ, 0xc0, !PT ;  /* 0x0000007f03037812 */ /* 0x001fc800078ec0ff */
[----:B------:R-:W-:-:S13]  /*2210*/  ISETP.NE.AND P0, PT, R3, RZ, PT ;  /* 0x000000ff0300720c */ /* 0x000fda0003f05270 */
[----:B------:R-:W-:-:S05]  /*2220*/  @!P0 VIADD R0, R0, 0x28c60 ;  /* 0x00028c6000008836 */ /* 0x000fca0000000000 */
[----:B------:R-:W-:Y:S01]  /*2230*/  @!P0 PRMT R0, RZ, 0x654, R0 ;  /* 0x00000654ff008816 */ /* 0x000fe20000000000 */
[----:B------:R-:W-:Y:S02]  /*2240*/  WARPGROUP.DEPBAR.LE gsb0, 0x0 ;  /* 0x00008000000079c5 */ /* 0x000fe40000010000 */
[----:B------:R-:W-:-:S06]  /*2250*/  WARPGROUP.ARRIVE ;  /* 0x00000000000079c5 */ /* 0x000fcc0000000000 */
[----:B------:R-:W-:Y:S01]  /*2260*/  HGMMA.64x256x16.F32 R24, gdesc[UR4].tnspB, R24, gsb0 ;  /* 0x43e00000041879f0 */ /* 0x000fe20008000818 */
[----:B------:R-:W-:-:S04]  /*2270*/  UIADD3 UR6, UR16, -0x2, URZ ;  /* 0xfffffffe10067890 */ /* 0x000fc8000fffe03f */
[----:B------:R-:W-:Y:S01]  /*2280*/  UISETP.GE.AND UP0, UPT, UR6, UR21, UPT ;  /* 0x000000150600728c */ /* 0x000fe2000bf06270 */
[----:B------:R-:W-:Y:S02]  /*2290*/  WARPGROUP.DEPBAR.LE gsb0, 0x0 ;  /* 0x00008000000079c5 */ /* 0x000fe40000010000 */
[----:B------:R-:W-:-:S15]  /*22a0*/  WARPGROUP.ARRIVE ;  /* 0x00000000000079c5 */ /* 0x000fde0000000000 */
[----:B------:R-:W-:-:S05]  /*22b0*/  NOP ;  /* 0x0000000000007918 */ /* 0x000fca0000000000 */
        /* <DEDUP_REMOVED lines=8> */
[----:B------:R-:W-:-:S13]  /*2340*/  PLOP3.LUT P0, PT, PT, PT, UP0, 0x80, 0x0 ;  /* 0x000000000000781c */ /* 0x000fda0003f0f008 */
[----:B0-----:R-:W-:Y:S05]  /*2350*/  @!P0 BRA `(.L_x_3383) ;  /* 0x0000000c00088947 */ /* 0x001fea0003800000 */
[----:B------:R-:W-:-:S05]  /*2360*/  UMOV UR22, UR6 ;  /* 0x0000000600167c82 */ /* 0x000fca0008000000 */
.L_x_3388:
[----:B------:R-:W-:Y:S01]  /*2370*/  BAR.SYNC.DEFER_BLOCKING 0xe, 0x100 ;  /* 0x0384000000007b1d */ /* 0x000fe20000010000 */
[----:B------:R-:W-:Y:S01]  /*2380*/  IMAD.U32 R3, RZ, RZ, UR37 ;  /* 0x00000025ff037e24 */ /* 0x000fe2000f8e00ff */
[----:B------:R-:W-:Y:S02]  /*2390*/  UISETP.NE.AND UP2, UPT, UR49, 0x3, UPT ;  /* 0x000000033100788c */ /* 0x000fe4000bf45270 */
[----:B------:R-:W-:Y:S01]  /*23a0*/  UIADD3 UR37, UR37, 0x1, URZ ;  /* 0x0000000125257890 */ /* 0x000fe2000fffe03f */
[----:B------:R-:W-:Y:S01]  /*23b0*/  IMAD R0, R3, 0x40, R16 ;  /* 0x0000004003007824 */ /* 0x000fe200078e0210 */
[----:B------:R-:W-:Y:S01]  /*23c0*/  UMOV UR6, UR22 ;  /* 0x0000001600067c82 */ /* 0x000fe20008000000 */
[----:B------:R-:W-:Y:S01]  /*23d0*/  UIADD3 UR22, UR22, -0x1, URZ ;  /* 0xffffffff16167890 */ /* 0x000fe2000fffe03f */
[----:B------:R-:W-:Y:S01]  /*23e0*/  PLOP3.LUT P1, PT, PT, PT, UP2, 0x80, 0x0 ;  /* 0x000000000000781c */ /* 0x000fe20003f2f028 */
[----:B------:R-:W-:Y:S01]  /*23f0*/  UISETP.NE.AND UP0, UPT, UR37, 0x2, UPT ;  /* 0x000000022500788c */ /* 0x000fe2000bf05270 */
[----:B------:R-:W-:Y:S01]  /*2400*/  LEA R0, R0, UR38, 0x2 ;  /* 0x0000002600007c11 */ /* 0x000fe2000f8e10ff */
[----:B------:R-:W-:-:S02]  /*2410*/  UISETP.GT.AND UP1, UPT, UR6, UR21, UPT ;  /* 0x000000150600728c */ /* 0x000fc4000bf24270 */
[----:B------:R-:W-:Y:S02]  /*2420*/  USEL UR6, URZ, 0x1, UP0 ;  /* 0x000000013f067887 */ /* 0x000fe40008000000 */
[----:B------:R-:W-:Y:S02]  /*2430*/  USEL UR37, UR37, URZ, UP0 ;  /* 0x0000003f25257287 */ /* 0x000fe40008000000 */
[----:B------:R-:W-:Y:S01]  /*2440*/  ULOP3.LUT UR47, UR47, UR6, URZ, 0x3c, !UPT ;  /* 0x000000062f2f7292 */ /* 0x000fe2000f8e3c3f */
        /* <DEDUP_REMOVED lines=132> */
.L_x_3384:
[----:B------:R-:W-:Y:S01]  /*2c90*/  ULEA UR6, UR37, UR38, 0x3 ;  /* 0x0000002625067291 */ /* 0x000fe2000f8e183f */
[----:B------:R-:W-:-:S05]  /*2ca0*/  IMAD.U32 R0, RZ, RZ, UR47 ;  /* 0x0000002fff007e24 */ /* 0x000fca000f8e00ff */
[----:B------:R-:W-:-:S04]  /*2cb0*/  SHF.L.U32 R0, R0, 0x1f, RZ ;  /* 0x0000001f00007819 */ /* 0x000fc800000006ff */
[----:B------:R0:W1:Y:S01]  /*2cc0*/  SYNCS.PHASECHK.TRANS64.TRYWAIT P0, [UR6+0x28c50], R0 ;  /* 0x028c5000ff0075a7 */ /* 0x0000620008000146 */
[----:B------:R-:W-:Y:S05]  /*2cd0*/  @!P1 BRA `(.L_x_3385) ;  /* 0x0000000000049947 */ /* 0x000fea0003800000 */
[----:B------:R-:W-:Y:S01]  /*2ce0*/  BPT.TRAP 0x1 ;  /* 0x000000040000795c */ /* 0x000fe20000300000 */
.L_x_3385:
[----:B-1----:R-:W-:Y:S05]  /*2cf0*/  @P0 BRA `(.L_x_3386) ;  /* 0x0000000000080947 */ /* 0x002fea0003800000 */
[----:B------:R-:W1:Y:S02]  /*2d00*/  SYNCS.PHASECHK.TRANS64.TRYWAIT P0, [UR6+0x28c50], R0 ;  /* 0x028c5000ff0075a7 */ /* 0x000e640008000146 */
[----:B-1----:R-:W-:Y:S05]  /*2d10*/  @!P0 BRA `(.L_x_3387) ;  /* 0x0000010800148947 */ /* 0x002fea0003800000 */
.L_x_3386:
[----:B------:R-:W-:Y:S01]  /*2d20*/  UIADD3 UR6, UR38, 0x26800, URZ ;  /* 0x0002680026067890 */ /* 0x000fe2000fffe03f */
[----:B------:R-:W-:Y:S01]  /*2d30*/  WARPGROUP.ARRIVE ;  /* 0x00000000000079c5 */ /* 0x000fe20000000000 */
[----:B------:R-:W-:-:S05]  /*2d40*/  ULEA UR18, UR37, UR20, 0xc ;  /* 0x0000001425127291 */ /* 0x000fca000f8e603f */
[----:B-1----:R-:W1:Y:S01]  /*2d50*/  S2R R3, SR_TID.X ;  /* 0x0000000000037919 */ /* 0x002e620000002100 */
[----:B------:R-:W-:Y:S01]  /*2d60*/  USHF.R.U32.HI UR6, URZ, 0x4, UR6 ;  /* 0x000000043f067899 */ /* 0x000fe20008011606 */
[----:B0-----:R-:W-:Y:S01]  /*2d70*/  IMAD.U32 R0, RZ, RZ, UR37 ;  /* 0x00000025ff007e24 */ /* 0x001fe2000f8e00ff */
[----:B------:R-:W-:Y:S01]  /*2d80*/  UMOV UR19, 0x40000040 ;  /* 0x4000004000137882 */ /* 0x000fe20000000000 */
[----:B------:R-:W-:Y:S01]  /*2d90*/  UMOV UR17, 0x40000040 ;  /* 0x4000004000117882 */ /* 0x000fe20000000000 */
[----:B------:R-:W-:Y:S01]  /*2da0*/  ULOP3.LUT UR6, UR6, 0x3fff, URZ, 0xc0, !UPT ;  /* 0x00003fff06067892 */ /* 0x000fe2000f8ec03f */
[----:B------:R-:W-:Y:S01]  /*2db0*/  UMOV UR7, 0x40000040 ;  /* 0x4000004000077882 */ /* 0x000fe20000000000 */
[----:B------:R-:W-:Y:S02]  /*2dc0*/  UIADD3 UR10, UR18, 0x100, URZ ;  /* 0x00000100120a7890 */ /* 0x000fe4000fffe03f */
[----:B------:R-:W-:Y:S02]  /*2dd0*/  ULOP3.LUT UR16, UR6, 0x10000, URZ, 0xfc, !UPT ;  /* 0x0001000006107892 */ /* 0x000fe4000f8efc3f */
[----:B------:R-:W-:Y:S01]  /*2de0*/  UIADD3 UR6, UR18, 0x80, URZ ;  /* 0x0000008012067890 */ /* 0x000fe2000fffe03f */
[----:B------:R-:W-:Y:S01]  /*2df0*/  UMOV UR11, 0x40000040 ;  /* 0x40000040000b7882 */ /* 0x000fe20000000000 */
[----:B------:R-:W-:Y:S01]  /*2e00*/  UIADD3 UR14, UR18, 0x180, URZ ;  /* 0x00000180120e7890 */ /* 0x000fe2000fffe03f */
[----:B------:R-:W-:-:S04]  /*2e10*/  UMOV UR15, 0x40000040 ;  /* 0x40000040000f7882 */ /* 0x000fc80000000000 */
[----:B------:R-:W-:Y:S01]  /*2e20*/  HGMMA.64x256x16.F32 R24, gdesc[UR16].tnspB, R24, gsb0 ;  /* 0x43e00000101879f0 */ /* 0x000fe20008000818 */
[----:B-1----:R-:W-:-:S04]  /*2e30*/  LOP3.LUT R3, R3, 0x7f, RZ, 0xc0, !PT ;  /* 0x0000007f03037812 */ /* 0x002fc800078ec0ff */
[----:B------:R-:W-:-:S13]  /*2e40*/  ISETP.NE.AND P0, PT, R3, RZ, PT ;  /* 0x000000ff0300720c */ /* 0x000fda0003f05270 */
[----:B------:R-:W-:-:S05]  /*2e50*/  @!P0 LEA R0, R0, UR38, 0x3 ;  /* 0x0000002600008c11 */ /* 0x000fca000f8e18ff */
        /* <DEDUP_REMOVED lines=17> */
[----:B0-----:R-:W-:Y:S05]  /*2f70*/  @P0 BRA `(.L_x_3388) ;  /* 0xfffffff000fc0947 */ /* 0x001fea000383ffff */
.L_x_3383:
[----:B------:R-:W-:Y:S01]  /*2f80*/  BAR.SYNC.DEFER_BLOCKING 0xe, 0x100 ;  /* 0x0384000000007b1d */ /* 0x000fe20000010000 */
[----:B------:R-:W-:Y:S01]  /*2f90*/  IMAD.U32 R3, RZ, RZ, UR37 ;  /* 0x00000025ff037e24 */ /* 0x000fe2000f8e00ff */
[----:B------:R-:W-:Y:S01]  /*2fa0*/  UIADD3 UR37, UR37, 0x1, URZ ;  /* 0x0000000125257890 */ /* 0x000fe2000fffe03f */
[----:B------:R-:W-:Y:S02]  /*2fb0*/  PLOP3.LUT P0, PT, PT, PT, PT, 0x8, 0x0 ;  /* 0x000000000000781c */ /* 0x000fe40003f0e170 */
[----:B------:R-:W-:Y:S01]  /*2fc0*/  CS2R R12, SRZ ;  /* 0x00000000000c7805 */ /* 0x000fe2000001ff00 */
[----:B------:R-:W-:Y:S01]  /*2fd0*/  IMAD R0, R3, 0x40, R16 ;  /* 0x0000004003007824 */ /* 0x000fe200078e0210 */
[----:B------:R-:W-:-:S04]  /*2fe0*/  UISETP.NE.AND UP0, UPT, UR37, 0x2, UPT ;  /* 0x000000022500788c */ /* 0x000fc8000bf05270 */
[----:B------:R-:W-:Y:S01]  /*2ff0*/  LEA R4, R0, UR38, 0x2 ;  /* 0x0000002600047c11 */ /* 0x000fe2000f8e10ff */
        /* <DEDUP_REMOVED lines=135> */
.L_x_3378:
        /* <DEDUP_REMOVED lines=37> */
.L_x_3389:
        /* <DEDUP_REMOVED lines=74> */
[----:B------:R-:W0:Y:S02]  /*3f60*/  SHFL.IDX PT, R0, R224, RZ, 0x1f ;  /* 0x00001fffe0007589 */ /* 0x000e2400000e0000 */
[----:B0-----:R-:W-:-:S13]  /*3f70*/  R2UR UR4, R0 ;  /* 0x00000000000472ca */ /* 0x001fda00000e0000 */
        /* <DEDUP_REMOVED lines=27> */
.L_x_3390:
[----:B------:R-:W-:Y:S01]  /*4130*/  ULEA.HI UR4, UR48, UR48, URZ, 0x1 ;  /* 0x0000003030047291 */ /* 0x000fe2000f8f083f */
[----:B------:R-:W-:-:S03]  /*4140*/  IMAD.U32 R3, RZ, RZ, UR49 ;  /* 0x00000031ff037e24 */ /* 0x000fc6000f8e00ff */
[----:B------:R-:W-:Y:S02]  /*4150*/  ULOP3.LUT UR4, UR4, 0xfffffffe, URZ, 0xc0, !UPT ;  /* 0xfffffffe04047892 */ /* 0x000fe4000f8ec03f */
[----:B------:R-:W-:Y:S02]  /*4160*/  ISETP.NE.AND P0, PT, R3, 0x3, PT ;  /* 0x000000030300780c */ /* 0x000fe40003f05270 */
[----:B------:R-:W-:-:S06]  /*4170*/  UIADD3 UR4, UR48, -UR4, URZ ;  /* 0x8000000430047290 */ /* 0x000fcc000fffe03f */
[----:B------:R-:W-:-:S05]  /*4180*/  IMAD.U32 R0, RZ, RZ, UR4 ;  /* 0x00000004ff007e24 */ /* 0x000fca000f8e00ff */
[----:B------:R-:W-:-:S04]  /*4190*/  SHF.L.U32 R0, R0, 0x1f, RZ ;  /* 0x0000001f00007819 */ /* 0x000fc800000006ff */
[----:B------:R-:W0:Y:S02]  /*41a0*/  SYNCS.PHASECHK.TRANS64.TRYWAIT P1, [UR38+0x28c00], R0 ;  /* 0x028c0000ff0075a7 */ /* 0x000e240008020166 */
[----:B0-----:R-:W-:Y:S05]  /*41b0*/  @!P1 BRA `(.L_x_3391) ;  /* 0x000000f400049947 */ /* 0x001fea0003800000 */
.L_x_3565:
[----:B------:R-:W-:Y:S05]  /*41c0*/  @!P0 BRA `(.L_x_3392) ;  /* 0x0000000000048947 */ /* 0x000fea0003800000 */
[----:B------:R-:W-:Y:S01]  /*41d0*/  BPT.TRAP 0x1 ;  /* 0x000000040000795c */ /* 0x000fe20000300000 */
.L_x_3392:
[----:B------:R-:W-:Y:S02]  /*41e0*/  IMAD.U32 R7, RZ, RZ, UR37 ;  /* 0x00000025ff077e24 */ /* 0x000fe4000f8e00ff */
[----:B------:R-:W-:-:S03]  /*41f0*/  IMAD.U32 R8, RZ, RZ, UR47 ;  /* 0x0000002fff087e24 */ /* 0x000fc6000f8e00ff */
[----:B------:R-:W-:Y:S02]  /*4200*/  LEA R7, R7, UR38, 0x3 ;  /* 0x0000002607077c11 */ /* 0x000fe4000f8e18ff */
[----:B------:R-:W-:-:S04]  /*4210*/  SHF.L.U32 R8, R8, 0x1f, RZ ;  /* 0x0000001f08087819 */ /* 0x000fc800000006ff */
[----:B------:R1:W2:Y:S01]  /*4220*/  SYNCS.PHASECHK.TRANS64.TRYWAIT P1, [R7+URZ+0x28c30], R8 ;  /* 0x028c3008070075a7 */ /* 0x0002a2000802017f */
[----:B------:R-:W-:Y:S05]  /*4230*/  @!P0 BRA `(.L_x_3393) ;  /* 0x0000000000048947 */ /* 0x000fea0003800000 */
[----:B------:R-:W-:Y:S01]  /*4240*/  BPT.TRAP 0x1 ;  /* 0x000000040000795c */ /* 0x000fe20000300000 */
.L_x_3393:
[----:B--2---:R-:W-:Y:S05]  /*4250*/  @P1 BRA `(.L_x_3394) ;  /* 0x0000000000081947 */ /* 0x004fea0003800000 */
[----:B------:R-:W2:Y:S02]  /*4260*/  SYNCS.PHASECHK.TRANS64.TRYWAIT P1, [R7+URZ+0x28c30], R8 ;  /* 0x028c3008070075a7 */ /* 0x000ea4000802017f */
[----:B--2---:R-:W-:Y:S05]  /*4270*/  @!P1 BRA `(.L_x_3395) ;  /* 0x000000f000ec9947 */ /* 0x004fea0003800000 */
.L_x_3394:
[----:B0-----:R-:W0:Y:S01]  /*4280*/  S2R R0, SR_TID.X ;  /* 0x0000000000007919 */ /* 0x001e220000002100 */
[----:B------:R-:W-:-:S04]  /*4290*/  UIADD3 UR4, UR38, 0x22400, URZ ;  /* 0x0002240026047890 */ /* 0x000fc8000fffe03f */
[----:B------:R-:W-:-:S04]  /*42a0*/  USHF.R.U32.HI UR4, URZ, 0x4, UR4 ;  /* 0x000000043f047899 */ /* 0x000fc80008011604 */
[----:B------:R-:W-:-:S06]  /*42b0*/  ULOP3.LUT UR4, UR4, 0x3fff, URZ, 0xc0, !UPT ;  /* 0x00003fff04047892 */ /* 0x000fcc000f8ec03f */
[----:B------:R-:W-:Y:S01]  /*42c0*/  IMAD.U32 R3, RZ, RZ, UR4 ;  /* 0x00000004ff037e24 */ /* 0x000fe2000f8e00ff */
[----:B------:R-:W-:Y:S05]  /*42d0*/  WARPSYNC.ALL ;  /* 0x0000000000007948 */ /* 0x000fea0003800000 */
[----:B------:R-:W-:Y:S02]  /*42e0*/  LOP3.LUT R3, R3, 0x10000, RZ, 0xfc, !PT ;  /* 0x0001000003037812 */ /* 0x000fe400078efcff */
[----:B0-----:R-:W-:-:S04]  /*42f0*/  LOP3.LUT R0, R0, 0x7f, RZ, 0xc0, !PT ;  /* 0x0000007f00007812 */ /* 0x001fc800078ec0ff */
[----:B------:R-:W-:Y:S02]  /*4300*/  ISETP.NE.AND P1, PT, R0, RZ, PT ;  /* 0x000000ff0000720c */ /* 0x000fe40003f25270 */
[----:B------:R-:W-:Y:S01]  /*4310*/  R2UR UR12, R3 ;  /* 0x00000000030c72ca */ /* 0x000fe200000e0000 */
[----:B------:R-:W-:Y:S01]  /*4320*/  UIADD3 UR4, UR38, 0x20400, URZ ;  /* 0x0002040026047890 */ /* 0x000fe2000fffe03f */
[----:B------:R-:W-:Y:S01]  /*4330*/  WARPGROUP.ARRIVE ;  /* 0x00000000000079c5 */ /* 0x000fe20000000000 */
[----:B------:R-:W-:Y:S01]  /*4340*/  UMOV UR7, 0x40000040 ;  /* 0x4000004000077882 */ /* 0x000fe20000000000 */
[----:B------:R-:W-:Y:S01]  /*4350*/  UMOV UR5, 0x40000040 ;  /* 0x4000004000057882 */ /* 0x000fe20000000000 */
[----:B------:R-:W-:Y:S01]  /*4360*/  USHF.R.U32.HI UR4, URZ, 0x4, UR4 ;  /* 0x000000043f047899 */ /* 0x000fe20008011604 */
[----:B------:R-:W-:Y:S01]  /*4370*/  UMOV UR11, 0x40000040 ;  /* 0x40000040000b7882 */ /* 0x000fe20000000000 */
[----:B------:R-:W-:Y:S02]  /*4380*/  UMOV UR9, 0x40000040 ;  /* 0x4000004000097882 */ /* 0x000fe40000000000 */
[----:B------:R-:W-:Y:S01]  /*4390*/  ULOP3.LUT UR4, UR4, 0x3fff, URZ, 0xc0, !UPT ;  /* 0x00003fff04047892 */ /* 0x000fe2000f8ec03f */
[----:B------:R-:W-:Y:S01]  /*43a0*/  UMOV UR15, 0x40000040 ;  /* 0x40000040000f7882 */ /* 0x000fe20000000000 */
[----:B------:R-:W-:-:S02]  /*43b0*/  UIMAD UR53, UR52, -0x40, UR53 ;  /* 0xffffffc0343578a4 */ /* 0x000fc4000f8e0235 */
[----:B------:R-:W-:Y:S02]  /*43c0*/  ULEA UR12, UR37, UR12, 0x9 ;  /* 0x0000000c250c7291 */ /* 0x000fe4000f8e483f */
[----:B------:R-:W-:Y:S02]  /*43d0*/  ULOP3.LUT UR13, UR4, 0x10000, URZ, 0xfc, !UPT ;  /* 0x00010000040d7892 */ /* 0x000fe4000f8efc3f */
[----:B------:R-:W-:Y:S01]  /*43e0*/  UIADD3 UR10, UR12, 0x4, URZ ;  /* 0x000000040c0a7890 */ /* 0x000fe2000fffe03f */
[----:B------:R-:W-:Y:S01]  /*43f0*/  IMAD.U32 R0, RZ, RZ, UR53 ;  /* 0x00000035ff007e24 */ /* 0x000fe2000f8e00ff */
[----:B------:R-:W-:Y:S01]  /*4400*/  UIADD3 UR8, UR13, 0x4, URZ ;  /* 0x000000040d087890 */ /* 0x000fe2000fffe03f */
[----:B------:R-:W-:Y:S02]  /*4410*/  UMOV UR6, UR12 ;  /* 0x0000000c00067c82 */ /* 0x000fe40008000000 */
[----:B------:R-:W-:Y:S01]  /*4420*/  UMOV UR4, UR13 ;  /* 0x0000000d00047c82 */ /* 0x000fe20008000000 */
[----:B------:R-:W-:Y:S01]  /*4430*/  UIADD3 UR14, UR12, 0x6, URZ ;  /* 0x000000060c0e7890 */ /* 0x000fe2000fffe03f */
[----:B------:R-:W-:Y:S01]  /*4440*/  HGMMA.64x64x16.F32 R24, gdesc[UR4], RZ, !UPT, gsb0 ;  /* 0x00e00000041879f0 */ /* 0x000fe2000c0008ff */
[----:B------:R-:W-:Y:S01]  /*4450*/  UIADD3 UR6, UR12, 0x2, URZ ;  /* 0x000000020c067890 */ /* 0x000fe2000fffe03f */
[----:B------:R-:W-:Y:S01]  /*4460*/  IADD3 R0, -R227, 0x40, R0 ;  /* 0x00000040e3007810 */ /* 0x000fe20007ffe100 */
[----:B------:R-:W-:Y:S01]  /*4470*/  UIADD3 UR4, UR13, 0x2, URZ ;  /* 0x000000020d047890 */ /* 0x000fe2000fffe03f */
[----:B------:R-:W-:Y:S01]  /*4480*/  UMOV UR7, 0x40000040 ;  /* 0x4000004000077882 */ /* 0x000fe20000000000 */
[----:B------:R-:W-:Y:S01]  /*4490*/  UMOV UR5, 0x40000040 ;  /* 0x4000004000057882 */ /* 0x000fe20000000000 */
[----:B------:R-:W-:Y:S01]  /*44a0*/  UIADD3 UR12, UR13, 0x6, URZ ;  /* 0x000000060d0c7890 */ /* 0x000fe2000fffe03f */
[C---:B------:R-:W-:Y:S01]  /*44b0*/  ISETP.GT.AND P6, PT, R0.reuse, RZ, PT ;  /* 0x000000ff0000720c */ /* 0x040fe20003fc4270 */
[----:B------:R-:W-:Y:S01]  /*44c0*/  ULDC UR21, c[0x0][0x988] ;  /* 0x0002620000157ab9 */ /* 0x000fe20000000800 */
[----:B------:R-:W-:Y:S01]  /*44d0*/  UMOV UR13, 0x40000040 ;  /* 0x40000040000d7882 */ /* 0x000fe20000000000 */
[----:B------:R-:W-:-:S02]  /*44e0*/  ISETP.GT.AND P2, PT, R0, 0x1, PT ;  /* 0x000000010000780c */ /* 0x000fc40003f44270 */
[C---:B------:R-:W-:Y:S02]  /*44f0*/  ISETP.GT.AND P3, PT, R0.reuse, 0x8, PT ;  /* 0x000000080000780c */ /* 0x040fe40003f64270 */
[C---:B------:R-:W-:Y:S02]  /*4500*/  ISETP.GT.AND P4, PT, R0.reuse, 0x9, PT ;  /* 0x000000090000780c */ /* 0x040fe40003f84270 */
[----:B------:R-:W-:Y:S01]  /*4510*/  ISETP.GT.AND P5, PT, R0, 0x10, PT ;  /* 0x000000100000780c */ /* 0x000fe20003fa4270 */
        /* <DEDUP_REMOVED lines=64> */
[----:B------:R-:W-:Y:S02]  /*4920*/  FSEL R50, R50, -INF , P3 ;  /* 0xff80000032327808 */ /* 0x000fe40001800000 */
[----:B------:R-:W-:Y:S01]  /*4930*/  FSEL R51, R51, -INF , P4 ;  /* 0xff80000033337808 */ /* 0x000fe20002000000 */
[----:B------:R-:W0:Y:S01]  /*4940*/  SHFL.BFLY PT, R5, R6, 0x2, 0x1f ;  /* 0x0c401f0006057f89 */ /* 0x000e2200000e0000 */
[----:B------:R-:W-:Y:S02]  /*4950*/  FSEL R54, R54, -INF , P5 ;  /* 0xff80000036367808 */ /* 0x000fe40002800000 */
[----:B------:R-:W-:-:S02]  /*4960*/  FSEL R55, R55, -INF , P6 ;  /* 0xff80000037377808 */ /* 0x000fc40003000000 */
[----:B0-----:R-:W-:Y:S02]  /*4970*/  FMNMX.FTZ R9, R6, R5, !PT ;  /* 0x0000000506097209 */ /* 0x001fe40007810000 */
        /* <DEDUP_REMOVED lines=22> */
[----:B------:R-:W-:Y:S01]  /*4ae0*/  MUFU.EX2 R24, R24 ;  /* 0x0000001800187308 */ /* 0x000fe20000000800 */
[--C-:B------:R-:W-:Y:S01]  /*4af0*/  FFMA.FTZ R32, R32, UR21, -R6.reuse ;  /* 0x0000001520207c23 */ /* 0x100fe20008010806 */
[--C-:B------:R-:W-:Y:S01]  /*4b00*/  FFMA.FTZ R33, R33, UR21, -R6.reuse ;  /* 0x0000001521217c23 */ /* 0x100fe20008010806 */
[----:B------:R-:W-:Y:S01]  /*4b10*/  FMNMX.FTZ R0, R54, R5, !PT ;  /* 0x0000000536007209 */ /* 0x000fe20007810000 */
[--C-:B------:R-:W-:Y:S01]  /*4b20*/  FFMA.FTZ R36, R36, UR21, -R6.reuse ;  /* 0x0000001524247c23 */ /* 0x100fe20008010806 */
[--C-:B------:R-:W-:Y:S01]  /*4b30*/  FFMA.FTZ R37, R37, UR21, -R6.reuse ;  /* 0x0000001525257c23 */ /* 0x100fe20008010806 */
[--C-:B------:R-:W-:Y:S01]  /*4b40*/  FFMA.FTZ R40, R40, UR21, -R6.reuse ;  /* 0x0000001528287c23 */ /* 0x100fe20008010806 */
[----:B------:R-:W-:Y:S01]  /*4b50*/  FMNMX.FTZ R0, R55, R0, !PT ;  /* 0x0000000037007209 */ /* 0x000fe20007810000 */
[----:B------:R-:W0:Y:S01]  /*4b60*/  MUFU.EX2 R25, R25 ;  /* 0x0000001900197308 */ /* 0x000e220000000800 */
[--C-:B------:R-:W-:Y:S01]  /*4b70*/  FFMA.FTZ R41, R41, UR21, -R6.reuse ;  /* 0x0000001529297c23 */ /* 0x100fe20008010806 */
[--C-:B------:R-:W-:Y:S01]  /*4b80*/  FFMA.FTZ R44, R44, UR21, -R6.reuse ;  /* 0x000000152c2c7c23 */ /* 0x100fe20008010806 */
[--C-:B------:R-:W-:Y:S01]  /*4b90*/  FFMA.FTZ R45, R45, UR21, -R6.reuse ;  /* 0x000000152d2d7c23 */ /* 0x100fe20008010806 */
[----:B------:R-:W3:Y:S01]  /*4ba0*/  SHFL.BFLY PT, R5, R0, 0x2, 0x1f ;  /* 0x0c401f0000057f89 */ /* 0x000ee200000e0000 */
[--C-:B------:R-:W-:Y:S01]  /*4bb0*/  FFMA.FTZ R48, R48, UR21, -R6.reuse ;  /* 0x0000001530307c23 */ /* 0x100fe20008010806 */
[--C-:B------:R-:W-:Y:S01]  /*4bc0*/  FFMA.FTZ R49, R49, UR21, -R6.reuse ;  /* 0x0000001531317c23 */ /* 0x100fe20008010806 */
[--C-:B------:R-:W-:Y:S01]  /*4bd0*/  FFMA.FTZ R52, R52, UR21, -R6.reuse ;  /* 0x0000001534347c23 */ /* 0x100fe20008010806 */
[----:B------:R-:W-:Y:S01]  /*4be0*/  MUFU.EX2 R28, R28 ;  /* 0x0000001c001c7308 */ /* 0x000fe20000000800 */
[----:B------:R-:W-:-:S07]  /*4bf0*/  FFMA.FTZ R6, R53, UR21, -R6 ;  /* 0x0000001535067c23 */ /* 0x000fce0008010806 */
[----:B------:R-:W4:Y:S01]  /*4c00*/  MUFU.EX2 R29, R29 ;  /* 0x0000001d001d7308 */ /* 0x000f220000000800 */
[----:B0-----:R-:W-:-:S07]  /*4c10*/  F2FP.F16.F32.PACK_AB R152, R25, R24 ;  /* 0x000000181998723e */ /* 0x001fce00000000ff */
[----:B------:R-:W-:Y:S01]  /*4c20*/  MUFU.EX2 R32, R32 ;  /* 0x0000002000207308 */ /* 0x000fe20000000800 */
[----:B---3--:R-:W-:-:S07]  /*4c30*/  FMNMX.FTZ R5, R0, R5, !PT ;  /* 0x0000000500057209 */ /* 0x008fce0007810000 */
[----:B------:R-:W-:Y:S01]  /*4c40*/  MUFU.EX2 R9, R6 ;  /* 0x0000000600097308 */ /* 0x000fe20000000800 */
[----:B------:R-:W0:Y:S01]  /*4c50*/  SHFL.BFLY PT, R0, R5, 0x1, 0x1f ;  /* 0x0c201f0005007f89 */ /* 0x000e2200000e0000 */
[----:B----4-:R-:W-:-:S06]  /*4c60*/  F2FP.F16.F32.PACK_AB R154, R29, R28 ;  /* 0x0000001c1d9a723e */ /* 0x010fcc00000000ff */
[----:B------:R-:W3:Y:S08]  /*4c70*/  MUFU.EX2 R33, R33 ;  /* 0x0000002100217308 */ /* 0x000ef00000000800 */
[----:B------:R-:W-:Y:S08]  /*4c80*/  MUFU.EX2 R36, R36 ;  /* 0x0000002400247308 */ /* 0x000ff00000000800 */
[----:B------:R-:W4:Y:S01]  /*4c90*/  MUFU.EX2 R37, R37 ;  /* 0x0000002500257308 */ /* 0x000f220000000800 */
[----:B0-----:R-:W-:-:S02]  /*4ca0*/  FMNMX.FTZ R0, R5, R0, !PT ;  /* 0x0000000005007209 */ /* 0x001fc40007810000 */
[----:B---3--:R-:W-:Y:S02]  /*4cb0*/  F2FP.F16.F32.PACK_AB R156, R33, R32 ;  /* 0x00000020219c723e */ /* 0x008fe400000000ff */
[C---:B------:R-:W-:Y:S01]  /*4cc0*/  FSETP.NEU.FTZ.AND P2, PT, R0.reuse, -INF , PT ;  /* 0xff8000000000780b */ /* 0x040fe20003f5d000 */
[----:B------:R-:W-:Y:S02]  /*4cd0*/  FMUL.FTZ R5, R0, UR21 ;  /* 0x0000001500057c20 */ /* 0x000fe40008410000 */
[----:B------:R-:W-:Y:S03]  /*4ce0*/  MUFU.EX2 R40, R40 ;  /* 0x0000002800287308 */ /* 0x000fe60000000800 */
[----:B------:R-:W-:Y:S01]  /*4cf0*/  FSEL R10, R5, RZ, P2 ;  /* 0x000000ff050a7208 */ /* 0x000fe20001000000 */
[----:B------:R-:W-:-:S04]  /*4d00*/  FADD.FTZ R5, R24, R25 ;  /* 0x0000001918057221 */ /* 0x000fc80000010000 */
[--C-:B------:R-:W-:Y:S01]  /*4d10*/  FFMA.FTZ R26, R26, UR21, -R10.reuse ;  /* 0x000000151a1a7c23 */ /* 0x100fe2000801080a */
[--C-:B------:R-:W-:Y:S01]  /*4d20*/  FFMA.FTZ R27, R27, UR21, -R10.reuse ;  /* 0x000000151b1b7c23 */ /* 0x100fe2000801080a */
[--C-:B------:R-:W-:Y:S01]  /*4d30*/  FFMA.FTZ R30, R30, UR21, -R10.reuse ;  /* 0x000000151e1e7c23 */ /* 0x100fe2000801080a */
[--C-:B------:R-:W-:Y:S01]  /*4d40*/  FFMA.FTZ R31, R31, UR21, -R10.reuse ;  /* 0x000000151f1f7c23 */ /* 0x100fe2000801080a */
[--C-:B------:R-:W-:Y:S01]  /*4d50*/  FFMA.FTZ R34, R34, UR21, -R10.reuse ;  /* 0x0000001522227c23 */ /* 0x100fe2000801080a */
[--C-:B------:R-:W-:Y:S01]  /*4d60*/  FFMA.FTZ R35, R35, UR21, -R10.reuse ;  /* 0x0000001523237c23 */ /* 0x100fe2000801080a */
[----:B------:R-:W-:Y:S01]  /*4d70*/  MUFU.EX2 R26, R26 ;  /* 0x0000001a001a7308 */ /* 0x000fe20000000800 */
[--C-:B------:R-:W-:Y:S01]  /*4d80*/  FFMA.FTZ R38, R38, UR21, -R10.reuse ;  /* 0x0000001526267c23 */ /* 0x100fe2000801080a */
[----:B------:R-:W-:Y:S01]  /*4d90*/  FADD.FTZ R6, R28, R5 ;  /* 0x000000051c067221 */ /* 0x000fe20000010000 */
[----:B------:R-:W-:Y:S02]  /*4da0*/  @!P1 VIADD R5, R7, 0x28c40 ;  /* 0x00028c4007059836 */ /* 0x000fe40000000000 */
[--C-:B------:R-:W-:Y:S01]  /*4db0*/  FFMA.FTZ R39, R39, UR21, -R10.reuse ;  /* 0x0000001527277c23 */ /* 0x100fe2000801080a */
[----:B------:R-:W-:Y:S01]  /*4dc0*/  FFMA.FTZ R42, R42, UR21, -R10 ;  /* 0x000000152a2a7c23 */ /* 0x000fe2000801080a */
[----:B------:R-:W-:Y:S01]  /*4dd0*/  FADD.FTZ R13, R29, R6 ;  /* 0x000000061d0d7221 */ /* 0x000fe20000010000 */
[--C-:B------:R-:W-:Y:S01]  /*4de0*/  FFMA.FTZ R43, R43, UR21, -R10.reuse ;  /* 0x000000152b2b7c23 */ /* 0x100fe2000801080a */
[----:B------:R-:W0:Y:S01]  /*4df0*/  MUFU.EX2 R27, R27 ;  /* 0x0000001b001b7308 */ /* 0x000e220000000800 */
[----:B------:R-:W-:Y:S01]  /*4e00*/  @!P1 PRMT R5, RZ, 0x654, R5 ;  /* 0x00000654ff059816 */ /* 0x000fe20000000005 */
[----:B------:R-:W-:Y:S01]  /*4e10*/  FADD.FTZ R12, R32, R13 ;  /* 0x0000000d200c7221 */ /* 0x000fe20000010000 */
[--C-:B------:R-:W-:Y:S01]  /*4e20*/  FFMA.FTZ R46, R46, UR21, -R10.reuse ;  /* 0x000000152e2e7c23 */ /* 0x100fe2000801080a */
[--C-:B------:R-:W-:Y:S01]  /*4e30*/  FFMA.FTZ R47, R47, UR21, -R10.reuse ;  /* 0x000000152f2f7c23 */ /* 0x100fe2000801080a */
[----:B------:R3:W-:Y:S01]  /*4e40*/  @!P1 SYNCS.ARRIVE.TRANS64.RED.A1T0 RZ, [R5+URZ], RZ ;  /* 0x000000ff05ff99a7 */ /* 0x0007e2000810043f */
[--C-:B------:R-:W-:Y:S01]  /*4e50*/  FFMA.FTZ R50, R50, UR21, -R10.reuse ;  /* 0x0000001532327c23 */ /* 0x100fe2000801080a */
[--C-:B------:R-:W-:Y:S01]  /*4e60*/  FFMA.FTZ R51, R51, UR21, -R10.reuse ;  /* 0x0000001533337c23 */ /* 0x100fe2000801080a */
[----:B------:R-:W5:Y:S01]  /*4e70*/  MUFU.EX2 R30, R30 ;  /* 0x0000001e001e7308 */ /* 0x000f620000000800 */
[--C-:B------:R-:W-:Y:S01]  /*4e80*/  FFMA.FTZ R54, R54, UR21, -R10.reuse ;  /* 0x0000001536367c23 */ /* 0x100fe2000801080a */
[----:B------:R-:W-:Y:S01]  /*4e90*/  FFMA.FTZ R10, R55, UR21, -R10 ;  /* 0x00000015370a7c23 */ /* 0x000fe2000801080a */
[----:B----4-:R-:W-:-:S05]  /*4ea0*/  F2FP.F16.F32.PACK_AB R158, R37, R36 ;  /* 0x00000024259e723e */ /* 0x010fca00000000ff */
[----:B------:R-:W3:Y:S01]  /*4eb0*/  MUFU.EX2 R31, R31 ;  /* 0x0000001f001f7308 */ /* 0x000ee20000000800 */
[----:B0-----:R-:W-:Y:S01]  /*4ec0*/  FADD.FTZ R11, R26, R27 ;  /* 0x0000001b1a0b7221 */ /* 0x001fe20000010000 */
[----:B------:R-:W-:-:S06]  /*4ed0*/  F2FP.F16.F32.PACK_AB R153, R27, R26 ;  /* 0x0000001a1b99723e */ /* 0x000fcc00000000ff */
[----:B------:R-:W0:Y:S01]  /*4ee0*/  MUFU.EX2 R34, R34 ;  /* 0x0000002200227308 */ /* 0x000e220000000800 */
[----:B-----5:R-:W-:Y:S01]  /*4ef0*/  FADD.FTZ R6, R30, R11 ;  /* 0x0000000b1e067221 */ /* 0x020fe20000010000 */
[----:B------:R-:W-:-:S04]  /*4f00*/  FADD.FTZ R11, R33, R12 ;  /* 0x0000000c210b7221 */ /* 0x000fc80000010000 */
[----:B------:R-:W-:Y:S02]  /*4f10*/  FADD.FTZ R12, R36, R11 ;  /* 0x0000000b240c7221 */ /* 0x000fe40000010000 */
[----:B------:R-:W4:Y:S01]  /*4f20*/  MUFU.EX2 R35, R35 ;  /* 0x0000002300237308 */ /* 0x000f220000000800 */
[----:B---3--:R-:W-:Y:S01]  /*4f30*/  FADD.FTZ R5, R31, R6 ;  /* 0x000000061f057221 */ /* 0x008fe20000010000 */
[----:B------:R-:W-:Y:S01]  /*4f40*/  FADD.FTZ R11, R37, R12 ;  /* 0x0000000c250b7221 */ /* 0x000fe20000010000 */
[----:B------:R-:W-:Y:S01]  /*4f50*/  F2FP.F16.F32.PACK_AB R155, R31, R30 ;  /* 0x0000001e1f9b723e */ /* 0x000fe200000000ff */
[----:B------:R-:W-:Y:S02]  /*4f60*/  BAR.SYNC.DEFER_BLOCKING 0xf, 0x100 ;  /* 0x03c4000000007b1d */ /* 0x000fe40000010000 */
[----:B------:R-:W-:Y:S01]  /*4f70*/  FADD.FTZ R12, R40, R11 ;  /* 0x0000000b280c7221 */ /* 0x000fe20000010000 */
[----:B0-----:R-:W-:-:S03]  /*4f80*/  FADD.FTZ R6, R34, R5 ;  /* 0x0000000522067221 */ /* 0x001fc60000010000 */
[----:B------:R-:W0:Y:S01]  /*4f90*/  MUFU.EX2 R38, R38 ;  /* 0x0000002600267308 */ /* 0x000e220000000800 */
[----:B----4-:R-:W-:-:S07]  /*4fa0*/  FADD.FTZ R5, R35, R6 ;  /* 0x0000000623057221 */ /* 0x010fce0000010000 */
[----:B------:R-:W3:Y:S01]  /*4fb0*/  MUFU.EX2 R39, R39 ;  /* 0x0000002700277308 */ /* 0x000ee20000000800 */
[----:B------:R-:W-:-:S07]  /*4fc0*/  F2FP.F16.F32.PACK_AB R157, R35, R34 ;  /* 0x00000022239d723e */ /* 0x000fce00000000ff */
[----:B------:R-:W4:Y:S01]  /*4fd0*/  MUFU.EX2 R42, R42 ;  /* 0x0000002a002a7308 */ /* 0x000f220000000800 */
[----:B0-----:R-:W-:Y:S01]  /*4fe0*/  FADD.FTZ R6, R38, R5 ;  /* 0x0000000526067221 */ /* 0x001fe20000010000 */
[----:B------:R0:W-:Y:S06]  /*4ff0*/  STSM.16.M88.4 [R18+0x26800], R152 ;  /* 0x0268009812007844 */ /* 0x0001ec0000000200 */
[----:B------:R-:W5:Y:S01]  /*5000*/  MUFU.EX2 R41, R41 ;  /* 0x0000002900297308 */ /* 0x000f620000000800 */
[C---:B---3--:R-:W-:Y:S01]  /*5010*/  FADD.FTZ R5, R39.reuse, R6 ;  /* 0x0000000627057221 */ /* 0x048fe20000010000 */
[----:B------:R-:W-:-:S05]  /*5020*/  F2FP.F16.F32.PACK_AB R159, R39, R38 ;  /* 0x00000026279f723e */ /* 0x000fca00000000ff */
[----:B------:R0:W-:Y:S01]  /*5030*/  STSM.16.M88.4 [R23], R156 ;  /* 0x0000009c17007844 */ /* 0x0001e20000000200 */
[----:B------:R-:W3:Y:S01]  /*5040*/  MUFU.EX2 R43, R43 ;  /* 0x0000002b002b7308 */ /* 0x000ee20000000800 */
[----:B----4-:R-:W-:-:S07]  /*5050*/  FADD.FTZ R6, R42, R5 ;  /* 0x000000052a067221 */ /* 0x010fce0000010000 */
[----:B------:R-:W4:Y:S01]  /*5060*/  MUFU.EX2 R44, R44 ;  /* 0x0000002c002c7308 */ /* 0x000f220000000800 */
[C---:B-----5:R-:W-:Y:S01]  /*5070*/  FADD.FTZ R13, R41.reuse, R12 ;  /* 0x0000000c290d7221 */ /* 0x060fe20000010000 */
[----:B------:R-:W-:-:S06]  /*5080*/  F2FP.F16.F32.PACK_AB R160, R41, R40 ;  /* 0x0000002829a0723e */ /* 0x000fcc00000000ff */
[----:B------:R-:W-:Y:S01]  /*5090*/  MUFU.EX2 R46, R46 ;  /* 0x0000002e002e7308 */ /* 0x000fe20000000800 */
[C---:B---3--:R-:W-:Y:S01]  /*50a0*/  FADD.FTZ R5, R43.reuse, R6 ;  /* 0x000000062b057221 */ /* 0x048fe20000010000 */
[----:B------:R-:W-:-:S06]  /*50b0*/  F2FP.F16.F32.PACK_AB R161, R43, R42 ;  /* 0x0000002a2ba1723e */ /* 0x000fcc00000000ff */
[----:B------:R-:W3:Y:S01]  /*50c0*/  MUFU.EX2 R45, R45 ;  /* 0x0000002d002d7308 */ /* 0x000ee20000000800 */
[----:B----4-:R-:W-:-:S07]  /*50d0*/  FADD.FTZ R6, R44, R13 ;  /* 0x0000000d2c067221 */ /* 0x010fce0000010000 */
[----:B------:R-:W4:Y:S08]  /*50e0*/  MUFU.EX2 R47, R47 ;  /* 0x0000002f002f7308 */ /* 0x000f300000000800 */
[----:B------:R-:W-:Y:S01]  /*50f0*/  MUFU.EX2 R48, R48 ;  /* 0x0000003000307308 */ /* 0x000fe20000000800 */
[C---:B---3--:R-:W-:Y:S01]  /*5100*/  F2FP.F16.F32.PACK_AB R162, R45.reuse, R44 ;  /* 0x0000002c2da2723e */ /* 0x048fe200000000ff */
[----:B------:R-:W-:-:S06]  /*5110*/  FADD.FTZ R45, R45, R6 ;  /* 0x000000062d2d7221 */ /* 0x000fcc0000010000 */
[----:B------:R-:W3:Y:S01]  /*5120*/  MUFU.EX2 R49, R49 ;  /* 0x0000003100317308 */ /* 0x000ee20000000800 */
[----:B----4-:R-:W-:-:S05]  /*5130*/  F2FP.F16.F32.PACK_AB R163, R47, R46 ;  /* 0x0000002e2fa3723e */ /* 0x010fca00000000ff */
[----:B------:R0:W-:Y:S02]  /*5140*/  STSM.16.M88.4 [R19], R160 ;  /* 0x000000a013007844 */ /* 0x0001e40000000200 */
[----:B------:R-:W-:Y:S08]  /*5150*/  MUFU.EX2 R50, R50 ;  /* 0x0000003200327308 */ /* 0x000ff00000000800 */
[----:B------:R-:W4:Y:S01]  /*5160*/  MUFU.EX2 R51, R51 ;  /* 0x0000003300337308 */ /* 0x000f220000000800 */
[----:B---3--:R-:W-:Y:S01]  /*5170*/  F2FP.F16.F32.PACK_AB R164, R49, R48 ;  /* 0x0000003031a4723e */ /* 0x008fe200000000ff */
[----:B------:R-:W-:-:S04]  /*5180*/  FADD.FTZ R48, R48, R45 ;  /* 0x0000002d30307221 */ /* 0x000fc80000010000 */
[----:B------:R-:W-:Y:S02]  /*5190*/  FADD.FTZ R49, R49, R48 ;  /* 0x0000003031317221 */ /* 0x000fe40000010000 */
[----:B------:R-:W3:Y:S08]  /*51a0*/  MUFU.EX2 R52, R52 ;  /* 0x0000003400347308 */ /* 0x000ef00000000800 */
[----:B------:R-:W-:Y:S01]  /*51b0*/  MUFU.EX2 R54, R54 ;  /* 0x0000003600367308 */ /* 0x000fe20000000800 */
[----:B----4-:R-:W-:-:S07]  /*51c0*/  F2FP.F16.F32.PACK_AB R165, R51, R50 ;  /* 0x0000003233a5723e */ /* 0x010fce00000000ff */
[----:B------:R4:W5:Y:S01]  /*51d0*/  MUFU.EX2 R11, R10 ;  /* 0x0000000a000b7308 */ /* 0x0009620000000800 */
[----:B---3--:R-:W-:Y:S01]  /*51e0*/  F2FP.F16.F32.PACK_AB R166, R9, R52 ;  /* 0x0000003409a6723e */ /* 0x008fe200000000ff */
[----:B------:R-:W-:Y:S01]  /*51f0*/  FADD.FTZ R52, R52, R49 ;  /* 0x0000003134347221 */ /* 0x000fe20000010000 */
[----:B----4-:R-:W-:-:S03]  /*5200*/  FADD.FTZ R10, R46, R5 ;  /* 0x000000052e0a7221 */ /* 0x010fc60000010000 */
[----:B------:R-:W-:Y:S01]  /*5210*/  FADD.FTZ R5, R9, R52 ;  /* 0x0000003409057221 */ /* 0x000fe20000010000 */
[----:B------:R-:W-:-:S04]  /*5220*/  FADD.FTZ R47, R47, R10 ;  /* 0x0000000a2f2f7221 */ /* 0x000fc80000010000 */
[----:B------:R-:W-:Y:S01]  /*5230*/  FADD.FTZ R50, R50, R47 ;  /* 0x0000002f32327221 */ /* 0x000fe20000010000 */
[----:B-----5:R-:W-:-:S03]  /*5240*/  F2FP.F16.F32.PACK_AB R167, R11, R54 ;  /* 0x000000360ba7723e */ /* 0x020fc600000000ff */
[----:B------:R-:W-:Y:S02]  /*5250*/  FADD.FTZ R51, R51, R50 ;  /* 0x0000003233337221 */ /* 0x000fe40000010000 */
[----:B------:R0:W-:Y:S02]  /*5260*/  STSM.16.M88.4 [R22], R164 ;  /* 0x000000a416007844 */ /* 0x0001e40000000200 */
[----:B------:R-:W-:-:S04]  /*5270*/  FADD.FTZ R6, R54, R51 ;  /* 0x0000003336067221 */ /* 0x000fc80000010000 */
[----:B------:R-:W-:Y:S01]  /*5280*/  FADD.FTZ R6, R11, R6 ;  /* 0x000000060b067221 */ /* 0x000fe20000010000 */
[----:B------:R-:W-:Y:S06]  /*5290*/  @!P0 BRA `(.L_x_3396) ;  /* 0x0000000000048947 */ /* 0x000fec0003800000 */
[----:B------:R-:W-:Y:S01]  /*52a0*/  BPT.TRAP 0x1 ;  /* 0x000000040000795c */ /* 0x000fe20000300000 */
.L_x_3396:
[----:B------:R3:W4:Y:S01]  /*52b0*/  SYNCS.PHASECHK.TRANS64.TRYWAIT P2, [R7+URZ+0x28c50], R8 ;  /* 0x028c5008070075a7 */ /* 0x000722000804017f */
[----:B------:R-:W-:Y:S05]  /*52c0*/  @!P0 BRA `(.L_x_3397) ;  /* 0x0000000000048947 */ /* 0x000fea0003800000 */
[----:B------:R-:W-:Y:S01]  /*52d0*/  BPT.TRAP 0x1 ;  /* 0x000000040000795c */ /* 0x000fe20000300000 */
.L_x_3397:
[----:B------:R-:W-:Y:S01]  /*52e0*/  ULOP3.LUT UR54, UR54, 0x2000000, URZ, 0xfc, !UPT ;  /* 0x0200000036367892 */ /* 0x000fe2000f8efc3f */
[----:B----4-:R-:W-:Y:S11]  /*52f0*/  @P2 BRA `(.L_x_3398) ;  /* 0x0000000000082947 */ /* 0x010ff60003800000 */
[----:B------:R-:W4:Y:S02]  /*5300*/  SYNCS.PHASECHK.TRANS64.TRYWAIT P2, [R7+URZ+0x28c50], R8 ;  /* 0x028c5008070075a7 */ /* 0x000f24000804017f */
[----:B----4-:R-:W-:Y:S05]  /*5310*/  @!P2 BRA `(.L_x_3399) ;  /* 0x000000e000d8a947 */ /* 0x010fea0003800000 */
.L_x_3398:
[----:B------:R-:W-:Y:S01]  /*5320*/  ULEA UR10, UR37, UR54, 0xc ;  /* 0x00000036250a7291 */ /* 0x000fe2000f8e603f */
[----:B------:R-:W-:Y:S01]  /*5330*/  WARPGROUP.ARRIVE ;  /* 0x00000000000079c5 */ /* 0x000fe20000000000 */
[----:B------:R-:W-:Y:S01]  /*5340*/  UMOV UR7, 0x40000040 ;  /* 0x4000004000077882 */ /* 0x000fe20000000000 */
[----:B------:R-:W-:Y:S01]  /*5350*/  UIADD3 UR20, UR52, -0x2, URZ ;  /* 0xfffffffe34147890 */ /* 0x000fe2000fffe03f */
[----:B-1234-:R-:W-:-:S03]  /*5360*/  @!P1 VIADD R7, R7, 0x28c60 ;  /* 0x00028c6007079836 */ /* 0x01efc60000000000 */
[----:B------:R-:W-:Y:S01]  /*5370*/  UMOV UR6, UR10 ;  /* 0x0000000a00067c82 */ /* 0x000fe20008000000 */
[----:B------:R-:W-:Y:S01]  /*5380*/  UISETP.GE.AND UP0, UPT, UR20, UR51, UPT ;  /* 0x000000331400728c */ /* 0x000fe2000bf06270 */
[----:B------:R-:W-:Y:S01]  /*5390*/  HGMMA.64x256x16.F32 R24, R152, gdesc[UR4].tnspB, RZ, !UPT, gsb0 ;  /* 0x43e0000498187df0 */ /* 0x000fe2000c0008ff */
[----:B------:R-:W-:Y:S01]  /*53a0*/  UIADD3 UR6, UR10, 0x80, URZ ;  /* 0x000000800a067890 */ /* 0x000fe2000fffe03f */
[----:B------:R-:W-:Y:S01]  /*53b0*/  @!P1 PRMT R7, RZ, 0x654, R7 ;  /* 0x00000654ff079816 */ /* 0x000fe20000000007 */
[----:B------:R-:W-:Y:S02]  /*53c0*/  UMOV UR7, 0x40000040 ;  /* 0x4000004000077882 */ /* 0x000fe40000000000 */
[----:B------:R-:W-:Y:S01]  /*53d0*/  PLOP3.LUT P2, PT, PT, PT, UP0, 0x80, 0x0 ;  /* 0x000000000000781c */ /* 0x000fe20003f4f008 */
[----:B------:R-:W-:Y:S02]  /*53e0*/  WARPGROUP.DEPBAR.LE gsb0, 0x0 ;  /* 0x00008000000079c5 */ /* 0x000fe40000010000 */
[----:B------:R-:W-:-:S15]  /*53f0*/  WARPGROUP.ARRIVE ;  /* 0x00000000000079c5 */ /* 0x000fde0000000000 */
[----:B------:R-:W-:-:S05]  /*5400*/  NOP ;  /* 0x0000000000007918 */ /* 0x000fca0000000000 */
[----:B------:R-:W-:Y:S01]  /*5410*/  HGMMA.64x256x16.F32 R24, R156, gdesc[UR4].tnspB, R24, gsb0 ;  /* 0x43e000049c187df0 */ /* 0x000fe20008000818 */
[----:B------:R-:W-:Y:S01]  /*5420*/  UIADD3 UR6, UR10, 0x100, URZ ;  /* 0x000001000a067890 */ /* 0x000fe2000fffe03f */
[----:B------:R-:W-:Y:S01]  /*5430*/  UMOV UR7, 0x40000040 ;  /* 0x4000004000077882 */ /* 0x000fe20000000000 */
[----:B------:R-:W-:Y:S02]  /*5440*/  WARPGROUP.DEPBAR.LE gsb0, 0x0 ;  /* 0x00008000000079c5 */ /* 0x000fe40000010000 */
[----:B------:R-:W-:-:S15]  /*5450*/  WARPGROUP.ARRIVE ;  /* 0x00000000000079c5 */ /* 0x000fde0000000000 */
[----:B------:R-:W-:-:S08]  /*5460*/  NOP ;  /* 0x0000000000007918 */ /* 0x000fd00000000000 */
[----:B------:R-:W-:Y:S01]  /*5470*/  HGMMA.64x256x16.F32 R24, R160, gdesc[UR4].tnspB, R24, gsb0 ;  /* 0x43e00004a0187df0 */ /* 0x000fe20008000818 */
[----:B------:R-:W-:Y:S01]  /*5480*/  UIADD3 UR6, UR10, 0x180, URZ ;  /* 0x000001800a067890 */ /* 0x000fe2000fffe03f */
        /* <DEDUP_REMOVED lines=15> */
[----:B------:R-:W-:Y:S05]  /*5580*/  @!P2 BRA `(.L_x_3400) ;  /* 0x000000180040a947 */ /* 0x000fea0003800000 */
[----:B------:R-:W-:Y:S01]  /*5590*/  IMAD.MOV.U32 R8, RZ, RZ, R0 ;  /* 0x000000ffff087224 */ /* 0x000fe200078e0000 */
[----:B------:R-:W-:Y:S01]  /*55a0*/  UMOV UR22, UR37 ;  /* 0x0000002500167c82 */ /* 0x000fe20008000000 */
[----:B------:R-:W-:Y:S01]  /*55b0*/  IMAD.MOV.U32 R9, RZ, RZ, R4 ;  /* 0x000000ffff097224 */ /* 0x000fe200078e0004 */
[----:B------:R-:W-:-:S06]  /*55c0*/  ULDC UR21, c[0x0][0x988] ;  /* 0x0002620000157ab9 */ /* 0x000fcc0000000800 */
.L_x_3409:
[----:B------:R-:W-:Y:S01]  /*55d0*/  UIADD3 UR37, UR22, 0x1, URZ ;  /* 0x0000000116257890 */ /* 0x000fe2000fffe03f */
[----:B------:R-:W-:Y:S01]  /*55e0*/  UMOV UR6, UR20 ;  /* 0x0000001400067c82 */ /* 0x000fe20008000000 */
[----:B------:R-:W-:Y:S02]  /*55f0*/  UIADD3 UR20, UR20, -0x1, URZ ;  /* 0xffffffff14147890 */ /* 0x000fe4000fffe03f */
[----:B------:R-:W-:-:S04]  /*5600*/  UISETP.NE.AND UP0, UPT, UR37, 0x2, UPT ;  /* 0x000000022500788c */ /* 0x000fc8000bf05270 */
[----:B------:R-:W-:Y:S02]  /*5610*/  USEL UR7, URZ, 0x1, UP0 ;  /* 0x000000013f077887 */ /* 0x000fe40008000000 */
[----:B------:R-:W-:Y:S02]  /*5620*/  USEL UR37, UR37, URZ, UP0 ;  /* 0x0000003f25257287 */ /* 0x000fe40008000000 */
[----:B------:R-:W-:Y:S02]  /*5630*/  ULOP3.LUT UR47, UR47, UR7, URZ, 0x3c, !UPT ;  /* 0x000000072f2f7292 */ /* 0x000fe4000f8e3c3f */
[----:B------:R-:W-:Y:S01]  /*5640*/  UISETP.GT.AND UP0, UPT, UR6, UR51, UPT ;  /* 0x000000330600728c */ /* 0x000fe2000bf04270 */
[----:B0-2---:R-:W-:Y:S10]  /*5650*/  @!P0 BRA `(.L_x_3401) ;  /* 0x0000000000048947 */ /* 0x005ff40003800000 */
[----:B------:R-:W-:Y:S01]  /*5660*/  BPT.TRAP 0x1 ;  /* 0x000000040000795c */ /* 0x000fe20000300000 */
.L_x_3401:
[----:B------:R-:W-:Y:S01]  /*5670*/  ULEA UR23, UR37, UR38, 0x3 ;  /* 0x0000002625177291 */ /* 0x000fe2000f8e183f */
[----:B-1----:R-:W-:-:S05]  /*5680*/  IMAD.U32 R7, RZ, RZ, UR47 ;  /* 0x0000002fff077e24 */ /* 0x002fca000f8e00ff */
[----:B------:R-:W-:-:S04]  /*5690*/  SHF.L.U32 R7, R7, 0x1f, RZ ;  /* 0x0000001f07077819 */ /* 0x000fc800000006ff */
[----:B------:R1:W2:Y:S01]  /*56a0*/  SYNCS.PHASECHK.TRANS64.TRYWAIT P2, [UR23+0x28c30], R7 ;  /* 0x028c3007ff0075a7 */ /* 0x0002a20008040157 */
[----:B------:R-:W-:Y:S05]  /*56b0*/  @!P0 BRA `(.L_x_3402) ;  /* 0x0000000000048947 */ /* 0x000fea0003800000 */
[----:B------:R-:W-:Y:S01]  /*56c0*/  BPT.TRAP 0x1 ;  /* 0x000000040000795c */ /* 0x000fe20000300000 */
.L_x_3402:
[----:B--2---:R-:W-:Y:S05]  /*56d0*/  @P2 BRA `(.L_x_3403) ;  /* 0x0000000000082947 */ /* 0x004fea0003800000 */
[----:B------:R-:W2:Y:S02]  /*56e0*/  SYNCS.PHASECHK.TRANS64.TRYWAIT P2, [UR23+0x28c30], R7 ;  /* 0x028c3007ff0075a7 */ /* 0x000ea40008040157 */
[----:B--2---:R-:W-:Y:S05]  /*56f0*/  @!P2 BRA `(.L_x_3404) ;  /* 0x000000dc00f4a947 */ /* 0x004fea0003800000 */
.L_x_3403:
[----:B------:R-:W-:Y:S01]  /*5700*/  R2UR UR18, R3 ;  /* 0x00000000031272ca */ /* 0x000fe200000e0000 */
[----:B------:R-:W-:Y:S01]  /*5710*/  UIADD3 UR6, UR38, 0x20400, URZ ;  /* 0x0002040026067890 */ /* 0x000fe2000fffe03f */
[----:B0-----:R-:W-:Y:S01]  /*5720*/  WARPGROUP.ARRIVE ;  /* 0x00000000000079c5 */ /* 0x001fe20000000000 */
[----:B------:R-:W-:Y:S01]  /*5730*/  UMOV UR19, 0x40000040 ;  /* 0x4000004000137882 */ /* 0x000fe20000000000 */
[----:B------:R-:W-:Y:S01]  /*5740*/  UMOV UR17, 0x40000040 ;  /* 0x4000004000117882 */ /* 0x000fe20000000000 */
[----:B------:R-:W-:Y:S01]  /*5750*/  USHF.R.U32.HI UR6, URZ, 0x4, UR6 ;  /* 0x000000043f067899 */ /* 0x000fe20008011606 */
[----:B------:R-:W-:Y:S01]  /*5760*/  ISETP.NE.AND P2, PT, R17, RZ, PT ;  /* 0x000000ff1100720c */ /* 0x000fe20003f45270 */
[----:B------:R-:W-:Y:S01]  /*5770*/  UMOV UR7, 0x40000040 ;  /* 0x4000004000077882 */ /* 0x000fe20000000000 */
[----:B------:R-:W-:Y:S01]  /*5780*/  UMOV UR11, 0x40000040 ;  /* 0x40000040000b7882 */ /* 0x000fe20000000000 */
[----:B------:R-:W-:Y:S01]  /*5790*/  ULOP3.LUT UR6, UR6, 0x3fff, URZ, 0xc0, !UPT ;  /* 0x00003fff06067892 */ /* 0x000fe2000f8ec03f */
[----:B------:R-:W-:-:S03]  /*57a0*/  UMOV UR15, 0x40000040 ;  /* 0x40000040000f7882 */ /* 0x000fc60000000000 */
[----:B------:R-:W-:Y:S02]  /*57b0*/  ULEA UR18, UR37, UR18, 0x9 ;  /* 0x0000001225127291 */ /* 0x000fe4000f8e483f */
[----:B------:R-:W-:Y:S02]  /*57c0*/  ULOP3.LUT UR16, UR6, 0x10000, URZ, 0xfc, !UPT ;  /* 0x0001000006107892 */ /* 0x000fe4000f8efc3f */
[----:B------:R-:W-:Y:S02]  /*57d0*/  UIADD3 UR6, UR18, 0x2, URZ ;  /* 0x0000000212067890 */ /* 0x000fe4000fffe03f */
[----:B------:R-:W-:Y:S02]  /*57e0*/  UIADD3 UR10, UR18, 0x4, URZ ;  /* 0x00000004120a7890 */ /* 0x000fe4000fffe03f */
[----:B------:R-:W-:-:S03]  /*57f0*/  UIADD3 UR14, UR18, 0x6, URZ ;  /* 0x00000006120e7890 */ /* 0x000fc6000fffe03f */
[----:B------:R-:W-:Y:S03]  /*5800*/  HGMMA.64x64x16.F32 R152, gdesc[UR16], RZ, !UPT, gsb0 ;  /* 0x00e00000109879f0 */ /* 0x000fe6000c0008ff */
        /* <DEDUP_REMOVED lines=29> */
[----:B0-----:R-:W-:-:S05]  /*59e0*/  FMNMX.FTZ R4, R4, R0, !PT ;  /* 0x0000000004047209 */ /* 0x001fca0007810000 */
[C---:B------:R-:W-:Y:S01]  /*59f0*/  FMUL.FTZ R0, R4.reuse, UR21 ;  /* 0x0000001504007c20 */ /* 0x040fe20008410000 */
[----:B------:R-:W-:-:S03]  /*5a00*/  FADD.FTZ R9, -R4, R9 ;  /* 0x0000000904097221 */ /* 0x000fc60000010100 */
[--C-:B------:R-:W-:Y:S01]  /*5a10*/  FFMA.FTZ R152, R152, UR21, -R0.reuse ;  /* 0x0000001598987c23 */ /* 0x100fe20008010800 */
[--C-:B------:R-:W-:Y:S01]  /*5a20*/  FFMA.FTZ R153, R153, UR21, -R0.reuse ;  /* 0x0000001599997c23 */ /* 0x100fe20008010800 */
[----:B------:R-:W-:Y:S01]  /*5a30*/  FMUL.FTZ R9, R9, UR21 ;  /* 0x0000001509097c20 */ /* 0x000fe20008410000 */
[--C-:B------:R-:W-:Y:S01]  /*5a40*/  FFMA.FTZ R156, R156, UR21, -R0.reuse ;  /* 0x000000159c9c7c23 */ /* 0x100fe20008010800 */
[--C-:B------:R-:W-:Y:S01]  /*5a50*/  FFMA.FTZ R157, R157, UR21, -R0.reuse ;  /* 0x000000159d9d7c23 */ /* 0x100fe20008010800 */
[--C-:B------:R-:W-:Y:S01]  /*5a60*/  FFMA.FTZ R160, R160, UR21, -R0.reuse ;  /* 0x00000015a0a07c23 */ /* 0x100fe20008010800 */
[----:B------:R-:W-:Y:S01]  /*5a70*/  MUFU.EX2 R152, R152 ;  /* 0x0000009800987308 */ /* 0x000fe20000000800 */
[--C-:B------:R-:W-:Y:S01]  /*5a80*/  FFMA.FTZ R161, R161, UR21, -R0.reuse ;  /* 0x00000015a1a17c23 */ /* 0x100fe20008010800 */
[--C-:B------:R-:W-:Y:S01]  /*5a90*/  FFMA.FTZ R164, R164, UR21, -R0.reuse ;  /* 0x00000015a4a47c23 */ /* 0x100fe20008010800 */
[--C-:B------:R-:W-:Y:S01]  /*5aa0*/  FFMA.FTZ R165, R165, UR21, -R0.reuse ;  /* 0x00000015a5a57c23 */ /* 0x100fe20008010800 */
[--C-:B------:R-:W-:Y:S01]  /*5ab0*/  FFMA.FTZ R168, R168, UR21, -R0.reuse ;  /* 0x00000015a8a87c23 */ /* 0x100fe20008010800 */
[--C-:B------:R-:W-:Y:S01]  /*5ac0*/  FFMA.FTZ R169, R169, UR21, -R0.reuse ;  /* 0x00000015a9a97c23 */ /* 0x100fe20008010800 */
[--C-:B------:R-:W-:Y:S01]  /*5ad0*/  FFMA.FTZ R172, R172, UR21, -R0.reuse ;  /* 0x00000015acac7c23 */ /* 0x100fe20008010800 */
[--C-:B------:R-:W-:Y:S01]  /*5ae0*/  FFMA.FTZ R173, R173, UR21, -R0.reuse ;  /* 0x00000015adad7c23 */ /* 0x100fe20008010800 */
[----:B------:R-:W0:Y:S01]  /*5af0*/  MUFU.EX2 R9, R9 ;  /* 0x0000000900097308 */ /* 0x000e220000000800 */
[--C-:B------:R-:W-:Y:S01]  /*5b00*/  FFMA.FTZ R176, R176, UR21, -R0.reuse ;  /* 0x00000015b0b07c23 */ /* 0x100fe20008010800 */
[--C-:B------:R-:W-:Y:S01]  /*5b10*/  FFMA.FTZ R177, R177, UR21, -R0.reuse ;  /* 0x00000015b1b17c23 */ /* 0x100fe20008010800 */
[--C-:B------:R-:W-:Y:S01]  /*5b20*/  FFMA.FTZ R180, R180, UR21, -R0.reuse ;  /* 0x00000015b4b47c23 */ /* 0x100fe20008010800 */
[----:B------:R-:W-:-:S04]  /*5b30*/  FFMA.FTZ R181, R181, UR21, -R0 ;  /* 0x00000015b5b57c23 */ /* 0x000fc80008010800 */
[----:B------:R-:W2:Y:S08]  /*5b40*/  MUFU.EX2 R153, R153 ;  /* 0x0000009900997308 */ /* 0x000eb00000000800 */
[----:B------:R-:W3:Y:S01]  /*5b50*/  MUFU.EX2 R156, R156 ;  /* 0x0000009c009c7308 */ /* 0x000ee20000000800 */
[----:B0-----:R-:W-:Y:S01]  /*5b60*/  FFMA.FTZ R0, R9, R5, R152 ;  /* 0x0000000509007223 */ /* 0x001fe20000010098 */
[-C--:B------:R-:W-:Y:S01]  /*5b70*/  FMUL.FTZ R24, R24, R9.reuse ;  /* 0x0000000918187220 */ /* 0x080fe20000410000 */
[-C--:B------:R-:W-:Y:S01]  /*5b80*/  FMUL.FTZ R25, R25, R9.reuse ;  /* 0x0000000919197220 */ /* 0x080fe20000410000 */
[-C--:B------:R-:W-:Y:S01]  /*5b90*/  FMUL.FTZ R28, R28, R9.reuse ;  /* 0x000000091c1c7220 */ /* 0x080fe20000410000 */
[-C--:B------:R-:W-:Y:S01]  /*5ba0*/  FMUL.FTZ R29, R29, R9.reuse ;  /* 0x000000091d1d7220 */ /* 0x080fe20000410000 */
[-C--:B------:R-:W-:Y:S01]  /*5bb0*/  FMUL.FTZ R32, R32, R9.reuse ;  /* 0x0000000920207220 */ /* 0x080fe20000410000 */
[-C--:B------:R-:W-:Y:S01]  /*5bc0*/  FMUL.FTZ R33, R33, R9.reuse ;  /* 0x0000000921217220 */ /* 0x080fe20000410000 */
[----:B------:R-:W0:Y:S01]  /*5bd0*/  MUFU.EX2 R157, R157 ;  /* 0x0000009d009d7308 */ /* 0x000e220000000800 */
[C---:B--2---:R-:W-:Y:S01]  /*5be0*/  F2FP.F16.F32.PACK_AB R188, R153.reuse, R152 ;  /* 0x0000009899bc723e */ /* 0x044fe200000000ff */
[----:B------:R-:W-:Y:S01]  /*5bf0*/  FADD.FTZ R0, R153, R0 ;  /* 0x0000000099007221 */ /* 0x000fe20000010000 */
[-C--:B------:R-:W-:Y:S01]  /*5c00*/  FMUL.FTZ R36, R36, R9.reuse ;  /* 0x0000000924247220 */ /* 0x080fe20000410000 */
[-C--:B------:R-:W-:Y:S01]  /*5c10*/  FMUL.FTZ R37, R37, R9.reuse ;  /* 0x0000000925257220 */ /* 0x080fe20000410000 */
[-C--:B------:R-:W-:Y:S01]  /*5c20*/  FMUL.FTZ R40, R40, R9.reuse ;  /* 0x0000000928287220 */ /* 0x080fe20000410000 */
[-C--:B------:R-:W-:Y:S01]  /*5c30*/  FMUL.FTZ R41, R41, R9.reuse ;  /* 0x0000000929297220 */ /* 0x080fe20000410000 */
[-C--:B------:R-:W-:Y:S01]  /*5c40*/  FMUL.FTZ R44, R44, R9.reuse ;  /* 0x000000092c2c7220 */ /* 0x080fe20000410000 */
[----:B------:R-:W2:Y:S01]  /*5c50*/  MUFU.EX2 R152, R160 ;  /* 0x000000a000987308 */ /* 0x000ea20000000800 */
[----:B---3--:R-:W-:Y:S01]  /*5c60*/  FADD.FTZ R0, R156, R0 ;  /* 0x000000009c007221 */ /* 0x008fe20000010000 */
[-C--:B------:R-:W-:Y:S01]  /*5c70*/  FMUL.FTZ R45, R45, R9.reuse ;  /* 0x000000092d2d7220 */ /* 0x080fe20000410000 */
[-C--:B------:R-:W-:Y:S01]  /*5c80*/  FMUL.FTZ R48, R48, R9.reuse ;  /* 0x0000000930307220 */ /* 0x080fe20000410000 */
[-C--:B------:R-:W-:Y:S01]  /*5c90*/  FMUL.FTZ R49, R49, R9.reuse ;  /* 0x0000000931317220 */ /* 0x080fe20000410000 */
[-C--:B------:R-:W-:Y:S01]  /*5ca0*/  FMUL.FTZ R52, R52, R9.reuse ;  /* 0x0000000934347220 */ /* 0x080fe20000410000 */
[-C--:B------:R-:W-:Y:S01]  /*5cb0*/  FMUL.FTZ R53, R53, R9.reuse ;  /* 0x0000000935357220 */ /* 0x080fe20000410000 */
[-C--:B------:R-:W-:Y:S01]  /*5cc0*/  FMUL.FTZ R56, R56, R9.reuse ;  /* 0x0000000938387220 */ /* 0x080fe20000410000 */
[----:B------:R-:W3:Y:S01]  /*5cd0*/  MUFU.EX2 R161, R161 ;  /* 0x000000a100a17308 */ /* 0x000ee20000000800 */
[C---:B0-----:R-:W-:Y:S01]  /*5ce0*/  FADD.FTZ R0, R157.reuse, R0 ;  /* 0x000000009d007221 */ /* 0x041fe20000010000 */
[----:B------:R-:W-:Y:S01]  /*5cf0*/  F2FP.F16.F32.PACK_AB R190, R157, R156 ;  /* 0x0000009c9dbe723e */ /* 0x000fe200000000ff */
[-C--:B------:R-:W-:Y:S01]  /*5d00*/  FMUL.FTZ R57, R57, R9.reuse ;  /* 0x0000000939397220 */ /* 0x080fe20000410000 */
[-C--:B------:R-:W-:Y:S01]  /*5d10*/  FMUL.FTZ R60, R60, R9.reuse ;  /* 0x000000093c3c7220 */ /* 0x080fe20000410000 */
[-C--:B------:R-:W-:Y:S01]  /*5d20*/  FMUL.FTZ R61, R61, R9.reuse ;  /* 0x000000093d3d7220 */ /* 0x080fe20000410000 */
[-C--:B------:R-:W-:Y:S01]  /*5d30*/  FMUL.FTZ R64, R64, R9.reuse ;  /* 0x0000000940407220 */ /* 0x080fe20000410000 */
[-C--:B------:R-:W-:Y:S01]  /*5d40*/  FMUL.FTZ R65, R65, R9.reuse ;  /* 0x0000000941417220 */ /* 0x080fe20000410000 */
[----:B------:R-:W0:Y:S01]  /*5d50*/  MUFU.EX2 R164, R164 ;  /* 0x000000a400a47308 */ /* 0x000e220000000800 */
[----:B--2---:R-:W-:Y:S01]  /*5d60*/  FADD.FTZ R0, R152, R0 ;  /* 0x0000000098007221 */ /* 0x004fe20000010000 */
[-C--:B------:R-:W-:Y:S01]  /*5d70*/  FMUL.FTZ R68, R68, R9.reuse ;  /* 0x0000000944447220 */ /* 0x080fe20000410000 */
[-C--:B------:R-:W-:Y:S01]  /*5d80*/  FMUL.FTZ R69, R69, R9.reuse ;  /* 0x0000000945457220 */ /* 0x080fe20000410000 */
[-C--:B------:R-:W-:Y:S01]  /*5d90*/  FMUL.FTZ R72, R72, R9.reuse ;  /* 0x0000000948487220 */ /* 0x080fe20000410000 */
[-C--:B------:R-:W-:Y:S01]  /*5da0*/  FMUL.FTZ R73, R73, R9.reuse ;  /* 0x0000000949497220 */ /* 0x080fe20000410000 */
[-C--:B------:R-:W-:Y:S01]  /*5db0*/  FMUL.FTZ R76, R76, R9.reuse ;  /* 0x000000094c4c7220 */ /* 0x080fe20000410000 */
[-C--:B------:R-:W-:Y:S01]  /*5dc0*/  FMUL.FTZ R77, R77, R9.reuse ;  /* 0x000000094d4d7220 */ /* 0x080fe20000410000 */
[----:B------:R-:W2:Y:S01]  /*5dd0*/  MUFU.EX2 R165, R165 ;  /* 0x000000a500a57308 */ /* 0x000ea20000000800 */
[C---:B---3--:R-:W-:Y:S01]  /*5de0*/  FADD.FTZ R5, R161.reuse, R0 ;  /* 0x00000000a1057221 */ /* 0x048fe20000010000 */
[----:B------:R-:W-:Y:S01]  /*5df0*/  FMNMX.FTZ R0, R154, R8, !PT ;  /* 0x000000089a007209 */ /* 0x000fe20007810000 */
[-C--:B------:R-:W-:Y:S01]  /*5e00*/  FMUL.FTZ R80, R80, R9.reuse ;  /* 0x0000000950507220 */ /* 0x080fe20000410000 */
[----:B------:R-:W-:Y:S01]  /*5e10*/  F2FP.F16.F32.PACK_AB R152, R161, R152 ;  /* 0x00000098a198723e */ /* 0x000fe200000000ff */
[-C--:B------:R-:W-:Y:S01]  /*5e20*/  FMUL.FTZ R81, R81, R9.reuse ;  /* 0x0000000951517220 */ /* 0x080fe20000410000 */
[----:B------:R-:W-:Y:S01]  /*5e30*/  FMNMX.FTZ R0, R155, R0, !PT ;  /* 0x000000009b007209 */ /* 0x000fe20007810000 */
[-C--:B------:R-:W-:Y:S01]  /*5e40*/  FMUL.FTZ R84, R84, R9.reuse ;  /* 0x0000000954547220 */ /* 0x080fe20000410000 */
[----:B------:R-:W3:Y:S01]  /*5e50*/  MUFU.EX2 R156, R168 ;  /* 0x000000a8009c7308 */ /* 0x000ee20000000800 */
[----:B0-----:R-:W-:Y:S01]  /*5e60*/  FADD.FTZ R5, R164, R5 ;  /* 0x00000005a4057221 */ /* 0x001fe20000010000 */
[----:B------:R-:W-:Y:S01]  /*5e70*/  FMNMX.FTZ R0, R158, R0, !PT ;  /* 0x000000009e007209 */ /* 0x000fe20007810000 */
[-C--:B------:R-:W-:Y:S01]  /*5e80*/  FMUL.FTZ R85, R85, R9.reuse ;  /* 0x0000000955557220 */ /* 0x080fe20000410000 */
[-C--:B------:R-:W-:Y:S01]  /*5e90*/  FMUL.FTZ R88, R88, R9.reuse ;  /* 0x0000000958587220 */ /* 0x080fe20000410000 */
[-C--:B------:R-:W-:Y:S01]  /*5ea0*/  FMUL.FTZ R89, R89, R9.reuse ;  /* 0x0000000959597220 */ /* 0x080fe20000410000 */
[----:B------:R-:W-:Y:S01]  /*5eb0*/  FMNMX.FTZ R0, R159, R0, !PT ;  /* 0x000000009f007209 */ /* 0x000fe20007810000 */
[-C--:B------:R-:W-:Y:S01]  /*5ec0*/  FMUL.FTZ R92, R92, R9.reuse ;  /* 0x000000095c5c7220 */ /* 0x080fe20000410000 */
[----:B------:R-:W0:Y:S01]  /*5ed0*/  MUFU.EX2 R169, R169 ;  /* 0x000000a900a97308 */ /* 0x000e220000000800 */
[----:B--2---:R-:W-:Y:S01]  /*5ee0*/  FADD.FTZ R5, R165, R5 ;  /* 0x00000005a5057221 */ /* 0x004fe20000010000 */
[----:B------:R-:W-:Y:S01]  /*5ef0*/  FMNMX.FTZ R0, R162, R0, !PT ;  /* 0x00000000a2007209 */ /* 0x000fe20007810000 */
[-C--:B------:R-:W-:Y:S01]  /*5f00*/  FMUL.FTZ R93, R93, R9.reuse ;  /* 0x000000095d5d7220 */ /* 0x080fe20000410000 */
[-C--:B------:R-:W-:Y:S01]  /*5f10*/  FMUL.FTZ R96, R96, R9.reuse ;  /* 0x0000000960607220 */ /* 0x080fe20000410000 */
[-C--:B------:R-:W-:Y:S01]  /*5f20*/  FMUL.FTZ R97, R97, R9.reuse ;  /* 0x0000000961617220 */ /* 0x080fe20000410000 */
[----:B------:R-:W-:Y:S01]  /*5f30*/  FMNMX.FTZ R0, R163, R0, !PT ;  /* 0x00000000a3007209 */ /* 0x000fe20007810000 */
[-C--:B------:R-:W-:Y:S01]  /*5f40*/  FMUL.FTZ R100, R100, R9.reuse ;  /* 0x0000000964647220 */ /* 0x080fe20000410000 */
[----:B------:R-:W2:Y:S01]  /*5f50*/  MUFU.EX2 R172, R172 ;  /* 0x000000ac00ac7308 */ /* 0x000ea20000000800 */
[----:B---3--:R-:W-:Y:S01]  /*5f60*/  FADD.FTZ R5, R156, R5 ;  /* 0x000000059c057221 */ /* 0x008fe20000010000 */
[----:B------:R-:W-:Y:S01]  /*5f70*/  FMNMX.FTZ R0, R166, R0, !PT ;  /* 0x00000000a6007209 */ /* 0x000fe20007810000 */
[-C--:B------:R-:W-:Y:S01]  /*5f80*/  FMUL.FTZ R101, R101, R9.reuse ;  /* 0x0000000965657220 */ /* 0x080fe20000410000 */
[-C--:B------:R-:W-:Y:S01]  /*5f90*/  FMUL.FTZ R104, R104, R9.reuse ;  /* 0x0000000968687220 */ /* 0x080fe20000410000 */
[-C--:B------:R-:W-:Y:S01]  /*5fa0*/  FMUL.FTZ R105, R105, R9.reuse ;  /* 0x0000000969697220 */ /* 0x080fe20000410000 */
[----:B------:R-:W-:Y:S01]  /*5fb0*/  FMNMX.FTZ R0, R167, R0, !PT ;  /* 0x00000000a7007209 */ /* 0x000fe20007810000 */
[-C--:B------:R-:W-:Y:S01]  /*5fc0*/  FMUL.FTZ R108, R108, R9.reuse ;  /* 0x000000096c6c7220 */ /* 0x080fe20000410000 */
[----:B------:R-:W3:Y:S01]  /*5fd0*/  MUFU.EX2 R173, R173 ;  /* 0x000000ad00ad7308 */ /* 0x000ee20000000800 */
[----:B0-----:R-:W-:Y:S01]  /*5fe0*/  FADD.FTZ R5, R169, R5 ;  /* 0x00000005a9057221 */ /* 0x001fe20000010000 */
[----:B------:R-:W-:Y:S01]  /*5ff0*/  FMNMX.FTZ R0, R170, R0, !PT ;  /* 0x00000000aa007209 */ /* 0x000fe20007810000 */
[-C--:B------:R-:W-:Y:S01]  /*6000*/  FMUL.FTZ R109, R109, R9.reuse ;  /* 0x000000096d6d7220 */ /* 0x080fe20000410000 */
[----:B------:R-:W-:Y:S01]  /*6010*/  F2FP.F16.F32.PACK_AB R156, R169, R156 ;  /* 0x0000009ca99c723e */ /* 0x000fe200000000ff */
        /* <DEDUP_REMOVED lines=28> */
[C---:B--2---:R-:W-:Y:S01]  /*61e0*/  FADD.FTZ R5, R177.reuse, R5 ;  /* 0x00000005b1057221 */ /* 0x044fe20000010000 */
[----:B------:R-:W-:Y:S01]  /*61f0*/  F2FP.F16.F32.PACK_AB R160, R177, R160 ;  /* 0x000000a0b1a0723e */ /* 0x000fe200000000ff */
[----:B------:R-:W2:Y:S01]  /*6200*/  SHFL.BFLY PT, R10, R0, 0x2, 0x1f ;  /* 0x0c401f00000a7f89 */ /* 0x000ea200000e0000 */
[-C--:B------:R-:W-:Y:S01]  /*6210*/  FMUL.FTZ R140, R140, R9.reuse ;  /* 0x000000098c8c7220 */ /* 0x080fe20000410000 */
[-C--:B------:R-:W-:Y:S01]  /*6220*/  FMUL.FTZ R141, R141, R9.reuse ;  /* 0x000000098d8d7220 */ /* 0x080fe20000410000 */
[-C--:B------:R-:W-:Y:S01]  /*6230*/  FMUL.FTZ R144, R144, R9.reuse ;  /* 0x0000000990907220 */ /* 0x080fe20000410000 */
[-C--:B------:R-:W-:Y:S01]  /*6240*/  FMUL.FTZ R145, R145, R9.reuse ;  /* 0x0000000991917220 */ /* 0x080fe20000410000 */
[-C--:B------:R-:W-:Y:S01]  /*6250*/  FMUL.FTZ R148, R148, R9.reuse ;  /* 0x0000000994947220 */ /* 0x080fe20000410000 */
[----:B---3--:R-:W-:Y:S01]  /*6260*/  FADD.FTZ R5, R180, R5 ;  /* 0x00000005b4057221 */ /* 0x008fe20000010000 */
[----:B------:R-:W-:-:S03]  /*6270*/  FMUL.FTZ R149, R149, R9 ;  /* 0x0000000995957220 */ /* 0x000fc60000410000 */
[----:B0-----:R-:W-:Y:S01]  /*6280*/  FADD.FTZ R5, R181, R5 ;  /* 0x00000005b5057221 */ /* 0x001fe20000010000 */
[----:B--2---:R-:W-:-:S05]  /*6290*/  FMNMX.FTZ R0, R0, R10, !PT ;  /* 0x0000000a00007209 */ /* 0x004fca0007810000 */
[----:B------:R-:W0:Y:S02]  /*62a0*/  SHFL.BFLY PT, R10, R0, 0x1, 0x1f ;  /* 0x0c201f00000a7f89 */ /* 0x000e2400000e0000 */
[----:B0-----:R-:W-:-:S05]  /*62b0*/  FMNMX.FTZ R0, R0, R10, !PT ;  /* 0x0000000a00007209 */ /* 0x001fca0007810000 */
[C---:B------:R-:W-:Y:S01]  /*62c0*/  FADD.FTZ R8, -R0.reuse, R8 ;  /* 0x0000000800087221 */ /* 0x040fe20000010100 */
[----:B------:R-:W-:-:S03]  /*62d0*/  FMUL.FTZ R10, R0, UR21 ;  /* 0x00000015000a7c20 */ /* 0x000fc60008410000 */
[----:B------:R-:W-:Y:S01]  /*62e0*/  FMUL.FTZ R8, R8, UR21 ;  /* 0x0000001508087c20 */ /* 0x000fe20008410000 */
[--C-:B------:R-:W-:Y:S01]  /*62f0*/  FFMA.FTZ R154, R154, UR21, -R10.reuse ;  /* 0x000000159a9a7c23 */ /* 0x100fe2000801080a */
[--C-:B------:R-:W-:Y:S01]  /*6300*/  FFMA.FTZ R155, R155, UR21, -R10.reuse ;  /* 0x000000159b9b7c23 */ /* 0x100fe2000801080a */
[--C-:B------:R-:W-:Y:S01]  /*6310*/  FFMA.FTZ R158, R158, UR21, -R10.reuse ;  /* 0x000000159e9e7c23 */ /* 0x100fe2000801080a */
[--C-:B------:R-:W-:Y:S01]  /*6320*/  FFMA.FTZ R159, R159, UR21, -R10.reuse ;  /* 0x000000159f9f7c23 */ /* 0x100fe2000801080a */
[----:B------:R0:W-:Y:S01]  /*6330*/  MUFU.EX2 R189, R154 ;  /* 0x0000009a00bd7308 */ /* 0x0001e20000000800 */
[--C-:B------:R-:W-:Y:S01]  /*6340*/  FFMA.FTZ R162, R162, UR21, -R10.reuse ;  /* 0x00000015a2a27c23 */ /* 0x100fe2000801080a */
[--C-:B------:R-:W-:Y:S01]  /*6350*/  FFMA.FTZ R163, R163, UR21, -R10.reuse ;  /* 0x00000015a3a37c23 */ /* 0x100fe2000801080a */
[--C-:B------:R-:W-:Y:S01]  /*6360*/  FFMA.FTZ R166, R166, UR21, -R10.reuse ;  /* 0x00000015a6a67c23 */ /* 0x100fe2000801080a */
[--C-:B------:R-:W-:Y:S01]  /*6370*/  FFMA.FTZ R167, R167, UR21, -R10.reuse ;  /* 0x00000015a7a77c23 */ /* 0x100fe2000801080a */
[--C-:B------:R-:W-:Y:S01]  /*6380*/  FFMA.FTZ R170, R170, UR21, -R10.reuse ;  /* 0x00000015aaaa7c23 */ /* 0x100fe2000801080a */
[--C-:B------:R-:W-:Y:S01]  /*6390*/  FFMA.FTZ R171, R171, UR21, -R10.reuse ;  /* 0x00000015abab7c23 */ /* 0x100fe2000801080a */
[--C-:B------:R-:W-:Y:S01]  /*63a0*/  FFMA.FTZ R174, R174, UR21, -R10.reuse ;  /* 0x00000015aeae7c23 */ /* 0x100fe2000801080a */
[----:B------:R-:W2:Y:S01]  /*63b0*/  MUFU.EX2 R8, R8 ;  /* 0x0000000800087308 */ /* 0x000ea20000000800 */
[--C-:B------:R-:W-:Y:S01]  /*63c0*/  FFMA.FTZ R175, R175, UR21, -R10.reuse ;  /* 0x00000015afaf7c23 */ /* 0x100fe2000801080a */
[--C-:B------:R-:W-:Y:S01]  /*63d0*/  FFMA.FTZ R178, R178, UR21, -R10.reuse ;  /* 0x00000015b2b27c23 */ /* 0x100fe2000801080a */
[--C-:B------:R-:W-:Y:S01]  /*63e0*/  FFMA.FTZ R179, R179, UR21, -R10.reuse ;  /* 0x00000015b3b37c23 */ /* 0x100fe2000801080a */
[--C-:B------:R-:W-:Y:S01]  /*63f0*/  FFMA.FTZ R182, R182, UR21, -R10.reuse ;  /* 0x00000015b6b67c23 */ /* 0x100fe2000801080a */
[----:B------:R-:W-:Y:S01]  /*6400*/  FFMA.FTZ R183, R183, UR21, -R10 ;  /* 0x00000015b7b77c23 */ /* 0x000fe2000801080a */
[----:B------:R-:W-:Y:S01]  /*6410*/  IMAD.U32 R10, RZ, RZ, UR23 ;  /* 0x00000017ff0a7e24 */ /* 0x000fe2000f8e00ff */
[----:B0-----:R-:W-:Y:S01]  /*6420*/  F2FP.F16.F32.PACK_AB R154, R165, R164 ;  /* 0x000000a4a59a723e */ /* 0x001fe200000000ff */
[----:B------:R-:W0:Y:S02]  /*6430*/  MUFU.EX2 R155, R155 ;  /* 0x0000009b009b7308 */ /* 0x000e240000000800 */
[----:B------:R-:W-:-:S05]  /*6440*/  @!P1 VIADD R11, R10, 0x28c40 ;  /* 0x00028c400a0b9836 */ /* 0x000fca0000000000 */
[----:B------:R-:W-:Y:S01]  /*6450*/  @!P1 PRMT R11, RZ, 0x654, R11 ;  /* 0x00000654ff0b9816 */ /* 0x000fe2000000000b */
[----:B------:R3:W4:Y:S01]  /*6460*/  MUFU.EX2 R191, R158 ;  /* 0x0000009e00bf7308 */ /* 0x0007220000000800 */
[----:B--2---:R-:W-:Y:S01]  /*6470*/  FFMA.FTZ R6, R8, R6, R189 ;  /* 0x0000000608067223 */ /* 0x004fe200000100bd */
[-C--:B------:R-:W-:Y:S01]  /*6480*/  FMUL.FTZ R26, R26, R8.reuse ;  /* 0x000000081a1a7220 */ /* 0x080fe20000410000 */
[----:B------:R2:W-:Y:S01]  /*6490*/  @!P1 SYNCS.ARRIVE.TRANS64.RED.A1T0 RZ, [R11+URZ], RZ ;  /* 0x000000ff0bff99a7 */ /* 0x0005e2000810043f */
[-C--:B------:R-:W-:Y:S01]  /*64a0*/  FMUL.FTZ R27, R27, R8.reuse ;  /* 0x000000081b1b7220 */ /* 0x080fe20000410000 */
[-C--:B------:R-:W-:Y:S01]  /*64b0*/  FMUL.FTZ R30, R30, R8.reuse ;  /* 0x000000081e1e7220 */ /* 0x080fe20000410000 */
[-C--:B------:R-:W-:Y:S01]  /*64c0*/  FMUL.FTZ R31, R31, R8.reuse ;  /* 0x000000081f1f7220 */ /* 0x080fe20000410000 */
[----:B------:R-:W-:Y:S01]  /*64d0*/  FMUL.FTZ R34, R34, R8 ;  /* 0x0000000822227220 */ /* 0x000fe20000410000 */
[----:B------:R-:W5:Y:S01]  /*64e0*/  MUFU.EX2 R159, R159 ;  /* 0x0000009f009f7308 */ /* 0x000f620000000800 */
[C---:B0-----:R-:W-:Y:S01]  /*64f0*/  FADD.FTZ R6, R155.reuse, R6 ;  /* 0x000000069b067221 */ /* 0x041fe20000010000 */
[----:B------:R-:W-:Y:S01]  /*6500*/  F2FP.F16.F32.PACK_AB R189, R155, R189 ;  /* 0x000000bd9bbd723e */ /* 0x000fe200000000ff */
[----:B--2---:R-:W-:Y:S01]  /*6510*/  IMAD.U32 R11, RZ, RZ, UR22 ;  /* 0x00000016ff0b7e24 */ /* 0x004fe2000f8e00ff */
[----:B---3--:R-:W-:Y:S01]  /*6520*/  F2FP.F16.F32.PACK_AB R158, R173, R172 ;  /* 0x000000acad9e723e */ /* 0x008fe200000000ff */
[-C--:B------:R-:W-:Y:S01]  /*6530*/  FMUL.FTZ R35, R35, R8.reuse ;  /* 0x0000000823237220 */ /* 0x080fe20000410000 */
[-C--:B------:R-:W-:Y:S01]  /*6540*/  FMUL.FTZ R38, R38, R8.reuse ;  /* 0x0000000826267220 */ /* 0x080fe20000410000 */
[----:B------:R-:W-:Y:S01]  /*6550*/  @!P2 IMAD R11, R11, 0x40, R16 ;  /* 0x000000400b0ba824 */ /* 0x000fe200078e0210 */
[----:B------:R0:W2:Y:S01]  /*6560*/  MUFU.EX2 R153, R162 ;  /* 0x000000a200997308 */ /* 0x0000a20000000800 */
[----:B----4-:R-:W-:Y:S01]  /*6570*/  FADD.FTZ R6, R191, R6 ;  /* 0x00000006bf067221 */ /* 0x010fe20000010000 */
[-C--:B------:R-:W-:Y:S01]  /*6580*/  FMUL.FTZ R39, R39, R8.reuse ;  /* 0x0000000827277220 */ /* 0x080fe20000410000 */
[-C--:B------:R-:W-:Y:S01]  /*6590*/  FMUL.FTZ R42, R42, R8.reuse ;  /* 0x000000082a2a7220 */ /* 0x080fe20000410000 */
[----:B------:R-:W-:Y:S01]  /*65a0*/  @!P2 LEA R11, R11, UR38, 0x2 ;  /* 0x000000260b0bac11 */ /* 0x000fe2000f8e10ff */
[-C--:B------:R-:W-:Y:S01]  /*65b0*/  FMUL.FTZ R43, R43, R8.reuse ;  /* 0x000000082b2b7220 */ /* 0x080fe20000410000 */
[-C--:B------:R-:W-:Y:S01]  /*65c0*/  FMUL.FTZ R46, R46, R8.reuse ;  /* 0x000000082e2e7220 */ /* 0x080fe20000410000 */
[-C--:B------:R-:W-:Y:S01]  /*65d0*/  FMUL.FTZ R47, R47, R8.reuse ;  /* 0x000000082f2f7220 */ /* 0x080fe20000410000 */
[----:B------:R-:W3:Y:S01]  /*65e0*/  MUFU.EX2 R163, R163 ;  /* 0x000000a300a37308 */ /* 0x000ee20000000800 */
[C---:B-----5:R-:W-:Y:S01]  /*65f0*/  FADD.FTZ R6, R159.reuse, R6 ;  /* 0x000000069f067221 */ /* 0x060fe20000010000 */
[----:B------:R4:W-:Y:S01]  /*6600*/  @!P2 STS [R11+0x28800], R9 ;  /* 0x028800090b00a388 */ /* 0x0009e20000000800 */
[----:B------:R-:W-:Y:S01]  /*6610*/  F2FP.F16.F32.PACK_AB R191, R159, R191 ;  /* 0x000000bf9fbf723e */ /* 0x000fe200000000ff */
[----:B------:R-:W-:Y:S01]  /*6620*/  FMUL.FTZ R50, R50, R8 ;  /* 0x0000000832327220 */ /* 0x000fe20000410000 */
[----:B0-----:R-:W-:Y:S01]  /*6630*/  F2FP.F16.F32.PACK_AB R162, R181, R180 ;  /* 0x000000b4b5a2723e */ /* 0x001fe200000000ff */
[----:B------:R4:W-:Y:S01]  /*6640*/  @!P2 STS [R11+0x28820], R8 ;  /* 0x028820080b00a388 */ /* 0x0009e20000000800 */
[-C--:B------:R-:W-:Y:S01]  /*6650*/  FMUL.FTZ R51, R51, R8.reuse ;  /* 0x0000000833337220 */ /* 0x080fe20000410000 */
[----:B------:R-:W0:Y:S01]  /*6660*/  MUFU.EX2 R166, R166 ;  /* 0x000000a600a67308 */ /* 0x000e220000000800 */
[----:B--2---:R-:W-:Y:S01]  /*6670*/  FADD.FTZ R6, R153, R6 ;  /* 0x0000000699067221 */ /* 0x004fe20000010000 */
[----:B------:R-:W-:Y:S01]  /*6680*/  BAR.SYNC.DEFER_BLOCKING 0xf, 0x100 ;  /* 0x03c4000000007b1d */ /* 0x000fe20000010000 */
[-C--:B------:R-:W-:Y:S01]  /*6690*/  FMUL.FTZ R54, R54, R8.reuse ;  /* 0x0000000836367220 */ /* 0x080fe20000410000 */
[-C--:B------:R-:W-:Y:S01]  /*66a0*/  FMUL.FTZ R55, R55, R8.reuse ;  /* 0x0000000837377220 */ /* 0x080fe20000410000 */
[-C--:B------:R-:W-:Y:S01]  /*66b0*/  FMUL.FTZ R58, R58, R8.reuse ;  /* 0x000000083a3a7220 */ /* 0x080fe20000410000 */
[-C--:B------:R-:W-:Y:S01]  /*66c0*/  FMUL.FTZ R59, R59, R8.reuse ;  /* 0x000000083b3b7220 */ /* 0x080fe20000410000 */
[-C--:B------:R-:W-:Y:S01]  /*66d0*/  FMUL.FTZ R62, R62, R8.reuse ;  /* 0x000000083e3e7220 */ /* 0x080fe20000410000 */
[----:B------:R-:W2:Y:S01]  /*66e0*/  MUFU.EX2 R167, R167 ;  /* 0x000000a700a77308 */ /* 0x000ea20000000800 */
[C---:B---3--:R-:W-:Y:S01]  /*66f0*/  FADD.FTZ R6, R163.reuse, R6 ;  /* 0x00000006a3067221 */ /* 0x048fe20000010000 */
[----:B------:R-:W-:Y:S01]  /*6700*/  F2FP.F16.F32.PACK_AB R153, R163, R153 ;  /* 0x00000099a399723e */ /* 0x000fe200000000ff */
[-C--:B------:R-:W-:Y:S01]  /*6710*/  FMUL.FTZ R63, R63, R8.reuse ;  /* 0x000000083f3f7220 */ /* 0x080fe20000410000 */
[-C--:B------:R-:W-:Y:S01]  /*6720*/  FMUL.FTZ R66, R66, R8.reuse ;  /* 0x0000000842427220 */ /* 0x080fe20000410000 */
[-C--:B------:R-:W-:Y:S01]  /*6730*/  FMUL.FTZ R67, R67, R8.reuse ;  /* 0x0000000843437220 */ /* 0x080fe20000410000 */
[-C--:B------:R-:W-:Y:S01]  /*6740*/  FMUL.FTZ R70, R70, R8.reuse ;  /* 0x0000000846467220 */ /* 0x080fe20000410000 */
[-C--:B------:R-:W-:Y:S01]  /*6750*/  FMUL.FTZ R71, R71, R8.reuse ;  /* 0x0000000847477220 */ /* 0x080fe20000410000 */
[----:B------:R-:W3:Y:S01]  /*6760*/  MUFU.EX2 R157, R170 ;  /* 0x000000aa009d7308 */ /* 0x000ee20000000800 */
[----:B0-----:R-:W-:Y:S01]  /*6770*/  FADD.FTZ R6, R166, R6 ;  /* 0x00000006a6067221 */ /* 0x001fe20000010000 */
[-C--:B------:R-:W-:Y:S01]  /*6780*/  FMUL.FTZ R74, R74, R8.reuse ;  /* 0x000000084a4a7220 */ /* 0x080fe20000410000 */
[-C--:B------:R-:W-:Y:S01]  /*6790*/  FMUL.FTZ R75, R75, R8.reuse ;  /* 0x000000084b4b7220 */ /* 0x080fe20000410000 */
[-C--:B------:R-:W-:Y:S01]  /*67a0*/  FMUL.FTZ R78, R78, R8.reuse ;  /* 0x000000084e4e7220 */ /* 0x080fe20000410000 */
[-C--:B------:R-:W-:Y:S01]  /*67b0*/  FMUL.FTZ R79, R79, R8.reuse ;  /* 0x000000084f4f7220 */ /* 0x080fe20000410000 */
[-C--:B------:R-:W-:Y:S01]  /*67c0*/  FMUL.FTZ R82, R82, R8.reuse ;  /* 0x0000000852527220 */ /* 0x080fe20000410000 */
[----:B------:R-:W-:Y:S01]  /*67d0*/  FMUL.FTZ R83, R83, R8 ;  /* 0x0000000853537220 */ /* 0x000fe20000410000 */
[----:B------:R-:W0:Y:S01]  /*67e0*/  MUFU.EX2 R171, R171 ;  /* 0x000000ab00ab7308 */ /* 0x000e220000000800 */
[C---:B--2---:R-:W-:Y:S01]  /*67f0*/  FADD.FTZ R6, R167.reuse, R6 ;  /* 0x00000006a7067221 */ /* 0x044fe20000010000 */
[----:B------:R-:W-:Y:S01]  /*6800*/  F2FP.F16.F32.PACK_AB R155, R167, R166 ;  /* 0x000000a6a79b723e */ /* 0x000fe200000000ff */
[----:B------:R4:W-:Y:S01]  /*6810*/  STSM.16.M88.4 [R18+0x26800], R188 ;  /* 0x026800bc12007844 */ /* 0x0009e20000000200 */
[-C--:B------:R-:W-:Y:S01]  /*6820*/  FMUL.FTZ R86, R86, R8.reuse ;  /* 0x0000000856567220 */ /* 0x080fe20000410000 */
[-C--:B------:R-:W-:Y:S01]  /*6830*/  FMUL.FTZ R87, R87, R8.reuse ;  /* 0x0000000857577220 */ /* 0x080fe20000410000 */
[-C--:B------:R-:W-:Y:S01]  /*6840*/  FMUL.FTZ R90, R90, R8.reuse ;  /* 0x000000085a5a7220 */ /* 0x080fe20000410000 */
[----:B------:R4:W-:Y:S01]  /*6850*/  STSM.16.M88.4 [R23], R152 ;  /* 0x0000009817007844 */ /* 0x0009e20000000200 */
        /* <DEDUP_REMOVED lines=23> */
[----:B------:R-:W-:Y:S01]  /*69d0*/  FMUL.FTZ R123, R123, R8 ;  /* 0x000000087b7b7220 */ /* 0x000fe20000410000 */
[----:B------:R-:W2:Y:S01]  /*69e0*/  MUFU.EX2 R179, R179 ;  /* 0x000000b300b37308 */ /* 0x000ea20000000800 */
[C---:B---3--:R-:W-:Y:S01]  /*69f0*/  FADD.FTZ R6, R175.reuse, R6 ;  /* 0x00000006af067221 */ /* 0x048fe20000010000 */
[----:B------:R-:W-:Y:S01]  /*6a00*/  F2FP.F16.F32.PACK_AB R159, R175, R174 ;  /* 0x000000aeaf9f723e */ /* 0x000fe200000000ff */
[-C--:B------:R-:W-:Y:S01]  /*6a10*/  FMUL.FTZ R126, R126, R8.reuse ;  /* 0x000000087e7e7220 */ /* 0x080fe20000410000 */
[-C--:B------:R-:W-:Y:S01]  /*6a20*/  FMUL.FTZ R127, R127, R8.reuse ;  /* 0x000000087f7f7220 */ /* 0x080fe20000410000 */
[-C--:B------:R-:W-:Y:S01]  /*6a30*/  FMUL.FTZ R130, R130, R8.reuse ;  /* 0x0000000882827220 */ /* 0x080fe20000410000 */
[-C--:B------:R-:W-:Y:S01]  /*6a40*/  FMUL.FTZ R131, R131, R8.reuse ;  /* 0x0000000883837220 */ /* 0x080fe20000410000 */
[----:B------:R4:W-:Y:S01]  /*6a50*/  STSM.16.M88.4 [R19], R156 ;  /* 0x0000009c13007844 */ /* 0x0009e20000000200 */
[----:B------:R-:W3:Y:S01]  /*6a60*/  MUFU.EX2 R182, R182 ;  /* 0x000000b600b67308 */ /* 0x000ee20000000800 */
[----:B0-----:R-:W-:Y:S01]  /*6a70*/  FADD.FTZ R6, R161, R6 ;  /* 0x00000006a1067221 */ /* 0x001fe20000010000 */
[-C--:B------:R-:W-:Y:S01]  /*6a80*/  FMUL.FTZ R134, R134, R8.reuse ;  /* 0x0000000886867220 */ /* 0x080fe20000410000 */
[-C--:B------:R-:W-:Y:S01]  /*6a90*/  FMUL.FTZ R135, R135, R8.reuse ;  /* 0x0000000887877220 */ /* 0x080fe20000410000 */
[-C--:B------:R-:W-:Y:S01]  /*6aa0*/  FMUL.FTZ R138, R138, R8.reuse ;  /* 0x000000088a8a7220 */ /* 0x080fe20000410000 */
[-C--:B------:R-:W-:Y:S01]  /*6ab0*/  FMUL.FTZ R139, R139, R8.reuse ;  /* 0x000000088b8b7220 */ /* 0x080fe20000410000 */
[-C--:B------:R-:W-:Y:S01]  /*6ac0*/  FMUL.FTZ R142, R142, R8.reuse ;  /* 0x000000088e8e7220 */ /* 0x080fe20000410000 */
[-C--:B------:R-:W-:Y:S01]  /*6ad0*/  FMUL.FTZ R143, R143, R8.reuse ;  /* 0x000000088f8f7220 */ /* 0x080fe20000410000 */
[----:B------:R-:W0:Y:S01]  /*6ae0*/  MUFU.EX2 R163, R183 ;  /* 0x000000b700a37308 */ /* 0x000e220000000800 */
[C---:B--2---:R-:W-:Y:S01]  /*6af0*/  FADD.FTZ R6, R179.reuse, R6 ;  /* 0x00000006b3067221 */ /* 0x044fe20000010000 */
[----:B------:R-:W-:Y:S01]  /*6b00*/  F2FP.F16.F32.PACK_AB R161, R179, R161 ;  /* 0x000000a1b3a1723e */ /* 0x000fe200000000ff */
[-C--:B------:R-:W-:Y:S01]  /*6b10*/  FMUL.FTZ R146, R146, R8.reuse ;  /* 0x0000000892927220 */ /* 0x080fe20000410000 */
[-C--:B------:R-:W-:Y:S01]  /*6b20*/  FMUL.FTZ R147, R147, R8.reuse ;  /* 0x0000000893937220 */ /* 0x080fe20000410000 */
[-C--:B------:R-:W-:Y:S01]  /*6b30*/  FMUL.FTZ R150, R150, R8.reuse ;  /* 0x0000000896967220 */ /* 0x080fe20000410000 */
[----:B------:R-:W-:Y:S01]  /*6b40*/  FMUL.FTZ R151, R151, R8 ;  /* 0x0000000897977220 */ /* 0x000fe20000410000 */
[----:B---3--:R-:W-:-:S04]  /*6b50*/  FADD.FTZ R6, R182, R6 ;  /* 0x00000006b6067221 */ /* 0x008fc80000010000 */
[C---:B0-----:R-:W-:Y:S01]  /*6b60*/  FADD.FTZ R6, R163.reuse, R6 ;  /* 0x00000006a3067221 */ /* 0x041fe20000010000 */
[----:B------:R-:W-:-:S05]  /*6b70*/  F2FP.F16.F32.PACK_AB R163, R163, R182 ;  /* 0x000000b6a3a3723e */ /* 0x000fca00000000ff */
[----:B------:R4:W-:Y:S01]  /*6b80*/  STSM.16.M88.4 [R22], R160 ;  /* 0x000000a016007844 */ /* 0x0009e20000000200 */
[----:B------:R-:W-:Y:S05]  /*6b90*/  @!P0 BRA `(.L_x_3405) ;  /* 0x0000000000048947 */ /* 0x000fea0003800000 */
[----:B------:R-:W-:Y:S01]  /*6ba0*/  BPT.TRAP 0x1 ;  /* 0x000000040000795c */ /* 0x000fe20000300000 */
.L_x_3405:
[----:B------:R0:W2:Y:S01]  /*6bb0*/  SYNCS.PHASECHK.TRANS64.TRYWAIT P2, [UR23+0x28c50], R7 ;  /* 0x028c5007ff0075a7 */ /* 0x0000a20008040157 */
[----:B------:R-:W-:Y:S05]  /*6bc0*/  @!P0 BRA `(.L_x_3406) ;  /* 0x0000000000048947 */ /* 0x000fea0003800000 */
[----:B------:R-:W-:Y:S01]  /*6bd0*/  BPT.TRAP 0x1 ;  /* 0x000000040000795c */ /* 0x000fe20000300000 */
.L_x_3406:
[----:B--2---:R-:W-:Y:S05]  /*6be0*/  @P2 BRA `(.L_x_3407) ;  /* 0x0000000000082947 */ /* 0x004fea0003800000 */
[----:B------:R-:W2:Y:S02]  /*6bf0*/  SYNCS.PHASECHK.TRANS64.TRYWAIT P2, [UR23+0x28c50], R7 ;  /* 0x028c5007ff0075a7 */ /* 0x000ea40008040157 */
[----:B--2---:R-:W-:Y:S05]  /*6c00*/  @!P2 BRA `(.L_x_3408) ;  /* 0x000000c800c8a947 */ /* 0x004fea0003800000 */
.L_x_3407:
[----:B------:R-:W-:Y:S01]  /*6c10*/  ULEA UR10, UR37, UR54, 0xc ;  /* 0x00000036250a7291 */ /* 0x000fe2000f8e603f */
[----:B------:R-:W-:Y:S01]  /*6c20*/  WARPGROUP.ARRIVE ;  /* 0x00000000000079c5 */ /* 0x000fe20000000000 */
[----:B------:R-:W-:Y:S01]  /*6c30*/  UMOV UR7, 0x40000040 ;  /* 0x4000004000077882 */ /* 0x000fe20000000000 */
[----:B------:R-:W-:Y:S01]  /*6c40*/  PLOP3.LUT P2, PT, PT, PT, UP0, 0x80, 0x0 ;  /* 0x000000000000781c */ /* 0x000fe20003f4f008 */
[----:B--2---:R-:W-:Y:S01]  /*6c50*/  @!P1 VIADD R10, R10, 0x28c60 ;  /* 0x00028c600a0a9836 */ /* 0x004fe20000000000 */
[----:B------:R-:W-:Y:S01]  /*6c60*/  UMOV UR22, UR37 ;  /* 0x0000002500167c82 */ /* 0x000fe20008000000 */
[----:B----4-:R-:W-:Y:S01]  /*6c70*/  IMAD.MOV.U32 R8, RZ, RZ, R0 ;  /* 0x000000ffff087224 */ /* 0x010fe200078e0000 */
[----:B------:R-:W-:Y:S01]  /*6c80*/  UMOV UR6, UR10 ;  /* 0x0000000a00067c82 */ /* 0x000fe20008000000 */
[----:B------:R-:W-:Y:S01]  /*6c90*/  IMAD.MOV.U32 R9, RZ, RZ, R4 ;  /* 0x000000ffff097224 */ /* 0x000fe200078e0004 */
[----:B------:R-:W-:Y:S01]  /*6ca0*/  HGMMA.64x256x16.F32 R24, R188, gdesc[UR4].tnspB, R24, gsb0 ;  /* 0x43e00004bc187df0 */ /* 0x000fe20008000818 */
[----:B------:R-:W-:Y:S01]  /*6cb0*/  UIADD3 UR6, UR10, 0x80, URZ ;  /* 0x000000800a067890 */ /* 0x000fe2000fffe03f */
[----:B------:R-:W-:Y:S01]  /*6cc0*/  @!P1 PRMT R10, RZ, 0x654, R10 ;  /* 0x00000654ff0a9816 */ /* 0x000fe2000000000a */
[----:B------:R-:W-:Y:S01]  /*6cd0*/  UMOV UR7, 0x40000040 ;  /* 0x4000004000077882 */ /* 0x000fe20000000000 */
[----:B------:R-:W-:-:S02]  /*6ce0*/  WARPGROUP.DEPBAR.LE gsb0, 0x0 ;  /* 0x00008000000079c5 */ /* 0x000fc40000010000 */
[----:B------:R-:W-:-:S15]  /*6cf0*/  WARPGROUP.ARRIVE ;  /* 0x00000000000079c5 */ /* 0x000fde0000000000 */
[----:B------:R-:W-:-:S07]  /*6d00*/  NOP ;  /* 0x0000000000007918 */ /* 0x000fce0000000000 */
        /* <DEDUP_REMOVED lines=19> */
[----:B--2---:R-:W2:Y:S02]  /*6e40*/  FENCE.VIEW.ASYNC.S ;  /* 0x00000000000073c6 */ /* 0x004ea40000000000 */
[----:B--2---:R-:W-:Y:S01]  /*6e50*/  NOP ;  /* 0x0000000000007918 */ /* 0x004fe20000000000 */
[----:B------:R-:W-:Y:S06]  /*6e60*/  BAR.ARV 0xe, 0x100 ;  /* 0x0384000000007b1d */ /* 0x000fec0000002000 */
[----:B------:R2:W-:Y:S01]  /*6e70*/  @!P1 SYNCS.ARRIVE.TRANS64.RED.A1T0 RZ, [R10+URZ], RZ ;  /* 0x000000ff0aff99a7 */ /* 0x0005e2000810043f */
[----:B------:R-:W-:Y:S05]  /*6e80*/  @P2 BRA `(.L_x_3409) ;  /* 0xffffffe400d02947 */ /* 0x000fea000383ffff */
.L_x_3400:
[----:B------:R-:W3:Y:S01]  /*6e90*/  SHFL.BFLY PT, R8, R5, 0x2, 0x1f ;  /* 0x0c401f0005087f89 */ /* 0x000ee200000e0000 */
[----:B------:R-:W-:Y:S08]  /*6ea0*/  BAR.ARV 0x8, 0x100 ;  /* 0x0204000000007b1d */ /* 0x000ff00000002000 */
[----:B------:R-:W-:Y:S01]  /*6eb0*/  BAR.SYNC.DEFER_BLOCKING 0xf, 0x100 ;  /* 0x03c4000000007b1d */ /* 0x000fe20000010000 */
[----:B------:R-:W-:Y:S01]  /*6ec0*/  ISETP.NE.AND P2, PT, R17, RZ, PT ;  /* 0x000000ff1100720c */ /* 0x000fe20003f45270 */
[----:B------:R-:W-:Y:S01]  /*6ed0*/  IMAD.MOV.U32 R13, RZ, RZ, -0x800000 ;  /* 0xff800000ff0d7424 */ /* 0x000fe200078e00ff */
[----:B------:R-:W-:Y:S01]  /*6ee0*/  UIADD3 UR48, UR48, 0x1, URZ ;  /* 0x0000000130307890 */ /* 0x000fe2000fffe03f */
[----:B------:R-:W-:-:S02]  /*6ef0*/  IMAD.MOV.U32 R12, RZ, RZ, -0x800000 ;  /* 0xff800000ff0c7424 */ /* 0x000fc400078e00ff */
[----:B01----:R-:W0:Y:S01]  /*6f00*/  SHFL.BFLY PT, R7, R6, 0x2, 0x1f ;  /* 0x0c401f0006077f89 */ /* 0x003e2200000e0000 */
[----:B---3--:R-:W-:Y:S01]  /*6f10*/  FADD.FTZ R8, R8, R5 ;  /* 0x0000000508087221 */ /* 0x008fe20000010000 */
[----:B------:R-:W-:-:S04]  /*6f20*/  IMAD.MOV.U32 R5, RZ, RZ, RZ ;  /* 0x000000ffff057224 */ /* 0x000fc800078e00ff */
[----:B------:R-:W1:Y:S01]  /*6f30*/  SHFL.BFLY PT, R3, R8, 0x1, 0x1f ;  /* 0x0c201f0008037f89 */ /* 0x000e6200000e0000 */
[----:B0-----:R-:W-:Y:S01]  /*6f40*/  FADD.FTZ R7, R7, R6 ;  /* 0x0000000607077221 */ /* 0x001fe20000010000 */
[----:B------:R-:W-:-:S04]  /*6f50*/  IMAD.U32 R6, RZ, RZ, UR21 ;  /* 0x00000015ff067e24 */ /* 0x000fc8000f8e00ff */
[----:B--2---:R-:W0:Y:S01]  /*6f60*/  SHFL.BFLY PT, R10, R7, 0x1, 0x1f ;  /* 0x0c201f00070a7f89 */ /* 0x004e2200000e0000 */
[----:B-1----:R-:W-:-:S05]  /*6f70*/  FADD.FTZ R9, R8, R3 ;  /* 0x0000000308097221 */ /* 0x002fca0000010000 */
[----:B------:R-:W-:-:S13]  /*6f80*/  FSETP.NE.FTZ.AND P0, PT, R9, RZ, PT ;  /* 0x000000ff0900720b */ /* 0x000fda0003f15000 */
[----:B------:R-:W1:Y:S01]  /*6f90*/  @P0 MUFU.LG2 R3, R9 ;  /* 0x0000000900030308 */ /* 0x000e620000000c00 */
[----:B0-----:R-:W-:Y:S01]  /*6fa0*/  FADD.FTZ R10, R7, R10 ;  /* 0x0000000a070a7221 */ /* 0x001fe20000010000 */
[----:B------:R-:W-:-:S04]  /*6fb0*/  @P0 FMUL.FTZ R7, R6, 0.69314718246459960938 ;  /* 0x3f31721806070820 */ /* 0x000fc80000410000 */
[----:B------:R-:W-:Y:S02]  /*6fc0*/  FSETP.NE.FTZ.AND P1, PT, R10, RZ, PT ;  /* 0x000000ff0a00720b */ /* 0x000fe40003f35000 */
[----:B------:R-:W0:Y:S01]  /*6fd0*/  @P0 MUFU.RCP R5, R9 ;  /* 0x0000000900050308 */ /* 0x000e220000001000 */
[----:B-1----:R-:W-:Y:S01]  /*6fe0*/  @P0 FMUL.FTZ R6, R3, 0.69314718246459960938 ;  /* 0x3f31721803060820 */ /* 0x002fe20000410000 */
[----:B------:R-:W-:-:S03]  /*6ff0*/  IMAD.MOV.U32 R3, RZ, RZ, RZ ;  /* 0x000000ffff037224 */ /* 0x000fc600078e00ff */
[----:B------:R-:W-:Y:S01]  /*7000*/  @P0 FFMA.FTZ R13, R7, R4, R6 ;  /* 0x00000004070d0223 */ /* 0x000fe20000010006 */
[----:B------:R-:W-:-:S05]  /*7010*/  IMAD.U32 R7, RZ, RZ, UR37 ;  /* 0x00000025ff077e24 */ /* 0x000fca000f8e00ff */
[----:B------:R-:W-:Y:S01]  /*7020*/  @P1 MUFU.LG2 R6, R10 ;  /* 0x0000000a00061308 */ /* 0x000fe20000000c00 */
[----:B------:R-:W-:Y:S01]  /*7030*/  UIADD3 UR37, UR37, 0x1, URZ ;  /* 0x0000000125257890 */ /* 0x000fe2000fffe03f */
[-C--:B0-----:R-:W-:Y:S01]  /*7040*/  FMUL.FTZ R24, R24, R5.reuse ;  /* 0x0000000518187220 */ /* 0x081fe20000410000 */
[----:B------:R-:W-:Y:S02]  /*7050*/  @!P2 IMAD R4, R7, 0x40, R16 ;  /* 0x000000400704a824 */ /* 0x000fe400078e0210 */
[-C--:B------:R-:W-:Y:S01]  /*7060*/  FMUL.FTZ R25, R25, R5.reuse ;  /* 0x0000000519197220 */ /* 0x080fe20000410000 */
[----:B------:R-:W-:Y:S01]  /*7070*/  UISETP.NE.AND UP0, UPT, UR37, 0x2, UPT ;  /* 0x000000022500788c */ /* 0x000fe2000bf05270 */
[-C--:B------:R-:W-:Y:S01]  /*7080*/  FMUL.FTZ R28, R28, R5.reuse ;  /* 0x000000051c1c7220 */ /* 0x080fe20000410000 */
[-C--:B------:R-:W-:Y:S01]  /*7090*/  FMUL.FTZ R29, R29, R5.reuse ;  /* 0x000000051d1d7220 */ /* 0x080fe20000410000 */
[----:B------:R-:W0:Y:S01]  /*70a0*/  @P1 MUFU.RCP R3, R10 ;  /* 0x0000000a00031308 */ /* 0x000e220000001000 */
[----:B------:R-:W-:Y:S01]  /*70b0*/  @!P2 LEA R4, R4, UR38, 0x2 ;  /* 0x000000260404ac11 */ /* 0x000fe2000f8e10ff */
[-C--:B------:R-:W-:Y:S01]  /*70c0*/  FMUL.FTZ R32, R32, R5.reuse ;  /* 0x0000000520207220 */ /* 0x080fe20000410000 */
[-C--:B------:R-:W-:Y:S01]  /*70d0*/  FMUL.FTZ R33, R33, R5.reuse ;  /* 0x0000000521217220 */ /* 0x080fe20000410000 */
[-C--:B------:R-:W-:Y:S01]  /*70e0*/  FMUL.FTZ R36, R36, R5.reuse ;  /* 0x0000000524247220 */ /* 0x080fe20000410000 */
[-C--:B------:R-:W-:Y:S01]  /*70f0*/  FMUL.FTZ R37, R37, R5.reuse ;  /* 0x0000000525257220 */ /* 0x080fe20000410000 */
[----:B------:R-:W-:Y:S01]  /*7100*/  @!P2 STS [R4+0x28800], R5 ;  /* 0x028800050400a388 */ /* 0x000fe20000000800 */
        /* <DEDUP_REMOVED lines=20> */
[----:B0-----:R-:W-:-:S02]  /*7250*/  IMAD.U32 R4, RZ, RZ, UR21 ;  /* 0x00000015ff047e24 */ /* 0x001fc4000f8e00ff */
        /* <DEDUP_REMOVED lines=38> */
[----:B------:R-:W-:Y:S01]  /*74c0*/  @P1 FMUL.FTZ R5, R6, 0.69314718246459960938 ;  /* 0x3f31721806051820 */ /* 0x000fe20000410000 */
[----:B------:R-:W-:Y:S01]  /*74d0*/  USEL UR4, URZ, 0x1, UP0 ;  /* 0x000000013f047887 */ /* 0x000fe20008000000 */
        /* <DEDUP_REMOVED lines=66> */
[----:B------:R-:W-:-:S02]  /*7900*/  USEL UR37, UR37, URZ, UP0 ;  /* 0x0000003f25257287 */ /* 0x000fc40008000000 */
[----:B------:R-:W-:Y:S01]  /*7910*/  ULOP3.LUT UR47, UR47, UR4, URZ, 0x3c, !UPT ;  /* 0x000000042f2f7292 */ /* 0x000fe2000f8e3c3f */
[----:B------:R-:W-:Y:S11]  /*7920*/  BAR.ARV 0xe, 0x100 ;  /* 0x0384000000007b1d */ /* 0x000ff60000002000 */
.L_x_3380:
[----:B------:R-:W0:Y:S08]  /*7930*/  S2UR UR4, SR_CgaCtaId ;  /* 0x00000000000479c3 */ /* 0x000e300000008800 */
[----:B------:R-:W-:Y:S06]  /*7940*/  BAR.SYNC.DEFER_BLOCKING 0x5, 0x180 ;  /* 0x0146000000007b1d */ /* 0x000fec0000010000 */
[----:B------:R-:W-:Y:S01]  /*7950*/  UMOV UR38, 0x400 ;  /* 0x0000040000267882 */ /* 0x000fe20000000000 */
[----:B------:R-:W-:Y:S01]  /*7960*/  BSSY B0, `(.L_x_3410) ;  /* 0x000049c000007945 */ /* 0x000fe20003800000 */
[----:B0-----:R-:W-:-:S09]  /*7970*/  ULEA UR38, UR4, UR38, 0x18 ;  /* 0x0000002604267291 */ /* 0x001fd2000f8ec03f */
[----:B------:R-:W0:Y:S02]  /*7980*/  LDS.128 R4, [UR38+0x28cd0] ;  /* 0x028cd026ff047984 */ /* 0x000e240008000c00 */
[----:B0-----:R-:W-:Y:S02]  /*7990*/  R2UR UR5, R5 ;  /* 0x00000000050572ca */ /* 0x001fe400000e0000 */
[----:B------:R-:W-:Y:S02]  /*79a0*/  R2UR UR6, R6 ;  /* 0x00000000060672ca */ /* 0x000fe400000e0000 */
[----:B------:R-:W-:Y:S01]  /*79b0*/  R2UR UR7, R7 ;  /* 0x00000000070772ca */ /* 0x000fe200000e0000 */
[----:B------:R-:W-:Y:S06]  /*79c0*/  BAR.ARV 0x4, 0x180 ;  /* 0x0106000000007b1d */ /* 0x000fec0000002000 */
[----:B------:R-:W-:Y:S08]  /*79d0*/  @P0 BRA `(.L_x_3411) ;  /* 0x0000003800540947 */ /* 0x000ff00003800000 */
[----:B------:R-:W2:Y:S01]  /*79e0*/  LDL R0, [R1+0x60] ;  /* 0x0000600001007983 */ /* 0x000ea20000100800 */
[----:B------:R-:W0:Y:S01]  /*79f0*/  S2UR UR4, SR_SWINHI ;  /* 0x00000000000479c3 */ /* 0x000e220000002f00 */
[----:B------:R-:W-:Y:S01]  /*7a00*/  F2FP.F16.F32.PACK_AB R6, R29, R28 ;  /* 0x0000001c1d06723e */ /* 0x000fe200000000ff */
[----:B------:R-:W-:Y:S01]  /*7a10*/  USHF.L.U64.HI UR12, UR39, 0x2, UR42 ;  /* 0x00000002270c7899 */ /* 0x000fe2000801022a */
[----:B------:R-:W-:Y:S01]  /*7a20*/  F2FP.F16.F32.PACK_AB R7, R31, R30 ;  /* 0x0000001e1f07723e */ /* 0x000fe200000000ff */
[----:B------:R-:W-:Y:S01]  /*7a30*/  ULDC.64 UR10, c[0x0][0xc00] ;  /* 0x00030000000a7ab9 */ /* 0x000fe20000000a00 */
[----:B------:R-:W-:Y:S02]  /*7a40*/  F2FP.F16.F32.PACK_AB R9, R35, R34 ;  /* 0x000000222309723e */ /* 0x000fe400000000ff */
[----:B------:R-:W-:Y:S02]  /*7a50*/  F2FP.F16.F32.PACK_AB R10, R37, R36 ;  /* 0x00000024250a723e */ /* 0x000fe400000000ff */
[----:B------:R-:W-:Y:S01]  /*7a60*/  F2FP.F16.F32.PACK_AB R11, R39, R38 ;  /* 0x00000026270b723e */ /* 0x000fe200000000ff */
[----:B------:R-:W-:Y:S01]  /*7a70*/  UMOV UR8, UR38 ;  /* 0x0000002600087c82 */ /* 0x000fe20008000000 */
[----:B0-----:R-:W-:Y:S01]  /*7a80*/  UMOV UR9, UR4 ;  /* 0x0000000400097c82 */ /* 0x001fe20008000000 */
[----:B------:R-:W-:Y:S01]  /*7a90*/  USHF.L.U32 UR4, UR39, 0x2, URZ ;  /* 0x0000000227047899 */ /* 0x000fe2000800063f */
[----:B------:R-:W-:-:S02]  /*7aa0*/  IMAD.U32 R14, RZ, RZ, UR8 ;  /* 0x00000008ff0e7e24 */ /* 0x000fc4000f8e00ff */
[----:B------:R-:W-:Y:S01]  /*7ab0*/  IMAD.U32 R15, RZ, RZ, UR9 ;  /* 0x00000009ff0f7e24 */ /* 0x000fe2000f8e00ff */
[----:B------:R-:W-:Y:S02]  /*7ac0*/  ULDC.64 UR8, c[0x0][0xc08] ;  /* 0x0003020000087ab9 */ /* 0x000fe40000000a00 */
[----:B------:R-:W-:-:S04]  /*7ad0*/  UISETP.NE.U32.AND UP0, UPT, UR8, URZ, UPT ;  /* 0x0000003f0800728c */ /* 0x000fc8000bf05070 */
[----:B------:R-:W-:Y:S01]  /*7ae0*/  UISETP.NE.AND.EX UP0, UPT, UR9, URZ, UPT, UP0 ;  /* 0x0000003f0900728c */ /* 0x000fe2000bf05300 */
[----:B------:R-:W-:Y:S05]  /*7af0*/  BAR.SYNC.DEFER_BLOCKING 0x1, 0x100 ;  /* 0x0044000000007b1d */ /* 0x000fea0000010000 */
[----:B------:R-:W-:-:S05]  /*7b00*/  PLOP3.LUT P1, PT, PT, PT, UP0, 0x80, 0x0 ;  /* 0x000000000000781c */ /* 0x000fca0003f2f008 */
[----:B------:R-:W-:-:S04]  /*7b10*/  @UP0 UIADD3 UR8, UP1, UR4, UR8, URZ ;  /* 0x0000000804080290 */ /* 0x000fc8000ff3e03f */
[----:B------:R-:W-:Y:S02]  /*7b20*/  @UP0 UIADD3.X UR9, UR12, UR9, URZ, UP1, !UPT ;  /* 0x000000090c090290 */ /* 0x000fe40008ffe43f */
[----:B------:R-:W-:Y:S01]  /*7b30*/  UIADD3 UR4, UP0, UR4, UR10, URZ ;  /* 0x0000000a04047290 */ /* 0x000fe2000ff1e03f */
[----:B--2---:R-:W-:-:S03]  /*7b40*/  IMAD.WIDE R20, R0, 0x2, R14 ;  /* 0x0000000200147825 */ /* 0x004fc600078e020e */
[C---:B------:R-:W-:Y:S02]  /*7b50*/  LOP3.LUT R5, R20.reuse, 0x380, RZ, 0xc0, !PT ;  /* 0x0000038014057812 */ /* 0x040fe400078ec0ff */
[----:B------:R-:W-:Y:S02]  /*7b60*/  IADD3 R8, P0, R20, 0x20, RZ ;  /* 0x0000002014087810 */ /* 0x000fe40007f1e0ff */
[----:B------:R-:W-:Y:S02]  /*7b70*/  SHF.R.U64 R5, R5, 0x3, RZ ;  /* 0x0000000305057819 */ /* 0x000fe400000012ff */
[----:B------:R-:W-:Y:S02]  /*7b80*/  LOP3.LUT R3, R8, 0x380, RZ, 0xc0, !PT ;  /* 0x0000038008037812 */ /* 0x000fe400078ec0ff */
[----:B------:R-:W-:Y:S01]  /*7b90*/  LOP3.LUT R4, R5, R20, RZ, 0x3c, !PT ;  /* 0x0000001405047212 */ /* 0x000fe200078e3cff */
[----:B------:R-:W-:Y:S01]  /*7ba0*/  IMAD.MOV.U32 R5, RZ, RZ, R21 ;  /* 0x000000ffff057224 */ /* 0x000fe200078e0015 */
[----:B------:R-:W-:-:S04]  /*7bb0*/  SHF.R.U64 R3, R3, 0x3, RZ ;  /* 0x0000000303037819 */ /* 0x000fc800000012ff */
[----:B------:R-:W-:Y:S02]  /*7bc0*/  MOV R0, R4 ;  /* 0x0000000400007202 */ /* 0x000fe40000000f00 */
[----:B------:R-:W-:Y:S02]  /*7bd0*/  F2FP.F16.F32.PACK_AB R4, R25, R24 ;  /* 0x000000181904723e */ /* 0x000fe400000000ff */
[----:B------:R-:W-:-:S05]  /*7be0*/  F2FP.F16.F32.PACK_AB R5, R27, R26 ;  /* 0x0000001a1b05723e */ /* 0x000fca00000000ff */
[----:B------:R0:W-:Y:S02]  /*7bf0*/  STSM.16.M88.4 [R0], R4 ;  /* 0x0000000400007844 */ /* 0x0001e40000000200 */
[----:B0-----:R-:W-:Y:S01]  /*7c00*/  IMAD.X R5, RZ, RZ, R21, P0 ;  /* 0x000000ffff057224 */ /* 0x001fe200000e0615 */
[----:B------:R-:W-:Y:S02]  /*7c10*/  LOP3.LUT R4, R3, R8, RZ, 0x3c, !PT ;  /* 0x0000000803047212 */ /* 0x000fe400078e3cff */
[----:B------:R-:W-:Y:S02]  /*7c20*/  F2FP.F16.F32.PACK_AB R8, R33, R32 ;  /* 0x000000202108723e */ /* 0x000fe400000000ff */
[----:B------:R-:W-:Y:S02]  /*7c30*/  MOV R3, R4 ;  /* 0x0000000400037202 */ /* 0x000fe40000000f00 */
[----:B------:R-:W-:Y:S02]  /*7c40*/  IADD3 R5, P0, R20, 0x40, RZ ;  /* 0x0000004014057810 */ /* 0x000fe40007f1e0ff */
[----:B------:R-:W-:Y:S01]  /*7c50*/  F2FP.F16.F32.PACK_AB R6, R45, R44 ;  /* 0x0000002c2d06723e */ /* 0x000fe200000000ff */
[----:B------:R0:W-:Y:S01]  /*7c60*/  STSM.16.M88.4 [R3], R8 ;  /* 0x0000000803007844 */ /* 0x0001e20000000200 */
[----:B------:R-:W-:-:S02]  /*7c70*/  LOP3.LUT R4, R5, 0x380, RZ, 0xc0, !PT ;  /* 0x0000038005047812 */ /* 0x000fc400078ec0ff */
[----:B------:R-:W-:Y:S02]  /*7c80*/  F2FP.F16.F32.PACK_AB R7, R47, R46 ;  /* 0x0000002e2f07723e */ /* 0x000fe400000000ff */
[----:B------:R-:W-:-:S04]  /*7c90*/  SHF.R.U64 R4, R4, 0x3, RZ ;  /* 0x0000000304047819 */ /* 0x000fc800000012ff */
[----:B------:R-:W-:Y:S01]  /*7ca0*/  LOP3.LUT R4, R4, R5, RZ, 0x3c, !PT ;  /* 0x0000000504047212 */ /* 0x000fe200078e3cff */
[----:B------:R-:W-:-:S05]  /*7cb0*/  IMAD.X R5, RZ, RZ, R21, P0 ;  /* 0x000000ffff057224 */ /* 0x000fca00000e0615 */
[----:B------:R-:W-:Y:S02]  /*7cc0*/  MOV R0, R4 ;  /* 0x0000000400007202 */ /* 0x000fe40000000f00 */
[----:B0-----:R-:W-:Y:S02]  /*7cd0*/  IADD3 R8, P0, R20, 0x60, RZ ;  /* 0x0000006014087810 */ /* 0x001fe40007f1e0ff */
[----:B------:R-:W-:Y:S02]  /*7ce0*/  F2FP.F16.F32.PACK_AB R4, R41, R40 ;  /* 0x000000282904723e */ /* 0x000fe400000000ff */
[----:B------:R-:W-:Y:S02]  /*7cf0*/  LOP3.LUT R3, R8, 0x380, RZ, 0xc0, !PT ;  /* 0x0000038008037812 */ /* 0x000fe400078ec0ff */
[----:B------:R-:W-:Y:S02]  /*7d00*/  F2FP.F16.F32.PACK_AB R5, R43, R42 ;  /* 0x0000002a2b05723e */ /* 0x000fe400000000ff */
[----:B------:R-:W-:-:S02]  /*7d10*/  SHF.R.U64 R3, R3, 0x3, RZ ;  /* 0x0000000303037819 */ /* 0x000fc400000012ff */
[----:B------:R-:W-:Y:S01]  /*7d20*/  F2FP.F16.F32.PACK_AB R9, R51, R50 ;  /* 0x000000323309723e */ /* 0x000fe200000000ff */
[----:B------:R0:W-:Y:S01]  /*7d30*/  STSM.16.M88.4 [R0], R4 ;  /* 0x0000000400007844 */ /* 0x0001e20000000200 */
[----:B------:R-:W-:Y:S02]  /*7d40*/  F2FP.F16.F32.PACK_AB R10, R53, R52 ;  /* 0x00000034350a723e */ /* 0x000fe400000000ff */
[----:B------:R-:W-:Y:S01]  /*7d50*/  F2FP.F16.F32.PACK_AB R11, R55, R54 ;  /* 0x00000036370b723e */ /* 0x000fe200000000ff */
[----:B0-----:R-:W-:Y:S01]  /*7d60*/  IMAD.X R5, RZ, RZ, R21, P0 ;  /* 0x000000ffff057224 */ /* 0x001fe200000e0615 */
[----:B------:R-:W-:Y:S02]  /*7d70*/  LOP3.LUT R4, R3, R8, RZ, 0x3c, !PT ;  /* 0x0000000803047212 */ /* 0x000fe400078e3cff */
[----:B------:R-:W-:Y:S02]  /*7d80*/  F2FP.F16.F32.PACK_AB R8, R49, R48 ;  /* 0x000000303108723e */ /* 0x000fe400000000ff */
[----:B------:R-:W-:-:S02]  /*7d90*/  MOV R3, R4 ;  /* 0x0000000400037202 */ /* 0x000fc40000000f00 */
[----:B------:R-:W-:Y:S02]  /*7da0*/  IADD3 R5, P0, R20, 0x2000, RZ ;  /* 0x0000200014057810 */ /* 0x000fe40007f1e0ff */
[----:B------:R-:W-:Y:S01]  /*7db0*/  F2FP.F16.F32.PACK_AB R6, R61, R60 ;  /* 0x0000003c3d06723e */ /* 0x000fe200000000ff */
[----:B------:R0:W-:Y:S01]  /*7dc0*/  STSM.16.M88.4 [R3], R8 ;  /* 0x0000000803007844 */ /* 0x0001e20000000200 */
[----:B------:R-:W-:Y:S02]  /*7dd0*/  LOP3.LUT R4, R5, 0x380, RZ, 0xc0, !PT ;  /* 0x0000038005047812 */ /* 0x000fe400078ec0ff */
        /* <DEDUP_REMOVED lines=117> */
[----:B------:R-:W-:Y:S01]  /*8530*/  LOP3.LUT R3, R8, 0x380, RZ, 0xc0, !PT ;  /* 0x0000038008037812 */ /* 0x000fe200078ec0ff */
[----:B------:R-:W-:Y:S01]  /*8540*/  IMAD.X R21, RZ, RZ, R21, P0 ;  /* 0x000000ffff157224 */ /* 0x000fe200000e0615 */
[----:B------:R-:W-:Y:S02]  /*8550*/  F2FP.F16.F32.PACK_AB R5, R139, R138 ;  /* 0x0000008a8b05723e */ /* 0x000fe400000000ff */
[----:B------:R-:W-:-:S02]  /*8560*/  SHF.R.U64 R3, R3, 0x3, RZ ;  /* 0x0000000303037819 */ /* 0x000fc400000012ff */
[----:B------:R-:W-:Y:S01]  /*8570*/  ISETP.NE.U32.AND P0, PT, RZ, UR10, PT ;  /* 0x0000000aff007c0c */ /* 0x000fe2000bf05070 */
[----:B------:R0:W-:Y:S01]  /*8580*/  STSM.16.M88.4 [R0], R4 ;  /* 0x0000000400007844 */ /* 0x0001e20000000200 */
[----:B------:R-:W-:Y:S02]  /*8590*/  LOP3.LUT R20, R3, R8, RZ, 0x3c, !PT ;  /* 0x0000000803147212 */ /* 0x000fe400078e3cff */
[----:B------:R-:W-:Y:S02]  /*85a0*/  ISETP.NE.AND.EX P0, PT, RZ, UR11, PT, P0 ;  /* 0x0000000bff007c0c */ /* 0x000fe4000bf05300 */
[----:B------:R-:W-:Y:S02]  /*85b0*/  MOV R20, R20 ;  /* 0x0000001400147202 */ /* 0x000fe40000000f00 */
[----:B0-----:R-:W-:Y:S02]  /*85c0*/  F2FP.F16.F32.PACK_AB R4, R145, R144 ;  /* 0x000000909104723e */ /* 0x001fe400000000ff */
[----:B------:R-:W-:-:S02]  /*85d0*/  F2FP.F16.F32.PACK_AB R5, R147, R146 ;  /* 0x000000929305723e */ /* 0x000fc400000000ff */
[----:B------:R-:W-:Y:S02]  /*85e0*/  F2FP.F16.F32.PACK_AB R6, R149, R148 ;  /* 0x000000949506723e */ /* 0x000fe400000000ff */
[----:B------:R-:W-:-:S05]  /*85f0*/  F2FP.F16.F32.PACK_AB R7, R151, R150 ;  /* 0x000000969707723e */ /* 0x000fca00000000ff */
[----:B------:R0:W-:Y:S02]  /*8600*/  STSM.16.M88.4 [R20], R4 ;  /* 0x0000000414007844 */ /* 0x0001e40000000200 */
[----:B0-----:R-:W-:Y:S01]  /*8610*/  IMAD.U32 R4, RZ, RZ, UR8 ;  /* 0x00000008ff047e24 */ /* 0x001fe2000f8e00ff */
[----:B------:R-:W-:Y:S01]  /*8620*/  UIADD3.X UR8, UR12, UR11, URZ, UP0, !UPT ;  /* 0x0000000b0c087290 */ /* 0x000fe200087fe43f */
[----:B------:R-:W-:Y:S01]  /*8630*/  IMAD.U32 R5, RZ, RZ, UR9 ;  /* 0x00000009ff057e24 */ /* 0x000fe2000f8e00ff */
[----:B------:R-:W-:Y:S06]  /*8640*/  BAR.SYNC.DEFER_BLOCKING 0x1, 0x100 ;  /* 0x0044000000007b1d */ /* 0x000fec0000010000 */
[----:B------:R0:W2:Y:S02]  /*8650*/  @P1 LDG.E R3, desc[UR40][R4.64] ;  /* 0x0000002804031981 */ /* 0x0000a4000c1e1900 */
[----:B0-----:R-:W-:Y:S01]  /*8660*/  IMAD.U32 R4, RZ, RZ, UR4 ;  /* 0x00000004ff047e24 */ /* 0x001fe2000f8e00ff */
[----:B------:R-:W-:Y:S01]  /*8670*/  UISETP.NE.AND UP0, UPT, UR46, URZ, UPT ;  /* 0x0000003f2e00728c */ /* 0x000fe2000bf05270 */
[----:B------:R-:W-:Y:S01]  /*8680*/  IMAD.U32 R5, RZ, RZ, UR8 ;  /* 0x00000008ff057e24 */ /* 0x000fe2000f8e00ff */
[----:B------:R-:W-:-:S04]  /*8690*/  ULDC UR4, c[0x0][0xad4] ;  /* 0x0002b50000047ab9 */ /* 0x000fc80000000800 */
[----:B------:R0:W5:Y:S01]  /*86a0*/  @P0 LDG.E R0, desc[UR40][R4.64] ;  /* 0x0000002804000981 */ /* 0x000162000c1e1900 */
[----:B------:R-:W-:Y:S01]  /*86b0*/  ULDC UR8, c[0x0][0xa88] ;  /* 0x0002a20000087ab9 */ /* 0x000fe20000000800 */
[----:B------:R-:W-:Y:S01]  /*86c0*/  USEL UR46, UR46, UR4, UP0 ;  /* 0x000000042e2e7287 */ /* 0x000fe20008000000 */
[----:B--2---:R-:W-:Y:S01]  /*86d0*/  @P1 R2UR UR8, R3 ;  /* 0x00000000030812ca */ /* 0x004fe200000e0000 */
[----:B0-----:R-:W-:-:S14]  /*86e0*/  @P1 BRA `(.L_x_3412) ;  /* 0x0000000000181947 */ /* 0x001fdc0003800000 */
[----:B------:R-:W-:Y:S05]  /*86f0*/  @!P0 BRA `(.L_x_3412) ;  /* 0x0000000000148947 */ /* 0x000fea0003800000 */
[----:B------:R-:W2:Y:S04]  /*8700*/  LDG.E R6, desc[UR40][R4.64] ;  /* 0x0000002804067981 */ /* 0x000ea8000c1e1900 */
[----:B------:R-:W3:Y:S01]  /*8710*/  LDG.E R3, desc[UR40][R4.64+0x4] ;  /* 0x0000042804037981 */ /* 0x000ee2000c1e1900 */
[----:B--2---:R-:W-:Y:S02]  /*8720*/  R2UR UR4, R6 ;  /* 0x00000000060472ca */ /* 0x004fe400000e0000 */
[----:B---3--:R-:W-:-:S13]  /*8730*/  R2UR UR8, R3 ;  /* 0x00000000030872ca */ /* 0x008fda00000e0000 */
[----:B------:R-:W-:-:S12]  /*8740*/  UIADD3 UR8, -UR4, UR8, URZ ;  /* 0x0000000804087290 */ /* 0x000fd8000fffe13f */
.L_x_3412:
[----:B------:R-:W0:Y:S01]  /*8750*/  SHFL.IDX PT, R3, R224, RZ, 0x1f ;  /* 0x00001fffe0037589 */ /* 0x000e2200000e0000 */
[----:B------:R-:W-:Y:S01]  /*8760*/  UMOV UR4, URZ ;  /* 0x0000003f00047c82 */ /* 0x000fe20008000000 */
[----:B-----5:R-:W-:Y:S01]  /*8770*/  @P0 R2UR UR4, R0 ;  /* 0x00000000000402ca */ /* 0x020fe200000e0000 */
[----:B------:R-:W-:Y:S02]  /*8780*/  UISETP.NE.U32.AND UP0, UPT, UR10, URZ, UPT ;  /* 0x0000003f0a00728c */ /* 0x000fe4000bf05070 */
[----:B------:R-:W-:Y:S02]  /*8790*/  UISETP.GT.AND UP1, UPT, UR46, 0x1, UPT ;  /* 0x000000012e00788c */ /* 0x000fe4000bf24270 */
[----:B------:R-:W-:-:S04]  /*87a0*/  UISETP.NE.AND.EX UP0, UPT, UR11, URZ, UPT, UP0 ;  /* 0x0000003f0b00728c */ /* 0x000fc8000bf05300 */
[----:B------:R-:W-:Y:S01]  /*87b0*/  PLOP3.LUT P1, PT, PT, PT, UP1, 0x80, 0x0 ;  /* 0x000000000000781c */ /* 0x000fe20003f2f018 */
[----:B------:R-:W-:-:S03]  /*87c0*/  USEL UR9, UR39, URZ, !UP0 ;  /* 0x0000003f27097287 */ /* 0x000fc6000c000000 */
[----:B------:R-:W-:Y:S01]  /*87d0*/  USHF.R.S32.HI UR18, URZ, 0x1f, UR4 ;  /* 0x0000001f3f127899 */ /* 0x000fe20008011404 */
[----:B0-----:R-:W-:-:S13]  /*87e0*/  ISETP.NE.AND P0, PT, R3, RZ, PT ;  /* 0x000000ff0300720c */ /* 0x001fda0003f05270 */
[----:B------:R-:W-:Y:S05]  /*87f0*/  @P0 BRA `(.L_x_3413) ;  /* 0x0000000400080947 */ /* 0x000fea0003800000 */
[----:B------:R-:W2:Y:S01]  /*8800*/  LDL R6, [R1+0x58] ;  /* 0x0000580001067983 */ /* 0x000ea20000100800 */
[----:B------:R-:W0:Y:S01]  /*8810*/  LDC R0, c[0x0][0xbe8] ;  /* 0x0002fa00ff007b82 */ /* 0x000e220000000800 */
[----:B------:R-:W-:Y:S01]  /*8820*/  UISETP.GT.AND UP1, UPT, UR46, 0x1, UPT ;  /* 0x000000012e00788c */ /* 0x000fe2000bf24270 */
[----:B------:R-:W-:Y:S01]  /*8830*/  IMAD.U32 R9, RZ, RZ, UR43 ;  /* 0x0000002bff097e24 */ /* 0x000fe2000f8e00ff */
[----:B------:R-:W3:Y:S01]  /*8840*/  LDL R10, [R1+0x5c] ;  /* 0x00005c00010a7983 */ /* 0x000ee20000100800 */
[----:B------:R-:W-:Y:S01]  /*8850*/  UMOV UR19, 0x9b8 ;  /* 0x000009b800137882 */ /* 0x000fe20000000000 */
[----:B0-----:R-:W-:Y:S01]  /*8860*/  ISETP.NE.AND P0, PT, R0, 0x1, PT ;  /* 0x000000010000780c */ /* 0x001fe20003f05270 */
[----:B------:R-:W-:Y:S02]  /*8870*/  USEL UR19, UR19, 0x978, UP1 ;  /* 0x0000097813137887 */ /* 0x000fe40008800000 */
[----:B------:R-:W-:-:S10]  /*8880*/  UISETP.NE.U32.AND UP0, UPT, UR10, URZ, UPT ;  /* 0x0000003f0a00728c */ /* 0x000fd4000bf05070 */
[----:B------:R-:W0:Y:S08]  /*8890*/  @P0 LDC R4, c[0x0][0xbec] ;  /* 0x0002fb00ff040b82 */ /* 0x000e300000000800 */
[----:B------:R-:W1:Y:S01]  /*88a0*/  @P0 LDC R5, c[0x0][0xbf0] ;  /* 0x0002fc00ff050b82 */ /* 0x000e620000000800 */
[----:B------:R-:W-:Y:S02]  /*88b0*/  UISETP.NE.AND.EX UP0, UPT, UR11, URZ, UPT, UP0 ;  /* 0x0000003f0b00728c */ /* 0x000fe4000bf05300 */
[----:B------:R-:W-:-:S02]  /*88c0*/  USEL UR16, UR45, URZ, UP1 ;  /* 0x0000003f2d107287 */ /* 0x000fc40008800000 */
[----:B------:R-:W-:Y:S01]  /*88d0*/  USEL UR39, UR39, URZ, !UP0 ;  /* 0x0000003f27277287 */ /* 0x000fe2000c000000 */
[----:B------:R-:W-:Y:S01]  /*88e0*/  ULDC.64 UR14, c[0x0][UR19+0x228] ;  /* 0x00008a00130e7abb */ /* 0x000fe20008000a00 */
[----:B------:R-:W-:Y:S01]  /*88f0*/  ULDC.64 UR12, c[0x0][UR19+0x220] ;  /* 0x00008800130c7abb */ /* 0x000fe20008000a00 */
[----:B------:R-:W-:Y:S02]  /*8900*/  UIMAD.WIDE.U32 UR20, UR14, UR16, URZ ;  /* 0x000000100e1472a5 */ /* 0x000fe4000f8e003f */
[----:B------:R-:W-:Y:S02]  /*8910*/  UIMAD UR22, UR15, UR16, URZ ;  /* 0x000000100f1672a4 */ /* 0x000fe4000f8e023f */
[----:B------:R-:W-:Y:S01]  /*8920*/  UIMAD.WIDE.U32 UR14, UR12, UR39, URZ ;  /* 0x000000270c0e72a5 */ /* 0x000fe2000f8e003f */
[----:B------:R-:W-:Y:S01]  /*8930*/  ULDC.64 UR10, c[0x0][UR19+0x218] ;  /* 0x00008600130a7abb */ /* 0x000fe20008000a00 */
[----:B------:R-:W-:Y:S02]  /*8940*/  USEL UR42, UR42, URZ, !UP0 ;  /* 0x0000003f2a2a7287 */ /* 0x000fe4000c000000 */
[----:B------:R-:W-:-:S02]  /*8950*/  UIMAD UR39, UR13, UR39, URZ ;  /* 0x000000270d2772a4 */ /* 0x000fc4000f8e023f */
[----:B------:R-:W-:Y:S02]  /*8960*/  UIMAD.WIDE.U32 UR16, UR10, UR44, URZ ;  /* 0x0000002c0a1072a5 */ /* 0x000fe4000f8e003f */
[----:B------:R-:W-:Y:S02]  /*8970*/  UIMAD UR10, UR11, UR44, URZ ;  /* 0x0000002c0b0a72a4 */ /* 0x000fe4000f8e023f */
[----:B------:R-:W-:Y:S02]  /*8980*/  UIMAD UR39, UR12, UR42, UR39 ;  /* 0x0000002a0c2772a4 */ /* 0x000fe4000f8e0227 */
[----:B------:R-:W-:Y:S02]  /*8990*/  UIADD3 UR22, UR21, UR22, URZ ;  /* 0x0000001615167290 */ /* 0x000fe4000fffe03f */
[----:B------:R-:W-:Y:S02]  /*89a0*/  UIADD3 UR11, UR17, UR10, URZ ;  /* 0x0000000a110b7290 */ /* 0x000fe4000fffe03f */
[----:B------:R-:W-:-:S02]  /*89b0*/  UIADD3 UR16, UP0, UP2, UR14, UR16, UR4 ;  /* 0x000000100e107290 */ /* 0x000fc4000fa1e004 */
[----:B------:R-:W-:-:S04]  /*89c0*/  UIADD3 UR10, UR15, UR39, URZ ;  /* 0x000000270f0a7290 */ /* 0x000fc8000fffe03f */
[----:B------:R-:W-:Y:S01]  /*89d0*/  UIADD3.X UR10, UR10, UR11, UR18, UP0, UP2 ;  /* 0x0000000b0a0a7290 */ /* 0x000fe200087e4412 */
[----:B------:R-:W-:Y:S02]  /*89e0*/  IMAD.U32 R11, RZ, RZ, UR43 ;  /* 0x0000002bff0b7e24 */ /* 0x000fe4000f8e00ff */
[----:B--2---:R-:W-:-:S04]  /*89f0*/  IMAD R9, R9, 0x40, R6 ;  /* 0x0000004009097824 */ /* 0x004fc800078e0206 */
[----:B0-----:R-:W-:-:S04]  /*8a00*/  @P0 IMAD.HI.U32 R4, R9, R4, RZ ;  /* 0x0000000409040227 */ /* 0x001fc800078e00ff */
[----:B------:R-:W-:Y:S01]  /*8a10*/  IMAD.MOV.U32 R3, RZ, RZ, R9 ;  /* 0x000000ffff037224 */ /* 0x000fe200078e0009 */
[----:B-1----:R-:W-:Y:S01]  /*8a20*/  @P0 SHF.R.U32.HI R3, RZ, R5, R4 ;  /* 0x00000005ff030219 */ /* 0x002fe20000011604 */
[----:B------:R-:W-:Y:S02]  /*8a30*/  IMAD.U32 R4, RZ, RZ, UR20 ;  /* 0x00000014ff047e24 */ /* 0x000fe4000f8e00ff */
[----:B------:R-:W-:Y:S02]  /*8a40*/  IMAD.U32 R6, RZ, RZ, UR22 ;  /* 0x00000016ff067e24 */ /* 0x000fe4000f8e00ff */
[--C-:B------:R-:W-:Y:S01]  /*8a50*/  IMAD.MOV R7, RZ, RZ, -R3.reuse ;  /* 0x000000ffff077224 */ /* 0x100fe200078e0a03 */
[----:B------:R-:W-:Y:S02]  /*8a60*/  IADD3 R4, P0, P2, R3, UR16, R4 ;  /* 0x0000001003047c10 */ /* 0x000fe4000fa1e004 */
[----:B------:R-:W-:Y:S01]  /*8a70*/  SHF.R.S32.HI R3, RZ, 0x1f, R3 ;  /* 0x0000001fff037819 */ /* 0x000fe20000011403 */
[----:B------:R-:W-:-:S03]  /*8a80*/  IMAD R7, R0, R7, R9 ;  /* 0x0000000700077224 */ /* 0x000fc600078e0209 */
[----:B------:R-:W-:Y:S01]  /*8a90*/  IADD3.X R5, R3, UR10, R6, P0, P2 ;  /* 0x0000000a03057c10 */ /* 0x000fe200087e4406 */
[----:B------:R-:W-:Y:S01]  /*8aa0*/  ULDC.64 UR10, c[0x0][UR19+0x210] ;  /* 0x00008400130a7abb */ /* 0x000fe20008000a00 */
[----:B------:R-:W-:Y:S01]  /*8ab0*/  SHF.R.S32.HI R3, RZ, 0x1f, R7 ;  /* 0x0000001fff037819 */ /* 0x000fe20000011407 */
[C---:B------:R-:W-:Y:S02]  /*8ac0*/  IMAD R6, R7.reuse, UR11, RZ ;  /* 0x0000000b07067c24 */ /* 0x040fe4000f8e02ff */
[----:B------:R-:W-:-:S04]  /*8ad0*/  IMAD.WIDE.U32 R4, R7, UR10, R4 ;  /* 0x0000000a07047c25 */ /* 0x000fc8000f8e0004 */
[----:B------:R-:W-:Y:S01]  /*8ae0*/  IMAD R3, R3, UR10, R6 ;  /* 0x0000000a03037c24 */ /* 0x000fe2000f8e0206 */
[----:B------:R-:W-:Y:S01]  /*8af0*/  ULDC.64 UR10, c[0x0][0xba8] ;  /* 0x0002ea00000a7ab9 */ /* 0x000fe20000000a00 */
[----:B------:R-:W-:Y:S01]  /*8b00*/  @!UP1 ULDC UR10, c[0x0][0xb50] ;  /* 0x0002d400000a9ab9 */ /* 0x000fe20000000800 */
[----:B------:R-:W-:Y:S01]  /*8b10*/  @!UP1 ULDC UR11, c[0x0][0xb54] ;  /* 0x0002d500000b9ab9 */ /* 0x000fe20000000800 */
[----:B------:R-:W-:Y:S01]  /*8b20*/  IMAD.IADD R3, R5, 0x1, R3 ;  /* 0x0000000105037824 */ /* 0x000fe200078e0203 */
[----:B------:R-:W-:-:S04]  /*8b30*/  LEA R8, P0, R4, UR10, 0x2 ;  /* 0x0000000a04087c11 */ /* 0x000fc8000f8010ff */
[----:B------:R-:W-:Y:S01]  /*8b40*/  LEA.HI.X R3, R4, UR11, R3, 0x2, P0 ;  /* 0x0000000b04037c11 */ /* 0x000fe200080f1403 */
[----:B---3--:R-:W-:Y:S01]  /*8b50*/  IMAD.MOV R4, RZ, RZ, -R10 ;  /* 0x000000ffff047224 */ /* 0x008fe200078e0a0a */
[----:B------:R-:W-:Y:S01]  /*8b60*/  SHFL.IDX PT, R6, R8, 0x1, 0x1c1f ;  /* 0x003c1f0008067f89 */ /* 0x000fe200000e0000 */
[----:B------:R-:W-:-:S03]  /*8b70*/  IMAD R9, R0, UR8, RZ ;  /* 0x0000000800097c24 */ /* 0x000fc6000f8e02ff */
[----:B------:R-:W-:Y:S01]  /*8b80*/  ISETP.NE.AND P0, PT, R227, R4, PT ;  /* 0x00000004e300720c */ /* 0x000fe20003f05270 */
[----:B------:R-:W-:Y:S01]  /*8b90*/  SHFL.IDX PT, R5, R3, RZ, 0x1c1f ;  /* 0x001c1fff03057589 */ /* 0x000fe200000e0000 */
[----:B------:R-:W-:-:S03]  /*8ba0*/  IMAD R0, R11, 0x40, R16 ;  /* 0x000000400b007824 */ /* 0x000fc600078e0210 */
[----:B------:R-:W0:Y:S04]  /*8bb0*/  SHFL.IDX PT, R4, R8, RZ, 0x1c1f ;  /* 0x001c1fff08047589 */ /* 0x000e2800000e0000 */
[----:B------:R-:W1:Y:S01]  /*8bc0*/  SHFL.IDX PT, R7, R3, 0x1, 0x1c1f ;  /* 0x003c1f0003077f89 */ /* 0x000e6200000e0000 */
[C---:B------:R-:W-:Y:S01]  /*8bd0*/  ISETP.GE.OR P2, PT, R0.reuse, R9, P0 ;  /* 0x000000090000720c */ /* 0x040fe20000746670 */
[----:B------:R-:W-:-:S05]  /*8be0*/  VIADD R0, R0, 0x8 ;  /* 0x0000000800007836 */ /* 0x000fca0000000000 */
[----:B------:R-:W-:-:S07]  /*8bf0*/  ISETP.GE.OR P0, PT, R0, R9, P0 ;  /* 0x000000090000720c */ /* 0x000fce0000706670 */
[----:B0-----:R0:W-:Y:S06]  /*8c00*/  @!P2 ST.E desc[UR40][R4.64], R13 ;  /* 0x0000000d0400a985 */ /* 0x0011ec000c101928 */
[----:B-1----:R0:W-:Y:S02]  /*8c10*/  @!P0 ST.E desc[UR40][R6.64], R12 ;  /* 0x0000000c06008985 */ /* 0x0021e4000c101928 */
.L_x_3413:
[----:B------:R-:W-:Y:S05]  /*8c20*/  @P1 BRA `(.L_x_3414) ;  /* 0x0000001000541947 */ /* 0x000fea0003800000 */
[----:B------:R-:W1:Y:S01]  /*8c30*/  S2R R0, SR_TID.X ;  /* 0x0000000000007919 */ /* 0x000e620000002100 */
[----:B------:R-:W2:Y:S01]  /*8c40*/  LDC R80, c[0x0][0xbe8] ;  /* 0x0002fa00ff507b82 */ /* 0x000ea20000000800 */
[----:B------:R-:W-:Y:S01]  /*8c50*/  ULDC UR14, c[0x0][0xac8] ;  /* 0x0002b200000e7ab9 */ /* 0x000fe20000000800 */
[----:B------:R-:W-:Y:S01]  /*8c60*/  ULDC.64 UR12, c[0x0][0xaa0] ;  /* 0x0002a800000c7ab9 */ /* 0x000fe20000000a00 */
[----:B-1----:R-:W-:-:S05]  /*8c70*/  VIADD R0, R0, 0xffffff80 ;  /* 0xffffff8000007836 */ /* 0x002fca0000000000 */
[----:B------:R-:W-:-:S04]  /*8c80*/  SHF.R.S32.HI R3, RZ, 0x1f, R0 ;  /* 0x0000001fff037819 */ /* 0x000fc80000011400 */
[----:B------:R-:W-:-:S04]  /*8c90*/  LEA.HI R20, R3, R0, RZ, 0x3 ;  /* 0x0000000003147211 */ /* 0x000fc800078f18ff */
[----:B------:R-:W-:-:S05]  /*8ca0*/  SHF.R.S32.HI R3, RZ, 0x3, R20 ;  /* 0x00000003ff037819 */ /* 0x000fca0000011414 */
[----:B0-----:R-:W-:-:S04]  /*8cb0*/  IMAD R5, R3, 0x40, R2 ;  /* 0x0000004003057824 */ /* 0x001fc800078e0202 */
[----:B------:R-:W-:-:S03]  /*8cc0*/  IMAD.WIDE R14, R5, 0x2, R14 ;  /* 0x00000002050e7825 */ /* 0x000fc600078e020e */
[C---:B------:R-:W-:Y:S02]  /*8cd0*/  IADD3 R33, P0, R14.reuse, 0x5000, RZ ;  /* 0x000050000e217810 */ /* 0x040fe40007f1e0ff */
[C---:B------:R-:W-:Y:S02]  /*8ce0*/  IADD3 R41, P2, R14.reuse, 0x7000, RZ ;  /* 0x000070000e297810 */ /* 0x040fe40007f5e0ff */
[----:B------:R-:W-:Y:S02]  /*8cf0*/  LOP3.LUT R32, R33, 0x380, RZ, 0xc0, !PT ;  /* 0x0000038021207812 */ /* 0x000fe400078ec0ff */
[----:B------:R-:W-:Y:S02]  /*8d00*/  IADD3 R37, P1, R14, 0x6000, RZ ;  /* 0x000060000e257810 */ /* 0x000fe40007f3e0ff */
[----:B------:R-:W-:Y:S02]  /*8d10*/  LOP3.LUT R40, R41, 0x380, RZ, 0xc0, !PT ;  /* 0x0000038029287812 */ /* 0x000fe400078ec0ff */
[----:B------:R-:W-:-:S02]  /*8d20*/  SHF.R.U64 R32, R32, 0x3, RZ ;  /* 0x0000000320207819 */ /* 0x000fc400000012ff */
[----:B------:R-:W-:Y:S02]  /*8d30*/  LOP3.LUT R36, R37, 0x380, RZ, 0xc0, !PT ;  /* 0x0000038025247812 */ /* 0x000fe400078ec0ff */
[----:B------:R-:W-:Y:S02]  /*8d40*/  SHF.R.U64 R40, R40, 0x3, RZ ;  /* 0x0000000328287819 */ /* 0x000fe400000012ff */
[----:B------:R-:W-:Y:S01]  /*8d50*/  LOP3.LUT R32, R32, R33, RZ, 0x3c, !PT ;  /* 0x0000002120207212 */ /* 0x000fe200078e3cff */
[--C-:B------:R-:W-:Y:S01]  /*8d60*/  IMAD.X R33, RZ, RZ, R15.reuse, P0 ;  /* 0x000000ffff217224 */ /* 0x100fe200000e060f */
[----:B------:R-:W-:Y:S02]  /*8d70*/  SHF.R.U64 R36, R36, 0x3, RZ ;  /* 0x0000000324247819 */ /* 0x000fe400000012ff */
[----:B------:R-:W-:Y:S02]  /*8d80*/  IADD3 R61, P0, R14, 0xc000, RZ ;  /* 0x0000c0000e3d7810 */ /* 0x000fe40007f1e0ff */
[----:B------:R-:W-:Y:S01]  /*8d90*/  LOP3.LUT R40, R40, R41, RZ, 0x3c, !PT ;  /* 0x0000002928287212 */ /* 0x000fe200078e3cff */
[--C-:B------:R-:W-:Y:S01]  /*8da0*/  IMAD.X R41, RZ, RZ, R15.reuse, P2 ;  /* 0x000000ffff297224 */ /* 0x100fe200010e060f */
[----:B------:R-:W-:Y:S01]  /*8db0*/  IADD3 R69, P2, R14, 0xe000, RZ ;  /* 0x0000e0000e457810 */ /* 0x000fe20007f5e0ff */
[----:B------:R-:W-:Y:S01]  /*8dc0*/  UIMAD UR18, UR18, UR12, URZ ;  /* 0x0000000c121272a4 */ /* 0x000fe2000f8e023f */
[----:B------:R-:W-:Y:S01]  /*8dd0*/  LOP3.LUT R36, R36, R37, RZ, 0x3c, !PT ;  /* 0x0000002524247212 */ /* 0x000fe200078e3cff */
[----:B------:R-:W-:Y:S01]  /*8de0*/  IMAD.X R37, RZ, RZ, R15, P1 ;  /* 0x000000ffff257224 */ /* 0x000fe200008e060f */
[----:B------:R-:W-:Y:S01]  /*8df0*/  LOP3.LUT R60, R61, 0x380, RZ, 0xc0, !PT ;  /* 0x000003803d3c7812 */ /* 0x000fe200078ec0ff */
[----:B------:R-:W-:Y:S01]  /*8e00*/  UIMAD.WIDE.U32 UR10, UR4, UR12, URZ ;  /* 0x0000000c040a72a5 */ /* 0x000fe2000f8e003f */
[----:B------:R-:W-:Y:S01]  /*8e10*/  IADD3 R65, P1, R14, 0xd000, RZ ;  /* 0x0000d0000e417810 */ /* 0x000fe20007f3e0ff */
[----:B------:R-:W-:Y:S01]  /*8e20*/  IMAD.U32 R81, RZ, RZ, UR43 ;  /* 0x0000002bff517e24 */ /* 0x000fe2000f8e00ff */
[----:B------:R-:W-:-:S02]  /*8e30*/  LOP3.LUT R68, R69, 0x380, RZ, 0xc0, !PT ;  /* 0x0000038045447812 */ /* 0x000fc400078ec0ff */
[----:B------:R-:W-:Y:S02]  /*8e40*/  LOP3.LUT R77, R20, 0xfffffff8, RZ, 0xc0, !PT ;  /* 0xfffffff8144d7812 */ /* 0x000fe400078ec0ff */
[C---:B------:R-:W-:Y:S02]  /*8e50*/  IADD3 R9, P3, R14.reuse, 0x1000, RZ ;  /* 0x000010000e097810 */ /* 0x040fe40007f7e0ff */
[C---:B------:R-:W-:Y:S02]  /*8e60*/  IADD3 R13, P4, R14.reuse, 0x2000, RZ ;  /* 0x000020000e0d7810 */ /* 0x040fe40007f9e0ff */
[C---:B------:R-:W-:Y:S02]  /*8e70*/  IADD3 R25, P5, R14.reuse, 0x3000, RZ ;  /* 0x000030000e197810 */ /* 0x040fe40007fbe0ff */
[----:B------:R-:W-:Y:S01]  /*8e80*/  IADD3 R29, P6, R14, 0x4000, RZ ;  /* 0x000040000e1d7810 */ /* 0x000fe20007fde0ff */
[----:B------:R-:W-:Y:S01]  /*8e90*/  UIMAD UR18, UR4, UR13, UR18 ;  /* 0x0000000d041272a4 */ /* 0x000fe2000f8e0212 */
[----:B------:R-:W-:Y:S01]  /*8ea0*/  SHF.R.U64 R60, R60, 0x3, RZ ;  /* 0x000000033c3c7819 */ /* 0x000fe200000012ff */
[----:B------:R-:W5:Y:S01]  /*8eb0*/  LD.E.128 R32, desc[UR40][R32.64] ;  /* 0x0000002820207980 */ /* 0x000f62000c101d00 */
[----:B------:R-:W-:Y:S01]  /*8ec0*/  LOP3.LUT R64, R65, 0x380, RZ, 0xc0, !PT ;  /* 0x0000038041407812 */ /* 0x000fe200078ec0ff */
[----:B------:R-:W-:Y:S01]  /*8ed0*/  ULDC.64 UR12, c[0x0][0xae8] ;  /* 0x0002ba00000c7ab9 */ /* 0x000fe20000000a00 */
[----:B------:R-:W-:Y:S01]  /*8ee0*/  SHF.R.U64 R68, R68, 0x3, RZ ;  /* 0x0000000344447819 */ /* 0x000fe200000012ff */
[----:B------:R-:W5:Y:S01]  /*8ef0*/  LD.E.128 R36, desc[UR40][R36.64] ;  /* 0x0000002824247980 */ /* 0x000f62000c101d00 */
[----:B------:R-:W-:Y:S01]  /*8f00*/  LOP3.LUT R60, R60, R61, RZ, 0x3c, !PT ;  /* 0x0000003d3c3c7212 */ /* 0x000fe200078e3cff */
[----:B------:R-:W-:Y:S01]  /*8f10*/  IMAD.X R61, RZ, RZ, R15, P0 ;  /* 0x000000ffff3d7224 */ /* 0x000fe200000e060f */
[----:B------:R-:W-:Y:S01]  /*8f20*/  SHF.R.U64 R64, R64, 0x3, RZ ;  /* 0x0000000340407819 */ /* 0x000fe200000012ff */
[----:B------:R-:W5:Y:S01]  /*8f30*/  LD.E.128 R40, desc[UR40][R40.64] ;  /* 0x0000002828287980 */ /* 0x000f62000c101d00 */
[----:B------:R-:W-:-:S02]  /*8f40*/  ISETP.GE.AND P0, PT, R192, UR14, PT ;  /* 0x0000000ec0007c0c */ /* 0x000fc4000bf06270 */
[----:B------:R-:W-:Y:S01]  /*8f50*/  LOP3.LUT R68, R68, R69, RZ, 0x3c, !PT ;  /* 0x0000004544447212 */ /* 0x000fe200078e3cff */
[--C-:B------:R-:W-:Y:S01]  /*8f60*/  IMAD.X R69, RZ, RZ, R15.reuse, P2 ;  /* 0x000000ffff457224 */ /* 0x100fe200010e060f */
[----:B--2---:R-:W-:Y:S02]  /*8f70*/  ISETP.NE.AND P2, PT, R80, 0x1, PT ;  /* 0x000000015000780c */ /* 0x004fe40003f45270 */
[----:B------:R-:W-:Y:S02]  /*8f80*/  LOP3.LUT R8, R9, 0x380, RZ, 0xc0, !PT ;  /* 0x0000038009087812 */ /* 0x000fe400078ec0ff */
[----:B------:R-:W-:Y:S02]  /*8f90*/  LOP3.LUT R12, R13, 0x380, RZ, 0xc0, !PT ;  /* 0x000003800d0c7812 */ /* 0x000fe400078ec0ff */
[----:B------:R-:W-:Y:S02]  /*8fa0*/  LOP3.LUT R24, R25, 0x380, RZ, 0xc0, !PT ;  /* 0x0000038019187812 */ /* 0x000fe400078ec0ff */
[----:B------:R-:W-:Y:S01]  /*8fb0*/  LOP3.LUT R28, R29, 0x380, RZ, 0xc0, !PT ;  /* 0x000003801d1c7812 */ /* 0x000fe200078ec0ff */
[----:B------:R-:W-:Y:S01]  /*8fc0*/  UIADD3 UR11, UR11, UR18, URZ ;  /* 0x000000120b0b7290 */ /* 0x000fe2000fffe03f */
[----:B------:R-:W-:Y:S01]  /*8fd0*/  LOP3.LUT R64, R64, R65, RZ, 0x3c, !PT ;  /* 0x0000004140407212 */ /* 0x000fe200078e3cff */
[----:B------:R-:W-:Y:S01]  /*8fe0*/  IMAD.X R65, RZ, RZ, R15, P1 ;  /* 0x000000ffff417224 */ /* 0x000fe200008e060f */
[----:B------:R-:W-:Y:S01]  /*8ff0*/  SEL R76, RZ, 0xffffffff, P0 ;  /* 0xffffffffff4c7807 */ /* 0x000fe20000000000 */
[----:B------:R-:W0:Y:S01]  /*9000*/  @P2 LDC R79, c[0x0][0xbf0] ;  /* 0x0002fc00ff4f2b82 */ /* 0x000e220000000800 */
[----:B------:R-:W-:Y:S01]  /*9010*/  ISETP.GE.AND P1, PT, R2, UR14, PT ;  /* 0x0000000e02007c0c */ /* 0x000fe2000bf26270 */
[----:B------:R-:W-:Y:S01]  /*9020*/  USHF.R.S32.HI UR4, URZ, 0x1f, UR9 ;  /* 0x0000001f3f047899 */ /* 0x000fe20008011409 */
[----:B------:R-:W-:Y:S01]  /*9030*/  SHF.R.U64 R8, R8, 0x3, RZ ;  /* 0x0000000308087819 */ /* 0x000fe200000012ff */
[----:B------:R-:W-:Y:S01]  /*9040*/  IMAD.SHL.U32 R76, R76, 0x2, RZ ;  /* 0x000000024c4c7824 */ /* 0x000fe200078e00ff */
[----:B------:R-:W-:Y:S01]  /*9050*/  SEL R21, RZ, 0x1, P1 ;  /* 0x00000001ff157807 */ /* 0x000fe20000800000 */
[----:B------:R-:W5:Y:S01]  /*9060*/  LD.E.128 R60, desc[UR40][R60.64] ;  /* 0x000000283c3c7980 */ /* 0x000f62000c101d00 */
[----:B------:R-:W-:-:S02]  /*9070*/  ISETP.GE.AND P0, PT, R187, UR14, PT ;  /* 0x0000000ebb007c0c */ /* 0x000fc4000bf06270 */
[----:B------:R-:W-:Y:S01]  /*9080*/  LOP3.LUT R21, R76, 0x2, R21, 0xe2, !PT ;  /* 0x000000024c157812 */ /* 0x000fe200078ee215 */
[----:B------:R-:W-:Y:S01]  /*9090*/  IMAD.IADD R76, R0, 0x1, -R77 ;  /* 0x00000001004c7824 */ /* 0x000fe200078e0a4d */
[----:B------:R-:W-:Y:S01]  /*90a0*/  LOP3.LUT R8, R8, R9, RZ, 0x3c, !PT ;  /* 0x0000000908087212 */ /* 0x000fe200078e3cff */
[----:B------:R-:W1:Y:S01]  /*90b0*/  @P2 LDC R77, c[0x0][0xbec] ;  /* 0x0002fb00ff4d2b82 */ /* 0x000e620000000800 */
[----:B------:R-:W-:Y:S01]  /*90c0*/  SEL R20, RZ, 0xffffffff, P0 ;  /* 0xffffffffff147807 */ /* 0x000fe20000000000 */
[----:B------:R-:W-:Y:S01]  /*90d0*/  IMAD.X R9, RZ, RZ, R15, P3 ;  /* 0x000000ffff097224 */ /* 0x000fe200018e060f */
[----:B------:R-:W-:Y:S01]  /*90e0*/  ISETP.GE.AND P0, PT, R186, UR14, PT ;  /* 0x0000000eba007c0c */ /* 0x000fe2000bf06270 */
[----:B------:R-:W5:Y:S01]  /*90f0*/  LD.E.128 R68, desc[UR40][R68.64] ;  /* 0x0000002844447980 */ /* 0x000f62000c101d00 */
[----:B------:R-:W-:Y:S01]  /*9100*/  IADD3 R45, P3, R14, 0x8000, RZ ;  /* 0x000080000e2d7810 */ /* 0x000fe20007f7e0ff */
[----:B------:R-:W-:Y:S01]  /*9110*/  IMAD.SHL.U32 R20, R20, 0x4, RZ ;  /* 0x0000000414147824 */ /* 0x000fe200078e00ff */
[----:B------:R-:W-:-:S02]  /*9120*/  SEL R0, RZ, 0xffffffff, P0 ;  /* 0xffffffffff007807 */ /* 0x000fc40000000000 */
[----:B------:R-:W-:Y:S02]  /*9130*/  SHF.R.U64 R12, R12, 0x3, RZ ;  /* 0x000000030c0c7819 */ /* 0x000fe400000012ff */
[----:B------:R-:W-:Y:S02]  /*9140*/  SHF.R.U64 R24, R24, 0x3, RZ ;  /* 0x0000000318187819 */ /* 0x000fe400000012ff */
[----:B------:R-:W-:Y:S01]  /*9150*/  SHF.R.U64 R28, R28, 0x3, RZ ;  /* 0x000000031c1c7819 */ /* 0x000fe200000012ff */
[----:B------:R-:W-:Y:S01]  /*9160*/  UIMAD.WIDE.U32 UR10, UR44, UR12, UR10 ;  /* 0x0000000c2c0a72a5 */ /* 0x000fe2000f8e000a */
[----:B------:R-:W-:Y:S01]  /*9170*/  LOP3.LUT R44, R45, 0x380, RZ, 0xc0, !PT ;  /* 0x000003802d2c7812 */ /* 0x000fe200078ec0ff */
[----:B------:R-:W5:Y:S01]  /*9180*/  LD.E.128 R8, desc[UR40][R8.64] ;  /* 0x0000002808087980 */ /* 0x000f62000c101d00 */
[----:B------:R-:W-:Y:S01]  /*9190*/  LOP3.LUT R21, R20, 0x4, R21, 0xe2, !PT ;  /* 0x0000000414157812 */ /* 0x000fe200078ee215 */
[----:B------:R-:W-:Y:S01]  /*91a0*/  IMAD.SHL.U32 R20, R0, 0x8, RZ ;  /* 0x0000000800147824 */ /* 0x000fe200078e00ff */
[----:B------:R-:W-:Y:S01]  /*91b0*/  SHF.R.U64 R44, R44, 0x3, RZ ;  /* 0x000000032c2c7819 */ /* 0x000fe200000012ff */
[----:B------:R-:W-:Y:S01]  /*91c0*/  IMAD R0, R76, 0x20, R3 ;  /* 0x000000204c007824 */ /* 0x000fe200078e0203 */
[----:B------:R-:W-:Y:S01]  /*91d0*/  ISETP.GE.AND P0, PT, R185, UR14, PT ;  /* 0x0000000eb9007c0c */ /* 0x000fe2000bf06270 */
[----:B------:R-:W5:Y:S01]  /*91e0*/  LD.E.128 R64, desc[UR40][R64.64] ;  /* 0x0000002840407980 */ /* 0x000f62000c101d00 */
[----:B------:R-:W-:Y:S01]  /*91f0*/  LOP3.LUT R12, R12, R13, RZ, 0x3c, !PT ;  /* 0x0000000d0c0c7212 */ /* 0x000fe200078e3cff */
[----:B------:R-:W-:Y:S01]  /*9200*/  IMAD R78, R81, 0x40, R0 ;  /* 0x00000040514e7824 */ /* 0x000fe200078e0200 */
[----:B------:R-:W-:Y:S01]  /*9210*/  LOP3.LUT R24, R24, R25, RZ, 0x3c, !PT ;  /* 0x0000001918187212 */ /* 0x000fe200078e3cff */
[--C-:B------:R-:W-:Y:S01]  /*9220*/  IMAD.X R13, RZ, RZ, R15.reuse, P4 ;  /* 0x000000ffff0d7224 */ /* 0x100fe200020e060f */
[----:B------:R-:W-:Y:S01]  /*9230*/  LOP3.LUT R28, R28, R29, RZ, 0x3c, !PT ;  /* 0x0000001d1c1c7212 */ /* 0x000fe200078e3cff */
[--C-:B------:R-:W-:Y:S01]  /*9240*/  IMAD.X R25, RZ, RZ, R15.reuse, P5 ;  /* 0x000000ffff197224 */ /* 0x100fe200028e060f */
[----:B------:R-:W-:Y:S01]  /*9250*/  LOP3.LUT R44, R44, R45, RZ, 0x3c, !PT ;  /* 0x0000002d2c2c7212 */ /* 0x000fe200078e3cff */
[----:B------:R-:W-:Y:S01]  /*9260*/  IMAD.X R29, RZ, RZ, R15, P6 ;  /* 0x000000ffff1d7224 */ /* 0x000fe200030e060f */
[----:B------:R-:W-:Y:S01]  /*9270*/  LOP3.LUT R21, R20, 0x8, R21, 0xe2, !PT ;  /* 0x0000000814157812 */ /* 0x000fe200078ee215 */
[----:B------:R-:W-:Y:S01]  /*9280*/  IMAD.X R45, RZ, RZ, R15, P3 ;  /* 0x000000ffff2d7224 */ /* 0x000fe200018e060f */
[C---:B------:R-:W-:Y:S01]  /*9290*/  IADD3 R49, P4, R14.reuse, 0x9000, RZ ;  /* 0x000090000e317810 */ /* 0x040fe20007f9e0ff */
[----:B------:R-:W-:Y:S01]  /*92a0*/  UIMAD UR11, UR44, UR13, UR11 ;  /* 0x0000000d2c0b72a4 */ /* 0x000fe2000f8e020b */
[----:B------:R-:W-:Y:S01]  /*92b0*/  IADD3 R53, P5, R14, 0xa000, RZ ;  /* 0x0000a0000e357810 */ /* 0x000fe20007fbe0ff */
[----:B-1----:R-:W-:Y:S01]  /*92c0*/  @P2 IMAD.HI.U32 R0, R78, R77, RZ ;  /* 0x0000004d4e002227 */ /* 0x002fe200078e00ff */
[C---:B------:R-:W-:Y:S01]  /*92d0*/  IADD3 R57, P6, R14.reuse, 0xb000, RZ ;  /* 0x0000b0000e397810 */ /* 0x040fe20007fde0ff */
[----:B------:R-:W-:Y:S01]  /*92e0*/  ULDC.64 UR12, c[0x0][0xaf0] ;  /* 0x0002bc00000c7ab9 */ /* 0x000fe20000000a00 */
[----:B------:R-:W-:Y:S01]  /*92f0*/  SEL R20, RZ, 0xffffffff, P0 ;  /* 0xffffffffff147807 */ /* 0x000fe20000000000 */
[----:B------:R-:W5:Y:S01]  /*9300*/  LD.E.128 R24, desc[UR40][R24.64] ;  /* 0x0000002818187980 */ /* 0x000f62000c101d00 */
[----:B------:R-:W-:Y:S01]  /*9310*/  IADD3 R7, P3, R14, 0xf000, RZ ;  /* 0x0000f0000e077810 */ /* 0x000fe20007f7e0ff */
[----:B------:R-:W-:Y:S01]  /*9320*/  UIMAD UR4, UR4, UR12, URZ ;  /* 0x0000000c040472a4 */ /* 0x000fe2000f8e023f */
[----:B------:R-:W-:Y:S01]  /*9330*/  ISETP.GE.AND P0, PT, R184, UR14, PT ;  /* 0x0000000eb8007c0c */ /* 0x000fe2000bf06270 */
[----:B------:R-:W-:Y:S01]  /*9340*/  IMAD.SHL.U32 R76, R20, 0x10, RZ ;  /* 0x00000010144c7824 */ /* 0x000fe200078e00ff */
[----:B------:R-:W-:Y:S01]  /*9350*/  LOP3.LUT R48, R49, 0x380, RZ, 0xc0, !PT ;  /* 0x0000038031307812 */ /* 0x000fe200078ec0ff */
[----:B------:R-:W5:Y:S01]  /*9360*/  LD.E.128 R28, desc[UR40][R28.64] ;  /* 0x000000281c1c7980 */ /* 0x000f62000c101d00 */
[----:B------:R-:W-:-:S02]  /*9370*/  LOP3.LUT R52, R53, 0x380, RZ, 0xc0, !PT ;  /* 0x0000038035347812 */ /* 0x000fc400078ec0ff */
[----:B------:R-:W-:Y:S02]  /*9380*/  LOP3.LUT R56, R57, 0x380, RZ, 0xc0, !PT ;  /* 0x0000038039387812 */ /* 0x000fe400078ec0ff */
[----:B------:R-:W-:Y:S01]  /*9390*/  LOP3.LUT R5, R14, 0x380, RZ, 0xc0, !PT ;  /* 0x000003800e057812 */ /* 0x000fe200078ec0ff */
[----:B------:R-:W-:Y:S01]  /*93a0*/  IMAD.MOV.U32 R77, RZ, RZ, R78 ;  /* 0x000000ffff4d7224 */ /* 0x000fe200078e004e */
[----:B------:R-:W-:Y:S01]  /*93b0*/  LOP3.LUT R6, R7, 0x380, RZ, 0xc0, !PT ;  /* 0x0000038007067812 */ /* 0x000fe200078ec0ff */
[----:B------:R-:W-:Y:S01]  /*93c0*/  UIMAD.WIDE.U32 UR10, UR9, UR12, UR10 ;  /* 0x0000000c090a72a5 */ /* 0x000fe2000f8e000a */
[----:B------:R-:W-:Y:S01]  /*93d0*/  SEL R20, RZ, 0xffffffff, P0 ;  /* 0xffffffffff147807 */ /* 0x000fe20000000000 */
[----:B------:R-:W-:Y:S01]  /*93e0*/  UIMAD UR4, UR9, UR13, UR4 ;  /* 0x0000000d090472a4 */ /* 0x000fe2000f8e0204 */
[----:B0-----:R-:W-:Y:S01]  /*93f0*/  @P2 SHF.R.U32.HI R77, RZ, R79, R0 ;  /* 0x0000004fff4d2219 */ /* 0x001fe20000011600 */
[----:B------:R-:W-:Y:S01]  /*9400*/  IMAD.X R73, RZ, RZ, R15, P3 ;  /* 0x000000ffff497224 */ /* 0x000fe200018e060f */
[----:B------:R-:W-:Y:S01]  /*9410*/  SHF.R.U64 R48, R48, 0x3, RZ ;  /* 0x0000000330307819 */ /* 0x000fe200000012ff */
[----:B------:R-:W5:Y:S01]  /*9420*/  LD.E.128 R44, desc[UR40][R44.64] ;  /* 0x000000282c2c7980 */ /* 0x000f62000c101d00 */
[----:B------:R-:W-:-:S02]  /*9430*/  SHF.R.U64 R52, R52, 0x3, RZ ;  /* 0x0000000334347819 */ /* 0x000fc400000012ff */
[----:B------:R-:W-:Y:S02]  /*9440*/  SHF.R.U64 R56, R56, 0x3, RZ ;  /* 0x0000000338387819 */ /* 0x000fe400000012ff */
[----:B------:R-:W-:Y:S02]  /*9450*/  SHF.R.U64 R5, R5, 0x3, RZ ;  /* 0x0000000305057819 */ /* 0x000fe400000012ff */
[----:B------:R-:W-:Y:S02]  /*9460*/  SHF.R.U64 R6, R6, 0x3, RZ ;  /* 0x0000000306067819 */ /* 0x000fe400000012ff */
[----:B------:R-:W-:Y:S01]  /*9470*/  LOP3.LUT R0, R76, 0x10, R21, 0xe2, !PT ;  /* 0x000000104c007812 */ /* 0x000fe200078ee215 */
[----:B------:R-:W-:Y:S01]  /*9480*/  UIADD3 UR4, UR11, UR4, URZ ;  /* 0x000000040b047290 */ /* 0x000fe2000fffe03f */
[--C-:B------:R-:W-:Y:S01]  /*9490*/  SHF.R.S32.HI R76, RZ, 0x1f, R77.reuse ;  /* 0x0000001fff4c7819 */ /* 0x100fe2000001144d */
[----:B------:R-:W-:Y:S01]  /*94a0*/  IMAD.SHL.U32 R81, R20, 0x20, RZ ;  /* 0x0000002014517824 */ /* 0x000fe200078e00ff */
        /* <DEDUP_REMOVED lines=9> */
[----:B------:R-:W-:Y:S01]  /*9540*/  IMAD.MOV.U32 R5, RZ, RZ, R15 ;  /* 0x000000ffff057224 */ /* 0x000fe200078e000f */
[----:B------:R-:W5:Y:S01]  /*9550*/  LD.E.128 R48, desc[UR40][R48.64] ;  /* 0x0000002830307980 */ /* 0x000f62000c101d00 */
[----:B------:R-:W-:-:S02]  /*9560*/  IMAD.U32 R20, RZ, RZ, UR10 ;  /* 0x0000000aff147e24 */ /* 0x000fc4000f8e00ff */
[----:B------:R-:W-:Y:S01]  /*9570*/  IMAD.U32 R21, RZ, RZ, UR11 ;  /* 0x0000000bff157e24 */ /* 0x000fe2000f8e00ff */
[----:B------:R-:W-:Y:S01]  /*9580*/  ULDC.64 UR10, c[0x0][0xae0] ;  /* 0x0002b800000a7ab9 */ /* 0x000fe20000000a00 */
[----:B------:R-:W-:Y:S01]  /*9590*/  IMAD R79, R80, R79, R78 ;  /* 0x0000004f504f7224 */ /* 0x000fe200078e024e */
[----:B------:R-:W5:Y:S01]  /*95a0*/  LD.E.128 R4, desc[UR40][R4.64] ;  /* 0x0000002804047980 */ /* 0x000f62000c101d00 */
[----:B------:R-:W-:Y:S01]  /*95b0*/  IMAD R76, R76, UR10, RZ ;  /* 0x0000000a4c4c7c24 */ /* 0x000fe2000f8e02ff */
[----:B------:R-:W-:Y:S01]  /*95c0*/  LOP3.LUT R0, R81, 0x20, R0, 0xe2, !PT ;  /* 0x0000002051007812 */ /* 0x000fe200078ee200 */
[----:B------:R-:W-:Y:S01]  /*95d0*/  IMAD.U32 R21, RZ, RZ, UR4 ;  /* 0x00000004ff157e24 */ /* 0x000fe2000f8e00ff */
[----:B------:R-:W5:Y:S01]  /*95e0*/  LD.E.128 R12, desc[UR40][R12.64] ;  /* 0x000000280c0c7980 */ /* 0x000f62000c101d00 */
[----:B------:R-:W-:Y:S01]  /*95f0*/  IMAD R81, R77, UR11, R76 ;  /* 0x0000000b4d517c24 */ /* 0x000fe2000f8e024c */
[----:B------:R-:W-:Y:S02]  /*9600*/  ISETP.GE.AND P0, PT, R226, UR14, PT ;  /* 0x0000000ee2007c0c */ /* 0x000fe4000bf06270 */
[----:B------:R-:W5:Y:S01]  /*9610*/  LD.E.128 R52, desc[UR40][R52.64] ;  /* 0x0000002834347980 */ /* 0x000f62000c101d00 */
[----:B------:R-:W-:-:S03]  /*9620*/  SHF.R.S32.HI R76, RZ, 0x1f, R79 ;  /* 0x0000001fff4c7819 */ /* 0x000fc6000001144f */
[----:B------:R-:W5:Y:S01]  /*9630*/  LD.E.128 R56, desc[UR40][R56.64] ;  /* 0x0000002838387980 */ /* 0x000f62000c101d00 */
[----:B------:R-:W-:Y:S01]  /*9640*/  IMAD.WIDE.U32 R20, R77, UR10, R20 ;  /* 0x0000000a4d147c25 */ /* 0x000fe2000f8e0014 */
[----:B------:R-:W-:Y:S02]  /*9650*/  ULDC.64 UR10, c[0x0][0xad8] ;  /* 0x0002b600000a7ab9 */ /* 0x000fe40000000a00 */
[----:B------:R-:W5:Y:S01]  /*9660*/  LD.E.128 R72, desc[UR40][R72.64] ;  /* 0x0000002848487980 */ /* 0x000f62000c101d00 */
[----:B------:R-:W-:Y:S01]  /*9670*/  IMAD.U32 R88, RZ, RZ, UR43 ;  /* 0x0000002bff587e24 */ /* 0x000fe2000f8e00ff */
[----:B------:R-:W-:Y:S01]  /*9680*/  @!PT LDS RZ, [RZ] ;  /* 0x00000000fffff984 */ /* 0x000fe20000000800 */
[----:B------:R-:W-:Y:S01]  /*9690*/  @!PT LDS RZ, [RZ] ;  /* 0x00000000fffff984 */ /* 0x000fe20000000800 */
[----:B------:R-:W-:Y:S01]  /*96a0*/  @!PT LDS RZ, [RZ] ;  /* 0x00000000fffff984 */ /* 0x000fe20000000800 */
[----:B------:R-:W-:Y:S01]  /*96b0*/  @!PT LDS RZ, [RZ] ;  /* 0x00000000fffff984 */ /* 0x000fe20000000800 */
[----:B------:R0:W-:Y:S06]  /*96c0*/  MEMBAR.ALL.CTA ;  /* 0x0000000000007992 */ /* 0x0001ec0000008000 */
[----:B0-----:R-:W0:Y:S01]  /*96d0*/  FENCE.VIEW.ASYNC.S ;  /* 0x00000000000073c6 */ /* 0x001e220000000000 */
[----:B------:R-:W-:Y:S01]  /*96e0*/  SEL R77, RZ, 0x40, P0 ;  /* 0x00000040ff4d7807 */ /* 0x000fe20000000000 */
[----:B------:R-:W-:Y:S01]  /*96f0*/  IMAD.IADD R21, R21, 0x1, R81 ;  /* 0x0000000115157824 */ /* 0x000fe200078e0251 */
[----:B------:R-:W-:Y:S01]  /*9700*/  ISETP.GE.AND P0, PT, R225, UR14, PT ;  /* 0x0000000ee1007c0c */ /* 0x000fe2000bf06270 */
[----:B------:R-:W-:-:S02]  /*9710*/  IMAD R76, R76, UR10, RZ ;  /* 0x0000000a4c4c7c24 */ /* 0x000fc4000f8e02ff */
[----:B------:R-:W-:Y:S02]  /*9720*/  IMAD R88, R88, 0x40, R3 ;  /* 0x0000004058587824 */ /* 0x000fe400078e0203 */
[----:B------:R-:W-:Y:S01]  /*9730*/  IMAD R89, R80, UR8, RZ ;  /* 0x0000000850597c24 */ /* 0x000fe2000f8e02ff */
[----:B------:R-:W-:Y:S01]  /*9740*/  LOP3.LUT R0, R0, R77, RZ, 0xfc, !PT ;  /* 0x0000004d00007212 */ /* 0x000fe200078efcff */
[C---:B------:R-:W-:Y:S01]  /*9750*/  IMAD R77, R79.reuse, UR11, R76 ;  /* 0x0000000b4f4d7c24 */ /* 0x040fe2000f8e024c */
[----:B------:R-:W-:Y:S01]  /*9760*/  UIADD3 UR4, UR38, 0x28c20, URZ ;  /* 0x00028c2026047890 */ /* 0x000fe2000fffe03f */
[----:B------:R-:W-:Y:S01]  /*9770*/  IMAD.WIDE.U32 R20, R79, UR10, R20 ;  /* 0x0000000a4f147c25 */ /* 0x000fe2000f8e0014 */
[----:B------:R-:W-:Y:S01]  /*9780*/  SEL R3, RZ, 0x80, P0 ;  /* 0x00000080ff037807 */ /* 0x000fe20000000000 */
[----:B------:R-:W-:Y:S01]  /*9790*/  ULDC.64 UR10, c[0x0][0xa80] ;  /* 0x0002a000000a7ab9 */ /* 0x000fe20000000a00 */
[----:B------:R-:W-:Y:S01]  /*97a0*/  ISETP.GE.AND P0, PT, R88, R89, PT ;  /* 0x000000595800720c */ /* 0x000fe20003f06270 */
[----:B------:R-:W-:Y:S01]  /*97b0*/  IMAD.IADD R21, R21, 0x1, R77 ;  /* 0x0000000115157824 */ /* 0x000fe200078e024d */
[----:B------:R-:W-:Y:S01]  /*97c0*/  UPRMT UR4, URZ, 0x654, UR4 ;  /* 0x000006543f047896 */ /* 0x000fe20008000004 */
[----:B------:R-:W-:-:S04]  /*97d0*/  LEA R86, P1, R20, UR10, 0x1 ;  /* 0x0000000a14567c11 */ /* 0x000fc8000f8208ff */
[----:B------:R-:W-:Y:S01]  /*97e0*/  LEA.HI.X R87, R20, UR11, R21, 0x1, P1 ;  /* 0x0000000b14577c11 */ /* 0x000fe200088f0c15 */
[----:B------:R-:W-:Y:S01]  /*97f0*/  BSSY B1, `(.L_x_3415) ;  /* 0x000002c000017945 */ /* 0x000fe20003800000 */
[----:B0-----:R0:W1:Y:S02]  /*9800*/  SHFL.IDX PT, R20, R86, RZ, 0x181f ;  /* 0x00181fff56147589 */ /* 0x00106400000e0000 */
[----:B------:R-:W-:Y:S02]  /*9810*/  SYNCS.ARRIVE.TRANS64.RED.A1T0 RZ, [UR4], RZ ;  /* 0x000000ffffff79a7 */ /* 0x000fe40008100404 */
[----:B------:R0:W2:Y:S01]  /*9820*/  SHFL.IDX PT, R21, R87, RZ, 0x181f ;  /* 0x00181fff57157589 */ /* 0x0000a200000e0000 */
[----:B------:R-:W-:Y:S02]  /*9830*/  LOP3.LUT R3, R0, R3, RZ, 0xfc, !PT ;  /* 0x0000000300037212 */ /* 0x000fe400078efcff */
[----:B------:R-:W-:Y:S01]  /*9840*/  SHF.R.S32.HI R152, RZ, 0x1f, R192 ;  /* 0x0000001fff987819 */ /* 0x000fe200000114c0 */
[----:B------:R-:W-:Y:S06]  /*9850*/  @P0 BRA `(.L_x_3416) ;  /* 0x0000000000940947 */ /* 0x000fec0003800000 */
[----:B------:R-:W-:Y:S02]  /*9860*/  ISETP.GE.AND P1, PT, R192, UR14, PT ;  /* 0x0000000ec0007c0c */ /* 0x000fe4000bf26270 */
[----:B------:R-:W-:Y:S02]  /*9870*/  ISETP.GE.AND P0, PT, R2, UR14, PT ;  /* 0x0000000e02007c0c */ /* 0x000fe4000bf06270 */
[----:B------:R-:W-:Y:S02]  /*9880*/  ISETP.GE.AND P4, PT, R187, UR14, PT ;  /* 0x0000000ebb007c0c */ /* 0x000fe4000bf86270 */
[----:B------:R-:W-:Y:S02]  /*9890*/  ISETP.GE.AND P3, PT, R186, UR14, PT ;  /* 0x0000000eba007c0c */ /* 0x000fe4000bf66270 */
[----:B------:R-:W-:Y:S02]  /*98a0*/  SHF.R.S32.HI R80, RZ, 0x1f, R187 ;  /* 0x0000001fff507819 */ /* 0x000fe400000114bb */
[----:B------:R-:W-:-:S02]  /*98b0*/  SHF.R.S32.HI R81, RZ, 0x1f, R186 ;  /* 0x0000001fff517819 */ /* 0x000fc400000114ba */
[----:B------:R-:W-:Y:S02]  /*98c0*/  SHF.R.S32.HI R90, RZ, 0x1f, R185 ;  /* 0x0000001fff5a7819 */ /* 0x000fe400000114b9 */
[-C--:B-1----:R-:W-:Y:S01]  /*98d0*/  @!P1 LEA R76, P2, R192, R20.reuse, 0x1 ;  /* 0x00000014c04c9211 */ /* 0x082fe200078408ff */
[----:B--2---:R-:W-:Y:S02]  /*98e0*/  @!P0 IMAD.WIDE R78, R2, 0x2, R20 ;  /* 0x00000002024e8825 */ /* 0x004fe400078e0214 */
[----:B------:R-:W-:Y:S02]  /*98f0*/  @!P4 LEA R84, P5, R187, R20, 0x1 ;  /* 0x00000014bb54c211 */ /* 0x000fe400078a08ff */
[----:B------:R-:W-:Y:S01]  /*9900*/  @!P1 LEA.HI.X R77, R192, R21, R152, 0x1, P2 ;  /* 0x00000015c04d9211 */ /* 0x000fe200010f0c98 */
[----:B-----5:R1:W-:Y:S01]  /*9910*/  @!P0 ST.E.128 desc[UR40][R78.64], R4 ;  /* 0x000000044e008985 */ /* 0x0203e2000c101d28 */
[----:B------:R-:W-:Y:S02]  /*9920*/  ISETP.GE.AND P2, PT, R185, UR14, PT ;  /* 0x0000000eb9007c0c */ /* 0x000fe4000bf46270 */
[----:B------:R-:W-:Y:S01]  /*9930*/  LOP3.LUT P0, RZ, R0, 0x40, RZ, 0xc0, !PT ;  /* 0x0000004000ff7812 */ /* 0x000fe2000780c0ff */
[----:B------:R2:W-:Y:S01]  /*9940*/  @!P1 ST.E.128 desc[UR40][R76.64], R12 ;  /* 0x0000000c4c009985 */ /* 0x0005e2000c101d28 */
[----:B------:R-:W-:-:S02]  /*9950*/  ISETP.GE.AND P1, PT, R184, UR14, PT ;  /* 0x0000000eb8007c0c */ /* 0x000fc4000bf26270 */
[CC--:B------:R-:W-:Y:S02]  /*9960*/  @!P3 LEA R82, P6, R186.reuse, R20.reuse, 0x1 ;  /* 0x00000014ba52b211 */ /* 0x0c0fe400078c08ff */
[-C--:B------:R-:W-:Y:S02]  /*9970*/  @!P4 LEA.HI.X R85, R187, R21.reuse, R80, 0x1, P5 ;  /* 0x00000015bb55c211 */ /* 0x080fe400028f0c50 */
[-C--:B------:R-:W-:Y:S02]  /*9980*/  @!P3 LEA.HI.X R83, R186, R21.reuse, R81, 0x1, P6 ;  /* 0x00000015ba53b211 */ /* 0x080fe400030f0c51 */
[----:B------:R-:W-:Y:S01]  /*9990*/  LOP3.LUT P6, RZ, R3, 0x80, RZ, 0xc0, !PT ;  /* 0x0000008003ff7812 */ /* 0x000fe200078cc0ff */
[----:B------:R3:W-:Y:S01]  /*99a0*/  @!P4 ST.E.128 desc[UR40][R84.64], R28 ;  /* 0x0000001c5400c985 */ /* 0x0007e2000c101d28 */
[C---:B------:R-:W-:Y:S02]  /*99b0*/  @!P2 LEA R80, P5, R185.reuse, R20, 0x1 ;  /* 0x00000014b950a211 */ /* 0x040fe400078a08ff */
[----:B-1----:R-:W-:Y:S01]  /*99c0*/  SHF.R.S32.HI R5, RZ, 0x1f, R184 ;  /* 0x0000001fff057819 */ /* 0x002fe200000114b8 */
[----:B------:R3:W-:Y:S01]  /*99d0*/  @!P3 ST.E.128 desc[UR40][R82.64], R36 ;  /* 0x000000245200b985 */ /* 0x0007e2000c101d28 */
[----:B------:R-:W-:-:S02]  /*99e0*/  @!P2 LEA.HI.X R81, R185, R21, R90, 0x1, P5 ;  /* 0x00000015b951a211 */ /* 0x000fc400028f0c5a */
[CC--:B------:R-:W-:Y:S02]  /*99f0*/  @!P1 LEA R6, P5, R184.reuse, R20.reuse, 0x1 ;  /* 0x00000014b8069211 */ /* 0x0c0fe400078a08ff */
[----:B--2---:R-:W-:Y:S01]  /*9a00*/  SHF.R.S32.HI R15, RZ, 0x1f, R226 ;  /* 0x0000001fff0f7819 */ /* 0x004fe200000114e2 */
[----:B------:R3:W-:Y:S01]  /*9a10*/  @!P2 ST.E.128 desc[UR40][R80.64], R44 ;  /* 0x0000002c5000a985 */ /* 0x0007e2000c101d28 */
[-C--:B------:R-:W-:Y:S02]  /*9a20*/  @!P1 LEA.HI.X R7, R184, R21.reuse, R5, 0x1, P5 ;  /* 0x00000015b8079211 */ /* 0x080fe400028f0c05 */
[C---:B------:R-:W-:Y:S02]  /*9a30*/  @P0 LEA R4, P5, R226.reuse, R20, 0x1 ;  /* 0x00000014e2040211 */ /* 0x040fe400078a08ff */
[----:B------:R-:W-:Y:S01]  /*9a40*/  SHF.R.S32.HI R13, RZ, 0x1f, R225 ;  /* 0x0000001fff0d7819 */ /* 0x000fe200000114e1 */
[----:B------:R3:W-:Y:S01]  /*9a50*/  @!P1 ST.E.128 desc[UR40][R6.64], R52 ;  /* 0x0000003406009985 */ /* 0x0007e2000c101d28 */
[----:B------:R-:W-:-:S02]  /*9a60*/  @P0 LEA.HI.X R5, R226, R21, R15, 0x1, P5 ;  /* 0x00000015e2050211 */ /* 0x000fc400028f0c0f */
[----:B------:R-:W-:-:S03]  /*9a70*/  @P6 LEA R12, P5, R225, R20, 0x1 ;  /* 0x00000014e10c6211 */ /* 0x000fc600078a08ff */
[----:B------:R3:W-:Y:S01]  /*9a80*/  @P0 ST.E.128 desc[UR40][R4.64], R60 ;  /* 0x0000003c04000985 */ /* 0x0007e2000c101d28 */
[----:B------:R-:W-:-:S05]  /*9a90*/  @P6 LEA.HI.X R13, R225, R21, R13, 0x1, P5 ;  /* 0x00000015e10d6211 */ /* 0x000fca00028f0c0d */
[----:B------:R3:W-:Y:S04]  /*9aa0*/  @P6 ST.E.128 desc[UR40][R12.64], R68 ;  /* 0x000000440c006985 */ /* 0x0007e8000c101d28 */
.L_x_3416:
[----:B------:R-:W-:Y:S05]  /*9ab0*/  BSYNC B1 ;  /* 0x0000000000017941 */ /* 0x000fea0003800000 */
.L_x_3415:
[----:B---3-5:R-:W-:Y:S01]  /*9ac0*/  VIADD R6, R88, 0x20 ;  /* 0x0000002058067836 */ /* 0x028fe20000000000 */
[----:B------:R3:W4:Y:S04]  /*9ad0*/  SHFL.IDX PT, R5, R87, 0x1, 0x181f ;  /* 0x00381f0057057f89 */ /* 0x00072800000e0000 */
[----:B------:R-:W-:Y:S01]  /*9ae0*/  ISETP.GE.AND P0, PT, R6, R89, PT ;  /* 0x000000590600720c */ /* 0x000fe20003f06270 */
[----:B------:R3:W0:-:S12]  /*9af0*/  SHFL.IDX PT, R4, R86, 0x1, 0x181f ;  /* 0x00381f0056047f89 */ /* 0x00061800000e0000 */
[----:B---3--:R-:W-:Y:S05]  /*9b00*/  @P0 BRA `(.L_x_3417) ;  /* 0x0000002800040947 */ /* 0x008fea0003800000 */
[----:B------:R-:W-:Y:S02]  /*9b10*/  ISETP.GE.AND P0, PT, R192, UR14, PT ;  /* 0x0000000ec0007c0c */ /* 0x000fe4000bf06270 */
[----:B------:R-:W-:Y:S02]  /*9b20*/  ISETP.GE.AND P5, PT, R2, UR14, PT ;  /* 0x0000000e02007c0c */ /* 0x000fe4000bfa6270 */
[----:B------:R-:W-:Y:S02]  /*9b30*/  ISETP.GE.AND P2, PT, R187, UR14, PT ;  /* 0x0000000ebb007c0c */ /* 0x000fe4000bf46270 */
[----:B------:R-:W-:Y:S02]  /*9b40*/  ISETP.GE.AND P1, PT, R186, UR14, PT ;  /* 0x0000000eba007c0c */ /* 0x000fe4000bf26270 */
[----:B------:R-:W-:Y:S02]  /*9b50*/  ISETP.GE.AND P3, PT, R185, UR14, PT ;  /* 0x0000000eb9007c0c */ /* 0x000fe4000bf66270 */
[----:B------:R-:W-:-:S02]  /*9b60*/  SHF.R.S32.HI R15, RZ, 0x1f, R187 ;  /* 0x0000001fff0f7819 */ /* 0x000fc400000114bb */
[----:B--2---:R-:W-:Y:S02]  /*9b70*/  SHF.R.S32.HI R21, RZ, 0x1f, R186 ;  /* 0x0000001fff157819 */ /* 0x004fe400000114ba */
[----:B0-----:R-:W-:Y:S01]  /*9b80*/  @!P0 LEA R12, P4, R192, R4, 0x1 ;  /* 0x00000004c00c8211 */ /* 0x001fe200078808ff */
[----:B----4-:R-:W-:Y:S01]  /*9b90*/  @!P5 IMAD.WIDE R6, R2, 0x2, R4 ;  /* 0x000000020206d825 */ /* 0x010fe200078e0204 */
[----:B------:R-:W-:Y:S02]  /*9ba0*/  SHF.R.S32.HI R31, RZ, 0x1f, R184 ;  /* 0x0000001fff1f7819 */ /* 0x000fe400000114b8 */
[----:B------:R-:W-:Y:S02]  /*9bb0*/  @!P0 LEA.HI.X R13, R192, R5, R152, 0x1, P4 ;  /* 0x00000005c00d8211 */ /* 0x000fe400020f0c98 */
[----:B------:R-:W-:Y:S01]  /*9bc0*/  ISETP.GE.AND P4, PT, R184, UR14, PT ;  /* 0x0000000eb8007c0c */ /* 0x000fe2000bf86270 */
[----:B------:R0:W-:Y:S01]  /*9bd0*/  @!P5 ST.E.128 desc[UR40][R6.64], R8 ;  /* 0x000000080600d985 */ /* 0x0001e2000c101d28 */
[----:B------:R-:W-:-:S02]  /*9be0*/  LOP3.LUT P5, RZ, R0, 0x40, RZ, 0xc0, !PT ;  /* 0x0000004000ff7812 */ /* 0x000fc400078ac0ff */
[CC--:B------:R-:W-:Y:S01]  /*9bf0*/  @!P2 LEA R14, P6, R187.reuse, R4.reuse, 0x1 ;  /* 0x00000004bb0ea211 */ /* 0x0c0fe200078c08ff */
[----:B------:R3:W-:Y:S01]  /*9c00*/  @!P0 ST.E.128 desc[UR40][R12.64], R24 ;  /* 0x000000180c008985 */ /* 0x0007e2000c101d28 */
[----:B------:R-:W-:Y:S02]  /*9c10*/  SHF.R.S32.HI R0, RZ, 0x1f, R185 ;  /* 0x0000001fff007819 */ /* 0x000fe400000114b9 */
[----:B------:R-:W-:Y:S02]  /*9c20*/  @!P2 LEA.HI.X R15, R187, R5, R15, 0x1, P6 ;  /* 0x00000005bb0fa211 */ /* 0x000fe400030f0c0f */
[-C--:B-1----:R-:W-:Y:S02]  /*9c30*/  @!P1 LEA R20, P6, R186, R4.reuse, 0x1 ;  /* 0x00000004ba149211 */ /* 0x082fe400078c08ff */
[----:B------:R-:W-:Y:S01]  /*9c40*/  SHF.R.S32.HI R37, RZ, 0x1f, R226 ;  /* 0x0000001fff257819 */ /* 0x000fe200000114e2 */
[----:B------:R3:W-:Y:S01]  /*9c50*/  @!P2 ST.E.128 desc[UR40][R14.64], R32 ;  /* 0x000000200e00a985 */ /* 0x0007e2000c101d28 */
[----:B------:R-:W-:-:S02]  /*9c60*/  @!P3 LEA R28, P2, R185, R4, 0x1 ;  /* 0x00000004b91cb211 */ /* 0x000fc400078408ff */
[-C--:B------:R-:W-:Y:S02]  /*9c70*/  @!P4 LEA R30, P0, R184, R4.reuse, 0x1 ;  /* 0x00000004b81ec211 */ /* 0x080fe400078008ff */
[-C--:B------:R-:W-:Y:S02]  /*9c80*/  @!P1 LEA.HI.X R21, R186, R5.reuse, R21, 0x1, P6 ;  /* 0x00000005ba159211 */ /* 0x080fe400030f0c15 */
[----:B0-----:R-:W-:Y:S02]  /*9c90*/  @P5 LEA R6, P6, R226, R4, 0x1 ;  /* 0x00000004e2065211 */ /* 0x001fe400078c08ff */
[-C--:B------:R-:W-:Y:S01]  /*9ca0*/  @!P3 LEA.HI.X R29, R185, R5.reuse, R0, 0x1, P2 ;  /* 0x00000005b91db211 */ /* 0x080fe200010f0c00 */
[----:B------:R3:W-:Y:S01]  /*9cb0*/  @!P1 ST.E.128 desc[UR40][R20.64], R40 ;  /* 0x0000002814009985 */ /* 0x0007e2000c101d28 */
[-C--:B------:R-:W-:Y:S02]  /*9cc0*/  @!P4 LEA.HI.X R31, R184, R5.reuse, R31, 0x1, P0 ;  /* 0x00000005b81fc211 */ /* 0x080fe400000f0c1f */
[----:B------:R-:W-:Y:S01]  /*9cd0*/  @P5 LEA.HI.X R7, R226, R5, R37, 0x1, P6 ;  /* 0x00000005e2075211 */ /* 0x000fe200030f0c25 */
[----:B------:R3:W-:Y:S01]  /*9ce0*/  @!P3 ST.E.128 desc[UR40][R28.64], R48 ;  /* 0x000000301c00b985 */ /* 0x0007e2000c101d28 */
[----:B------:R-:W-:-:S03]  /*9cf0*/  LOP3.LUT P0, RZ, R3, 0x80, RZ, 0xc0, !PT ;  /* 0x0000008003ff7812 */ /* 0x000fc6000780c0ff */
[----:B------:R3:W-:Y:S04]  /*9d00*/  @!P4 ST.E.128 desc[UR40][R30.64], R56 ;  /* 0x000000381e00c985 */ /* 0x0007e8000c101d28 */
[----:B------:R3:W-:Y:S06]  /*9d10*/  @P5 ST.E.128 desc[UR40][R6.64], R64 ;  /* 0x0000004006005985 */ /* 0x0007ec000c101d28 */
[----:B------:R-:W-:Y:S05]  /*9d20*/  @!P0 BRA `(.L_x_3417) ;  /* 0x00000024007c8947 */ /* 0x000fea0003800000 */
[----:B------:R-:W-:Y:S02]  /*9d30*/  LEA R4, P0, R225, R4, 0x1 ;  /* 0x00000004e1047211 */ /* 0x000fe400078008ff */
[----:B------:R-:W-:-:S04]  /*9d40*/  SHF.R.S32.HI R0, RZ, 0x1f, R225 ;  /* 0x0000001fff007819 */ /* 0x000fc800000114e1 */
[----:B------:R-:W-:-:S05]  /*9d50*/  LEA.HI.X R5, R225, R5, R0, 0x1, P0 ;  /* 0x00000005e1057211 */ /* 0x000fca00000f0c00 */
[----:B------:R0:W-:Y:S01]  /*9d60*/  ST.E.128 desc[UR40][R4.64], R72 ;  /* 0x0000004804007985 */ /* 0x0001e2000c101d28 */
[----:B------:R-:W-:Y:S05]  /*9d70*/  BRA `(.L_x_3417) ;  /* 0x0000002400687947 */ /* 0x000fea0003800000 */
.L_x_3414:
[----:B------:R-:W2:Y:S01]  /*9d80*/  LDL R0, [R1+0x58] ;  /* 0x0000580001007983 */ /* 0x000ea20000100800 */
[----:B------:R-:W-:Y:S01]  /*9d90*/  ULDC.64 UR12, c[0x0][0xb08] ;  /* 0x0002c200000c7ab9 */ /* 0x000fe20000000a00 */
[----:B------:R-:W-:Y:S01]  /*9da0*/  ULDC UR14, c[0x0][0xbe8] ;  /* 0x0002fa00000e7ab9 */ /* 0x000fe20000000800 */
[----:B------:R-:W-:Y:S01]  /*9db0*/  UIMAD UR18, UR18, UR12, URZ ;  /* 0x0000000c121272a4 */ /* 0x000fe2000f8e023f */
[----:B0-----:R-:W-:Y:S01]  /*9dc0*/  IMAD.U32 R6, RZ, RZ, UR43 ;  /* 0x0000002bff067e24 */ /* 0x001fe2000f8e00ff */
[----:B------:R-:W-:Y:S01]  /*9dd0*/  UIMAD.WIDE.U32 UR10, UR4, UR12, URZ ;  /* 0x0000000c040a72a5 */ /* 0x000fe2000f8e003f */
[----:B------:R-:W-:Y:S01]  /*9de0*/  BSSY B1, `(.L_x_3418) ;  /* 0x00000cc000017945 */ /* 0x000fe20003800000 */
[----:B------:R-:W-:Y:S01]  /*9df0*/  UIMAD UR18, UR4, UR13, UR18 ;  /* 0x0000000d041272a4 */ /* 0x000fe2000f8e0212 */
[----:B------:R-:W-:Y:S01]  /*9e00*/  SHF.R.S32.HI R21, RZ, 0x1f, R203 ;  /* 0x0000001fff157819 */ /* 0x000fe200000114cb */
[----:B------:R-:W-:Y:S01]  /*9e10*/  UISETP.NE.AND UP0, UPT, UR14, 0x1, UPT ;  /* 0x000000010e00788c */ /* 0x000fe2000bf05270 */
[----:B------:R-:W-:Y:S01]  /*9e20*/  SHF.R.S32.HI R152, RZ, 0x1f, R204 ;  /* 0x0000001fff987819 */ /* 0x000fe200000114cc */
[----:B------:R-:W-:Y:S01]  /*9e30*/  UIADD3 UR11, UR11, UR18, URZ ;  /* 0x000000120b0b7290 */ /* 0x000fe2000fffe03f */
[----:B------:R-:W-:Y:S01]  /*9e40*/  SHF.R.S32.HI R153, RZ, 0x1f, R205 ;  /* 0x0000001fff997819 */ /* 0x000fe200000114cd */
[----:B------:R-:W-:Y:S01]  /*9e50*/  ULDC.64 UR12, c[0x0][0xb38] ;  /* 0x0002ce00000c7ab9 */ /* 0x000fe20000000a00 */
[----:B------:R-:W-:Y:S01]  /*9e60*/  USHF.R.S32.HI UR4, URZ, 0x1f, UR9 ;  /* 0x0000001f3f047899 */ /* 0x000fe20008011409 */
[----:B------:R-:W-:Y:S01]  /*9e70*/  PLOP3.LUT P0, PT, PT, PT, UP0, 0x80, 0x0 ;  /* 0x000000000000781c */ /* 0x000fe20003f0f008 */
[----:B------:R-:W-:Y:S01]  /*9e80*/  UIMAD.WIDE.U32 UR10, UR44, UR12, UR10 ;  /* 0x0000000c2c0a72a5 */ /* 0x000fe2000f8e000a */
[----:B------:R-:W-:Y:S01]  /*9e90*/  SHF.R.S32.HI R154, RZ, 0x1f, R206 ;  /* 0x0000001fff9a7819 */ /* 0x000fe200000114ce */
[----:B------:R-:W-:Y:S01]  /*9ea0*/  UIMAD UR8, UR8, UR14, URZ ;  /* 0x0000000e080872a4 */ /* 0x000fe2000f8e023f */
[----:B------:R-:W-:Y:S01]  /*9eb0*/  SHF.R.S32.HI R155, RZ, 0x1f, R207 ;  /* 0x0000001fff9b7819 */ /* 0x000fe200000114cf */
[----:B------:R-:W-:Y:S01]  /*9ec0*/  UIMAD UR11, UR44, UR13, UR11 ;  /* 0x0000000d2c0b72a4 */ /* 0x000fe2000f8e020b */
[----:B------:R-:W-:-:S02]  /*9ed0*/  SHF.R.S32.HI R156, RZ, 0x1f, R208 ;  /* 0x0000001fff9c7819 */ /* 0x000fc400000114d0 */
[----:B------:R-:W-:Y:S01]  /*9ee0*/  ULDC.64 UR12, c[0x0][0xb40] ;  /* 0x0002d000000c7ab9 */ /* 0x000fe20000000a00 */
[----:B------:R-:W-:Y:S01]  /*9ef0*/  SHF.R.S32.HI R157, RZ, 0x1f, R209 ;  /* 0x0000001fff9d7819 */ /* 0x000fe200000114d1 */
[----:B------:R-:W-:Y:S01]  /*9f00*/  UIMAD UR4, UR4, UR12, URZ ;  /* 0x0000000c040472a4 */ /* 0x000fe2000f8e023f */
[----:B------:R-:W-:Y:S01]  /*9f10*/  SHF.R.S32.HI R158, RZ, 0x1f, R210 ;  /* 0x0000001fff9e7819 */ /* 0x000fe200000114d2 */
[----:B------:R-:W-:Y:S01]  /*9f20*/  UIMAD.WIDE.U32 UR10, UR9, UR12, UR10 ;  /* 0x0000000c090a72a5 */ /* 0x000fe2000f8e000a */
[----:B------:R-:W-:Y:S01]  /*9f30*/  SHF.R.S32.HI R159, RZ, 0x1f, R211 ;  /* 0x0000001fff9f7819 */ /* 0x000fe200000114d3 */
[----:B------:R-:W-:Y:S01]  /*9f40*/  UIMAD UR4, UR9, UR13, UR4 ;  /* 0x0000000d090472a4 */ /* 0x000fe2000f8e0204 */
[----:B------:R-:W-:Y:S02]  /*9f50*/  SHF.R.S32.HI R160, RZ, 0x1f, R212 ;  /* 0x0000001fffa07819 */ /* 0x000fe400000114d4 */
[----:B------:R-:W-:Y:S01]  /*9f60*/  @UP0 ULDC UR9, c[0x0][0xbec] ;  /* 0x0002fb0000090ab9 */ /* 0x000fe20000000800 */
[----:B------:R-:W-:Y:S01]  /*9f70*/  UIADD3 UR11, UR11, UR4, URZ ;  /* 0x000000040b0b7290 */ /* 0x000fe2000fffe03f */
[----:B------:R-:W-:Y:S01]  /*9f80*/  SHF.R.S32.HI R161, RZ, 0x1f, R213 ;  /* 0x0000001fffa17819 */ /* 0x000fe200000114d5 */
[----:B------:R-:W-:Y:S01]  /*9f90*/  ULDC.64 UR12, c[0x0][0xb48] ;  /* 0x0002d200000c7ab9 */ /* 0x000fe20000000a00 */
[----:B------:R-:W-:Y:S01]  /*9fa0*/  @UP0 ULDC UR4, c[0x0][0xbf0] ;  /* 0x0002fc0000040ab9 */ /* 0x000fe20000000800 */
[----:B------:R-:W-:Y:S01]  /*9fb0*/  UIMAD.WIDE.U32 UR10, UR45, UR12, UR10 ;  /* 0x0000000c2d0a72a5 */ /* 0x000fe2000f8e000a */
[----:B------:R-:W-:-:S02]  /*9fc0*/  SHF.R.S32.HI R162, RZ, 0x1f, R214 ;  /* 0x0000001fffa27819 */ /* 0x000fc400000114d6 */
[----:B------:R-:W-:Y:S01]  /*9fd0*/  SHF.R.S32.HI R163, RZ, 0x1f, R215 ;  /* 0x0000001fffa37819 */ /* 0x000fe200000114d7 */
[----:B------:R-:W-:Y:S01]  /*9fe0*/  UIMAD UR45, UR45, UR13, UR11 ;  /* 0x0000000d2d2d72a4 */ /* 0x000fe2000f8e020b */
[----:B------:R-:W-:Y:S01]  /*9ff0*/  SHF.R.S32.HI R164, RZ, 0x1f, R216 ;  /* 0x0000001fffa47819 */ /* 0x000fe200000114d8 */
[----:B------:R-:W-:Y:S01]  /*a000*/  IMAD.U32 R5, RZ, RZ, UR11 ;  /* 0x0000000bff057e24 */ /* 0x000fe2000f8e00ff */
[----:B------:R-:W-:Y:S01]  /*a010*/  ULDC.64 UR12, c[0x0][0xb30] ;  /* 0x0002cc00000c7ab9 */ /* 0x000fe20000000a00 */
[----:B------:R-:W-:Y:S01]  /*a020*/  IMAD.U32 R4, RZ, RZ, UR10 ;  /* 0x0000000aff047e24 */ /* 0x000fe2000f8e00ff */
[----:B------:R-:W-:Y:S01]  /*a030*/  ULDC.64 UR10, c[0x0][0xb28] ;  /* 0x0002ca00000a7ab9 */ /* 0x000fe20000000a00 */
[----:B------:R-:W-:Y:S01]  /*a040*/  IMAD.U32 R5, RZ, RZ, UR45 ;  /* 0x0000002dff057e24 */ /* 0x000fe2000f8e00ff */
[----:B------:R-:W-:Y:S02]  /*a050*/  SHF.R.S32.HI R165, RZ, 0x1f, R217 ;  /* 0x0000001fffa57819 */ /* 0x000fe400000114d9 */
[----:B------:R-:W-:-:S02]  /*a060*/  SHF.R.S32.HI R166, RZ, 0x1f, R218 ;  /* 0x0000001fffa67819 */ /* 0x000fc400000114da */
[----:B------:R-:W-:Y:S02]  /*a070*/  SHF.R.S32.HI R167, RZ, 0x1f, R219 ;  /* 0x0000001fffa77819 */ /* 0x000fe400000114db */
[----:B------:R-:W-:Y:S02]  /*a080*/  SHF.R.S32.HI R168, RZ, 0x1f, R220 ;  /* 0x0000001fffa87819 */ /* 0x000fe400000114dc */
[----:B------:R-:W-:Y:S02]  /*a090*/  SHF.R.S32.HI R13, RZ, 0x1f, R221 ;  /* 0x0000001fff0d7819 */ /* 0x000fe400000114dd */
[----:B------:R-:W-:Y:S02]  /*a0a0*/  SHF.R.S32.HI R169, RZ, 0x1f, R222 ;  /* 0x0000001fffa97819 */ /* 0x000fe400000114de */
[----:B------:R-:W-:Y:S02]  /*a0b0*/  SHF.R.S32.HI R170, RZ, 0x1f, R223 ;  /* 0x0000001fffaa7819 */ /* 0x000fe400000114df */
[----:B------:R-:W-:Y:S01]  /*a0c0*/  SHF.R.S32.HI R171, RZ, 0x1f, R17 ;  /* 0x0000001fffab7819 */ /* 0x000fe20000011411 */
[----:B--2---:R-:W-:-:S04]  /*a0d0*/  IMAD R6, R6, 0x40, R0 ;  /* 0x0000004006067824 */ /* 0x004fc800078e0200 */
[----:B------:R-:W-:-:S04]  /*a0e0*/  @P0 IMAD.HI.U32 R0, R6, UR9, RZ ;  /* 0x0000000906000c27 */ /* 0x000fc8000f8e00ff */
[----:B------:R-:W-:Y:S01]  /*a0f0*/  IMAD.MOV.U32 R3, RZ, RZ, R6 ;  /* 0x000000ffff037224 */ /* 0x000fe200078e0006 */
[----:B------:R-:W-:Y:S01]  /*a100*/  @P0 SHF.R.U32.HI R3, RZ, UR4, R0 ;  /* 0x00000004ff030c19 */ /* 0x000fe20008011600 */
[----:B------:R-:W-:-:S03]  /*a110*/  UIADD3 UR4, UR38, 0x28c20, URZ ;  /* 0x00028c2026047890 */ /* 0x000fc6000fffe03f */
[--C-:B------:R-:W-:Y:S01]  /*a120*/  SHF.R.S32.HI R0, RZ, 0x1f, R3.reuse ;  /* 0x0000001fff007819 */ /* 0x100fe20000011403 */
[----:B------:R-:W-:Y:S01]  /*a130*/  IMAD.MOV R7, RZ, RZ, -R3 ;  /* 0x000000ffff077224 */ /* 0x000fe200078e0a03 */
[----:B------:R-:W-:Y:S01]  /*a140*/  UPRMT UR4, URZ, 0x654, UR4 ;  /* 0x000006543f047896 */ /* 0x000fe20008000004 */
[----:B------:R-:W-:-:S04]  /*a150*/  IMAD.WIDE.U32 R4, R3, UR12, R4 ;  /* 0x0000000c03047c25 */ /* 0x000fc8000f8e0004 */
[----:B------:R-:W-:Y:S02]  /*a160*/  IMAD R0, R0, UR12, RZ ;  /* 0x0000000c00007c24 */ /* 0x000fe4000f8e02ff */
[----:B------:R-:W-:Y:S02]  /*a170*/  IMAD R7, R7, UR14, R6 ;  /* 0x0000000e07077c24 */ /* 0x000fe4000f8e0206 */
[----:B------:R-:W-:Y:S01]  /*a180*/  IMAD R9, R3, UR13, R0 ;  /* 0x0000000d03097c24 */ /* 0x000fe2000f8e0200 */
[----:B------:R-:W-:Y:S02]  /*a190*/  SYNCS.ARRIVE.TRANS64.RED.A1T0 RZ, [UR4], RZ ;  /* 0x000000ffffff79a7 */ /* 0x000fe40008100404 */
[----:B------:R-:W-:Y:S01]  /*a1a0*/  SHF.R.S32.HI R0, RZ, 0x1f, R7 ;  /* 0x0000001fff007819 */ /* 0x000fe20000011407 */
[----:B------:R-:W-:Y:S02]  /*a1b0*/  IMAD.IADD R5, R5, 0x1, R9 ;  /* 0x0000000105057824 */ /* 0x000fe400078e0209 */
[----:B------:R-:W-:-:S02]  /*a1c0*/  IMAD.U32 R9, RZ, RZ, UR43 ;  /* 0x0000002bff097e24 */ /* 0x000fc4000f8e00ff */
[----:B------:R-:W-:Y:S02]  /*a1d0*/  IMAD R0, R0, UR10, RZ ;  /* 0x0000000a00007c24 */ /* 0x000fe4000f8e02ff */
[----:B------:R-:W-:-:S04]  /*a1e0*/  IMAD.WIDE.U32 R4, R7, UR10, R4 ;  /* 0x0000000a07047c25 */ /* 0x000fc8000f8e0004 */
[----:B------:R-:W-:Y:S01]  /*a1f0*/  IMAD R3, R7, UR11, R0 ;  /* 0x0000000b07037c24 */ /* 0x000fe2000f8e0200 */
[----:B------:R-:W-:Y:S01]  /*a200*/  ULDC.64 UR10, c[0x0][0xb00] ;  /* 0x0002c000000a7ab9 */ /* 0x000fe20000000a00 */
[----:B------:R-:W-:Y:S02]  /*a210*/  IMAD R0, R9, 0x40, R16 ;  /* 0x0000004009007824 */ /* 0x000fe400078e0210 */
[----:B------:R-:W-:Y:S01]  /*a220*/  IMAD.IADD R5, R5, 0x1, R3 ;  /* 0x0000000105057824 */ /* 0x000fe200078e0203 */
[----:B------:R-:W-:Y:S02]  /*a230*/  LEA R3, P1, R4, UR10, 0x2 ;  /* 0x0000000a04037c11 */ /* 0x000fe4000f8210ff */
[----:B------:R-:W-:Y:S02]  /*a240*/  ISETP.GE.AND P0, PT, R0, UR8, PT ;  /* 0x0000000800007c0c */ /* 0x000fe4000bf06270 */
[----:B------:R-:W-:Y:S01]  /*a250*/  LEA.HI.X R10, R4, UR11, R5, 0x2, P1 ;  /* 0x0000000b040a7c11 */ /* 0x000fe200088f1405 */
[----:B------:R0:W1:Y:S04]  /*a260*/  SHFL.IDX PT, R11, R3, RZ, 0x1c1f ;  /* 0x001c1fff030b7589 */ /* 0x00006800000e0000 */
[----:B------:R0:W2:Y:S06]  /*a270*/  SHFL.IDX PT, R12, R10, RZ, 0x1c1f ;  /* 0x001c1fff0a0c7589 */ /* 0x0000ac00000e0000 */
[----:B------:R-:W-:Y:S05]  /*a280*/  @P0 BRA `(.L_x_3419) ;  /* 0x0000000800040947 */ /* 0x000fea0003800000 */
[----:B------:R-:W-:Y:S02]  /*a290*/  ULDC UR4, c[0x0][0xac8] ;  /* 0x0002b20000047ab9 */ /* 0x000fe40000000800 */
[----:B------:R-:W-:Y:S02]  /*a2a0*/  ISETP.GE.AND P3, PT, R17, UR4, PT ;  /* 0x0000000411007c0c */ /* 0x000fe4000bf66270 */
[----:B------:R-:W-:Y:S02]  /*a2b0*/  ISETP.GE.AND P4, PT, R223, UR4, PT ;  /* 0x00000004df007c0c */ /* 0x000fe4000bf86270 */
[----:B------:R-:W-:Y:S02]  /*a2c0*/  ISETP.GE.AND P2, PT, R222, UR4, PT ;  /* 0x00000004de007c0c */ /* 0x000fe4000bf46270 */
[----:B------:R-:W-:-:S07]  /*a2d0*/  ISETP.GE.AND P1, PT, R221, UR4, PT ;  /* 0x00000004dd007c0c */ /* 0x000fce000bf26270 */
[-C--:B-1----:R-:W-:Y:S02]  /*a2e0*/  @!P3 LEA R4, P0, R17, R11.reuse, 0x2 ;  /* 0x0000000b1104b211 */ /* 0x082fe400078010ff */
[----:B------:R-:W-:Y:S02]  /*a2f0*/  @!P4 LEA R6, P5, R223, R11, 0x2 ;  /* 0x0000000bdf06c211 */ /* 0x000fe400078a10ff */
[-C--:B--2---:R-:W-:Y:S02]  /*a300*/  @!P3 LEA.HI.X R5, R17, R12.reuse, R171, 0x2, P0 ;  /* 0x0000000c1105b211 */ /* 0x084fe400000f14ab */
[----:B------:R-:W-:Y:S02]  /*a310*/  ISETP.GE.AND P0, PT, R220, UR4, PT ;  /* 0x00000004dc007c0c */ /* 0x000fe4000bf06270 */
[----:B------:R-:W-:Y:S01]  /*a320*/  @!P4 LEA.HI.X R7, R223, R12, R170, 0x2, P5 ;  /* 0x0000000cdf07c211 */ /* 0x000fe200028f14aa */
[----:B------:R1:W-:Y:S01]  /*a330*/  @!P3 ST.E.64 desc[UR40][R4.64], R24 ;  /* 0x000000180400b985 */ /* 0x0003e2000c101b28 */
[----:B------:R-:W-:-:S03]  /*a340*/  ISETP.GE.AND P3, PT, R219, UR4, PT ;  /* 0x00000004db007c0c */ /* 0x000fc6000bf66270 */
[----:B------:R2:W-:Y:S01]  /*a350*/  @!P4 ST.E.64 desc[UR40][R6.64], R28 ;  /* 0x0000001c0600c985 */ /* 0x0005e2000c101b28 */
[----:B------:R-:W-:Y:S02]  /*a360*/  ISETP.GE.AND P4, PT, R218, UR4, PT ;  /* 0x00000004da007c0c */ /* 0x000fe4000bf86270 */
[CC--:B-1----:R-:W-:Y:S02]  /*a370*/  @!P2 LEA R4, P6, R222.reuse, R11.reuse, 0x2 ;  /* 0x0000000bde04a211 */ /* 0x0c2fe400078c10ff */
[CC--:B--2---:R-:W-:Y:S02]  /*a380*/  @!P1 LEA R6, P5, R221.reuse, R11.reuse, 0x2 ;  /* 0x0000000bdd069211 */ /* 0x0c4fe400078a10ff */
[-C--:B------:R-:W-:Y:S02]  /*a390*/  @!P2 LEA.HI.X R5, R222, R12.reuse, R169, 0x2, P6 ;  /* 0x0000000cde05a211 */ /* 0x080fe400030f14a9 */
[----:B------:R-:W-:Y:S02]  /*a3a0*/  @!P0 LEA R8, P6, R220, R11, 0x2 ;  /* 0x0000000bdc088211 */ /* 0x000fe400078c10ff */
[----:B------:R-:W-:Y:S01]  /*a3b0*/  @!P1 LEA.HI.X R7, R221, R12, R13, 0x2, P5 ;  /* 0x0000000cdd079211 */ /* 0x000fe200028f140d */
[----:B------:R1:W-:Y:S01]  /*a3c0*/  @!P2 ST.E.64 desc[UR40][R4.64], R32 ;  /* 0x000000200400a985 */ /* 0x0003e2000c101b28 */
[----:B------:R-:W-:-:S02]  /*a3d0*/  ISETP.GE.AND P5, PT, R217, UR4, PT ;  /* 0x00000004d9007c0c */ /* 0x000fc4000bfa6270 */
[----:B------:R-:W-:Y:S01]  /*a3e0*/  @!P0 LEA.HI.X R9, R220, R12, R168, 0x2, P6 ;  /* 0x0000000cdc098211 */ /* 0x000fe200030f14a8 */
[----:B------:R2:W-:Y:S04]  /*a3f0*/  @!P1 ST.E.64 desc[UR40][R6.64], R36 ;  /* 0x0000002406009985 */ /* 0x0005e8000c101b28 */
[----:B------:R3:W-:Y:S01]  /*a400*/  @!P0 ST.E.64 desc[UR40][R8.64], R40 ;  /* 0x0000002808008985 */ /* 0x0007e2000c101b28 */
[----:B------:R-:W-:Y:S02]  /*a410*/  ISETP.GE.AND P0, PT, R216, UR4, PT ;  /* 0x00000004d8007c0c */ /* 0x000fe4000bf06270 */
[-C--:B-1----:R-:W-:Y:S02]  /*a420*/  @!P3 LEA R4, P1, R219, R11.reuse, 0x2 ;  /* 0x0000000bdb04b211 */ /* 0x082fe400078210ff */
[----:B--2---:R-:W-:-:S02]  /*a430*/  @!P4 LEA R6, P2, R218, R11, 0x2 ;  /* 0x0000000bda06c211 */ /* 0x004fc400078410ff */
[-C--:B------:R-:W-:Y:S02]  /*a440*/  @!P3 LEA.HI.X R5, R219, R12.reuse, R167, 0x2, P1 ;  /* 0x0000000cdb05b211 */ /* 0x080fe400008f14a7 */
[----:B------:R-:W-:Y:S02]  /*a450*/  ISETP.GE.AND P1, PT, R215, UR4, PT ;  /* 0x00000004d7007c0c */ /* 0x000fe4000bf26270 */
[----:B------:R-:W-:Y:S01]  /*a460*/  @!P4 LEA.HI.X R7, R218, R12, R166, 0x2, P2 ;  /* 0x0000000cda07c211 */ /* 0x000fe200010f14a6 */
[----:B------:R1:W-:Y:S01]  /*a470*/  @!P3 ST.E.64 desc[UR40][R4.64], R44 ;  /* 0x0000002c0400b985 */ /* 0x0003e2000c101b28 */
[----:B------:R-:W-:Y:S02]  /*a480*/  ISETP.GE.AND P2, PT, R214, UR4, PT ;  /* 0x00000004d6007c0c */ /* 0x000fe4000bf46270 */
[----:B---3--:R-:W-:Y:S01]  /*a490*/  @!P5 LEA R8, P6, R217, R11, 0x2 ;  /* 0x0000000bd908d211 */ /* 0x008fe200078c10ff */
[----:B------:R2:W-:Y:S01]  /*a4a0*/  @!P4 ST.E.64 desc[UR40][R6.64], R48 ;  /* 0x000000300600c985 */ /* 0x0005e2000c101b28 */
[----:B------:R-:W-:-:S02]  /*a4b0*/  ISETP.GE.AND P3, PT, R213, UR4, PT ;  /* 0x00000004d5007c0c */ /* 0x000fc4000bf66270 */
[----:B------:R-:W-:Y:S02]  /*a4c0*/  @!P5 LEA.HI.X R9, R217, R12, R165, 0x2, P6 ;  /* 0x0000000cd909d211 */ /* 0x000fe400030f14a5 */
[----:B------:R-:W-:-:S03]  /*a4d0*/  ISETP.GE.AND P4, PT, R212, UR4, PT ;  /* 0x00000004d4007c0c */ /* 0x000fc6000bf86270 */
[----:B------:R3:W-:Y:S01]  /*a4e0*/  @!P5 ST.E.64 desc[UR40][R8.64], R52 ;  /* 0x000000340800d985 */ /* 0x0007e2000c101b28 */
[CC--:B-1----:R-:W-:Y:S02]  /*a4f0*/  @!P0 LEA R4, P6, R216.reuse, R11.reuse, 0x2 ;  /* 0x0000000bd8048211 */ /* 0x0c2fe400078c10ff */
[CC--:B--2---:R-:W-:Y:S02]  /*a500*/  @!P1 LEA R6, P5, R215.reuse, R11.reuse, 0x2 ;  /* 0x0000000bd7069211 */ /* 0x0c4fe400078a10ff */
[-C--:B------:R-:W-:Y:S02]  /*a510*/  @!P0 LEA.HI.X R5, R216, R12.reuse, R164, 0x2, P6 ;  /* 0x0000000cd8058211 */ /* 0x080fe400030f14a4 */
[----:B------:R-:W-:Y:S02]  /*a520*/  @!P1 LEA.HI.X R7, R215, R12, R163, 0x2, P5 ;  /* 0x0000000cd7079211 */ /* 0x000fe400028f14a3 */
[----:B------:R-:W-:Y:S01]  /*a530*/  ISETP.GE.AND P5, PT, R211, UR4, PT ;  /* 0x00000004d3007c0c */ /* 0x000fe2000bfa6270 */
[----:B------:R1:W-:Y:S01]  /*a540*/  @!P0 ST.E.64 desc[UR40][R4.64], R56 ;  /* 0x0000003804008985 */ /* 0x0003e2000c101b28 */
[----:B---3--:R-:W-:-:S02]  /*a550*/  @!P2 LEA R8, P6, R214, R11, 0x2 ;  /* 0x0000000bd608a211 */ /* 0x008fc400078c10ff */
[----:B------:R-:W-:Y:S01]  /*a560*/  ISETP.GE.AND P0, PT, R210, UR4, PT ;  /* 0x00000004d2007c0c */ /* 0x000fe2000bf06270 */
[----:B------:R2:W-:Y:S01]  /*a570*/  @!P1 ST.E.64 desc[UR40][R6.64], R60 ;  /* 0x0000003c06009985 */ /* 0x0005e2000c101b28 */
        /* <DEDUP_REMOVED lines=9> */
[----:B---3--:R-:W-:-:S03]  /*a610*/  @!P5 LEA R8, P6, R211, R11, 0x2 ;  /* 0x0000000bd308d211 */ /* 0x008fc600078c10ff */
[----:B------:R2:W-:Y:S01]  /*a620*/  @!P4 ST.E.64 desc[UR40][R6.64], R72 ;  /* 0x000000480600c985 */ /* 0x0005e2000c101b28 */
[----:B------:R-:W-:-:S05]  /*a630*/  @!P5 LEA.HI.X R9, R211, R12, R159, 0x2, P6 ;  /* 0x0000000cd309d211 */ /* 0x000fca00030f149f */
[----:B------:R3:W-:Y:S01]  /*a640*/  @!P5 ST.E.64 desc[UR40][R8.64], R76 ;  /* 0x0000004c0800d985 */ /* 0x0007e2000c101b28 */
[----:B------:R-:W-:Y:S02]  /*a650*/  ISETP.GE.AND P5, PT, R207, UR4, PT ;  /* 0x00000004cf007c0c */ /* 0x000fe4000bfa6270 */
[----:B-1----:R-:W-:-:S04]  /*a660*/  @!P0 LEA R4, P4, R210, R11, 0x2 ;  /* 0x0000000bd2048211 */ /* 0x002fc800078810ff */
[-C--:B------:R-:W-:Y:S02]  /*a670*/  @!P0 LEA.HI.X R5, R210, R12.reuse, R158, 0x2, P4 ;  /* 0x0000000cd2058211 */ /* 0x080fe400020f149e */
[----:B------:R-:W-:Y:S02]  /*a680*/  ISETP.GE.AND P4, PT, R206, UR4, PT ;  /* 0x00000004ce007c0c */ /* 0x000fe4000bf86270 */
[CC--:B--2---:R-:W-:Y:S01]  /*a690*/  @!P1 LEA R6, P3, R209.reuse, R11.reuse, 0x2 ;  /* 0x0000000bd1069211 */ /* 0x0c4fe200078610ff */
[----:B------:R1:W-:Y:S01]  /*a6a0*/  @!P0 ST.E.64 desc[UR40][R4.64], R80 ;  /* 0x0000005004008985 */ /* 0x0003e2000c101b28 */
[----:B---3--:R-:W-:Y:S02]  /*a6b0*/  @!P2 LEA R8, P6, R208, R11, 0x2 ;  /* 0x0000000bd008a211 */ /* 0x008fe400078c10ff */
[----:B------:R-:W-:Y:S02]  /*a6c0*/  @!P1 LEA.HI.X R7, R209, R12, R157, 0x2, P3 ;  /* 0x0000000cd1079211 */ /* 0x000fe400018f149d */
[----:B------:R-:W-:-:S02]  /*a6d0*/  ISETP.GE.AND P3, PT, R205, UR4, PT ;  /* 0x00000004cd007c0c */ /* 0x000fc4000bf66270 */
[----:B------:R-:W-:Y:S01]  /*a6e0*/  @!P2 LEA.HI.X R9, R208, R12, R156, 0x2, P6 ;  /* 0x0000000cd009a211 */ /* 0x000fe200030f149c */
[----:B------:R2:W-:Y:S01]  /*a6f0*/  @!P1 ST.E.64 desc[UR40][R6.64], R84 ;  /* 0x0000005406009985 */ /* 0x0005e2000c101b28 */
[----:B------:R-:W-:-:S03]  /*a700*/  ISETP.GE.AND P1, PT, R203, UR4, PT ;  /* 0x00000004cb007c0c */ /* 0x000fc6000bf26270 */
[----:B------:R3:W-:Y:S01]  /*a710*/  @!P2 ST.E.64 desc[UR40][R8.64], R88 ;  /* 0x000000580800a985 */ /* 0x0007e2000c101b28 */
[----:B------:R-:W-:Y:S02]  /*a720*/  ISETP.GE.AND P2, PT, R204, UR4, PT ;  /* 0x00000004cc007c0c */ /* 0x000fe4000bf46270 */
[----:B-1----:R-:W-:-:S04]  /*a730*/  @!P5 LEA R4, P6, R207, R11, 0x2 ;  /* 0x0000000bcf04d211 */ /* 0x002fc800078c10ff */
[----:B------:R-:W-:Y:S02]  /*a740*/  @!P5 LEA.HI.X R5, R207, R12, R155, 0x2, P6 ;  /* 0x0000000ccf05d211 */ /* 0x000fe400030f149b */
[----:B--2---:R-:W-:-:S03]  /*a750*/  @!P4 LEA R6, P0, R206, R11, 0x2 ;  /* 0x0000000bce06c211 */ /* 0x004fc600078010ff */
[----:B------:R1:W-:Y:S01]  /*a760*/  @!P5 ST.E.64 desc[UR40][R4.64], R92 ;  /* 0x0000005c0400d985 */ /* 0x0003e2000c101b28 */
[----:B------:R-:W-:Y:S02]  /*a770*/  ISETP.GE.AND P5, PT, R201, UR4, PT ;  /* 0x00000004c9007c0c */ /* 0x000fe4000bfa6270 */
[-C--:B------:R-:W-:Y:S02]  /*a780*/  @!P4 LEA.HI.X R7, R206, R12.reuse, R154, 0x2, P0 ;  /* 0x0000000cce07c211 */ /* 0x080fe400000f149a */
[----:B------:R-:W-:Y:S02]  /*a790*/  ISETP.GE.AND P0, PT, R202, UR4, PT ;  /* 0x00000004ca007c0c */ /* 0x000fe4000bf06270 */
[C---:B---3--:R-:W-:Y:S01]  /*a7a0*/  @!P3 LEA R8, P6, R205.reuse, R11, 0x2 ;  /* 0x0000000bcd08b211 */ /* 0x048fe200078c10ff */
[----:B------:R2:W-:Y:S01]  /*a7b0*/  @!P4 ST.E.64 desc[UR40][R6.64], R96 ;  /* 0x000000600600c985 */ /* 0x0005e2000c101b28 */
[----:B------:R-:W-:Y:S02]  /*a7c0*/  ISETP.GE.AND P4, PT, R200, UR4, PT ;  /* 0x00000004c8007c0c */ /* 0x000fe4000bf86270 */
[----:B------:R-:W-:-:S02]  /*a7d0*/  @!P3 LEA.HI.X R9, R205, R12, R153, 0x2, P6 ;  /* 0x0000000ccd09b211 */ /* 0x000fc400030f1499 */
[----:B-1----:R-:W-:-:S03]  /*a7e0*/  @!P2 LEA R4, P6, R204, R11, 0x2 ;  /* 0x0000000bcc04a211 */ /* 0x002fc600078c10ff */
[----:B------:R1:W-:Y:S01]  /*a7f0*/  @!P3 ST.E.64 desc[UR40][R8.64], R100 ;  /* 0x000000640800b985 */ /* 0x0003e2000c101b28 */
[----:B------:R-:W-:Y:S02]  /*a800*/  @!P2 LEA.HI.X R5, R204, R12, R152, 0x2, P6 ;  /* 0x0000000ccc05a211 */ /* 0x000fe400030f1498 */
[----:B--2---:R-:W-:-:S03]  /*a810*/  @!P1 LEA R6, P3, R203, R11, 0x2 ;  /* 0x0000000bcb069211 */ /* 0x004fc600078610ff */
[----:B------:R2:W-:Y:S01]  /*a820*/  @!P2 ST.E.64 desc[UR40][R4.64], R104 ;  /* 0x000000680400a985 */ /* 0x0005e2000c101b28 */
[-C--:B------:R-:W-:Y:S02]  /*a830*/  @!P1 LEA.HI.X R7, R203, R12.reuse, R21, 0x2, P3 ;  /* 0x0000000ccb079211 */ /* 0x080fe400018f1415 */
[----:B------:R-:W-:Y:S02]  /*a840*/  ISETP.GE.AND P3, PT, R199, UR4, PT ;  /* 0x00000004c7007c0c */ /* 0x000fe4000bf66270 */
[CC--:B-1----:R-:W-:Y:S01]  /*a850*/  @!P0 LEA R8, P6, R202.reuse, R11.reuse, 0x2 ;  /* 0x0000000bca088211 */ /* 0x0c2fe200078c10ff */
[----:B------:R1:W-:Y:S03]  /*a860*/  @!P1 ST.E.64 desc[UR40][R6.64], R108 ;  /* 0x0000006c06009985 */ /* 0x0003e6000c101b28 */
[----:B------:R-:W-:Y:S02]  /*a870*/  @!P0 LEA.HI.X R9, R202, R12, R237, 0x2, P6 ;  /* 0x0000000cca098211 */ /* 0x000fe400030f14ed */
[----:B--2---:R-:W-:-:S03]  /*a880*/  @!P5 LEA R4, P1, R201, R11, 0x2 ;  /* 0x0000000bc904d211 */ /* 0x004fc600078210ff */
[----:B------:R2:W-:Y:S01]  /*a890*/  @!P0 ST.E.64 desc[UR40][R8.64], R112 ;  /* 0x0000007008008985 */ /* 0x0005e2000c101b28 */
[----:B------:R-:W-:Y:S02]  /*a8a0*/  ISETP.GE.AND P0, PT, R198, UR4, PT ;  /* 0x00000004c6007c0c */ /* 0x000fe4000bf06270 */
[-C--:B------:R-:W-:Y:S02]  /*a8b0*/  @!P5 LEA.HI.X R5, R201, R12.reuse, R236, 0x2, P1 ;  /* 0x0000000cc905d211 */ /* 0x080fe400008f14ec */
[----:B------:R-:W-:Y:S02]  /*a8c0*/  ISETP.GE.AND P1, PT, R197, UR4, PT ;  /* 0x00000004c5007c0c */ /* 0x000fe4000bf26270 */
[C---:B-1----:R-:W-:Y:S01]  /*a8d0*/  @!P4 LEA R6, P2, R200.reuse, R11, 0x2 ;  /* 0x0000000bc806c211 */ /* 0x042fe200078410ff */
[----:B------:R1:W-:Y:S03]  /*a8e0*/  @!P5 ST.E.64 desc[UR40][R4.64], R116 ;  /* 0x000000740400d985 */ /* 0x0003e6000c101b28 */
[----:B------:R-:W-:-:S02]  /*a8f0*/  @!P4 LEA.HI.X R7, R200, R12, R235, 0x2, P2 ;  /* 0x0000000cc807c211 */ /* 0x000fc400010f14eb */
[----:B------:R-:W-:Y:S02]  /*a900*/  ISETP.GE.AND P2, PT, R194, UR4, PT ;  /* 0x00000004c2007c0c */ /* 0x000fe4000bf46270 */
[CC--:B--2---:R-:W-:Y:S01]  /*a910*/  @!P3 LEA R8, P6, R199.reuse, R11.reuse, 0x2 ;  /* 0x0000000bc708b211 */ /* 0x0c4fe200078c10ff */
[----:B------:R2:W-:Y:S01]  /*a920*/  @!P4 ST.E.64 desc[UR40][R6.64], R120 ;  /* 0x000000780600c985 */ /* 0x0005e2000c101b28 */
[----:B------:R-:W-:Y:S02]  /*a930*/  ISETP.GE.AND P4, PT, R196, UR4, PT ;  /* 0x00000004c4007c0c */ /* 0x000fe4000bf86270 */
[----:B------:R-:W-:Y:S02]  /*a940*/  @!P3 LEA.HI.X R9, R199, R12, R234, 0x2, P6 ;  /* 0x0000000cc709b211 */ /* 0x000fe400030f14ea */
[----:B-1----:R-:W-:-:S03]  /*a950*/  @!P0 LEA R4, P5, R198, R11, 0x2 ;  /* 0x0000000bc6048211 */ /* 0x002fc600078a10ff */
[----:B------:R1:W-:Y:S01]  /*a960*/  @!P3 ST.E.64 desc[UR40][R8.64], R124 ;  /* 0x0000007c0800b985 */ /* 0x0003e2000c101b28 */
[----:B------:R-:W-:Y:S02]  /*a970*/  ISETP.GE.AND P3, PT, R195, UR4, PT ;  /* 0x00000004c3007c0c */ /* 0x000fe4000bf66270 */
[-C--:B------:R-:W-:Y:S02]  /*a980*/  @!P0 LEA.HI.X R5, R198, R12.reuse, R233, 0x2, P5 ;  /* 0x0000000cc6058211 */ /* 0x080fe400028f14e9 */
[----:B------:R-:W-:Y:S02]  /*a990*/  ISETP.GE.AND P5, PT, R193, UR4, PT ;  /* 0x00000004c1007c0c */ /* 0x000fe4000bfa6270 */
[C---:B--2---:R-:W-:Y:S01]  /*a9a0*/  @!P1 LEA R6, P6, R197.reuse, R11, 0x2 ;  /* 0x0000000bc5069211 */ /* 0x044fe200078c10ff */
[----:B------:R2:W-:Y:S03]  /*a9b0*/  @!P0 ST.E.64 desc[UR40][R4.64], R128 ;  /* 0x0000008004008985 */ /* 0x0005e6000c101b28 */
[----:B------:R-:W-:-:S03]  /*a9c0*/  @!P1 LEA.HI.X R7, R197, R12, R232, 0x2, P6 ;  /* 0x0000000cc5079211 */ /* 0x000fc600030f14e8 */
[CC--:B-1----:R-:W-:Y:S02]  /*a9d0*/  @!P3 LEA R8, P6, R195.reuse, R11.reuse, 0x2 ;  /* 0x0000000bc308b211 */ /* 0x0c2fe400078c10ff */
[----:B------:R1:W-:Y:S02]  /*a9e0*/  @!P1 ST.E.64 desc[UR40][R6.64], R132 ;  /* 0x0000008406009985 */ /* 0x0003e4000c101b28 */
[----:B------:R-:W-:Y:S02]  /*a9f0*/  @!P3 LEA.HI.X R9, R195, R12, R230, 0x2, P6 ;  /* 0x0000000cc309b211 */ /* 0x000fe400030f14e6 */
[----:B--2---:R-:W-:-:S04]  /*aa00*/  @!P4 LEA R4, P0, R196, R11, 0x2 ;  /* 0x0000000bc404c211 */ /* 0x004fc800078010ff */
[-C--:B------:R-:W-:Y:S02]  /*aa10*/  @!P4 LEA.HI.X R5, R196, R12.reuse, R231, 0x2, P0 ;  /* 0x0000000cc405c211 */ /* 0x080fe400000f14e7 */
[CC--:B------:R-:W-:Y:S02]  /*aa20*/  @!P5 LEA R14, P0, R193.reuse, R11.reuse, 0x2 ;  /* 0x0000000bc10ed211 */ /* 0x0c0fe400078010ff */
[C---:B-1----:R-:W-:Y:S01]  /*aa30*/  @!P2 LEA R6, P1, R194.reuse, R11, 0x2 ;  /* 0x0000000bc206a211 */ /* 0x042fe200078210ff */
[----:B------:R3:W-:Y:S01]  /*aa40*/  @!P4 ST.E.64 desc[UR40][R4.64], R136 ;  /* 0x000000880400c985 */ /* 0x0007e2000c101b28 */
[-C--:B------:R-:W-:Y:S02]  /*aa50*/  @!P5 LEA.HI.X R15, R193, R12.reuse, R228, 0x2, P0 ;  /* 0x0000000cc10fd211 */ /* 0x080fe400000f14e4 */
[----:B------:R-:W-:Y:S01]  /*aa60*/  @!P2 LEA.HI.X R7, R194, R12, R229, 0x2, P1 ;  /* 0x0000000cc207a211 */ /* 0x000fe200008f14e5 */
[----:B------:R3:W-:Y:S04]  /*aa70*/  @!P3 ST.E.64 desc[UR40][R8.64], R140 ;  /* 0x0000008c0800b985 */ /* 0x0007e8000c101b28 */
[----:B------:R3:W-:Y:S04]  /*aa80*/  @!P2 ST.E.64 desc[UR40][R6.64], R144 ;  /* 0x000000900600a985 */ /* 0x0007e8000c101b28 */
[----:B------:R3:W-:Y:S02]  /*aa90*/  @!P5 ST.E.64 desc[UR40][R14.64], R148 ;  /* 0x000000940e00d985 */ /* 0x0007e4000c101b28 */
.L_x_3419:
[----:B------:R-:W-:Y:S05]  /*aaa0*/  BSYNC B1 ;  /* 0x0000000000017941 */ /* 0x000fea0003800000 */
.L_x_3418:
[----:B------:R-:W-:Y:S01]  /*aab0*/  VIADD R0, R0, 0x8 ;  /* 0x0000000800007836 */ /* 0x000fe20000000000 */
[----:B------:R4:W0:Y:S04]  /*aac0*/  SHFL.IDX PT, R20, R10, 0x1, 0x1c1f ;  /* 0x003c1f000a147f89 */ /* 0x00082800000e0000 */
[----:B------:R-:W-:Y:S01]  /*aad0*/  ISETP.GE.AND P0, PT, R0, UR8, PT ;  /* 0x0000000800007c0c */ /* 0x000fe2000bf06270 */
[----:B------:R4:W0:-:S12]  /*aae0*/  SHFL.IDX PT, R24, R3, 0x1, 0x1c1f ;  /* 0x003c1f0003187f89 */ /* 0x00081800000e0000 */
[----:B----4-:R-:W-:Y:S05]  /*aaf0*/  @P0 BRA `(.L_x_3417) ;  /* 0x0000001800080947 */ /* 0x010fea0003800000 */
[----:B------:R-:W-:Y:S02]  /*ab00*/  ULDC UR4, c[0x0][0xac8] ;  /* 0x0002b20000047ab9 */ /* 0x000fe40000000800 */
[----:B------:R-:W-:Y:S02]  /*ab10*/  ISETP.GE.AND P4, PT, R17, UR4, PT ;  /* 0x0000000411007c0c */ /* 0x000fe4000bf86270 */
[----:B------:R-:W-:Y:S02]  /*ab20*/  ISETP.GE.AND P2, PT, R223, UR4, PT ;  /* 0x00000004df007c0c */ /* 0x000fe4000bf46270 */
[----:B------:R-:W-:Y:S02]  /*ab30*/  ISETP.GE.AND P1, PT, R222, UR4, PT ;  /* 0x00000004de007c0c */ /* 0x000fe4000bf26270 */
[----:B------:R-:W-:-:S07]  /*ab40*/  ISETP.GE.AND P0, PT, R221, UR4, PT ;  /* 0x00000004dd007c0c */ /* 0x000fce000bf06270 */
[-C--:B0-----:R-:W-:Y:S02]  /*ab50*/  @!P4 LEA R10, P3, R17, R24.reuse, 0x2 ;  /* 0x00000018110ac211 */ /* 0x081fe400078610ff */
[----:B---3--:R-:W-:Y:S02]  /*ab60*/  @!P2 LEA R4, P6, R223, R24, 0x2 ;  /* 0x00000018df04a211 */ /* 0x008fe400078c10ff */
[----:B-1----:R-:W-:Y:S02]  /*ab70*/  @!P4 LEA.HI.X R11, R17, R20, R171, 0x2, P3 ;  /* 0x00000014110bc211 */ /* 0x002fe400018f14ab */
[----:B------:R-:W-:Y:S02]  /*ab80*/  ISETP.GE.AND P3, PT, R220, UR4, PT ;  /* 0x00000004dc007c0c */ /* 0x000fe4000bf66270 */
[----:B------:R-:W-:Y:S01]  /*ab90*/  @!P1 LEA R6, P5, R222, R24, 0x2 ;  /* 0x00000018de069211 */ /* 0x000fe200078a10ff */
[----:B------:R0:W-:Y:S01]  /*aba0*/  @!P4 ST.E.64 desc[UR40][R10.64], R26 ;  /* 0x0000001a0a00c985 */ /* 0x0001e2000c101b28 */
[----:B------:R-:W-:-:S02]  /*abb0*/  ISETP.GE.AND P4, PT, R219, UR4, PT ;  /* 0x00000004db007c0c */ /* 0x000fc4000bf86270 */
[----:B------:R-:W-:Y:S02]  /*abc0*/  @!P2 LEA.HI.X R5, R223, R20, R170, 0x2, P6 ;  /* 0x00000014df05a211 */ /* 0x000fe400030f14aa */
[C---:B------:R-:W-:Y:S02]  /*abd0*/  @!P0 LEA R8, P6, R221.reuse, R24, 0x2 ;  /* 0x00000018dd088211 */ /* 0x040fe400078c10ff */
[-C--:B------:R-:W-:Y:S01]  /*abe0*/  @!P1 LEA.HI.X R7, R222, R20.reuse, R169, 0x2, P5 ;  /* 0x00000014de079211 */ /* 0x080fe200028f14a9 */
[----:B------:R1:W-:Y:S01]  /*abf0*/  @!P2 ST.E.64 desc[UR40][R4.64], R30 ;  /* 0x0000001e0400a985 */ /* 0x0003e2000c101b28 */
[----:B------:R-:W-:Y:S02]  /*ac00*/  ISETP.GE.AND P5, PT, R218, UR4, PT ;  /* 0x00000004da007c0c */ /* 0x000fe4000bfa6270 */
[----:B------:R-:W-:Y:S01]  /*ac10*/  @!P0 LEA.HI.X R9, R221, R20, R13, 0x2, P6 ;  /* 0x00000014dd098211 */ /* 0x000fe200030f140d */
[----:B------:R3:W-:Y:S01]  /*ac20*/  @!P1 ST.E.64 desc[UR40][R6.64], R34 ;  /* 0x0000002206009985 */ /* 0x0007e2000c101b28 */
[----:B0-----:R-:W-:-:S03]  /*ac30*/  @!P3 LEA R10, P1, R220, R24, 0x2 ;  /* 0x00000018dc0ab211 */ /* 0x001fc600078210ff */
[----:B------:R0:W-:Y:S01]  /*ac40*/  @!P0 ST.E.64 desc[UR40][R8.64], R38 ;  /* 0x0000002608008985 */ /* 0x0001e2000c101b28 */
[----:B------:R-:W-:Y:S02]  /*ac50*/  ISETP.GE.AND P0, PT, R217, UR4, PT ;  /* 0x00000004d9007c0c */ /* 0x000fe4000bf06270 */
[C---:B--2---:R-:W-:Y:S02]  /*ac60*/  @!P4 LEA R12, P2, R219.reuse, R24, 0x2 ;  /* 0x00000018db0cc211 */ /* 0x044fe400078410ff */
[-C--:B------:R-:W-:Y:S02]  /*ac70*/  @!P3 LEA.HI.X R11, R220, R20.reuse, R168, 0x2, P1 ;  /* 0x00000014dc0bb211 */ /* 0x080fe400008f14a8 */
[----:B------:R-:W-:Y:S02]  /*ac80*/  ISETP.GE.AND P1, PT, R216, UR4, PT ;  /* 0x00000004d8007c0c */ /* 0x000fe4000bf26270 */
[----:B------:R-:W-:Y:S01]  /*ac90*/  @!P4 LEA.HI.X R13, R219, R20, R167, 0x2, P2 ;  /* 0x00000014db0dc211 */ /* 0x000fe200010f14a7 */
[----:B------:R2:W-:Y:S01]  /*aca0*/  @!P3 ST.E.64 desc[UR40][R10.64], R42 ;  /* 0x0000002a0a00b985 */ /* 0x0005e2000c101b28 */
[----:B------:R-:W-:-:S02]  /*acb0*/  ISETP.GE.AND P2, PT, R215, UR4, PT ;  /* 0x00000004d7007c0c */ /* 0x000fc4000bf46270 */
[----:B------:R-:W-:Y:S01]  /*acc0*/  @!P5 LEA R14, P6, R218, R24, 0x2 ;  /* 0x00000018da0ed211 */ /* 0x000fe200078c10ff */
[----:B------:R4:W-:Y:S01]  /*acd0*/  @!P4 ST.E.64 desc[UR40][R12.64], R46 ;  /* 0x0000002e0c00c985 */ /* 0x0009e2000c101b28 */
[----:B------:R-:W-:Y:S02]  /*ace0*/  ISETP.GE.AND P3, PT, R214, UR4, PT ;  /* 0x00000004d6007c0c */ /* 0x000fe4000bf66270 */
[----:B------:R-:W-:Y:S02]  /*acf0*/  @!P5 LEA.HI.X R15, R218, R20, R166, 0x2, P6 ;  /* 0x00000014da0fd211 */ /* 0x000fe400030f14a6 */
[-C--:B-1----:R-:W-:Y:S02]  /*ad00*/  @!P0 LEA R4, P6, R217, R24.reuse, 0x2 ;  /* 0x00000018d9048211 */ /* 0x082fe400078c10ff */
[----:B------:R-:W-:Y:S01]  /*ad10*/  ISETP.GE.AND P4, PT, R213, UR4, PT ;  /* 0x00000004d5007c0c */ /* 0x000fe2000bf86270 */
[----:B------:R1:W-:Y:S01]  /*ad20*/  @!P5 ST.E.64 desc[UR40][R14.64], R50 ;  /* 0x000000320e00d985 */ /* 0x0003e2000c101b28 */
[----:B---3--:R-:W-:-:S02]  /*ad30*/  @!P1 LEA R6, P5, R216, R24, 0x2 ;  /* 0x00000018d8069211 */ /* 0x008fc400078a10ff */
[----:B------:R-:W-:Y:S02]  /*ad40*/  @!P0 LEA.HI.X R5, R217, R20, R165, 0x2, P6 ;  /* 0x00000014d9058211 */ /* 0x000fe400030f14a5 */
[C---:B0-----:R-:W-:Y:S02]  /*ad50*/  @!P2 LEA R8, P6, R215.reuse, R24, 0x2 ;  /* 0x00000018d708a211 */ /* 0x041fe400078c10ff */
[-C--:B------:R-:W-:Y:S01]  /*ad60*/  @!P1 LEA.HI.X R7, R216, R20.reuse, R164, 0x2, P5 ;  /* 0x00000014d8079211 */ /* 0x080fe200028f14a4 */
[----:B------:R0:W-:Y:S01]  /*ad70*/  @!P0 ST.E.64 desc[UR40][R4.64], R54 ;  /* 0x0000003604008985 */ /* 0x0001e2000c101b28 */
[----:B------:R-:W-:Y:S02]  /*ad80*/  ISETP.GE.AND P5, PT, R212, UR4, PT ;  /* 0x00000004d4007c0c */ /* 0x000fe4000bfa6270 */
[----:B------:R-:W-:Y:S01]  /*ad90*/  @!P2 LEA.HI.X R9, R215, R20, R163, 0x2, P6 ;  /* 0x00000014d709a211 */ /* 0x000fe200030f14a3 */
[----:B------:R3:W-:Y:S01]  /*ada0*/  @!P1 ST.E.64 desc[UR40][R6.64], R58 ;  /* 0x0000003a06009985 */ /* 0x0007e2000c101b28 */
[----:B------:R-:W-:-:S02]  /*adb0*/  ISETP.GE.AND P0, PT, R211, UR4, PT ;  /* 0x00000004d3007c0c */ /* 0x000fc4000bf06270 */
[-C--:B--2---:R-:W-:Y:S01]  /*adc0*/  @!P3 LEA R10, P6, R214, R24.reuse, 0x2 ;  /* 0x00000018d60ab211 */ /* 0x084fe200078c10ff */
[----:B------:R2:W-:Y:S01]  /*add0*/  @!P2 ST.E.64 desc[UR40][R8.64], R62 ;  /* 0x0000003e0800a985 */ /* 0x0005e2000c101b28 */
[C---:B----4-:R-:W-:Y:S02]  /*ade0*/  @!P4 LEA R12, P2, R213.reuse, R24, 0x2 ;  /* 0x00000018d50cc211 */ /* 0x050fe400078410ff */
[----:B------:R-:W-:Y:S02]  /*adf0*/  ISETP.GE.AND P1, PT, R210, UR4, PT ;  /* 0x00000004d2007c0c */ /* 0x000fe4000bf26270 */
[-C--:B------:R-:W-:Y:S02]  /*ae00*/  @!P3 LEA.HI.X R11, R214, R20.reuse, R162, 0x2, P6 ;  /* 0x00000014d60bb211 */ /* 0x080fe400030f14a2 */
[----:B------:R-:W-:Y:S02]  /*ae10*/  @!P4 LEA.HI.X R13, R213, R20, R161, 0x2, P2 ;  /* 0x00000014d50dc211 */ /* 0x000fe400010f14a1 */
[----:B------:R-:W-:Y:S01]  /*ae20*/  ISETP.GE.AND P2, PT, R209, UR4, PT ;  /* 0x00000004d1007c0c */ /* 0x000fe2000bf46270 */
[----:B------:R-:W-:Y:S01]  /*ae30*/  @!P3 ST.E.64 desc[UR40][R10.64], R66 ;  /* 0x000000420a00b985 */ /* 0x000fe2000c101b28 */
[----:B-1----:R-:W-:-:S03]  /*ae40*/  @!P5 LEA R14, P6, R212, R24, 0x2 ;  /* 0x00000018d40ed211 */ /* 0x002fc600078c10ff */
[----:B------:R1:W-:Y:S01]  /*ae50*/  @!P4 ST.E.64 desc[UR40][R12.64], R70 ;  /* 0x000000460c00c985 */ /* 0x0003e2000c101b28 */
[----:B------:R-:W-:Y:S02]  /*ae60*/  @!P5 LEA.HI.X R15, R212, R20, R160, 0x2, P6 ;  /* 0x00000014d40fd211 */ /* 0x000fe400030f14a0 */
[CC--:B0-----:R-:W-:Y:S02]  /*ae70*/  @!P0 LEA R4, P4, R211.reuse, R24.reuse, 0x2 ;  /* 0x00000018d3048211 */ /* 0x0c1fe400078810ff */
[----:B---3--:R-:W-:Y:S01]  /*ae80*/  @!P1 LEA R6, P3, R210, R24, 0x2 ;  /* 0x00000018d2069211 */ /* 0x008fe200078610ff */
[----:B------:R0:W-:Y:S01]  /*ae90*/  @!P5 ST.E.64 desc[UR40][R14.64], R74 ;  /* 0x0000004a0e00d985 */ /* 0x0001e2000c101b28 */
[----:B------:R-:W-:Y:S02]  /*aea0*/  @!P0 LEA.HI.X R5, R211, R20, R159, 0x2, P4 ;  /* 0x00000014d3058211 */ /* 0x000fe400020f149f */
[----:B------:R-:W-:Y:S02]  /*aeb0*/  ISETP.GE.AND P4, PT, R207, UR4, PT ;  /* 0x00000004cf007c0c */ /* 0x000fe4000bf86270 */
[----:B------:R-:W-:Y:S01]  /*aec0*/  ISETP.GE.AND P5, PT, R208, UR4, PT ;  /* 0x00000004d0007c0c */ /* 0x000fe2000bfa6270 */
[----:B------:R3:W-:Y:S01]  /*aed0*/  @!P0 ST.E.64 desc[UR40][R4.64], R78 ;  /* 0x0000004e04008985 */ /* 0x0007e2000c101b28 */
[----:B--2---:R-:W-:-:S02]  /*aee0*/  @!P2 LEA R8, P6, R209, R24, 0x2 ;  /* 0x00000018d108a211 */ /* 0x004fc400078c10ff */
[-C--:B------:R-:W-:Y:S02]  /*aef0*/  @!P1 LEA.HI.X R7, R210, R20.reuse, R158, 0x2, P3 ;  /* 0x00000014d2079211 */ /* 0x080fe400018f149e */
[----:B------:R-:W-:Y:S02]  /*af00*/  ISETP.GE.AND P3, PT, R206, UR4, PT ;  /* 0x00000004ce007c0c */ /* 0x000fe4000bf66270 */
[----:B------:R-:W-:Y:S01]  /*af10*/  @!P2 LEA.HI.X R9, R209, R20, R157, 0x2, P6 ;  /* 0x00000014d109a211 */ /* 0x000fe200030f149d */
[----:B------:R2:W-:Y:S01]  /*af20*/  @!P1 ST.E.64 desc[UR40][R6.64], R82 ;  /* 0x0000005206009985 */ /* 0x0005e2000c101b28 */
[----:B------:R-:W-:Y:S02]  /*af30*/  ISETP.GE.AND P1, PT, R204, UR4, PT ;  /* 0x00000004cc007c0c */ /* 0x000fe4000bf26270 */
[----:B-1----:R-:W-:Y:S01]  /*af40*/  @!P4 LEA R12, P0, R207, R24, 0x2 ;  /* 0x00000018cf0cc211 */ /* 0x002fe200078010ff */
[----:B------:R1:W-:Y:S01]  /*af50*/  @!P2 ST.E.64 desc[UR40][R8.64], R86 ;  /* 0x000000560800a985 */ /* 0x0003e2000c101b28 */
[----:B------:R-:W-:-:S02]  /*af60*/  ISETP.GE.AND P2, PT, R205, UR4, PT ;  /* 0x00000004cd007c0c */ /* 0x000fc4000bf46270 */
[C---:B------:R-:W-:Y:S02]  /*af70*/  @!P5 LEA R10, P6, R208.reuse, R24, 0x2 ;  /* 0x00000018d00ad211 */ /* 0x040fe400078c10ff */
[-C--:B------:R-:W-:Y:S02]  /*af80*/  @!P4 LEA.HI.X R13, R207, R20.reuse, R155, 0x2, P0 ;  /* 0x00000014cf0dc211 */ /* 0x080fe400000f149b */
[----:B------:R-:W-:Y:S02]  /*af90*/  @!P5 LEA.HI.X R11, R208, R20, R156, 0x2, P6 ;  /* 0x00000014d00bd211 */ /* 0x000fe400030f149c */
[----:B------:R-:W-:Y:S02]  /*afa0*/  ISETP.GE.AND P0, PT, R203, UR4, PT ;  /* 0x00000004cb007c0c */ /* 0x000fe4000bf06270 */
[----:B0-----:R-:W-:Y:S01]  /*afb0*/  @!P3 LEA R14, P6, R206, R24, 0x2 ;  /* 0x00000018ce0eb211 */ /* 0x001fe200078c10ff */
[----:B------:R0:W-:Y:S01]  /*afc0*/  @!P5 ST.E.64 desc[UR40][R10.64], R90 ;  /* 0x0000005a0a00d985 */ /* 0x0001e2000c101b28 */
[----:B------:R-:W-:-:S02]  /*afd0*/  ISETP.GE.AND P5, PT, R202, UR4, PT ;  /* 0x00000004ca007c0c */ /* 0x000fc4000bfa6270 */
[----:B------:R-:W-:Y:S01]  /*afe0*/  @!P3 LEA.HI.X R15, R206, R20, R154, 0x2, P6 ;  /* 0x00000014ce0fb211 */ /* 0x000fe200030f149a */
[----:B------:R4:W-:Y:S01]  /*aff0*/  @!P4 ST.E.64 desc[UR40][R12.64], R94 ;  /* 0x0000005e0c00c985 */ /* 0x0009e2000c101b28 */
[-C--:B---3--:R-:W-:Y:S02]  /*b000*/  @!P2 LEA R4, P6, R205, R24.reuse, 0x2 ;  /* 0x00000018cd04a211 */ /* 0x088fe400078c10ff */
[----:B------:R-:W-:Y:S01]  /*b010*/  ISETP.GE.AND P4, PT, R201, UR4, PT ;  /* 0x00000004c9007c0c */ /* 0x000fe2000bf86270 */
[----:B------:R3:W-:Y:S01]  /*b020*/  @!P3 ST.E.64 desc[UR40][R14.64], R98 ;  /* 0x000000620e00b985 */ /* 0x0007e2000c101b28 */
[----:B--2---:R-:W-:Y:S02]  /*b030*/  @!P1 LEA R6, P3, R204, R24, 0x2 ;  /* 0x00000018cc069211 */ /* 0x004fe400078610ff */
[----:B------:R-:W-:Y:S02]  /*b040*/  @!P2 LEA.HI.X R5, R205, R20, R153, 0x2, P6 ;  /* 0x00000014cd05a211 */ /* 0x000fe400030f1499 */
[----:B-1----:R-:W-:-:S02]  /*b050*/  @!P0 LEA R8, P6, R203, R24, 0x2 ;  /* 0x00000018cb088211 */ /* 0x002fc400078c10ff */
[-C--:B------:R-:W-:Y:S01]  /*b060*/  @!P1 LEA.HI.X R7, R204, R20.reuse, R152, 0x2, P3 ;  /* 0x00000014cc079211 */ /* 0x080fe200018f1498 */
[----:B------:R1:W-:Y:S01]  /*b070*/  @!P2 ST.E.64 desc[UR40][R4.64], R102 ;  /* 0x000000660400a985 */ /* 0x0003e2000c101b28 */
[----:B------:R-:W-:Y:S02]  /*b080*/  ISETP.GE.AND P3, PT, R200, UR4, PT ;  /* 0x00000004c8007c0c */ /* 0x000fe4000bf66270 */
[----:B------:R-:W-:Y:S01]  /*b090*/  @!P0 LEA.HI.X R9, R203, R20, R21, 0x2, P6 ;  /* 0x00000014cb098211 */ /* 0x000fe200030f1415 */
[----:B------:R2:W-:Y:S01]  /*b0a0*/  @!P1 ST.E.64 desc[UR40][R6.64], R106 ;  /* 0x0000006a06009985 */ /* 0x0005e2000c101b28 */
[-C--:B0-----:R-:W-:Y:S02]  /*b0b0*/  @!P5 LEA R10, P1, R202, R24.reuse, 0x2 ;  /* 0x00000018ca0ad211 */ /* 0x081fe400078210ff */
[----:B----4-:R-:W-:Y:S01]  /*b0c0*/  @!P4 LEA R12, P2, R201, R24, 0x2 ;  /* 0x00000018c90cc211 */ /* 0x010fe200078410ff */
[----:B------:R0:W-:Y:S01]  /*b0d0*/  @!P0 ST.E.64 desc[UR40][R8.64], R110 ;  /* 0x0000006e08008985 */ /* 0x0001e2000c101b28 */
[----:B------:R-:W-:-:S02]  /*b0e0*/  ISETP.GE.AND P0, PT, R199, UR4, PT ;  /* 0x00000004c7007c0c */ /* 0x000fc4000bf06270 */
[----:B------:R-:W-:Y:S02]  /*b0f0*/  @!P5 LEA.HI.X R11, R202, R20, R237, 0x2, P1 ;  /* 0x00000014ca0bd211 */ /* 0x000fe400008f14ed */
[----:B------:R-:W-:Y:S02]  /*b100*/  ISETP.GE.AND P1, PT, R198, UR4, PT ;  /* 0x00000004c6007c0c */ /* 0x000fe4000bf26270 */
[C---:B---3--:R-:W-:Y:S01]  /*b110*/  @!P3 LEA R14, P6, R200.reuse, R24, 0x2 ;  /* 0x00000018c80eb211 */ /* 0x048fe200078c10ff */
[----:B------:R3:W-:Y:S01]  /*b120*/  @!P5 ST.E.64 desc[UR40][R10.64], R114 ;  /* 0x000000720a00d985 */ /* 0x0007e2000c101b28 */
[-C--:B------:R-:W-:Y:S02]  /*b130*/  @!P4 LEA.HI.X R13, R201, R20.reuse, R236, 0x2, P2 ;  /* 0x00000014c90dc211 */ /* 0x080fe400010f14ec */
[----:B------:R-:W-:Y:S02]  /*b140*/  @!P3 LEA.HI.X R15, R200, R20, R235, 0x2, P6 ;  /* 0x00000014c80fb211 */ /* 0x000fe400030f14eb */
[----:B------:R-:W-:Y:S01]  /*b150*/  ISETP.GE.AND P2, PT, R195, UR4, PT ;  /* 0x00000004c3007c0c */ /* 0x000fe2000bf46270 */
[----:B------:R4:W-:Y:S01]  /*b160*/  @!P4 ST.E.64 desc[UR40][R12.64], R118 ;  /* 0x000000760c00c985 */ /* 0x0009e2000c101b28 */
[----:B------:R-:W-:-:S02]  /*b170*/  ISETP.GE.AND P4, PT, R197, UR4, PT ;  /* 0x00000004c5007c0c */ /* 0x000fc4000bf86270 */
[C---:B-1----:R-:W-:Y:S01]  /*b180*/  @!P0 LEA R4, P5, R199.reuse, R24, 0x2 ;  /* 0x00000018c7048211 */ /* 0x042fe200078a10ff */
[----:B------:R1:W-:Y:S01]  /*b190*/  @!P3 ST.E.64 desc[UR40][R14.64], R122 ;  /* 0x0000007a0e00b985 */ /* 0x0003e2000c101b28 */
[----:B------:R-:W-:Y:S02]  /*b1a0*/  ISETP.GE.AND P3, PT, R196, UR4, PT ;  /* 0x00000004c4007c0c */ /* 0x000fe4000bf66270 */
[----:B------:R-:W-:Y:S02]  /*b1b0*/  @!P0 LEA.HI.X R5, R199, R20, R234, 0x2, P5 ;  /* 0x00000014c7058211 */ /* 0x000fe400028f14ea */
[----:B------:R-:W-:Y:S02]  /*b1c0*/  ISETP.GE.AND P5, PT, R194, UR4, PT ;  /* 0x00000004c2007c0c */ /* 0x000fe4000bfa6270 */
[-C--:B--2---:R-:W-:Y:S01]  /*b1d0*/  @!P1 LEA R6, P6, R198, R24.reuse, 0x2 ;  /* 0x00000018c6069211 */ /* 0x084fe200078c10ff */
[----:B------:R2:W-:Y:S02]  /*b1e0*/  @!P0 ST.E.64 desc[UR40][R4.64], R126 ;  /* 0x0000007e04008985 */ /* 0x0005e4000c101b28 */
[----:B0-----:R-:W-:-:S02]  /*b1f0*/  @!P4 LEA R8, P0, R197, R24, 0x2 ;  /* 0x00000018c508c211 */ /* 0x001fc400078010ff */
[----:B------:R-:W-:Y:S02]  /*b200*/  @!P1 LEA.HI.X R7, R198, R20, R233, 0x2, P6 ;  /* 0x00000014c6079211 */ /* 0x000fe400030f14e9 */
[----:B---3--:R-:W-:Y:S02]  /*b210*/  @!P3 LEA R10, P6, R196, R24, 0x2 ;  /* 0x00000018c40ab211 */ /* 0x008fe400078c10ff */
[----:B------:R-:W-:Y:S01]  /*b220*/  @!P4 LEA.HI.X R9, R197, R20, R232, 0x2, P0 ;  /* 0x00000014c509c211 */ /* 0x000fe200000f14e8 */
[----:B------:R2:W-:Y:S01]  /*b230*/  @!P1 ST.E.64 desc[UR40][R6.64], R130 ;  /* 0x0000008206009985 */ /* 0x0005e2000c101b28 */
[-C--:B----4-:R-:W-:Y:S02]  /*b240*/  @!P2 LEA R12, P1, R195, R24.reuse, 0x2 ;  /* 0x00000018c30ca211 */ /* 0x090fe400078210ff */
[----:B-1----:R-:W-:Y:S01]  /*b250*/  @!P5 LEA R14, P0, R194, R24, 0x2 ;  /* 0x00000018c20ed211 */ /* 0x002fe200078010ff */
[----:B------:R2:W-:Y:S01]  /*b260*/  @!P4 ST.E.64 desc[UR40][R8.64], R134 ;  /* 0x000000860800c985 */ /* 0x0005e2000c101b28 */
[----:B------:R-:W-:-:S02]  /*b270*/  @!P3 LEA.HI.X R11, R196, R20, R231, 0x2, P6 ;  /* 0x00000014c40bb211 */ /* 0x000fc400030f14e7 */
[-C--:B------:R-:W-:Y:S02]  /*b280*/  @!P2 LEA.HI.X R13, R195, R20.reuse, R230, 0x2, P1 ;  /* 0x00000014c30da211 */ /* 0x080fe400008f14e6 */
[----:B------:R-:W-:Y:S01]  /*b290*/  @!P5 LEA.HI.X R15, R194, R20, R229, 0x2, P0 ;  /* 0x00000014c20fd211 */ /* 0x000fe200000f14e5 */
[----:B------:R2:W-:Y:S01]  /*b2a0*/  @!P3 ST.E.64 desc[UR40][R10.64], R138 ;  /* 0x0000008a0a00b985 */ /* 0x0005e2000c101b28 */
[----:B------:R-:W-:-:S03]  /*b2b0*/  ISETP.GE.AND P0, PT, R193, UR4, PT ;  /* 0x00000004c1007c0c */ /* 0x000fc6000bf06270 */
[----:B------:R2:W-:Y:S04]  /*b2c0*/  @!P2 ST.E.64 desc[UR40][R12.64], R142 ;  /* 0x0000008e0c00a985 */ /* 0x0005e8000c101b28 */
[----:B------:R2:W-:Y:S06]  /*b2d0*/  @!P5 ST.E.64 desc[UR40][R14.64], R146 ;  /* 0x000000920e00d985 */ /* 0x0005ec000c101b28 */
[----:B------:R-:W-:Y:S05]  /*b2e0*/  @P0 BRA `(.L_x_3417) ;  /* 0x00000010000c0947 */ /* 0x000fea0003800000 */
[----:B--2---:R-:W-:-:S04]  /*b2f0*/  LEA R4, P0, R193, R24, 0x2 ;  /* 0x00000018c1047211 */ /* 0x004fc800078010ff */
[----:B------:R-:W-:-:S05]  /*b300*/  LEA.HI.X R5, R193, R20, R228, 0x2, P0 ;  /* 0x00000014c1057211 */ /* 0x000fca00000f14e4 */
[----:B------:R0:W-:Y:S01]  /*b310*/  ST.E.64 desc[UR40][R4.64], R150 ;  /* 0x0000009604007985 */ /* 0x0001e2000c101b28 */
[----:B------:R-:W-:Y:S05]  /*b320*/  BRA `(.L_x_3417) ;  /* 0x0000000c00fc7947 */ /* 0x000fea0003800000 */
.L_x_3411:
[----:B------:R-:W-:Y:S02]  /*b330*/  ULDC.64 UR8, c[0x0][0xc00] ;  /* 0x0003000000087ab9 */ /* 0x000fe40000000a00 */
[----:B------:R-:W-:-:S04]  /*b340*/  UISETP.NE.U32.AND UP0, UPT, UR8, URZ, UPT ;  /* 0x0000003f0800728c */ /* 0x000fc8000bf05070 */
[----:B------:R-:W-:-:S03]  /*b350*/  UISETP.NE.AND.EX UP0, UPT, UR9, URZ, UPT, UP0 ;  /* 0x0000003f0900728c */ /* 0x000fc6000bf05300 */
[----:B------:R-:W-:Y:S02]  /*b360*/  ULDC.64 UR8, c[0x0][0xc00] ;  /* 0x0003000000087ab9 */ /* 0x000fe40000000a00 */
[----:B------:R-:W-:Y:S01]  /*b370*/  UIMAD.WIDE UR8, UR39, 0x4, UR8 ;  /* 0x00000004270878a5 */ /* 0x000fe2000f8e0208 */
[----:B------:R-:W-:-:S05]  /*b380*/  PLOP3.LUT P1, PT, PT, PT, UP0, 0x80, 0x0 ;  /* 0x000000000000781c */ /* 0x000fca0003f2f008 */
[----:B------:R-:W-:Y:S02]  /*b390*/  IMAD.U32 R4, RZ, RZ, UR8 ;  /* 0x00000008ff047e24 */ /* 0x000fe4000f8e00ff */
[----:B------:R-:W-:Y:S01]  /*b3a0*/  IMAD.U32 R5, RZ, RZ, UR9 ;  /* 0x00000009ff057e24 */ /* 0x000fe2000f8e00ff */
[----:B------:R-:W-:Y:S02]  /*b3b0*/  ULDC.64 UR8, c[0x0][0xc08] ;  /* 0x0003020000087ab9 */ /* 0x000fe40000000a00 */
[----:B------:R-:W-:-:S03]  /*b3c0*/  UISETP.NE.U32.AND UP1, UPT, UR8, URZ, UPT ;  /* 0x0000003f0800728c */ /* 0x000fc6000bf25070 */
[----:B------:R-:W2:Y:S01]  /*b3d0*/  @P1 LDG.E R8, desc[UR40][R4.64] ;  /* 0x0000002804081981 */ /* 0x000ea2000c1e1900 */
[----:B------:R-:W-:Y:S01]  /*b3e0*/  UISETP.NE.AND.EX UP1, UPT, UR9, URZ, UPT, UP1 ;  /* 0x0000003f0900728c */ /* 0x000fe2000bf25310 */
[----:B------:R-:W-:Y:S02]  /*b3f0*/  ULDC UR4, c[0x0][0xa88] ;  /* 0x0002a20000047ab9 */ /* 0x000fe40000000800 */
[----:B------:R-:W-:-:S03]  /*b400*/  IMAD.U32 R0, RZ, RZ, UR4 ;  /* 0x00000004ff007e24 */ /* 0x000fc6000f8e00ff */
[----:B------:R-:W-:-:S05]  /*b410*/  PLOP3.LUT P2, PT, PT, PT, UP1, 0x80, 0x0 ;  /* 0x000000000000781c */ /* 0x000fca0003f4f018 */
[----:B------:R-:W-:-:S04]  /*b420*/  @UP1 ULEA UR8, UP2, UR39, UR8, 0x2 ;  /* 0x0000000827081291 */ /* 0x000fc8000f84103f */
[----:B------:R-:W-:Y:S02]  /*b430*/  @UP1 ULEA.HI.X UR9, UR39, UR9, UR42, 0x2, UP2 ;  /* 0x0000000927091291 */ /* 0x000fe400090f142a */
[----:B------:R-:W-:-:S04]  /*b440*/  IMAD.U32 R6, RZ, RZ, UR8 ;  /* 0x00000008ff067e24 */ /* 0x000fc8000f8e00ff */
[----:B------:R-:W-:-:S05]  /*b450*/  IMAD.U32 R7, RZ, RZ, UR9 ;  /* 0x00000009ff077e24 */ /* 0x000fca000f8e00ff */
[----:B------:R0:W5:Y:S01]  /*b460*/  @P2 LDG.E R0, desc[UR40][R6.64] ;  /* 0x0000002806002981 */ /* 0x000162000c1e1900 */
[----:B------:R-:W-:Y:S01]  /*b470*/  UMOV UR4, URZ ;  /* 0x0000003f00047c82 */ /* 0x000fe20008000000 */
[----:B------:R-:W-:Y:S01]  /*b480*/  UISETP.NE.AND UP1, UPT, UR46, URZ, UPT ;  /* 0x0000003f2e00728c */ /* 0x000fe2000bf25270 */
[----:B------:R-:W1:Y:S10]  /*b490*/  S2R R3, SR_TID.X ;  /* 0x0000000000037919 */ /* 0x000e740000002100 */
[----:B------:R-:W-:Y:S01]  /*b4a0*/  @!UP1 ULDC UR46, c[0x0][0xad4] ;  /* 0x0002b500002e9ab9 */ /* 0x000fe20000000800 */
[----:B--2---:R-:W-:Y:S01]  /*b4b0*/  @P1 R2UR UR4, R8 ;  /* 0x00000000080412ca */ /* 0x004fe200000e0000 */
[----:B-1----:R-:W-:-:S05]  /*b4c0*/  VIADD R8, R3, 0xffffff80 ;  /* 0xffffff8003087836 */ /* 0x002fca0000000000 */
[----:B------:R-:W-:-:S07]  /*b4d0*/  ISETP.GT.AND P0, PT, R8, 0x3f, PT ;  /* 0x0000003f0800780c */ /* 0x000fce0003f04270 */
[----:B------:R-:W-:Y:S01]  /*b4e0*/  USHF.R.S32.HI UR19, URZ, 0x1f, UR4 ;  /* 0x0000001f3f137899 */ /* 0x000fe20008011404 */
[----:B0-----:R-:W-:Y:S11]  /*b4f0*/  @P2 BRA `(.L_x_3420) ;  /* 0x0000000000102947 */ /* 0x001ff60003800000 */
[----:B------:R-:W-:Y:S05]  /*b500*/  @!P1 BRA `(.L_x_3420) ;  /* 0x00000000000c9947 */ /* 0x000fea0003800000 */
[----:B------:R-:W2:Y:S04]  /*b510*/  LDG.E R3, desc[UR40][R4.64] ;  /* 0x0000002804037981 */ /* 0x000ea8000c1e1900 */
[----:B-----5:R-:W2:Y:S02]  /*b520*/  LDG.E R0, desc[UR40][R4.64+0x4] ;  /* 0x0000042804007981 */ /* 0x020ea4000c1e1900 */
[----:B--2---:R-:W-:-:S07]  /*b530*/  IMAD.IADD R0, R0, 0x1, -R3 ;  /* 0x0000000100007824 */ /* 0x004fce00078e0a03 */
.L_x_3420:
[----:B------:R-:W-:Y:S01]  /*b540*/  USEL UR39, UR39, URZ, !UP0 ;  /* 0x0000003f27277287 */ /* 0x000fe2000c000000 */
[----:B------:R-:W-:Y:S01]  /*b550*/  BSSY B1, `(.L_x_3421) ;  /* 0x0000039000017945 */ /* 0x000fe20003800000 */
[----:B------:R-:W-:-:S03]  /*b560*/  USEL UR42, UR42, URZ, !UP0 ;  /* 0x0000003f2a2a7287 */ /* 0x000fc6000c000000 */
[----:B------:R-:W-:Y:S09]  /*b570*/  @P0 BRA `(.L_x_3422) ;  /* 0x0000000000d80947 */ /* 0x000ff20003800000 */
[----:B------:R-:W0:Y:S01]  /*b580*/  S2R R3, SR_TID.X ;  /* 0x0000000000037919 */ /* 0x000e220000002100 */
[----:B------:R-:W1:Y:S01]  /*b590*/  LDC R9, c[0x0][0xbe8] ;  /* 0x0002fa00ff097b82 */ /* 0x000e620000000800 */
[----:B------:R-:W-:-:S04]  /*b5a0*/  IMAD.U32 R4, RZ, RZ, UR43 ;  /* 0x0000002bff047e24 */ /* 0x000fc8000f8e00ff */
[----:B0-----:R-:W-:Y:S02]  /*b5b0*/  IMAD R3, R4, 0x40, R3 ;  /* 0x0000004004037824 */ /* 0x001fe400078e0203 */
[----:B-1---5:R-:W-:Y:S02]  /*b5c0*/  IMAD R4, R0, R9, RZ ;  /* 0x0000000900047224 */ /* 0x022fe400078e02ff */
[----:B------:R-:W-:-:S05]  /*b5d0*/  VIADD R6, R3, 0xffffff80 ;  /* 0xffffff8003067836 */ /* 0x000fca0000000000 */
[----:B------:R-:W-:-:S13]  /*b5e0*/  ISETP.GE.AND P0, PT, R6, R4, PT ;  /* 0x000000040600720c */ /* 0x000fda0003f06270 */
[----:B------:R-:W-:Y:S05]  /*b5f0*/  @P0 BRA `(.L_x_3422) ;  /* 0x0000000000b80947 */ /* 0x000fea0003800000 */
[----:B------:R-:W-:Y:S01]  /*b600*/  ISETP.NE.AND P0, PT, R9, 0x1, PT ;  /* 0x000000010900780c */ /* 0x000fe20003f05270 */
[----:B------:R-:W-:Y:S01]  /*b610*/  UISETP.GT.AND UP0, UPT, UR46, 0x1, UPT ;  /* 0x000000012e00788c */ /* 0x000fe2000bf04270 */
[----:B------:R-:W-:-:S03]  /*b620*/  UMOV UR17, 0x9b8 ;  /* 0x000009b800117882 */ /* 0x000fc60000000000 */
[----:B------:R-:W-:Y:S02]  /*b630*/  USEL UR17, UR17, 0x978, UP0 ;  /* 0x0000097811117887 */ /* 0x000fe40008000000 */
[----:B------:R-:W-:-:S06]  /*b640*/  USEL UR16, UR45, URZ, UP0 ;  /* 0x0000003f2d107287 */ /* 0x000fcc0008000000 */
[----:B------:R-:W0:Y:S04]  /*b650*/  @P0 LDC R3, c[0x0][0xbec] ;  /* 0x0002fb00ff030b82 */ /* 0x000e280000000800 */
[----:B------:R-:W-:Y:S01]  /*b660*/  ULDC.64 UR8, c[0x0][UR17+0x218] ;  /* 0x0000860011087abb */ /* 0x000fe20008000a00 */
[----:B------:R-:W-:Y:S01]  /*b670*/  ULDC.64 UR12, c[0x0][UR17+0x220] ;  /* 0x00008800110c7abb */ /* 0x000fe20008000a00 */
[----:B------:R-:W-:Y:S01]  /*b680*/  ULDC.64 UR14, c[0x0][UR17+0x228] ;  /* 0x00008a00110e7abb */ /* 0x000fe20008000a00 */
[----:B------:R-:W-:Y:S01]  /*b690*/  UIMAD.WIDE.U32 UR10, UR8, UR44, URZ ;  /* 0x0000002c080a72a5 */ /* 0x000fe2000f8e003f */
[----:B------:R-:W1:Y:S01]  /*b6a0*/  @P0 LDC R5, c[0x0][0xbf0] ;  /* 0x0002fc00ff050b82 */ /* 0x000e620000000800 */
[----:B------:R-:W-:Y:S02]  /*b6b0*/  UIMAD UR18, UR9, UR44, URZ ;  /* 0x0000002c091272a4 */ /* 0x000fe4000f8e023f */
[----:B------:R-:W-:-:S02]  /*b6c0*/  UIMAD UR13, UR13, UR39, URZ ;  /* 0x000000270d0d72a4 */ /* 0x000fc4000f8e023f */
[----:B------:R-:W-:Y:S02]  /*b6d0*/  UIMAD.WIDE.U32 UR20, UR14, UR16, URZ ;  /* 0x000000100e1472a5 */ /* 0x000fe4000f8e003f */
[----:B------:R-:W-:Y:S02]  /*b6e0*/  UIMAD.WIDE.U32 UR8, UR12, UR39, URZ ;  /* 0x000000270c0872a5 */ /* 0x000fe4000f8e003f */
[----:B------:R-:W-:Y:S02]  /*b6f0*/  UIMAD UR14, UR15, UR16, URZ ;  /* 0x000000100f0e72a4 */ /* 0x000fe4000f8e023f */
[----:B------:R-:W-:Y:S02]  /*b700*/  UIMAD UR13, UR12, UR42, UR13 ;  /* 0x0000002a0c0d72a4 */ /* 0x000fe4000f8e020d */
[----:B------:R-:W-:Y:S02]  /*b710*/  UIADD3 UR10, UP1, UP2, UR8, UR10, UR4 ;  /* 0x0000000a080a7290 */ /* 0x000fe4000fa3e004 */
[----:B------:R-:W-:Y:S01]  /*b720*/  UIADD3 UR14, UR21, UR14, URZ ;  /* 0x0000000e150e7290 */ /* 0x000fe2000fffe03f */
[----:B0-----:R-:W-:Y:S01]  /*b730*/  @P0 IMAD.HI.U32 R4, R6, R3, RZ ;  /* 0x0000000306040227 */ /* 0x001fe200078e00ff */
[----:B------:R-:W-:-:S02]  /*b740*/  UIADD3 UR18, UR11, UR18, URZ ;  /* 0x000000120b127290 */ /* 0x000fc4000fffe03f */
[----:B------:R-:W-:Y:S01]  /*b750*/  UIADD3 UR13, UR9, UR13, URZ ;  /* 0x0000000d090d7290 */ /* 0x000fe2000fffe03f */
[----:B------:R-:W-:Y:S02]  /*b760*/  IMAD.MOV.U32 R3, RZ, RZ, R6 ;  /* 0x000000ffff037224 */ /* 0x000fe400078e0006 */
[----:B------:R-:W-:Y:S01]  /*b770*/  IMAD.U32 R10, RZ, RZ, UR14 ;  /* 0x0000000eff0a7e24 */ /* 0x000fe2000f8e00ff */
[----:B------:R-:W-:Y:S01]  /*b780*/  ULDC.64 UR8, c[0x0][UR17+0x210] ;  /* 0x0000840011087abb */ /* 0x000fe20008000a00 */
[----:B-1----:R-:W-:Y:S01]  /*b790*/  @P0 SHF.R.U32.HI R3, RZ, R5, R4 ;  /* 0x00000005ff030219 */ /* 0x002fe20000011604 */
[----:B------:R-:W-:Y:S02]  /*b7a0*/  IMAD.U32 R4, RZ, RZ, UR20 ;  /* 0x00000014ff047e24 */ /* 0x000fe4000f8e00ff */
[----:B------:R-:W-:Y:S01]  /*b7b0*/  IMAD.U32 R5, RZ, RZ, UR21 ;  /* 0x00000015ff057e24 */ /* 0x000fe2000f8e00ff */
[--C-:B------:R-:W-:Y:S01]  /*b7c0*/  SHF.R.S32.HI R5, RZ, 0x1f, R3.reuse ;  /* 0x0000001fff057819 */ /* 0x100fe20000011403 */
[----:B------:R-:W-:Y:S01]  /*b7d0*/  IMAD.MOV R7, RZ, RZ, -R3 ;  /* 0x000000ffff077224 */ /* 0x000fe200078e0a03 */
[----:B------:R-:W-:Y:S01]  /*b7e0*/  IADD3 R4, P0, P1, R3, UR10, R4 ;  /* 0x0000000a03047c10 */ /* 0x000fe2000f91e004 */
[----:B------:R-:W-:-:S02]  /*b7f0*/  UIADD3.X UR10, UR13, UR18, UR19, UP1, UP2 ;  /* 0x000000120d0a7290 */ /* 0x000fc40008fe4413 */
[----:B------:R-:W-:-:S04]  /*b800*/  IMAD R7, R9, R7, R6 ;  /* 0x0000000709077224 */ /* 0x000fc800078e0206 */
[----:B------:R-:W-:Y:S01]  /*b810*/  IADD3.X R5, R5, UR10, R10, P0, P1 ;  /* 0x0000000a05057c10 */ /* 0x000fe200087e240a */
[C---:B------:R-:W-:Y:S01]  /*b820*/  IMAD R6, R7.reuse, UR9, RZ ;  /* 0x0000000907067c24 */ /* 0x040fe2000f8e02ff */
[----:B------:R-:W-:Y:S01]  /*b830*/  SHF.R.S32.HI R3, RZ, 0x1f, R7 ;  /* 0x0000001fff037819 */ /* 0x000fe20000011407 */
[----:B------:R-:W-:Y:S01]  /*b840*/  ULDC.64 UR10, c[0x0][0xba8] ;  /* 0x0002ea00000a7ab9 */ /* 0x000fe20000000a00 */
[----:B------:R-:W-:Y:S01]  /*b850*/  @!UP0 ULDC UR10, c[0x0][0xb50] ;  /* 0x0002d400000a8ab9 */ /* 0x000fe20000000800 */
[----:B------:R-:W-:Y:S01]  /*b860*/  IMAD.WIDE.U32 R4, R7, UR8, R4 ;  /* 0x0000000807047c25 */ /* 0x000fe2000f8e0004 */
[----:B------:R-:W-:-:S03]  /*b870*/  @!UP0 ULDC UR11, c[0x0][0xb54] ;  /* 0x0002d500000b8ab9 */ /* 0x000fc60000000800 */
[----:B------:R-:W-:Y:S01]  /*b880*/  IMAD R3, R3, UR8, R6 ;  /* 0x0000000803037c24 */ /* 0x000fe2000f8e0206 */
[----:B------:R-:W-:-:S03]  /*b890*/  LEA R6, P0, R4, UR10, 0x2 ;  /* 0x0000000a04067c11 */ /* 0x000fc6000f8010ff */
[----:B------:R-:W-:-:S05]  /*b8a0*/  IMAD.IADD R3, R5, 0x1, R3 ;  /* 0x0000000105037824 */ /* 0x000fca00078e0203 */
[----:B------:R-:W-:Y:S01]  /*b8b0*/  LEA.HI.X R7, R4, UR11, R3, 0x2, P0 ;  /* 0x0000000b04077c11 */ /* 0x000fe200080f1403 */
[----:B------:R-:W-:-:S05]  /*b8c0*/  IMAD.MOV.U32 R3, RZ, RZ, -0x800000 ;  /* 0xff800000ff037424 */ /* 0x000fca00078e00ff */
[----:B------:R0:W-:Y:S02]  /*b8d0*/  STG.E desc[UR40][R6.64], R3 ;  /* 0x0000000306007986 */ /* 0x0001e4000c101928 */
.L_x_3422:
[----:B------:R-:W-:Y:S05]  /*b8e0*/  BSYNC B1 ;  /* 0x0000000000017941 */ /* 0x000fea0003800000 */
.L_x_3421:
[----:B------:R-:W-:-:S06]  /*b8f0*/  UISETP.GT.AND UP0, UPT, UR46, 0x1, UPT ;  /* 0x000000012e00788c */ /* 0x000fcc000bf04270 */
[----:B------:R-:W-:-:S13]  /*b900*/  PLOP3.LUT P0, PT, PT, PT, UP0, 0x80, 0x0 ;  /* 0x000000000000781c */ /* 0x000fda0003f0f008 */
[----:B------:R-:W-:Y:S05]  /*b910*/  @P0 BRA `(.L_x_3417) ;  /* 0x0000000800800947 */ /* 0x000fea0003800000 */
[----:B------:R-:W1:Y:S01]  /*b920*/  LDC R11, c[0x0][0xbe8] ;  /* 0x0002fa00ff0b7b82 */ /* 0x000e620000000800 */
[----:B0-----:R-:W-:Y:S01]  /*b930*/  SHF.R.S32.HI R3, RZ, 0x1f, R8 ;  /* 0x0000001fff037819 */ /* 0x001fe20000011408 */
[----:B------:R-:W-:Y:S01]  /*b940*/  ULDC.64 UR12, c[0x0][0xaa0] ;  /* 0x0002a800000c7ab9 */ /* 0x000fe20000000a00 */
[----:B------:R-:W-:Y:S01]  /*b950*/  BSSY B1, `(.L_x_3423) ;  /* 0x0000078000017945 */ /* 0x000fe20003800000 */
[----:B------:R-:W-:Y:S01]  /*b960*/  UIMAD UR10, UR19, UR12, URZ ;  /* 0x0000000c130a72a4 */ /* 0x000fe2000f8e023f */
[----:B------:R-:W-:Y:S01]  /*b970*/  LEA.HI R3, R3, R8, RZ, 0x3 ;  /* 0x0000000803037211 */ /* 0x000fe200078f18ff */
[----:B------:R-:W-:Y:S01]  /*b980*/  UIMAD.WIDE.U32 UR8, UR4, UR12, URZ ;  /* 0x0000000c040872a5 */ /* 0x000fe2000f8e003f */
[----:B------:R-:W-:Y:S01]  /*b990*/  SHF.R.S32.HI R27, RZ, 0x1f, R185 ;  /* 0x0000001fff1b7819 */ /* 0x000fe200000114b9 */
[----:B------:R-:W-:Y:S01]  /*b9a0*/  UIMAD UR10, UR4, UR13, UR10 ;  /* 0x0000000d040a72a4 */ /* 0x000fe2000f8e020a */
[----:B------:R-:W-:Y:S01]  /*b9b0*/  LOP3.LUT R7, R3, 0xfffffff8, RZ, 0xc0, !PT ;  /* 0xfffffff803077812 */ /* 0x000fe200078ec0ff */
[----:B------:R-:W-:Y:S01]  /*b9c0*/  ULDC UR12, c[0x0][0xac8] ;  /* 0x0002b200000c7ab9 */ /* 0x000fe20000000800 */
[----:B------:R-:W-:Y:S01]  /*b9d0*/  SHF.R.S32.HI R26, RZ, 0x3, R3 ;  /* 0x00000003ff1a7819 */ /* 0x000fe20000011403 */
[----:B------:R-:W-:Y:S01]  /*b9e0*/  UIADD3 UR9, UR9, UR10, URZ ;  /* 0x0000000a09097290 */ /* 0x000fe2000fffe03f */
[----:B------:R-:W-:Y:S01]  /*b9f0*/  ISETP.GE.AND P2, PT, R192, UR12, PT ;  /* 0x0000000cc0007c0c */ /* 0x000fe2000bf46270 */
[----:B------:R-:W-:Y:S01]  /*ba00*/  IMAD.IADD R9, R8, 0x1, -R7 ;  /* 0x0000000108097824 */ /* 0x000fe200078e0a07 */
[----:B------:R-:W-:Y:S01]  /*ba10*/  ULDC.64 UR10, c[0x0][0xae8] ;  /* 0x0002ba00000a7ab9 */ /* 0x000fe20000000a00 */
[----:B------:R-:W-:Y:S01]  /*ba20*/  IMAD.U32 R8, RZ, RZ, UR43 ;  /* 0x0000002bff087e24 */ /* 0x000fe2000f8e00ff */
[----:B------:R-:W-:Y:S01]  /*ba30*/  ISETP.GE.AND P1, PT, R187, UR12, PT ;  /* 0x0000000cbb007c0c */ /* 0x000fe2000bf26270 */
[----:B------:R-:W-:Y:S01]  /*ba40*/  IMAD R3, R9, 0x20, R26 ;  /* 0x0000002009037824 */ /* 0x000fe200078e021a */
[----:B------:R-:W-:Y:S01]  /*ba50*/  UIMAD.WIDE.U32 UR8, UR44, UR10, UR8 ;  /* 0x0000000a2c0872a5 */ /* 0x000fe2000f8e0008 */
[----:B------:R-:W-:-:S02]  /*ba60*/  ISETP.GE.AND P3, PT, R2, UR12, PT ;  /* 0x0000000c02007c0c */ /* 0x000fc4000bf66270 */
[----:B------:R-:W-:Y:S01]  /*ba70*/  IMAD R8, R8, 0x40, R3 ;  /* 0x0000004008087824 */ /* 0x000fe200078e0203 */
[----:B------:R-:W-:Y:S01]  /*ba80*/  SEL R3, RZ, 0xffffffff, P2 ;  /* 0xffffffffff037807 */ /* 0x000fe20001000000 */
[----:B------:R-:W-:Y:S01]  /*ba90*/  UIMAD UR9, UR44, UR11, UR9 ;  /* 0x0000000b2c0972a4 */ /* 0x000fe2000f8e0209 */
[----:B-1----:R-:W-:Y:S01]  /*baa0*/  ISETP.NE.AND P0, PT, R11, 0x1, PT ;  /* 0x000000010b00780c */ /* 0x002fe20003f05270 */
[----:B-----5:R-:W-:Y:S01]  /*bab0*/  IMAD R25, R0, R11, RZ ;  /* 0x0000000b00197224 */ /* 0x020fe200078e02ff */
[----:B------:R-:W-:Y:S01]  /*bac0*/  SEL R9, RZ, 0xffffffff, P1 ;  /* 0xffffffffff097807 */ /* 0x000fe20000800000 */
[----:B------:R-:W-:Y:S01]  /*bad0*/  IMAD.SHL.U32 R13, R3, 0x2, RZ ;  /* 0x00000002030d7824 */ /* 0x000fe200078e00ff */
[----:B------:R-:W-:Y:S01]  /*bae0*/  SEL R6, RZ, 0x1, P3 ;  /* 0x00000001ff067807 */ /* 0x000fe20001800000 */
[----:B------:R-:W-:Y:S01]  /*baf0*/  ULDC.64 UR10, c[0x0][0xaf0] ;  /* 0x0002bc00000a7ab9 */ /* 0x000fe20000000a00 */
[----:B------:R-:W-:Y:S01]  /*bb00*/  IMAD.MOV.U32 R3, RZ, RZ, R8 ;  /* 0x000000ffff037224 */ /* 0x000fe200078e0008 */
[----:B------:R-:W-:Y:S01]  /*bb10*/  UIMAD UR42, UR42, UR10, URZ ;  /* 0x0000000a2a2a72a4 */ /* 0x000fe2000f8e023f */
[----:B------:R-:W-:Y:S01]  /*bb20*/  IMAD.SHL.U32 R9, R9, 0x4, RZ ;  /* 0x0000000409097824 */ /* 0x000fe200078e00ff */
[----:B------:R-:W-:Y:S01]  /*bb30*/  LOP3.LUT R6, R13, 0x2, R6, 0xe2, !PT ;  /* 0x000000020d067812 */ /* 0x000fe200078ee206 */
[----:B------:R-:W-:Y:S01]  /*bb40*/  UIMAD.WIDE.U32 UR8, UR39, UR10, UR8 ;  /* 0x0000000a270872a5 */ /* 0x000fe2000f8e0008 */
[----:B------:R-:W-:Y:S01]  /*bb50*/  ISETP.GE.AND P1, PT, R225, UR12, PT ;  /* 0x0000000ce1007c0c */ /* 0x000fe2000bf26270 */
[----:B------:R-:W-:Y:S01]  /*bb60*/  UIMAD UR4, UR39, UR11, UR42 ;  /* 0x0000000b270472a4 */ /* 0x000fe2000f8e022a */
[----:B------:R-:W0:Y:S01]  /*bb70*/  @P0 LDC R5, c[0x0][0xbec] ;  /* 0x0002fb00ff050b82 */ /* 0x000e220000000800 */
[----:B------:R-:W-:-:S02]  /*bb80*/  LOP3.LUT R10, R9, 0x4, R6, 0xe2, !PT ;  /* 0x00000004090a7812 */ /* 0x000fc400078ee206 */
[----:B------:R-:W-:Y:S01]  /*bb90*/  UIADD3 UR4, UR9, UR4, URZ ;  /* 0x0000000409047290 */ /* 0x000fe2000fffe03f */
[----:B------:R-:W-:Y:S02]  /*bba0*/  SEL R0, RZ, 0x80, P1 ;  /* 0x00000080ff007807 */ /* 0x000fe40000800000 */
[----:B------:R-:W-:Y:S02]  /*bbb0*/  SHF.R.S32.HI R28, RZ, 0x1f, R225 ;  /* 0x0000001fff1c7819 */ /* 0x000fe400000114e1 */
[----:B------:R-:W1:Y:S01]  /*bbc0*/  @P0 LDC R7, c[0x0][0xbf0] ;  /* 0x0002fc00ff070b82 */ /* 0x000e620000000800 */
[----:B------:R-:W-:Y:S02]  /*bbd0*/  SHF.R.S32.HI R29, RZ, 0x1f, R186 ;  /* 0x0000001fff1d7819 */ /* 0x000fe400000114ba */
[----:B------:R-:W-:Y:S02]  /*bbe0*/  SHF.R.S32.HI R30, RZ, 0x1f, R187 ;  /* 0x0000001fff1e7819 */ /* 0x000fe400000114bb */
[----:B------:R-:W-:-:S02]  /*bbf0*/  SHF.R.S32.HI R31, RZ, 0x1f, R226 ;  /* 0x0000001fff1f7819 */ /* 0x000fc400000114e2 */
[----:B------:R-:W-:Y:S02]  /*bc00*/  SHF.R.S32.HI R33, RZ, 0x1f, R184 ;  /* 0x0000001fff217819 */ /* 0x000fe400000114b8 */
[----:B------:R-:W-:Y:S01]  /*bc10*/  SHF.R.S32.HI R32, RZ, 0x1f, R192 ;  /* 0x0000001fff207819 */ /* 0x000fe200000114c0 */
[----:B0-----:R-:W-:-:S04]  /*bc20*/  @P0 IMAD.HI.U32 R4, R8, R5, RZ ;  /* 0x0000000508040227 */ /* 0x001fc800078e00ff */
[----:B------:R-:W-:Y:S02]  /*bc30*/  IMAD.U32 R5, RZ, RZ, UR9 ;  /* 0x00000009ff057e24 */ /* 0x000fe4000f8e00ff */
[----:B------:R-:W-:Y:S01]  /*bc40*/  IMAD.U32 R5, RZ, RZ, UR4 ;  /* 0x00000004ff057e24 */ /* 0x000fe2000f8e00ff */
[----:B-1----:R-:W-:Y:S01]  /*bc50*/  @P0 SHF.R.U32.HI R3, RZ, R7, R4 ;  /* 0x00000007ff030219 */ /* 0x002fe20000011604 */
[----:B------:R-:W-:Y:S01]  /*bc60*/  IMAD.U32 R4, RZ, RZ, UR8 ;  /* 0x00000008ff047e24 */ /* 0x000fe2000f8e00ff */
[----:B------:R-:W-:Y:S01]  /*bc70*/  ISETP.GE.AND P0, PT, R186, UR12, PT ;  /* 0x0000000cba007c0c */ /* 0x000fe2000bf06270 */
[----:B------:R-:W-:Y:S01]  /*bc80*/  ULDC.64 UR8, c[0x0][0xae0] ;  /* 0x0002b80000087ab9 */ /* 0x000fe20000000a00 */
[--C-:B------:R-:W-:Y:S01]  /*bc90*/  SHF.R.S32.HI R6, RZ, 0x1f, R3.reuse ;  /* 0x0000001fff067819 */ /* 0x100fe20000011403 */
[----:B------:R-:W-:Y:S01]  /*bca0*/  IMAD.MOV R7, RZ, RZ, -R3 ;  /* 0x000000ffff077224 */ /* 0x000fe200078e0a03 */
[----:B------:R-:W-:Y:S01]  /*bcb0*/  SEL R9, RZ, 0xffffffff, P0 ;  /* 0xffffffffff097807 */ /* 0x000fe20000000000 */
[----:B------:R-:W-:Y:S01]  /*bcc0*/  IMAD.WIDE.U32 R4, R3, UR8, R4 ;  /* 0x0000000803047c25 */ /* 0x000fe2000f8e0004 */
[----:B------:R-:W-:-:S03]  /*bcd0*/  ISETP.GE.AND P0, PT, R185, UR12, PT ;  /* 0x0000000cb9007c0c */ /* 0x000fc6000bf06270 */
[----:B------:R-:W-:Y:S02]  /*bce0*/  IMAD R6, R6, UR8, RZ ;  /* 0x0000000806067c24 */ /* 0x000fe4000f8e02ff */
[----:B------:R-:W-:Y:S02]  /*bcf0*/  IMAD.SHL.U32 R13, R9, 0x8, RZ ;  /* 0x00000008090d7824 */ /* 0x000fe400078e00ff */
[----:B------:R-:W-:Y:S01]  /*bd00*/  IMAD R9, R3, UR9, R6 ;  /* 0x0000000903097c24 */ /* 0x000fe2000f8e0206 */
[----:B------:R-:W-:Y:S01]  /*bd10*/  SEL R6, RZ, 0xffffffff, P0 ;  /* 0xffffffffff067807 */ /* 0x000fe20000000000 */
[----:B------:R-:W-:Y:S01]  /*bd20*/  IMAD R7, R11, R7, R8 ;  /* 0x000000070b077224 */ /* 0x000fe200078e0208 */
[----:B------:R-:W-:Y:S01]  /*bd30*/  ISETP.GE.AND P0, PT, R184, UR12, PT ;  /* 0x0000000cb8007c0c */ /* 0x000fe2000bf06270 */
[----:B------:R-:W-:Y:S01]  /*bd40*/  IMAD.IADD R5, R5, 0x1, R9 ;  /* 0x0000000105057824 */ /* 0x000fe200078e0209 */
[----:B------:R-:W-:Y:S01]  /*bd50*/  LOP3.LUT R10, R13, 0x8, R10, 0xe2, !PT ;  /* 0x000000080d0a7812 */ /* 0x000fe200078ee20a */
[----:B------:R-:W-:Y:S01]  /*bd60*/  IMAD.SHL.U32 R13, R6, 0x10, RZ ;  /* 0x00000010060d7824 */ /* 0x000fe200078e00ff */
[----:B------:R-:W-:Y:S01]  /*bd70*/  SEL R8, RZ, 0xffffffff, P0 ;  /* 0xffffffffff087807 */ /* 0x000fe20000000000 */
[----:B------:R-:W-:Y:S01]  /*bd80*/  ULDC.64 UR8, c[0x0][0xad8] ;  /* 0x0002b60000087ab9 */ /* 0x000fe20000000a00 */
[----:B------:R-:W-:Y:S01]  /*bd90*/  SHF.R.S32.HI R3, RZ, 0x1f, R7 ;  /* 0x0000001fff037819 */ /* 0x000fe20000011407 */
[----:B------:R-:W-:Y:S01]  /*bda0*/  IMAD.WIDE.U32 R4, R7, UR8, R4 ;  /* 0x0000000807047c25 */ /* 0x000fe2000f8e0004 */
[----:B------:R-:W-:-:S02]  /*bdb0*/  LOP3.LUT R10, R13, 0x10, R10, 0xe2, !PT ;  /* 0x000000100d0a7812 */ /* 0x000fc400078ee20a */
[----:B------:R-:W-:Y:S01]  /*bdc0*/  ISETP.GE.AND P0, PT, R226, UR12, PT ;  /* 0x0000000ce2007c0c */ /* 0x000fe2000bf06270 */
[----:B------:R-:W-:Y:S02]  /*bdd0*/  IMAD.SHL.U32 R9, R8, 0x20, RZ ;  /* 0x0000002008097824 */ /* 0x000fe400078e00ff */
[----:B------:R-:W-:-:S03]  /*bde0*/  IMAD R6, R3, UR8, RZ ;  /* 0x0000000803067c24 */ /* 0x000fc6000f8e02ff */
[----:B------:R-:W-:Y:S01]  /*bdf0*/  LOP3.LUT R10, R9, 0x20, R10, 0xe2, !PT ;  /* 0x00000020090a7812 */ /* 0x000fe200078ee20a */
[----:B------:R-:W-:Y:S01]  /*be00*/  IMAD R3, R7, UR9, R6 ;  /* 0x0000000907037c24 */ /* 0x000fe2000f8e0206 */
[----:B------:R-:W-:Y:S01]  /*be10*/  ULDC.64 UR8, c[0x0][0xa80] ;  /* 0x0002a00000087ab9 */ /* 0x000fe20000000a00 */
[----:B------:R-:W-:Y:S01]  /*be20*/  IMAD.U32 R9, RZ, RZ, UR43 ;  /* 0x0000002bff097e24 */ /* 0x000fe2000f8e00ff */
[----:B------:R-:W-:Y:S01]  /*be30*/  SEL R7, RZ, 0x40, P0 ;  /* 0x00000040ff077807 */ /* 0x000fe20000000000 */
[----:B------:R-:W-:Y:S01]  /*be40*/  IMAD.IADD R3, R5, 0x1, R3 ;  /* 0x0000000105037824 */ /* 0x000fe200078e0203 */
[----:B------:R-:W-:Y:S01]  /*be50*/  LEA R20, P0, R4, UR8, 0x1 ;  /* 0x0000000804147c11 */ /* 0x000fe2000f8008ff */
[----:B------:R-:W-:Y:S01]  /*be60*/  IMAD R26, R9, 0x40, R26 ;  /* 0x00000040091a7824 */ /* 0x000fe200078e021a */
[----:B------:R-:W-:Y:S02]  /*be70*/  LOP3.LUT R21, R10, R7, RZ, 0xfc, !PT ;  /* 0x000000070a157212 */ /* 0x000fe400078efcff */
[----:B------:R-:W-:Y:S01]  /*be80*/  LEA.HI.X R3, R4, UR9, R3, 0x1, P0 ;  /* 0x0000000904037c11 */ /* 0x000fe200080f0c03 */
[----:B------:R0:W1:Y:S01]  /*be90*/  SHFL.IDX PT, R6, R20, RZ, 0x181f ;  /* 0x00181fff14067589 */ /* 0x00006200000e0000 */
[----:B------:R-:W-:-:S02]  /*bea0*/  ISETP.GE.AND P0, PT, R26, R25, PT ;  /* 0x000000191a00720c */ /* 0x000fc40003f06270 */
[----:B------:R-:W-:Y:S01]  /*beb0*/  LOP3.LUT R24, R21, R0, RZ, 0xfc, !PT ;  /* 0x0000000015187212 */ /* 0x000fe200078efcff */
[----:B------:R0:W2:Y:S10]  /*bec0*/  SHFL.IDX PT, R7, R3, RZ, 0x181f ;  /* 0x00181fff03077589 */ /* 0x0000b400000e0000 */
[----:B0-----:R-:W-:Y:S05]  /*bed0*/  @P0 BRA `(.L_x_3424) ;  /* 0x00000000007c0947 */ /* 0x001fea0003800000 */
[----:B------:R-:W-:Y:S02]  /*bee0*/  ISETP.GE.AND P2, PT, R192, UR12, PT ;  /* 0x0000000cc0007c0c */ /* 0x000fe4000bf46270 */
[----:B------:R-:W-:Y:S02]  /*bef0*/  ISETP.GE.AND P1, PT, R2, UR12, PT ;  /* 0x0000000c02007c0c */ /* 0x000fe4000bf26270 */
[----:B------:R-:W-:Y:S02]  /*bf00*/  ISETP.GE.AND P5, PT, R187, UR12, PT ;  /* 0x0000000cbb007c0c */ /* 0x000fe4000bfa6270 */
[----:B------:R-:W-:-:S07]  /*bf10*/  ISETP.GE.AND P3, PT, R186, UR12, PT ;  /* 0x0000000cba007c0c */ /* 0x000fce000bf66270 */
[-C--:B-1----:R-:W-:Y:S02]  /*bf20*/  @!P2 LEA R8, P0, R192, R6.reuse, 0x1 ;  /* 0x00000006c008a211 */ /* 0x082fe400078008ff */
[----:B--2---:R-:W-:Y:S02]  /*bf30*/  @!P1 IMAD.WIDE R4, R2, 0x2, R6 ;  /* 0x0000000202049825 */ /* 0x004fe400078e0206 */
[----:B------:R-:W-:Y:S02]  /*bf40*/  @!P2 LEA.HI.X R9, R192, R7, R32, 0x1, P0 ;  /* 0x00000007c009a211 */ /* 0x000fe400000f0c20 */
[----:B------:R-:W-:Y:S01]  /*bf50*/  @!P5 LEA R10, P4, R187, R6, 0x1 ;  /* 0x00000006bb0ad211 */ /* 0x000fe200078808ff */
[----:B------:R-:W-:Y:S01]  /*bf60*/  @!P1 ST.E.128 desc[UR40][R4.64], RZ ;  /* 0x000000ff04009985 */ /* 0x000fe2000c101d28 */
[----:B------:R-:W-:Y:S02]  /*bf70*/  ISETP.GE.AND P1, PT, R184, UR12, PT ;  /* 0x0000000cb8007c0c */ /* 0x000fe4000bf26270 */
[----:B------:R-:W-:Y:S01]  /*bf80*/  LOP3.LUT P0, RZ, R21, 0x40, RZ, 0xc0, !PT ;  /* 0x0000004015ff7812 */ /* 0x000fe2000780c0ff */
[----:B------:R0:W-:Y:S01]  /*bf90*/  @!P2 ST.E.128 desc[UR40][R8.64], RZ ;  /* 0x000000ff0800a985 */ /* 0x0001e2000c101d28 */
[----:B------:R-:W-:-:S02]  /*bfa0*/  ISETP.GE.AND P2, PT, R185, UR12, PT ;  /* 0x0000000cb9007c0c */ /* 0x000fc4000bf46270 */
[-C--:B------:R-:W-:Y:S02]  /*bfb0*/  @!P5 LEA.HI.X R11, R187, R7.reuse, R30, 0x1, P4 ;  /* 0x00000007bb0bd211 */ /* 0x080fe400020f0c1e */
[----:B------:R-:W-:Y:S02]  /*bfc0*/  LOP3.LUT P4, RZ, R24, 0x80, RZ, 0xc0, !PT ;  /* 0x0000008018ff7812 */ /* 0x000fe4000788c0ff */
[CC--:B------:R-:W-:Y:S01]  /*bfd0*/  @!P3 LEA R12, P6, R186.reuse, R6.reuse, 0x1 ;  /* 0x00000006ba0cb211 */ /* 0x0c0fe200078c08ff */
[----:B------:R3:W-:Y:S03]  /*bfe0*/  @!P5 ST.E.128 desc[UR40][R10.64], RZ ;  /* 0x000000ff0a00d985 */ /* 0x0007e6000c101d28 */
[----:B------:R-:W-:Y:S02]  /*bff0*/  @!P3 LEA.HI.X R13, R186, R7, R29, 0x1, P6 ;  /* 0x00000007ba0db211 */ /* 0x000fe400030f0c1d */
[----:B0-----:R-:W-:-:S02]  /*c000*/  @!P1 LEA R8, P6, R184, R6, 0x1 ;  /* 0x00000006b8089211 */ /* 0x001fc400078c08ff */
[CC--:B------:R-:W-:Y:S01]  /*c010*/  @!P2 LEA R4, P5, R185.reuse, R6.reuse, 0x1 ;  /* 0x00000006b904a211 */ /* 0x0c0fe200078a08ff */
[----:B------:R3:W-:Y:S01]  /*c020*/  @!P3 ST.E.128 desc[UR40][R12.64], RZ ;  /* 0x000000ff0c00b985 */ /* 0x0007e2000c101d28 */
[-C--:B------:R-:W-:Y:S02]  /*c030*/  @P0 LEA R14, P3, R226, R6.reuse, 0x1 ;  /* 0x00000006e20e0211 */ /* 0x080fe400078608ff */
[-C--:B------:R-:W-:Y:S02]  /*c040*/  @!P2 LEA.HI.X R5, R185, R7.reuse, R27, 0x1, P5 ;  /* 0x00000007b905a211 */ /* 0x080fe400028f0c1b */
[----:B------:R-:W-:Y:S02]  /*c050*/  @P4 LEA R6, P5, R225, R6, 0x1 ;  /* 0x00000006e1064211 */ /* 0x000fe400078a08ff */
[-C--:B------:R-:W-:Y:S01]  /*c060*/  @!P1 LEA.HI.X R9, R184, R7.reuse, R33, 0x1, P6 ;  /* 0x00000007b8099211 */ /* 0x080fe200030f0c21 */
[----:B------:R3:W-:Y:S01]  /*c070*/  @!P2 ST.E.128 desc[UR40][R4.64], RZ ;  /* 0x000000ff0400a985 */ /* 0x0007e2000c101d28 */
[----:B------:R-:W-:-:S02]  /*c080*/  @P0 LEA.HI.X R15, R226, R7, R31, 0x1, P3 ;  /* 0x00000007e20f0211 */ /* 0x000fc400018f0c1f */
[----:B------:R-:W-:Y:S01]  /*c090*/  @P4 LEA.HI.X R7, R225, R7, R28, 0x1, P5 ;  /* 0x00000007e1074211 */ /* 0x000fe200028f0c1c */
[----:B------:R3:W-:Y:S04]  /*c0a0*/  @!P1 ST.E.128 desc[UR40][R8.64], RZ ;  /* 0x000000ff08009985 */ /* 0x0007e8000c101d28 */
[----:B------:R3:W-:Y:S04]  /*c0b0*/  @P0 ST.E.128 desc[UR40][R14.64], RZ ;  /* 0x000000ff0e000985 */ /* 0x0007e8000c101d28 */
[----:B------:R3:W-:Y:S02]  /*c0c0*/  @P4 ST.E.128 desc[UR40][R6.64], RZ ;  /* 0x000000ff06004985 */ /* 0x0007e4000c101d28 */
.L_x_3424:
[----:B------:R-:W-:Y:S05]  /*c0d0*/  BSYNC B1 ;  /* 0x0000000000017941 */ /* 0x000fea0003800000 */
.L_x_3423:
[----:B------:R-:W-:Y:S01]  /*c0e0*/  VIADD R0, R26, 0x20 ;  /* 0x000000201a007836 */ /* 0x000fe20000000000 */
[----:B--23--:R0:W2:Y:S04]  /*c0f0*/  SHFL.IDX PT, R7, R3, 0x1, 0x181f ;  /* 0x00381f0003077f89 */ /* 0x00c0a800000e0000 */
[----:B------:R-:W-:Y:S01]  /*c100*/  ISETP.GE.AND P0, PT, R0, R25, PT ;  /* 0x000000190000720c */ /* 0x000fe20003f06270 */
[----:B-1----:R0:W1:-:S12]  /*c110*/  SHFL.IDX PT, R6, R20, 0x1, 0x181f ;  /* 0x00381f0014067f89 */ /* 0x00205800000e0000 */
[----:B0-----:R-:W-:Y:S05]  /*c120*/  @P0 BRA `(.L_x_3417) ;  /* 0x00000000007c0947 */ /* 0x001fea0003800000 */
        /* <DEDUP_REMOVED lines=8> */
[----:B------:R0:W-:Y:S01]  /*c1b0*/  @!P1 ST.E.128 desc[UR40][R4.64], RZ ;  /* 0x000000ff04009985 */ /* 0x0001e2000c101d28 */
[----:B------:R-:W-:Y:S02]  /*c1c0*/  @!P5 LEA.HI.X R9, R192, R7, R32, 0x1, P0 ;  /* 0x00000007c009d211 */ /* 0x000fe400000f0c20 */
[----:B------:R-:W-:Y:S02]  /*c1d0*/  ISETP.GE.AND P1, PT, R184, UR12, PT ;  /* 0x0000000cb8007c0c */ /* 0x000fe4000bf26270 */
[----:B------:R-:W-:Y:S01]  /*c1e0*/  LOP3.LUT P0, RZ, R21, 0x40, RZ, 0xc0, !PT ;  /* 0x0000004015ff7812 */ /* 0x000fe2000780c0ff */
[----:B------:R1:W-:Y:S01]  /*c1f0*/  @!P5 ST.E.128 desc[UR40][R8.64], RZ ;  /* 0x000000ff0800d985 */ /* 0x0003e2000c101d28 */
[----:B------:R-:W-:-:S02]  /*c200*/  @!P3 LEA R12, P5, R186, R6, 0x1 ;  /* 0x00000006ba0cb211 */ /* 0x000fc400078a08ff */
[-C--:B------:R-:W-:Y:S02]  /*c210*/  @!P4 LEA.HI.X R11, R187, R7.reuse, R30, 0x1, P6 ;  /* 0x00000007bb0bc211 */ /* 0x080fe400030f0c1e */
[CC--:B------:R-:W-:Y:S02]  /*c220*/  @!P2 LEA R14, P6, R185.reuse, R6.reuse, 0x1 ;  /* 0x00000006b90ea211 */ /* 0x0c0fe400078c08ff */
[-C--:B------:R-:W-:Y:S01]  /*c230*/  @!P3 LEA.HI.X R13, R186, R7.reuse, R29, 0x1, P5 ;  /* 0x00000007ba0db211 */ /* 0x080fe200028f0c1d */
[----:B------:R1:W-:Y:S01]  /*c240*/  @!P4 ST.E.128 desc[UR40][R10.64], RZ ;  /* 0x000000ff0a00c985 */ /* 0x0003e2000c101d28 */
[----:B------:R-:W-:Y:S02]  /*c250*/  LOP3.LUT P5, RZ, R24, 0x80, RZ, 0xc0, !PT ;  /* 0x0000008018ff7812 */ /* 0x000fe400078ac0ff */
[----:B------:R-:W-:Y:S01]  /*c260*/  @!P2 LEA.HI.X R15, R185, R7, R27, 0x1, P6 ;  /* 0x00000007b90fa211 */ /* 0x000fe200030f0c1b */
[----:B------:R1:W-:Y:S01]  /*c270*/  @!P3 ST.E.128 desc[UR40][R12.64], RZ ;  /* 0x000000ff0c00b985 */ /* 0x0003e2000c101d28 */
[----:B0-----:R-:W-:-:S03]  /*c280*/  @!P1 LEA R4, P6, R184, R6, 0x1 ;  /* 0x00000006b8049211 */ /* 0x001fc600078c08ff */
[----:B------:R1:W-:Y:S01]  /*c290*/  @!P2 ST.E.128 desc[UR40][R14.64], RZ ;  /* 0x000000ff0e00a985 */ /* 0x0003e2000c101d28 */
[----:B------:R-:W-:Y:S02]  /*c2a0*/  @!P1 LEA.HI.X R5, R184, R7, R33, 0x1, P6 ;  /* 0x00000007b8059211 */ /* 0x000fe400030f0c21 */
[----:B------:R-:W-:-:S03]  /*c2b0*/  @P0 LEA R20, P6, R226, R6, 0x1 ;  /* 0x00000006e2140211 */ /* 0x000fc600078c08ff */
[----:B------:R1:W-:Y:S01]  /*c2c0*/  @!P1 ST.E.128 desc[UR40][R4.64], RZ ;  /* 0x000000ff04009985 */ /* 0x0003e2000c101d28 */
[----:B------:R-:W-:Y:S02]  /*c2d0*/  @P0 LEA.HI.X R21, R226, R7, R31, 0x1, P6 ;  /* 0x00000007e2150211 */ /* 0x000fe400030f0c1f */
[----:B------:R-:W-:-:S03]  /*c2e0*/  @P5 LEA R6, P6, R225, R6, 0x1 ;  /* 0x00000006e1065211 */ /* 0x000fc600078c08ff */
[----:B------:R1:W-:Y:S01]  /*c2f0*/  @P0 ST.E.128 desc[UR40][R20.64], RZ ;  /* 0x000000ff14000985 */ /* 0x0003e2000c101d28 */
[----:B------:R-:W-:-:S05]  /*c300*/  @P5 LEA.HI.X R7, R225, R7, R28, 0x1, P6 ;  /* 0x00000007e1075211 */ /* 0x000fca00030f0c1c */
[----:B------:R1:W-:Y:S04]  /*c310*/  @P5 ST.E.128 desc[UR40][R6.64], RZ ;  /* 0x000000ff06005985 */ /* 0x0003e8000c101d28 */
.L_x_3417:
[----:B------:R-:W-:Y:S05]  /*c320*/  BSYNC B0 ;  /* 0x0000000000007941 */ /* 0x000fea0003800000 */
.L_x_3410:
[----:B------:R-:W-:Y:S02]  /*c330*/  ULDC UR4, c[0x0][0xc3c] ;  /* 0x00030f0000047ab9 */ /* 0x000fe40000000800 */
[----:B------:R-:W-:-:S06]  /*c340*/  UISETP.GE.AND UP0, UPT, UR7, UR4, UPT ;  /* 0x000000040700728c */ /* 0x000fcc000bf06270 */
[----:B------:R-:W-:-:S13]  /*c350*/  PLOP3.LUT P0, PT, PT, PT, UP0, 0x80, 0x0 ;  /* 0x000000000000781c */ /* 0x000fda0003f0f008 */
[----:B------:R-:W-:Y:S05]  /*c360*/  @!P0 BRA `(.L_x_3425) ;  /* 0xffffff5000248947 */ /* 0x000fea000383ffff */
[----:B------:R-:W-:Y:S05]  /*c370*/  EXIT ;  /* 0x000000000000794d */ /* 0x000fea0003800000 */
.L_x_3375:
[----:B------:R-:W-:-:S08]  /*c380*/  NOP ;  /* 0x0000000000007918 */ /* 0x000fd00000000000 */
[----:B------:R-:W0:-:S00]  /*c390*/  USETMAXREG.DEALLOC.CTAPOOL 0x18 ;  /* 0x00000018000079c8 */ /* 0x000e0000080e0500 */
        /* <DEDUP_REMOVED lines=16> */
.L_x_3426:
[----:B0-----:R-:W-:Y:S01]  /*c4a0*/  LOP3.LUT R0, R6, 0x1f, RZ, 0xc0, !PT ;  /* 0x0000001f06007812 */ /* 0x001fe200078ec0ff */
[----:B------:R-:W-:Y:S01]  /*c4b0*/  ULDC UR4, c[0x0][0xc3c] ;  /* 0x00030f0000047ab9 */ /* 0x000fe20000000800 */
[----:B------:R-:W-:Y:S01]  /*c4c0*/  IMAD.MOV.U32 R10, RZ, RZ, RZ ;  /* 0x000000ffff0a7224 */ /* 0x000fe200078e00ff */
        /* <DEDUP_REMOVED lines=40> */
.L_x_3430:
        /* <DEDUP_REMOVED lines=38> */
.L_x_3428:
        /* <DEDUP_REMOVED lines=20> */
.L_x_3431:
[----:B-1----:R-:W-:Y:S01]  /*caf0*/  IMAD R10, R14, UR5, R11 ;  /* 0x000000050e0a7c24 */ /* 0x002fe2000f8e020b */
[----:B------:R-:W1:Y:S01]  /*cb00*/  MUFU.RCP R12, R12 ;  /* 0x0000000c000c7308 */ /* 0x000e620000001000 */
[----:B------:R-:W-:Y:S02]  /*cb10*/  IMAD R11, R16, R5, RZ ;  /* 0x00000005100b7224 */ /* 0x000fe400078e02ff */
[----:B0-----:R-:W-:Y:S01]  /*cb20*/  IMAD.MOV.U32 R2, RZ, RZ, RZ ;  /* 0x000000ffff027224 */ /* 0x001fe200078e00ff */
[----:B------:R0:W-:Y:S03]  /*cb30*/  STL [R1], R10 ;  /* 0x0000000a01007387 */ /* 0x0001e60000100800 */
[----:B------:R-:W-:Y:S01]  /*cb40*/  IMAD.HI.U32 R2, R3, R11, R2 ;  /* 0x0000000b03027227 */ /* 0x000fe200078e0002 */
[----:B------:R-:W-:-:S05]  /*cb50*/  IABS R11, R7 ;  /* 0x00000007000b7213 */ /* 0x000fca0000000000 */
[----:B------:R-:W-:Y:S01]  /*cb60*/  IMAD.MOV R14, RZ, RZ, -R11 ;  /* 0x000000ffff0e7224 */ /* 0x000fe200078e0a0b */
[----:B0-----:R-:W-:-:S04]  /*cb70*/  IADD3 R10, -R10, UR6, RZ ;  /* 0x000000060a0a7c10 */ /* 0x001fc8000fffe1ff */
[----:B------:R-:W-:-:S05]  /*cb80*/  IABS R3, R10 ;  /* 0x0000000a00037213 */ /* 0x000fca0000000000 */
[----:B------:R-:W-:-:S04]  /*cb90*/  IMAD.HI.U32 R11, R2, R3, RZ ;  /* 0x00000003020b7227 */ /* 0x000fc800078e00ff */
[----:B------:R-:W-:Y:S02]  /*cba0*/  IMAD R2, R11, R14, R3 ;  /* 0x0000000e0b027224 */ /* 0x000fe400078e0203 */
[----:B-1----:R-:W-:-:S03]  /*cbb0*/  VIADD R3, R12, 0xffffffe ;  /* 0x0ffffffe0c037836 */ /* 0x002fc60000000000 */
[----:B------:R-:W-:-:S03]  /*cbc0*/  ISETP.GT.U32.AND P1, PT, R5, R2, PT ;  /* 0x000000020500720c */ /* 0x000fc60003f24070 */
[----:B------:R-:W0:Y:S10]  /*cbd0*/  F2I.FTZ.U32.TRUNC.NTZ R3, R3 ;  /* 0x0000000300037305 */ /* 0x000e34000021f000 */
[----:B------:R-:W-:-:S02]  /*cbe0*/  @!P1 IMAD.IADD R2, R2, 0x1, -R5 ;  /* 0x0000000102029824 */ /* 0x000fc400078e0a05 */
[----:B------:R-:W-:Y:S01]  /*cbf0*/  @!P1 VIADD R11, R11, 0x1 ;  /* 0x000000010b0b9836 */ /* 0x000fe20000000000 */
[----:B------:R-:W-:Y:S02]  /*cc00*/  ISETP.NE.AND P1, PT, R7, RZ, PT ;  /* 0x000000ff0700720c */ /* 0x000fe40003f25270 */
[----:B------:R-:W-:Y:S01]  /*cc10*/  ISETP.GE.U32.AND P0, PT, R2, R5, PT ;  /* 0x000000050200720c */ /* 0x000fe20003f06070 */
[----:B0-----:R-:W-:Y:S02]  /*cc20*/  IMAD.MOV R5, RZ, RZ, -R3 ;  /* 0x000000ffff057224 */ /* 0x001fe400078e0a03 */
[----:B------:R-:W-:Y:S02]  /*cc30*/  IMAD.MOV.U32 R2, RZ, RZ, RZ ;  /* 0x000000ffff027224 */ /* 0x000fe400078e00ff */
[----:B------:R-:W-:-:S04]  /*cc40*/  IMAD R5, R5, R8, RZ ;  /* 0x0000000805057224 */ /* 0x000fc800078e02ff */
[----:B------:R-:W-:Y:S01]  /*cc50*/  IMAD.HI.U32 R5, R3, R5, R2 ;  /* 0x0000000503057227 */ /* 0x000fe200078e0002 */
[----:B------:R-:W-:Y:S02]  /*cc60*/  LOP3.LUT R2, R10, R7, RZ, 0x3c, !PT ;  /* 0x000000070a027212 */ /* 0x000fe400078e3cff */
[----:B------:R-:W-:Y:S01]  /*cc70*/  IABS R3, R9 ;  /* 0x0000000900037213 */ /* 0x000fe20000000000 */
[----:B------:R-:W-:Y:S01]  /*cc80*/  @P0 VIADD R11, R11, 0x1 ;  /* 0x000000010b0b0836 */ /* 0x000fe20000000000 */
[----:B------:R-:W-:-:S03]  /*cc90*/  ISETP.GE.AND P2, PT, R2, RZ, PT ;  /* 0x000000ff0200720c */ /* 0x000fc60003f46270 */
[----:B------:R-:W-:-:S10]  /*cca0*/  IMAD.MOV R3, RZ, RZ, -R3 ;  /* 0x000000ffff037224 */ /* 0x000fd400078e0a03 */
[----:B------:R-:W-:Y:S01]  /*ccb0*/  @!P2 IMAD.MOV R11, RZ, RZ, -R11 ;  /* 0x000000ffff0ba224 */ /* 0x000fe200078e0a0b */
        /* <DEDUP_REMOVED lines=15> */
[----:B------:R-:W-:-:S04]  /*cdb0*/  IMAD.MOV R2, RZ, RZ, -R5 ;  /* 0x000000ffff027224 */ /* 0x000fc800078e0a05 */
[C---:B------:R-:W-:Y:S02]  /*cdc0*/  IMAD R11, R9.reuse, R2, R11 ;  /* 0x00000002090b7224 */ /* 0x040fe400078e020b */
[----:B------:R-:W-:Y:S02]  /*cdd0*/  IMAD R2, R9, 0x1000000, R5 ;  /* 0x0100000009027824 */ /* 0x000fe400078e0205 */
[----:B------:R-:W-:Y:S02]  /*cde0*/  IMAD.IADD R5, R10, 0x1, -R7 ;  /* 0x000000010a057824 */ /* 0x000fe400078e0a07 */
[----:B------:R-:W-:Y:S02]  /*cdf0*/  IMAD R3, R11, 0x10000, R2 ;  /* 0x000100000b037824 */ /* 0x000fe400078e0202 */
[----:B------:R-:W-:Y:S01]  /*ce00*/  VIADD R2, R4, UR4 ;  /* 0x0000000404027c36 */ /* 0x000fe20008000000 */
[----:B------:R0:W-:Y:S04]  /*ce10*/  STL [R1+0x4], R5 ;  /* 0x0000040501007387 */ /* 0x0001e80000100800 */
[----:B------:R0:W-:Y:S04]  /*ce20*/  STL [R1+0xc], R2 ;  /* 0x00000c0201007387 */ /* 0x0001e80000100800 */
[----:B------:R0:W-:Y:S01]  /*ce30*/  STL [R1+0x8], R3 ;  /* 0x0000080301007387 */ /* 0x0001e20000100800 */
[----:B------:R-:W-:Y:S05]  /*ce40*/  BRA `(.L_x_3432) ;  /* 0x0000000000107947 */ /* 0x000fea0003800000 */
.L_x_3429:
[----:B------:R-:W-:Y:S01]  /*ce50*/  IMAD.U32 R2, RZ, RZ, UR6 ;  /* 0x00000006ff027e24 */ /* 0x000fe2000f8e00ff */
[----:B------:R1:W-:Y:S04]  /*ce60*/  STL [R1+0x4], RZ ;  /* 0x000004ff01007387 */ /* 0x0003e80000100800 */
[----:B------:R1:W-:Y:S04]  /*ce70*/  STL [R1+0x8], RZ ;  /* 0x000008ff01007387 */ /* 0x0003e80000100800 */
[----:B------:R1:W-:Y:S02]  /*ce80*/  STL [R1], R2 ;  /* 0x0000000201007387 */ /* 0x0003e40000100800 */
.L_x_3432:
[----:B------:R-:W2:Y:S04]  /*ce90*/  LDL R8, [R1] ;  /* 0x0000000001087983 */ /* 0x000ea80000100800 */
[----:B------:R-:W2:Y:S04]  /*cea0*/  LDL R9, [R1+0x4] ;  /* 0x0000040001097983 */ /* 0x000ea80000100800 */
[----:B------:R-:W2:Y:S04]  /*ceb0*/  LDL R10, [R1+0x8] ;  /* 0x00000800010a7983 */ /* 0x000ea80000100800 */
[----:B------:R-:W2:Y:S01]  /*cec0*/  LDL R11, [R1+0xc] ;  /* 0x00000c00010b7983 */ /* 0x000ea20000100800 */
[----:B------:R-:W-:-:S13]  /*ced0*/  ISETP.NE.AND P0, PT, R0, RZ, PT ;  /* 0x000000ff0000720c */ /* 0x000fda0003f05270 */
[----:B0-----:R-:W0:Y:S01]  /*cee0*/  @!P0 S2R R3, SR_CgaCtaId ;  /* 0x0000000000038919 */ /* 0x001e220000008800 */
[----:B------:R-:W-:-:S04]  /*cef0*/  @!P0 MOV R0, 0x400 ;  /* 0x0000040000008802 */ /* 0x000fc80000000f00 */
[----:B0-----:R-:W-:-:S05]  /*cf00*/  @!P0 LEA R0, R3, R0, 0x18 ;  /* 0x0000000003008211 */ /* 0x001fca00078ec0ff */
[----:B--2---:R0:W-:Y:S01]  /*cf10*/  @!P0 STS.128 [R0+0x28cd0], R8 ;  /* 0x028cd00800008388 */ /* 0x0041e20000000c00 */
[----:B------:R-:W-:Y:S06]  /*cf20*/  BAR.ARV 0x5, 0x180 ;  /* 0x0146000000007b1d */ /* 0x000fec0000002000 */
.L_x_3427:
[----:B0-----:R-:W3:Y:S01]  /*cf30*/  LDL R0, [R1+0xc] ;  /* 0x00000c0001007983 */ /* 0x001ee20000100800 */
[----:B------:R-:W-:Y:S01]  /*cf40*/  ULDC UR4, c[0x0][0xc3c] ;  /* 0x00030f0000047ab9 */ /* 0x000fe20000000800 */
[----:B------:R-:W-:Y:S02]  /*cf50*/  IMAD.MOV.U32 R19, RZ, RZ, RZ ;  /* 0x000000ffff137224 */ /* 0x000fe400078e00ff */
[----:B------:R0:W-:Y:S01]  /*cf60*/  STL [R1+0x50], RZ ;  /* 0x000050ff01007387 */ /* 0x0001e20000100800 */
[----:B---3--:R-:W-:Y:S01]  /*cf70*/  ISETP.GE.AND P0, PT, R0, UR4, PT ;  /* 0x0000000400007c0c */ /* 0x008fe2000bf06270 */
[----:B------:R-:W-:-:S05]  /*cf80*/  IMAD.MOV.U32 R0, RZ, RZ, 0x1 ;  /* 0x00000001ff007424 */ /* 0x000fca00078e00ff */
[----:B------:R0:W-:Y:S07]  /*cf90*/  STL [R1+0x10], R0 ;  /* 0x0000100001007387 */ /* 0x0001ee0000100800 */
[----:B------:R-:W-:Y:S05]  /*cfa0*/  @P0 BRA `(.L_x_3433) ;  /* 0x00000060006c0947 */ /* 0x000fea0003800000 */
[----:B------:R-:W3:Y:S01]  /*cfb0*/  S2UR UR5, SR_CgaCtaId ;  /* 0x00000000000579c3 */ /* 0x000ee20000008800 */
[C---:B0-----:R-:W-:Y:S01]  /*cfc0*/  IMAD.SHL.U32 R0, R6.reuse, 0x8, RZ ;  /* 0x0000000806007824 */ /* 0x041fe200078e00ff */
[----:B------:R-:W-:Y:S01]  /*cfd0*/  LOP3.LUT R4, R6, 0x7f, RZ, 0xc0, !PT ;  /* 0x0000007f06047812 */ /* 0x000fe200078ec0ff */
[----:B------:R-:W-:Y:S01]  /*cfe0*/  UMOV UR4, 0x400 ;  /* 0x0000040000047882 */ /* 0x000fe20000000000 */
[----:B------:R-:W-:Y:S01]  /*cff0*/  BSSY B8, `(.L_x_3433) ;  /* 0x0000616000087945 */ /* 0x000fe20003800000 */
[----:B------:R-:W-:Y:S01]  /*d000*/  IMAD.MOV.U32 R19, RZ, RZ, RZ ;  /* 0x000000ffff137224 */ /* 0x000fe200078e00ff */
[----:B------:R-:W-:Y:S01]  /*d010*/  LOP3.LUT R3, R0, 0x1f8, RZ, 0xc0, !PT ;  /* 0x000001f800037812 */ /* 0x000fe200078ec0ff */
[----:B-1----:R-:W-:Y:S01]  /*d020*/  IMAD.SHL.U32 R2, R4, 0x8, RZ ;  /* 0x0000000804027824 */ /* 0x002fe200078e00ff */
[----:B------:R-:W-:Y:S01]  /*d030*/  ULDC UR37, c[0x0][0xc] ;  /* 0x0000030000257ab9 */ /* 0x000fe20000000800 */
[----:B------:R-:W-:Y:S01]  /*d040*/  IMAD.MOV.U32 R0, RZ, RZ, 0x1 ;  /* 0x00000001ff007424 */ /* 0x000fe200078e00ff */
[----:B------:R-:W-:Y:S01]  /*d050*/  LOP3.LUT R3, R3, 0x38, R6, 0x78, !PT ;  /* 0x0000003803037812 */ /* 0x000fe200078e7806 */
[----:B------:R-:W-:Y:S01]  /*d060*/  IMAD.SHL.U32 R6, R6, 0x10, RZ ;  /* 0x0000001006067824 */ /* 0x000fe200078e00ff */
[----:B------:R-:W-:-:S02]  /*d070*/  ULDC.64 UR38, c[0x0][0x198] ;  /* 0x0000660000267ab9 */ /* 0x000fc40000000a00 */
[----:B------:R-:W-:Y:S02]  /*d080*/  LOP3.LUT R3, R3, 0x200, R2, 0xf8, !PT ;  /* 0x0000020003037812 */ /* 0x000fe400078ef802 */
[----:B------:R-:W-:-:S04]  /*d090*/  SHF.R.U32.HI R2, RZ, 0x3, R4 ;  /* 0x00000003ff027819 */ /* 0x000fc80000011604 */
[----:B------:R-:W-:Y:S01]  /*d0a0*/  LOP3.LUT R4, R2, 0x70, R6, 0xf8, !PT ;  /* 0x0000007002047812 */ /* 0x000fe200078ef806 */
[----:B---3--:R-:W-:-:S06]  /*d0b0*/  ULEA UR4, UR5, UR4, 0x18 ;  /* 0x0000000405047291 */ /* 0x008fcc000f8ec03f */
[----:B------:R-:W-:-:S04]  /*d0c0*/  IMAD.U32 R18, RZ, RZ, UR4 ;  /* 0x00000004ff127e24 */ /* 0x000fc8000f8e00ff */
[----:B------:R-:W-:-:S05]  /*d0d0*/  IMAD R2, R3, 0x2, R18 ;  /* 0x0000000203027824 */ /* 0x000fca00078e0212 */
[----:B------:R0:W-:Y:S04]  /*d0e0*/  STL [R1+0x54], R2 ;  /* 0x0000540201007387 */ /* 0x0001e80000100800 */
[----:B------:R0:W-:Y:S04]  /*d0f0*/  STL [R1+0x10], R0 ;  /* 0x0000100001007387 */ /* 0x0001e80000100800 */
[----:B------:R0:W-:Y:S02]  /*d100*/  STL [R1+0x50], RZ ;  /* 0x000050ff01007387 */ /* 0x0001e40000100800 */
.L_x_3551:
[----:B0--3--:R-:W3:Y:S01]  /*d110*/  LDL R0, [R1+0xc] ;  /* 0x00000c0001007983 */ /* 0x009ee20000100800 */
[----:B------:R-:W3:Y:S01]  /*d120*/  LDC.64 R2, c[0x0][0xc88] ;  /* 0x00032200ff027b82 */ /* 0x000ee20000000a00 */
[----:B------:R-:W-:Y:S05]  /*d130*/  YIELD ;  /* 0x0000000000007946 */ /* 0x000fea0003800000 */
[----:B------:R-:W-:Y:S01]  /*d140*/  ULDC.64 UR4, c[0x0][0xa28] ;  /* 0x00028a0000047ab9 */ /* 0x000fe20000000a00 */
[----:B-1----:R-:W-:Y:S01]  /*d150*/  IMAD.MOV.U32 R6, RZ, RZ, RZ ;  /* 0x000000ffff067224 */ /* 0x002fe200078e00ff */
[----:B------:R-:W-:Y:S01]  /*d160*/  ISETP.NE.U32.AND P0, PT, RZ, UR4, PT ;  /* 0x00000004ff007c0c */ /* 0x000fe2000bf05070 */
[----:B------:R-:W-:Y:S01]  /*d170*/  ULDC.64 UR6, c[0x0][0xa18] ;  /* 0x0002860000067ab9 */ /* 0x000fe20000000a00 */
[----:B------:R-:W-:Y:S01]  /*d180*/  ULDC.64 UR8, c[0x0][0xa08] ;  /* 0x0002820000087ab9 */ /* 0x000fe20000000a00 */
[----:B---3--:R-:W-:-:S05]  /*d190*/  IMAD.WIDE R2, R0, 0x4, R2 ;  /* 0x0000000400027825 */ /* 0x008fca00078e0202 */
[----:B--2---:R-:W2:Y:S01]  /*d1a0*/  LDG.E R10, desc[UR40][R2.64] ;  /* 0x00000028020a7981 */ /* 0x004ea2000c1e1900 */
        /* <DEDUP_REMOVED lines=46> */
.L_x_3434:
        /* <DEDUP_REMOVED lines=18> */
.L_x_3435:
[----:B------:R-:W-:Y:S05]  /*d5b0*/  @!P0 BRA `(.L_x_3436) ;  /* 0x00000000000c8947 */ /* 0x000fea0003800000 */
[----:B------:R-:W2:Y:S04]  /*d5c0*/  LDG.E R6, desc[UR40][R4.64] ;  /* 0x0000002804067981 */ /* 0x000ea8000c1e1900 */
[----:B------:R-:W2:Y:S02]  /*d5d0*/  LDG.E R4, desc[UR40][R4.64+0x4] ;  /* 0x0000042804047981 */ /* 0x000ea4000c1e1900 */
[----:B--2---:R-:W-:-:S07]  /*d5e0*/  IMAD.IADD R6, R4, 0x1, -R6 ;  /* 0x0000000104067824 */ /* 0x004fce00078e0a06 */
.L_x_3436:
[----:B-----5:R-:W-:Y:S01]  /*d5f0*/  IMAD.IADD R6, R6, 0x1, -R0 ;  /* 0x0000000106067824 */ /* 0x020fe200078e0a00 */
[----:B------:R-:W-:Y:S01]  /*d600*/  LOP3.LUT R9, R2, 0xff, RZ, 0xc0, !PT ;  /* 0x000000ff02097812 */ /* 0x000fe200078ec0ff */
[----:B------:R-:W-:Y:S01]  /*d610*/  IMAD.MOV.U32 R4, RZ, RZ, RZ ;  /* 0x000000ffff047224 */ /* 0x000fe200078e00ff */
[----:B------:R-:W-:Y:S01]  /*d620*/  BSSY B0, `(.L_x_3437) ;  /* 0x000002a000007945 */ /* 0x000fe20003800000 */
[C---:B------:R-:W-:Y:S01]  /*d630*/  VIADD R0, R6.reuse, 0x3f ;  /* 0x0000003f06007836 */ /* 0x040fe20000000000 */
[----:B------:R-:W-:Y:S01]  /*d640*/  ISETP.GE.AND P0, PT, R6, 0x1, PT ;  /* 0x000000010600780c */ /* 0x000fe20003f06270 */
[----:B------:R-:W-:-:S03]  /*d650*/  IMAD.MOV.U32 R10, RZ, RZ, R4 ;  /* 0x000000ffff0a7224 */ /* 0x000fc600078e0004 */
[----:B-1----:R-:W-:-:S04]  /*d660*/  SHF.R.S32.HI R3, RZ, 0x1f, R0 ;  /* 0x0000001fff037819 */ /* 0x002fc80000011400 */
[----:B------:R-:W-:-:S04]  /*d670*/  LEA.HI R3, R3, R0, RZ, 0x6 ;  /* 0x0000000003037211 */ /* 0x000fc800078f30ff */
[----:B------:R-:W-:-:S05]  /*d680*/  SHF.R.S32.HI R8, RZ, 0x6, R3 ;  /* 0x00000006ff087819 */ /* 0x000fca0000011403 */
[----:B------:R1:W-:Y:S04]  /*d690*/  STL [R1+0x3c], R8 ;  /* 0x00003c0801007387 */ /* 0x0003e80000100800 */
[----:B------:R1:W-:Y:S04]  /*d6a0*/  STL [R1+0x34], R4 ;  /* 0x0000340401007387 */ /* 0x0003e80000100800 */
[----:B------:R1:W-:Y:S01]  /*d6b0*/  STL [R1+0x58], R9 ;  /* 0x0000580901007387 */ /* 0x0003e20000100800 */
[----:B------:R-:W-:Y:S05]  /*d6c0*/  @!P0 BRA `(.L_x_3438) ;  /* 0x00000000007c8947 */ /* 0x000fea0003800000 */
[----:B------:R-:W-:-:S04]  /*d6d0*/  SHF.R.U32.HI R0, RZ, 0x10, R2 ;  /* 0x00000010ff007819 */ /* 0x000fc80000011602 */
[----:B------:R-:W-:-:S13]  /*d6e0*/  ISETP.NE.AND P0, PT, R0, RZ, PT ;  /* 0x000000ff0000720c */ /* 0x000fda0003f05270 */
[----:B------:R-:W1:Y:S02]  /*d6f0*/  @!P0 LDC R0, c[0x0][0x9f0] ;  /* 0x00027c00ff008b82 */ /* 0x000e640000000800 */
[----:B-1----:R-:W-:-:S04]  /*d700*/  IABS R4, R0 ;  /* 0x0000000000047213 */ /* 0x002fc80000000000 */
        /* <DEDUP_REMOVED lines=27> */
.L_x_3438:
[----:B------:R-:W-:Y:S05]  /*d8c0*/  BSYNC B0 ;  /* 0x0000000000007941 */ /* 0x000fea0003800000 */
.L_x_3437:
        /* <DEDUP_REMOVED lines=13> */
[----:B------:R-:W-:Y:S01]  /*d9a0*/  VOTEU.ANY UR4, UPT, PT ;  /* 0x0000000000047886 */ /* 0x000fe200038e0100 */
[----:B------:R-:W5:Y:S01]  /*d9b0*/  LDC.64 R2, c[0x0][0xc60] ;  /* 0x00031800ff027b82 */ /* 0x000f620000000a00 */
[----:B------:R-:W4:Y:S02]  /*d9c0*/  FLO.U32 R0, UR4 ;  /* 0x0000000400007d00 */ /* 0x000f2400080e0000 */
[----:B----4-:R-:W-:-:S06]  /*d9d0*/  ISETP.EQ.U32.AND P0, PT, R0, R5, PT ;  /* 0x000000050000720c */ /* 0x010fcc0003f02070 */
[----:B------:R-:W5:Y:S07]  /*d9e0*/  POPC R5, UR4 ;  /* 0x0000000400057d09 */ /* 0x000f6e0008000000 */
[----:B-----5:R-:W4:Y:S01]  /*d9f0*/  @P0 ATOMG.E.ADD.STRONG.GPU PT, R3, desc[UR40][R2.64], R5 ;  /* 0x00000005020309a8 */ /* 0x020f2200081ee1e8 */
[----:B-1----:R-:W1:Y:S02]  /*da00*/  S2R R4, SR_LTMASK ;  /* 0x0000000000047919 */ /* 0x002e640000003900 */
[----:B-1----:R-:W-:-:S04]  /*da10*/  LOP3.LUT R4, R4, UR4, RZ, 0xc0, !PT ;  /* 0x0000000404047c12 */ /* 0x002fc8000f8ec0ff */
[----:B--2---:R-:W1:Y:S01]  /*da20*/  POPC R7, R4 ;  /* 0x0000000400077309 */ /* 0x004e620000000000 */
[----:B----4-:R-:W1:Y:S02]  /*da30*/  SHFL.IDX PT, R0, R3, R0, 0x1f ;  /* 0x00001f0003007589 */ /* 0x010e6400000e0000 */
[----:B-1----:R-:W-:-:S05]  /*da40*/  IADD3 R0, R0, UR37, R7 ;  /* 0x0000002500007c10 */ /* 0x002fca000fffe007 */
[----:B------:R4:W-:Y:S01]  /*da50*/  STL [R1], R0 ;  /* 0x0000000001007387 */ /* 0x0009e20000100800 */
[----:B------:R-:W-:Y:S05]  /*da60*/  BRA `(.L_x_3441) ;  /* 0x0000004800507947 */ /* 0x000fea0003800000 */
.L_x_3440:
        /* <DEDUP_REMOVED lines=12> */
[----:B--2---:R-:W-:-:S02]  /*db30*/  IMAD.U32 R7, RZ, RZ, UR9 ;  /* 0x00000009ff077e24 */ /* 0x004fc4000f8e00ff */
[----:B---3--:R-:W-:Y:S02]  /*db40*/  IMAD.U32 R10, RZ, RZ, UR4 ;  /* 0x00000004ff0a7e24 */ /* 0x008fe4000f8e00ff */
[----:B0-----:R-:W-:Y:S02]  /*db50*/  IMAD.U32 R11, RZ, RZ, UR5 ;  /* 0x00000005ff0b7e24 */ /* 0x001fe4000f8e00ff */
[----:B------:R-:W-:Y:S02]  /*db60*/  IMAD.MOV.U32 R8, RZ, RZ, 0x70 ;  /* 0x00000070ff087424 */ /* 0x000fe400078e00ff */
[----:B------:R-:W-:Y:S02]  /*db70*/  IMAD.MOV.U32 R12, RZ, RZ, 0x1 ;  /* 0x00000001ff0c7424 */ /* 0x000fe400078e00ff */
[----:B------:R-:W-:-:S07]  /*db80*/  IMAD.MOV.U32 R13, RZ, RZ, RZ ;  /* 0x000000ffff0d7224 */ /* 0x000fce00078e00ff */
[----:B------:R-:W-:-:S07]  /*db90*/  LEPC R20, `(.L_x_3443) ;  /* 0x000000001014794e */ /* 0x000fce0000000000 */
[----:B-1----:R-:W-:Y:S05]  /*dba0*/  CALL.ABS.NOINC R2 ;  /* 0x0000000002007343 */ /* 0x002fea0003c00000 */
.L_x_3443:
[----:B------:R-:W-:Y:S05]  /*dbb0*/  BSYNC B6 ;  /* 0x0000000000067941 */ /* 0x000fea0003800000 */
.L_x_3442:
        /* <DEDUP_REMOVED lines=19> */
[----:B----4-:R-:W-:Y:S05]  /*dcf0*/  CALL.ABS.NOINC R2 ;  /* 0x0000000002007343 */ /* 0x010fea0003c00000 */
.L_x_3446:
        /* <DEDUP_REMOVED lines=16> */
.L_x_3445:
[----:B------:R-:W-:Y:S05]  /*de00*/  BSYNC B6 ;  /* 0x0000000000067941 */ /* 0x000fea0003800000 */
.L_x_3444:
[----:B-1----:R-:W4:Y:S01]  /*de10*/  LDL.LU R4, [R1+0x14] ;  /* 0x0000140001047983 */ /* 0x002f220000300800 */
[----:B------:R-:W-:-:S03]  /*de20*/  ULDC.64 UR4, c[0x0][0x9f8] ;  /* 0x00027e0000047ab9 */ /* 0x000fc60000000a00 */
[----:B--2---:R-:W2:Y:S01]  /*de30*/  LDL R7, [R1+0x8] ;  /* 0x0000080001077983 */ /* 0x004ea20000100800 */
[----:B------:R-:W-:-:S03]  /*de40*/  ISETP.NE.U32.AND P0, PT, RZ, UR4, PT ;  /* 0x00000004ff007c0c */ /* 0x000fc6000bf05070 */
[----:B------:R-:W5:Y:S01]  /*de50*/  LDL R0, [R1+0x2c] ;  /* 0x00002c0001007983 */ /* 0x000f620000100800 */
[----:B------:R-:W-:-:S13]  /*de60*/  ISETP.NE.AND.EX P0, PT, RZ, UR5, PT, P0 ;  /* 0x00000005ff007c0c */ /* 0x000fda000bf05300 */
[----:B------:R-:W-:-:S04]  /*de70*/  @P0 IADD3 R2, P1, R16, UR4, RZ ;  /* 0x0000000410020c10 */ /* 0x000fc8000ff3e0ff */
[----:B----4-:R-:W-:Y:S01]  /*de80*/  @P0 IADD3.X R3, R4, UR5, RZ, P1, !PT ;  /* 0x0000000504030c10 */ /* 0x010fe20008ffe4ff */
[----:B------:R-:W-:-:S04]  /*de90*/  ULDC.64 UR4, c[0x0][0xa08] ;  /* 0x0002820000047ab9 */ /* 0x000fc80000000a00 */
[----:B--2---:R1:W2:Y:S02]  /*dea0*/  @P0 LDG.E R7, desc[UR40][R2.64] ;  /* 0x0000002802070981 */ /* 0x0042a4000c1e1900 */
[----:B-1----:R-:W1:Y:S01]  /*deb0*/  LDC.64 R2, c[0x0][0x418] ;  /* 0x00010600ff027b82 */ /* 0x002e620000000a00 */
[----:B-----5:R-:W-:Y:S01]  /*dec0*/  VIADD R0, R0, 0xffffffff ;  /* 0xffffffff00007836 */ /* 0x020fe20000000000 */
[----:B--2---:R-:W-:Y:S01]  /*ded0*/  SHF.R.S32.HI R8, RZ, 0x1f, R7 ;  /* 0x0000001fff087819 */ /* 0x004fe20000011407 */
[----:B------:R2:W-:Y:S04]  /*dee0*/  @P0 STL [R1+0x8], R7 ;  /* 0x0000080701000387 */ /* 0x0005e80000100800 */
[----:B------:R2:W-:Y:S01]  /*def0*/  STL [R1+0x14], R8 ;  /* 0x0000140801007387 */ /* 0x0005e20000100800 */
[----:B-1----:R-:W-:Y:S01]  /*df00*/  LOP3.LUT P0, RZ, R2, UR4, RZ, 0xfc, !PT ;  /* 0x0000000402ff7c12 */ /* 0x002fe2000f80fcff */
[----:B------:R-:W-:-:S03]  /*df10*/  UMOV UR4, 0xffffffff ;  /* 0xffffffff00047882 */ /* 0x000fc60000000000 */
[----:B------:R-:W-:-:S04]  /*df20*/  LOP3.LUT P0, RZ, R3, UR5, RZ, 0xfc, P0 ;  /* 0x0000000503ff7c12 */ /* 0x000fc8000800fcff */
[----:B------:R-:W-:Y:S01]  /*df30*/  SEL R16, R7, RZ, !P0 ;  /* 0x000000ff07107207 */ /* 0x000fe20004000000 */
[----:B--2---:R-:W-:Y:S08]  /*df40*/  BRA.DIV UR4, `(.L_x_3447) ;  /* 0x0000005a040c7947 */ /* 0x004ff0000b800000 */
[----:B------:R-:W1:Y:S02]  /*df50*/  S2R R4, SR_TID.X ;  /* 0x0000000000047919 */ /* 0x000e640000002100 */
[----:B-1----:R-:W-:-:S04]  /*df60*/  SHF.R.U32.HI R4, RZ, 0x5, R4 ;  /* 0x00000005ff047819 */ /* 0x002fc80000011604 */
[----:B------:R-:W-:-:S05]  /*df70*/  LOP3.LUT R4, R4, 0x3, RZ, 0xc0, !PT ;  /* 0x0000000304047812 */ /* 0x000fca00078ec0ff */
[----:B------:R1:W2:Y:S02]  /*df80*/  SHFL.IDX PT, R14, R4, RZ, 0x1f ;  /* 0x00001fff040e7589 */ /* 0x0002a400000e0000 */
.L_x_3568:
[----:B------:R-:W-:Y:S01]  /*df90*/  PLOP3.LUT P1, PT, PT, PT, PT, 0x8, 0x0 ;  /* 0x000000000000781c */ /* 0x000fe20003f2e170 */
[----:B------:R4:W-:Y:S01]  /*dfa0*/  STL [R1+0x28], R0 ;  /* 0x0000280001007387 */ /* 0x0009e20000100800 */
[----:B--2---:R-:W-:Y:S02]  /*dfb0*/  ISETP.NE.AND P0, PT, R14, RZ, PT ;  /* 0x000000ff0e00720c */ /* 0x004fe40003f05270 */
[----:B-1----:R-:W-:-:S05]  /*dfc0*/  P2R R4, PR, RZ, 0x2 ;  /* 0x00000002ff047803 */ /* 0x002fca0000000000 */
[----:B------:R4:W-:Y:S06]  /*dfd0*/  STL [R1+0x18], R4 ;  /* 0x0000180401007387 */ /* 0x0009ec0000100800 */
[----:B------:R-:W-:Y:S05]  /*dfe0*/  @P0 BRA `(.L_x_3448) ;  /* 0x0000000400040947 */ /* 0x000fea0003800000 */
[----:B------:R-:W-:-:S03]  /*dff0*/  UMOV UR4, 0xffffffff ;  /* 0xffffffff00047882 */ /* 0x000fc60000000000 */
[----:B------:R-:W-:Y:S05]  /*e000*/  BRA.DIV UR4, `(.L_x_3449) ;  /* 0x0000005a04107947 */ /* 0x000fea000b800000 */
[----:B------:R-:W-:-:S13]  /*e010*/  ELECT P6, URZ, PT ;  /* 0x00000000003f782f */ /* 0x000fda00038c0000 */
.L_x_3571:
[----:B------:R-:W-:Y:S05]  /*e020*/  @!P6 BRA `(.L_x_3448) ;  /* 0x0000000000f4e947 */ /* 0x000fea0003800000 */
[----:B------:R-:W-:-:S04]  /*e030*/  ISETP.NE.U32.AND P0, PT, R2, RZ, PT ;  /* 0x000000ff0200720c */ /* 0x000fc80003f05070 */
[----:B------:R-:W-:-:S13]  /*e040*/  ISETP.NE.AND.EX P0, PT, R3, RZ, PT, P0 ;  /* 0x000000ff0300720c */ /* 0x000fda0003f05300 */
[----:B------:R-:W-:Y:S05]  /*e050*/  @!P0 BRA `(.L_x_3450) ;  /* 0x0000000000508947 */ /* 0x000fea0003800000 */
[----:B------:R-:W1:Y:S01]  /*e060*/  LDC R6, c[0x0][0x43c] ;  /* 0x00010f00ff067b82 */ /* 0x000e620000000800 */
[----:B------:R-:W-:Y:S01]  /*e070*/  IMAD.MOV.U32 R9, RZ, RZ, R0 ;  /* 0x000000ffff097224 */ /* 0x000fe200078e0000 */
[----:B------:R-:W-:-:S03]  /*e080*/  ULDC.64 UR4, c[0x0][0x428] ;  /* 0x00010a0000047ab9 */ /* 0x000fc60000000a00 */
[----:B----4-:R-:W-:Y:S01]  /*e090*/  IMAD.MOV.U32 R0, RZ, RZ, R9 ;  /* 0x000000ffff007224 */ /* 0x010fe200078e0009 */
[----:B-1----:R-:W-:-:S13]  /*e0a0*/  ISETP.NE.AND P0, PT, R6, 0x1, PT ;  /* 0x000000010600780c */ /* 0x002fda0003f05270 */
        /* <DEDUP_REMOVED lines=15> */
.L_x_3450:
[----:B-1----:R-:W2:Y:S01]  /*e1a0*/  LDL R2, [R1+0x10] ;  /* 0x0000100001027983 */ /* 0x002ea20000100800 */
[----:B----4-:R-:W-:Y:S01]  /*e1b0*/  IMAD R0, R19, 0x8, R18 ;  /* 0x0000000813007824 */ /* 0x010fe200078e0212 */
[----:B--2---:R-:W-:-:S04]  /*e1c0*/  SHF.L.U32 R2, R2, 0x1f, RZ ;  /* 0x0000001f02027819 */ /* 0x004fc800000006ff */
[----:B------:R-:W1:Y:S02]  /*e1d0*/  SYNCS.PHASECHK.TRANS64.TRYWAIT P0, [R0+URZ+0x28c40], R2 ;  /* 0x028c4002000075a7 */ /* 0x000e64000800017f */
[----:B-1----:R-:W-:Y:S05]  /*e1e0*/  @!P0 BRA `(.L_x_3451) ;  /* 0x0000005400b88947 */ /* 0x002fea0003800000 */
.L_x_3572:
[----:B------:R-:W2:Y:S02]  /*e1f0*/  S2R R3, SR_TID.X ;  /* 0x0000000000037919 */ /* 0x000ea40000002100 */
        /* <DEDUP_REMOVED lines=8> */
[----:B----4-:R-:W-:Y:S05]  /*e280*/  @!P0 BRA `(.L_x_3452) ;  /* 0x0000000000048947 */ /* 0x010fea0003800000 */
[----:B------:R-:W-:Y:S01]  /*e290*/  BPT.TRAP 0x1 ;  /* 0x000000040000795c */ /* 0x000fe20000300000 */
.L_x_3452:
[----:B------:R-:W2:Y:S04]  /*e2a0*/  LDL R3, [R1+0x28] ;  /* 0x0000280001037983 */ /* 0x000ea80000100800 */
[----:B-1----:R-:W4:Y:S01]  /*e2b0*/  LDL R2, [R1+0x1c] ;  /* 0x00001c0001027983 */ /* 0x002f220000100800 */
[----:B------:R-:W-:Y:S01]  /*e2c0*/  R2UR UR9, R0 ;  /* 0x00000000000972ca */ /* 0x000fe200000e0000 */
[----:B------:R-:W-:Y:S01]  /*e2d0*/  IMAD R0, R19, 0x2000, R18 ;  /* 0x0000200013007824 */ /* 0x000fe200078e0212 */
[----:B------:R-:W-:Y:S01]  /*e2e0*/  UIADD3 UR6, UP0, UR38, 0x370, URZ ;  /* 0x0000037026067890 */ /* 0x000fe2000ff1e03f */
[----:B------:R-:W-:Y:S01]  /*e2f0*/  R2UR UR12, R17 ;  /* 0x00000000110c72ca */ /* 0x000fe200000e0000 */
[----:B------:R-:W-:Y:S01]  /*e300*/  UMOV UR5, 0x14f00000 ;  /* 0x14f0000000057882 */ /* 0x000fe20000000000 */
[----:B-----5:R-:W-:Y:S01]  /*e310*/  R2UR UR13, R16 ;  /* 0x00000000100d72ca */ /* 0x020fe200000e0000 */
[----:B------:R-:W-:Y:S01]  /*e320*/  UIADD3.X UR7, URZ, UR39, URZ, UP0, !UPT ;  /* 0x000000273f077290 */ /* 0x000fe200087fe43f */
[----:B------:R-:W-:Y:S01]  /*e330*/  R2UR UR8, R0 ;  /* 0x00000000000872ca */ /* 0x000fe200000e0000 */
[----:B------:R-:W-:Y:S01]  /*e340*/  UMOV UR10, URZ ;  /* 0x0000003f000a7c82 */ /* 0x000fe20008000000 */
[----:B------:R-:W-:-:S04]  /*e350*/  PLOP3.LUT P0, PT, PT, PT, PT, 0x80, 0x0 ;  /* 0x000000000000781c */ /* 0x000fc80003f0f070 */
[----:B------:R-:W-:Y:S01]  /*e360*/  UIADD3 UR9, UR9, 0x28c30, URZ ;  /* 0x00028c3009097890 */ /* 0x000fe2000fffe03f */
[----:B------:R-:W-:-:S05]  /*e370*/  P2R R0, PR, RZ, 0x1 ;  /* 0x00000001ff007803 */ /* 0x000fca0000000000 */
[----:B------:R1:W-:Y:S01]  /*e380*/  STL [R1+0x18], R0 ;  /* 0x0000180001007387 */ /* 0x0003e20000100800 */
[----:B------:R-:W-:Y:S01]  /*e390*/  UIADD3 UR8, UR8, 0x22400, URZ ;  /* 0x0002240008087890 */ /* 0x000fe2000fffe03f */
[----:B--2---:R-:W-:Y:S02]  /*e3a0*/  R2UR UR11, R3 ;  /* 0x00000000030b72ca */ /* 0x004fe400000e0000 */
[----:B----4-:R-:W-:-:S13]  /*e3b0*/  R2UR UR4, R2 ;  /* 0x00000000020472ca */ /* 0x010fda00000e0000 */
[----:B------:R-:W-:-:S03]  /*e3c0*/  ULEA UR11, UR11, UR4, 0x6 ;  /* 0x000000040b0b7291 */ /* 0x000fc6000f8e303f */
[----:B------:R-:W-:-:S06]  /*e3d0*/  UMOV UR4, 0x0 ;  /* 0x0000000000047882 */ /* 0x000fcc0000000000 */
[----:B------:R1:W-:Y:S02]  /*e3e0*/  UTMALDG.4D [UR8], [UR6], desc[UR4] ;  /* 0x00000408060075b4 */ /* 0x0003e40008019000 */
[----:B-1----:R-:W-:Y:S01]  /*e3f0*/  NOP ;  /* 0x0000000000007918 */ /* 0x002fe20000000000 */
.L_x_3448:
[----:B------:R-:W2:Y:S04]  /*e400*/  LDL.LU R3, [R1+0x30] ;  /* 0x0000300001037983 */ /* 0x000ea80000300800 */
[----:B------:R-:W5:Y:S04]  /*e410*/  LDL.LU R5, [R1+0x24] ;  /* 0x0000240001057983 */ /* 0x000f680000300800 */
[----:B----4-:R-:W4:Y:S01]  /*e420*/  LDL.LU R4, [R1+0x38] ;  /* 0x0000380001047983 */ /* 0x010f220000300800 */
        /* <DEDUP_REMOVED lines=10> */
[----:B-----5:R-:W-:-:S03]  /*e4d0*/  SEL R5, R5, RZ, !P0 ;  /* 0x000000ff05057207 */ /* 0x020fc60004000000 */
        /* <DEDUP_REMOVED lines=10> */
[----:B-1----:R-:W-:Y:S01]  /*e580*/  MOV R2, 0x0 ;  /* 0x0000000000027802 */ /* 0x002fe20000000f00 */
        /* <DEDUP_REMOVED lines=8> */
[----:B---3--:R-:W-:Y:S02]  /*e610*/  IMAD.U32 R10, RZ, RZ, UR8 ;  /* 0x00000008ff0a7e24 */ /* 0x008fe4000f8e00ff */
[----:B0-----:R-:W-:Y:S02]  /*e620*/  IMAD.U32 R11, RZ, RZ, UR9 ;  /* 0x00000009ff0b7e24 */ /* 0x001fe4000f8e00ff */
[----:B------:R-:W-:Y:S02]  /*e630*/  IMAD.MOV.U32 R8, RZ, RZ, 0x70 ;  /* 0x00000070ff087424 */ /* 0x000fe400078e00ff */
[----:B------:R-:W-:Y:S02]  /*e640*/  IMAD.MOV.U32 R12, RZ, RZ, 0x1 ;  /* 0x00000001ff0c7424 */ /* 0x000fe400078e00ff */
[----:B------:R-:W-:-:S07]  /*e650*/  IMAD.MOV.U32 R13, RZ, RZ, RZ ;  /* 0x000000ffff0d7224 */ /* 0x000fce00078e00ff */
[----:B------:R-:W-:-:S07]  /*e660*/  LEPC R20, `(.L_x_3454) ;  /* 0x000000001014794e */ /* 0x000fce0000000000 */
[----:B-1----:R-:W-:Y:S05]  /*e670*/  CALL.ABS.NOINC R2 ;  /* 0x0000000002007343 */ /* 0x002fea0003c00000 */
.L_x_3454:
[----:B------:R-:W-:Y:S05]  /*e680*/  BSYNC B6 ;  /* 0x0000000000067941 */ /* 0x000fea0003800000 */
.L_x_3453:
[----:B-1----:R-:W2:Y:S01]  /*e690*/  LDL.LU R0, [R1+0x38] ;  /* 0x0000380001007983 */ /* 0x002ea20000300800 */
[----:B------:R-:W-:Y:S01]  /*e6a0*/  ULDC.64 UR4, c[0x0][0x2d8] ;  /* 0x0000b60000047ab9 */ /* 0x000fe20000000a00 */
[----:B------:R-:W1:Y:S01]  /*e6b0*/  LDC R7, c[0x0][0x448] ;  /* 0x00011200ff077b82 */ /* 0x000e620000000800 */
[----:B------:R-:W-:Y:S01]  /*e6c0*/  ULDC UR6, c[0x0][0x2b8] ;  /* 0x0000ae0000067ab9 */ /* 0x000fe20000000800 */
[----:B------:R-:W4:Y:S04]  /*e6d0*/  LDL.LU R4, [R1+0x30] ;  /* 0x0000300001047983 */ /* 0x000f280000300800 */
[----:B------:R-:W4:Y:S04]  /*e6e0*/  LDL.LU.64 R2, [R1+0x48] ;  /* 0x0000480001027983 */ /* 0x000f280000300a00 */
[----:B------:R-:W2:Y:S04]  /*e6f0*/  LDL.LU R5, [R1+0x24] ;  /* 0x0000240001057983 */ /* 0x000ea80000300800 */
[----:B---3--:R-:W3:Y:S04]  /*e700*/  LDL R10, [R1+0x4] ;  /* 0x00000400010a7983 */ /* 0x008ee80000100800 */
[----:B------:R0:W5:Y:S01]  /*e710*/  LDL R8, [R1+0x54] ;  /* 0x0000540001087983 */ /* 0x0001620000100800 */
[----:B-1----:R-:W-:-:S13]  /*e720*/  ISETP.NE.AND P0, PT, R7, 0x1, PT ;  /* 0x000000010700780c */ /* 0x002fda0003f05270 */
[----:B------:R-:W1:Y:S01]  /*e730*/  @P0 LDC R6, c[0x0][0x450] ;  /* 0x00011400ff060b82 */ /* 0x000e620000000800 */
[----:B------:R-:W0:Y:S02]  /*e740*/  S2R R9, SR_TID.X ;  /* 0x0000000000097919 */ /* 0x000e240000002100 */
[----:B0-----:R-:W-:-:S05]  /*e750*/  IMAD.SHL.U32 R9, R9, 0x8, RZ ;  /* 0x0000000809097824 */ /* 0x001fca00078e00ff */
[----:B------:R-:W-:Y:S01]  /*e760*/  LOP3.LUT R9, R9, 0x38, RZ, 0xc0, !PT ;  /* 0x0000003809097812 */ /* 0x000fe200078ec0ff */
        /* <DEDUP_REMOVED lines=8> */
[----:B------:R-:W-:-:S03]  /*e7f0*/  ULDC.64 UR4, c[0x0][0x2d0] ;  /* 0x0000b40000047ab9 */ /* 0x000fc60000000a00 */
[----:B------:R-:W-:Y:S01]  /*e800*/  IMAD.IADD R3, R3, 0x1, R0 ;  /* 0x0000000103037824 */ /* 0x000fe200078e0200 */
[----:B0-----:R-:W-:-:S04]  /*e810*/  LOP3.LUT R4, R4, 0x7f, RZ, 0xc0, !PT ;  /* 0x0000007f04047812 */ /* 0x001fc800078ec0ff */
[----:B------:R-:W-:Y:S02]  /*e820*/  SHF.R.U32.HI R5, RZ, 0x3, R4 ;  /* 0x00000003ff057819 */ /* 0x000fe40000011604 */
[----:B------:R-:W0:Y:S02]  /*e830*/  S2R R4, SR_TID.X ;  /* 0x0000000000047919 */ /* 0x000e240000002100 */
[----:B0-----:R-:W-:-:S05]  /*e840*/  IMAD.SHL.U32 R4, R4, 0x10, RZ ;  /* 0x0000001004047824 */ /* 0x001fca00078e00ff */
[----:B------:R-:W-:Y:S02]  /*e850*/  LOP3.LUT R4, R5, 0x70, R4, 0xf8, !PT ;  /* 0x0000007005047812 */ /* 0x000fe400078ef804 */
[----:B------:R-:W0:Y:S03]  /*e860*/  @P0 LDC R5, c[0x0][0x44c] ;  /* 0x00011300ff050b82 */ /* 0x000e260000000800 */
[----:B---3--:R-:W-:-:S04]  /*e870*/  IMAD R0, R10, 0x40, R4 ;  /* 0x000000400a007824 */ /* 0x008fc800078e0204 */
[----:B------:R-:W-:Y:S02]  /*e880*/  IMAD.MOV.U32 R4, RZ, RZ, R0 ;  /* 0x000000ffff047224 */ /* 0x000fe400078e0000 */
        /* <DEDUP_REMOVED lines=14> */
[----:B------:R-:W-:Y:S02]  /*e970*/  ULDC.64 UR4, c[0x0][0x280] ;  /* 0x0000a00000047ab9 */ /* 0x000fe40000000a00 */
[----:B------:R-:W-:Y:S01]  /*e980*/  LEA R4, P1, R2, UR4, 0x1 ;  /* 0x0000000402047c11 */ /* 0x000fe2000f8208ff */
[----:B------:R-:W-:Y:S01]  /*e990*/  IMAD.IADD R0, R3, 0x1, R0 ;  /* 0x0000000103007824 */ /* 0x000fe200078e0200 */
[----:B------:R-:W-:Y:S01]  /*e9a0*/  UMOV UR4, 0xffffffff ;  /* 0xffffffff00047882 */ /* 0x000fe20000000000 */
[----:B------:R-:W-:-:S03]  /*e9b0*/  ISETP.GE.AND P0, PT, R9, UR6, PT ;  /* 0x0000000609007c0c */ /* 0x000fc6000bf06270 */
[----:B------:R-:W-:Y:S01]  /*e9c0*/  LEA.HI.X R3, R2, UR5, R0, 0x1, P1 ;  /* 0x0000000502037c11 */ /* 0x000fe200088f0c00 */
[----:B------:R-:W-:Y:S09]  /*e9d0*/  BRA.DIV UR4, `(.L_x_3455) ;  /* 0x0000004e04d07947 */ /* 0x000ff2000b800000 */
[----:B------:R-:W2:Y:S01]  /*e9e0*/  LDL.LU R6, [R1+0x40] ;  /* 0x0000400001067983 */ /* 0x000ea20000300800 */
[----:B------:R-:W0:Y:S02]  /*e9f0*/  S2R R11, SR_TID.X ;  /* 0x00000000000b7919 */ /* 0x000e240000002100 */
[----:B0-----:R-:W-:-:S04]  /*ea00*/  LOP3.LUT R11, R11, 0x7f, RZ, 0xc0, !PT ;  /* 0x0000007f0b0b7812 */ /* 0x001fc800078ec0ff */
[----:B------:R-:W-:-:S05]  /*ea10*/  SHF.R.U32.HI R11, RZ, 0x3, R11 ;  /* 0x00000003ff0b7819 */ /* 0x000fca000001160b */
[----:B------:R-:W-:-:S04]  /*ea20*/  IMAD R2, R10, 0x40, R11 ;  /* 0x000000400a027824 */ /* 0x000fc800078e020b */
[----:B------:R-:W-:Y:S02]  /*ea30*/  VIADD R5, R2, 0x10 ;  /* 0x0000001002057836 */ /* 0x000fe40000000000 */
        /* <DEDUP_REMOVED lines=10> */
[----:B-----5:R0:W-:Y:S01]  /*eae0*/  @!P1 LDGSTS.E.BYPASS.LTC128B.128 [R8+0x20400], desc[UR40][R6.64], !P0 ;  /* 0x2040000006089fae */ /* 0x0201e2000c101d68 */
        /* <DEDUP_REMOVED lines=8> */
[----:B------:R0:W-:Y:S02]  /*eb70*/  @!P1 LDGSTS.E.BYPASS.LTC128B.128 [R8+0x20c00], desc[UR40][R6.64], !P0 ;  /* 0x20c0000006089fae */ /* 0x0001e4000c101d68 */
[----:B------:R-:W-:Y:S02]  /*eb80*/  ISETP.GE.AND P1, PT, R5, R0, PT ;  /* 0x000000000500720c */ /* 0x000fe40003f26270 */
[----:B------:R-:W1:Y:S04]  /*eb90*/  SHFL.IDX PT, R5, R4, 0x2, 0x181f ;  /* 0x00581f0004057f89 */ /* 0x000e6800000e0000 */
[----:B0-----:R-:W0:Y:S07]  /*eba0*/  SHFL.IDX PT, R6, R3, 0x2, 0x181f ;  /* 0x00581f0003067f89 */ /* 0x001e2e00000e0000 */
[----:B-1----:R-:W-:-:S05]  /*ebb0*/  @!P1 LEA R5, P2, R9, R5, 0x1 ;  /* 0x0000000509059211 */ /* 0x002fca00078408ff */
[----:B0-----:R-:W-:-:S04]  /*ebc0*/  @!P1 IMAD.X R6, RZ, RZ, R6, P2 ;  /* 0x000000ffff069224 */ /* 0x001fc800010e0606 */
[----:B------:R-:W-:Y:S02]  /*ebd0*/  @!P1 IMAD.MOV.U32 R7, RZ, RZ, R6 ;  /* 0x000000ffff079224 */ /* 0x000fe400078e0006 */
[----:B------:R-:W-:Y:S02]  /*ebe0*/  @!P1 IMAD.MOV.U32 R6, RZ, RZ, R5 ;  /* 0x000000ffff069224 */ /* 0x000fe400078e0005 */
[----:B------:R0:W1:Y:S04]  /*ebf0*/  SHFL.IDX PT, R5, R3, 0x3, 0x181f ;  /* 0x00781f0003057f89 */ /* 0x00006800000e0000 */
[----:B------:R0:W-:Y:S04]  /*ec00*/  @!P1 LDGSTS.E.BYPASS.LTC128B.128 [R8+0x21400], desc[UR40][R6.64], !P0 ;  /* 0x2140000006089fae */ /* 0x0001e8000c101d68 */
[----:B------:R0:W2:Y:S02]  /*ec10*/  SHFL.IDX PT, R3, R4, 0x3, 0x181f ;  /* 0x00781f0004037f89 */ /* 0x0000a400000e0000 */
.L_x_3581:
[----:B------:R-:W-:-:S05]  /*ec20*/  VIADD R2, R2, 0x30 ;  /* 0x0000003002027836 */ /* 0x000fca0000000000 */
[----:B------:R-:W-:-:S13]  /*ec30*/  ISETP.GE.AND P1, PT, R2, R0, PT ;  /* 0x000000000200720c */ /* 0x000fda0003f26270 */
[----:B--2---:R-:W-:-:S05]  /*ec40*/  @!P1 LEA R2, P2, R9, R3, 0x1 ;  /* 0x0000000309029211 */ /* 0x004fca00078408ff */
[----:B01----:R-:W-:-:S05]  /*ec50*/  @!P1 IMAD.X R3, RZ, RZ, R5, P2 ;  /* 0x000000ffff039224 */ /* 0x003fca00010e0605 */
[----:B------:R-:W-:Y:S01]  /*ec60*/  @!PT LDS RZ, [RZ] ;  /* 0x00000000fffff984 */ /* 0x000fe20000000800 */
[----:B------:R-:W-:Y:S01]  /*ec70*/  @!PT LDS RZ, [RZ] ;  /* 0x00000000fffff984 */ /* 0x000fe20000000800 */
[----:B------:R-:W-:Y:S01]  /*ec80*/  @!PT LDS RZ, [RZ] ;  /* 0x00000000fffff984 */ /* 0x000fe20000000800 */
[----:B------:R0:W-:Y:S01]  /*ec90*/  @!P1 LDGSTS.E.BYPASS.LTC128B.128 [R8+0x21c00], desc[UR40][R2.64], !P0 ;  /* 0x21c0000002089fae */ /* 0x0001e2000c101d68 */
[----:B------:R-:W-:Y:S01]  /*eca0*/  PLOP3.LUT P0, PT, PT, PT, PT, 0x80, 0x0 ;  /* 0x000000000000781c */ /* 0x000fe20003f0f070 */
[----:B------:R-:W-:-:S12]  /*ecb0*/  NOP ;  /* 0x0000000000007918 */ /* 0x000fd80000000000 */
.L_x_3456:
[----:B------:R-:W-:Y:S02]  /*ecc0*/  PLOP3.LUT P1, PT, P1, P0, PT, 0xa2, 0x0 ;  /* 0x000000000000781c */ /* 0x000fe40000f21472 */
[----:B------:R-:W-:-:S08]  /*ecd0*/  @P0 R2UR P1, UR4, R18 ;  /* 0x00000000120402ca */ /* 0x000fd00000020000 */
[----:B------:R-:W-:-:S05]  /*ece0*/  @P0 PLOP3.LUT P0, PT, P1, PT, PT, 0x80, 0x0 ;  /* 0x000000000000081c */ /* 0x000fca0000f0f070 */
[----:B------:R-:W-:Y:S01]  /*ecf0*/  @!P1 SYNCS.ARRIVE.TRANS64.RED.A0T1 RZ, [UR4+0x28c00], RZ ;  /* 0x028c00ffffff99a7 */ /* 0x000fe20008200404 */
[----:B------:R-:W-:Y:S07]  /*ed00*/  @!P1 ARRIVES.LDGSTSBAR.64.TRANSCNT [UR4+0x28c00] ;  /* 0x028c0000ff0099b0 */ /* 0x000fee0008000a84 */
[----:B------:R-:W-:Y:S05]  /*ed10*/  @P0 BRA.U.ANY `(.L_x_3456) ;  /* 0xfffffffd00e80947 */ /* 0x000fea000393ffff */
[----:B0-----:R-:W2:Y:S02]  /*ed20*/  LDL.LU R2, [R1+0x50] ;  /* 0x0000500001027983 */ /* 0x001ea40000300800 */
[----:B--2---:R-:W-:-:S05]  /*ed30*/  VIADD R2, R2, 0x1 ;  /* 0x0000000102027836 */ /* 0x004fca0000000000 */
        /* <DEDUP_REMOVED lines=10> */
.L_x_3582:
[----:B------:R-:W-:Y:S05]  /*ede0*/  BSYNC B0 ;  /* 0x0000000000007941 */ /* 0x000fea0003800000 */
.L_x_3457:
[----:B------:R-:W2:Y:S01]  /*edf0*/  LDL R2, [R1+0x18] ;  /* 0x0000180001027983 */ /* 0x000ea20000100800 */
[----:B------:R-:W-:Y:S01]  /*ee00*/  BSSY B0, `(.L_x_3459) ;  /* 0x0000096000007945 */ /* 0x000fe20003800000 */
[----:B--2---:R-:W-:-:S13]  /*ee10*/  ISETP.NE.AND P0, PT, R2, RZ, PT ;  /* 0x000000ff0200720c */ /* 0x004fda0003f05270 */
[----:B------:R-:W-:Y:S05]  /*ee20*/  @!P0 BRA `(.L_x_3460) ;  /* 0x00000008004c8947 */ /* 0x000fea0003800000 */
[----:B------:R-:W2:Y:S01]  /*ee30*/  LDL R2, [R1+0x10] ;  /* 0x0000100001027983 */ /* 0x000ea20000100800 */
[----:B0-----:R-:W-:Y:S01]  /*ee40*/  IMAD R0, R19, 0x8, R18 ;  /* 0x0000000813007824 */ /* 0x001fe200078e0212 */
[----:B------:R-:W-:Y:S01]  /*ee50*/  BSSY B1, `(.L_x_3461) ;  /* 0x0000007000017945 */ /* 0x000fe20003800000 */
[----:B------:R-:W0:Y:S02]  /*ee60*/  S2R R3, SR_TID.X ;  /* 0x0000000000037919 */ /* 0x000e240000002100 */
[----:B0-----:R-:W-:-:S04]  /*ee70*/  LOP3.LUT R3, R3, 0x7f, RZ, 0xc0, !PT ;  /* 0x0000007f03037812 */ /* 0x001fc800078ec0ff */
[----:B------:R-:W-:Y:S02]  /*ee80*/  ISETP.NE.AND P1, PT, R3, RZ, PT ;  /* 0x000000ff0300720c */ /* 0x000fe40003f25270 */
[----:B--2---:R-:W-:-:S04]  /*ee90*/  SHF.L.U32 R2, R2, 0x1f, RZ ;  /* 0x0000001f02027819 */ /* 0x004fc800000006ff */
[----:B------:R-:W0:Y:S02]  /*eea0*/  SYNCS.PHASECHK.TRANS64.TRYWAIT P0, [R0+URZ+0x28c60], R2 ;  /* 0x028c6002000075a7 */ /* 0x000e24000800017f */
[----:B0-----:R-:W-:Y:S05]  /*eeb0*/  @!P0 BRA `(.L_x_3462) ;  /* 0x0000004c00f88947 */ /* 0x001fea0003800000 */
.L_x_3583:
[----:B------:R-:W-:Y:S05]  /*eec0*/  BSYNC B1 ;  /* 0x0000000000017941 */ /* 0x000fea0003800000 */
.L_x_3461:
[----:B------:R-:W-:Y:S04]  /*eed0*/  BSSY B1, `(.L_x_3463) ;  /* 0x0000009000017945 */ /* 0x000fe80003800000 */
[----:B------:R-:W-:Y:S05]  /*eee0*/  @P1 BRA `(.L_x_3464) ;  /* 0x00000000001c1947 */ /* 0x000fea0003800000 */
[----:B------:R-:W1:Y:S01]  /*eef0*/  S2R R3, SR_TID.X ;  /* 0x0000000000037919 */ /* 0x000e620000002100 */
[----:B0-----:R-:W-:-:S04]  /*ef00*/  IMAD.MOV.U32 R2, RZ, RZ, 0x10000 ;  /* 0x00010000ff027424 */ /* 0x001fc800078e00ff */
[----:B------:R2:W-:Y:S01]  /*ef10*/  SYNCS.ARRIVE.TRANS64 RZ, [R0+URZ+0x28c50], R2 ;  /* 0x028c500200ff79a7 */ /* 0x0005e2000800003f */
[----:B-1----:R-:W-:-:S04]  /*ef20*/  LOP3.LUT R3, R3, 0x1f, RZ, 0xc0, !PT ;  /* 0x0000001f03037812 */ /* 0x002fc800078ec0ff */
[----:B------:R-:W-:-:S13]  /*ef30*/  ISETP.NE.AND P0, PT, R3, RZ, PT ;  /* 0x000000ff0300720c */ /* 0x000fda0003f05270 */
[----:B--2---:R-:W-:Y:S05]  /*ef40*/  @!P0 BRA `(.L_x_3464) ;  /* 0x0000000000048947 */ /* 0x004fea0003800000 */
[----:B------:R-:W-:Y:S01]  /*ef50*/  BPT.TRAP 0x1 ;  /* 0x000000040000795c */ /* 0x000fe20000300000 */
.L_x_3464:
[----:B------:R-:W-:Y:S05]  /*ef60*/  BSYNC B1 ;  /* 0x0000000000017941 */ /* 0x000fea0003800000 */
.L_x_3463:
[----:B------:R-:W2:Y:S04]  /*ef70*/  LDL R3, [R1+0x1c] ;  /* 0x00001c0001037983 */ /* 0x000ea80000100800 */
[----:B0-----:R-:W2:Y:S01]  /*ef80*/  LDL.LU R2, [R1+0x28] ;  /* 0x0000280001027983 */ /* 0x001ea20000300800 */
[----:B------:R-:W-:Y:S01]  /*ef90*/  UIADD3 UR4, UP0, UR38, 0x470, URZ ;  /* 0x0000047026047890 */ /* 0x000fe2000ff1e03f */
[----:B------:R-:W-:Y:S01]  /*efa0*/  PLOP3.LUT P0, PT, PT, PT, PT, 0x80, 0x0 ;  /* 0x000000000000781c */ /* 0x000fe20003f0f070 */
[----:B------:R-:W-:Y:S01]  /*efb0*/  VIADD R0, R0, 0x28c50 ;  /* 0x00028c5000007836 */ /* 0x000fe20000000000 */
[----:B------:R-:W-:Y:S01]  /*efc0*/  UMOV UR6, 0x0 ;  /* 0x0000000000067882 */ /* 0x000fe20000000000 */
[----:B------:R-:W-:Y:S01]  /*efd0*/  UIADD3.X UR5, URZ, UR39, URZ, UP0, !UPT ;  /* 0x000000273f057290 */ /* 0x000fe200087fe43f */
[----:B------:R-:W-:Y:S01]  /*efe0*/  UMOV UR7, 0x14f00000 ;  /* 0x14f0000000077882 */ /* 0x000fe20000000000 */
[----:B------:R-:W-:Y:S01]  /*eff0*/  UMOV UR10, URZ ;  /* 0x0000003f000a7c82 */ /* 0x000fe20008000000 */
[----:B--2---:R-:W-:-:S02]  /*f000*/  IMAD R3, R2, 0x40, R3 ;  /* 0x0000004002037824 */ /* 0x004fc400078e0203 */
[----:B------:R-:W-:-:S04]  /*f010*/  IMAD R2, R19, 0x10000, R18 ;  /* 0x0001000013027824 */ /* 0x000fc800078e0212 */
[----:B------:R-:W-:-:S07]  /*f020*/  VIADD R4, R2, 0x400 ;  /* 0x0000040002047836 */ /* 0x000fce0000000000 */
.L_x_3465:
        /* <DEDUP_REMOVED lines=15> */
.L_x_3466:
        /* <DEDUP_REMOVED lines=15> */
.L_x_3467:
        /* <DEDUP_REMOVED lines=15> */
.L_x_3468:
        /* <DEDUP_REMOVED lines=15> */
.L_x_3469:
        /* <DEDUP_REMOVED lines=15> */
.L_x_3470:
        /* <DEDUP_REMOVED lines=15> */
.L_x_3471:
        /* <DEDUP_REMOVED lines=15> */
.L_x_3472:
        /* <DEDUP_REMOVED lines=10> */
.L_x_3460:
[----:B------:R-:W-:Y:S05]  /*f760*/  BSYNC B0 ;  /* 0x0000000000007941 */ /* 0x000fea0003800000 */
.L_x_3459:
[----:B------:R-:W0:Y:S04]  /*f770*/  LDL R4, [R1+0x2c] ;  /* 0x00002c0001047983 */ /* 0x000e280000100800 */
[----:B------:R-:W2:Y:S01]  /*f780*/  LDL R5, [R1+0x20] ;  /* 0x0000200001057983 */ /* 0x000ea20000100800 */
[----:B------:R-:W-:Y:S01]  /*f790*/  BSSY B0, `(.L_x_3473) ;  /* 0x00002a7000007945 */ /* 0x000fe20003800000 */
[----:B0-----:R-:W-:-:S05]  /*f7a0*/  VIADD R0, R4, 0xfffffffe ;  /* 0xfffffffe04007836 */ /* 0x001fca0000000000 */
[----:B--2---:R-:W-:-:S13]  /*f7b0*/  ISETP.GE.AND P0, PT, R0, R5, PT ;  /* 0x000000050000720c */ /* 0x004fda0003f06270 */
[----:B------:R-:W-:Y:S05]  /*f7c0*/  @!P0 BRA `(.L_x_3474) ;  /* 0x00000028008c8947 */ /* 0x000fea0003800000 */
[----:B------:R-:W2:Y:S04]  /*f7d0*/  LDL.LU R7, [R1+0x58] ;  /* 0x0000580001077983 */ /* 0x000ea80000300800 */
[----:B------:R-:W3:Y:S04]  /*f7e0*/  LDL.LU R6, [R1+0x34] ;  /* 0x0000340001067983 */ /* 0x000ee80000300800 */
        /* <DEDUP_REMOVED lines=13> */
[----:B------:R-:W3:Y:S01]  /*f8c0*/  LDL.LU R8, [R1+0x10] ;  /* 0x0000100001087983 */ /* 0x000ee20000300800 */
[----:B------:R-:W-:Y:S01]  /*f8d0*/  VIADD R19, R19, 0x1 ;  /* 0x0000000113137836 */ /* 0x000fe20000000000 */
[----:B------:R-:W-:Y:S04]  /*f8e0*/  BSSY B1, `(.L_x_3477) ;  /* 0x00000d4000017945 */ /* 0x000fe80003800000 */
[----:B------:R-:W-:-:S04]  /*f8f0*/  ISETP.NE.AND P0, PT, R19, 0x2, PT ;  /* 0x000000021300780c */ /* 0x000fc80003f05270 */
[----:B------:R-:W-:Y:S02]  /*f900*/  SEL R2, RZ, 0x1, P0 ;  /* 0x00000001ff027807 */ /* 0x000fe40000000000 */
[----:B------:R-:W-:Y:S02]  /*f910*/  SEL R19, R19, RZ, P0 ;  /* 0x000000ff13137207 */ /* 0x000fe40000000000 */
[----:B--2---:R-:W-:Y:S02]  /*f920*/  ISETP.NE.AND P2, PT, R6, RZ, PT ;  /* 0x000000ff0600720c */ /* 0x004fe40003f45270 */
[----:B---3--:R-:W-:-:S05]  /*f930*/  LOP3.LUT R8, R8, R2, RZ, 0x3c, !PT ;  /* 0x0000000208087212 */ /* 0x008fca00078e3cff */
[----:B------:R0:W-:Y:S06]  /*f940*/  STL [R1+0x10], R8 ;  /* 0x0000100801007387 */ /* 0x0001ec0000100800 */
[----:B------:R-:W-:Y:S05]  /*f950*/  @!P2 BRA `(.L_x_3478) ;  /* 0x0000000c0030a947 */ /* 0x000fea0003800000 */
[----:B------:R-:W-:Y:S02]  /*f960*/  ULDC.64 UR4, c[0x0][0x418] ;  /* 0x0001060000047ab9 */ /* 0x000fe40000000a00 */
        /* <DEDUP_REMOVED lines=22> */
.L_x_3479:
[----:B------:R-:W-:Y:S01]  /*fad0*/  IMAD R3, R19, 0x8, R18 ;  /* 0x0000000813037824 */ /* 0x000fe200078e0212 */
[----:B------:R-:W-:Y:S01]  /*fae0*/  SHF.L.U32 R2, R8, 0x1f, RZ ;  /* 0x0000001f08027819 */ /* 0x000fe200000006ff */
[----:B-1----:R-:W1:Y:S01]  /*faf0*/  S2R R6, SR_TID.X ;  /* 0x0000000000067919 */ /* 0x002e620000002100 */
[----:B------:R-:W-:Y:S02]  /*fb00*/  BSSY B3, `(.L_x_3480) ;  /* 0x0000005000037945 */ /* 0x000fe40003800000 */
[----:B------:R-:W2:Y:S01]  /*fb10*/  SYNCS.PHASECHK.TRANS64.TRYWAIT P0, [R3+URZ+0x28c40], R2 ;  /* 0x028c4002030075a7 */ /* 0x000ea2000800017f */
[----:B-1----:R-:W-:-:S04]  /*fb20*/  LOP3.LUT R6, R6, 0x7f, RZ, 0xc0, !PT ;  /* 0x0000007f06067812 */ /* 0x002fc800078ec0ff */
[----:B------:R-:W-:Y:S01]  /*fb30*/  ISETP.NE.AND P1, PT, R6, RZ, PT ;  /* 0x000000ff0600720c */ /* 0x000fe20003f25270 */
[----:B--2---:R-:W-:-:S12]  /*fb40*/  @!P0 BRA `(.L_x_3481) ;  /* 0x0000004000e88947 */ /* 0x004fd80003800000 */
.L_x_3584:
[----:B------:R-:W-:Y:S05]  /*fb50*/  BSYNC B3 ;  /* 0x0000000000037941 */ /* 0x000fea0003800000 */
.L_x_3480:
[----:B------:R-:W-:Y:S04]  /*fb60*/  BSSY B3, `(.L_x_3482) ;  /* 0x0000009000037945 */ /* 0x000fe80003800000 */
[----:B------:R-:W-:Y:S05]  /*fb70*/  @P1 BRA `(.L_x_3483) ;  /* 0x00000000001c1947 */ /* 0x000fea0003800000 */
[----:B------:R-:W2:Y:S01]  /*fb80*/  S2R R7, SR_TID.X ;  /* 0x0000000000077919 */ /* 0x000ea20000002100 */
[----:B------:R-:W-:-:S04]  /*fb90*/  IMAD.MOV.U32 R6, RZ, RZ, 0x2000 ;  /* 0x00002000ff067424 */ /* 0x000fc800078e00ff */
[----:B------:R3:W-:Y:S01]  /*fba0*/  SYNCS.ARRIVE.TRANS64 RZ, [R3+URZ+0x28c30], R6 ;  /* 0x028c300603ff79a7 */ /* 0x0007e2000800003f */
[----:B--2---:R-:W-:-:S04]  /*fbb0*/  LOP3.LUT R7, R7, 0x1f, RZ, 0xc0, !PT ;  /* 0x0000001f07077812 */ /* 0x004fc800078ec0ff */
[----:B------:R-:W-:-:S13]  /*fbc0*/  ISETP.NE.AND P0, PT, R7, RZ, PT ;  /* 0x000000ff0700720c */ /* 0x000fda0003f05270 */
[----:B---3--:R-:W-:Y:S05]  /*fbd0*/  @!P0 BRA `(.L_x_3483) ;  /* 0x0000000000048947 */ /* 0x008fea0003800000 */
[----:B------:R-:W-:Y:S01]  /*fbe0*/  BPT.TRAP 0x1 ;  /* 0x000000040000795c */ /* 0x000fe20000300000 */
.L_x_3483:
[----:B------:R-:W-:Y:S05]  /*fbf0*/  BSYNC B3 ;  /* 0x0000000000037941 */ /* 0x000fea0003800000 */
.L_x_3482:
[----:B------:R-:W2:Y:S01]  /*fc00*/  LDL R7, [R1+0x1c] ;  /* 0x00001c0001077983 */ /* 0x000ea20000100800 */
        /* <DEDUP_REMOVED lines=9> */
[----:B--2---:R-:W-:-:S02]  /*fca0*/  IMAD R0, R0, 0x40, R7 ;  /* 0x0000004000007824 */ /* 0x004fc400078e0207 */
[----:B------:R-:W-:-:S09]  /*fcb0*/  VIADD R7, R3, 0x28c30 ;  /* 0x00028c3003077836 */ /* 0x000fd20000000000 */
.L_x_3484:
        /* <DEDUP_REMOVED lines=13> */
.L_x_3585:
[----:B------:R-:W-:Y:S05]  /*fd90*/  BSYNC B3 ;  /* 0x0000000000037941 */ /* 0x000fea0003800000 */
.L_x_3485:
[----:B------:R-:W-:Y:S01]  /*fda0*/  BSSY B3, `(.L_x_3487) ;  /* 0x000000b000037945 */ /* 0x000fe20003800000 */
[----:B0-----:R-:W-:Y:S02]  /*fdb0*/  IMAD.MOV.U32 R8, RZ, RZ, 0x0 ;  /* 0x00000000ff087424 */ /* 0x001fe400078e00ff */
[----:B------:R-:W-:Y:S01]  /*fdc0*/  IMAD.MOV.U32 R9, RZ, RZ, 0x14f00000 ;  /* 0x14f00000ff097424 */ /* 0x000fe200078e00ff */
[----:B------:R-:W-:Y:S06]  /*fdd0*/  @P1 BRA `(.L_x_3488) ;  /* 0x00000000001c1947 */ /* 0x000fec0003800000 */
[----:B------:R-:W0:Y:S01]  /*fde0*/  S2R R6, SR_TID.X ;  /* 0x0000000000067919 */ /* 0x000e220000002100 */
[----:B-12---:R-:W-:-:S04]  /*fdf0*/  IMAD.MOV.U32 R2, RZ, RZ, 0x10000 ;  /* 0x00010000ff027424 */ /* 0x006fc800078e00ff */
[----:B------:R3:W-:Y:S01]  /*fe00*/  SYNCS.ARRIVE.TRANS64 RZ, [R3+URZ+0x28c50], R2 ;  /* 0x028c500203ff79a7 */ /* 0x0007e2000800003f */
[----:B0-----:R-:W-:-:S04]  /*fe10*/  LOP3.LUT R6, R6, 0x1f, RZ, 0xc0, !PT ;  /* 0x0000001f06067812 */ /* 0x001fc800078ec0ff */
[----:B------:R-:W-:-:S13]  /*fe20*/  ISETP.NE.AND P0, PT, R6, RZ, PT ;  /* 0x000000ff0600720c */ /* 0x000fda0003f05270 */
[----:B---3--:R-:W-:Y:S05]  /*fe30*/  @!P0 BRA `(.L_x_3488) ;  /* 0x0000000000048947 */ /* 0x008fea0003800000 */
[----:B------:R-:W-:Y:S01]  /*fe40*/  BPT.TRAP 0x1 ;  /* 0x000000040000795c */ /* 0x000fe20000300000 */
.L_x_3488:
[----:B------:R-:W-:Y:S05]  /*fe50*/  BSYNC B3 ;  /* 0x0000000000037941 */ /* 0x000fea0003800000 */
.L_x_3487:
[----:B------:R-:W-:Y:S01]  /*fe60*/  R2UR UR10, R10 ;  /* 0x000000000a0a72ca */ /* 0x000fe200000e0000 */
[----:B-12---:R-:W-:Y:S01]  /*fe70*/  IMAD R2, R19, 0x10000, R18 ;  /* 0x0001000013027824 */ /* 0x006fe200078e0212 */
[----:B------:R-:W-:Y:S01]  /*fe80*/  R2UR UR6, R8 ;  /* 0x00000000080672ca */ /* 0x000fe200000e0000 */
[----:B------:R-:W-:Y:S01]  /*fe90*/  UIADD3 UR4, UP0, UR38, 0x470, URZ ;  /* 0x0000047026047890 */ /* 0x000fe2000ff1e03f */
[----:B------:R-:W-:Y:S01]  /*fea0*/  R2UR UR7, R9 ;  /* 0x00000000090772ca */ /* 0x000fe200000e0000 */
[----:B------:R-:W-:Y:S01]  /*feb0*/  VIADD R3, R3, 0x28c50 ;  /* 0x00028c5003037836 */ /* 0x000fe20000000000 */
[----:B------:R-:W-:Y:S01]  /*fec0*/  PLOP3.LUT P0, PT, PT, PT, PT, 0x80, 0x0 ;  /* 0x000000000000781c */ /* 0x000fe20003f0f070 */
[----:B------:R-:W-:Y:S01]  /*fed0*/  VIADD R6, R2, 0x400 ;  /* 0x0000040002067836 */ /* 0x000fe20000000000 */
[----:B------:R-:W-:-:S12]  /*fee0*/  UIADD3.X UR5, URZ, UR39, URZ, UP0, !UPT ;  /* 0x000000273f057290 */ /* 0x000fd800087fe43f */
.L_x_3489:
        /* <DEDUP_REMOVED lines=12> */
[----:B------:R-:W-:Y:S01]  /*ffb0*/  R2UR UR7, R9 ;  /* 0x00000000090772ca */ /* 0x000fe200000e0000 */
[----:B------:R-:W-:Y:S01]  /*ffc0*/  UMOV UR10, 0x40 ;  /* 0x00000040000a7882 */ /* 0x000fe20000000000 */
[----:B------:R-:W-:-:S13]  /*ffd0*/  PLOP3.LUT P0, PT, PT, PT, PT, 0x80, 0x0 ;  /* 0x000000000000781c */ /* 0x000fda0003f0f070 */
.L_x_3490:
        /* <DEDUP_REMOVED lines=15> */
.L_x_3491:
        /* <DEDUP_REMOVED lines=15> */
.L_x_3492:
        /* <DEDUP_REMOVED lines=15> */
.L_x_3493:
        /* <DEDUP_REMOVED lines=15> */
.L_x_3494:
        /* <DEDUP_REMOVED lines=15> */
.L_x_3495:
        /* <DEDUP_REMOVED lines=15> */
.L_x_3496:
        /* <DEDUP_REMOVED lines=10> */
.L_x_3478:
[----:B------:R-:W-:Y:S05]  /*10620*/  BSYNC B1 ;  /* 0x0000000000017941 */ /* 0x000fea0003800000 */
.L_x_3477:
[----:B------:R-:W2:Y:S02]  /*10630*/  LDL.LU R6, [R1+0x2c] ;  /* 0x00002c0001067983 */ /* 0x000ea40000300800 */
[----:B--2---:R-:W-:-:S07]  /*10640*/  VIADD R0, R6, 0xfffffffd ;  /* 0xfffffffd06007836 */ /* 0x004fce0000000000 */
.L_x_3476:
[----:B------:R-:W-:Y:S05]  /*10650*/  BSYNC B2 ;  /* 0x0000000000027941 */ /* 0x000fea0003800000 */
.L_x_3475:
[----:B------:R-:W-:Y:S01]  /*10660*/  VIADD R5, R5, 0xfffffffe ;  /* 0xfffffffe05057836 */ /* 0x000fe20000000000 */
[----:B------:R-:W-:-:S04]  /*10670*/  LOP3.LUT R4, RZ, R4, RZ, 0x33, !PT ;  /* 0x00000004ff047212 */ /* 0x000fc800078e33ff */
[----:B------:R-:W-:-:S13]  /*10680*/  ISETP.NE.AND P0, PT, R5, R4, PT ;  /* 0x000000040500720c */ /* 0x000fda0003f05270 */
[----:B------:R-:W-:Y:S05]  /*10690*/  @!P0 BRA `(.L_x_3474) ;  /* 0x0000001800d88947 */ /* 0x000fea0003800000 */
.L_x_3537:
[----:B------:R-:W2:Y:S04]  /*106a0*/  LDL R3, [R1+0x18] ;  /* 0x0000180001037983 */ /* 0x000ea80000100800 */
[----:B------:R-:W3:Y:S01]  /*106b0*/  LDL.LU R2, [R1+0x10] ;  /* 0x0000100001027983 */ /* 0x000ee20000300800 */
        /* <DEDUP_REMOVED lines=8> */
[----:B------:R-:W-:Y:S05]  /*10740*/  @!P1 BRA `(.L_x_3498) ;  /* 0x0000000c00349947 */ /* 0x000fea0003800000 */
[----:B------:R-:W-:Y:S01]  /*10750*/  ULDC.64 UR4, c[0x0][0x418] ;  /* 0x0001060000047ab9 */ /* 0x000fe20000000a00 */
[----:B0-----:R-:W-:Y:S01]  /*10760*/  IMAD.MOV.U32 R8, RZ, RZ, R0 ;  /* 0x000000ffff087224 */ /* 0x001fe200078e0000 */
        /* <DEDUP_REMOVED lines=22> */
.L_x_3499:
[----:B0-----:R-:W-:Y:S01]  /*108d0*/  IMAD R4, R7, 0x8, R18 ;  /* 0x0000000807047824 */ /* 0x001fe200078e0212 */
[----:B------:R-:W-:Y:S01]  /*108e0*/  SHF.L.U32 R2, R6, 0x1f, RZ ;  /* 0x0000001f06027819 */ /* 0x000fe200000006ff */
[----:B------:R-:W0:Y:S01]  /*108f0*/  S2R R3, SR_TID.X ;  /* 0x0000000000037919 */ /* 0x000e220000002100 */
[----:B------:R-:W-:Y:S02]  /*10900*/  BSSY B2, `(.L_x_3500) ;  /* 0x0000005000027945 */ /* 0x000fe40003800000 */
[----:B------:R-:W1:Y:S01]  /*10910*/  SYNCS.PHASECHK.TRANS64.TRYWAIT P0, [R4+URZ+0x28c40], R2 ;  /* 0x028c4002040075a7 */ /* 0x000e62000800017f */
[----:B0-----:R-:W-:-:S04]  /*10920*/  LOP3.LUT R3, R3, 0x7f, RZ, 0xc0, !PT ;  /* 0x0000007f03037812 */ /* 0x001fc800078ec0ff */
[----:B------:R-:W-:Y:S01]  /*10930*/  ISETP.NE.AND P1, PT, R3, RZ, PT ;  /* 0x000000ff0300720c */ /* 0x000fe20003f25270 */
[----:B-1----:R-:W-:-:S12]  /*10940*/  @!P0 BRA `(.L_x_3501) ;  /* 0x0000003400908947 */ /* 0x002fd80003800000 */
.L_x_3586:
[----:B------:R-:W-:Y:S05]  /*10950*/  BSYNC B2 ;  /* 0x0000000000027941 */ /* 0x000fea0003800000 */
.L_x_3500:
[----:B------:R-:W-:Y:S04]  /*10960*/  BSSY B2, `(.L_x_3502) ;  /* 0x0000009000027945 */ /* 0x000fe80003800000 */
[----:B------:R-:W-:Y:S05]  /*10970*/  @P1 BRA `(.L_x_3503) ;  /* 0x00000000001c1947 */ /* 0x000fea0003800000 */
[----:B------:R-:W1:Y:S01]  /*10980*/  S2R R5, SR_TID.X ;  /* 0x0000000000057919 */ /* 0x000e620000002100 */
[----:B------:R-:W-:-:S04]  /*10990*/  IMAD.MOV.U32 R3, RZ, RZ, 0x2000 ;  /* 0x00002000ff037424 */ /* 0x000fc800078e00ff */
[----:B------:R2:W-:Y:S01]  /*109a0*/  SYNCS.ARRIVE.TRANS64 RZ, [R4+URZ+0x28c30], R3 ;  /* 0x028c300304ff79a7 */ /* 0x0005e2000800003f */
[----:B-1----:R-:W-:-:S04]  /*109b0*/  LOP3.LUT R5, R5, 0x1f, RZ, 0xc0, !PT ;  /* 0x0000001f05057812 */ /* 0x002fc800078ec0ff */
[----:B------:R-:W-:-:S13]  /*109c0*/  ISETP.NE.AND P0, PT, R5, RZ, PT ;  /* 0x000000ff0500720c */ /* 0x000fda0003f05270 */
[----:B--2---:R-:W-:Y:S05]  /*109d0*/  @!P0 BRA `(.L_x_3503) ;  /* 0x0000000000048947 */ /* 0x004fea0003800000 */
[----:B------:R-:W-:Y:S01]  /*109e0*/  BPT.TRAP 0x1 ;  /* 0x000000040000795c */ /* 0x000fe20000300000 */
.L_x_3503:
[----:B------:R-:W-:Y:S05]  /*109f0*/  BSYNC B2 ;  /* 0x0000000000027941 */ /* 0x000fea0003800000 */
.L_x_3502:
        /* <DEDUP_REMOVED lines=12> */
.L_x_3504:
        /* <DEDUP_REMOVED lines=13> */
.L_x_3587:
[----:B------:R-:W-:Y:S05]  /*10b90*/  BSYNC B2 ;  /* 0x0000000000027941 */ /* 0x000fea0003800000 */
.L_x_3505:
[----:B------:R-:W-:Y:S01]  /*10ba0*/  BSSY B2, `(.L_x_3507) ;  /* 0x000000b000027945 */ /* 0x000fe20003800000 */
[----:B01----:R-:W-:Y:S02]  /*10bb0*/  IMAD.MOV.U32 R2, RZ, RZ, 0x0 ;  /* 0x00000000ff027424 */ /* 0x003fe400078e00ff */
[----:B------:R-:W-:Y:S01]  /*10bc0*/  IMAD.MOV.U32 R3, RZ, RZ, 0x14f00000 ;  /* 0x14f00000ff037424 */ /* 0x000fe200078e00ff */
[----:B------:R-:W-:Y:S06]  /*10bd0*/  @P1 BRA `(.L_x_3508) ;  /* 0x00000000001c1947 */ /* 0x000fec0003800000 */
[----:B------:R-:W0:Y:S01]  /*10be0*/  S2R R10, SR_TID.X ;  /* 0x00000000000a7919 */ /* 0x000e220000002100 */
[----:B------:R-:W-:-:S04]  /*10bf0*/  IMAD.MOV.U32 R5, RZ, RZ, 0x10000 ;  /* 0x00010000ff057424 */ /* 0x000fc800078e00ff */
[----:B------:R1:W-:Y:S01]  /*10c00*/  SYNCS.ARRIVE.TRANS64 RZ, [R4+URZ+0x28c50], R5 ;  /* 0x028c500504ff79a7 */ /* 0x0003e2000800003f */
[----:B0-----:R-:W-:-:S04]  /*10c10*/  LOP3.LUT R10, R10, 0x1f, RZ, 0xc0, !PT ;  /* 0x0000001f0a0a7812 */ /* 0x001fc800078ec0ff */
[----:B------:R-:W-:-:S13]  /*10c20*/  ISETP.NE.AND P0, PT, R10, RZ, PT ;  /* 0x000000ff0a00720c */ /* 0x000fda0003f05270 */
[----:B-1----:R-:W-:Y:S05]  /*10c30*/  @!P0 BRA `(.L_x_3508) ;  /* 0x0000000000048947 */ /* 0x002fea0003800000 */
[----:B------:R-:W-:Y:S01]  /*10c40*/  BPT.TRAP 0x1 ;  /* 0x000000040000795c */ /* 0x000fe20000300000 */
.L_x_3508:
[----:B------:R-:W-:Y:S05]  /*10c50*/  BSYNC B2 ;  /* 0x0000000000027941 */ /* 0x000fea0003800000 */
.L_x_3507:
[----:B------:R-:W-:Y:S01]  /*10c60*/  R2UR UR6, R2 ;  /* 0x00000000020672ca */ /* 0x000fe200000e0000 */
[----:B------:R-:W-:Y:S01]  /*10c70*/  IMAD R5, R7, 0x10000, R18 ;  /* 0x0001000007057824 */ /* 0x000fe200078e0212 */
[----:B------:R-:W-:Y:S01]  /*10c80*/  R2UR UR7, R3 ;  /* 0x00000000030772ca */ /* 0x000fe200000e0000 */
[----:B------:R-:W-:Y:S01]  /*10c90*/  UIADD3 UR4, UP0, UR38, 0x470, URZ ;  /* 0x0000047026047890 */ /* 0x000fe2000ff1e03f */
[----:B------:R-:W-:Y:S01]  /*10ca0*/  R2UR UR10, R9 ;  /* 0x00000000090a72ca */ /* 0x000fe200000e0000 */
[----:B------:R-:W-:Y:S01]  /*10cb0*/  VIADD R4, R4, 0x28c50 ;  /* 0x00028c5004047836 */ /* 0x000fe20000000000 */
[----:B------:R-:W-:Y:S01]  /*10cc0*/  PLOP3.LUT P0, PT, PT, PT, PT, 0x80, 0x0 ;  /* 0x000000000000781c */ /* 0x000fe20003f0f070 */
[----:B------:R-:W-:Y:S01]  /*10cd0*/  VIADD R9, R5, 0x400 ;  /* 0x0000040005097836 */ /* 0x000fe20000000000 */
[----:B------:R-:W-:-:S12]  /*10ce0*/  UIADD3.X UR5, URZ, UR39, URZ, UP0, !UPT ;  /* 0x000000273f057290 */ /* 0x000fd800087fe43f */
.L_x_3509:
        /* <DEDUP_REMOVED lines=15> */
.L_x_3510:
        /* <DEDUP_REMOVED lines=15> */
.L_x_3511:
        /* <DEDUP_REMOVED lines=15> */
.L_x_3512:
        /* <DEDUP_REMOVED lines=15> */
.L_x_3513:
        /* <DEDUP_REMOVED lines=15> */
.L_x_3514:
        /* <DEDUP_REMOVED lines=15> */
.L_x_3515:
        /* <DEDUP_REMOVED lines=15> */
.L_x_3516:
        /* <DEDUP_REMOVED lines=10> */
.L_x_3498:
[----:B------:R-:W-:Y:S05]  /*11420*/  BSYNC B1 ;  /* 0x0000000000017941 */ /* 0x000fea0003800000 */
.L_x_3497:
[----:B------:R-:W2:Y:S01]  /*11430*/  LDL R2, [R1+0x18] ;  /* 0x0000180001027983 */ /* 0x000ea20000100800 */
[----:B------:R-:W-:Y:S01]  /*11440*/  VIADD R7, R7, 0x1 ;  /* 0x0000000107077836 */ /* 0x000fe20000000000 */
[----:B------:R-:W-:Y:S04]  /*11450*/  BSSY B1, `(.L_x_3517) ;  /* 0x00000d6000017945 */ /* 0x000fe80003800000 */
[----:B------:R-:W-:-:S04]  /*11460*/  ISETP.NE.AND P0, PT, R7, 0x2, PT ;  /* 0x000000020700780c */ /* 0x000fc80003f05270 */
[----:B------:R-:W-:Y:S02]  /*11470*/  SEL R19, R7, RZ, P0 ;  /* 0x000000ff07137207 */ /* 0x000fe40000000000 */
[----:B--2---:R-:W-:Y:S02]  /*11480*/  ISETP.NE.AND P2, PT, R2, RZ, PT ;  /* 0x000000ff0200720c */ /* 0x004fe40003f45270 */
[----:B------:R-:W-:-:S04]  /*11490*/  SEL R2, RZ, 0x1, P0 ;  /* 0x00000001ff027807 */ /* 0x000fc80000000000 */
[----:B0-----:R-:W-:Y:S01]  /*114a0*/  LOP3.LUT R8, R6, R2, RZ, 0x3c, !PT ;  /* 0x0000000206087212 */ /* 0x001fe200078e3cff */
[----:B------:R-:W-:-:S04]  /*114b0*/  VIADD R6, R0, 0xffffffff ;  /* 0xffffffff00067836 */ /* 0x000fc80000000000 */
        /* <DEDUP_REMOVED lines=26> */
.L_x_3519:
[----:B-1----:R-:W-:Y:S01]  /*11660*/  IMAD R4, R19, 0x8, R18 ;  /* 0x0000000813047824 */ /* 0x002fe200078e0212 */
[----:B------:R-:W-:Y:S01]  /*11670*/  SHF.L.U32 R2, R8, 0x1f, RZ ;  /* 0x0000001f08027819 */ /* 0x000fe200000006ff */
[----:B------:R-:W1:Y:S01]  /*11680*/  S2R R3, SR_TID.X ;  /* 0x0000000000037919 */ /* 0x000e620000002100 */
[----:B------:R-:W-:Y:S02]  /*11690*/  BSSY B2, `(.L_x_3520) ;  /* 0x0000005000027945 */ /* 0x000fe40003800000 */
[----:B------:R-:W2:Y:S01]  /*116a0*/  SYNCS.PHASECHK.TRANS64.TRYWAIT P0, [R4+URZ+0x28c40], R2 ;  /* 0x028c4002040075a7 */ /* 0x000ea2000800017f */
[----:B-1----:R-:W-:-:S04]  /*116b0*/  LOP3.LUT R3, R3, 0x7f, RZ, 0xc0, !PT ;  /* 0x0000007f03037812 */ /* 0x002fc800078ec0ff */
[----:B------:R-:W-:Y:S01]  /*116c0*/  ISETP.NE.AND P1, PT, R3, RZ, PT ;  /* 0x000000ff0300720c */ /* 0x000fe20003f25270 */
[----:B--2---:R-:W-:-:S12]  /*116d0*/  @!P0 BRA `(.L_x_3521) ;  /* 0x0000002800548947 */ /* 0x004fd80003800000 */
.L_x_3588:
[----:B------:R-:W-:Y:S05]  /*116e0*/  BSYNC B2 ;  /* 0x0000000000027941 */ /* 0x000fea0003800000 */
.L_x_3520:
        /* <DEDUP_REMOVED lines=9> */
.L_x_3523:
[----:B------:R-:W-:Y:S05]  /*11780*/  BSYNC B2 ;  /* 0x0000000000027941 */ /* 0x000fea0003800000 */
.L_x_3522:
[----:B------:R-:W2:Y:S01]  /*11790*/  LDL R5, [R1+0x1c] ;  /* 0x00001c0001057983 */ /* 0x000ea20000100800 */
[----:B0-----:R-:W-:Y:S01]  /*117a0*/  IMAD.MOV.U32 R8, RZ, RZ, RZ ;  /* 0x000000ffff087224 */ /* 0x001fe200078e00ff */
        /* <DEDUP_REMOVED lines=10> */
.L_x_3524:
        /* <DEDUP_REMOVED lines=13> */
.L_x_3589:
[----:B------:R-:W-:Y:S05]  /*11920*/  BSYNC B2 ;  /* 0x0000000000027941 */ /* 0x000fea0003800000 */
.L_x_3525:
        /* <DEDUP_REMOVED lines=11> */
.L_x_3528:
[----:B------:R-:W-:Y:S05]  /*119e0*/  BSYNC B2 ;  /* 0x0000000000027941 */ /* 0x000fea0003800000 */
.L_x_3527:
        /* <DEDUP_REMOVED lines=9> */
.L_x_3529:
        /* <DEDUP_REMOVED lines=15> */
.L_x_3530:
        /* <DEDUP_REMOVED lines=15> */
.L_x_3531:
        /* <DEDUP_REMOVED lines=15> */
.L_x_3532:
        /* <DEDUP_REMOVED lines=15> */
.L_x_3533:
        /* <DEDUP_REMOVED lines=15> */
.L_x_3534:
        /* <DEDUP_REMOVED lines=15> */
.L_x_3535:
        /* <DEDUP_REMOVED lines=15> */
.L_x_3536:
        /* <DEDUP_REMOVED lines=10> */
.L_x_3518:
[----:B------:R-:W-:Y:S05]  /*121b0*/  BSYNC B1 ;  /* 0x0000000000017941 */ /* 0x000fea0003800000 */
.L_x_3517:
[----:B------:R-:W2:Y:S01]  /*121c0*/  LDL R2, [R1+0x20] ;  /* 0x0000200001027983 */ /* 0x000ea20000100800 */
[----:B------:R-:W-:Y:S01]  /*121d0*/  VIADD R0, R0, 0xfffffffe ;  /* 0xfffffffe00007836 */ /* 0x000fe20000000000 */
[----:B--2---:R-:W-:-:S13]  /*121e0*/  ISETP.GT.AND P0, PT, R6, R2, PT ;  /* 0x000000020600720c */ /* 0x004fda0003f04270 */
[----:B------:R-:W-:Y:S05]  /*121f0*/  @P0 BRA `(.L_x_3537) ;  /* 0xffffffe400280947 */ /* 0x000fea000383ffff */
.L_x_3474:
[----:B------:R-:W-:Y:S05]  /*12200*/  BSYNC B0 ;  /* 0x0000000000007941 */ /* 0x000fea0003800000 */
.L_x_3473:
[----:B------:R-:W2:Y:S01]  /*12210*/  LDL.LU R2, [R1+0x10] ;  /* 0x0000100001027983 */ /* 0x000ea20000300800 */
[----:B------:R-:W1:Y:S01]  /*12220*/  S2R R3, SR_TID.X ;  /* 0x0000000000037919 */ /* 0x000e620000002100 */
[----:B------:R-:W-:-:S05]  /*12230*/  VIADD R19, R19, 0x1 ;  /* 0x0000000113137836 */ /* 0x000fca0000000000 */
[----:B------:R-:W-:-:S04]  /*12240*/  ISETP.NE.AND P0, PT, R19, 0x2, PT ;  /* 0x000000021300780c */ /* 0x000fc80003f05270 */
[----:B------:R-:W-:Y:S01]  /*12250*/  SEL R0, RZ, 0x1, P0 ;  /* 0x00000001ff007807 */ /* 0x000fe20000000000 */
[----:B------:R-:W-:Y:S01]  /*12260*/  BSSY B0, `(.L_x_3538) ;  /* 0x0000013000007945 */ /* 0x000fe20003800000 */
[----:B-1----:R-:W-:-:S04]  /*12270*/  LOP3.LUT R3, R3, 0x7f, RZ, 0xc0, !PT ;  /* 0x0000007f03037812 */ /* 0x002fc800078ec0ff */
[----:B------:R-:W-:Y:S02]  /*12280*/  ISETP.NE.AND P1, PT, R3, RZ, PT ;  /* 0x000000ff0300720c */ /* 0x000fe40003f25270 */
[----:B--2---:R-:W-:-:S05]  /*12290*/  LOP3.LUT R2, R2, R0, RZ, 0x3c, !PT ;  /* 0x0000000002027212 */ /* 0x004fca00078e3cff */
[----:B------:R1:W-:Y:S06]  /*122a0*/  STL [R1+0x10], R2 ;  /* 0x0000100201007387 */ /* 0x0003ec0000100800 */
[----:B------:R-:W-:Y:S05]  /*122b0*/  @P1 BRA `(.L_x_3539) ;  /* 0x0000000000341947 */ /* 0x000fea0003800000 */
[----:B------:R-:W2:Y:S01]  /*122c0*/  S2R R5, SR_LANEID ;  /* 0x0000000000057919 */ /* 0x000ea20000000000 */
[----:B------:R-:W-:Y:S01]  /*122d0*/  VOTEU.ANY UR4, UPT, PT ;  /* 0x0000000000047886 */ /* 0x000fe200038e0100 */
[----:B-1----:R-:W1:Y:S01]  /*122e0*/  LDC.64 R2, c[0x0][0xc60] ;  /* 0x00031800ff027b82 */ /* 0x002e620000000a00 */
[----:B------:R-:W2:Y:S02]  /*122f0*/  FLO.U32 R0, UR4 ;  /* 0x0000000400007d00 */ /* 0x000ea400080e0000 */
[----:B--2---:R-:W-:-:S06]  /*12300*/  ISETP.EQ.U32.AND P1, PT, R0, R5, PT ;  /* 0x000000050000720c */ /* 0x004fcc0003f22070 */
[----:B------:R-:W1:Y:S07]  /*12310*/  POPC R5, UR4 ;  /* 0x0000000400057d09 */ /* 0x000e6e0008000000 */
[----:B-1----:R-:W2:Y:S01]  /*12320*/  @P1 ATOMG.E.ADD.STRONG.GPU PT, R3, desc[UR40][R2.64], R5 ;  /* 0x00000005020319a8 */ /* 0x002ea200081ee1e8 */
[----:B------:R-:W1:Y:S02]  /*12330*/  S2R R4, SR_LTMASK ;  /* 0x0000000000047919 */ /* 0x000e640000003900 */
[----:B-1----:R-:W-:-:S04]  /*12340*/  LOP3.LUT R4, R4, UR4, RZ, 0xc0, !PT ;  /* 0x0000000404047c12 */ /* 0x002fc8000f8ec0ff */
[----:B------:R-:W1:Y:S01]  /*12350*/  POPC R7, R4 ;  /* 0x0000000400077309 */ /* 0x000e620000000000 */
[----:B--2---:R-:W1:Y:S02]  /*12360*/  SHFL.IDX PT, R0, R3, R0, 0x1f ;  /* 0x00001f0003007589 */ /* 0x004e6400000e0000 */
[----:B-1----:R-:W-:-:S05]  /*12370*/  IADD3 R0, R0, UR37, R7 ;  /* 0x0000002500007c10 */ /* 0x002fca000fffe007 */
[----:B------:R2:W-:Y:S02]  /*12380*/  STL [R1], R0 ;  /* 0x0000000001007387 */ /* 0x0005e40000100800 */
.L_x_3539:
[----:B------:R-:W-:Y:S05]  /*12390*/  BSYNC B0 ;  /* 0x0000000000007941 */ /* 0x000fea0003800000 */
.L_x_3538:
[----:B------:R-:W-:-:S07]  /*123a0*/  SEL R19, R19, RZ, P0 ;  /* 0x000000ff13137207 */ /* 0x000fce0000000000 */
.L_x_3441:
[----:B------:R-:W-:Y:S05]  /*123b0*/  BSYNC B7 ;  /* 0x0000000000077941 */ /* 0x000fea0003800000 */
.L_x_3439:
[----:B--2-4-:R-:W2:Y:S02]  /*123c0*/  LDL R0, [R1+0x60] ;  /* 0x0000600001007983 */ /* 0x014ea40000100800 */
[----:B--2---:R-:W-:-:S13]  /*123d0*/  ISETP.NE.AND P0, PT, R0, RZ, PT ;  /* 0x000000ff0000720c */ /* 0x004fda0003f05270 */
[----:B------:R-:W-:Y:S05]  /*123e0*/  @!P0 BRA `(.L_x_3540) ;  /* 0x00000000002c8947 */ /* 0x000fea0003800000 */
[----:B------:R-:W-:Y:S05]  /*123f0*/  WARPSYNC.ALL ;  /* 0x0000000000007948 */ /* 0x000fea0003800000 */
[----:B------:R-:W2:Y:S08]  /*12400*/  S2UR UR5, SR_CgaCtaId ;  /* 0x00000000000579c3 */ /* 0x000eb00000008800 */
[----:B------:R-:W-:Y:S06]  /*12410*/  BAR.SYNC.DEFER_BLOCKING 0x5, 0x180 ;  /* 0x0146000000007b1d */ /* 0x000fec0000010000 */
[----:B------:R-:W-:-:S02]  /*12420*/  UMOV UR4, 0x400 ;  /* 0x0000040000047882 */ /* 0x000fc40000000000 */
[----:B--2---:R-:W-:-:S06]  /*12430*/  ULEA UR4, UR5, UR4, 0x18 ;  /* 0x0000000405047291 */ /* 0x004fcc000f8ec03f */
[----:B------:R-:W-:-:S05]  /*12440*/  IMAD.U32 R18, RZ, RZ, UR4 ;  /* 0x00000004ff127e24 */ /* 0x000fca000f8e00ff */
[----:B-1----:R-:W1:Y:S04]  /*12450*/  LDS.128 R4, [R18+0x28cd0] ;  /* 0x028cd00012047984 */ /* 0x002e680000000c00 */
[----:B-1----:R1:W-:Y:S04]  /*12460*/  STL.64 [R1], R4 ;  /* 0x0000000401007387 */ /* 0x0023e80000100a00 */
[----:B------:R1:W-:Y:S01]  /*12470*/  STL.64 [R1+0x8], R6 ;  /* 0x0000080601007387 */ /* 0x0003e20000100a00 */
[----:B------:R-:W-:Y:S06]  /*12480*/  BAR.ARV 0x4, 0x180 ;  /* 0x0106000000007b1d */ /* 0x000fec0000002000 */
[----:B------:R-:W-:Y:S05]  /*12490*/  BRA `(.L_x_3541) ;  /* 0x0000000c001c7947 */ /* 0x000fea0003800000 */
.L_x_3540:
[----:B---3--:R-:W2:Y:S01]  /*124a0*/  S2R R10, SR_TID.X ;  /* 0x00000000000a7919 */ /* 0x008ea20000002100 */
[----:B------:R-:W-:Y:S01]  /*124b0*/  UMOV UR4, 0xffffffff ;  /* 0xffffffff00047882 */ /* 0x000fe20000000000 */
[----:B--2---:R-:W-:-:S04]  /*124c0*/  LOP3.LUT R10, R10, 0x1f, RZ, 0xc0, !PT ;  /* 0x0000001f0a0a7812 */ /* 0x004fc800078ec0ff */
[----:B------:R-:W-:Y:S01]  /*124d0*/  ISETP.NE.AND P0, PT, R10, 0x1f, PT ;  /* 0x0000001f0a00780c */ /* 0x000fe20003f05270 */
[----:B------:R-:W-:-:S12]  /*124e0*/  BRA.DIV UR4, `(.L_x_3542) ;  /* 0x0000001a04f87947 */ /* 0x000fd8000b800000 */
[----:B------:R-:W1:Y:S01]  /*124f0*/  LDL.LU R3, [R1] ;  /* 0x0000000001037983 */ /* 0x000e620000300800 */
[----:B------:R-:W-:-:S03]  /*12500*/  ULDC UR4, c[0x0][0xc3c] ;  /* 0x00030f0000047ab9 */ /* 0x000fc60000000800 */
[----:B------:R-:W2:Y:S01]  /*12510*/  LDL R5, [R1+0xc] ;  /* 0x00000c0001057983 */ /* 0x000ea20000100800 */
[----:B-1----:R-:W-:Y:S02]  /*12520*/  IMAD.MOV.U32 R9, RZ, RZ, R3 ;  /* 0x000000ffff097224 */ /* 0x002fe400078e0003 */
[----:B--2---:R-:W-:-:S05]  /*12530*/  IMAD.IADD R0, R5, 0x1, R10 ;  /* 0x0000000105007824 */ /* 0x004fca00078e020a */
[----:B------:R-:W-:-:S13]  /*12540*/  ISETP.GE.OR P1, PT, R0, UR4, !P0 ;  /* 0x0000000400007c0c */ /* 0x000fda000c726670 */
[----:B------:R-:W1:Y:S08]  /*12550*/  @!P1 LDC.64 R2, c[0x0][0xc80] ;  /* 0x00032000ff029b82 */ /* 0x000e700000000a00 */
[----:B------:R-:W2:Y:S01]  /*12560*/  @!P1 LDC.64 R4, c[0x0][0xc78] ;  /* 0x00031e00ff049b82 */ /* 0x000ea20000000a00 */
[----:B-1----:R-:W-:-:S05]  /*12570*/  @!P1 IMAD.WIDE R2, R0, 0x4, R2 ;  /* 0x0000000400029825 */ /* 0x002fca00078e0202 */
[----:B0-----:R2:W3:Y:S02]  /*12580*/  @!P1 LDG.E R8, desc[UR40][R2.64] ;  /* 0x0000002802089981 */ /* 0x0014e4000c1e1900 */
[----:B--2---:R-:W-:-:S05]  /*12590*/  @!P1 IMAD.WIDE R2, R0, 0x4, R4 ;  /* 0x0000000400029825 */ /* 0x004fca00078e0204 */
        /* <DEDUP_REMOVED lines=8> */
[----:B---3--:R-:W-:-:S02]  /*12620*/  @!P1 IMAD.MOV.U32 R6, RZ, RZ, R8 ;  /* 0x000000ffff069224 */ /* 0x008fc400078e0008 */
[----:B------:R-:W-:Y:S02]  /*12630*/  IMAD.MOV.U32 R8, RZ, RZ, RZ ;  /* 0x000000ffff087224 */ /* 0x000fe400078e00ff */
[----:B--2---:R-:W-:Y:S01]  /*12640*/  @!P1 IMAD.MOV.U32 R8, RZ, RZ, R4 ;  /* 0x000000ffff089224 */ /* 0x004fe200078e0004 */
[----:B------:R-:W-:Y:S01]  /*12650*/  ISETP.NE.AND P1, PT, R10, RZ, PT ;  /* 0x000000ff0a00720c */ /* 0x000fe20003f25270 */
[----:B------:R-:W-:Y:S02]  /*12660*/  IMAD.MOV.U32 R4, RZ, RZ, RZ ;  /* 0x000000ffff047224 */ /* 0x000fe400078e00ff */
[----:B------:R-:W-:-:S05]  /*12670*/  IMAD R2, R8, R6, RZ ;  /* 0x0000000608027224 */ /* 0x000fca00078e02ff */
        /* <DEDUP_REMOVED lines=16> */
.L_x_3599:
[----:B------:R-:W-:Y:S02]  /*12780*/  ULDC UR4, c[0x0][0xc38] ;  /* 0x00030e0000047ab9 */ /* 0x000fe40000000800 */
[----:B------:R-:W-:-:S04]  /*12790*/  IMAD.U32 R3, RZ, RZ, UR4 ;  /* 0x00000004ff037e24 */ /* 0x000fc8000f8e00ff */
[----:B-1----:R-:W-:-:S04]  /*127a0*/  IMAD R9, R14, R3, RZ ;  /* 0x000000030e097224 */ /* 0x002fc800078e02ff */
[----:B------:R-:W-:-:S05]  /*127b0*/  IMAD.IADD R5, R7, 0x1, R9 ;  /* 0x0000000107057824 */ /* 0x000fca00078e0209 */
[----:B------:R-:W-:-:S13]  /*127c0*/  ISETP.GT.AND P6, PT, R5, R0, PT ;  /* 0x000000000500720c */ /* 0x000fda0003fc4270 */
[----:B------:R-:W-:Y:S05]  /*127d0*/  @P6 BRA `(.L_x_3543) ;  /* 0x0000000000ac6947 */ /* 0x000fea0003800000 */
.L_x_3546:
[----:B0-----:R-:W2:Y:S01]  /*127e0*/  LDL.LU R2, [R1+0xc] ;  /* 0x00000c0001027983 */ /* 0x001ea20000300800 */
[----:B------:R-:W0:Y:S01]  /*127f0*/  LDC R3, c[0x0][0xc3c] ;  /* 0x00030f00ff037b82 */ /* 0x000e220000000800 */
        /* <DEDUP_REMOVED lines=11> */
[----:B------:R0:W2:Y:S01]  /*128b0*/  @!P6 LDG.E R6, desc[UR40][R2.64] ;  /* 0x000000280206e981 */ /* 0x0000a2000c1e1900 */
[----:B------:R-:W-:Y:S01]  /*128c0*/  IMAD.MOV.U32 R8, RZ, RZ, RZ ;  /* 0x000000ffff087224 */ /* 0x000fe200078e00ff */
[----:B0-----:R-:W0:Y:S02]  /*128d0*/  @!P6 LDC.64 R2, c[0x0][0xc78] ;  /* 0x00031e00ff02eb82 */ /* 0x001e240000000a00 */
[----:B0-----:R-:W-:-:S05]  /*128e0*/  @!P6 IMAD.WIDE R2, R7, 0x4, R2 ;  /* 0x000000040702e825 */ /* 0x001fca00078e0202 */
        /* <DEDUP_REMOVED lines=20> */
.L_x_3607:
[----:B------:R-:W-:Y:S02]  /*12a30*/  ULDC UR4, c[0x0][0xc38] ;  /* 0x00030e0000047ab9 */ /* 0x000fe40000000800 */
[----:B------:R-:W-:-:S04]  /*12a40*/  IMAD.U32 R3, RZ, RZ, UR4 ;  /* 0x00000004ff037e24 */ /* 0x000fc8000f8e00ff */
[----:B-1----:R-:W-:-:S04]  /*12a50*/  IMAD R9, R14, R3, RZ ;  /* 0x000000030e097224 */ /* 0x002fc800078e02ff */
[----:B------:R-:W-:-:S05]  /*12a60*/  IMAD.IADD R5, R9, 0x1, R5 ;  /* 0x0000000109057824 */ /* 0x000fca00078e0205 */
[----:B------:R-:W-:-:S13]  /*12a70*/  ISETP.GT.AND P6, PT, R5, R0, PT ;  /* 0x000000000500720c */ /* 0x000fda0003fc4270 */
[----:B------:R-:W-:Y:S05]  /*12a80*/  @!P6 BRA `(.L_x_3546) ;  /* 0xfffffffc0054e947 */ /* 0x000fea000383ffff */
.L_x_3543:
[----:B------:R-:W-:Y:S01]  /*12a90*/  IMAD.IADD R9, R5, 0x1, -R9 ;  /* 0x0000000105097824 */ /* 0x000fe200078e0a09 */
[----:B------:R-:W-:-:S03]  /*12aa0*/  UMOV UR4, 0xffffffff ;  /* 0xffffffff00047882 */ /* 0x000fc60000000000 */
[----:B------:R-:W-:-:S05]  /*12ab0*/  IMAD R5, R2, R3, R9 ;  /* 0x0000000302057224 */ /* 0x000fca00078e0209 */
[----:B------:R-:W-:Y:S01]  /*12ac0*/  ISETP.GT.AND P6, PT, R5, R0, PT ;  /* 0x000000000500720c */ /* 0x000fe20003fc4270 */
[----:B------:R-:W-:-:S12]  /*12ad0*/  BRA.DIV UR4, `(.L_x_3547) ;  /* 0x0000001e04847947 */ /* 0x000fd8000b800000 */
[----:B------:R-:W-:-:S04]  /*12ae0*/  VOTE.ANY R7, PT, !P6 ;  /* 0x0000000000077806 */ /* 0x000fc800070e0100 */
[----:B------:R-:W1:Y:S02]  /*12af0*/  POPC R5, R7 ;  /* 0x0000000700057309 */ /* 0x000e640000000000 */
[----:B-1----:R1:W2:Y:S04]  /*12b00*/  SHFL.IDX PT, R6, R6, R5, 0x1f ;  /* 0x00001f0506067589 */ /* 0x0022a800000e0000 */
[----:B------:R1:W3:Y:S02]  /*12b10*/  SHFL.IDX PT, R8, R8, R5, 0x1f ;  /* 0x00001f0508087589 */ /* 0x0002e400000e0000 */
.L_x_3612:
[----:B------:R-:W-:-:S13]  /*12b20*/  ISETP.NE.AND P0, PT, R7, RZ, PT ;  /* 0x000000ff0700720c */ /* 0x000fda0003f05270 */
[----:B------:R-:W-:Y:S05]  /*12b30*/  @!P0 BRA `(.L_x_3548) ;  /* 0x0000000000108947 */ /* 0x000fea0003800000 */
[----:B------:R-:W-:Y:S01]  /*12b40*/  UMOV UR4, 0xffffffff ;  /* 0xffffffff00047882 */ /* 0x000fe20000000000 */
[----:B------:R-:W-:Y:S02]  /*12b50*/  VIADD R12, R5, 0xffffffff ;  /* 0xffffffff050c7836 */ /* 0x000fe40000000000 */
[----:B------:R-:W-:Y:S05]  /*12b60*/  BRA.DIV UR4, `(.L_x_3549) ;  /* 0x0000001e04bc7947 */ /* 0x000fea000b800000 */
[----:B------:R4:W0:Y:S02]  /*12b70*/  SHFL.IDX PT, R4, R2, R12, 0x1f ;  /* 0x00001f0c02047589 */ /* 0x00082400000e0000 */
.L_x_3548:
[----:B----4-:R-:W4:Y:S01]  /*12b80*/  LDL.LU R12, [R1+0xc] ;  /* 0x00000c00010c7983 */ /* 0x010f220000300800 */
[----:B0-----:R-:W-:Y:S01]  /*12b90*/  IMAD R9, R4, R3, R9 ;  /* 0x0000000304097224 */ /* 0x001fe200078e0209 */
[----:B--2---:R-:W-:-:S03]  /*12ba0*/  IABS R4, R6 ;  /* 0x0000000600047213 */ /* 0x004fc60000000000 */
[----:B------:R-:W-:Y:S01]  /*12bb0*/  IMAD.IADD R0, R0, 0x1, -R9 ;  /* 0x0000000100007824 */ /* 0x000fe200078e0a09 */
[----:B------:R-:W0:Y:S01]  /*12bc0*/  I2F.RP R10, R4 ;  /* 0x00000004000a7306 */ /* 0x000e220000209400 */
[----:B------:R2:W-:Y:S02]  /*12bd0*/  STL [R1], R9 ;  /* 0x0000000901007387 */ /* 0x0005e40000100800 */
[----:B--2---:R-:W-:-:S05]  /*12be0*/  IABS R9, R6 ;  /* 0x0000000600097213 */ /* 0x004fca0000000000 */
[----:B0-----:R-:W0:Y:S01]  /*12bf0*/  MUFU.RCP R10, R10 ;  /* 0x0000000a000a7308 */ /* 0x001e220000001000 */
[----:B------:R-:W-:Y:S02]  /*12c00*/  IMAD.MOV R9, RZ, RZ, -R9 ;  /* 0x000000ffff097224 */ /* 0x000fe400078e0a09 */
[----:B0-----:R-:W-:-:S05]  /*12c10*/  VIADD R11, R10, 0xffffffe ;  /* 0x0ffffffe0a0b7836 */ /* 0x001fca0000000000 */
[----:B------:R-:W0:Y:S02]  /*12c20*/  F2I.FTZ.U32.TRUNC.NTZ R3, R11 ;  /* 0x0000000b00037305 */ /* 0x000e24000021f000 */
[----:B0-----:R-:W-:-:S04]  /*12c30*/  IMAD.MOV R2, RZ, RZ, -R3 ;  /* 0x000000ffff027224 */ /* 0x001fc800078e0a03 */
        /* <DEDUP_REMOVED lines=11> */
[----:B---3--:R-:W-:-:S04]  /*12cf0*/  IABS R4, R8 ;  /* 0x0000000800047213 */ /* 0x008fc80000000000 */
        /* <DEDUP_REMOVED lines=17> */
[----:B------:R-:W-:Y:S02]  /*12e10*/  IMAD R3, R2, R9, R3 ;  /* 0x0000000902037224 */ /* 0x000fe400078e0203 */
[----:B------:R-:W-:-:S03]  /*12e20*/  IMAD R9, R6, R7, RZ ;  /* 0x0000000706097224 */ /* 0x000fc600078e02ff */
[----:B------:R-:W-:-:S13]  /*12e30*/  ISETP.GT.U32.AND P1, PT, R4, R3, PT ;  /* 0x000000030400720c */ /* 0x000fda0003f24070 */
[----:B------:R-:W-:Y:S02]  /*12e40*/  @!P1 IMAD.IADD R3, R3, 0x1, -R4 ;  /* 0x0000000103039824 */ /* 0x000fe400078e0a04 */
[----:B------:R-:W-:Y:S01]  /*12e50*/  @!P1 VIADD R2, R2, 0x1 ;  /* 0x0000000102029836 */ /* 0x000fe20000000000 */
[----:B------:R-:W-:Y:S02]  /*12e60*/  ISETP.NE.AND P1, PT, R8, RZ, PT ;  /* 0x000000ff0800720c */ /* 0x000fe40003f25270 */
[----:B------:R-:W-:Y:S01]  /*12e70*/  ISETP.GE.U32.AND P0, PT, R3, R4, PT ;  /* 0x000000040300720c */ /* 0x000fe20003f06070 */
[----:B------:R-:W-:Y:S01]  /*12e80*/  IMAD.IADD R4, R0, 0x1, -R9 ;  /* 0x0000000100047824 */ /* 0x000fe200078e0a09 */
[----:B------:R-:W-:-:S04]  /*12e90*/  LOP3.LUT R3, R7, R8, RZ, 0x3c, !PT ;  /* 0x0000000807037212 */ /* 0x000fc800078e3cff */
[----:B------:R-:W-:-:S07]  /*12ea0*/  ISETP.GE.AND P2, PT, R3, RZ, PT ;  /* 0x000000ff0300720c */ /* 0x000fce0003f46270 */
        /* <DEDUP_REMOVED lines=8> */
[----:B----4-:R-:W-:-:S05]  /*12f30*/  IMAD.IADD R12, R5, 0x1, R12 ;  /* 0x00000001050c7824 */ /* 0x010fca00078e020c */
[----:B------:R0:W-:Y:S04]  /*12f40*/  STL [R1+0xc], R12 ;  /* 0x00000c0c01007387 */ /* 0x0001e80000100800 */
[----:B------:R0:W-:Y:S01]  /*12f50*/  STL [R1+0x4], R4 ;  /* 0x0000040401007387 */ /* 0x0001e20000100800 */
[----:B------:R-:W-:Y:S05]  /*12f60*/  BRA `(.L_x_3550) ;  /* 0x0000000000287947 */ /* 0x000fea0003800000 */
.L_x_3544:
        /* <DEDUP_REMOVED lines=10> */
.L_x_3550:
[----:B-1----:R-:W2:Y:S04]  /*13010*/  LDL R3, [R1+0x8] ;  /* 0x0000080001037983 */ /* 0x002ea80000100800 */
[----:B------:R-:W3:Y:S04]  /*13020*/  LDL R2, [R1+0xc] ;  /* 0x00000c0001027983 */ /* 0x000ee80000100800 */
[----:B------:R-:W4:Y:S04]  /*13030*/  LDL R5, [R1+0x4] ;  /* 0x0000040001057983 */ /* 0x000f280000100800 */
[----:B0-----:R-:W4:Y:S01]  /*13040*/  LDL R4, [R1] ;  /* 0x0000000001047983 */ /* 0x001f220000100800 */
[----:B------:R-:W0:Y:S01]  /*13050*/  S2R R0, SR_TID.X ;  /* 0x0000000000007919 */ /* 0x000e220000002100 */
[----:B------:R-:W-:Y:S05]  /*13060*/  WARPSYNC.ALL ;  /* 0x0000000000007948 */ /* 0x000fea0003800000 */
[----:B0-----:R-:W-:Y:S01]  /*13070*/  LOP3.LUT R0, R0, 0x1f, RZ, 0xc0, !PT ;  /* 0x0000001f00007812 */ /* 0x001fe200078ec0ff */
[----:B------:R-:W-:Y:S03]  /*13080*/  BAR.SYNC.DEFER_BLOCKING 0x4, 0x180 ;  /* 0x0106000000007b1d */ /* 0x000fe60000010000 */
[----:B------:R-:W-:-:S13]  /*13090*/  ISETP.NE.AND P0, PT, R0, RZ, PT ;  /* 0x000000ff0000720c */ /* 0x000fda0003f05270 */
[----:B------:R-:W-:Y:S01]  /*130a0*/  @!P0 MOV R0, 0x400 ;  /* 0x0000040000008802 */ /* 0x000fe20000000f00 */
[----:B--2---:R-:W-:Y:S02]  /*130b0*/  IMAD.MOV.U32 R6, RZ, RZ, R3 ;  /* 0x000000ffff067224 */ /* 0x004fe400078e0003 */
[----:B------:R-:W0:Y:S01]  /*130c0*/  @!P0 S2R R3, SR_CgaCtaId ;  /* 0x0000000000038919 */ /* 0x000e220000008800 */
[----:B---3--:R-:W-:Y:S01]  /*130d0*/  IMAD.MOV.U32 R7, RZ, RZ, R2 ;  /* 0x000000ffff077224 */ /* 0x008fe200078e0002 */
[----:B0-----:R-:W-:-:S05]  /*130e0*/  @!P0 LEA R18, R3, R0, 0x18 ;  /* 0x0000000003128211 */ /* 0x001fca00078ec0ff */
[----:B----4-:R0:W-:Y:S01]  /*130f0*/  @!P0 STS.128 [R18+0x28cd0], R4 ;  /* 0x028cd00412008388 */ /* 0x0101e20000000c00 */
[----:B------:R-:W-:Y:S06]  /*13100*/  BAR.ARV 0x5, 0x180 ;  /* 0x0146000000007b1d */ /* 0x000fec0000002000 */
.L_x_3541:
[----:B------:R-:W2:Y:S01]  /*13110*/  LDL R0, [R1+0xc] ;  /* 0x00000c0001007983 */ /* 0x000ea20000100800 */
[----:B------:R-:W-:Y:S02]  /*13120*/  ULDC UR4, c[0x0][0xc3c] ;  /* 0x00030f0000047ab9 */ /* 0x000fe40000000800 */
[----:B--2---:R-:W-:-:S13]  /*13130*/  ISETP.GE.AND P0, PT, R0, UR4, PT ;  /* 0x0000000400007c0c */ /* 0x004fda000bf06270 */
[----:B------:R-:W-:Y:S05]  /*13140*/  @!P0 BRA `(.L_x_3551) ;  /* 0xffffff9c00f08947 */ /* 0x000fea000383ffff */
[----:B------:R-:W-:Y:S05]  /*13150*/  BSYNC B8 ;  /* 0x0000000000087941 */ /* 0x000fea0003800000 */
.L_x_3433:
[----:B0-----:R-:W4:Y:S01]  /*13160*/  LDL.LU R0, [R1+0x50] ;  /* 0x0000500001007983 */ /* 0x001f220000300800 */
[----:B------:R-:W-:Y:S01]  /*13170*/  BSSY B0, `(.L_x_3552) ;  /* 0x000000b000007945 */ /* 0x000fe20003800000 */
[----:B-1----:R-:W0:Y:S01]  /*13180*/  S2R R5, SR_CgaCtaId ;  /* 0x0000000000057919 */ /* 0x002e220000008800 */
[----:B----4-:R-:W-:-:S05]  /*13190*/  VIADD R0, R0, 0x1 ;  /* 0x0000000100007836 */ /* 0x010fca0000000000 */
        /* <DEDUP_REMOVED lines=8> */
.L_x_3615:
[----:B------:R-:W-:Y:S05]  /*13220*/  BSYNC B0 ;  /* 0x0000000000007941 */ /* 0x000fea0003800000 */
.L_x_3552:
[----:B------:R-:W-:-:S03]  /*13230*/  UMOV UR4, 0xffffffff ;  /* 0xffffffff00047882 */ /* 0x000fc60000000000 */
[----:B------:R-:W-:Y:S05]  /*13240*/  BRA.DIV UR4, `(.L_x_3554) ;  /* 0x0000001a04407947 */ /* 0x000fea000b800000 */
[----:B------:R-:W1:Y:S02]  /*13250*/  S2R R2, SR_TID.X ;  /* 0x0000000000027919 */ /* 0x000e640000002100 */
[----:B-1----:R-:W-:-:S04]  /*13260*/  SHF.R.U32.HI R2, RZ, 0x5, R2 ;  /* 0x00000005ff027819 */ /* 0x002fc80000011602 */
[----:B------:R-:W-:-:S05]  /*13270*/  LOP3.LUT R2, R2, 0x3, RZ, 0xc0, !PT ;  /* 0x0000000302027812 */ /* 0x000fca00078ec0ff */
[----:B------:R1:W4:Y:S02]  /*13280*/  SHFL.IDX PT, R14, R2, RZ, 0x1f ;  /* 0x00001fff020e7589 */ /* 0x00032400000e0000 */
.L_x_3618:
[----:B----4-:R-:W-:Y:S01]  /*13290*/  ISETP.NE.AND P0, PT, R14, RZ, PT ;  /* 0x000000ff0e00720c */ /* 0x010fe20003f05270 */
[----:B------:R-:W-:-:S12]  /*132a0*/  BSSY B0, `(.L_x_3555) ;  /* 0x0000025000007945 */ /* 0x000fd80003800000 */
[----:B------:R-:W-:Y:S05]  /*132b0*/  @P0 BRA `(.L_x_3556) ;  /* 0x00000000008c0947 */ /* 0x000fea0003800000 */
[----:B------:R-:W-:-:S03]  /*132c0*/  UMOV UR4, 0xffffffff ;  /* 0xffffffff00047882 */ /* 0x000fc60000000000 */
[----:B------:R-:W-:Y:S05]  /*132d0*/  BRA.DIV UR4, `(.L_x_3557) ;  /* 0x0000001a04507947 */ /* 0x000fea000b800000 */
[----:B------:R-:W-:-:S13]  /*132e0*/  ELECT P6, URZ, PT ;  /* 0x00000000003f782f */ /* 0x000fda00038c0000 */
.L_x_3621:
[----:B------:R-:W-:Y:S05]  /*132f0*/  @!P6 BRA `(.L_x_3556) ;  /* 0x00000000007ce947 */ /* 0x000fea0003800000 */
[----:B------:R-:W-:-:S06]  /*13300*/  ULOP3.LUT UR4, UR36, 0x2, URZ, 0xfc, !UPT ;  /* 0x0000000224047892 */ /* 0x000fcc000f8efc3f */
[----:B-1----:R-:W-:-:S05]  /*13310*/  IMAD.U32 R2, RZ, RZ, UR4 ;  /* 0x00000004ff027e24 */ /* 0x002fca000f8e00ff */
[----:B------:R-:W-:-:S13]  /*13320*/  ISETP.NE.AND P2, PT, R2, 0x3, PT ;  /* 0x000000030200780c */ /* 0x000fda0003f45270 */
[----:B------:R-:W-:Y:S05]  /*13330*/  @!P2 BRA `(.L_x_3558) ;  /* 0x000000000004a947 */ /* 0x000fea0003800000 */
[----:B------:R-:W-:Y:S01]  /*13340*/  BPT.TRAP 0x1 ;  /* 0x000000040000795c */ /* 0x000fe20000300000 */
.L_x_3558:
[----:B------:R-:W4:Y:S01]  /*13350*/  LDL.LU R7, [R1+0x10] ;  /* 0x0000100001077983 */ /* 0x000f220000300800 */
[----:B------:R-:W-:Y:S02]  /*13360*/  VIADD R2, R0, 0x28c40 ;  /* 0x00028c4000027836 */ /* 0x000fe40000000000 */
[C---:B0-----:R-:W-:Y:S02]  /*13370*/  VIADD R3, R19.reuse, 0x1 ;  /* 0x0000000113037836 */ /* 0x041fe40000000000 */
[----:B------:R-:W-:-:S03]  /*13380*/  IMAD R6, R19, 0x8, R2 ;  /* 0x0000000813067824 */ /* 0x000fc600078e0202 */
[----:B------:R-:W-:-:S04]  /*13390*/  ISETP.NE.AND P1, PT, R3, 0x2, PT ;  /* 0x000000020300780c */ /* 0x000fc80003f25270 */
[----:B------:R-:W-:Y:S02]  /*133a0*/  SEL R4, RZ, 0x1, P1 ;  /* 0x00000001ff047807 */ /* 0x000fe40000800000 */
[----:B------:R-:W-:Y:S02]  /*133b0*/  SEL R3, R3, RZ, P1 ;  /* 0x000000ff03037207 */ /* 0x000fe40000800000 */
[C---:B----4-:R-:W-:Y:S02]  /*133c0*/  SHF.L.U32 R5, R7.reuse, 0x1f, RZ ;  /* 0x0000001f07057819 */ /* 0x050fe400000006ff */
[----:B------:R-:W-:Y:S01]  /*133d0*/  LOP3.LUT R4, R7, R4, RZ, 0x3c, !PT ;  /* 0x0000000407047212 */ /* 0x000fe200078e3cff */
[----:B------:R-:W-:Y:S01]  /*133e0*/  IMAD R7, R3, 0x8, R2 ;  /* 0x0000000803077824 */ /* 0x000fe200078e0202 */
[----:B------:R-:W0:Y:S02]  /*133f0*/  SYNCS.PHASECHK.TRANS64.TRYWAIT P0, [R6+URZ], R5 ;  /* 0x00000005060075a7 */ /* 0x000e24000800017f */
[----:B------:R-:W-:Y:S01]  /*13400*/  SHF.L.U32 R2, R4, 0x1f, RZ ;  /* 0x0000001f04027819 */ /* 0x000fe200000006ff */
[----:B0-----:R-:W-:Y:S06]  /*13410*/  @!P0 BRA `(.L_x_3559) ;  /* 0x0000001800208947 */ /* 0x001fec0003800000 */
.L_x_3622:
[----:B------:R-:W1:Y:S02]  /*13420*/  SYNCS.PHASECHK.TRANS64.TRYWAIT P0, [R7+URZ], R2 ;  /* 0x00000002070075a7 */ /* 0x000e64000800017f */
[----:B-1----:R-:W-:Y:S05]  /*13430*/  @!P0 BRA `(.L_x_3560) ;  /* 0x00000018002c8947 */ /* 0x002fea0003800000 */
.L_x_3623:
[----:B------:R-:W-:Y:S05]  /*13440*/  @!P2 BRA `(.L_x_3561) ;  /* 0x000000000004a947 */ /* 0x000fea0003800000 */
[----:B------:R-:W-:Y:S01]  /*13450*/  BPT.TRAP 0x1 ;  /* 0x000000040000795c */ /* 0x000fe20000300000 */
.L_x_3561:
[----:B------:R-:W-:-:S04]  /*13460*/  VIADD R0, R0, 0x28c60 ;  /* 0x00028c6000007836 */ /* 0x000fc80000000000 */
[----:B------:R-:W-:-:S04]  /*13470*/  IMAD R4, R19, 0x8, R0 ;  /* 0x0000000813047824 */ /* 0x000fc800078e0200 */
[----:B------:R-:W4:Y:S02]  /*13480*/  SYNCS.PHASECHK.TRANS64.TRYWAIT P0, [R4+URZ], R5 ;  /* 0x00000005040075a7 */ /* 0x000f24000800017f */
[----:B----4-:R-:W-:Y:S05]  /*13490*/  @!P0 BRA `(.L_x_3562) ;  /* 0x0000001800288947 */ /* 0x010fea0003800000 */
.L_x_3624:
[----:B------:R-:W-:-:S07]  /*134a0*/  IMAD R3, R3, 0x8, R0 ;  /* 0x0000000803037824 */ /* 0x000fce00078e0200 */
.L_x_3563:
[----:B------:R0:W0:Y:S02]  /*134b0*/  SYNCS.PHASECHK.TRANS64.TRYWAIT P0, [R3+URZ], R2 ;  /* 0x00000002030075a7 */ /* 0x000024000800017f */
[----:B0-----:R-:W-:Y:S05]  /*134c0*/  @!P0 NANOSLEEP.SYNCS 0x989680 ;  /* 0x009896800000895d */ /* 0x001fea0003900000 */
[----:B------:R-:W0:Y:S02]  /*134d0*/  @!P0 SYNCS.PHASECHK.TRANS64 P0, [R3+URZ], R2 ;  /* 0x00000002030085a7 */ /* 0x000e24000800007f */
[----:B0-----:R-:W-:Y:S05]  /*134e0*/  @!P0 BRA `(.L_x_3563) ;  /* 0xfffffffc00f08947 */ /* 0x001fea000383ffff */
.L_x_3556:
[----:B------:R-:W-:Y:S05]  /*134f0*/  BSYNC B0 ;  /* 0x0000000000007941 */ /* 0x000fea0003800000 */
.L_x_3555:
[----:B------:R-:W-:Y:S05]  /*13500*/  EXIT ;  /* 0x000000000000794d */ /* 0x000fea0003800000 */
.L_x_3382:
[----:B0-----:R-:W-:-:S04]  /*13510*/  IMAD.U32 R3, RZ, RZ, UR17 ;  /* 0x00000011ff037e24 */ /* 0x001fc8000f8e00ff */
[----:B------:R0:W1:Y:S03]  /*13520*/  SYNCS.PHASECHK.TRANS64.TRYWAIT P0, [R3+URZ+0x28c50], R0 ;  /* 0x028c5000030075a7 */ /* 0x000066000800017f */
[----:B-1----:R-:W-:Y:S05]  /*13530*/  @!P0 NANOSLEEP.SYNCS 0x989680 ;  /* 0x009896800000895d */ /* 0x002fea0003900000 */
[----:B------:R-:W1:Y:S02]  /*13540*/  @!P0 SYNCS.PHASECHK.TRANS64 P0, [R3+URZ+0x28c50], R0 ;  /* 0x028c5000030085a7 */ /* 0x000e64000800007f */
[----:B-1----:R-:W-:Y:S05]  /*13550*/  @!P0 BRA `(.L_x_3382) ;  /* 0xfffffffc00ec8947 */ /* 0x002fea000383ffff */
[----:B------:R-:W-:Y:S05]  /*13560*/  BRA `(.L_x_3564) ;  /* 0xfffffee800bc7947 */ /* 0x000fea000383ffff */
.L_x_3387:
[----:B-1----:R-:W-:-:S04]  /*13570*/  IMAD.U32 R3, RZ, RZ, UR6 ;  /* 0x00000006ff037e24 */ /* 0x002fc8000f8e00ff */
[----:B------:R1:W2:Y:S03]  /*13580*/  SYNCS.PHASECHK.TRANS64.TRYWAIT P0, [R3+URZ+0x28c50], R0 ;  /* 0x028c5000030075a7 */ /* 0x0002a6000800017f */
[----:B--2---:R-:W-:Y:S05]  /*13590*/  @!P0 NANOSLEEP.SYNCS 0x989680 ;  /* 0x009896800000895d */ /* 0x004fea0003900000 */
[----:B------:R-:W2:Y:S02]  /*135a0*/  @!P0 SYNCS.PHASECHK.TRANS64 P0, [R3+URZ+0x28c50], R0 ;  /* 0x028c5000030085a7 */ /* 0x000ea4000800007f */
[----:B--2---:R-:W-:Y:S05]  /*135b0*/  @!P0 BRA `(.L_x_3387) ;  /* 0xfffffffc00ec8947 */ /* 0x004fea000383ffff */
[----:B------:R-:W-:Y:S05]  /*135c0*/  BRA `(.L_x_3386) ;  /* 0xfffffef400d47947 */ /* 0x000fea000383ffff */
.L_x_3391:
[----:B0-----:R-:W-:-:S04]  /*135d0*/  IMAD.U32 R3, RZ, RZ, UR38 ;  /* 0x00000026ff037e24 */ /* 0x001fc8000f8e00ff */
[----:B------:R0:W1:Y:S03]  /*135e0*/  SYNCS.PHASECHK.TRANS64.TRYWAIT P1, [R3+URZ+0x28c00], R0 ;  /* 0x028c0000030075a7 */ /* 0x000066000802017f */
[----:B-1----:R-:W-:Y:S05]  /*135f0*/  @!P1 NANOSLEEP.SYNCS 0x989680 ;  /* 0x009896800000995d */ /* 0x002fea0003900000 */
[----:B------:R-:W1:Y:S02]  /*13600*/  @!P1 SYNCS.PHASECHK.TRANS64 P1, [R3+URZ+0x28c00], R0 ;  /* 0x028c0000030095a7 */ /* 0x000e64000802007f */
[----:B-1----:R-:W-:Y:S05]  /*13610*/  @!P1 BRA `(.L_x_3391) ;  /* 0xfffffffc00ec9947 */ /* 0x002fea000383ffff */
[----:B------:R-:W-:Y:S05]  /*13620*/  BRA `(.L_x_3565) ;  /* 0xffffff0800e47947 */ /* 0x000fea000383ffff */
.L_x_3395:
[----:B--2---:R2:W3:Y:S02]  /*13630*/  SYNCS.PHASECHK.TRANS64.TRYWAIT P1, [R7+URZ+0x28c30], R8 ;  /* 0x028c3008070075a7 */ /* 0x0044e4000802017f */
[----:B---3--:R-:W-:Y:S05]  /*13640*/  @!P1 NANOSLEEP.SYNCS 0x989680 ;  /* 0x009896800000995d */ /* 0x008fea0003900000 */
[----:B------:R-:W3:Y:S02]  /*13650*/  @!P1 SYNCS.PHASECHK.TRANS64 P1, [R7+URZ+0x28c30], R8 ;  /* 0x028c3008070095a7 */ /* 0x000ee4000802007f */
[----:B---3--:R-:W-:Y:S05]  /*13660*/  @!P1 BRA `(.L_x_3395) ;  /* 0xfffffffc00f09947 */ /* 0x008fea000383ffff */
[----:B------:R-:W-:Y:S05]  /*13670*/  BRA `(.L_x_3394) ;  /* 0xffffff0c00007947 */ /* 0x000fea000383ffff */
.L_x_3399:
[----:B----4-:R4:W0:Y:S02]  /*13680*/  SYNCS.PHASECHK.TRANS64.TRYWAIT P2, [R7+URZ+0x28c50], R8 ;  /* 0x028c5008070075a7 */ /* 0x010824000804017f */
[----:B0-----:R-:W-:Y:S05]  /*13690*/  @!P2 NANOSLEEP.SYNCS 0x989680 ;  /* 0x009896800000a95d */ /* 0x001fea0003900000 */
[----:B------:R-:W0:Y:S02]  /*136a0*/  @!P2 SYNCS.PHASECHK.TRANS64 P2, [R7+URZ+0x28c50], R8 ;  /* 0x028c50080700a5a7 */ /* 0x000e24000804007f */
[----:B0-----:R-:W-:Y:S05]  /*136b0*/  @!P2 BRA `(.L_x_3399) ;  /* 0xfffffffc00f0a947 */ /* 0x001fea000383ffff */
[----:B------:R-:W-:Y:S05]  /*136c0*/  BRA `(.L_x_3398) ;  /* 0xffffff1c00147947 */ /* 0x000fea000383ffff */
.L_x_3404:
[----:B--2---:R-:W-:-:S04]  /*136d0*/  IMAD.U32 R0, RZ, RZ, UR23 ;  /* 0x00000017ff007e24 */ /* 0x004fc8000f8e00ff */
[----:B------:R2:W3:Y:S03]  /*136e0*/  SYNCS.PHASECHK.TRANS64.TRYWAIT P2, [R0+URZ+0x28c30], R7 ;  /* 0x028c3007000075a7 */ /* 0x0004e6000804017f */
[----:B---3--:R-:W-:Y:S05]  /*136f0*/  @!P2 NANOSLEEP.SYNCS 0x989680 ;  /* 0x009896800000a95d */ /* 0x008fea0003900000 */
[----:B------:R-:W3:Y:S02]  /*13700*/  @!P2 SYNCS.PHASECHK.TRANS64 P2, [R0+URZ+0x28c30], R7 ;  /* 0x028c30070000a5a7 */ /* 0x000ee4000804007f */
[----:B---3--:R-:W-:Y:S05]  /*13710*/  @!P2 BRA `(.L_x_3404) ;  /* 0xfffffffc00eca947 */ /* 0x008fea000383ffff */
[----:B------:R-:W-:Y:S05]  /*13720*/  BRA `(.L_x_3403) ;  /* 0xffffff1c00f47947 */ /* 0x000fea000383ffff */
.L_x_3408:
[----:B--2---:R2:W3:Y:S02]  /*13730*/  SYNCS.PHASECHK.TRANS64.TRYWAIT P2, [R10+URZ+0x28c50], R7 ;  /* 0x028c50070a0075a7 */ /* 0x0044e4000804017f */
[----:B---3--:R-:W-:Y:S05]  /*13740*/  @!P2 NANOSLEEP.SYNCS 0x989680 ;  /* 0x009896800000a95d */ /* 0x008fea0003900000 */
[----:B------:R-:W3:Y:S02]  /*13750*/  @!P2 SYNCS.PHASECHK.TRANS64 P2, [R10+URZ+0x28c50], R7 ;  /* 0x028c50070a00a5a7 */ /* 0x000ee4000804007f */
[----:B---3--:R-:W-:Y:S05]  /*13760*/  @!P2 BRA `(.L_x_3408) ;  /* 0xfffffffc00f0a947 */ /* 0x008fea000383ffff */
[----:B------:R-:W-:Y:S05]  /*13770*/  BRA `(.L_x_3407) ;  /* 0xffffff3400247947 */ /* 0x000fea000383ffff */
.L_x_3447:
[----:B------:R-:W1:Y:S01]  /*13780*/  S2R R4, SR_TID.X ;  /* 0x0000000000047919 */ /* 0x000e620000002100 */
[----:B------:R-:W-:Y:S01]  /*13790*/  BSSY B0, `(.L_x_3566) ;  /* 0x000000a000007945 */ /* 0x000fe20003800000 */
[----:B------:R-:W-:Y:S02]  /*137a0*/  IMAD.MOV.U32 R12, RZ, RZ, RZ ;  /* 0x000000ffff0c7224 */ /* 0x000fe400078e00ff */
[----:B0-----:R-:W-:Y:S02]  /*137b0*/  IMAD.MOV.U32 R11, RZ, RZ, 0x1f ;  /* 0x0000001fff0b7424 */ /* 0x001fe400078e00ff */
[----:B------:R-:W-:Y:S01]  /*137c0*/  IMAD.MOV.U32 R15, RZ, RZ, -0x1 ;  /* 0xffffffffff0f7424 */ /* 0x000fe200078e00ff */
[----:B-1----:R-:W-:-:S04]  /*137d0*/  SHF.R.U32.HI R4, RZ, 0x5, R4 ;  /* 0x00000005ff047819 */ /* 0x002fc80000011604 */
[----:B------:R-:W-:-:S05]  /*137e0*/  LOP3.LUT R4, R4, 0x3, RZ, 0xc0, !PT ;  /* 0x0000000304047812 */ /* 0x000fca00078ec0ff */
[----:B------:R-:W-:-:S07]  /*137f0*/  IMAD.MOV.U32 R13, RZ, RZ, R4 ;  /* 0x000000ffff0d7224 */ /* 0x000fce00078e0004 */
[----:B---3--:R-:W-:Y:S05]  /*13800*/  WARPSYNC.COLLECTIVE R15, `(.L_x_3567) ;  /* 0x000000000f087348 */ /* 0x008fea0003c00000 */
[----:B------:R0:W1:Y:S02]  /*13810*/  SHFL.IDX P6, R14, R13, R12, R11 ;  /* 0x0000000c0d0e7389 */ /* 0x00006400000c000b */
[----:B01-3--:R-:W-:Y:S01]  /*13820*/  ENDCOLLECTIVE ;  /* 0x000000000000791b */ /* 0x00bfe20003800000 */
.L_x_3567:
[----:B------:R-:W-:Y:S05]  /*13830*/  BSYNC B0 ;  /* 0x0000000000007941 */ /* 0x000fea0003800000 */
.L_x_3566:
[----:B------:R-:W-:Y:S05]  /*13840*/  BRA `(.L_x_3568) ;  /* 0xffffffa400d07947 */ /* 0x000fea000383ffff */
.L_x_3449:
[----:B------:R-:W-:Y:S01]  /*13850*/  BSSY B0, `(.L_x_3569) ;  /* 0x0000006000007945 */ /* 0x000fe20003800000 */
[----:B------:R-:W-:-:S07]  /*13860*/  IMAD.MOV.U32 R15, RZ, RZ, -0x1 ;  /* 0xffffffffff0f7424 */ /* 0x000fce00078e00ff */
[----:B0--34-:R-:W-:Y:S05]  /*13870*/  WARPSYNC.COLLECTIVE R15, `(.L_x_3570) ;  /* 0x000000000f0c7348 */ /* 0x019fea0003c00000 */
[----:B------:R-:W-:Y:S02]  /*13880*/  ELECT P6, UR62, PT ;  /* 0x00000000003e782f */ /* 0x000fe400038c0000 */
[----:B------:R-:W-:Y:S01]  /*13890*/  MOV R14, UR62 ;  /* 0x0000003e000e7c02 */ /* 0x000fe20008000f00 */
[----:B0--34-:R-:W-:Y:S10]  /*138a0*/  ENDCOLLECTIVE ;  /* 0x000000000000791b */ /* 0x019ff40003800000 */
.L_x_3570:
[----:B------:R-:W-:Y:S05]  /*138b0*/  BSYNC B0 ;  /* 0x0000000000007941 */ /* 0x000fea0003800000 */
.L_x_3569:
[----:B------:R-:W-:Y:S05]  /*138c0*/  BRA `(.L_x_3571) ;  /* 0xffffffa400d47947 */ /* 0x000fea000383ffff */
.L_x_3451:
[----:B-1----:R1:W2:Y:S02]  /*138d0*/  SYNCS.PHASECHK.TRANS64.TRYWAIT P0, [R0+URZ+0x28c40], R2 ;  /* 0x028c4002000075a7 */ /* 0x0022a4000800017f */
[----:B--2---:R-:W-:Y:S05]  /*138e0*/  @!P0 NANOSLEEP.SYNCS 0x989680 ;  /* 0x009896800000895d */ /* 0x004fea0003900000 */
[----:B------:R-:W2:Y:S02]  /*138f0*/  @!P0 SYNCS.PHASECHK.TRANS64 P0, [R0+URZ+0x28c40], R2 ;  /* 0x028c4002000085a7 */ /* 0x000ea4000800007f */
[----:B--2---:R-:W-:Y:S05]  /*13900*/  @!P0 BRA `(.L_x_3451) ;  /* 0xfffffffc00f08947 */ /* 0x004fea000383ffff */
[----:B------:R-:W-:Y:S05]  /*13910*/  BRA `(.L_x_3572) ;  /* 0xffffffa800347947 */ /* 0x000fea000383ffff */
.L_x_3455:
[----:B------:R-:W2:Y:S01]  /*13920*/  LDL.LU R11, [R1+0x40] ;  /* 0x00004000010b7983 */ /* 0x000ea20000300800 */
[----:B------:R-:W-:Y:S02]  /*13930*/  IMAD.MOV.U32 R13, RZ, RZ, R3 ;  /* 0x000000ffff0d7224 */ /* 0x000fe400078e0003 */
[----:B------:R-:W-:Y:S01]  /*13940*/  IMAD.MOV.U32 R12, RZ, RZ, RZ ;  /* 0x000000ffff0c7224 */ /* 0x000fe200078e00ff */
[----:B------:R-:W0:Y:S01]  /*13950*/  S2R R5, SR_TID.X ;  /* 0x0000000000057919 */ /* 0x000e220000002100 */
[----:B------:R-:W-:Y:S01]  /*13960*/  IMAD.MOV.U32 R15, RZ, RZ, -0x1 ;  /* 0xffffffffff0f7424 */ /* 0x000fe200078e00ff */
[----:B0-----:R-:W-:-:S04]  /*13970*/  LOP3.LUT R5, R5, 0x7f, RZ, 0xc0, !PT ;  /* 0x0000007f05057812 */ /* 0x001fc800078ec0ff */
        /* <DEDUP_REMOVED lines=9> */
.L_x_3573:
[----:B------:R-:W-:Y:S02]  /*13a10*/  IMAD.MOV.U32 R13, RZ, RZ, R4 ;  /* 0x000000ffff0d7224 */ /* 0x000fe400078e0004 */
[----:B------:R-:W-:-:S07]  /*13a20*/  IMAD.MOV.U32 R6, RZ, RZ, R14 ;  /* 0x000000ffff067224 */ /* 0x000fce00078e000e */
[----:B------:R-:W-:Y:S05]  /*13a30*/  WARPSYNC.COLLECTIVE R15, `(.L_x_3574) ;  /* 0x000000000f087348 */ /* 0x000fea0003c00000 */
[----:B------:R0:W1:Y:S02]  /*13a40*/  SHFL.IDX P6, R14, R13, R12, R11 ;  /* 0x0000000c0d0e7389 */ /* 0x00006400000c000b */
[----:B01----:R-:W-:Y:S01]  /*13a50*/  ENDCOLLECTIVE ;  /* 0x000000000000791b */ /* 0x003fe20003800000 */
.L_x_3574:
[----:B------:R-:W-:Y:S02]  /*13a60*/  IMAD.MOV.U32 R13, RZ, RZ, R3 ;  /* 0x000000ffff0d7224 */ /* 0x000fe400078e0003 */
[----:B------:R-:W-:Y:S02]  /*13a70*/  IMAD.MOV.U32 R12, RZ, RZ, 0x1 ;  /* 0x00000001ff0c7424 */ /* 0x000fe400078e00ff */
[----:B------:R-:W-:-:S07]  /*13a80*/  IMAD.MOV.U32 R7, RZ, RZ, R14 ;  /* 0x000000ffff077224 */ /* 0x000fce00078e000e */
[----:B------:R-:W-:Y:S05]  /*13a90*/  WARPSYNC.COLLECTIVE R15, `(.L_x_3575) ;  /* 0x000000000f087348 */ /* 0x000fea0003c00000 */
[----:B------:R0:W1:Y:S02]  /*13aa0*/  SHFL.IDX P6, R14, R13, R12, R11 ;  /* 0x0000000c0d0e7389 */ /* 0x00006400000c000b */
[----:B01----:R-:W-:Y:S01]  /*13ab0*/  ENDCOLLECTIVE ;  /* 0x000000000000791b */ /* 0x003fe20003800000 */
.L_x_3575:
        /* <DEDUP_REMOVED lines=15> */
.L_x_3576:
[----:B------:R-:W-:Y:S02]  /*13bb0*/  IMAD.MOV.U32 R13, RZ, RZ, R3 ;  /* 0x000000ffff0d7224 */ /* 0x000fe400078e0003 */
[----:B------:R-:W-:Y:S02]  /*13bc0*/  IMAD.MOV.U32 R12, RZ, RZ, 0x2 ;  /* 0x00000002ff0c7424 */ /* 0x000fe400078e00ff */
[----:B------:R-:W-:-:S07]  /*13bd0*/  IMAD.MOV.U32 R5, RZ, RZ, R14 ;  /* 0x000000ffff057224 */ /* 0x000fce00078e000e */
[----:B------:R-:W-:Y:S05]  /*13be0*/  WARPSYNC.COLLECTIVE R15, `(.L_x_3577) ;  /* 0x000000000f087348 */ /* 0x000fea0003c00000 */
[----:B------:R0:W1:Y:S02]  /*13bf0*/  SHFL.IDX P6, R14, R13, R12, R11 ;  /* 0x0000000c0d0e7389 */ /* 0x00006400000c000b */
[----:B01----:R-:W-:Y:S01]  /*13c00*/  ENDCOLLECTIVE ;  /* 0x000000000000791b */ /* 0x003fe20003800000 */
.L_x_3577:
        /* <DEDUP_REMOVED lines=10> */
[----:B------:R-:W-:Y:S01]  /*13cb0*/  ISETP.GE.AND P1, PT, R5, R0, PT ;  /* 0x000000000500720c */ /* 0x000fe20003f26270 */
[----:B0-----:R-:W-:-:S12]  /*13cc0*/  IMAD.MOV.U32 R6, RZ, RZ, R14 ;  /* 0x000000ffff067224 */ /* 0x001fd800078e000e */
[----:B------:R-:W-:Y:S05]  /*13cd0*/  WARPSYNC.COLLECTIVE R15, `(.L_x_3578) ;  /* 0x000000000f087348 */ /* 0x000fea0003c00000 */
[----:B------:R0:W1:Y:S02]  /*13ce0*/  SHFL.IDX P6, R14, R13, R12, R11 ;  /* 0x0000000c0d0e7389 */ /* 0x00006400000c000b */
[----:B01----:R-:W-:Y:S01]  /*13cf0*/  ENDCOLLECTIVE ;  /* 0x000000000000791b */ /* 0x003fe20003800000 */
.L_x_3578:
[----:B------:R-:W-:Y:S02]  /*13d00*/  IMAD.MOV.U32 R13, RZ, RZ, R3 ;  /* 0x000000ffff0d7224 */ /* 0x000fe400078e0003 */
[----:B------:R-:W-:Y:S02]  /*13d10*/  IMAD.MOV.U32 R12, RZ, RZ, 0x3 ;  /* 0x00000003ff0c7424 */ /* 0x000fe400078e00ff */
[----:B------:R-:W-:-:S07]  /*13d20*/  IMAD.MOV.U32 R5, RZ, RZ, R14 ;  /* 0x000000ffff057224 */ /* 0x000fce00078e000e */
[----:B------:R-:W-:Y:S05]  /*13d30*/  WARPSYNC.COLLECTIVE R15, `(.L_x_3579) ;  /* 0x000000000f087348 */ /* 0x000fea0003c00000 */
[----:B------:R0:W1:Y:S02]  /*13d40*/  SHFL.IDX P6, R14, R13, R12, R11 ;  /* 0x0000000c0d0e7389 */ /* 0x00006400000c000b */
[----:B01----:R-:W-:Y:S01]  /*13d50*/  ENDCOLLECTIVE ;  /* 0x000000000000791b */ /* 0x003fe20003800000 */
.L_x_3579:
        /* <DEDUP_REMOVED lines=13> */
.L_x_3580:
[----:B------:R-:W-:Y:S01]  /*13e30*/  IMAD.MOV.U32 R3, RZ, RZ, R14 ;  /* 0x000000ffff037224 */ /* 0x000fe200078e000e */
[----:B------:R-:W-:Y:S06]  /*13e40*/  BRA `(.L_x_3581) ;  /* 0xffffffac00747947 */ /* 0x000fec000383ffff */
.L_x_3458:
[----:B0-----:R0:W1:Y:S02]  /*13e50*/  SYNCS.PHASECHK.TRANS64.TRYWAIT P0, [R18+URZ+0x28c20], R0 ;  /* 0x028c2000120075a7 */ /* 0x001064000800017f */
[----:B-1----:R-:W-:Y:S05]  /*13e60*/  @!P0 NANOSLEEP.SYNCS 0x989680 ;  /* 0x009896800000895d */ /* 0x002fea0003900000 */
[----:B------:R-:W1:Y:S02]  /*13e70*/  @!P0 SYNCS.PHASECHK.TRANS64 P0, [R18+URZ+0x28c20], R0 ;  /* 0x028c2000120085a7 */ /* 0x000e64000800007f */
[----:B-1----:R-:W-:Y:S05]  /*13e80*/  @!P0 BRA `(.L_x_3458) ;  /* 0xfffffffc00f08947 */ /* 0x002fea000383ffff */
[----:B------:R-:W-:Y:S05]  /*13e90*/  BRA `(.L_x_3582) ;  /* 0xffffffac00d07947 */ /* 0x000fea000383ffff */
.L_x_3462:
[----:B0-----:R0:W1:Y:S02]  /*13ea0*/  SYNCS.PHASECHK.TRANS64.TRYWAIT P0, [R0+URZ+0x28c60], R2 ;  /* 0x028c6002000075a7 */ /* 0x001064000800017f */
[----:B-1----:R-:W-:Y:S05]  /*13eb0*/  @!P0 NANOSLEEP.SYNCS 0x989680 ;  /* 0x009896800000895d */ /* 0x002fea0003900000 */
[----:B------:R-:W1:Y:S02]  /*13ec0*/  @!P0 SYNCS.PHASECHK.TRANS64 P0, [R0+URZ+0x28c60], R2 ;  /* 0x028c6002000085a7 */ /* 0x000e64000800007f */
[----:B-1----:R-:W-:Y:S05]  /*13ed0*/  @!P0 BRA `(.L_x_3462) ;  /* 0xfffffffc00f08947 */ /* 0x002fea000383ffff */
[----:B------:R-:W-:Y:S05]  /*13ee0*/  BRA `(.L_x_3583) ;  /* 0xffffffac00f47947 */ /* 0x000fea000383ffff */
.L_x_3481:
[----:B-1----:R1:W2:Y:S02]  /*13ef0*/  SYNCS.PHASECHK.TRANS64.TRYWAIT P0, [R3+URZ+0x28c40], R2 ;  /* 0x028c4002030075a7 */ /* 0x0022a4000800017f */
[----:B--2---:R-:W-:Y:S05]  /*13f00*/  @!P0 NANOSLEEP.SYNCS 0x989680 ;  /* 0x009896800000895d */ /* 0x004fea0003900000 */
[----:B------:R-:W2:Y:S02]  /*13f10*/  @!P0 SYNCS.PHASECHK.TRANS64 P0, [R3+URZ+0x28c40], R2 ;  /* 0x028c4002030085a7 */ /* 0x000ea4000800007f */
[----:B--2---:R-:W-:Y:S05]  /*13f20*/  @!P0 BRA `(.L_x_3481) ;  /* 0xfffffffc00f08947 */ /* 0x004fea000383ffff */
[----:B------:R-:W-:Y:S05]  /*13f30*/  BRA `(.L_x_3584) ;  /* 0xffffffbc00047947 */ /* 0x000fea000383ffff */
.L_x_3486:
[----:B--2---:R2:W3:Y:S02]  /*13f40*/  SYNCS.PHASECHK.TRANS64.TRYWAIT P0, [R3+URZ+0x28c60], R2 ;  /* 0x028c6002030075a7 */ /* 0x0044e4000800017f */
[----:B---3--:R-:W-:Y:S05]  /*13f50*/  @!P0 NANOSLEEP.SYNCS 0x989680 ;  /* 0x009896800000895d */ /* 0x008fea0003900000 */
[----:B------:R-:W3:Y:S02]  /*13f60*/  @!P0 SYNCS.PHASECHK.TRANS64 P0, [R3+URZ+0x28c60], R2 ;  /* 0x028c6002030085a7 */ /* 0x000ee4000800007f */
[----:B---3--:R-:W-:Y:S05]  /*13f70*/  @!P0 BRA `(.L_x_3486) ;  /* 0xfffffffc00f08947 */ /* 0x008fea000383ffff */
[----:B------:R-:W-:Y:S05]  /*13f80*/  BRA `(.L_x_3585) ;  /* 0xffffffbc00807947 */ /* 0x000fea000383ffff */
.L_x_3501:
[----:B0-----:R0:W1:Y:S02]  /*13f90*/  SYNCS.PHASECHK.TRANS64.TRYWAIT P0, [R4+URZ+0x28c40], R2 ;  /* 0x028c4002040075a7 */ /* 0x001064000800017f */
[----:B-1----:R-:W-:Y:S05]  /*13fa0*/  @!P0 NANOSLEEP.SYNCS 0x989680 ;  /* 0x009896800000895d */ /* 0x002fea0003900000 */
[----:B------:R-:W1:Y:S02]  /*13fb0*/  @!P0 SYNCS.PHASECHK.TRANS64 P0, [R4+URZ+0x28c40], R2 ;  /* 0x028c4002040085a7 */ /* 0x000e64000800007f */
[----:B-1----:R-:W-:Y:S05]  /*13fc0*/  @!P0 BRA `(.L_x_3501) ;  /* 0xfffffffc00f08947 */ /* 0x002fea000383ffff */
[----:B------:R-:W-:Y:S05]  /*13fd0*/  BRA `(.L_x_3586) ;  /* 0xffffffc8005c7947 */ /* 0x000fea000383ffff */
.L_x_3506:
[----:B-1----:R1:W2:Y:S02]  /*13fe0*/  SYNCS.PHASECHK.TRANS64.TRYWAIT P0, [R4+URZ+0x28c60], R2 ;  /* 0x028c6002040075a7 */ /* 0x0022a4000800017f */
[----:B--2---:R-:W-:Y:S05]  /*13ff0*/  @!P0 NANOSLEEP.SYNCS 0x989680 ;  /* 0x009896800000895d */ /* 0x004fea0003900000 */
[----:B------:R-:W2:Y:S02]  /*14000*/  @!P0 SYNCS.PHASECHK.TRANS64 P0, [R4+URZ+0x28c60], R2 ;  /* 0x028c6002040085a7 */ /* 0x000ea4000800007f */
[----:B--2---:R-:W-:Y:S05]  /*14010*/  @!P0 BRA `(.L_x_3506) ;  /* 0xfffffffc00f08947 */ /* 0x004fea000383ffff */
[----:B------:R-:W-:Y:S05]  /*14020*/  BRA `(.L_x_3587) ;  /* 0xffffffc800d87947 */ /* 0x000fea000383ffff */
.L_x_3521:
[----:B-1----:R1:W2:Y:S02]  /*14030*/  SYNCS.PHASECHK.TRANS64.TRYWAIT P0, [R4+URZ+0x28c40], R2 ;  /* 0x028c4002040075a7 */ /* 0x0022a4000800017f */
[----:B--2---:R-:W-:Y:S05]  /*14040*/  @!P0 NANOSLEEP.SYNCS 0x989680 ;  /* 0x009896800000895d */ /* 0x004fea0003900000 */
[----:B------:R-:W2:Y:S02]  /*14050*/  @!P0 SYNCS.PHASECHK.TRANS64 P0, [R4+URZ+0x28c40], R2 ;  /* 0x028c4002040085a7 */ /* 0x000ea4000800007f */
[----:B--2---:R-:W-:Y:S05]  /*14060*/  @!P0 BRA `(.L_x_3521) ;  /* 0xfffffffc00f08947 */ /* 0x004fea000383ffff */
[----:B------:R-:W-:Y:S05]  /*14070*/  BRA `(.L_x_3588) ;  /* 0xffffffd400987947 */ /* 0x000fea000383ffff */
.L_x_3526:
[----:B0-----:R0:W2:Y:S02]  /*14080*/  SYNCS.PHASECHK.TRANS64.TRYWAIT P0, [R4+URZ+0x28c60], R2 ;  /* 0x028c6002040075a7 */ /* 0x0010a4000800017f */
[----:B--2---:R-:W-:Y:S05]  /*14090*/  @!P0 NANOSLEEP.SYNCS 0x989680 ;  /* 0x009896800000895d */ /* 0x004fea0003900000 */
[----:B------:R-:W2:Y:S02]  /*140a0*/  @!P0 SYNCS.PHASECHK.TRANS64 P0, [R4+URZ+0x28c60], R2 ;  /* 0x028c6002040085a7 */ /* 0x000ea4000800007f */
[----:B--2---:R-:W-:Y:S05]  /*140b0*/  @!P0 BRA `(.L_x_3526) ;  /* 0xfffffffc00f08947 */ /* 0x004fea000383ffff */
[----:B------:R-:W-:Y:S05]  /*140c0*/  BRA `(.L_x_3589) ;  /* 0xffffffd800147947 */ /* 0x000fea000383ffff */
.L_x_3542:
[----:B------:R-:W2:Y:S01]  /*140d0*/  LDL R3, [R1] ;  /* 0x0000000001037983 */ /* 0x000ea20000100800 */
[----:B------:R-:W-:Y:S01]  /*140e0*/  BSSY B0, `(.L_x_3590) ;  /* 0x0000008000007945 */ /* 0x000fe20003800000 */
[----:B------:R-:W-:Y:S02]  /*140f0*/  IMAD.MOV.U32 R12, RZ, RZ, RZ ;  /* 0x000000ffff0c7224 */ /* 0x000fe400078e00ff */
[----:B0-----:R-:W-:Y:S02]  /*14100*/  IMAD.MOV.U32 R11, RZ, RZ, 0x1f ;  /* 0x0000001fff0b7424 */ /* 0x001fe400078e00ff */
[----:B------:R-:W-:Y:S02]  /*14110*/  IMAD.MOV.U32 R15, RZ, RZ, -0x1 ;  /* 0xffffffffff0f7424 */ /* 0x000fe400078e00ff */
[----:B--2---:R-:W-:-:S07]  /*14120*/  IMAD.MOV.U32 R13, RZ, RZ, R3 ;  /* 0x000000ffff0d7224 */ /* 0x004fce00078e0003 */
[----:B-1----:R-:W-:Y:S05]  /*14130*/  WARPSYNC.COLLECTIVE R15, `(.L_x_3591) ;  /* 0x000000000f087348 */ /* 0x002fea0003c00000 */
[----:B------:R0:W2:Y:S02]  /*14140*/  SHFL.IDX P6, R14, R13, R12, R11 ;  /* 0x0000000c0d0e7389 */ /* 0x0000a400000c000b */
[----:B012---:R-:W-:Y:S01]  /*14150*/  ENDCOLLECTIVE ;  /* 0x000000000000791b */ /* 0x007fe20003800000 */
.L_x_3591:
[----:B------:R-:W-:Y:S05]  /*14160*/  BSYNC B0 ;  /* 0x0000000000007941 */ /* 0x000fea0003800000 */
.L_x_3590:
        /* <DEDUP_REMOVED lines=9> */
.L_x_3592:
        /* <DEDUP_REMOVED lines=9> */
[----:B-1----:R-:W-:-:S05]  /*14290*/  @!P1 IMAD.WIDE R2, R6, 0x4, R4 ;  /* 0x0000000406029825 */ /* 0x002fca00078e0204 */
[----:B------:R-:W3:Y:S01]  /*142a0*/  @!P1 LDG.E R4, desc[UR40][R2.64] ;  /* 0x0000002802049981 */ /* 0x000ee2000c1e1900 */
[----:B------:R-:W-:Y:S01]  /*142b0*/  IMAD.MOV.U32 R6, RZ, RZ, RZ ;  /* 0x000000ffff067224 */ /* 0x000fe200078e00ff */
[C---:B------:R-:W-:Y:S02]  /*142c0*/  ISETP.GE.U32.AND P2, PT, R10.reuse, 0x2, PT ;  /* 0x000000020a00780c */ /* 0x040fe40003f46070 */
[C---:B------:R-:W-:Y:S02]  /*142d0*/  ISETP.GE.U32.AND P3, PT, R10.reuse, 0x4, PT ;  /* 0x000000040a00780c */ /* 0x040fe40003f66070 */
[C---:B------:R-:W-:Y:S02]  /*142e0*/  ISETP.GE.U32.AND P4, PT, R10.reuse, 0x8, PT ;  /* 0x000000080a00780c */ /* 0x040fe40003f86070 */
[----:B------:R-:W-:Y:S01]  /*142f0*/  ISETP.GE.U32.AND P5, PT, R10, 0x10, PT ;  /* 0x000000100a00780c */ /* 0x000fe20003fa6070 */
[----:B--2---:R-:W-:Y:S02]  /*14300*/  @!P1 IMAD.MOV.U32 R6, RZ, RZ, R8 ;  /* 0x000000ffff069224 */ /* 0x004fe400078e0008 */
[----:B------:R-:W-:-:S02]  /*14310*/  IMAD.MOV.U32 R8, RZ, RZ, RZ ;  /* 0x000000ffff087224 */ /* 0x000fc400078e00ff */
[----:B---3--:R-:W-:Y:S01]  /*14320*/  @!P1 IMAD.MOV.U32 R8, RZ, RZ, R4 ;  /* 0x000000ffff089224 */ /* 0x008fe200078e0004 */
[----:B------:R-:W-:Y:S01]  /*14330*/  ISETP.NE.AND P1, PT, R10, RZ, PT ;  /* 0x000000ff0a00720c */ /* 0x000fe20003f25270 */
[----:B------:R-:W-:Y:S02]  /*14340*/  IMAD.MOV.U32 R4, RZ, RZ, RZ ;  /* 0x000000ffff047224 */ /* 0x000fe400078e00ff */
[----:B------:R-:W-:-:S04]  /*14350*/  IMAD R2, R8, R6, RZ ;  /* 0x0000000608027224 */ /* 0x000fc800078e02ff */
[----:B------:R-:W-:-:S07]  /*14360*/  IMAD.MOV.U32 R13, RZ, RZ, R2 ;  /* 0x000000ffff0d7224 */ /* 0x000fce00078e0002 */
[----:B------:R-:W-:Y:S05]  /*14370*/  WARPSYNC.COLLECTIVE R15, `(.L_x_3593) ;  /* 0x000000000f087348 */ /* 0x000fea0003c00000 */
[----:B------:R0:W1:Y:S02]  /*14380*/  SHFL.UP P6, R14, R13, R12, R11 ;  /* 0x0400000c0d0e7389 */ /* 0x00006400000c000b */
[----:B01----:R-:W-:Y:S01]  /*14390*/  ENDCOLLECTIVE ;  /* 0x000000000000791b */ /* 0x003fe20003800000 */
.L_x_3593:
[----:B------:R-:W-:Y:S01]  /*143a0*/  IMAD.MOV.U32 R12, RZ, RZ, 0x2 ;  /* 0x00000002ff0c7424 */ /* 0x000fe200078e00ff */
[----:B------:R-:W-:-:S05]  /*143b0*/  SEL R3, R14, RZ, P1 ;  /* 0x000000ff0e037207 */ /* 0x000fca0000800000 */
[----:B------:R-:W-:-:S04]  /*143c0*/  IMAD.IADD R2, R2, 0x1, R3 ;  /* 0x0000000102027824 */ /* 0x000fc800078e0203 */
[----:B------:R-:W-:-:S07]  /*143d0*/  IMAD.MOV.U32 R13, RZ, RZ, R2 ;  /* 0x000000ffff0d7224 */ /* 0x000fce00078e0002 */
[----:B------:R-:W-:Y:S05]  /*143e0*/  WARPSYNC.COLLECTIVE R15, `(.L_x_3594) ;  /* 0x000000000f087348 */ /* 0x000fea0003c00000 */
[----:B------:R0:W1:Y:S02]  /*143f0*/  SHFL.UP P6, R14, R13, R12, R11 ;  /* 0x0400000c0d0e7389 */ /* 0x00006400000c000b */
[----:B01----:R-:W-:Y:S01]  /*14400*/  ENDCOLLECTIVE ;  /* 0x000000000000791b */ /* 0x003fe20003800000 */
.L_x_3594:
[----:B------:R-:W-:Y:S01]  /*14410*/  IMAD.MOV.U32 R12, RZ, RZ, 0x4 ;  /* 0x00000004ff0c7424 */ /* 0x000fe200078e00ff */
[----:B------:R-:W-:-:S05]  /*14420*/  SEL R3, R14, RZ, P2 ;  /* 0x000000ff0e037207 */ /* 0x000fca0001000000 */
[----:B------:R-:W-:-:S04]  /*14430*/  IMAD.IADD R2, R2, 0x1, R3 ;  /* 0x0000000102027824 */ /* 0x000fc800078e0203 */
[----:B------:R-:W-:-:S07]  /*14440*/  IMAD.MOV.U32 R13, RZ, RZ, R2 ;  /* 0x000000ffff0d7224 */ /* 0x000fce00078e0002 */
[----:B------:R-:W-:Y:S05]  /*14450*/  WARPSYNC.COLLECTIVE R15, `(.L_x_3595) ;  /* 0x000000000f087348 */ /* 0x000fea0003c00000 */
[----:B------:R0:W1:Y:S02]  /*14460*/  SHFL.UP P6, R14, R13, R12, R11 ;  /* 0x0400000c0d0e7389 */ /* 0x00006400000c000b */
[----:B01----:R-:W-:Y:S01]  /*14470*/  ENDCOLLECTIVE ;  /* 0x000000000000791b */ /* 0x003fe20003800000 */
.L_x_3595:
[----:B------:R-:W-:Y:S01]  /*14480*/  IMAD.MOV.U32 R12, RZ, RZ, 0x8 ;  /* 0x00000008ff0c7424 */ /* 0x000fe200078e00ff */
[----:B------:R-:W-:-:S05]  /*14490*/  SEL R3, R14, RZ, P3 ;  /* 0x000000ff0e037207 */ /* 0x000fca0001800000 */
[----:B------:R-:W-:-:S04]  /*144a0*/  IMAD.IADD R2, R2, 0x1, R3 ;  /* 0x0000000102027824 */ /* 0x000fc800078e0203 */
[----:B------:R-:W-:-:S07]  /*144b0*/  IMAD.MOV.U32 R13, RZ, RZ, R2 ;  /* 0x000000ffff0d7224 */ /* 0x000fce00078e0002 */
[----:B------:R-:W-:Y:S05]  /*144c0*/  WARPSYNC.COLLECTIVE R15, `(.L_x_3596) ;  /* 0x000000000f087348 */ /* 0x000fea0003c00000 */
[----:B------:R0:W1:Y:S02]  /*144d0*/  SHFL.UP P6, R14, R13, R12, R11 ;  /* 0x0400000c0d0e7389 */ /* 0x00006400000c000b */
[----:B01----:R-:W-:Y:S01]  /*144e0*/  ENDCOLLECTIVE ;  /* 0x000000000000791b */ /* 0x003fe20003800000 */
.L_x_3596:
[----:B------:R-:W-:Y:S01]  /*144f0*/  IMAD.MOV.U32 R12, RZ, RZ, 0x10 ;  /* 0x00000010ff0c7424 */ /* 0x000fe200078e00ff */
[----:B------:R-:W-:-:S05]  /*14500*/  SEL R3, R14, RZ, P4 ;  /* 0x000000ff0e037207 */ /* 0x000fca0002000000 */
[----:B------:R-:W-:-:S04]  /*14510*/  IMAD.IADD R2, R2, 0x1, R3 ;  /* 0x0000000102027824 */ /* 0x000fc800078e0203 */
[----:B------:R-:W-:-:S07]  /*14520*/  IMAD.MOV.U32 R13, RZ, RZ, R2 ;  /* 0x000000ffff0d7224 */ /* 0x000fce00078e0002 */
[----:B------:R-:W-:Y:S05]  /*14530*/  WARPSYNC.COLLECTIVE R15, `(.L_x_3597) ;  /* 0x000000000f087348 */ /* 0x000fea0003c00000 */
[----:B------:R0:W1:Y:S02]  /*14540*/  SHFL.UP P6, R14, R13, R12, R11 ;  /* 0x0400000c0d0e7389 */ /* 0x00006400000c000b */
[----:B01----:R-:W-:Y:S01]  /*14550*/  ENDCOLLECTIVE ;  /* 0x000000000000791b */ /* 0x003fe20003800000 */
.L_x_3597:
[----:B------:R-:W-:Y:S02]  /*14560*/  IMAD.MOV.U32 R12, RZ, RZ, 0x1f ;  /* 0x0000001fff0c7424 */ /* 0x000fe400078e00ff */
[----:B------:R-:W-:Y:S01]  /*14570*/  IMAD.MOV.U32 R11, RZ, RZ, 0x1f ;  /* 0x0000001fff0b7424 */ /* 0x000fe200078e00ff */
[----:B------:R-:W-:-:S05]  /*14580*/  SEL R3, R14, RZ, P5 ;  /* 0x000000ff0e037207 */ /* 0x000fca0002800000 */
[----:B------:R-:W-:-:S04]  /*14590*/  IMAD.IADD R2, R2, 0x1, R3 ;  /* 0x0000000102027824 */ /* 0x000fc800078e0203 */
[----:B------:R-:W-:-:S07]  /*145a0*/  IMAD.MOV.U32 R13, RZ, RZ, R2 ;  /* 0x000000ffff0d7224 */ /* 0x000fce00078e0002 */
[----:B------:R-:W-:Y:S05]  /*145b0*/  WARPSYNC.COLLECTIVE R15, `(.L_x_3598) ;  /* 0x000000000f087348 */ /* 0x000fea0003c00000 */
[----:B------:R0:W1:Y:S02]  /*145c0*/  SHFL.IDX P6, R14, R13, R12, R11 ;  /* 0x0000000c0d0e7389 */ /* 0x00006400000c000b */
[----:B01----:R-:W-:Y:S01]  /*145d0*/  ENDCOLLECTIVE ;  /* 0x000000000000791b */ /* 0x003fe20003800000 */
.L_x_3598:
[----:B------:R-:W-:Y:S05]  /*145e0*/  BRA `(.L_x_3599) ;  /* 0xffffffe000647947 */ /* 0x000fea000383ffff */
.L_x_3545:
        /* <DEDUP_REMOVED lines=8> */
.L_x_3601:
[----:B------:R-:W-:Y:S05]  /*14670*/  BSYNC B0 ;  /* 0x0000000000007941 */ /* 0x000fea0003800000 */
.L_x_3600:
[----:B------:R-:W-:Y:S01]  /*14680*/  SEL R3, R14, RZ, P1 ;  /* 0x000000ff0e037207 */ /* 0x000fe20000800000 */
[----:B------:R-:W-:Y:S02]  /*14690*/  IMAD.MOV.U32 R12, RZ, RZ, 0x2 ;  /* 0x00000002ff0c7424 */ /* 0x000fe400078e00ff */
[----:B------:R-:W-:Y:S02]  /*146a0*/  IMAD.MOV.U32 R11, RZ, RZ, RZ ;  /* 0x000000ffff0b7224 */ /* 0x000fe400078e00ff */
[----:B------:R-:W-:Y:S02]  /*146b0*/  IMAD.IADD R2, R2, 0x1, R3 ;  /* 0x0000000102027824 */ /* 0x000fe400078e0203 */
[----:B------:R-:W-:Y:S02]  /*146c0*/  IMAD.MOV.U32 R15, RZ, RZ, -0x1 ;  /* 0xffffffffff0f7424 */ /* 0x000fe400078e00ff */
[----:B------:R-:W-:-:S07]  /*146d0*/  IMAD.MOV.U32 R13, RZ, RZ, R2 ;  /* 0x000000ffff0d7224 */ /* 0x000fce00078e0002 */
[----:B------:R-:W-:Y:S05]  /*146e0*/  WARPSYNC.COLLECTIVE R15, `(.L_x_3602) ;  /* 0x000000000f087348 */ /* 0x000fea0003c00000 */
[----:B------:R0:W1:Y:S02]  /*146f0*/  SHFL.UP P6, R14, R13, R12, R11 ;  /* 0x0400000c0d0e7389 */ /* 0x00006400000c000b */
[----:B01----:R-:W-:Y:S01]  /*14700*/  ENDCOLLECTIVE ;  /* 0x000000000000791b */ /* 0x003fe20003800000 */
.L_x_3602:
[----:B------:R-:W-:Y:S01]  /*14710*/  IMAD.MOV.U32 R12, RZ, RZ, 0x4 ;  /* 0x00000004ff0c7424 */ /* 0x000fe200078e00ff */
[----:B------:R-:W-:-:S05]  /*14720*/  SEL R3, R14, RZ, P2 ;  /* 0x000000ff0e037207 */ /* 0x000fca0001000000 */
[----:B------:R-:W-:-:S04]  /*14730*/  IMAD.IADD R2, R2, 0x1, R3 ;  /* 0x0000000102027824 */ /* 0x000fc800078e0203 */
[----:B------:R-:W-:-:S07]  /*14740*/  IMAD.MOV.U32 R13, RZ, RZ, R2 ;  /* 0x000000ffff0d7224 */ /* 0x000fce00078e0002 */
[----:B------:R-:W-:Y:S05]  /*14750*/  WARPSYNC.COLLECTIVE R15, `(.L_x_3603) ;  /* 0x000000000f087348 */ /* 0x000fea0003c00000 */
[----:B------:R0:W1:Y:S02]  /*14760*/  SHFL.UP P6, R14, R13, R12, R11 ;  /* 0x0400000c0d0e7389 */ /* 0x00006400000c000b */
[----:B01----:R-:W-:Y:S01]  /*14770*/  ENDCOLLECTIVE ;  /* 0x000000000000791b */ /* 0x003fe20003800000 */
.L_x_3603:
[----:B------:R-:W-:Y:S01]  /*14780*/  IMAD.MOV.U32 R12, RZ, RZ, 0x8 ;  /* 0x00000008ff0c7424 */ /* 0x000fe200078e00ff */
[----:B------:R-:W-:-:S05]  /*14790*/  SEL R3, R14, RZ, P3 ;  /* 0x000000ff0e037207 */ /* 0x000fca0001800000 */
[----:B------:R-:W-:-:S04]  /*147a0*/  IMAD.IADD R2, R2, 0x1, R3 ;  /* 0x0000000102027824 */ /* 0x000fc800078e0203 */
[----:B------:R-:W-:-:S07]  /*147b0*/  IMAD.MOV.U32 R13, RZ, RZ, R2 ;  /* 0x000000ffff0d7224 */ /* 0x000fce00078e0002 */
[----:B------:R-:W-:Y:S05]  /*147c0*/  WARPSYNC.COLLECTIVE R15, `(.L_x_3604) ;  /* 0x000000000f087348 */ /* 0x000fea0003c00000 */
[----:B------:R0:W1:Y:S02]  /*147d0*/  SHFL.UP P6, R14, R13, R12, R11 ;  /* 0x0400000c0d0e7389 */ /* 0x00006400000c000b */
[----:B01----:R-:W-:Y:S01]  /*147e0*/  ENDCOLLECTIVE ;  /* 0x000000000000791b */ /* 0x003fe20003800000 */
.L_x_3604:
[----:B------:R-:W-:Y:S01]  /*147f0*/  IMAD.MOV.U32 R12, RZ, RZ, 0x10 ;  /* 0x00000010ff0c7424 */ /* 0x000fe200078e00ff */
[----:B------:R-:W-:-:S05]  /*14800*/  SEL R3, R14, RZ, P4 ;  /* 0x000000ff0e037207 */ /* 0x000fca0002000000 */
[----:B------:R-:W-:-:S04]  /*14810*/  IMAD.IADD R2, R2, 0x1, R3 ;  /* 0x0000000102027824 */ /* 0x000fc800078e0203 */
[----:B------:R-:W-:-:S07]  /*14820*/  IMAD.MOV.U32 R13, RZ, RZ, R2 ;  /* 0x000000ffff0d7224 */ /* 0x000fce00078e0002 */
[----:B------:R-:W-:Y:S05]  /*14830*/  WARPSYNC.COLLECTIVE R15, `(.L_x_3605) ;  /* 0x000000000f087348 */ /* 0x000fea0003c00000 */
[----:B------:R0:W1:Y:S02]  /*14840*/  SHFL.UP P6, R14, R13, R12, R11 ;  /* 0x0400000c0d0e7389 */ /* 0x00006400000c000b */
[----:B01----:R-:W-:Y:S01]  /*14850*/  ENDCOLLECTIVE ;  /* 0x000000000000791b */ /* 0x003fe20003800000 */
.L_x_3605:
        /* <DEDUP_REMOVED lines=8> */
.L_x_3606:
[----:B------:R-:W-:Y:S05]  /*148e0*/  BRA `(.L_x_3607) ;  /* 0xffffffe000507947 */ /* 0x000fea000383ffff */
.L_x_3547:
[----:B------:R-:W-:Y:S01]  /*148f0*/  BSSY B0, `(.L_x_3608) ;  /* 0x0000006000007945 */ /* 0x000fe20003800000 */
[----:B------:R-:W-:Y:S01]  /*14900*/  PLOP3.LUT P6, PT, P6, PT, PT, 0x8, 0x0 ;  /* 0x000000000000781c */ /* 0x000fe200037ce170 */
[----:B------:R-:W-:-:S12]  /*14910*/  IMAD.MOV.U32 R15, RZ, RZ, -0x1 ;  /* 0xffffffffff0f7424 */ /* 0x000fd800078e00ff */
[----:B0-----:R-:W-:Y:S05]  /*14920*/  WARPSYNC.COLLECTIVE R15, `(.L_x_3609) ;  /* 0x000000000f087348 */ /* 0x001fea0003c00000 */
[----:B------:R-:W-:Y:S01]  /*14930*/  VOTE.ANY R14, PT, P6 ;  /* 0x00000000000e7806 */ /* 0x000fe200030e0100 */
[----:B0-----:R-:W-:Y:S06]  /*14940*/  ENDCOLLECTIVE ;  /* 0x000000000000791b */ /* 0x001fec0003800000 */
.L_x_3609:
[----:B------:R-:W-:Y:S05]  /*14950*/  BSYNC B0 ;  /* 0x0000000000007941 */ /* 0x000fea0003800000 */
.L_x_3608:
        /* <DEDUP_REMOVED lines=9> */
.L_x_3610:
[----:B------:R-:W-:Y:S02]  /*149f0*/  IMAD.MOV.U32 R13, RZ, RZ, R8 ;  /* 0x000000ffff0d7224 */ /* 0x000fe400078e0008 */
[----:B------:R-:W-:-:S07]  /*14a00*/  IMAD.MOV.U32 R6, RZ, RZ, R14 ;  /* 0x000000ffff067224 */ /* 0x000fce00078e000e */
[----:B------:R-:W-:Y:S05]  /*14a10*/  WARPSYNC.COLLECTIVE R15, `(.L_x_3611) ;  /* 0x000000000f087348 */ /* 0x000fea0003c00000 */
[----:B------:R0:W1:Y:S02]  /*14a20*/  SHFL.IDX P6, R14, R13, R12, R11 ;  /* 0x0000000c0d0e7389 */ /* 0x00006400000c000b */
[----:B01----:R-:W-:Y:S01]  /*14a30*/  ENDCOLLECTIVE ;  /* 0x000000000000791b */ /* 0x003fe20003800000 */
.L_x_3611:
[----:B------:R-:W-:Y:S01]  /*14a40*/  IMAD.MOV.U32 R8, RZ, RZ, R14 ;  /* 0x000000ffff087224 */ /* 0x000fe200078e000e */
[----:B------:R-:W-:Y:S06]  /*14a50*/  BRA `(.L_x_3612) ;  /* 0xffffffe000307947 */ /* 0x000fec000383ffff */
.L_x_3549:
[----:B------:R-:W-:Y:S01]  /*14a60*/  BSSY B0, `(.L_x_3613) ;  /* 0x0000007000007945 */ /* 0x000fe20003800000 */
[----:B------:R-:W-:Y:S02]  /*14a70*/  IMAD.MOV.U32 R13, RZ, RZ, R2 ;  /* 0x000000ffff0d7224 */ /* 0x000fe400078e0002 */
[----:B------:R-:W-:Y:S02]  /*14a80*/  IMAD.MOV.U32 R11, RZ, RZ, 0x1f ;  /* 0x0000001fff0b7424 */ /* 0x000fe400078e00ff */
[----:B------:R-:W-:-:S07]  /*14a90*/  IMAD.MOV.U32 R15, RZ, RZ, -0x1 ;  /* 0xffffffffff0f7424 */ /* 0x000fce00078e00ff */
[----:B0123--:R-:W-:Y:S05]  /*14aa0*/  WARPSYNC.COLLECTIVE R15, `(.L_x_3614) ;  /* 0x000000000f087348 */ /* 0x00ffea0003c00000 */
[----:B------:R4:W0:Y:S02]  /*14ab0*/  SHFL.IDX P6, R14, R13, R12, R11 ;  /* 0x0000000c0d0e7389 */ /* 0x00082400000c000b */
[----:B01234-:R-:W-:Y:S01]  /*14ac0*/  ENDCOLLECTIVE ;  /* 0x000000000000791b */ /* 0x01ffe20003800000 */
.L_x_3614:
[----:B------:R-:W-:Y:S05]  /*14ad0*/  BSYNC B0 ;  /* 0x0000000000007941 */ /* 0x000fea0003800000 */
.L_x_3613:
[----:B------:R-:W-:Y:S01]  /*14ae0*/  IMAD.MOV.U32 R4, RZ, RZ, R14 ;  /* 0x000000ffff047224 */ /* 0x000fe200078e000e */
[----:B------:R-:W-:Y:S06]  /*14af0*/  BRA `(.L_x_3548) ;  /* 0xffffffe000207947 */ /* 0x000fec000383ffff */
.L_x_3553:
[----:B0-----:R0:W1:Y:S02]  /*14b00*/  SYNCS.PHASECHK.TRANS64.TRYWAIT P0, [R0+URZ+0x28c20], R3 ;  /* 0x028c2003000075a7 */ /* 0x001064000800017f */
[----:B-1----:R-:W-:Y:S05]  /*14b10*/  @!P0 NANOSLEEP.SYNCS 0x989680 ;  /* 0x009896800000895d */ /* 0x002fea0003900000 */
[----:B------:R-:W1:Y:S02]  /*14b20*/  @!P0 SYNCS.PHASECHK.TRANS64 P0, [R0+URZ+0x28c20], R3 ;  /* 0x028c2003000085a7 */ /* 0x000e64000800007f */
[----:B-1----:R-:W-:Y:S05]  /*14b30*/  @!P0 BRA `(.L_x_3553) ;  /* 0xfffffffc00f08947 */ /* 0x002fea000383ffff */
[----:B------:R-:W-:Y:S05]  /*14b40*/  BRA `(.L_x_3615) ;  /* 0xffffffe400b47947 */ /* 0x000fea000383ffff */
.L_x_3554:
[----:B------:R-:W1:Y:S01]  /*14b50*/  S2R R2, SR_TID.X ;  /* 0x0000000000027919 */ /* 0x000e620000002100 */
[----:B------:R-:W-:Y:S01]  /*14b60*/  BSSY B0, `(.L_x_3616) ;  /* 0x000000a000007945 */ /* 0x000fe20003800000 */
[----:B------:R-:W-:Y:S02]  /*14b70*/  IMAD.MOV.U32 R12, RZ, RZ, RZ ;  /* 0x000000ffff0c7224 */ /* 0x000fe400078e00ff */
[----:B--2---:R-:W-:Y:S02]  /*14b80*/  IMAD.MOV.U32 R11, RZ, RZ, 0x1f ;  /* 0x0000001fff0b7424 */ /* 0x004fe400078e00ff */
[----:B------:R-:W-:Y:S01]  /*14b90*/  IMAD.MOV.U32 R15, RZ, RZ, -0x1 ;  /* 0xffffffffff0f7424 */ /* 0x000fe200078e00ff */
[----:B-1----:R-:W-:-:S04]  /*14ba0*/  SHF.R.U32.HI R2, RZ, 0x5, R2 ;  /* 0x00000005ff027819 */ /* 0x002fc80000011602 */
[----:B------:R-:W-:-:S05]  /*14bb0*/  LOP3.LUT R2, R2, 0x3, RZ, 0xc0, !PT ;  /* 0x0000000302027812 */ /* 0x000fca00078ec0ff */
[----:B------:R-:W-:-:S07]  /*14bc0*/  IMAD.MOV.U32 R13, RZ, RZ, R2 ;  /* 0x000000ffff0d7224 */ /* 0x000fce00078e0002 */
[----:B0--3--:R-:W-:Y:S05]  /*14bd0*/  WARPSYNC.COLLECTIVE R15, `(.L_x_3617) ;  /* 0x000000000f087348 */ /* 0x009fea0003c00000 */
[----:B------:R1:W2:Y:S02]  /*14be0*/  SHFL.IDX P6, R14, R13, R12, R11 ;  /* 0x0000000c0d0e7389 */ /* 0x0002a400000c000b */
[----:B0123--:R-:W-:Y:S01]  /*14bf0*/  ENDCOLLECTIVE ;  /* 0x000000000000791b */ /* 0x00ffe20003800000 */
.L_x_3617:
[----:B------:R-:W-:Y:S05]  /*14c00*/  BSYNC B0 ;  /* 0x0000000000007941 */ /* 0x000fea0003800000 */
.L_x_3616:
[----:B------:R-:W-:Y:S05]  /*14c10*/  BRA `(.L_x_3618) ;  /* 0xffffffe4009c7947 */ /* 0x000fea000383ffff */
.L_x_3557:
[----:B------:R-:W-:Y:S01]  /*14c20*/  BSSY B1, `(.L_x_3619) ;  /* 0x0000006000017945 */ /* 0x000fe20003800000 */
[----:B------:R-:W-:-:S07]  /*14c30*/  IMAD.MOV.U32 R15, RZ, RZ, -0x1 ;  /* 0xffffffffff0f7424 */ /* 0x000fce00078e00ff */
[----:B0123--:R-:W-:Y:S05]  /*14c40*/  WARPSYNC.COLLECTIVE R15, `(.L_x_3620) ;  /* 0x000000000f0c7348 */ /* 0x00ffea0003c00000 */
[----:B------:R-:W-:Y:S02]  /*14c50*/  ELECT P6, UR62, PT ;  /* 0x00000000003e782f */ /* 0x000fe400038c0000 */
[----:B------:R-:W-:Y:S01]  /*14c60*/  MOV R14, UR62 ;  /* 0x0000003e000e7c02 */ /* 0x000fe20008000f00 */
[----:B0123--:R-:W-:Y:S10]  /*14c70*/  ENDCOLLECTIVE ;  /* 0x000000000000791b */ /* 0x00fff40003800000 */
.L_x_3620:
[----:B------:R-:W-:Y:S05]  /*14c80*/  BSYNC B1 ;  /* 0x0000000000017941 */ /* 0x000fea0003800000 */
.L_x_3619:
[----:B------:R-:W-:Y:S05]  /*14c90*/  BRA `(.L_x_3621) ;  /* 0xffffffe400947947 */ /* 0x000fea000383ffff */
.L_x_3559:
[----:B0-----:R0:W1:Y:S02]  /*14ca0*/  SYNCS.PHASECHK.TRANS64.TRYWAIT P0, [R6+URZ], R5 ;  /* 0x00000005060075a7 */ /* 0x001064000800017f */
[----:B-1----:R-:W-:Y:S05]  /*14cb0*/  @!P0 NANOSLEEP.SYNCS 0x989680 ;  /* 0x009896800000895d */ /* 0x002fea0003900000 */
[----:B------:R-:W1:Y:S02]  /*14cc0*/  @!P0 SYNCS.PHASECHK.TRANS64 P0, [R6+URZ], R5 ;  /* 0x00000005060085a7 */ /* 0x000e64000800007f */
[----:B-1----:R-:W-:Y:S05]  /*14cd0*/  @!P0 BRA `(.L_x_3559) ;  /* 0xfffffffc00f08947 */ /* 0x002fea000383ffff */
[----:B------:R-:W-:Y:S05]  /*14ce0*/  BRA `(.L_x_3622) ;  /* 0xffffffe400cc7947 */ /* 0x000fea000383ffff */
.L_x_3560:
[----:B-1----:R1:W4:Y:S02]  /*14cf0*/  SYNCS.PHASECHK.TRANS64.TRYWAIT P0, [R7+URZ], R2 ;  /* 0x00000002070075a7 */ /* 0x002324000800017f */
[----:B----4-:R-:W-:Y:S05]  /*14d00*/  @!P0 NANOSLEEP.SYNCS 0x989680 ;  /* 0x009896800000895d */ /* 0x010fea0003900000 */
[----:B------:R-:W4:Y:S02]  /*14d10*/  @!P0 SYNCS.PHASECHK.TRANS64 P0, [R7+URZ], R2 ;  /* 0x00000002070085a7 */ /* 0x000f24000800007f */
[----:B----4-:R-:W-:Y:S05]  /*14d20*/  @!P0 BRA `(.L_x_3560) ;  /* 0xfffffffc00f08947 */ /* 0x010fea000383ffff */
[----:B------:R-:W-:Y:S05]  /*14d30*/  BRA `(.L_x_3623) ;  /* 0xffffffe400c07947 */ /* 0x000fea000383ffff */
.L_x_3562:
[----:B----4-:R4:W0:Y:S02]  /*14d40*/  SYNCS.PHASECHK.TRANS64.TRYWAIT P0, [R4+URZ], R5 ;  /* 0x00000005040075a7 */ /* 0x010824000800017f */
[----:B0-----:R-:W-:Y:S05]  /*14d50*/  @!P0 NANOSLEEP.SYNCS 0x989680 ;  /* 0x009896800000895d */ /* 0x001fea0003900000 */
[----:B------:R-:W0:Y:S02]  /*14d60*/  @!P0 SYNCS.PHASECHK.TRANS64 P0, [R4+URZ], R5 ;  /* 0x00000005040085a7 */ /* 0x000e24000800007f */
[----:B0-----:R-:W-:Y:S05]  /*14d70*/  @!P0 BRA `(.L_x_3562) ;  /* 0xfffffffc00f08947 */ /* 0x001fea000383ffff */
[----:B------:R-:W-:Y:S05]  /*14d80*/  BRA `(.L_x_3624) ;  /* 0xffffffe400c47947 */ /* 0x000fea000383ffff */
.L_x_3625:
        /* <DEDUP_REMOVED lines=15> */
.L_x_14998:


//--------------------- .text._ZN7cutlass13device_kernelIN5flash11enable_sm90INS1_16FlashAttnFwdSm90INS1_25CollectiveMainloopFwdSm90ILi2EN4cute5tupleIJNS5_1CILi1EEES8_S8_EEENS6_IJNS7_ILi64EEESA_SA_EEELi512ENS_6half_tEfNS_4arch4Sm90ELb0ELb0ELb0ELb1ELb0ELb1ELb0ELb0ELb0ELb1ELb1ELb0EEENS1_21CollectiveEpilogueFwdINS6_IJSA_NS7_ILi512EEESA_EEES9_SC_SE_Li256ELb1ELb1ELb1ELb0EEENS1_36VarlenDynamicPersistentTileSchedulerILi64ELi64ELi256ELi128ELb1ELb1ELb1ELb0ELb1ELb1EEEEEEEEEvNT_6ParamsE --------------------------
	.section	.text._ZN7cutlass13device_kernelIN5flash11enable_sm90INS1_16FlashAttnFwdSm90INS1_25CollectiveMainloopFwdSm90ILi2EN4cute5tupleIJNS5_1CILi1EEES8_S8_EEENS6_IJNS7_ILi64EEESA_SA_EEELi512ENS_6half_tEfNS_4arch4Sm90ELb0ELb0ELb0ELb1ELb0ELb1ELb0ELb0ELb0ELb1ELb1ELb0EEENS1_21CollectiveEpilogueFwdINS6_IJSA_NS7_ILi512EEESA_EEES9_SC_SE_Li256ELb1ELb1ELb1ELb0EEENS1_36VarlenDynamicPersistentTileSchedulerILi64ELi64ELi256ELi128ELb1ELb1ELb1ELb0ELb1ELb1EEEEEEEEEvNT_6ParamsE,"ax",@progbits
	.align	128
.text._ZN7cutlass13device_kernelIN5flash11enable_sm90INS1_16FlashAttnFwdSm90INS1_25CollectiveMainloopFwdSm90ILi2EN4cute5tupleIJNS5_1CILi1EEES8_S8_EEENS6_IJNS7_ILi64EEESA_SA_EEELi512ENS_6half_tEfNS_4arch4Sm90ELb0ELb0ELb0ELb1ELb0ELb1ELb0ELb0ELb0ELb1ELb1ELb0EEENS1_21CollectiveEpilogueFwdINS6_IJSA_NS7_ILi512EEESA_EEES9_SC_SE_Li256ELb1ELb1ELb1ELb0EEENS1_36VarlenDynamicPersistentTileSchedulerILi64ELi64ELi256ELi128ELb1ELb1ELb1ELb0ELb1ELb1EEEEEEEEEvNT_6ParamsE:
        .type           _ZN7cutlass13device_kernelIN5flash11enable_sm90INS1_16FlashAttnFwdSm90INS1_25CollectiveMainloopFwdSm90ILi2EN4cute5tupleIJNS5_1CILi1EEES8_S8_EEENS6_IJNS7_ILi64EEESA_SA_EEELi512ENS_6half_tEfNS_4arch4Sm90ELb0ELb0ELb0ELb1ELb0ELb1ELb0ELb0ELb0ELb1ELb1ELb0EEENS1_21CollectiveEpilogueFwdINS6_IJSA_NS7_ILi512EEESA_EEES9_SC_SE_Li256ELb1ELb1ELb1ELb0EEENS1_36VarlenDynamicPersistentTileSchedulerILi64ELi64ELi256ELi128ELb1ELb1ELb1ELb0ELb1ELb1EEEEEEEEEvNT_6ParamsE,@function
        .size           _ZN7cutlass13device_kernelIN5flash11enable_sm90INS1_16FlashAttnFwdSm90INS1_25CollectiveMainloopFwdSm90ILi2EN4cute5tupleIJNS5_1CILi1EEES8_S8_EEENS6_IJNS7_ILi64EEESA_SA_EEELi512ENS_6half_tEfNS_4arch4Sm90ELb0ELb0ELb0ELb1ELb0ELb1ELb0ELb0ELb0ELb1ELb1ELb0EEENS1_21CollectiveEpilogueFwdINS6_IJSA_NS7_ILi512EEESA_EEES9_SC_SE_Li256ELb1ELb1ELb1ELb0EEENS1_36VarlenDynamicPersistentTileSchedulerILi64ELi64ELi256ELi128ELb1ELb1ELb1ELb0ELb1ELb1EEEEEEEEEvNT_6ParamsE,(.L_x_14999 - _ZN7cutlass13device_kernelIN5flash11enable_sm90INS1_16FlashAttnFwdSm90INS1_25CollectiveMainloopFwdSm90ILi2EN4cute5tupleIJNS5_1CILi1EEES8_S8_EEENS6_IJNS7_ILi64EEESA_SA_EEELi512ENS_6half_tEfNS_4arch4Sm90ELb0ELb0ELb0ELb1ELb0ELb1ELb0ELb0ELb0ELb1ELb1ELb0EEENS1_21CollectiveEpilogueFwdINS6_IJSA_NS7_ILi512EEESA_EEES9_SC_SE_Li256ELb1ELb1ELb1ELb0EEENS1_36VarlenDynamicPersistentTileSchedulerILi64ELi64ELi256ELi128ELb1ELb1ELb1ELb0ELb1ELb1EEEEEEEEEvNT_6ParamsE)
        .other          _ZN7cutlass13device_kernelIN5flash11enable_sm90INS1_16FlashAttnFwdSm90INS1_25CollectiveMainloopFwdSm90ILi2EN4cute5tupleIJNS5_1CILi1EEES8_S8_EEENS6_IJNS7_ILi64EEESA_SA_EEELi512ENS_6half_tEfNS_4arch4Sm90ELb0ELb0ELb0ELb1ELb0ELb1ELb0ELb0ELb0ELb1ELb1ELb0EEENS1_21CollectiveEpilogueFwdINS6_IJSA_NS7_ILi512EEESA_EEES9_SC_SE_Li256ELb1ELb1ELb1ELb0EEENS1_36VarlenDynamicPersistentTileSchedulerILi64ELi64ELi256ELi128ELb1ELb1ELb1ELb0ELb1ELb1EEEEEEEEEvNT_6ParamsE,@"STO_CUDA_ENTRY STV_DEFAULT"
_ZN7cutlass13device_kernelIN5flash11enable_sm90INS1_16FlashAttnFwdSm90INS1_25CollectiveMainloopFwdSm90ILi2EN4cute5tupleIJNS5_1CILi1EEES8_S8_EEENS6_IJNS7_ILi64EEESA_SA_EEELi512ENS_6half_tEfNS_4arch4Sm90ELb0ELb0ELb0ELb1ELb0ELb1ELb0ELb0ELb0ELb1ELb1ELb0EEENS1_21CollectiveEpilogueFwdINS6_IJSA_NS7_ILi512EEESA_EEES9_SC_SE_Li256ELb1ELb1ELb1ELb0EEENS1_36VarlenDynamicPersistentTileSchedulerILi64ELi64ELi256ELi128ELb1ELb1ELb1ELb0ELb1ELb1EEEEEEEEEvNT_6ParamsE:
        /* <DEDUP_REMOVED lines=24> */
.L_x_3627:
[----:B------:R-:W-:Y:S05]  /*0180*/  BSYNC B0 ;  /* 0x0000000000007941 */ /* 0x000fea0003800000 */
.L_x_3626:
        /* <DEDUP_REMOVED lines=37> */
.L_x_3628:
        /* <DEDUP_REMOVED lines=22> */
.L_x_3629:
        /* <DEDUP_REMOVED lines=18> */
.L_x_3630:
        /* <DEDUP_REMOVED lines=22> */
.L_x_3631:
        /* <DEDUP_REMOVED lines=22> */
.L_x_3632:
[----:B------:R-:W-:Y:S01]  /*0920*/  PLOP3.LUT P0, PT, PT, PT, UP0, 0x80, 0x0 ;  /* 0x000000000000781c */ /* 0x000fe20003f0f008 */
[----:B------:R-:W-:Y:S01]  /*0930*/  UMOV UR36, 0x1 ;  /* 0x0000000100247882 */ /* 0x000fe20000000000 */
[----:B------:R-:W-:Y:S01]  /*0940*/  NOP ;  /* 0x0000000000007918 */ /* 0x000fe20000000000 */
[----:B------:R-:W-:Y:S01]  /*0950*/  USEL UR36, UR36, 0x2, !UP0 ;  /* 0x0000000224247887 */ /* 0x000fe2000c000000 */
[----:B------:R-:W-:Y:S01]  /*0960*/  BSSY B9, `(.L_x_3633) ;  /* 0x0001a0d000097945 */ /* 0x000fe20003800000 */
[----:B------:R-:W-:Y:S01]  /*0970*/  ULDC.64 UR42, c[0x0][0x208] ;  /* 0x00008200002a7ab9 */ /* 0x000fe20000000a00 */
[----:B012-4-:R-:W-:Y:S07]  /*0980*/  BAR.SYNC.DEFER_BLOCKING 0x0 ;  /* 0x0000000000007b1d */ /* 0x017fee0000010000 */
[----:B------:R-:W-:Y:S05]  /*0990*/  @!P0 BRA `(.L_x_3634) ;  /* 0x0000011000088947 */ /* 0x000fea0003800000 */
.L_x_3635:
[----:B------:R-:W-:-:S08]  /*09a0*/  NOP ;  /* 0x0000000000007918 */ /* 0x000fd00000000000 */
[----:B------:R-:W0:Y:S02]  /*09b0*/  USETMAXREG.TRY_ALLOC.CTAPOOL UP0, 0xf0 ;  /* 0x000000f0000079c8 */ /* 0x000e240008000600 */
[----:B0-----:R-:W-:-:S13]  /*09c0*/  PLOP3.LUT P0, PT, PT, PT, UP0, 0x80, 0x0 ;  /* 0x000000000000781c */ /* 0x001fda0003f0f008 */
[----:B------:R-:W-:Y:S05]  /*09d0*/  @!P0 BRA `(.L_x_3635) ;  /* 0xfffffffc00f08947 */ /* 0x000fea000383ffff */
[----:B------:R-:W-:Y:S01]  /*09e0*/  ISETP.NE.AND P0, PT, R2, 0x1, PT ;  /* 0x000000010200780c */ /* 0x000fe20003f05270 */
[----:B------:R-:W0:Y:S01]  /*09f0*/  S2UR UR5, SR_CgaCtaId ;  /* 0x00000000000579c3 */ /* 0x000e220000008800 */
[----:B------:R-:W-:-:S11]  /*0a00*/  UMOV UR4, 0x400 ;  /* 0x0000040000047882 */ /* 0x000fd60000000000 */
[----:B------:R-:W-:Y:S06]  /*0a10*/  @!P0 BAR.ARV 0x8, 0x100 ;  /* 0x0204000000008b1d */ /* 0x000fec0000002000 */
[----:B------:R-:W-:Y:S01]  /*0a20*/  ISETP.GE.U32.AND P0, PT, R6, 0x100, PT ;  /* 0x000001000600780c */ /* 0x000fe20003f06070 */
[----:B0-----:R-:W-:-:S06]  /*0a30*/  ULEA UR4, UR5, UR4, 0x18 ;  /* 0x0000000405047291 */ /* 0x001fcc000f8ec03f */
[----:B------:R-:W-:-:S06]  /*0a40*/  IMAD.U32 R2, RZ, RZ, UR4 ;  /* 0x00000004ff027e24 */ /* 0x000fcc000f8e00ff */
[----:B------:R-:W-:Y:S06]  /*0a50*/  @P0 BAR.ARV 0xf, 0x100 ;  /* 0x03c4000000000b1d */ /* 0x000fec0000002000 */
[----:B------:R-:W-:Y:S02]  /*0a60*/  ULDC UR4, c[0x0][0xc3c] ;  /* 0x00030f0000047ab9 */ /* 0x000fe40000000800 */
[----:B------:R-:W-:Y:S06]  /*0a70*/  BAR.SYNC.DEFER_BLOCKING 0x5, 0x180 ;  /* 0x0146000000007b1d */ /* 0x000fec0000010000 */
[----:B------:R-:W0:Y:S02]  /*0a80*/  LDS.128 R152, [R2+0x28cd0] ;  /* 0x028cd00002987984 */ /* 0x000e240000000c00 */
[----:B------:R-:W-:Y:S06]  /*0a90*/  BAR.ARV 0x4, 0x180 ;  /* 0x0106000000007b1d */ /* 0x000fec0000002000 */
[----:B0-----:R-:W-:-:S13]  /*0aa0*/  ISETP.GE.AND P0, PT, R155, UR4, PT ;  /* 0x000000049b007c0c */ /* 0x001fda000bf06270 */
[----:B------:R-:W-:Y:S05]  /*0ab0*/  @P0 BRA `(.L_x_3636) ;  /* 0x0000019c00dc0947 */ /* 0x000fea0003800000 */
[----:B------:R-:W-:Y:S01]  /*0ac0*/  VIADD R6, R6, 0xffffff80 ;  /* 0xffffff8006067836 */ /* 0x000fe20000000000 */
[----:B------:R-:W-:Y:S01]  /*0ad0*/  CS2R R18, SRZ ;  /* 0x0000000000127805 */ /* 0x000fe2000001ff00 */
[----:B------:R-:W-:Y:S01]  /*0ae0*/  IMAD.MOV.U32 R196, RZ, RZ, 0x20 ;  /* 0x00000020ffc47424 */ /* 0x000fe200078e00ff */
[----:B------:R-:W-:Y:S01]  /*0af0*/  ULOP3.LUT UR37, UR36, 0x1, URZ, 0xfc, !UPT ;  /* 0x0000000124257892 */ /* 0x000fe2000f8efc3f */
[----:B------:R-:W-:Y:S01]  /*0b00*/  IMAD.MOV.U32 R209, RZ, RZ, RZ ;  /* 0x000000ffffd17224 */ /* 0x000fe200078e00ff */
[----:B------:R-:W-:Y:S01]  /*0b10*/  SHF.R.S32.HI R3, RZ, 0x1f, R6 ;  /* 0x0000001fff037819 */ /* 0x000fe20000011406 */
[----:B------:R-:W-:Y:S02]  /*0b20*/  IMAD.MOV.U32 R186, RZ, RZ, RZ ;  /* 0x000000ffffba7224 */ /* 0x000fe400078e00ff */
[----:B------:R-:W-:Y:S01]  /*0b30*/  IMAD.MOV.U32 R22, RZ, RZ, RZ ;  /* 0x000000ffff167224 */ /* 0x000fe200078e00ff */
[CC--:B------:R-:W-:Y:S02]  /*0b40*/  LEA.HI R4, R3.reuse, R6.reuse, RZ, 0x4 ;  /* 0x0000000603047211 */ /* 0x0c0fe400078f20ff */
[----:B------:R-:W-:-:S02]  /*0b50*/  LEA.HI R5, R3, R6, RZ, 0x5 ;  /* 0x0000000603057211 */ /* 0x000fc400078f28ff */
[CC--:B------:R-:W-:Y:S02]  /*0b60*/  LEA.HI R0, R3.reuse, R6.reuse, RZ, 0x7 ;  /* 0x0000000603007211 */ /* 0x0c0fe400078f38ff */
[CC--:B------:R-:W-:Y:S02]  /*0b70*/  LEA.HI R13, R3.reuse, R6.reuse, RZ, 0x2 ;  /* 0x00000006030d7211 */ /* 0x0c0fe400078f10ff */
[----:B------:R-:W-:Y:S02]  /*0b80*/  LEA.HI R3, R3, R6, RZ, 0x3 ;  /* 0x0000000603037211 */ /* 0x000fe400078f18ff */
[----:B------:R-:W-:Y:S02]  /*0b90*/  SHF.R.S32.HI R7, RZ, 0x4, R4 ;  /* 0x00000004ff077819 */ /* 0x000fe40000011404 */
[--C-:B------:R-:W-:Y:S02]  /*0ba0*/  SHF.R.S32.HI R193, RZ, 0x5, R5.reuse ;  /* 0x00000005ffc17819 */ /* 0x100fe40000011405 */
[----:B------:R-:W-:-:S02]  /*0bb0*/  SHF.R.S32.HI R12, RZ, 0x1f, R5 ;  /* 0x0000001fff0c7819 */ /* 0x000fc40000011405 */
[C---:B------:R-:W-:Y:S02]  /*0bc0*/  LOP3.LUT R5, R4.reuse, 0xfffffff0, RZ, 0xc0, !PT ;  /* 0xfffffff004057812 */ /* 0x040fe400078ec0ff */
[----:B------:R-:W-:Y:S02]  /*0bd0*/  LOP3.LUT R11, R3, 0xfffffff8, RZ, 0xc0, !PT ;  /* 0xfffffff8030b7812 */ /* 0x000fe400078ec0ff */
[----:B------:R-:W-:Y:S01]  /*0be0*/  LEA.HI R4, R4, R7, RZ, 0x1 ;  /* 0x0000000704047211 */ /* 0x000fe200078f08ff */
[----:B------:R-:W-:Y:S01]  /*0bf0*/  IMAD.IADD R8, R6, 0x1, -R5 ;  /* 0x0000000106087824 */ /* 0x000fe200078e0a05 */
[----:B------:R-:W-:Y:S01]  /*0c00*/  LOP3.LUT R3, R0, 0xffffff80, RZ, 0xc0, !PT ;  /* 0xffffff8000037812 */ /* 0x000fe200078ec0ff */
[----:B------:R-:W-:Y:S01]  /*0c10*/  IMAD.IADD R187, R6, 0x1, -R11 ;  /* 0x0000000106bb7824 */ /* 0x000fe200078e0a0b */
[----:B------:R-:W-:Y:S02]  /*0c20*/  LOP3.LUT R4, R4, 0x1ffffffe, RZ, 0xc0, !PT ;  /* 0x1ffffffe04047812 */ /* 0x000fe400078ec0ff */
[----:B------:R-:W-:Y:S01]  /*0c30*/  LOP3.LUT R9, R13, 0xfffffffc, RZ, 0xc0, !PT ;  /* 0xfffffffc0d097812 */ /* 0x000fe200078ec0ff */
[----:B------:R-:W-:Y:S01]  /*0c40*/  IMAD.IADD R3, R6, 0x1, -R3 ;  /* 0x0000000106037824 */ /* 0x000fe200078e0a03 */
[----:B------:R-:W-:Y:S01]  /*0c50*/  LEA.HI R12, R12, R193, RZ, 0x2 ;  /* 0x000000c10c0c7211 */ /* 0x000fe200078f10ff */
[----:B------:R-:W-:Y:S01]  /*0c60*/  IMAD.IADD R10, R7, 0x1, -R4 ;  /* 0x00000001070a7824 */ /* 0x000fe200078e0a04 */
[----:B------:R-:W-:Y:S01]  /*0c70*/  SHF.R.S32.HI R5, RZ, 0x1f, R8 ;  /* 0x0000001fff057819 */ /* 0x000fe20000011408 */
[----:B------:R-:W-:Y:S01]  /*0c80*/  IMAD.IADD R184, R6, 0x1, -R9 ;  /* 0x0000000106b87824 */ /* 0x000fe200078e0a09 */
[----:B------:R-:W-:Y:S01]  /*0c90*/  SHF.R.S32.HI R4, RZ, 0x1f, R3 ;  /* 0x0000001fff047819 */ /* 0x000fe20000011403 */
[----:B------:R-:W-:Y:S01]  /*0ca0*/  IMAD.SHL.U32 R10, R10, 0x8, RZ ;  /* 0x000000080a0a7824 */ /* 0x000fe200078e00ff */
[----:B------:R-:W-:Y:S01]  /*0cb0*/  SHF.R.S32.HI R20, RZ, 0x7, R0 ;  /* 0x00000007ff147819 */ /* 0x000fe20000011400 */
[----:B------:R-:W-:Y:S01]  /*0cc0*/  IMAD.SHL.U32 R16, R184, 0x8, RZ ;  /* 0x00000008b8107824 */ /* 0x000fe200078e00ff */
[----:B------:R-:W-:Y:S01]  /*0cd0*/  LOP3.LUT R12, R12, 0x3ffffc, RZ, 0xc0, !PT ;  /* 0x003ffffc0c0c7812 */ /* 0x000fe200078ec0ff */
[----:B------:R-:W-:Y:S01]  /*0ce0*/  IMAD.SHL.U32 R187, R187, 0x8, RZ ;  /* 0x00000008bbbb7824 */ /* 0x000fe200078e00ff */
[----:B------:R-:W-:Y:S01]  /*0cf0*/  LEA.HI R9, R5, R8, RZ, 0x3 ;  /* 0x0000000805097211 */ /* 0x000fe200078f18ff */
[----:B------:R-:W-:Y:S01]  /*0d00*/  IMAD R15, R20, 0x100, R8 ;  /* 0x00000100140f7824 */ /* 0x000fe200078e0208 */
[-C--:B------:R-:W-:Y:S01]  /*0d10*/  LEA.HI R5, R4, R3.reuse, RZ, 0x2 ;  /* 0x0000000304057211 */ /* 0x080fe200078f10ff */
[----:B------:R-:W-:Y:S01]  /*0d20*/  IMAD.IADD R12, R193, 0x1, -R12 ;  /* 0x00000001c10c7824 */ /* 0x000fe200078e0a0c */
[C---:B------:R-:W-:Y:S01]  /*0d30*/  LOP3.LUT R11, R9.reuse, 0xfffffff8, RZ, 0xc0, !PT ;  /* 0xfffffff8090b7812 */ /* 0x040fe200078ec0ff */
[----:B------:R-:W-:Y:S01]  /*0d40*/  IMAD.SHL.U32 R9, R9, 0x40, RZ ;  /* 0x0000004009097824 */ /* 0x000fe200078e00ff */
[----:B------:R-:W-:Y:S01]  /*0d50*/  SHF.R.S32.HI R23, RZ, 0x2, R13 ;  /* 0x00000002ff177819 */ /* 0x000fe2000001140d */
[----:B------:R-:W-:Y:S01]  /*0d60*/  IMAD R15, R12, 0x10, R15 ;  /* 0x000000100c0f7824 */ /* 0x000fe200078e020f */
[----:B------:R-:W-:Y:S01]  /*0d70*/  SHF.R.S32.HI R6, RZ, 0x2, R5 ;  /* 0x00000002ff067819 */ /* 0x000fe20000011405 */
[----:B------:R-:W-:Y:S01]  /*0d80*/  IMAD.IADD R11, R8, 0x1, -R11 ;  /* 0x00000001080b7824 */ /* 0x000fe200078e0a0b */
[----:B------:R-:W-:Y:S01]  /*0d90*/  SHF.R.S32.HI R7, RZ, 0x1f, R5 ;  /* 0x0000001fff077819 */ /* 0x000fe20000011405 */
[----:B------:R-:W-:Y:S01]  /*0da0*/  VIADD R12, R23, 0x20 ;  /* 0x00000020170c7836 */ /* 0x000fe20000000000 */
[----:B------:R-:W-:Y:S01]  /*0db0*/  LOP3.LUT R8, R5, 0x7ffffffc, RZ, 0xc0, !PT ;  /* 0x7ffffffc05087812 */ /* 0x000fe200078ec0ff */
[----:B------:R-:W-:Y:S01]  /*0dc0*/  STL [R1+0x24], R20 ;  /* 0x0000241401007387 */ /* 0x000fe20000100800 */
[----:B------:R-:W-:Y:S01]  /*0dd0*/  LEA.HI R7, R7, R6, RZ, 0x3 ;  /* 0x0000000607077211 */ /* 0x000fe200078f18ff */
[----:B------:R-:W-:Y:S01]  /*0de0*/  VIADD R207, R187, 0x80 ;  /* 0x00000080bbcf7836 */ /* 0x000fe20000000000 */
[----:B------:R-:W-:Y:S01]  /*0df0*/  SHF.R.S32.HI R5, RZ, 0x1f, R12 ;  /* 0x0000001fff057819 */ /* 0x000fe2000001140c */
[----:B------:R-:W-:Y:S01]  /*0e00*/  IMAD.IADD R8, R3, 0x1, -R8 ;  /* 0x0000000103087824 */ /* 0x000fe200078e0a08 */
[----:B------:R-:W-:Y:S01]  /*0e10*/  LOP3.LUT R7, R7, 0xfffffff8, RZ, 0xc0, !PT ;  /* 0xfffffff807077812 */ /* 0x000fe200078ec0ff */
[----:B------:R-:W-:Y:S01]  /*0e20*/  VIADD R205, R187, 0x100 ;  /* 0x00000100bbcd7836 */ /* 0x000fe20000000000 */
[----:B------:R-:W-:Y:S01]  /*0e30*/  LEA.HI R4, R4, R3, RZ, 0x5 ;  /* 0x0000000304047211 */ /* 0x000fe200078f28ff */
[----:B------:R-:W-:Y:S01]  /*0e40*/  IMAD.SHL.U32 R3, R11, 0x40, RZ ;  /* 0x000000400b037824 */ /* 0x000fe200078e00ff */
[----:B------:R-:W-:Y:S01]  /*0e50*/  LEA.HI R14, R5, R12, RZ, 0x3 ;  /* 0x0000000c050e7211 */ /* 0x000fe200078f18ff */
[----:B------:R-:W-:Y:S01]  /*0e60*/  IMAD.IADD R7, R6, 0x1, -R7 ;  /* 0x0000000106077824 */ /* 0x000fe200078e0a07 */
[----:B------:R-:W-:Y:S01]  /*0e70*/  SHF.R.S32.HI R4, RZ, 0x5, R4 ;  /* 0x00000005ff047819 */ /* 0x000fe20000011404 */
[----:B------:R-:W-:Y:S01]  /*0e80*/  IMAD.SHL.U32 R12, R12, 0x40, RZ ;  /* 0x000000400c0c7824 */ /* 0x000fe200078e00ff */
[----:B------:R-:W-:Y:S01]  /*0e90*/  LOP3.LUT R3, R3, 0x1c0, RZ, 0xc0, !PT ;  /* 0x000001c003037812 */ /* 0x000fe200078ec0ff */
[--C-:B------:R-:W-:Y:S01]  /*0ea0*/  IMAD.U32 R6, R15, 0x40, R10.reuse ;  /* 0x000000400f067824 */ /* 0x100fe200078e000a */
[----:B------:R-:W-:Y:S01]  /*0eb0*/  LEA.HI R0, R0, R20, RZ, 0x1 ;  /* 0x0000001400007211 */ /* 0x000fe200078f08ff */
[----:B------:R-:W-:Y:S01]  /*0ec0*/  IMAD.SHL.U32 R14, R14, 0x40, RZ ;  /* 0x000000400e0e7824 */ /* 0x000fe200078e00ff */
[----:B------:R-:W-:Y:S01]  /*0ed0*/  LOP3.LUT R5, R12, 0x1c0, RZ, 0xc0, !PT ;  /* 0x000001c00c057812 */ /* 0x000fe200078ec0ff */
[----:B------:R-:W-:Y:S01]  /*0ee0*/  IMAD R190, R4, 0x10, R7 ;  /* 0x0000001004be7824 */ /* 0x000fe200078e0207 */
[----:B------:R-:W-:Y:S01]  /*0ef0*/  LOP3.LUT R10, R3, 0x8, R10, 0xf8, !PT ;  /* 0x00000008030a7812 */ /* 0x000fe200078ef80a */
[----:B------:R0:W-:Y:S01]  /*0f00*/  STL [R1+0x70], R6 ;  /* 0x0000700601007387 */ /* 0x0001e20000100800 */
[----:B------:R-:W-:Y:S01]  /*0f10*/  SHF.R.U32.HI R3, RZ, 0x3, R3 ;  /* 0x00000003ff037819 */ /* 0x000fe20000011603 */
[C---:B------:R-:W-:Y:S01]  /*0f20*/  VIADD R204, R187.reuse, 0x140 ;  /* 0x00000140bbcc7836 */ /* 0x040fe20000000000 */
[----:B------:R-:W-:Y:S01]  /*0f30*/  SHF.R.S32.HI R4, RZ, 0x1f, R13 ;  /* 0x0000001fff047819 */ /* 0x000fe2000001140d */
[C---:B------:R-:W-:Y:S01]  /*0f40*/  VIADD R208, R187.reuse, 0x40 ;  /* 0x00000040bbd07836 */ /* 0x040fe20000000000 */
[----:B------:R-:W-:Y:S01]  /*0f50*/  LOP3.LUT R0, R0, 0xfffffe, RZ, 0xc0, !PT ;  /* 0x00fffffe00007812 */ /* 0x000fe200078ec0ff */
[----:B------:R-:W-:Y:S01]  /*0f60*/  VIADD R206, R187, 0xc0 ;  /* 0x000000c0bbce7836 */ /* 0x000fe20000000000 */
[----:B------:R-:W-:-:S02]  /*0f70*/  SHF.R.U32.HI R12, RZ, 0x3, R5 ;  /* 0x00000003ff0c7819 */ /* 0x000fc40000011605 */
[----:B------:R-:W-:Y:S01]  /*0f80*/  LOP3.LUT R5, R5, 0x38, R16, 0xf8, !PT ;  /* 0x0000003805057812 */ /* 0x000fe200078ef810 */
[----:B------:R-:W-:Y:S01]  /*0f90*/  IMAD.IADD R0, R20, 0x1, -R0 ;  /* 0x0000000114007824 */ /* 0x000fe200078e0a00 */
[----:B0-----:R-:W-:Y:S02]  /*0fa0*/  LOP3.LUT R6, R9, 0x7ffffe00, RZ, 0xc0, !PT ;  /* 0x7ffffe0009067812 */ /* 0x001fe400078ec0ff */
[----:B------:R-:W-:Y:S02]  /*0fb0*/  LOP3.LUT R14, R14, 0xfffffe00, RZ, 0xc0, !PT ;  /* 0xfffffe000e0e7812 */ /* 0x000fe400078ec0ff */
[----:B------:R-:W-:Y:S01]  /*0fc0*/  LOP3.LUT R3, R10, R3, RZ, 0x3c, !PT ;  /* 0x000000030a037212 */ /* 0x000fe200078e3cff */
[----:B------:R-:W-:Y:S01]  /*0fd0*/  IMAD R6, R193, 0x400, R6 ;  /* 0x00000400c1067824 */ /* 0x000fe200078e0206 */
[----:B------:R-:W-:Y:S02]  /*0fe0*/  LEA.HI R4, R4, R23, RZ, 0x3 ;  /* 0x0000001704047211 */ /* 0x000fe400078f18ff */
[----:B------:R-:W-:Y:S01]  /*0ff0*/  LOP3.LUT R9, R14, R5, R12, 0xf6, !PT ;  /* 0x000000050e097212 */ /* 0x000fe200078ef60c */
[----:B------:R-:W-:Y:S01]  /*1000*/  IMAD.IADD R3, R6, 0x1, R3 ;  /* 0x0000000106037824 */ /* 0x000fe200078e0203 */
[----:B------:R-:W-:Y:S01]  /*1010*/  LOP3.LUT R4, R4, 0xfffffff8, RZ, 0xc0, !PT ;  /* 0xfffffff804047812 */ /* 0x000fe200078ec0ff */
[----:B------:R-:W-:Y:S01]  /*1020*/  IMAD.SHL.U32 R6, R0, 0x100, RZ ;  /* 0x0000010000067824 */ /* 0x000fe200078e00ff */
[----:B------:R-:W-:Y:S01]  /*1030*/  LEA.HI R5, R184, R184, RZ, 0x1 ;  /* 0x000000b8b8057211 */ /* 0x000fe200078f08ff */
[----:B------:R-:W-:Y:S01]  /*1040*/  IMAD.SHL.U32 R0, R8, 0x2, RZ ;  /* 0x0000000208007824 */ /* 0x000fe200078e00ff */
[----:B------:R-:W-:Y:S01]  /*1050*/  R2P PR, R11, 0x6 ;  /* 0x000000060b007804 */ /* 0x000fe20000000000 */
[----:B------:R-:W-:Y:S01]  /*1060*/  IMAD.IADD R188, R23, 0x1, -R4 ;  /* 0x0000000117bc7824 */ /* 0x000fe200078e0a04 */
[----:B------:R-:W-:Y:S01]  /*1070*/  LOP3.LUT R5, R5, 0x1ffffffe, RZ, 0xc0, !PT ;  /* 0x1ffffffe05057812 */ /* 0x000fe200078ec0ff */
[----:B------:R-:W-:Y:S01]  /*1080*/  IMAD.IADD R192, R0, 0x1, R6 ;  /* 0x0000000100c07824 */ /* 0x000fe200078e0206 */
[----:B------:R-:W-:Y:S01]  /*1090*/  SHF.R.S32.HI R4, RZ, 0x1f, R207 ;  /* 0x0000001fff047819 */ /* 0x000fe200000114cf */
[----:B------:R-:W-:Y:S01]  /*10a0*/  STL [R1+0x6c], R6 ;  /* 0x00006c0601007387 */ /* 0x000fe20000100800 */
[----:B------:R-:W-:Y:S01]  /*10b0*/  SHF.R.S32.HI R4, RZ, 0x1f, R205 ;  /* 0x0000001fff047819 */ /* 0x000fe200000114cd */
[----:B------:R-:W-:Y:S01]  /*10c0*/  IMAD R4, R9, 0x2, R2 ;  /* 0x0000000209047824 */ /* 0x000fe200078e0202 */
[----:B------:R-:W-:Y:S01]  /*10d0*/  SHF.R.S32.HI R7, RZ, 0x1f, R208 ;  /* 0x0000001fff077819 */ /* 0x000fe200000114d0 */
[----:B------:R-:W-:Y:S01]  /*10e0*/  IMAD.IADD R5, R184, 0x1, -R5 ;  /* 0x00000001b8057824 */ /* 0x000fe200078e0a05 */
[----:B------:R0:W-:Y:S01]  /*10f0*/  STL [R1+0x2c], R0 ;  /* 0x00002c0001007387 */ /* 0x0001e20000100800 */
[----:B------:R-:W-:Y:S01]  /*1100*/  VIADD R235, R192, 0x58 ;  /* 0x00000058c0eb7836 */ /* 0x000fe20000000000 */
[----:B------:R-:W-:Y:S01]  /*1110*/  SHF.R.S32.HI R7, RZ, 0x1f, R206 ;  /* 0x0000001fff077819 */ /* 0x000fe200000114ce */
[----:B------:R-:W-:Y:S01]  /*1120*/  IMAD R5, R5, 0x8, R190 ;  /* 0x0000000805057824 */ /* 0x000fe200078e02be */
[----:B------:R1:W-:Y:S01]  /*1130*/  STL [R1+0x64], R4 ;  /* 0x0000640401007387 */ /* 0x0003e20000100800 */
[----:B------:R-:W-:Y:S01]  /*1140*/  IMAD R194, R3, 0x2, R2 ;  /* 0x0000000203c27824 */ /* 0x000fe200078e0202 */
[----:B------:R-:W-:Y:S01]  /*1150*/  SEL R196, R196, 0xffffffe0, !P1 ;  /* 0xffffffe0c4c47807 */ /* 0x000fe20004800000 */
[C---:B------:R-:W-:Y:S01]  /*1160*/  VIADD R9, R192.reuse, 0x18 ;  /* 0x00000018c0097836 */ /* 0x040fe20000000000 */
[----:B------:R2:W-:Y:S01]  /*1170*/  STL [R1+0x68], R5 ;  /* 0x0000680501007387 */ /* 0x0005e20000100800 */
[C---:B------:R-:W-:Y:S01]  /*1180*/  VIADD R236, R192.reuse, 0x50 ;  /* 0x00000050c0ec7836 */ /* 0x040fe20000000000 */
[----:B0-----:R-:W-:Y:S01]  /*1190*/  SHF.R.S32.HI R0, RZ, 0x1f, R204 ;  /* 0x0000001fff007819 */ /* 0x001fe200000114cc */
[C---:B------:R-:W-:Y:S01]  /*11a0*/  VIADD R232, R192.reuse, 0x70 ;  /* 0x00000070c0e87836 */ /* 0x040fe20000000000 */
[----:B------:R-:W-:Y:S01]  /*11b0*/  SHF.R.S32.HI R0, RZ, 0x1f, R192 ;  /* 0x0000001fff007819 */ /* 0x000fe200000114c0 */
[----:B------:R-:W-:-:S02]  /*11c0*/  VIADD R0, R192, 0x40 ;  /* 0x00000040c0007836 */ /* 0x000fc40000000000 */
[C---:B-1----:R-:W-:Y:S02]  /*11d0*/  VIADD R4, R192.reuse, 0x38 ;  /* 0x00000038c0047836 */ /* 0x042fe40000000000 */
[C---:B------:R-:W-:Y:S01]  /*11e0*/  VIADD R6, R192.reuse, 0x30 ;  /* 0x00000030c0067836 */ /* 0x040fe20000000000 */
[----:B------:R-:W-:Y:S01]  /*11f0*/  SHF.R.S32.HI R0, RZ, 0x1f, R0 ;  /* 0x0000001fff007819 */ /* 0x000fe20000011400 */
[C---:B------:R-:W-:Y:S01]  /*1200*/  VIADD R233, R192.reuse, 0x68 ;  /* 0x00000068c0e97836 */ /* 0x040fe20000000000 */
[----:B------:R-:W-:Y:S01]  /*1210*/  SHF.R.S32.HI R4, RZ, 0x1f, R4 ;  /* 0x0000001fff047819 */ /* 0x000fe20000011404 */
[C---:B------:R-:W-:Y:S01]  /*1220*/  VIADD R229, R192.reuse, 0x88 ;  /* 0x00000088c0e57836 */ /* 0x040fe20000000000 */
[----:B------:R-:W-:Y:S01]  /*1230*/  SHF.R.S32.HI R0, RZ, 0x1f, R235 ;  /* 0x0000001fff007819 */ /* 0x000fe200000114eb */
[C---:B------:R-:W-:Y:S01]  /*1240*/  VIADD R237, R192.reuse, 0x48 ;  /* 0x00000048c0ed7836 */ /* 0x040fe20000000000 */
[----:B--2---:R-:W-:Y:S01]  /*1250*/  SHF.R.S32.HI R5, RZ, 0x1f, R9 ;  /* 0x0000001fff057819 */ /* 0x004fe20000011409 */
        /* <DEDUP_REMOVED lines=46> */
[----:B------:R-:W-:Y:S01]  /*1540*/  IMAD.SHL.U32 R184, R184, 0x4, RZ ;  /* 0x00000004b8b87824 */ /* 0x000fe200078e00ff */
[----:B------:R-:W-:Y:S01]  /*1550*/  SHF.R.S32.HI R5, RZ, 0x1f, R223 ;  /* 0x0000001fff057819 */ /* 0x000fe200000114df */
[C---:B------:R-:W-:Y:S01]  /*1560*/  @P2 VIADD R195, R197.reuse, 0xffffffc0 ;  /* 0xffffffc0c5c32836 */ /* 0x040fe20000000000 */
[----:B------:R-:W-:Y:S01]  /*1570*/  SHF.R.S32.HI R4, RZ, 0x1f, R215 ;  /* 0x0000001fff047819 */ /* 0x000fe200000114d7 */
[----:B------:R-:W-:Y:S01]  /*1580*/  IMAD.IADD R197, R197, 0x1, R196 ;  /* 0x00000001c5c57824 */ /* 0x000fe200078e02c4 */
[----:B------:R-:W-:Y:S01]  /*1590*/  SHF.R.S32.HI R3, RZ, 0x1f, R212 ;  /* 0x0000001fff037819 */ /* 0x000fe200000114d4 */
[----:B------:R-:W-:Y:S01]  /*15a0*/  VIADD R189, R184, 0x10 ;  /* 0x00000010b8bd7836 */ /* 0x000fe20000000000 */
[----:B------:R-:W-:Y:S01]  /*15b0*/  SHF.R.S32.HI R0, RZ, 0x1f, R211 ;  /* 0x0000001fff007819 */ /* 0x000fe200000114d3 */
[----:B------:R-:W-:-:S07]  /*15c0*/  IMAD.IADD R196, R196, 0x1, R195 ;  /* 0x00000001c4c47824 */ /* 0x000fce00078e02c3 */
.L_x_3764:
[----:B012---:R-:W0:Y:S01]  /*15d0*/  LDC.64 R4, c[0x0][0xc88] ;  /* 0x00032200ff047b82 */ /* 0x007e220000000a00 */
[----:B------:R-:W-:Y:S01]  /*15e0*/  ULDC.64 UR4, c[0x0][0xa28] ;  /* 0x00028a0000047ab9 */ /* 0x000fe20000000a00 */
[----:B------:R-:W-:Y:S01]  /*15f0*/  ULDC.64 UR8, c[0x0][0xa18] ;  /* 0x0002860000087ab9 */ /* 0x000fe20000000a00 */
[----:B------:R-:W-:Y:S01]  /*1600*/  ULDC.64 UR6, c[0x0][0xa08] ;  /* 0x0002820000067ab9 */ /* 0x000fe20000000a00 */
[----:B0-----:R-:W-:-:S05]  /*1610*/  IMAD.WIDE R4, R155, 0x4, R4 ;  /* 0x000000049b047825 */ /* 0x001fca00078e0204 */
[----:B------:R-:W2:Y:S01]  /*1620*/  LDG.E R199, desc[UR42][R4.64] ;  /* 0x0000002a04c77981 */ /* 0x000ea2000c1e1900 */
[----:B------:R-:W-:Y:S01]  /*1630*/  ISETP.NE.U32.AND P2, PT, RZ, UR4, PT ;  /* 0x00000004ff007c0c */ /* 0x000fe2000bf45070 */
[----:B-----5:R-:W-:Y:S01]  /*1640*/  IMAD.MOV.U32 R11, RZ, RZ, RZ ;  /* 0x000000ffff0b7224 */ /* 0x020fe200078e00ff */
[----:B------:R-:W-:Y:S01]  /*1650*/  ISETP.NE.U32.AND P1, PT, RZ, UR8, PT ;  /* 0x00000008ff007c0c */ /* 0x000fe2000bf25070 */
[----:B------:R-:W-:Y:S01]  /*1660*/  IMAD.MOV.U32 R25, RZ, RZ, RZ ;  /* 0x000000ffff197224 */ /* 0x000fe200078e00ff */
[----:B------:R-:W-:Y:S02]  /*1670*/  ISETP.NE.AND.EX P2, PT, RZ, UR5, PT, P2 ;  /* 0x00000005ff007c0c */ /* 0x000fe4000bf45320 */
[----:B------:R-:W-:Y:S02]  /*1680*/  ISETP.NE.AND.EX P1, PT, RZ, UR9, PT, P1 ;  /* 0x00000009ff007c0c */ /* 0x000fe4000bf25310 */
[----:B------:R-:W-:-:S04]  /*1690*/  ISETP.NE.U32.AND P0, PT, RZ, UR6, PT ;  /* 0x00000006ff007c0c */ /* 0x000fc8000bf05070 */
[----:B------:R-:W-:Y:S02]  /*16a0*/  ISETP.NE.AND.EX P0, PT, RZ, UR7, PT, P0 ;  /* 0x00000007ff007c0c */ /* 0x000fe4000bf05300 */
[----:B--2---:R-:W-:Y:S01]  /*16b0*/  SHF.R.S32.HI R0, RZ, 0x1f, R199 ;  /* 0x0000001fff007819 */ /* 0x004fe200000114c7 */
[C---:B------:R-:W-:Y:S02]  /*16c0*/  IMAD.SHL.U32 R202, R199.reuse, 0x4, RZ ;  /* 0x00000004c7ca7824 */ /* 0x040fe400078e00ff */
[C---:B------:R-:W-:Y:S02]  /*16d0*/  @P2 LEA R6, P3, R199.reuse, UR4, 0x2 ;  /* 0x00000004c7062c11 */ /* 0x040fe4000f8610ff */
[C-C-:B------:R-:W-:Y:S01]  /*16e0*/  SHF.L.U64.HI R203, R199.reuse, 0x2, R0.reuse ;  /* 0x00000002c7cb7819 */ /* 0x140fe20000010200 */
[----:B------:R0:W-:Y:S01]  /*16f0*/  STL [R1+0x20], R0 ;  /* 0x0000200001007387 */ /* 0x0001e20000100800 */
[----:B------:R-:W-:Y:S01]  /*1700*/  @P2 LEA.HI.X R7, R199, UR5, R0, 0x2, P3 ;  /* 0x00000005c7072c11 */ /* 0x000fe200098f1400 */
        /* <DEDUP_REMOVED lines=18> */
[----:B0-----:R-:W-:-:S02]  /*1830*/  LOP3.LUT R0, R154, 0xff0000, RZ, 0xc0, !PT ;  /* 0x00ff00009a007812 */ /* 0x001fc400078ec0ff */
[----:B------:R-:W-:Y:S01]  /*1840*/  UIMAD UR4, UR4, UR5, URZ ;  /* 0x00000005040472a4 */ /* 0x000fe2000f8e023f */
[----:B------:R-:W-:Y:S02]  /*1850*/  SHF.R.U32.HI R3, RZ, 0x8, R3 ;  /* 0x00000008ff037819 */ /* 0x000fe40000011603 */
[----:B------:R-:W-:Y:S01]  /*1860*/  ISETP.NE.AND.EX P2, PT, RZ, UR9, PT, P2 ;  /* 0x00000009ff007c0c */ /* 0x000fe2000bf45320 */
[----:B------:R-:W-:Y:S01]  /*1870*/  ULDC UR5, c[0x0][0x348] ;  /* 0x0000d20000057ab9 */ /* 0x000fe20000000800 */
[----:B------:R-:W-:Y:S01]  /*1880*/  LEA.HI R200, R0, R3, RZ, 0x10 ;  /* 0x0000000300c87211 */ /* 0x000fe200078f80ff */
[----:B------:R-:W-:Y:S01]  /*1890*/  IMAD.MOV.U32 R201, RZ, RZ, R153 ;  /* 0x000000ffffc97224 */ /* 0x000fe200078e0099 */
[----:B------:R-:W-:Y:S01]  /*18a0*/  LOP3.LUT R198, R154, 0xffff, RZ, 0xc0, !PT ;  /* 0x0000ffff9ac67812 */ /* 0x000fe200078ec0ff */
[----:B-1-3--:R-:W-:Y:S08]  /*18b0*/  @P1 BRA `(.L_x_3637) ;  /* 0x0000000000241947 */ /* 0x00aff00003800000 */
        /* <DEDUP_REMOVED lines=9> */
.L_x_3637:
[----:B------:R-:W-:Y:S02]  /*1950*/  IMAD.U32 R42, RZ, RZ, UR5 ;  /* 0x00000005ff2a7e24 */ /* 0x000fe4000f8e00ff */
[----:B------:R-:W-:Y:S01]  /*1960*/  IMAD.U32 R24, RZ, RZ, UR4 ;  /* 0x00000004ff187e24 */ /* 0x000fe2000f8e00ff */
[----:B------:R-:W-:Y:S06]  /*1970*/  @!P2 BRA `(.L_x_3638) ;  /* 0x000000000010a947 */ /* 0x000fec0003800000 */
[----:B------:R-:W-:-:S04]  /*1980*/  IADD3 R4, P0, R202, UR8, RZ ;  /* 0x00000008ca047c10 */ /* 0x000fc8000ff1e0ff */
[----:B------:R-:W-:-:S05]  /*1990*/  IADD3.X R5, R203, UR9, RZ, P0, !PT ;  /* 0x00000009cb057c10 */ /* 0x000fca00087fe4ff */
[----:B------:R0:W5:Y:S01]  /*19a0*/  LDG.E R24, desc[UR42][R4.64] ;  /* 0x0000002a04187981 */ /* 0x000162000c1e1900 */
[----:B------:R-:W-:Y:S05]  /*19b0*/  BRA `(.L_x_3639) ;  /* 0x0000000000107947 */ /* 0x000fea0003800000 */
.L_x_3638:
[----:B------:R-:W-:Y:S05]  /*19c0*/  @!P0 BRA `(.L_x_3639) ;  /* 0x00000000000c8947 */ /* 0x000fea0003800000 */
[----:B------:R-:W2:Y:S04]  /*19d0*/  LDG.E R3, desc[UR42][R4.64] ;  /* 0x0000002a04037981 */ /* 0x000ea8000c1e1900 */
[----:B------:R-:W2:Y:S02]  /*19e0*/  LDG.E R24, desc[UR42][R4.64+0x4] ;  /* 0x0000042a04187981 */ /* 0x000ea4000c1e1900 */
[----:B--2---:R-:W-:-:S07]  /*19f0*/  IMAD.IADD R24, R24, 0x1, -R3 ;  /* 0x0000000118187824 */ /* 0x004fce00078e0a03 */
.L_x_3639:
        /* <DEDUP_REMOVED lines=9> */
[----:B------:R0:W3:Y:S01]  /*1a90*/  @P0 LDG.E R3, desc[UR42][R4.64+0x4] ;  /* 0x0000042a04030981 */ /* 0x0000e2000c1e1900 */
[----:B------:R-:W-:Y:S01]  /*1aa0*/  ISETP.NE.AND.EX P1, PT, RZ, UR5, PT, P1 ;  /* 0x00000005ff007c0c */ /* 0x000fe2000bf25310 */
[----:B-----5:R-:W-:-:S12]  /*1ab0*/  IMAD.MOV.U32 R154, RZ, RZ, R24 ;  /* 0x000000ffff9a7224 */ /* 0x020fd800078e0018 */
[----:B------:R-:W-:-:S04]  /*1ac0*/  @P1 IADD3 R6, P2, R202, UR4, RZ ;  /* 0x00000004ca061c10 */ /* 0x000fc8000ff5e0ff */
[----:B------:R-:W-:-:S05]  /*1ad0*/  @P1 IADD3.X R7, R203, UR5, RZ, P2, !PT ;  /* 0x00000005cb071c10 */ /* 0x000fca00097fe4ff */
[----:B------:R1:W5:Y:S01]  /*1ae0*/  @P1 LDG.E R154, desc[UR42][R6.64] ;  /* 0x0000002a069a1981 */ /* 0x000362000c1e1900 */
[----:B------:R-:W-:Y:S01]  /*1af0*/  IMAD.IADD R11, R24, 0x1, -R11 ;  /* 0x00000001180b7824 */ /* 0x000fe200078e0a0b */
[----:B------:R-:W-:Y:S01]  /*1b00*/  BSSY B0, `(.L_x_3640) ;  /* 0x000002b000007945 */ /* 0x000fe20003800000 */
[----:B------:R-:W-:Y:S01]  /*1b10*/  LOP3.LUT R210, R200, 0xff, RZ, 0xc0, !PT ;  /* 0x000000ffc8d27812 */ /* 0x000fe200078ec0ff */
[----:B0-----:R-:W-:Y:S01]  /*1b20*/  IMAD.MOV.U32 R5, RZ, RZ, RZ ;  /* 0x000000ffff057224 */ /* 0x001fe200078e00ff */
[----:B------:R-:W-:Y:S02]  /*1b30*/  SHF.R.U32.HI R200, RZ, 0x10, R200 ;  /* 0x00000010ffc87819 */ /* 0x000fe400000116c8 */
[----:B--2---:R-:W-:Y:S01]  /*1b40*/  LOP3.LUT R8, R8, 0xfffffffb, RZ, 0xc0, !PT ;  /* 0xfffffffb08087812 */ /* 0x004fe200078ec0ff */
[----:B---3--:R-:W-:-:S04]  /*1b50*/  @P0 IMAD.IADD R42, R3, 0x1, -R0 ;  /* 0x00000001032a0824 */ /* 0x008fc800078e0a00 */
[----:B------:R-:W-:-:S04]  /*1b60*/  IMAD.IADD R152, R11, 0x1, R42 ;  /* 0x000000010b987824 */ /* 0x000fc800078e022a */
[C---:B------:R-:W-:Y:S01]  /*1b70*/  VIADD R0, R152.reuse, 0x3f ;  /* 0x0000003f98007836 */ /* 0x040fe20000000000 */
[----:B------:R-:W-:-:S04]  /*1b80*/  ISETP.GE.AND P3, PT, R152, 0x1, PT ;  /* 0x000000019800780c */ /* 0x000fc80003f66270 */
[----:B------:R-:W-:-:S04]  /*1b90*/  SHF.R.S32.HI R3, RZ, 0x1f, R0 ;  /* 0x0000001fff037819 */ /* 0x000fc80000011400 */
[----:B------:R-:W-:-:S04]  /*1ba0*/  LEA.HI R3, R3, R0, RZ, 0x6 ;  /* 0x0000000003037211 */ /* 0x000fc800078f30ff */
[----:B------:R-:W-:Y:S02]  /*1bb0*/  SHF.R.S32.HI R168, RZ, 0x6, R3 ;  /* 0x00000006ffa87819 */ /* 0x000fe40000011403 */
[----:B------:R-:W-:-:S05]  /*1bc0*/  @P3 LOP3.LUT R8, R8, 0x4, RZ, 0xfc, !PT ;  /* 0x0000000408083812 */ /* 0x000fca00078efcff */
[----:B------:R1:W-:Y:S01]  /*1bd0*/  STL [R1+0x28], R8 ;  /* 0x0000280801007387 */ /* 0x0003e20000100800 */
[----:B------:R-:W-:Y:S05]  /*1be0*/  @!P3 BRA `(.L_x_3641) ;  /* 0x000000000070b947 */ /* 0x000fea0003800000 */
[----:B------:R-:W-:Y:S01]  /*1bf0*/  ISETP.NE.AND P0, PT, R200, RZ, PT ;  /* 0x000000ffc800720c */ /* 0x000fe20003f05270 */
[----:B------:R-:W-:-:S03]  /*1c00*/  ULDC UR4, c[0x0][0x9f0] ;  /* 0x00027c0000047ab9 */ /* 0x000fc60000000800 */
[----:B------:R-:W-:-:S04]  /*1c10*/  SEL R9, R200, UR4, P0 ;  /* 0x00000004c8097c07 */ /* 0x000fc80008000000 */
[-C--:B-1----:R-:W-:Y:S02]  /*1c20*/  IABS R6, R9.reuse ;  /* 0x0000000900067213 */ /* 0x082fe40000000000 */
        /* <DEDUP_REMOVED lines=24> */
.L_x_3641:
[----:B------:R-:W-:Y:S05]  /*1db0*/  BSYNC B0 ;  /* 0x0000000000007941 */ /* 0x000fea0003800000 */
.L_x_3640:
[----:B------:R-:W-:-:S05]  /*1dc0*/  IMAD R0, R210, R5, RZ ;  /* 0x00000005d2007224 */ /* 0x000fca00078e02ff */
[C---:B------:R-:W-:Y:S01]  /*1dd0*/  VIADDMNMX R5, R0.reuse, R5, R168, PT ;  /* 0x0000000500057246 */ /* 0x040fe200038001a8 */
[----:B------:R-:W-:-:S04]  /*1de0*/  IMAD R0, R0, 0x40, -R11 ;  /* 0x0000004000007824 */ /* 0x000fc800078e0a0b */
        /* <DEDUP_REMOVED lines=9> */
[----:B------:R-:W-:Y:S02]  /*1e80*/  @P0 SHF.R.S32.HI R40, RZ, 0x6, R0 ;  /* 0x00000006ff280819 */ /* 0x000fe40000011400 */
[----:B------:R-:W-:Y:S02]  /*1e90*/  PLOP3.LUT P0, PT, PT, PT, PT, 0x80, 0x0 ;  /* 0x000000000000781c */ /* 0x000fe40003f0f070 */
        /* <DEDUP_REMOVED lines=9> */
[----:B------:R-:W-:Y:S02]  /*1f30*/  IMAD.U32 R4, RZ, RZ, UR4 ;  /* 0x00000004ff047e24 */ /* 0x000fe4000f8e00ff */
[----:B------:R-:W-:Y:S01]  /*1f40*/  IMAD.U32 R5, RZ, RZ, UR5 ;  /* 0x00000005ff057e24 */ /* 0x000fe2000f8e00ff */
[----:B------:R-:W0:Y:S01]  /*1f50*/  LDC.64 R14, c[0x4][R14] ;  /* 0x010000000e0e7b82 */ /* 0x000e220000000a00 */
[----:B------:R-:W-:Y:S01]  /*1f60*/  ULDC.64 UR4, c[0x4][0x120] ;  /* 0x0100480000047ab9 */ /* 0x000fe20000000a00 */
[----:B------:R-:W-:Y:S02]  /*1f70*/  IMAD.U32 R10, RZ, RZ, UR6 ;  /* 0x00000006ff0a7e24 */ /* 0x000fe4000f8e00ff */
[----:B-1----:R-:W-:-:S02]  /*1f80*/  IMAD.U32 R6, RZ, RZ, UR4 ;  /* 0x00000004ff067e24 */ /* 0x002fc4000f8e00ff */
[----:B------:R-:W-:Y:S02]  /*1f90*/  IMAD.U32 R7, RZ, RZ, UR5 ;  /* 0x00000005ff077e24 */ /* 0x000fe4000f8e00ff */
[----:B------:R-:W-:Y:S02]  /*1fa0*/  IMAD.U32 R11, RZ, RZ, UR7 ;  /* 0x00000007ff0b7e24 */ /* 0x000fe4000f8e00ff */
[----:B------:R-:W-:Y:S02]  /*1fb0*/  IMAD.MOV.U32 R8, RZ, RZ, 0x70 ;  /* 0x00000070ff087424 */ /* 0x000fe400078e00ff */
[----:B------:R-:W-:Y:S02]  /*1fc0*/  IMAD.MOV.U32 R12, RZ, RZ, 0x1 ;  /* 0x00000001ff0c7424 */ /* 0x000fe400078e00ff */
[----:B------:R-:W-:-:S07]  /*1fd0*/  IMAD.MOV.U32 R13, RZ, RZ, RZ ;  /* 0x000000ffff0d7224 */ /* 0x000fce00078e00ff */
[----:B------:R-:W-:-:S07]  /*1fe0*/  LEPC R20, `(.L_x_3644) ;  /* 0x000000001014794e */ /* 0x000fce0000000000 */
[----:B0----5:R-:W-:Y:S05]  /*1ff0*/  CALL.ABS.NOINC R14 ;  /* 0x000000000e007343 */ /* 0x021fea0003c00000 */
.L_x_3644:
[----:B------:R-:W-:Y:S05]  /*2000*/  BSYNC B6 ;  /* 0x0000000000067941 */ /* 0x000fea0003800000 */
.L_x_3643:
        /* <DEDUP_REMOVED lines=11> */
[----:B-1----:R-:W-:Y:S02]  /*20c0*/  IMAD.U32 R6, RZ, RZ, UR6 ;  /* 0x00000006ff067e24 */ /* 0x002fe4000f8e00ff */
[----:B------:R-:W-:-:S02]  /*20d0*/  IMAD.U32 R7, RZ, RZ, UR7 ;  /* 0x00000007ff077e24 */ /* 0x000fc4000f8e00ff */
[----:B------:R-:W-:Y:S02]  /*20e0*/  IMAD.U32 R10, RZ, RZ, UR4 ;  /* 0x00000004ff0a7e24 */ /* 0x000fe4000f8e00ff */
[----:B------:R-:W-:Y:S02]  /*20f0*/  IMAD.U32 R11, RZ, RZ, UR5 ;  /* 0x00000005ff0b7e24 */ /* 0x000fe4000f8e00ff */
[----:B------:R-:W-:Y:S02]  /*2100*/  IMAD.MOV.U32 R8, RZ, RZ, 0x70 ;  /* 0x00000070ff087424 */ /* 0x000fe400078e00ff */
[----:B------:R-:W-:Y:S02]  /*2110*/  IMAD.MOV.U32 R12, RZ, RZ, 0x1 ;  /* 0x00000001ff0c7424 */ /* 0x000fe400078e00ff */
[----:B------:R-:W-:-:S07]  /*2120*/  IMAD.MOV.U32 R13, RZ, RZ, RZ ;  /* 0x000000ffff0d7224 */ /* 0x000fce00078e00ff */
[----:B------:R-:W-:-:S07]  /*2130*/  LEPC R20, `(.L_x_3646) ;  /* 0x000000001014794e */ /* 0x000fce0000000000 */
[----:B0----5:R-:W-:Y:S05]  /*2140*/  CALL.ABS.NOINC R14 ;  /* 0x000000000e007343 */ /* 0x021fea0003c00000 */
.L_x_3646:
[----:B------:R-:W-:Y:S05]  /*2150*/  BSYNC B6 ;  /* 0x0000000000067941 */ /* 0x000fea0003800000 */
.L_x_3645:
[----:B------:R-:W-:Y:S01]  /*2160*/  ULDC.64 UR4, c[0x0][0x9f8] ;  /* 0x00027e0000047ab9 */ /* 0x000fe20000000a00 */
[----:B------:R-:W-:Y:S01]  /*2170*/  IMAD.MOV.U32 R3, RZ, RZ, R199 ;  /* 0x000000ffff037224 */ /* 0x000fe200078e00c7 */
[----:B------:R-:W-:Y:S01]  /*2180*/  ISETP.NE.U32.AND P0, PT, RZ, UR4, PT ;  /* 0x00000004ff007c0c */ /* 0x000fe2000bf05070 */
[----:B-1----:R-:W0:Y:S01]  /*2190*/  LDC.64 R6, c[0x0][0x300] ;  /* 0x0000c000ff067b82 */ /* 0x002e220000000a00 */
[----:B------:R-:W-:Y:S01]  /*21a0*/  IMAD.IADD R38, R25, 0x1, R24 ;  /* 0x0000000119267824 */ /* 0x000fe200078e0218 */
[----:B------:R-:W-:Y:S01]  /*21b0*/  ULDC.64 UR6, c[0x0][0xa08] ;  /* 0x0002820000067ab9 */ /* 0x000fe20000000a00 */
[----:B------:R-:W-:-:S05]  /*21c0*/  ISETP.NE.AND.EX P0, PT, RZ, UR5, PT, P0 ;  /* 0x00000005ff007c0c */ /* 0x000fca000bf05300 */
[----:B------:R-:W1:Y:S08]  /*21d0*/  LDC R25, c[0x0][0x3f4] ;  /* 0x0000fd00ff197b82 */ /* 0x000e700000000800 */
[----:B------:R-:W-:Y:S01]  /*21e0*/  @P0 IADD3 R10, P1, R202, UR4, RZ ;  /* 0x00000004ca0a0c10 */ /* 0x000fe2000ff3e0ff */
[----:B------:R-:W2:Y:S03]  /*21f0*/  LDC.64 R52, c[0x0][0x408] ;  /* 0x00010200ff347b82 */ /* 0x000ea60000000a00 */
[----:B------:R-:W-:Y:S01]  /*2200*/  @P0 IADD3.X R11, R203, UR5, RZ, P1, !PT ;  /* 0x00000005cb0b0c10 */ /* 0x000fe20008ffe4ff */
[----:B------:R-:W-:-:S04]  /*2210*/  ULDC.64 UR4, c[0x0][0x308] ;  /* 0x0000c20000047ab9 */ /* 0x000fc80000000a00 */
[----:B------:R3:W4:Y:S01]  /*2220*/  @P0 LDG.E R3, desc[UR42][R10.64] ;  /* 0x0000002a0a030981 */ /* 0x000722000c1e1900 */
[----:B------:R-:W-:Y:S01]  /*2230*/  SHF.R.S32.HI R13, RZ, 0x1f, R38 ;  /* 0x0000001fff0d7819 */ /* 0x000fe20000011426 */
[-C--:B0-----:R-:W-:Y:S01]  /*2240*/  IMAD.WIDE.U32 R8, R38, R6.reuse, RZ ;  /* 0x0000000626087225 */ /* 0x081fe200078e00ff */
[----:B------:R-:W-:Y:S01]  /*2250*/  ISETP.NE.U32.AND P0, PT, RZ, UR6, PT ;  /* 0x00000006ff007c0c */ /* 0x000fe2000bf05070 */
[----:B------:R-:W0:Y:S01]  /*2260*/  S2R R55, SR_TID.X ;  /* 0x0000000000377919 */ /* 0x000e220000002100 */
[----:B------:R-:W-:Y:S01]  /*2270*/  SHF.R.S32.HI R17, RZ, 0x1f, R16 ;  /* 0x0000001fff117819 */ /* 0x000fe20000011410 */
[-C--:B------:R-:W-:Y:S01]  /*2280*/  IMAD R0, R13, R6.reuse, RZ ;  /* 0x000000060d007224 */ /* 0x080fe200078e02ff */
[----:B------:R-:W-:Y:S01]  /*2290*/  ISETP.NE.AND.EX P0, PT, RZ, UR7, PT, P0 ;  /* 0x00000007ff007c0c */ /* 0x000fe2000bf05300 */
[----:B------:R-:W-:Y:S01]  /*22a0*/  IMAD.SHL.U32 R50, R188, 0x40, RZ ;  /* 0x00000040bc327824 */ /* 0x000fe200078e00ff */
[----:B-1----:R-:W-:Y:S01]  /*22b0*/  ISETP.GE.AND P2, PT, R16, R25, PT ;  /* 0x000000191000720c */ /* 0x002fe20003f46270 */
[----:B------:R-:W-:Y:S01]  /*22c0*/  IMAD R5, R38, R7, R0 ;  /* 0x0000000726057224 */ /* 0x000fe200078e0200 */
[----:B------:R-:W-:Y:S01]  /*22d0*/  SHF.R.S32.HI R0, RZ, 0x1f, R23 ;  /* 0x0000001fff007819 */ /* 0x000fe20000011417 */
[----:B------:R-:W-:Y:S01]  /*22e0*/  IMAD.WIDE.U32 R44, R23, R6, R16 ;  /* 0x00000006172c7225 */ /* 0x000fe200078e0010 */
[----:B------:R-:W-:-:S02]  /*22f0*/  SHF.R.S32.HI R185, RZ, 0x1f, R184 ;  /* 0x0000001fffb97819 */ /* 0x000fc400000114b8 */
[----:B------:R-:W-:Y:S01]  /*2300*/  LOP3.LUT R50, R50, 0x1c0, RZ, 0xc0, !PT ;  /* 0x000001c032327812 */ /* 0x000fe200078ec0ff */
[----:B------:R-:W-:Y:S01]  /*2310*/  IMAD.IADD R9, R9, 0x1, R5 ;  /* 0x0000000109097824 */ /* 0x000fe200078e0205 */
[----:B--2---:R-:W-:Y:S01]  /*2320*/  SHF.L.U64.HI R51, R52, 0x6, R53 ;  /* 0x0000000634337819 */ /* 0x004fe20000010235 */
[----:B------:R-:W1:Y:S01]  /*2330*/  LDC.64 R4, c[0x0][0x3f8] ;  /* 0x0000fe00ff047b82 */ /* 0x000e620000000a00 */
[----:B------:R-:W-:Y:S01]  /*2340*/  IMAD R14, R0, R6, RZ ;  /* 0x00000006000e7224 */ /* 0x000fe200078e02ff */
[----:B------:R-:W-:Y:S01]  /*2350*/  SHF.R.U32.HI R54, RZ, 0x3, R50 ;  /* 0x00000003ff367819 */ /* 0x000fe20000011632 */
[----:B------:R-:W-:Y:S01]  /*2360*/  IMAD.WIDE.U32 R20, R198, UR4, R8 ;  /* 0x00000004c6147c25 */ /* 0x000fe2000f8e0008 */
[----:B------:R-:W-:Y:S02]  /*2370*/  P2R R72, PR, RZ, 0x4 ;  /* 0x00000004ff487803 */ /* 0x000fe40000000000 */
[----:B------:R-:W-:Y:S01]  /*2380*/  SHF.L.U64.HI R46, R6, 0x6, R7 ;  /* 0x00000006062e7819 */ /* 0x000fe20000010207 */
[----:B------:R-:W-:Y:S01]  /*2390*/  IMAD R21, R198, UR5, R21 ;  /* 0x00000005c6157c24 */ /* 0x000fe2000f8e0215 */
[----:B------:R-:W-:Y:S01]  /*23a0*/  ULDC.64 UR4, c[0x0][0x330] ;  /* 0x0000cc0000047ab9 */ /* 0x000fe20000000a00 */
[----:B------:R-:W-:-:S02]  /*23b0*/  IMAD R14, R23, R7, R14 ;  /* 0x00000007170e7224 */ /* 0x000fc400078e020e */
[----:B------:R-:W-:-:S04]  /*23c0*/  IMAD.WIDE.U32 R28, R198, UR4, R16 ;  /* 0x00000004c61c7c25 */ /* 0x000fc8000f8e0010 */
[----:B------:R-:W-:Y:S01]  /*23d0*/  IMAD R29, R198, UR5, R29 ;  /* 0x00000005c61d7c24 */ /* 0x000fe2000f8e021d */
[----:B------:R-:W-:Y:S01]  /*23e0*/  ULDC.64 UR4, c[0x0][0x310] ;  /* 0x0000c40000047ab9 */ /* 0x000fe20000000a00 */
[----:B------:R-:W-:Y:S01]  /*23f0*/  IMAD.WIDE.U32 R34, R23, R52, R184 ;  /* 0x0000003417227225 */ /* 0x000fe200078e00b8 */
[----:B0-----:R-:W-:-:S03]  /*2400*/  LEA.HI R55, R55, 0x8, RZ, 0x19 ;  /* 0x0000000837377811 */ /* 0x001fc600078fc8ff */
[----:B------:R-:W-:Y:S01]  /*2410*/  IMAD.WIDE.U32 R36, R23, R52, R16 ;  /* 0x0000003417247225 */ /* 0x000fe200078e0010 */
[----:B-1----:R-:W-:-:S03]  /*2420*/  SHF.L.U64.HI R48, R4, 0x6, R5 ;  /* 0x0000000604307819 */ /* 0x002fc60000010205 */
[-C--:B------:R-:W-:Y:S02]  /*2430*/  IMAD R12, R0, R4.reuse, RZ ;  /* 0x00000004000c7224 */ /* 0x080fe400078e02ff */
[----:B------:R-:W-:-:S04]  /*2440*/  IMAD.WIDE.U32 R30, R23, R4, R184 ;  /* 0x00000004171e7225 */ /* 0x000fc800078e00b8 */
[C---:B---3--:R-:W-:Y:S02]  /*2450*/  IMAD R11, R23.reuse, R5, R12 ;  /* 0x00000005170b7224 */ /* 0x048fe400078e020c */
[----:B------:R-:W-:-:S04]  /*2460*/  IMAD.WIDE.U32 R32, R23, R4, R16 ;  /* 0x0000000417207225 */ /* 0x000fc800078e0010 */
[----:B------:R-:W-:Y:S02]  /*2470*/  IMAD.IADD R31, R31, 0x1, R11 ;  /* 0x000000011f1f7824 */ /* 0x000fe400078e020b */
[----:B------:R-:W-:Y:S01]  /*2480*/  IMAD.IADD R33, R11, 0x1, R33 ;  /* 0x000000010b217824 */ /* 0x000fe200078e0221 */
[----:B-----5:R-:W-:Y:S01]  /*2490*/  SHF.R.S32.HI R11, RZ, 0x1f, R154 ;  /* 0x0000001fff0b7819 */ /* 0x020fe2000001149a */
[----:B------:R-:W-:-:S04]  /*24a0*/  IMAD.WIDE.U32 R30, R154, R4, R30 ;  /* 0x000000049a1e7225 */ /* 0x000fc800078e001e */
[----:B------:R-:W-:-:S04]  /*24b0*/  IMAD.WIDE.U32 R32, R154, R4, R32 ;  /* 0x000000049a207225 */ /* 0x000fc800078e0020 */
[----:B------:R-:W-:Y:S02]  /*24c0*/  IMAD.SHL.U32 R49, R4, 0x40, RZ ;  /* 0x0000004004317824 */ /* 0x000fe400078e00ff */
[----:B------:R-:W-:Y:S02]  /*24d0*/  IMAD.SHL.U32 R47, R6, 0x40, RZ ;  /* 0x00000040062f7824 */ /* 0x000fe400078e00ff */
[----:B------:R-:W-:Y:S01]  /*24e0*/  IMAD.SHL.U32 R56, R25, 0x2, RZ ;  /* 0x0000000219387824 */ /* 0x000fe200078e00ff */
[----:B----4-:R-:W-:Y:S02]  /*24f0*/  SHF.R.S32.HI R8, RZ, 0x1f, R3 ;  /* 0x0000001fff087819 */ /* 0x010fe40000011403 */
[----:B------:R-:W-:Y:S02]  /*2500*/  SEL R9, R3, RZ, !P0 ;  /* 0x000000ff03097207 */ /* 0x000fe40004000000 */
[----:B------:R-:W-:-:S03]  /*2510*/  SEL R8, R8, RZ, !P0 ;  /* 0x000000ff08087207 */ /* 0x000fc60004000000 */
[----:B------:R-:W-:-:S04]  /*2520*/  IMAD.WIDE.U32 R20, R9, UR4, R20 ;  /* 0x0000000409147c25 */ /* 0x000fc8000f8e0014 */
[----:B------:R-:W-:Y:S01]  /*2530*/  IMAD R10, R8, UR4, RZ ;  /* 0x00000004080a7c24 */ /* 0x000fe2000f8e02ff */
[----:B------:R-:W-:-:S03]  /*2540*/  IADD3 R3, P0, R20, R44, RZ ;  /* 0x0000002c14037210 */ /* 0x000fc60007f1e0ff */
[C---:B------:R-:W-:Y:S01]  /*2550*/  IMAD R43, R9.reuse, UR5, R10 ;  /* 0x00000005092b7c24 */ /* 0x040fe2000f8e020a */
[----:B------:R-:W-:Y:S02]  /*2560*/  ULDC.64 UR4, c[0x0][0x338] ;  /* 0x0000ce0000047ab9 */ /* 0x000fe40000000a00 */
[----:B------:R-:W-:Y:S02]  /*2570*/  IMAD R8, R8, UR4, RZ ;  /* 0x0000000408087c24 */ /* 0x000fe4000f8e02ff */
[C---:B------:R-:W-:Y:S01]  /*2580*/  IMAD.WIDE.U32 R28, R9.reuse, UR4, R28 ;  /* 0x00000004091c7c25 */ /* 0x040fe2000f8e001c */
[----:B------:R-:W-:Y:S02]  /*2590*/  ULDC UR4, c[0x0][0x2f4] ;  /* 0x0000bd0000047ab9 */ /* 0x000fe40000000800 */
[----:B------:R-:W-:Y:S01]  /*25a0*/  ISETP.GE.AND P4, PT, R16, UR4, PT ;  /* 0x0000000410007c0c */ /* 0x000fe2000bf86270 */
[----:B------:R-:W-:Y:S01]  /*25b0*/  IMAD R71, R9, UR5, R8 ;  /* 0x0000000509477c24 */ /* 0x000fe2000f8e0208 */
[----:B------:R-:W-:Y:S01]  /*25c0*/  SEL R9, R25, RZ, P2 ;  /* 0x000000ff19097207 */ /* 0x000fe20001000000 */
[----:B------:R-:W-:-:S02]  /*25d0*/  IMAD R8, R0, R52, RZ ;  /* 0x0000003400087224 */ /* 0x000fc400078e02ff */
[----:B------:R-:W-:Y:S02]  /*25e0*/  IMAD.IADD R43, R21, 0x1, R43 ;  /* 0x00000001152b7824 */ /* 0x000fe400078e022b */
[----:B------:R-:W-:Y:S02]  /*25f0*/  IMAD.IADD R9, R16, 0x1, R9 ;  /* 0x0000000110097824 */ /* 0x000fe400078e0209 */
[----:B------:R-:W-:Y:S01]  /*2600*/  IMAD R15, R23, R53, R8 ;  /* 0x00000035170f7224 */ /* 0x000fe200078e0208 */
[----:B------:R-:W-:Y:S01]  /*2610*/  IADD3.X R44, R43, R45, R14, P0, !PT ;  /* 0x0000002d2b2c7210 */ /* 0x000fe200007fe40e */
[----:B------:R-:W-:Y:S01]  /*2620*/  IMAD.IADD R71, R29, 0x1, R71 ;  /* 0x000000011d477824 */ /* 0x000fe200078e0247 */
[----:B------:R-:W-:Y:S01]  /*2630*/  SHF.R.S32.HI R8, RZ, 0x1f, R9 ;  /* 0x0000001fff087819 */ /* 0x000fe20000011409 */
[----:B------:R-:W-:Y:S01]  /*2640*/  IMAD.IADD R35, R35, 0x1, R15 ;  /* 0x0000000123237824 */ /* 0x000fe200078e020f */
[----:B------:R-:W-:Y:S01]  /*2650*/  IADD3 R38, P0, R23, R38, RZ ;  /* 0x0000002617267210 */ /* 0x000fe20007f1e0ff */
[----:B------:R-:W-:Y:S01]  /*2660*/  IMAD.IADD R37, R15, 0x1, R37 ;  /* 0x000000010f257824 */ /* 0x000fe200078e0225 */
[----:B------:R-:W-:Y:S01]  /*2670*/  LEA.HI R45, R8, R9, RZ, 0x3 ;  /* 0x00000009082d7211 */ /* 0x000fe200078f18ff */
[----:B------:R-:W-:-:S02]  /*2680*/  IMAD R8, R11, R4, RZ ;  /* 0x000000040b087224 */ /* 0x000fc400078e02ff */
[----:B------:R-:W-:Y:S01]  /*2690*/  IMAD R11, R11, R52, RZ ;  /* 0x000000340b0b7224 */ /* 0x000fe200078e02ff */
[----:B------:R-:W-:Y:S01]  /*26a0*/  LOP3.LUT R60, R45, 0xfffffff8, RZ, 0xc0, !PT ;  /* 0xfffffff82d3c7812 */ /* 0x000fe200078ec0ff */
[----:B------:R-:W-:Y:S01]  /*26b0*/  IMAD R59, R154, R5, R8 ;  /* 0x000000059a3b7224 */ /* 0x000fe200078e0208 */
[----:B------:R-:W-:Y:S01]  /*26c0*/  LOP3.LUT R5, R50, 0x18, R16, 0xf8, !PT ;  /* 0x0000001832057812 */ /* 0x000fe200078ef810 */
[----:B------:R-:W-:Y:S01]  /*26d0*/  IMAD R11, R154, R53, R11 ;  /* 0x000000359a0b7224 */ /* 0x000fe200078e020b */
[----:B------:R-:W-:Y:S01]  /*26e0*/  SHF.R.S32.HI R63, RZ, 0x1f, R60 ;  /* 0x0000001fff3f7819 */ /* 0x000fe2000001143c */
[----:B------:R-:W-:Y:S01]  /*26f0*/  VIADD R53, R16, 0x20 ;  /* 0x0000002010357836 */ /* 0x000fe20000000000 */
[----:B------:R-:W-:Y:S01]  /*2700*/  LOP3.LUT R4, R5, R54, RZ, 0x3c, !PT ;  /* 0x0000003605047212 */ /* 0x000fe200078e3cff */
[-C--:B------:R-:W-:Y:S01]  /*2710*/  IMAD.WIDE.U32 R34, R154, R52.reuse, R34 ;  /* 0x000000349a227225 */ /* 0x080fe200078e0022 */
[----:B------:R-:W-:Y:S02]  /*2720*/  LOP3.LUT R5, R50, 0x38, R45, 0xf8, !PT ;  /* 0x0000003832057812 */ /* 0x000fe400078ef82d */
[----:B------:R-:W-:Y:S01]  /*2730*/  ISETP.GE.AND P3, PT, R53, UR4, PT ;  /* 0x0000000435007c0c */ /* 0x000fe2000bf66270 */
[----:B------:R-:W-:Y:S01]  /*2740*/  IMAD.WIDE.U32 R36, R154, R52, R36 ;  /* 0x000000349a247225 */ /* 0x000fe200078e0024 */
[----:B------:R-:W-:-:S03]  /*2750*/  LOP3.LUT R70, R5, R54, RZ, 0x3c, !PT ;  /* 0x0000003605467212 */ /* 0x000fc600078e3cff */
[----:B------:R-:W-:Y:S02]  /*2760*/  IMAD.IADD R58, R31, 0x1, R59 ;  /* 0x000000011f3a7824 */ /* 0x000fe400078e023b */
[----:B------:R-:W-:Y:S02]  /*2770*/  IMAD.SHL.U32 R52, R52, 0x40, RZ ;  /* 0x0000004034347824 */ /* 0x000fe400078e00ff */
[----:B------:R-:W-:Y:S02]  /*2780*/  IMAD.X R39, R13, 0x1, R0, P0 ;  /* 0x000000010d277824 */ /* 0x000fe400000e0600 */
[----:B------:R-:W-:Y:S02]  /*2790*/  IMAD R57, R193, 0x200, R4 ;  /* 0x00000200c1397824 */ /* 0x000fe400078e0204 */
[----:B------:R-:W-:Y:S02]  /*27a0*/  IMAD.IADD R59, R59, 0x1, R33 ;  /* 0x000000013b3b7824 */ /* 0x000fe400078e0221 */
[----:B------:R-:W-:-:S02]  /*27b0*/  IMAD.IADD R61, R35, 0x1, R11 ;  /* 0x00000001233d7824 */ /* 0x000fc400078e020b */
[----:B------:R-:W-:Y:S02]  /*27c0*/  IMAD.IADD R62, R11, 0x1, R37 ;  /* 0x000000010b3e7824 */ /* 0x000fe400078e0225 */
[----:B------:R-:W-:-:S07]  /*27d0*/  IMAD R70, R193, 0x200, R70 ;  /* 0x00000200c1467824 */ /* 0x000fce00078e0246 */
.L_x_3676:
[----:B0---4-:R-:W0:Y:S01]  /*27e0*/  LDC R27, c[0x0][0x3f4] ;  /* 0x0000fd00ff1b7b82 */ /* 0x011e220000000800 */
[----:B------:R-:W-:Y:S01]  /*27f0*/  VIADD R40, R40, 0xffffffff ;  /* 0xffffffff28287836 */ /* 0x000fe20000000000 */
[----:B------:R-:W-:Y:S05]  /*2800*/  YIELD ;  /* 0x0000000000007946 */ /* 0x000fea0003800000 */
[----:B------:R-:W-:Y:S01]  /*2810*/  SHF.R.S32.HI R67, RZ, 0x1f, R40 ;  /* 0x0000001fff437819 */ /* 0x000fe20000011428 */
[----:B------:R-:W1:Y:S01]  /*2820*/  LDC.64 R64, c[0x0][0x2e8] ;  /* 0x0000ba00ff407b82 */ /* 0x000e620000000a00 */
[-C--:B------:R-:W-:Y:S01]  /*2830*/  IMAD R4, R46, R40.reuse, RZ ;  /* 0x000000282e047224 */ /* 0x080fe200078e02ff */
[----:B------:R-:W-:Y:S01]  /*2840*/  BSSY B0, `(.L_x_3647) ;  /* 0x000017e000007945 */ /* 0x000fe20003800000 */
[----:B---3--:R-:W-:Y:S01]  /*2850*/  IMAD.WIDE.U32 R14, R47, R40, RZ ;  /* 0x000000282f0e7225 */ /* 0x008fe200078e00ff */
[----:B------:R-:W-:-:S03]  /*2860*/  ISETP.GT.AND P2, PT, R40, R41, PT ;  /* 0x000000292800720c */ /* 0x000fc60003f44270 */
[----:B------:R-:W-:Y:S01]  /*2870*/  IMAD R5, R67, R47, R4 ;  /* 0x0000002f43057224 */ /* 0x000fe200078e0204 */
[----:B------:R-:W-:Y:S01]  /*2880*/  IADD3 R4, P0, R3, R14, RZ ;  /* 0x0000000e03047210 */ /* 0x000fe20007f1e0ff */
[----:B------:R-:W-:Y:S02]  /*2890*/  IMAD.SHL.U32 R26, R19, 0x1000, RZ ;  /* 0x00001000131a7824 */ /* 0x000fe400078e00ff */
[----:B------:R-:W-:Y:S02]  /*28a0*/  IMAD.IADD R25, R15, 0x1, R5 ;  /* 0x000000010f197824 */ /* 0x000fe400078e0205 */
[----:B------:R-:W-:Y:S02]  /*28b0*/  IMAD.IADD R5, R57, 0x1, R26 ;  /* 0x0000000139057824 */ /* 0x000fe400078e021a */
[----:B------:R-:W-:Y:S01]  /*28c0*/  IMAD.X R6, R25, 0x1, R44, P0 ;  /* 0x0000000119067824 */ /* 0x000fe200000e062c */
[----:B0-----:R-:W-:Y:S01]  /*28d0*/  ISETP.GE.AND P0, PT, R27, 0x1, PT ;  /* 0x000000011b00780c */ /* 0x001fe20003f06270 */
[----:B------:R-:W-:Y:S01]  /*28e0*/  IMAD R66, R5, 0x2, R2 ;  /* 0x0000000205427824 */ /* 0x000fe200078e0202 */
[----:B-1----:R-:W-:-:S04]  /*28f0*/  LEA R12, P1, R4, R64, 0x1 ;  /* 0x00000040040c7211 */ /* 0x002fc800078208ff */
[----:B------:R-:W-:-:S07]  /*2900*/  LEA.HI.X R13, R4, R65, R6, 0x1, P1 ;  /* 0x00000041040d7211 */ /* 0x000fce00008f0c06 */
[----:B------:R-:W-:Y:S05]  /*2910*/  @!P0 BRA `(.L_x_3648) ;  /* 0x00000014005c8947 */ /* 0x000fea0003800000 */
[----:B------:R-:W-:Y:S01]  /*2920*/  ULDC.U8 UR4, c[0x0][0x410] ;  /* 0x0001040000047ab9 */ /* 0x000fe20000000000 */
[-C--:B------:R-:W-:Y:S01]  /*2930*/  IMAD R6, R48, R40.reuse, RZ ;  /* 0x0000002830067224 */ /* 0x080fe200078e02ff */
[----:B------:R-:W-:Y:S01]  /*2940*/  ISETP.NE.AND P0, PT, RZ, UR4, PT ;  /* 0x00000004ff007c0c */ /* 0x000fe2000bf05270 */
[----:B------:R-:W-:-:S04]  /*2950*/  IMAD.WIDE.U32 R4, R49, R40, RZ ;  /* 0x0000002831047225 */ /* 0x000fc800078e00ff */
[----:B------:R-:W-:-:S04]  /*2960*/  IMAD R7, R67, R49, R6 ;  /* 0x0000003143077224 */ /* 0x000fc800078e0206 */
[----:B------:R-:W-:-:S04]  /*2970*/  IMAD.IADD R68, R5, 0x1, R7 ;  /* 0x0000000105447824 */ /* 0x000fc800078e0207 */
[----:B------:R-:W-:Y:S05]  /*2980*/  @!P0 BRA `(.L_x_3649) ;  /* 0x00000008007c8947 */ /* 0x000fea0003800000 */
[----:B------:R-:W-:Y:S01]  /*2990*/  IMAD R6, R40, -0x40, R42 ;  /* 0xffffffc028067824 */ /* 0x000fe200078e022a */
[----:B------:R-:W-:Y:S01]  /*29a0*/  BSSY B1, `(.L_x_3650) ;  /* 0x000001e000017945 */ /* 0x000fe20003800000 */
[----:B------:R-:W-:Y:S02]  /*29b0*/  CS2R R8, SRZ ;  /* 0x0000000000087805 */ /* 0x000fe4000001ff00 */
[----:B------:R-:W-:Y:S02]  /*29c0*/  CS2R R14, SRZ ;  /* 0x00000000000e7805 */ /* 0x000fe4000001ff00 */
[----:B------:R-:W-:Y:S02]  /*29d0*/  CS2R R10, SRZ ;  /* 0x00000000000a7805 */ /* 0x000fe4000001ff00 */
[----:B------:R-:W-:Y:S02]  /*29e0*/  VIMNMX R6, R6, 0x40, PT ;  /* 0x0000004006067848 */ /* 0x000fe40003fe0100 */
[----:B------:R-:W-:-:S02]  /*29f0*/  CS2R R24, SRZ ;  /* 0x0000000000187805 */ /* 0x000fc4000001ff00 */
[----:B------:R-:W-:-:S13]  /*2a00*/  ISETP.GE.AND P1, PT, R23, R6, PT ;  /* 0x000000061700720c */ /* 0x000fda0003f26270 */
[----:B------:R-:W-:Y:S05]  /*2a10*/  @P1 BRA `(.L_x_3651) ;  /* 0x0000000000581947 */ /* 0x000fea0003800000 */
[----:B------:R-:W-:Y:S01]  /*2a20*/  IMAD R7, R51, R40, RZ ;  /* 0x0000002833077224 */ /* 0x000fe200078e02ff */
[----:B------:R-:W-:Y:S01]  /*2a30*/  IADD3 R8, P0, R30, R4, RZ ;  /* 0x000000041e087210 */ /* 0x000fe20007f1e0ff */
[----:B------:R-:W-:Y:S01]  /*2a40*/  IMAD.MOV.U32 R4, RZ, RZ, R34 ;  /* 0x000000ffff047224 */ /* 0x000fe200078e0022 */
[----:B------:R-:W-:Y:S01]  /*2a50*/  ULDC.64 UR6, c[0x0][0x400] ;  /* 0x0001000000067ab9 */ /* 0x000fe20000000a00 */
[----:B------:R-:W-:Y:S01]  /*2a60*/  IMAD.MOV.U32 R5, RZ, RZ, R61 ;  /* 0x000000ffff057224 */ /* 0x000fe200078e003d */
[----:B------:R-:W-:Y:S01]  /*2a70*/  ULDC.64 UR4, c[0x0][0x3e8] ;  /* 0x0000fa0000047ab9 */ /* 0x000fe20000000a00 */
[-C--:B------:R-:W-:Y:S02]  /*2a80*/  IMAD R11, R67, R52.reuse, R7 ;  /* 0x00000034430b7224 */ /* 0x080fe400078e0207 */
[----:B------:R-:W-:-:S04]  /*2a90*/  IMAD.WIDE.U32 R6, R40, R52, R4 ;  /* 0x0000003428067225 */ /* 0x000fc800078e0004 */
[----:B------:R-:W-:Y:S01]  /*2aa0*/  IMAD.X R9, R68, 0x1, R58, P0 ;  /* 0x0000000144097824 */ /* 0x000fe200000e063a */
[----:B------:R-:W-:Y:S01]  /*2ab0*/  LEA R4, P0, R6, UR6, 0x1 ;  /* 0x0000000606047c11 */ /* 0x000fe2000f8008ff */
[----:B------:R-:W-:-:S05]  /*2ac0*/  IMAD.IADD R5, R7, 0x1, R11 ;  /* 0x0000000107057824 */ /* 0x000fca00078e020b */
        /* <DEDUP_REMOVED lines=11> */
.L_x_3651:
[----:B------:R-:W-:Y:S05]  /*2b80*/  BSYNC B1 ;  /* 0x0000000000017941 */ /* 0x000fea0003800000 */
.L_x_3650:
[----:B------:R-:W-:Y:S01]  /*2b90*/  UISETP.NE.AND UP0, UPT, UR37, 0x3, UPT ;  /* 0x000000032500788c */ /* 0x000fe2000bf05270 */
[----:B0----5:R-:W-:Y:S02]  /*2ba0*/  IMAD.MOV.U32 R4, RZ, RZ, R8 ;  /* 0x000000ffff047224 */ /* 0x021fe400078e0008 */
[----:B------:R-:W-:Y:S02]  /*2bb0*/  IMAD.MOV.U32 R5, RZ, RZ, R9 ;  /* 0x000000ffff057224 */ /* 0x000fe400078e0009 */
[----:B------:R-:W-:Y:S01]  /*2bc0*/  IMAD.MOV.U32 R6, RZ, RZ, R14 ;  /* 0x000000ffff067224 */ /* 0x000fe200078e000e */
[----:B------:R-:W-:Y:S01]  /*2bd0*/  PLOP3.LUT P0, PT, PT, PT, UP0, 0x80, 0x0 ;  /* 0x000000000000781c */ /* 0x000fe20003f0f008 */
[----:B------:R-:W-:Y:S01]  /*2be0*/  IMAD.MOV.U32 R7, RZ, RZ, R25 ;  /* 0x000000ffff077224 */ /* 0x000fe200078e0019 */
[----:B------:R-:W-:Y:S01]  /*2bf0*/  PRMT R77, R4, 0x5410, R5 ;  /* 0x00005410044d7816 */ /* 0x000fe20000000005 */
[----:B------:R-:W-:Y:S02]  /*2c00*/  IMAD.MOV.U32 R4, RZ, RZ, R15 ;  /* 0x000000ffff047224 */ /* 0x000fe400078e000f */
[----:B------:R-:W-:-:S03]  /*2c10*/  IMAD.MOV.U32 R5, RZ, RZ, R11 ;  /* 0x000000ffff057224 */ /* 0x000fc600078e000b */
[----:B------:R-:W-:Y:S01]  /*2c20*/  PRMT R69, R6, 0x5410, R4 ;  /* 0x0000541006457816 */ /* 0x000fe20000000004 */
[----:B------:R-:W-:Y:S02]  /*2c30*/  IMAD.MOV.U32 R4, RZ, RZ, R10 ;  /* 0x000000ffff047224 */ /* 0x000fe400078e000a */
[----:B------:R-:W-:-:S03]  /*2c40*/  IMAD.MOV.U32 R6, RZ, RZ, R24 ;  /* 0x000000ffff067224 */ /* 0x000fc600078e0018 */
[----:B------:R-:W-:Y:S02]  /*2c50*/  PRMT R78, R4, 0x5410, R5 ;  /* 0x00005410044e7816 */ /* 0x000fe40000000005 */
[----:B------:R-:W-:Y:S01]  /*2c60*/  PRMT R79, R6, 0x5410, R7 ;  /* 0x00005410064f7816 */ /* 0x000fe20000000007 */
[----:B------:R-:W-:Y:S06]  /*2c70*/  @!P0 BRA `(.L_x_3652) ;  /* 0x0000000000048947 */ /* 0x000fec0003800000 */
[----:B------:R-:W-:Y:S01]  /*2c80*/  BPT.TRAP 0x1 ;  /* 0x000000040000795c */ /* 0x000fe20000300000 */
.L_x_3652:
[----:B------:R-:W-:Y:S01]  /*2c90*/  IMAD R73, R19, 0x8, R2 ;  /* 0x0000000813497824 */ /* 0x000fe200078e0202 */
[----:B------:R-:W-:Y:S01]  /*2ca0*/  SHF.L.U32 R74, R186, 0x1f, RZ ;  /* 0x0000001fba4a7819 */ /* 0x000fe200000006ff */
[----:B------:R-:W-:Y:S03]  /*2cb0*/  BSSY B1, `(.L_x_3653) ;  /* 0x0000003000017945 */ /* 0x000fe60003800000 */
[----:B------:R-:W0:Y:S02]  /*2cc0*/  SYNCS.PHASECHK.TRANS64.TRYWAIT P5, [R73+URZ+0x28c90], R74 ;  /* 0x028c904a490075a7 */ /* 0x000e2400080a017f */
[----:B0-----:R-:W-:Y:S05]  /*2cd0*/  @!P5 BRA `(.L_x_3654) ;  /* 0x0000017c005cd947 */ /* 0x001fea0003800000 */
.L_x_3949:
[----:B------:R-:W-:Y:S05]  /*2ce0*/  BSYNC B1 ;  /* 0x0000000000017941 */ /* 0x000fea0003800000 */
.L_x_3653:
[----:B------:R-:W-:Y:S05]  /*2cf0*/  @P1 BRA `(.L_x_3655) ;  /* 0x0000001000c81947 */ /* 0x000fea0003800000 */
[----:B------:R-:W-:Y:S04]  /*2d00*/  BSSY B1, `(.L_x_3656) ;  /* 0x0000031000017945 */ /* 0x000fe80003800000 */
[----:B------:R-:W-:Y:S05]  /*2d10*/  @P4 BRA `(.L_x_3657) ;  /* 0x0000000000bc4947 */ /* 0x000fea0003800000 */
[----:B------:R1:W2:Y:S01]  /*2d20*/  LDS.128 R4, [R66+0x22400] ;  /* 0x0224000042047984 */ /* 0x0002a20000000c00 */
        /* <DEDUP_REMOVED lines=15> */
[----:B------:R-:W-:Y:S02]  /*2e20*/  HADD2.F32 R7, -RZ, R7.H0_H0 ;  /* 0x20000007ff077230 */ /* 0x000fe40000004100 */
[----:B------:R-:W-:Y:S01]  /*2e30*/  FMUL.FTZ R25, R5, R25 ;  /* 0x0000001905197220 */ /* 0x000fe20000410000 */
[----:B------:R-:W-:Y:S02]  /*2e40*/  HADD2.F32 R64, -RZ, R64.H0_H0 ;  /* 0x20000040ff407230 */ /* 0x000fe40000004100 */
[----:B------:R-:W-:Y:S01]  /*2e50*/  FMUL.FTZ R76, R15, R66 ;  /* 0x000000420f4c7220 */ /* 0x000fe20000410000 */
[----:B------:R-:W-:Y:S01]  /*2e60*/  FFMA.FTZ R68, R5, R24, -R68 ;  /* 0x0000001805447223 */ /* 0x000fe20000010844 */
[----:B------:R-:W-:Y:S01]  /*2e70*/  FMUL.FTZ R66, R7, R66 ;  /* 0x0000004207427220 */ /* 0x000fe20000410000 */
[----:B------:R-:W-:Y:S01]  /*2e80*/  FFMA.FTZ R67, R6, R24, R25 ;  /* 0x0000001806437223 */ /* 0x000fe20000010019 */
[----:B------:R-:W-:-:S02]  /*2e90*/  HADD2.F32 R24, -RZ, R79.H0_H0 ;  /* 0x2000004fff187230 */ /* 0x000fc40000004100 */
[-C--:B------:R-:W-:Y:S01]  /*2ea0*/  FFMA.FTZ R76, R7, R64.reuse, -R76 ;  /* 0x00000040074c7223 */ /* 0x080fe2000001084c */
[----:B------:R-:W-:Y:S02]  /*2eb0*/  HADD2.F32 R25, -RZ, R79.H1_H1 ;  /* 0x3000004fff197230 */ /* 0x000fe40000004100 */
[----:B------:R-:W-:Y:S01]  /*2ec0*/  FFMA.FTZ R75, R15, R64, R66 ;  /* 0x000000400f4b7223 */ /* 0x000fe20000010042 */
[----:B------:R-:W-:Y:S02]  /*2ed0*/  HADD2.F32 R5, -RZ, R4.H1_H1 ;  /* 0x30000004ff057230 */ /* 0x000fe40000004100 */
[----:B------:R-:W-:Y:S02]  /*2ee0*/  HADD2.F32 R6, -RZ, R14.H1_H1 ;  /* 0x3000000eff067230 */ /* 0x000fe40000004100 */
[----:B------:R-:W-:Y:S02]  /*2ef0*/  HADD2.F32 R4, -RZ, R4.H0_H0 ;  /* 0x20000004ff047230 */ /* 0x000fe40000004100 */
[----:B------:R-:W-:Y:S01]  /*2f00*/  FMUL.FTZ R65, R5, R24 ;  /* 0x0000001805417220 */ /* 0x000fe20000410000 */
[----:B------:R-:W-:-:S02]  /*2f10*/  HADD2.F32 R14, -RZ, R14.H0_H0 ;  /* 0x2000000eff0e7230 */ /* 0x000fc40000004100 */
[--C-:B------:R-:W-:Y:S02]  /*2f20*/  HADD2.F32 R7, -RZ, R69.reuse.H0_H0 ;  /* 0x20000045ff077230 */ /* 0x100fe40000004100 */
[----:B------:R-:W-:Y:S01]  /*2f30*/  FMUL.FTZ R24, R4, R24 ;  /* 0x0000001804187220 */ /* 0x000fe20000410000 */
[----:B------:R-:W-:Y:S02]  /*2f40*/  HADD2.F32 R15, -RZ, R69.H1_H1 ;  /* 0x30000045ff0f7230 */ /* 0x000fe40000004100 */
[-C--:B------:R-:W-:Y:S01]  /*2f50*/  FMUL.FTZ R69, R6, R25.reuse ;  /* 0x0000001906457220 */ /* 0x080fe20000410000 */
        /* <DEDUP_REMOVED lines=9> */
.L_x_3659:
[----:B------:R-:W-:Y:S05]  /*2ff0*/  BSYNC B2 ;  /* 0x0000000000027941 */ /* 0x000fea0003800000 */
.L_x_3658:
[----:B--2---:R1:W-:Y:S02]  /*3000*/  STG.E.128 desc[UR42][R12.64], R4 ;  /* 0x000000040c007986 */ /* 0x0043e4000c101d2a */
.L_x_3657:
[----:B------:R-:W-:Y:S05]  /*3010*/  BSYNC B1 ;  /* 0x0000000000017941 */ /* 0x000fea0003800000 */
.L_x_3656:
[----:B------:R-:W-:Y:S05]  /*3020*/  @P3 BRA `(.L_x_3655) ;  /* 0x0000000c00fc3947 */ /* 0x000fea0003800000 */
[----:B-1----:R-:W-:Y:S01]  /*3030*/  IMAD.MOV.U32 R5, RZ, RZ, 0x20 ;  /* 0x00000020ff057424 */ /* 0x002fe200078e00ff */
[----:B------:R-:W-:Y:S01]  /*3040*/  LOP3.LUT P5, RZ, R188, 0x4, RZ, 0xc0, !PT ;  /* 0x00000004bcff7812 */ /* 0x000fe200078ac0ff */
[----:B------:R-:W-:Y:S03]  /*3050*/  BSSY B1, `(.L_x_3660) ;  /* 0x0000030000017945 */ /* 0x000fe60003800000 */
[----:B------:R-:W-:Y:S02]  /*3060*/  SEL R5, R5, 0xffffffe0, !P5 ;  /* 0xffffffe005057807 */ /* 0x000fe40006800000 */
[----:B------:R-:W-:Y:S02]  /*3070*/  ISETP.GE.AND P5, PT, R189, R27, PT ;  /* 0x0000001bbd00720c */ /* 0x000fe40003fa6270 */
[----:B------:R-:W-:-:S05]  /*3080*/  IADD3 R5, R5, R57, R26 ;  /* 0x0000003905057210 */ /* 0x000fca0007ffe01a */
[----:B------:R-:W-:-:S06]  /*3090*/  IMAD R4, R5, 0x2, R2 ;  /* 0x0000000205047824 */ /* 0x000fcc00078e0202 */
[----:B------:R-:W1:Y:S01]  /*30a0*/  LDS.128 R4, [R4+0x22400] ;  /* 0x0224000004047984 */ /* 0x000e620000000c00 */
[----:B------:R-:W-:Y:S05]  /*30b0*/  @P5 BRA `(.L_x_3661) ;  /* 0x0000000000a45947 */ /* 0x000fea0003800000 */
[--C-:B------:R-:W-:Y:S01]  /*30c0*/  SHF.R.U64 R15, R8, 0x10, R9.reuse ;  /* 0x00000010080f7819 */ /* 0x100fe20000001209 */
[----:B-1----:R-:W-:Y:S01]  /*30d0*/  IMAD.MOV.U32 R8, RZ, RZ, R6 ;  /* 0x000000ffff087224 */ /* 0x002fe200078e0006 */
        /* <DEDUP_REMOVED lines=14> */
[-C--:B------:R-:W-:Y:S01]  /*31c0*/  FFMA.FTZ R26, R5, R10.reuse, -R26 ;  /* 0x0000000a051a7223 */ /* 0x080fe2000001081a */
[----:B------:R-:W-:Y:S01]  /*31d0*/  FFMA.FTZ R25, R6, R10, R11 ;  /* 0x0000000a06197223 */ /* 0x000fe2000001000b */
[----:B------:R-:W-:Y:S01]  /*31e0*/  FMUL.FTZ R24, R7, R24 ;  /* 0x0000001807187220 */ /* 0x000fe20000410000 */
        /* <DEDUP_REMOVED lines=22> */
.L_x_3661:
[----:B------:R-:W-:Y:S05]  /*3350*/  BSYNC B1 ;  /* 0x0000000000017941 */ /* 0x000fea0003800000 */
.L_x_3660:
[----:B-1----:R2:W-:Y:S01]  /*3360*/  STG.E.128 desc[UR42][R12.64+0x40], R4 ;  /* 0x000040040c007986 */ /* 0x0025e2000c101d2a */
[----:B------:R-:W-:Y:S05]  /*3370*/  BRA `(.L_x_3655) ;  /* 0x0000000c00287947 */ /* 0x000fea0003800000 */
.L_x_3649:
[----:B------:R-:W-:-:S05]  /*3380*/  IMAD R5, R40, -0x40, R42 ;  /* 0xffffffc028057824 */ /* 0x000fca00078e022a */
[----:B------:R-:W-:-:S04]  /*3390*/  VIMNMX R6, R5, 0x40, PT ;  /* 0x0000004005067848 */ /* 0x000fc80003fe0100 */
[----:B------:R-:W-:Y:S02]  /*33a0*/  ISETP.GE.AND P1, PT, R23, R6, PT ;  /* 0x000000061700720c */ /* 0x000fe40003f26270 */
[----:B------:R-:W-:Y:S02]  /*33b0*/  CS2R R6, SRZ ;  /* 0x0000000000067805 */ /* 0x000fe4000001ff00 */
[----:B------:R-:W-:-:S13]  /*33c0*/  ISETP.GE.OR P0, PT, R16, R27, P1 ;  /* 0x0000001b1000720c */ /* 0x000fda0000f06670 */
[----:B------:R-:W0:Y:S01]  /*33d0*/  @!P0 LDC.64 R8, c[0x0][0x3e8] ;  /* 0x0000fa00ff088b82 */ /* 0x000e220000000a00 */
[----:B------:R-:W-:-:S05]  /*33e0*/  @!P0 IADD3 R4, P5, R32, R4, RZ ;  /* 0x0000000420048210 */ /* 0x000fca0007fbe0ff */
[----:B------:R-:W-:Y:S02]  /*33f0*/  @!P0 IMAD.X R5, R68, 0x1, R59, P5 ;  /* 0x0000000144058824 */ /* 0x000fe400028e063b */
[----:B------:R-:W1:Y:S01]  /*3400*/  @!P0 LDC.64 R12, c[0x0][0x400] ;  /* 0x00010000ff0c8b82 */ /* 0x000e620000000a00 */
[----:B0-----:R-:W-:-:S04]  /*3410*/  @!P0 LEA R8, P5, R4, R8, 0x1 ;  /* 0x0000000804088211 */ /* 0x001fc800078a08ff */
[----:B------:R-:W-:Y:S01]  /*3420*/  @!P0 LEA.HI.X R9, R4, R9, R5, 0x1, P5 ;  /* 0x0000000904098211 */ /* 0x000fe200028f0c05 */
[----:B------:R-:W-:Y:S02]  /*3430*/  @!P0 IMAD R4, R51, R40, RZ ;  /* 0x0000002833048224 */ /* 0x000fe400078e02ff */
[----:B------:R-:W-:Y:S02]  /*3440*/  @!P0 IMAD.MOV.U32 R5, RZ, RZ, R62 ;  /* 0x000000ffff058224 */ /* 0x000fe400078e003e */
[----:B------:R-:W-:Y:S02]  /*3450*/  @!P0 IMAD R67, R67, R52, R4 ;  /* 0x0000003443438224 */ /* 0x000fe400078e0204 */
[----:B------:R-:W-:-:S04]  /*3460*/  @!P0 IMAD.MOV.U32 R4, RZ, RZ, R36 ;  /* 0x000000ffff048224 */ /* 0x000fc800078e0024 */
[----:B------:R-:W-:-:S04]  /*3470*/  @!P0 IMAD.WIDE.U32 R4, R40, R52, R4 ;  /* 0x0000003428048225 */ /* 0x000fc800078e0004 */
[----:B------:R-:W-:Y:S01]  /*3480*/  @!P0 IMAD.IADD R5, R67, 0x1, R5 ;  /* 0x0000000143058824 */ /* 0x000fe200078e0205 */
[----:B-1----:R-:W-:-:S04]  /*3490*/  @!P0 LEA R12, P5, R4, R12, 0x1 ;  /* 0x0000000c040c8211 */ /* 0x002fc800078a08ff */
[----:B------:R-:W-:Y:S02]  /*34a0*/  @!P0 LEA.HI.X R13, R4, R13, R5, 0x1, P5 ;  /* 0x0000000d040d8211 */ /* 0x000fe400028f0c05 */
[----:B------:R-:W-:Y:S02]  /*34b0*/  CS2R R4, SRZ ;  /* 0x0000000000047805 */ /* 0x000fe4000001ff00 */
[----:B------:R-:W-:-:S04]  /*34c0*/  CS2R R10, SRZ ;  /* 0x00000000000a7805 */ /* 0x000fc8000001ff00 */
[----:B------:R0:W2:Y:S02]  /*34d0*/  @!P0 LDG.E.128 R4, desc[UR42][R8.64] ;  /* 0x0000002a08048981 */ /* 0x0000a4000c1e1d00 */
[----:B0-----:R-:W-:-:S06]  /*34e0*/  CS2R R8, SRZ ;  /* 0x0000000000087805 */ /* 0x001fcc000001ff00 */
[----:B------:R-:W3:Y:S01]  /*34f0*/  @!P0 LDG.E.128 R8, desc[UR42][R12.64] ;  /* 0x0000002a0c088981 */ /* 0x000ee2000c1e1d00 */
[----:B------:R-:W-:Y:S01]  /*3500*/  UISETP.NE.AND UP0, UPT, UR37, 0x3, UPT ;  /* 0x000000032500788c */ /* 0x000fe2000bf05270 */
[----:B------:R-:W-:-:S04]  /*3510*/  ISETP.GE.AND P0, PT, R16, R27, PT ;  /* 0x0000001b1000720c */ /* 0x000fc80003f06270 */
[----:B------:R-:W-:Y:S02]  /*3520*/  P2R R68, PR, RZ, 0x1 ;  /* 0x00000001ff447803 */ /* 0x000fe40000000000 */
[----:B------:R-:W-:Y:S01]  /*3530*/  PLOP3.LUT P0, PT, PT, PT, UP0, 0x80, 0x0 ;  /* 0x000000000000781c */ /* 0x000fe20003f0f008 */
[----:B--2---:R-:W-:Y:S02]  /*3540*/  IMAD.MOV.U32 R24, RZ, RZ, R4 ;  /* 0x000000ffff187224 */ /* 0x004fe400078e0004 */
[----:B------:R-:W-:Y:S02]  /*3550*/  IMAD.MOV.U32 R27, RZ, RZ, R5 ;  /* 0x000000ffff1b7224 */ /* 0x000fe400078e0005 */
[----:B------:R-:W-:Y:S02]  /*3560*/  IMAD.MOV.U32 R66, RZ, RZ, R6 ;  /* 0x000000ffff427224 */ /* 0x000fe400078e0006 */
[----:B------:R-:W-:Y:S01]  /*3570*/  IMAD.MOV.U32 R67, RZ, RZ, R7 ;  /* 0x000000ffff437224 */ /* 0x000fe200078e0007 */
[----:B------:R-:W-:-:S02]  /*3580*/  PRMT R80, R80, 0x5410, R27 ;  /* 0x0000541050507816 */ /* 0x000fc4000000001b */
[----:B------:R-:W-:Y:S02]  /*3590*/  PRMT R89, R24, 0x5410, R66 ;  /* 0x0000541018597816 */ /* 0x000fe40000000042 */
[----:B------:R-:W-:Y:S01]  /*35a0*/  PRMT R84, R84, 0x5410, R67 ;  /* 0x0000541054547816 */ /* 0x000fe20000000043 */
[----:B---3--:R-:W-:Y:S02]  /*35b0*/  IMAD.MOV.U32 R12, RZ, RZ, R8 ;  /* 0x000000ffff0c7224 */ /* 0x008fe400078e0008 */
[----:B------:R-:W-:Y:S02]  /*35c0*/  IMAD.MOV.U32 R13, RZ, RZ, R9 ;  /* 0x000000ffff0d7224 */ /* 0x000fe400078e0009 */
[----:B------:R-:W-:Y:S02]  /*35d0*/  IMAD.MOV.U32 R24, RZ, RZ, R10 ;  /* 0x000000ffff187224 */ /* 0x000fe400078e000a */
[----:B------:R-:W-:Y:S01]  /*35e0*/  IMAD.MOV.U32 R27, RZ, RZ, R11 ;  /* 0x000000ffff1b7224 */ /* 0x000fe200078e000b */
[----:B------:R-:W-:-:S02]  /*35f0*/  PRMT R80, R13, 0x7610, R80 ;  /* 0x000076100d507816 */ /* 0x000fc40000000050 */
[----:B------:R-:W-:Y:S02]  /*3600*/  PRMT R87, R12, 0x5410, R24 ;  /* 0x000054100c577816 */ /* 0x000fe40000000018 */
[----:B------:R-:W-:Y:S01]  /*3610*/  PRMT R84, R27, 0x7610, R84 ;  /* 0x000076101b547816 */ /* 0x000fe20000000054 */
[----:B------:R-:W-:Y:S06]  /*3620*/  @!P0 BRA `(.L_x_3662) ;  /* 0x0000000000048947 */ /* 0x000fec0003800000 */
[----:B------:R-:W-:Y:S01]  /*3630*/  BPT.TRAP 0x1 ;  /* 0x000000040000795c */ /* 0x000fe20000300000 */
.L_x_3662:
[----:B------:R-:W-:Y:S01]  /*3640*/  IMAD R73, R19, 0x8, R2 ;  /* 0x0000000813497824 */ /* 0x000fe200078e0202 */
[----:B------:R-:W-:Y:S01]  /*3650*/  SHF.L.U32 R74, R186, 0x1f, RZ ;  /* 0x0000001fba4a7819 */ /* 0x000fe200000006ff */
[----:B------:R-:W0:Y:S01]  /*3660*/  LDC R75, c[0x0][0x2f4] ;  /* 0x0000bd00ff4b7b82 */ /* 0x000e220000000800 */
[----:B------:R-:W-:Y:S02]  /*3670*/  BSSY B1, `(.L_x_3663) ;  /* 0x0000003000017945 */ /* 0x000fe40003800000 */
[----:B------:R-:W1:Y:S02]  /*3680*/  SYNCS.PHASECHK.TRANS64.TRYWAIT P5, [R73+URZ+0x28c90], R74 ;  /* 0x028c904a490075a7 */ /* 0x000e6400080a017f */
[----:B-1----:R-:W-:Y:S05]  /*3690*/  @!P5 BRA `(.L_x_3664) ;  /* 0x000001740000d947 */ /* 0x002fea0003800000 */
.L_x_3950:
[----:B------:R-:W-:Y:S05]  /*36a0*/  BSYNC B1 ;  /* 0x0000000000017941 */ /* 0x000fea0003800000 */
.L_x_3663:
[----:B0-----:R-:W-:Y:S01]  /*36b0*/  ISETP.GE.OR P5, PT, R16, R75, P1 ;  /* 0x0000004b1000720c */ /* 0x001fe20000fa6670 */
[----:B------:R-:W-:Y:S01]  /*36c0*/  ULDC.64 UR4, c[0x0][0x300] ;  /* 0x0000c00000047ab9 */ /* 0x000fe20000000a00 */
[----:B------:R-:W-:Y:S02]  /*36d0*/  IMAD.MOV.U32 R66, RZ, RZ, R14 ;  /* 0x000000ffff427224 */ /* 0x000fe400078e000e */
[----:B------:R-:W-:Y:S02]  /*36e0*/  IMAD R12, R0, UR4, RZ ;  /* 0x00000004000c7c24 */ /* 0x000fe4000f8e02ff */
[----:B------:R-:W-:Y:S02]  /*36f0*/  IMAD.MOV.U32 R67, RZ, RZ, R25 ;  /* 0x000000ffff437224 */ /* 0x000fe400078e0019 */
[C---:B------:R-:W-:Y:S02]  /*3700*/  IMAD R13, R23.reuse, UR5, R12 ;  /* 0x00000005170d7c24 */ /* 0x040fe4000f8e020c */
[----:B------:R-:W-:-:S03]  /*3710*/  IMAD.WIDE.U32 R66, R23, UR4, R66 ;  /* 0x0000000417427c25 */ /* 0x000fc6000f8e0042 */
[----:B------:R-:W-:Y:S05]  /*3720*/  @P5 BRA `(.L_x_3655) ;  /* 0x00000008003c5947 */ /* 0x000fea0003800000 */
[----:B------:R-:W-:Y:S01]  /*3730*/  IMAD.IADD R76, R13, 0x1, R67 ;  /* 0x000000010d4c7824 */ /* 0x000fe200078e0243 */
[----:B------:R-:W-:Y:S01]  /*3740*/  IADD3 R12, P5, P6, R20, R66, R60 ;  /* 0x00000042140c7210 */ /* 0x000fe20007ebe03c */
[----:B------:R-:W-:Y:S03]  /*3750*/  BSSY B1, `(.L_x_3665) ;  /* 0x0000069000017945 */ /* 0x000fe60003800000 */
[----:B------:R-:W-:Y:S02]  /*3760*/  IADD3.X R13, R43, R76, R63, P5, P6 ;  /* 0x0000004c2b0d7210 */ /* 0x000fe40002fec43f */
[----:B------:R-:W-:Y:S02]  /*3770*/  ISETP.NE.AND P6, PT, R68, RZ, PT ;  /* 0x000000ff4400720c */ /* 0x000fe40003fc5270 */
[----:B------:R-:W-:-:S04]  /*3780*/  LEA R68, P5, R12, R64, 0x1 ;  /* 0x000000400c447211 */ /* 0x000fc800078a08ff */
[----:B------:R-:W-:Y:S01]  /*3790*/  LEA.HI.X R69, R12, R65, R13, 0x1, P5 ;  /* 0x000000410c457211 */ /* 0x000fe200028f0c0d */
[----:B------:R-:W-:Y:S01]  /*37a0*/  IMAD.IADD R13, R75, 0x1, -R56 ;  /* 0x000000014b0d7824 */ /* 0x000fe200078e0a38 */
[----:B------:R-:W-:-:S04]  /*37b0*/  ISETP.NE.AND P5, PT, R72, RZ, PT ;  /* 0x000000ff4800720c */ /* 0x000fc80003fa5270 */
[----:B------:R-:W-:-:S04]  /*37c0*/  SEL R13, R56, R13, !P5 ;  /* 0x0000000d380d7207 */ /* 0x000fc80006800000 */
[----:B------:R-:W-:-:S04]  /*37d0*/  SHF.R.S32.HI R12, RZ, 0x1f, R13 ;  /* 0x0000001fff0c7819 */ /* 0x000fc8000001140d */
[----:B------:R-:W-:-:S04]  /*37e0*/  LEA.HI R12, R12, R13, RZ, 0x4 ;  /* 0x0000000d0c0c7211 */ /* 0x000fc800078f20ff */
[----:B------:R-:W-:-:S04]  /*37f0*/  SHF.R.S32.HI R12, RZ, 0x4, R12 ;  /* 0x00000004ff0c7819 */ /* 0x000fc8000001140c */
[----:B------:R-:W-:-:S05]  /*3800*/  LEA.HI.SX32 R12, R45, R12, 0x1d ;  /* 0x0000000c2d0c7211 */ /* 0x000fca00078feaff */
[----:B------:R-:W-:-:S05]  /*3810*/  IMAD.SHL.U32 R77, R12, 0x8, RZ ;  /* 0x000000080c4d7824 */ /* 0x000fca00078e00ff */
[----:B------:R-:W-:-:S04]  /*3820*/  LOP3.LUT R13, R50, 0x38, R77, 0xf8, !PT ;  /* 0x00000038320d7812 */ /* 0x000fc800078ef84d */
[----:B------:R-:W-:Y:S01]  /*3830*/  LOP3.LUT R12, R13, R54, RZ, 0x3c, !PT ;  /* 0x000000360d0c7212 */ /* 0x000fe200078e3cff */
[----:B------:R-:W-:-:S04]  /*3840*/  IMAD.IADD R13, R70, 0x1, R26 ;  /* 0x00000001460d7824 */ /* 0x000fc800078e021a */
[----:B------:R-:W-:Y:S02]  /*3850*/  IMAD R15, R193, 0x200, R12 ;  /* 0x00000200c10f7824 */ /* 0x000fe400078e020c */
[----:B------:R-:W-:Y:S02]  /*3860*/  IMAD R13, R13, 0x2, R2 ;  /* 0x000000020d0d7824 */ /* 0x000fe400078e0202 */
[----:B------:R-:W-:-:S04]  /*3870*/  IMAD.IADD R15, R26, 0x1, R15 ;  /* 0x000000011a0f7824 */ /* 0x000fc800078e020f */
[----:B------:R-:W-:Y:S02]  /*3880*/  IMAD R24, R15, 0x2, R2 ;  /* 0x000000020f187824 */ /* 0x000fe400078e0202 */
[----:B------:R-:W0:Y:S04]  /*3890*/  LDS.128 R12, [R13+0x22400] ;  /* 0x022400000d0c7984 */ /* 0x000e280000000c00 */
[----:B------:R-:W2:Y:S01]  /*38a0*/  LDS.128 R24, [R24+0x22400] ;  /* 0x0224000018187984 */ /* 0x000ea20000000c00 */
[----:B------:R-:W-:Y:S05]  /*38b0*/  @P6 BRA `(.L_x_3666) ;  /* 0x0000000400486947 */ /* 0x000fea0003800000 */
[--C-:B------:R-:W-:Y:S01]  /*38c0*/  SHF.R.U64 R79, R8, 0x10, R9.reuse ;  /* 0x00000010084f7819 */ /* 0x100fe20000001209 */
[----:B--2---:R-:W-:Y:S01]  /*38d0*/  HADD2.F32 R8, -RZ, R25.H1_H1 ;  /* 0x30000019ff087230 */ /* 0x004fe20000004100 */
[----:B------:R-:W-:Y:S02]  /*38e0*/  SHF.R.U32.HI R9, RZ, 0x10, R9 ;  /* 0x00000010ff097819 */ /* 0x000fe40000011609 */
[--C-:B------:R-:W-:Y:S01]  /*38f0*/  SHF.R.U64 R78, R4, 0x10, R5.reuse ;  /* 0x00000010044e7819 */ /* 0x100fe20000001205 */
[----:B------:R-:W-:Y:S01]  /*3900*/  HADD2.F32 R79, -RZ, R79.H0_H0 ;  /* 0x2000004fff4f7230 */ /* 0x000fe20000004100 */
[----:B------:R-:W-:Y:S02]  /*3910*/  SHF.R.U32.HI R82, RZ, 0x10, R5 ;  /* 0x00000010ff527819 */ /* 0x000fe40000011605 */
[--C-:B------:R-:W-:Y:S01]  /*3920*/  SHF.R.U64 R4, R6, 0x10, R7.reuse ;  /* 0x0000001006047819 */ /* 0x100fe20000001207 */
[----:B0-----:R-:W-:Y:S01]  /*3930*/  HADD2.F32 R6, -RZ, R13.H0_H0 ;  /* 0x2000000dff067230 */ /* 0x001fe20000004100 */
[----:B------:R-:W-:Y:S01]  /*3940*/  SHF.R.U32.HI R83, RZ, 0x10, R7 ;  /* 0x00000010ff537819 */ /* 0x000fe20000011607 */
[----:B------:R-:W-:Y:S01]  /*3950*/  HADD2.F32 R7, -RZ, R25.H0_H0 ;  /* 0x20000019ff077230 */ /* 0x000fe20000004100 */
[--C-:B------:R-:W-:Y:S01]  /*3960*/  SHF.R.U64 R5, R10, 0x10, R11.reuse ;  /* 0x000000100a057819 */ /* 0x100fe2000000120b */
[--C-:B------:R-:W-:Y:S01]  /*3970*/  HADD2.F32 R10, -RZ, R80.reuse.H1_H1 ;  /* 0x30000050ff0a7230 */ /* 0x100fe20000004100 */
[----:B------:R-:W-:Y:S01]  /*3980*/  SHF.R.U32.HI R81, RZ, 0x10, R11 ;  /* 0x00000010ff517819 */ /* 0x000fe2000001160b */
[----:B------:R-:W-:-:S02]  /*3990*/  HADD2.F32 R80, -RZ, R80.H0_H0 ;  /* 0x20000050ff507230 */ /* 0x000fc40000004100 */
[----:B------:R-:W-:Y:S02]  /*39a0*/  HADD2.F32 R25, -RZ, R9.H0_H0 ;  /* 0x20000009ff197230 */ /* 0x000fe40000004100 */
[----:B------:R-:W-:Y:S02]  /*39b0*/  HADD2.F32 R9, -RZ, R13.H1_H1 ;  /* 0x3000000dff097230 */ /* 0x000fe40000004100 */
[-C--:B------:R-:W-:Y:S01]  /*39c0*/  FMUL.FTZ R13, R7, R80.reuse ;  /* 0x00000050070d7220 */ /* 0x080fe20000410000 */
[----:B------:R-:W-:Y:S02]  /*39d0*/  HADD2.F32 R11, -RZ, R82.H0_H0 ;  /* 0x20000052ff0b7230 */ /* 0x000fe40000004100 */
[-C--:B------:R-:W-:Y:S01]  /*39e0*/  FMUL.FTZ R82, R8, R25.reuse ;  /* 0x0000001908527220 */ /* 0x080fe20000410000 */
[C---:B------:R-:W-:Y:S01]  /*39f0*/  FMUL.FTZ R80, R6.reuse, R80 ;  /* 0x0000005006507220 */ /* 0x040fe20000410000 */
[C---:B------:R-:W-:Y:S01]  /*3a00*/  FMUL.FTZ R25, R9.reuse, R25 ;  /* 0x0000001909197220 */ /* 0x040fe20000410000 */
[-C--:B------:R-:W-:Y:S01]  /*3a10*/  FFMA.FTZ R6, R6, R10.reuse, -R13 ;  /* 0x0000000a06067223 */ /* 0x080fe2000001080d */
[-C--:B------:R-:W-:Y:S01]  /*3a20*/  FFMA.FTZ R9, R9, R11.reuse, -R82 ;  /* 0x0000000b09097223 */ /* 0x080fe20000010852 */
[----:B------:R-:W-:Y:S01]  /*3a30*/  FFMA.FTZ R7, R7, R10, R80 ;  /* 0x0000000a07077223 */ /* 0x000fe20000010050 */
[----:B------:R-:W-:Y:S01]  /*3a40*/  FFMA.FTZ R8, R8, R11, R25 ;  /* 0x0000000b08087223 */ /* 0x000fe20000010019 */
[----:B------:R-:W-:-:S02]  /*3a50*/  HADD2.F32 R25, -RZ, R84.H0_H0 ;  /* 0x20000054ff197230 */ /* 0x000fc40000004100 */
[----:B------:R-:W-:Y:S02]  /*3a60*/  HADD2.F32 R11, -RZ, R27.H0_H0 ;  /* 0x2000001bff0b7230 */ /* 0x000fe40000004100 */
[----:B------:R-:W-:Y:S01]  /*3a70*/  HADD2.F32 R10, -RZ, R15.H0_H0 ;  /* 0x2000000fff0a7230 */ /* 0x000fe20000004100 */
[----:B------:R-:W-:Y:S01]  /*3a80*/  F2FP.F16.F32.PACK_AB R7, R8, R7 ;  /* 0x000000070807723e */ /* 0x000fe200000000ff */
[----:B------:R-:W-:Y:S02]  /*3a90*/  HADD2.F32 R27, -RZ, R27.H1_H1 ;  /* 0x3000001bff1b7230 */ /* 0x000fe40000004100 */
[----:B------:R-:W-:Y:S02]  /*3aa0*/  HADD2.F32 R82, -RZ, R81.H0_H0 ;  /* 0x20000051ff527230 */ /* 0x000fe40000004100 */
[----:B------:R-:W-:Y:S01]  /*3ab0*/  FMUL.FTZ R81, R11, R25 ;  /* 0x000000190b517220 */ /* 0x000fe20000410000 */
[----:B------:R-:W-:Y:S02]  /*3ac0*/  HADD2.F32 R15, -RZ, R15.H1_H1 ;  /* 0x3000000fff0f7230 */ /* 0x000fe40000004100 */
[----:B------:R-:W-:-:S02]  /*3ad0*/  HADD2.F32 R13, -RZ, R84.H1_H1 ;  /* 0x30000054ff0d7230 */ /* 0x000fc40000004100 */
[C---:B------:R-:W-:Y:S01]  /*3ae0*/  FMUL.FTZ R84, R10.reuse, R25 ;  /* 0x000000190a547220 */ /* 0x040fe20000410000 */
[----:B------:R-:W-:Y:S02]  /*3af0*/  HADD2.F32 R80, -RZ, R83.H0_H0 ;  /* 0x20000053ff507230 */ /* 0x000fe40000004100 */
[-C--:B------:R-:W-:Y:S01]  /*3b00*/  FMUL.FTZ R86, R27, R82.reuse ;  /* 0x000000521b567220 */ /* 0x080fe20000410000 */
[----:B------:R-:W-:Y:S01]  /*3b10*/  FMUL.FTZ R88, R15, R82 ;  /* 0x000000520f587220 */ /* 0x000fe20000410000 */
[-C--:B------:R-:W-:Y:S01]  /*3b20*/  FFMA.FTZ R82, R10, R13.reuse, -R81 ;  /* 0x0000000d0a527223 */ /* 0x080fe20000010851 */
[----:B------:R-:W-:Y:S01]  /*3b30*/  FFMA.FTZ R84, R11, R13, R84 ;  /* 0x0000000d0b547223 */ /* 0x000fe20000010054 */
[----:B------:R-:W-:Y:S02]  /*3b40*/  HADD2.F32 R25, -RZ, R87.H0_H0 ;  /* 0x20000057ff197230 */ /* 0x000fe40000004100 */
[----:B------:R-:W-:Y:S01]  /*3b50*/  FFMA.FTZ R83, R15, R80, -R86 ;  /* 0x000000500f537223 */ /* 0x000fe20000010856 */
[----:B------:R-:W-:-:S02]  /*3b60*/  HADD2.F32 R11, -RZ, R24.H0_H0 ;  /* 0x20000018ff0b7230 */ /* 0x000fc40000004100 */
[----:B------:R-:W-:Y:S01]  /*3b70*/  FFMA.FTZ R85, R27, R80, R88 ;  /* 0x000000501b557223 */ /* 0x000fe20000010058 */
[----:B------:R-:W-:Y:S02]  /*3b80*/  HADD2.F32 R10, -RZ, R12.H0_H0 ;  /* 0x2000000cff0a7230 */ /* 0x000fe40000004100 */
[----:B------:R-:W-:Y:S02]  /*3b90*/  HADD2.F32 R24, -RZ, R24.H1_H1 ;  /* 0x30000018ff187230 */ /* 0x000fe40000004100 */
[-C--:B------:R-:W-:Y:S01]  /*3ba0*/  FMUL.FTZ R27, R11, R25.reuse ;  /* 0x000000190b1b7220 */ /* 0x080fe20000410000 */
[----:B------:R-:W-:Y:S01]  /*3bb0*/  HADD2.F32 R12, -RZ, R12.H1_H1 ;  /* 0x3000000cff0c7230 */ /* 0x000fe20000004100 */
[----:B------:R-:W-:Y:S01]  /*3bc0*/  F2FP.F16.F32.PACK_AB R84, R85, R84 ;  /* 0x000000545554723e */ /* 0x000fe200000000ff */
[----:B------:R-:W-:Y:S02]  /*3bd0*/  HADD2.F32 R15, -RZ, R78.H0_H0 ;  /* 0x2000004eff0f7230 */ /* 0x000fe40000004100 */
[----:B------:R-:W-:Y:S01]  /*3be0*/  FMUL.FTZ R78, R10, R25 ;  /* 0x000000190a4e7220 */ /* 0x000fe20000410000 */
[----:B------:R-:W-:-:S02]  /*3bf0*/  HADD2.F32 R13, -RZ, R89.H0_H0 ;  /* 0x20000059ff0d7230 */ /* 0x000fc40000004100 */
[-C--:B------:R-:W-:Y:S01]  /*3c00*/  FMUL.FTZ R25, R24, R79.reuse ;  /* 0x0000004f18197220 */ /* 0x080fe20000410000 */
[----:B------:R-:W-:Y:S02]  /*3c10*/  FMUL.FTZ R79, R12, R79 ;  /* 0x0000004f0c4f7220 */ /* 0x000fe40000410000 */
[----:B------:R-:W-:Y:S01]  /*3c20*/  FFMA.FTZ R27, R10, R13, -R27 ;  /* 0x0000000d0a1b7223 */ /* 0x000fe2000001081b */
[-C--:B------:R-:W-:Y:S01]  /*3c30*/  FFMA.FTZ R80, R12, R15.reuse, -R25 ;  /* 0x0000000f0c507223 */ /* 0x080fe20000010819 */
[----:B------:R-:W-:Y:S01]  /*3c40*/  FFMA.FTZ R79, R24, R15, R79 ;  /* 0x0000000f184f7223 */ /* 0x000fe2000001004f */
[----:B------:R-:W-:Y:S02]  /*3c50*/  HADD2.F32 R15, -RZ, R5.H0_H0 ;  /* 0x20000005ff0f7230 */ /* 0x000fe40000004100 */
[----:B------:R-:W-:Y:S01]  /*3c60*/  FFMA.FTZ R78, R11, R13, R78 ;  /* 0x0000000d0b4e7223 */ /* 0x000fe2000001004e */
[----:B------:R-:W-:Y:S02]  /*3c70*/  HADD2.F32 R10, -RZ, R26.H0_H0 ;  /* 0x2000001aff0a7230 */ /* 0x000fe40000004100 */
[----:B------:R-:W-:-:S02]  /*3c80*/  HADD2.F32 R5, -RZ, R14.H0_H0 ;  /* 0x2000000eff057230 */ /* 0x000fc40000004100 */
[----:B------:R-:W-:Y:S01]  /*3c90*/  HADD2.F32 R26, -RZ, R26.H1_H1 ;  /* 0x3000001aff1a7230 */ /* 0x000fe20000004100 */
[----:B------:R-:W-:Y:S01]  /*3ca0*/  F2FP.F16.F32.PACK_AB R24, R79, R78 ;  /* 0x0000004e4f18723e */ /* 0x000fe200000000ff */
[----:B------:R-:W-:Y:S02]  /*3cb0*/  HADD2.F32 R12, -RZ, R87.H1_H1 ;  /* 0x30000057ff0c7230 */ /* 0x000fe40000004100 */
[----:B------:R-:W-:Y:S02]  /*3cc0*/  HADD2.F32 R14, -RZ, R14.H1_H1 ;  /* 0x3000000eff0e7230 */ /* 0x000fe40000004100 */
[----:B------:R-:W-:Y:S01]  /*3cd0*/  FMUL.FTZ R81, R26, R15 ;  /* 0x0000000f1a517220 */ /* 0x000fe20000410000 */
[----:B------:R-:W-:Y:S02]  /*3ce0*/  HADD2.F32 R11, -RZ, R89.H1_H1 ;  /* 0x30000059ff0b7230 */ /* 0x000fe40000004100 */
[----:B------:R-:W-:Y:S01]  /*3cf0*/  FMUL.FTZ R25, R5, R12 ;  /* 0x0000000c05197220 */ /* 0x000fe20000410000 */
[----:B------:R-:W-:-:S02]  /*3d00*/  HADD2.F32 R13, -RZ, R4.H0_H0 ;  /* 0x20000004ff0d7230 */ /* 0x000fc40000004100 */
[----:B------:R-:W-:Y:S01]  /*3d10*/  FMUL.FTZ R15, R14, R15 ;  /* 0x0000000f0e0f7220 */ /* 0x000fe20000410000 */
[C---:B------:R-:W-:Y:S01]  /*3d20*/  FMUL.FTZ R4, R10.reuse, R12 ;  /* 0x0000000c0a047220 */ /* 0x040fe20000410000 */
[----:B------:R-:W-:Y:S01]  /*3d30*/  FFMA.FTZ R25, R10, R11, R25 ;  /* 0x0000000b0a197223 */ /* 0x000fe20000010019 */
[----:B------:R-:W-:Y:S01]  /*3d40*/  F2FP.F16.F32.PACK_AB R12, R80, R27 ;  /* 0x0000001b500c723e */ /* 0x000fe200000000ff */
[----:B------:R-:W-:Y:S01]  /*3d50*/  FFMA.FTZ R26, R26, R13, R15 ;  /* 0x0000000d1a1a7223 */ /* 0x000fe2000001000f */
[----:B------:R-:W-:Y:S01]  /*3d60*/  FFMA.FTZ R4, R5, R11, -R4 ;  /* 0x0000000b05047223 */ /* 0x000fe20000010804 */
[----:B------:R-:W-:Y:S01]  /*3d70*/  FFMA.FTZ R81, R14, R13, -R81 ;  /* 0x0000000d0e517223 */ /* 0x000fe20000010851 */
[----:B------:R-:W-:Y:S01]  /*3d80*/  F2FP.F16.F32.PACK_AB R13, R9, R6 ;  /* 0x00000006090d723e */ /* 0x000fe200000000ff */
[----:B------:R-:W-:Y:S01]  /*3d90*/  IMAD.MOV.U32 R27, RZ, RZ, R84 ;  /* 0x000000ffff1b7224 */ /* 0x000fe200078e0054 */
[----:B------:R-:W-:Y:S01]  /*3da0*/  F2FP.F16.F32.PACK_AB R26, R26, R25 ;  /* 0x000000191a1a723e */ /* 0x000fe200000000ff */
[----:B------:R-:W-:Y:S01]  /*3db0*/  IMAD.MOV.U32 R25, RZ, RZ, R7 ;  /* 0x000000ffff197224 */ /* 0x000fe200078e0007 */
[----:B------:R-:W-:-:S02]  /*3dc0*/  F2FP.F16.F32.PACK_AB R15, R83, R82 ;  /* 0x00000052530f723e */ /* 0x000fc400000000ff */
[----:B------:R-:W-:-:S07]  /*3dd0*/  F2FP.F16.F32.PACK_AB R14, R81, R4 ;  /* 0x00000004510e723e */ /* 0x000fce00000000ff */
.L_x_3666:
[----:B------:R-:W-:Y:S05]  /*3de0*/  BSYNC B1 ;  /* 0x0000000000017941 */ /* 0x000fea0003800000 */
.L_x_3665:
[----:B0-----:R3:W-:Y:S01]  /*3df0*/  STG.E.128 desc[UR42][R68.64], R12 ;  /* 0x0000000c44007986 */ /* 0x0017e2000c101d2a */
[----:B------:R-:W-:-:S13]  /*3e00*/  ISETP.GE.AND P5, PT, R77, R75, PT ;  /* 0x0000004b4d00720c */ /* 0x000fda0003fa6270 */
[----:B------:R-:W-:Y:S05]  /*3e10*/  @P5 BRA `(.L_x_3655) ;  /* 0x0000000000805947 */ /* 0x000fea0003800000 */
[--C-:B------:R-:W-:Y:S02]  /*3e20*/  SHF.R.S32.HI R4, RZ, 0x1f, R77.reuse ;  /* 0x0000001fff047819 */ /* 0x100fe4000001144d */
[----:B------:R-:W-:-:S04]  /*3e30*/  IADD3 R66, P5, P6, R20, R66, R77 ;  /* 0x0000004214427210 */ /* 0x000fc80007ebe04d */
[----:B------:R-:W-:Y:S02]  /*3e40*/  IADD3.X R4, R43, R76, R4, P5, P6 ;  /* 0x0000004c2b047210 */ /* 0x000fe40002fec404 */
[----:B------:R-:W-:-:S04]  /*3e50*/  LEA R64, P5, R66, R64, 0x1 ;  /* 0x0000004042407211 */ /* 0x000fc800078a08ff */
[----:B------:R-:W-:-:S05]  /*3e60*/  LEA.HI.X R65, R66, R65, R4, 0x1, P5 ;  /* 0x0000004142417211 */ /* 0x000fca00028f0c04 */
[----:B--2---:R4:W-:Y:S01]  /*3e70*/  STG.E.128 desc[UR42][R64.64], R24 ;  /* 0x0000001840007986 */ /* 0x0049e2000c101d2a */
[----:B------:R-:W-:Y:S05]  /*3e80*/  BRA `(.L_x_3655) ;  /* 0x0000000000647947 */ /* 0x000fea0003800000 */
.L_x_3648:
[----:B------:R-:W-:-:S06]  /*3e90*/  UISETP.NE.AND UP0, UPT, UR37, 0x3, UPT ;  /* 0x000000032500788c */ /* 0x000fcc000bf05270 */
[----:B------:R-:W-:-:S13]  /*3ea0*/  PLOP3.LUT P0, PT, PT, PT, UP0, 0x80, 0x0 ;  /* 0x000000000000781c */ /* 0x000fda0003f0f008 */
[----:B------:R-:W-:Y:S05]  /*3eb0*/  @!P0 BRA `(.L_x_3667) ;  /* 0x0000000000048947 */ /* 0x000fea0003800000 */
[----:B------:R-:W-:Y:S01]  /*3ec0*/  BPT.TRAP 0x1 ;  /* 0x000000040000795c */ /* 0x000fe20000300000 */
.L_x_3667:
[----:B------:R-:W-:Y:S01]  /*3ed0*/  IMAD R73, R19, 0x8, R2 ;  /* 0x0000000813497824 */ /* 0x000fe200078e0202 */
[----:B------:R-:W-:Y:S01]  /*3ee0*/  SHF.L.U32 R74, R186, 0x1f, RZ ;  /* 0x0000001fba4a7819 */ /* 0x000fe200000006ff */
[----:B------:R-:W-:Y:S01]  /*3ef0*/  IMAD R4, R40, -0x40, R42 ;  /* 0xffffffc028047824 */ /* 0x000fe200078e022a */
[----:B------:R-:W-:Y:S02]  /*3f00*/  BSSY B1, `(.L_x_3668) ;  /* 0x0000004000017945 */ /* 0x000fe40003800000 */
[----:B------:R-:W0:Y:S02]  /*3f10*/  SYNCS.PHASECHK.TRANS64.TRYWAIT P1, [R73+URZ+0x28c90], R74 ;  /* 0x028c904a490075a7 */ /* 0x000e24000802017f */
[----:B------:R-:W-:Y:S01]  /*3f20*/  VIMNMX R4, R4, 0x40, PT ;  /* 0x0000004004047848 */ /* 0x000fe20003fe0100 */
[----:B0-----:R-:W-:Y:S06]  /*3f30*/  @!P1 BRA `(.L_x_3669) ;  /* 0x0000016800ec9947 */ /* 0x001fec0003800000 */
.L_x_3951:
[----:B------:R-:W-:Y:S05]  /*3f40*/  BSYNC B1 ;  /* 0x0000000000017941 */ /* 0x000fea0003800000 */
.L_x_3668:
[----:B------:R-:W-:-:S13]  /*3f50*/  ISETP.GE.AND P1, PT, R23, R4, PT ;  /* 0x000000041700720c */ /* 0x000fda0003f26270 */
[----:B------:R-:W-:Y:S05]  /*3f60*/  @P1 BRA `(.L_x_3655) ;  /* 0x00000000002c1947 */ /* 0x000fea0003800000 */
[----:B------:R-:W-:Y:S01]  /*3f70*/  @!P3 LOP3.LUT P5, RZ, R188, 0x4, RZ, 0xc0, !PT ;  /* 0x00000004bcffb812 */ /* 0x000fe200078ac0ff */
[----:B------:R-:W-:Y:S01]  /*3f80*/  @!P3 VIADD R4, R57, 0x20 ;  /* 0x000000203904b836 */ /* 0x000fe20000000000 */
[----:B------:R-:W-:Y:S02]  /*3f90*/  PLOP3.LUT P6, PT, PT, PT, PT, 0x8, 0x0 ;  /* 0x000000000000781c */ /* 0x000fe40003fce170 */
[----:B------:R-:W-:-:S13]  /*3fa0*/  @!P3 PLOP3.LUT P6, PT, P5, PT, PT, 0x80, 0x0 ;  /* 0x000000000000b81c */ /* 0x000fda0002fcf070 */
[----:B------:R-:W-:-:S04]  /*3fb0*/  @P6 VIADD R4, R57, 0xffffffe0 ;  /* 0xffffffe039046836 */ /* 0x000fc80000000000 */
[----:B------:R-:W-:-:S04]  /*3fc0*/  @!P3 IMAD.IADD R5, R26, 0x1, R4 ;  /* 0x000000011a05b824 */ /* 0x000fc800078e0204 */
[----:B------:R-:W-:Y:S02]  /*3fd0*/  @!P3 IMAD R8, R5, 0x2, R2 ;  /* 0x000000020508b824 */ /* 0x000fe400078e0202 */
[----:B------:R-:W1:Y:S04]  /*3fe0*/  @!P4 LDS.128 R4, [R66+0x22400] ;  /* 0x022400004204c984 */ /* 0x000e680000000c00 */
[----:B------:R-:W2:Y:S04]  /*3ff0*/  @!P3 LDS.128 R8, [R8+0x22400] ;  /* 0x022400000808b984 */ /* 0x000ea80000000c00 */
[----:B-1----:R1:W-:Y:S04]  /*4000*/  @!P4 STG.E.128 desc[UR42][R12.64], R4 ;  /* 0x000000040c00c986 */ /* 0x0023e8000c101d2a */
[----:B--2---:R1:W-:Y:S02]  /*4010*/  @!P3 STG.E.128 desc[UR42][R12.64+0x40], R8 ;  /* 0x000040080c00b986 */ /* 0x0043e4000c101d2a */
.L_x_3655:
[----:B------:R-:W-:Y:S05]  /*4020*/  BSYNC B0 ;  /* 0x0000000000007941 */ /* 0x000fea0003800000 */
.L_x_3647:
[----:B-12---:R-:W1:Y:S01]  /*4030*/  S2R R4, SR_TID.X ;  /* 0x0000000000047919 */ /* 0x006e620000002100 */
        /* <DEDUP_REMOVED lines=8> */
[----:B-1----:R-:W-:Y:S01]  /*40c0*/  LOP3.LUT R4, R4, 0x7f, RZ, 0xc0, !PT ;  /* 0x0000007f04047812 */ /* 0x002fe200078ec0ff */
[----:B--2---:R1:W-:Y:S03]  /*40d0*/  BAR.SYNC.DEFER_BLOCKING R55, 0x80 ;  /* 0x000200370000751d */ /* 0x0043e60000010000 */
[----:B------:R-:W-:-:S13]  /*40e0*/  ISETP.NE.AND P5, PT, R4, RZ, PT ;  /* 0x000000ff0400720c */ /* 0x000fda0003fa5270 */
[----:B------:R-:W-:-:S05]  /*40f0*/  @!P5 VIADD R4, R73, 0x28ca0 ;  /* 0x00028ca04904d836 */ /* 0x000fca0000000000 */
[----:B------:R-:W-:-:S04]  /*4100*/  @!P5 PRMT R4, RZ, 0x654, R4 ;  /* 0x00000654ff04d816 */ /* 0x000fc80000000004 */
[----:B------:R1:W-:Y:S01]  /*4110*/  @!P5 SYNCS.ARRIVE.TRANS64.RED.A1T0 RZ, [R4+URZ], RZ ;  /* 0x000000ff04ffd9a7 */ /* 0x0003e2000810043f */
[----:B------:R-:W-:Y:S05]  /*4120*/  @!P0 BRA `(.L_x_3671) ;  /* 0x0000000000048947 */ /* 0x000fea0003800000 */
[----:B------:R-:W-:Y:S01]  /*4130*/  BPT.TRAP 0x1 ;  /* 0x000000040000795c */ /* 0x000fe20000300000 */
.L_x_3671:
[----:B------:R-:W-:Y:S05]  /*4140*/  BSYNC B0 ;  /* 0x0000000000007941 */ /* 0x000fea0003800000 */
.L_x_3670:
[----:B------:R-:W2:Y:S01]  /*4150*/  SYNCS.PHASECHK.TRANS64.TRYWAIT P0, [R73+URZ+0x28cb0], R74 ;  /* 0x028cb04a490075a7 */ /* 0x000ea2000800017f */
[----:B------:R-:W-:Y:S04]  /*4160*/  BSSY B0, `(.L_x_3672) ;  /* 0x0000002000007945 */ /* 0x000fe80003800000 */
[----:B--2---:R-:W-:Y:S05]  /*4170*/  @!P0 BRA `(.L_x_3673) ;  /* 0x0000016800708947 */ /* 0x004fea0003800000 */
.L_x_3952:
[----:B------:R-:W-:Y:S05]  /*4180*/  BSYNC B0 ;  /* 0x0000000000007941 */ /* 0x000fea0003800000 */
.L_x_3672:
[----:B------:R-:W-:Y:S04]  /*4190*/  BSSY B0, `(.L_x_3674) ;  /* 0x0000052000007945 */ /* 0x000fe80003800000 */
[----:B------:R-:W-:Y:S05]  /*41a0*/  @P1 BRA `(.L_x_3675) ;  /* 0x0000000400401947 */ /* 0x000fea0003800000 */
[----:B------:R-:W-:Y:S01]  /*41b0*/  IMAD.WIDE R6, R40, 0x40, R38 ;  /* 0x0000004028067825 */ /* 0x000fe200078e0226 */
[----:B------:R-:W-:-:S03]  /*41c0*/  ULDC.64 UR4, c[0x0][0x328] ;  /* 0x0000ca0000047ab9 */ /* 0x000fc60000000a00 */
[----:B------:R-:W-:Y:S02]  /*41d0*/  IMAD R7, R7, UR4, RZ ;  /* 0x0000000407077c24 */ /* 0x000fe4000f8e02ff */
[----:B-1----:R-:W-:Y:S02]  /*41e0*/  IMAD.MOV.U32 R4, RZ, RZ, R28 ;  /* 0x000000ffff047224 */ /* 0x002fe400078e001c */
[----:B------:R-:W-:Y:S02]  /*41f0*/  IMAD.MOV.U32 R5, RZ, RZ, R71 ;  /* 0x000000ffff057224 */ /* 0x000fe400078e0047 */
[C---:B------:R-:W-:Y:S02]  /*4200*/  IMAD R7, R6.reuse, UR5, R7 ;  /* 0x0000000506077c24 */ /* 0x040fe4000f8e0207 */
[----:B------:R-:W-:Y:S01]  /*4210*/  IMAD.WIDE.U32 R4, R6, UR4, R4 ;  /* 0x0000000406047c25 */ /* 0x000fe2000f8e0004 */
[----:B------:R-:W-:-:S03]  /*4220*/  ULDC.64 UR4, c[0x0][0x318] ;  /* 0x0000c60000047ab9 */ /* 0x000fc60000000a00 */
[----:B------:R-:W-:Y:S01]  /*4230*/  IMAD.IADD R5, R5, 0x1, R7 ;  /* 0x0000000105057824 */ /* 0x000fe200078e0207 */
[----:B------:R-:W-:Y:S01]  /*4240*/  LEA R8, P0, R4, UR4, 0x1 ;  /* 0x0000000404087c11 */ /* 0x000fe2000f8008ff */
[----:B------:R-:W-:Y:S01]  /*4250*/  ULDC UR4, c[0x0][0x320] ;  /* 0x0000c80000047ab9 */ /* 0x000fe20000000800 */
[----:B------:R-:W-:Y:S02]  /*4260*/  VIADD R10, R16, 0x40 ;  /* 0x00000040100a7836 */ /* 0x000fe40000000000 */
[----:B------:R-:W-:Y:S01]  /*4270*/  LEA.HI.X R9, R4, UR5, R5, 0x1, P0 ;  /* 0x0000000504097c11 */ /* 0x000fe200080f0c05 */
[----:B------:R-:W-:Y:S01]  /*4280*/  IMAD R5, R19, 0x8000, R57 ;  /* 0x0000800013057824 */ /* 0x000fe200078e0239 */
[----:B------:R-:W-:-:S03]  /*4290*/  LOP3.LUT P0, RZ, R188, 0x4, RZ, 0xc0, !PT ;  /* 0x00000004bcff7812 */ /* 0x000fc6000780c0ff */
[C---:B------:R-:W-:Y:S02]  /*42a0*/  VIADD R11, R5.reuse, 0x20 ;  /* 0x00000020050b7836 */ /* 0x040fe40000000000 */
[----:B---3--:R-:W-:-:S08]  /*42b0*/  IMAD R12, R5, 0x2, R2 ;  /* 0x00000002050c7824 */ /* 0x008fd000078e0202 */
[----:B------:R-:W-:Y:S01]  /*42c0*/  @P0 VIADD R11, R5, 0xffffffe0 ;  /* 0xffffffe0050b0836 */ /* 0x000fe20000000000 */
[----:B------:R-:W-:-:S03]  /*42d0*/  ISETP.GE.AND P0, PT, R16, UR4, PT ;  /* 0x0000000410007c0c */ /* 0x000fc6000bf06270 */
[----:B------:R-:W-:-:S10]  /*42e0*/  IMAD R11, R11, 0x2, R2 ;  /* 0x000000020b0b7824 */ /* 0x000fd400078e0202 */
[----:B------:R-:W1:Y:S04]  /*42f0*/  @!P0 LDS.128 R4, [R12+0x400] ;  /* 0x000400000c048984 */ /* 0x000e680000000c00 */
[----:B-1----:R-:W-:Y:S01]  /*4300*/  @!P0 STG.E.128 desc[UR42][R8.64], R4 ;  /* 0x0000000408008986 */ /* 0x002fe2000c101d2a */
[----:B------:R-:W-:Y:S01]  /*4310*/  ISETP.GE.AND P0, PT, R10, UR4, PT ;  /* 0x000000040a007c0c */ /* 0x000fe2000bf06270 */
[----:B------:R-:W-:-:S12]  /*4320*/  VIADD R10, R16, 0x80 ;  /* 0x00000080100a7836 */ /* 0x000fd80000000000 */
        /* <DEDUP_REMOVED lines=26> */
[----:B------:R-:W-:-:S13]  /*44d0*/  ISETP.GE.AND P0, PT, R53, UR4, PT ;  /* 0x0000000435007c0c */ /* 0x000fda000bf06270 */
        /* <DEDUP_REMOVED lines=28> */
[----:B-1----:R1:W-:Y:S02]  /*46a0*/  @!P0 STG.E.128 desc[UR42][R8.64+0x3c0], R4 ;  /* 0x0003c00408008986 */ /* 0x0023e4000c101d2a */
.L_x_3675:
[----:B------:R-:W-:Y:S05]  /*46b0*/  BSYNC B0 ;  /* 0x0000000000007941 */ /* 0x000fea0003800000 */
.L_x_3674:
[----:B------:R-:W-:Y:S01]  /*46c0*/  @!PT LDS RZ, [RZ] ;  /* 0x00000000fffff984 */ /* 0x000fe20000000800 */
[----:B------:R-:W-:Y:S01]  /*46d0*/  @!PT LDS RZ, [RZ] ;  /* 0x00000000fffff984 */ /* 0x000fe20000000800 */
[----:B------:R-:W-:Y:S01]  /*46e0*/  @!PT LDS RZ, [RZ] ;  /* 0x00000000fffff984 */ /* 0x000fe20000000800 */
[----:B------:R-:W-:Y:S01]  /*46f0*/  @!PT LDS RZ, [RZ] ;  /* 0x00000000fffff984 */ /* 0x000fe20000000800 */
[----:B------:R5:W-:Y:S06]  /*4700*/  MEMBAR.ALL.CTA ;  /* 0x0000000000007992 */ /* 0x000bec0000008000 */
[----:B-----5:R-:W5:Y:S01]  /*4710*/  FENCE.VIEW.ASYNC.S ;  /* 0x00000000000073c6 */ /* 0x020f620000000000 */
[----:B------:R-:W-:Y:S01]  /*4720*/  VIADD R19, R19, 0x1 ;  /* 0x0000000113137836 */ /* 0x000fe20000000000 */
[----:B-----5:R1:W-:Y:S01]  /*4730*/  BAR.SYNC.DEFER_BLOCKING R55, 0x80 ;  /* 0x000200370000751d */ /* 0x0203e20000010000 */
[----:B0-2---:R-:W-:-:S03]  /*4740*/  @!P5 VIADD R73, R73, 0x28cc0 ;  /* 0x00028cc04949d836 */ /* 0x005fc60000000000 */
[C---:B------:R-:W-:Y:S02]  /*4750*/  ISETP.NE.AND P1, PT, R19.reuse, 0x2, PT ;  /* 0x000000021300780c */ /* 0x040fe40003f25270 */
[----:B------:R-:W-:Y:S02]  /*4760*/  PLOP3.LUT P0, PT, PT, PT, PT, 0x8, 0x0 ;  /* 0x000000000000781c */ /* 0x000fe40003f0e170 */
[----:B------:R-:W-:Y:S02]  /*4770*/  @!P5 PRMT R73, RZ, 0x654, R73 ;  /* 0x00000654ff49d816 */ /* 0x000fe40000000049 */
[----:B-1----:R-:W-:Y:S02]  /*4780*/  SEL R5, RZ, 0x1, P1 ;  /* 0x00000001ff057807 */ /* 0x002fe40000800000 */
[----:B------:R-:W-:Y:S02]  /*4790*/  SEL R19, R19, RZ, P1 ;  /* 0x000000ff13137207 */ /* 0x000fe40000800000 */
[----:B------:R-:W-:Y:S01]  /*47a0*/  LOP3.LUT R186, R186, R5, RZ, 0x3c, !PT ;  /* 0x00000005baba7212 */ /* 0x000fe200078e3cff */
[----:B------:R0:W-:Y:S01]  /*47b0*/  @!P5 SYNCS.ARRIVE.TRANS64.RED.A1T0 RZ, [R73+URZ], RZ ;  /* 0x000000ff49ffd9a7 */ /* 0x0001e2000810043f */
[----:B------:R-:W-:Y:S05]  /*47c0*/  @P2 BRA `(.L_x_3676) ;  /* 0xffffffe000042947 */ /* 0x000fea000383ffff */
.L_x_3642:
[----:B------:R-:W-:Y:S04]  /*47d0*/  BSSY B0, `(.L_x_3677) ;  /* 0x0000004000007945 */ /* 0x000fe80003800000 */
[----:B------:R-:W-:Y:S05]  /*47e0*/  @P0 BRA `(.L_x_3678) ;  /* 0x0000000000080947 */ /* 0x000fea0003800000 */
[----:B------:R-:W2:Y:S02]  /*47f0*/  FENCE.VIEW.ASYNC.G ;  /* 0x00000000000073c6 */ /* 0x000ea40000000100 */
[----:B--2---:R-:W-:Y:S06]  /*4800*/  BAR.ARV 0xc, 0x180 ;  /* 0x0306000000007b1d */ /* 0x004fec0000002000 */
.L_x_3678:
[----:B------:R-:W-:Y:S05]  /*4810*/  BSYNC B0 ;  /* 0x0000000000007941 */ /* 0x000fea0003800000 */
.L_x_3677:
[----:B------:R-:W-:Y:S01]  /*4820*/  UISETP.NE.AND UP0, UPT, UR38, 0x1, UPT ;  /* 0x000000012600788c */ /* 0x000fe2000bf05270 */
[C---:B------:R-:W-:Y:S01]  /*4830*/  ISETP.NE.AND P0, PT, R200.reuse, RZ, PT ;  /* 0x000000ffc800720c */ /* 0x040fe20003f05270 */
[----:B------:R-:W-:Y:S01]  /*4840*/  ULDC UR4, c[0x0][0x9f0] ;  /* 0x00027c0000047ab9 */ /* 0x000fe20000000800 */
[----:B------:R-:W-:Y:S02]  /*4850*/  BSSY B7, `(.L_x_3679) ;  /* 0x0000883000077945 */ /* 0x000fe40003800000 */
[----:B------:R-:W-:Y:S02]  /*4860*/  SEL R9, R200, UR4, P0 ;  /* 0x00000004c8097c07 */ /* 0x000fe40008000000 */
[----:B------:R-:W-:-:S13]  /*4870*/  PLOP3.LUT P1, PT, PT, PT, UP0, 0x80, 0x0 ;  /* 0x000000000000781c */ /* 0x000fda0003f2f008 */
[----:B------:R-:W-:Y:S05]  /*4880*/  @!P1 BRA `(.L_x_3680) ;  /* 0x0000002000649947 */ /* 0x000fea0003800000 */
[----:B------:R-:W2:Y:S01]  /*4890*/  LDL R0, [R1+0x28] ;  /* 0x0000280001007983 */ /* 0x000ea20000100800 */
[----:B------:R-:W-:Y:S01]  /*48a0*/  BSSY B0, `(.L_x_3681) ;  /* 0x000001e000007945 */ /* 0x000fe20003800000 */
[----:B------:R-:W-:Y:S01]  /*48b0*/  IMAD.MOV.U32 R3, RZ, RZ, RZ ;  /* 0x000000ffff037224 */ /* 0x000fe200078e00ff */
[----:B--2---:R-:W-:-:S13]  /*48c0*/  LOP3.LUT P2, RZ, R0, 0x4, RZ, 0xc0, !PT ;  /* 0x0000000400ff7812 */ /* 0x004fda000784c0ff */
[----:B------:R-:W-:Y:S05]  /*48d0*/  @!P2 BRA `(.L_x_3682) ;  /* 0x000000000068a947 */ /* 0x000fea0003800000 */
[-C--:B-1----:R-:W-:Y:S02]  /*48e0*/  IABS R6, R9.reuse ;  /* 0x0000000900067213 */ /* 0x082fe40000000000 */
[----:B------:R-:W-:Y:S02]  /*48f0*/  IADD3 R0, R168, -0x1, R9 ;  /* 0xffffffffa8007810 */ /* 0x000fe40007ffe009 */
[----:B------:R-:W1:Y:S01]  /*4900*/  I2F.RP R3, R6 ;  /* 0x0000000600037306 */ /* 0x000e620000209400 */
[-C--:B------:R-:W-:Y:S02]  /*4910*/  IABS R10, R9.reuse ;  /* 0x00000009000a7213 */ /* 0x080fe40000000000 */
[----:B------:R-:W-:Y:S02]  /*4920*/  IABS R8, R0 ;  /* 0x0000000000087213 */ /* 0x000fe40000000000 */
[----:B------:R-:W-:-:S04]  /*4930*/  LOP3.LUT R0, R0, R9, RZ, 0x3c, !PT ;  /* 0x0000000900007212 */ /* 0x000fc800078e3cff */
[----:B------:R-:W-:Y:S01]  /*4940*/  ISETP.GE.AND P2, PT, R0, RZ, PT ;  /* 0x000000ff0000720c */ /* 0x000fe20003f46270 */
[----:B-1----:R-:W1:Y:S02]  /*4950*/  MUFU.RCP R3, R3 ;  /* 0x0000000300037308 */ /* 0x002e640000001000 */
[----:B-1----:R-:W-:Y:S02]  /*4960*/  VIADD R4, R3, 0xffffffe ;  /* 0x0ffffffe03047836 */ /* 0x002fe40000000000 */
[----:B------:R-:W-:-:S04]  /*4970*/  IMAD.MOV R3, RZ, RZ, -R10 ;  /* 0x000000ffff037224 */ /* 0x000fc800078e0a0a */
[----:B------:R1:W2:Y:S02]  /*4980*/  F2I.FTZ.U32.TRUNC.NTZ R5, R4 ;  /* 0x0000000400057305 */ /* 0x0002a4000021f000 */
[----:B-1----:R-:W-:Y:S02]  /*4990*/  IMAD.MOV.U32 R4, RZ, RZ, RZ ;  /* 0x000000ffff047224 */ /* 0x002fe400078e00ff */
[----:B--2---:R-:W-:-:S04]  /*49a0*/  IMAD.MOV R7, RZ, RZ, -R5 ;  /* 0x000000ffff077224 */ /* 0x004fc800078e0a05 */
        /* <DEDUP_REMOVED lines=13> */
.L_x_3682:
[----:B------:R-:W-:Y:S05]  /*4a80*/  BSYNC B0 ;  /* 0x0000000000007941 */ /* 0x000fea0003800000 */
.L_x_3681:
[-C--:B------:R-:W-:Y:S01]  /*4a90*/  IMAD R0, R210, R3.reuse, RZ ;  /* 0x00000003d2007224 */ /* 0x080fe200078e02ff */
[----:B------:R-:W-:Y:S01]  /*4aa0*/  PLOP3.LUT P0, PT, PT, PT, PT, 0x80, 0x0 ;  /* 0x000000000000781c */ /* 0x000fe20003f0f070 */
[----:B------:R-:W-:Y:S01]  /*4ab0*/  IMAD.MOV.U32 R20, RZ, RZ, RZ ;  /* 0x000000ffff147224 */ /* 0x000fe200078e00ff */
[----:B------:R-:W-:Y:S02]  /*4ac0*/  CS2R R150, SRZ ;  /* 0x0000000000967805 */ /* 0x000fe4000001ff00 */
[----:B------:R-:W-:Y:S02]  /*4ad0*/  CS2R R148, SRZ ;  /* 0x0000000000947805 */ /* 0x000fe4000001ff00 */
[----:B------:R-:W-:Y:S01]  /*4ae0*/  VIADDMNMX R4, R0, R3, R168, PT ;  /* 0x0000000300047246 */ /* 0x000fe200038001a8 */
[----:B------:R-:W-:Y:S01]  /*4af0*/  IMAD.MOV.U32 R3, RZ, RZ, RZ ;  /* 0x000000ffff037224 */ /* 0x000fe200078e00ff */
        /* <DEDUP_REMOVED lines=38> */
[----:B0-----:R-:W-:Y:S02]  /*4d60*/  CS2R R72, SRZ ;  /* 0x0000000000487805 */ /* 0x001fe4000001ff00 */
[----:B------:R-:W-:Y:S02]  /*4d70*/  CS2R R70, SRZ ;  /* 0x0000000000467805 */ /* 0x000fe4000001ff00 */
[----:B---3--:R-:W-:Y:S02]  /*4d80*/  CS2R R68, SRZ ;  /* 0x0000000000447805 */ /* 0x008fe4000001ff00 */
[----:B------:R-:W-:Y:S02]  /*4d90*/  CS2R R66, SRZ ;  /* 0x0000000000427805 */ /* 0x000fe4000001ff00 */
[----:B----4-:R-:W-:Y:S02]  /*4da0*/  CS2R R64, SRZ ;  /* 0x0000000000407805 */ /* 0x010fe4000001ff00 */
        /* <DEDUP_REMOVED lines=21> */
[----:B------:R-:W2:Y:S01]  /*4f00*/  LDL R5, [R1+0x24] ;  /* 0x0000240001057983 */ /* 0x000ea20000100800 */
[----:B------:R-:W-:-:S06]  /*4f10*/  UISETP.NE.AND UP0, UPT, UR37, 0x3, UPT ;  /* 0x000000032500788c */ /* 0x000fcc000bf05270 */
[----:B------:R-:W-:Y:S01]  /*4f20*/  PLOP3.LUT P0, PT, PT, PT, UP0, 0x80, 0x0 ;  /* 0x000000000000781c */ /* 0x000fe20003f0f008 */
[----:B--2---:R-:W0:Y:S02]  /*4f30*/  SHFL.IDX PT, R3, R5, RZ, 0x1f ;  /* 0x00001fff05037589 */ /* 0x004e2400000e0000 */
[----:B0-----:R-:W-:-:S04]  /*4f40*/  LEA.HI R5, R3, R3, RZ, 0x1 ;  /* 0x0000000303057211 */ /* 0x001fc800078f08ff */
[----:B-1----:R-:W-:-:S05]  /*4f50*/  LOP3.LUT R6, R5, 0x1fffe, RZ, 0xc0, !PT ;  /* 0x0001fffe05067812 */ /* 0x002fca00078ec0ff */
[----:B------:R-:W-:-:S04]  /*4f60*/  IMAD.IADD R3, R3, 0x1, -R6 ;  /* 0x0000000103037824 */ /* 0x000fc800078e0a06 */
[----:B------:R-:W-:-:S04]  /*4f70*/  IMAD R3, R3, 0x8000, R2 ;  /* 0x0000800003037824 */ /* 0x000fc800078e0202 */
[----:B------:R-:W-:-:S05]  /*4f80*/  VIADD R3, R3, 0x400 ;  /* 0x0000040003037836 */ /* 0x000fca0000000000 */
[----:B------:R-:W-:-:S04]  /*4f90*/  SHF.R.U32.HI R3, RZ, 0x4, R3 ;  /* 0x00000004ff037819 */ /* 0x000fc80000011603 */
[----:B------:R-:W-:-:S04]  /*4fa0*/  LOP3.LUT R3, R3, 0x3fff, RZ, 0xc0, !PT ;  /* 0x00003fff03037812 */ /* 0x000fc800078ec0ff */
[----:B------:R-:W-:Y:S01]  /*4fb0*/  LOP3.LUT R3, R3, 0x2000000, RZ, 0xfc, !PT ;  /* 0x0200000003037812 */ /* 0x000fe200078efcff */
[----:B------:R-:W-:Y:S06]  /*4fc0*/  @!P0 BRA `(.L_x_3684) ;  /* 0x0000000000048947 */ /* 0x000fec0003800000 */
[----:B------:R-:W-:Y:S01]  /*4fd0*/  BPT.TRAP 0x1 ;  /* 0x000000040000795c */ /* 0x000fe20000300000 */
.L_x_3684:
[----:B------:R-:W-:Y:S01]  /*4fe0*/  IMAD R5, R18, 0x8, R2 ;  /* 0x0000000812057824 */ /* 0x000fe200078e0202 */
[----:B------:R-:W-:Y:S01]  /*4ff0*/  SHF.L.U32 R8, R22, 0x1f, RZ ;  /* 0x0000001f16087819 */ /* 0x000fe200000006ff */
[----:B------:R-:W-:Y:S01]  /*5000*/  VIADD R6, R2, 0x26800 ;  /* 0x0002680002067836 */ /* 0x000fe20000000000 */
[----:B------:R-:W-:Y:S02]  /*5010*/  BSSY B0, `(.L_x_3685) ;  /* 0x0000008000007945 */ /* 0x000fe40003800000 */
[----:B------:R-:W0:Y:S02]  /*5020*/  SYNCS.PHASECHK.TRANS64.TRYWAIT P0, [R5+URZ+0x28c50], R8 ;  /* 0x028c5008050075a7 */ /* 0x000e24000800017f */
[----:B------:R-:W-:Y:S01]  /*5030*/  SHF.R.U32.HI R7, RZ, 0x4, R6 ;  /* 0x00000004ff077819 */ /* 0x000fe20000011606 */
[----:B------:R-:W-:-:S03]  /*5040*/  IMAD R6, R18, 0x1000, R3 ;  /* 0x0000100012067824 */ /* 0x000fc600078e0203 */
[----:B------:R-:W-:-:S04]  /*5050*/  LOP3.LUT R7, R7, 0x3fff, RZ, 0xc0, !PT ;  /* 0x00003fff07077812 */ /* 0x000fc800078ec0ff */
[----:B------:R-:W-:Y:S01]  /*5060*/  LOP3.LUT R12, R7, 0x10000, RZ, 0xfc, !PT ;  /* 0x00010000070c7812 */ /* 0x000fe200078efcff */
[----:B------:R-:W-:Y:S01]  /*5070*/  IMAD.MOV.U32 R7, RZ, RZ, 0x40000040 ;  /* 0x40000040ff077424 */ /* 0x000fe200078e00ff */
[----:B0-----:R-:W-:Y:S06]  /*5080*/  @!P0 BRA `(.L_x_3686) ;  /* 0x0000015800c08947 */ /* 0x001fec0003800000 */
.L_x_3953:
[----:B------:R-:W-:Y:S05]  /*5090*/  BSYNC B0 ;  /* 0x0000000000007941 */ /* 0x000fea0003800000 */
.L_x_3685:
[----:B------:R-:W-:Y:S01]  /*50a0*/  BAR.SYNC.DEFER_BLOCKING 0xe, 0x100 ;  /* 0x0384000000007b1d */ /* 0x000fe20000010000 */
[----:B------:R-:W-:Y:S01]  /*50b0*/  IMAD.MOV.U32 R13, RZ, RZ, 0x40000040 ;  /* 0x40000040ff0d7424 */ /* 0x000fe200078e00ff */
[C---:B------:R-:W-:Y:S01]  /*50c0*/  R2UR UR6, R6.reuse ;  /* 0x00000000060672ca */ /* 0x040fe200000e0000 */
[----:B------:R-:W-:Y:S01]  /*50d0*/  VIADD R10, R6, 0x100 ;  /* 0x00000100060a7836 */ /* 0x000fe20000000000 */
[----:B------:R-:W-:Y:S01]  /*50e0*/  R2UR UR7, R7 ;  /* 0x00000000070772ca */ /* 0x000fe200000e0000 */
[----:B------:R-:W-:Y:S01]  /*50f0*/  IMAD.MOV.U32 R11, RZ, RZ, 0x40000040 ;  /* 0x40000040ff0b7424 */ /* 0x000fe200078e00ff */
[----:B------:R-:W-:Y:S01]  /*5100*/  R2UR UR4, R12 ;  /* 0x000000000c0472ca */ /* 0x000fe200000e0000 */
[----:B0-----:R-:W-:Y:S01]  /*5110*/  VIADD R8, R6, 0x80 ;  /* 0x0000008006087836 */ /* 0x001fe20000000000 */
[----:B------:R-:W-:Y:S01]  /*5120*/  R2UR UR5, R13 ;  /* 0x000000000d0572ca */ /* 0x000fe200000e0000 */
[----:B------:R-:W-:Y:S01]  /*5130*/  IMAD.MOV.U32 R9, RZ, RZ, 0x40000040 ;  /* 0x40000040ff097424 */ /* 0x000fe200078e00ff */
[----:B------:R-:W-:Y:S01]  /*5140*/  R2UR UR14, R10 ;  /* 0x000000000a0e72ca */ /* 0x000fe200000e0000 */
[----:B------:R-:W-:Y:S01]  /*5150*/  VIADD R10, R12, 0x2 ;  /* 0x000000020c0a7836 */ /* 0x000fe20000000000 */
        /* <DEDUP_REMOVED lines=11> */
[----:B------:R-:W0:Y:S01]  /*5210*/  S2R R14, SR_TID.X ;  /* 0x00000000000e7919 */ /* 0x000e220000002100 */
[----:B------:R-:W-:Y:S01]  /*5220*/  WARPGROUP.ARRIVE ;  /* 0x00000000000079c5 */ /* 0x000fe20000000000 */
[----:B------:R-:W-:Y:S01]  /*5230*/  R2UR UR13, R9 ;  /* 0x00000000090d72ca */ /* 0x000fe200000e0000 */
[----:B------:R-:W-:Y:S01]  /*5240*/  VIADD R4, R4, 0xfffffffe ;  /* 0xfffffffe04047836 */ /* 0x000fe20000000000 */
[----:B------:R-:W-:Y:S03]  /*5250*/  BSSY B0, `(.L_x_3687) ;  /* 0x00000ed000007945 */ /* 0x000fe60003800000 */
[----:B------:R-:W-:Y:S01]  /*5260*/  HGMMA.64x256x16.F32 R24, gdesc[UR4].tnspB, RZ, !UPT, gsb0 ;  /* 0x43e00000041879f0 */ /* 0x000fe2000c0008ff */
[----:B------:R-:W-:Y:S01]  /*5270*/  R2UR UR6, R6 ;  /* 0x00000000060672ca */ /* 0x000fe200000e0000 */
[----:B------:R-:W-:Y:S01]  /*5280*/  VIADD R6, R12, 0x6 ;  /* 0x000000060c067836 */ /* 0x000fe20000000000 */
[----:B------:R-:W-:Y:S01]  /*5290*/  R2UR UR7, R7 ;  /* 0x00000000070772ca */ /* 0x000fe200000e0000 */
[----:B------:R-:W-:-:S03]  /*52a0*/  IMAD.MOV.U32 R7, RZ, RZ, 0x40000040 ;  /* 0x40000040ff077424 */ /* 0x000fc600078e00ff */
[----:B------:R-:W-:Y:S02]  /*52b0*/  R2UR UR4, R6 ;  /* 0x00000000060472ca */ /* 0x000fe400000e0000 */
[----:B------:R-:W-:Y:S02]  /*52c0*/  R2UR UR5, R7 ;  /* 0x00000000070572ca */ /* 0x000fe400000e0000 */
        /* <DEDUP_REMOVED lines=18> */
[----:B------:R-:W-:-:S13]  /*53f0*/  ISETP.GE.AND P0, PT, R4, R0, PT ;  /* 0x000000000400720c */ /* 0x000fda0003f06270 */
[----:B0-----:R-:W-:Y:S05]  /*5400*/  @!P0 BRA `(.L_x_3688) ;  /* 0x0000000c00448947 */ /* 0x001fea0003800000 */
[----:B------:R-:W-:-:S07]  /*5410*/  IMAD.MOV.U32 R14, RZ, RZ, R4 ;  /* 0x000000ffff0e7224 */ /* 0x000fce00078e0004 */
.L_x_3694:
[----:B------:R-:W-:Y:S01]  /*5420*/  BAR.SYNC.DEFER_BLOCKING 0xe, 0x100 ;  /* 0x0384000000007b1d */ /* 0x000fe20000010000 */
[C---:B0-----:R-:W-:Y:S02]  /*5430*/  IMAD R4, R18.reuse, 0x40, R190 ;  /* 0x0000004012047824 */ /* 0x041fe400078e02be */
[----:B------:R-:W-:Y:S02]  /*5440*/  VIADD R15, R18, 0x1 ;  /* 0x00000001120f7836 */ /* 0x000fe40000000000 */
[----:B------:R-:W-:-:S03]  /*5450*/  IMAD R4, R4, 0x4, R2 ;  /* 0x0000000404047824 */ /* 0x000fc600078e0202 */
[----:B------:R-:W-:-:S04]  /*5460*/  ISETP.NE.AND P0, PT, R15, 0x2, PT ;  /* 0x000000020f00780c */ /* 0x000fc80003f05270 */
[----:B------:R-:W-:-:S05]  /*5470*/  SEL R15, R15, RZ, P0 ;  /* 0x000000ff0f0f7207 */ /* 0x000fca0000000000 */
[----:B------:R-:W-:Y:S01]  /*5480*/  IMAD.MOV.U32 R18, RZ, RZ, R15 ;  /* 0x000000ffff127224 */ /* 0x000fe200078e000f */
[----:B------:R-:W0:Y:S04]  /*5490*/  LDS R5, [R4+0x28800] ;  /* 0x0288000004057984 */ /* 0x000e280000000800 */
[----:B------:R-:W1:Y:S01]  /*54a0*/  LDS R4, [R4+0x28820] ;  /* 0x0288200004047984 */ /* 0x000e620000000800 */
[-C--:B0-----:R-:W-:Y:S01]  /*54b0*/  FMUL.FTZ R24, R24, R5.reuse ;  /* 0x0000000518187220 */ /* 0x081fe20000410000 */
        /* <DEDUP_REMOVED lines=67> */
[----:B------:R-:W-:-:S02]  /*58f0*/  IMAD.MOV.U32 R4, RZ, RZ, R14 ;  /* 0x000000ffff047224 */ /* 0x000fc400078e000e */
[-C--:B------:R-:W-:Y:S01]  /*5900*/  FMUL.FTZ R32, R32, R5.reuse ;  /* 0x0000000520207220 */ /* 0x080fe20000410000 */
[-C--:B------:R-:W-:Y:S01]  /*5910*/  FMUL.FTZ R33, R33, R5.reuse ;  /* 0x0000000521217220 */ /* 0x080fe20000410000 */
[-C--:B------:R-:W-:Y:S01]  /*5920*/  FMUL.FTZ R36, R36, R5.reuse ;  /* 0x0000000524247220 */ /* 0x080fe20000410000 */
[-C--:B------:R-:W-:Y:S01]  /*5930*/  FMUL.FTZ R37, R37, R5.reuse ;  /* 0x0000000525257220 */ /* 0x080fe20000410000 */
[----:B------:R-:W-:Y:S01]  /*5940*/  ISETP.GT.AND P1, PT, R4, R0, PT ;  /* 0x000000000400720c */ /* 0x000fe20003f24270 */
[----:B------:R-:W-:Y:S02]  /*5950*/  IMAD.U32 R4, RZ, RZ, UR37 ;  /* 0x00000025ff047e24 */ /* 0x000fe4000f8e00ff */
[-C--:B------:R-:W-:Y:S01]  /*5960*/  FMUL.FTZ R40, R40, R5.reuse ;  /* 0x0000000528287220 */ /* 0x080fe20000410000 */
[-C--:B------:R-:W-:Y:S01]  /*5970*/  FMUL.FTZ R41, R41, R5.reuse ;  /* 0x0000000529297220 */ /* 0x080fe20000410000 */
[-C--:B------:R-:W-:Y:S01]  /*5980*/  FMUL.FTZ R44, R44, R5.reuse ;  /* 0x000000052c2c7220 */ /* 0x080fe20000410000 */
[-C--:B------:R-:W-:Y:S01]  /*5990*/  FMUL.FTZ R45, R45, R5.reuse ;  /* 0x000000052d2d7220 */ /* 0x080fe20000410000 */
[----:B------:R-:W-:Y:S01]  /*59a0*/  ISETP.NE.AND P2, PT, R4, 0x3, PT ;  /* 0x000000030400780c */ /* 0x000fe20003f45270 */
[-C--:B------:R-:W-:Y:S01]  /*59b0*/  FMUL.FTZ R48, R48, R5.reuse ;  /* 0x0000000530307220 */ /* 0x080fe20000410000 */
[----:B------:R-:W-:Y:S01]  /*59c0*/  SEL R4, RZ, 0x1, P0 ;  /* 0x00000001ff047807 */ /* 0x000fe20000000000 */
        /* <DEDUP_REMOVED lines=51> */
[----:B------:R-:W-:Y:S01]  /*5d00*/  LOP3.LUT R22, R22, R4, RZ, 0x3c, !PT ;  /* 0x0000000416167212 */ /* 0x000fe200078e3cff */
[----:B------:R-:W-:Y:S01]  /*5d10*/  VIADD R14, R14, 0xffffffff ;  /* 0xffffffff0e0e7836 */ /* 0x000fe20000000000 */
[----:B------:R-:W-:Y:S06]  /*5d20*/  @!P2 BRA `(.L_x_3689) ;  /* 0x000000000004a947 */ /* 0x000fec0003800000 */
[----:B------:R-:W-:Y:S01]  /*5d30*/  BPT.TRAP 0x1 ;  /* 0x000000040000795c */ /* 0x000fe20000300000 */
.L_x_3689:
[----:B------:R-:W-:Y:S01]  /*5d40*/  IMAD R4, R18, 0x8, R2 ;  /* 0x0000000812047824 */ /* 0x000fe200078e0202 */
[----:B------:R-:W-:-:S04]  /*5d50*/  SHF.L.U32 R5, R22, 0x1f, RZ ;  /* 0x0000001f16057819 */ /* 0x000fc800000006ff */
[----:B------:R0:W1:Y:S01]  /*5d60*/  SYNCS.PHASECHK.TRANS64.TRYWAIT P0, [R4+URZ+0x28c50], R5 ;  /* 0x028c5005040075a7 */ /* 0x000062000800017f */
[----:B------:R-:W-:Y:S05]  /*5d70*/  @!P2 BRA `(.L_x_3690) ;  /* 0x000000000004a947 */ /* 0x000fea0003800000 */
[----:B------:R-:W-:Y:S01]  /*5d80*/  BPT.TRAP 0x1 ;  /* 0x000000040000795c */ /* 0x000fe20000300000 */
.L_x_3690:
[----:B------:R-:W-:Y:S04]  /*5d90*/  BSSY B1, `(.L_x_3691) ;  /* 0x0000004000017945 */ /* 0x000fe80003800000 */
[----:B-1----:R-:W-:Y:S05]  /*5da0*/  @P0 BRA `(.L_x_3692) ;  /* 0x0000000000080947 */ /* 0x002fea0003800000 */
[----:B------:R-:W1:Y:S02]  /*5db0*/  SYNCS.PHASECHK.TRANS64.TRYWAIT P0, [R4+URZ+0x28c50], R5 ;  /* 0x028c5005040075a7 */ /* 0x000e64000800017f */
[----:B-1----:R-:W-:Y:S05]  /*5dc0*/  @!P0 BRA `(.L_x_3693) ;  /* 0x0000014c00848947 */ /* 0x002fea0003800000 */
.L_x_3692:
[----:B------:R-:W-:Y:S05]  /*5dd0*/  BSYNC B1 ;  /* 0x0000000000017941 */ /* 0x000fea0003800000 */
.L_x_3691:
[----:B01----:R-:W-:Y:S01]  /*5de0*/  IMAD.MOV.U32 R5, RZ, RZ, 0x40000040 ;  /* 0x40000040ff057424 */ /* 0x003fe200078e00ff */
[----:B------:R-:W-:Y:S01]  /*5df0*/  WARPGROUP.ARRIVE ;  /* 0x00000000000079c5 */ /* 0x000fe20000000000 */
[----:B------:R-:W-:-:S05]  /*5e00*/  IMAD R4, R18, 0x1000, R3 ;  /* 0x0000100012047824 */ /* 0x000fca00078e0203 */
[----:B------:R-:W0:Y:S01]  /*5e10*/  S2R R20, SR_TID.X ;  /* 0x0000000000147919 */ /* 0x000e220000002100 */
[----:B------:R-:W-:Y:S01]  /*5e20*/  IMAD.MOV.U32 R13, RZ, RZ, 0x40000040 ;  /* 0x40000040ff0d7424 */ /* 0x000fe200078e00ff */
[----:B------:R-:W-:Y:S01]  /*5e30*/  R2UR UR7, R5 ;  /* 0x00000000050772ca */ /* 0x000fe200000e0000 */
[----:B------:R-:W-:Y:S01]  /*5e40*/  VIADD R5, R2, 0x26800 ;  /* 0x0002680002057836 */ /* 0x000fe20000000000 */
[----:B------:R-:W-:Y:S02]  /*5e50*/  R2UR UR6, R4 ;  /* 0x00000000040672ca */ /* 0x000fe400000e0000 */
[----:B------:R-:W-:Y:S01]  /*5e60*/  R2UR UR5, R13 ;  /* 0x000000000d0572ca */ /* 0x000fe200000e0000 */
[----:B------:R-:W-:Y:S01]  /*5e70*/  IMAD.MOV.U32 R13, RZ, RZ, 0x40000040 ;  /* 0x40000040ff0d7424 */ /* 0x000fe200078e00ff */
[----:B------:R-:W-:-:S04]  /*5e80*/  SHF.R.U32.HI R5, RZ, 0x4, R5 ;  /* 0x00000004ff057819 */ /* 0x000fc80000011605 */
[----:B------:R-:W-:-:S04]  /*5e90*/  LOP3.LUT R5, R5, 0x3fff, RZ, 0xc0, !PT ;  /* 0x00003fff05057812 */ /* 0x000fc800078ec0ff */
[----:B------:R-:W-:Y:S01]  /*5ea0*/  LOP3.LUT R12, R5, 0x10000, RZ, 0xfc, !PT ;  /* 0x00010000050c7812 */ /* 0x000fe200078efcff */
[----:B------:R-:W-:-:S03]  /*5eb0*/  IMAD.MOV.U32 R5, RZ, RZ, 0x40000040 ;  /* 0x40000040ff057424 */ /* 0x000fc600078e00ff */
[----:B------:R-:W-:Y:S01]  /*5ec0*/  R2UR UR4, R12 ;  /* 0x000000000c0472ca */ /* 0x000fe200000e0000 */
[----:B------:R-:W-:Y:S01]  /*5ed0*/  VIADD R12, R4, 0x80 ;  /* 0x00000080040c7836 */ /* 0x000fe20000000000 */
[----:B0-----:R-:W-:-:S11]  /*5ee0*/  LOP3.LUT R20, R20, 0x7f, RZ, 0xc0, !PT ;  /* 0x0000007f14147812 */ /* 0x001fd600078ec0ff */
[----:B------:R-:W-:Y:S01]  /*5ef0*/  HGMMA.64x256x16.F32 R24, gdesc[UR4].tnspB, R24, gsb0 ;  /* 0x43e00000041879f0 */ /* 0x000fe20008000818 */
[----:B------:R-:W-:Y:S01]  /*5f00*/  R2UR UR6, R12 ;  /* 0x000000000c0672ca */ /* 0x000fe200000e0000 */
[----:B------:R-:W-:Y:S01]  /*5f10*/  VIADD R12, R4, 0x100 ;  /* 0x00000100040c7836 */ /* 0x000fe20000000000 */
[----:B------:R-:W-:Y:S01]  /*5f20*/  R2UR UR7, R13 ;  /* 0x000000000d0772ca */ /* 0x000fe200000e0000 */
[----:B------:R-:W-:Y:S01]  /*5f30*/  IMAD.MOV.U32 R13, RZ, RZ, 0x40000040 ;  /* 0x40000040ff0d7424 */ /* 0x000fe200078e00ff */
[----:B------:R-:W-:Y:S01]  /*5f40*/  R2UR UR4, R10 ;  /* 0x000000000a0472ca */ /* 0x000fe200000e0000 */
[----:B------:R-:W-:Y:S01]  /*5f50*/  VIADD R4, R4, 0x180 ;  /* 0x0000018004047836 */ /* 0x000fe20000000000 */
[----:B------:R-:W-:Y:S02]  /*5f60*/  R2UR UR5, R11 ;  /* 0x000000000b0572ca */ /* 0x000fe400000e0000 */
[----:B------:R-:W-:Y:S01]  /*5f70*/  ISETP.NE.AND P0, PT, R20, RZ, PT ;  /* 0x000000ff1400720c */ /* 0x000fe20003f05270 */
[----:B------:R-:W-:-:S02]  /*5f80*/  WARPGROUP.DEPBAR.LE gsb0, 0x0 ;  /* 0x00008000000079c5 */ /* 0x000fc40000010000 */
[----:B------:R-:W-:-:S15]  /*5f90*/  WARPGROUP.ARRIVE ;  /* 0x00000000000079c5 */ /* 0x000fde0000000000 */
[----:B------:R-:W-:-:S01]  /*5fa0*/  NOP ;  /* 0x0000000000007918 */ /* 0x000fc20000000000 */
[----:B------:R-:W-:Y:S01]  /*5fb0*/  HGMMA.64x256x16.F32 R24, gdesc[UR4].tnspB, R24, gsb0 ;  /* 0x43e00000041879f0 */ /* 0x000fe20008000818 */
[----:B------:R-:W-:Y:S02]  /*5fc0*/  R2UR UR6, R12 ;  /* 0x000000000c0672ca */ /* 0x000fe400000e0000 */
[----:B------:R-:W-:Y:S02]  /*5fd0*/  R2UR UR7, R13 ;  /* 0x000000000d0772ca */ /* 0x000fe400000e0000 */
[----:B------:R-:W-:Y:S02]  /*5fe0*/  R2UR UR4, R8 ;  /* 0x00000000080472ca */ /* 0x000fe400000e0000 */
[----:B------:R-:W-:Y:S01]  /*5ff0*/  R2UR UR5, R9 ;  /* 0x00000000090572ca */ /* 0x000fe200000e0000 */
[----:B------:R-:W-:Y:S02]  /*6000*/  WARPGROUP.DEPBAR.LE gsb0, 0x0 ;  /* 0x00008000000079c5 */ /* 0x000fe40000010000 */
[----:B------:R-:W-:-:S15]  /*6010*/  WARPGROUP.ARRIVE ;  /* 0x00000000000079c5 */ /* 0x000fde0000000000 */
[----:B------:R-:W-:-:S03]  /*6020*/  NOP ;  /* 0x0000000000007918 */ /* 0x000fc60000000000 */
[----:B------:R-:W-:Y:S01]  /*6030*/  HGMMA.64x256x16.F32 R24, gdesc[UR4].tnspB, R24, gsb0 ;  /* 0x43e00000041879f0 */ /* 0x000fe20008000818 */
[----:B------:R-:W-:Y:S01]  /*6040*/  R2UR UR6, R4 ;  /* 0x00000000040672ca */ /* 0x000fe200000e0000 */
[----:B------:R-:W-:Y:S01]  /*6050*/  @!P0 IMAD R4, R15, 0x8, R2 ;  /* 0x000000080f048824 */ /* 0x000fe200078e0202 */
[----:B------:R-:W-:Y:S02]  /*6060*/  R2UR UR7, R5 ;  /* 0x00000000050772ca */ /* 0x000fe400000e0000 */
[----:B------:R-:W-:Y:S01]  /*6070*/  R2UR UR4, R6 ;  /* 0x00000000060472ca */ /* 0x000fe200000e0000 */
[----:B------:R-:W-:Y:S01]  /*6080*/  @!P0 VIADD R4, R4, 0x28c60 ;  /* 0x00028c6004048836 */ /* 0x000fe20000000000 */
[----:B------:R-:W-:-:S04]  /*6090*/  R2UR UR5, R7 ;  /* 0x00000000070572ca */ /* 0x000fc800000e0000 */
[----:B------:R-:W-:Y:S01]  /*60a0*/  @!P0 PRMT R4, RZ, 0x654, R4 ;  /* 0x00000654ff048816 */ /* 0x000fe20000000004 */
[----:B------:R-:W-:Y:S02]  /*60b0*/  WARPGROUP.DEPBAR.LE gsb0, 0x0 ;  /* 0x00008000000079c5 */ /* 0x000fe40000010000 */
[----:B------:R-:W-:-:S14]  /*60c0*/  WARPGROUP.ARRIVE ;  /* 0x00000000000079c5 */ /* 0x000fdc0000000000 */
[----:B------:R-:W-:Y:S03]  /*60d0*/  HGMMA.64x256x16.F32 R24, gdesc[UR4].tnspB, R24, gsb0 ;  /* 0x43e00000041879f0 */ /* 0x000fe60008000818 */
[----:B------:R-:W-:Y:S02]  /*60e0*/  WARPGROUP.DEPBAR.LE gsb0, 0x0 ;  /* 0x00008000000079c5 */ /* 0x000fe40000010000 */
[----:B------:R-:W-:Y:S06]  /*60f0*/  BAR.ARV 0xf, 0x100 ;  /* 0x03c4000000007b1d */ /* 0x000fec0000002000 */
[----:B------:R0:W-:Y:S01]  /*6100*/  @!P0 SYNCS.ARRIVE.TRANS64.RED.A1T0 RZ, [R4+URZ], RZ ;  /* 0x000000ff04ff89a7 */ /* 0x0001e2000810043f */
[----:B------:R-:W-:Y:S05]  /*6110*/  @P1 BRA `(.L_x_3694) ;  /* 0xfffffff000c01947 */ /* 0x000fea000383ffff */
.L_x_3688:
[----:B------:R-:W-:Y:S05]  /*6120*/  BSYNC B0 ;  /* 0x0000000000007941 */ /* 0x000fea0003800000 */
.L_x_3687:
[----:B------:R-:W-:Y:S01]  /*6130*/  BAR.SYNC.DEFER_BLOCKING 0xe, 0x100 ;  /* 0x0384000000007b1d */ /* 0x000fe20000010000 */
[C---:B------:R-:W-:Y:S01]  /*6140*/  IMAD R0, R18.reuse, 0x40, R190 ;  /* 0x0000004012007824 */ /* 0x040fe200078e02be */
[----:B------:R-:W-:Y:S01]  /*6150*/  PLOP3.LUT P0, PT, PT, PT, PT, 0x8, 0x0 ;  /* 0x000000000000781c */ /* 0x000fe20003f0e170 */
[----:B------:R-:W-:Y:S02]  /*6160*/  VIADD R18, R18, 0x1 ;  /* 0x0000000112127836 */ /* 0x000fe40000000000 */
[----:B------:R-:W-:Y:S02]  /*6170*/  IMAD R2, R0, 0x4, R2 ;  /* 0x0000000400027824 */ /* 0x000fe400078e0202 */
[----:B------:R-:W-:Y:S01]  /*6180*/  IMAD.MOV.U32 R20, RZ, RZ, RZ ;  /* 0x000000ffff147224 */ /* 0x000fe200078e00ff */
[----:B------:R-:W-:Y:S01]  /*6190*/  ISETP.NE.AND P1, PT, R18, 0x2, PT ;  /* 0x000000021200780c */ /* 0x000fe20003f25270 */
[----:B------:R-:W-:-:S03]  /*61a0*/  IMAD.MOV.U32 R3, RZ, RZ, RZ ;  /* 0x000000ffff037224 */ /* 0x000fc600078e00ff */
[----:B------:R-:W-:Y:S01]  /*61b0*/  SEL R18, R18, RZ, P1 ;  /* 0x000000ff12127207 */ /* 0x000fe20000800000 */
        /* <DEDUP_REMOVED lines=66> */
[----:B------:R-:W-:Y:S01]  /*65e0*/  SEL R0, RZ, 0x1, P1 ;  /* 0x00000001ff007807 */ /* 0x000fe20000800000 */
        /* <DEDUP_REMOVED lines=65> */
[----:B------:R-:W-:Y:S06]  /*6a00*/  BAR.ARV 0xf, 0x100 ;  /* 0x03c4000000007b1d */ /* 0x000fec0000002000 */
[----:B------:R-:W-:Y:S05]  /*6a10*/  BRA `(.L_x_3683) ;  /* 0x0000006400987947 */ /* 0x000fea0003800000 */
.L_x_3680:
[----:B------:R-:W2:Y:S01]  /*6a20*/  LDL R0, [R1+0x28] ;  /* 0x0000280001007983 */ /* 0x000ea20000100800 */
[----:B------:R-:W-:Y:S01]  /*6a30*/  BSSY B0, `(.L_x_3695) ;  /* 0x000001f000007945 */ /* 0x000fe20003800000 */
[----:B------:R-:W-:Y:S01]  /*6a40*/  IMAD.MOV.U32 R3, RZ, RZ, RZ ;  /* 0x000000ffff037224 */ /* 0x000fe200078e00ff */
[----:B--2---:R-:W-:-:S13]  /*6a50*/  LOP3.LUT P1, RZ, R0, 0x4, RZ, 0xc0, !PT ;  /* 0x0000000400ff7812 */ /* 0x004fda000782c0ff */
[----:B------:R-:W-:Y:S05]  /*6a60*/  @!P1 BRA `(.L_x_3696) ;  /* 0x00000000006c9947 */ /* 0x000fea0003800000 */
[-C--:B------:R-:W-:Y:S02]  /*6a70*/  IABS R3, R9.reuse ;  /* 0x0000000900037213 */ /* 0x080fe40000000000 */
[----:B------:R-:W-:Y:S02]  /*6a80*/  IADD3 R0, R168, -0x1, R9 ;  /* 0xffffffffa8007810 */ /* 0x000fe40007ffe009 */
[----:B-1----:R-:W1:Y:S01]  /*6a90*/  I2F.RP R6, R3 ;  /* 0x0000000300067306 */ /* 0x002e620000209400 */
[----:B------:R-:W-:-:S05]  /*6aa0*/  IABS R10, R9 ;  /* 0x00000009000a7213 */ /* 0x000fca0000000000 */
[----:B------:R-:W-:Y:S02]  /*6ab0*/  IMAD.MOV R10, RZ, RZ, -R10 ;  /* 0x000000ffff0a7224 */ /* 0x000fe400078e0a0a */
[----:B-1----:R-:W1:Y:S02]  /*6ac0*/  MUFU.RCP R6, R6 ;  /* 0x0000000600067308 */ /* 0x002e640000001000 */
[----:B-1----:R-:W-:Y:S01]  /*6ad0*/  VIADD R4, R6, 0xffffffe ;  /* 0x0ffffffe06047836 */ /* 0x002fe20000000000 */
[----:B------:R-:W-:Y:S02]  /*6ae0*/  IABS R6, R0 ;  /* 0x0000000000067213 */ /* 0x000fe40000000000 */
[----:B------:R-:W-:-:S03]  /*6af0*/  LOP3.LUT R0, R0, R9, RZ, 0x3c, !PT ;  /* 0x0000000900007212 */ /* 0x000fc600078e3cff */
[----:B------:R1:W2:Y:S01]  /*6b00*/  F2I.FTZ.U32.TRUNC.NTZ R5, R4 ;  /* 0x0000000400057305 */ /* 0x0002a2000021f000 */
[----:B------:R-:W-:Y:S01]  /*6b10*/  ISETP.GE.AND P2, PT, R0, RZ, PT ;  /* 0x000000ff0000720c */ /* 0x000fe20003f46270 */
[----:B-1----:R-:W-:Y:S02]  /*6b20*/  IMAD.MOV.U32 R4, RZ, RZ, RZ ;  /* 0x000000ffff047224 */ /* 0x002fe400078e00ff */
[----:B--2---:R-:W-:-:S04]  /*6b30*/  IMAD.MOV R8, RZ, RZ, -R5 ;  /* 0x000000ffff087224 */ /* 0x004fc800078e0a05 */
        /* <DEDUP_REMOVED lines=14> */
.L_x_3696:
[----:B------:R-:W-:Y:S05]  /*6c20*/  BSYNC B0 ;  /* 0x0000000000007941 */ /* 0x000fea0003800000 */
.L_x_3695:
        /* <DEDUP_REMOVED lines=72> */
[----:B------:R-:W-:Y:S03]  /*70b0*/  BSSY B6, `(.L_x_3697) ;  /* 0x000001c000067945 */ /* 0x000fe60003800000 */
[----:B--2---:R-:W0:Y:S02]  /*70c0*/  SHFL.IDX PT, R0, R0, RZ, 0x1f ;  /* 0x00001fff00007589 */ /* 0x004e2400000e0000 */
[----:B0-----:R-:W-:-:S04]  /*70d0*/  LEA.HI R3, R0, R0, RZ, 0x1 ;  /* 0x0000000000037211 */ /* 0x001fc800078f08ff */
        /* <DEDUP_REMOVED lines=25> */
.L_x_3698:
[----:B------:R-:W-:Y:S05]  /*7270*/  BSYNC B6 ;  /* 0x0000000000067941 */ /* 0x000fea0003800000 */
.L_x_3697:
        /* <DEDUP_REMOVED lines=12> */
.L_x_3702:
[----:B--2---:R2:W3:Y:S02]  /*7340*/  SYNCS.PHASECHK.TRANS64.TRYWAIT P0, [R2+URZ+0x28c00], R3 ;  /* 0x028c0003020075a7 */ /* 0x0044e4000800017f */
[----:B---3--:R-:W-:Y:S05]  /*7350*/  @!P0 NANOSLEEP.SYNCS 0x989680 ;  /* 0x009896800000895d */ /* 0x008fea0003900000 */
[----:B------:R-:W3:Y:S02]  /*7360*/  @!P0 SYNCS.PHASECHK.TRANS64 P0, [R2+URZ+0x28c00], R3 ;  /* 0x028c0003020085a7 */ /* 0x000ee4000800007f */
[----:B---3--:R-:W-:Y:S05]  /*7370*/  @!P0 BRA `(.L_x_3702) ;  /* 0xfffffffc00f08947 */ /* 0x008fea000383ffff */
.L_x_3701:
[----:B------:R-:W-:Y:S05]  /*7380*/  BSYNC B0 ;  /* 0x0000000000007941 */ /* 0x000fea0003800000 */
.L_x_3700:
[----:B------:R-:W-:Y:S05]  /*7390*/  BRA `(.L_x_3703) ;  /* 0x0000002000b07947 */ /* 0x000fea0003800000 */
.L_x_3699:
[----:B-----5:R-:W-:Y:S01]  /*73a0*/  SHF.R.S32.HI R0, RZ, 0x1f, R154 ;  /* 0x0000001fff007819 */ /* 0x020fe2000001149a */
[----:B------:R-:W-:Y:S01]  /*73b0*/  VIADD R4, R2, 0x20400 ;  /* 0x0002040002047836 */ /* 0x000fe20000000000 */
[----:B------:R-:W-:Y:S01]  /*73c0*/  ULDC.64 UR4, c[0x0][0x3f8] ;  /* 0x0000fe0000047ab9 */ /* 0x000fe20000000a00 */
[----:B------:R-:W-:Y:S01]  /*73d0*/  ULDC.64 UR6, c[0x0][0x408] ;  /* 0x0001020000067ab9 */ /* 0x000fe20000000a00 */
[----:B------:R-:W-:Y:S01]  /*73e0*/  IMAD.WIDE.U32 R26, R154, UR4, RZ ;  /* 0x000000049a1a7c25 */ /* 0x000fe2000f8e00ff */
[----:B------:R-:W-:Y:S01]  /*73f0*/  BSSY B6, `(.L_x_3704) ;  /* 0x0000020000067945 */ /* 0x000fe20003800000 */
[----:B------:R-:W-:Y:S02]  /*7400*/  LOP3.LUT P0, RZ, R4, 0x3ff, RZ, 0xc0, !PT ;  /* 0x000003ff04ff7812 */ /* 0x000fe4000780c0ff */
[C---:B------:R-:W-:Y:S02]  /*7410*/  IMAD R3, R0.reuse, UR4, RZ ;  /* 0x0000000400037c24 */ /* 0x040fe4000f8e02ff */
[----:B-1----:R-:W-:-:S02]  /*7420*/  IMAD R7, R0, UR6, RZ ;  /* 0x0000000600077c24 */ /* 0x002fc4000f8e02ff */
[C---:B------:R-:W-:Y:S01]  /*7430*/  IMAD R3, R154.reuse, UR5, R3 ;  /* 0x000000059a037c24 */ /* 0x040fe2000f8e0203 */
[----:B------:R-:W-:Y:S01]  /*7440*/  ULDC.64 UR4, c[0x0][0x3e8] ;  /* 0x0000fa0000047ab9 */ /* 0x000fe20000000a00 */
[----:B------:R-:W-:Y:S01]  /*7450*/  IMAD.WIDE.U32 R4, R154, UR6, RZ ;  /* 0x000000069a047c25 */ /* 0x000fe2000f8e00ff */
[----:B------:R-:W-:-:S03]  /*7460*/  LEA R25, P1, R26, UR4, 0x1 ;  /* 0x000000041a197c11 */ /* 0x000fc6000f8208ff */
[----:B------:R-:W-:Y:S01]  /*7470*/  IMAD R9, R154, UR7, R7 ;  /* 0x000000079a097c24 */ /* 0x000fe2000f8e0207 */
[----:B------:R-:W-:Y:S01]  /*7480*/  ULDC.64 UR6, c[0x0][0x400] ;  /* 0x0001000000067ab9 */ /* 0x000fe20000000a00 */
[----:B------:R-:W-:Y:S01]  /*7490*/  IMAD.IADD R7, R3, 0x1, R27 ;  /* 0x0000000103077824 */ /* 0x000fe200078e021b */
[----:B------:R-:W-:Y:S01]  /*74a0*/  LEA R28, P2, R4, UR6, 0x1 ;  /* 0x00000006041c7c11 */ /* 0x000fe2000f8408ff */
[----:B------:R-:W-:-:S03]  /*74b0*/  IMAD.IADD R3, R9, 0x1, R5 ;  /* 0x0000000109037824 */ /* 0x000fc600078e0205 */
[----:B------:R-:W-:Y:S02]  /*74c0*/  LEA.HI.X R26, R26, UR5, R7, 0x1, P1 ;  /* 0x000000051a1a7c11 */ /* 0x000fe400088f0c07 */
[----:B------:R-:W-:Y:S01]  /*74d0*/  LEA.HI.X R24, R4, UR7, R3, 0x1, P2 ;  /* 0x0000000704187c11 */ /* 0x000fe200090f0c03 */
[----:B------:R-:W-:Y:S06]  /*74e0*/  @!P0 BRA `(.L_x_3705) ;  /* 0x0000000000408947 */ /* 0x000fec0003800000 */
        /* <DEDUP_REMOVED lines=16> */
.L_x_3705:
[----:B------:R-:W-:Y:S05]  /*75f0*/  BSYNC B6 ;  /* 0x0000000000067941 */ /* 0x000fea0003800000 */
.L_x_3704:
        /* <DEDUP_REMOVED lines=8> */
[----:B------:R0:W2:Y:S04]  /*7680*/  SHFL.IDX PT, R0, R25, RZ, 0x1c1f ;  /* 0x001c1fff19007589 */ /* 0x0000a800000e0000 */
[----:B------:R-:W3:Y:S04]  /*7690*/  SHFL.IDX PT, R24, R24, RZ, 0x1c1f ;  /* 0x001c1fff18187589 */ /* 0x000ee800000e0000 */
[----:B------:R0:W4:Y:S02]  /*76a0*/  SHFL.IDX PT, R21, R28, RZ, 0x1c1f ;  /* 0x001c1fff1c157589 */ /* 0x00012400000e0000 */
.L_x_3959:
[----:B------:R-:W-:Y:S01]  /*76b0*/  ULDC UR4, c[0x0][0x448] ;  /* 0x0001120000047ab9 */ /* 0x000fe20000000800 */
[----:B------:R-:W-:Y:S01]  /*76c0*/  IMAD.SHL.U32 R5, R188, 0x40, RZ ;  /* 0x00000040bc057824 */ /* 0x000fe200078e00ff */
[----:B------:R-:W-:Y:S01]  /*76d0*/  BSSY B1, `(.L_x_3709) ;  /* 0x0000028000017945 */ /* 0x000fe20003800000 */
[----:B0-----:R-:W-:Y:S01]  /*76e0*/  IMAD R25, R155, UR4, RZ ;  /* 0x000000049b197c24 */ /* 0x001fe2000f8e02ff */
[----:B------:R-:W-:Y:S02]  /*76f0*/  CS2R R8, SRZ ;  /* 0x0000000000087805 */ /* 0x000fe4000001ff00 */
[----:B------:R-:W-:Y:S02]  /*7700*/  LOP3.LUT R5, R5, 0x1c0, RZ, 0xc0, !PT ;  /* 0x000001c005057812 */ /* 0x000fe400078ec0ff */
[----:B------:R-:W-:Y:S01]  /*7710*/  ISETP.GE.AND P0, PT, R4, R25, PT ;  /* 0x000000190400720c */ /* 0x000fe20003f06270 */
[----:B------:R-:W-:Y:S01]  /*7720*/  IMAD R25, R153, -0x40, R25 ;  /* 0xffffffc099197824 */ /* 0x000fe200078e0219 */
[----:B------:R-:W-:-:S02]  /*7730*/  LOP3.LUT R6, R5, 0x18, R16, 0xf8, !PT ;  /* 0x0000001805067812 */ /* 0x000fc400078ef810 */
[----:B------:R-:W-:Y:S02]  /*7740*/  SHF.R.U32.HI R7, RZ, 0x3, R5 ;  /* 0x00000003ff077819 */ /* 0x000fe40000011605 */
[----:B------:R-:W-:Y:S02]  /*7750*/  LEA.HI R5, R209, R209, RZ, 0x1 ;  /* 0x000000d1d1057211 */ /* 0x000fe400078f08ff */
[----:B------:R-:W-:Y:S02]  /*7760*/  LOP3.LUT R30, R6, R7, RZ, 0x3c, !PT ;  /* 0x00000007061e7212 */ /* 0x000fe400078e3cff */
[----:B------:R-:W-:Y:S02]  /*7770*/  CS2R R6, SRZ ;  /* 0x0000000000067805 */ /* 0x000fe4000001ff00 */
[----:B------:R-:W-:Y:S02]  /*7780*/  LOP3.LUT R10, R5, 0xfffffffe, RZ, 0xc0, !PT ;  /* 0xfffffffe050a7812 */ /* 0x000fe400078ec0ff */
[----:B------:R-:W-:-:S03]  /*7790*/  CS2R R4, SRZ ;  /* 0x0000000000047805 */ /* 0x000fc6000001ff00 */
[----:B------:R-:W-:Y:S01]  /*77a0*/  IMAD.IADD R28, R209, 0x1, -R10 ;  /* 0x00000001d11c7824 */ /* 0x000fe200078e0a0a */
[----:B------:R-:W-:Y:S01]  /*77b0*/  CS2R R10, SRZ ;  /* 0x00000000000a7805 */ /* 0x000fe2000001ff00 */
[----:B------:R-:W-:Y:S06]  /*77c0*/  @P0 BRA `(.L_x_3710) ;  /* 0x0000000000600947 */ /* 0x000fec0003800000 */
[----:B------:R-:W-:Y:S01]  /*77d0*/  ULDC UR4, c[0x0][0x3f4] ;  /* 0x0000fd0000047ab9 */ /* 0x000fe20000000800 */
[C---:B------:R-:W-:Y:S01]  /*77e0*/  IMAD.SHL.U32 R14, R189.reuse, 0x2, RZ ;  /* 0x00000002bd0e7824 */ /* 0x040fe200078e00ff */
[C---:B------:R-:W-:Y:S01]  /*77f0*/  ISETP.GE.AND P3, PT, R189.reuse, UR4, PT ;  /* 0x00000004bd007c0c */ /* 0x040fe2000bf66270 */
[----:B--2---:R-:W-:Y:S01]  /*7800*/  IMAD.MOV.U32 R4, RZ, RZ, R0 ;  /* 0x000000ffff047224 */ /* 0x004fe200078e0000 */
[----:B------:R-:W-:Y:S01]  /*7810*/  ISETP.GE.AND P2, PT, R184, UR4, PT ;  /* 0x00000004b8007c0c */ /* 0x000fe2000bf46270 */
[----:B-1----:R-:W-:Y:S01]  /*7820*/  IMAD.MOV.U32 R5, RZ, RZ, R3 ;  /* 0x000000ffff057224 */ /* 0x002fe200078e0003 */
[----:B------:R-:W-:Y:S01]  /*7830*/  SHF.R.S32.HI R6, RZ, 0x1f, R189 ;  /* 0x0000001fff067819 */ /* 0x000fe200000114bd */
[----:B---3--:R-:W-:Y:S01]  /*7840*/  IMAD.MOV.U32 R7, RZ, RZ, R24 ;  /* 0x000000ffff077224 */ /* 0x008fe200078e0018 */
[----:B------:R-:W-:Y:S02]  /*7850*/  CS2R R8, SRZ ;  /* 0x0000000000087805 */ /* 0x000fe4000001ff00 */
[----:B------:R-:W-:Y:S01]  /*7860*/  SHF.L.U64.HI R15, R189, 0x1, R6 ;  /* 0x00000001bd0f7819 */ /* 0x000fe20000010206 */
[----:B----4-:R-:W-:-:S04]  /*7870*/  IMAD.MOV.U32 R6, RZ, RZ, R21 ;  /* 0x000000ffff067224 */ /* 0x010fc800078e0015 */
[-C--:B------:R-:W-:Y:S02]  /*7880*/  @!P3 IADD3 R12, P0, R0, R14.reuse, RZ ;  /* 0x0000000e000cb210 */ /* 0x080fe40007f1e0ff */
[----:B------:R-:W-:Y:S01]  /*7890*/  @!P3 IADD3 R14, P1, R21, R14, RZ ;  /* 0x0000000e150eb210 */ /* 0x000fe20007f3e0ff */
[C---:B------:R-:W-:Y:S01]  /*78a0*/  @!P2 IMAD.WIDE R26, R184.reuse, 0x2, R4 ;  /* 0x00000002b81aa825 */ /* 0x040fe200078e0204 */
[----:B------:R-:W-:Y:S02]  /*78b0*/  CS2R R4, SRZ ;  /* 0x0000000000047805 */ /* 0x000fe4000001ff00 */
[----:B------:R-:W-:Y:S01]  /*78c0*/  CS2R R10, SRZ ;  /* 0x00000000000a7805 */ /* 0x000fe2000001ff00 */
[----:B------:R-:W-:Y:S01]  /*78d0*/  @!P2 IMAD.WIDE R20, R184, 0x2, R6 ;  /* 0x00000002b814a825 */ /* 0x000fe200078e0206 */
[----:B------:R-:W-:Y:S01]  /*78e0*/  CS2R R6, SRZ ;  /* 0x0000000000067805 */ /* 0x000fe2000001ff00 */
[----:B------:R0:W5:Y:S02]  /*78f0*/  @!P2 LD.E.64 R8, desc[UR42][R26.64] ;  /* 0x0000002a1a08a980 */ /* 0x000164000c101b00 */
[----:B------:R-:W-:-:S02]  /*7900*/  @!P3 IMAD.X R13, R3, 0x1, R15, P0 ;  /* 0x00000001030db824 */ /* 0x000fc400000e060f */
[----:B------:R-:W-:Y:S01]  /*7910*/  @!P3 IMAD.X R15, R24, 0x1, R15, P1 ;  /* 0x00000001180fb824 */ /* 0x000fe200008e060f */
[----:B------:R0:W5:Y:S04]  /*7920*/  @!P2 LD.E.64 R4, desc[UR42][R20.64] ;  /* 0x0000002a1404a980 */ /* 0x000168000c101b00 */
[----:B------:R0:W5:Y:S04]  /*7930*/  @!P3 LD.E.64 R10, desc[UR42][R12.64] ;  /* 0x0000002a0c0ab980 */ /* 0x000168000c101b00 */
[----:B------:R0:W5:Y:S02]  /*7940*/  @!P3 LD.E.64 R6, desc[UR42][R14.64] ;  /* 0x0000002a0e06b980 */ /* 0x000164000c101b00 */
.L_x_3710:
[----:B------:R-:W-:Y:S05]  /*7950*/  BSYNC B1 ;  /* 0x0000000000017941 */ /* 0x000fea0003800000 */
.L_x_3709:
[----:B0-----:R-:W-:Y:S01]  /*7960*/  SHF.L.U32 R13, R28, 0x1f, RZ ;  /* 0x0000001f1c0d7819 */ /* 0x001fe200000006ff */
[----:B-1----:R-:W-:Y:S01]  /*7970*/  IMAD R3, R193, 0x200, R30 ;  /* 0x00000200c1037824 */ /* 0x002fe200078e021e */
[----:B------:R-:W-:Y:S01]  /*7980*/  LOP3.LUT P1, RZ, R188, 0x4, RZ, 0xc0, !PT ;  /* 0x00000004bcff7812 */ /* 0x000fe2000782c0ff */
[--C-:B-----5:R-:W-:Y:S01]  /*7990*/  IMAD.MOV.U32 R14, RZ, RZ, R9.reuse ;  /* 0x000000ffff0e7224 */ /* 0x120fe200078e0009 */
[----:B------:R-:W0:Y:S01]  /*79a0*/  SYNCS.PHASECHK.TRANS64.TRYWAIT P0, [R2+URZ+0x28c00], R13 ;  /* 0x028c000d020075a7 */ /* 0x000e22000800017f */
[----:B------:R-:W-:Y:S01]  /*79b0*/  IMAD R3, R3, 0x2, R2 ;  /* 0x0000000203037824 */ /* 0x000fe200078e0202 */
[--C-:B------:R-:W-:Y:S01]  /*79c0*/  SHF.R.U64 R32, R8, 0x10, R9.reuse ;  /* 0x0000001008207819 */ /* 0x100fe20000001209 */
[----:B------:R-:W-:Y:S01]  /*79d0*/  IMAD.MOV.U32 R31, RZ, RZ, R10 ;  /* 0x000000ffff1f7224 */ /* 0x000fe200078e000a */
[----:B------:R-:W-:Y:S01]  /*79e0*/  SHF.R.U32.HI R15, RZ, 0x10, R9 ;  /* 0x00000010ff0f7819 */ /* 0x000fe20000011609 */
[----:B------:R-:W-:Y:S01]  /*79f0*/  IMAD.MOV.U32 R12, RZ, RZ, R8 ;  /* 0x000000ffff0c7224 */ /* 0x000fe200078e0008 */
[--C-:B------:R-:W-:Y:S01]  /*7a00*/  SHF.R.U64 R33, R10, 0x10, R11.reuse ;  /* 0x000000100a217819 */ /* 0x100fe2000000120b */
[--C-:B------:R-:W-:Y:S01]  /*7a10*/  IMAD.MOV.U32 R9, RZ, RZ, R11.reuse ;  /* 0x000000ffff097224 */ /* 0x100fe200078e000b */
[----:B------:R-:W-:Y:S01]  /*7a20*/  SHF.R.U32.HI R10, RZ, 0x10, R11 ;  /* 0x00000010ff0a7819 */ /* 0x000fe2000001160b */
[----:B------:R-:W-:Y:S01]  /*7a30*/  IMAD.MOV.U32 R27, RZ, RZ, R4 ;  /* 0x000000ffff1b7224 */ /* 0x000fe200078e0004 */
[--C-:B------:R-:W-:Y:S01]  /*7a40*/  SHF.R.U64 R34, R4, 0x10, R5.reuse ;  /* 0x0000001004227819 */ /* 0x100fe20000001205 */
[--C-:B------:R-:W-:Y:S01]  /*7a50*/  IMAD.MOV.U32 R8, RZ, RZ, R5.reuse ;  /* 0x000000ffff087224 */ /* 0x100fe200078e0005 */
[----:B------:R-:W-:Y:S01]  /*7a60*/  SHF.R.U32.HI R11, RZ, 0x10, R5 ;  /* 0x00000010ff0b7819 */ /* 0x000fe20000011605 */
[----:B------:R-:W-:Y:S01]  /*7a70*/  IMAD.MOV.U32 R29, RZ, RZ, R6 ;  /* 0x000000ffff1d7224 */ /* 0x000fe200078e0006 */
[----:B------:R-:W-:Y:S01]  /*7a80*/  VIMNMX R28, R25, 0x40, PT ;  /* 0x00000040191c7848 */ /* 0x000fe20003fe0100 */
[C---:B------:R-:W-:Y:S01]  /*7a90*/  VIADD R4, R3.reuse, 0x20400 ;  /* 0x0002040003047836 */ /* 0x040fe20000000000 */
[----:B------:R-:W-:Y:S01]  /*7aa0*/  BSSY B1, `(.L_x_3711) ;  /* 0x000000f000017945 */ /* 0x000fe20003800000 */
[--C-:B------:R-:W-:Y:S01]  /*7ab0*/  IMAD.MOV.U32 R5, RZ, RZ, R7.reuse ;  /* 0x000000ffff057224 */ /* 0x100fe200078e0007 */
[--C-:B------:R-:W-:Y:S01]  /*7ac0*/  SHF.R.U64 R35, R6, 0x10, R7.reuse ;  /* 0x0000001006237819 */ /* 0x100fe20000001207 */
[----:B--2---:R-:W-:Y:S01]  /*7ad0*/  VIADD R0, R3, 0x20440 ;  /* 0x0002044003007836 */ /* 0x004fe20000000000 */
[----:B------:R-:W-:Y:S01]  /*7ae0*/  SHF.R.U32.HI R6, RZ, 0x10, R7 ;  /* 0x00000010ff067819 */ /* 0x000fe20000011607 */
[----:B------:R-:W-:Y:S01]  /*7af0*/  @P1 VIADD R0, R4, 0xffffffc0 ;  /* 0xffffffc004001836 */ /* 0x000fe20000000000 */
[----:B------:R-:W-:-:S02]  /*7b00*/  PRMT R30, R12, 0x5410, R14 ;  /* 0x000054100c1e7816 */ /* 0x000fc4000000000e */
[----:B------:R-:W-:Y:S02]  /*7b10*/  PRMT R32, R32, 0x5410, R15 ;  /* 0x0000541020207816 */ /* 0x000fe4000000000f */
[----:B------:R-:W-:Y:S02]  /*7b20*/  PRMT R31, R31, 0x5410, R9 ;  /* 0x000054101f1f7816 */ /* 0x000fe40000000009 */
[----:B------:R-:W-:Y:S02]  /*7b30*/  PRMT R33, R33, 0x5410, R10 ;  /* 0x0000541021217816 */ /* 0x000fe4000000000a */
[----:B------:R-:W-:Y:S02]  /*7b40*/  ISETP.GE.AND P1, PT, R23, R28, PT ;  /* 0x0000001c1700720c */ /* 0x000fe40003f26270 */
[----:B------:R-:W-:Y:S02]  /*7b50*/  PRMT R27, R27, 0x5410, R8 ;  /* 0x000054101b1b7816 */ /* 0x000fe40000000008 */
[----:B------:R-:W-:-:S02]  /*7b60*/  PRMT R34, R34, 0x5410, R11 ;  /* 0x0000541022227816 */ /* 0x000fc4000000000b */
[----:B------:R-:W-:Y:S01]  /*7b70*/  PRMT R29, R29, 0x5410, R5 ;  /* 0x000054101d1d7816 */ /* 0x000fe20000000005 */
[----:B0-----:R-:W-:Y:S06]  /*7b80*/  @!P0 BRA `(.L_x_3712) ;  /* 0x00000130009c8947 */ /* 0x001fec0003800000 */
.L_x_3960:
[----:B------:R-:W-:Y:S05]  /*7b90*/  BSYNC B1 ;  /* 0x0000000000017941 */ /* 0x000fea0003800000 */
.L_x_3711:
[----:B------:R-:W-:Y:S01]  /*7ba0*/  BSSY B1, `(.L_x_3713) ;  /* 0x0000056000017945 */ /* 0x000fe20003800000 */
[----:B------:R-:W-:-:S03]  /*7bb0*/  PRMT R35, R35, 0x5410, R6 ;  /* 0x0000541023237816 */ /* 0x000fc60000000006 */
[----:B------:R-:W-:Y:S05]  /*7bc0*/  @P1 BRA `(.L_x_3714) ;  /* 0x00000004004c1947 */ /* 0x000fea0003800000 */
[----:B------:R-:W1:Y:S01]  /*7bd0*/  LDC R4, c[0x0][0x3f4] ;  /* 0x0000fd00ff047b82 */ /* 0x000e620000000800 */
[----:B------:R-:W-:Y:S01]  /*7be0*/  BSSY B2, `(.L_x_3715) ;  /* 0x000002a000027945 */ /* 0x000fe20003800000 */
[-C--:B-1----:R-:W-:Y:S02]  /*7bf0*/  ISETP.GE.AND P0, PT, R184, R4.reuse, PT ;  /* 0x00000004b800720c */ /* 0x082fe40003f06270 */
[----:B------:R-:W-:-:S11]  /*7c00*/  ISETP.GE.AND P1, PT, R189, R4, PT ;  /* 0x00000004bd00720c */ /* 0x000fd60003f26270 */
[----:B------:R-:W-:Y:S05]  /*7c10*/  @P0 BRA `(.L_x_3716) ;  /* 0x0000000000980947 */ /* 0x000fea0003800000 */
[----:B------:R-:W1:Y:S01]  /*7c20*/  LDS.128 R4, [R3+0x20400] ;  /* 0x0204000003047984 */ /* 0x000e620000000c00 */
[----:B------:R-:W-:Y:S02]  /*7c30*/  HADD2.F32 R15, -RZ, R27.H0_H0 ;  /* 0x2000001bff0f7230 */ /* 0x000fe40000004100 */
[----:B0-----:R-:W-:Y:S02]  /*7c40*/  HADD2.F32 R13, -RZ, R30.H0_H0 ;  /* 0x2000001eff0d7230 */ /* 0x001fe40000004100 */
[----:B------:R-:W-:Y:S02]  /*7c50*/  HADD2.F32 R12, -RZ, R32.H0_H0 ;  /* 0x20000020ff0c7230 */ /* 0x000fe40000004100 */
[----:B------:R-:W-:Y:S02]  /*7c60*/  HADD2.F32 R14, -RZ, R34.H0_H0 ;  /* 0x20000022ff0e7230 */ /* 0x000fe40000004100 */
[--C-:B-1----:R-:W-:Y:S02]  /*7c70*/  HADD2.F32 R8, -RZ, R4.reuse.H0_H0 ;  /* 0x20000004ff087230 */ /* 0x102fe40000004100 */
[----:B------:R-:W-:-:S02]  /*7c80*/  HADD2.F32 R4, -RZ, R4.H1_H1 ;  /* 0x30000004ff047230 */ /* 0x000fc40000004100 */
[--C-:B------:R-:W-:Y:S02]  /*7c90*/  HADD2.F32 R9, -RZ, R5.reuse.H0_H0 ;  /* 0x20000005ff097230 */ /* 0x100fe40000004100 */
[----:B------:R-:W-:Y:S02]  /*7ca0*/  HADD2.F32 R5, -RZ, R5.H1_H1 ;  /* 0x30000005ff057230 */ /* 0x000fe40000004100 */
[C---:B----4-:R-:W-:Y:S01]  /*7cb0*/  FMUL.FTZ R21, R4.reuse, R15 ;  /* 0x0000000f04157220 */ /* 0x050fe20000410000 */
[-C--:B------:R-:W-:Y:S01]  /*7cc0*/  FMUL.FTZ R4, R4, R13.reuse ;  /* 0x0000000d04047220 */ /* 0x080fe20000410000 */
[--C-:B------:R-:W-:Y:S02]  /*7cd0*/  HADD2.F32 R10, -RZ, R6.reuse.H0_H0 ;  /* 0x20000006ff0a7230 */ /* 0x100fe40000004100 */
[----:B------:R-:W-:Y:S02]  /*7ce0*/  HADD2.F32 R11, -RZ, R7.H0_H0 ;  /* 0x20000007ff0b7230 */ /* 0x000fe40000004100 */
[C---:B---3--:R-:W-:Y:S01]  /*7cf0*/  FMUL.FTZ R24, R5.reuse, R14 ;  /* 0x0000000e05187220 */ /* 0x048fe20000410000 */
        /* <DEDUP_REMOVED lines=24> */
.L_x_3716:
[----:B------:R-:W-:Y:S05]  /*7e80*/  BSYNC B2 ;  /* 0x0000000000027941 */ /* 0x000fea0003800000 */
.L_x_3715:
[----:B------:R-:W-:Y:S05]  /*7e90*/  @P1 BRA `(.L_x_3714) ;  /* 0x0000000000981947 */ /* 0x000fea0003800000 */
[----:B-1----:R-:W1:Y:S01]  /*7ea0*/  LDS.128 R4, [R0] ;  /* 0x0000000000047984 */ /* 0x002e620000000c00 */
        /* <DEDUP_REMOVED lines=37> */
.L_x_3714:
[----:B------:R-:W-:Y:S05]  /*8100*/  BSYNC B1 ;  /* 0x0000000000017941 */ /* 0x000fea0003800000 */
.L_x_3713:
[----:B-12---:R-:W-:-:S05]  /*8110*/  VIADD R5, R23, 0x20 ;  /* 0x0000002017057836 */ /* 0x006fca0000000000 */
[----:B------:R-:W-:-:S13]  /*8120*/  ISETP.GE.AND P0, PT, R5, R28, PT ;  /* 0x0000001c0500720c */ /* 0x000fda0003f06270 */
        /* <DEDUP_REMOVED lines=8> */
[--C-:B------:R-:W-:Y:S02]  /*81b0*/  HADD2.F32 R20, -RZ, R27.reuse.H0_H0 ;  /* 0x2000001bff147230 */ /* 0x100fe40000004100 */
[----:B------:R-:W-:Y:S02]  /*81c0*/  HADD2.F32 R25, -RZ, R34.H0_H0 ;  /* 0x20000022ff197230 */ /* 0x000fe40000004100 */
[----:B----4-:R-:W-:Y:S02]  /*81d0*/  HADD2.F32 R21, -RZ, R32.H0_H0 ;  /* 0x20000020ff157230 */ /* 0x010fe40000004100 */
[----:B---3--:R-:W-:Y:S02]  /*81e0*/  HADD2.F32 R24, -RZ, R27.H1_H1 ;  /* 0x3000001bff187230 */ /* 0x008fe40000004100 */
[----:B------:R-:W-:-:S02]  /*81f0*/  HADD2.F32 R27, -RZ, R34.H1_H1 ;  /* 0x30000022ff1b7230 */ /* 0x000fc40000004100 */
[--C-:B-1----:R-:W-:Y:S02]  /*8200*/  HADD2.F32 R8, -RZ, R4.reuse.H0_H0 ;  /* 0x20000004ff087230 */ /* 0x102fe40000004100 */
[----:B------:R-:W-:Y:S02]  /*8210*/  HADD2.F32 R4, -RZ, R4.H1_H1 ;  /* 0x30000004ff047230 */ /* 0x000fe40000004100 */
[--C-:B------:R-:W-:Y:S02]  /*8220*/  HADD2.F32 R9, -RZ, R5.reuse.H0_H0 ;  /* 0x20000005ff097230 */ /* 0x100fe40000004100 */
[----:B------:R-:W-:Y:S02]  /*8230*/  HADD2.F32 R5, -RZ, R5.H1_H1 ;  /* 0x30000005ff057230 */ /* 0x000fe40000004100 */
[-C--:B0-----:R-:W-:Y:S01]  /*8240*/  FMUL.FTZ R13, R20, R4.reuse ;  /* 0x00000004140d7220 */ /* 0x081fe20000410000 */
[----:B------:R-:W-:Y:S01]  /*8250*/  FMUL.FTZ R15, R14, R4 ;  /* 0x000000040e0f7220 */ /* 0x000fe20000410000 */
[----:B------:R-:W-:-:S02]  /*8260*/  HADD2.F32 R10, -RZ, R6.H0_H0 ;  /* 0x20000006ff0a7230 */ /* 0x000fc40000004100 */
[-C--:B------:R-:W-:Y:S01]  /*8270*/  FMUL.FTZ R12, R25, R5.reuse ;  /* 0x00000005190c7220 */ /* 0x080fe20000410000 */
[-C--:B------:R-:W-:Y:S01]  /*8280*/  FFMA.FTZ R4, R14, R8.reuse, -R13 ;  /* 0x000000080e047223 */ /* 0x080fe2000001080d */
[----:B------:R-:W-:Y:S01]  /*8290*/  FFMA.FTZ R15, R20, R8, R15 ;  /* 0x00000008140f7223 */ /* 0x000fe2000001000f */
[C---:B------:R-:W-:Y:S01]  /*82a0*/  FMUL.FTZ R8, R21.reuse, R5 ;  /* 0x0000000515087220 */ /* 0x040fe20000410000 */
[--C-:B------:R-:W-:Y:S02]  /*82b0*/  HADD2.F32 R11, -RZ, R7.reuse.H0_H0 ;  /* 0x20000007ff0b7230 */ /* 0x100fe40000004100 */
[-C--:B------:R-:W-:Y:S01]  /*82c0*/  FFMA.FTZ R5, R21, R9.reuse, -R12 ;  /* 0x0000000915057223 */ /* 0x080fe2000001080c */
[----:B------:R-:W-:Y:S02]  /*82d0*/  HADD2.F32 R6, -RZ, R6.H1_H1 ;  /* 0x30000006ff067230 */ /* 0x000fe40000004100 */
[----:B------:R-:W-:Y:S01]  /*82e0*/  FFMA.FTZ R8, R25, R9, R8 ;  /* 0x0000000919087223 */ /* 0x000fe20000010008 */
[----:B------:R-:W-:Y:S01]  /*82f0*/  HADD2.F32 R7, -RZ, R7.H1_H1 ;  /* 0x30000007ff077230 */ /* 0x000fe20000004100 */
[----:B------:R-:W-:Y:S01]  /*8300*/  F2FP.F16.F32.PACK_AB R4, R15, R4 ;  /* 0x000000040f04723e */ /* 0x000fe200000000ff */
[----:B------:R-:W-:-:S02]  /*8310*/  HADD2.F32 R20, -RZ, R30.H1_H1 ;  /* 0x3000001eff147230 */ /* 0x000fc40000004100 */
[-C--:B------:R-:W-:Y:S01]  /*8320*/  FMUL.FTZ R9, R24, R6.reuse ;  /* 0x0000000618097220 */ /* 0x080fe20000410000 */
[----:B------:R-:W-:Y:S02]  /*8330*/  HADD2.F32 R21, -RZ, R32.H1_H1 ;  /* 0x30000020ff157230 */ /* 0x000fe40000004100 */
[----:B------:R-:W-:Y:S01]  /*8340*/  FMUL.FTZ R12, R27, R7 ;  /* 0x000000071b0c7220 */ /* 0x000fe20000410000 */
[----:B------:R-:W-:Y:S01]  /*8350*/  F2FP.F16.F32.PACK_AB R5, R8, R5 ;  /* 0x000000050805723e */ /* 0x000fe200000000ff */
[C---:B------:R-:W-:Y:S01]  /*8360*/  FMUL.FTZ R13, R20.reuse, R6 ;  /* 0x00000006140d7220 */ /* 0x040fe20000410000 */
[-C--:B------:R-:W-:Y:S01]  /*8370*/  FFMA.FTZ R6, R20, R10.reuse, -R9 ;  /* 0x0000000a14067223 */ /* 0x080fe20000010809 */
[C---:B------:R-:W-:Y:S01]  /*8380*/  FMUL.FTZ R14, R21.reuse, R7 ;  /* 0x00000007150e7220 */ /* 0x040fe20000410000 */
[-C--:B------:R-:W-:Y:S01]  /*8390*/  FFMA.FTZ R7, R21, R11.reuse, -R12 ;  /* 0x0000000b15077223 */ /* 0x080fe2000001080c */
[----:B------:R-:W-:Y:S02]  /*83a0*/  FFMA.FTZ R13, R24, R10, R13 ;  /* 0x0000000a180d7223 */ /* 0x000fe4000001000d */
[----:B------:R-:W-:-:S03]  /*83b0*/  FFMA.FTZ R14, R27, R11, R14 ;  /* 0x0000000b1b0e7223 */ /* 0x000fc6000001000e */
[----:B------:R-:W-:Y:S02]  /*83c0*/  F2FP.F16.F32.PACK_AB R6, R13, R6 ;  /* 0x000000060d06723e */ /* 0x000fe400000000ff */
[----:B------:R-:W-:-:S05]  /*83d0*/  F2FP.F16.F32.PACK_AB R7, R14, R7 ;  /* 0x000000070e07723e */ /* 0x000fca00000000ff */
[----:B------:R1:W-:Y:S02]  /*83e0*/  STS.128 [R3+0x21400], R4 ;  /* 0x0214000403007388 */ /* 0x0003e40000000c00 */
.L_x_3719:
[----:B------:R-:W-:Y:S05]  /*83f0*/  BSYNC B1 ;  /* 0x0000000000017941 */ /* 0x000fea0003800000 */
.L_x_3718:
[----:B------:R-:W-:Y:S05]  /*8400*/  @P1 BRA `(.L_x_3717) ;  /* 0x0000001000701947 */ /* 0x000fea0003800000 */
[----:B-1----:R-:W1:Y:S01]  /*8410*/  LDS.128 R4, [R0+0x1000] ;  /* 0x0010000000047984 */ /* 0x002e620000000c00 */
[----:B------:R-:W-:Y:S02]  /*8420*/  HADD2.F32 R15, -RZ, R29.H0_H0 ;  /* 0x2000001dff0f7230 */ /* 0x000fe40000004100 */
[----:B0-----:R-:W-:Y:S02]  /*8430*/  HADD2.F32 R13, -RZ, R31.H0_H0 ;  /* 0x2000001fff0d7230 */ /* 0x001fe40000004100 */
[----:B---3--:R-:W-:Y:S02]  /*8440*/  HADD2.F32 R24, -RZ, R35.H0_H0 ;  /* 0x20000023ff187230 */ /* 0x008fe40000004100 */
[----:B------:R-:W-:Y:S02]  /*8450*/  HADD2.F32 R20, -RZ, R33.H0_H0 ;  /* 0x20000021ff147230 */ /* 0x000fe40000004100 */
[----:B----4-:R-:W-:Y:S02]  /*8460*/  HADD2.F32 R21, -RZ, R29.H1_H1 ;  /* 0x3000001dff157230 */ /* 0x010fe40000004100 */
[----:B------:R-:W-:-:S02]  /*8470*/  HADD2.F32 R26, -RZ, R35.H1_H1 ;  /* 0x30000023ff1a7230 */ /* 0x000fc40000004100 */
[--C-:B-1----:R-:W-:Y:S02]  /*8480*/  HADD2.F32 R3, -RZ, R4.reuse.H0_H0 ;  /* 0x20000004ff037230 */ /* 0x102fe40000004100 */
[----:B------:R-:W-:Y:S02]  /*8490*/  HADD2.F32 R4, -RZ, R4.H1_H1 ;  /* 0x30000004ff047230 */ /* 0x000fe40000004100 */
[--C-:B------:R-:W-:Y:S02]  /*84a0*/  HADD2.F32 R8, -RZ, R5.reuse.H0_H0 ;  /* 0x20000005ff087230 */ /* 0x100fe40000004100 */
[----:B------:R-:W-:Y:S02]  /*84b0*/  HADD2.F32 R5, -RZ, R5.H1_H1 ;  /* 0x30000005ff057230 */ /* 0x000fe40000004100 */
[-C--:B------:R-:W-:Y:S01]  /*84c0*/  FMUL.FTZ R12, R15, R4.reuse ;  /* 0x000000040f0c7220 */ /* 0x080fe20000410000 */
[----:B------:R-:W-:Y:S01]  /*84d0*/  FMUL.FTZ R14, R13, R4 ;  /* 0x000000040d0e7220 */ /* 0x000fe20000410000 */
[----:B------:R-:W-:-:S02]  /*84e0*/  HADD2.F32 R9, -RZ, R6.H0_H0 ;  /* 0x20000006ff097230 */ /* 0x000fc40000004100 */
[----:B------:R-:W-:Y:S01]  /*84f0*/  FMUL.FTZ R11, R24, R5 ;  /* 0x00000005180b7220 */ /* 0x000fe20000410000 */
[----:B------:R-:W-:Y:S01]  /*8500*/  FFMA.FTZ R4, R13, R3, -R12 ;  /* 0x000000030d047223 */ /* 0x000fe2000001080c */
[--C-:B------:R-:W-:Y:S02]  /*8510*/  HADD2.F32 R10, -RZ, R7.reuse.H0_H0 ;  /* 0x20000007ff0a7230 */ /* 0x100fe40000004100 */
[C---:B------:R-:W-:Y:S01]  /*8520*/  FMUL.FTZ R13, R20.reuse, R5 ;  /* 0x00000005140d7220 */ /* 0x040fe20000410000 */
[----:B------:R-:W-:Y:S02]  /*8530*/  HADD2.F32 R6, -RZ, R6.H1_H1 ;  /* 0x30000006ff067230 */ /* 0x000fe40000004100 */
[----:B------:R-:W-:Y:S01]  /*8540*/  FFMA.FTZ R3, R15, R3, R14 ;  /* 0x000000030f037223 */ /* 0x000fe2000001000e */
[----:B------:R-:W-:Y:S02]  /*8550*/  HADD2.F32 R7, -RZ, R7.H1_H1 ;  /* 0x30000007ff077230 */ /* 0x000fe40000004100 */
[----:B------:R-:W-:Y:S01]  /*8560*/  FFMA.FTZ R5, R20, R8, -R11 ;  /* 0x0000000814057223 */ /* 0x000fe2000001080b */
[----:B------:R-:W-:-:S02]  /*8570*/  HADD2.F32 R15, -RZ, R31.H1_H1 ;  /* 0x3000001fff0f7230 */ /* 0x000fc40000004100 */
[----:B------:R-:W-:Y:S01]  /*8580*/  FFMA.FTZ R8, R24, R8, R13 ;  /* 0x0000000818087223 */ /* 0x000fe2000001000d */
[----:B------:R-:W-:Y:S02]  /*8590*/  HADD2.F32 R20, -RZ, R33.H1_H1 ;  /* 0x30000021ff147230 */ /* 0x000fe40000004100 */
[-C--:B------:R-:W-:Y:S01]  /*85a0*/  FMUL.FTZ R12, R21, R6.reuse ;  /* 0x00000006150c7220 */ /* 0x080fe20000410000 */
[-C--:B------:R-:W-:Y:S01]  /*85b0*/  FMUL.FTZ R11, R26, R7.reuse ;  /* 0x000000071a0b7220 */ /* 0x080fe20000410000 */
[----:B------:R-:W-:Y:S01]  /*85c0*/  FMUL.FTZ R14, R15, R6 ;  /* 0x000000060f0e7220 */ /* 0x000fe20000410000 */
[----:B------:R-:W-:Y:S01]  /*85d0*/  F2FP.F16.F32.PACK_AB R4, R3, R4 ;  /* 0x000000040304723e */ /* 0x000fe200000000ff */
[C---:B------:R-:W-:Y:S01]  /*85e0*/  FMUL.FTZ R13, R20.reuse, R7 ;  /* 0x00000007140d7220 */ /* 0x040fe20000410000 */
[-C--:B------:R-:W-:Y:S01]  /*85f0*/  FFMA.FTZ R6, R15, R9.reuse, -R12 ;  /* 0x000000090f067223 */ /* 0x080fe2000001080c */
[-C--:B------:R-:W-:Y:S01]  /*8600*/  FFMA.FTZ R7, R20, R10.reuse, -R11 ;  /* 0x0000000a14077223 */ /* 0x080fe2000001080b */
[----:B------:R-:W-:Y:S01]  /*8610*/  FFMA.FTZ R9, R21, R9, R14 ;  /* 0x0000000915097223 */ /* 0x000fe2000001000e */
[----:B------:R-:W-:Y:S01]  /*8620*/  FFMA.FTZ R10, R26, R10, R13 ;  /* 0x0000000a1a0a7223 */ /* 0x000fe2000001000d */
[----:B------:R-:W-:-:S03]  /*8630*/  F2FP.F16.F32.PACK_AB R5, R8, R5 ;  /* 0x000000050805723e */ /* 0x000fc600000000ff */
[----:B------:R-:W-:Y:S02]  /*8640*/  F2FP.F16.F32.PACK_AB R6, R9, R6 ;  /* 0x000000060906723e */ /* 0x000fe400000000ff */
[----:B------:R-:W-:-:S05]  /*8650*/  F2FP.F16.F32.PACK_AB R7, R10, R7 ;  /* 0x000000070a07723e */ /* 0x000fca00000000ff */
[----:B------:R2:W-:Y:S01]  /*8660*/  STS.128 [R0+0x1000], R4 ;  /* 0x0010000400007388 */ /* 0x0005e20000000c00 */
[----:B------:R-:W-:Y:S05]  /*8670*/  BRA `(.L_x_3717) ;  /* 0x0000000c00d47947 */ /* 0x000fea0003800000 */
.L_x_3707:
[----:B------:R-:W-:-:S03]  /*8680*/  UMOV UR4, 0xffffffff ;  /* 0xffffffff00047882 */ /* 0x000fc60000000000 */
[----:B------:R-:W-:Y:S05]  /*8690*/  BRA.DIV UR4, `(.L_x_3720) ;  /* 0x0000012604ec7947 */ /* 0x000fea000b800000 */
[----:B------:R-:W0:Y:S04]  /*86a0*/  SHFL.IDX PT, R0, R26, RZ, 0x1c1f ;  /* 0x001c1fff1a007589 */ /* 0x000e2800000e0000 */
[----:B------:R-:W1:Y:S04]  /*86b0*/  SHFL.IDX PT, R3, R25, RZ, 0x1c1f ;  /* 0x001c1fff19037589 */ /* 0x000e6800000e0000 */
[----:B------:R2:W3:Y:S04]  /*86c0*/  SHFL.IDX PT, R5, R24, RZ, 0x1c1f ;  /* 0x001c1fff18057589 */ /* 0x0004e800000e0000 */
[----:B------:R2:W4:Y:S01]  /*86d0*/  SHFL.IDX PT, R14, R28, RZ, 0x1c1f ;  /* 0x001c1fff1c0e7589 */ /* 0x00052200000e0000 */
[----:B0-----:R-:W-:-:S02]  /*86e0*/  IMAD.MOV.U32 R13, RZ, RZ, R0 ;  /* 0x000000ffff0d7224 */ /* 0x001fc400078e0000 */
[----:B-12---:R-:W-:-:S07]  /*86f0*/  IMAD.MOV.U32 R12, RZ, RZ, R3 ;  /* 0x000000ffff0c7224 */ /* 0x006fce00078e0003 */
.L_x_3966:
[----:B------:R-:W-:Y:S01]  /*8700*/  ULDC UR4, c[0x0][0x448] ;  /* 0x0001120000047ab9 */ /* 0x000fe20000000800 */
[----:B------:R-:W-:Y:S01]  /*8710*/  LEA.HI R0, R209, R209, RZ, 0x1 ;  /* 0x000000d1d1007211 */ /* 0x000fe200078f08ff */
[----:B------:R-:W-:Y:S01]  /*8720*/  IMAD R3, R155, UR4, RZ ;  /* 0x000000049b037c24 */ /* 0x000fe2000f8e02ff */
[----:B------:R-:W-:Y:S01]  /*8730*/  BSSY B1, `(.L_x_3721) ;  /* 0x0000013000017945 */ /* 0x000fe20003800000 */
[----:B---3--:R-:W-:Y:S01]  /*8740*/  IMAD.MOV.U32 R15, RZ, RZ, R5 ;  /* 0x000000ffff0f7224 */ /* 0x008fe200078e0005 */
[----:B------:R-:W-:Y:S02]  /*8750*/  LOP3.LUT R0, R0, 0xfffffffe, RZ, 0xc0, !PT ;  /* 0xfffffffe00007812 */ /* 0x000fe400078ec0ff */
[----:B------:R-:W-:Y:S02]  /*8760*/  CS2R R6, SRZ ;  /* 0x0000000000067805 */ /* 0x000fe4000001ff00 */
[----:B------:R-:W-:Y:S01]  /*8770*/  ISETP.GE.AND P0, PT, R4, R3, PT ;  /* 0x000000030400720c */ /* 0x000fe20003f06270 */
[----:B------:R-:W-:Y:S01]  /*8780*/  IMAD R3, R153, -0x40, R3 ;  /* 0xffffffc099037824 */ /* 0x000fe200078e0203 */
[----:B------:R-:W-:-:S02]  /*8790*/  CS2R R4, SRZ ;  /* 0x0000000000047805 */ /* 0x000fc4000001ff00 */
[----:B------:R-:W-:Y:S01]  /*87a0*/  CS2R R8, SRZ ;  /* 0x0000000000087805 */ /* 0x000fe2000001ff00 */
[----:B------:R-:W-:Y:S01]  /*87b0*/  IMAD.IADD R0, R209, 0x1, -R0 ;  /* 0x00000001d1007824 */ /* 0x000fe200078e0a00 */
[----:B------:R-:W-:-:S07]  /*87c0*/  CS2R R10, SRZ ;  /* 0x00000000000a7805 */ /* 0x000fce000001ff00 */
[----:B------:R-:W-:Y:S05]  /*87d0*/  @P0 BRA `(.L_x_3722) ;  /* 0x0000000000200947 */ /* 0x000fea0003800000 */
[----:B------:R-:W-:Y:S01]  /*87e0*/  ULDC UR4, c[0x0][0x3f4] ;  /* 0x0000fd0000047ab9 */ /* 0x000fe20000000800 */
[----:B------:R-:W-:Y:S02]  /*87f0*/  CS2R R4, SRZ ;  /* 0x0000000000047805 */ /* 0x000fe4000001ff00 */
[----:B------:R-:W-:-:S13]  /*8800*/  ISETP.GE.AND P0, PT, R16, UR4, PT ;  /* 0x0000000410007c0c */ /* 0x000fda000bf06270 */
[----:B------:R-:W-:Y:S05]  /*8810*/  @P0 BRA `(.L_x_3722) ;  /* 0x0000000000100947 */ /* 0x000fea0003800000 */
[----:B------:R-:W-:-:S04]  /*8820*/  IMAD.WIDE R12, R16, 0x2, R12 ;  /* 0x00000002100c7825 */ /* 0x000fc800078e020c */
[----:B----4-:R-:W-:Y:S01]  /*8830*/  IMAD.WIDE R14, R16, 0x2, R14 ;  /* 0x00000002100e7825 */ /* 0x010fe200078e020e */
[----:B------:R0:W5:Y:S04]  /*8840*/  LD.E.128 R4, desc[UR42][R12.64] ;  /* 0x0000002a0c047980 */ /* 0x000168000c101d00 */
[----:B------:R0:W5:Y:S02]  /*8850*/  LD.E.128 R8, desc[UR42][R14.64] ;  /* 0x0000002a0e087980 */ /* 0x000164000c101d00 */
.L_x_3722:
[----:B------:R-:W-:Y:S05]  /*8860*/  BSYNC B1 ;  /* 0x0000000000017941 */ /* 0x000fea0003800000 */
.L_x_3721:
[----:B0-----:R-:W-:Y:S01]  /*8870*/  SHF.L.U32 R13, R0, 0x1f, RZ ;  /* 0x0000001f000d7819 */ /* 0x001fe200000006ff */
[----:B------:R-:W0:Y:S01]  /*8880*/  LDC R15, c[0x0][0x3f4] ;  /* 0x0000fd00ff0f7b82 */ /* 0x000e220000000800 */
[----:B-----5:R-:W-:Y:S01]  /*8890*/  IMAD.MOV.U32 R40, RZ, RZ, R4 ;  /* 0x000000ffff287224 */ /* 0x020fe200078e0004 */
[--C-:B----4-:R-:W-:Y:S01]  /*88a0*/  SHF.R.U64 R14, R4, 0x10, R5.reuse ;  /* 0x00000010040e7819 */ /* 0x110fe20000001205 */
[----:B------:R-:W-:Y:S01]  /*88b0*/  IMAD.MOV.U32 R0, RZ, RZ, R5 ;  /* 0x000000ffff007224 */ /* 0x000fe200078e0005 */
[--C-:B------:R-:W-:Y:S01]  /*88c0*/  SHF.R.U64 R20, R6, 0x10, R7.reuse ;  /* 0x0000001006147819 */ /* 0x100fe20000001207 */
[--C-:B------:R-:W-:Y:S01]  /*88d0*/  IMAD.MOV.U32 R4, RZ, RZ, R7.reuse ;  /* 0x000000ffff047224 */ /* 0x100fe200078e0007 */
[----:B------:R-:W-:Y:S01]  /*88e0*/  SHF.R.U32.HI R7, RZ, 0x10, R7 ;  /* 0x00000010ff077819 */ /* 0x000fe20000011607 */
[----:B------:R-:W-:Y:S01]  /*88f0*/  IMAD.MOV.U32 R42, RZ, RZ, R8 ;  /* 0x000000ffff2a7224 */ /* 0x000fe200078e0008 */
[----:B------:R-:W1:Y:S01]  /*8900*/  SYNCS.PHASECHK.TRANS64.TRYWAIT P1, [R2+URZ+0x28c00], R13 ;  /* 0x028c000d020075a7 */ /* 0x000e62000802017f */
[----:B------:R-:W-:Y:S01]  /*8910*/  PRMT R40, R40, 0x5410, R0 ;  /* 0x0000541028287816 */ /* 0x000fe20000000000 */
[----:B------:R-:W-:Y:S01]  /*8920*/  IMAD.MOV.U32 R12, RZ, RZ, R6 ;  /* 0x000000ffff0c7224 */ /* 0x000fe200078e0006 */
[----:B------:R-:W-:Y:S01]  /*8930*/  SHF.R.U32.HI R44, RZ, 0x10, R5 ;  /* 0x00000010ff2c7819 */ /* 0x000fe20000011605 */
[--C-:B------:R-:W-:Y:S01]  /*8940*/  IMAD.MOV.U32 R5, RZ, RZ, R9.reuse ;  /* 0x000000ffff057224 */ /* 0x100fe200078e0009 */
[----:B------:R-:W-:Y:S01]  /*8950*/  PRMT R0, R7, 0x5410, R4 ;  /* 0x0000541007007816 */ /* 0x000fe20000000004 */
[----:B------:R-:W-:Y:S01]  /*8960*/  VIADD R41, R23, 0x20 ;  /* 0x0000002017297836 */ /* 0x000fe20000000000 */
[--C-:B------:R-:W-:Y:S01]  /*8970*/  SHF.R.U64 R8, R8, 0x10, R9.reuse ;  /* 0x0000001008087819 */ /* 0x100fe20000001209 */
[----:B------:R-:W-:Y:S01]  /*8980*/  IMAD.MOV.U32 R43, RZ, RZ, R10 ;  /* 0x000000ffff2b7224 */ /* 0x000fe200078e000a */
[----:B------:R-:W-:Y:S01]  /*8990*/  SHF.R.U32.HI R45, RZ, 0x10, R9 ;  /* 0x00000010ff2d7819 */ /* 0x000fe20000011609 */
[--C-:B------:R-:W-:Y:S01]  /*89a0*/  IMAD.MOV.U32 R6, RZ, RZ, R11.reuse ;  /* 0x000000ffff067224 */ /* 0x100fe200078e000b */
[----:B------:R-:W-:Y:S01]  /*89b0*/  VIMNMX R4, R3, 0x40, PT ;  /* 0x0000004003047848 */ /* 0x000fe20003fe0100 */
[----:B------:R-:W-:Y:S01]  /*89c0*/  BSSY B1, `(.L_x_3723) ;  /* 0x000000e000017945 */ /* 0x000fe20003800000 */
[----:B------:R-:W-:-:S02]  /*89d0*/  SHF.R.U64 R9, R10, 0x10, R11 ;  /* 0x000000100a097819 */ /* 0x000fc4000000120b */
[----:B------:R-:W-:Y:S02]  /*89e0*/  SHF.R.U32.HI R10, RZ, 0x10, R11 ;  /* 0x00000010ff0a7819 */ /* 0x000fe4000001160b */
[C---:B0-----:R-:W-:Y:S02]  /*89f0*/  ISETP.GE.AND P0, PT, R16.reuse, R15, PT ;  /* 0x0000000f1000720c */ /* 0x041fe40003f06270 */
[----:B------:R-:W-:Y:S02]  /*8a00*/  PRMT R43, R43, 0x5410, R14 ;  /* 0x000054102b2b7816 */ /* 0x000fe4000000000e */
[-C--:B------:R-:W-:Y:S02]  /*8a10*/  ISETP.GE.OR P2, PT, R23, R4.reuse, P0 ;  /* 0x000000041700720c */ /* 0x080fe40000746670 */
[----:B------:R-:W-:Y:S01]  /*8a20*/  ISETP.GE.OR P0, PT, R41, R4, P0 ;  /* 0x000000042900720c */ /* 0x000fe20000706670 */
[----:B------:R-:W-:Y:S01]  /*8a30*/  IMAD.IADD R4, R16, 0x1, R15 ;  /* 0x0000000110047824 */ /* 0x000fe200078e020f */
[----:B------:R-:W-:-:S02]  /*8a40*/  PRMT R12, R20, 0x5410, R12 ;  /* 0x00005410140c7816 */ /* 0x000fc4000000000c */
[----:B------:R-:W-:Y:S02]  /*8a50*/  PRMT R42, R42, 0x5410, R5 ;  /* 0x000054102a2a7816 */ /* 0x000fe40000000005 */
[----:B------:R-:W-:Y:S02]  /*8a60*/  PRMT R44, R44, 0x5410, R8 ;  /* 0x000054102c2c7816 */ /* 0x000fe40000000008 */
[----:B------:R-:W-:Y:S02]  /*8a70*/  PRMT R3, R10, 0x5410, R6 ;  /* 0x000054100a037816 */ /* 0x000fe40000000006 */
[----:B------:R-:W-:Y:S01]  /*8a80*/  PRMT R45, R45, 0x5410, R9 ;  /* 0x000054102d2d7816 */ /* 0x000fe20000000009 */
[----:B-1----:R-:W-:Y:S06]  /*8a90*/  @!P1 BRA `(.L_x_3724) ;  /* 0x0000012400649947 */ /* 0x002fec0003800000 */
.L_x_3967:
[----:B------:R-:W-:Y:S05]  /*8aa0*/  BSYNC B1 ;  /* 0x0000000000017941 */ /* 0x000fea0003800000 */
.L_x_3723:
[----:B------:R-:W-:Y:S01]  /*8ab0*/  BSSY B1, `(.L_x_3725) ;  /* 0x0000059000017945 */ /* 0x000fe20003800000 */
[----:B0-----:R-:W-:-:S03]  /*8ac0*/  LOP3.LUT R13, R4, 0x38, RZ, 0xc0, !PT ;  /* 0x00000038040d7812 */ /* 0x001fc600078ec0ff */
[----:B------:R-:W-:Y:S05]  /*8ad0*/  @P2 BRA `(.L_x_3726) ;  /* 0x0000000400582947 */ /* 0x000fea0003800000 */
[----:B------:R-:W-:Y:S02]  /*8ae0*/  IMAD.SHL.U32 R4, R188, 0x40, RZ ;  /* 0x00000040bc047824 */ /* 0x000fe400078e00ff */
[----:B------:R-:W-:Y:S02]  /*8af0*/  HADD2.F32 R31, -RZ, R42.H0_H0 ;  /* 0x2000002aff1f7230 */ /* 0x000fe40000004100 */
[----:B------:R-:W-:Y:S01]  /*8b00*/  HADD2.F32 R29, -RZ, R40.H0_H0 ;  /* 0x20000028ff1d7230 */ /* 0x000fe20000004100 */
[----:B------:R-:W-:Y:S01]  /*8b10*/  LOP3.LUT R8, R4, 0x1c0, RZ, 0xc0, !PT ;  /* 0x000001c004087812 */ /* 0x000fe200078ec0ff */
[----:B------:R-:W-:-:S03]  /*8b20*/  HADD2.F32 R33, -RZ, R44.H1_H1 ;  /* 0x3000002cff217230 */ /* 0x000fc60000004100 */
[----:B------:R-:W-:Y:S02]  /*8b30*/  SHF.R.U32.HI R7, RZ, 0x3, R8 ;  /* 0x00000003ff077819 */ /* 0x000fe40000011608 */
[----:B------:R-:W-:Y:S02]  /*8b40*/  LOP3.LUT R4, R8, 0x38, R16, 0xf8, !PT ;  /* 0x0000003808047812 */ /* 0x000fe400078ef810 */
[----:B------:R-:W-:Y:S02]  /*8b50*/  LOP3.LUT R8, R7, R13, R8, 0x1e, !PT ;  /* 0x0000000d07087212 */ /* 0x000fe400078e1e08 */
[----:B------:R-:W-:-:S03]  /*8b60*/  LOP3.LUT R4, R4, R7, RZ, 0x3c, !PT ;  /* 0x0000000704047212 */ /* 0x000fc600078e3cff */
[C---:B------:R-:W-:Y:S02]  /*8b70*/  IMAD R9, R193.reuse, 0x200, R8 ;  /* 0x00000200c1097824 */ /* 0x040fe400078e0208 */
[----:B------:R-:W-:Y:S02]  /*8b80*/  IMAD R5, R193, 0x200, R4 ;  /* 0x00000200c1057824 */ /* 0x000fe400078e0204 */
[--C-:B------:R-:W-:Y:S02]  /*8b90*/  IMAD R38, R9, 0x2, R2.reuse ;  /* 0x0000000209267824 */ /* 0x100fe400078e0202 */
[----:B------:R-:W-:-:S03]  /*8ba0*/  IMAD R36, R5, 0x2, R2 ;  /* 0x0000000205247824 */ /* 0x000fc600078e0202 */
[----:B------:R-:W0:Y:S04]  /*8bb0*/  LDS.128 R8, [R38+0x20400] ;  /* 0x0204000026087984 */ /* 0x000e280000000c00 */
[----:B------:R-:W1:Y:S01]  /*8bc0*/  LDS.128 R4, [R36+0x20400] ;  /* 0x0204000024047984 */ /* 0x000e620000000c00 */
[--C-:B0-----:R-:W-:Y:S02]  /*8bd0*/  HADD2.F32 R24, -RZ, R8.reuse.H0_H0 ;  /* 0x20000008ff187230 */ /* 0x101fe40000004100 */
[----:B------:R-:W-:Y:S02]  /*8be0*/  HADD2.F32 R8, -RZ, R8.H1_H1 ;  /* 0x30000008ff087230 */ /* 0x000fe40000004100 */
[----:B-1----:R-:W-:Y:S02]  /*8bf0*/  HADD2.F32 R14, -RZ, R4.H0_H0 ;  /* 0x20000004ff0e7230 */ /* 0x002fe40000004100 */
[C---:B------:R-:W-:Y:S01]  /*8c00*/  FMUL.FTZ R35, R24.reuse, R31 ;  /* 0x0000001f18237220 */ /* 0x040fe20000410000 */
[----:B------:R-:W-:Y:S01]  /*8c10*/  FMUL.FTZ R37, R24, R29 ;  /* 0x0000001d18257220 */ /* 0x000fe20000410000 */
[----:B------:R-:W-:-:S02]  /*8c20*/  HADD2.F32 R25, -RZ, R9.H0_H0 ;  /* 0x20000009ff197230 */ /* 0x000fc40000004100 */
[----:B------:R-:W-:Y:S01]  /*8c30*/  FMUL.FTZ R39, R8, R33 ;  /* 0x0000002108277220 */ /* 0x000fe20000410000 */
[C---:B------:R-:W-:Y:S01]  /*8c40*/  FFMA.FTZ R35, R14.reuse, R29, -R35 ;  /* 0x0000001d0e237223 */ /* 0x040fe20000010823 */
[----:B------:R-:W-:Y:S02]  /*8c50*/  HADD2.F32 R29, -RZ, R43.H1_H1 ;  /* 0x3000002bff1d7230 */ /* 0x000fe40000004100 */
[----:B------:R-:W-:Y:S01]  /*8c60*/  FFMA.FTZ R37, R14, R31, R37 ;  /* 0x0000001f0e257223 */ /* 0x000fe20000010025 */
[----:B------:R-:W-:Y:S02]  /*8c70*/  HADD2.F32 R24, -RZ, R42.H1_H1 ;  /* 0x3000002aff187230 */ /* 0x000fe40000004100 */
[----:B------:R-:W-:Y:S02]  /*8c80*/  HADD2.F32 R14, -RZ, R40.H1_H1 ;  /* 0x30000028ff0e7230 */ /* 0x000fe40000004100 */
[----:B------:R-:W-:Y:S01]  /*8c90*/  FMUL.FTZ R31, R8, R29 ;  /* 0x0000001d081f7220 */ /* 0x000fe20000410000 */
[----:B------:R-:W-:-:S02]  /*8ca0*/  HADD2.F32 R4, -RZ, R4.H1_H1 ;  /* 0x30000004ff047230 */ /* 0x000fc40000004100 */
[C---:B------:R-:W-:Y:S01]  /*8cb0*/  FMUL.FTZ R32, R25.reuse, R24 ;  /* 0x0000001819207220 */ /* 0x040fe20000410000 */
[----:B------:R-:W-:Y:S02]  /*8cc0*/  HADD2.F32 R15, -RZ, R5.H0_H0 ;  /* 0x20000005ff0f7230 */ /* 0x000fe40000004100 */
[----:B------:R-:W-:Y:S01]  /*8cd0*/  FMUL.FTZ R25, R25, R14 ;  /* 0x0000000e19197220 */ /* 0x000fe20000410000 */
[----:B------:R-:W-:Y:S02]  /*8ce0*/  HADD2.F32 R9, -RZ, R9.H1_H1 ;  /* 0x30000009ff097230 */ /* 0x000fe40000004100 */
[C---:B------:R-:W-:Y:S01]  /*8cf0*/  FFMA.FTZ R28, R4.reuse, R29, -R39 ;  /* 0x0000001d041c7223 */ /* 0x040fe20000010827 */
[----:B------:R-:W-:Y:S01]  /*8d00*/  FFMA.FTZ R30, R4, R33, R31 ;  /* 0x00000021041e7223 */ /* 0x000fe2000001001f */
[----:B------:R-:W-:Y:S02]  /*8d10*/  HADD2.F32 R8, -RZ, R45.H0_H0 ;  /* 0x2000002dff087230 */ /* 0x000fe40000004100 */
[----:B------:R-:W-:Y:S01]  /*8d20*/  FFMA.FTZ R24, R15, R24, R25 ;  /* 0x000000180f187223 */ /* 0x000fe20000010019 */
[----:B------:R-:W-:-:S02]  /*8d30*/  HADD2.F32 R4, -RZ, R44.H0_H0 ;  /* 0x2000002cff047230 */ /* 0x000fc40000004100 */
[----:B------:R-:W-:Y:S01]  /*8d40*/  FFMA.FTZ R32, R15, R14, -R32 ;  /* 0x0000000e0f207223 */ /* 0x000fe20000010820 */
[----:B------:R-:W-:Y:S02]  /*8d50*/  HADD2.F32 R26, -RZ, R10.H0_H0 ;  /* 0x2000000aff1a7230 */ /* 0x000fe40000004100 */
[C---:B------:R-:W-:Y:S01]  /*8d60*/  FMUL.FTZ R14, R9.reuse, R8 ;  /* 0x00000008090e7220 */ /* 0x040fe20000410000 */
[----:B------:R-:W-:Y:S02]  /*8d70*/  HADD2.F32 R25, -RZ, R43.H0_H0 ;  /* 0x2000002bff197230 */ /* 0x000fe40000004100 */
[----:B------:R-:W-:Y:S01]  /*8d80*/  FMUL.FTZ R34, R9, R4 ;  /* 0x0000000409227220 */ /* 0x000fe20000410000 */
[----:B------:R-:W-:Y:S02]  /*8d90*/  HADD2.F32 R5, -RZ, R5.H1_H1 ;  /* 0x30000005ff057230 */ /* 0x000fe40000004100 */
[----:B------:R-:W-:Y:S02]  /*8da0*/  HADD2.F32 R20, -RZ, R6.H0_H0 ;  /* 0x20000006ff147230 */ /* 0x000fe40000004100 */
[----:B------:R-:W-:Y:S01]  /*8db0*/  FMUL.FTZ R39, R26, R25 ;  /* 0x000000191a277220 */ /* 0x000fe20000410000 */
[----:B------:R-:W-:-:S02]  /*8dc0*/  HADD2.F32 R15, -RZ, R12.H1_H1 ;  /* 0x3000000cff0f7230 */ /* 0x000fc40000004100 */
[C---:B------:R-:W-:Y:S01]  /*8dd0*/  FFMA.FTZ R31, R5.reuse, R4, -R14 ;  /* 0x00000004051f7223 */ /* 0x040fe2000001080e */
[----:B------:R-:W-:Y:S02]  /*8de0*/  HADD2.F32 R10, -RZ, R10.H1_H1 ;  /* 0x3000000aff0a7230 */ /* 0x000fe40000004100 */
[----:B------:R-:W-:Y:S01]  /*8df0*/  FFMA.FTZ R33, R5, R8, R34 ;  /* 0x0000000805217223 */ /* 0x000fe20000010022 */
[----:B------:R-:W-:Y:S02]  /*8e00*/  HADD2.F32 R29, -RZ, R45.H1_H1 ;  /* 0x3000002dff1d7230 */ /* 0x000fe40000004100 */
[-C--:B------:R-:W-:Y:S01]  /*8e10*/  FMUL.FTZ R26, R26, R15.reuse ;  /* 0x0000000f1a1a7220 */ /* 0x080fe20000410000 */
[----:B------:R-:W-:Y:S02]  /*8e20*/  HADD2.F32 R9, -RZ, R12.H0_H0 ;  /* 0x2000000cff097230 */ /* 0x000fe40000004100 */
[----:B------:R-:W-:Y:S01]  /*8e30*/  FFMA.FTZ R39, R20, R15, -R39 ;  /* 0x0000000f14277223 */ /* 0x000fe20000010827 */
[----:B------:R-:W-:-:S02]  /*8e40*/  HADD2.F32 R6, -RZ, R6.H1_H1 ;  /* 0x30000006ff067230 */ /* 0x000fc40000004100 */
[C---:B------:R-:W-:Y:S01]  /*8e50*/  FMUL.FTZ R5, R10.reuse, R29 ;  /* 0x0000001d0a057220 */ /* 0x040fe20000410000 */
[--C-:B------:R-:W-:Y:S02]  /*8e60*/  HADD2.F32 R27, -RZ, R11.reuse.H0_H0 ;  /* 0x2000000bff1b7230 */ /* 0x100fe40000004100 */
[----:B------:R-:W-:Y:S01]  /*8e70*/  FMUL.FTZ R15, R10, R9 ;  /* 0x000000090a0f7220 */ /* 0x000fe20000410000 */
[----:B------:R-:W-:Y:S02]  /*8e80*/  HADD2.F32 R11, -RZ, R11.H1_H1 ;  /* 0x3000000bff0b7230 */ /* 0x000fe40000004100 */
[----:B------:R-:W-:Y:S01]  /*8e90*/  FFMA.FTZ R26, R20, R25, R26 ;  /* 0x00000019141a7223 */ /* 0x000fe2000001001a */
[--C-:B------:R-:W-:Y:S02]  /*8ea0*/  HADD2.F32 R10, -RZ, R3.reuse.H1_H1 ;  /* 0x30000003ff0a7230 */ /* 0x100fe40000004100 */
[----:B------:R-:W-:Y:S01]  /*8eb0*/  FFMA.FTZ R20, R6, R9, -R5 ;  /* 0x0000000906147223 */ /* 0x000fe20000010805 */
[----:B------:R-:W-:-:S02]  /*8ec0*/  HADD2.F32 R14, -RZ, R3.H0_H0 ;  /* 0x20000003ff0e7230 */ /* 0x000fc40000004100 */
[----:B------:R-:W-:Y:S01]  /*8ed0*/  FFMA.FTZ R15, R6, R29, R15 ;  /* 0x0000001d060f7223 */ /* 0x000fe2000001000f */
[--C-:B------:R-:W-:Y:S02]  /*8ee0*/  HADD2.F32 R4, -RZ, R0.reuse.H1_H1 ;  /* 0x30000000ff047230 */ /* 0x100fe40000004100 */
[----:B------:R-:W-:Y:S01]  /*8ef0*/  FMUL.FTZ R6, R27, R10 ;  /* 0x0000000a1b067220 */ /* 0x000fe20000410000 */
[----:B------:R-:W-:Y:S02]  /*8f00*/  HADD2.F32 R8, -RZ, R0.H0_H0 ;  /* 0x20000000ff087230 */ /* 0x000fe40000004100 */
[----:B------:R-:W-:Y:S01]  /*8f10*/  FMUL.FTZ R34, R11, R14 ;  /* 0x0000000e0b227220 */ /* 0x000fe20000410000 */
[--C-:B------:R-:W-:Y:S02]  /*8f20*/  HADD2.F32 R21, -RZ, R7.reuse.H0_H0 ;  /* 0x20000007ff157230 */ /* 0x100fe40000004100 */
[----:B------:R-:W-:Y:S01]  /*8f30*/  FMUL.FTZ R27, R27, R4 ;  /* 0x000000041b1b7220 */ /* 0x000fe20000410000 */
[----:B------:R-:W-:-:S02]  /*8f40*/  HADD2.F32 R7, -RZ, R7.H1_H1 ;  /* 0x30000007ff077230 */ /* 0x000fc40000004100 */
[----:B------:R-:W-:Y:S01]  /*8f50*/  FMUL.FTZ R5, R11, R8 ;  /* 0x000000080b057220 */ /* 0x000fe20000410000 */
[----:B------:R-:W-:Y:S01]  /*8f60*/  F2FP.F16.F32.PACK_AB R9, R33, R24 ;  /* 0x000000182109723e */ /* 0x000fe200000000ff */
[C---:B------:R-:W-:Y:S01]  /*8f70*/  FFMA.FTZ R11, R21.reuse, R4, -R6 ;  /* 0x00000004150b7223 */ /* 0x040fe20000010806 */
[----:B------:R-:W-:Y:S01]  /*8f80*/  FFMA.FTZ R27, R21, R10, R27 ;  /* 0x0000000a151b7223 */ /* 0x000fe2000001001b */
[C---:B------:R-:W-:Y:S01]  /*8f90*/  FFMA.FTZ R34, R7.reuse, R8, -R34 ;  /* 0x0000000807227223 */ /* 0x040fe20000010822 */
[----:B------:R-:W-:Y:S01]  /*8fa0*/  FFMA.FTZ R14, R7, R14, R5 ;  /* 0x0000000e070e7223 */ /* 0x000fe20000010005 */
[----:B------:R-:W-:Y:S02]  /*8fb0*/  F2FP.F16.F32.PACK_AB R4, R28, R35 ;  /* 0x000000231c04723e */ /* 0x000fe400000000ff */
[----:B------:R-:W-:Y:S02]  /*8fc0*/  F2FP.F16.F32.PACK_AB R5, R31, R32 ;  /* 0x000000201f05723e */ /* 0x000fe400000000ff */
[----:B------:R-:W-:-:S02]  /*8fd0*/  F2FP.F16.F32.PACK_AB R6, R20, R39 ;  /* 0x000000271406723e */ /* 0x000fc400000000ff */
[----:B------:R-:W-:Y:S02]  /*8fe0*/  F2FP.F16.F32.PACK_AB R7, R34, R11 ;  /* 0x0000000b2207723e */ /* 0x000fe400000000ff */
[----:B------:R-:W-:Y:S02]  /*8ff0*/  F2FP.F16.F32.PACK_AB R8, R30, R37 ;  /* 0x000000251e08723e */ /* 0x000fe400000000ff */
[----:B------:R-:W-:Y:S01]  /*9000*/  F2FP.F16.F32.PACK_AB R10, R15, R26 ;  /* 0x0000001a0f0a723e */ /* 0x000fe200000000ff */
[----:B------:R0:W-:Y:S01]  /*9010*/  STS.128 [R36+0x20400], R4 ;  /* 0x0204000424007388 */ /* 0x0001e20000000c00 */
[----:B------:R-:W-:-:S05]  /*9020*/  F2FP.F16.F32.PACK_AB R11, R14, R27 ;  /* 0x0000001b0e0b723e */ /* 0x000fca00000000ff */
[----:B------:R0:W-:Y:S02]  /*9030*/  STS.128 [R38+0x20400], R8 ;  /* 0x0204000826007388 */ /* 0x0001e40000000c00 */
.L_x_3726:
[----:B------:R-:W-:Y:S05]  /*9040*/  BSYNC B1 ;  /* 0x0000000000017941 */ /* 0x000fea0003800000 */
.L_x_3725:
[----:B------:R-:W-:Y:S05]  /*9050*/  @P0 BRA `(.L_x_3717) ;  /* 0x00000004005c0947 */ /* 0x000fea0003800000 */
[----:B0-----:R-:W2:Y:S01]  /*9060*/  LDL R36, [R1+0x64] ;  /* 0x0000640001247983 */ /* 0x001ea20000100800 */
[----:B------:R-:W-:Y:S01]  /*9070*/  SHF.R.S32.HI R4, RZ, 0x1f, R41 ;  /* 0x0000001fff047819 */ /* 0x000fe20000011429 */
[----:B------:R-:W-:Y:S02]  /*9080*/  IMAD.SHL.U32 R5, R41, 0x40, RZ ;  /* 0x0000004029057824 */ /* 0x000fe400078e00ff */
[----:B------:R-:W-:Y:S01]  /*9090*/  HADD2.F32 R28, -RZ, R40.H0_H0 ;  /* 0x20000028ff1c7230 */ /* 0x000fe20000004100 */
[----:B------:R-:W-:Y:S01]  /*90a0*/  LEA.HI R4, R4, R41, RZ, 0x3 ;  /* 0x0000002904047211 */ /* 0x000fe200078f18ff */
[----:B------:R-:W-:Y:S01]  /*90b0*/  HADD2.F32 R30, -RZ, R42.H0_H0 ;  /* 0x2000002aff1e7230 */ /* 0x000fe20000004100 */
[----:B------:R-:W-:Y:S01]  /*90c0*/  LOP3.LUT R6, R5, 0x1c0, RZ, 0xc0, !PT ;  /* 0x000001c005067812 */ /* 0x000fe200078ec0ff */
[----:B------:R-:W-:Y:S02]  /*90d0*/  HADD2.F32 R32, -RZ, R44.H1_H1 ;  /* 0x3000002cff207230 */ /* 0x000fe40000004100 */
[----:B------:R-:W-:Y:S01]  /*90e0*/  IMAD.SHL.U32 R4, R4, 0x40, RZ ;  /* 0x0000004004047824 */ /* 0x000fe200078e00ff */
[----:B------:R-:W-:Y:S01]  /*90f0*/  SHF.R.U32.HI R5, RZ, 0x3, R6 ;  /* 0x00000003ff057819 */ /* 0x000fe20000011606 */
[----:B------:R-:W-:-:S02]  /*9100*/  HADD2.F32 R39, -RZ, R42.H1_H1 ;  /* 0x3000002aff277230 */ /* 0x000fc40000004100 */
[----:B------:R-:W-:Y:S01]  /*9110*/  HADD2.F32 R37, -RZ, R40.H1_H1 ;  /* 0x30000028ff257230 */ /* 0x000fe20000004100 */
[----:B------:R-:W-:Y:S01]  /*9120*/  LOP3.LUT R13, R5, R13, R6, 0x1e, !PT ;  /* 0x0000000d050d7212 */ /* 0x000fe200078e1e06 */
[----:B------:R-:W-:Y:S01]  /*9130*/  HADD2.F32 R41, -RZ, R45.H0_H0 ;  /* 0x2000002dff297230 */ /* 0x000fe20000004100 */
[----:B------:R-:W-:Y:S01]  /*9140*/  LOP3.LUT R8, R4, 0xfffffe00, RZ, 0xc0, !PT ;  /* 0xfffffe0004087812 */ /* 0x000fe200078ec0ff */
[----:B------:R-:W-:-:S04]  /*9150*/  HADD2.F32 R34, -RZ, R43.H0_H0 ;  /* 0x2000002bff227230 */ /* 0x000fc80000004100 */
[----:B------:R-:W-:-:S04]  /*9160*/  IMAD.IADD R13, R8, 0x1, R13 ;  /* 0x00000001080d7824 */ /* 0x000fc800078e020d */
[----:B------:R-:W-:-:S05]  /*9170*/  IMAD R13, R13, 0x2, R2 ;  /* 0x000000020d0d7824 */ /* 0x000fca00078e0202 */
[----:B------:R-:W0:Y:S02]  /*9180*/  LDS.128 R8, [R13+0x20400] ;  /* 0x020400000d087984 */ /* 0x000e240000000c00 */
[--C-:B0-----:R-:W-:Y:S02]  /*9190*/  HADD2.F32 R24, -RZ, R8.reuse.H0_H0 ;  /* 0x20000008ff187230 */ /* 0x101fe40000004100 */
[----:B------:R-:W-:Y:S02]  /*91a0*/  HADD2.F32 R8, -RZ, R8.H1_H1 ;  /* 0x30000008ff087230 */ /* 0x000fe40000004100 */
[----:B------:R-:W-:Y:S02]  /*91b0*/  HADD2.F32 R25, -RZ, R9.H0_H0 ;  /* 0x20000009ff197230 */ /* 0x000fe40000004100 */
[-C--:B------:R-:W-:Y:S01]  /*91c0*/  FMUL.FTZ R29, R30, R24.reuse ;  /* 0x000000181e1d7220 */ /* 0x080fe20000410000 */
[----:B------:R-:W-:Y:S01]  /*91d0*/  FMUL.FTZ R31, R28, R24 ;  /* 0x000000181c1f7220 */ /* 0x000fe20000410000 */
[----:B------:R-:W-:-:S02]  /*91e0*/  HADD2.F32 R24, -RZ, R43.H1_H1 ;  /* 0x3000002bff187230 */ /* 0x000fc40000004100 */
[-C--:B------:R-:W-:Y:S01]  /*91f0*/  FMUL.FTZ R33, R32, R8.reuse ;  /* 0x0000000820217220 */ /* 0x080fe20000410000 */
[----:B------:R-:W-:Y:S02]  /*9200*/  HADD2.F32 R9, -RZ, R9.H1_H1 ;  /* 0x30000009ff097230 */ /* 0x000fe40000004100 */
[--C-:B------:R-:W-:Y:S02]  /*9210*/  HADD2.F32 R26, -RZ, R10.reuse.H0_H0 ;  /* 0x2000000aff1a7230 */ /* 0x100fe40000004100 */
[----:B------:R-:W-:Y:S01]  /*9220*/  FMUL.FTZ R35, R24, R8 ;  /* 0x0000000818237220 */ /* 0x000fe20000410000 */
[----:B------:R-:W-:Y:S02]  /*9230*/  HADD2.F32 R10, -RZ, R10.H1_H1 ;  /* 0x3000000aff0a7230 */ /* 0x000fe40000004100 */
[--C-:B------:R-:W-:Y:S02]  /*9240*/  HADD2.F32 R27, -RZ, R11.reuse.H0_H0 ;  /* 0x2000000bff1b7230 */ /* 0x100fe40000004100 */
[----:B------:R-:W-:Y:S01]  /*9250*/  HADD2.F32 R11, -RZ, R11.H1_H1 ;  /* 0x3000000bff0b7230 */ /* 0x000fe20000004100 */
[----:B--2---:R-:W0:Y:S02]  /*9260*/  LDS.128 R4, [R36+0x20400] ;  /* 0x0204000024047984 */ /* 0x004e240000000c00 */
[----:B0-----:R-:W-:-:S02]  /*9270*/  HADD2.F32 R14, -RZ, R4.H0_H0 ;  /* 0x20000004ff0e7230 */ /* 0x001fc40000004100 */
[----:B------:R-:W-:Y:S02]  /*9280*/  HADD2.F32 R4, -RZ, R4.H1_H1 ;  /* 0x30000004ff047230 */ /* 0x000fe40000004100 */
[--C-:B------:R-:W-:Y:S02]  /*9290*/  HADD2.F32 R15, -RZ, R5.reuse.H0_H0 ;  /* 0x20000005ff0f7230 */ /* 0x100fe40000004100 */
[----:B------:R-:W-:Y:S01]  /*92a0*/  FFMA.FTZ R29, R28, R14, -R29 ;  /* 0x0000000e1c1d7223 */ /* 0x000fe2000001081d */
[-C--:B------:R-:W-:Y:S01]  /*92b0*/  FMUL.FTZ R28, R37, R25.reuse ;  /* 0x00000019251c7220 */ /* 0x080fe20000410000 */
[----:B------:R-:W-:Y:S01]  /*92c0*/  FFMA.FTZ R8, R24, R4, -R33 ;  /* 0x0000000418087223 */ /* 0x000fe20000010821 */
[----:B------:R-:W-:Y:S01]  /*92d0*/  FMUL.FTZ R24, R39, R25 ;  /* 0x0000001927187220 */ /* 0x000fe20000410000 */
[----:B------:R-:W-:Y:S01]  /*92e0*/  FFMA.FTZ R31, R30, R14, R31 ;  /* 0x0000000e1e1f7223 */ /* 0x000fe2000001001f */
[----:B------:R-:W-:Y:S02]  /*92f0*/  HADD2.F32 R25, -RZ, R44.H0_H0 ;  /* 0x2000002cff197230 */ /* 0x000fe40000004100 */
[----:B------:R-:W-:Y:S01]  /*9300*/  FFMA.FTZ R14, R32, R4, R35 ;  /* 0x00000004200e7223 */ /* 0x000fe20000010023 */
[----:B------:R-:W-:-:S02]  /*9310*/  HADD2.F32 R5, -RZ, R5.H1_H1 ;  /* 0x30000005ff057230 */ /* 0x000fc40000004100 */
[-C--:B------:R-:W-:Y:S01]  /*9320*/  FMUL.FTZ R4, R41, R9.reuse ;  /* 0x0000000929047220 */ /* 0x080fe20000410000 */
[----:B------:R-:W-:Y:S02]  /*9330*/  HADD2.F32 R32, -RZ, R12.H1_H1 ;  /* 0x3000000cff207230 */ /* 0x000fe40000004100 */
[C---:B------:R-:W-:Y:S01]  /*9340*/  FMUL.FTZ R30, R25.reuse, R9 ;  /* 0x00000009191e7220 */ /* 0x040fe20000410000 */
[----:B------:R-:W-:Y:S02]  /*9350*/  HADD2.F32 R20, -RZ, R6.H0_H0 ;  /* 0x20000006ff147230 */ /* 0x000fe40000004100 */
[----:B------:R-:W-:Y:S01]  /*9360*/  FFMA.FTZ R9, R25, R5, -R4 ;  /* 0x0000000519097223 */ /* 0x000fe20000010804 */
[----:B------:R-:W-:Y:S02]  /*9370*/  HADD2.F32 R4, -RZ, R45.H1_H1 ;  /* 0x3000002dff047230 */ /* 0x000fe40000004100 */
[-C--:B------:R-:W-:Y:S01]  /*9380*/  FFMA.FTZ R24, R37, R15.reuse, -R24 ;  /* 0x0000000f25187223 */ /* 0x080fe20000010818 */
[----:B------:R-:W-:Y:S01]  /*9390*/  FFMA.FTZ R28, R39, R15, R28 ;  /* 0x0000000f271c7223 */ /* 0x000fe2000001001c */
[----:B------:R-:W-:-:S02]  /*93a0*/  HADD2.F32 R12, -RZ, R12.H0_H0 ;  /* 0x2000000cff0c7230 */ /* 0x000fc40000004100 */
[----:B------:R-:W-:Y:S01]  /*93b0*/  FFMA.FTZ R15, R41, R5, R30 ;  /* 0x00000005290f7223 */ /* 0x000fe2000001001e */
[----:B------:R-:W-:Y:S02]  /*93c0*/  HADD2.F32 R6, -RZ, R6.H1_H1 ;  /* 0x30000006ff067230 */ /* 0x000fe40000004100 */
[-C--:B------:R-:W-:Y:S01]  /*93d0*/  FMUL.FTZ R5, R4, R10.reuse ;  /* 0x0000000a04057220 */ /* 0x080fe20000410000 */
[--C-:B------:R-:W-:Y:S02]  /*93e0*/  HADD2.F32 R39, -RZ, R3.reuse.H1_H1 ;  /* 0x30000003ff277230 */ /* 0x100fe40000004100 */
[C---:B------:R-:W-:Y:S01]  /*93f0*/  FMUL.FTZ R35, R12.reuse, R10 ;  /* 0x0000000a0c237220 */ /* 0x040fe20000410000 */
[----:B------:R-:W-:Y:S02]  /*9400*/  HADD2.F32 R41, -RZ, R3.H0_H0 ;  /* 0x20000003ff297230 */ /* 0x000fe40000004100 */
[----:B------:R-:W-:Y:S01]  /*9410*/  FFMA.FTZ R10, R12, R6, -R5 ;  /* 0x000000060c0a7223 */ /* 0x000fe20000010805 */
[-C--:B------:R-:W-:Y:S01]  /*9420*/  FMUL.FTZ R25, R34, R26.reuse ;  /* 0x0000001a22197220 */ /* 0x080fe20000410000 */
[----:B------:R-:W-:Y:S01]  /*9430*/  FMUL.FTZ R33, R32, R26 ;  /* 0x0000001a20217220 */ /* 0x000fe20000410000 */
[----:B------:R-:W-:-:S02]  /*9440*/  HADD2.F32 R5, -RZ, R0.H1_H1 ;  /* 0x30000000ff057230 */ /* 0x000fc40000004100 */
[----:B------:R-:W-:Y:S01]  /*9450*/  FMUL.FTZ R12, R41, R11 ;  /* 0x0000000b290c7220 */ /* 0x000fe20000410000 */
[----:B------:R-:W-:Y:S02]  /*9460*/  HADD2.F32 R37, -RZ, R0.H0_H0 ;  /* 0x20000000ff257230 */ /* 0x000fe40000004100 */
[----:B------:R-:W-:Y:S01]  /*9470*/  FFMA.FTZ R0, R4, R6, R35 ;  /* 0x0000000604007223 */ /* 0x000fe20000010023 */
[--C-:B------:R-:W-:Y:S02]  /*9480*/  HADD2.F32 R21, -RZ, R7.reuse.H0_H0 ;  /* 0x20000007ff157230 */ /* 0x100fe40000004100 */
[-C--:B------:R-:W-:Y:S01]  /*9490*/  FFMA.FTZ R25, R32, R20.reuse, -R25 ;  /* 0x0000001420197223 */ /* 0x080fe20000010819 */
[----:B------:R-:W-:Y:S02]  /*94a0*/  HADD2.F32 R7, -RZ, R7.H1_H1 ;  /* 0x30000007ff077230 */ /* 0x000fe40000004100 */
[----:B------:R-:W-:Y:S01]  /*94b0*/  FFMA.FTZ R33, R34, R20, R33 ;  /* 0x0000001422217223 */ /* 0x000fe20000010021 */
[-C--:B------:R-:W-:Y:S01]  /*94c0*/  FMUL.FTZ R4, R39, R27.reuse ;  /* 0x0000001b27047220 */ /* 0x080fe20000410000 */
[----:B------:R-:W-:Y:S01]  /*94d0*/  FMUL.FTZ R6, R5, R27 ;  /* 0x0000001b05067220 */ /* 0x000fe20000410000 */
[C---:B------:R-:W-:Y:S01]  /*94e0*/  FMUL.FTZ R20, R37.reuse, R11 ;  /* 0x0000000b25147220 */ /* 0x040fe20000410000 */
[----:B------:R-:W-:Y:S01]  /*94f0*/  FFMA.FTZ R12, R37, R7, -R12 ;  /* 0x00000007250c7223 */ /* 0x000fe2000001080c */
        /* <DEDUP_REMOVED lines=13> */
.L_x_3717:
[----:B------:R-:W-:Y:S05]  /*95d0*/  BSYNC B0 ;  /* 0x0000000000007941 */ /* 0x000fea0003800000 */
.L_x_3706:
        /* <DEDUP_REMOVED lines=8> */
.L_x_3703:
[----:B--2---:R-:W-:-:S05]  /*9660*/  IMAD.U32 R0, RZ, RZ, UR37 ;  /* 0x00000025ff007e24 */ /* 0x004fca000f8e00ff */
[----:B------:R-:W-:-:S13]  /*9670*/  ISETP.NE.AND P0, PT, R0, 0x3, PT ;  /* 0x000000030000780c */ /* 0x000fda0003f05270 */
[----:B------:R-:W-:Y:S05]  /*9680*/  @!P0 BRA `(.L_x_3727) ;  /* 0x0000000000048947 */ /* 0x000fea0003800000 */
[----:B------:R-:W-:Y:S01]  /*9690*/  BPT.TRAP 0x1 ;  /* 0x000000040000795c */ /* 0x000fe20000300000 */
.L_x_3727:
[----:B------:R-:W-:Y:S01]  /*96a0*/  IMAD R14, R18, 0x8, R2 ;  /* 0x00000008120e7824 */ /* 0x000fe200078e0202 */
[----:B------:R-:W-:-:S04]  /*96b0*/  SHF.L.U32 R15, R22, 0x1f, RZ ;  /* 0x0000001f160f7819 */ /* 0x000fc800000006ff */
[----:B------:R2:W0:Y:S01]  /*96c0*/  SYNCS.PHASECHK.TRANS64.TRYWAIT P1, [R14+URZ+0x28c30], R15 ;  /* 0x028c300f0e0075a7 */ /* 0x000422000802017f */
[----:B------:R-:W-:Y:S05]  /*96d0*/  @!P0 BRA `(.L_x_3728) ;  /* 0x0000000000048947 */ /* 0x000fea0003800000 */
[----:B------:R-:W-:Y:S01]  /*96e0*/  BPT.TRAP 0x1 ;  /* 0x000000040000795c */ /* 0x000fe20000300000 */
.L_x_3728:
[C---:B------:R-:W-:Y:S02]  /*96f0*/  VIADD R0, R2.reuse, 0x22400 ;  /* 0x0002240002007836 */ /* 0x040fe40000000000 */
[----:B01----:R-:W-:-:S03]  /*9700*/  VIADD R3, R2, 0x20400 ;  /* 0x0002040002037836 */ /* 0x003fc60000000000 */
[----:B------:R-:W-:Y:S02]  /*9710*/  SHF.R.U32.HI R0, RZ, 0x4, R0 ;  /* 0x00000004ff007819 */ /* 0x000fe40000011600 */
[----:B------:R-:W-:Y:S02]  /*9720*/  SHF.R.U32.HI R3, RZ, 0x4, R3 ;  /* 0x00000004ff037819 */ /* 0x000fe40000011603 */
[----:B------:R-:W-:Y:S02]  /*9730*/  LOP3.LUT R0, R0, 0x3fff, RZ, 0xc0, !PT ;  /* 0x00003fff00007812 */ /* 0x000fe400078ec0ff */
[----:B------:R-:W-:Y:S02]  /*9740*/  LOP3.LUT R3, R3, 0x3fff, RZ, 0xc0, !PT ;  /* 0x00003fff03037812 */ /* 0x000fe400078ec0ff */
[----:B------:R-:W-:Y:S01]  /*9750*/  LOP3.LUT R0, R0, 0x10000, RZ, 0xfc, !PT ;  /* 0x0001000000007812 */ /* 0x000fe200078efcff */
[----:B------:R-:W-:Y:S06]  /*9760*/  @P1 BRA `(.L_x_3729) ;  /* 0x0000000000081947 */ /* 0x000fec0003800000 */
[----:B------:R-:W0:Y:S02]  /*9770*/  SYNCS.PHASECHK.TRANS64.TRYWAIT P1, [R14+URZ+0x28c30], R15 ;  /* 0x028c300f0e0075a7 */ /* 0x000e24000802017f */
[----:B0-----:R-:W-:Y:S05]  /*9780*/  @!P1 BRA `(.L_x_3730) ;  /* 0x00000118003c9947 */ /* 0x001fea0003800000 */
.L_x_3729:
[----:B------:R-:W-:Y:S01]  /*9790*/  IMAD R10, R18, 0x200, R0 ;  /* 0x00000200120a7824 */ /* 0x000fe200078e0200 */
[----:B------:R-:W-:Y:S01]  /*97a0*/  LOP3.LUT R4, R3, 0x10000, RZ, 0xfc, !PT ;  /* 0x0001000003047812 */ /* 0x000fe200078efcff */
[----:B------:R-:W-:Y:S01]  /*97b0*/  IMAD.MOV.U32 R5, RZ, RZ, 0x40000040 ;  /* 0x40000040ff057424 */ /* 0x000fe200078e00ff */
[----:B------:R-:W2:Y:S01]  /*97c0*/  LDL R20, [R1+0x2c] ;  /* 0x00002c0001147983 */ /* 0x000ea20000100800 */
[----:B------:R-:W-:Y:S01]  /*97d0*/  IMAD.MOV.U32 R11, RZ, RZ, 0x40000040 ;  /* 0x40000040ff0b7424 */ /* 0x000fe200078e00ff */
[----:B------:R-:W-:Y:S05]  /*97e0*/  WARPSYNC.ALL ;  /* 0x0000000000007948 */ /* 0x000fea0003800000 */
[C---:B------:R-:W-:Y:S01]  /*97f0*/  R2UR UR4, R4.reuse ;  /* 0x00000000040472ca */ /* 0x040fe200000e0000 */
[----:B---3--:R-:W-:Y:S01]  /*9800*/  WARPGROUP.ARRIVE ;  /* 0x00000000000079c5 */ /* 0x008fe20000000000 */
[----:B------:R-:W-:Y:S01]  /*9810*/  R2UR UR5, R5 ;  /* 0x00000000050572ca */ /* 0x000fe200000e0000 */
[----:B------:R-:W-:Y:S01]  /*9820*/  VIADD R8, R4, 0x2 ;  /* 0x0000000204087836 */ /* 0x000fe20000000000 */
[C---:B------:R-:W-:Y:S01]  /*9830*/  R2UR UR6, R10.reuse ;  /* 0x000000000a0672ca */ /* 0x040fe200000e0000 */
[----:B------:R-:W-:Y:S01]  /*9840*/  VIADD R6, R10, 0x2 ;  /* 0x000000020a067836 */ /* 0x000fe20000000000 */
[----:B------:R-:W-:Y:S01]  /*9850*/  R2UR UR7, R11 ;  /* 0x000000000b0772ca */ /* 0x000fe200000e0000 */
[----:B------:R-:W-:Y:S01]  /*9860*/  IMAD.MOV.U32 R9, RZ, RZ, 0x40000040 ;  /* 0x40000040ff097424 */ /* 0x000fe200078e00ff */
[----:B------:R-:W1:Y:S01]  /*9870*/  S2R R58, SR_TID.X ;  /* 0x00000000003a7919 */ /* 0x000e620000002100 */
[----:B------:R-:W-:-:S02]  /*9880*/  IMAD.MOV.U32 R7, RZ, RZ, 0x40000040 ;  /* 0x40000040ff077424 */ /* 0x000fc400078e00ff */
[C---:B------:R-:W-:Y:S02]  /*9890*/  VIADD R12, R10.reuse, 0x4 ;  /* 0x000000040a0c7836 */ /* 0x040fe40000000000 */
[----:B------:R-:W-:Y:S02]  /*98a0*/  IMAD.MOV.U32 R13, RZ, RZ, 0x40000040 ;  /* 0x40000040ff0d7424 */ /* 0x000fe400078e00ff */
[----:B------:R-:W-:Y:S02]  /*98b0*/  VIADD R10, R10, 0x6 ;  /* 0x000000060a0a7836 */ /* 0x000fe40000000000 */
[----:B------:R-:W-:Y:S02]  /*98c0*/  IMAD.MOV.U32 R5, RZ, RZ, 0x40000040 ;  /* 0x40000040ff057424 */ /* 0x000fe400078e00ff */
[----:B------:R-:W-:Y:S01]  /*98d0*/  HGMMA.64x64x16.F32 R24, gdesc[UR4], RZ, !UPT, gsb0 ;  /* 0x00e00000041879f0 */ /* 0x000fe2000c0008ff */
[----:B------:R-:W-:Y:S01]  /*98e0*/  R2UR UR4, R8 ;  /* 0x00000000080472ca */ /* 0x000fe200000e0000 */
[----:B------:R-:W-:Y:S01]  /*98f0*/  IMAD.MOV.U32 R11, RZ, RZ, 0x40000040 ;  /* 0x40000040ff0b7424 */ /* 0x000fe200078e00ff */
[----:B------:R-:W-:Y:S01]  /*9900*/  R2UR UR5, R9 ;  /* 0x00000000090572ca */ /* 0x000fe200000e0000 */
[----:B------:R-:W-:Y:S01]  /*9910*/  IMAD R152, R168, -0x40, R152 ;  /* 0xffffffc0a8987824 */ /* 0x000fe200078e0298 */
[----:B------:R-:W-:Y:S01]  /*9920*/  R2UR UR6, R6 ;  /* 0x00000000060672ca */ /* 0x000fe200000e0000 */
[----:B------:R-:W-:Y:S01]  /*9930*/  VIADD R6, R4, 0x4 ;  /* 0x0000000404067836 */ /* 0x000fe20000000000 */
[----:B------:R-:W-:Y:S01]  /*9940*/  R2UR UR7, R7 ;  /* 0x00000000070772ca */ /* 0x000fe200000e0000 */
[----:B------:R-:W-:-:S02]  /*9950*/  IMAD.MOV.U32 R7, RZ, RZ, 0x40000040 ;  /* 0x40000040ff077424 */ /* 0x000fc400078e00ff */
[----:B------:R-:W-:Y:S01]  /*9960*/  VIADD R4, R4, 0x6 ;  /* 0x0000000604047836 */ /* 0x000fe20000000000 */
[----:B-1----:R-:W-:Y:S01]  /*9970*/  LOP3.LUT R58, R58, 0x7f, RZ, 0xc0, !PT ;  /* 0x0000007f3a3a7812 */ /* 0x002fe200078ec0ff */
[----:B------:R-:W-:Y:S02]  /*9980*/  WARPGROUP.DEPBAR.LE gsb0, 0x0 ;  /* 0x00008000000079c5 */ /* 0x000fe40000010000 */
[----:B------:R-:W-:-:S06]  /*9990*/  WARPGROUP.ARRIVE ;  /* 0x00000000000079c5 */ /* 0x000fcc0000000000 */
[----:B------:R-:W-:Y:S01]  /*99a0*/  HGMMA.64x64x16.F32 R24, gdesc[UR4], R24, gsb0 ;  /* 0x00e00000041879f0 */ /* 0x000fe20008000818 */
[----:B------:R-:W-:Y:S02]  /*99b0*/  R2UR UR4, R6 ;  /* 0x00000000060472ca */ /* 0x000fe400000e0000 */
[----:B------:R-:W-:Y:S02]  /*99c0*/  R2UR UR5, R7 ;  /* 0x00000000070572ca */ /* 0x000fe400000e0000 */
[----:B------:R-:W-:Y:S02]  /*99d0*/  R2UR UR6, R12 ;  /* 0x000000000c0672ca */ /* 0x000fe400000e0000 */
[----:B------:R-:W-:Y:S01]  /*99e0*/  R2UR UR7, R13 ;  /* 0x000000000d0772ca */ /* 0x000fe200000e0000 */
[----:B------:R-:W-:Y:S02]  /*99f0*/  WARPGROUP.DEPBAR.LE gsb0, 0x0 ;  /* 0x00008000000079c5 */ /* 0x000fe40000010000 */
[----:B------:R-:W-:-:S10]  /*9a00*/  WARPGROUP.ARRIVE ;  /* 0x00000000000079c5 */ /* 0x000fd40000000000 */
        /* <DEDUP_REMOVED lines=8> */
[----:B------:R-:W-:Y:S01]  /*9a90*/  ULDC UR4, c[0x0][0x988] ;  /* 0x0002620000047ab9 */ /* 0x000fe20000000800 */
[----:B--2---:R-:W-:-:S04]  /*9aa0*/  IADD3 R152, -R20, 0x40, R152 ;  /* 0x0000004014987810 */ /* 0x004fc80007ffe198 */
[C---:B------:R-:W-:Y:S02]  /*9ab0*/  ISETP.GT.AND P5, PT, R152.reuse, RZ, PT ;  /* 0x000000ff9800720c */ /* 0x040fe40003fa4270 */
[C---:B------:R-:W-:Y:S02]  /*9ac0*/  ISETP.GT.AND P4, PT, R152.reuse, 0x1, PT ;  /* 0x000000019800780c */ /* 0x040fe40003f84270 */
[C---:B------:R-:W-:Y:S02]  /*9ad0*/  ISETP.GT.AND P3, PT, R152.reuse, 0x8, PT ;  /* 0x000000089800780c */ /* 0x040fe40003f64270 */
[C---:B------:R-:W-:Y:S02]  /*9ae0*/  ISETP.GT.AND P2, PT, R152.reuse, 0x9, PT ;  /* 0x000000099800780c */ /* 0x040fe40003f44270 */
[C---:B------:R-:W-:Y:S02]  /*9af0*/  ISETP.GT.AND P1, PT, R152.reuse, 0x10, PT ;  /* 0x000000109800780c */ /* 0x040fe40003f24270 */
[----:B------:R-:W-:Y:S01]  /*9b00*/  ISETP.GT.AND P6, PT, R152, 0x11, PT ;  /* 0x000000119800780c */ /* 0x000fe20003fc4270 */
[----:B------:R-:W-:-:S02]  /*9b10*/  WARPGROUP.DEPBAR.LE gsb0, 0x0 ;  /* 0x00008000000079c5 */ /* 0x000fc40000010000 */
[----:B------:R-:W-:Y:S02]  /*9b20*/  FSEL R57, R24, -INF , P5 ;  /* 0xff80000018397808 */ /* 0x000fe40002800000 */
[----:B------:R-:W-:Y:S02]  /*9b30*/  FSEL R12, R25, -INF , P4 ;  /* 0xff800000190c7808 */ /* 0x000fe40002000000 */
[----:B------:R-:W-:Y:S02]  /*9b40*/  FSEL R59, R28, -INF , P3 ;  /* 0xff8000001c3b7808 */ /* 0x000fe40001800000 */
[----:B------:R-:W-:Y:S02]  /*9b50*/  FMNMX.FTZ R10, R57, R12, !PT ;  /* 0x0000000c390a7209 */ /* 0x000fe40007810000 */
        /* <DEDUP_REMOVED lines=20> */
[----:B----4-:R-:W-:Y:S02]  /*9ca0*/  FSEL R21, R34, -INF , P1 ;  /* 0xff80000022157808 */ /* 0x010fe40000800000 */
[C---:B------:R-:W-:Y:S02]  /*9cb0*/  ISETP.GT.AND P1, PT, R152.reuse, 0x28, PT ;  /* 0x000000289800780c */ /* 0x040fe40003f24270 */
        /* <DEDUP_REMOVED lines=23> */
[----:B------:R-:W-:Y:S02]  /*9e30*/  FMNMX.FTZ R10, R77, R10, !PT ;  /* 0x0000000a4d0a7209 */ /* 0x000fe40007810000 */
[----:B------:R-:W-:Y:S02]  /*9e40*/  FSEL R45, R46, -INF , P1 ;  /* 0xff8000002e2d7808 */ /* 0x000fe40000800000 */
[----:B------:R-:W-:Y:S02]  /*9e50*/  FMNMX.FTZ R24, R79, R10, !PT ;  /* 0x0000000a4f187209 */ /* 0x000fe40007810000 */
[----:B------:R-:W-:Y:S02]  /*9e60*/  FMNMX.FTZ R10, R3, R27, !PT ;  /* 0x0000001b030a7209 */ /* 0x000fe40007810000 */
[----:B------:R-:W-:Y:S01]  /*9e70*/  FSEL R47, R47, -INF , P6 ;  /* 0xff8000002f2f7808 */ /* 0x000fe20003000000 */
[----:B------:R-:W1:Y:S01]  /*9e80*/  SHFL.BFLY PT, R11, R24, 0x2, 0x1f ;  /* 0x0c401f00180b7f89 */ /* 0x000e6200000e0000 */
[----:B------:R-:W-:-:S02]  /*9e90*/  FMNMX.FTZ R10, R13, R10, !PT ;  /* 0x0000000a0d0a7209 */ /* 0x000fc40007810000 */
[----:B------:R-:W-:Y:S02]  /*9ea0*/  FSEL R49, R50, -INF , P5 ;  /* 0xff80000032317808 */ /* 0x000fe40002800000 */
[----:B------:R-:W-:Y:S02]  /*9eb0*/  FMNMX.FTZ R10, R31, R10, !PT ;  /* 0x0000000a1f0a7209 */ /* 0x000fe40007810000 */
[----:B------:R-:W-:Y:S02]  /*9ec0*/  FSEL R51, R51, -INF , P4 ;  /* 0xff80000033337808 */ /* 0x000fe40002000000 */
[----:B------:R-:W-:Y:S02]  /*9ed0*/  FMNMX.FTZ R10, R21, R10, !PT ;  /* 0x0000000a150a7209 */ /* 0x000fe40007810000 */
[----:B------:R-:W-:Y:S02]  /*9ee0*/  FSEL R53, R54, -INF , P3 ;  /* 0xff80000036357808 */ /* 0x000fe40001800000 */
[----:B------:R-:W-:-:S02]  /*9ef0*/  FMNMX.FTZ R10, R35, R10, !PT ;  /* 0x0000000a230a7209 */ /* 0x000fc40007810000 */
[----:B------:R-:W-:Y:S02]  /*9f00*/  FSEL R55, R55, -INF , P2 ;  /* 0xff80000037377808 */ /* 0x000fe40001000000 */
[----:B------:R-:W-:Y:S01]  /*9f10*/  FMNMX.FTZ R20, R25, R10, !PT ;  /* 0x0000000a19147209 */ /* 0x000fe20007810000 */
[----:B------:R-:W-:-:S03]  /*9f20*/  IMAD.U32 R10, RZ, RZ, UR4 ;  /* 0x00000004ff0a7e24 */ /* 0x000fc6000f8e00ff */
[----:B------:R-:W-:Y:S02]  /*9f30*/  FMNMX.FTZ R20, R39, R20, !PT ;  /* 0x0000001427147209 */ /* 0x000fe40007810000 */
[----:B-1----:R-:W-:Y:S02]  /*9f40*/  FMNMX.FTZ R26, R24, R11, !PT ;  /* 0x0000000b181a7209 */ /* 0x002fe40007810000 */
        /* <DEDUP_REMOVED lines=15> */
[----:B------:R-:W1:Y:S01]  /*a040*/  SHFL.BFLY PT, R57, R20, 0x2, 0x1f ;  /* 0x0c401f0014397f89 */ /* 0x000e6200000e0000 */
        /* <DEDUP_REMOVED lines=10> */
[----:B------:R-:W3:Y:S01]  /*a0f0*/  MUFU.EX2 R152, R152 ;  /* 0x0000009800987308 */ /* 0x000ee20000000800 */
[----:B--2---:R-:W-:-:S07]  /*a100*/  FFMA.FTZ R12, R71, R10, -R26 ;  /* 0x0000000a470c7223 */ /* 0x004fce000001081a */
[----:B------:R-:W2:Y:S01]  /*a110*/  MUFU.EX2 R59, R59 ;  /* 0x0000003b003b7308 */ /* 0x000ea20000000800 */
[----:B-1----:R-:W-:Y:S01]  /*a120*/  FMNMX.FTZ R57, R20, R57, !PT ;  /* 0x0000003914397209 */ /* 0x002fe20007810000 */
[----:B------:R-:W-:-:S06]  /*a130*/  FFMA.FTZ R20, R73, R10, -R26 ;  /* 0x0000000a49147223 */ /* 0x000fcc000001081a */
[----:B-----5:R-:W1:Y:S01]  /*a140*/  MUFU.EX2 R154, R61 ;  /* 0x0000003d009a7308 */ /* 0x020e620000000800 */
[----:B---3--:R-:W-:Y:S01]  /*a150*/  FADD.FTZ R40, R152, R81 ;  /* 0x0000005198287221 */ /* 0x008fe20000010000 */
[----:B------:R-:W3:Y:S01]  /*a160*/  SHFL.BFLY PT, R24, R57, 0x1, 0x1f ;  /* 0x0c201f0039187f89 */ /* 0x000ee200000e0000 */
[----:B------:R-:W-:-:S05]  /*a170*/  F2FP.F16.F32.PACK_AB R152, R81, R152 ;  /* 0x000000985198723e */ /* 0x000fca00000000ff */
[----:B------:R-:W-:Y:S08]  /*a180*/  MUFU.EX2 R63, R63 ;  /* 0x0000003f003f7308 */ /* 0x000ff00000000800 */
[----:B------:R4:W-:Y:S08]  /*a190*/  MUFU.EX2 R156, R33 ;  /* 0x00000021009c7308 */ /* 0x0009f00000000800 */
[----:B------:R-:W-:Y:S01]  /*a1a0*/  MUFU.EX2 R158, R37 ;  /* 0x00000025009e7308 */ /* 0x000fe20000000800 */
[--C-:B----4-:R-:W-:Y:S01]  /*a1b0*/  FFMA.FTZ R33, R75, R10, -R26.reuse ;  /* 0x0000000a4b217223 */ /* 0x110fe2000001081a */
[----:B---3--:R-:W-:Y:S01]  /*a1c0*/  FMNMX.FTZ R169, R57, R24, !PT ;  /* 0x0000001839a97209 */ /* 0x008fe20007810000 */
[-CC-:B------:R-:W-:Y:S01]  /*a1d0*/  FFMA.FTZ R24, R77, R10.reuse, -R26.reuse ;  /* 0x0000000a4d187223 */ /* 0x180fe2000001081a */
[----:B------:R-:W-:-:S02]  /*a1e0*/  FFMA.FTZ R26, R79, R10, -R26 ;  /* 0x0000000a4f1a7223 */ /* 0x000fc4000001081a */
[C---:B------:R-:W-:Y:S01]  /*a1f0*/  FSETP.NEU.FTZ.AND P1, PT, R169.reuse, -INF , PT ;  /* 0xff800000a900780b */ /* 0x040fe20003f3d000 */
[-C--:B------:R-:W-:Y:S01]  /*a200*/  FMUL.FTZ R28, R169, R10.reuse ;  /* 0x0000000aa91c7220 */ /* 0x080fe20000410000 */
[----:B------:R-:W-:Y:S04]  /*a210*/  MUFU.EX2 R37, R26 ;  /* 0x0000001a00257308 */ /* 0x000fe80000000800 */
[----:B------:R-:W-:Y:S02]  /*a220*/  FSEL R28, R28, RZ, P1 ;  /* 0x000000ff1c1c7208 */ /* 0x000fe40000800000 */
[----:B------:R-:W-:Y:S02]  /*a230*/  ISETP.NE.AND P1, PT, R58, RZ, PT ;  /* 0x000000ff3a00720c */ /* 0x000fe40003f25270 */
        /* <DEDUP_REMOVED lines=15> */
[----:B------:R-:W-:Y:S01]  /*a330*/  FFMA.FTZ R51, R51, R10, -R28 ;  /* 0x0000000a33337223 */ /* 0x000fe2000001081c */
[----:B------:R2:W4:Y:S01]  /*a340*/  MUFU.EX2 R30, R27 ;  /* 0x0000001b001e7308 */ /* 0x0005220000000800 */
[----:B---3--:R-:W-:-:S02]  /*a350*/  @!P1 VIADD R3, R14, 0x28c40 ;  /* 0x00028c400e039836 */ /* 0x008fc40000000000 */
[-CC-:B------:R-:W-:Y:S01]  /*a360*/  FFMA.FTZ R53, R53, R10.reuse, -R28.reuse ;  /* 0x0000000a35357223 */ /* 0x180fe2000001081c */
[----:B------:R-:W-:Y:S02]  /*a370*/  FFMA.FTZ R28, R55, R10, -R28 ;  /* 0x0000000a371c7223 */ /* 0x000fe4000001081c */
[----:B------:R-:W-:Y:S02]  /*a380*/  @!P1 PRMT R3, RZ, 0x654, R3 ;  /* 0x00000654ff039816 */ /* 0x000fe40000000003 */
[----:B------:R-:W3:Y:S01]  /*a390*/  MUFU.EX2 R13, R13 ;  /* 0x0000000d000d7308 */ /* 0x000ee20000000800 */
[----:B--2---:R-:W-:Y:S01]  /*a3a0*/  FADD.FTZ R27, R59, R40 ;  /* 0x000000283b1b7221 */ /* 0x004fe20000010000 */
[----:B------:R2:W-:Y:S03]  /*a3b0*/  @!P1 SYNCS.ARRIVE.TRANS64.RED.A1T0 RZ, [R3+URZ], RZ ;  /* 0x000000ff03ff99a7 */ /* 0x0005e6000810043f */
[C---:B-1----:R-:W-:Y:S01]  /*a3c0*/  FADD.FTZ R42, R154.reuse, R27 ;  /* 0x0000001b9a2a7221 */ /* 0x042fe20000010000 */
[----:B------:R-:W-:-:S02]  /*a3d0*/  F2FP.F16.F32.PACK_AB R154, R154, R59 ;  /* 0x0000003b9a9a723e */ /* 0x000fc400000000ff */
[----:B------:R1:W0:Y:S01]  /*a3e0*/  MUFU.EX2 R32, R31 ;  /* 0x0000001f00207308 */ /* 0x0002220000000800 */
[----:B----4-:R-:W-:Y:S01]  /*a3f0*/  FADD.FTZ R40, R153, R30 ;  /* 0x0000001e99287221 */ /* 0x010fe20000010000 */
[----:B------:R-:W-:-:S06]  /*a400*/  F2FP.F16.F32.PACK_AB R153, R30, R153 ;  /* 0x000000991e99723e */ /* 0x000fcc00000000ff */
[----:B------:R-:W2:Y:S01]  /*a410*/  MUFU.EX2 R21, R21 ;  /* 0x0000001500157308 */ /* 0x000ea20000000800 */
[----:B---3--:R-:W-:Y:S01]  /*a420*/  FADD.FTZ R27, R13, R40 ;  /* 0x000000280d1b7221 */ /* 0x008fe20000010000 */
[----:B-1----:R-:W-:-:S04]  /*a430*/  FADD.FTZ R31, R63, R42 ;  /* 0x0000002a3f1f7221 */ /* 0x002fc80000010000 */
[C---:B------:R-:W-:Y:S01]  /*a440*/  FADD.FTZ R44, R156.reuse, R31 ;  /* 0x0000001f9c2c7221 */ /* 0x040fe20000010000 */
[----:B------:R-:W-:Y:S01]  /*a450*/  F2FP.F16.F32.PACK_AB R156, R156, R63 ;  /* 0x0000003f9c9c723e */ /* 0x000fe200000000ff */
[----:B------:R-:W1:Y:S01]  /*a460*/  MUFU.EX2 R26, R35 ;  /* 0x00000023001a7308 */ /* 0x000e620000000800 */
[C---:B0-----:R-:W-:Y:S01]  /*a470*/  FADD.FTZ R42, R32.reuse, R27 ;  /* 0x0000001b202a7221 */ /* 0x041fe20000010000 */
[----:B------:R-:W-:Y:S01]  /*a480*/  FADD.FTZ R27, R65, R44 ;  /* 0x0000002c411b7221 */ /* 0x000fe20000010000 */
[----:B------:R-:W-:Y:S01]  /*a490*/  F2FP.F16.F32.PACK_AB R155, R32, R13 ;  /* 0x0000000d209b723e */ /* 0x000fe200000000ff */
[----:B------:R-:W-:Y:S02]  /*a4a0*/  BAR.SYNC.DEFER_BLOCKING 0xf, 0x100 ;  /* 0x03c4000000007b1d */ /* 0x000fe40000010000 */
[C---:B------:R-:W-:Y:S01]  /*a4b0*/  FADD.FTZ R44, R158.reuse, R27 ;  /* 0x0000001b9e2c7221 */ /* 0x040fe20000010000 */
[----:B------:R-:W-:Y:S01]  /*a4c0*/  F2FP.F16.F32.PACK_AB R158, R158, R65 ;  /* 0x000000419e9e723e */ /* 0x000fe200000000ff */
[----:B--2---:R-:W-:-:S02]  /*a4d0*/  FADD.FTZ R3, R21, R42 ;  /* 0x0000002a15037221 */ /* 0x004fc40000010000 */
[----:B------:R-:W0:Y:S02]  /*a4e0*/  MUFU.EX2 R25, R25 ;  /* 0x0000001900197308 */ /* 0x000e240000000800 */
[----:B-1----:R-:W-:-:S06]  /*a4f0*/  FADD.FTZ R42, R26, R3 ;  /* 0x000000031a2a7221 */ /* 0x002fcc0000010000 */
[----:B------:R-:W1:Y:S01]  /*a500*/  MUFU.EX2 R34, R39 ;  /* 0x0000002700227308 */ /* 0x000e620000000800 */
[----:B------:R-:W-:-:S07]  /*a510*/  F2FP.F16.F32.PACK_AB R157, R26, R21 ;  /* 0x000000151a9d723e */ /* 0x000fce00000000ff */
[----:B------:R-:W2:Y:S01]  /*a520*/  MUFU.EX2 R67, R67 ;  /* 0x0000004300437308 */ /* 0x000ea20000000800 */
[----:B0-----:R-:W-:Y:S01]  /*a530*/  FADD.FTZ R3, R25, R42 ;  /* 0x0000002a19037221 */ /* 0x001fe20000010000 */
[----:B------:R0:W-:Y:S06]  /*a540*/  STSM.16.M88.4 [R194+0x26800], R152 ;  /* 0x02680098c2007844 */ /* 0x0001ec0000000200 */
[----:B------:R-:W3:Y:S01]  /*a550*/  MUFU.EX2 R29, R29 ;  /* 0x0000001d001d7308 */ /* 0x000ee20000000800 */
[C---:B-1----:R-:W-:Y:S01]  /*a560*/  FADD.FTZ R42, R34.reuse, R3 ;  /* 0x00000003222a7221 */ /* 0x042fe20000010000 */
[----:B------:R-:W-:-:S05]  /*a570*/  F2FP.F16.F32.PACK_AB R159, R34, R25 ;  /* 0x00000019229f723e */ /* 0x000fca00000000ff */
[----:B------:R0:W-:Y:S01]  /*a580*/  STSM.16.M88.4 [R197], R156 ;  /* 0x0000009cc5007844 */ /* 0x0001e20000000200 */
[----:B------:R-:W1:Y:S01]  /*a590*/  MUFU.EX2 R160, R41 ;  /* 0x0000002900a07308 */ /* 0x000e620000000800 */
[----:B--2---:R-:W-:-:S07]  /*a5a0*/  FADD.FTZ R27, R67, R44 ;  /* 0x0000002c431b7221 */ /* 0x004fce0000010000 */
[----:B------:R-:W2:Y:S01]  /*a5b0*/  MUFU.EX2 R36, R43 ;  /* 0x0000002b00247308 */ /* 0x000ea20000000800 */
[----:B---3--:R-:W-:-:S07]  /*a5c0*/  FADD.FTZ R3, R29, R42 ;  /* 0x0000002a1d037221 */ /* 0x008fce0000010000 */
[----:B------:R-:W3:Y:S01]  /*a5d0*/  MUFU.EX2 R69, R69 ;  /* 0x0000004500457308 */ /* 0x000ee20000000800 */
[C---:B-1----:R-:W-:Y:S01]  /*a5e0*/  FADD.FTZ R44, R160.reuse, R27 ;  /* 0x0000001ba02c7221 */ /* 0x042fe20000010000 */
[----:B------:R-:W-:-:S06]  /*a5f0*/  F2FP.F16.F32.PACK_AB R160, R160, R67 ;  /* 0x00000043a0a0723e */ /* 0x000fcc00000000ff */
[----:B------:R-:W1:Y:S01]  /*a600*/  MUFU.EX2 R45, R45 ;  /* 0x0000002d002d7308 */ /* 0x000e620000000800 */
[C---:B--2---:R-:W-:Y:S01]  /*a610*/  FADD.FTZ R26, R36.reuse, R3 ;  /* 0x00000003241a7221 */ /* 0x044fe20000010000 */
[----:B------:R-:W-:-:S06]  /*a620*/  F2FP.F16.F32.PACK_AB R161, R36, R29 ;  /* 0x0000001d24a1723e */ /* 0x000fcc00000000ff */
[----:B------:R-:W2:Y:S01]  /*a630*/  MUFU.EX2 R38, R47 ;  /* 0x0000002f00267308 */ /* 0x000ea20000000800 */
[----:B---3--:R-:W-:-:S07]  /*a640*/  FADD.FTZ R3, R69, R44 ;  /* 0x0000002c45037221 */ /* 0x008fce0000010000 */
[----:B------:R-:W3:Y:S01]  /*a650*/  MUFU.EX2 R12, R12 ;  /* 0x0000000c000c7308 */ /* 0x000ee20000000800 */
[----:B-1----:R-:W-:-:S07]  /*a660*/  FADD.FTZ R13, R45, R26 ;  /* 0x0000001a2d0d7221 */ /* 0x002fce0000010000 */
[----:B------:R-:W-:Y:S01]  /*a670*/  MUFU.EX2 R20, R20 ;  /* 0x0000001400147308 */ /* 0x000fe20000000800 */
[C---:B--2---:R-:W-:Y:S01]  /*a680*/  F2FP.F16.F32.PACK_AB R163, R38.reuse, R45 ;  /* 0x0000002d26a3723e */ /* 0x044fe200000000ff */
[----:B------:R-:W-:-:S06]  /*a690*/  FADD.FTZ R38, R38, R13 ;  /* 0x0000000d26267221 */ /* 0x000fcc0000010000 */
[----:B------:R-:W1:Y:S01]  /*a6a0*/  MUFU.EX2 R33, R33 ;  /* 0x0000002100217308 */ /* 0x000e620000000800 */
[C---:B---3--:R-:W-:Y:S01]  /*a6b0*/  FADD.FTZ R3, R12.reuse, R3 ;  /* 0x000000030c037221 */ /* 0x048fe20000010000 */
[----:B------:R-:W-:-:S05]  /*a6c0*/  F2FP.F16.F32.PACK_AB R162, R12, R69 ;  /* 0x000000450ca2723e */ /* 0x000fca00000000ff */
[----:B------:R0:W-:Y:S01]  /*a6d0*/  STSM.16.M88.4 [R195], R160 ;  /* 0x000000a0c3007844 */ /* 0x0001e20000000200 */
[----:B------:R-:W-:Y:S08]  /*a6e0*/  MUFU.EX2 R49, R49 ;  /* 0x0000003100317308 */ /* 0x000ff00000000800 */
[----:B------:R-:W2:Y:S01]  /*a6f0*/  MUFU.EX2 R40, R51 ;  /* 0x0000003300287308 */ /* 0x000ea20000000800 */
[----:B-1----:R-:W-:Y:S01]  /*a700*/  F2FP.F16.F32.PACK_AB R164, R33, R20 ;  /* 0x0000001421a4723e */ /* 0x002fe200000000ff */
[----:B------:R-:W-:-:S04]  /*a710*/  FADD.FTZ R20, R20, R3 ;  /* 0x0000000314147221 */ /* 0x000fc80000010000 */
[----:B------:R-:W-:Y:S02]  /*a720*/  FADD.FTZ R33, R33, R20 ;  /* 0x0000001421217221 */ /* 0x000fe40000010000 */
[----:B------:R-:W1:Y:S08]  /*a730*/  MUFU.EX2 R24, R24 ;  /* 0x0000001800187308 */ /* 0x000e700000000800 */
[----:B------:R-:W-:Y:S01]  /*a740*/  MUFU.EX2 R53, R53 ;  /* 0x0000003500357308 */ /* 0x000fe20000000800 */
[----:B--2---:R-:W-:Y:S01]  /*a750*/  F2FP.F16.F32.PACK_AB R165, R40, R49 ;  /* 0x0000003128a5723e */ /* 0x004fe200000000ff */
[----:B------:R-:W-:-:S04]  /*a760*/  FADD.FTZ R49, R49, R38 ;  /* 0x0000002631317221 */ /* 0x000fc80000010000 */
[----:B------:R-:W-:Y:S02]  /*a770*/  FADD.FTZ R40, R40, R49 ;  /* 0x0000003128287221 */ /* 0x000fe40000010000 */
[----:B------:R-:W2:Y:S01]  /*a780*/  MUFU.EX2 R28, R28 ;  /* 0x0000001c001c7308 */ /* 0x000ea20000000800 */
[----:B-1----:R-:W-:Y:S01]  /*a790*/  F2FP.F16.F32.PACK_AB R166, R37, R24 ;  /* 0x0000001825a6723e */ /* 0x002fe200000000ff */
[----:B------:R-:W-:-:S04]  /*a7a0*/  FADD.FTZ R24, R24, R33 ;  /* 0x0000002118187221 */ /* 0x000fc80000010000 */
[----:B------:R-:W-:Y:S01]  /*a7b0*/  FADD.FTZ R3, R37, R24 ;  /* 0x0000001825037221 */ /* 0x000fe20000010000 */
[----:B--2---:R-:W-:Y:S01]  /*a7c0*/  F2FP.F16.F32.PACK_AB R167, R28, R53 ;  /* 0x000000351ca7723e */ /* 0x004fe200000000ff */
[----:B------:R-:W-:-:S04]  /*a7d0*/  FADD.FTZ R53, R53, R40 ;  /* 0x0000002835357221 */ /* 0x000fc80000010000 */
[----:B------:R0:W-:Y:S01]  /*a7e0*/  STSM.16.M88.4 [R196], R164 ;  /* 0x000000a4c4007844 */ /* 0x0001e20000000200 */
[----:B------:R-:W-:Y:S01]  /*a7f0*/  FADD.FTZ R12, R28, R53 ;  /* 0x000000351c0c7221 */ /* 0x000fe20000010000 */
[----:B------:R-:W-:Y:S06]  /*a800*/  @!P0 BRA `(.L_x_3731) ;  /* 0x0000000000048947 */ /* 0x000fec0003800000 */
[----:B------:R-:W-:Y:S01]  /*a810*/  BPT.TRAP 0x1 ;  /* 0x000000040000795c */ /* 0x000fe20000300000 */
.L_x_3731:
[----:B------:R1:W2:Y:S01]  /*a820*/  SYNCS.PHASECHK.TRANS64.TRYWAIT P2, [R14+URZ+0x28c50], R15 ;  /* 0x028c500f0e0075a7 */ /* 0x0002a2000804017f */
[----:B------:R-:W-:Y:S05]  /*a830*/  @!P0 BRA `(.L_x_3732) ;  /* 0x0000000000048947 */ /* 0x000fea0003800000 */
[----:B------:R-:W-:Y:S01]  /*a840*/  BPT.TRAP 0x1 ;  /* 0x000000040000795c */ /* 0x000fe20000300000 */
.L_x_3732:
[----:B------:R-:W-:Y:S01]  /*a850*/  LOP3.LUT R13, R56, 0x2000000, RZ, 0xfc, !PT ;  /* 0x02000000380d7812 */ /* 0x000fe200078efcff */
[----:B------:R-:W-:Y:S01]  /*a860*/  ULDC UR39, c[0x0][0x988] ;  /* 0x0002620000277ab9 */ /* 0x000fe20000000800 */
[----:B------:R-:W-:Y:S01]  /*a870*/  BSSY B0, `(.L_x_3733) ;  /* 0x0000006000007945 */ /* 0x000fe20003800000 */
[----:B------:R-:W-:Y:S02]  /*a880*/  IMAD.MOV.U32 R27, RZ, RZ, 0x40000040 ;  /* 0x40000040ff1b7424 */ /* 0x000fe400078e00ff */
[----:B------:R-:W-:Y:S01]  /*a890*/  IMAD R26, R18, 0x1000, R13 ;  /* 0x00001000121a7824 */ /* 0x000fe200078e020d */
[----:B--2---:R-:W-:Y:S06]  /*a8a0*/  @P2 BRA `(.L_x_3734) ;  /* 0x0000000000082947 */ /* 0x004fec0003800000 */
[----:B------:R-:W2:Y:S02]  /*a8b0*/  SYNCS.PHASECHK.TRANS64.TRYWAIT P2, [R14+URZ+0x28c50], R15 ;  /* 0x028c500f0e0075a7 */ /* 0x000ea4000804017f */
[----:B--2---:R-:W-:Y:S05]  /*a8c0*/  @!P2 BRA `(.L_x_3735) ;  /* 0x000001080000a947 */ /* 0x004fea0003800000 */
.L_x_3734:
[----:B------:R-:W-:Y:S05]  /*a8d0*/  BSYNC B0 ;  /* 0x0000000000007941 */ /* 0x000fea0003800000 */
.L_x_3733:
[C---:B------:R-:W-:Y:S01]  /*a8e0*/  R2UR UR6, R26.reuse ;  /* 0x000000001a0672ca */ /* 0x040fe200000e0000 */
[C---:B------:R-:W-:Y:S01]  /*a8f0*/  VIADD R24, R26.reuse, 0x80 ;  /* 0x000000801a187836 */ /* 0x040fe20000000000 */
[----:B------:R-:W-:Y:S01]  /*a900*/  R2UR UR7, R27 ;  /* 0x000000001b0772ca */ /* 0x000fe200000e0000 */
[C---:B------:R-:W-:Y:S01]  /*a910*/  VIADD R20, R26.reuse, 0x100 ;  /* 0x000001001a147836 */ /* 0x040fe20000000000 */
[----:B------:R-:W-:Y:S01]  /*a920*/  BSSY B0, `(.L_x_3736) ;  /* 0x00001ce000007945 */ /* 0x000fe20003800000 */
[----:B------:R-:W-:Y:S01]  /*a930*/  VIADD R26, R26, 0x180 ;  /* 0x000001801a1a7836 */ /* 0x000fe20000000000 */
[----:B------:R-:W-:Y:S01]  /*a940*/  R2UR UR10, R24 ;  /* 0x00000000180a72ca */ /* 0x000fe200000e0000 */
[----:B------:R-:W-:Y:S01]  /*a950*/  IMAD.MOV.U32 R25, RZ, RZ, 0x40000040 ;  /* 0x40000040ff197424 */ /* 0x000fe200078e00ff */
[----:B------:R-:W-:Y:S01]  /*a960*/  R2UR UR14, R20 ;  /* 0x00000000140e72ca */ /* 0x000fe200000e0000 */
[----:B------:R-:W-:Y:S01]  /*a970*/  IMAD.MOV.U32 R27, RZ, RZ, 0x40000040 ;  /* 0x40000040ff1b7424 */ /* 0x000fe200078e00ff */
[----:B------:R-:W-:Y:S01]  /*a980*/  R2UR UR18, R26 ;  /* 0x000000001a1272ca */ /* 0x000fe200000e0000 */
[----:B------:R-:W-:Y:S01]  /*a990*/  IMAD.MOV.U32 R21, RZ, RZ, 0x40000040 ;  /* 0x40000040ff157424 */ /* 0x000fe200078e00ff */
[----:B------:R-:W-:Y:S01]  /*a9a0*/  R2UR UR11, R25 ;  /* 0x00000000190b72ca */ /* 0x000fe200000e0000 */
[----:B------:R-:W-:Y:S01]  /*a9b0*/  VIADD R168, R168, 0xfffffffe ;  /* 0xfffffffea8a87836 */ /* 0x000fe20000000000 */
[----:B------:R-:W-:Y:S01]  /*a9c0*/  R2UR UR19, R27 ;  /* 0x000000001b1372ca */ /* 0x000fe200000e0000 */
[----:B-12---:R-:W-:Y:S01]  /*a9d0*/  @!P1 VIADD R14, R14, 0x28c60 ;  /* 0x00028c600e0e9836 */ /* 0x006fe20000000000 */
[----:B------:R-:W-:Y:S01]  /*a9e0*/  WARPGROUP.ARRIVE ;  /* 0x00000000000079c5 */ /* 0x000fe20000000000 */
[----:B------:R-:W-:-:S02]  /*a9f0*/  R2UR UR15, R21 ;  /* 0x00000000150f72ca */ /* 0x000fc400000e0000 */
[----:B------:R-:W-:Y:S02]  /*aa00*/  ISETP.GE.AND P2, PT, R168, R191, PT ;  /* 0x000000bfa800720c */ /* 0x000fe40003f46270 */
[----:B------:R-:W-:Y:S01]  /*aa10*/  @!P1 PRMT R14, RZ, 0x654, R14 ;  /* 0x00000654ff0e9816 */ /* 0x000fe2000000000e */
[----:B------:R-:W-:Y:S03]  /*aa20*/  HGMMA.64x256x16.F32 R24, R152, gdesc[UR4].tnspB, RZ, !UPT, gsb0 ;  /* 0x43e0000498187df0 */ /* 0x000fe6000c0008ff */
[----:B------:R-:W-:Y:S02]  /*aa30*/  WARPGROUP.DEPBAR.LE gsb0, 0x0 ;  /* 0x00008000000079c5 */ /* 0x000fe40000010000 */
[----:B------:R-:W-:-:S15]  /*aa40*/  WARPGROUP.ARRIVE ;  /* 0x00000000000079c5 */ /* 0x000fde0000000000 */
[----:B------:R-:W-:-:S08]  /*aa50*/  NOP ;  /* 0x0000000000007918 */ /* 0x000fd00000000000 */
[----:B------:R-:W-:Y:S03]  /*aa60*/  HGMMA.64x256x16.F32 R24, R156, gdesc[UR8].tnspB, R24, gsb0 ;  /* 0x43e000089c187df0 */ /* 0x000fe60008000818 */
        /* <DEDUP_REMOVED lines=19> */
[----:B------:R-:W-:Y:S02]  /*aba0*/  IMAD.MOV.U32 R216, RZ, RZ, R168 ;  /* 0x000000ffffd87224 */ /* 0x000fe400078e00a8 */
[----:B------:R-:W-:Y:S02]  /*abb0*/  IMAD.MOV.U32 R15, RZ, RZ, R169 ;  /* 0x000000ffff0f7224 */ /* 0x000fe400078e00a9 */
[----:B------:R-:W-:Y:S02]  /*abc0*/  IMAD.MOV.U32 R227, RZ, RZ, R11 ;  /* 0x000000ffffe37224 */ /* 0x000fe400078e000b */
[----:B------:R-:W-:-:S07]  /*abd0*/  IMAD.MOV.U32 R226, RZ, RZ, R18 ;  /* 0x000000ffffe27224 */ /* 0x000fce00078e0012 */
.L_x_3748:
[----:B------:R-:W-:Y:S02]  /*abe0*/  VIADD R18, R226, 0x1 ;  /* 0x00000001e2127836 */ /* 0x000fe40000000000 */
[----:B------:R-:W-:Y:S02]  /*abf0*/  IMAD.MOV.U32 R10, RZ, RZ, R216 ;  /* 0x000000ffff0a7224 */ /* 0x000fe400078e00d8 */
[----:B------:R-:W-:Y:S01]  /*ac00*/  VIADD R216, R216, 0xffffffff ;  /* 0xffffffffd8d87836 */ /* 0x000fe20000000000 */
[----:B------:R-:W-:Y:S02]  /*ac10*/  ISETP.NE.AND P3, PT, R18, 0x2, PT ;  /* 0x000000021200780c */ /* 0x000fe40003f65270 */
[----:B------:R-:W-:Y:S02]  /*ac20*/  ISETP.GT.AND P2, PT, R10, R191, PT ;  /* 0x000000bf0a00720c */ /* 0x000fe40003f44270 */
[----:B------:R-:W-:Y:S02]  /*ac30*/  SEL R10, RZ, 0x1, P3 ;  /* 0x00000001ff0a7807 */ /* 0x000fe40001800000 */
[----:B------:R-:W-:-:S02]  /*ac40*/  SEL R18, R18, RZ, P3 ;  /* 0x000000ff12127207 */ /* 0x000fc40001800000 */
[----:B------:R-:W-:Y:S01]  /*ac50*/  LOP3.LUT R22, R22, R10, RZ, 0x3c, !PT ;  /* 0x0000000a16167212 */ /* 0x000fe200078e3cff */
[----:B--23--:R-:W-:Y:S06]  /*ac60*/  @!P0 BRA `(.L_x_3738) ;  /* 0x0000000000048947 */ /* 0x00cfec0003800000 */
[----:B------:R-:W-:Y:S01]  /*ac70*/  BPT.TRAP 0x1 ;  /* 0x000000040000795c */ /* 0x000fe20000300000 */
.L_x_3738:
[----:B------:R-:W-:Y:S01]  /*ac80*/  IMAD R217, R18, 0x8, R2 ;  /* 0x0000000812d97824 */ /* 0x000fe200078e0202 */
[----:B-1----:R-:W-:-:S04]  /*ac90*/  SHF.L.U32 R14, R22, 0x1f, RZ ;  /* 0x0000001f160e7819 */ /* 0x002fc800000006ff */
[----:B------:R1:W2:Y:S01]  /*aca0*/  SYNCS.PHASECHK.TRANS64.TRYWAIT P3, [R217+URZ+0x28c30], R14 ;  /* 0x028c300ed90075a7 */ /* 0x0002a2000806017f */
[----:B------:R-:W-:Y:S05]  /*acb0*/  @!P0 BRA `(.L_x_3739) ;  /* 0x0000000000048947 */ /* 0x000fea0003800000 */
[----:B------:R-:W-:Y:S01]  /*acc0*/  BPT.TRAP 0x1 ;  /* 0x000000040000795c */ /* 0x000fe20000300000 */
.L_x_3739:
[----:B------:R-:W-:Y:S01]  /*acd0*/  VIADD R10, R2, 0x20400 ;  /* 0x00020400020a7836 */ /* 0x000fe20000000000 */
[----:B------:R-:W-:Y:S01]  /*ace0*/  BSSY B1, `(.L_x_3740) ;  /* 0x0000009000017945 */ /* 0x000fe20003800000 */
[----:B0-----:R-:W-:Y:S02]  /*acf0*/  IMAD R152, R18, 0x200, R0 ;  /* 0x0000020012987824 */ /* 0x001fe400078e0200 */
[----:B------:R-:W-:Y:S01]  /*ad00*/  IMAD.MOV.U32 R153, RZ, RZ, 0x40000040 ;  /* 0x40000040ff997424 */ /* 0x000fe200078e00ff */
[----:B------:R-:W-:-:S04]  /*ad10*/  SHF.R.U32.HI R10, RZ, 0x4, R10 ;  /* 0x00000004ff0a7819 */ /* 0x000fc8000001160a */
[----:B------:R-:W-:-:S04]  /*ad20*/  LOP3.LUT R10, R10, 0x3fff, RZ, 0xc0, !PT ;  /* 0x00003fff0a0a7812 */ /* 0x000fc800078ec0ff */
[----:B------:R-:W-:Y:S01]  /*ad30*/  LOP3.LUT R10, R10, 0x10000, RZ, 0xfc, !PT ;  /* 0x000100000a0a7812 */ /* 0x000fe200078efcff */
[----:B--2---:R-:W-:Y:S06]  /*ad40*/  @P3 BRA `(.L_x_3741) ;  /* 0x0000000000083947 */ /* 0x004fec0003800000 */
[----:B------:R-:W0:Y:S02]  /*ad50*/  SYNCS.PHASECHK.TRANS64.TRYWAIT P3, [R217+URZ+0x28c30], R14 ;  /* 0x028c300ed90075a7 */ /* 0x000e24000806017f */
[----:B0-----:R-:W-:Y:S05]  /*ad60*/  @!P3 BRA `(.L_x_3742) ;  /* 0x0000010000ecb947 */ /* 0x001fea0003800000 */
.L_x_3741:
[----:B------:R-:W-:Y:S05]  /*ad70*/  BSYNC B1 ;  /* 0x0000000000017941 */ /* 0x000fea0003800000 */
.L_x_3740:
[----:B------:R-:W-:Y:S01]  /*ad80*/  IMAD.MOV.U32 R11, RZ, RZ, 0x40000040 ;  /* 0x40000040ff0b7424 */ /* 0x000fe200078e00ff */
[----:B------:R-:W-:Y:S01]  /*ad90*/  R2UR UR4, R10 ;  /* 0x000000000a0472ca */ /* 0x000fe200000e0000 */
[C---:B------:R-:W-:Y:S01]  /*ada0*/  VIADD R20, R152.reuse, 0x2 ;  /* 0x0000000298147836 */ /* 0x040fe20000000000 */
[C---:B------:R-:W-:Y:S01]  /*adb0*/  R2UR UR6, R152.reuse ;  /* 0x00000000980672ca */ /* 0x040fe200000e0000 */
[C---:B------:R-:W-:Y:S01]  /*adc0*/  VIADD R10, R152.reuse, 0x4 ;  /* 0x00000004980a7836 */ /* 0x040fe20000000000 */
[----:B------:R-:W-:Y:S01]  /*add0*/  R2UR UR7, R153 ;  /* 0x00000000990772ca */ /* 0x000fe200000e0000 */
[----:B------:R-:W-:Y:S01]  /*ade0*/  VIADD R152, R152, 0x6 ;  /* 0x0000000698987836 */ /* 0x000fe20000000000 */
[----:B------:R-:W-:Y:S01]  /*adf0*/  R2UR UR5, R11 ;  /* 0x000000000b0572ca */ /* 0x000fe200000e0000 */
[----:B------:R-:W-:Y:S01]  /*ae00*/  IMAD.MOV.U32 R153, RZ, RZ, 0x40000040 ;  /* 0x40000040ff997424 */ /* 0x000fe200078e00ff */
[----:B------:R-:W-:Y:S01]  /*ae10*/  R2UR UR10, R20 ;  /* 0x00000000140a72ca */ /* 0x000fe200000e0000 */
[----:B------:R-:W-:Y:S01]  /*ae20*/  IMAD.MOV.U32 R21, RZ, RZ, 0x40000040 ;  /* 0x40000040ff157424 */ /* 0x000fe200078e00ff */
[----:B------:R-:W-:-:S02]  /*ae30*/  R2UR UR18, R152 ;  /* 0x00000000981272ca */ /* 0x000fc400000e0000 */
[----:B------:R-:W-:Y:S02]  /*ae40*/  R2UR UR19, R153 ;  /* 0x00000000991372ca */ /* 0x000fe400000e0000 */
[----:B------:R-:W-:Y:S01]  /*ae50*/  WARPGROUP.ARRIVE ;  /* 0x00000000000079c5 */ /* 0x000fe20000000000 */
[----:B------:R-:W-:Y:S02]  /*ae60*/  R2UR UR11, R21 ;  /* 0x00000000150b72ca */ /* 0x000fe400000e0000 */
[----:B------:R-:W-:Y:S02]  /*ae70*/  R2UR UR8, R8 ;  /* 0x00000000080872ca */ /* 0x000fe400000e0000 */
[----:B------:R-:W-:Y:S01]  /*ae80*/  R2UR UR9, R9 ;  /* 0x00000000090972ca */ /* 0x000fe200000e0000 */
[----:B------:R-:W-:Y:S01]  /*ae90*/  HGMMA.64x64x16.F32 R152, gdesc[UR4], RZ, !UPT, gsb0 ;  /* 0x00e00000049879f0 */ /* 0x000fe2000c0008ff */
[----:B------:R-:W-:Y:S02]  /*aea0*/  R2UR UR14, R10 ;  /* 0x000000000a0e72ca */ /* 0x000fe400000e0000 */
[----:B------:R-:W-:-:S02]  /*aeb0*/  R2UR UR15, R11 ;  /* 0x000000000b0f72ca */ /* 0x000fc400000e0000 */
[----:B------:R-:W-:Y:S02]  /*aec0*/  R2UR UR12, R6 ;  /* 0x00000000060c72ca */ /* 0x000fe400000e0000 */
[----:B------:R-:W-:Y:S02]  /*aed0*/  R2UR UR13, R7 ;  /* 0x00000000070d72ca */ /* 0x000fe400000e0000 */
[----:B------:R-:W-:Y:S02]  /*aee0*/  R2UR UR16, R4 ;  /* 0x00000000041072ca */ /* 0x000fe400000e0000 */
[----:B------:R-:W-:Y:S02]  /*aef0*/  R2UR UR17, R5 ;  /* 0x00000000051172ca */ /* 0x000fe400000e0000 */
[----:B------:R-:W-:Y:S01]  /*af00*/  ISETP.NE.AND P3, PT, R192, RZ, PT ;  /* 0x000000ffc000720c */ /* 0x000fe20003f65270 */
        /* <DEDUP_REMOVED lines=26> */
[----:B------:R-:W2:Y:S02]  /*b0b0*/  SHFL.BFLY PT, R11, R10, 0x2, 0x1f ;  /* 0x0c401f000a0b7f89 */ /* 0x000ea400000e0000 */
[----:B--2---:R-:W-:-:S05]  /*b0c0*/  FMNMX.FTZ R11, R10, R11, !PT ;  /* 0x0000000b0a0b7209 */ /* 0x004fca0007810000 */
[----:B------:R-:W2:Y:S02]  /*b0d0*/  SHFL.BFLY PT, R10, R11, 0x1, 0x1f ;  /* 0x0c201f000b0a7f89 */ /* 0x000ea400000e0000 */
[----:B--2---:R-:W-:Y:S01]  /*b0e0*/  FMNMX.FTZ R11, R11, R10, !PT ;  /* 0x0000000a0b0b7209 */ /* 0x004fe20007810000 */
[----:B------:R-:W-:-:S04]  /*b0f0*/  IMAD.U32 R10, RZ, RZ, UR39 ;  /* 0x00000027ff0a7e24 */ /* 0x000fc8000f8e00ff */
[C---:B------:R-:W-:Y:S01]  /*b100*/  FMUL.FTZ R20, R11.reuse, R10 ;  /* 0x0000000a0b147220 */ /* 0x040fe20000410000 */
[----:B------:R-:W-:-:S03]  /*b110*/  FADD.FTZ R21, -R11, R227 ;  /* 0x000000e30b157221 */ /* 0x000fc60000010100 */
[-CC-:B------:R-:W-:Y:S01]  /*b120*/  FFMA.FTZ R152, R152, R10.reuse, -R20.reuse ;  /* 0x0000000a98987223 */ /* 0x180fe20000010814 */
[-C--:B------:R-:W-:Y:S01]  /*b130*/  FMUL.FTZ R21, R21, R10.reuse ;  /* 0x0000000a15157220 */ /* 0x080fe20000410000 */
[-CC-:B------:R-:W-:Y:S01]  /*b140*/  FFMA.FTZ R153, R153, R10.reuse, -R20.reuse ;  /* 0x0000000a99997223 */ /* 0x180fe20000010814 */
[-CC-:B------:R-:W-:Y:S01]  /*b150*/  FFMA.FTZ R156, R156, R10.reuse, -R20.reuse ;  /* 0x0000000a9c9c7223 */ /* 0x180fe20000010814 */
[-CC-:B------:R-:W-:Y:S01]  /*b160*/  FFMA.FTZ R157, R157, R10.reuse, -R20.reuse ;  /* 0x0000000a9d9d7223 */ /* 0x180fe20000010814 */
[----:B------:R2:W3:Y:S01]  /*b170*/  MUFU.EX2 R227, R21 ;  /* 0x0000001500e37308 */ /* 0x0004e20000000800 */
[-CC-:B------:R-:W-:Y:S01]  /*b180*/  FFMA.FTZ R160, R160, R10.reuse, -R20.reuse ;  /* 0x0000000aa0a07223 */ /* 0x180fe20000010814 */
[-CC-:B------:R-:W-:Y:S01]  /*b190*/  FFMA.FTZ R161, R161, R10.reuse, -R20.reuse ;  /* 0x0000000aa1a17223 */ /* 0x180fe20000010814 */
[-CC-:B------:R-:W-:Y:S01]  /*b1a0*/  FFMA.FTZ R164, R164, R10.reuse, -R20.reuse ;  /* 0x0000000aa4a47223 */ /* 0x180fe20000010814 */
[-CC-:B------:R-:W-:Y:S01]  /*b1b0*/  FFMA.FTZ R165, R165, R10.reuse, -R20.reuse ;  /* 0x0000000aa5a57223 */ /* 0x180fe20000010814 */
[-CC-:B------:R-:W-:Y:S01]  /*b1c0*/  FFMA.FTZ R168, R168, R10.reuse, -R20.reuse ;  /* 0x0000000aa8a87223 */ /* 0x180fe20000010814 */
[-CC-:B------:R-:W-:Y:S01]  /*b1d0*/  FFMA.FTZ R172, R172, R10.reuse, -R20.reuse ;  /* 0x0000000aacac7223 */ /* 0x180fe20000010814 */
[-CC-:B------:R-:W-:Y:S01]  /*b1e0*/  FFMA.FTZ R173, R173, R10.reuse, -R20.reuse ;  /* 0x0000000aadad7223 */ /* 0x180fe20000010814 */
[----:B------:R-:W4:Y:S01]  /*b1f0*/  MUFU.EX2 R152, R152 ;  /* 0x0000009800987308 */ /* 0x000f220000000800 */
[----:B--2---:R-:W-:Y:S01]  /*b200*/  FFMA.FTZ R21, R169, R10, -R20 ;  /* 0x0000000aa9157223 */ /* 0x004fe20000010814 */
[----:B------:R-:W-:-:S02]  /*b210*/  @!P3 IMAD R169, R226, 0x40, R190 ;  /* 0x00000040e2a9b824 */ /* 0x000fc400078e02be */
[-CC-:B------:R-:W-:Y:S01]  /*b220*/  FFMA.FTZ R176, R176, R10.reuse, -R20.reuse ;  /* 0x0000000ab0b07223 */ /* 0x180fe20000010814 */
[-CC-:B------:R-:W-:Y:S01]  /*b230*/  FFMA.FTZ R177, R177, R10.reuse, -R20.reuse ;  /* 0x0000000ab1b17223 */ /* 0x180fe20000010814 */
[-CC-:B------:R-:W-:Y:S01]  /*b240*/  FFMA.FTZ R180, R180, R10.reuse, -R20.reuse ;  /* 0x0000000ab4b47223 */ /* 0x180fe20000010814 */
[----:B------:R-:W-:Y:S01]  /*b250*/  FFMA.FTZ R20, R181, R10, -R20 ;  /* 0x0000000ab5147223 */ /* 0x000fe20000010814 */
[----:B------:R-:W2:Y:S01]  /*b260*/  MUFU.EX2 R153, R153 ;  /* 0x0000009900997308 */ /* 0x000ea20000000800 */
[-C--:B---3--:R-:W-:Y:S01]  /*b270*/  FMUL.FTZ R24, R24, R227.reuse ;  /* 0x000000e318187220 */ /* 0x088fe20000410000 */
[-C--:B------:R-:W-:Y:S01]  /*b280*/  FMUL.FTZ R25, R25, R227.reuse ;  /* 0x000000e319197220 */ /* 0x080fe20000410000 */
[-C--:B------:R-:W-:Y:S01]  /*b290*/  FMUL.FTZ R28, R28, R227.reuse ;  /* 0x000000e31c1c7220 */ /* 0x080fe20000410000 */
[-C--:B------:R-:W-:Y:S01]  /*b2a0*/  FMUL.FTZ R29, R29, R227.reuse ;  /* 0x000000e31d1d7220 */ /* 0x080fe20000410000 */
[-C--:B------:R-:W-:Y:S01]  /*b2b0*/  FMUL.FTZ R32, R32, R227.reuse ;  /* 0x000000e320207220 */ /* 0x080fe20000410000 */
[-C--:B------:R-:W-:Y:S01]  /*b2c0*/  FMUL.FTZ R33, R33, R227.reuse ;  /* 0x000000e321217220 */ /* 0x080fe20000410000 */
[----:B------:R-:W-:Y:S01]  /*b2d0*/  FMUL.FTZ R36, R36, R227 ;  /* 0x000000e324247220 */ /* 0x000fe20000410000 */
[----:B------:R-:W3:Y:S01]  /*b2e0*/  MUFU.EX2 R156, R156 ;  /* 0x0000009c009c7308 */ /* 0x000ee20000000800 */
[----:B----4-:R-:W-:Y:S01]  /*b2f0*/  FFMA.FTZ R3, R227, R3, R152 ;  /* 0x00000003e3037223 */ /* 0x010fe20000010098 */
[-C--:B------:R-:W-:Y:S01]  /*b300*/  FMUL.FTZ R37, R37, R227.reuse ;  /* 0x000000e325257220 */ /* 0x080fe20000410000 */
[-C--:B------:R-:W-:Y:S01]  /*b310*/  FMUL.FTZ R40, R40, R227.reuse ;  /* 0x000000e328287220 */ /* 0x080fe20000410000 */
[-C--:B------:R-:W-:Y:S01]  /*b320*/  FMUL.FTZ R41, R41, R227.reuse ;  /* 0x000000e329297220 */ /* 0x080fe20000410000 */
[-C--:B------:R-:W-:Y:S01]  /*b330*/  FMUL.FTZ R44, R44, R227.reuse ;  /* 0x000000e32c2c7220 */ /* 0x080fe20000410000 */
[-C--:B------:R-:W-:Y:S01]  /*b340*/  FMUL.FTZ R45, R45, R227.reuse ;  /* 0x000000e32d2d7220 */ /* 0x080fe20000410000 */
[----:B------:R-:W-:Y:S01]  /*b350*/  FMUL.FTZ R48, R48, R227 ;  /* 0x000000e330307220 */ /* 0x000fe20000410000 */
[----:B------:R-:W4:Y:S01]  /*b360*/  MUFU.EX2 R157, R157 ;  /* 0x0000009d009d7308 */ /* 0x000f220000000800 */
[C---:B--2---:R-:W-:Y:S01]  /*b370*/  FADD.FTZ R3, R153.reuse, R3 ;  /* 0x0000000399037221 */ /* 0x044fe20000010000 */
[----:B------:R-:W-:Y:S01]  /*b380*/  F2FP.F16.F32.PACK_AB R152, R153, R152 ;  /* 0x000000989998723e */ /* 0x000fe200000000ff */
[----:B------:R-:W-:-:S02]  /*b390*/  @!P1 VIADD R153, R217, 0x28c40 ;  /* 0x00028c40d9999836 */ /* 0x000fc40000000000 */
[-C--:B------:R-:W-:Y:S01]  /*b3a0*/  FMUL.FTZ R49, R49, R227.reuse ;  /* 0x000000e331317220 */ /* 0x080fe20000410000 */
[-C--:B------:R-:W-:Y:S01]  /*b3b0*/  FMUL.FTZ R52, R52, R227.reuse ;  /* 0x000000e334347220 */ /* 0x080fe20000410000 */
[-C--:B------:R-:W-:Y:S01]  /*b3c0*/  FMUL.FTZ R53, R53, R227.reuse ;  /* 0x000000e335357220 */ /* 0x080fe20000410000 */
[-C--:B------:R-:W-:Y:S01]  /*b3d0*/  FMUL.FTZ R56, R56, R227.reuse ;  /* 0x000000e338387220 */ /* 0x080fe20000410000 */
[----:B------:R-:W-:Y:S01]  /*b3e0*/  @!P1 PRMT R153, RZ, 0x654, R153 ;  /* 0x00000654ff999816 */ /* 0x000fe20000000099 */
[----:B------:R-:W2:Y:S01]  /*b3f0*/  MUFU.EX2 R160, R160 ;  /* 0x000000a000a07308 */ /* 0x000ea20000000800 */
[----:B---3--:R-:W-:Y:S01]  /*b400*/  FADD.FTZ R3, R156, R3 ;  /* 0x000000039c037221 */ /* 0x008fe20000010000 */
[-C--:B------:R-:W-:Y:S01]  /*b410*/  FMUL.FTZ R57, R57, R227.reuse ;  /* 0x000000e339397220 */ /* 0x080fe20000410000 */
[----:B------:R3:W-:Y:S01]  /*b420*/  @!P1 SYNCS.ARRIVE.TRANS64.RED.A1T0 RZ, [R153+URZ], RZ ;  /* 0x000000ff99ff99a7 */ /* 0x0007e2000810043f */
[-C--:B------:R-:W-:Y:S01]  /*b430*/  FMUL.FTZ R60, R60, R227.reuse ;  /* 0x000000e33c3c7220 */ /* 0x080fe20000410000 */
[-C--:B------:R-:W-:Y:S01]  /*b440*/  FMUL.FTZ R61, R61, R227.reuse ;  /* 0x000000e33d3d7220 */ /* 0x080fe20000410000 */
[-C--:B------:R-:W-:Y:S01]  /*b450*/  FMUL.FTZ R64, R64, R227.reuse ;  /* 0x000000e340407220 */ /* 0x080fe20000410000 */
[-C--:B------:R-:W-:Y:S01]  /*b460*/  FMUL.FTZ R65, R65, R227.reuse ;  /* 0x000000e341417220 */ /* 0x080fe20000410000 */
[----:B------:R-:W5:Y:S01]  /*b470*/  MUFU.EX2 R161, R161 ;  /* 0x000000a100a17308 */ /* 0x000f620000000800 */
[-C--:B------:R-:W-:Y:S01]  /*b480*/  FMUL.FTZ R68, R68, R227.reuse ;  /* 0x000000e344447220 */ /* 0x080fe20000410000 */
[----:B------:R-:W-:Y:S01]  /*b490*/  FMUL.FTZ R69, R69, R227 ;  /* 0x000000e345457220 */ /* 0x000fe20000410000 */
[----:B---3--:R-:W-:Y:S01]  /*b4a0*/  @!P3 IMAD R153, R169, 0x4, R2 ;  /* 0x00000004a999b824 */ /* 0x008fe200078e0202 */
[----:B------:R-:W-:Y:S01]  /*b4b0*/  FMNMX.FTZ R169, R154, R15, !PT ;  /* 0x0000000f9aa97209 */ /* 0x000fe20007810000 */
[-C--:B------:R-:W-:Y:S01]  /*b4c0*/  FMUL.FTZ R72, R72, R227.reuse ;  /* 0x000000e348487220 */ /* 0x080fe20000410000 */
[-C--:B------:R-:W-:Y:S01]  /*b4d0*/  FMUL.FTZ R73, R73, R227.reuse ;  /* 0x000000e349497220 */ /* 0x080fe20000410000 */
[----:B------:R-:W-:Y:S01]  /*b4e0*/  FMUL.FTZ R76, R76, R227 ;  /* 0x000000e34c4c7220 */ /* 0x000fe20000410000 */
[----:B------:R-:W-:Y:S01]  /*b4f0*/  FMNMX.FTZ R169, R155, R169, !PT ;  /* 0x000000a99ba97209 */ /* 0x000fe20007810000 */
[----:B------:R-:W-:Y:S01]  /*b500*/  @!P3 STS [R153+0x28800], R227 ;  /* 0x028800e39900b388 */ /* 0x000fe20000000800 */
[-C--:B------:R-:W-:Y:S01]  /*b510*/  FMUL.FTZ R77, R77, R227.reuse ;  /* 0x000000e34d4d7220 */ /* 0x080fe20000410000 */
[----:B------:R-:W-:Y:S01]  /*b520*/  FMUL.FTZ R80, R80, R227 ;  /* 0x000000e350507220 */ /* 0x000fe20000410000 */
[----:B------:R-:W-:Y:S01]  /*b530*/  FMNMX.FTZ R169, R158, R169, !PT ;  /* 0x000000a99ea97209 */ /* 0x000fe20007810000 */
[-C--:B------:R-:W-:Y:S01]  /*b540*/  FMUL.FTZ R81, R81, R227.reuse ;  /* 0x000000e351517220 */ /* 0x080fe20000410000 */
        /* <DEDUP_REMOVED lines=44> */
[----:B------:R-:W-:Y:S01]  /*b810*/  FMUL.FTZ R149, R149, R227 ;  /* 0x000000e395957220 */ /* 0x000fe20000410000 */
[----:B----4-:R-:W-:Y:S01]  /*b820*/  FADD.FTZ R3, R157, R3 ;  /* 0x000000039d037221 */ /* 0x010fe20000010000 */
[----:B------:R-:W-:Y:S01]  /*b830*/  FMNMX.FTZ R169, R182, R169, !PT ;  /* 0x000000a9b6a97209 */ /* 0x000fe20007810000 */
[----:B------:R-:W3:Y:S02]  /*b840*/  MUFU.EX2 R164, R164 ;  /* 0x000000a400a47308 */ /* 0x000ee40000000800 */
[----:B--2---:R-:W-:Y:S01]  /*b850*/  FADD.FTZ R3, R160, R3 ;  /* 0x00000003a0037221 */ /* 0x004fe20000010000 */
[----:B------:R-:W-:-:S03]  /*b860*/  FMNMX.FTZ R169, R183, R169, !PT ;  /* 0x000000a9b7a97209 */ /* 0x000fc60007810000 */
[----:B-----5:R-:W-:Y:S02]  /*b870*/  FADD.FTZ R3, R161, R3 ;  /* 0x00000003a1037221 */ /* 0x020fe40000010000 */
[----:B------:R-:W2:Y:S01]  /*b880*/  SHFL.BFLY PT, R181, R169, 0x2, 0x1f ;  /* 0x0c401f00a9b57f89 */ /* 0x000ea200000e0000 */
[----:B------:R-:W4:Y:S08]  /*b890*/  MUFU.EX2 R165, R165 ;  /* 0x000000a500a57308 */ /* 0x000f300000000800 */
[----:B------:R-:W5:Y:S01]  /*b8a0*/  MUFU.EX2 R168, R168 ;  /* 0x000000a800a87308 */ /* 0x000f620000000800 */
[----:B---3--:R-:W-:-:S07]  /*b8b0*/  FADD.FTZ R3, R164, R3 ;  /* 0x00000003a4037221 */ /* 0x008fce0000010000 */
[----:B------:R-:W3:Y:S01]  /*b8c0*/  MUFU.EX2 R21, R21 ;  /* 0x0000001500157308 */ /* 0x000ee20000000800 */
[----:B----4-:R-:W-:Y:S01]  /*b8d0*/  FADD.FTZ R3, R165, R3 ;  /* 0x00000003a5037221 */ /* 0x010fe20000010000 */
[----:B--2---:R-:W-:-:S06]  /*b8e0*/  FMNMX.FTZ R169, R169, R181, !PT ;  /* 0x000000b5a9a97209 */ /* 0x004fcc0007810000 */
[----:B------:R-:W2:Y:S01]  /*b8f0*/  MUFU.EX2 R172, R172 ;  /* 0x000000ac00ac7308 */ /* 0x000ea20000000800 */
[----:B-----5:R-:W-:Y:S01]  /*b900*/  FADD.FTZ R3, R168, R3 ;  /* 0x00000003a8037221 */ /* 0x020fe20000010000 */
[----:B------:R-:W4:Y:S06]  /*b910*/  SHFL.BFLY PT, R181, R169, 0x1, 0x1f ;  /* 0x0c201f00a9b57f89 */ /* 0x000f2c00000e0000 */
[----:B------:R-:W5:Y:S01]  /*b920*/  MUFU.EX2 R173, R173 ;  /* 0x000000ad00ad7308 */ /* 0x000f620000000800 */
[----:B---3--:R-:W-:-:S07]  /*b930*/  FADD.FTZ R3, R21, R3 ;  /* 0x0000000315037221 */ /* 0x008fce0000010000 */
[----:B------:R-:W3:Y:S01]  /*b940*/  MUFU.EX2 R176, R176 ;  /* 0x000000b000b07308 */ /* 0x000ee20000000800 */
[----:B--2---:R-:W-:-:S07]  /*b950*/  FADD.FTZ R3, R172, R3 ;  /* 0x00000003ac037221 */ /* 0x004fce0000010000 */
[----:B------:R-:W2:Y:S01]  /*b960*/  MUFU.EX2 R177, R177 ;  /* 0x000000b100b17308 */ /* 0x000ea20000000800 */
[----:B-----5:R-:W-:Y:S01]  /*b970*/  FADD.FTZ R3, R173, R3 ;  /* 0x00000003ad037221 */ /* 0x020fe20000010000 */
[----:B----4-:R-:W-:-:S06]  /*b980*/  FMNMX.FTZ R169, R169, R181, !PT ;  /* 0x000000b5a9a97209 */ /* 0x010fcc0007810000 */
[----:B------:R-:W4:Y:S01]  /*b990*/  MUFU.EX2 R180, R180 ;  /* 0x000000b400b47308 */ /* 0x000f220000000800 */
[----:B------:R-:W-:Y:S01]  /*b9a0*/  FADD.FTZ R15, -R169, R15 ;  /* 0x0000000fa90f7221 */ /* 0x000fe20000010100 */
[----:B---3--:R-:W-:-:S03]  /*b9b0*/  FADD.FTZ R3, R176, R3 ;  /* 0x00000003b0037221 */ /* 0x008fc60000010000 */
[----:B------:R-:W-:-:S03]  /*b9c0*/  FMUL.FTZ R15, R15, R10 ;  /* 0x0000000a0f0f7220 */ /* 0x000fc60000410000 */
[----:B------:R-:W3:Y:S01]  /*b9d0*/  MUFU.EX2 R20, R20 ;  /* 0x0000001400147308 */ /* 0x000ee20000000800 */
[----:B--2---:R-:W-:-:S07]  /*b9e0*/  FADD.FTZ R3, R177, R3 ;  /* 0x00000003b1037221 */ /* 0x004fce0000010000 */
[----:B------:R-:W2:Y:S01]  /*b9f0*/  MUFU.EX2 R15, R15 ;  /* 0x0000000f000f7308 */ /* 0x000ea20000000800 */
[----:B----4-:R-:W-:-:S04]  /*ba00*/  FADD.FTZ R3, R180, R3 ;  /* 0x00000003b4037221 */ /* 0x010fc80000010000 */
[----:B---3--:R-:W-:Y:S01]  /*ba10*/  FADD.FTZ R3, R20, R3 ;  /* 0x0000000314037221 */ /* 0x008fe20000010000 */
[----:B--2---:R2:W-:Y:S01]  /*ba20*/  @!P3 STS [R153+0x28820], R15 ;  /* 0x0288200f9900b388 */ /* 0x0045e20000000800 */
        /* <DEDUP_REMOVED lines=9> */
[-C--:B--2---:R-:W-:Y:S01]  /*bac0*/  FMUL.FTZ R153, R169, R10.reuse ;  /* 0x0000000aa9997220 */ /* 0x084fe20000410000 */
[-C--:B------:R-:W-:Y:S01]  /*bad0*/  FMUL.FTZ R43, R43, R15.reuse ;  /* 0x0000000f2b2b7220 */ /* 0x080fe20000410000 */
[-C--:B------:R-:W-:Y:S01]  /*bae0*/  FMUL.FTZ R46, R46, R15.reuse ;  /* 0x0000000f2e2e7220 */ /* 0x080fe20000410000 */
[-C--:B------:R-:W-:Y:S01]  /*baf0*/  FMUL.FTZ R47, R47, R15.reuse ;  /* 0x0000000f2f2f7220 */ /* 0x080fe20000410000 */
[-CC-:B------:R-:W-:Y:S01]  /*bb00*/  FFMA.FTZ R154, R154, R10.reuse, -R153.reuse ;  /* 0x0000000a9a9a7223 */ /* 0x180fe20000010899 */
        /* <DEDUP_REMOVED lines=23> */
[----:B------:R2:W3:Y:S01]  /*bc80*/  MUFU.EX2 R153, R154 ;  /* 0x0000009a00997308 */ /* 0x0004e20000000800 */
[-C--:B------:R-:W-:Y:S01]  /*bc90*/  FMUL.FTZ R63, R63, R15.reuse ;  /* 0x0000000f3f3f7220 */ /* 0x080fe20000410000 */
[-C--:B------:R-:W-:Y:S01]  /*bca0*/  FMUL.FTZ R66, R66, R15.reuse ;  /* 0x0000000f42427220 */ /* 0x080fe20000410000 */
[-C--:B------:R-:W-:Y:S01]  /*bcb0*/  FMUL.FTZ R67, R67, R15.reuse ;  /* 0x0000000f43437220 */ /* 0x080fe20000410000 */
[-C--:B------:R-:W-:Y:S01]  /*bcc0*/  FMUL.FTZ R70, R70, R15.reuse ;  /* 0x0000000f46467220 */ /* 0x080fe20000410000 */
[-C--:B------:R-:W-:Y:S01]  /*bcd0*/  FMUL.FTZ R71, R71, R15.reuse ;  /* 0x0000000f47477220 */ /* 0x080fe20000410000 */
[-C--:B------:R-:W-:Y:S01]  /*bce0*/  FMUL.FTZ R74, R74, R15.reuse ;  /* 0x0000000f4a4a7220 */ /* 0x080fe20000410000 */
[-C--:B------:R-:W-:Y:S01]  /*bcf0*/  FMUL.FTZ R75, R75, R15.reuse ;  /* 0x0000000f4b4b7220 */ /* 0x080fe20000410000 */
[----:B------:R4:W5:Y:S01]  /*bd00*/  MUFU.EX2 R181, R158 ;  /* 0x0000009e00b57308 */ /* 0x0009620000000800 */
[----:B--2---:R-:W-:Y:S01]  /*bd10*/  F2FP.F16.F32.PACK_AB R154, R157, R156 ;  /* 0x0000009c9d9a723e */ /* 0x004fe200000000ff */
[-C--:B------:R-:W-:Y:S01]  /*bd20*/  FMUL.FTZ R78, R78, R15.reuse ;  /* 0x0000000f4e4e7220 */ /* 0x080fe20000410000 */
[----:B------:R-:W-:Y:S01]  /*bd30*/  F2FP.F16.F32.PACK_AB R156, R161, R160 ;  /* 0x000000a0a19c723e */ /* 0x000fe200000000ff */
[-C--:B------:R-:W-:Y:S01]  /*bd40*/  FMUL.FTZ R79, R79, R15.reuse ;  /* 0x0000000f4f4f7220 */ /* 0x080fe20000410000 */
[----:B------:R-:W-:Y:S01]  /*bd50*/  F2FP.F16.F32.PACK_AB R160, R21, R168 ;  /* 0x000000a815a0723e */ /* 0x000fe200000000ff */
[-C--:B------:R-:W-:Y:S01]  /*bd60*/  FMUL.FTZ R82, R82, R15.reuse ;  /* 0x0000000f52527220 */ /* 0x080fe20000410000 */
[-C--:B------:R-:W-:Y:S01]  /*bd70*/  FMUL.FTZ R83, R83, R15.reuse ;  /* 0x0000000f53537220 */ /* 0x080fe20000410000 */
[----:B------:R-:W2:Y:S01]  /*bd80*/  MUFU.EX2 R159, R159 ;  /* 0x0000009f009f7308 */ /* 0x000ea20000000800 */
[----:B---3--:R-:W-:Y:S01]  /*bd90*/  FFMA.FTZ R12, R15, R12, R153 ;  /* 0x0000000c0f0c7223 */ /* 0x008fe20000010099 */
[----:B----4-:R-:W-:Y:S01]  /*bda0*/  F2FP.F16.F32.PACK_AB R158, R165, R164 ;  /* 0x000000a4a59e723e */ /* 0x010fe200000000ff */
[----:B------:R-:W-:Y:S01]  /*bdb0*/  FMUL.FTZ R86, R86, R15 ;  /* 0x0000000f56567220 */ /* 0x000fe20000410000 */
[C---:B------:R-:W-:Y:S01]  /*bdc0*/  F2FP.F16.F32.PACK_AB R153, R155.reuse, R153 ;  /* 0x000000999b99723e */ /* 0x040fe200000000ff */
[----:B------:R-:W-:Y:S01]  /*bdd0*/  FADD.FTZ R12, R155, R12 ;  /* 0x0000000c9b0c7221 */ /* 0x000fe20000010000 */
[----:B------:R-:W-:Y:S01]  /*bde0*/  F2FP.F16.F32.PACK_AB R164, R177, R176 ;  /* 0x000000b0b1a4723e */ /* 0x000fe200000000ff */
[-C--:B------:R-:W-:Y:S01]  /*bdf0*/  FMUL.FTZ R87, R87, R15.reuse ;  /* 0x0000000f57577220 */ /* 0x080fe20000410000 */
[----:B------:R3:W4:Y:S01]  /*be00*/  MUFU.EX2 R226, R162 ;  /* 0x000000a200e27308 */ /* 0x0007220000000800 */
[----:B-----5:R-:W-:Y:S01]  /*be10*/  FADD.FTZ R12, R181, R12 ;  /* 0x0000000cb50c7221 */ /* 0x020fe20000010000 */
[-C--:B------:R-:W-:Y:S01]  /*be20*/  FMUL.FTZ R90, R90, R15.reuse ;  /* 0x0000000f5a5a7220 */ /* 0x080fe20000410000 */
[-C--:B------:R-:W-:Y:S01]  /*be30*/  FMUL.FTZ R91, R91, R15.reuse ;  /* 0x0000000f5b5b7220 */ /* 0x080fe20000410000 */
[-C--:B------:R-:W-:Y:S01]  /*be40*/  FMUL.FTZ R94, R94, R15.reuse ;  /* 0x0000000f5e5e7220 */ /* 0x080fe20000410000 */
[-C--:B------:R-:W-:Y:S01]  /*be50*/  FMUL.FTZ R95, R95, R15.reuse ;  /* 0x0000000f5f5f7220 */ /* 0x080fe20000410000 */
[-C--:B------:R-:W-:Y:S01]  /*be60*/  FMUL.FTZ R98, R98, R15.reuse ;  /* 0x0000000f62627220 */ /* 0x080fe20000410000 */
[----:B------:R-:W-:Y:S01]  /*be70*/  FMUL.FTZ R99, R99, R15 ;  /* 0x0000000f63637220 */ /* 0x000fe20000410000 */
[----:B------:R-:W5:Y:S01]  /*be80*/  MUFU.EX2 R163, R163 ;  /* 0x000000a300a37308 */ /* 0x000f620000000800 */
[C---:B--2---:R-:W-:Y:S01]  /*be90*/  FADD.FTZ R12, R159.reuse, R12 ;  /* 0x0000000c9f0c7221 */ /* 0x044fe20000010000 */
[----:B------:R-:W-:Y:S01]  /*bea0*/  F2FP.F16.F32.PACK_AB R155, R159, R181 ;  /* 0x000000b59f9b723e */ /* 0x000fe200000000ff */
[----:B------:R-:W-:Y:S01]  /*beb0*/  BAR.SYNC.DEFER_BLOCKING 0xf, 0x100 ;  /* 0x03c4000000007b1d */ /* 0x000fe20000010000 */
[----:B---3--:R-:W-:Y:S01]  /*bec0*/  F2FP.F16.F32.PACK_AB R162, R173, R172 ;  /* 0x000000acada2723e */ /* 0x008fe200000000ff */
[-C--:B------:R-:W-:Y:S01]  /*bed0*/  FMUL.FTZ R102, R102, R15.reuse ;  /* 0x0000000f66667220 */ /* 0x080fe20000410000 */
[-C--:B------:R-:W-:Y:S01]  /*bee0*/  FMUL.FTZ R103, R103, R15.reuse ;  /* 0x0000000f67677220 */ /* 0x080fe20000410000 */
[-C--:B------:R-:W-:Y:S01]  /*bef0*/  FMUL.FTZ R106, R106, R15.reuse ;  /* 0x0000000f6a6a7220 */ /* 0x080fe20000410000 */
[-C--:B------:R-:W-:Y:S01]  /*bf00*/  FMUL.FTZ R107, R107, R15.reuse ;  /* 0x0000000f6b6b7220 */ /* 0x080fe20000410000 */
[----:B------:R2:W3:Y:S01]  /*bf10*/  MUFU.EX2 R227, R166 ;  /* 0x000000a600e37308 */ /* 0x0004e20000000800 */
[----:B----4-:R-:W-:Y:S01]  /*bf20*/  FADD.FTZ R12, R226, R12 ;  /* 0x0000000ce20c7221 */ /* 0x010fe20000010000 */
[-C--:B------:R-:W-:Y:S01]  /*bf30*/  FMUL.FTZ R110, R110, R15.reuse ;  /* 0x0000000f6e6e7220 */ /* 0x080fe20000410000 */
[-C--:B------:R-:W-:Y:S01]  /*bf40*/  FMUL.FTZ R111, R111, R15.reuse ;  /* 0x0000000f6f6f7220 */ /* 0x080fe20000410000 */
[-C--:B------:R-:W-:Y:S01]  /*bf50*/  FMUL.FTZ R114, R114, R15.reuse ;  /* 0x0000000f72727220 */ /* 0x080fe20000410000 */
[-C--:B------:R-:W-:Y:S01]  /*bf60*/  FMUL.FTZ R115, R115, R15.reuse ;  /* 0x0000000f73737220 */ /* 0x080fe20000410000 */
[-C--:B------:R-:W-:Y:S01]  /*bf70*/  FMUL.FTZ R118, R118, R15.reuse ;  /* 0x0000000f76767220 */ /* 0x080fe20000410000 */
[-C--:B------:R-:W-:Y:S01]  /*bf80*/  FMUL.FTZ R119, R119, R15.reuse ;  /* 0x0000000f77777220 */ /* 0x080fe20000410000 */
[----:B------:R-:W4:Y:S01]  /*bf90*/  MUFU.EX2 R167, R167 ;  /* 0x000000a700a77308 */ /* 0x000f220000000800 */
[C---:B-----5:R-:W-:Y:S01]  /*bfa0*/  FADD.FTZ R12, R163.reuse, R12 ;  /* 0x0000000ca30c7221 */ /* 0x060fe20000010000 */
[----:B------:R-:W-:Y:S01]  /*bfb0*/  F2FP.F16.F32.PACK_AB R157, R163, R226 ;  /* 0x000000e2a39d723e */ /* 0x000fe200000000ff */
[-C--:B------:R-:W-:Y:S01]  /*bfc0*/  FMUL.FTZ R122, R122, R15.reuse ;  /* 0x0000000f7a7a7220 */ /* 0x080fe20000410000 */
[----:B--2---:R-:W-:Y:S01]  /*bfd0*/  F2FP.F16.F32.PACK_AB R166, R20, R180 ;  /* 0x000000b414a6723e */ /* 0x004fe200000000ff */
[-C--:B------:R-:W-:Y:S01]  /*bfe0*/  FMUL.FTZ R123, R123, R15.reuse ;  /* 0x0000000f7b7b7220 */ /* 0x080fe20000410000 */
[-C--:B------:R-:W-:Y:S01]  /*bff0*/  FMUL.FTZ R126, R126, R15.reuse ;  /* 0x0000000f7e7e7220 */ /* 0x080fe20000410000 */
[-C--:B------:R-:W-:Y:S01]  /*c000*/  FMUL.FTZ R127, R127, R15.reuse ;  /* 0x0000000f7f7f7220 */ /* 0x080fe20000410000 */
[----:B------:R-:W2:Y:S01]  /*c010*/  MUFU.EX2 R161, R170 ;  /* 0x000000aa00a17308 */ /* 0x000ea20000000800 */
[----:B---3--:R-:W-:Y:S01]  /*c020*/  FADD.FTZ R12, R227, R12 ;  /* 0x0000000ce30c7221 */ /* 0x008fe20000010000 */
[----:B------:R3:W-:Y:S01]  /*c030*/  STSM.16.M88.4 [R194+0x26800], R152 ;  /* 0x02680098c2007844 */ /* 0x0007e20000000200 */
[-C--:B------:R-:W-:Y:S01]  /*c040*/  FMUL.FTZ R130, R130, R15.reuse ;  /* 0x0000000f82827220 */ /* 0x080fe20000410000 */
[-C--:B------:R-:W-:Y:S01]  /*c050*/  FMUL.FTZ R131, R131, R15.reuse ;  /* 0x0000000f83837220 */ /* 0x080fe20000410000 */
[-C--:B------:R-:W-:Y:S01]  /*c060*/  FMUL.FTZ R134, R134, R15.reuse ;  /* 0x0000000f86867220 */ /* 0x080fe20000410000 */
[-C--:B------:R-:W-:Y:S01]  /*c070*/  FMUL.FTZ R135, R135, R15.reuse ;  /* 0x0000000f87877220 */ /* 0x080fe20000410000 */
[----:B------:R-:W-:Y:S01]  /*c080*/  FMUL.FTZ R138, R138, R15 ;  /* 0x0000000f8a8a7220 */ /* 0x000fe20000410000 */
[----:B------:R-:W5:Y:S01]  /*c090*/  MUFU.EX2 R171, R171 ;  /* 0x000000ab00ab7308 */ /* 0x000f620000000800 */
[C---:B----4-:R-:W-:Y:S01]  /*c0a0*/  FADD.FTZ R12, R167.reuse, R12 ;  /* 0x0000000ca70c7221 */ /* 0x050fe20000010000 */
[----:B------:R-:W-:Y:S01]  /*c0b0*/  F2FP.F16.F32.PACK_AB R159, R167, R227 ;  /* 0x000000e3a79f723e */ /* 0x000fe200000000ff */
[-C--:B------:R-:W-:Y:S01]  /*c0c0*/  FMUL.FTZ R139, R139, R15.reuse ;  /* 0x0000000f8b8b7220 */ /* 0x080fe20000410000 */
[-C--:B------:R-:W-:Y:S01]  /*c0d0*/  FMUL.FTZ R142, R142, R15.reuse ;  /* 0x0000000f8e8e7220 */ /* 0x080fe20000410000 */
[-C--:B------:R-:W-:Y:S01]  /*c0e0*/  FMUL.FTZ R143, R143, R15.reuse ;  /* 0x0000000f8f8f7220 */ /* 0x080fe20000410000 */
[-C--:B------:R-:W-:Y:S01]  /*c0f0*/  FMUL.FTZ R146, R146, R15.reuse ;  /* 0x0000000f92927220 */ /* 0x080fe20000410000 */
[----:B------:R3:W-:Y:S01]  /*c100*/  STSM.16.M88.4 [R197], R156 ;  /* 0x0000009cc5007844 */ /* 0x0007e20000000200 */
[----:B------:R-:W4:Y:S01]  /*c110*/  MUFU.EX2 R174, R174 ;  /* 0x000000ae00ae7308 */ /* 0x000f220000000800 */
[----:B--2---:R-:W-:Y:S01]  /*c120*/  FADD.FTZ R12, R161, R12 ;  /* 0x0000000ca10c7221 */ /* 0x004fe20000010000 */
[-C--:B------:R-:W-:Y:S01]  /*c130*/  FMUL.FTZ R147, R147, R15.reuse ;  /* 0x0000000f93937220 */ /* 0x080fe20000410000 */
[-C--:B------:R-:W-:Y:S01]  /*c140*/  FMUL.FTZ R150, R150, R15.reuse ;  /* 0x0000000f96967220 */ /* 0x080fe20000410000 */
[----:B------:R-:W-:-:S04]  /*c150*/  FMUL.FTZ R151, R151, R15 ;  /* 0x0000000f97977220 */ /* 0x000fc80000410000 */
[----:B------:R-:W2:Y:S01]  /*c160*/  MUFU.EX2 R175, R175 ;  /* 0x000000af00af7308 */ /* 0x000ea20000000800 */
[C---:B-----5:R-:W-:Y:S01]  /*c170*/  FADD.FTZ R12, R171.reuse, R12 ;  /* 0x0000000cab0c7221 */ /* 0x060fe20000010000 */
[----:B------:R-:W-:-:S06]  /*c180*/  F2FP.F16.F32.PACK_AB R161, R171, R161 ;  /* 0x000000a1aba1723e */ /* 0x000fcc00000000ff */
[----:B------:R-:W5:Y:S01]  /*c190*/  MUFU.EX2 R165, R178 ;  /* 0x000000b200a57308 */ /* 0x000f620000000800 */
[----:B----4-:R-:W-:-:S07]  /*c1a0*/  FADD.FTZ R12, R174, R12 ;  /* 0x0000000cae0c7221 */ /* 0x010fce0000010000 */
[----:B------:R-:W4:Y:S01]  /*c1b0*/  MUFU.EX2 R179, R179 ;  /* 0x000000b300b37308 */ /* 0x000f220000000800 */
[C---:B--2---:R-:W-:Y:S01]  /*c1c0*/  FADD.FTZ R12, R175.reuse, R12 ;  /* 0x0000000caf0c7221 */ /* 0x044fe20000010000 */
[----:B------:R-:W-:-:S05]  /*c1d0*/  F2FP.F16.F32.PACK_AB R163, R175, R174 ;  /* 0x000000aeafa3723e */ /* 0x000fca00000000ff */
[----:B------:R3:W-:Y:S01]  /*c1e0*/  STSM.16.M88.4 [R195], R160 ;  /* 0x000000a0c3007844 */ /* 0x0007e20000000200 */
[----:B------:R-:W2:Y:S01]  /*c1f0*/  MUFU.EX2 R182, R182 ;  /* 0x000000b600b67308 */ /* 0x000ea20000000800 */
[----:B-----5:R-:W-:-:S07]  /*c200*/  FADD.FTZ R12, R165, R12 ;  /* 0x0000000ca50c7221 */ /* 0x020fce0000010000 */
[----:B------:R-:W5:Y:S01]  /*c210*/  MUFU.EX2 R183, R183 ;  /* 0x000000b700b77308 */ /* 0x000f620000000800 */
[C---:B----4-:R-:W-:Y:S01]  /*c220*/  FADD.FTZ R12, R179.reuse, R12 ;  /* 0x0000000cb30c7221 */ /* 0x050fe20000010000 */
[----:B------:R-:W-:-:S03]  /*c230*/  F2FP.F16.F32.PACK_AB R165, R179, R165 ;  /* 0x000000a5b3a5723e */ /* 0x000fc600000000ff */
[----:B--2---:R-:W-:Y:S01]  /*c240*/  FADD.FTZ R12, R182, R12 ;  /* 0x0000000cb60c7221 */ /* 0x004fe20000010000 */
[----:B-----5:R-:W-:-:S03]  /*c250*/  F2FP.F16.F32.PACK_AB R167, R183, R182 ;  /* 0x000000b6b7a7723e */ /* 0x020fc600000000ff */
[----:B------:R-:W-:Y:S02]  /*c260*/  FADD.FTZ R12, R183, R12 ;  /* 0x0000000cb70c7221 */ /* 0x000fe40000010000 */
[----:B------:R3:W-:Y:S01]  /*c270*/  STSM.16.M88.4 [R196], R164 ;  /* 0x000000a4c4007844 */ /* 0x0007e20000000200 */
[----:B------:R-:W-:Y:S05]  /*c280*/  @!P0 BRA `(.L_x_3743) ;  /* 0x0000000000048947 */ /* 0x000fea0003800000 */
[----:B------:R-:W-:Y:S01]  /*c290*/  BPT.TRAP 0x1 ;  /* 0x000000040000795c */ /* 0x000fe20000300000 */
.L_x_3743:
[----:B------:R2:W4:Y:S01]  /*c2a0*/  SYNCS.PHASECHK.TRANS64.TRYWAIT P3, [R217+URZ+0x28c50], R14 ;  /* 0x028c500ed90075a7 */ /* 0x000522000806017f */
[----:B------:R-:W-:Y:S05]  /*c2b0*/  @!P0 BRA `(.L_x_3744) ;  /* 0x0000000000048947 */ /* 0x000fea0003800000 */
[----:B------:R-:W-:Y:S01]  /*c2c0*/  BPT.TRAP 0x1 ;  /* 0x000000040000795c */ /* 0x000fe20000300000 */
.L_x_3744:
[----:B------:R-:W-:Y:S04]  /*c2d0*/  BSSY B1, `(.L_x_3745) ;  /* 0x0000004000017945 */ /* 0x000fe80003800000 */
[----:B----4-:R-:W-:Y:S05]  /*c2e0*/  @P3 BRA `(.L_x_3746) ;  /* 0x0000000000083947 */ /* 0x010fea0003800000 */
[----:B------:R-:W4:Y:S02]  /*c2f0*/  SYNCS.PHASECHK.TRANS64.TRYWAIT P3, [R217+URZ+0x28c50], R14 ;  /* 0x028c500ed90075a7 */ /* 0x000f24000806017f */
[----:B----4-:R-:W-:Y:S05]  /*c300*/  @!P3 BRA `(.L_x_3747) ;  /* 0x000000ec0098b947 */ /* 0x010fea0003800000 */
.L_x_3746:
[----:B------:R-:W-:Y:S05]  /*c310*/  BSYNC B1 ;  /* 0x0000000000017941 */ /* 0x000fea0003800000 */
.L_x_3745:
[----:B012-4-:R-:W-:Y:S01]  /*c320*/  IMAD R14, R18, 0x1000, R13 ;  /* 0x00001000120e7824 */ /* 0x017fe200078e020d */
[----:B------:R-:W-:Y:S01]  /*c330*/  WARPGROUP.ARRIVE ;  /* 0x00000000000079c5 */ /* 0x000fe20000000000 */
[----:B------:R-:W-:Y:S02]  /*c340*/  IMAD.MOV.U32 R15, RZ, RZ, 0x40000040 ;  /* 0x40000040ff0f7424 */ /* 0x000fe400078e00ff */
[C---:B------:R-:W-:Y:S01]  /*c350*/  VIADD R20, R14.reuse, 0x80 ;  /* 0x000000800e147836 */ /* 0x040fe20000000000 */
[----:B------:R-:W-:Y:S01]  /*c360*/  R2UR UR6, R14 ;  /* 0x000000000e0672ca */ /* 0x000fe200000e0000 */
[----:B------:R-:W-:Y:S01]  /*c370*/  IMAD.MOV.U32 R21, RZ, RZ, 0x40000040 ;  /* 0x40000040ff157424 */ /* 0x000fe200078e00ff */
[----:B------:R-:W-:Y:S01]  /*c380*/  R2UR UR7, R15 ;  /* 0x000000000f0772ca */ /* 0x000fe200000e0000 */
[----:B------:R-:W-:Y:S02]  /*c390*/  IMAD.MOV.U32 R15, RZ, RZ, 0x40000040 ;  /* 0x40000040ff0f7424 */ /* 0x000fe400078e00ff */
[----:B------:R-:W-:-:S02]  /*c3a0*/  @!P1 VIADD R217, R217, 0x28c60 ;  /* 0x00028c60d9d99836 */ /* 0x000fc40000000000 */
[----:B------:R-:W-:Y:S02]  /*c3b0*/  IMAD.MOV.U32 R227, RZ, RZ, R11 ;  /* 0x000000ffffe37224 */ /* 0x000fe400078e000b */
[----:B------:R-:W-:Y:S01]  /*c3c0*/  IMAD.MOV.U32 R226, RZ, RZ, R18 ;  /* 0x000000ffffe27224 */ /* 0x000fe200078e0012 */
[----:B------:R-:W-:-:S05]  /*c3d0*/  @!P1 PRMT R217, RZ, 0x654, R217 ;  /* 0x00000654ffd99816 */ /* 0x000fca00000000d9 */
[----:B------:R-:W-:Y:S01]  /*c3e0*/  HGMMA.64x256x16.F32 R24, R152, gdesc[UR4].tnspB, R24, gsb0 ;  /* 0x43e0000498187df0 */ /* 0x000fe20008000818 */
[----:B------:R-:W-:Y:S01]  /*c3f0*/  R2UR UR6, R20 ;  /* 0x00000000140672ca */ /* 0x000fe200000e0000 */
[C---:B------:R-:W-:Y:S01]  /*c400*/  VIADD R20, R14.reuse, 0x100 ;  /* 0x000001000e147836 */ /* 0x040fe20000000000 */
[----:B------:R-:W-:Y:S01]  /*c410*/  R2UR UR7, R21 ;  /* 0x00000000150772ca */ /* 0x000fe200000e0000 */
[----:B------:R-:W-:Y:S02]  /*c420*/  IMAD.MOV.U32 R21, RZ, RZ, 0x40000040 ;  /* 0x40000040ff157424 */ /* 0x000fe400078e00ff */
[----:B------:R-:W-:Y:S01]  /*c430*/  VIADD R14, R14, 0x180 ;  /* 0x000001800e0e7836 */ /* 0x000fe20000000000 */
[----:B------:R-:W-:Y:S02]  /*c440*/  WARPGROUP.DEPBAR.LE gsb0, 0x0 ;  /* 0x00008000000079c5 */ /* 0x000fe40000010000 */
[----:B------:R-:W-:-:S15]  /*c450*/  WARPGROUP.ARRIVE ;  /* 0x00000000000079c5 */ /* 0x000fde0000000000 */
[----:B------:R-:W-:-:S04]  /*c460*/  NOP ;  /* 0x0000000000007918 */ /* 0x000fc80000000000 */
[----:B------:R-:W-:Y:S01]  /*c470*/  HGMMA.64x256x16.F32 R24, R156, gdesc[UR4].tnspB, R24, gsb0 ;  /* 0x43e000049c187df0 */ /* 0x000fe20008000818 */
[----:B------:R-:W-:Y:S02]  /*c480*/  R2UR UR6, R20 ;  /* 0x00000000140672ca */ /* 0x000fe400000e0000 */
[----:B------:R-:W-:Y:S01]  /*c490*/  R2UR UR7, R21 ;  /* 0x00000000150772ca */ /* 0x000fe200000e0000 */
[----:B------:R-:W-:Y:S02]  /*c4a0*/  WARPGROUP.DEPBAR.LE gsb0, 0x0 ;  /* 0x00008000000079c5 */ /* 0x000fe40000010000 */
[----:B------:R-:W-:-:S15]  /*c4b0*/  WARPGROUP.ARRIVE ;  /* 0x00000000000079c5 */ /* 0x000fde0000000000 */
[----:B------:R-:W-:-:S07]  /*c4c0*/  NOP ;  /* 0x0000000000007918 */ /* 0x000fce0000000000 */
[----:B------:R-:W-:Y:S01]  /*c4d0*/  HGMMA.64x256x16.F32 R24, R160, gdesc[UR4].tnspB, R24, gsb0 ;  /* 0x43e00004a0187df0 */ /* 0x000fe20008000818 */
[----:B------:R-:W-:Y:S02]  /*c4e0*/  R2UR UR6, R14 ;  /* 0x000000000e0672ca */ /* 0x000fe400000e0000 */
[----:B------:R-:W-:Y:S01]  /*c4f0*/  R2UR UR7, R15 ;  /* 0x000000000f0772ca */ /* 0x000fe200000e0000 */
[----:B------:R-:W-:Y:S01]  /*c500*/  IMAD.MOV.U32 R15, RZ, RZ, R169 ;  /* 0x000000ffff0f7224 */ /* 0x000fe200078e00a9 */
[----:B------:R-:W-:Y:S02]  /*c510*/  WARPGROUP.DEPBAR.LE gsb0, 0x0 ;  /* 0x00008000000079c5 */ /* 0x000fe40000010000 */
[----:B------:R-:W-:-:S15]  /*c520*/  WARPGROUP.ARRIVE ;  /* 0x00000000000079c5 */ /* 0x000fde0000000000 */
[----:B------:R-:W-:-:S06]  /*c530*/  NOP ;  /* 0x0000000000007918 */ /* 0x000fcc0000000000 */
        /* <DEDUP_REMOVED lines=11> */
[----:B------:R-:W-:Y:S05]  /*c5f0*/  @P2 BRA `(.L_x_3748) ;  /* 0xffffffe400782947 */ /* 0x000fea000383ffff */
.L_x_3737:
[----:B------:R-:W-:Y:S05]  /*c600*/  BSYNC B0 ;  /* 0x0000000000007941 */ /* 0x000fea0003800000 */
.L_x_3736:
[----:B------:R-:W4:Y:S01]  /*c610*/  SHFL.BFLY PT, R0, R3, 0x2, 0x1f ;  /* 0x0c401f0003007f89 */ /* 0x000f2200000e0000 */
[----:B------:R-:W-:Y:S02]  /*c620*/  IMAD.MOV.U32 R4, RZ, RZ, RZ ;  /* 0x000000ffff047224 */ /* 0x000fe400078e00ff */
[----:B------:R-:W-:Y:S01]  /*c630*/  IMAD.MOV.U32 R20, RZ, RZ, -0x800000 ;  /* 0xff800000ff147424 */ /* 0x000fe200078e00ff */
[----:B------:R-:W-:Y:S06]  /*c640*/  BAR.ARV 0x8, 0x100 ;  /* 0x0204000000007b1d */ /* 0x000fec0000002000 */
[----:B------:R-:W-:-:S02]  /*c650*/  VIADD R209, R209, 0x1 ;  /* 0x00000001d1d17836 */ /* 0x000fc40000000000 */
[----:B------:R-:W-:Y:S01]  /*c660*/  BAR.SYNC.DEFER_BLOCKING 0xf, 0x100 ;  /* 0x03c4000000007b1d */ /* 0x000fe20000010000 */
[----:B----4-:R-:W-:-:S05]  /*c670*/  FADD.FTZ R0, R0, R3 ;  /* 0x0000000300007221 */ /* 0x010fca0000010000 */
[----:B------:R-:W4:Y:S02]  /*c680*/  SHFL.BFLY PT, R3, R0, 0x1, 0x1f ;  /* 0x0c201f0000037f89 */ /* 0x000f2400000e0000 */
[----:B----4-:R-:W-:-:S05]  /*c690*/  FADD.FTZ R3, R0, R3 ;  /* 0x0000000300037221 */ /* 0x010fca0000010000 */
[----:B------:R-:W-:-:S13]  /*c6a0*/  FSETP.NE.FTZ.AND P0, PT, R3, RZ, PT ;  /* 0x000000ff0300720b */ /* 0x000fda0003f15000 */
[----:B------:R-:W4:Y:S01]  /*c6b0*/  @P0 MUFU.LG2 R0, R3 ;  /* 0x0000000300000308 */ /* 0x000f220000000c00 */
[----:B------:R-:W-:-:S07]  /*c6c0*/  @P0 FMUL.FTZ R5, R10, 0.69314718246459960938 ;  /* 0x3f3172180a050820 */ /* 0x000fce0000410000 */
[----:B------:R5:W0:Y:S01]  /*c6d0*/  @P0 MUFU.RCP R4, R3 ;  /* 0x0000000300040308 */ /* 0x000a220000001000 */
[----:B----4-:R-:W-:Y:S01]  /*c6e0*/  @P0 FMUL.FTZ R0, R0, 0.69314718246459960938 ;  /* 0x3f31721800000820 */ /* 0x010fe20000410000 */
[----:B-----5:R-:W-:-:S03]  /*c6f0*/  IMAD.MOV.U32 R3, RZ, RZ, -0x800000 ;  /* 0xff800000ff037424 */ /* 0x020fc600078e00ff */
[----:B------:R-:W-:Y:S02]  /*c700*/  @P0 FFMA.FTZ R3, R5, R11, R0 ;  /* 0x0000000b05030223 */ /* 0x000fe40000010000 */
[----:B------:R-:W4:Y:S01]  /*c710*/  SHFL.BFLY PT, R0, R12, 0x2, 0x1f ;  /* 0x0c401f000c007f89 */ /* 0x000f2200000e0000 */
        /* <DEDUP_REMOVED lines=22> */
[----:B----4-:R-:W-:Y:S01]  /*c880*/  FADD.FTZ R0, R0, R12 ;  /* 0x0000000c00007221 */ /* 0x010fe20000010000 */
[-C--:B------:R-:W-:Y:S01]  /*c890*/  FMUL.FTZ R68, R68, R4.reuse ;  /* 0x0000000444447220 */ /* 0x080fe20000410000 */
[-C--:B------:R-:W-:Y:S01]  /*c8a0*/  FMUL.FTZ R69, R69, R4.reuse ;  /* 0x0000000445457220 */ /* 0x080fe20000410000 */
[-C--:B------:R-:W-:Y:S01]  /*c8b0*/  FMUL.FTZ R72, R72, R4.reuse ;  /* 0x0000000448487220 */ /* 0x080fe20000410000 */
[-C--:B------:R-:W-:Y:S01]  /*c8c0*/  FMUL.FTZ R73, R73, R4.reuse ;  /* 0x0000000449497220 */ /* 0x080fe20000410000 */
[----:B------:R-:W0:Y:S01]  /*c8d0*/  SHFL.BFLY PT, R5, R0, 0x1, 0x1f ;  /* 0x0c201f0000057f89 */ /* 0x000e2200000e0000 */
        /* <DEDUP_REMOVED lines=23> */
[----:B0-----:R-:W-:Y:S01]  /*ca50*/  FADD.FTZ R5, R0, R5 ;  /* 0x0000000500057221 */ /* 0x001fe20000010000 */
[----:B------:R-:W-:-:S02]  /*ca60*/  IMAD.MOV.U32 R0, RZ, RZ, RZ ;  /* 0x000000ffff007224 */ /* 0x000fc400078e00ff */
[-C--:B------:R-:W-:Y:S01]  /*ca70*/  FMUL.FTZ R121, R121, R4.reuse ;  /* 0x0000000479797220 */ /* 0x080fe20000410000 */
[-C--:B------:R-:W-:Y:S01]  /*ca80*/  FMUL.FTZ R124, R124, R4.reuse ;  /* 0x000000047c7c7220 */ /* 0x080fe20000410000 */
[-C--:B------:R-:W-:Y:S01]  /*ca90*/  FMUL.FTZ R125, R125, R4.reuse ;  /* 0x000000047d7d7220 */ /* 0x080fe20000410000 */
[----:B------:R-:W-:Y:S01]  /*caa0*/  FSETP.NE.FTZ.AND P0, PT, R5, RZ, PT ;  /* 0x000000ff0500720b */ /* 0x000fe20003f15000 */
        /* <DEDUP_REMOVED lines=12> */
[----:B------:R-:W0:Y:S01]  /*cb70*/  @P0 MUFU.RCP R0, R5 ;  /* 0x0000000500000308 */ /* 0x000e220000001000 */
[----:B------:R-:W-:-:S07]  /*cb80*/  @P0 FMUL.FTZ R10, R10, 0.69314718246459960938 ;  /* 0x3f3172180a0a0820 */ /* 0x000fce0000410000 */
[----:B------:R-:W4:Y:S01]  /*cb90*/  @P0 MUFU.LG2 R5, R5 ;  /* 0x0000000500050308 */ /* 0x000f220000000c00 */
        /* <DEDUP_REMOVED lines=8> */
[----:B----4-:R-:W-:Y:S01]  /*cc20*/  @P0 FMUL.FTZ R5, R5, 0.69314718246459960938 ;  /* 0x3f31721805050820 */ /* 0x010fe20000410000 */
[-C--:B------:R-:W-:Y:S01]  /*cc30*/  FMUL.FTZ R42, R42, R0.reuse ;  /* 0x000000002a2a7220 */ /* 0x080fe20000410000 */
[-C--:B------:R-:W-:Y:S01]  /*cc40*/  FMUL.FTZ R43, R43, R0.reuse ;  /* 0x000000002b2b7220 */ /* 0x080fe20000410000 */
[-C--:B------:R-:W-:Y:S01]  /*cc50*/  FMUL.FTZ R46, R46, R0.reuse ;  /* 0x000000002e2e7220 */ /* 0x080fe20000410000 */
[----:B------:R-:W-:Y:S01]  /*cc60*/  @P0 FFMA.FTZ R20, R10, R169, R5 ;  /* 0x000000a90a140223 */ /* 0x000fe20000010005 */
[----:B------:R-:W-:Y:S01]  /*cc70*/  ISETP.NE.AND P0, PT, R192, RZ, PT ;  /* 0x000000ffc000720c */ /* 0x000fe20003f05270 */
        /* <DEDUP_REMOVED lines=12> */
[----:B------:R-:W-:-:S02]  /*cd40*/  @!P0 IMAD R5, R18, 0x40, R190 ;  /* 0x0000004012058824 */ /* 0x000fc400078e02be */
[-C--:B------:R-:W-:Y:S01]  /*cd50*/  FMUL.FTZ R71, R71, R0.reuse ;  /* 0x0000000047477220 */ /* 0x080fe20000410000 */
[----:B------:R-:W-:Y:S02]  /*cd60*/  VIADD R18, R18, 0x1 ;  /* 0x0000000112127836 */ /* 0x000fe40000000000 */
[-C--:B------:R-:W-:Y:S01]  /*cd70*/  FMUL.FTZ R74, R74, R0.reuse ;  /* 0x000000004a4a7220 */ /* 0x080fe20000410000 */
[----:B------:R-:W-:Y:S02]  /*cd80*/  @!P0 IMAD R5, R5, 0x4, R2 ;  /* 0x0000000405058824 */ /* 0x000fe400078e0202 */
[-C--:B------:R-:W-:Y:S01]  /*cd90*/  FMUL.FTZ R75, R75, R0.reuse ;  /* 0x000000004b4b7220 */ /* 0x080fe20000410000 */
[-C--:B------:R-:W-:Y:S01]  /*cda0*/  FMUL.FTZ R78, R78, R0.reuse ;  /* 0x000000004e4e7220 */ /* 0x080fe20000410000 */
[----:B------:R-:W-:Y:S01]  /*cdb0*/  ISETP.NE.AND P1, PT, R18, 0x2, PT ;  /* 0x000000021200780c */ /* 0x000fe20003f25270 */
[-C--:B------:R-:W-:Y:S01]  /*cdc0*/  FMUL.FTZ R79, R79, R0.reuse ;  /* 0x000000004f4f7220 */ /* 0x080fe20000410000 */
[----:B------:R-:W-:Y:S01]  /*cdd0*/  @!P0 STS [R5+0x28800], R4 ;  /* 0x0288000405008388 */ /* 0x000fe20000000800 */
[-C--:B------:R-:W-:Y:S01]  /*cde0*/  FMUL.FTZ R82, R82, R0.reuse ;  /* 0x0000000052527220 */ /* 0x080fe20000410000 */
[-C--:B------:R-:W-:Y:S01]  /*cdf0*/  FMUL.FTZ R83, R83, R0.reuse ;  /* 0x0000000053537220 */ /* 0x080fe20000410000 */
[-C--:B------:R-:W-:Y:S01]  /*ce00*/  FMUL.FTZ R86, R86, R0.reuse ;  /* 0x0000000056567220 */ /* 0x080fe20000410000 */
[----:B------:R0:W-:Y:S01]  /*ce10*/  @!P0 STS [R5+0x28820], R0 ;  /* 0x0288200005008388 */ /* 0x0001e20000000800 */
        /* <DEDUP_REMOVED lines=33> */
[----:B0-----:R-:W-:Y:S01]  /*d030*/  SEL R0, RZ, 0x1, P1 ;  /* 0x00000001ff007807 */ /* 0x001fe20000800000 */
[----:B------:R-:W-:Y:S06]  /*d040*/  BAR.ARV 0xe, 0x100 ;  /* 0x0384000000007b1d */ /* 0x000fec0000002000 */
[----:B------:R-:W-:-:S02]  /*d050*/  PLOP3.LUT P0, PT, PT, PT, PT, 0x8, 0x0 ;  /* 0x000000000000781c */ /* 0x000fc40003f0e170 */
[----:B------:R-:W-:Y:S02]  /*d060*/  LOP3.LUT R22, R22, R0, RZ, 0x3c, !PT ;  /* 0x0000000016167212 */ /* 0x000fe400078e3cff */
[----:B------:R-:W-:-:S09]  /*d070*/  SEL R18, R18, RZ, P1 ;  /* 0x000000ff12127207 */ /* 0x000fd20000800000 */
.L_x_3683:
[----:B------:R-:W-:Y:S05]  /*d080*/  BSYNC B7 ;  /* 0x0000000000077941 */ /* 0x000fea0003800000 */
.L_x_3679:
[----:B------:R-:W4:Y:S08]  /*d090*/  S2UR UR5, SR_CgaCtaId ;  /* 0x00000000000579c3 */ /* 0x000f300000008800 */
[----:B------:R-:W-:Y:S06]  /*d0a0*/  BAR.SYNC.DEFER_BLOCKING 0x5, 0x180 ;  /* 0x0146000000007b1d */ /* 0x000fec0000010000 */
[----:B------:R-:W-:Y:S01]  /*d0b0*/  UMOV UR4, 0x400 ;  /* 0x0000040000047882 */ /* 0x000fe20000000000 */
[----:B------:R-:W-:Y:S01]  /*d0c0*/  BSSY B0, `(.L_x_3749) ;  /* 0x000048b000007945 */ /* 0x000fe20003800000 */
[----:B----4-:R-:W-:-:S06]  /*d0d0*/  ULEA UR4, UR5, UR4, 0x18 ;  /* 0x0000000405047291 */ /* 0x010fcc000f8ec03f */
[----:B------:R-:W-:-:S05]  /*d0e0*/  IMAD.U32 R2, RZ, RZ, UR4 ;  /* 0x00000004ff027e24 */ /* 0x000fca000f8e00ff */
[----:B---3-5:R3:W4:Y:S01]  /*d0f0*/  LDS.128 R152, [R2+0x28cd0] ;  /* 0x028cd00002987984 */ /* 0x0287220000000c00 */
[----:B------:R-:W-:Y:S06]  /*d100*/  BAR.ARV 0x4, 0x180 ;  /* 0x0106000000007b1d */ /* 0x000fec0000002000 */
[----:B------:R-:W-:Y:S05]  /*d110*/  @P0 BRA `(.L_x_3750) ;  /* 0x0000003800500947 */ /* 0x000fea0003800000 */
[----:B0-----:R-:W2:Y:S01]  /*d120*/  LDL R4, [R1+0x70] ;  /* 0x0000700001047983 */ /* 0x001ea20000100800 */
[----:B-1----:R-:W-:Y:S01]  /*d130*/  F2FP.F16.F32.PACK_AB R6, R29, R28 ;  /* 0x0000001c1d06723e */ /* 0x002fe200000000ff */
[----:B------:R-:W-:Y:S01]  /*d140*/  ULDC.64 UR6, c[0x0][0xc00] ;  /* 0x0003000000067ab9 */ /* 0x000fe20000000a00 */
[----:B------:R-:W-:Y:S01]  /*d150*/  F2FP.F16.F32.PACK_AB R7, R31, R30 ;  /* 0x0000001e1f07723e */ /* 0x000fe200000000ff */
[----:B------:R-:W0:Y:S01]  /*d160*/  S2R R0, SR_SWINHI ;  /* 0x0000000000007919 */ /* 0x000e220000002f00 */
[----:B------:R-:W-:Y:S01]  /*d170*/  F2FP.F16.F32.PACK_AB R8, R33, R32 ;  /* 0x000000202108723e */ /* 0x000fe200000000ff */
[----:B------:R-:W-:Y:S01]  /*d180*/  ULDC.64 UR4, c[0x0][0xc08] ;  /* 0x0003020000047ab9 */ /* 0x000fe20000000a00 */
[----:B------:R-:W-:Y:S02]  /*d190*/  F2FP.F16.F32.PACK_AB R9, R35, R34 ;  /* 0x000000222309723e */ /* 0x000fe400000000ff */
[----:B------:R-:W-:Y:S02]  /*d1a0*/  F2FP.F16.F32.PACK_AB R10, R37, R36 ;  /* 0x00000024250a723e */ /* 0x000fe400000000ff */
[----:B------:R-:W-:-:S02]  /*d1b0*/  F2FP.F16.F32.PACK_AB R11, R39, R38 ;  /* 0x00000026270b723e */ /* 0x000fc400000000ff */
[----:B------:R-:W-:Y:S02]  /*d1c0*/  MOV R12, R2 ;  /* 0x00000002000c7202 */ /* 0x000fe40000000f00 */
[----:B0-----:R-:W-:Y:S01]  /*d1d0*/  MOV R13, R0 ;  /* 0x00000000000d7202 */ /* 0x001fe20000000f00 */
[----:B------:R-:W-:Y:S02]  /*d1e0*/  BAR.SYNC.DEFER_BLOCKING 0x1, 0x100 ;  /* 0x0044000000007b1d */ /* 0x000fe40000010000 */
[----:B--2---:R-:W-:-:S04]  /*d1f0*/  IMAD.WIDE R14, R4, 0x2, R12 ;  /* 0x00000002040e7825 */ /* 0x004fc800078e020c */
[----:B------:R-:W-:Y:S01]  /*d200*/  IMAD.MOV.U32 R5, RZ, RZ, R15 ;  /* 0x000000ffff057224 */ /* 0x000fe200078e000f */
[----:B------:R-:W-:-:S04]  /*d210*/  LOP3.LUT R0, R14, 0x380, RZ, 0xc0, !PT ;  /* 0x000003800e007812 */ /* 0x000fc800078ec0ff */
[----:B------:R-:W-:-:S04]  /*d220*/  SHF.R.U64 R0, R0, 0x3, RZ ;  /* 0x0000000300007819 */ /* 0x000fc800000012ff */
[----:B------:R-:W-:-:S04]  /*d230*/  LOP3.LUT R4, R0, R14, RZ, 0x3c, !PT ;  /* 0x0000000e00047212 */ /* 0x000fc800078e3cff */
[----:B------:R-:W-:Y:S02]  /*d240*/  MOV R0, R4 ;  /* 0x0000000400007202 */ /* 0x000fe40000000f00 */
[----:B------:R-:W-:Y:S02]  /*d250*/  F2FP.F16.F32.PACK_AB R4, R25, R24 ;  /* 0x000000181904723e */ /* 0x000fe400000000ff */
[----:B------:R-:W-:-:S05]  /*d260*/  F2FP.F16.F32.PACK_AB R5, R27, R26 ;  /* 0x0000001a1b05723e */ /* 0x000fca00000000ff */
[----:B------:R0:W-:Y:S02]  /*d270*/  STSM.16.M88.4 [R0], R4 ;  /* 0x0000000400007844 */ /* 0x0001e40000000200 */
[----:B0-----:R-:W-:Y:S02]  /*d280*/  IADD3 R4, P0, R14, 0x20, RZ ;  /* 0x000000200e047810 */ /* 0x001fe40007f1e0ff */
[----:B------:R-:W-:Y:S02]  /*d290*/  F2FP.F16.F32.PACK_AB R6, R45, R44 ;  /* 0x0000002c2d06723e */ /* 0x000fe400000000ff */
[----:B------:R-:W-:Y:S01]  /*d2a0*/  LOP3.LUT R0, R4, 0x380, RZ, 0xc0, !PT ;  /* 0x0000038004007812 */ /* 0x000fe200078ec0ff */
[----:B------:R-:W-:Y:S01]  /*d2b0*/  IMAD.X R5, RZ, RZ, R15, P0 ;  /* 0x000000ffff057224 */ /* 0x000fe200000e060f */
[----:B------:R-:W-:Y:S02]  /*d2c0*/  F2FP.F16.F32.PACK_AB R7, R47, R46 ;  /* 0x0000002e2f07723e */ /* 0x000fe400000000ff */
[----:B------:R-:W-:-:S04]  /*d2d0*/  SHF.R.U64 R0, R0, 0x3, RZ ;  /* 0x0000000300007819 */ /* 0x000fc800000012ff */
[----:B------:R-:W-:-:S04]  /*d2e0*/  LOP3.LUT R4, R0, R4, RZ, 0x3c, !PT ;  /* 0x0000000400047212 */ /* 0x000fc800078e3cff */
[----:B------:R-:W-:-:S05]  /*d2f0*/  MOV R4, R4 ;  /* 0x0000000400047202 */ /* 0x000fca0000000f00 */
[----:B------:R0:W-:Y:S02]  /*d300*/  STSM.16.M88.4 [R4], R8 ;  /* 0x0000000804007844 */ /* 0x0001e40000000200 */
[----:B0-----:R-:W-:Y:S02]  /*d310*/  IADD3 R4, P0, R14, 0x40, RZ ;  /* 0x000000400e047810 */ /* 0x001fe40007f1e0ff */
[----:B------:R-:W-:Y:S02]  /*d320*/  F2FP.F16.F32.PACK_AB R8, R49, R48 ;  /* 0x000000303108723e */ /* 0x000fe400000000ff */
[----:B------:R-:W-:Y:S01]  /*d330*/  LOP3.LUT R0, R4, 0x380, RZ, 0xc0, !PT ;  /* 0x0000038004007812 */ /* 0x000fe200078ec0ff */
[----:B------:R-:W-:Y:S01]  /*d340*/  IMAD.X R5, RZ, RZ, R15, P0 ;  /* 0x000000ffff057224 */ /* 0x000fe200000e060f */
[----:B------:R-:W-:Y:S02]  /*d350*/  F2FP.F16.F32.PACK_AB R9, R51, R50 ;  /* 0x000000323309723e */ /* 0x000fe400000000ff */
[----:B------:R-:W-:-:S02]  /*d360*/  SHF.R.U64 R0, R0, 0x3, RZ ;  /* 0x0000000300007819 */ /* 0x000fc400000012ff */
[----:B------:R-:W-:Y:S02]  /*d370*/  F2FP.F16.F32.PACK_AB R10, R53, R52 ;  /* 0x00000034350a723e */ /* 0x000fe400000000ff */
[----:B------:R-:W-:Y:S02]  /*d380*/  LOP3.LUT R4, R0, R4, RZ, 0x3c, !PT ;  /* 0x0000000400047212 */ /* 0x000fe400078e3cff */
[----:B------:R-:W-:Y:S02]  /*d390*/  F2FP.F16.F32.PACK_AB R11, R55, R54 ;  /* 0x00000036370b723e */ /* 0x000fe400000000ff */
        /* <DEDUP_REMOVED lines=131> */
[----:B------:R-:W-:Y:S02]  /*dbd0*/  IADD3 R0, P0, R14, 0x6060, RZ ;  /* 0x000060600e007810 */ /* 0x000fe40007f1e0ff */
[----:B------:R-:W-:Y:S02]  /*dbe0*/  MOV R8, R4 ;  /* 0x0000000400087202 */ /* 0x000fe40000000f00 */
[----:B------:R-:W-:Y:S01]  /*dbf0*/  F2FP.F16.F32.PACK_AB R4, R137, R136 ;  /* 0x000000888904723e */ /* 0x000fe200000000ff */
[----:B------:R-:W-:Y:S01]  /*dc00*/  IMAD.X R15, RZ, RZ, R15, P0 ;  /* 0x000000ffff0f7224 */ /* 0x000fe200000e060f */
[----:B------:R-:W-:-:S02]  /*dc10*/  F2FP.F16.F32.PACK_AB R5, R139, R138 ;  /* 0x0000008a8b05723e */ /* 0x000fc400000000ff */
[----:B------:R-:W-:-:S03]  /*dc20*/  ISETP.NE.U32.AND P1, PT, RZ, UR6, PT ;  /* 0x00000006ff007c0c */ /* 0x000fc6000bf25070 */
[----:B------:R0:W-:Y:S01]  /*dc30*/  STSM.16.M88.4 [R8], R4 ;  /* 0x0000000408007844 */ /* 0x0001e20000000200 */
[----:B------:R-:W-:Y:S02]  /*dc40*/  ISETP.NE.AND.EX P1, PT, RZ, UR7, PT, P1 ;  /* 0x00000007ff007c0c */ /* 0x000fe4000bf25310 */
[----:B0-----:R-:W-:Y:S02]  /*dc50*/  LOP3.LUT R4, R0, 0x380, RZ, 0xc0, !PT ;  /* 0x0000038000047812 */ /* 0x001fe400078ec0ff */
[----:B------:R-:W-:Y:S02]  /*dc60*/  IADD3 R6, P0, R202, UR6, RZ ;  /* 0x00000006ca067c10 */ /* 0x000fe4000ff1e0ff */
[----:B------:R-:W-:Y:S02]  /*dc70*/  SHF.R.U64 R4, R4, 0x3, RZ ;  /* 0x0000000304047819 */ /* 0x000fe400000012ff */
[----:B------:R-:W-:Y:S02]  /*dc80*/  F2FP.F16.F32.PACK_AB R8, R145, R144 ;  /* 0x000000909108723e */ /* 0x000fe400000000ff */
[----:B------:R-:W-:Y:S01]  /*dc90*/  LOP3.LUT R14, R4, R0, RZ, 0x3c, !PT ;  /* 0x00000000040e7212 */ /* 0x000fe200078e3cff */
[----:B------:R-:W-:Y:S01]  /*dca0*/  IMAD.MOV.U32 R0, RZ, RZ, RZ ;  /* 0x000000ffff007224 */ /* 0x000fe200078e00ff */
[----:B------:R-:W-:-:S02]  /*dcb0*/  IADD3.X R7, R203, UR7, RZ, P0, !PT ;  /* 0x00000007cb077c10 */ /* 0x000fc400087fe4ff */
[----:B------:R-:W-:Y:S02]  /*dcc0*/  MOV R14, R14 ;  /* 0x0000000e000e7202 */ /* 0x000fe40000000f00 */
[----:B------:R-:W-:-:S03]  /*dcd0*/  ISETP.NE.U32.AND P0, PT, RZ, UR4, PT ;  /* 0x00000004ff007c0c */ /* 0x000fc6000bf05070 */
[----:B------:R0:W-:Y:S01]  /*dce0*/  STSM.16.M88.4 [R14], R8 ;  /* 0x000000080e007844 */ /* 0x0001e20000000200 */
[----:B------:R-:W-:Y:S01]  /*dcf0*/  BAR.SYNC.DEFER_BLOCKING 0x1, 0x100 ;  /* 0x0044000000007b1d */ /* 0x000fe20000010000 */
[----:B------:R-:W-:-:S13]  /*dd00*/  ISETP.NE.AND.EX P0, PT, RZ, UR5, PT, P0 ;  /* 0x00000005ff007c0c */ /* 0x000fda000bf05300 */
[----:B------:R-:W-:Y:S01]  /*dd10*/  @P0 IADD3 R202, P2, R202, UR4, RZ ;  /* 0x00000004caca0c10 */ /* 0x000fe2000ff5e0ff */
[----:B------:R-:W-:Y:S02]  /*dd20*/  ULDC UR4, c[0x0][0xa88] ;  /* 0x0002a20000047ab9 */ /* 0x000fe40000000800 */
[----:B------:R-:W-:Y:S01]  /*dd30*/  IMAD.U32 R4, RZ, RZ, UR4 ;  /* 0x00000004ff047e24 */ /* 0x000fe2000f8e00ff */
[----:B------:R-:W-:Y:S01]  /*dd40*/  @P0 IADD3.X R203, R203, UR5, RZ, P2, !PT ;  /* 0x00000005cbcb0c10 */ /* 0x000fe200097fe4ff */
[----:B------:R0:W5:Y:S04]  /*dd50*/  @P1 LDG.E R0, desc[UR42][R6.64] ;  /* 0x0000002a06001981 */ /* 0x000168000c1e1900 */
[----:B------:R0:W5:Y:S01]  /*dd60*/  @P0 LDG.E R4, desc[UR42][R202.64] ;  /* 0x0000002aca040981 */ /* 0x000162000c1e1900 */
[----:B------:R-:W-:Y:S05]  /*dd70*/  @P0 BRA `(.L_x_3751) ;  /* 0x0000000000100947 */ /* 0x000fea0003800000 */
[----:B------:R-:W-:Y:S05]  /*dd80*/  @!P1 BRA `(.L_x_3751) ;  /* 0x00000000000c9947 */ /* 0x000fea0003800000 */
[----:B-----5:R-:W2:Y:S04]  /*dd90*/  LDG.E R4, desc[UR42][R6.64] ;  /* 0x0000002a06047981 */ /* 0x020ea8000c1e1900 */
[----:B0-----:R-:W2:Y:S02]  /*dda0*/  LDG.E R6, desc[UR42][R6.64+0x4] ;  /* 0x0000042a06067981 */ /* 0x001ea4000c1e1900 */
[----:B--2---:R-:W-:-:S07]  /*ddb0*/  IMAD.IADD R4, R6, 0x1, -R4 ;  /* 0x0000000106047824 */ /* 0x004fce00078e0a04 */
.L_x_3751:
[----:B------:R-:W2:Y:S01]  /*ddc0*/  LDL R5, [R1+0x24] ;  /* 0x0000240001057983 */ /* 0x000ea20000100800 */
[----:B------:R-:W-:Y:S01]  /*ddd0*/  ISETP.NE.AND P1, PT, R200, RZ, PT ;  /* 0x000000ffc800720c */ /* 0x000fe20003f25270 */
[----:B------:R-:W-:-:S03]  /*dde0*/  ULDC UR4, c[0x0][0xad4] ;  /* 0x0002b50000047ab9 */ /* 0x000fc60000000800 */
[----:B------:R-:W-:Y:S01]  /*ddf0*/  SEL R200, R200, UR4, P1 ;  /* 0x00000004c8c87c07 */ /* 0x000fe20008800000 */
[----:B--2---:R-:W1:Y:S02]  /*de00*/  SHFL.IDX PT, R5, R5, RZ, 0x1f ;  /* 0x00001fff05057589 */ /* 0x004e6400000e0000 */
[----:B-1----:R-:W-:Y:S02]  /*de10*/  ISETP.NE.AND P0, PT, R5, RZ, PT ;  /* 0x000000ff0500720c */ /* 0x002fe40003f05270 */
[----:B-----5:R-:W-:-:S11]  /*de20*/  SHF.R.S32.HI R5, RZ, 0x1f, R0 ;  /* 0x0000001fff057819 */ /* 0x020fd60000011400 */
[----:B------:R-:W-:Y:S05]  /*de30*/  @P0 BRA `(.L_x_3752) ;  /* 0x0000000400000947 */ /* 0x000fea0003800000 */
[----:B0-----:R-:W2:Y:S01]  /*de40*/  LDL.LU R11, [R1+0x20] ;  /* 0x00002000010b7983 */ /* 0x001ea20000300800 */
[----:B------:R-:W-:Y:S01]  /*de50*/  IMAD.MOV.U32 R10, RZ, RZ, 0x9b8 ;  /* 0x000009b8ff0a7424 */ /* 0x000fe200078e00ff */
[----:B------:R-:W-:Y:S01]  /*de60*/  ISETP.GT.AND P1, PT, R200, 0x1, PT ;  /* 0x00000001c800780c */ /* 0x000fe20003f24270 */
[----:B------:R-:W0:Y:S01]  /*de70*/  LDC R156, c[0x0][0xbe8] ;  /* 0x0002fa00ff9c7b82 */ /* 0x000e220000000800 */
[----:B------:R-:W5:Y:S01]  /*de80*/  LDL R21, [R1+0x68] ;  /* 0x0000680001157983 */ /* 0x000f620000100800 */
[----:B------:R-:W-:Y:S02]  /*de90*/  ISETP.NE.U32.AND P0, PT, RZ, UR6, PT ;  /* 0x00000006ff007c0c */ /* 0x000fe4000bf05070 */
[----:B------:R-:W-:Y:S01]  /*dea0*/  SEL R10, R10, 0x978, P1 ;  /* 0x000009780a0a7807 */ /* 0x000fe20000800000 */
[----:B------:R-:W3:Y:S01]  /*deb0*/  LDL R158, [R1+0x6c] ;  /* 0x00006c00019e7983 */ /* 0x000ee20000100800 */
[----:B------:R-:W-:Y:S02]  /*dec0*/  ISETP.NE.AND.EX P0, PT, RZ, UR7, PT, P0 ;  /* 0x00000007ff007c0c */ /* 0x000fe4000bf05300 */
[----:B------:R-:W1:Y:S01]  /*ded0*/  LDC.64 R8, c[0x0][R10+0x220] ;  /* 0x000088000a087b82 */ /* 0x000e620000000a00 */
[----:B------:R-:W3:Y:S01]  /*dee0*/  LDL R157, [R1+0x2c] ;  /* 0x00002c00019d7983 */ /* 0x000ee20000100800 */
[----:B------:R-:W-:-:S06]  /*def0*/  SEL R14, R199, RZ, !P0 ;  /* 0x000000ffc70e7207 */ /* 0x000fcc0004000000 */
[----:B------:R-:W0:Y:S01]  /*df00*/  LDC.64 R6, c[0x0][R10+0x218] ;  /* 0x000086000a067b82 */ /* 0x000e220000000a00 */
[----:B-1----:R-:W-:Y:S01]  /*df10*/  IMAD R9, R9, R14, RZ ;  /* 0x0000000e09097224 */ /* 0x002fe200078e02ff */
[----:B----4-:R-:W-:Y:S02]  /*df20*/  SEL R152, R210, RZ, P1 ;  /* 0x000000ffd2987207 */ /* 0x010fe40000800000 */
[----:B--2---:R-:W-:Y:S02]  /*df30*/  SEL R11, R11, RZ, !P0 ;  /* 0x000000ff0b0b7207 */ /* 0x004fe40004000000 */
[----:B0-----:R-:W-:-:S03]  /*df40*/  ISETP.NE.AND P0, PT, R156, 0x1, PT ;  /* 0x000000019c00780c */ /* 0x001fc60003f05270 */
[C---:B------:R-:W-:Y:S02]  /*df50*/  IMAD R11, R8.reuse, R11, R9 ;  /* 0x0000000b080b7224 */ /* 0x040fe400078e0209 */
[----:B------:R-:W-:-:S04]  /*df60*/  IMAD.WIDE.U32 R8, R8, R14, RZ ;  /* 0x0000000e08087225 */ /* 0x000fc800078e00ff */
[-C--:B------:R-:W-:Y:S02]  /*df70*/  IMAD R14, R7, R198.reuse, RZ ;  /* 0x000000c6070e7224 */ /* 0x080fe400078e02ff */
[----:B------:R-:W-:-:S04]  /*df80*/  IMAD.WIDE.U32 R6, R6, R198, RZ ;  /* 0x000000c606067225 */ /* 0x000fc800078e00ff */
[----:B------:R-:W-:Y:S02]  /*df90*/  IMAD.IADD R14, R7, 0x1, R14 ;  /* 0x00000001070e7824 */ /* 0x000fe400078e020e */
[----:B------:R-:W0:Y:S01]  /*dfa0*/  @P0 LDC R7, c[0x0][0xbec] ;  /* 0x0002fb00ff070b82 */ /* 0x000e220000000800 */
[----:B------:R-:W-:-:S07]  /*dfb0*/  IADD3 R15, P2, P3, R8, R6, R0 ;  /* 0x00000006080f7210 */ /* 0x000fce0007b5e000 */
[----:B------:R-:W1:Y:S01]  /*dfc0*/  @P0 LDC R6, c[0x0][0xbf0] ;  /* 0x0002fc00ff060b82 */ /* 0x000e620000000800 */
[----:B-----5:R-:W-:Y:S02]  /*dfd0*/  IMAD R21, R201, 0x40, R21 ;  /* 0x00000040c9157824 */ /* 0x020fe400078e0215 */
[----:B------:R-:W-:-:S05]  /*dfe0*/  IMAD.IADD R11, R9, 0x1, R11 ;  /* 0x00000001090b7824 */ /* 0x000fca00078e020b */
[----:B------:R-:W-:Y:S01]  /*dff0*/  IADD3.X R11, R11, R14, R5, P2, P3 ;  /* 0x0000000e0b0b7210 */ /* 0x000fe200017e6405 */
[----:B------:R-:W-:Y:S02]  /*e000*/  IMAD.MOV.U32 R14, RZ, RZ, R21 ;  /* 0x000000ffff0e7224 */ /* 0x000fe400078e0015 */
[----:B0-----:R-:W-:-:S05]  /*e010*/  @P0 IMAD.HI.U32 R7, R21, R7, RZ ;  /* 0x0000000715070227 */ /* 0x001fca00078e00ff */
[----:B-1----:R-:W-:Y:S02]  /*e020*/  @P0 SHF.R.U32.HI R14, RZ, R6, R7 ;  /* 0x00000006ff0e0219 */ /* 0x002fe40000011607 */
[----:B------:R-:W0:Y:S02]  /*e030*/  LDC.64 R6, c[0x0][R10+0x228] ;  /* 0x00008a000a067b82 */ /* 0x000e240000000a00 */
[----:B0-----:R-:W-:-:S04]  /*e040*/  IMAD.WIDE.U32 R8, R6, R152, RZ ;  /* 0x0000009806087225 */ /* 0x001fc800078e00ff */
[----:B------:R-:W-:-:S04]  /*e050*/  IMAD R6, R7, R152, RZ ;  /* 0x0000009807067224 */ /* 0x000fc800078e02ff */
[----:B------:R-:W-:Y:S02]  /*e060*/  IMAD.IADD R9, R9, 0x1, R6 ;  /* 0x0000000109097824 */ /* 0x000fe400078e0206 */
[----:B------:R0:W1:Y:S01]  /*e070*/  LDC.64 R6, c[0x0][R10+0x210] ;  /* 0x000084000a067b82 */ /* 0x0000620000000a00 */
[----:B------:R-:W-:Y:S01]  /*e080*/  IADD3 R8, P0, P2, R14, R15, R8 ;  /* 0x0000000f0e087210 */ /* 0x000fe20007a1e008 */
[--C-:B------:R-:W-:Y:S01]  /*e090*/  IMAD.MOV R15, RZ, RZ, -R14.reuse ;  /* 0x000000ffff0f7224 */ /* 0x100fe200078e0a0e */
[----:B------:R-:W-:-:S03]  /*e0a0*/  SHF.R.S32.HI R14, RZ, 0x1f, R14 ;  /* 0x0000001fff0e7819 */ /* 0x000fc6000001140e */
[----:B------:R-:W-:Y:S01]  /*e0b0*/  IMAD R15, R156, R15, R21 ;  /* 0x0000000f9c0f7224 */ /* 0x000fe200078e0215 */
[----:B------:R-:W-:-:S04]  /*e0c0*/  IADD3.X R9, R14, R11, R9, P0, P2 ;  /* 0x0000000b0e097210 */ /* 0x000fc800007e4409 */
[----:B0-----:R-:W-:Y:S01]  /*e0d0*/  SHF.R.S32.HI R10, RZ, 0x1f, R15 ;  /* 0x0000001fff0a7819 */ /* 0x001fe2000001140f */
[-C--:B-1----:R-:W-:Y:S02]  /*e0e0*/  IMAD R7, R7, R15.reuse, RZ ;  /* 0x0000000f07077224 */ /* 0x082fe400078e02ff */
[----:B------:R-:W-:-:S04]  /*e0f0*/  IMAD.WIDE.U32 R8, R6, R15, R8 ;  /* 0x0000000f06087225 */ /* 0x000fc800078e0008 */
[----:B------:R-:W-:Y:S02]  /*e100*/  IMAD R10, R6, R10, R7 ;  /* 0x0000000a060a7224 */ /* 0x000fe400078e0207 */
[----:B------:R-:W0:Y:S08]  /*e110*/  LDC.64 R6, c[0x0][0xba8] ;  /* 0x0002ea00ff067b82 */ /* 0x000e300000000a00 */
[----:B0-----:R-:W0:Y:S08]  /*e120*/  @!P1 LDC R6, c[0x0][0xb50] ;  /* 0x0002d400ff069b82 */ /* 0x001e300000000800 */
[----:B------:R-:W1:Y:S01]  /*e130*/  @!P1 LDC R7, c[0x0][0xb54] ;  /* 0x0002d500ff079b82 */ /* 0x000e620000000800 */
[----:B------:R-:W-:-:S02]  /*e140*/  IMAD.IADD R10, R9, 0x1, R10 ;  /* 0x00000001090a7824 */ /* 0x000fc400078e020a */
[----:B------:R-:W-:Y:S01]  /*e150*/  IMAD R11, R201, 0x40, R190 ;  /* 0x00000040c90b7824 */ /* 0x000fe200078e02be */
[----:B0-----:R-:W-:Y:S01]  /*e160*/  LEA R9, P0, R8, R6, 0x2 ;  /* 0x0000000608097211 */ /* 0x001fe200078010ff */
[----:B---3--:R-:W-:-:S03]  /*e170*/  IMAD.MOV R6, RZ, RZ, -R158 ;  /* 0x000000ffff067224 */ /* 0x008fc600078e0a9e */
[----:B-1----:R-:W-:Y:S02]  /*e180*/  LEA.HI.X R10, R8, R7, R10, 0x2, P0 ;  /* 0x00000007080a7211 */ /* 0x002fe400000f140a */
[----:B------:R-:W-:Y:S01]  /*e190*/  ISETP.NE.AND P0, PT, R157, R6, PT ;  /* 0x000000069d00720c */ /* 0x000fe20003f05270 */
[----:B------:R-:W-:Y:S04]  /*e1a0*/  SHFL.IDX PT, R8, R9, 0x1, 0x1c1f ;  /* 0x003c1f0009087f89 */ /* 0x000fe800000e0000 */
[----:B------:R-:W-:Y:S04]  /*e1b0*/  SHFL.IDX PT, R6, R9, RZ, 0x1c1f ;  /* 0x001c1fff09067589 */ /* 0x000fe800000e0000 */
[----:B------:R-:W0:Y:S04]  /*e1c0*/  SHFL.IDX PT, R7, R10, RZ, 0x1c1f ;  /* 0x001c1fff0a077589 */ /* 0x000e2800000e0000 */
[----:B------:R1:W2:Y:S02]  /*e1d0*/  SHFL.IDX PT, R9, R10, 0x1, 0x1c1f ;  /* 0x003c1f000a097f89 */ /* 0x0002a400000e0000 */
[----:B-1----:R-:W-:-:S05]  /*e1e0*/  IMAD R10, R4, R156, RZ ;  /* 0x0000009c040a7224 */ /* 0x002fca00078e02ff */
[C---:B------:R-:W-:Y:S01]  /*e1f0*/  ISETP.GE.OR P1, PT, R11.reuse, R10, P0 ;  /* 0x0000000a0b00720c */ /* 0x040fe20000726670 */
[----:B------:R-:W-:-:S05]  /*e200*/  VIADD R11, R11, 0x8 ;  /* 0x000000080b0b7836 */ /* 0x000fca0000000000 */
[----:B------:R-:W-:-:S07]  /*e210*/  ISETP.GE.OR P0, PT, R11, R10, P0 ;  /* 0x0000000a0b00720c */ /* 0x000fce0000706670 */
[----:B0-----:R1:W-:Y:S06]  /*e220*/  @!P1 ST.E desc[UR42][R6.64], R3 ;  /* 0x0000000306009985 */ /* 0x0013ec000c10192a */
[----:B--2---:R1:W-:Y:S02]  /*e230*/  @!P0 ST.E desc[UR42][R8.64], R20 ;  /* 0x0000001408008985 */ /* 0x0043e4000c10192a */
.L_x_3752:
[----:B------:R-:W-:Y:S02]  /*e240*/  ISETP.GT.AND P1, PT, R200, 0x1, PT ;  /* 0x00000001c800780c */ /* 0x000fe40003f24270 */
[----:B------:R-:W-:-:S04]  /*e250*/  ISETP.NE.U32.AND P0, PT, RZ, UR6, PT ;  /* 0x00000006ff007c0c */ /* 0x000fc8000bf05070 */
[----:B------:R-:W-:-:S04]  /*e260*/  ISETP.NE.AND.EX P0, PT, RZ, UR7, PT, P0 ;  /* 0x00000007ff007c0c */ /* 0x000fc8000bf05300 */
[----:B------:R-:W-:-:S03]  /*e270*/  SEL R199, R199, RZ, !P0 ;  /* 0x000000ffc7c77207 */ /* 0x000fc60004000000 */
[----:B------:R-:W-:Y:S06]  /*e280*/  @P1 BRA `(.L_x_3753) ;  /* 0x0000001000381947 */ /* 0x000fec0003800000 */
[----:B-1----:R-:W1:Y:S01]  /*e290*/  S2R R3, SR_TID.X ;  /* 0x0000000000037919 */ /* 0x002e620000002100 */
[----:B------:R-:W2:Y:S01]  /*e2a0*/  LDC R83, c[0x0][0xbe8] ;  /* 0x0002fa00ff537b82 */ /* 0x000ea20000000800 */
[----:B------:R-:W-:Y:S01]  /*e2b0*/  ULDC.64 UR4, c[0x0][0xaa0] ;  /* 0x0002a80000047ab9 */ /* 0x000fe20000000a00 */
[----:B-1----:R-:W-:-:S05]  /*e2c0*/  VIADD R3, R3, 0xffffff80 ;  /* 0xffffff8003037836 */ /* 0x002fca0000000000 */
[----:B0-----:R-:W-:-:S04]  /*e2d0*/  SHF.R.S32.HI R6, RZ, 0x1f, R3 ;  /* 0x0000001fff067819 */ /* 0x001fc80000011403 */
[----:B------:R-:W-:-:S04]  /*e2e0*/  LEA.HI R21, R6, R3, RZ, 0x3 ;  /* 0x0000000306157211 */ /* 0x000fc800078f18ff */
[----:B------:R-:W-:-:S05]  /*e2f0*/  SHF.R.S32.HI R20, RZ, 0x3, R21 ;  /* 0x00000003ff147819 */ /* 0x000fca0000011415 */
[----:B------:R-:W-:-:S04]  /*e300*/  IMAD R7, R20, 0x40, R187 ;  /* 0x0000004014077824 */ /* 0x000fc800078e02bb */
[----:B------:R-:W-:-:S03]  /*e310*/  IMAD.WIDE R6, R7, 0x2, R12 ;  /* 0x0000000207067825 */ /* 0x000fc600078e020c */
[C---:B------:R-:W-:Y:S02]  /*e320*/  IADD3 R13, P3, R6.reuse, 0x1000, RZ ;  /* 0x00001000060d7810 */ /* 0x040fe40007f7e0ff */
[C---:B------:R-:W-:Y:S02]  /*e330*/  IADD3 R25, P4, R6.reuse, 0x2000, RZ ;  /* 0x0000200006197810 */ /* 0x040fe40007f9e0ff */
[----:B------:R-:W-:Y:S02]  /*e340*/  LOP3.LUT R12, R13, 0x380, RZ, 0xc0, !PT ;  /* 0x000003800d0c7812 */ /* 0x000fe400078ec0ff */
[----:B------:R-:W-:Y:S02]  /*e350*/  IADD3 R29, P5, R6, 0x3000, RZ ;  /* 0x00003000061d7810 */ /* 0x000fe40007fbe0ff */
[----:B------:R-:W-:Y:S02]  /*e360*/  SHF.R.U64 R12, R12, 0x3, RZ ;  /* 0x000000030c0c7819 */ /* 0x000fe400000012ff */
[----:B------:R-:W-:-:S02]  /*e370*/  IADD3 R33, P6, R6, 0x4000, RZ ;  /* 0x0000400006217810 */ /* 0x000fc40007fde0ff */
[----:B------:R-:W-:Y:S01]  /*e380*/  LOP3.LUT R12, R12, R13, RZ, 0x3c, !PT ;  /* 0x0000000d0c0c7212 */ /* 0x000fe200078e3cff */
[----:B------:R-:W-:Y:S01]  /*e390*/  IMAD.X R13, RZ, RZ, R7, P3 ;  /* 0x000000ffff0d7224 */ /* 0x000fe200018e0607 */
[C---:B------:R-:W-:Y:S02]  /*e3a0*/  IADD3 R37, P0, R6.reuse, 0x5000, RZ ;  /* 0x0000500006257810 */ /* 0x040fe40007f1e0ff */
[C---:B------:R-:W-:Y:S02]  /*e3b0*/  IADD3 R41, P1, R6.reuse, 0x6000, RZ ;  /* 0x0000600006297810 */ /* 0x040fe40007f3e0ff */
[C---:B------:R-:W-:Y:S02]  /*e3c0*/  IADD3 R45, P2, R6.reuse, 0x7000, RZ ;  /* 0x00007000062d7810 */ /* 0x040fe40007f5e0ff */
[----:B------:R-:W-:Y:S02]  /*e3d0*/  IADD3 R49, P3, R6, 0x8000, RZ ;  /* 0x0000800006317810 */ /* 0x000fe40007f7e0ff */
[----:B------:R-:W-:-:S02]  /*e3e0*/  LOP3.LUT R24, R25, 0x380, RZ, 0xc0, !PT ;  /* 0x0000038019187812 */ /* 0x000fc400078ec0ff */
[----:B------:R-:W-:Y:S02]  /*e3f0*/  LOP3.LUT R28, R29, 0x380, RZ, 0xc0, !PT ;  /* 0x000003801d1c7812 */ /* 0x000fe400078ec0ff */
[----:B------:R-:W-:Y:S02]  /*e400*/  LOP3.LUT R32, R33, 0x380, RZ, 0xc0, !PT ;  /* 0x0000038021207812 */ /* 0x000fe400078ec0ff */
[----:B------:R-:W-:Y:S02]  /*e410*/  LOP3.LUT R36, R37, 0x380, RZ, 0xc0, !PT ;  /* 0x0000038025247812 */ /* 0x000fe400078ec0ff */
[----:B------:R-:W-:Y:S02]  /*e420*/  LOP3.LUT R40, R41, 0x380, RZ, 0xc0, !PT ;  /* 0x0000038029287812 */ /* 0x000fe400078ec0ff */
[----:B------:R-:W-:Y:S02]  /*e430*/  LOP3.LUT R44, R45, 0x380, RZ, 0xc0, !PT ;  /* 0x000003802d2c7812 */ /* 0x000fe400078ec0ff */
[----:B------:R-:W-:-:S02]  /*e440*/  LOP3.LUT R48, R49, 0x380, RZ, 0xc0, !PT ;  /* 0x0000038031307812 */ /* 0x000fc400078ec0ff */
[----:B------:R-:W-:Y:S02]  /*e450*/  SHF.R.U64 R24, R24, 0x3, RZ ;  /* 0x0000000318187819 */ /* 0x000fe400000012ff */
[----:B------:R-:W-:Y:S02]  /*e460*/  SHF.R.U64 R28, R28, 0x3, RZ ;  /* 0x000000031c1c7819 */ /* 0x000fe400000012ff */
[----:B------:R-:W-:Y:S02]  /*e470*/  SHF.R.U64 R32, R32, 0x3, RZ ;  /* 0x0000000320207819 */ /* 0x000fe400000012ff */
[----:B------:R-:W-:Y:S02]  /*e480*/  SHF.R.U64 R36, R36, 0x3, RZ ;  /* 0x0000000324247819 */ /* 0x000fe400000012ff */
[----:B------:R-:W-:Y:S02]  /*e490*/  SHF.R.U64 R40, R40, 0x3, RZ ;  /* 0x0000000328287819 */ /* 0x000fe400000012ff */
[----:B------:R-:W-:-:S02]  /*e4a0*/  SHF.R.U64 R44, R44, 0x3, RZ ;  /* 0x000000032c2c7819 */ /* 0x000fc400000012ff */
[----:B------:R-:W-:Y:S02]  /*e4b0*/  SHF.R.U64 R48, R48, 0x3, RZ ;  /* 0x0000000330307819 */ /* 0x000fe400000012ff */
        /* <DEDUP_REMOVED lines=14> */
[C---:B------:R-:W-:Y:S01]  /*e5a0*/  IADD3 R53, P4, R6.reuse, 0x9000, RZ ;  /* 0x0000900006357810 */ /* 0x040fe20007f9e0ff */
[----:B------:R-:W-:Y:S01]  /*e5b0*/  IMAD R5, R5, UR4, RZ ;  /* 0x0000000405057c24 */ /* 0x000fe2000f8e02ff */
[----:B------:R-:W-:Y:S01]  /*e5c0*/  IADD3 R57, P5, R6, 0xa000, RZ ;  /* 0x0000a00006397810 */ /* 0x000fe20007fbe0ff */
[----:B--2---:R-:W-:Y:S01]  /*e5d0*/  IMAD R86, R4, R83, RZ ;  /* 0x0000005304567224 */ /* 0x004fe200078e02ff */
[C---:B------:R-:W-:Y:S01]  /*e5e0*/  IADD3 R61, P6, R6.reuse, 0xb000, RZ ;  /* 0x0000b000063d7810 */ /* 0x040fe20007fde0ff */
[----:B------:R-:W5:Y:S01]  /*e5f0*/  LD.E.128 R24, desc[UR42][R24.64] ;  /* 0x0000002a18187980 */ /* 0x000f62000c101d00 */
[----:B------:R-:W-:-:S02]  /*e600*/  IADD3 R65, P0, R6, 0xc000, RZ ;  /* 0x0000c00006417810 */ /* 0x000fc40007f1e0ff */
[C---:B------:R-:W-:Y:S01]  /*e610*/  IADD3 R69, P1, R6.reuse, 0xd000, RZ ;  /* 0x0000d00006457810 */ /* 0x040fe20007f3e0ff */
[----:B------:R-:W5:Y:S01]  /*e620*/  LD.E.128 R28, desc[UR42][R28.64] ;  /* 0x0000002a1c1c7980 */ /* 0x000f62000c101d00 */
[C---:B------:R-:W-:Y:S02]  /*e630*/  IADD3 R73, P2, R6.reuse, 0xe000, RZ ;  /* 0x0000e00006497810 */ /* 0x040fe40007f5e0ff */
[C---:B------:R-:W-:Y:S01]  /*e640*/  LOP3.LUT R15, R6.reuse, 0x380, RZ, 0xc0, !PT ;  /* 0x00000380060f7812 */ /* 0x040fe200078ec0ff */
[----:B------:R-:W5:Y:S01]  /*e650*/  LD.E.128 R32, desc[UR42][R32.64] ;  /* 0x0000002a20207980 */ /* 0x000f62000c101d00 */
[----:B------:R-:W-:Y:S02]  /*e660*/  IADD3 R11, P3, R6, 0xf000, RZ ;  /* 0x0000f000060b7810 */ /* 0x000fe40007f7e0ff */
[----:B------:R-:W-:Y:S01]  /*e670*/  LOP3.LUT R52, R53, 0x380, RZ, 0xc0, !PT ;  /* 0x0000038035347812 */ /* 0x000fe200078ec0ff */
[----:B------:R-:W5:Y:S01]  /*e680*/  LD.E.128 R36, desc[UR42][R36.64] ;  /* 0x0000002a24247980 */ /* 0x000f62000c101d00 */
[----:B------:R-:W-:Y:S01]  /*e690*/  LOP3.LUT R56, R57, 0x380, RZ, 0xc0, !PT ;  /* 0x0000038039387812 */ /* 0x000fe200078ec0ff */
[----:B------:R-:W-:Y:S01]  /*e6a0*/  IMAD.X R77, RZ, RZ, R7, P3 ;  /* 0x000000ffff4d7224 */ /* 0x000fe200018e0607 */
[----:B------:R-:W-:Y:S01]  /*e6b0*/  LOP3.LUT R60, R61, 0x380, RZ, 0xc0, !PT ;  /* 0x000003803d3c7812 */ /* 0x000fe200078ec0ff */
[----:B------:R-:W5:Y:S01]  /*e6c0*/  LD.E.128 R40, desc[UR42][R40.64] ;  /* 0x0000002a28287980 */ /* 0x000f62000c101d00 */
[----:B------:R-:W-:-:S02]  /*e6d0*/  LOP3.LUT R64, R65, 0x380, RZ, 0xc0, !PT ;  /* 0x0000038041407812 */ /* 0x000fc400078ec0ff */
[----:B------:R-:W-:Y:S01]  /*e6e0*/  LOP3.LUT R68, R69, 0x380, RZ, 0xc0, !PT ;  /* 0x0000038045447812 */ /* 0x000fe200078ec0ff */
[----:B------:R-:W5:Y:S01]  /*e6f0*/  LD.E.128 R44, desc[UR42][R44.64] ;  /* 0x0000002a2c2c7980 */ /* 0x000f62000c101d00 */
[----:B------:R-:W-:Y:S02]  /*e700*/  LOP3.LUT R72, R73, 0x380, RZ, 0xc0, !PT ;  /* 0x0000038049487812 */ /* 0x000fe400078ec0ff */
[----:B------:R-:W-:Y:S01]  /*e710*/  SHF.R.U64 R15, R15, 0x3, RZ ;  /* 0x000000030f0f7819 */ /* 0x000fe200000012ff */
[----:B------:R-:W5:Y:S01]  /*e720*/  LD.E.128 R48, desc[UR42][R48.64] ;  /* 0x0000002a30307980 */ /* 0x000f62000c101d00 */
[----:B------:R-:W-:Y:S02]  /*e730*/  LOP3.LUT R9, R11, 0x380, RZ, 0xc0, !PT ;  /* 0x000003800b097812 */ /* 0x000fe400078ec0ff */
[----:B------:R-:W-:Y:S02]  /*e740*/  SHF.R.U64 R52, R52, 0x3, RZ ;  /* 0x0000000334347819 */ /* 0x000fe400000012ff */
[----:B------:R-:W-:-:S02]  /*e750*/  SHF.R.U64 R56, R56, 0x3, RZ ;  /* 0x0000000338387819 */ /* 0x000fc400000012ff */
[----:B------:R-:W-:Y:S02]  /*e760*/  SHF.R.U64 R60, R60, 0x3, RZ ;  /* 0x000000033c3c7819 */ /* 0x000fe400000012ff */
[----:B------:R-:W-:Y:S02]  /*e770*/  SHF.R.U64 R64, R64, 0x3, RZ ;  /* 0x0000000340407819 */ /* 0x000fe400000012ff */
[----:B------:R-:W-:Y:S02]  /*e780*/  SHF.R.U64 R68, R68, 0x3, RZ ;  /* 0x0000000344447819 */ /* 0x000fe400000012ff */
[----:B------:R-:W-:Y:S02]  /*e790*/  SHF.R.U64 R72, R72, 0x3, RZ ;  /* 0x0000000348487819 */ /* 0x000fe400000012ff */
[----:B------:R-:W-:Y:S02]  /*e7a0*/  LOP3.LUT R8, R15, R6, RZ, 0x3c, !PT ;  /* 0x000000060f087212 */ /* 0x000fe400078e3cff */
[----:B------:R-:W-:Y:S01]  /*e7b0*/  SHF.R.U64 R6, R9, 0x3, RZ ;  /* 0x0000000309067819 */ /* 0x000fe200000012ff */
[--C-:B------:R-:W-:Y:S01]  /*e7c0*/  IMAD.MOV.U32 R9, RZ, RZ, R7.reuse ;  /* 0x000000ffff097224 */ /* 0x100fe200078e0007 */
        /* <DEDUP_REMOVED lines=13> */
[C---:B------:R-:W-:Y:S01]  /*e8a0*/  IMAD R5, R0.reuse, UR5, R5 ;  /* 0x0000000500057c24 */ /* 0x040fe2000f8e0205 */
[----:B------:R-:W-:Y:S01]  /*e8b0*/  ISETP.NE.AND P3, PT, R83, 0x1, PT ;  /* 0x000000015300780c */ /* 0x000fe20003f65270 */
[----:B------:R-:W-:Y:S01]  /*e8c0*/  IMAD.WIDE.U32 R6, R0, UR4, RZ ;  /* 0x0000000400067c25 */ /* 0x000fe2000f8e00ff */
[----:B------:R-:W-:Y:S01]  /*e8d0*/  LOP3.LUT R80, R21, 0xfffffff8, RZ, 0xc0, !PT ;  /* 0xfffffff815507812 */ /* 0x000fe200078ec0ff */
[----:B------:R-:W0:Y:S01]  /*e8e0*/  LDC R0, c[0x0][0xac8] ;  /* 0x0002b200ff007b82 */ /* 0x000e220000000800 */
[----:B------:R-:W-:Y:S01]  /*e8f0*/  ULDC.64 UR4, c[0x0][0xae8] ;  /* 0x0002ba0000047ab9 */ /* 0x000fe20000000a00 */
[----:B------:R-:W-:Y:S01]  /*e900*/  IMAD.IADD R7, R7, 0x1, R5 ;  /* 0x0000000107077824 */ /* 0x000fe200078e0205 */
[----:B------:R-:W5:Y:S04]  /*e910*/  LD.E.128 R8, desc[UR42][R8.64] ;  /* 0x0000002a08087980 */ /* 0x000f68000c101d00 */
[----:B------:R-:W5:Y:S03]  /*e920*/  LD.E.128 R12, desc[UR42][R12.64] ;  /* 0x0000002a0c0c7980 */ /* 0x000f66000c101d00 */
[----:B------:R-:W1:Y:S01]  /*e930*/  @P3 LDC R85, c[0x0][0xbec] ;  /* 0x0002fb00ff553b82 */ /* 0x000e620000000800 */
[----:B------:R-:W-:Y:S01]  /*e940*/  IMAD.WIDE.U32 R6, R198, UR4, R6 ;  /* 0x00000004c6067c25 */ /* 0x000fe2000f8e0006 */
[----:B------:R-:W-:Y:S01]  /*e950*/  SHF.R.S32.HI R5, RZ, 0x1f, R199 ;  /* 0x0000001fff057819 */ /* 0x000fe200000114c7 */
[----:B------:R-:W5:Y:S04]  /*e960*/  LD.E.128 R52, desc[UR42][R52.64] ;  /* 0x0000002a34347980 */ /* 0x000f68000c101d00 */
[----:B------:R-:W5:Y:S01]  /*e970*/  LD.E.128 R56, desc[UR42][R56.64] ;  /* 0x0000002a38387980 */ /* 0x000f62000c101d00 */
[----:B------:R-:W2:Y:S01]  /*e980*/  @P3 LDC R87, c[0x0][0xbf0] ;  /* 0x0002fc00ff573b82 */ /* 0x000ea20000000800 */
[----:B------:R-:W-:-:S02]  /*e990*/  IMAD.IADD R3, R3, 0x1, -R80 ;  /* 0x0000000103037824 */ /* 0x000fc400078e0a50 */
[----:B------:R-:W-:Y:S01]  /*e9a0*/  IMAD R7, R198, UR5, R7 ;  /* 0x00000005c6077c24 */ /* 0x000fe2000f8e0207 */
[----:B------:R-:W-:Y:S01]  /*e9b0*/  ULDC.64 UR4, c[0x0][0xaf0] ;  /* 0x0002bc0000047ab9 */ /* 0x000fe20000000a00 */
[--C-:B------:R-:W-:Y:S01]  /*e9c0*/  IMAD R80, R3, 0x20, R20.reuse ;  /* 0x0000002003507824 */ /* 0x100fe200078e0214 */
[-C--:B0-----:R-:W-:Y:S01]  /*e9d0*/  ISETP.GE.AND P1, PT, R208, R0.reuse, PT ;  /* 0x00000000d000720c */ /* 0x081fe20003f26270 */
[----:B------:R-:W-:Y:S01]  /*e9e0*/  IMAD R3, R201, 0x40, R20 ;  /* 0x00000040c9037824 */ /* 0x000fe200078e0214 */
[-C--:B------:R-:W-:Y:S01]  /*e9f0*/  ISETP.GE.AND P0, PT, R207, R0.reuse, PT ;  /* 0x00000000cf00720c */ /* 0x080fe20003f06270 */
[----:B------:R-:W-:Y:S01]  /*ea00*/  IMAD R20, R5, UR4, RZ ;  /* 0x0000000405147c24 */ /* 0x000fe2000f8e02ff */
[----:B------:R-:W-:Y:S01]  /*ea10*/  SEL R5, RZ, 0xffffffff, P1 ;  /* 0xffffffffff057807 */ /* 0x000fe20000800000 */
[----:B------:R-:W-:Y:S01]  /*ea20*/  IMAD R82, R201, 0x40, R80 ;  /* 0x00000040c9527824 */ /* 0x000fe200078e0250 */
[----:B------:R-:W-:Y:S01]  /*ea30*/  ISETP.GE.AND P2, PT, R187, R0, PT ;  /* 0x00000000bb00720c */ /* 0x000fe20003f46270 */
[----:B------:R-:W5:Y:S01]  /*ea40*/  LD.E.128 R60, desc[UR42][R60.64] ;  /* 0x0000002a3c3c7980 */ /* 0x000f62000c101d00 */
[----:B------:R-:W-:Y:S01]  /*ea50*/  SEL R80, RZ, 0xffffffff, P0 ;  /* 0xffffffffff507807 */ /* 0x000fe20000000000 */
[----:B------:R-:W-:Y:S01]  /*ea60*/  IMAD.SHL.U32 R84, R5, 0x2, RZ ;  /* 0x0000000205547824 */ /* 0x000fe200078e00ff */
[----:B------:R-:W-:Y:S01]  /*ea70*/  SEL R21, RZ, 0x1, P2 ;  /* 0x00000001ff157807 */ /* 0x000fe20001000000 */
[----:B------:R-:W-:Y:S01]  /*ea80*/  IMAD R81, R199, UR5, R20 ;  /* 0x00000005c7517c24 */ /* 0x000fe2000f8e0214 */
[----:B------:R-:W5:Y:S01]  /*ea90*/  LD.E.128 R64, desc[UR42][R64.64] ;  /* 0x0000002a40407980 */ /* 0x000f62000c101d00 */
[----:B-1----:R-:W-:Y:S01]  /*eaa0*/  @P3 IMAD.HI.U32 R20, R82, R85, RZ ;  /* 0x0000005552143227 */ /* 0x002fe200078e00ff */
[----:B------:R-:W-:-:S02]  /*eab0*/  LOP3.LUT R21, R84, 0x2, R21, 0xe2, !PT ;  /* 0x0000000254157812 */ /* 0x000fc400078ee215 */
[----:B------:R-:W5:Y:S01]  /*eac0*/  LD.E.128 R68, desc[UR42][R68.64] ;  /* 0x0000002a44447980 */ /* 0x000f62000c101d00 */
[----:B------:R-:W-:Y:S01]  /*ead0*/  IMAD.SHL.U32 R80, R80, 0x4, RZ ;  /* 0x0000000450507824 */ /* 0x000fe200078e00ff */
[-C--:B------:R-:W-:Y:S01]  /*eae0*/  ISETP.GE.AND P0, PT, R206, R0.reuse, PT ;  /* 0x00000000ce00720c */ /* 0x080fe20003f06270 */
[----:B------:R-:W-:Y:S01]  /*eaf0*/  IMAD.MOV.U32 R5, RZ, RZ, R82 ;  /* 0x000000ffff057224 */ /* 0x000fe200078e0052 */
[----:B--2---:R-:W-:Y:S01]  /*eb00*/  @P3 SHF.R.U32.HI R5, RZ, R87, R20 ;  /* 0x00000057ff053219 */ /* 0x004fe20000011614 */
[----:B------:R-:W-:Y:S01]  /*eb10*/  IMAD.WIDE.U32 R6, R199, UR4, R6 ;  /* 0x00000004c7067c25 */ /* 0x000fe2000f8e0006 */
[----:B------:R-:W-:Y:S01]  /*eb20*/  LOP3.LUT R20, R80, 0x4, R21, 0xe2, !PT ;  /* 0x0000000450147812 */ /* 0x000fe200078ee215 */
[----:B------:R-:W-:Y:S01]  /*eb30*/  ULDC.64 UR4, c[0x0][0xae0] ;  /* 0x0002b80000047ab9 */ /* 0x000fe20000000a00 */
[----:B------:R-:W-:Y:S01]  /*eb40*/  SEL R21, RZ, 0xffffffff, P0 ;  /* 0xffffffffff157807 */ /* 0x000fe20000000000 */
[----:B------:R-:W5:Y:S01]  /*eb50*/  LD.E.128 R72, desc[UR42][R72.64] ;  /* 0x0000002a48487980 */ /* 0x000f62000c101d00 */
[-C--:B------:R-:W-:Y:S01]  /*eb60*/  ISETP.GE.AND P0, PT, R205, R0.reuse, PT ;  /* 0x00000000cd00720c */ /* 0x080fe20003f06270 */
[----:B------:R-:W-:Y:S01]  /*eb70*/  IMAD.IADD R7, R7, 0x1, R81 ;  /* 0x0000000107077824 */ /* 0x000fe200078e0251 */
[--C-:B------:R-:W-:Y:S01]  /*eb80*/  SHF.R.S32.HI R80, RZ, 0x1f, R5.reuse ;  /* 0x0000001fff507819 */ /* 0x100fe20000011405 */
[----:B------:R-:W-:Y:S01]  /*eb90*/  IMAD.MOV R81, RZ, RZ, -R5 ;  /* 0x000000ffff517224 */ /* 0x000fe200078e0a05 */
[----:B------:R-:W-:Y:S01]  /*eba0*/  SEL R4, RZ, 0xffffffff, P0 ;  /* 0xffffffffff047807 */ /* 0x000fe20000000000 */
[----:B------:R-:W-:Y:S01]  /*ebb0*/  IMAD.SHL.U32 R85, R21, 0x8, RZ ;  /* 0x0000000815557824 */ /* 0x000fe200078e00ff */
[----:B------:R-:W-:Y:S01]  /*ebc0*/  ISETP.GE.AND P0, PT, R204, R0, PT ;  /* 0x00000000cc00720c */ /* 0x000fe20003f06270 */
[----:B------:R-:W-:Y:S01]  /*ebd0*/  IMAD R80, R80, UR4, RZ ;  /* 0x0000000450507c24 */ /* 0x000fe2000f8e02ff */
[----:B------:R-:W5:Y:S01]  /*ebe0*/  LD.E.128 R76, desc[UR42][R76.64] ;  /* 0x0000002a4c4c7980 */ /* 0x000f62000c101d00 */
[----:B------:R-:W-:-:S02]  /*ebf0*/  IMAD R21, R83, R81, R82 ;  /* 0x0000005153157224 */ /* 0x000fc400078e0252 */
[----:B------:R-:W-:Y:S01]  /*ec00*/  IMAD.SHL.U32 R83, R4, 0x10, RZ ;  /* 0x0000001004537824 */ /* 0x000fe200078e00ff */
[----:B------:R-:W-:Y:S01]  /*ec10*/  SEL R4, RZ, 0xffffffff, P0 ;  /* 0xffffffffff047807 */ /* 0x000fe20000000000 */
[----:B------:R-:W-:Y:S01]  /*ec20*/  IMAD.WIDE.U32 R6, R5, UR4, R6 ;  /* 0x0000000405067c25 */ /* 0x000fe2000f8e0006 */
[----:B------:R-:W-:Y:S01]  /*ec30*/  @!PT LDS RZ, [RZ] ;  /* 0x00000000fffff984 */ /* 0x000fe20000000800 */
[----:B------:R-:W-:Y:S01]  /*ec40*/  @!PT LDS RZ, [RZ] ;  /* 0x00000000fffff984 */ /* 0x000fe20000000800 */
[----:B------:R-:W-:Y:S01]  /*ec50*/  @!PT LDS RZ, [RZ] ;  /* 0x00000000fffff984 */ /* 0x000fe20000000800 */
[----:B------:R-:W-:Y:S01]  /*ec60*/  @!PT LDS RZ, [RZ] ;  /* 0x00000000fffff984 */ /* 0x000fe20000000800 */
[----:B------:R0:W-:Y:S06]  /*ec70*/  MEMBAR.ALL.CTA ;  /* 0x0000000000007992 */ /* 0x0001ec0000008000 */
[----:B0-----:R-:W0:Y:S01]  /*ec80*/  FENCE.VIEW.ASYNC.S ;  /* 0x00000000000073c6 */ /* 0x001e220000000000 */
[----:B------:R-:W-:Y:S01]  /*ec90*/  LOP3.LUT R20, R85, 0x8, R20, 0xe2, !PT ;  /* 0x0000000855147812 */ /* 0x000fe200078ee214 */
[----:B------:R-:W-:Y:S01]  /*eca0*/  IMAD R81, R5, UR5, R80 ;  /* 0x0000000505517c24 */ /* 0x000fe2000f8e0250 */
[----:B------:R-:W-:Y:S01]  /*ecb0*/  SHF.R.S32.HI R5, RZ, 0x1f, R21 ;  /* 0x0000001fff057819 */ /* 0x000fe20000011415 */
[----:B------:R-:W-:Y:S01]  /*ecc0*/  VIADD R87, R187, 0x180 ;  /* 0x00000180bb577836 */ /* 0x000fe20000000000 */
[----:B------:R-:W-:Y:S01]  /*ecd0*/  ULDC.64 UR4, c[0x0][0xad8] ;  /* 0x0002b60000047ab9 */ /* 0x000fe20000000a00 */
[----:B------:R-:W-:Y:S01]  /*ece0*/  IMAD.IADD R7, R7, 0x1, R81 ;  /* 0x0000000107077824 */ /* 0x000fe200078e0251 */
[----:B------:R-:W-:Y:S01]  /*ecf0*/  LOP3.LUT R20, R83, 0x10, R20, 0xe2, !PT ;  /* 0x0000001053147812 */ /* 0x000fe200078ee214 */
[----:B------:R-:W-:-:S02]  /*ed00*/  IMAD.SHL.U32 R81, R4, 0x20, RZ ;  /* 0x0000002004517824 */ /* 0x000fc400078e00ff */
[----:B------:R-:W-:Y:S01]  /*ed10*/  IMAD R4, R5, UR4, RZ ;  /* 0x0000000405047c24 */ /* 0x000fe2000f8e02ff */
[----:B------:R-:W-:Y:S01]  /*ed20*/  ISETP.GE.AND P0, PT, R87, R0, PT ;  /* 0x000000005700720c */ /* 0x000fe20003f06270 */
[----:B------:R-:W-:Y:S01]  /*ed30*/  VIADD R89, R187, 0x1c0 ;  /* 0x000001c0bb597836 */ /* 0x000fe20000000000 */
[----:B------:R-:W-:Y:S01]  /*ed40*/  LOP3.LUT R20, R81, 0x20, R20, 0xe2, !PT ;  /* 0x0000002051147812 */ /* 0x000fe200078ee214 */
[C---:B------:R-:W-:Y:S02]  /*ed50*/  IMAD R81, R21.reuse, UR5, R4 ;  /* 0x0000000515517c24 */ /* 0x040fe4000f8e0204 */
[----:B------:R-:W-:Y:S01]  /*ed60*/  IMAD.WIDE.U32 R6, R21, UR4, R6 ;  /* 0x0000000415067c25 */ /* 0x000fe2000f8e0006 */
[----:B------:R-:W-:Y:S01]  /*ed70*/  ISETP.GE.AND P1, PT, R3, R86, PT ;  /* 0x000000560300720c */ /* 0x000fe20003f26270 */
[----:B------:R-:W-:Y:S01]  /*ed80*/  ULDC.64 UR4, c[0x0][0xa80] ;  /* 0x0002a00000047ab9 */ /* 0x000fe20000000a00 */
[----:B------:R-:W-:Y:S01]  /*ed90*/  SEL R5, RZ, 0x40, P0 ;  /* 0x00000040ff057807 */ /* 0x000fe20000000000 */
[----:B------:R-:W-:Y:S01]  /*eda0*/  VIADD R4, R2, 0x28c20 ;  /* 0x00028c2002047836 */ /* 0x000fe20000000000 */
[----:B------:R-:W-:Y:S01]  /*edb0*/  ISETP.GE.AND P0, PT, R89, R0, PT ;  /* 0x000000005900720c */ /* 0x000fe20003f06270 */
[----:B------:R-:W-:Y:S01]  /*edc0*/  IMAD.IADD R7, R7, 0x1, R81 ;  /* 0x0000000107077824 */ /* 0x000fe200078e0251 */
[----:B------:R-:W-:-:S02]  /*edd0*/  LEA R84, P2, R6, UR4, 0x1 ;  /* 0x0000000406547c11 */ /* 0x000fc4000f8408ff */
[----:B------:R-:W-:Y:S02]  /*ede0*/  LOP3.LUT R82, R20, R5, RZ, 0xfc, !PT ;  /* 0x0000000514527212 */ /* 0x000fe400078efcff */
[----:B------:R-:W-:Y:S02]  /*edf0*/  PRMT R4, RZ, 0x654, R4 ;  /* 0x00000654ff047816 */ /* 0x000fe40000000004 */
[----:B------:R-:W-:Y:S02]  /*ee00*/  SEL R5, RZ, 0x80, P0 ;  /* 0x00000080ff057807 */ /* 0x000fe40000000000 */
[----:B------:R-:W-:Y:S01]  /*ee10*/  LEA.HI.X R85, R6, UR5, R7, 0x1, P2 ;  /* 0x0000000506557c11 */ /* 0x000fe200090f0c07 */
[----:B0-----:R0:W-:Y:S01]  /*ee20*/  SYNCS.ARRIVE.TRANS64.RED.A1T0 RZ, [R4+URZ], RZ ;  /* 0x000000ff04ff79a7 */ /* 0x0011e2000810043f */
[----:B------:R-:W-:Y:S01]  /*ee30*/  LOP3.LUT R83, R82, R5, RZ, 0xfc, !PT ;  /* 0x0000000552537212 */ /* 0x000fe200078efcff */
[----:B------:R-:W-:Y:S02]  /*ee40*/  BSSY B1, `(.L_x_3754) ;  /* 0x000002a000017945 */ /* 0x000fe40003800000 */
[----:B------:R1:W2:Y:S01]  /*ee50*/  SHFL.IDX PT, R5, R85, RZ, 0x181f ;  /* 0x00181fff55057589 */ /* 0x0002a200000e0000 */
[----:B----4-:R-:W-:-:S03]  /*ee60*/  SHF.R.S32.HI R152, RZ, 0x1f, R204 ;  /* 0x0000001fff987819 */ /* 0x010fc600000114cc */
[----:B0-----:R1:W0:Y:S01]  /*ee70*/  SHFL.IDX PT, R4, R84, RZ, 0x181f ;  /* 0x00181fff54047589 */ /* 0x00122200000e0000 */
[----:B------:R-:W-:Y:S02]  /*ee80*/  SHF.R.S32.HI R156, RZ, 0x1f, R205 ;  /* 0x0000001fff9c7819 */ /* 0x000fe400000114cd */
[----:B------:R-:W-:Y:S02]  /*ee90*/  SHF.R.S32.HI R157, RZ, 0x1f, R206 ;  /* 0x0000001fff9d7819 */ /* 0x000fe400000114ce */
[----:B------:R-:W-:Y:S02]  /*eea0*/  SHF.R.S32.HI R158, RZ, 0x1f, R207 ;  /* 0x0000001fff9e7819 */ /* 0x000fe400000114cf */
[----:B------:R-:W-:Y:S01]  /*eeb0*/  SHF.R.S32.HI R159, RZ, 0x1f, R208 ;  /* 0x0000001fff9f7819 */ /* 0x000fe200000114d0 */
[----:B-1----:R-:W-:Y:S06]  /*eec0*/  @P1 BRA `(.L_x_3755) ;  /* 0x0000000000841947 */ /* 0x002fec0003800000 */
[-C--:B------:R-:W-:Y:S02]  /*eed0*/  ISETP.GE.AND P2, PT, R187, R0.reuse, PT ;  /* 0x00000000bb00720c */ /* 0x080fe40003f46270 */
[-C--:B------:R-:W-:Y:S02]  /*eee0*/  ISETP.GE.AND P4, PT, R208, R0.reuse, PT ;  /* 0x00000000d000720c */ /* 0x080fe40003f86270 */
[-C--:B------:R-:W-:Y:S02]  /*eef0*/  ISETP.GE.AND P6, PT, R207, R0.reuse, PT ;  /* 0x00000000cf00720c */ /* 0x080fe40003fc6270 */
[-C--:B------:R-:W-:Y:S02]  /*ef00*/  ISETP.GE.AND P0, PT, R206, R0.reuse, PT ;  /* 0x00000000ce00720c */ /* 0x080fe40003f06270 */
[----:B------:R-:W-:Y:S02]  /*ef10*/  ISETP.GE.AND P1, PT, R205, R0, PT ;  /* 0x00000000cd00720c */ /* 0x000fe40003f26270 */
[----:B------:R-:W-:-:S03]  /*ef20*/  SHF.R.S32.HI R88, RZ, 0x1f, R87 ;  /* 0x0000001fff587819 */ /* 0x000fc60000011457 */
[----:B0-2---:R-:W-:Y:S02]  /*ef30*/  @!P2 IMAD.WIDE R20, R187, 0x2, R4 ;  /* 0x00000002bb14a825 */ /* 0x005fe400078e0204 */
[CC--:B------:R-:W-:Y:S02]  /*ef40*/  @!P4 LEA R6, P3, R208.reuse, R4.reuse, 0x1 ;  /* 0x00000004d006c211 */ /* 0x0c0fe400078608ff */
[----:B------:R-:W-:Y:S01]  /*ef50*/  @!P6 LEA R80, P5, R207, R4, 0x1 ;  /* 0x00000004cf50e211 */ /* 0x000fe200078a08ff */
[----:B-----5:R0:W-:Y:S01]  /*ef60*/  @!P2 ST.E.128 desc[UR42][R20.64], R8 ;  /* 0x000000081400a985 */ /* 0x0201e2000c101d2a */
[----:B------:R-:W-:Y:S02]  /*ef70*/  @!P4 LEA.HI.X R7, R208, R5, R159, 0x1, P3 ;  /* 0x00000005d007c211 */ /* 0x000fe400018f0c9f */
[----:B------:R-:W-:Y:S02]  /*ef80*/  LOP3.LUT P2, RZ, R82, 0x40, RZ, 0xc0, !PT ;  /* 0x0000004052ff7812 */ /* 0x000fe4000784c0ff */
[----:B------:R-:W-:Y:S01]  /*ef90*/  LOP3.LUT P3, RZ, R83, 0x80, RZ, 0xc0, !PT ;  /* 0x0000008053ff7812 */ /* 0x000fe2000786c0ff */
[----:B------:R1:W-:Y:S01]  /*efa0*/  @!P4 ST.E.128 desc[UR42][R6.64], R24 ;  /* 0x000000180600c985 */ /* 0x0003e2000c101d2a */
[----:B------:R-:W-:-:S02]  /*efb0*/  ISETP.GE.AND P4, PT, R204, R0, PT ;  /* 0x00000000cc00720c */ /* 0x000fc40003f86270 */
[----:B------:R-:W-:-:S05]  /*efc0*/  @!P6 LEA.HI.X R81, R207, R5, R158, 0x1, P5 ;  /* 0x00000005cf51e211 */ /* 0x000fca00028f0c9e */
[----:B------:R4:W-:Y:S01]  /*efd0*/  @!P6 ST.E.128 desc[UR42][R80.64], R32 ;  /* 0x000000205000e985 */ /* 0x0009e2000c101d2a */
[CC--:B0-----:R-:W-:Y:S02]  /*efe0*/  @!P1 LEA R20, P6, R205.reuse, R4.reuse, 0x1 ;  /* 0x00000004cd149211 */ /* 0x0c1fe400078c08ff */
[----:B------:R-:W-:Y:S02]  /*eff0*/  SHF.R.S32.HI R9, RZ, 0x1f, R89 ;  /* 0x0000001fff097819 */ /* 0x000fe40000011459 */
[-C--:B------:R-:W-:Y:S02]  /*f000*/  @!P1 LEA.HI.X R21, R205, R5.reuse, R156, 0x1, P6 ;  /* 0x00000005cd159211 */ /* 0x080fe400030f0c9c */
[CC--:B-1----:R-:W-:Y:S02]  /*f010*/  @!P0 LEA R6, P5, R206.reuse, R4.reuse, 0x1 ;  /* 0x00000004ce068211 */ /* 0x0c2fe400078a08ff */
[----:B------:R-:W-:Y:S02]  /*f020*/  @P3 LEA R8, P6, R89, R4, 0x1 ;  /* 0x0000000459083211 */ /* 0x000fe400078c08ff */
[----:B------:R-:W-:-:S02]  /*f030*/  @!P0 LEA.HI.X R7, R206, R5, R157, 0x1, P5 ;  /* 0x00000005ce078211 */ /* 0x000fc400028f0c9d */
[-C--:B------:R-:W-:Y:S02]  /*f040*/  @P2 LEA R10, P5, R87, R4.reuse, 0x1 ;  /* 0x00000004570a2211 */ /* 0x080fe400078a08ff */
[-C--:B------:R-:W-:Y:S01]  /*f050*/  @P3 LEA.HI.X R9, R89, R5.reuse, R9, 0x1, P6 ;  /* 0x0000000559093211 */ /* 0x080fe200030f0c09 */
[----:B------:R4:W-:Y:S01]  /*f060*/  @!P0 ST.E.128 desc[UR42][R6.64], R40 ;  /* 0x0000002806008985 */ /* 0x0009e2000c101d2a */
[-C--:B------:R-:W-:Y:S02]  /*f070*/  @P2 LEA.HI.X R11, R87, R5.reuse, R88, 0x1, P5 ;  /* 0x00000005570b2211 */ /* 0x080fe400028f0c58 */
[C---:B------:R-:W-:Y:S01]  /*f080*/  @!P4 LEA R4, P5, R204.reuse, R4, 0x1 ;  /* 0x00000004cc04c211 */ /* 0x040fe200078a08ff */
[----:B------:R4:W-:Y:S03]  /*f090*/  @!P1 ST.E.128 desc[UR42][R20.64], R48 ;  /* 0x0000003014009985 */ /* 0x0009e6000c101d2a */
[----:B------:R-:W-:-:S05]  /*f0a0*/  @!P4 LEA.HI.X R5, R204, R5, R152, 0x1, P5 ;  /* 0x00000005cc05c211 */ /* 0x000fca00028f0c98 */
[----:B------:R4:W-:Y:S04]  /*f0b0*/  @!P4 ST.E.128 desc[UR42][R4.64], R56 ;  /* 0x000000380400c985 */ /* 0x0009e8000c101d2a */
[----:B------:R4:W-:Y:S04]  /*f0c0*/  @P2 ST.E.128 desc[UR42][R10.64], R64 ;  /* 0x000000400a002985 */ /* 0x0009e8000c101d2a */
[----:B------:R4:W-:Y:S02]  /*f0d0*/  @P3 ST.E.128 desc[UR42][R8.64], R72 ;  /* 0x0000004808003985 */ /* 0x0009e4000c101d2a */
.L_x_3755:
[----:B------:R-:W-:Y:S05]  /*f0e0*/  BSYNC B1 ;  /* 0x0000000000017941 */ /* 0x000fea0003800000 */
.L_x_3754:
[----:B------:R-:W-:Y:S01]  /*f0f0*/  VIADD R3, R3, 0x20 ;  /* 0x0000002003037836 */ /* 0x000fe20000000000 */
[----:B--2-4-:R1:W2:Y:S04]  /*f100*/  SHFL.IDX PT, R5, R85, 0x1, 0x181f ;  /* 0x00381f0055057f89 */ /* 0x0142a800000e0000 */
[----:B------:R-:W-:Y:S01]  /*f110*/  ISETP.GE.AND P0, PT, R3, R86, PT ;  /* 0x000000560300720c */ /* 0x000fe20003f06270 */
[----:B0-----:R1:W0:-:S12]  /*f120*/  SHFL.IDX PT, R4, R84, 0x1, 0x181f ;  /* 0x00381f0054047f89 */ /* 0x00121800000e0000 */
[----:B-1----:R-:W-:Y:S05]  /*f130*/  @P0 BRA `(.L_x_3756) ;  /* 0x00000028000c0947 */ /* 0x002fea0003800000 */
[-C--:B------:R-:W-:Y:S02]  /*f140*/  ISETP.GE.AND P5, PT, R208, R0.reuse, PT ;  /* 0x00000000d000720c */ /* 0x080fe40003fa6270 */
[-C--:B------:R-:W-:Y:S02]  /*f150*/  ISETP.GE.AND P6, PT, R187, R0.reuse, PT ;  /* 0x00000000bb00720c */ /* 0x080fe40003fc6270 */
[-C--:B------:R-:W-:Y:S02]  /*f160*/  ISETP.GE.AND P4, PT, R207, R0.reuse, PT ;  /* 0x00000000cf00720c */ /* 0x080fe40003f86270 */
[-C--:B------:R-:W-:Y:S02]  /*f170*/  ISETP.GE.AND P2, PT, R205, R0.reuse, PT ;  /* 0x00000000cd00720c */ /* 0x080fe40003f46270 */
[----:B------:R-:W-:Y:S02]  /*f180*/  ISETP.GE.AND P3, PT, R206, R0, PT ;  /* 0x00000000ce00720c */ /* 0x000fe40003f66270 */
[----:B------:R-:W-:-:S03]  /*f190*/  LOP3.LUT P0, RZ, R82, 0x40, RZ, 0xc0, !PT ;  /* 0x0000004052ff7812 */ /* 0x000fc6000780c0ff */
[C---:B0----5:R-:W-:Y:S02]  /*f1a0*/  @!P5 LEA R8, P1, R208.reuse, R4, 0x1 ;  /* 0x00000004d008d211 */ /* 0x061fe400078208ff */
[----:B--2---:R-:W-:Y:S02]  /*f1b0*/  @!P6 IMAD.WIDE R6, R187, 0x2, R4 ;  /* 0x00000002bb06e825 */ /* 0x004fe400078e0204 */
[----:B------:R-:W-:Y:S02]  /*f1c0*/  @!P5 LEA.HI.X R9, R208, R5, R159, 0x1, P1 ;  /* 0x00000005d009d211 */ /* 0x000fe400008f0c9f */
[----:B------:R-:W-:Y:S01]  /*f1d0*/  ISETP.GE.AND P1, PT, R204, R0, PT ;  /* 0x00000000cc00720c */ /* 0x000fe20003f26270 */
[----:B------:R0:W-:Y:S01]  /*f1e0*/  @!P6 ST.E.128 desc[UR42][R6.64], R12 ;  /* 0x0000000c0600e985 */ /* 0x0001e2000c101d2a */
[----:B------:R-:W-:-:S03]  /*f1f0*/  SHF.R.S32.HI R0, RZ, 0x1f, R87 ;  /* 0x0000001fff007819 */ /* 0x000fc60000011457 */
[----:B------:R1:W-:Y:S01]  /*f200*/  @!P5 ST.E.128 desc[UR42][R8.64], R28 ;  /* 0x0000001c0800d985 */ /* 0x0003e2000c101d2a */
[----:B0-----:R-:W-:-:S04]  /*f210*/  @!P4 LEA R6, P6, R207, R4, 0x1 ;  /* 0x00000004cf06c211 */ /* 0x001fc800078c08ff */
[-C--:B------:R-:W-:Y:S02]  /*f220*/  @!P4 LEA.HI.X R7, R207, R5.reuse, R158, 0x1, P6 ;  /* 0x00000005cf07c211 */ /* 0x080fe400030f0c9e */
[CC--:B------:R-:W-:Y:S02]  /*f230*/  @!P2 LEA R10, P6, R205.reuse, R4.reuse, 0x1 ;  /* 0x00000004cd0aa211 */ /* 0x0c0fe400078c08ff */
[CC--:B-1----:R-:W-:Y:S01]  /*f240*/  @!P3 LEA R8, P5, R206.reuse, R4.reuse, 0x1 ;  /* 0x00000004ce08b211 */ /* 0x0c2fe200078a08ff */
[----:B------:R0:W-:Y:S01]  /*f250*/  @!P4 ST.E.128 desc[UR42][R6.64], R36 ;  /* 0x000000240600c985 */ /* 0x0001e2000c101d2a */
[-C--:B------:R-:W-:Y:S02]  /*f260*/  @!P2 LEA.HI.X R11, R205, R5.reuse, R156, 0x1, P6 ;  /* 0x00000005cd0ba211 */ /* 0x080fe400030f0c9c */
[----:B------:R-:W-:Y:S02]  /*f270*/  @!P3 LEA.HI.X R9, R206, R5, R157, 0x1, P5 ;  /* 0x00000005ce09b211 */ /* 0x000fe400028f0c9d */
[----:B------:R-:W-:-:S02]  /*f280*/  @!P1 LEA R14, P6, R204, R4, 0x1 ;  /* 0x00000004cc0e9211 */ /* 0x000fc400078c08ff */
[C---:B------:R-:W-:Y:S01]  /*f290*/  @P0 LEA R12, P5, R87.reuse, R4, 0x1 ;  /* 0x00000004570c0211 */ /* 0x040fe200078a08ff */
[----:B------:R0:W-:Y:S01]  /*f2a0*/  @!P3 ST.E.128 desc[UR42][R8.64], R44 ;  /* 0x0000002c0800b985 */ /* 0x0001e2000c101d2a */
[-C--:B------:R-:W-:Y:S02]  /*f2b0*/  @!P1 LEA.HI.X R15, R204, R5.reuse, R152, 0x1, P6 ;  /* 0x00000005cc0f9211 */ /* 0x080fe400030f0c98 */
[----:B------:R-:W-:Y:S01]  /*f2c0*/  @P0 LEA.HI.X R13, R87, R5, R0, 0x1, P5 ;  /* 0x00000005570d0211 */ /* 0x000fe200028f0c00 */
[----:B------:R0:W-:Y:S04]  /*f2d0*/  @!P2 ST.E.128 desc[UR42][R10.64], R52 ;  /* 0x000000340a00a985 */ /* 0x0001e8000c101d2a */
[----:B------:R0:W-:Y:S04]  /*f2e0*/  @!P1 ST.E.128 desc[UR42][R14.64], R60 ;  /* 0x0000003c0e009985 */ /* 0x0001e8000c101d2a */
[----:B------:R0:W-:Y:S01]  /*f2f0*/  @P0 ST.E.128 desc[UR42][R12.64], R68 ;  /* 0x000000440c000985 */ /* 0x0001e2000c101d2a */
[----:B------:R-:W-:-:S13]  /*f300*/  LOP3.LUT P0, RZ, R83, 0x80, RZ, 0xc0, !PT ;  /* 0x0000008053ff7812 */ /* 0x000fda000780c0ff */
[----:B------:R-:W-:Y:S05]  /*f310*/  @!P0 BRA `(.L_x_3756) ;  /* 0x0000002400948947 */ /* 0x000fea0003800000 */
[----:B------:R-:W-:Y:S02]  /*f320*/  LEA R4, P0, R89, R4, 0x1 ;  /* 0x0000000459047211 */ /* 0x000fe400078008ff */
[----:B------:R-:W-:-:S04]  /*f330*/  SHF.R.S32.HI R0, RZ, 0x1f, R89 ;  /* 0x0000001fff007819 */ /* 0x000fc80000011459 */
[----:B------:R-:W-:-:S05]  /*f340*/  LEA.HI.X R5, R89, R5, R0, 0x1, P0 ;  /* 0x0000000559057211 */ /* 0x000fca00000f0c00 */
[----:B------:R1:W-:Y:S01]  /*f350*/  ST.E.128 desc[UR42][R4.64], R76 ;  /* 0x0000004c04007985 */ /* 0x0003e2000c101d2a */
[----:B------:R-:W-:Y:S05]  /*f360*/  BRA `(.L_x_3756) ;  /* 0x0000002400807947 */ /* 0x000fea0003800000 */
.L_x_3753:
[----:B01----:R-:W2:Y:S01]  /*f370*/  LDL R8, [R1+0x68] ;  /* 0x0000680001087983 */ /* 0x003ea20000100800 */
[----:B------:R-:W-:Y:S01]  /*f380*/  ULDC.64 UR4, c[0x0][0xb08] ;  /* 0x0002c20000047ab9 */ /* 0x000fe20000000a00 */
[----:B------:R-:W-:Y:S01]  /*f390*/  IMAD R11, R201, 0x40, R190 ;  /* 0x00000040c90b7824 */ /* 0x000fe200078e02be */
[----:B------:R-:W-:Y:S01]  /*f3a0*/  BSSY B1, `(.L_x_3757) ;  /* 0x00000e3000017945 */ /* 0x000fe20003800000 */
[----:B------:R-:W-:Y:S01]  /*f3b0*/  IMAD R3, R5, UR4, RZ ;  /* 0x0000000405037c24 */ /* 0x000fe2000f8e02ff */
[----:B------:R-:W-:Y:S01]  /*f3c0*/  SHF.R.S32.HI R21, RZ, 0x1f, R211 ;  /* 0x0000001fff157819 */ /* 0x000fe200000114d3 */
[C---:B------:R-:W-:Y:S01]  /*f3d0*/  IMAD.WIDE.U32 R6, R0.reuse, UR4, RZ ;  /* 0x0000000400067c25 */ /* 0x040fe2000f8e00ff */
[----:B----4-:R-:W-:Y:S02]  /*f3e0*/  SHF.R.S32.HI R152, RZ, 0x1f, R212 ;  /* 0x0000001fff987819 */ /* 0x010fe400000114d4 */
[----:B------:R-:W-:Y:S01]  /*f3f0*/  SHF.R.S32.HI R156, RZ, 0x1f, R213 ;  /* 0x0000001fff9c7819 */ /* 0x000fe200000114d5 */
[----:B------:R-:W-:Y:S01]  /*f400*/  IMAD R3, R0, UR5, R3 ;  /* 0x0000000500037c24 */ /* 0x000fe2000f8e0203 */
[----:B------:R-:W-:Y:S01]  /*f410*/  ULDC.64 UR4, c[0x0][0xb38] ;  /* 0x0002ce0000047ab9 */ /* 0x000fe20000000a00 */
[----:B------:R-:W-:Y:S01]  /*f420*/  SHF.R.S32.HI R0, RZ, 0x1f, R199 ;  /* 0x0000001fff007819 */ /* 0x000fe200000114c7 */
[C---:B------:R-:W-:Y:S01]  /*f430*/  VIADD R178, R192.reuse, 0x40 ;  /* 0x00000040c0b27836 */ /* 0x040fe20000000000 */
[----:B------:R-:W-:Y:S01]  /*f440*/  SHF.R.S32.HI R157, RZ, 0x1f, R214 ;  /* 0x0000001fff9d7819 */ /* 0x000fe200000114d6 */
[----:B------:R-:W-:Y:S01]  /*f450*/  IMAD.IADD R7, R7, 0x1, R3 ;  /* 0x0000000107077824 */ /* 0x000fe200078e0203 */
[----:B------:R-:W-:Y:S01]  /*f460*/  SHF.R.S32.HI R158, RZ, 0x1f, R215 ;  /* 0x0000001fff9e7819 */ /* 0x000fe200000114d7 */
[----:B------:R-:W-:Y:S01]  /*f470*/  VIADD R180, R192, 0x38 ;  /* 0x00000038c0b47836 */ /* 0x000fe20000000000 */
[----:B------:R-:W-:Y:S01]  /*f480*/  SHF.R.S32.HI R159, RZ, 0x1f, R218 ;  /* 0x0000001fff9f7819 */ /* 0x000fe200000114da */
[----:B------:R-:W-:Y:S01]  /*f490*/  IMAD.WIDE.U32 R6, R198, UR4, R6 ;  /* 0x00000004c6067c25 */ /* 0x000fe2000f8e0006 */
[----:B------:R-:W-:-:S02]  /*f4a0*/  SHF.R.S32.HI R160, RZ, 0x1f, R219 ;  /* 0x0000001fffa07819 */ /* 0x000fc400000114db */
[----:B------:R-:W-:Y:S01]  /*f4b0*/  SHF.R.S32.HI R161, RZ, 0x1f, R220 ;  /* 0x0000001fffa17819 */ /* 0x000fe200000114dc */
[----:B------:R-:W-:Y:S01]  /*f4c0*/  IMAD R7, R198, UR5, R7 ;  /* 0x00000005c6077c24 */ /* 0x000fe2000f8e0207 */
[----:B------:R-:W-:Y:S01]  /*f4d0*/  ULDC.64 UR4, c[0x0][0xb40] ;  /* 0x0002d00000047ab9 */ /* 0x000fe20000000a00 */
[----:B------:R-:W-:Y:S01]  /*f4e0*/  VIADD R182, R192, 0x30 ;  /* 0x00000030c0b67836 */ /* 0x000fe20000000000 */
[----:B------:R-:W-:Y:S01]  /*f4f0*/  SHF.R.S32.HI R162, RZ, 0x1f, R221 ;  /* 0x0000001fffa27819 */ /* 0x000fe200000114dd */
[----:B------:R-:W-:Y:S01]  /*f500*/  IMAD R0, R0, UR4, RZ ;  /* 0x0000000400007c24 */ /* 0x000fe2000f8e02ff */
[----:B------:R-:W-:Y:S01]  /*f510*/  SHF.R.S32.HI R163, RZ, 0x1f, R222 ;  /* 0x0000001fffa37819 */ /* 0x000fe200000114de */
[C---:B------:R-:W-:Y:S01]  /*f520*/  IMAD.WIDE.U32 R6, R199.reuse, UR4, R6 ;  /* 0x00000004c7067c25 */ /* 0x040fe2000f8e0006 */
[----:B------:R-:W-:Y:S02]  /*f530*/  SHF.R.S32.HI R164, RZ, 0x1f, R223 ;  /* 0x0000001fffa47819 */ /* 0x000fe400000114df */
[----:B------:R-:W-:Y:S01]  /*f540*/  SHF.R.S32.HI R165, RZ, 0x1f, R224 ;  /* 0x0000001fffa57819 */ /* 0x000fe200000114e0 */
[----:B------:R-:W-:Y:S01]  /*f550*/  IMAD R0, R199, UR5, R0 ;  /* 0x00000005c7007c24 */ /* 0x000fe2000f8e0200 */
[----:B------:R-:W-:Y:S01]  /*f560*/  ULDC.64 UR4, c[0x0][0xb48] ;  /* 0x0002d20000047ab9 */ /* 0x000fe20000000a00 */
[C---:B------:R-:W-:Y:S01]  /*f570*/  VIADD R191, R192.reuse, 0x28 ;  /* 0x00000028c0bf7836 */ /* 0x040fe20000000000 */
[----:B------:R-:W-:Y:S01]  /*f580*/  SHF.R.S32.HI R166, RZ, 0x1f, R225 ;  /* 0x0000001fffa67819 */ /* 0x000fe200000114e1 */
[----:B------:R-:W-:Y:S01]  /*f590*/  IMAD.IADD R7, R7, 0x1, R0 ;  /* 0x0000000107077824 */ /* 0x000fe200078e0200 */
[----:B------:R-:W-:Y:S01]  /*f5a0*/  SHF.R.S32.HI R167, RZ, 0x1f, R228 ;  /* 0x0000001fffa77819 */ /* 0x000fe200000114e4 */
[----:B------:R-:W0:Y:S01]  /*f5b0*/  LDC R0, c[0x0][0xbe8] ;  /* 0x0002fa00ff007b82 */ /* 0x000e220000000800 */
[----:B------:R-:W-:Y:S01]  /*f5c0*/  VIADD R199, R192, 0x20 ;  /* 0x00000020c0c77836 */ /* 0x000fe20000000000 */
[----:B------:R-:W-:Y:S01]  /*f5d0*/  SHF.R.S32.HI R168, RZ, 0x1f, R229 ;  /* 0x0000001fffa87819 */ /* 0x000fe200000114e5 */
[----:B------:R-:W-:Y:S01]  /*f5e0*/  IMAD.WIDE.U32 R6, R210, UR4, R6 ;  /* 0x00000004d2067c25 */ /* 0x000fe2000f8e0006 */
[----:B------:R-:W-:-:S02]  /*f5f0*/  SHF.R.S32.HI R169, RZ, 0x1f, R230 ;  /* 0x0000001fffa97819 */ /* 0x000fc400000114e6 */
[----:B------:R-:W-:Y:S01]  /*f600*/  SHF.R.S32.HI R170, RZ, 0x1f, R231 ;  /* 0x0000001fffaa7819 */ /* 0x000fe200000114e7 */
[----:B------:R-:W-:Y:S01]  /*f610*/  IMAD R7, R210, UR5, R7 ;  /* 0x00000005d2077c24 */ /* 0x000fe2000f8e0207 */
[----:B------:R-:W-:Y:S01]  /*f620*/  ULDC.64 UR4, c[0x0][0xb30] ;  /* 0x0002cc0000047ab9 */ /* 0x000fe20000000a00 */
        /* <DEDUP_REMOVED lines=15> */
[----:B0-----:R-:W-:Y:S01]  /*f720*/  ISETP.NE.AND P0, PT, R0, 0x1, PT ;  /* 0x000000010000780c */ /* 0x001fe20003f05270 */
[C---:B------:R-:W-:Y:S01]  /*f730*/  VIADD R200, R192.reuse, 0x18 ;  /* 0x00000018c0c87836 */ /* 0x040fe20000000000 */
[----:B------:R-:W-:Y:S01]  /*f740*/  SHF.R.S32.HI R180, RZ, 0x1f, R180 ;  /* 0x0000001fffb47819 */ /* 0x000fe200000114b4 */
[C---:B------:R-:W-:Y:S01]  /*f750*/  VIADD R203, R192.reuse, 0x10 ;  /* 0x00000010c0cb7836 */ /* 0x040fe20000000000 */
[----:B------:R-:W-:Y:S01]  /*f760*/  SHF.R.S32.HI R182, RZ, 0x1f, R182 ;  /* 0x0000001fffb67819 */ /* 0x000fe200000114b6 */
[----:B------:R-:W-:Y:S01]  /*f770*/  VIADD R216, R192, 0x8 ;  /* 0x00000008c0d87836 */ /* 0x000fe20000000000 */
[----:B------:R-:W-:-:S02]  /*f780*/  SHF.R.S32.HI R191, RZ, 0x1f, R191 ;  /* 0x0000001fffbf7819 */ /* 0x000fc400000114bf */
[----:B------:R-:W-:Y:S02]  /*f790*/  SHF.R.S32.HI R199, RZ, 0x1f, R199 ;  /* 0x0000001fffc77819 */ /* 0x000fe400000114c7 */
[----:B------:R-:W-:Y:S02]  /*f7a0*/  SHF.R.S32.HI R202, RZ, 0x1f, R202 ;  /* 0x0000001fffca7819 */ /* 0x000fe400000114ca */
[----:B------:R-:W-:Y:S01]  /*f7b0*/  SHF.R.S32.HI R210, RZ, 0x1f, R210 ;  /* 0x0000001fffd27819 */ /* 0x000fe200000114d2 */
[----:B------:R-:W0:Y:S01]  /*f7c0*/  @P0 LDC R9, c[0x0][0xbec] ;  /* 0x0002fb00ff090b82 */ /* 0x000e220000000800 */
[----:B------:R-:W-:Y:S02]  /*f7d0*/  SHF.R.S32.HI R217, RZ, 0x1f, R217 ;  /* 0x0000001fffd97819 */ /* 0x000fe400000114d9 */
[----:B------:R-:W-:-:S05]  /*f7e0*/  SHF.R.S32.HI R226, RZ, 0x1f, R192 ;  /* 0x0000001fffe27819 */ /* 0x000fca00000114c0 */
[----:B------:R-:W1:Y:S01]  /*f7f0*/  @P0 LDC R3, c[0x0][0xbf0] ;  /* 0x0002fc00ff030b82 */ /* 0x000e620000000800 */
[----:B--2---:R-:W-:-:S04]  /*f800*/  IMAD R8, R201, 0x40, R8 ;  /* 0x00000040c9087824 */ /* 0x004fc800078e0208 */
[----:B0-----:R-:W-:-:S04]  /*f810*/  @P0 IMAD.HI.U32 R9, R8, R9, RZ ;  /* 0x0000000908090227 */ /* 0x001fc800078e00ff */
[----:B------:R-:W-:Y:S01]  /*f820*/  IMAD.MOV.U32 R5, RZ, RZ, R8 ;  /* 0x000000ffff057224 */ /* 0x000fe200078e0008 */
[----:B-1----:R-:W-:-:S05]  /*f830*/  @P0 SHF.R.U32.HI R5, RZ, R3, R9 ;  /* 0x00000003ff050219 */ /* 0x002fca0000011609 */
[----:B------:R-:W-:Y:S02]  /*f840*/  IMAD.MOV R3, RZ, RZ, -R5 ;  /* 0x000000ffff037224 */ /* 0x000fe400078e0a05 */
[----:B------:R-:W-:-:S04]  /*f850*/  IMAD.WIDE.U32 R6, R5, UR4, R6 ;  /* 0x0000000405067c25 */ /* 0x000fc8000f8e0006 */
[----:B------:R-:W-:Y:S02]  /*f860*/  IMAD R3, R0, R3, R8 ;  /* 0x0000000300037224 */ /* 0x000fe400078e0208 */
[----:B------:R-:W-:Y:S01]  /*f870*/  IMAD R0, R4, R0, RZ ;  /* 0x0000000004007224 */ /* 0x000fe200078e02ff */
        /* <DEDUP_REMOVED lines=11> */
[----:B------:R-:W-:-:S04]  /*f930*/  IMAD.IADD R4, R7, 0x1, R4 ;  /* 0x0000000107047824 */ /* 0x000fc800078e0204 */
[----:B------:R0:W1:Y:S01]  /*f940*/  SHFL.IDX PT, R13, R3, RZ, 0x1c1f ;  /* 0x001c1fff030d7589 */ /* 0x00006200000e0000 */
[----:B------:R-:W-:Y:S01]  /*f950*/  LEA.HI.X R10, R6, UR5, R4, 0x2, P0 ;  /* 0x00000005060a7c11 */ /* 0x000fe200080f1404 */
[----:B------:R-:W-:Y:S01]  /*f960*/  VIADD R4, R2, 0x28c20 ;  /* 0x00028c2002047836 */ /* 0x000fe20000000000 */
[----:B------:R-:W-:-:S03]  /*f970*/  ISETP.GE.AND P0, PT, R11, R0, PT ;  /* 0x000000000b00720c */ /* 0x000fc60003f06270 */
[----:B------:R0:W2:Y:S01]  /*f980*/  SHFL.IDX PT, R12, R10, RZ, 0x1c1f ;  /* 0x001c1fff0a0c7589 */ /* 0x0000a200000e0000 */
[----:B------:R-:W-:-:S04]  /*f990*/  PRMT R4, RZ, 0x654, R4 ;  /* 0x00000654ff047816 */ /* 0x000fc80000000004 */
[----:B------:R0:W-:Y:S05]  /*f9a0*/  SYNCS.ARRIVE.TRANS64.RED.A1T0 RZ, [R4+URZ], RZ ;  /* 0x000000ff04ff79a7 */ /* 0x0001ea000810043f */
[----:B------:R-:W-:Y:S05]  /*f9b0*/  @P0 BRA `(.L_x_3758) ;  /* 0x0000000800040947 */ /* 0x000fea0003800000 */
[----:B------:R-:W-:Y:S02]  /*f9c0*/  ULDC UR4, c[0x0][0xac8] ;  /* 0x0002b20000047ab9 */ /* 0x000fe40000000800 */
[----:B------:R-:W-:Y:S02]  /*f9d0*/  ISETP.GE.AND P0, PT, R192, UR4, PT ;  /* 0x00000004c0007c0c */ /* 0x000fe4000bf06270 */
[----:B------:R-:W-:Y:S02]  /*f9e0*/  ISETP.GE.AND P4, PT, R234, UR4, PT ;  /* 0x00000004ea007c0c */ /* 0x000fe4000bf86270 */
[----:B------:R-:W-:-:S09]  /*f9f0*/  ISETP.GE.AND P5, PT, R233, UR4, PT ;  /* 0x00000004e9007c0c */ /* 0x000fd2000bfa6270 */
[----:B01----:R-:W-:-:S04]  /*fa00*/  @!P0 LEA R4, P1, R192, R13, 0x2 ;  /* 0x0000000dc0048211 */ /* 0x003fc800078210ff */
[----:B--2---:R-:W-:-:S05]  /*fa10*/  @!P0 LEA.HI.X R5, R192, R12, R226, 0x2, P1 ;  /* 0x0000000cc0058211 */ /* 0x004fca00008f14e2 */
[----:B------:R0:W-:Y:S01]  /*fa20*/  @!P0 ST.E.64 desc[UR42][R4.64], R24 ;  /* 0x0000001804008985 */ /* 0x0001e2000c101b2a */
[----:B------:R-:W-:-:S13]  /*fa30*/  ISETP.GE.AND P0, PT, R216, UR4, PT ;  /* 0x00000004d8007c0c */ /* 0x000fda000bf06270 */
[----:B0-----:R-:W-:-:S04]  /*fa40*/  @!P0 LEA R4, P1, R216, R13, 0x2 ;  /* 0x0000000dd8048211 */ /* 0x001fc800078210ff */
[----:B------:R-:W-:Y:S02]  /*fa50*/  @!P0 LEA.HI.X R5, R216, R12, R217, 0x2, P1 ;  /* 0x0000000cd8058211 */ /* 0x000fe400008f14d9 */
[----:B------:R-:W-:-:S03]  /*fa60*/  ISETP.GE.AND P1, PT, R200, UR4, PT ;  /* 0x00000004c8007c0c */ /* 0x000fc6000bf26270 */
[----:B------:R0:W-:Y:S01]  /*fa70*/  @!P0 ST.E.64 desc[UR42][R4.64], R28 ;  /* 0x0000001c04008985 */ /* 0x0001e2000c101b2a */
[----:B------:R-:W-:-:S13]  /*fa80*/  ISETP.GE.AND P0, PT, R203, UR4, PT ;  /* 0x00000004cb007c0c */ /* 0x000fda000bf06270 */
[----:B0-----:R-:W-:-:S04]  /*fa90*/  @!P0 LEA R4, P2, R203, R13, 0x2 ;  /* 0x0000000dcb048211 */ /* 0x001fc800078410ff */
[----:B------:R-:W-:-:S05]  /*faa0*/  @!P0 LEA.HI.X R5, R203, R12, R210, 0x2, P2 ;  /* 0x0000000ccb058211 */ /* 0x000fca00010f14d2 */
[----:B------:R0:W-:Y:S01]  /*fab0*/  @!P0 ST.E.64 desc[UR42][R4.64], R32 ;  /* 0x0000002004008985 */ /* 0x0001e2000c101b2a */
[----:B------:R-:W-:Y:S02]  /*fac0*/  ISETP.GE.AND P0, PT, R198, UR4, PT ;  /* 0x00000004c6007c0c */ /* 0x000fe4000bf06270 */
        /* <DEDUP_REMOVED lines=13> */
[----:B------:R-:W-:Y:S02]  /*fba0*/  @!P0 LEA.HI.X R5, R181, R12, R182, 0x2, P2 ;  /* 0x0000000cb5058211 */ /* 0x000fe400010f14b6 */
[----:B------:R-:W-:-:S03]  /*fbb0*/  ISETP.GE.AND P2, PT, R177, UR4, PT ;  /* 0x00000004b1007c0c */ /* 0x000fc6000bf46270 */
[----:B------:R0:W-:Y:S02]  /*fbc0*/  @!P0 ST.E.64 desc[UR42][R4.64], R48 ;  /* 0x0000003004008985 */ /* 0x0001e4000c101b2a */
[----:B0-----:R-:W-:-:S04]  /*fbd0*/  @!P1 LEA R4, P0, R179, R13, 0x2 ;  /* 0x0000000db3049211 */ /* 0x001fc800078010ff */
[----:B------:R-:W-:Y:S02]  /*fbe0*/  @!P1 LEA.HI.X R5, R179, R12, R180, 0x2, P0 ;  /* 0x0000000cb3059211 */ /* 0x000fe400000f14b4 */
[----:B------:R-:W-:-:S03]  /*fbf0*/  ISETP.GE.AND P0, PT, R237, UR4, PT ;  /* 0x00000004ed007c0c */ /* 0x000fc6000bf06270 */
[----:B------:R0:W-:Y:S01]  /*fc00*/  @!P1 ST.E.64 desc[UR42][R4.64], R52 ;  /* 0x0000003404009985 */ /* 0x0001e2000c101b2a */
[----:B------:R-:W-:Y:S02]  /*fc10*/  ISETP.GE.AND P1, PT, R236, UR4, PT ;  /* 0x00000004ec007c0c */ /* 0x000fe4000bf26270 */
[----:B0-----:R-:W-:-:S11]  /*fc20*/  @!P2 LEA R4, P3, R177, R13, 0x2 ;  /* 0x0000000db104a211 */ /* 0x001fd600078610ff */
[CC--:B------:R-:W-:Y:S02]  /*fc30*/  @!P1 LEA R6, P6, R236.reuse, R13.reuse, 0x2 ;  /* 0x0000000dec069211 */ /* 0x0c0fe400078c10ff */
[-C--:B------:R-:W-:Y:S02]  /*fc40*/  @!P2 LEA.HI.X R5, R177, R12.reuse, R178, 0x2, P3 ;  /* 0x0000000cb105a211 */ /* 0x080fe400018f14b2 */
[----:B------:R-:W-:Y:S02]  /*fc50*/  ISETP.GE.AND P3, PT, R235, UR4, PT ;  /* 0x00000004eb007c0c */ /* 0x000fe4000bf66270 */
[----:B------:R-:W-:Y:S01]  /*fc60*/  @!P1 LEA.HI.X R7, R236, R12, R175, 0x2, P6 ;  /* 0x0000000cec079211 */ /* 0x000fe200030f14af */
[----:B------:R0:W-:Y:S02]  /*fc70*/  @!P2 ST.E.64 desc[UR42][R4.64], R56 ;  /* 0x000000380400a985 */ /* 0x0001e4000c101b2a */
[----:B0-----:R-:W-:-:S04]  /*fc80*/  @!P0 LEA R4, P2, R237, R13, 0x2 ;  /* 0x0000000ded048211 */ /* 0x001fc800078410ff */
[----:B------:R-:W-:-:S05]  /*fc90*/  @!P0 LEA.HI.X R5, R237, R12, R176, 0x2, P2 ;  /* 0x0000000ced058211 */ /* 0x000fca00010f14b0 */
[----:B------:R0:W-:Y:S01]  /*fca0*/  @!P0 ST.E.64 desc[UR42][R4.64], R60 ;  /* 0x0000003c04008985 */ /* 0x0001e2000c101b2a */
[----:B------:R-:W-:-:S03]  /*fcb0*/  ISETP.GE.AND P0, PT, R232, UR4, PT ;  /* 0x00000004e8007c0c */ /* 0x000fc6000bf06270 */
[----:B------:R1:W-:Y:S01]  /*fcc0*/  @!P1 ST.E.64 desc[UR42][R6.64], R64 ;  /* 0x0000004006009985 */ /* 0x0003e2000c101b2a */
[----:B------:R-:W-:Y:S02]  /*fcd0*/  ISETP.GE.AND P1, PT, R231, UR4, PT ;  /* 0x00000004e7007c0c */ /* 0x000fe4000bf26270 */
[CC--:B0-----:R-:W-:Y:S02]  /*fce0*/  @!P3 LEA R4, P6, R235.reuse, R13.reuse, 0x2 ;  /* 0x0000000deb04b211 */ /* 0x0c1fe400078c10ff */
[CC--:B-1----:R-:W-:Y:S02]  /*fcf0*/  @!P4 LEA R6, P2, R234.reuse, R13.reuse, 0x2 ;  /* 0x0000000dea06c211 */ /* 0x0c2fe400078410ff */
[-C--:B------:R-:W-:Y:S02]  /*fd00*/  @!P3 LEA.HI.X R5, R235, R12.reuse, R174, 0x2, P6 ;  /* 0x0000000ceb05b211 */ /* 0x080fe400030f14ae */
[----:B------:R-:W-:Y:S02]  /*fd10*/  @!P4 LEA.HI.X R7, R234, R12, R173, 0x2, P2 ;  /* 0x0000000cea07c211 */ /* 0x000fe400010f14ad */
[----:B------:R-:W-:Y:S01]  /*fd20*/  ISETP.GE.AND P2, PT, R230, UR4, PT ;  /* 0x00000004e6007c0c */ /* 0x000fe2000bf46270 */
[----:B------:R0:W-:Y:S01]  /*fd30*/  @!P3 ST.E.64 desc[UR42][R4.64], R68 ;  /* 0x000000440400b985 */ /* 0x0001e2000c101b2a */
[----:B------:R-:W-:-:S02]  /*fd40*/  @!P5 LEA R8, P6, R233, R13, 0x2 ;  /* 0x0000000de908d211 */ /* 0x000fc400078c10ff */
[----:B------:R-:W-:Y:S01]  /*fd50*/  ISETP.GE.AND P3, PT, R229, UR4, PT ;  /* 0x00000004e5007c0c */ /* 0x000fe2000bf66270 */
[----:B------:R1:W-:Y:S01]  /*fd60*/  @!P4 ST.E.64 desc[UR42][R6.64], R72 ;  /* 0x000000480600c985 */ /* 0x0003e2000c101b2a */
[----:B------:R-:W-:-:S05]  /*fd70*/  @!P5 LEA.HI.X R9, R233, R12, R172, 0x2, P6 ;  /* 0x0000000ce909d211 */ /* 0x000fca00030f14ac */
[----:B------:R2:W-:Y:S01]  /*fd80*/  @!P5 ST.E.64 desc[UR42][R8.64], R76 ;  /* 0x0000004c0800d985 */ /* 0x0005e2000c101b2a */
[----:B0-----:R-:W-:-:S04]  /*fd90*/  @!P0 LEA R4, P4, R232, R13, 0x2 ;  /* 0x0000000de8048211 */ /* 0x001fc800078810ff */
[-C--:B------:R-:W-:Y:S02]  /*fda0*/  @!P0 LEA.HI.X R5, R232, R12.reuse, R171, 0x2, P4 ;  /* 0x0000000ce8058211 */ /* 0x080fe400020f14ab */
[----:B------:R-:W-:Y:S02]  /*fdb0*/  ISETP.GE.AND P4, PT, R228, UR4, PT ;  /* 0x00000004e4007c0c */ /* 0x000fe4000bf86270 */
[CC--:B-1----:R-:W-:Y:S01]  /*fdc0*/  @!P1 LEA R6, P5, R231.reuse, R13.reuse, 0x2 ;  /* 0x0000000de7069211 */ /* 0x0c2fe200078a10ff */
[----:B------:R0:W-:Y:S01]  /*fdd0*/  @!P0 ST.E.64 desc[UR42][R4.64], R80 ;  /* 0x0000005004008985 */ /* 0x0001e2000c101b2a */
[----:B--2---:R-:W-:Y:S02]  /*fde0*/  @!P2 LEA R8, P6, R230, R13, 0x2 ;  /* 0x0000000de608a211 */ /* 0x004fe400078c10ff */
[----:B------:R-:W-:Y:S02]  /*fdf0*/  @!P1 LEA.HI.X R7, R231, R12, R170, 0x2, P5 ;  /* 0x0000000ce7079211 */ /* 0x000fe400028f14aa */
[----:B------:R-:W-:-:S02]  /*fe00*/  ISETP.GE.AND P5, PT, R225, UR4, PT ;  /* 0x00000004e1007c0c */ /* 0x000fc4000bfa6270 */
[----:B------:R-:W-:Y:S01]  /*fe10*/  @!P2 LEA.HI.X R9, R230, R12, R169, 0x2, P6 ;  /* 0x0000000ce609a211 */ /* 0x000fe200030f14a9 */
[----:B------:R1:W-:Y:S01]  /*fe20*/  @!P1 ST.E.64 desc[UR42][R6.64], R84 ;  /* 0x0000005406009985 */ /* 0x0003e2000c101b2a */
[----:B------:R-:W-:-:S03]  /*fe30*/  ISETP.GE.AND P1, PT, R223, UR4, PT ;  /* 0x00000004df007c0c */ /* 0x000fc6000bf26270 */
[----:B------:R2:W-:Y:S01]  /*fe40*/  @!P2 ST.E.64 desc[UR42][R8.64], R88 ;  /* 0x000000580800a985 */ /* 0x0005e2000c101b2a */
[----:B------:R-:W-:Y:S02]  /*fe50*/  ISETP.GE.AND P2, PT, R224, UR4, PT ;  /* 0x00000004e0007c0c */ /* 0x000fe4000bf46270 */
[----:B0-----:R-:W-:-:S04]  /*fe60*/  @!P3 LEA R4, P6, R229, R13, 0x2 ;  /* 0x0000000de504b211 */ /* 0x001fc800078c10ff */
[----:B------:R-:W-:Y:S02]  /*fe70*/  @!P3 LEA.HI.X R5, R229, R12, R168, 0x2, P6 ;  /* 0x0000000ce505b211 */ /* 0x000fe400030f14a8 */
[----:B-1----:R-:W-:-:S03]  /*fe80*/  @!P4 LEA R6, P0, R228, R13, 0x2 ;  /* 0x0000000de406c211 */ /* 0x002fc600078010ff */
[----:B------:R0:W-:Y:S01]  /*fe90*/  @!P3 ST.E.64 desc[UR42][R4.64], R92 ;  /* 0x0000005c0400b985 */ /* 0x0001e2000c101b2a */
[-C--:B------:R-:W-:Y:S02]  /*fea0*/  @!P4 LEA.HI.X R7, R228, R12.reuse, R167, 0x2, P0 ;  /* 0x0000000ce407c211 */ /* 0x080fe400000f14a7 */
[----:B------:R-:W-:Y:S02]  /*feb0*/  ISETP.GE.AND P0, PT, R222, UR4, PT ;  /* 0x00000004de007c0c */ /* 0x000fe4000bf06270 */
[CC--:B--2---:R-:W-:Y:S01]  /*fec0*/  @!P5 LEA R8, P6, R225.reuse, R13.reuse, 0x2 ;  /* 0x0000000de108d211 */ /* 0x0c4fe200078c10ff */
[----:B------:R1:W-:Y:S01]  /*fed0*/  @!P4 ST.E.64 desc[UR42][R6.64], R96 ;  /* 0x000000600600c985 */ /* 0x0003e2000c101b2a */
[----:B------:R-:W-:Y:S02]  /*fee0*/  ISETP.GE.AND P4, PT, R220, UR4, PT ;  /* 0x00000004dc007c0c */ /* 0x000fe4000bf86270 */
[----:B------:R-:W-:Y:S02]  /*fef0*/  @!P5 LEA.HI.X R9, R225, R12, R166, 0x2, P6 ;  /* 0x0000000ce109d211 */ /* 0x000fe400030f14a6 */
[----:B0-----:R-:W-:-:S03]  /*ff00*/  @!P2 LEA R4, P6, R224, R13, 0x2 ;  /* 0x0000000de004a211 */ /* 0x001fc600078c10ff */
[----:B------:R0:W-:Y:S01]  /*ff10*/  @!P5 ST.E.64 desc[UR42][R8.64], R100 ;  /* 0x000000640800d985 */ /* 0x0001e2000c101b2a */
[----:B------:R-:W-:Y:S02]  /*ff20*/  ISETP.GE.AND P5, PT, R221, UR4, PT ;  /* 0x00000004dd007c0c */ /* 0x000fe4000bfa6270 */
[----:B------:R-:W-:Y:S02]  /*ff30*/  @!P2 LEA.HI.X R5, R224, R12, R165, 0x2, P6 ;  /* 0x0000000ce005a211 */ /* 0x000fe400030f14a5 */
[----:B-1----:R-:W-:-:S03]  /*ff40*/  @!P1 LEA R6, P3, R223, R13, 0x2 ;  /* 0x0000000ddf069211 */ /* 0x002fc600078610ff */
[----:B------:R1:W-:Y:S01]  /*ff50*/  @!P2 ST.E.64 desc[UR42][R4.64], R104 ;  /* 0x000000680400a985 */ /* 0x0003e2000c101b2a */
[-C--:B------:R-:W-:Y:S02]  /*ff60*/  @!P1 LEA.HI.X R7, R223, R12.reuse, R164, 0x2, P3 ;  /* 0x0000000cdf079211 */ /* 0x080fe400018f14a4 */
[----:B------:R-:W-:Y:S02]  /*ff70*/  ISETP.GE.AND P3, PT, R219, UR4, PT ;  /* 0x00000004db007c0c */ /* 0x000fe4000bf66270 */
[CC--:B0-----:R-:W-:Y:S01]  /*ff80*/  @!P0 LEA R8, P6, R222.reuse, R13.reuse, 0x2 ;  /* 0x0000000dde088211 */ /* 0x0c1fe200078c10ff */
[----:B------:R0:W-:Y:S03]  /*ff90*/  @!P1 ST.E.64 desc[UR42][R6.64], R108 ;  /* 0x0000006c06009985 */ /* 0x0001e6000c101b2a */
[----:B------:R-:W-:Y:S02]  /*ffa0*/  @!P0 LEA.HI.X R9, R222, R12, R163, 0x2, P6 ;  /* 0x0000000cde098211 */ /* 0x000fe400030f14a3 */
[----:B-1----:R-:W-:-:S03]  /*ffb0*/  @!P5 LEA R4, P1, R221, R13, 0x2 ;  /* 0x0000000ddd04d211 */ /* 0x002fc600078210ff */
[----:B------:R1:W-:Y:S01]  /*ffc0*/  @!P0 ST.E.64 desc[UR42][R8.64], R112 ;  /* 0x0000007008008985 */ /* 0x0003e2000c101b2a */
[----:B------:R-:W-:Y:S02]  /*ffd0*/  ISETP.GE.AND P0, PT, R218, UR4, PT ;  /* 0x00000004da007c0c */ /* 0x000fe4000bf06270 */
[-C--:B------:R-:W-:Y:S02]  /*ffe0*/  @!P5 LEA.HI.X R5, R221, R12.reuse, R162, 0x2, P1 ;  /* 0x0000000cdd05d211 */ /* 0x080fe400008f14a2 */
[----:B------:R-:W-:Y:S02]  /*fff0*/  ISETP.GE.AND P1, PT, R215, UR4, PT ;  /* 0x00000004d7007c0c */ /* 0x000fe4000bf26270 */
[C---:B0-----:R-:W-:Y:S01]  /*10000*/  @!P4 LEA R6, P2, R220.reuse, R13, 0x2 ;  /* 0x0000000ddc06c211 */ /* 0x041fe200078410ff */
[----:B------:R0:W-:Y:S03]  /*10010*/  @!P5 ST.E.64 desc[UR42][R4.64], R116 ;  /* 0x000000740400d985 */ /* 0x0001e6000c101b2a */
[----:B------:R-:W-:-:S02]  /*10020*/  @!P4 LEA.HI.X R7, R220, R12, R161, 0x2, P2 ;  /* 0x0000000cdc07c211 */ /* 0x000fc400010f14a1 */
[----:B------:R-:W-:Y:S02]  /*10030*/  ISETP.GE.AND P2, PT, R212, UR4, PT ;  /* 0x00000004d4007c0c */ /* 0x000fe4000bf46270 */
[CC--:B-1----:R-:W-:Y:S01]  /*10040*/  @!P3 LEA R8, P6, R219.reuse, R13.reuse, 0x2 ;  /* 0x0000000ddb08b211 */ /* 0x0c2fe200078c10ff */
[----:B------:R1:W-:Y:S01]  /*10050*/  @!P4 ST.E.64 desc[UR42][R6.64], R120 ;  /* 0x000000780600c985 */ /* 0x0003e2000c101b2a */
[----:B------:R-:W-:Y:S02]  /*10060*/  ISETP.GE.AND P4, PT, R214, UR4, PT ;  /* 0x00000004d6007c0c */ /* 0x000fe4000bf86270 */
[----:B------:R-:W-:Y:S02]  /*10070*/  @!P3 LEA.HI.X R9, R219, R12, R160, 0x2, P6 ;  /* 0x0000000cdb09b211 */ /* 0x000fe400030f14a0 */
[----:B0-----:R-:W-:-:S03]  /*10080*/  @!P0 LEA R4, P5, R218, R13, 0x2 ;  /* 0x0000000dda048211 */ /* 0x001fc600078a10ff */
[----:B------:R0:W-:Y:S01]  /*10090*/  @!P3 ST.E.64 desc[UR42][R8.64], R124 ;  /* 0x0000007c0800b985 */ /* 0x0001e2000c101b2a */
[----:B------:R-:W-:Y:S02]  /*100a0*/  ISETP.GE.AND P3, PT, R213, UR4, PT ;  /* 0x00000004d5007c0c */ /* 0x000fe4000bf66270 */
[-C--:B------:R-:W-:Y:S02]  /*100b0*/  @!P0 LEA.HI.X R5, R218, R12.reuse, R159, 0x2, P5 ;  /* 0x0000000cda058211 */ /* 0x080fe400028f149f */
[----:B------:R-:W-:Y:S02]  /*100c0*/  ISETP.GE.AND P5, PT, R211, UR4, PT ;  /* 0x00000004d3007c0c */ /* 0x000fe4000bfa6270 */
[C---:B-1----:R-:W-:Y:S01]  /*100d0*/  @!P1 LEA R6, P6, R215.reuse, R13, 0x2 ;  /* 0x0000000dd7069211 */ /* 0x042fe200078c10ff */
[----:B------:R1:W-:Y:S03]  /*100e0*/  @!P0 ST.E.64 desc[UR42][R4.64], R128 ;  /* 0x0000008004008985 */ /* 0x0003e6000c101b2a */
[----:B------:R-:W-:-:S03]  /*100f0*/  @!P1 LEA.HI.X R7, R215, R12, R158, 0x2, P6 ;  /* 0x0000000cd7079211 */ /* 0x000fc600030f149e */
[CC--:B0-----:R-:W-:Y:S02]  /*10100*/  @!P3 LEA R8, P6, R213.reuse, R13.reuse, 0x2 ;  /* 0x0000000dd508b211 */ /* 0x0c1fe400078c10ff */
[----:B------:R0:W-:Y:S02]  /*10110*/  @!P1 ST.E.64 desc[UR42][R6.64], R132 ;  /* 0x0000008406009985 */ /* 0x0001e4000c101b2a */
[----:B------:R-:W-:Y:S02]  /*10120*/  @!P3 LEA.HI.X R9, R213, R12, R156, 0x2, P6 ;  /* 0x0000000cd509b211 */ /* 0x000fe400030f149c */
[----:B-1----:R-:W-:-:S04]  /*10130*/  @!P4 LEA R4, P0, R214, R13, 0x2 ;  /* 0x0000000dd604c211 */ /* 0x002fc800078010ff */
[-C--:B------:R-:W-:Y:S02]  /*10140*/  @!P4 LEA.HI.X R5, R214, R12.reuse, R157, 0x2, P0 ;  /* 0x0000000cd605c211 */ /* 0x080fe400000f149d */
[CC--:B------:R-:W-:Y:S02]  /*10150*/  @!P5 LEA R14, P0, R211.reuse, R13.reuse, 0x2 ;  /* 0x0000000dd30ed211 */ /* 0x0c0fe400078010ff */
[C---:B0-----:R-:W-:Y:S01]  /*10160*/  @!P2 LEA R6, P1, R212.reuse, R13, 0x2 ;  /* 0x0000000dd406a211 */ /* 0x041fe200078210ff */
[----:B------:R4:W-:Y:S01]  /*10170*/  @!P4 ST.E.64 desc[UR42][R4.64], R136 ;  /* 0x000000880400c985 */ /* 0x0009e2000c101b2a */
[-C--:B------:R-:W-:Y:S02]  /*10180*/  @!P5 LEA.HI.X R15, R211, R12.reuse, R21, 0x2, P0 ;  /* 0x0000000cd30fd211 */ /* 0x080fe400000f1415 */
[----:B------:R-:W-:Y:S01]  /*10190*/  @!P2 LEA.HI.X R7, R212, R12, R152, 0x2, P1 ;  /* 0x0000000cd407a211 */ /* 0x000fe200008f1498 */
[----:B------:R4:W-:Y:S04]  /*101a0*/  @!P3 ST.E.64 desc[UR42][R8.64], R140 ;  /* 0x0000008c0800b985 */ /* 0x0009e8000c101b2a */
[----:B------:R4:W-:Y:S04]  /*101b0*/  @!P2 ST.E.64 desc[UR42][R6.64], R144 ;  /* 0x000000900600a985 */ /* 0x0009e8000c101b2a */
[----:B------:R4:W-:Y:S02]  /*101c0*/  @!P5 ST.E.64 desc[UR42][R14.64], R148 ;  /* 0x000000940e00d985 */ /* 0x0009e4000c101b2a */
.L_x_3758:
[----:B------:R-:W-:Y:S05]  /*101d0*/  BSYNC B1 ;  /* 0x0000000000017941 */ /* 0x000fea0003800000 */
.L_x_3757:
[----:B------:R-:W-:Y:S01]  /*101e0*/  VIADD R11, R11, 0x8 ;  /* 0x000000080b0b7836 */ /* 0x000fe20000000000 */
[----:B------:R1:W1:Y:S04]  /*101f0*/  SHFL.IDX PT, R20, R10, 0x1, 0x1c1f ;  /* 0x003c1f000a147f89 */ /* 0x00026800000e0000 */
[----:B------:R-:W-:Y:S01]  /*10200*/  ISETP.GE.AND P0, PT, R11, R0, PT ;  /* 0x000000000b00720c */ /* 0x000fe20003f06270 */
[----:B0-----:R-:W0:-:S12]  /*10210*/  SHFL.IDX PT, R3, R3, 0x1, 0x1c1f ;  /* 0x003c1f0003037f89 */ /* 0x001e1800000e0000 */
[----:B------:R-:W-:Y:S05]  /*10220*/  @P0 BRA `(.L_x_3756) ;  /* 0x0000001400d00947 */ /* 0x000fea0003800000 */
[----:B------:R-:W-:Y:S02]  /*10230*/  ULDC UR4, c[0x0][0xac8] ;  /* 0x0002b20000047ab9 */ /* 0x000fe40000000800 */
[----:B------:R-:W-:Y:S02]  /*10240*/  ISETP.GE.AND P4, PT, R192, UR4, PT ;  /* 0x00000004c0007c0c */ /* 0x000fe4000bf86270 */
[----:B------:R-:W-:Y:S02]  /*10250*/  ISETP.GE.AND P2, PT, R216, UR4, PT ;  /* 0x00000004d8007c0c */ /* 0x000fe4000bf46270 */
[----:B------:R-:W-:Y:S02]  /*10260*/  ISETP.GE.AND P1, PT, R203, UR4, PT ;  /* 0x00000004cb007c0c */ /* 0x000fe4000bf26270 */
[----:B------:R-:W-:-:S07]  /*10270*/  ISETP.GE.AND P0, PT, R200, UR4, PT ;  /* 0x00000004c8007c0c */ /* 0x000fce000bf06270 */
[----:B0---4-:R-:W-:-:S04]  /*10280*/  @!P4 LEA R4, P3, R192, R3, 0x2 ;  /* 0x00000003c004c211 */ /* 0x011fc800078610ff */
[-C--:B-1----:R-:W-:Y:S02]  /*10290*/  @!P4 LEA.HI.X R5, R192, R20.reuse, R226, 0x2, P3 ;  /* 0x00000014c005c211 */ /* 0x082fe400018f14e2 */
[----:B------:R-:W-:Y:S02]  /*102a0*/  ISETP.GE.AND P3, PT, R198, UR4, PT ;  /* 0x00000004c6007c0c */ /* 0x000fe4000bf66270 */
[----:B------:R-:W-:Y:S01]  /*102b0*/  @!P1 LEA R6, P5, R203, R3, 0x2 ;  /* 0x00000003cb069211 */ /* 0x000fe200078a10ff */
[----:B------:R0:W-:Y:S01]  /*102c0*/  @!P4 ST.E.64 desc[UR42][R4.64], R26 ;  /* 0x0000001a0400c985 */ /* 0x0001e2000c101b2a */
[----:B------:R-:W-:Y:S02]  /*102d0*/  ISETP.GE.AND P4, PT, R183, UR4, PT ;  /* 0x00000004b7007c0c */ /* 0x000fe4000bf86270 */
[----:B------:R-:W-:Y:S02]  /*102e0*/  @!P1 LEA.HI.X R7, R203, R20, R210, 0x2, P5 ;  /* 0x00000014cb079211 */ /* 0x000fe400028f14d2 */
[----:B------:R-:W-:-:S02]  /*102f0*/  ISETP.GE.AND P5, PT, R181, UR4, PT ;  /* 0x00000004b5007c0c */ /* 0x000fc4000bfa6270 */
[----:B0-----:R-:W-:-:S04]  /*10300*/  @!P2 LEA R4, P6, R216, R3, 0x2 ;  /* 0x00000003d804a211 */ /* 0x001fc800078c10ff */
[----:B------:R-:W-:Y:S02]  /*10310*/  @!P2 LEA.HI.X R5, R216, R20, R217, 0x2, P6 ;  /* 0x00000014d805a211 */ /* 0x000fe400030f14d9 */
[----:B------:R-:W-:-:S03]  /*10320*/  @!P0 LEA R8, P6, R200, R3, 0x2 ;  /* 0x00000003c8088211 */ /* 0x000fc600078c10ff */
[----:B------:R0:W-:Y:S01]  /*10330*/  @!P2 ST.E.64 desc[UR42][R4.64], R30 ;  /* 0x0000001e0400a985 */ /* 0x0001e2000c101b2a */
[----:B------:R-:W-:-:S03]  /*10340*/  @!P0 LEA.HI.X R9, R200, R20, R202, 0x2, P6 ;  /* 0x00000014c8098211 */ /* 0x000fc600030f14ca */
[----:B------:R1:W-:Y:S04]  /*10350*/  @!P1 ST.E.64 desc[UR42][R6.64], R34 ;  /* 0x0000002206009985 */ /* 0x0003e8000c101b2a */
[----:B------:R4:W-:Y:S01]  /*10360*/  @!P0 ST.E.64 desc[UR42][R8.64], R38 ;  /* 0x0000002608008985 */ /* 0x0009e2000c101b2a */
[----:B------:R-:W-:Y:S02]  /*10370*/  ISETP.GE.AND P0, PT, R179, UR4, PT ;  /* 0x00000004b3007c0c */ /* 0x000fe4000bf06270 */
[CC--:B0-----:R-:W-:Y:S02]  /*10380*/  @!P3 LEA R4, P1, R198.reuse, R3.reuse, 0x2 ;  /* 0x00000003c604b211 */ /* 0x0c1fe400078210ff */
[----:B-1----:R-:W-:Y:S02]  /*10390*/  @!P4 LEA R6, P2, R183, R3, 0x2 ;  /* 0x00000003b706c211 */ /* 0x002fe400078410ff */
[----:B------:R-:W-:-:S02]  /*103a0*/  @!P3 LEA.HI.X R5, R198, R20, R199, 0x2, P1 ;  /* 0x00000014c605b211 */ /* 0x000fc400008f14c7 */
[----:B------:R-:W-:Y:S02]  /*103b0*/  ISETP.GE.AND P1, PT, R177, UR4, PT ;  /* 0x00000004b1007c0c */ /* 0x000fe4000bf26270 */
[-C--:B------:R-:W-:Y:S01]  /*103c0*/  @!P4 LEA.HI.X R7, R183, R20.reuse, R191, 0x2, P2 ;  /* 0x00000014b707c211 */ /* 0x080fe200010f14bf */
[----:B------:R0:W-:Y:S01]  /*103d0*/  @!P3 ST.E.64 desc[UR42][R4.64], R42 ;  /* 0x0000002a0400b985 */ /* 0x0001e2000c101b2a */
[----:B------:R-:W-:Y:S02]  /*103e0*/  ISETP.GE.AND P2, PT, R237, UR4, PT ;  /* 0x00000004ed007c0c */ /* 0x000fe4000bf46270 */
[C---:B----4-:R-:W-:Y:S01]  /*103f0*/  @!P5 LEA R8, P6, R181.reuse, R3, 0x2 ;  /* 0x00000003b508d211 */ /* 0x050fe200078c10ff */
[----:B------:R1:W-:Y:S01]  /*10400*/  @!P4 ST.E.64 desc[UR42][R6.64], R46 ;  /* 0x0000002e0600c985 */ /* 0x0003e2000c101b2a */
[----:B------:R-:W-:Y:S02]  /*10410*/  ISETP.GE.AND P3, PT, R236, UR4, PT ;  /* 0x00000004ec007c0c */ /* 0x000fe4000bf66270 */
[----:B------:R-:W-:-:S02]  /*10420*/  @!P5 LEA.HI.X R9, R181, R20, R182, 0x2, P6 ;  /* 0x00000014b509d211 */ /* 0x000fc400030f14b6 */
[----:B------:R-:W-:-:S03]  /*10430*/  ISETP.GE.AND P4, PT, R235, UR4, PT ;  /* 0x00000004eb007c0c */ /* 0x000fc6000bf86270 */
[----:B------:R4:W-:Y:S01]  /*10440*/  @!P5 ST.E.64 desc[UR42][R8.64], R50 ;  /* 0x000000320800d985 */ /* 0x0009e2000c101b2a */
[-C--:B0-----:R-:W-:Y:S02]  /*10450*/  @!P0 LEA R4, P6, R179, R3.reuse, 0x2 ;  /* 0x00000003b3048211 */ /* 0x081fe400078c10ff */
[-C--:B-1----:R-:W-:Y:S02]  /*10460*/  @!P1 LEA R6, P5, R177, R3.reuse, 0x2 ;  /* 0x00000003b1069211 */ /* 0x082fe400078a10ff */
[-C--:B------:R-:W-:Y:S02]  /*10470*/  @!P0 LEA.HI.X R5, R179, R20.reuse, R180, 0x2, P6 ;  /* 0x00000014b3058211 */ /* 0x080fe400030f14b4 */
[----:B------:R-:W-:Y:S02]  /*10480*/  @!P1 LEA.HI.X R7, R177, R20, R178, 0x2, P5 ;  /* 0x00000014b1079211 */ /* 0x000fe400028f14b2 */
[----:B------:R-:W-:Y:S01]  /*10490*/  ISETP.GE.AND P5, PT, R234, UR4, PT ;  /* 0x00000004ea007c0c */ /* 0x000fe2000bfa6270 */
[----:B------:R0:W-:Y:S01]  /*104a0*/  @!P0 ST.E.64 desc[UR42][R4.64], R54 ;  /* 0x0000003604008985 */ /* 0x0001e2000c101b2a */
[----:B----4-:R-:W-:-:S02]  /*104b0*/  @!P2 LEA R8, P6, R237, R3, 0x2 ;  /* 0x00000003ed08a211 */ /* 0x010fc400078c10ff */
[----:B------:R-:W-:Y:S01]  /*104c0*/  ISETP.GE.AND P0, PT, R233, UR4, PT ;  /* 0x00000004e9007c0c */ /* 0x000fe2000bf06270 */
[----:B------:R1:W-:Y:S01]  /*104d0*/  @!P1 ST.E.64 desc[UR42][R6.64], R58 ;  /* 0x0000003a06009985 */ /* 0x0003e2000c101b2a */
[----:B------:R-:W-:Y:S02]  /*104e0*/  @!P2 LEA.HI.X R9, R237, R20, R176, 0x2, P6 ;  /* 0x00000014ed09a211 */ /* 0x000fe400030f14b0 */
        /* <DEDUP_REMOVED lines=8> */
[----:B----4-:R-:W-:-:S03]  /*10570*/  @!P5 LEA R8, P6, R234, R3, 0x2 ;  /* 0x00000003ea08d211 */ /* 0x010fc600078c10ff */
[----:B------:R1:W-:Y:S01]  /*10580*/  @!P4 ST.E.64 desc[UR42][R6.64], R70 ;  /* 0x000000460600c985 */ /* 0x0003e2000c101b2a */
[----:B------:R-:W-:-:S05]  /*10590*/  @!P5 LEA.HI.X R9, R234, R20, R173, 0x2, P6 ;  /* 0x00000014ea09d211 */ /* 0x000fca00030f14ad */
[----:B------:R4:W-:Y:S01]  /*105a0*/  @!P5 ST.E.64 desc[UR42][R8.64], R74 ;  /* 0x0000004a0800d985 */ /* 0x0009e2000c101b2a */
[----:B------:R-:W-:Y:S02]  /*105b0*/  ISETP.GE.AND P5, PT, R230, UR4, PT ;  /* 0x00000004e6007c0c */ /* 0x000fe4000bfa6270 */
[----:B0-----:R-:W-:-:S04]  /*105c0*/  @!P0 LEA R4, P4, R233, R3, 0x2 ;  /* 0x00000003e9048211 */ /* 0x001fc800078810ff */
[-C--:B------:R-:W-:Y:S02]  /*105d0*/  @!P0 LEA.HI.X R5, R233, R20.reuse, R172, 0x2, P4 ;  /* 0x00000014e9058211 */ /* 0x080fe400020f14ac */
[----:B------:R-:W-:Y:S02]  /*105e0*/  ISETP.GE.AND P4, PT, R229, UR4, PT ;  /* 0x00000004e5007c0c */ /* 0x000fe4000bf86270 */
[CC--:B-1----:R-:W-:Y:S01]  /*105f0*/  @!P1 LEA R6, P3, R232.reuse, R3.reuse, 0x2 ;  /* 0x00000003e8069211 */ /* 0x0c2fe200078610ff */
[----:B------:R0:W-:Y:S01]  /*10600*/  @!P0 ST.E.64 desc[UR42][R4.64], R78 ;  /* 0x0000004e04008985 */ /* 0x0001e2000c101b2a */
[----:B----4-:R-:W-:Y:S02]  /*10610*/  @!P2 LEA R8, P6, R231, R3, 0x2 ;  /* 0x00000003e708a211 */ /* 0x010fe400078c10ff */
        /* <DEDUP_REMOVED lines=11> */
[----:B------:R-:W-:Y:S02]  /*106d0*/  ISETP.GE.AND P5, PT, R222, UR4, PT ;  /* 0x00000004de007c0c */ /* 0x000fe4000bfa6270 */
[-C--:B------:R-:W-:Y:S02]  /*106e0*/  @!P4 LEA.HI.X R7, R229, R20.reuse, R168, 0x2, P0 ;  /* 0x00000014e507c211 */ /* 0x080fe400000f14a8 */
[----:B------:R-:W-:Y:S02]  /*106f0*/  ISETP.GE.AND P0, PT, R223, UR4, PT ;  /* 0x00000004df007c0c */ /* 0x000fe4000bf06270 */
[C---:B----4-:R-:W-:Y:S01]  /*10700*/  @!P3 LEA R8, P6, R228.reuse, R3, 0x2 ;  /* 0x00000003e408b211 */ /* 0x050fe200078c10ff */
[----:B------:R1:W-:Y:S01]  /*10710*/  @!P4 ST.E.64 desc[UR42][R6.64], R94 ;  /* 0x0000005e0600c985 */ /* 0x0003e2000c101b2a */
[----:B------:R-:W-:Y:S02]  /*10720*/  ISETP.GE.AND P4, PT, R221, UR4, PT ;  /* 0x00000004dd007c0c */ /* 0x000fe4000bf86270 */
[----:B------:R-:W-:-:S02]  /*10730*/  @!P3 LEA.HI.X R9, R228, R20, R167, 0x2, P6 ;  /* 0x00000014e409b211 */ /* 0x000fc400030f14a7 */
[----:B------:R-:W-:-:S03]  /*10740*/  @!P2 LEA R10, P6, R225, R3, 0x2 ;  /* 0x00000003e10aa211 */ /* 0x000fc600078c10ff */
[----:B------:R4:W-:Y:S01]  /*10750*/  @!P3 ST.E.64 desc[UR42][R8.64], R98 ;  /* 0x000000620800b985 */ /* 0x0009e2000c101b2a */
[CC--:B--2---:R-:W-:Y:S02]  /*10760*/  @!P1 LEA R12, P3, R224.reuse, R3.reuse, 0x2 ;  /* 0x00000003e00c9211 */ /* 0x0c4fe400078610ff */
[-C--:B------:R-:W-:Y:S02]  /*10770*/  @!P2 LEA.HI.X R11, R225, R20.reuse, R166, 0x2, P6 ;  /* 0x00000014e10ba211 */ /* 0x080fe400030f14a6 */
[CC--:B------:R-:W-:Y:S02]  /*10780*/  @!P0 LEA R14, P6, R223.reuse, R3.reuse, 0x2 ;  /* 0x00000003df0e8211 */ /* 0x0c0fe400078c10ff */
[-C--:B------:R-:W-:Y:S01]  /*10790*/  @!P1 LEA.HI.X R13, R224, R20.reuse, R165, 0x2, P3 ;  /* 0x00000014e00d9211 */ /* 0x080fe200018f14a5 */
[----:B------:R2:W-:Y:S01]  /*107a0*/  @!P2 ST.E.64 desc[UR42][R10.64], R102 ;  /* 0x000000660a00a985 */ /* 0x0005e2000c101b2a */
[----:B------:R-:W-:Y:S02]  /*107b0*/  ISETP.GE.AND P3, PT, R220, UR4, PT ;  /* 0x00000004dc007c0c */ /* 0x000fe4000bf66270 */
[----:B------:R-:W-:Y:S01]  /*107c0*/  @!P0 LEA.HI.X R15, R223, R20, R164, 0x2, P6 ;  /* 0x00000014df0f8211 */ /* 0x000fe200030f14a4 */
[----:B------:R5:W-:Y:S01]  /*107d0*/  @!P1 ST.E.64 desc[UR42][R12.64], R106 ;  /* 0x0000006a0c009985 */ /* 0x000be2000c101b2a */
[----:B0-----:R-:W-:-:S02]  /*107e0*/  @!P5 LEA R4, P1, R222, R3, 0x2 ;  /* 0x00000003de04d211 */ /* 0x001fc400078210ff */
[-C--:B-1----:R-:W-:Y:S01]  /*107f0*/  @!P4 LEA R6, P2, R221, R3.reuse, 0x2 ;  /* 0x00000003dd06c211 */ /* 0x082fe200078410ff */
[----:B------:R-:W-:Y:S01]  /*10800*/  @!P0 ST.E.64 desc[UR42][R14.64], R110 ;  /* 0x0000006e0e008985 */ /* 0x000fe2000c101b2a */
[----:B------:R-:W-:Y:S02]  /*10810*/  ISETP.GE.AND P0, PT, R219, UR4, PT ;  /* 0x00000004db007c0c */ /* 0x000fe4000bf06270 */
[-C--:B------:R-:W-:Y:S02]  /*10820*/  @!P5 LEA.HI.X R5, R222, R20.reuse, R163, 0x2, P1 ;  /* 0x00000014de05d211 */ /* 0x080fe400008f14a3 */
[----:B------:R-:W-:Y:S02]  /*10830*/  ISETP.GE.AND P1, PT, R218, UR4, PT ;  /* 0x00000004da007c0c */ /* 0x000fe4000bf26270 */
[----:B----4-:R-:W-:Y:S01]  /*10840*/  @!P3 LEA R8, P6, R220, R3, 0x2 ;  /* 0x00000003dc08b211 */ /* 0x010fe200078c10ff */
[----:B------:R0:W-:Y:S01]  /*10850*/  @!P5 ST.E.64 desc[UR42][R4.64], R114 ;  /* 0x000000720400d985 */ /* 0x0001e2000c101b2a */
[----:B------:R-:W-:-:S02]  /*10860*/  @!P4 LEA.HI.X R7, R221, R20, R162, 0x2, P2 ;  /* 0x00000014dd07c211 */ /* 0x000fc400010f14a2 */
[-C--:B------:R-:W-:Y:S02]  /*10870*/  @!P3 LEA.HI.X R9, R220, R20.reuse, R161, 0x2, P6 ;  /* 0x00000014dc09b211 */ /* 0x080fe400030f14a1 */
[----:B------:R-:W-:Y:S01]  /*10880*/  ISETP.GE.AND P2, PT, R213, UR4, PT ;  /* 0x00000004d5007c0c */ /* 0x000fe2000bf46270 */
[----:B------:R1:W-:Y:S01]  /*10890*/  @!P4 ST.E.64 desc[UR42][R6.64], R118 ;  /* 0x000000760600c985 */ /* 0x0003e2000c101b2a */
[----:B------:R-:W-:Y:S02]  /*108a0*/  ISETP.GE.AND P4, PT, R215, UR4, PT ;  /* 0x00000004d7007c0c */ /* 0x000fe4000bf86270 */
[C---:B--2---:R-:W-:Y:S01]  /*108b0*/  @!P0 LEA R10, P5, R219.reuse, R3, 0x2 ;  /* 0x00000003db0a8211 */ /* 0x044fe200078a10ff */
[----:B------:R2:W-:Y:S01]  /*108c0*/  @!P3 ST.E.64 desc[UR42][R8.64], R122 ;  /* 0x0000007a0800b985 */ /* 0x0005e2000c101b2a */
[----:B------:R-:W-:Y:S02]  /*108d0*/  ISETP.GE.AND P3, PT, R214, UR4, PT ;  /* 0x00000004d6007c0c */ /* 0x000fe4000bf66270 */
[----:B------:R-:W-:-:S02]  /*108e0*/  @!P0 LEA.HI.X R11, R219, R20, R160, 0x2, P5 ;  /* 0x00000014db0b8211 */ /* 0x000fc400028f14a0 */
[----:B------:R-:W-:Y:S02]  /*108f0*/  ISETP.GE.AND P5, PT, R212, UR4, PT ;  /* 0x00000004d4007c0c */ /* 0x000fe4000bfa6270 */
[CC--:B-----5:R-:W-:Y:S01]  /*10900*/  @!P1 LEA R12, P6, R218.reuse, R3.reuse, 0x2 ;  /* 0x00000003da0c9211 */ /* 0x0e0fe200078c10ff */
[----:B------:R4:W-:Y:S02]  /*10910*/  @!P0 ST.E.64 desc[UR42][R10.64], R126 ;  /* 0x0000007e0a008985 */ /* 0x0009e4000c101b2a */
[CC--:B0-----:R-:W-:Y:S02]  /*10920*/  @!P4 LEA R4, P0, R215.reuse, R3.reuse, 0x2 ;  /* 0x00000003d704c211 */ /* 0x0c1fe400078010ff */
[-C--:B------:R-:W-:Y:S02]  /*10930*/  @!P1 LEA.HI.X R13, R218, R20.reuse, R159, 0x2, P6 ;  /* 0x00000014da0d9211 */ /* 0x080fe400030f149f */
[-C--:B-1----:R-:W-:Y:S02]  /*10940*/  @!P3 LEA R6, P6, R214, R3.reuse, 0x2 ;  /* 0x00000003d606b211 */ /* 0x082fe400078c10ff */
[----:B------:R-:W-:Y:S01]  /*10950*/  @!P4 LEA.HI.X R5, R215, R20, R158, 0x2, P0 ;  /* 0x00000014d705c211 */ /* 0x000fe200000f149e */
[----:B------:R4:W-:Y:S01]  /*10960*/  @!P1 ST.E.64 desc[UR42][R12.64], R130 ;  /* 0x000000820c009985 */ /* 0x0009e2000c101b2a */
[----:B--2---:R-:W-:-:S02]  /*10970*/  @!P2 LEA R8, P1, R213, R3, 0x2 ;  /* 0x00000003d508a211 */ /* 0x004fc400078210ff */
[----:B------:R-:W-:Y:S01]  /*10980*/  @!P5 LEA R14, P0, R212, R3, 0x2 ;  /* 0x00000003d40ed211 */ /* 0x000fe200078010ff */
[----:B------:R4:W-:Y:S01]  /*10990*/  @!P4 ST.E.64 desc[UR42][R4.64], R134 ;  /* 0x000000860400c985 */ /* 0x0009e2000c101b2a */
[-C--:B------:R-:W-:Y:S02]  /*109a0*/  @!P3 LEA.HI.X R7, R214, R20.reuse, R157, 0x2, P6 ;  /* 0x00000014d607b211 */ /* 0x080fe400030f149d */
[-C--:B------:R-:W-:Y:S02]  /*109b0*/  @!P2 LEA.HI.X R9, R213, R20.reuse, R156, 0x2, P1 ;  /* 0x00000014d509a211 */ /* 0x080fe400008f149c */
[----:B------:R-:W-:Y:S01]  /*109c0*/  @!P5 LEA.HI.X R15, R212, R20, R152, 0x2, P0 ;  /* 0x00000014d40fd211 */ /* 0x000fe200000f1498 */
[----:B------:R4:W-:Y:S01]  /*109d0*/  @!P3 ST.E.64 desc[UR42][R6.64], R138 ;  /* 0x0000008a0600b985 */ /* 0x0009e2000c101b2a */
[----:B------:R-:W-:-:S03]  /*109e0*/  ISETP.GE.AND P0, PT, R211, UR4, PT ;  /* 0x00000004d3007c0c */ /* 0x000fc6000bf06270 */
[----:B------:R4:W-:Y:S04]  /*109f0*/  @!P2 ST.E.64 desc[UR42][R8.64], R142 ;  /* 0x0000008e0800a985 */ /* 0x0009e8000c101b2a */
[----:B------:R4:W-:Y:S06]  /*10a00*/  @!P5 ST.E.64 desc[UR42][R14.64], R146 ;  /* 0x000000920e00d985 */ /* 0x0009ec000c101b2a */
[----:B------:R-:W-:Y:S05]  /*10a10*/  @P0 BRA `(.L_x_3756) ;  /* 0x0000000c00d40947 */ /* 0x000fea0003800000 */
[----:B----4-:R-:W-:-:S04]  /*10a20*/  LEA R4, P0, R211, R3, 0x2 ;  /* 0x00000003d3047211 */ /* 0x010fc800078010ff */
[----:B------:R-:W-:-:S05]  /*10a30*/  LEA.HI.X R5, R211, R20, R21, 0x2, P0 ;  /* 0x00000014d3057211 */ /* 0x000fca00000f1415 */
[----:B------:R0:W-:Y:S01]  /*10a40*/  ST.E.64 desc[UR42][R4.64], R150 ;  /* 0x0000009604007985 */ /* 0x0001e2000c101b2a */
[----:B------:R-:W-:Y:S05]  /*10a50*/  BRA `(.L_x_3756) ;  /* 0x0000000c00c47947 */ /* 0x000fea0003800000 */
.L_x_3750:
[----:B------:R-:W-:Y:S01]  /*10a60*/  ULDC.64 UR6, c[0x0][0xc08] ;  /* 0x0003020000067ab9 */ /* 0x000fe20000000a00 */
[----:B------:R-:W-:Y:S01]  /*10a70*/  ULDC.64 UR4, c[0x0][0xc00] ;  /* 0x0003000000047ab9 */ /* 0x000fe20000000a00 */
[----:B------:R-:W-:Y:S01]  /*10a80*/  ISETP.NE.U32.AND P1, PT, RZ, UR6, PT ;  /* 0x00000006ff007c0c */ /* 0x000fe2000bf25070 */
[----:B------:R-:W-:Y:S01]  /*10a90*/  IMAD.MOV.U32 R3, RZ, RZ, RZ ;  /* 0x000000ffff037224 */ /* 0x000fe200078e00ff */
[----:B------:R-:W-:Y:S02]  /*10aa0*/  ISETP.NE.U32.AND P0, PT, RZ, UR4, PT ;  /* 0x00000004ff007c0c */ /* 0x000fe4000bf05070 */
[----:B------:R-:W-:Y:S02]  /*10ab0*/  ISETP.NE.AND.EX P1, PT, RZ, UR7, PT, P1 ;  /* 0x00000007ff007c0c */ /* 0x000fe4000bf25310 */
[----:B0-----:R-:W-:Y:S02]  /*10ac0*/  IADD3 R4, P2, R202, UR4, RZ ;  /* 0x00000004ca047c10 */ /* 0x001fe4000ff5e0ff */
        /* <DEDUP_REMOVED lines=10> */
[----:B------:R-:W2:Y:S01]  /*10b70*/  @!P2 LDC R200, c[0x0][0xad4] ;  /* 0x0002b500ffc8ab82 */ /* 0x000ea20000000800 */
[----:B-1----:R-:W-:Y:S01]  /*10b80*/  VIADD R30, R6, 0xffffff80 ;  /* 0xffffff80061e7836 */ /* 0x002fe20000000000 */
[----:B--2---:R-:W-:-:S04]  /*10b90*/  ISETP.GT.AND P2, PT, R200, 0x1, PT ;  /* 0x00000001c800780c */ /* 0x004fc80003f44270 */
[----:B------:R-:W-:Y:S01]  /*10ba0*/  ISETP.GT.AND P3, PT, R30, 0x3f, PT ;  /* 0x0000003f1e00780c */ /* 0x000fe20003f64270 */
[----:B0-----:R-:W-:-:S12]  /*10bb0*/  @P1 BRA `(.L_x_3759) ;  /* 0x0000000000101947 */ /* 0x001fd80003800000 */
[----:B------:R-:W-:Y:S05]  /*10bc0*/  @!P0 BRA `(.L_x_3759) ;  /* 0x00000000000c8947 */ /* 0x000fea0003800000 */
[----:B------:R-:W2:Y:S04]  /*10bd0*/  LDG.E R7, desc[UR42][R4.64] ;  /* 0x0000002a04077981 */ /* 0x000ea8000c1e1900 */
[----:B-----5:R-:W2:Y:S02]  /*10be0*/  LDG.E R0, desc[UR42][R4.64+0x4] ;  /* 0x0000042a04007981 */ /* 0x020ea4000c1e1900 */
[----:B--2---:R-:W-:-:S07]  /*10bf0*/  IMAD.IADD R0, R0, 0x1, -R7 ;  /* 0x0000000100007824 */ /* 0x004fce00078e0a07 */
.L_x_3759:
[----:B------:R-:W2:Y:S01]  /*10c00*/  LDL.LU R4, [R1+0x20] ;  /* 0x0000200001047983 */ /* 0x000ea20000300800 */
[----:B------:R-:W-:Y:S01]  /*10c10*/  BSSY B1, `(.L_x_3760) ;  /* 0x0000037000017945 */ /* 0x000fe20003800000 */
[----:B------:R-:W-:Y:S02]  /*10c20*/  SEL R199, R199, RZ, !P0 ;  /* 0x000000ffc7c77207 */ /* 0x000fe40004000000 */
[----:B-----5:R-:W-:Y:S02]  /*10c30*/  SHF.R.S32.HI R26, RZ, 0x1f, R3 ;  /* 0x0000001fff1a7819 */ /* 0x020fe40000011403 */
[----:B--2---:R-:W-:Y:S01]  /*10c40*/  SEL R28, R4, RZ, !P0 ;  /* 0x000000ff041c7207 */ /* 0x004fe20004000000 */
[----:B------:R-:W-:Y:S06]  /*10c50*/  @P3 BRA `(.L_x_3761) ;  /* 0x0000000000c83947 */ /* 0x000fec0003800000 */
[----:B------:R-:W0:Y:S01]  /*10c60*/  S2R R4, SR_TID.X ;  /* 0x0000000000047919 */ /* 0x000e220000002100 */
[----:B------:R-:W1:Y:S02]  /*10c70*/  LDC R31, c[0x0][0xbe8] ;  /* 0x0002fa00ff1f7b82 */ /* 0x000e640000000800 */
[----:B-1----:R-:W-:Y:S02]  /*10c80*/  IMAD R5, R0, R31, RZ ;  /* 0x0000001f00057224 */ /* 0x002fe400078e02ff */
[----:B0-----:R-:W-:-:S04]  /*10c90*/  IMAD R4, R201, 0x40, R4 ;  /* 0x00000040c9047824 */ /* 0x001fc800078e0204 */
[----:B------:R-:W-:-:S05]  /*10ca0*/  VIADD R29, R4, 0xffffff80 ;  /* 0xffffff80041d7836 */ /* 0x000fca0000000000 */
[----:B------:R-:W-:-:S13]  /*10cb0*/  ISETP.GE.AND P0, PT, R29, R5, PT ;  /* 0x000000051d00720c */ /* 0x000fda0003f06270 */
[----:B------:R-:W-:Y:S05]  /*10cc0*/  @P0 BRA `(.L_x_3761) ;  /* 0x0000000000ac0947 */ /* 0x000fea0003800000 */
[----:B------:R-:W-:Y:S01]  /*10cd0*/  IMAD.MOV.U32 R24, RZ, RZ, 0x9b8 ;  /* 0x000009b8ff187424 */ /* 0x000fe200078e00ff */
[----:B------:R-:W-:Y:S01]  /*10ce0*/  ISETP.GT.AND P0, PT, R200, 0x1, PT ;  /* 0x00000001c800780c */ /* 0x000fe20003f04270 */
[----:B------:R-:W0:Y:S01]  /*10cf0*/  LDC.64 R4, c[0x0][0xba8] ;  /* 0x0002ea00ff047b82 */ /* 0x000e220000000a00 */
[----:B------:R-:W-:Y:S01]  /*10d00*/  ISETP.NE.AND P1, PT, R31, 0x1, PT ;  /* 0x000000011f00780c */ /* 0x000fe20003f25270 */
[----:B------:R-:W-:Y:S01]  /*10d10*/  IMAD.MOV.U32 R21, RZ, RZ, R29 ;  /* 0x000000ffff157224 */ /* 0x000fe200078e001d */
[----:B------:R-:W-:-:S05]  /*10d20*/  SEL R24, R24, 0x978, P0 ;  /* 0x0000097818187807 */ /* 0x000fca0000000000 */
[----:B------:R-:W1:Y:S08]  /*10d30*/  LDC.64 R10, c[0x0][R24+0x220] ;  /* 0x00008800180a7b82 */ /* 0x000e700000000a00 */
[----:B------:R-:W2:Y:S08]  /*10d40*/  LDC.64 R14, c[0x0][R24+0x218] ;  /* 0x00008600180e7b82 */ /* 0x000eb00000000a00 */
[----:B------:R-:W5:Y:S08]  /*10d50*/  LDC.64 R8, c[0x0][R24+0x228] ;  /* 0x00008a0018087b82 */ /* 0x000f700000000a00 */
[----:B------:R-:W3:Y:S08]  /*10d60*/  @P1 LDC R20, c[0x0][0xbec] ;  /* 0x0002fb00ff141b82 */ /* 0x000ef00000000800 */
[----:B------:R-:W4:Y:S08]  /*10d70*/  LDC.64 R6, c[0x0][R24+0x210] ;  /* 0x0000840018067b82 */ /* 0x000f300000000a00 */
[----:B------:R-:W5:Y:S01]  /*10d80*/  @P1 LDC R27, c[0x0][0xbf0] ;  /* 0x0002fc00ff1b1b82 */ /* 0x000f620000000800 */
[----:B---3--:R-:W-:-:S07]  /*10d90*/  @P1 IMAD.HI.U32 R20, R29, R20, RZ ;  /* 0x000000141d141227 */ /* 0x008fce00078e00ff */
[----:B0-----:R-:W0:Y:S01]  /*10da0*/  @!P0 LDC R4, c[0x0][0xb50] ;  /* 0x0002d400ff048b82 */ /* 0x001e220000000800 */
[-C--:B-1----:R-:W-:Y:S02]  /*10db0*/  IMAD R11, R11, R199.reuse, RZ ;  /* 0x000000c70b0b7224 */ /* 0x082fe400078e02ff */
[----:B------:R-:W-:-:S05]  /*10dc0*/  IMAD.WIDE.U32 R12, R10, R199, RZ ;  /* 0x000000c70a0c7225 */ /* 0x000fca00078e00ff */
[----:B------:R-:W1:Y:S01]  /*10dd0*/  @!P0 LDC R5, c[0x0][0xb54] ;  /* 0x0002d500ff058b82 */ /* 0x000e620000000800 */
[-C--:B--2---:R-:W-:Y:S02]  /*10de0*/  IMAD R25, R15, R198.reuse, RZ ;  /* 0x000000c60f197224 */ /* 0x084fe400078e02ff */
[----:B------:R-:W-:Y:S01]  /*10df0*/  IMAD.WIDE.U32 R14, R14, R198, RZ ;  /* 0x000000c60e0e7225 */ /* 0x000fe200078e00ff */
[----:B-----5:R-:W-:-:S03]  /*10e00*/  @P1 SHF.R.U32.HI R21, RZ, R27, R20 ;  /* 0x0000001bff151219 */ /* 0x020fc60000011614 */
[----:B------:R-:W-:Y:S01]  /*10e10*/  IMAD R27, R10, R28, R11 ;  /* 0x0000001c0a1b7224 */ /* 0x000fe200078e020b */
[----:B------:R-:W-:Y:S01]  /*10e20*/  SEL R11, R210, RZ, P0 ;  /* 0x000000ffd20b7207 */ /* 0x000fe20000000000 */
[----:B------:R-:W-:Y:S01]  /*10e30*/  IMAD.IADD R25, R15, 0x1, R25 ;  /* 0x000000010f197824 */ /* 0x000fe200078e0219 */
[----:B------:R-:W-:Y:S01]  /*10e40*/  IADD3 R14, P1, P3, R12, R14, R3 ;  /* 0x0000000e0c0e7210 */ /* 0x000fe20007b3e003 */
[----:B------:R-:W-:Y:S02]  /*10e50*/  IMAD.IADD R27, R13, 0x1, R27 ;  /* 0x000000010d1b7824 */ /* 0x000fe400078e021b */
[----:B------:R-:W-:Y:S02]  /*10e60*/  IMAD.MOV R10, RZ, RZ, -R21 ;  /* 0x000000ffff0a7224 */ /* 0x000fe400078e0a15 */
[-C--:B------:R-:W-:Y:S02]  /*10e70*/  IMAD R13, R9, R11.reuse, RZ ;  /* 0x0000000b090d7224 */ /* 0x080fe400078e02ff */
[----:B------:R-:W-:-:S04]  /*10e80*/  IMAD.WIDE.U32 R8, R8, R11, RZ ;  /* 0x0000000b08087225 */ /* 0x000fc800078e00ff */
[----:B------:R-:W-:Y:S01]  /*10e90*/  IMAD R11, R31, R10, R29 ;  /* 0x0000000a1f0b7224 */ /* 0x000fe200078e021d */
[----:B------:R-:W-:Y:S01]  /*10ea0*/  IADD3.X R10, R27, R25, R26, P1, P3 ;  /* 0x000000191b0a7210 */ /* 0x000fe20000fe641a */
[----:B------:R-:W-:Y:S01]  /*10eb0*/  IMAD.IADD R13, R9, 0x1, R13 ;  /* 0x00000001090d7824 */ /* 0x000fe200078e020d */
[----:B------:R-:W-:Y:S01]  /*10ec0*/  IADD3 R8, P0, P1, R21, R14, R8 ;  /* 0x0000000e15087210 */ /* 0x000fe2000791e008 */
[----:B----4-:R-:W-:Y:S01]  /*10ed0*/  IMAD R7, R7, R11, RZ ;  /* 0x0000000b07077224 */ /* 0x010fe200078e02ff */
        /* <DEDUP_REMOVED lines=10> */
.L_x_3761:
[----:B------:R-:W-:Y:S05]  /*10f80*/  BSYNC B1 ;  /* 0x0000000000017941 */ /* 0x000fea0003800000 */
.L_x_3760:
[----:B------:R-:W-:Y:S05]  /*10f90*/  @P2 BRA `(.L_x_3756) ;  /* 0x0000000800742947 */ /* 0x000fea0003800000 */
[----:B------:R-:W1:Y:S01]  /*10fa0*/  LDC R9, c[0x0][0xbe8] ;  /* 0x0002fa00ff097b82 */ /* 0x000e620000000800 */
[----:B------:R-:W-:Y:S01]  /*10fb0*/  ULDC.64 UR4, c[0x0][0xaa0] ;  /* 0x0002a80000047ab9 */ /* 0x000fe20000000a00 */
[----:B0-----:R-:W-:Y:S01]  /*10fc0*/  SHF.R.S32.HI R7, RZ, 0x1f, R30 ;  /* 0x0000001fff077819 */ /* 0x001fe2000001141e */
[----:B------:R-:W-:Y:S01]  /*10fd0*/  IMAD R6, R26, UR4, RZ ;  /* 0x000000041a067c24 */ /* 0x000fe2000f8e02ff */
[----:B------:R-:W-:Y:S01]  /*10fe0*/  BSSY B1, `(.L_x_3762) ;  /* 0x0000074000017945 */ /* 0x000fe20003800000 */
[----:B------:R-:W-:Y:S01]  /*10ff0*/  IMAD.WIDE.U32 R4, R3, UR4, RZ ;  /* 0x0000000403047c25 */ /* 0x000fe2000f8e00ff */
[----:B------:R-:W-:Y:S02]  /*11000*/  LEA.HI R7, R7, R30, RZ, 0x3 ;  /* 0x0000001e07077211 */ /* 0x000fe400078f18ff */
[----:B------:R-:W0:Y:S01]  /*11010*/  LDC R21, c[0x0][0xac8] ;  /* 0x0002b200ff157b82 */ /* 0x000e220000000800 */
[----:B------:R-:W-:Y:S01]  /*11020*/  IMAD R3, R3, UR5, R6 ;  /* 0x0000000503037c24 */ /* 0x000fe2000f8e0206 */
[----:B------:R-:W-:Y:S01]  /*11030*/  SHF.R.S32.HI R26, RZ, 0x3, R7 ;  /* 0x00000003ff1a7819 */ /* 0x000fe20000011407 */
[----:B------:R-:W-:Y:S01]  /*11040*/  ULDC.64 UR4, c[0x0][0xae8] ;  /* 0x0002ba0000047ab9 */ /* 0x000fe20000000a00 */
[----:B------:R-:W-:Y:S01]  /*11050*/  VIADD R31, R187, 0x180 ;  /* 0x00000180bb1f7836 */ /* 0x000fe20000000000 */
[----:B------:R-:W-:Y:S01]  /*11060*/  SHF.R.S32.HI R32, RZ, 0x1f, R204 ;  /* 0x0000001fff207819 */ /* 0x000fe200000114cc */
[----:B------:R-:W-:Y:S01]  /*11070*/  IMAD.IADD R5, R5, 0x1, R3 ;  /* 0x0000000105057824 */ /* 0x000fe200078e0203 */
[----:B------:R-:W-:Y:S01]  /*11080*/  LOP3.LUT R3, R7, 0xfffffff8, RZ, 0xc0, !PT ;  /* 0xfffffff807037812 */ /* 0x000fe200078ec0ff */
[----:B------:R-:W-:Y:S01]  /*11090*/  VIADD R29, R187, 0x1c0 ;  /* 0x000001c0bb1d7836 */ /* 0x000fe20000000000 */
[----:B------:R-:W-:Y:S01]  /*110a0*/  SHF.R.S32.HI R33, RZ, 0x1f, R205 ;  /* 0x0000001fff217819 */ /* 0x000fe200000114cd */
[----:B------:R-:W-:Y:S01]  /*110b0*/  IMAD.WIDE.U32 R4, R198, UR4, R4 ;  /* 0x00000004c6047c25 */ /* 0x000fe2000f8e0004 */
[----:B------:R-:W-:-:S02]  /*110c0*/  SHF.R.S32.HI R34, RZ, 0x1f, R206 ;  /* 0x0000001fff227819 */ /* 0x000fc400000114ce */
[----:B------:R-:W-:Y:S01]  /*110d0*/  SHF.R.S32.HI R35, RZ, 0x1f, R207 ;  /* 0x0000001fff237819 */ /* 0x000fe200000114cf */
[----:B------:R-:W-:Y:S01]  /*110e0*/  IMAD.IADD R3, R30, 0x1, -R3 ;  /* 0x000000011e037824 */ /* 0x000fe200078e0a03 */
[----:B------:R-:W-:Y:S01]  /*110f0*/  SHF.R.S32.HI R30, RZ, 0x1f, R31 ;  /* 0x0000001fff1e7819 */ /* 0x000fe2000001141f */
[----:B------:R-:W-:Y:S01]  /*11100*/  IMAD R5, R198, UR5, R5 ;  /* 0x00000005c6057c24 */ /* 0x000fe2000f8e0205 */
[----:B-1----:R-:W-:Y:S01]  /*11110*/  ISETP.NE.AND P0, PT, R9, 0x1, PT ;  /* 0x000000010900780c */ /* 0x002fe20003f05270 */
[----:B------:R-:W-:Y:S01]  /*11120*/  IMAD R6, R3, 0x20, R26 ;  /* 0x0000002003067824 */ /* 0x000fe200078e021a */
[----:B------:R-:W-:Y:S01]  /*11130*/  ULDC.64 UR4, c[0x0][0xaf0] ;  /* 0x0002bc0000047ab9 */ /* 0x000fe20000000a00 */
[----:B------:R-:W-:Y:S01]  /*11140*/  IMAD R27, R0, R9, RZ ;  /* 0x00000009001b7224 */ /* 0x000fe200078e02ff */
[----:B------:R-:W-:Y:S01]  /*11150*/  SHF.R.S32.HI R36, RZ, 0x1f, R208 ;  /* 0x0000001fff247819 */ /* 0x000fe200000114d0 */
[----:B------:R-:W-:Y:S02]  /*11160*/  IMAD R8, R201, 0x40, R6 ;  /* 0x00000040c9087824 */ /* 0x000fe400078e0206 */
[----:B------:R-:W-:Y:S01]  /*11170*/  IMAD R3, R28, UR4, RZ ;  /* 0x000000041c037c24 */ /* 0x000fe2000f8e02ff */
[-C--:B0-----:R-:W-:Y:S01]  /*11180*/  ISETP.GE.AND P1, PT, R208, R21.reuse, PT ;  /* 0x00000015d000720c */ /* 0x081fe20003f26270 */
[----:B------:R-:W-:Y:S01]  /*11190*/  IMAD.WIDE.U32 R4, R199, UR4, R4 ;  /* 0x00000004c7047c25 */ /* 0x000fe2000f8e0004 */
[----:B------:R-:W-:-:S02]  /*111a0*/  ISETP.GE.AND P2, PT, R187, R21, PT ;  /* 0x00000015bb00720c */ /* 0x000fc40003f46270 */
[----:B------:R-:W-:Y:S01]  /*111b0*/  SHF.R.S32.HI R28, RZ, 0x1f, R29 ;  /* 0x0000001fff1c7819 */ /* 0x000fe2000001141d */
[----:B------:R-:W0:Y:S01]  /*111c0*/  @P0 LDC R11, c[0x0][0xbec] ;  /* 0x0002fb00ff0b0b82 */ /* 0x000e220000000800 */
[----:B------:R-:W-:Y:S01]  /*111d0*/  IMAD R7, R199, UR5, R3 ;  /* 0x00000005c7077c24 */ /* 0x000fe2000f8e0203 */
[----:B------:R-:W-:Y:S01]  /*111e0*/  ULDC.64 UR4, c[0x0][0xae0] ;  /* 0x0002b80000047ab9 */ /* 0x000fe20000000a00 */
[----:B------:R-:W-:Y:S01]  /*111f0*/  IMAD.MOV.U32 R3, RZ, RZ, R8 ;  /* 0x000000ffff037224 */ /* 0x000fe200078e0008 */
[----:B------:R-:W-:Y:S01]  /*11200*/  SEL R0, RZ, 0x1, P2 ;  /* 0x00000001ff007807 */ /* 0x000fe20001000000 */
[----:B------:R-:W-:Y:S01]  /*11210*/  IMAD.IADD R5, R5, 0x1, R7 ;  /* 0x0000000105057824 */ /* 0x000fe200078e0207 */
[----:B------:R-:W-:Y:S01]  /*11220*/  ISETP.GE.AND P2, PT, R29, R21, PT ;  /* 0x000000151d00720c */ /* 0x000fe20003f46270 */
[----:B------:R-:W-:Y:S01]  /*11230*/  IMAD R26, R201, 0x40, R26 ;  /* 0x00000040c91a7824 */ /* 0x000fe200078e021a */
[----:B------:R-:W1:Y:S01]  /*11240*/  @P0 LDC R13, c[0x0][0xbf0] ;  /* 0x0002fc00ff0d0b82 */ /* 0x000e620000000800 */
[----:B0-----:R-:W-:-:S05]  /*11250*/  @P0 IMAD.HI.U32 R6, R8, R11, RZ ;  /* 0x0000000b08060227 */ /* 0x001fca00078e00ff */
[----:B-1----:R-:W-:Y:S02]  /*11260*/  @P0 SHF.R.U32.HI R3, RZ, R13, R6 ;  /* 0x0000000dff030219 */ /* 0x002fe40000011606 */
[----:B------:R-:W-:Y:S02]  /*11270*/  ISETP.GE.AND P0, PT, R207, R21, PT ;  /* 0x00000015cf00720c */ /* 0x000fe40003f06270 */
[--C-:B------:R-:W-:Y:S01]  /*11280*/  SHF.R.S32.HI R6, RZ, 0x1f, R3.reuse ;  /* 0x0000001fff067819 */ /* 0x100fe20000011403 */
[----:B------:R-:W-:Y:S02]  /*11290*/  IMAD.MOV R7, RZ, RZ, -R3 ;  /* 0x000000ffff077224 */ /* 0x000fe400078e0a03 */
[----:B------:R-:W-:-:S04]  /*112a0*/  IMAD.WIDE.U32 R4, R3, UR4, R4 ;  /* 0x0000000403047c25 */ /* 0x000fc8000f8e0004 */
[----:B------:R-:W-:Y:S02]  /*112b0*/  IMAD R6, R6, UR4, RZ ;  /* 0x0000000406067c24 */ /* 0x000fe4000f8e02ff */
[----:B------:R-:W-:Y:S01]  /*112c0*/  IMAD R7, R9, R7, R8 ;  /* 0x0000000709077224 */ /* 0x000fe200078e0208 */
[----:B------:R-:W-:Y:S01]  /*112d0*/  SEL R8, RZ, 0xffffffff, P1 ;  /* 0xffffffffff087807 */ /* 0x000fe20000800000 */
[----:B------:R-:W-:Y:S01]  /*112e0*/  IMAD R9, R3, UR5, R6 ;  /* 0x0000000503097c24 */ /* 0x000fe2000f8e0206 */
[----:B------:R-:W-:Y:S01]  /*112f0*/  SEL R3, RZ, 0xffffffff, P0 ;  /* 0xffffffffff037807 */ /* 0x000fe20000000000 */
[----:B------:R-:W-:Y:S01]  /*11300*/  ULDC.64 UR4, c[0x0][0xad8] ;  /* 0x0002b60000047ab9 */ /* 0x000fe20000000a00 */
[-C--:B------:R-:W-:Y:S01]  /*11310*/  ISETP.GE.AND P0, PT, R206, R21.reuse, PT ;  /* 0x00000015ce00720c */ /* 0x080fe20003f06270 */
[----:B------:R-:W-:Y:S02]  /*11320*/  IMAD.SHL.U32 R11, R8, 0x2, RZ ;  /* 0x00000002080b7824 */ /* 0x000fe400078e00ff */
[----:B------:R-:W-:Y:S01]  /*11330*/  IMAD.SHL.U32 R3, R3, 0x4, RZ ;  /* 0x0000000403037824 */ /* 0x000fe200078e00ff */
[----:B------:R-:W-:Y:S01]  /*11340*/  SEL R6, RZ, 0xffffffff, P0 ;  /* 0xffffffffff067807 */ /* 0x000fe20000000000 */
[----:B------:R-:W-:Y:S01]  /*11350*/  IMAD.IADD R5, R5, 0x1, R9 ;  /* 0x0000000105057824 */ /* 0x000fe200078e0209 */
[----:B------:R-:W-:-:S02]  /*11360*/  ISETP.GE.AND P0, PT, R205, R21, PT ;  /* 0x00000015cd00720c */ /* 0x000fc40003f06270 */
[----:B------:R-:W-:Y:S01]  /*11370*/  LOP3.LUT R0, R11, 0x2, R0, 0xe2, !PT ;  /* 0x000000020b007812 */ /* 0x000fe200078ee200 */
[----:B------:R-:W-:Y:S01]  /*11380*/  IMAD.SHL.U32 R8, R6, 0x8, RZ ;  /* 0x0000000806087824 */ /* 0x000fe200078e00ff */
[----:B------:R-:W-:Y:S01]  /*11390*/  SEL R6, RZ, 0xffffffff, P0 ;  /* 0xffffffffff067807 */ /* 0x000fe20000000000 */
[----:B------:R-:W-:Y:S01]  /*113a0*/  IMAD.WIDE.U32 R4, R7, UR4, R4 ;  /* 0x0000000407047c25 */ /* 0x000fe2000f8e0004 */
[----:B------:R-:W-:Y:S02]  /*113b0*/  LOP3.LUT R3, R3, 0x4, R0, 0xe2, !PT ;  /* 0x0000000403037812 */ /* 0x000fe400078ee200 */
[----:B------:R-:W-:Y:S01]  /*113c0*/  ISETP.GE.AND P0, PT, R204, R21, PT ;  /* 0x00000015cc00720c */ /* 0x000fe20003f06270 */
[----:B------:R-:W-:Y:S01]  /*113d0*/  IMAD.SHL.U32 R6, R6, 0x10, RZ ;  /* 0x0000001006067824 */ /* 0x000fe200078e00ff */
[----:B------:R-:W-:Y:S02]  /*113e0*/  SHF.R.S32.HI R0, RZ, 0x1f, R7 ;  /* 0x0000001fff007819 */ /* 0x000fe40000011407 */
[----:B------:R-:W-:-:S02]  /*113f0*/  LOP3.LUT R3, R8, 0x8, R3, 0xe2, !PT ;  /* 0x0000000808037812 */ /* 0x000fc400078ee203 */
[----:B------:R-:W-:Y:S01]  /*11400*/  SEL R8, RZ, 0xffffffff, P0 ;  /* 0xffffffffff087807 */ /* 0x000fe20000000000 */
[----:B------:R-:W-:Y:S01]  /*11410*/  IMAD R0, R0, UR4, RZ ;  /* 0x0000000400007c24 */ /* 0x000fe2000f8e02ff */
[----:B------:R-:W-:Y:S02]  /*11420*/  ISETP.GE.AND P0, PT, R31, R21, PT ;  /* 0x000000151f00720c */ /* 0x000fe40003f06270 */
[----:B------:R-:W-:Y:S01]  /*11430*/  LOP3.LUT R6, R6, 0x10, R3, 0xe2, !PT ;  /* 0x0000001006067812 */ /* 0x000fe200078ee203 */
[----:B------:R-:W-:Y:S02]  /*11440*/  IMAD.SHL.U32 R9, R8, 0x20, RZ ;  /* 0x0000002008097824 */ /* 0x000fe400078e00ff */
[----:B------:R-:W-:Y:S01]  /*11450*/  IMAD R3, R7, UR5, R0 ;  /* 0x0000000507037c24 */ /* 0x000fe2000f8e0200 */
[----:B------:R-:W-:Y:S01]  /*11460*/  SEL R7, RZ, 0x40, P0 ;  /* 0x00000040ff077807 */ /* 0x000fe20000000000 */
[----:B------:R-:W-:Y:S01]  /*11470*/  ULDC.64 UR4, c[0x0][0xa80] ;  /* 0x0002a00000047ab9 */ /* 0x000fe20000000a00 */
[----:B------:R-:W-:Y:S01]  /*11480*/  ISETP.GE.AND P0, PT, R26, R27, PT ;  /* 0x0000001b1a00720c */ /* 0x000fe20003f06270 */
[----:B------:R-:W-:Y:S01]  /*11490*/  IMAD.IADD R3, R5, 0x1, R3 ;  /* 0x0000000105037824 */ /* 0x000fe200078e0203 */
[----:B------:R-:W-:-:S02]  /*114a0*/  LOP3.LUT R6, R9, 0x20, R6, 0xe2, !PT ;  /* 0x0000002009067812 */ /* 0x000fc400078ee206 */
[----:B------:R-:W-:Y:S02]  /*114b0*/  LEA R20, P1, R4, UR4, 0x1 ;  /* 0x0000000404147c11 */ /* 0x000fe4000f8208ff */
[----:B------:R-:W-:Y:S02]  /*114c0*/  SEL R5, RZ, 0x80, P2 ;  /* 0x00000080ff057807 */ /* 0x000fe40001000000 */
[----:B------:R-:W-:Y:S02]  /*114d0*/  LOP3.LUT R24, R6, R7, RZ, 0xfc, !PT ;  /* 0x0000000706187212 */ /* 0x000fe400078efcff */
[----:B------:R-:W-:Y:S02]  /*114e0*/  LEA.HI.X R3, R4, UR5, R3, 0x1, P1 ;  /* 0x0000000504037c11 */ /* 0x000fe400088f0c03 */
[----:B------:R-:W-:Y:S01]  /*114f0*/  LOP3.LUT R25, R24, R5, RZ, 0xfc, !PT ;  /* 0x0000000518197212 */ /* 0x000fe200078efcff */
[----:B------:R0:W1:Y:S04]  /*11500*/  SHFL.IDX PT, R4, R20, RZ, 0x181f ;  /* 0x00181fff14047589 */ /* 0x00006800000e0000 */
[----:B------:R0:W2:Y:S01]  /*11510*/  SHFL.IDX PT, R5, R3, RZ, 0x181f ;  /* 0x00181fff03057589 */ /* 0x0000a200000e0000 */
[----:B------:R-:W-:Y:S05]  /*11520*/  @P0 BRA `(.L_x_3763) ;  /* 0x00000000007c0947 */ /* 0x000fea0003800000 */
[-C--:B------:R-:W-:Y:S02]  /*11530*/  ISETP.GE.AND P2, PT, R208, R21.reuse, PT ;  /* 0x00000015d000720c */ /* 0x080fe40003f46270 */
[-C--:B------:R-:W-:Y:S02]  /*11540*/  ISETP.GE.AND P1, PT, R187, R21.reuse, PT ;  /* 0x00000015bb00720c */ /* 0x080fe40003f26270 */
[-C--:B------:R-:W-:Y:S02]  /*11550*/  ISETP.GE.AND P5, PT, R207, R21.reuse, PT ;  /* 0x00000015cf00720c */ /* 0x080fe40003fa6270 */
[----:B------:R-:W-:-:S07]  /*11560*/  ISETP.GE.AND P3, PT, R206, R21, PT ;  /* 0x00000015ce00720c */ /* 0x000fce0003f66270 */
[CC--:B-1----:R-:W-:Y:S02]  /*11570*/  @!P2 LEA R8, P0, R208.reuse, R4.reuse, 0x1 ;  /* 0x00000004d008a211 */ /* 0x0c2fe400078008ff */
[----:B--2---:R-:W-:Y:S02]  /*11580*/  @!P1 IMAD.WIDE R6, R187, 0x2, R4 ;  /* 0x00000002bb069825 */ /* 0x004fe400078e0204 */
[----:B------:R-:W-:Y:S02]  /*11590*/  @!P2 LEA.HI.X R9, R208, R5, R36, 0x1, P0 ;  /* 0x00000005d009a211 */ /* 0x000fe400000f0c24 */
[----:B------:R-:W-:Y:S01]  /*115a0*/  @!P5 LEA R10, P4, R207, R4, 0x1 ;  /* 0x00000004cf0ad211 */ /* 0x000fe200078808ff */
[----:B------:R-:W-:Y:S01]  /*115b0*/  @!P1 ST.E.128 desc[UR42][R6.64], RZ ;  /* 0x000000ff06009985 */ /* 0x000fe2000c101d2a */
[-C--:B------:R-:W-:Y:S02]  /*115c0*/  ISETP.GE.AND P1, PT, R204, R21.reuse, PT ;  /* 0x00000015cc00720c */ /* 0x080fe40003f26270 */
[----:B------:R-:W-:Y:S01]  /*115d0*/  LOP3.LUT P0, RZ, R24, 0x40, RZ, 0xc0, !PT ;  /* 0x0000004018ff7812 */ /* 0x000fe2000780c0ff */
[----:B------:R1:W-:Y:S01]  /*115e0*/  @!P2 ST.E.128 desc[UR42][R8.64], RZ ;  /* 0x000000ff0800a985 */ /* 0x0003e2000c101d2a */
[----:B------:R-:W-:-:S02]  /*115f0*/  ISETP.GE.AND P2, PT, R205, R21, PT ;  /* 0x00000015cd00720c */ /* 0x000fc40003f46270 */
[-C--:B------:R-:W-:Y:S02]  /*11600*/  @!P5 LEA.HI.X R11, R207, R5.reuse, R35, 0x1, P4 ;  /* 0x00000005cf0bd211 */ /* 0x080fe400020f0c23 */
[----:B------:R-:W-:Y:S02]  /*11610*/  LOP3.LUT P4, RZ, R25, 0x80, RZ, 0xc0, !PT ;  /* 0x0000008019ff7812 */ /* 0x000fe4000788c0ff */
[CC--:B------:R-:W-:Y:S01]  /*11620*/  @!P3 LEA R12, P6, R206.reuse, R4.reuse, 0x1 ;  /* 0x00000004ce0cb211 */ /* 0x0c0fe200078c08ff */
[----:B------:R2:W-:Y:S03]  /*11630*/  @!P5 ST.E.128 desc[UR42][R10.64], RZ ;  /* 0x000000ff0a00d985 */ /* 0x0005e6000c101d2a */
[----:B------:R-:W-:Y:S02]  /*11640*/  @!P3 LEA.HI.X R13, R206, R5, R34, 0x1, P6 ;  /* 0x00000005ce0db211 */ /* 0x000fe400030f0c22 */
[----:B-1----:R-:W-:-:S02]  /*11650*/  @!P1 LEA R8, P6, R204, R4, 0x1 ;  /* 0x00000004cc089211 */ /* 0x002fc400078c08ff */
[-C--:B------:R-:W-:Y:S01]  /*11660*/  @!P2 LEA R6, P5, R205, R4.reuse, 0x1 ;  /* 0x00000004cd06a211 */ /* 0x080fe200078a08ff */
        /* <DEDUP_REMOVED lines=11> */
.L_x_3763:
[----:B------:R-:W-:Y:S05]  /*11720*/  BSYNC B1 ;  /* 0x0000000000017941 */ /* 0x000fea0003800000 */
.L_x_3762:
[----:B------:R-:W-:Y:S01]  /*11730*/  VIADD R0, R26, 0x20 ;  /* 0x000000201a007836 */ /* 0x000fe20000000000 */
[----:B--2---:R2:W0:Y:S04]  /*11740*/  SHFL.IDX PT, R5, R3, 0x1, 0x181f ;  /* 0x00381f0003057f89 */ /* 0x00442800000e0000 */
[----:B------:R-:W-:Y:S01]  /*11750*/  ISETP.GE.AND P0, PT, R0, R27, PT ;  /* 0x0000001b0000720c */ /* 0x000fe20003f06270 */
[----:B-1----:R2:W1:-:S12]  /*11760*/  SHFL.IDX PT, R4, R20, 0x1, 0x181f ;  /* 0x00381f0014047f89 */ /* 0x00245800000e0000 */
[----:B--2---:R-:W-:Y:S05]  /*11770*/  @P0 BRA `(.L_x_3756) ;  /* 0x00000000007c0947 */ /* 0x004fea0003800000 */
[-C--:B------:R-:W-:Y:S02]  /*11780*/  ISETP.GE.AND P5, PT, R208, R21.reuse, PT ;  /* 0x00000015d000720c */ /* 0x080fe40003fa6270 */
[-C--:B------:R-:W-:Y:S02]  /*11790*/  ISETP.GE.AND P4, PT, R187, R21.reuse, PT ;  /* 0x00000015bb00720c */ /* 0x080fe40003f86270 */
[-C--:B------:R-:W-:Y:S02]  /*117a0*/  ISETP.GE.AND P0, PT, R207, R21.reuse, PT ;  /* 0x00000015cf00720c */ /* 0x080fe40003f06270 */
[----:B------:R-:W-:Y:S02]  /*117b0*/  ISETP.GE.AND P1, PT, R206, R21, PT ;  /* 0x00000015ce00720c */ /* 0x000fe40003f26270 */
[----:B------:R-:W-:-:S05]  /*117c0*/  LOP3.LUT P2, RZ, R24, 0x40, RZ, 0xc0, !PT ;  /* 0x0000004018ff7812 */ /* 0x000fca000784c0ff */
[CC--:B-1----:R-:W-:Y:S02]  /*117d0*/  @!P5 LEA R8, P3, R208.reuse, R4.reuse, 0x1 ;  /* 0x00000004d008d211 */ /* 0x0c2fe400078608ff */
[----:B0-----:R-:W-:Y:S02]  /*117e0*/  @!P4 IMAD.WIDE R6, R187, 0x2, R4 ;  /* 0x00000002bb06c825 */ /* 0x001fe400078e0204 */
[----:B------:R-:W-:Y:S02]  /*117f0*/  @!P5 LEA.HI.X R9, R208, R5, R36, 0x1, P3 ;  /* 0x00000005d009d211 */ /* 0x000fe400018f0c24 */
[-C--:B------:R-:W-:Y:S01]  /*11800*/  ISETP.GE.AND P3, PT, R205, R21.reuse, PT ;  /* 0x00000015cd00720c */ /* 0x080fe20003f66270 */
[----:B------:R0:W-:Y:S01]  /*11810*/  @!P4 ST.E.128 desc[UR42][R6.64], RZ ;  /* 0x000000ff0600c985 */ /* 0x0001e2000c101d2a */
[----:B------:R-:W-:Y:S02]  /*11820*/  @!P0 LEA R10, P6, R207, R4, 0x1 ;  /* 0x00000004cf0a8211 */ /* 0x000fe400078c08ff */
[----:B------:R-:W-:Y:S01]  /*11830*/  LOP3.LUT P4, RZ, R25, 0x80, RZ, 0xc0, !PT ;  /* 0x0000008019ff7812 */ /* 0x000fe2000788c0ff */
[----:B------:R2:W-:Y:S01]  /*11840*/  @!P5 ST.E.128 desc[UR42][R8.64], RZ ;  /* 0x000000ff0800d985 */ /* 0x0005e2000c101d2a */
[----:B------:R-:W-:-:S02]  /*11850*/  ISETP.GE.AND P5, PT, R204, R21, PT ;  /* 0x00000015cc00720c */ /* 0x000fc40003fa6270 */
[----:B------:R-:W-:Y:S02]  /*11860*/  @!P0 LEA.HI.X R11, R207, R5, R35, 0x1, P6 ;  /* 0x00000005cf0b8211 */ /* 0x000fe400030f0c23 */
[----:B------:R-:W-:-:S03]  /*11870*/  @!P1 LEA R12, P6, R206, R4, 0x1 ;  /* 0x00000004ce0c9211 */ /* 0x000fc600078c08ff */
[----:B------:R2:W-:Y:S01]  /*11880*/  @!P0 ST.E.128 desc[UR42][R10.64], RZ ;  /* 0x000000ff0a008985 */ /* 0x0005e2000c101d2a */
[-C--:B------:R-:W-:Y:S02]  /*11890*/  @!P1 LEA.HI.X R13, R206, R5.reuse, R34, 0x1, P6 ;  /* 0x00000005ce0d9211 */ /* 0x080fe400030f0c22 */
[-C--:B0-----:R-:W-:Y:S02]  /*118a0*/  @!P3 LEA R6, P6, R205, R4.reuse, 0x1 ;  /* 0x00000004cd06b211 */ /* 0x081fe400078c08ff */
[-C--:B------:R-:W-:Y:S01]  /*118b0*/  @P2 LEA R14, P0, R31, R4.reuse, 0x1 ;  /* 0x000000041f0e2211 */ /* 0x080fe200078008ff */
[----:B------:R2:W-:Y:S01]  /*118c0*/  @!P1 ST.E.128 desc[UR42][R12.64], RZ ;  /* 0x000000ff0c009985 */ /* 0x0005e2000c101d2a */
[-C--:B------:R-:W-:Y:S02]  /*118d0*/  @!P3 LEA.HI.X R7, R205, R5.reuse, R33, 0x1, P6 ;  /* 0x00000005cd07b211 */ /* 0x080fe400030f0c21 */
[----:B------:R-:W-:Y:S02]  /*118e0*/  @P2 LEA.HI.X R15, R31, R5, R30, 0x1, P0 ;  /* 0x000000051f0f2211 */ /* 0x000fe400000f0c1e */
[-C--:B------:R-:W-:Y:S01]  /*118f0*/  @P4 LEA R20, P6, R29, R4.reuse, 0x1 ;  /* 0x000000041d144211 */ /* 0x080fe200078c08ff */
[----:B------:R2:W-:Y:S01]  /*11900*/  @!P3 ST.E.128 desc[UR42][R6.64], RZ ;  /* 0x000000ff0600b985 */ /* 0x0005e2000c101d2a */
[----:B------:R-:W-:-:S02]  /*11910*/  @!P5 LEA R4, P0, R204, R4, 0x1 ;  /* 0x00000004cc04d211 */ /* 0x000fc400078008ff */
[-C--:B------:R-:W-:Y:S02]  /*11920*/  @P4 LEA.HI.X R21, R29, R5.reuse, R28, 0x1, P6 ;  /* 0x000000051d154211 */ /* 0x080fe400030f0c1c */
[----:B------:R-:W-:-:S05]  /*11930*/  @!P5 LEA.HI.X R5, R204, R5, R32, 0x1, P0 ;  /* 0x00000005cc05d211 */ /* 0x000fca00000f0c20 */
[----:B------:R2:W-:Y:S04]  /*11940*/  @!P5 ST.E.128 desc[UR42][R4.64], RZ ;  /* 0x000000ff0400d985 */ /* 0x0005e8000c101d2a */
[----:B------:R2:W-:Y:S04]  /*11950*/  @P2 ST.E.128 desc[UR42][R14.64], RZ ;  /* 0x000000ff0e002985 */ /* 0x0005e8000c101d2a */
[----:B------:R2:W-:Y:S02]  /*11960*/  @P4 ST.E.128 desc[UR42][R20.64], RZ ;  /* 0x000000ff14004985 */ /* 0x0005e4000c101d2a */
.L_x_3756:
[----:B------:R-:W-:Y:S05]  /*11970*/  BSYNC B0 ;  /* 0x0000000000007941 */ /* 0x000fea0003800000 */
.L_x_3749:
[----:B------:R-:W-:Y:S02]  /*11980*/  ULDC UR4, c[0x0][0xc3c] ;  /* 0x00030f0000047ab9 */ /* 0x000fe40000000800 */
[----:B----4-:R-:W-:-:S13]  /*11990*/  ISETP.GE.AND P0, PT, R155, UR4, PT ;  /* 0x000000049b007c0c */ /* 0x010fda000bf06270 */
[----:B------:R-:W-:Y:S05]  /*119a0*/  @!P0 BRA `(.L_x_3764) ;  /* 0xfffffefc00088947 */ /* 0x000fea000383ffff */
[----:B------:R-:W-:Y:S05]  /*119b0*/  BRA `(.L_x_3636) ;  /* 0x00000090001c7947 */ /* 0x000fea0003800000 */
.L_x_3634:
[----:B------:R-:W-:-:S08]  /*119c0*/  NOP ;  /* 0x0000000000007918 */ /* 0x000fd00000000000 */
[----:B------:R-:W0:-:S00]  /*119d0*/  USETMAXREG.DEALLOC.CTAPOOL 0x18 ;  /* 0x00000018000079c8 */ /* 0x000e0000080e0500 */
        /* <DEDUP_REMOVED lines=18> */
.L_x_3765:
        /* <DEDUP_REMOVED lines=43> */
.L_x_3769:
        /* <DEDUP_REMOVED lines=38> */
.L_x_3767:
        /* <DEDUP_REMOVED lines=20> */
.L_x_3770:
        /* <DEDUP_REMOVED lines=54> */
.L_x_3768:
[----:B------:R-:W-:Y:S01]  /*124b0*/  IMAD.U32 R2, RZ, RZ, UR6 ;  /* 0x00000006ff027e24 */ /* 0x000fe2000f8e00ff */
[----:B------:R1:W-:Y:S04]  /*124c0*/  STL [R1+0x4], RZ ;  /* 0x000004ff01007387 */ /* 0x0003e80000100800 */
[----:B------:R1:W-:Y:S04]  /*124d0*/  STL [R1+0x8], RZ ;  /* 0x000008ff01007387 */ /* 0x0003e80000100800 */
[----:B------:R1:W-:Y:S02]  /*124e0*/  STL [R1], R2 ;  /* 0x0000000201007387 */ /* 0x0003e40000100800 */
.L_x_3771:
        /* <DEDUP_REMOVED lines=10> */
.L_x_3766:
        /* <DEDUP_REMOVED lines=8> */
[----:B------:R-:W3:Y:S01]  /*12610*/  S2UR UR5, SR_CgaCtaId ;  /* 0x00000000000579c3 */ /* 0x000ee20000008800 */
[C---:B--2---:R-:W-:Y:S01]  /*12620*/  IMAD.SHL.U32 R0, R6.reuse, 0x8, RZ ;  /* 0x0000000806007824 */ /* 0x044fe200078e00ff */
[----:B------:R-:W-:Y:S01]  /*12630*/  LOP3.LUT R4, R6, 0x7f, RZ, 0xc0, !PT ;  /* 0x0000007f06047812 */ /* 0x000fe200078ec0ff */
[----:B------:R-:W-:Y:S01]  /*12640*/  UMOV UR4, 0x400 ;  /* 0x0000040000047882 */ /* 0x000fe20000000000 */
[----:B------:R-:W-:Y:S01]  /*12650*/  BSSY B8, `(.L_x_3772) ;  /* 0x0000805000087945 */ /* 0x000fe20003800000 */
[----:B------:R-:W-:Y:S01]  /*12660*/  IMAD.MOV.U32 R19, RZ, RZ, RZ ;  /* 0x000000ffff137224 */ /* 0x000fe200078e00ff */
[----:B------:R-:W-:Y:S01]  /*12670*/  LOP3.LUT R3, R0, 0x1f8, RZ, 0xc0, !PT ;  /* 0x000001f800037812 */ /* 0x000fe200078ec0ff */
[----:B01----:R-:W-:Y:S01]  /*12680*/  IMAD.SHL.U32 R2, R4, 0x8, RZ ;  /* 0x0000000804027824 */ /* 0x003fe200078e00ff */
[----:B------:R-:W-:Y:S01]  /*12690*/  ULDC.64 UR40, c[0x0][0x198] ;  /* 0x0000660000287ab9 */ /* 0x000fe20000000a00 */
[----:B------:R-:W-:Y:S01]  /*126a0*/  IMAD.MOV.U32 R0, RZ, RZ, 0x1 ;  /* 0x00000001ff007424 */ /* 0x000fe200078e00ff */
[----:B------:R-:W-:Y:S01]  /*126b0*/  LOP3.LUT R3, R3, 0x38, R6, 0x78, !PT ;  /* 0x0000003803037812 */ /* 0x000fe200078e7806 */
[----:B------:R-:W-:Y:S01]  /*126c0*/  IMAD.SHL.U32 R6, R6, 0x10, RZ ;  /* 0x0000001006067824 */ /* 0x000fe200078e00ff */
[----:B------:R-:W-:-:S02]  /*126d0*/  ULDC UR37, c[0x0][0xc] ;  /* 0x0000030000257ab9 */ /* 0x000fc40000000800 */
[----:B------:R-:W-:Y:S02]  /*126e0*/  LOP3.LUT R3, R3, 0x200, R2, 0xf8, !PT ;  /* 0x0000020003037812 */ /* 0x000fe400078ef802 */
[----:B------:R-:W-:-:S04]  /*126f0*/  SHF.R.U32.HI R2, RZ, 0x3, R4 ;  /* 0x00000003ff027819 */ /* 0x000fc80000011604 */
[----:B------:R-:W-:Y:S01]  /*12700*/  LOP3.LUT R4, R2, 0x70, R6, 0xf8, !PT ;  /* 0x0000007002047812 */ /* 0x000fe200078ef806 */
[----:B---3--:R-:W-:-:S06]  /*12710*/  ULEA UR4, UR5, UR4, 0x18 ;  /* 0x0000000405047291 */ /* 0x008fcc000f8ec03f */
[----:B------:R-:W-:-:S04]  /*12720*/  IMAD.U32 R18, RZ, RZ, UR4 ;  /* 0x00000004ff127e24 */ /* 0x000fc8000f8e00ff */
[----:B------:R-:W-:-:S05]  /*12730*/  IMAD R2, R3, 0x2, R18 ;  /* 0x0000000203027824 */ /* 0x000fca00078e0212 */
[----:B------:R0:W-:Y:S04]  /*12740*/  STL [R1+0x60], R2 ;  /* 0x0000600201007387 */ /* 0x0001e80000100800 */
[----:B------:R0:W-:Y:S04]  /*12750*/  STL [R1+0x54], RZ ;  /* 0x000054ff01007387 */ /* 0x0001e80000100800 */
[----:B------:R0:W-:Y:S04]  /*12760*/  STL [R1+0x18], R0 ;  /* 0x0000180001007387 */ /* 0x0001e80000100800 */
[----:B------:R0:W-:Y:S04]  /*12770*/  STL [R1+0x10], RZ ;  /* 0x000010ff01007387 */ /* 0x0001e80000100800 */
[----:B------:R0:W-:Y:S02]  /*12780*/  STL [R1+0x14], R0 ;  /* 0x0000140001007387 */ /* 0x0001e40000100800 */
.L_x_3938:
[----:B0-----:R-:W2:Y:S01]  /*12790*/  LDL R0, [R1+0xc] ;  /* 0x00000c0001007983 */ /* 0x001ea20000100800 */
[----:B------:R-:W2:Y:S01]  /*127a0*/  LDC.64 R2, c[0x0][0xc88] ;  /* 0x00032200ff027b82 */ /* 0x000ea20000000a00 */
[----:B------:R-:W-:Y:S05]  /*127b0*/  YIELD ;  /* 0x0000000000007946 */ /* 0x000fea0003800000 */
[----:B------:R-:W-:Y:S01]  /*127c0*/  ULDC.64 UR4, c[0x0][0xa28] ;  /* 0x00028a0000047ab9 */ /* 0x000fe20000000a00 */
[----:B------:R-:W-:Y:S02]  /*127d0*/  CS2R R8, SRZ ;  /* 0x0000000000087805 */ /* 0x000fe4000001ff00 */
[----:B------:R-:W-:Y:S01]  /*127e0*/  ISETP.NE.U32.AND P0, PT, RZ, UR4, PT ;  /* 0x00000004ff007c0c */ /* 0x000fe2000bf05070 */
[----:B------:R-:W-:Y:S01]  /*127f0*/  ULDC.64 UR10, c[0x0][0xa18] ;  /* 0x00028600000a7ab9 */ /* 0x000fe20000000a00 */
[----:B------:R-:W-:Y:S01]  /*12800*/  ULDC.64 UR8, c[0x0][0xa10] ;  /* 0x0002840000087ab9 */ /* 0x000fe20000000a00 */
[----:B------:R-:W-:Y:S01]  /*12810*/  ULDC.64 UR6, c[0x0][0xa08] ;  /* 0x0002820000067ab9 */ /* 0x000fe20000000a00 */
[----:B--2---:R-:W-:-:S05]  /*12820*/  IMAD.WIDE R2, R0, 0x4, R2 ;  /* 0x0000000400027825 */ /* 0x004fca00078e0202 */
[----:B------:R-:W2:Y:S01]  /*12830*/  LDG.E R13, desc[UR42][R2.64] ;  /* 0x0000002a020d7981 */ /* 0x000ea2000c1e1900 */
[----:B------:R-:W-:Y:S02]  /*12840*/  ISETP.NE.AND.EX P0, PT, RZ, UR5, PT, P0 ;  /* 0x00000005ff007c0c */ /* 0x000fe4000bf05300 */
        /* <DEDUP_REMOVED lines=9> */
[----:B-1----:R1:W5:Y:S01]  /*128e0*/  @P0 LDG.E R8, desc[UR42][R2.64] ;  /* 0x0000002a02080981 */ /* 0x002362000c1e1900 */
[----:B------:R-:W-:Y:S01]  /*128f0*/  ISETP.NE.AND.EX P1, PT, RZ, UR5, PT, P1 ;  /* 0x00000005ff007c0c */ /* 0x000fe2000bf25310 */
[----:B---3--:R-:W-:Y:S01]  /*12900*/  IMAD.MOV.U32 R12, RZ, RZ, RZ ;  /* 0x000000ffff0c7224 */ /* 0x008fe200078e00ff */
[----:B------:R-:W-:Y:S01]  /*12910*/  ISETP.NE.U32.AND P3, PT, RZ, UR10, PT ;  /* 0x0000000aff007c0c */ /* 0x000fe2000bf65070 */
[----:B------:R-:W-:Y:S01]  /*12920*/  STL [R1+0x1c], R14 ;  /* 0x00001c0e01007387 */ /* 0x000fe20000100800 */
[----:B------:R-:W-:Y:S01]  /*12930*/  ISETP.NE.U32.AND P0, PT, RZ, UR6, PT ;  /* 0x00000006ff007c0c */ /* 0x000fe2000bf05070 */
[----:B0-----:R-:W-:Y:S01]  /*12940*/  IMAD.MOV.U32 R0, RZ, RZ, RZ ;  /* 0x000000ffff007224 */ /* 0x001fe200078e00ff */
[----:B------:R-:W-:Y:S02]  /*12950*/  ISETP.NE.U32.AND P2, PT, RZ, UR8, PT ;  /* 0x00000008ff007c0c */ /* 0x000fe4000bf45070 */
[C---:B------:R-:W-:Y:S02]  /*12960*/  IADD3 R6, P5, R17.reuse, UR6, RZ ;  /* 0x0000000611067c10 */ /* 0x040fe4000ffbe0ff */
[----:B-1----:R-:W-:-:S02]  /*12970*/  IADD3 R2, P4, R17, UR4, RZ ;  /* 0x0000000411027c10 */ /* 0x002fc4000ff9e0ff */
[----:B------:R-:W-:Y:S02]  /*12980*/  ISETP.NE.AND.EX P3, PT, RZ, UR11, PT, P3 ;  /* 0x0000000bff007c0c */ /* 0x000fe4000bf65330 */
[C---:B------:R-:W-:Y:S02]  /*12990*/  IADD3.X R3, R14.reuse, UR5, RZ, P4, !PT ;  /* 0x000000050e037c10 */ /* 0x040fe4000a7fe4ff */
[----:B------:R-:W-:Y:S02]  /*129a0*/  IADD3 R4, P4, R17, UR8, RZ ;  /* 0x0000000811047c10 */ /* 0x000fe4000ff9e0ff */
[----:B------:R-:W-:Y:S01]  /*129b0*/  ISETP.NE.AND.EX P0, PT, RZ, UR7, PT, P0 ;  /* 0x00000007ff007c0c */ /* 0x000fe2000bf05300 */
[----:B------:R-:W2:Y:S01]  /*129c0*/  @P1 LDG.E R9, desc[UR42][R2.64] ;  /* 0x0000002a02091981 */ /* 0x000ea2000c1e1900 */
[----:B------:R-:W-:Y:S01]  /*129d0*/  IADD3.X R5, R14, UR9, RZ, P4, !PT ;  /* 0x000000090e057c10 */ /* 0x000fe2000a7fe4ff */
[----:B------:R-:W-:Y:S01]  /*129e0*/  ULDC UR4, c[0x0][0x288] ;  /* 0x0000a20000047ab9 */ /* 0x000fe20000000800 */
[----:B------:R-:W-:-:S02]  /*129f0*/  ISETP.NE.AND.EX P2, PT, RZ, UR9, PT, P2 ;  /* 0x00000009ff007c0c */ /* 0x000fc4000bf45320 */
[----:B------:R-:W-:Y:S02]  /*12a00*/  IADD3.X R7, R14, UR7, RZ, P5, !PT ;  /* 0x000000070e077c10 */ /* 0x000fe4000affe4ff */
[----:B------:R-:W-:-:S04]  /*12a10*/  @P3 IADD3 R10, P4, R17, UR10, RZ ;  /* 0x0000000a110a3c10 */ /* 0x000fc8000ff9e0ff */
[----:B------:R-:W-:Y:S01]  /*12a20*/  @P3 IADD3.X R11, R14, UR11, RZ, P4, !PT ;  /* 0x0000000b0e0b3c10 */ /* 0x000fe2000a7fe4ff */
[----:B------:R-:W5:Y:S04]  /*12a30*/  @P0 LDG.E R12, desc[UR42][R6.64] ;  /* 0x0000002a060c0981 */ /* 0x000f68000c1e1900 */
        /* <DEDUP_REMOVED lines=12> */
[----:B0-----:R-:W-:Y:S01]  /*12b00*/  IMAD.U32 R11, RZ, RZ, UR5 ;  /* 0x00000005ff0b7e24 */ /* 0x001fe2000f8e00ff */
[----:B--2---:R0:W-:Y:S02]  /*12b10*/  STL [R1+0x58], R9 ;  /* 0x0000580901007387 */ /* 0x0041e40000100800 */
[----:B0-----:R-:W-:Y:S01]  /*12b20*/  IMAD.U32 R9, RZ, RZ, UR4 ;  /* 0x00000004ff097e24 */ /* 0x001fe2000f8e00ff */
[----:B------:R-:W-:Y:S06]  /*12b30*/  @P3 BRA `(.L_x_3773) ;  /* 0x0000000000143947 */ /* 0x000fec0003800000 */
[----:B------:R-:W-:Y:S05]  /*12b40*/  @!P1 BRA `(.L_x_3773) ;  /* 0x0000000000109947 */ /* 0x000fea0003800000 */
[----:B------:R-:W2:Y:S04]  /*12b50*/  LDG.E R10, desc[UR42][R2.64] ;  /* 0x0000002a020a7981 */ /* 0x000ea8000c1e1900 */
[----:B------:R-:W2:Y:S02]  /*12b60*/  LDG.E R2, desc[UR42][R2.64+0x4] ;  /* 0x0000042a02027981 */ /* 0x000ea4000c1e1900 */
[----:B--2---:R-:W-:-:S05]  /*12b70*/  IMAD.IADD R2, R2, 0x1, -R10 ;  /* 0x0000000102027824 */ /* 0x004fca00078e0a0a */
[----:B------:R0:W-:Y:S02]  /*12b80*/  STL [R1+0x58], R2 ;  /* 0x0000580201007387 */ /* 0x0001e40000100800 */
.L_x_3773:
[----:B------:R-:W2:Y:S01]  /*12b90*/  LDL.LU R3, [R1+0x8] ;  /* 0x0000080001037983 */ /* 0x000ea20000300800 */
[----:B------:R-:W-:Y:S02]  /*12ba0*/  ULDC.64 UR4, c[0x0][0xa20] ;  /* 0x0002880000047ab9 */ /* 0x000fe40000000a00 */
[----:B------:R-:W-:Y:S01]  /*12bb0*/  ISETP.NE.U32.AND P1, PT, RZ, UR4, PT ;  /* 0x00000004ff007c0c */ /* 0x000fe2000bf25070 */
[----:B------:R1:W-:Y:S03]  /*12bc0*/  STL [R1+0x8], R13 ;  /* 0x0000080d01007387 */ /* 0x0003e60000100800 */
[----:B------:R-:W-:Y:S02]  /*12bd0*/  ISETP.NE.AND.EX P1, PT, RZ, UR5, PT, P1 ;  /* 0x00000005ff007c0c */ /* 0x000fe4000bf25310 */
[C---:B--2---:R-:W-:Y:S02]  /*12be0*/  LOP3.LUT R10, R3.reuse, 0xff000000, RZ, 0xc0, !PT ;  /* 0xff000000030a7812 */ /* 0x044fe400078ec0ff */
[----:B0-----:R-:W-:-:S02]  /*12bf0*/  LOP3.LUT R2, R3, 0xff0000, RZ, 0xc0, !PT ;  /* 0x00ff000003027812 */ /* 0x001fc400078ec0ff */
[----:B------:R-:W-:Y:S02]  /*12c00*/  SHF.R.U32.HI R10, RZ, 0x8, R10 ;  /* 0x00000008ff0a7819 */ /* 0x000fe4000001160a */
[----:B------:R-:W-:Y:S02]  /*12c10*/  LOP3.LUT R16, R3, 0xffff, RZ, 0xc0, !PT ;  /* 0x0000ffff03107812 */ /* 0x000fe400078ec0ff */
[----:B------:R-:W-:Y:S01]  /*12c20*/  LEA.HI R10, R2, R10, RZ, 0x10 ;  /* 0x0000000a020a7211 */ /* 0x000fe200078f80ff */
[----:B-----5:R-:W-:-:S05]  /*12c30*/  IMAD.IADD R2, R12, 0x1, R8 ;  /* 0x000000010c027824 */ /* 0x020fca00078e0208 */
[----:B------:R1:W-:Y:S01]  /*12c40*/  STL [R1+0x20], R2 ;  /* 0x0000200201007387 */ /* 0x0003e20000100800 */
[----:B------:R-:W-:Y:S05]  /*12c50*/  @!P1 BRA `(.L_x_3774) ;  /* 0x0000000000109947 */ /* 0x000fea0003800000 */
[----:B-1----:R-:W-:-:S04]  /*12c60*/  IADD3 R2, P0, R17, UR4, RZ ;  /* 0x0000000411027c10 */ /* 0x002fc8000ff1e0ff */
[----:B------:R-:W-:-:S05]  /*12c70*/  IADD3.X R3, R14, UR5, RZ, P0, !PT ;  /* 0x000000050e037c10 */ /* 0x000fca00087fe4ff */
[----:B------:R0:W5:Y:S01]  /*12c80*/  LDG.E R9, desc[UR42][R2.64] ;  /* 0x0000002a02097981 */ /* 0x000162000c1e1900 */
[----:B------:R-:W-:Y:S05]  /*12c90*/  BRA `(.L_x_3775) ;  /* 0x0000000000107947 */ /* 0x000fea0003800000 */
.L_x_3774:
[----:B------:R-:W-:Y:S05]  /*12ca0*/  @!P0 BRA `(.L_x_3775) ;  /* 0x00000000000c8947 */ /* 0x000fea0003800000 */
[----:B------:R-:W2:Y:S04]  /*12cb0*/  LDG.E R9, desc[UR42][R6.64] ;  /* 0x0000002a06097981 */ /* 0x000ea8000c1e1900 */
[----:B------:R-:W2:Y:S02]  /*12cc0*/  LDG.E R6, desc[UR42][R6.64+0x4] ;  /* 0x0000042a06067981 */ /* 0x000ea4000c1e1900 */
[----:B--2---:R-:W-:-:S07]  /*12cd0*/  IMAD.IADD R9, R6, 0x1, -R9 ;  /* 0x0000000106097824 */ /* 0x004fce00078e0a09 */
.L_x_3775:
[----:B01----:R-:W2:Y:S01]  /*12ce0*/  @P2 LDG.E R2, desc[UR42][R4.64] ;  /* 0x0000002a04022981 */ /* 0x003ea2000c1e1900 */
[----:B-----5:R-:W-:-:S03]  /*12cf0*/  IMAD.IADD R6, R9, 0x1, -R8 ;  /* 0x0000000109067824 */ /* 0x020fc600078e0a08 */
[----:B------:R-:W2:Y:S01]  /*12d00*/  @P2 LDG.E R4, desc[UR42][R4.64+0x4] ;  /* 0x0000042a04042981 */ /* 0x000ea2000c1e1900 */
[----:B------:R-:W-:-:S05]  /*12d10*/  LOP3.LUT R14, R10, 0xff, RZ, 0xc0, !PT ;  /* 0x000000ff0a0e7812 */ /* 0x000fca00078ec0ff */
[----:B------:R0:W-:Y:S01]  /*12d20*/  STL [R1+0x5c], R14 ;  /* 0x00005c0e01007387 */ /* 0x0001e20000100800 */
[----:B------:R-:W-:Y:S01]  /*12d30*/  BSSY B0, `(.L_x_3776) ;  /* 0x0000029000007945 */ /* 0x000fe20003800000 */
[----:B------:R-:W-:Y:S01]  /*12d40*/  SHF.R.U32.HI R10, RZ, 0x10, R10 ;  /* 0x00000010ff0a7819 */ /* 0x000fe2000001160a */
[----:B--2---:R-:W-:-:S04]  /*12d50*/  @P2 IMAD.IADD R11, R4, 0x1, -R2 ;  /* 0x00000001040b2824 */ /* 0x004fc800078e0a02 */
[----:B------:R-:W-:-:S04]  /*12d60*/  IMAD.IADD R3, R6, 0x1, R11 ;  /* 0x0000000106037824 */ /* 0x000fc800078e020b */
[C---:B------:R-:W-:Y:S01]  /*12d70*/  VIADD R2, R3.reuse, 0x3f ;  /* 0x0000003f03027836 */ /* 0x040fe20000000000 */
[----:B------:R-:W-:-:S04]  /*12d80*/  ISETP.GE.AND P1, PT, R3, 0x1, PT ;  /* 0x000000010300780c */ /* 0x000fc80003f26270 */
[----:B------:R-:W-:-:S04]  /*12d90*/  SHF.R.S32.HI R3, RZ, 0x1f, R2 ;  /* 0x0000001fff037819 */ /* 0x000fc80000011402 */
[----:B------:R-:W-:-:S04]  /*12da0*/  LEA.HI R3, R3, R2, RZ, 0x6 ;  /* 0x0000000203037211 */ /* 0x000fc800078f30ff */
[----:B------:R-:W-:-:S05]  /*12db0*/  SHF.R.S32.HI R12, RZ, 0x6, R3 ;  /* 0x00000006ff0c7819 */ /* 0x000fca0000011403 */
[----:B------:R0:W-:Y:S01]  /*12dc0*/  STL [R1+0x34], R12 ;  /* 0x0000340c01007387 */ /* 0x0001e20000100800 */
[----:B------:R-:W-:Y:S01]  /*12dd0*/  IMAD.MOV.U32 R4, RZ, RZ, RZ ;  /* 0x000000ffff047224 */ /* 0x000fe200078e00ff */
[----:B------:R-:W-:Y:S06]  /*12de0*/  @!P1 BRA `(.L_x_3777) ;  /* 0x0000000000749947 */ /* 0x000fec0003800000 */
[----:B------:R-:W-:Y:S01]  /*12df0*/  ISETP.NE.AND P0, PT, R10, RZ, PT ;  /* 0x000000ff0a00720c */ /* 0x000fe20003f05270 */
[----:B------:R-:W-:-:S03]  /*12e00*/  ULDC UR4, c[0x0][0x9f0] ;  /* 0x00027c0000047ab9 */ /* 0x000fc60000000800 */
[----:B------:R-:W-:-:S04]  /*12e10*/  SEL R2, R10, UR4, P0 ;  /* 0x000000040a027c07 */ /* 0x000fc80008000000 */
[----:B------:R-:W-:Y:S02]  /*12e20*/  IABS R3, R2 ;  /* 0x0000000200037213 */ /* 0x000fe40000000000 */
[----:B------:R-:W-:Y:S02]  /*12e30*/  IADD3 R7, R2, -0x1, R12 ;  /* 0xffffffff02077810 */ /* 0x000fe40007ffe00c */
[----:B------:R-:W1:Y:S08]  /*12e40*/  I2F.RP R4, R3 ;  /* 0x0000000300047306 */ /* 0x000e700000209400 */
[----:B-1----:R-:W1:Y:S02]  /*12e50*/  MUFU.RCP R4, R4 ;  /* 0x0000000400047308 */ /* 0x002e640000001000 */
[----:B-1----:R-:W-:-:S06]  /*12e60*/  VIADD R4, R4, 0xffffffe ;  /* 0x0ffffffe04047836 */ /* 0x002fcc0000000000 */
[----:B------:R1:W2:Y:S02]  /*12e70*/  F2I.FTZ.U32.TRUNC.NTZ R5, R4 ;  /* 0x0000000400057305 */ /* 0x0002a4000021f000 */
[----:B-1----:R-:W-:-:S04]  /*12e80*/  LOP3.LUT R4, R7, R2, RZ, 0x3c, !PT ;  /* 0x0000000207047212 */ /* 0x002fc800078e3cff */
[----:B------:R-:W-:Y:S01]  /*12e90*/  ISETP.GE.AND P4, PT, R4, RZ, PT ;  /* 0x000000ff0400720c */ /* 0x000fe20003f86270 */
[----:B--2---:R-:W-:-:S04]  /*12ea0*/  IMAD.MOV R4, RZ, RZ, -R5 ;  /* 0x000000ffff047224 */ /* 0x004fc800078e0a05 */
[----:B------:R-:W-:Y:S02]  /*12eb0*/  IMAD R8, R4, R3, RZ ;  /* 0x0000000304087224 */ /* 0x000fe400078e02ff */
[----:B------:R-:W-:-:S04]  /*12ec0*/  IMAD.MOV.U32 R4, RZ, RZ, RZ ;  /* 0x000000ffff047224 */ /* 0x000fc800078e00ff */
        /* <DEDUP_REMOVED lines=15> */
.L_x_3777:
[----:B------:R-:W-:Y:S05]  /*12fc0*/  BSYNC B0 ;  /* 0x0000000000007941 */ /* 0x000fea0003800000 */
.L_x_3776:
[-C--:B------:R-:W-:Y:S01]  /*12fd0*/  IMAD R2, R14, R4.reuse, RZ ;  /* 0x000000040e027224 */ /* 0x080fe200078e02ff */
[----:B------:R-:W-:Y:S03]  /*12fe0*/  BSSY B0, `(.L_x_3778) ;  /* 0x00001b8000007945 */ /* 0x000fe60003800000 */
[C---:B------:R-:W-:Y:S01]  /*12ff0*/  IMAD R3, R2.reuse, 0x40, -R6 ;  /* 0x0000004002037824 */ /* 0x040fe200078e0a06 */
[----:B------:R-:W-:-:S04]  /*13000*/  VIADDMNMX R4, R2, R4, R12, PT ;  /* 0x0000000402047246 */ /* 0x000fc8000380010c */
[----:B------:R-:W-:Y:S01]  /*13010*/  VIMNMX R3, RZ, R3, !PT ;  /* 0x00000003ff037248 */ /* 0x000fe20007fe0100 */
[----:B------:R-:W-:-:S05]  /*13020*/  IMAD R2, R4, 0x40, -R6 ;  /* 0x0000004004027824 */ /* 0x000fca00078e0a06 */
[----:B------:R-:W-:-:S04]  /*13030*/  VIMNMX R2, R2, R11, PT ;  /* 0x0000000b02027248 */ /* 0x000fc80003fe0100 */
[----:B------:R-:W-:Y:S02]  /*13040*/  ISETP.GT.AND P0, PT, R2, R3, PT ;  /* 0x000000030200720c */ /* 0x000fe40003f04270 */
[----:B------:R-:W-:-:S05]  /*13050*/  SHF.R.U32.HI R3, RZ, 0x6, R3 ;  /* 0x00000006ff037819 */ /* 0x000fca0000011603 */
[----:B------:R-:W-:-:S06]  /*13060*/  IMAD.MOV.U32 R8, RZ, RZ, R3 ;  /* 0x000000ffff087224 */ /* 0x000fcc00078e0003 */
[----:B------:R-:W-:-:S05]  /*13070*/  @P0 VIADD R2, R2, 0x3f ;  /* 0x0000003f02020836 */ /* 0x000fca0000000000 */
[----:B------:R-:W-:-:S04]  /*13080*/  @P0 SHF.R.S32.HI R4, RZ, 0x1f, R2 ;  /* 0x0000001fff040819 */ /* 0x000fc80000011402 */
[----:B------:R-:W-:-:S04]  /*13090*/  @P0 LEA.HI R2, R4, R2, RZ, 0x6 ;  /* 0x0000000204020211 */ /* 0x000fc800078f30ff */
[----:B------:R-:W-:Y:S02]  /*130a0*/  @P0 SHF.R.S32.HI R8, RZ, 0x6, R2 ;  /* 0x00000006ff080819 */ /* 0x000fe40000011402 */
[----:B------:R-:W-:Y:S02]  /*130b0*/  PLOP3.LUT P0, PT, PT, PT, PT, 0x80, 0x0 ;  /* 0x000000000000781c */ /* 0x000fe40003f0f070 */
        /* <DEDUP_REMOVED lines=8> */
[----:B0-----:R0:W1:Y:S02]  /*13140*/  SHFL.IDX PT, R14, R4, RZ, 0x1f ;  /* 0x00001fff040e7589 */ /* 0x00106400000e0000 */
.L_x_3970:
[----:B-1----:R-:W-:Y:S02]  /*13150*/  ISETP.NE.AND P0, PT, R14, RZ, PT ;  /* 0x000000ff0e00720c */ /* 0x002fe40003f05270 */
[----:B------:R-:W-:-:S11]  /*13160*/  PLOP3.LUT P6, PT, PT, PT, PT, 0x8, 0x0 ;  /* 0x000000000000781c */ /* 0x000fd60003fce170 */
[----:B------:R-:W-:Y:S05]  /*13170*/  @P0 BRA `(.L_x_3781) ;  /* 0x00000000000c0947 */ /* 0x000fea0003800000 */
[----:B------:R-:W-:-:S03]  /*13180*/  UMOV UR4, 0xffffffff ;  /* 0xffffffff00047882 */ /* 0x000fc60000000000 */
[----:B------:R-:W-:Y:S05]  /*13190*/  BRA.DIV UR4, `(.L_x_3782) ;  /* 0x00000082043c7947 */ /* 0x000fea000b800000 */
[----:B------:R-:W-:-:S13]  /*131a0*/  ELECT P6, URZ, PT ;  /* 0x00000000003f782f */ /* 0x000fda00038c0000 */
.L_x_3781:
[----:B0-----:R-:W2:Y:S01]  /*131b0*/  LDL R4, [R1+0x54] ;  /* 0x0000540001047983 */ /* 0x001ea20000100800 */
[----:B------:R-:W-:Y:S01]  /*131c0*/  BSSY B1, `(.L_x_3783) ;  /* 0x0000008000017945 */ /* 0x000fe20003800000 */
[----:B--2---:R-:W-:-:S05]  /*131d0*/  VIADD R4, R4, 0x1 ;  /* 0x0000000104047836 */ /* 0x004fca0000000000 */
[----:B------:R-:W-:-:S04]  /*131e0*/  LEA.HI R5, R4, R4, RZ, 0x1 ;  /* 0x0000000404057211 */ /* 0x000fc800078f08ff */
[----:B------:R-:W-:-:S05]  /*131f0*/  LOP3.LUT R5, R5, 0xfffffffe, RZ, 0xc0, !PT ;  /* 0xfffffffe05057812 */ /* 0x000fca00078ec0ff */
[----:B------:R-:W-:-:S05]  /*13200*/  IMAD.IADD R4, R4, 0x1, -R5 ;  /* 0x0000000104047824 */ /* 0x000fca00078e0a05 */
[----:B------:R-:W-:-:S04]  /*13210*/  SHF.L.U32 R4, R4, 0x1f, RZ ;  /* 0x0000001f04047819 */ /* 0x000fc800000006ff */
[----:B------:R-:W0:Y:S02]  /*13220*/  SYNCS.PHASECHK.TRANS64.TRYWAIT P0, [R18+URZ+0x28c20], R4 ;  /* 0x028c2004120075a7 */ /* 0x000e24000800017f */
[----:B0-----:R-:W-:Y:S05]  /*13230*/  @!P0 BRA `(.L_x_3784) ;  /* 0x0000008000348947 */ /* 0x001fea0003800000 */
.L_x_3973:
[----:B------:R-:W-:Y:S05]  /*13240*/  BSYNC B1 ;  /* 0x0000000000017941 */ /* 0x000fea0003800000 */
.L_x_3783:
        /* <DEDUP_REMOVED lines=12> */
.L_x_3974:
[----:B------:R-:W-:Y:S05]  /*13310*/  BSYNC B2 ;  /* 0x0000000000027941 */ /* 0x000fea0003800000 */
.L_x_3787:
[----:B------:R-:W-:Y:S04]  /*13320*/  BSSY B2, `(.L_x_3789) ;  /* 0x0000009000027945 */ /* 0x000fe80003800000 */
[----:B------:R-:W-:Y:S05]  /*13330*/  @P2 BRA `(.L_x_3790) ;  /* 0x00000000001c2947 */ /* 0x000fea0003800000 */
[----:B------:R-:W2:Y:S01]  /*13340*/  S2R R6, SR_TID.X ;  /* 0x0000000000067919 */ /* 0x000ea20000002100 */
[----:B0-----:R-:W-:-:S04]  /*13350*/  IMAD.MOV.U32 R4, RZ, RZ, 0x2000 ;  /* 0x00002000ff047424 */ /* 0x001fc800078e00ff */
[----:B------:R3:W-:Y:S01]  /*13360*/  SYNCS.ARRIVE.TRANS64 RZ, [R5+URZ+0x28c90], R4 ;  /* 0x028c900405ff79a7 */ /* 0x0007e2000800003f */
[----:B--2---:R-:W-:-:S04]  /*13370*/  LOP3.LUT R6, R6, 0x1f, RZ, 0xc0, !PT ;  /* 0x0000001f06067812 */ /* 0x004fc800078ec0ff */
[----:B------:R-:W-:-:S13]  /*13380*/  ISETP.NE.AND P0, PT, R6, RZ, PT ;  /* 0x000000ff0600720c */ /* 0x000fda0003f05270 */
[----:B---3--:R-:W-:Y:S05]  /*13390*/  @!P0 BRA `(.L_x_3790) ;  /* 0x0000000000048947 */ /* 0x008fea0003800000 */
[----:B------:R-:W-:Y:S01]  /*133a0*/  BPT.TRAP 0x1 ;  /* 0x000000040000795c */ /* 0x000fe20000300000 */
.L_x_3790:
[----:B------:R-:W-:Y:S05]  /*133b0*/  BSYNC B2 ;  /* 0x0000000000027941 */ /* 0x000fea0003800000 */
.L_x_3789:
[----:B------:R-:W2:Y:S01]  /*133c0*/  LDL R6, [R1+0x10] ;  /* 0x0000100001067983 */ /* 0x000ea20000100800 */
[----:B------:R-:W-:Y:S01]  /*133d0*/  IMAD.MOV.U32 R11, RZ, RZ, RZ ;  /* 0x000000ffff0b7224 */ /* 0x000fe200078e00ff */
[----:B------:R-:W-:Y:S01]  /*133e0*/  UIADD3 UR4, UP0, UR40, 0x570, URZ ;  /* 0x0000057028047890 */ /* 0x000fe2000ff1e03f */
[----:B0-----:R-:W-:Y:S01]  /*133f0*/  IMAD R4, R8, 0x40, R0 ;  /* 0x0000004008047824 */ /* 0x001fe200078e0200 */
[----:B------:R-:W-:Y:S01]  /*13400*/  PLOP3.LUT P0, PT, PT, PT, PT, 0x80, 0x0 ;  /* 0x000000000000781c */ /* 0x000fe20003f0f070 */
[----:B------:R-:W-:Y:S01]  /*13410*/  VIADD R7, R5, 0x28c90 ;  /* 0x00028c9005077836 */ /* 0x000fe20000000000 */
[----:B------:R-:W-:Y:S01]  /*13420*/  R2UR UR10, R11 ;  /* 0x000000000b0a72ca */ /* 0x000fe200000e0000 */
[----:B------:R-:W-:Y:S01]  /*13430*/  VIADD R4, R4, 0xffffffc0 ;  /* 0xffffffc004047836 */ /* 0x000fe20000000000 */
[----:B------:R-:W-:Y:S01]  /*13440*/  UIADD3.X UR5, URZ, UR41, URZ, UP0, !UPT ;  /* 0x000000293f057290 */ /* 0x000fe200087fe43f */
[----:B------:R-:W-:Y:S01]  /*13450*/  UMOV UR6, 0x0 ;  /* 0x0000000000067882 */ /* 0x000fe20000000000 */
[----:B------:R-:W-:Y:S01]  /*13460*/  UMOV UR7, 0x12f00000 ;  /* 0x12f0000000077882 */ /* 0x000fe20000000000 */
[----:B--2---:R-:W-:-:S04]  /*13470*/  IMAD R6, R6, 0x2000, R18 ;  /* 0x0000200006067824 */ /* 0x004fc800078e0212 */
[----:B------:R-:W-:-:S07]  /*13480*/  VIADD R6, R6, 0x22400 ;  /* 0x0002240006067836 */ /* 0x000fce0000000000 */
.L_x_3791:
        /* <DEDUP_REMOVED lines=13> */
.L_x_3975:
[----:B------:R-:W-:Y:S05]  /*13560*/  BSYNC B2 ;  /* 0x0000000000027941 */ /* 0x000fea0003800000 */
.L_x_3792:
[----:B------:R-:W-:Y:S01]  /*13570*/  BSSY B2, `(.L_x_3794) ;  /* 0x000000b000027945 */ /* 0x000fe20003800000 */
[----:B------:R-:W-:Y:S02]  /*13580*/  IMAD.MOV.U32 R12, RZ, RZ, 0x0 ;  /* 0x00000000ff0c7424 */ /* 0x000fe400078e00ff */
[----:B------:R-:W-:Y:S01]  /*13590*/  IMAD.MOV.U32 R13, RZ, RZ, 0x12f00000 ;  /* 0x12f00000ff0d7424 */ /* 0x000fe200078e00ff */
[----:B------:R-:W-:Y:S06]  /*135a0*/  @P2 BRA `(.L_x_3795) ;  /* 0x00000000001c2947 */ /* 0x000fec0003800000 */
[----:B------:R-:W2:Y:S01]  /*135b0*/  S2R R7, SR_TID.X ;  /* 0x0000000000077919 */ /* 0x000ea20000002100 */
[----:B------:R-:W-:-:S04]  /*135c0*/  IMAD.MOV.U32 R6, RZ, RZ, 0x10000 ;  /* 0x00010000ff067424 */ /* 0x000fc800078e00ff */
[----:B------:R3:W-:Y:S01]  /*135d0*/  SYNCS.ARRIVE.TRANS64 RZ, [R5+URZ+0x28cb0], R6 ;  /* 0x028cb00605ff79a7 */ /* 0x0007e2000800003f */
[----:B--2---:R-:W-:-:S04]  /*135e0*/  LOP3.LUT R7, R7, 0x1f, RZ, 0xc0, !PT ;  /* 0x0000001f07077812 */ /* 0x004fc800078ec0ff */
[----:B------:R-:W-:-:S13]  /*135f0*/  ISETP.NE.AND P0, PT, R7, RZ, PT ;  /* 0x000000ff0700720c */ /* 0x000fda0003f05270 */
[----:B---3--:R-:W-:Y:S05]  /*13600*/  @!P0 BRA `(.L_x_3795) ;  /* 0x0000000000048947 */ /* 0x008fea0003800000 */
[----:B------:R-:W-:Y:S01]  /*13610*/  BPT.TRAP 0x1 ;  /* 0x000000040000795c */ /* 0x000fe20000300000 */
.L_x_3795:
[----:B------:R-:W-:Y:S05]  /*13620*/  BSYNC B2 ;  /* 0x0000000000027941 */ /* 0x000fea0003800000 */
.L_x_3794:
[----:B------:R-:W2:Y:S01]  /*13630*/  LDL R6, [R1+0x10] ;  /* 0x0000100001067983 */ /* 0x000ea20000100800 */
[----:B------:R-:W-:Y:S01]  /*13640*/  R2UR UR10, R11 ;  /* 0x000000000b0a72ca */ /* 0x000fe200000e0000 */
[----:B------:R-:W-:Y:S01]  /*13650*/  UIADD3 UR4, UP0, UR40, 0x670, URZ ;  /* 0x0000067028047890 */ /* 0x000fe2000ff1e03f */
[----:B------:R-:W-:Y:S01]  /*13660*/  R2UR UR6, R12 ;  /* 0x000000000c0672ca */ /* 0x000fe200000e0000 */
[----:B01----:R-:W-:Y:S01]  /*13670*/  VIADD R5, R5, 0x28cb0 ;  /* 0x00028cb005057836 */ /* 0x003fe20000000000 */
[----:B------:R-:W-:Y:S01]  /*13680*/  R2UR UR7, R13 ;  /* 0x000000000d0772ca */ /* 0x000fe200000e0000 */
[----:B------:R-:W-:Y:S01]  /*13690*/  UIADD3.X UR5, URZ, UR41, URZ, UP0, !UPT ;  /* 0x000000293f057290 */ /* 0x000fe200087fe43f */
[----:B------:R-:W-:Y:S01]  /*136a0*/  PLOP3.LUT P0, PT, PT, PT, PT, 0x80, 0x0 ;  /* 0x000000000000781c */ /* 0x000fe20003f0f070 */
[----:B--2---:R-:W-:-:S04]  /*136b0*/  IMAD R6, R6, 0x10000, R18 ;  /* 0x0001000006067824 */ /* 0x004fc800078e0212 */
[----:B------:R-:W-:-:S08]  /*136c0*/  VIADD R7, R6, 0x400 ;  /* 0x0000040006077836 */ /* 0x000fd00000000000 */
.L_x_3796:
        /* <DEDUP_REMOVED lines=15> */
.L_x_3797:
        /* <DEDUP_REMOVED lines=15> */
.L_x_3798:
        /* <DEDUP_REMOVED lines=15> */
.L_x_3799:
        /* <DEDUP_REMOVED lines=15> */
.L_x_3800:
        /* <DEDUP_REMOVED lines=15> */
.L_x_3801:
        /* <DEDUP_REMOVED lines=15> */
.L_x_3802:
        /* <DEDUP_REMOVED lines=15> */
.L_x_3803:
        /* <DEDUP_REMOVED lines=10> */
.L_x_3786:
[----:B------:R-:W-:Y:S05]  /*13e00*/  BSYNC B1 ;  /* 0x0000000000017941 */ /* 0x000fea0003800000 */
.L_x_3785:
[----:B------:R-:W2:Y:S04]  /*13e10*/  LDL.LU R9, [R1+0x10] ;  /* 0x0000100001097983 */ /* 0x000ea80000300800 */
[----:B------:R-:W3:Y:S01]  /*13e20*/  LDL.LU R7, [R1+0x18] ;  /* 0x0000180001077983 */ /* 0x000ee20000300800 */
[----:B0-----:R-:W-:Y:S01]  /*13e30*/  VIADD R4, R8, 0xfffffffe ;  /* 0xfffffffe08047836 */ /* 0x001fe20000000000 */
[----:B------:R-:W-:-:S04]  /*13e40*/  PLOP3.LUT P0, PT, PT, PT, PT, 0x8, 0x0 ;  /* 0x000000000000781c */ /* 0x000fc80003f0e170 */
[----:B------:R-:W-:Y:S01]  /*13e50*/  ISETP.GE.AND P3, PT, R4, R3, PT ;  /* 0x000000030400720c */ /* 0x000fe20003f66270 */
[----:B--2---:R-:W-:-:S05]  /*13e60*/  VIADD R5, R9, 0x1 ;  /* 0x0000000109057836 */ /* 0x004fca0000000000 */
[----:B------:R-:W-:-:S04]  /*13e70*/  ISETP.NE.AND P2, PT, R5, 0x2, PT ;  /* 0x000000020500780c */ /* 0x000fc80003f45270 */
[----:B------:R-:W-:Y:S02]  /*13e80*/  SEL R6, RZ, 0x1, P2 ;  /* 0x00000001ff067807 */ /* 0x000fe40001000000 */
[----:B------:R-:W-:Y:S02]  /*13e90*/  SEL R5, R5, RZ, P2 ;  /* 0x000000ff05057207 */ /* 0x000fe40001000000 */
[----:B---3--:R-:W-:-:S03]  /*13ea0*/  LOP3.LUT R7, R7, R6, RZ, 0x3c, !PT ;  /* 0x0000000607077212 */ /* 0x008fc600078e3cff */
[----:B------:R1:W-:Y:S04]  /*13eb0*/  STL [R1+0x10], R5 ;  /* 0x0000100501007387 */ /* 0x0003e80000100800 */
[----:B------:R1:W-:Y:S01]  /*13ec0*/  STL [R1+0x18], R7 ;  /* 0x0000180701007387 */ /* 0x0003e20000100800 */
[----:B------:R-:W-:Y:S05]  /*13ed0*/  @!P3 BRA `(.L_x_3779) ;  /* 0x0000000c0020b947 */ /* 0x000fea0003800000 */
.L_x_3823:
[----:B------:R-:W-:Y:S05]  /*13ee0*/  YIELD ;  /* 0x0000000000007946 */ /* 0x000fea0003800000 */
[----:B------:R-:W-:Y:S04]  /*13ef0*/  BSSY B1, `(.L_x_3804) ;  /* 0x00000ba000017945 */ /* 0x000fe80003800000 */
[----:B--2---:R-:W-:Y:S05]  /*13f00*/  @!P6 BRA `(.L_x_3805) ;  /* 0x0000000800e0e947 */ /* 0x004fea0003800000 */
[----:B-1----:R-:W2:Y:S04]  /*13f10*/  LDL R5, [R1+0x10] ;  /* 0x0000100001057983 */ /* 0x002ea80000100800 */
        /* <DEDUP_REMOVED lines=9> */
.L_x_3976:
[----:B------:R-:W-:Y:S05]  /*13fb0*/  BSYNC B2 ;  /* 0x0000000000027941 */ /* 0x000fea0003800000 */
.L_x_3806:
        /* <DEDUP_REMOVED lines=9> */
.L_x_3809:
[----:B------:R-:W-:Y:S05]  /*14050*/  BSYNC B2 ;  /* 0x0000000000027941 */ /* 0x000fea0003800000 */
.L_x_3808:
[----:B------:R-:W2:Y:S01]  /*14060*/  LDL R7, [R1+0x10] ;  /* 0x0000100001077983 */ /* 0x000ea20000100800 */
[----:B------:R-:W-:Y:S01]  /*14070*/  IMAD.MOV.U32 R11, RZ, RZ, RZ ;  /* 0x000000ffff0b7224 */ /* 0x000fe200078e00ff */
[----:B------:R-:W-:Y:S01]  /*14080*/  UIADD3 UR4, UP0, UR40, 0x570, URZ ;  /* 0x0000057028047890 */ /* 0x000fe2000ff1e03f */
[----:B------:R-:W-:Y:S01]  /*14090*/  PLOP3.LUT P2, PT, PT, PT, PT, 0x80, 0x0 ;  /* 0x000000000000781c */ /* 0x000fe20003f4f070 */
[----:B------:R-:W-:Y:S01]  /*140a0*/  IMAD R8, R4, 0x40, R0 ;  /* 0x0000004004087824 */ /* 0x000fe200078e0200 */
[----:B------:R-:W-:Y:S01]  /*140b0*/  UMOV UR6, 0x0 ;  /* 0x0000000000067882 */ /* 0x000fe20000000000 */
[----:B------:R-:W-:Y:S01]  /*140c0*/  R2UR UR10, R11 ;  /* 0x000000000b0a72ca */ /* 0x000fe200000e0000 */
[----:B------:R-:W-:Y:S01]  /*140d0*/  VIADD R9, R5, 0x28c90 ;  /* 0x00028c9005097836 */ /* 0x000fe20000000000 */
[----:B------:R-:W-:Y:S01]  /*140e0*/  UIADD3.X UR5, URZ, UR41, URZ, UP0, !UPT ;  /* 0x000000293f057290 */ /* 0x000fe200087fe43f */
[----:B------:R-:W-:Y:S01]  /*140f0*/  UMOV UR7, 0x12f00000 ;  /* 0x12f0000000077882 */ /* 0x000fe20000000000 */
[----:B--2---:R-:W-:-:S04]  /*14100*/  IMAD R7, R7, 0x2000, R18 ;  /* 0x0000200007077824 */ /* 0x004fc800078e0212 */
[----:B------:R-:W-:-:S07]  /*14110*/  VIADD R7, R7, 0x22400 ;  /* 0x0002240007077836 */ /* 0x000fce0000000000 */
.L_x_3810:
        /* <DEDUP_REMOVED lines=13> */
.L_x_3977:
[----:B------:R-:W-:Y:S05]  /*141f0*/  BSYNC B2 ;  /* 0x0000000000027941 */ /* 0x000fea0003800000 */
.L_x_3811:
[----:B------:R-:W-:Y:S01]  /*14200*/  BSSY B2, `(.L_x_3813) ;  /* 0x000000b000027945 */ /* 0x000fe20003800000 */
[----:B------:R-:W-:Y:S02]  /*14210*/  IMAD.MOV.U32 R12, RZ, RZ, 0x0 ;  /* 0x00000000ff0c7424 */ /* 0x000fe400078e00ff */
[----:B------:R-:W-:Y:S01]  /*14220*/  IMAD.MOV.U32 R13, RZ, RZ, 0x12f00000 ;  /* 0x12f00000ff0d7424 */ /* 0x000fe200078e00ff */
[----:B------:R-:W-:Y:S06]  /*14230*/  @P3 BRA `(.L_x_3814) ;  /* 0x00000000001c3947 */ /* 0x000fec0003800000 */
[----:B------:R-:W2:Y:S01]  /*14240*/  S2R R7, SR_TID.X ;  /* 0x0000000000077919 */ /* 0x000ea20000002100 */
[----:B01----:R-:W-:-:S04]  /*14250*/  IMAD.MOV.U32 R6, RZ, RZ, 0x10000 ;  /* 0x00010000ff067424 */ /* 0x003fc800078e00ff */
[----:B------:R3:W-:Y:S01]  /*14260*/  SYNCS.ARRIVE.TRANS64 RZ, [R5+URZ+0x28cb0], R6 ;  /* 0x028cb00605ff79a7 */ /* 0x0007e2000800003f */
[----:B--2---:R-:W-:-:S04]  /*14270*/  LOP3.LUT R7, R7, 0x1f, RZ, 0xc0, !PT ;  /* 0x0000001f07077812 */ /* 0x004fc800078ec0ff */
[----:B------:R-:W-:-:S13]  /*14280*/  ISETP.NE.AND P2, PT, R7, RZ, PT ;  /* 0x000000ff0700720c */ /* 0x000fda0003f45270 */
[----:B---3--:R-:W-:Y:S05]  /*14290*/  @!P2 BRA `(.L_x_3814) ;  /* 0x000000000004a947 */ /* 0x008fea0003800000 */
[----:B------:R-:W-:Y:S01]  /*142a0*/  BPT.TRAP 0x1 ;  /* 0x000000040000795c */ /* 0x000fe20000300000 */
.L_x_3814:
[----:B------:R-:W-:Y:S05]  /*142b0*/  BSYNC B2 ;  /* 0x0000000000027941 */ /* 0x000fea0003800000 */
.L_x_3813:
[----:B01----:R-:W2:Y:S01]  /*142c0*/  LDL R6, [R1+0x10] ;  /* 0x0000100001067983 */ /* 0x003ea20000100800 */
        /* <DEDUP_REMOVED lines=9> */
.L_x_3815:
        /* <DEDUP_REMOVED lines=15> */
.L_x_3816:
        /* <DEDUP_REMOVED lines=15> */
.L_x_3817:
        /* <DEDUP_REMOVED lines=15> */
.L_x_3818:
        /* <DEDUP_REMOVED lines=15> */
.L_x_3819:
        /* <DEDUP_REMOVED lines=15> */
.L_x_3820:
        /* <DEDUP_REMOVED lines=15> */
.L_x_3821:
        /* <DEDUP_REMOVED lines=15> */
.L_x_3822:
        /* <DEDUP_REMOVED lines=10> */
.L_x_3805:
[----:B------:R-:W-:Y:S05]  /*14a90*/  BSYNC B1 ;  /* 0x0000000000017941 */ /* 0x000fea0003800000 */
.L_x_3804:
[----:B------:R-:W2:Y:S04]  /*14aa0*/  LDL.LU R9, [R1+0x10] ;  /* 0x0000100001097983 */ /* 0x000ea80000300800 */
[----:B-1----:R-:W3:Y:S01]  /*14ab0*/  LDL.LU R7, [R1+0x18] ;  /* 0x0000180001077983 */ /* 0x002ee20000300800 */
[C---:B------:R-:W-:Y:S01]  /*14ac0*/  ISETP.GT.AND P3, PT, R4.reuse, R3, PT ;  /* 0x000000030400720c */ /* 0x040fe20003f64270 */
[----:B------:R-:W-:Y:S02]  /*14ad0*/  VIADD R4, R4, 0xffffffff ;  /* 0xffffffff04047836 */ /* 0x000fe40000000000 */
[----:B--2---:R-:W-:-:S05]  /*14ae0*/  VIADD R5, R9, 0x1 ;  /* 0x0000000109057836 */ /* 0x004fca0000000000 */
[----:B------:R-:W-:-:S04]  /*14af0*/  ISETP.NE.AND P2, PT, R5, 0x2, PT ;  /* 0x000000020500780c */ /* 0x000fc80003f45270 */
[----:B------:R-:W-:Y:S02]  /*14b00*/  SEL R6, RZ, 0x1, P2 ;  /* 0x00000001ff067807 */ /* 0x000fe40001000000 */
[----:B------:R-:W-:Y:S02]  /*14b10*/  SEL R5, R5, RZ, P2 ;  /* 0x000000ff05057207 */ /* 0x000fe40001000000 */
[----:B---3--:R-:W-:-:S05]  /*14b20*/  LOP3.LUT R7, R7, R6, RZ, 0x3c, !PT ;  /* 0x0000000607077212 */ /* 0x008fca00078e3cff */
[----:B------:R2:W-:Y:S04]  /*14b30*/  STL [R1+0x18], R7 ;  /* 0x0000180701007387 */ /* 0x0005e80000100800 */
[----:B------:R2:W-:Y:S01]  /*14b40*/  STL [R1+0x10], R5 ;  /* 0x0000100501007387 */ /* 0x0005e20000100800 */
[----:B------:R-:W-:Y:S05]  /*14b50*/  @P3 BRA `(.L_x_3823) ;  /* 0xfffffff000e03947 */ /* 0x000fea000383ffff */
.L_x_3779:
[----:B------:R-:W-:Y:S05]  /*14b60*/  BSYNC B0 ;  /* 0x0000000000007941 */ /* 0x000fea0003800000 */
.L_x_3778:
[----:B-12---:R1:W5:Y:S01]  /*14b70*/  LDL R7, [R1+0x34] ;  /* 0x0000340001077983 */ /* 0x0063620000100800 */
[----:B------:R-:W-:Y:S05]  /*14b80*/  @!P0 WARPSYNC.ALL ;  /* 0x0000000000008948 */ /* 0x000fea0003800000 */
[----:B------:R1:W-:Y:S01]  /*14b90*/  STL [R1+0x3c], RZ ;  /* 0x00003cff01007387 */ /* 0x0003e20000100800 */
[----:B------:R-:W-:Y:S01]  /*14ba0*/  BSSY B0, `(.L_x_3824) ;  /* 0x0000020000007945 */ /* 0x000fe20003800000 */
[----:B------:R-:W-:Y:S06]  /*14bb0*/  @!P0 BAR.SYNC.DEFER_BLOCKING 0xc, 0x180 ;  /* 0x0306000000008b1d */ /* 0x000fec0000010000 */
[----:B-1----:R-:W-:Y:S05]  /*14bc0*/  @!P1 BRA `(.L_x_3825) ;  /* 0x0000000000749947 */ /* 0x002fea0003800000 */
        /* <DEDUP_REMOVED lines=10> */
[----:B------:R-:W-:Y:S01]  /*14c70*/  IMAD.HI.U32 R6, R3, R4, R2 ;  /* 0x0000000403067227 */ /* 0x000fe200078e0002 */
[----:B------:R-:W-:Y:S02]  /*14c80*/  IABS R2, R10 ;  /* 0x0000000a00027213 */ /* 0x000fe40000000000 */
[----:B-----5:R-:W-:-:S03]  /*14c90*/  IADD3 R4, R7, -0x1, R10 ;  /* 0xffffffff07047810 */ /* 0x020fc60007ffe00a */
        /* <DEDUP_REMOVED lines=16> */
.L_x_3825:
[----:B------:R-:W-:Y:S05]  /*14da0*/  BSYNC B0 ;  /* 0x0000000000007941 */ /* 0x000fea0003800000 */
.L_x_3824:
        /* <DEDUP_REMOVED lines=13> */
[----:B------:R-:W1:Y:S01]  /*14e80*/  S2R R5, SR_LANEID ;  /* 0x0000000000057919 */ /* 0x000e620000000000 */
[----:B------:R-:W-:Y:S01]  /*14e90*/  VOTEU.ANY UR4, UPT, PT ;  /* 0x0000000000047886 */ /* 0x000fe200038e0100 */
[----:B------:R-:W2:Y:S01]  /*14ea0*/  LDC.64 R2, c[0x0][0xc60] ;  /* 0x00031800ff027b82 */ /* 0x000ea20000000a00 */
[----:B------:R-:W1:Y:S02]  /*14eb0*/  FLO.U32 R0, UR4 ;  /* 0x0000000400007d00 */ /* 0x000e6400080e0000 */
[----:B-1----:R-:W-:-:S06]  /*14ec0*/  ISETP.EQ.U32.AND P0, PT, R0, R5, PT ;  /* 0x000000050000720c */ /* 0x002fcc0003f02070 */
[----:B------:R-:W2:Y:S07]  /*14ed0*/  POPC R5, UR4 ;  /* 0x0000000400057d09 */ /* 0x000eae0008000000 */
[----:B--2---:R-:W2:Y:S01]  /*14ee0*/  @P0 ATOMG.E.ADD.STRONG.GPU PT, R3, desc[UR42][R2.64], R5 ;  /* 0x00000005020309a8 */ /* 0x004ea200081ee1ea */
[----:B------:R-:W1:Y:S02]  /*14ef0*/  S2R R4, SR_LTMASK ;  /* 0x0000000000047919 */ /* 0x000e640000003900 */
[----:B-1----:R-:W-:-:S04]  /*14f00*/  LOP3.LUT R4, R4, UR4, RZ, 0xc0, !PT ;  /* 0x0000000404047c12 */ /* 0x002fc8000f8ec0ff */
[----:B------:R-:W1:Y:S01]  /*14f10*/  POPC R7, R4 ;  /* 0x0000000400077309 */ /* 0x000e620000000000 */
[----:B--2---:R-:W1:Y:S02]  /*14f20*/  SHFL.IDX PT, R0, R3, R0, 0x1f ;  /* 0x00001f0003007589 */ /* 0x004e6400000e0000 */
[----:B-1----:R-:W-:-:S05]  /*14f30*/  IADD3 R0, R0, UR37, R7 ;  /* 0x0000002500007c10 */ /* 0x002fca000fffe007 */
[----:B------:R1:W-:Y:S01]  /*14f40*/  STL [R1], R0 ;  /* 0x0000000001007387 */ /* 0x0003e20000100800 */
[----:B------:R-:W-:Y:S05]  /*14f50*/  BRA `(.L_x_3828) ;  /* 0x0000004800607947 */ /* 0x000fea0003800000 */
.L_x_3827:
        /* <DEDUP_REMOVED lines=16> */
[----:B0-----:R-:W-:Y:S02]  /*15060*/  IMAD.MOV.U32 R12, RZ, RZ, 0x1 ;  /* 0x00000001ff0c7424 */ /* 0x001fe400078e00ff */
[----:B------:R-:W-:-:S07]  /*15070*/  IMAD.MOV.U32 R13, RZ, RZ, RZ ;  /* 0x000000ffff0d7224 */ /* 0x000fce00078e00ff */
[----:B------:R-:W-:-:S07]  /*15080*/  LEPC R20, `(.L_x_3830) ;  /* 0x000000001014794e */ /* 0x000fce0000000000 */
[----:B-1----:R-:W-:Y:S05]  /*15090*/  CALL.ABS.NOINC R2 ;  /* 0x0000000002007343 */ /* 0x002fea0003c00000 */
.L_x_3830:
[----:B------:R-:W-:Y:S05]  /*150a0*/  BSYNC B6 ;  /* 0x0000000000067941 */ /* 0x000fea0003800000 */
.L_x_3829:
        /* <DEDUP_REMOVED lines=8> */
[----:B------:R1:W2:Y:S01]  /*15130*/  LDC.64 R2, c[0x4][R0] ;  /* 0x0100000000027b82 */ /* 0x0002a20000000a00 */
[----:B------:R-:W-:Y:S02]  /*15140*/  IMAD.U32 R4, RZ, RZ, UR6 ;  /* 0x00000006ff047e24 */ /* 0x000fe4000f8e00ff */
[----:B------:R-:W-:Y:S02]  /*15150*/  IMAD.U32 R5, RZ, RZ, UR7 ;  /* 0x00000007ff057e24 */ /* 0x000fe4000f8e00ff */
[----:B------:R-:W-:Y:S02]  /*15160*/  IMAD.U32 R6, RZ, RZ, UR8 ;  /* 0x00000008ff067e24 */ /* 0x000fe4000f8e00ff */
[----:B------:R-:W-:-:S02]  /*15170*/  IMAD.U32 R7, RZ, RZ, UR9 ;  /* 0x00000009ff077e24 */ /* 0x000fc4000f8e00ff */
[----:B------:R-:W-:Y:S02]  /*15180*/  IMAD.U32 R10, RZ, RZ, UR4 ;  /* 0x00000004ff0a7e24 */ /* 0x000fe4000f8e00ff */
[----:B------:R-:W-:Y:S02]  /*15190*/  IMAD.U32 R11, RZ, RZ, UR5 ;  /* 0x00000005ff0b7e24 */ /* 0x000fe4000f8e00ff */
[----:B------:R-:W-:Y:S02]  /*151a0*/  IMAD.MOV.U32 R8, RZ, RZ, 0x70 ;  /* 0x00000070ff087424 */ /* 0x000fe400078e00ff */
[----:B0-----:R-:W-:Y:S02]  /*151b0*/  IMAD.MOV.U32 R12, RZ, RZ, 0x1 ;  /* 0x00000001ff0c7424 */ /* 0x001fe400078e00ff */
[----:B-1----:R-:W-:-:S07]  /*151c0*/  IMAD.MOV.U32 R13, RZ, RZ, RZ ;  /* 0x000000ffff0d7224 */ /* 0x002fce00078e00ff */
[----:B------:R-:W-:-:S07]  /*151d0*/  LEPC R20, `(.L_x_3833) ;  /* 0x000000001014794e */ /* 0x000fce0000000000 */
[----:B--2---:R-:W-:Y:S05]  /*151e0*/  CALL.ABS.NOINC R2 ;  /* 0x0000000002007343 */ /* 0x004fea0003c00000 */
.L_x_3833:
        /* <DEDUP_REMOVED lines=16> */
.L_x_3832:
[----:B------:R-:W-:Y:S05]  /*152f0*/  BSYNC B6 ;  /* 0x0000000000067941 */ /* 0x000fea0003800000 */
.L_x_3831:
[----:B------:R-:W2:Y:S01]  /*15300*/  LDL.LU R4, [R1+0x1c] ;  /* 0x00001c0001047983 */ /* 0x000ea20000300800 */
[----:B------:R-:W-:-:S03]  /*15310*/  ULDC.64 UR4, c[0x0][0x9f8] ;  /* 0x00027e0000047ab9 */ /* 0x000fc60000000a00 */
[----:B------:R-:W3:Y:S01]  /*15320*/  LDL R7, [R1+0x8] ;  /* 0x0000080001077983 */ /* 0x000ee20000100800 */
[----:B------:R-:W-:-:S03]  /*15330*/  ISETP.NE.U32.AND P0, PT, RZ, UR4, PT ;  /* 0x00000004ff007c0c */ /* 0x000fc6000bf05070 */
[----:B------:R-:W4:Y:S01]  /*15340*/  LDL R0, [R1+0x38] ;  /* 0x0000380001007983 */ /* 0x000f220000100800 */
[----:B------:R-:W-:-:S13]  /*15350*/  ISETP.NE.AND.EX P0, PT, RZ, UR5, PT, P0 ;  /* 0x00000005ff007c0c */ /* 0x000fda000bf05300 */
[----:B------:R-:W-:-:S04]  /*15360*/  @P0 IADD3 R2, P1, R17, UR4, RZ ;  /* 0x0000000411020c10 */ /* 0x000fc8000ff3e0ff */
[----:B--2---:R-:W-:Y:S01]  /*15370*/  @P0 IADD3.X R3, R4, UR5, RZ, P1, !PT ;  /* 0x0000000504030c10 */ /* 0x004fe20008ffe4ff */
[----:B------:R-:W-:-:S04]  /*15380*/  ULDC.64 UR4, c[0x0][0xa08] ;  /* 0x0002820000047ab9 */ /* 0x000fc80000000a00 */
[----:B---3--:R1:W2:Y:S02]  /*15390*/  @P0 LDG.E R7, desc[UR42][R2.64] ;  /* 0x0000002a02070981 */ /* 0x0082a4000c1e1900 */
[----:B-1----:R-:W1:Y:S01]  /*153a0*/  LDC.64 R2, c[0x0][0x418] ;  /* 0x00010600ff027b82 */ /* 0x002e620000000a00 */
[----:B----4-:R-:W-:Y:S01]  /*153b0*/  VIADD R0, R0, 0xffffffff ;  /* 0xffffffff00007836 */ /* 0x010fe20000000000 */
        /* <DEDUP_REMOVED lines=11> */
[----:B0-----:R0:W1:Y:S02]  /*15470*/  SHFL.IDX PT, R14, R4, RZ, 0x1f ;  /* 0x00001fff040e7589 */ /* 0x00106400000e0000 */
.L_x_3980:
        /* <DEDUP_REMOVED lines=11> */
.L_x_3983:
[----:B------:R-:W-:Y:S05]  /*15530*/  @!P6 BRA `(.L_x_3835) ;  /* 0x0000000000fce947 */ /* 0x000fea0003800000 */
[----:B------:R-:W-:-:S04]  /*15540*/  ISETP.NE.U32.AND P0, PT, R2, RZ, PT ;  /* 0x000000ff0200720c */ /* 0x000fc80003f05070 */
[----:B------:R-:W-:-:S13]  /*15550*/  ISETP.NE.AND.EX P0, PT, R3, RZ, PT, P0 ;  /* 0x000000ff0300720c */ /* 0x000fda0003f05300 */
[----:B------:R-:W-:Y:S05]  /*15560*/  @!P0 BRA `(.L_x_3837) ;  /* 0x0000000000508947 */ /* 0x000fea0003800000 */
[----:B------:R-:W1:Y:S01]  /*15570*/  LDC R6, c[0x0][0x43c] ;  /* 0x00010f00ff067b82 */ /* 0x000e620000000800 */
[----:B------:R-:W-:Y:S01]  /*15580*/  IMAD.MOV.U32 R9, RZ, RZ, R0 ;  /* 0x000000ffff097224 */ /* 0x000fe200078e0000 */
[----:B------:R-:W-:-:S03]  /*15590*/  ULDC.64 UR4, c[0x0][0x428] ;  /* 0x00010a0000047ab9 */ /* 0x000fc60000000a00 */
        /* <DEDUP_REMOVED lines=17> */
.L_x_3837:
[----:B-1----:R-:W2:Y:S01]  /*156b0*/  LDL R2, [R1+0x14] ;  /* 0x0000140001027983 */ /* 0x002ea20000100800 */
[----:B0-----:R-:W-:Y:S01]  /*156c0*/  IMAD R0, R19, 0x8, R18 ;  /* 0x0000000813007824 */ /* 0x001fe200078e0212 */
[----:B--2---:R-:W-:-:S04]  /*156d0*/  SHF.L.U32 R2, R2, 0x1f, RZ ;  /* 0x0000001f02027819 */ /* 0x004fc800000006ff */
[----:B------:R-:W0:Y:S02]  /*156e0*/  SYNCS.PHASECHK.TRANS64.TRYWAIT P0, [R0+URZ+0x28c40], R2 ;  /* 0x028c4002000075a7 */ /* 0x000e24000800017f */
[----:B0-----:R-:W-:Y:S05]  /*156f0*/  @!P0 BRA `(.L_x_3838) ;  /* 0x0000005c00bc8947 */ /* 0x001fea0003800000 */
.L_x_3984:
        /* <DEDUP_REMOVED lines=11> */
.L_x_3839:
[----:B------:R-:W2:Y:S04]  /*157b0*/  LDL R4, [R1+0x30] ;  /* 0x0000300001047983 */ /* 0x000ea80000100800 */
[----:B------:R-:W3:Y:S04]  /*157c0*/  LDL R3, [R1+0x20] ;  /* 0x0000200001037983 */ /* 0x000ee80000100800 */
[----:B0-----:R-:W4:Y:S01]  /*157d0*/  LDL.LU R2, [R1+0x28] ;  /* 0x0000280001027983 */ /* 0x001f220000300800 */
[----:B------:R-:W-:Y:S01]  /*157e0*/  R2UR UR9, R0 ;  /* 0x00000000000972ca */ /* 0x000fe200000e0000 */
[----:B------:R-:W-:Y:S01]  /*157f0*/  IMAD R0, R19, 0x2000, R18 ;  /* 0x0000200013007824 */ /* 0x000fe200078e0212 */
[----:B------:R-:W-:Y:S01]  /*15800*/  PLOP3.LUT P0, PT, PT, PT, PT, 0x80, 0x0 ;  /* 0x000000000000781c */ /* 0x000fe20003f0f070 */
[----:B------:R-:W-:Y:S01]  /*15810*/  UIADD3 UR6, UP0, UR40, 0x370, URZ ;  /* 0x0000037028067890 */ /* 0x000fe2000ff1e03f */
[----:B------:R-:W-:Y:S01]  /*15820*/  R2UR UR12, R16 ;  /* 0x00000000100c72ca */ /* 0x000fe200000e0000 */
[----:B------:R-:W-:Y:S01]  /*15830*/  UMOV UR5, 0x14f00000 ;  /* 0x14f0000000057882 */ /* 0x000fe20000000000 */
[----:B------:R-:W-:Y:S01]  /*15840*/  R2UR UR8, R0 ;  /* 0x00000000000872ca */ /* 0x000fe200000e0000 */
[----:B------:R-:W-:Y:S01]  /*15850*/  UIADD3.X UR7, URZ, UR41, URZ, UP0, !UPT ;  /* 0x000000293f077290 */ /* 0x000fe200087fe43f */
[----:B-----5:R-:W-:Y:S01]  /*15860*/  R2UR UR13, R17 ;  /* 0x00000000110d72ca */ /* 0x020fe200000e0000 */
[----:B------:R-:W-:-:S04]  /*15870*/  UMOV UR10, URZ ;  /* 0x0000003f000a7c82 */ /* 0x000fc80008000000 */
[----:B------:R-:W-:-:S06]  /*15880*/  UIADD3 UR9, UR9, 0x28c30, URZ ;  /* 0x00028c3009097890 */ /* 0x000fcc000fffe03f */
[----:B------:R-:W-:Y:S01]  /*15890*/  UIADD3 UR8, UR8, 0x22400, URZ ;  /* 0x0002240008087890 */ /* 0x000fe2000fffe03f */
[----:B--2---:R-:W-:Y:S02]  /*158a0*/  R2UR UR11, R4 ;  /* 0x00000000040b72ca */ /* 0x004fe400000e0000 */
[----:B---3--:R-:W-:Y:S02]  /*158b0*/  R2UR UR4, R3 ;  /* 0x00000000030472ca */ /* 0x008fe400000e0000 */
[----:B----4-:R-:W-:-:S04]  /*158c0*/  LOP3.LUT R2, R2, 0xfffffffe, RZ, 0xc0, !PT ;  /* 0xfffffffe02027812 */ /* 0x010fc800078ec0ff */
[----:B------:R-:W-:-:S07]  /*158d0*/  @P0 LOP3.LUT R2, R2, 0x1, RZ, 0xfc, !PT ;  /* 0x0000000102020812 */ /* 0x000fce00078efcff */
[----:B------:R-:W-:Y:S01]  /*158e0*/  ULEA UR11, UR11, UR4, 0x6 ;  /* 0x000000040b0b7291 */ /* 0x000fe2000f8e303f */
[----:B------:R1:W-:Y:S02]  /*158f0*/  STL [R1+0x28], R2 ;  /* 0x0000280201007387 */ /* 0x0003e40000100800 */
[----:B------:R-:W-:-:S06]  /*15900*/  UMOV UR4, 0x0 ;  /* 0x0000000000047882 */ /* 0x000fcc0000000000 */
[----:B------:R1:W-:Y:S01]  /*15910*/  UTMALDG.4D [UR8], [UR6], desc[UR4] ;  /* 0x00000408060075b4 */ /* 0x0003e20008019000 */
[----:B------:R-:W-:Y:S02]  /*15920*/  NOP ;  /* 0x0000000000007918 */ /* 0x000fe40000000000 */
.L_x_3835:
[----:B------:R-:W2:Y:S04]  /*15930*/  LDL.LU R3, [R1+0x40] ;  /* 0x0000400001037983 */ /* 0x000ea80000300800 */
[----:B------:R-:W3:Y:S04]  /*15940*/  LDL.LU R5, [R1+0x2c] ;  /* 0x00002c0001057983 */ /* 0x000ee80000300800 */
[----:B0-----:R-:W4:Y:S01]  /*15950*/  LDL.LU R4, [R1+0x50] ;  /* 0x0000500001047983 */ /* 0x001f220000300800 */
[----:B------:R-:W-:Y:S05]  /*15960*/  WARPSYNC.ALL ;  /* 0x0000000000007948 */ /* 0x000fea0003800000 */
[----:B-1----:R-:W-:Y:S01]  /*15970*/  ULDC.64 UR6, c[0x0][0xa00] ;  /* 0x0002800000067ab9 */ /* 0x002fe20000000a00 */
        /* <DEDUP_REMOVED lines=35> */
.L_x_3841:
[----:B------:R-:W-:Y:S05]  /*15bb0*/  BSYNC B6 ;  /* 0x0000000000067941 */ /* 0x000fea0003800000 */
.L_x_3840:
[----:B0-----:R-:W2:Y:S01]  /*15bc0*/  LDL.LU R0, [R1+0x50] ;  /* 0x0000500001007983 */ /* 0x001ea20000300800 */
[----:B------:R-:W-:Y:S01]  /*15bd0*/  ULDC.64 UR4, c[0x0][0x2d8] ;  /* 0x0000b60000047ab9 */ /* 0x000fe20000000a00 */
[----:B------:R-:W0:Y:S01]  /*15be0*/  LDC R7, c[0x0][0x448] ;  /* 0x00011200ff077b82 */ /* 0x000e220000000800 */
[----:B------:R-:W-:Y:S01]  /*15bf0*/  ULDC UR6, c[0x0][0x2b8] ;  /* 0x0000ae0000067ab9 */ /* 0x000fe20000000800 */
[----:B------:R-:W3:Y:S04]  /*15c00*/  LDL.LU R4, [R1+0x40] ;  /* 0x0000400001047983 */ /* 0x000ee80000300800 */
[----:B------:R-:W3:Y:S04]  /*15c10*/  LDL.LU.64 R2, [R1+0x48] ;  /* 0x0000480001027983 */ /* 0x000ee80000300a00 */
[----:B------:R-:W4:Y:S04]  /*15c20*/  LDL.LU R5, [R1+0x2c] ;  /* 0x00002c0001057983 */ /* 0x000f280000300800 */
[----:B------:R-:W4:Y:S04]  /*15c30*/  LDL R10, [R1+0x4] ;  /* 0x00000400010a7983 */ /* 0x000f280000100800 */
[----:B------:R1:W5:Y:S01]  /*15c40*/  LDL R8, [R1+0x60] ;  /* 0x0000600001087983 */ /* 0x0003620000100800 */
[----:B0-----:R-:W-:-:S13]  /*15c50*/  ISETP.NE.AND P0, PT, R7, 0x1, PT ;  /* 0x000000010700780c */ /* 0x001fda0003f05270 */
[----:B------:R-:W0:Y:S01]  /*15c60*/  @P0 LDC R6, c[0x0][0x450] ;  /* 0x00011400ff060b82 */ /* 0x000e220000000800 */
[----:B------:R-:W1:Y:S02]  /*15c70*/  S2R R9, SR_TID.X ;  /* 0x0000000000097919 */ /* 0x000e640000002100 */
[----:B-1----:R-:W-:-:S05]  /*15c80*/  IMAD.SHL.U32 R9, R9, 0x8, RZ ;  /* 0x0000000809097824 */ /* 0x002fca00078e00ff */
        /* <DEDUP_REMOVED lines=14> */
[----:B-1----:R-:W-:-:S05]  /*15d70*/  IMAD.SHL.U32 R4, R4, 0x10, RZ ;  /* 0x0000001004047824 */ /* 0x002fca00078e00ff */
[----:B------:R-:W-:Y:S02]  /*15d80*/  LOP3.LUT R4, R5, 0x70, R4, 0xf8, !PT ;  /* 0x0000007005047812 */ /* 0x000fe400078ef804 */
[----:B------:R-:W1:Y:S03]  /*15d90*/  @P0 LDC R5, c[0x0][0x44c] ;  /* 0x00011300ff050b82 */ /* 0x000e660000000800 */
[----:B------:R-:W-:-:S04]  /*15da0*/  IMAD R4, R10, 0x40, R4 ;  /* 0x000000400a047824 */ /* 0x000fc800078e0204 */
        /* <DEDUP_REMOVED lines=58> */
.L_x_3993:
        /* <DEDUP_REMOVED lines=10> */
.L_x_3843:
        /* <DEDUP_REMOVED lines=18> */
.L_x_3994:
[----:B------:R-:W-:Y:S05]  /*16310*/  BSYNC B0 ;  /* 0x0000000000007941 */ /* 0x000fea0003800000 */
.L_x_3844:
[----:B------:R-:W2:Y:S01]  /*16320*/  LDL R2, [R1+0x28] ;  /* 0x0000280001027983 */ /* 0x000ea20000100800 */
[----:B------:R-:W-:Y:S01]  /*16330*/  BSSY B0, `(.L_x_3846) ;  /* 0x0000096000007945 */ /* 0x000fe20003800000 */
[----:B--2---:R-:W-:-:S13]  /*16340*/  LOP3.LUT P0, RZ, R2, 0x1, RZ, 0xc0, !PT ;  /* 0x0000000102ff7812 */ /* 0x004fda000780c0ff */
        /* <DEDUP_REMOVED lines=10> */
.L_x_3995:
[----:B------:R-:W-:Y:S05]  /*163f0*/  BSYNC B1 ;  /* 0x0000000000017941 */ /* 0x000fea0003800000 */
.L_x_3848:
        /* <DEDUP_REMOVED lines=9> */
.L_x_3851:
[----:B------:R-:W-:Y:S05]  /*16490*/  BSYNC B1 ;  /* 0x0000000000017941 */ /* 0x000fea0003800000 */
.L_x_3850:
        /* <DEDUP_REMOVED lines=12> */
.L_x_3852:
        /* <DEDUP_REMOVED lines=15> */
.L_x_3853:
        /* <DEDUP_REMOVED lines=15> */
.L_x_3854:
        /* <DEDUP_REMOVED lines=15> */
.L_x_3855:
        /* <DEDUP_REMOVED lines=15> */
.L_x_3856:
        /* <DEDUP_REMOVED lines=15> */
.L_x_3857:
        /* <DEDUP_REMOVED lines=15> */
.L_x_3858:
        /* <DEDUP_REMOVED lines=15> */
.L_x_3859:
        /* <DEDUP_REMOVED lines=10> */
.L_x_3847:
[----:B------:R-:W-:Y:S05]  /*16c90*/  BSYNC B0 ;  /* 0x0000000000007941 */ /* 0x000fea0003800000 */
.L_x_3846:
        /* <DEDUP_REMOVED lines=27> */
[----:B--2---:R-:W-:Y:S02]  /*16e50*/  LOP3.LUT P2, RZ, R5, 0x1, RZ, 0xc0, !PT ;  /* 0x0000000105ff7812 */ /* 0x004fe4000784c0ff */
        /* <DEDUP_REMOVED lines=26> */
.L_x_3866:
[----:B------:R-:W-:Y:S01]  /*17000*/  IMAD R2, R19, 0x8, R18 ;  /* 0x0000000813027824 */ /* 0x000fe200078e0212 */
[----:B-1----:R-:W-:Y:S01]  /*17010*/  SHF.L.U32 R6, R9, 0x1f, RZ ;  /* 0x0000001f09067819 */ /* 0x002fe200000006ff */
[----:B------:R-:W1:Y:S01]  /*17020*/  S2R R3, SR_TID.X ;  /* 0x0000000000037919 */ /* 0x000e620000002100 */
[----:B------:R-:W-:Y:S02]  /*17030*/  BSSY B3, `(.L_x_3867) ;  /* 0x0000005000037945 */ /* 0x000fe40003800000 */
[----:B------:R-:W2:Y:S01]  /*17040*/  SYNCS.PHASECHK.TRANS64.TRYWAIT P0, [R2+URZ+0x28c40], R6 ;  /* 0x028c4006020075a7 */ /* 0x000ea2000800017f */
[----:B-1----:R-:W-:-:S04]  /*17050*/  LOP3.LUT R3, R3, 0x7f, RZ, 0xc0, !PT ;  /* 0x0000007f03037812 */ /* 0x002fc800078ec0ff */
[----:B------:R-:W-:Y:S01]  /*17060*/  ISETP.NE.AND P1, PT, R3, RZ, PT ;  /* 0x000000ff0300720c */ /* 0x000fe20003f25270 */
[----:B--2---:R-:W-:-:S12]  /*17070*/  @!P0 BRA `(.L_x_3868) ;  /* 0x0000004800e48947 */ /* 0x004fd80003800000 */
.L_x_3996:
[----:B------:R-:W-:Y:S05]  /*17080*/  BSYNC B3 ;  /* 0x0000000000037941 */ /* 0x000fea0003800000 */
.L_x_3867:
        /* <DEDUP_REMOVED lines=9> */
.L_x_3870:
[----:B------:R-:W-:Y:S05]  /*17120*/  BSYNC B3 ;  /* 0x0000000000037941 */ /* 0x000fea0003800000 */
.L_x_3869:
        /* <DEDUP_REMOVED lines=12> */
.L_x_3871:
        /* <DEDUP_REMOVED lines=13> */
.L_x_3997:
[----:B------:R-:W-:Y:S05]  /*172c0*/  BSYNC B3 ;  /* 0x0000000000037941 */ /* 0x000fea0003800000 */
.L_x_3872:
        /* <DEDUP_REMOVED lines=11> */
.L_x_3875:
[----:B------:R-:W-:Y:S05]  /*17380*/  BSYNC B3 ;  /* 0x0000000000037941 */ /* 0x000fea0003800000 */
.L_x_3874:
        /* <DEDUP_REMOVED lines=9> */
.L_x_3876:
        /* <DEDUP_REMOVED lines=15> */
.L_x_3877:
        /* <DEDUP_REMOVED lines=15> */
.L_x_3878:
        /* <DEDUP_REMOVED lines=15> */
.L_x_3879:
        /* <DEDUP_REMOVED lines=15> */
.L_x_3880:
        /* <DEDUP_REMOVED lines=15> */
.L_x_3881:
        /* <DEDUP_REMOVED lines=15> */
.L_x_3882:
        /* <DEDUP_REMOVED lines=15> */
.L_x_3883:
        /* <DEDUP_REMOVED lines=10> */
.L_x_3865:
[----:B------:R-:W-:Y:S05]  /*17b50*/  BSYNC B1 ;  /* 0x0000000000017941 */ /* 0x000fea0003800000 */
.L_x_3864:
[----:B------:R-:W2:Y:S02]  /*17b60*/  LDL.LU R5, [R1+0x38] ;  /* 0x0000380001057983 */ /* 0x000ea40000300800 */
[----:B--2---:R-:W-:-:S07]  /*17b70*/  VIADD R0, R5, 0xfffffffd ;  /* 0xfffffffd05007836 */ /* 0x004fce0000000000 */
.L_x_3863:
[----:B------:R-:W-:Y:S05]  /*17b80*/  BSYNC B2 ;  /* 0x0000000000027941 */ /* 0x000fea0003800000 */
.L_x_3862:
[----:B------:R-:W-:Y:S01]  /*17b90*/  VIADD R8, R8, 0xfffffffe ;  /* 0xfffffffe08087836 */ /* 0x000fe20000000000 */
[----:B------:R-:W-:-:S04]  /*17ba0*/  LOP3.LUT R4, RZ, R4, RZ, 0x33, !PT ;  /* 0x00000004ff047212 */ /* 0x000fc800078e33ff */
[----:B------:R-:W-:-:S13]  /*17bb0*/  ISETP.NE.AND P0, PT, R8, R4, PT ;  /* 0x000000040800720c */ /* 0x000fda0003f05270 */
[----:B------:R-:W-:Y:S05]  /*17bc0*/  @!P0 BRA `(.L_x_3861) ;  /* 0x0000001800d88947 */ /* 0x000fea0003800000 */
.L_x_3924:
        /* <DEDUP_REMOVED lines=16> */
[----:B0-----:R-:W2:Y:S01]  /*17cd0*/  LDL R9, [R1+0x1c] ;  /* 0x00001c0001097983 */ /* 0x001ea20000100800 */
        /* <DEDUP_REMOVED lines=18> */
.L_x_3886:
        /* <DEDUP_REMOVED lines=8> */
.L_x_3998:
[----:B------:R-:W-:Y:S05]  /*17e80*/  BSYNC B2 ;  /* 0x0000000000027941 */ /* 0x000fea0003800000 */
.L_x_3887:
        /* <DEDUP_REMOVED lines=9> */
.L_x_3890:
[----:B------:R-:W-:Y:S05]  /*17f20*/  BSYNC B2 ;  /* 0x0000000000027941 */ /* 0x000fea0003800000 */
.L_x_3889:
        /* <DEDUP_REMOVED lines=12> */
.L_x_3891:
        /* <DEDUP_REMOVED lines=13> */
.L_x_3999:
[----:B------:R-:W-:Y:S05]  /*180c0*/  BSYNC B2 ;  /* 0x0000000000027941 */ /* 0x000fea0003800000 */
.L_x_3892:
[----:B------:R-:W-:Y:S01]  /*180d0*/  BSSY B2, `(.L_x_3894) ;  /* 0x000000b000027945 */ /* 0x000fe20003800000 */
[----:B------:R-:W-:Y:S02]  /*180e0*/  IMAD.MOV.U32 R8, RZ, RZ, 0x0 ;  /* 0x00000000ff087424 */ /* 0x000fe400078e00ff */
[----:B0-----:R-:W-:Y:S01]  /*180f0*/  IMAD.MOV.U32 R9, RZ, RZ, 0x14f00000 ;  /* 0x14f00000ff097424 */ /* 0x001fe200078e00ff */
        /* <DEDUP_REMOVED lines=8> */
.L_x_3895:
[----:B------:R-:W-:Y:S05]  /*18180*/  BSYNC B2 ;  /* 0x0000000000027941 */ /* 0x000fea0003800000 */
.L_x_3894:
        /* <DEDUP_REMOVED lines=9> */
.L_x_3896:
        /* <DEDUP_REMOVED lines=15> */
.L_x_3897:
        /* <DEDUP_REMOVED lines=15> */
.L_x_3898:
        /* <DEDUP_REMOVED lines=15> */
.L_x_3899:
        /* <DEDUP_REMOVED lines=15> */
.L_x_3900:
        /* <DEDUP_REMOVED lines=15> */
.L_x_3901:
        /* <DEDUP_REMOVED lines=15> */
.L_x_3902:
        /* <DEDUP_REMOVED lines=15> */
.L_x_3903:
        /* <DEDUP_REMOVED lines=10> */
.L_x_3885:
[----:B------:R-:W-:Y:S05]  /*18950*/  BSYNC B1 ;  /* 0x0000000000017941 */ /* 0x000fea0003800000 */
.L_x_3884:
[----:B------:R-:W2:Y:S01]  /*18960*/  LDL R5, [R1+0x28] ;  /* 0x0000280001057983 */ /* 0x000ea20000100800 */
[----:B------:R-:W-:Y:S01]  /*18970*/  VIADD R7, R7, 0x1 ;  /* 0x0000000107077836 */ /* 0x000fe20000000000 */
[----:B------:R-:W-:Y:S04]  /*18980*/  BSSY B1, `(.L_x_3904) ;  /* 0x00000d6000017945 */ /* 0x000fe80003800000 */
[----:B------:R-:W-:-:S04]  /*18990*/  ISETP.NE.AND P0, PT, R7, 0x2, PT ;  /* 0x000000020700780c */ /* 0x000fc80003f05270 */
[----:B------:R-:W-:Y:S02]  /*189a0*/  SEL R2, RZ, 0x1, P0 ;  /* 0x00000001ff027807 */ /* 0x000fe40000000000 */
[----:B------:R-:W-:Y:S02]  /*189b0*/  SEL R19, R7, RZ, P0 ;  /* 0x000000ff07137207 */ /* 0x000fe40000000000 */
[----:B------:R-:W-:Y:S01]  /*189c0*/  LOP3.LUT R8, R6, R2, RZ, 0x3c, !PT ;  /* 0x0000000206087212 */ /* 0x000fe200078e3cff */
[----:B------:R-:W-:-:S04]  /*189d0*/  VIADD R6, R0, 0xffffffff ;  /* 0xffffffff00067836 */ /* 0x000fc80000000000 */
[----:B------:R1:W-:Y:S01]  /*189e0*/  STL [R1+0x14], R8 ;  /* 0x0000140801007387 */ /* 0x0003e20000100800 */
[----:B--2---:R-:W-:-:S13]  /*189f0*/  LOP3.LUT P2, RZ, R5, 0x1, RZ, 0xc0, !PT ;  /* 0x0000000105ff7812 */ /* 0x004fda000784c0ff */
[----:B-1----:R-:W-:Y:S05]  /*18a00*/  @!P2 BRA `(.L_x_3905) ;  /* 0x0000000c0034a947 */ /* 0x002fea0003800000 */
        /* <DEDUP_REMOVED lines=24> */
.L_x_3906:
        /* <DEDUP_REMOVED lines=8> */
.L_x_4000:
[----:B------:R-:W-:Y:S05]  /*18c10*/  BSYNC B2 ;  /* 0x0000000000027941 */ /* 0x000fea0003800000 */
.L_x_3907:
        /* <DEDUP_REMOVED lines=9> */
.L_x_3910:
[----:B------:R-:W-:Y:S05]  /*18cb0*/  BSYNC B2 ;  /* 0x0000000000027941 */ /* 0x000fea0003800000 */
.L_x_3909:
        /* <DEDUP_REMOVED lines=12> */
.L_x_3911:
        /* <DEDUP_REMOVED lines=13> */
.L_x_4001:
[----:B------:R-:W-:Y:S05]  /*18e50*/  BSYNC B2 ;  /* 0x0000000000027941 */ /* 0x000fea0003800000 */
.L_x_3912:
        /* <DEDUP_REMOVED lines=11> */
.L_x_3915:
[----:B------:R-:W-:Y:S05]  /*18f10*/  BSYNC B2 ;  /* 0x0000000000027941 */ /* 0x000fea0003800000 */
.L_x_3914:
        /* <DEDUP_REMOVED lines=9> */
.L_x_3916:
        /* <DEDUP_REMOVED lines=15> */
.L_x_3917:
        /* <DEDUP_REMOVED lines=15> */
.L_x_3918:
        /* <DEDUP_REMOVED lines=15> */
.L_x_3919:
        /* <DEDUP_REMOVED lines=15> */
.L_x_3920:
        /* <DEDUP_REMOVED lines=15> */
.L_x_3921:
        /* <DEDUP_REMOVED lines=15> */
.L_x_3922:
        /* <DEDUP_REMOVED lines=15> */
.L_x_3923:
        /* <DEDUP_REMOVED lines=10> */
.L_x_3905:
[----:B------:R-:W-:Y:S05]  /*196e0*/  BSYNC B1 ;  /* 0x0000000000017941 */ /* 0x000fea0003800000 */
.L_x_3904:
[----:B------:R-:W2:Y:S01]  /*196f0*/  LDL R5, [R1+0x24] ;  /* 0x0000240001057983 */ /* 0x000ea20000100800 */
[----:B------:R-:W-:Y:S01]  /*19700*/  VIADD R0, R0, 0xfffffffe ;  /* 0xfffffffe00007836 */ /* 0x000fe20000000000 */
[----:B--2---:R-:W-:-:S13]  /*19710*/  ISETP.GT.AND P0, PT, R6, R5, PT ;  /* 0x000000050600720c */ /* 0x004fda0003f04270 */
[----:B------:R-:W-:Y:S05]  /*19720*/  @P0 BRA `(.L_x_3924) ;  /* 0xffffffe400280947 */ /* 0x000fea000383ffff */
.L_x_3861:
[----:B------:R-:W-:Y:S05]  /*19730*/  BSYNC B0 ;  /* 0x0000000000007941 */ /* 0x000fea0003800000 */
.L_x_3860:
        /* <DEDUP_REMOVED lines=24> */
.L_x_3926:
[----:B------:R-:W-:Y:S05]  /*198c0*/  BSYNC B0 ;  /* 0x0000000000007941 */ /* 0x000fea0003800000 */
.L_x_3925:
[----:B------:R-:W-:-:S07]  /*198d0*/  SEL R19, R19, RZ, P0 ;  /* 0x000000ff13137207 */ /* 0x000fce0000000000 */
.L_x_3828:
[----:B------:R-:W-:Y:S05]  /*198e0*/  BSYNC B7 ;  /* 0x0000000000077941 */ /* 0x000fea0003800000 */
.L_x_3826:
[----:B-12---:R-:W2:Y:S02]  /*198f0*/  LDL R0, [R1+0x28] ;  /* 0x0000280001007983 */ /* 0x006ea40000100800 */
[----:B--2---:R-:W-:-:S13]  /*19900*/  LOP3.LUT P0, RZ, R0, 0x2, RZ, 0xc0, !PT ;  /* 0x0000000200ff7812 */ /* 0x004fda000780c0ff */
[----:B------:R-:W-:Y:S05]  /*19910*/  @!P0 BRA `(.L_x_3927) ;  /* 0x00000000002c8947 */ /* 0x000fea0003800000 */
[----:B------:R-:W-:Y:S05]  /*19920*/  WARPSYNC.ALL ;  /* 0x0000000000007948 */ /* 0x000fea0003800000 */
[----:B------:R-:W1:Y:S08]  /*19930*/  S2UR UR5, SR_CgaCtaId ;  /* 0x00000000000579c3 */ /* 0x000e700000008800 */
[----:B------:R-:W-:Y:S06]  /*19940*/  BAR.SYNC.DEFER_BLOCKING 0x5, 0x180 ;  /* 0x0146000000007b1d */ /* 0x000fec0000010000 */
[----:B------:R-:W-:-:S02]  /*19950*/  UMOV UR4, 0x400 ;  /* 0x0000040000047882 */ /* 0x000fc40000000000 */
[----:B-1----:R-:W-:-:S06]  /*19960*/  ULEA UR4, UR5, UR4, 0x18 ;  /* 0x0000000405047291 */ /* 0x002fcc000f8ec03f */
[----:B------:R-:W-:-:S05]  /*19970*/  IMAD.U32 R18, RZ, RZ, UR4 ;  /* 0x00000004ff127e24 */ /* 0x000fca000f8e00ff */
[----:B------:R-:W1:Y:S04]  /*19980*/  LDS.128 R4, [R18+0x28cd0] ;  /* 0x028cd00012047984 */ /* 0x000e680000000c00 */
[----:B-1----:R1:W-:Y:S04]  /*19990*/  STL.64 [R1], R4 ;  /* 0x0000000401007387 */ /* 0x0023e80000100a00 */
[----:B------:R1:W-:Y:S01]  /*199a0*/  STL.64 [R1+0x8], R6 ;  /* 0x0000080601007387 */ /* 0x0003e20000100a00 */
[----:B------:R-:W-:Y:S06]  /*199b0*/  BAR.ARV 0x4, 0x180 ;  /* 0x0106000000007b1d */ /* 0x000fec0000002000 */
[----:B------:R-:W-:Y:S05]  /*199c0*/  BRA `(.L_x_3928) ;  /* 0x0000000c00247947 */ /* 0x000fea0003800000 */
.L_x_3927:
[----:B------:R-:W1:Y:S01]  /*199d0*/  S2R R16, SR_TID.X ;  /* 0x0000000000107919 */ /* 0x000e620000002100 */
[----:B------:R-:W-:Y:S01]  /*199e0*/  UMOV UR4, 0xffffffff ;  /* 0xffffffff00047882 */ /* 0x000fe20000000000 */
[----:B-1----:R-:W-:-:S04]  /*199f0*/  LOP3.LUT R16, R16, 0x1f, RZ, 0xc0, !PT ;  /* 0x0000001f10107812 */ /* 0x002fc800078ec0ff */
[----:B------:R-:W-:Y:S01]  /*19a00*/  ISETP.NE.AND P0, PT, R16, 0x1f, PT ;  /* 0x0000001f1000780c */ /* 0x000fe20003f05270 */
[----:B------:R-:W-:-:S12]  /*19a10*/  BRA.DIV UR4, `(.L_x_3929) ;  /* 0x0000002204f47947 */ /* 0x000fd8000b800000 */
[----:B------:R-:W2:Y:S01]  /*19a20*/  LDL.LU R2, [R1] ;  /* 0x0000000001027983 */ /* 0x000ea20000300800 */
[----:B------:R-:W-:-:S03]  /*19a30*/  ULDC UR4, c[0x0][0xc3c] ;  /* 0x00030f0000047ab9 */ /* 0x000fc60000000800 */
[----:B------:R-:W3:Y:S01]  /*19a40*/  LDL R4, [R1+0xc] ;  /* 0x00000c0001047983 */ /* 0x000ee20000100800 */
[----:B--2---:R-:W-:Y:S02]  /*19a50*/  IMAD.MOV.U32 R10, RZ, RZ, R2 ;  /* 0x000000ffff0a7224 */ /* 0x004fe400078e0002 */
[----:B---3--:R-:W-:-:S05]  /*19a60*/  IMAD.IADD R0, R4, 0x1, R16 ;  /* 0x0000000104007824 */ /* 0x008fca00078e0210 */
[----:B------:R-:W-:-:S13]  /*19a70*/  ISETP.GE.OR P1, PT, R0, UR4, !P0 ;  /* 0x0000000400007c0c */ /* 0x000fda000c726670 */
[----:B------:R-:W1:Y:S08]  /*19a80*/  @!P1 LDC.64 R2, c[0x0][0xc80] ;  /* 0x00032000ff029b82 */ /* 0x000e700000000a00 */
[----:B------:R-:W2:Y:S01]  /*19a90*/  @!P1 LDC.64 R4, c[0x0][0xc78] ;  /* 0x00031e00ff049b82 */ /* 0x000ea20000000a00 */
[----:B-1----:R-:W-:-:S05]  /*19aa0*/  @!P1 IMAD.WIDE R2, R0, 0x4, R2 ;  /* 0x0000000400029825 */ /* 0x002fca00078e0202 */
[----:B------:R2:W3:Y:S02]  /*19ab0*/  @!P1 LDG.E R6, desc[UR42][R2.64] ;  /* 0x0000002a02069981 */ /* 0x0004e4000c1e1900 */
[----:B--2---:R-:W-:-:S06]  /*19ac0*/  @!P1 IMAD.WIDE R2, R0, 0x4, R4 ;  /* 0x0000000400029825 */ /* 0x004fcc00078e0204 */
[----:B------:R-:W2:Y:S01]  /*19ad0*/  @!P1 LDG.E R2, desc[UR42][R2.64] ;  /* 0x0000002a02029981 */ /* 0x000ea2000c1e1900 */
[----:B------:R-:W-:Y:S01]  /*19ae0*/  IMAD.MOV.U32 R5, RZ, RZ, RZ ;  /* 0x000000ffff057224 */ /* 0x000fe200078e00ff */
[C---:B------:R-:W-:Y:S01]  /*19af0*/  ISETP.GE.U32.AND P2, PT, R16.reuse, 0x2, PT ;  /* 0x000000021000780c */ /* 0x040fe20003f46070 */
[----:B------:R-:W-:Y:S01]  /*19b00*/  IMAD.MOV.U32 R8, RZ, RZ, RZ ;  /* 0x000000ffff087224 */ /* 0x000fe200078e00ff */
[C---:B------:R-:W-:Y:S01]  /*19b10*/  ISETP.GE.U32.AND P3, PT, R16.reuse, 0x4, PT ;  /* 0x000000041000780c */ /* 0x040fe20003f66070 */
[----:B------:R-:W-:Y:S01]  /*19b20*/  SHFL.IDX PT, R0, R10, RZ, 0x1f ;  /* 0x00001fff0a007589 */ /* 0x000fe200000e0000 */
[C---:B------:R-:W-:Y:S02]  /*19b30*/  ISETP.GE.U32.AND P4, PT, R16.reuse, 0x8, PT ;  /* 0x000000081000780c */ /* 0x040fe40003f86070 */
[----:B------:R-:W-:Y:S01]  /*19b40*/  ISETP.GE.U32.AND P5, PT, R16, 0x10, PT ;  /* 0x000000101000780c */ /* 0x000fe20003fa6070 */
[----:B---3--:R-:W-:Y:S02]  /*19b50*/  @!P1 IMAD.MOV.U32 R5, RZ, RZ, R6 ;  /* 0x000000ffff059224 */ /* 0x008fe400078e0006 */
[----:B------:R-:W-:-:S02]  /*19b60*/  IMAD.MOV.U32 R6, RZ, RZ, RZ ;  /* 0x000000ffff067224 */ /* 0x000fc400078e00ff */
[----:B--2---:R-:W-:Y:S01]  /*19b70*/  @!P1 IMAD.MOV.U32 R6, RZ, RZ, R2 ;  /* 0x000000ffff069224 */ /* 0x004fe200078e0002 */
[----:B------:R-:W-:-:S03]  /*19b80*/  ISETP.NE.AND P1, PT, R16, RZ, PT ;  /* 0x000000ff1000720c */ /* 0x000fc60003f25270 */
[----:B------:R-:W-:-:S05]  /*19b90*/  IMAD R2, R6, R5, RZ ;  /* 0x0000000506027224 */ /* 0x000fca00078e02ff */
[----:B------:R-:W1:Y:S02]  /*19ba0*/  SHFL.UP PT, R3, R2, 0x1, RZ ;  /* 0x0420000002037989 */ /* 0x000e6400000e00ff */
[----:B-1----:R-:W-:-:S05]  /*19bb0*/  SEL R7, R3, RZ, P1 ;  /* 0x000000ff03077207 */ /* 0x002fca0000800000 */
[----:B------:R-:W-:Y:S02]  /*19bc0*/  IMAD.IADD R2, R2, 0x1, R7 ;  /* 0x0000000102027824 */ /* 0x000fe400078e0207 */
[----:B------:R-:W-:Y:S04]  /*19bd0*/  SHFL.IDX PT, R7, R10, 0x1, 0x1f ;  /* 0x00201f000a077f89 */ /* 0x000fe800000e0000 */
        /* <DEDUP_REMOVED lines=12> */
[----:B0-----:R0:W1:Y:S02]  /*19ca0*/  SHFL.IDX PT, R9, R3, 0x1f, 0x1f ;  /* 0x03e01f0003097f89 */ /* 0x00106400000e0000 */
.L_x_4011:
[----:B------:R-:W-:Y:S02]  /*19cb0*/  ULDC UR4, c[0x0][0xc38] ;  /* 0x00030e0000047ab9 */ /* 0x000fe40000000800 */
[----:B------:R-:W-:-:S04]  /*19cc0*/  IMAD.U32 R2, RZ, RZ, UR4 ;  /* 0x00000004ff027e24 */ /* 0x000fc8000f8e00ff */
[----:B-1----:R-:W-:-:S04]  /*19cd0*/  IMAD R9, R9, R2, RZ ;  /* 0x0000000209097224 */ /* 0x002fc800078e02ff */
[----:B------:R-:W-:Y:S02]  /*19ce0*/  IMAD.IADD R4, R7, 0x1, R9 ;  /* 0x0000000107047824 */ /* 0x000fe400078e0209 */
[----:B------:R-:W-:-:S03]  /*19cf0*/  IMAD.MOV.U32 R7, RZ, RZ, R3 ;  /* 0x000000ffff077224 */ /* 0x000fc600078e0003 */
[----:B------:R-:W-:-:S13]  /*19d00*/  ISETP.GT.AND P6, PT, R4, R0, PT ;  /* 0x000000000400720c */ /* 0x000fda0003fc4270 */
[----:B------:R-:W-:Y:S05]  /*19d10*/  @P6 BRA `(.L_x_3930) ;  /* 0x0000000000ac6947 */ /* 0x000fea0003800000 */
.L_x_3933:
        /* <DEDUP_REMOVED lines=37> */
.L_x_4019:
[----:B------:R-:W-:Y:S02]  /*19f70*/  ULDC UR4, c[0x0][0xc38] ;  /* 0x00030e0000047ab9 */ /* 0x000fe40000000800 */
[----:B------:R-:W-:-:S04]  /*19f80*/  IMAD.U32 R2, RZ, RZ, UR4 ;  /* 0x00000004ff027e24 */ /* 0x000fc8000f8e00ff */
[----:B-1----:R-:W-:-:S04]  /*19f90*/  IMAD R9, R9, R2, RZ ;  /* 0x0000000209097224 */ /* 0x002fc800078e02ff */
[----:B------:R-:W-:-:S05]  /*19fa0*/  IMAD.IADD R4, R9, 0x1, R4 ;  /* 0x0000000109047824 */ /* 0x000fca00078e0204 */
[----:B------:R-:W-:-:S13]  /*19fb0*/  ISETP.GT.AND P6, PT, R4, R0, PT ;  /* 0x000000000400720c */ /* 0x000fda0003fc4270 */
[----:B------:R-:W-:Y:S05]  /*19fc0*/  @!P6 BRA `(.L_x_3933) ;  /* 0xfffffffc0054e947 */ /* 0x000fea000383ffff */
.L_x_3930:
[----:B------:R-:W-:Y:S01]  /*19fd0*/  IMAD.IADD R9, R4, 0x1, -R9 ;  /* 0x0000000104097824 */ /* 0x000fe200078e0a09 */
[----:B------:R-:W-:-:S03]  /*19fe0*/  UMOV UR4, 0xffffffff ;  /* 0xffffffff00047882 */ /* 0x000fc60000000000 */
[----:B0-----:R-:W-:-:S05]  /*19ff0*/  IMAD R3, R7, R2, R9 ;  /* 0x0000000207037224 */ /* 0x001fca00078e0209 */
[----:B------:R-:W-:Y:S01]  /*1a000*/  ISETP.GT.AND P6, PT, R3, R0, PT ;  /* 0x000000000300720c */ /* 0x000fe20003fc4270 */
[----:B------:R-:W-:-:S12]  /*1a010*/  BRA.DIV UR4, `(.L_x_3934) ;  /* 0x0000002604ac7947 */ /* 0x000fd8000b800000 */
[----:B------:R-:W-:-:S04]  /*1a020*/  VOTE.ANY R3, PT, !P6 ;  /* 0x0000000000037806 */ /* 0x000fc800070e0100 */
[----:B------:R-:W0:Y:S02]  /*1a030*/  POPC R4, R3 ;  /* 0x0000000300047309 */ /* 0x000e240000000000 */
[----:B0-----:R0:W1:Y:S04]  /*1a040*/  SHFL.IDX PT, R5, R5, R4, 0x1f ;  /* 0x00001f0405057589 */ /* 0x00106800000e0000 */
[----:B------:R0:W2:Y:S02]  /*1a050*/  SHFL.IDX PT, R6, R6, R4, 0x1f ;  /* 0x00001f0406067589 */ /* 0x0000a400000e0000 */
.L_x_4024:
[----:B------:R-:W-:-:S13]  /*1a060*/  ISETP.NE.AND P0, PT, R3, RZ, PT ;  /* 0x000000ff0300720c */ /* 0x000fda0003f05270 */
[----:B------:R-:W-:Y:S05]  /*1a070*/  @!P0 BRA `(.L_x_3935) ;  /* 0x0000000000148947 */ /* 0x000fea0003800000 */
[----:B------:R-:W-:Y:S01]  /*1a080*/  UMOV UR4, 0xffffffff ;  /* 0xffffffff00047882 */ /* 0x000fe20000000000 */
[----:B------:R-:W-:Y:S02]  /*1a090*/  VIADD R12, R4, 0xffffffff ;  /* 0xffffffff040c7836 */ /* 0x000fe40000000000 */
[----:B------:R-:W-:Y:S05]  /*1a0a0*/  BRA.DIV UR4, `(.L_x_3936) ;  /* 0x0000002604e47947 */ /* 0x000fea000b800000 */
[----:B------:R3:W4:Y:S02]  /*1a0b0*/  SHFL.IDX PT, R7, R7, R12, 0x1f ;  /* 0x00001f0c07077589 */ /* 0x00072400000e0000 */
.L_x_4027:
[----:B----4-:R-:W-:-:S07]  /*1a0c0*/  IMAD.MOV.U32 R8, RZ, RZ, R7 ;  /* 0x000000ffff087224 */ /* 0x010fce00078e0007 */
.L_x_3935:
[----:B------:R-:W4:Y:S01]  /*1a0d0*/  LDL.LU R10, [R1+0xc] ;  /* 0x00000c00010a7983 */ /* 0x000f220000300800 */
[----:B-1----:R-:W-:Y:S01]  /*1a0e0*/  IABS R7, R5 ;  /* 0x0000000500077213 */ /* 0x002fe20000000000 */
[----:B------:R-:W-:-:S03]  /*1a0f0*/  IMAD R9, R8, R2, R9 ;  /* 0x0000000208097224 */ /* 0x000fc600078e0209 */
[----:B------:R-:W1:Y:S01]  /*1a100*/  I2F.RP R2, R7 ;  /* 0x0000000700027306 */ /* 0x000e620000209400 */
[----:B------:R-:W-:Y:S01]  /*1a110*/  IMAD.IADD R0, R0, 0x1, -R9 ;  /* 0x0000000100007824 */ /* 0x000fe200078e0a09 */
[----:B------:R5:W-:Y:S02]  /*1a120*/  STL [R1], R9 ;  /* 0x0000000901007387 */ /* 0x000be40000100800 */
[----:B-----5:R-:W-:-:S04]  /*1a130*/  IABS R9, R5 ;  /* 0x0000000500097213 */ /* 0x020fc80000000000 */
        /* <DEDUP_REMOVED lines=16> */
[----:B--2---:R-:W-:-:S04]  /*1a240*/  IABS R7, R6 ;  /* 0x0000000600077213 */ /* 0x004fc80000000000 */
        /* <DEDUP_REMOVED lines=32> */
[----:B----4-:R-:W-:Y:S02]  /*1a450*/  IMAD.IADD R10, R4, 0x1, R10 ;  /* 0x00000001040a7824 */ /* 0x010fe400078e020a */
[----:B0-----:R-:W-:Y:S02]  /*1a460*/  IMAD.IADD R4, R0, 0x1, -R5 ;  /* 0x0000000100047824 */ /* 0x001fe400078e0a05 */
[----:B------:R-:W-:-:S05]  /*1a470*/  IMAD R0, R3, 0x10000, R2 ;  /* 0x0001000003007824 */ /* 0x000fca00078e0202 */
[----:B------:R0:W-:Y:S04]  /*1a480*/  STL [R1+0x8], R0 ;  /* 0x0000080001007387 */ /* 0x0001e80000100800 */
[----:B------:R0:W-:Y:S04]  /*1a490*/  STL [R1+0xc], R10 ;  /* 0x00000c0a01007387 */ /* 0x0001e80000100800 */
[----:B------:R0:W-:Y:S01]  /*1a4a0*/  STL [R1+0x4], R4 ;  /* 0x0000040401007387 */ /* 0x0001e20000100800 */
[----:B------:R-:W-:Y:S05]  /*1a4b0*/  BRA `(.L_x_3937) ;  /* 0x0000000000287947 */ /* 0x000fea0003800000 */
.L_x_3931:
        /* <DEDUP_REMOVED lines=10> */
.L_x_3937:
[----:B-1----:R-:W2:Y:S04]  /*1a560*/  LDL R3, [R1+0x8] ;  /* 0x0000080001037983 */ /* 0x002ea80000100800 */
[----:B------:R-:W4:Y:S04]  /*1a570*/  LDL R2, [R1+0xc] ;  /* 0x00000c0001027983 */ /* 0x000f280000100800 */
[----:B------:R-:W5:Y:S04]  /*1a580*/  LDL R5, [R1+0x4] ;  /* 0x0000040001057983 */ /* 0x000f680000100800 */
[----:B0-----:R-:W5:Y:S01]  /*1a590*/  LDL R4, [R1] ;  /* 0x0000000001047983 */ /* 0x001f620000100800 */
        /* <DEDUP_REMOVED lines=8> */
[----:B----4-:R-:W-:Y:S01]  /*1a620*/  IMAD.MOV.U32 R7, RZ, RZ, R2 ;  /* 0x000000ffff077224 */ /* 0x010fe200078e0002 */
[----:B0-----:R-:W-:-:S05]  /*1a630*/  @!P0 LEA R18, R3, R0, 0x18 ;  /* 0x0000000003128211 */ /* 0x001fca00078ec0ff */
[----:B-----5:R0:W-:Y:S01]  /*1a640*/  @!P0 STS.128 [R18+0x28cd0], R4 ;  /* 0x028cd00412008388 */ /* 0x0201e20000000c00 */
[----:B------:R-:W-:Y:S06]  /*1a650*/  BAR.ARV 0x5, 0x180 ;  /* 0x0146000000007b1d */ /* 0x000fec0000002000 */
.L_x_3928:
[----:B------:R-:W2:Y:S01]  /*1a660*/  LDL R0, [R1+0xc] ;  /* 0x00000c0001007983 */ /* 0x000ea20000100800 */
[----:B------:R-:W-:Y:S02]  /*1a670*/  ULDC UR4, c[0x0][0xc3c] ;  /* 0x00030f0000047ab9 */ /* 0x000fe40000000800 */
[----:B--2---:R-:W-:-:S13]  /*1a680*/  ISETP.GE.AND P0, PT, R0, UR4, PT ;  /* 0x0000000400007c0c */ /* 0x004fda000bf06270 */
[----:B------:R-:W-:Y:S05]  /*1a690*/  @!P0 BRA `(.L_x_3938) ;  /* 0xffffff80003c8947 */ /* 0x000fea000383ffff */
[----:B------:R-:W-:Y:S05]  /*1a6a0*/  BSYNC B8 ;  /* 0x0000000000087941 */ /* 0x000fea0003800000 */
.L_x_3772:
        /* <DEDUP_REMOVED lines=12> */
.L_x_4028:
[----:B------:R-:W-:Y:S05]  /*1a770*/  BSYNC B0 ;  /* 0x0000000000007941 */ /* 0x000fea0003800000 */
.L_x_3939:
[----:B------:R-:W-:-:S03]  /*1a780*/  UMOV UR4, 0xffffffff ;  /* 0xffffffff00047882 */ /* 0x000fc60000000000 */
[----:B------:R-:W-:Y:S05]  /*1a790*/  BRA.DIV UR4, `(.L_x_3941) ;  /* 0x0000002204647947 */ /* 0x000fea000b800000 */
[----:B------:R-:W1:Y:S02]  /*1a7a0*/  S2R R2, SR_TID.X ;  /* 0x0000000000027919 */ /* 0x000e640000002100 */
[----:B-1----:R-:W-:-:S04]  /*1a7b0*/  SHF.R.U32.HI R2, RZ, 0x5, R2 ;  /* 0x00000005ff027819 */ /* 0x002fc80000011602 */
[----:B------:R-:W-:-:S05]  /*1a7c0*/  LOP3.LUT R2, R2, 0x3, RZ, 0xc0, !PT ;  /* 0x0000000302027812 */ /* 0x000fca00078ec0ff */
[----:B------:R1:W2:Y:S02]  /*1a7d0*/  SHFL.IDX PT, R14, R2, RZ, 0x1f ;  /* 0x00001fff020e7589 */ /* 0x0002a400000e0000 */
.L_x_4031:
[----:B--2---:R-:W-:-:S13]  /*1a7e0*/  ISETP.NE.AND P0, PT, R14, RZ, PT ;  /* 0x000000ff0e00720c */ /* 0x004fda0003f05270 */
[----:B------:R-:W-:Y:S05]  /*1a7f0*/  @P0 BRA `(.L_x_3636) ;  /* 0x00000000008c0947 */ /* 0x000fea0003800000 */
[----:B------:R-:W-:-:S03]  /*1a800*/  UMOV UR4, 0xffffffff ;  /* 0xffffffff00047882 */ /* 0x000fc60000000000 */
[----:B------:R-:W-:Y:S05]  /*1a810*/  BRA.DIV UR4, `(.L_x_3942) ;  /* 0x0000002204787947 */ /* 0x000fea000b800000 */
[----:B------:R-:W-:-:S13]  /*1a820*/  ELECT P6, URZ, PT ;  /* 0x00000000003f782f */ /* 0x000fda00038c0000 */
.L_x_4034:
[----:B------:R-:W-:Y:S05]  /*1a830*/  @!P6 BRA `(.L_x_3636) ;  /* 0x00000000007ce947 */ /* 0x000fea0003800000 */
[----:B------:R-:W-:-:S06]  /*1a840*/  ULOP3.LUT UR4, UR36, 0x2, URZ, 0xfc, !UPT ;  /* 0x0000000224047892 */ /* 0x000fcc000f8efc3f */
[----:B-1----:R-:W-:-:S05]  /*1a850*/  IMAD.U32 R2, RZ, RZ, UR4 ;  /* 0x00000004ff027e24 */ /* 0x002fca000f8e00ff */
[----:B------:R-:W-:-:S13]  /*1a860*/  ISETP.NE.AND P2, PT, R2, 0x3, PT ;  /* 0x000000030200780c */ /* 0x000fda0003f45270 */
[----:B------:R-:W-:Y:S05]  /*1a870*/  @!P2 BRA `(.L_x_3943) ;  /* 0x000000000004a947 */ /* 0x000fea0003800000 */
[----:B------:R-:W-:Y:S01]  /*1a880*/  BPT.TRAP 0x1 ;  /* 0x000000040000795c */ /* 0x000fe20000300000 */
.L_x_3943:
        /* <DEDUP_REMOVED lines=13> */
.L_x_4035:
[----:B------:R-:W1:Y:S02]  /*1a960*/  SYNCS.PHASECHK.TRANS64.TRYWAIT P0, [R7+URZ], R2 ;  /* 0x00000002070075a7 */ /* 0x000e64000800017f */
[----:B-1----:R-:W-:Y:S05]  /*1a970*/  @!P0 BRA `(.L_x_3945) ;  /* 0x0000002000548947 */ /* 0x002fea0003800000 */
.L_x_4036:
[----:B------:R-:W-:Y:S05]  /*1a980*/  @!P2 BRA `(.L_x_3946) ;  /* 0x000000000004a947 */ /* 0x000fea0003800000 */
[----:B------:R-:W-:Y:S01]  /*1a990*/  BPT.TRAP 0x1 ;  /* 0x000000040000795c */ /* 0x000fe20000300000 */
.L_x_3946:
[----:B------:R-:W-:-:S04]  /*1a9a0*/  VIADD R0, R0, 0x28c60 ;  /* 0x00028c6000007836 */ /* 0x000fc80000000000 */
[----:B------:R-:W-:-:S04]  /*1a9b0*/  IMAD R4, R19, 0x8, R0 ;  /* 0x0000000813047824 */ /* 0x000fc800078e0200 */
[----:B------:R-:W2:Y:S02]  /*1a9c0*/  SYNCS.PHASECHK.TRANS64.TRYWAIT P0, [R4+URZ], R5 ;  /* 0x00000005040075a7 */ /* 0x000ea4000800017f */
[----:B--2---:R-:W-:Y:S05]  /*1a9d0*/  @!P0 BRA `(.L_x_3947) ;  /* 0x0000002000508947 */ /* 0x004fea0003800000 */
.L_x_4037:
[----:B------:R-:W-:-:S07]  /*1a9e0*/  IMAD R3, R3, 0x8, R0 ;  /* 0x0000000803037824 */ /* 0x000fce00078e0200 */
.L_x_3948:
[----:B----4-:R4:W0:Y:S02]  /*1a9f0*/  SYNCS.PHASECHK.TRANS64.TRYWAIT P0, [R3+URZ], R2 ;  /* 0x00000002030075a7 */ /* 0x010824000800017f */
[----:B0-----:R-:W-:Y:S05]  /*1aa00*/  @!P0 NANOSLEEP.SYNCS 0x989680 ;  /* 0x009896800000895d */ /* 0x001fea0003900000 */
[----:B------:R-:W0:Y:S02]  /*1aa10*/  @!P0 SYNCS.PHASECHK.TRANS64 P0, [R3+URZ], R2 ;  /* 0x00000002030085a7 */ /* 0x000e24000800007f */
[----:B0-----:R-:W-:Y:S05]  /*1aa20*/  @!P0 BRA `(.L_x_3948) ;  /* 0xfffffffc00f08947 */ /* 0x001fea000383ffff */
.L_x_3636:
[----:B------:R-:W-:Y:S05]  /*1aa30*/  BSYNC B9 ;  /* 0x0000000000097941 */ /* 0x000fea0003800000 */
.L_x_3633:
[----:B------:R-:W-:Y:S05]  /*1aa40*/  EXIT ;  /* 0x000000000000794d */ /* 0x000fea0003800000 */
.L_x_3654:
[----:B0-----:R0:W1:Y:S02]  /*1aa50*/  SYNCS.PHASECHK.TRANS64.TRYWAIT P5, [R73+URZ+0x28c90], R74 ;  /* 0x028c904a490075a7 */ /* 0x00106400080a017f */
[----:B-1----:R-:W-:Y:S05]  /*1aa60*/  @!P5 NANOSLEEP.SYNCS 0x989680 ;  /* 0x009896800000d95d */ /* 0x002fea0003900000 */
[----:B------:R-:W1:Y:S02]  /*1aa70*/  @!P5 SYNCS.PHASECHK.TRANS64 P5, [R73+URZ+0x28c90], R74 ;  /* 0x028c904a4900d5a7 */ /* 0x000e6400080a007f */
[----:B-1----:R-:W-:Y:S05]  /*1aa80*/  @!P5 BRA `(.L_x_3654) ;  /* 0xfffffffc00f0d947 */ /* 0x002fea000383ffff */
[----:B------:R-:W-:Y:S05]  /*1aa90*/  BRA `(.L_x_3949) ;  /* 0xfffffe8000907947 */ /* 0x000fea000383ffff */
.L_x_3664:
[----:B-1----:R1:W2:Y:S02]  /*1aaa0*/  SYNCS.PHASECHK.TRANS64.TRYWAIT P5, [R73+URZ+0x28c90], R74 ;  /* 0x028c904a490075a7 */ /* 0x0022a400080a017f */
[----:B--2---:R-:W-:Y:S05]  /*1aab0*/  @!P5 NANOSLEEP.SYNCS 0x989680 ;  /* 0x009896800000d95d */ /* 0x004fea0003900000 */
[----:B------:R-:W2:Y:S02]  /*1aac0*/  @!P5 SYNCS.PHASECHK.TRANS64 P5, [R73+URZ+0x28c90], R74 ;  /* 0x028c904a4900d5a7 */ /* 0x000ea400080a007f */
[----:B--2---:R-:W-:Y:S05]  /*1aad0*/  @!P5 BRA `(.L_x_3664) ;  /* 0xfffffffc00f0d947 */ /* 0x004fea000383ffff */
[----:B------:R-:W-:Y:S05]  /*1aae0*/  BRA `(.L_x_3950) ;  /* 0xfffffe8800ec7947 */ /* 0x000fea000383ffff */
.L_x_3669:
[----:B0-----:R0:W1:Y:S02]  /*1aaf0*/  SYNCS.PHASECHK.TRANS64.TRYWAIT P1, [R73+URZ+0x28c90], R74 ;  /* 0x028c904a490075a7 */ /* 0x001064000802017f */
[----:B-1----:R-:W-:Y:S05]  /*1ab00*/  @!P1 NANOSLEEP.SYNCS 0x989680 ;  /* 0x009896800000995d */ /* 0x002fea0003900000 */
[----:B------:R-:W1:Y:S02]  /*1ab10*/  @!P1 SYNCS.PHASECHK.TRANS64 P1, [R73+URZ+0x28c90], R74 ;  /* 0x028c904a490095a7 */ /* 0x000e64000802007f */
[----:B-1----:R-:W-:Y:S05]  /*1ab20*/  @!P1 BRA `(.L_x_3669) ;  /* 0xfffffffc00f09947 */ /* 0x002fea000383ffff */
[----:B------:R-:W-:Y:S05]  /*1ab30*/  BRA `(.L_x_3951) ;  /* 0xfffffe9400007947 */ /* 0x000fea000383ffff */
.L_x_3673:
[----:B--2---:R2:W0:Y:S02]  /*1ab40*/  SYNCS.PHASECHK.TRANS64.TRYWAIT P0, [R73+URZ+0x28cb0], R74 ;  /* 0x028cb04a490075a7 */ /* 0x004424000800017f */
[----:B0-----:R-:W-:Y:S05]  /*1ab50*/  @!P0 NANOSLEEP.SYNCS 0x989680 ;  /* 0x009896800000895d */ /* 0x001fea0003900000 */
[----:B------:R-:W0:Y:S02]  /*1ab60*/  @!P0 SYNCS.PHASECHK.TRANS64 P0, [R73+URZ+0x28cb0], R74 ;  /* 0x028cb04a490085a7 */ /* 0x000e24000800007f */
[----:B0-----:R-:W-:Y:S05]  /*1ab70*/  @!P0 BRA `(.L_x_3673) ;  /* 0xfffffffc00f08947 */ /* 0x001fea000383ffff */
[----:B------:R-:W-:Y:S05]  /*1ab80*/  BRA `(.L_x_3952) ;  /* 0xfffffe94007c7947 */ /* 0x000fea000383ffff */
.L_x_3686:
[----:B0-----:R0:W1:Y:S02]  /*1ab90*/  SYNCS.PHASECHK.TRANS64.TRYWAIT P0, [R5+URZ+0x28c50], R8 ;  /* 0x028c5008050075a7 */ /* 0x001064000800017f */
[----:B-1----:R-:W-:Y:S05]  /*1aba0*/  @!P0 NANOSLEEP.SYNCS 0x989680 ;  /* 0x009896800000895d */ /* 0x002fea0003900000 */
[----:B------:R-:W1:Y:S02]  /*1abb0*/  @!P0 SYNCS.PHASECHK.TRANS64 P0, [R5+URZ+0x28c50], R8 ;  /* 0x028c5008050085a7 */ /* 0x000e64000800007f */
[----:B-1----:R-:W-:Y:S05]  /*1abc0*/  @!P0 BRA `(.L_x_3686) ;  /* 0xfffffffc00f08947 */ /* 0x002fea000383ffff */
[----:B------:R-:W-:Y:S05]  /*1abd0*/  BRA `(.L_x_3953) ;  /* 0xfffffea4002c7947 */ /* 0x000fea000383ffff */
.L_x_3693:
[----:B-1----:R1:W2:Y:S02]  /*1abe0*/  SYNCS.PHASECHK.TRANS64.TRYWAIT P0, [R4+URZ+0x28c50], R5 ;  /* 0x028c5005040075a7 */ /* 0x0022a4000800017f */
[----:B--2---:R-:W-:Y:S05]  /*1abf0*/  @!P0 NANOSLEEP.SYNCS 0x989680 ;  /* 0x009896800000895d */ /* 0x004fea0003900000 */
[----:B------:R-:W2:Y:S02]  /*1ac00*/  @!P0 SYNCS.PHASECHK.TRANS64 P0, [R4+URZ+0x28c50], R5 ;  /* 0x028c5005040085a7 */ /* 0x000ea4000800007f */
[----:B--2---:R-:W-:Y:S05]  /*1ac10*/  @!P0 BRA `(.L_x_3693) ;  /* 0xfffffffc00f08947 */ /* 0x004fea000383ffff */
[----:B------:R-:W-:Y:S05]  /*1ac20*/  BRA `(.L_x_3692) ;  /* 0xfffffeb000687947 */ /* 0x000fea000383ffff */
.L_x_3708:
        /* <DEDUP_REMOVED lines=8> */
.L_x_3955:
[----:B------:R-:W-:Y:S05]  /*1acb0*/  BSYNC B1 ;  /* 0x0000000000017941 */ /* 0x000fea0003800000 */
.L_x_3954:
        /* <DEDUP_REMOVED lines=8> */
.L_x_3956:
[----:B------:R-:W-:Y:S02]  /*1ad40*/  IMAD.MOV.U32 R13, RZ, RZ, R24 ;  /* 0x000000ffff0d7224 */ /* 0x000fe400078e0018 */
[----:B------:R-:W-:-:S07]  /*1ad50*/  IMAD.MOV.U32 R0, RZ, RZ, R14 ;  /* 0x000000ffff007224 */ /* 0x000fce00078e000e */
[----:B------:R-:W-:Y:S05]  /*1ad60*/  WARPSYNC.COLLECTIVE R15, `(.L_x_3957) ;  /* 0x000000000f087348 */ /* 0x000fea0003c00000 */
[----:B------:R0:W1:Y:S02]  /*1ad70*/  SHFL.IDX P6, R14, R13, R12, R11 ;  /* 0x0000000c0d0e7389 */ /* 0x00006400000c000b */
[----:B01----:R-:W-:Y:S01]  /*1ad80*/  ENDCOLLECTIVE ;  /* 0x000000000000791b */ /* 0x003fe20003800000 */
.L_x_3957:
[----:B------:R-:W-:Y:S02]  /*1ad90*/  IMAD.MOV.U32 R13, RZ, RZ, R28 ;  /* 0x000000ffff0d7224 */ /* 0x000fe400078e001c */
[----:B------:R-:W-:-:S07]  /*1ada0*/  IMAD.MOV.U32 R24, RZ, RZ, R14 ;  /* 0x000000ffff187224 */ /* 0x000fce00078e000e */
[----:B------:R-:W-:Y:S05]  /*1adb0*/  WARPSYNC.COLLECTIVE R15, `(.L_x_3958) ;  /* 0x000000000f087348 */ /* 0x000fea0003c00000 */
[----:B------:R0:W1:Y:S02]  /*1adc0*/  SHFL.IDX P6, R14, R13, R12, R11 ;  /* 0x0000000c0d0e7389 */ /* 0x00006400000c000b */
[----:B01----:R-:W-:Y:S01]  /*1add0*/  ENDCOLLECTIVE ;  /* 0x000000000000791b */ /* 0x003fe20003800000 */
.L_x_3958:
[----:B------:R-:W-:Y:S01]  /*1ade0*/  IMAD.MOV.U32 R21, RZ, RZ, R14 ;  /* 0x000000ffff157224 */ /* 0x000fe200078e000e */
[----:B------:R-:W-:Y:S06]  /*1adf0*/  BRA `(.L_x_3959) ;  /* 0xfffffec8002c7947 */ /* 0x000fec000383ffff */
.L_x_3712:
[----:B0-----:R0:W1:Y:S02]  /*1ae00*/  SYNCS.PHASECHK.TRANS64.TRYWAIT P0, [R2+URZ+0x28c00], R13 ;  /* 0x028c000d020075a7 */ /* 0x001064000800017f */
[----:B-1----:R-:W-:Y:S05]  /*1ae10*/  @!P0 NANOSLEEP.SYNCS 0x989680 ;  /* 0x009896800000895d */ /* 0x002fea0003900000 */
[----:B------:R-:W1:Y:S02]  /*1ae20*/  @!P0 SYNCS.PHASECHK.TRANS64 P0, [R2+URZ+0x28c00], R13 ;  /* 0x028c000d020085a7 */ /* 0x000e64000800007f */
[----:B-1----:R-:W-:Y:S05]  /*1ae30*/  @!P0 BRA `(.L_x_3712) ;  /* 0xfffffffc00f08947 */ /* 0x002fea000383ffff */
[----:B------:R-:W-:Y:S05]  /*1ae40*/  BRA `(.L_x_3960) ;  /* 0xfffffecc00507947 */ /* 0x000fea000383ffff */
.L_x_3720:
        /* <DEDUP_REMOVED lines=8> */
.L_x_3962:
[----:B------:R-:W-:Y:S05]  /*1aed0*/  BSYNC B1 ;  /* 0x0000000000017941 */ /* 0x000fea0003800000 */
.L_x_3961:
        /* <DEDUP_REMOVED lines=8> */
.L_x_3963:
[----:B------:R-:W-:Y:S02]  /*1af60*/  IMAD.MOV.U32 R13, RZ, RZ, R24 ;  /* 0x000000ffff0d7224 */ /* 0x000fe400078e0018 */
[----:B------:R-:W-:-:S07]  /*1af70*/  IMAD.MOV.U32 R3, RZ, RZ, R14 ;  /* 0x000000ffff037224 */ /* 0x000fce00078e000e */
[----:B------:R-:W-:Y:S05]  /*1af80*/  WARPSYNC.COLLECTIVE R15, `(.L_x_3964) ;  /* 0x000000000f087348 */ /* 0x000fea0003c00000 */
[----:B------:R0:W1:Y:S02]  /*1af90*/  SHFL.IDX P6, R14, R13, R12, R11 ;  /* 0x0000000c0d0e7389 */ /* 0x00006400000c000b */
[----:B01----:R-:W-:Y:S01]  /*1afa0*/  ENDCOLLECTIVE ;  /* 0x000000000000791b */ /* 0x003fe20003800000 */
.L_x_3964:
[----:B------:R-:W-:Y:S02]  /*1afb0*/  IMAD.MOV.U32 R13, RZ, RZ, R28 ;  /* 0x000000ffff0d7224 */ /* 0x000fe400078e001c */
[----:B------:R-:W-:-:S07]  /*1afc0*/  IMAD.MOV.U32 R5, RZ, RZ, R14 ;  /* 0x000000ffff057224 */ /* 0x000fce00078e000e */
[----:B------:R-:W-:Y:S05]  /*1afd0*/  WARPSYNC.COLLECTIVE R15, `(.L_x_3965) ;  /* 0x000000000f087348 */ /* 0x000fea0003c00000 */
[----:B------:R0:W1:Y:S02]  /*1afe0*/  SHFL.IDX P6, R14, R13, R12, R11 ;  /* 0x0000000c0d0e7389 */ /* 0x00006400000c000b */
[----:B01----:R-:W-:Y:S01]  /*1aff0*/  ENDCOLLECTIVE ;  /* 0x000000000000791b */ /* 0x003fe20003800000 */
.L_x_3965:
[----:B------:R-:W-:Y:S02]  /*1b000*/  IMAD.MOV.U32 R12, RZ, RZ, R3 ;  /* 0x000000ffff0c7224 */ /* 0x000fe400078e0003 */
[----:B------:R-:W-:Y:S01]  /*1b010*/  IMAD.MOV.U32 R13, RZ, RZ, R0 ;  /* 0x000000ffff0d7224 */ /* 0x000fe200078e0000 */
[----:B------:R-:W-:Y:S06]  /*1b020*/  BRA `(.L_x_3966) ;  /* 0xfffffed400b47947 */ /* 0x000fec000383ffff */
.L_x_3724:
[----:B0-----:R0:W1:Y:S02]  /*1b030*/  SYNCS.PHASECHK.TRANS64.TRYWAIT P1, [R2+URZ+0x28c00], R13 ;  /* 0x028c000d020075a7 */ /* 0x001064000802017f */
[----:B-1----:R-:W-:Y:S05]  /*1b040*/  @!P1 NANOSLEEP.SYNCS 0x989680 ;  /* 0x009896800000995d */ /* 0x002fea0003900000 */
[----:B------:R-:W1:Y:S02]  /*1b050*/  @!P1 SYNCS.PHASECHK.TRANS64 P1, [R2+URZ+0x28c00], R13 ;  /* 0x028c000d020095a7 */ /* 0x000e64000802007f */
[----:B-1----:R-:W-:Y:S05]  /*1b060*/  @!P1 BRA `(.L_x_3724) ;  /* 0xfffffffc00f09947 */ /* 0x002fea000383ffff */
[----:B------:R-:W-:Y:S05]  /*1b070*/  BRA `(.L_x_3967) ;  /* 0xfffffed800887947 */ /* 0x000fea000383ffff */
.L_x_3730:
[----:B0-----:R0:W1:Y:S02]  /*1b080*/  SYNCS.PHASECHK.TRANS64.TRYWAIT P1, [R14+URZ+0x28c30], R15 ;  /* 0x028c300f0e0075a7 */ /* 0x001064000802017f */
[----:B-1----:R-:W-:Y:S05]  /*1b090*/  @!P1 NANOSLEEP.SYNCS 0x989680 ;  /* 0x009896800000995d */ /* 0x002fea0003900000 */
[----:B------:R-:W1:Y:S02]  /*1b0a0*/  @!P1 SYNCS.PHASECHK.TRANS64 P1, [R14+URZ+0x28c30], R15 ;  /* 0x028c300f0e0095a7 */ /* 0x000e64000802007f */
[----:B-1----:R-:W-:Y:S05]  /*1b0b0*/  @!P1 BRA `(.L_x_3730) ;  /* 0xfffffffc00f09947 */ /* 0x002fea000383ffff */
[----:B------:R-:W-:Y:S05]  /*1b0c0*/  BRA `(.L_x_3729) ;  /* 0xfffffee400b07947 */ /* 0x000fea000383ffff */
.L_x_3735:
[----:B--2---:R2:W3:Y:S02]  /*1b0d0*/  SYNCS.PHASECHK.TRANS64.TRYWAIT P2, [R14+URZ+0x28c50], R15 ;  /* 0x028c500f0e0075a7 */ /* 0x0044e4000804017f */
[----:B---3--:R-:W-:Y:S05]  /*1b0e0*/  @!P2 NANOSLEEP.SYNCS 0x989680 ;  /* 0x009896800000a95d */ /* 0x008fea0003900000 */
[----:B------:R-:W3:Y:S02]  /*1b0f0*/  @!P2 SYNCS.PHASECHK.TRANS64 P2, [R14+URZ+0x28c50], R15 ;  /* 0x028c500f0e00a5a7 */ /* 0x000ee4000804007f */
[----:B---3--:R-:W-:Y:S05]  /*1b100*/  @!P2 BRA `(.L_x_3735) ;  /* 0xfffffffc00f0a947 */ /* 0x008fea000383ffff */
[----:B------:R-:W-:Y:S05]  /*1b110*/  BRA `(.L_x_3734) ;  /* 0xfffffef400ec7947 */ /* 0x000fea000383ffff */
.L_x_3742:
[----:B0-----:R0:W2:Y:S02]  /*1b120*/  SYNCS.PHASECHK.TRANS64.TRYWAIT P3, [R217+URZ+0x28c30], R14 ;  /* 0x028c300ed90075a7 */ /* 0x0010a4000806017f */
[----:B--2---:R-:W-:Y:S05]  /*1b130*/  @!P3 NANOSLEEP.SYNCS 0x989680 ;  /* 0x009896800000b95d */ /* 0x004fea0003900000 */
[----:B------:R-:W2:Y:S02]  /*1b140*/  @!P3 SYNCS.PHASECHK.TRANS64 P3, [R217+URZ+0x28c30], R14 ;  /* 0x028c300ed900b5a7 */ /* 0x000ea4000806007f */
[----:B--2---:R-:W-:Y:S05]  /*1b150*/  @!P3 BRA `(.L_x_3742) ;  /* 0xfffffffc00f0b947 */ /* 0x004fea000383ffff */
[----:B------:R-:W-:Y:S05]  /*1b160*/  BRA `(.L_x_3741) ;  /* 0xfffffefc00007947 */ /* 0x000fea000383ffff */
.L_x_3747:
[----:B----4-:R4:W0:Y:S02]  /*1b170*/  SYNCS.PHASECHK.TRANS64.TRYWAIT P3, [R217+URZ+0x28c50], R14 ;  /* 0x028c500ed90075a7 */ /* 0x010824000806017f */
[----:B0-----:R-:W-:Y:S05]  /*1b180*/  @!P3 NANOSLEEP.SYNCS 0x989680 ;  /* 0x009896800000b95d */ /* 0x001fea0003900000 */
[----:B------:R-:W0:Y:S02]  /*1b190*/  @!P3 SYNCS.PHASECHK.TRANS64 P3, [R217+URZ+0x28c50], R14 ;  /* 0x028c500ed900b5a7 */ /* 0x000e24000806007f */
[----:B0-----:R-:W-:Y:S05]  /*1b1a0*/  @!P3 BRA `(.L_x_3747) ;  /* 0xfffffffc00f0b947 */ /* 0x001fea000383ffff */
[----:B------:R-:W-:Y:S05]  /*1b1b0*/  BRA `(.L_x_3746) ;  /* 0xffffff1000547947 */ /* 0x000fea000383ffff */
.L_x_3780:
[----:B------:R-:W1:Y:S01]  /*1b1c0*/  S2R R5, SR_TID.X ;  /* 0x0000000000057919 */ /* 0x000e620000002100 */
[----:B------:R-:W-:Y:S01]  /*1b1d0*/  BSSY B1, `(.L_x_3968) ;  /* 0x000000a000017945 */ /* 0x000fe20003800000 */
[----:B0-----:R-:W-:Y:S02]  /*1b1e0*/  IMAD.MOV.U32 R12, RZ, RZ, RZ ;  /* 0x000000ffff0c7224 */ /* 0x001fe400078e00ff */
[----:B------:R-:W-:Y:S02]  /*1b1f0*/  IMAD.MOV.U32 R11, RZ, RZ, 0x1f ;  /* 0x0000001fff0b7424 */ /* 0x000fe400078e00ff */
[----:B------:R-:W-:Y:S01]  /*1b200*/  IMAD.MOV.U32 R15, RZ, RZ, -0x1 ;  /* 0xffffffffff0f7424 */ /* 0x000fe200078e00ff */
[----:B-1----:R-:W-:-:S04]  /*1b210*/  SHF.R.U32.HI R5, RZ, 0x5, R5 ;  /* 0x00000005ff057819 */ /* 0x002fc80000011605 */
[----:B------:R-:W-:-:S05]  /*1b220*/  LOP3.LUT R5, R5, 0x3, RZ, 0xc0, !PT ;  /* 0x0000000305057812 */ /* 0x000fca00078ec0ff */
[----:B------:R-:W-:-:S07]  /*1b230*/  IMAD.MOV.U32 R13, RZ, RZ, R5 ;  /* 0x000000ffff0d7224 */ /* 0x000fce00078e0005 */
[----:B------:R-:W-:Y:S05]  /*1b240*/  WARPSYNC.COLLECTIVE R15, `(.L_x_3969) ;  /* 0x000000000f087348 */ /* 0x000fea0003c00000 */
[----:B------:R0:W1:Y:S02]  /*1b250*/  SHFL.IDX P6, R14, R13, R12, R11 ;  /* 0x0000000c0d0e7389 */ /* 0x00006400000c000b */
[----:B01----:R-:W-:Y:S01]  /*1b260*/  ENDCOLLECTIVE ;  /* 0x000000000000791b */ /* 0x003fe20003800000 */
.L_x_3969:
[----:B------:R-:W-:Y:S05]  /*1b270*/  BSYNC B1 ;  /* 0x0000000000017941 */ /* 0x000fea0003800000 */
.L_x_3968:
[----:B------:R-:W-:Y:S05]  /*1b280*/  BRA `(.L_x_3970) ;  /* 0xffffff7c00b07947 */ /* 0x000fea000383ffff */
.L_x_3782:
[----:B------:R-:W-:Y:S01]  /*1b290*/  BSSY B1, `(.L_x_3971) ;  /* 0x0000006000017945 */ /* 0x000fe20003800000 */
[----:B------:R-:W-:-:S07]  /*1b2a0*/  IMAD.MOV.U32 R15, RZ, RZ, -0x1 ;  /* 0xffffffffff0f7424 */ /* 0x000fce00078e00ff */
[----:B0-----:R-:W-:Y:S05]  /*1b2b0*/  WARPSYNC.COLLECTIVE R15, `(.L_x_3972) ;  /* 0x000000000f0c7348 */ /* 0x001fea0003c00000 */
[----:B------:R-:W-:Y:S02]  /*1b2c0*/  ELECT P6, UR62, PT ;  /* 0x00000000003e782f */ /* 0x000fe400038c0000 */
[----:B------:R-:W-:Y:S01]  /*1b2d0*/  MOV R14, UR62 ;  /* 0x0000003e000e7c02 */ /* 0x000fe20008000f00 */
[----:B0-----:R-:W-:Y:S10]  /*1b2e0*/  ENDCOLLECTIVE ;  /* 0x000000000000791b */ /* 0x001ff40003800000 */
.L_x_3972:
[----:B------:R-:W-:Y:S05]  /*1b2f0*/  BSYNC B1 ;  /* 0x0000000000017941 */ /* 0x000fea0003800000 */
.L_x_3971:
[----:B------:R-:W-:Y:S05]  /*1b300*/  BRA `(.L_x_3781) ;  /* 0xffffff7c00a87947 */ /* 0x000fea000383ffff */
.L_x_3784:
[----:B0-----:R0:W1:Y:S02]  /*1b310*/  SYNCS.PHASECHK.TRANS64.TRYWAIT P0, [R18+URZ+0x28c20], R4 ;  /* 0x028c2004120075a7 */ /* 0x001064000800017f */
[----:B-1----:R-:W-:Y:S05]  /*1b320*/  @!P0 NANOSLEEP.SYNCS 0x989680 ;  /* 0x009896800000895d */ /* 0x002fea0003900000 */
[----:B------:R-:W1:Y:S02]  /*1b330*/  @!P0 SYNCS.PHASECHK.TRANS64 P0, [R18+URZ+0x28c20], R4 ;  /* 0x028c2004120085a7 */ /* 0x000e64000800007f */
[----:B-1----:R-:W-:Y:S05]  /*1b340*/  @!P0 BRA `(.L_x_3784) ;  /* 0xfffffffc00f08947 */ /* 0x002fea000383ffff */
[----:B------:R-:W-:Y:S05]  /*1b350*/  BRA `(.L_x_3973) ;  /* 0xffffff7c00b87947 */ /* 0x000fea000383ffff */
.L_x_3788:
[----:B-1----:R1:W2:Y:S02]  /*1b360*/  SYNCS.PHASECHK.TRANS64.TRYWAIT P0, [R5+URZ+0x28ca0], R9 ;  /* 0x028ca009050075a7 */ /* 0x0022a4000800017f */
[----:B--2---:R-:W-:Y:S05]  /*1b370*/  @!P0 NANOSLEEP.SYNCS 0x989680 ;  /* 0x009896800000895d */ /* 0x004fea0003900000 */
[----:B------:R-:W2:Y:S02]  /*1b380*/  @!P0 SYNCS.PHASECHK.TRANS64 P0, [R5+URZ+0x28ca0], R9 ;  /* 0x028ca009050085a7 */ /* 0x000ea4000800007f */
[----:B--2---:R-:W-:Y:S05]  /*1b390*/  @!P0 BRA `(.L_x_3788) ;  /* 0xfffffffc00f08947 */ /* 0x004fea000383ffff */
[----:B------:R-:W-:Y:S05]  /*1b3a0*/  BRA `(.L_x_3974) ;  /* 0xffffff7c00d87947 */ /* 0x000fea000383ffff */
.L_x_3793:
[----:B0-----:R0:W2:Y:S02]  /*1b3b0*/  SYNCS.PHASECHK.TRANS64.TRYWAIT P0, [R5+URZ+0x28cc0], R9 ;  /* 0x028cc009050075a7 */ /* 0x0010a4000800017f */
[----:B--2---:R-:W-:Y:S05]  /*1b3c0*/  @!P0 NANOSLEEP.SYNCS 0x989680 ;  /* 0x009896800000895d */ /* 0x004fea0003900000 */
[----:B------:R-:W2:Y:S02]  /*1b3d0*/  @!P0 SYNCS.PHASECHK.TRANS64 P0, [R5+URZ+0x28cc0], R9 ;  /* 0x028cc009050085a7 */ /* 0x000ea4000800007f */
[----:B--2---:R-:W-:Y:S05]  /*1b3e0*/  @!P0 BRA `(.L_x_3793) ;  /* 0xfffffffc00f08947 */ /* 0x004fea000383ffff */
[----:B------:R-:W-:Y:S05]  /*1b3f0*/  BRA `(.L_x_3975) ;  /* 0xffffff8000587947 */ /* 0x000fea000383ffff */
.L_x_3807:
[----:B0-----:R0:W1:Y:S02]  /*1b400*/  SYNCS.PHASECHK.TRANS64.TRYWAIT P2, [R5+URZ+0x28ca0], R6 ;  /* 0x028ca006050075a7 */ /* 0x001064000804017f */
[----:B-1----:R-:W-:Y:S05]  /*1b410*/  @!P2 NANOSLEEP.SYNCS 0x989680 ;  /* 0x009896800000a95d */ /* 0x002fea0003900000 */
[----:B------:R-:W1:Y:S02]  /*1b420*/  @!P2 SYNCS.PHASECHK.TRANS64 P2, [R5+URZ+0x28ca0], R6 ;  /* 0x028ca0060500a5a7 */ /* 0x000e64000804007f */
[----:B-1----:R-:W-:Y:S05]  /*1b430*/  @!P2 BRA `(.L_x_3807) ;  /* 0xfffffffc00f0a947 */ /* 0x002fea000383ffff */
[----:B------:R-:W-:Y:S05]  /*1b440*/  BRA `(.L_x_3976) ;  /* 0xffffff8800d87947 */ /* 0x000fea000383ffff */
.L_x_3812:
[----:B-1----:R1:W2:Y:S02]  /*1b450*/  SYNCS.PHASECHK.TRANS64.TRYWAIT P2, [R5+URZ+0x28cc0], R6 ;  /* 0x028cc006050075a7 */ /* 0x0022a4000804017f */
[----:B--2---:R-:W-:Y:S05]  /*1b460*/  @!P2 NANOSLEEP.SYNCS 0x989680 ;  /* 0x009896800000a95d */ /* 0x004fea0003900000 */
[----:B------:R-:W2:Y:S02]  /*1b470*/  @!P2 SYNCS.PHASECHK.TRANS64 P2, [R5+URZ+0x28cc0], R6 ;  /* 0x028cc0060500a5a7 */ /* 0x000ea4000804007f */
[----:B--2---:R-:W-:Y:S05]  /*1b480*/  @!P2 BRA `(.L_x_3812) ;  /* 0xfffffffc00f0a947 */ /* 0x004fea000383ffff */
[----:B------:R-:W-:Y:S05]  /*1b490*/  BRA `(.L_x_3977) ;  /* 0xffffff8c00547947 */ /* 0x000fea000383ffff */
.L_x_3834:
        /* <DEDUP_REMOVED lines=11> */
.L_x_3979:
[----:B------:R-:W-:Y:S05]  /*1b550*/  BSYNC B0 ;  /* 0x0000000000007941 */ /* 0x000fea0003800000 */
.L_x_3978:
[----:B------:R-:W-:Y:S05]  /*1b560*/  BRA `(.L_x_3980) ;  /* 0xffffff9c00c47947 */ /* 0x000fea000383ffff */
.L_x_3836:
[----:B------:R-:W-:Y:S01]  /*1b570*/  BSSY B0, `(.L_x_3981) ;  /* 0x0000006000007945 */ /* 0x000fe20003800000 */
[----:B------:R-:W-:-:S07]  /*1b580*/  IMAD.MOV.U32 R15, RZ, RZ, -0x1 ;  /* 0xffffffffff0f7424 */ /* 0x000fce00078e00ff */
[----:B0-----:R-:W-:Y:S05]  /*1b590*/  WARPSYNC.COLLECTIVE R15, `(.L_x_3982) ;  /* 0x000000000f0c7348 */ /* 0x001fea0003c00000 */
[----:B------:R-:W-:Y:S02]  /*1b5a0*/  ELECT P6, UR62, PT ;  /* 0x00000000003e782f */ /* 0x000fe400038c0000 */
[----:B------:R-:W-:Y:S01]  /*1b5b0*/  MOV R14, UR62 ;  /* 0x0000003e000e7c02 */ /* 0x000fe20008000f00 */
[----:B0-----:R-:W-:Y:S10]  /*1b5c0*/  ENDCOLLECTIVE ;  /* 0x000000000000791b */ /* 0x001ff40003800000 */
.L_x_3982:
[----:B------:R-:W-:Y:S05]  /*1b5d0*/  BSYNC B0 ;  /* 0x0000000000007941 */ /* 0x000fea0003800000 */
.L_x_3981:
[----:B------:R-:W-:Y:S05]  /*1b5e0*/  BRA `(.L_x_3983) ;  /* 0xffffff9c00d07947 */ /* 0x000fea000383ffff */
.L_x_3838:
[----:B0-----:R0:W1:Y:S02]  /*1b5f0*/  SYNCS.PHASECHK.TRANS64.TRYWAIT P0, [R0+URZ+0x28c40], R2 ;  /* 0x028c4002000075a7 */ /* 0x001064000800017f */
[----:B-1----:R-:W-:Y:S05]  /*1b600*/  @!P0 NANOSLEEP.SYNCS 0x989680 ;  /* 0x009896800000895d */ /* 0x002fea0003900000 */
[----:B------:R-:W1:Y:S02]  /*1b610*/  @!P0 SYNCS.PHASECHK.TRANS64 P0, [R0+URZ+0x28c40], R2 ;  /* 0x028c4002000085a7 */ /* 0x000e64000800007f */
[----:B-1----:R-:W-:Y:S05]  /*1b620*/  @!P0 BRA `(.L_x_3838) ;  /* 0xfffffffc00f08947 */ /* 0x002fea000383ffff */
[----:B------:R-:W-:Y:S05]  /*1b630*/  BRA `(.L_x_3984) ;  /* 0xffffffa000307947 */ /* 0x000fea000383ffff */
.L_x_3842:
        /* <DEDUP_REMOVED lines=15> */
.L_x_3985:
[----:B------:R-:W-:Y:S02]  /*1b730*/  IMAD.MOV.U32 R13, RZ, RZ, R4 ;  /* 0x000000ffff0d7224 */ /* 0x000fe400078e0004 */
[----:B------:R-:W-:-:S07]  /*1b740*/  IMAD.MOV.U32 R6, RZ, RZ, R14 ;  /* 0x000000ffff067224 */ /* 0x000fce00078e000e */
[----:B------:R-:W-:Y:S05]  /*1b750*/  WARPSYNC.COLLECTIVE R15, `(.L_x_3986) ;  /* 0x000000000f087348 */ /* 0x000fea0003c00000 */
[----:B------:R0:W1:Y:S02]  /*1b760*/  SHFL.IDX P6, R14, R13, R12, R11 ;  /* 0x0000000c0d0e7389 */ /* 0x00006400000c000b */
[----:B01----:R-:W-:Y:S01]  /*1b770*/  ENDCOLLECTIVE ;  /* 0x000000000000791b */ /* 0x003fe20003800000 */
.L_x_3986:
[----:B------:R-:W-:Y:S02]  /*1b780*/  IMAD.MOV.U32 R13, RZ, RZ, R3 ;  /* 0x000000ffff0d7224 */ /* 0x000fe400078e0003 */
[----:B------:R-:W-:Y:S02]  /*1b790*/  IMAD.MOV.U32 R12, RZ, RZ, 0x1 ;  /* 0x00000001ff0c7424 */ /* 0x000fe400078e00ff */
[----:B------:R-:W-:-:S07]  /*1b7a0*/  IMAD.MOV.U32 R7, RZ, RZ, R14 ;  /* 0x000000ffff077224 */ /* 0x000fce00078e000e */
[----:B------:R-:W-:Y:S05]  /*1b7b0*/  WARPSYNC.COLLECTIVE R15, `(.L_x_3987) ;  /* 0x000000000f087348 */ /* 0x000fea0003c00000 */
[----:B------:R0:W1:Y:S02]  /*1b7c0*/  SHFL.IDX P6, R14, R13, R12, R11 ;  /* 0x0000000c0d0e7389 */ /* 0x00006400000c000b */
[----:B01----:R-:W-:Y:S01]  /*1b7d0*/  ENDCOLLECTIVE ;  /* 0x000000000000791b */ /* 0x003fe20003800000 */
.L_x_3987:
        /* <DEDUP_REMOVED lines=15> */
.L_x_3988:
[----:B------:R-:W-:Y:S02]  /*1b8d0*/  IMAD.MOV.U32 R13, RZ, RZ, R3 ;  /* 0x000000ffff0d7224 */ /* 0x000fe400078e0003 */
[----:B------:R-:W-:Y:S02]  /*1b8e0*/  IMAD.MOV.U32 R12, RZ, RZ, 0x2 ;  /* 0x00000002ff0c7424 */ /* 0x000fe400078e00ff */
[----:B------:R-:W-:-:S07]  /*1b8f0*/  IMAD.MOV.U32 R5, RZ, RZ, R14 ;  /* 0x000000ffff057224 */ /* 0x000fce00078e000e */
[----:B------:R-:W-:Y:S05]  /*1b900*/  WARPSYNC.COLLECTIVE R15, `(.L_x_3989) ;  /* 0x000000000f087348 */ /* 0x000fea0003c00000 */
[----:B------:R0:W1:Y:S02]  /*1b910*/  SHFL.IDX P6, R14, R13, R12, R11 ;  /* 0x0000000c0d0e7389 */ /* 0x00006400000c000b */
[----:B01----:R-:W-:Y:S01]  /*1b920*/  ENDCOLLECTIVE ;  /* 0x000000000000791b */ /* 0x003fe20003800000 */
.L_x_3989:
        /* <DEDUP_REMOVED lines=15> */
.L_x_3990:
[----:B------:R-:W-:Y:S02]  /*1ba20*/  IMAD.MOV.U32 R13, RZ, RZ, R3 ;  /* 0x000000ffff0d7224 */ /* 0x000fe400078e0003 */
[----:B------:R-:W-:Y:S02]  /*1ba30*/  IMAD.MOV.U32 R12, RZ, RZ, 0x3 ;  /* 0x00000003ff0c7424 */ /* 0x000fe400078e00ff */
[----:B------:R-:W-:-:S07]  /*1ba40*/  IMAD.MOV.U32 R5, RZ, RZ, R14 ;  /* 0x000000ffff057224 */ /* 0x000fce00078e000e */
[----:B------:R-:W-:Y:S05]  /*1ba50*/  WARPSYNC.COLLECTIVE R15, `(.L_x_3991) ;  /* 0x000000000f087348 */ /* 0x000fea0003c00000 */
[----:B------:R0:W1:Y:S02]  /*1ba60*/  SHFL.IDX P6, R14, R13, R12, R11 ;  /* 0x0000000c0d0e7389 */ /* 0x00006400000c000b */
[----:B01----:R-:W-:Y:S01]  /*1ba70*/  ENDCOLLECTIVE ;  /* 0x000000000000791b */ /* 0x003fe20003800000 */
.L_x_3991:
        /* <DEDUP_REMOVED lines=13> */
.L_x_3992:
[----:B------:R-:W-:Y:S01]  /*1bb50*/  IMAD.MOV.U32 R3, RZ, RZ, R14 ;  /* 0x000000ffff037224 */ /* 0x000fe200078e000e */
[----:B------:R-:W-:Y:S06]  /*1bb60*/  BRA `(.L_x_3993) ;  /* 0xffffffa400787947 */ /* 0x000fec000383ffff */
.L_x_3845:
[----:B0-----:R0:W1:Y:S02]  /*1bb70*/  SYNCS.PHASECHK.TRANS64.TRYWAIT P0, [R18+URZ+0x28c20], R0 ;  /* 0x028c2000120075a7 */ /* 0x001064000800017f */
[----:B-1----:R-:W-:Y:S05]  /*1bb80*/  @!P0 NANOSLEEP.SYNCS 0x989680 ;  /* 0x009896800000895d */ /* 0x002fea0003900000 */
[----:B------:R-:W1:Y:S02]  /*1bb90*/  @!P0 SYNCS.PHASECHK.TRANS64 P0, [R18+URZ+0x28c20], R0 ;  /* 0x028c2000120085a7 */ /* 0x000e64000800007f */
[----:B-1----:R-:W-:Y:S05]  /*1bba0*/  @!P0 BRA `(.L_x_3845) ;  /* 0xfffffffc00f08947 */ /* 0x002fea000383ffff */
[----:B------:R-:W-:Y:S05]  /*1bbb0*/  BRA `(.L_x_3994) ;  /* 0xffffffa400d47947 */ /* 0x000fea000383ffff */
.L_x_3849:
[----:B0-----:R0:W1:Y:S02]  /*1bbc0*/  SYNCS.PHASECHK.TRANS64.TRYWAIT P0, [R0+URZ+0x28c60], R2 ;  /* 0x028c6002000075a7 */ /* 0x001064000800017f */
[----:B-1----:R-:W-:Y:S05]  /*1bbd0*/  @!P0 NANOSLEEP.SYNCS 0x989680 ;  /* 0x009896800000895d */ /* 0x002fea0003900000 */
[----:B------:R-:W1:Y:S02]  /*1bbe0*/  @!P0 SYNCS.PHASECHK.TRANS64 P0, [R0+URZ+0x28c60], R2 ;  /* 0x028c6002000085a7 */ /* 0x000e64000800007f */
[----:B-1----:R-:W-:Y:S05]  /*1bbf0*/  @!P0 BRA `(.L_x_3849) ;  /* 0xfffffffc00f08947 */ /* 0x002fea000383ffff */
[----:B------:R-:W-:Y:S05]  /*1bc00*/  BRA `(.L_x_3995) ;  /* 0xffffffa400f87947 */ /* 0x000fea000383ffff */
.L_x_3868:
[----:B-1----:R1:W2:Y:S02]  /*1bc10*/  SYNCS.PHASECHK.TRANS64.TRYWAIT P0, [R2+URZ+0x28c40], R6 ;  /* 0x028c4006020075a7 */ /* 0x0022a4000800017f */
[----:B--2---:R-:W-:Y:S05]  /*1bc20*/  @!P0 NANOSLEEP.SYNCS 0x989680 ;  /* 0x009896800000895d */ /* 0x004fea0003900000 */
[----:B------:R-:W2:Y:S02]  /*1bc30*/  @!P0 SYNCS.PHASECHK.TRANS64 P0, [R2+URZ+0x28c40], R6 ;  /* 0x028c4006020085a7 */ /* 0x000ea4000800007f */
[----:B--2---:R-:W-:Y:S05]  /*1bc40*/  @!P0 BRA `(.L_x_3868) ;  /* 0xfffffffc00f08947 */ /* 0x004fea000383ffff */
[----:B------:R-:W-:Y:S05]  /*1bc50*/  BRA `(.L_x_3996) ;  /* 0xffffffb400087947 */ /* 0x000fea000383ffff */
.L_x_3873:
[----:B0-----:R0:W2:Y:S02]  /*1bc60*/  SYNCS.PHASECHK.TRANS64.TRYWAIT P0, [R2+URZ+0x28c60], R6 ;  /* 0x028c6006020075a7 */ /* 0x0010a4000800017f */
[----:B--2---:R-:W-:Y:S05]  /*1bc70*/  @!P0 NANOSLEEP.SYNCS 0x989680 ;  /* 0x009896800000895d */ /* 0x004fea0003900000 */
[----:B------:R-:W2:Y:S02]  /*1bc80*/  @!P0 SYNCS.PHASECHK.TRANS64 P0, [R2+URZ+0x28c60], R6 ;  /* 0x028c6006020085a7 */ /* 0x000ea4000800007f */
[----:B--2---:R-:W-:Y:S05]  /*1bc90*/  @!P0 BRA `(.L_x_3873) ;  /* 0xfffffffc00f08947 */ /* 0x004fea000383ffff */
[----:B------:R-:W-:Y:S05]  /*1bca0*/  BRA `(.L_x_3997) ;  /* 0xffffffb400847947 */ /* 0x000fea000383ffff */
.L_x_3888:
[----:B-1----:R1:W2:Y:S02]  /*1bcb0*/  SYNCS.PHASECHK.TRANS64.TRYWAIT P0, [R2+URZ+0x28c40], R3 ;  /* 0x028c4003020075a7 */ /* 0x0022a4000800017f */
[----:B--2---:R-:W-:Y:S05]  /*1bcc0*/  @!P0 NANOSLEEP.SYNCS 0x989680 ;  /* 0x009896800000895d */ /* 0x004fea0003900000 */
[----:B------:R-:W2:Y:S02]  /*1bcd0*/  @!P0 SYNCS.PHASECHK.TRANS64 P0, [R2+URZ+0x28c40], R3 ;  /* 0x028c4003020085a7 */ /* 0x000ea4000800007f */
[----:B--2---:R-:W-:Y:S05]  /*1bce0*/  @!P0 BRA `(.L_x_3888) ;  /* 0xfffffffc00f08947 */ /* 0x004fea000383ffff */
[----:B------:R-:W-:Y:S05]  /*1bcf0*/  BRA `(.L_x_3998) ;  /* 0xffffffc000607947 */ /* 0x000fea000383ffff */
.L_x_3893:
[----:B--2---:R2:W3:Y:S02]  /*1bd00*/  SYNCS.PHASECHK.TRANS64.TRYWAIT P0, [R2+URZ+0x28c60], R3 ;  /* 0x028c6003020075a7 */ /* 0x0044e4000800017f */
[----:B---3--:R-:W-:Y:S05]  /*1bd10*/  @!P0 NANOSLEEP.SYNCS 0x989680 ;  /* 0x009896800000895d */ /* 0x008fea0003900000 */
[----:B------:R-:W3:Y:S02]  /*1bd20*/  @!P0 SYNCS.PHASECHK.TRANS64 P0, [R2+URZ+0x28c60], R3 ;  /* 0x028c6003020085a7 */ /* 0x000ee4000800007f */
[----:B---3--:R-:W-:Y:S05]  /*1bd30*/  @!P0 BRA `(.L_x_3893) ;  /* 0xfffffffc00f08947 */ /* 0x008fea000383ffff */
[----:B------:R-:W-:Y:S05]  /*1bd40*/  BRA `(.L_x_3999) ;  /* 0xffffffc000dc7947 */ /* 0x000fea000383ffff */
.L_x_3908:
[----:B-1----:R1:W2:Y:S02]  /*1bd50*/  SYNCS.PHASECHK.TRANS64.TRYWAIT P0, [R3+URZ+0x28c40], R2 ;  /* 0x028c4002030075a7 */ /* 0x0022a4000800017f */
[----:B--2---:R-:W-:Y:S05]  /*1bd60*/  @!P0 NANOSLEEP.SYNCS 0x989680 ;  /* 0x009896800000895d */ /* 0x004fea0003900000 */
[----:B------:R-:W2:Y:S02]  /*1bd70*/  @!P0 SYNCS.PHASECHK.TRANS64 P0, [R3+URZ+0x28c40], R2 ;  /* 0x028c4002030085a7 */ /* 0x000ea4000800007f */
[----:B--2---:R-:W-:Y:S05]  /*1bd80*/  @!P0 BRA `(.L_x_3908) ;  /* 0xfffffffc00f08947 */ /* 0x004fea000383ffff */
[----:B------:R-:W-:Y:S05]  /*1bd90*/  BRA `(.L_x_4000) ;  /* 0xffffffcc009c7947 */ /* 0x000fea000383ffff */
.L_x_3913:
[----:B--2---:R2:W3:Y:S02]  /*1bda0*/  SYNCS.PHASECHK.TRANS64.TRYWAIT P0, [R3+URZ+0x28c60], R2 ;  /* 0x028c6002030075a7 */ /* 0x0044e4000800017f */
[----:B---3--:R-:W-:Y:S05]  /*1bdb0*/  @!P0 NANOSLEEP.SYNCS 0x989680 ;  /* 0x009896800000895d */ /* 0x008fea0003900000 */
[----:B------:R-:W3:Y:S02]  /*1bdc0*/  @!P0 SYNCS.PHASECHK.TRANS64 P0, [R3+URZ+0x28c60], R2 ;  /* 0x028c6002030085a7 */ /* 0x000ee4000800007f */
[----:B---3--:R-:W-:Y:S05]  /*1bdd0*/  @!P0 BRA `(.L_x_3913) ;  /* 0xfffffffc00f08947 */ /* 0x008fea000383ffff */
[----:B------:R-:W-:Y:S05]  /*1bde0*/  BRA `(.L_x_4001) ;  /* 0xffffffd000187947 */ /* 0x000fea000383ffff */
.L_x_3929:
[----:B------:R-:W2:Y:S01]  /*1bdf0*/  LDL R3, [R1] ;  /* 0x0000000001037983 */ /* 0x000ea20000100800 */
[----:B------:R-:W-:Y:S01]  /*1be00*/  BSSY B0, `(.L_x_4002) ;  /* 0x0000008000007945 */ /* 0x000fe20003800000 */
[----:B0-----:R-:W-:Y:S02]  /*1be10*/  IMAD.MOV.U32 R12, RZ, RZ, RZ ;  /* 0x000000ffff0c7224 */ /* 0x001fe400078e00ff */
[----:B------:R-:W-:Y:S02]  /*1be20*/  IMAD.MOV.U32 R11, RZ, RZ, 0x1f ;  /* 0x0000001fff0b7424 */ /* 0x000fe400078e00ff */
[----:B------:R-:W-:Y:S02]  /*1be30*/  IMAD.MOV.U32 R15, RZ, RZ, -0x1 ;  /* 0xffffffffff0f7424 */ /* 0x000fe400078e00ff */
[----:B--2---:R-:W-:-:S07]  /*1be40*/  IMAD.MOV.U32 R13, RZ, RZ, R3 ;  /* 0x000000ffff0d7224 */ /* 0x004fce00078e0003 */
[----:B------:R-:W-:Y:S05]  /*1be50*/  WARPSYNC.COLLECTIVE R15, `(.L_x_4003) ;  /* 0x000000000f087348 */ /* 0x000fea0003c00000 */
[----:B------:R0:W1:Y:S02]  /*1be60*/  SHFL.IDX P6, R14, R13, R12, R11 ;  /* 0x0000000c0d0e7389 */ /* 0x00006400000c000b */
[----:B01----:R-:W-:Y:S01]  /*1be70*/  ENDCOLLECTIVE ;  /* 0x000000000000791b */ /* 0x003fe20003800000 */
.L_x_4003:
[----:B------:R-:W-:Y:S05]  /*1be80*/  BSYNC B0 ;  /* 0x0000000000007941 */ /* 0x000fea0003800000 */
.L_x_4002:
        /* <DEDUP_REMOVED lines=9> */
.L_x_4004:
        /* <DEDUP_REMOVED lines=14> */
[C---:B------:R-:W-:Y:S02]  /*1c000*/  ISETP.GE.U32.AND P3, PT, R16.reuse, 0x4, PT ;  /* 0x000000041000780c */ /* 0x040fe40003f66070 */
[C---:B------:R-:W-:Y:S02]  /*1c010*/  ISETP.GE.U32.AND P4, PT, R16.reuse, 0x8, PT ;  /* 0x000000081000780c */ /* 0x040fe40003f86070 */
[----:B------:R-:W-:Y:S01]  /*1c020*/  ISETP.GE.U32.AND P5, PT, R16, 0x10, PT ;  /* 0x000000101000780c */ /* 0x000fe20003fa6070 */
[----:B--2---:R-:W-:Y:S02]  /*1c030*/  @!P1 IMAD.MOV.U32 R5, RZ, RZ, R6 ;  /* 0x000000ffff059224 */ /* 0x004fe400078e0006 */
[----:B------:R-:W-:-:S02]  /*1c040*/  IMAD.MOV.U32 R6, RZ, RZ, RZ ;  /* 0x000000ffff067224 */ /* 0x000fc400078e00ff */
[----:B---3--:R-:W-:Y:S01]  /*1c050*/  @!P1 IMAD.MOV.U32 R6, RZ, RZ, R2 ;  /* 0x000000ffff069224 */ /* 0x008fe200078e0002 */
[----:B------:R-:W-:-:S03]  /*1c060*/  ISETP.NE.AND P1, PT, R16, RZ, PT ;  /* 0x000000ff1000720c */ /* 0x000fc60003f25270 */
[----:B------:R-:W-:-:S04]  /*1c070*/  IMAD R2, R6, R5, RZ ;  /* 0x0000000506027224 */ /* 0x000fc800078e02ff */
[----:B------:R-:W-:-:S07]  /*1c080*/  IMAD.MOV.U32 R13, RZ, RZ, R2 ;  /* 0x000000ffff0d7224 */ /* 0x000fce00078e0002 */
[----:B------:R-:W-:Y:S05]  /*1c090*/  WARPSYNC.COLLECTIVE R15, `(.L_x_4005) ;  /* 0x000000000f087348 */ /* 0x000fea0003c00000 */
[----:B------:R0:W1:Y:S02]  /*1c0a0*/  SHFL.UP P6, R14, R13, R12, R11 ;  /* 0x0400000c0d0e7389 */ /* 0x00006400000c000b */
[----:B01----:R-:W-:Y:S01]  /*1c0b0*/  ENDCOLLECTIVE ;  /* 0x000000000000791b */ /* 0x003fe20003800000 */
.L_x_4005:
        /* <DEDUP_REMOVED lines=8> */
.L_x_4006:
        /* <DEDUP_REMOVED lines=8> */
.L_x_4007:
        /* <DEDUP_REMOVED lines=8> */
.L_x_4008:
        /* <DEDUP_REMOVED lines=8> */
.L_x_4009:
        /* <DEDUP_REMOVED lines=9> */
.L_x_4010:
[----:B------:R-:W-:Y:S01]  /*1c350*/  IMAD.MOV.U32 R9, RZ, RZ, R14 ;  /* 0x000000ffff097224 */ /* 0x000fe200078e000e */
[----:B------:R-:W-:Y:S06]  /*1c360*/  BRA `(.L_x_4011) ;  /* 0xffffffd800507947 */ /* 0x000fec000383ffff */
.L_x_3932:
        /* <DEDUP_REMOVED lines=8> */
.L_x_4013:
[----:B------:R-:W-:Y:S05]  /*1c3f0*/  BSYNC B0 ;  /* 0x0000000000007941 */ /* 0x000fea0003800000 */
.L_x_4012:
        /* <DEDUP_REMOVED lines=10> */
.L_x_4014:
        /* <DEDUP_REMOVED lines=8> */
.L_x_4015:
        /* <DEDUP_REMOVED lines=8> */
.L_x_4016:
        /* <DEDUP_REMOVED lines=8> */
.L_x_4017:
        /* <DEDUP_REMOVED lines=9> */
.L_x_4018:
[----:B------:R-:W-:Y:S01]  /*1c6b0*/  IMAD.MOV.U32 R9, RZ, RZ, R14 ;  /* 0x000000ffff097224 */ /* 0x000fe200078e000e */
[----:B------:R-:W-:Y:S06]  /*1c6c0*/  BRA `(.L_x_4019) ;  /* 0xffffffd800287947 */ /* 0x000fec000383ffff */
.L_x_3934:
[----:B------:R-:W-:Y:S01]  /*1c6d0*/  BSSY B0, `(.L_x_4020) ;  /* 0x0000006000007945 */ /* 0x000fe20003800000 */
[----:B------:R-:W-:Y:S01]  /*1c6e0*/  PLOP3.LUT P6, PT, P6, PT, PT, 0x8, 0x0 ;  /* 0x000000000000781c */ /* 0x000fe200037ce170 */
[----:B------:R-:W-:-:S12]  /*1c6f0*/  IMAD.MOV.U32 R15, RZ, RZ, -0x1 ;  /* 0xffffffffff0f7424 */ /* 0x000fd800078e00ff */
[----:B------:R-:W-:Y:S05]  /*1c700*/  WARPSYNC.COLLECTIVE R15, `(.L_x_4021) ;  /* 0x000000000f087348 */ /* 0x000fea0003c00000 */
[----:B------:R-:W-:Y:S01]  /*1c710*/  VOTE.ANY R14, PT, P6 ;  /* 0x00000000000e7806 */ /* 0x000fe200030e0100 */
[----:B------:R-:W-:Y:S06]  /*1c720*/  ENDCOLLECTIVE ;  /* 0x000000000000791b */ /* 0x000fec0003800000 */
.L_x_4021:
[----:B------:R-:W-:Y:S05]  /*1c730*/  BSYNC B0 ;  /* 0x0000000000007941 */ /* 0x000fea0003800000 */
.L_x_4020:
        /* <DEDUP_REMOVED lines=9> */
.L_x_4022:
[----:B------:R-:W-:Y:S02]  /*1c7d0*/  IMAD.MOV.U32 R13, RZ, RZ, R6 ;  /* 0x000000ffff0d7224 */ /* 0x000fe400078e0006 */
[----:B------:R-:W-:-:S07]  /*1c7e0*/  IMAD.MOV.U32 R5, RZ, RZ, R14 ;  /* 0x000000ffff057224 */ /* 0x000fce00078e000e */
[----:B------:R-:W-:Y:S05]  /*1c7f0*/  WARPSYNC.COLLECTIVE R15, `(.L_x_4023) ;  /* 0x000000000f087348 */ /* 0x000fea0003c00000 */
[----:B------:R0:W1:Y:S02]  /*1c800*/  SHFL.IDX P6, R14, R13, R12, R11 ;  /* 0x0000000c0d0e7389 */ /* 0x00006400000c000b */
[----:B01----:R-:W-:Y:S01]  /*1c810*/  ENDCOLLECTIVE ;  /* 0x000000000000791b */ /* 0x003fe20003800000 */
.L_x_4023:
[----:B------:R-:W-:Y:S01]  /*1c820*/  IMAD.MOV.U32 R6, RZ, RZ, R14 ;  /* 0x000000ffff067224 */ /* 0x000fe200078e000e */
[----:B------:R-:W-:Y:S06]  /*1c830*/  BRA `(.L_x_4024) ;  /* 0xffffffd800087947 */ /* 0x000fec000383ffff */
.L_x_3936:
[----:B------:R-:W-:Y:S01]  /*1c840*/  BSSY B0, `(.L_x_4025) ;  /* 0x0000007000007945 */ /* 0x000fe20003800000 */
[----:B------:R-:W-:Y:S02]  /*1c850*/  IMAD.MOV.U32 R13, RZ, RZ, R7 ;  /* 0x000000ffff0d7224 */ /* 0x000fe400078e0007 */
[----:B------:R-:W-:Y:S02]  /*1c860*/  IMAD.MOV.U32 R11, RZ, RZ, 0x1f ;  /* 0x0000001fff0b7424 */ /* 0x000fe400078e00ff */
[----:B------:R-:W-:-:S07]  /*1c870*/  IMAD.MOV.U32 R15, RZ, RZ, -0x1 ;  /* 0xffffffffff0f7424 */ /* 0x000fce00078e00ff */
[----:B012---:R-:W-:Y:S05]  /*1c880*/  WARPSYNC.COLLECTIVE R15, `(.L_x_4026) ;  /* 0x000000000f087348 */ /* 0x007fea0003c00000 */
[----:B------:R3:W4:Y:S02]  /*1c890*/  SHFL.IDX P6, R14, R13, R12, R11 ;  /* 0x0000000c0d0e7389 */ /* 0x00072400000c000b */
[----:B01234-:R-:W-:Y:S01]  /*1c8a0*/  ENDCOLLECTIVE ;  /* 0x000000000000791b */ /* 0x01ffe20003800000 */
.L_x_4026:
[----:B------:R-:W-:Y:S05]  /*1c8b0*/  BSYNC B0 ;  /* 0x0000000000007941 */ /* 0x000fea0003800000 */
.L_x_4025:
[----:B------:R-:W-:Y:S01]  /*1c8c0*/  IMAD.MOV.U32 R7, RZ, RZ, R14 ;  /* 0x000000ffff077224 */ /* 0x000fe200078e000e */
[----:B------:R-:W-:Y:S06]  /*1c8d0*/  BRA `(.L_x_4027) ;  /* 0xffffffd400f87947 */ /* 0x000fec000383ffff */
.L_x_3940:
[----:B0-----:R0:W1:Y:S02]  /*1c8e0*/  SYNCS.PHASECHK.TRANS64.TRYWAIT P0, [R0+URZ+0x28c20], R3 ;  /* 0x028c2003000075a7 */ /* 0x001064000800017f */
[----:B-1----:R-:W-:Y:S05]  /*1c8f0*/  @!P0 NANOSLEEP.SYNCS 0x989680 ;  /* 0x009896800000895d */ /* 0x002fea0003900000 */
[----:B------:R-:W1:Y:S02]  /*1c900*/  @!P0 SYNCS.PHASECHK.TRANS64 P0, [R0+URZ+0x28c20], R3 ;  /* 0x028c2003000085a7 */ /* 0x000e64000800007f */
[----:B-1----:R-:W-:Y:S05]  /*1c910*/  @!P0 BRA `(.L_x_3940) ;  /* 0xfffffffc00f08947 */ /* 0x002fea000383ffff */
[----:B------:R-:W-:Y:S05]  /*1c920*/  BRA `(.L_x_4028) ;  /* 0xffffffdc00907947 */ /* 0x000fea000383ffff */
.L_x_3941:
[----:B------:R-:W1:Y:S01]  /*1c930*/  S2R R2, SR_TID.X ;  /* 0x0000000000027919 */ /* 0x000e620000002100 */
[----:B------:R-:W-:Y:S01]  /*1c940*/  BSSY B0, `(.L_x_4029) ;  /* 0x000000a000007945 */ /* 0x000fe20003800000 */
[----:B---3--:R-:W-:Y:S02]  /*1c950*/  IMAD.MOV.U32 R12, RZ, RZ, RZ ;  /* 0x000000ffff0c7224 */ /* 0x008fe400078e00ff */
        /* <DEDUP_REMOVED lines=8> */
.L_x_4030:
[----:B------:R-:W-:Y:S05]  /*1c9e0*/  BSYNC B0 ;  /* 0x0000000000007941 */ /* 0x000fea0003800000 */
.L_x_4029:
[----:B------:R-:W-:Y:S05]  /*1c9f0*/  BRA `(.L_x_4031) ;  /* 0xffffffdc00787947 */ /* 0x000fea000383ffff */
.L_x_3942:
[----:B------:R-:W-:Y:S01]  /*1ca00*/  BSSY B0, `(.L_x_4032) ;  /* 0x0000006000007945 */ /* 0x000fe20003800000 */
[----:B------:R-:W-:-:S07]  /*1ca10*/  IMAD.MOV.U32 R15, RZ, RZ, -0x1 ;  /* 0xffffffffff0f7424 */ /* 0x000fce00078e00ff */
[----:B01-3--:R-:W-:Y:S05]  /*1ca20*/  WARPSYNC.COLLECTIVE R15, `(.L_x_4033) ;  /* 0x000000000f0c7348 */ /* 0x00bfea0003c00000 */
[----:B------:R-:W-:Y:S02]  /*1ca30*/  ELECT P6, UR62, PT ;  /* 0x00000000003e782f */ /* 0x000fe400038c0000 */
[----:B------:R-:W-:Y:S01]  /*1ca40*/  MOV R14, UR62 ;  /* 0x0000003e000e7c02 */ /* 0x000fe20008000f00 */
[----:B01-3--:R-:W-:Y:S10]  /*1ca50*/  ENDCOLLECTIVE ;  /* 0x000000000000791b */ /* 0x00bff40003800000 */
.L_x_4033:
[----:B------:R-:W-:Y:S05]  /*1ca60*/  BSYNC B0 ;  /* 0x0000000000007941 */ /* 0x000fea0003800000 */
.L_x_4032:
[----:B------:R-:W-:Y:S05]  /*1ca70*/  BRA `(.L_x_4034) ;  /* 0xffffffdc006c7947 */ /* 0x000fea000383ffff */
.L_x_3944:
[----:B0-----:R0:W1:Y:S02]  /*1ca80*/  SYNCS.PHASECHK.TRANS64.TRYWAIT P0, [R6+URZ], R5 ;  /* 0x00000005060075a7 */ /* 0x001064000800017f */
[----:B-1----:R-:W-:Y:S05]  /*1ca90*/  @!P0 NANOSLEEP.SYNCS 0x989680 ;  /* 0x009896800000895d */ /* 0x002fea0003900000 */
[----:B------:R-:W1:Y:S02]  /*1caa0*/  @!P0 SYNCS.PHASECHK.TRANS64 P0, [R6+URZ], R5 ;  /* 0x00000005060085a7 */ /* 0x000e64000800007f */
[----:B-1----:R-:W-:Y:S05]  /*1cab0*/  @!P0 BRA `(.L_x_3944) ;  /* 0xfffffffc00f08947 */ /* 0x002fea000383ffff */
[----:B------:R-:W-:Y:S05]  /*1cac0*/  BRA `(.L_x_4035) ;  /* 0xffffffdc00a47947 */ /* 0x000fea000383ffff */
.L_x_3945:
[----:B-1----:R1:W2:Y:S02]  /*1cad0*/  SYNCS.PHASECHK.TRANS64.TRYWAIT P0, [R7+URZ], R2 ;  /* 0x00000002070075a7 */ /* 0x0022a4000800017f */
[----:B--2---:R-:W-:Y:S05]  /*1cae0*/  @!P0 NANOSLEEP.SYNCS 0x989680 ;  /* 0x009896800000895d */ /* 0x004fea0003900000 */
[----:B------:R-:W2:Y:S02]  /*1caf0*/  @!P0 SYNCS.PHASECHK.TRANS64 P0, [R7+URZ], R2 ;  /* 0x00000002070085a7 */ /* 0x000ea4000800007f */
[----:B--2---:R-:W-:Y:S05]  /*1cb00*/  @!P0 BRA `(.L_x_3945) ;  /* 0xfffffffc00f08947 */ /* 0x004fea000383ffff */
[----:B------:R-:W-:Y:S05]  /*1cb10*/  BRA `(.L_x_4036) ;  /* 0xffffffdc00987947 */ /* 0x000fea000383ffff */
.L_x_3947:
[----:B--2---:R2:W4:Y:S02]  /*1cb20*/  SYNCS.PHASECHK.TRANS64.TRYWAIT P0, [R4+URZ], R5 ;  /* 0x00000005040075a7 */ /* 0x004524000800017f */
[----:B----4-:R-:W-:Y:S05]  /*1cb30*/  @!P0 NANOSLEEP.SYNCS 0x989680 ;  /* 0x009896800000895d */ /* 0x010fea0003900000 */
[----:B------:R-:W4:Y:S02]  /*1cb40*/  @!P0 SYNCS.PHASECHK.TRANS64 P0, [R4+URZ], R5 ;  /* 0x00000005040085a7 */ /* 0x000f24000800007f */
[----:B----4-:R-:W-:Y:S05]  /*1cb50*/  @!P0 BRA `(.L_x_3947) ;  /* 0xfffffffc00f08947 */ /* 0x010fea000383ffff */
[----:B------:R-:W-:Y:S05]  /*1cb60*/  BRA `(.L_x_4037) ;  /* 0xffffffdc009c7947 */ /* 0x000fea000383ffff */
.L_x_4038:
        /* <DEDUP_REMOVED lines=9> */
.L_x_14999:


//--------------------- .text._ZN7cutlass13device_kernelIN5flash11enable_sm90INS1_16FlashAttnFwdSm90INS1_25CollectiveMainloopFwdSm90ILi2EN4cute5tupleIJNS5_1CILi1EEES8_S8_EEENS6_IJNS7_ILi64EEESA_SA_EEELi512ENS_6half_tEfNS_4arch4Sm90ELb0ELb0ELb0ELb1ELb0ELb0ELb1ELb0ELb0ELb1ELb1ELb0EEENS1_21CollectiveEpilogueFwdINS6_IJSA_NS7_ILi512EEESA_EEES9_SC_SE_Li256ELb1ELb1ELb1ELb0EEENS1_36VarlenDynamicPersistentTileSchedulerILi64ELi64ELi256ELi128ELb1ELb1ELb1ELb0ELb1ELb1EEEEEEEEEvNT_6ParamsE --------------------------
	.section	.text._ZN7cutlass13device_kernelIN5flash11enable_sm90INS1_16FlashAttnFwdSm90INS1_25CollectiveMainloopFwdSm90ILi2EN4cute5tupleIJNS5_1CILi1EEES8_S8_EEENS6_IJNS7_ILi64EEESA_SA_EEELi512ENS_6half_tEfNS_4arch4Sm90ELb0ELb0ELb0ELb1ELb0ELb0ELb1ELb0ELb0ELb1ELb1ELb0EEENS1_21CollectiveEpilogueFwdINS6_IJSA_NS7_ILi512EEESA_EEES9_SC_SE_Li256ELb1ELb1ELb1ELb0EEENS1_36VarlenDynamicPersistentTileSchedulerILi64ELi64ELi256ELi128ELb1ELb1ELb1ELb0ELb1ELb1EEEEEEEEEvNT_6ParamsE,"ax",@progbits
	.align	128
.text._ZN7cutlass13device_kernelIN5flash11enable_sm90INS1_16FlashAttnFwdSm90INS1_25CollectiveMainloopFwdSm90ILi2EN4cute5tupleIJNS5_1CILi1EEES8_S8_EEENS6_IJNS7_ILi64EEESA_SA_EEELi512ENS_6half_tEfNS_4arch4Sm90ELb0ELb0ELb0ELb1ELb0ELb0ELb1ELb0ELb0ELb1ELb1ELb0EEENS1_21CollectiveEpilogueFwdINS6_IJSA_NS7_ILi512EEESA_EEES9_SC_SE_Li256ELb1ELb1ELb1ELb0EEENS1_36VarlenDynamicPersistentTileSchedulerILi64ELi64ELi256ELi128ELb1ELb1ELb1ELb0ELb1ELb1EEEEEEEEEvNT_6ParamsE:
        .type           _ZN7cutlass13device_kernelIN5flash11enable_sm90INS1_16FlashAttnFwdSm90INS1_25CollectiveMainloopFwdSm90ILi2EN4cute5tupleIJNS5_1CILi1EEES8_S8_EEENS6_IJNS7_ILi64EEESA_SA_EEELi512ENS_6half_tEfNS_4arch4Sm90ELb0ELb0ELb0ELb1ELb0ELb0ELb1ELb0ELb0ELb1ELb1ELb0EEENS1_21CollectiveEpilogueFwdINS6_IJSA_NS7_ILi512EEESA_EEES9_SC_SE_Li256ELb1ELb1ELb1ELb0EEENS1_36VarlenDynamicPersistentTileSchedulerILi64ELi64ELi256ELi128ELb1ELb1ELb1ELb0ELb1ELb1EEEEEEEEEvNT_6ParamsE,@function
        .size           _ZN7cutlass13device_kernelIN5flash11enable_sm90INS1_16FlashAttnFwdSm90INS1_25CollectiveMainloopFwdSm90ILi2EN4cute5tupleIJNS5_1CILi1EEES8_S8_EEENS6_IJNS7_ILi64EEESA_SA_EEELi512ENS_6half_tEfNS_4arch4Sm90ELb0ELb0ELb0ELb1ELb0ELb0ELb1ELb0ELb0ELb1ELb1ELb0EEENS1_21CollectiveEpilogueFwdINS6_IJSA_NS7_ILi512EEESA_EEES9_SC_SE_Li256ELb1ELb1ELb1ELb0EEENS1_36VarlenDynamicPersistentTileSchedulerILi64ELi64ELi256ELi128ELb1ELb1ELb1ELb0ELb1ELb1EEEEEEEEEvNT_6ParamsE,(.L_x_15000 - _ZN7cutlass13device_kernelIN5flash11enable_sm90INS1_16FlashAttnFwdSm90INS1_25CollectiveMainloopFwdSm90ILi2EN4cute5tupleIJNS5_1CILi1EEES8_S8_EEENS6_IJNS7_ILi64EEESA_SA_EEELi512ENS_6half_tEfNS_4arch4Sm90ELb0ELb0ELb0ELb1ELb0ELb0ELb1ELb0ELb0ELb1ELb1ELb0EEENS1_21CollectiveEpilogueFwdINS6_IJSA_NS7_ILi512EEESA_EEES9_SC_SE_Li256ELb1ELb1ELb1ELb0EEENS1_36VarlenDynamicPersistentTileSchedulerILi64ELi64ELi256ELi128ELb1ELb1ELb1ELb0ELb1ELb1EEEEEEEEEvNT_6ParamsE)
        .other          _ZN7cutlass13device_kernelIN5flash11enable_sm90INS1_16FlashAttnFwdSm90INS1_25CollectiveMainloopFwdSm90ILi2EN4cute5tupleIJNS5_1CILi1EEES8_S8_EEENS6_IJNS7_ILi64EEESA_SA_EEELi512ENS_6half_tEfNS_4arch4Sm90ELb0ELb0ELb0ELb1ELb0ELb0ELb1ELb0ELb0ELb1ELb1ELb0EEENS1_21CollectiveEpilogueFwdINS6_IJSA_NS7_ILi512EEESA_EEES9_SC_SE_Li256ELb1ELb1ELb1ELb0EEENS1_36VarlenDynamicPersistentTileSchedulerILi64ELi64ELi256ELi128ELb1ELb1ELb1ELb0ELb1ELb1EEEEEEEEEvNT_6ParamsE,@"STO_CUDA_ENTRY STV_DEFAULT"
_ZN7cutlass13device_kernelIN5flash11enable_sm90INS1_16FlashAttnFwdSm90INS1_25CollectiveMainloopFwdSm90ILi2EN4cute5tupleIJNS5_1CILi1EEES8_S8_EEENS6_IJNS7_ILi64EEESA_SA_EEELi512ENS_6half_tEfNS_4arch4Sm90ELb0ELb0ELb0ELb1ELb0ELb0ELb1ELb0ELb0ELb1ELb1ELb0EEENS1_21CollectiveEpilogueFwdINS6_IJSA_NS7_ILi512EEESA_EEES9_SC_SE_Li256ELb1ELb1ELb1ELb0EEENS1_36VarlenDynamicPersistentTileSchedulerILi64ELi64ELi256ELi128ELb1ELb1ELb1ELb0ELb1ELb1EEEEEEEEEvNT_6ParamsE:
        /* <DEDUP_REMOVED lines=17> */
.L_x_4040:
[----:B------:R-:W-:Y:S05]  /*0110*/  BSYNC B0 ;  /* 0x0000000000007941 */ /* 0x000fea0003800000 */
.L_x_4039:
[----:B------:R-:W-:Y:S01]  /*0120*/  SHF.R.U32.HI R3, RZ, 0x7, R6 ;  /* 0x00000007ff037819 */ /* 0x000fe20000011606 */
[----:B------:R-:W-:Y:S01]  /*0130*/  VOTEU.ANY UP0, P0 ;  /* 0x00000000003f7886 */ /* 0x000fe20000000100 */
[----:B------:R-:W0:Y:S01]  /*0140*/  SHFL.IDX PT, R2, R0, RZ, 0x1f ;  /* 0x00001fff00027589 */ /* 0x000e2200000e0000 */
[----:B------:R-:W-:Y:S01]  /*0150*/  UMOV UR4, 0x80 ;  /* 0x0000008000047882 */ /* 0x000fe20000000000 */
[----:B------:R-:W-:Y:S01]  /*0160*/  UMOV UR7, 0x100 ;  /* 0x0000010000077882 */ /* 0x000fe20000000000 */
[----:B------:R-:W-:Y:S01]  /*0170*/  VOTEU.ANY UP1, P0 ;  /* 0x00000000003f7886 */ /* 0x000fe20000020100 */
[----:B------:R-:W1:Y:S01]  /*0180*/  SHFL.IDX PT, R3, R3, RZ, 0x1f ;  /* 0x00001fff03037589 */ /* 0x000e6200000e0000 */
[----:B------:R-:W2:Y:S01]  /*0190*/  @UP0 S2UR UR8, SR_CgaCtaId ;  /* 0x00000000000809c3 */ /* 0x000ea20000008800 */
[----:B------:R-:W-:Y:S01]  /*01a0*/  @UP0 UMOV UR6, 0x400 ;  /* 0x0000040000060882 */ /* 0x000fe20000000000 */
[----:B------:R-:W-:-:S04]  /*01b0*/  @UP0 UIADD3 UR4, -UR4, 0x100000, URZ ;  /* 0x0010000004040890 */ /* 0x000fc8000fffe13f */
[----:B------:R-:W-:Y:S02]  /*01c0*/  @UP0 USHF.L.U32 UR5, UR4, 0xb, URZ ;  /* 0x0000000b04050899 */ /* 0x000fe4000800063f */
[----:B------:R-:W-:Y:S01]  /*01d0*/  @UP0 USHF.L.U32 UR4, UR4, 0x1, URZ ;  /* 0x0000000104040899 */ /* 0x000fe2000800063f */
[----:B------:R-:W-:Y:S01]  /*01e0*/  VOTEU.ANY UP2, P0 ;  /* 0x00000000003f7886 */ /* 0x000fe20000040100 */
[----:B0-----:R-:W-:Y:S01]  /*01f0*/  ISETP.NE.AND P1, PT, R2, RZ, PT ;  /* 0x000000ff0200720c */ /* 0x001fe20003f25270 */
[----:B-1----:R0:W-:Y:S01]  /*0200*/  STL [R1], R3 ;  /* 0x0000000301007387 */ /* 0x0021e20000100800 */
[----:B--2---:R-:W-:Y:S02]  /*0210*/  @UP0 ULEA UR8, UR8, UR6, 0x18 ;  /* 0x0000000608080291 */ /* 0x004fe4000f8ec03f */
[----:B------:R-:W-:-:S04]  /*0220*/  @UP0 UIADD3 UR6, -UR7, 0x100000, URZ ;  /* 0x0010000007060890 */ /* 0x000fc8000fffe13f */
[----:B------:R-:W-:Y:S02]  /*0230*/  @UP0 USHF.L.U32 UR7, UR6, 0xb, URZ ;  /* 0x0000000b06070899 */ /* 0x000fe4000800063f */
[----:B------:R-:W-:Y:S01]  /*0240*/  @UP0 USHF.L.U32 UR6, UR6, 0x1, URZ ;  /* 0x0000000106060899 */ /* 0x000fe2000800063f */
[----:B------:R-:W-:Y:S01]  /*0250*/  VOTEU.ANY UP0, P0 ;  /* 0x00000000003f7886 */ /* 0x000fe20000000100 */
[----:B------:R-:W1:Y:S04]  /*0260*/  FENCE.VIEW.ASYNC.S ;  /* 0x00000000000073c6 */ /* 0x000e680000000000 */
[----:B-1----:R0:W1:Y:S01]  /*0270*/  @UP0 SYNCS.EXCH.64 URZ, [UR8+0x38800], UR4 ;  /* 0x03880004083f05b2 */ /* 0x0020620008000100 */
[----:B------:R0:W2:Y:S05]  /*0280*/  @UP1 SYNCS.EXCH.64 URZ, [UR8+0x38810], UR4 ;  /* 0x03881004083f15b2 */ /* 0x0000aa0008000100 */
        /* <DEDUP_REMOVED lines=16> */
.L_x_4041:
        /* <DEDUP_REMOVED lines=22> */
.L_x_4042:
        /* <DEDUP_REMOVED lines=18> */
.L_x_4043:
        /* <DEDUP_REMOVED lines=22> */
.L_x_4044:
        /* <DEDUP_REMOVED lines=22> */
.L_x_4045:
[----:B------:R-:W-:Y:S01]  /*08d0*/  ISETP.NE.AND P0, PT, R3, RZ, PT ;  /* 0x000000ff0300720c */ /* 0x000fe20003f05270 */
[----:B------:R-:W-:Y:S01]  /*08e0*/  NOP ;  /* 0x0000000000007918 */ /* 0x000fe20000000000 */
[----:B------:R-:W-:Y:S01]  /*08f0*/  ULDC.64 UR38, c[0x0][0x208] ;  /* 0x0000820000267ab9 */ /* 0x000fe20000000a00 */
[----:B01234-:R-:W-:Y:S10]  /*0900*/  BAR.SYNC.DEFER_BLOCKING 0x0 ;  /* 0x0000000000007b1d */ /* 0x01fff40000010000 */
[----:B------:R-:W-:Y:S05]  /*0910*/  @!P0 BRA `(.L_x_4046) ;  /* 0x000000d400d88947 */ /* 0x000fea0003800000 */
.L_x_4047:
        /* <DEDUP_REMOVED lines=22> */
[----:B------:R-:W-:Y:S01]  /*0a80*/  UMOV UR36, URZ ;  /* 0x0000003f00247c82 */ /* 0x000fe20008000000 */
[----:B------:R-:W-:Y:S01]  /*0a90*/  SHF.R.S32.HI R3, RZ, 0x1f, R6 ;  /* 0x0000001fff037819 */ /* 0x000fe20000011406 */
[----:B------:R-:W-:Y:S01]  /*0aa0*/  UMOV UR37, URZ ;  /* 0x0000003f00257c82 */ /* 0x000fe20008000000 */
[----:B------:R-:W-:Y:S02]  /*0ab0*/  UMOV UR40, URZ ;  /* 0x0000003f00287c82 */ /* 0x000fe40008000000 */
[CC--:B------:R-:W-:Y:S02]  /*0ac0*/  LEA.HI R2, R3.reuse, R6.reuse, RZ, 0x4 ;  /* 0x0000000603027211 */ /* 0x0c0fe400078f20ff */
[----:B------:R-:W-:-:S02]  /*0ad0*/  LEA.HI R5, R3, R6, RZ, 0x3 ;  /* 0x0000000603057211 */ /* 0x000fc400078f18ff */
[CC--:B------:R-:W-:Y:S02]  /*0ae0*/  LEA.HI R4, R3.reuse, R6.reuse, RZ, 0x5 ;  /* 0x0000000603047211 */ /* 0x0c0fe400078f28ff */
[CC--:B------:R-:W-:Y:S02]  /*0af0*/  LEA.HI R0, R3.reuse, R6.reuse, RZ, 0x7 ;  /* 0x0000000603007211 */ /* 0x0c0fe400078f38ff */
[----:B------:R-:W-:Y:S02]  /*0b00*/  LEA.HI R3, R3, R6, RZ, 0x2 ;  /* 0x0000000603037211 */ /* 0x000fe400078f10ff */
[----:B------:R-:W-:Y:S02]  /*0b10*/  SHF.R.S32.HI R7, RZ, 0x4, R2 ;  /* 0x00000004ff077819 */ /* 0x000fe40000011402 */
[----:B------:R-:W-:Y:S02]  /*0b20*/  LOP3.LUT R11, R5, 0xfffffff8, RZ, 0xc0, !PT ;  /* 0xfffffff8050b7812 */ /* 0x000fe400078ec0ff */
[----:B------:R-:W-:-:S02]  /*0b30*/  LOP3.LUT R5, R2, 0xfffffff0, RZ, 0xc0, !PT ;  /* 0xfffffff002057812 */ /* 0x000fc400078ec0ff */
[--C-:B------:R-:W-:Y:S01]  /*0b40*/  SHF.R.S32.HI R9, RZ, 0x5, R4.reuse ;  /* 0x00000005ff097819 */ /* 0x100fe20000011404 */
[C---:B------:R-:W-:Y:S01]  /*0b50*/  IMAD.IADD R11, R6.reuse, 0x1, -R11 ;  /* 0x00000001060b7824 */ /* 0x040fe200078e0a0b */
[----:B------:R-:W-:Y:S01]  /*0b60*/  LOP3.LUT R13, R3, 0xfffffffc, RZ, 0xc0, !PT ;  /* 0xfffffffc030d7812 */ /* 0x000fe200078ec0ff */
[----:B------:R-:W-:Y:S01]  /*0b70*/  IMAD.IADD R8, R6, 0x1, -R5 ;  /* 0x0000000106087824 */ /* 0x000fe200078e0a05 */
[----:B------:R-:W-:Y:S02]  /*0b80*/  SHF.R.S32.HI R4, RZ, 0x1f, R4 ;  /* 0x0000001fff047819 */ /* 0x000fe40000011404 */
[----:B------:R-:W-:Y:S01]  /*0b90*/  LOP3.LUT R3, R0, 0xffffff80, RZ, 0xc0, !PT ;  /* 0xffffff8000037812 */ /* 0x000fe200078ec0ff */
[----:B------:R-:W-:Y:S01]  /*0ba0*/  IMAD.IADD R13, R6, 0x1, -R13 ;  /* 0x00000001060d7824 */ /* 0x000fe200078e0a0d */
[----:B------:R-:W-:Y:S02]  /*0bb0*/  LEA.HI R2, R2, R7, RZ, 0x1 ;  /* 0x0000000702027211 */ /* 0x000fe400078f08ff */
[----:B------:R-:W-:Y:S01]  /*0bc0*/  LEA.HI R4, R4, R9, RZ, 0x2 ;  /* 0x0000000904047211 */ /* 0x000fe200078f10ff */
[----:B------:R-:W-:Y:S01]  /*0bd0*/  IMAD.IADD R3, R6, 0x1, -R3 ;  /* 0x0000000106037824 */ /* 0x000fe200078e0a03 */
[----:B------:R-:W-:-:S02]  /*0be0*/  LOP3.LUT R2, R2, 0x1ffffffe, RZ, 0xc0, !PT ;  /* 0x1ffffffe02027812 */ /* 0x000fc400078ec0ff */
[----:B------:R-:W-:Y:S02]  /*0bf0*/  SHF.R.S32.HI R227, RZ, 0x7, R0 ;  /* 0x00000007ffe37819 */ /* 0x000fe40000011400 */
[----:B------:R-:W-:Y:S01]  /*0c00*/  LOP3.LUT R4, R4, 0x3ffffc, RZ, 0xc0, !PT ;  /* 0x003ffffc04047812 */ /* 0x000fe200078ec0ff */
[----:B------:R-:W-:Y:S01]  /*0c10*/  IMAD.IADD R7, R7, 0x1, -R2 ;  /* 0x0000000107077824 */ /* 0x000fe200078e0a02 */
[--C-:B------:R-:W-:Y:S01]  /*0c20*/  SHF.R.S32.HI R5, RZ, 0x1f, R8.reuse ;  /* 0x0000001fff057819 */ /* 0x100fe20000011408 */
[----:B------:R-:W-:Y:S01]  /*0c30*/  IMAD R15, R227, 0x100, R8 ;  /* 0x00000100e30f7824 */ /* 0x000fe200078e0208 */
[----:B------:R-:W-:Y:S01]  /*0c40*/  SHF.R.S32.HI R2, RZ, 0x1f, R3 ;  /* 0x0000001fff027819 */ /* 0x000fe20000011403 */
[----:B------:R-:W-:Y:S01]  /*0c50*/  IMAD.IADD R10, R9, 0x1, -R4 ;  /* 0x00000001090a7824 */ /* 0x000fe200078e0a04 */
        /* <DEDUP_REMOVED lines=29> */
[----:B------:R-:W-:Y:S02]  /*0e30*/  LOP3.LUT R7, R7, R4, RZ, 0x3c, !PT ;  /* 0x0000000407077212 */ /* 0x000fe400078e3cff */
[----:B------:R-:W-:Y:S01]  /*0e40*/  SHF.R.S32.HI R5, RZ, 0x5, R5 ;  /* 0x00000005ff057819 */ /* 0x000fe20000011405 */
[----:B------:R-:W-:Y:S01]  /*0e50*/  IMAD.IADD R16, R2, 0x1, -R3 ;  /* 0x0000000102107824 */ /* 0x000fe200078e0a03 */
[----:B------:R-:W-:Y:S01]  /*0e60*/  R2P PR, R8, 0x6 ;  /* 0x0000000608007804 */ /* 0x000fe20000000000 */
[----:B0-----:R-:W-:Y:S02]  /*0e70*/  IMAD.SHL.U32 R12, R0, 0x100, RZ ;  /* 0x00000100000c7824 */ /* 0x001fe400078e00ff */
[----:B------:R-:W-:Y:S02]  /*0e80*/  IMAD.IADD R7, R6, 0x1, R7 ;  /* 0x0000000106077824 */ /* 0x000fe400078e0207 */
[----:B------:R-:W-:Y:S01]  /*0e90*/  IMAD.SHL.U32 R2, R11, 0x8, RZ ;  /* 0x000000080b027824 */ /* 0x000fe200078e00ff */
[----:B------:R-:W-:Y:S01]  /*0ea0*/  STL [R1+0x6c], R12 ;  /* 0x00006c0c01007387 */ /* 0x000fe20000100800 */
[----:B------:R-:W-:Y:S01]  /*0eb0*/  IMAD.IADD R17, R230, 0x1, R12 ;  /* 0x00000001e6117824 */ /* 0x000fe200078e020c */
[----:B------:R-:W-:Y:S01]  /*0ec0*/  LEA R19, R7, UR41, 0x1 ;  /* 0x0000002907137c11 */ /* 0x000fe2000f8e08ff */
[----:B------:R-:W-:Y:S01]  /*0ed0*/  IMAD R16, R5, 0x10, R16 ;  /* 0x0000001005107824 */ /* 0x000fe200078e0210 */
[----:B------:R-:W-:Y:S01]  /*0ee0*/  SEL R185, R185, 0xffffffe0, !P1 ;  /* 0xffffffe0b9b97807 */ /* 0x000fe20004800000 */
[----:B------:R-:W-:Y:S01]  /*0ef0*/  VIADD R193, R2, 0x40 ;  /* 0x0000004002c17836 */ /* 0x000fe20000000000 */
[----:B------:R-:W-:Y:S01]  /*0f00*/  SHF.R.S32.HI R0, RZ, 0x1f, R17 ;  /* 0x0000001fff007819 */ /* 0x000fe20000011411 */
[----:B------:R-:W-:-:S02]  /*0f10*/  VIADD R226, R17, 0x8 ;  /* 0x0000000811e27836 */ /* 0x000fc40000000000 */
[C---:B------:R-:W-:Y:S01]  /*0f20*/  VIADD R225, R17.reuse, 0x10 ;  /* 0x0000001011e17836 */ /* 0x040fe20000000000 */
[----:B------:R-:W-:Y:S01]  /*0f30*/  SHF.R.S32.HI R3, RZ, 0x1f, R193 ;  /* 0x0000001fff037819 */ /* 0x000fe200000114c1 */
[----:B------:R-:W-:Y:S01]  /*0f40*/  VIADD R223, R17, 0x20 ;  /* 0x0000002011df7836 */ /* 0x000fe20000000000 */
[----:B------:R-:W-:Y:S01]  /*0f50*/  SHF.R.S32.HI R0, RZ, 0x1f, R226 ;  /* 0x0000001fff007819 */ /* 0x000fe200000114e2 */
[----:B------:R-:W-:Y:S01]  /*0f60*/  IMAD R4, R13, 0x8, R16 ;  /* 0x000000080d047824 */ /* 0x000fe200078e0210 */
[----:B------:R-:W-:Y:S01]  /*0f70*/  SHF.R.S32.HI R3, RZ, 0x1f, R225 ;  /* 0x0000001fff037819 */ /* 0x000fe200000114e1 */
[C---:B------:R-:W-:Y:S01]  /*0f80*/  VIADD R224, R17.reuse, 0x18 ;  /* 0x0000001811e07836 */ /* 0x040fe20000000000 */
[----:B------:R-:W-:Y:S01]  /*0f90*/  SHF.R.S32.HI R0, RZ, 0x1f, R223 ;  /* 0x0000001fff007819 */ /* 0x000fe200000114df */
[C---:B------:R-:W-:Y:S01]  /*0fa0*/  VIADD R222, R17.reuse, 0x28 ;  /* 0x0000002811de7836 */ /* 0x040fe20000000000 */
[----:B------:R0:W-:Y:S01]  /*0fb0*/  STL [R1+0x68], R4 ;  /* 0x0000680401007387 */ /* 0x0001e20000100800 */
[----:B------:R-:W-:-:S02]  /*0fc0*/  VIADD R220, R17, 0x38 ;  /* 0x0000003811dc7836 */ /* 0x000fc40000000000 */
[C---:B------:R-:W-:Y:S01]  /*0fd0*/  VIADD R221, R17.reuse, 0x30 ;  /* 0x0000003011dd7836 */ /* 0x040fe20000000000 */
[----:B------:R-:W-:Y:S01]  /*0fe0*/  SHF.R.S32.HI R3, RZ, 0x1f, R222 ;  /* 0x0000001fff037819 */ /* 0x000fe200000114de */
[C---:B------:R-:W-:Y:S01]  /*0ff0*/  VIADD R219, R17.reuse, 0x40 ;  /* 0x0000004011db7836 */ /* 0x040fe20000000000 */
[----:B------:R-:W-:Y:S01]  /*1000*/  SHF.R.S32.HI R0, RZ, 0x1f, R220 ;  /* 0x0000001fff007819 */ /* 0x000fe200000114dc */
[C---:B------:R-:W-:Y:S02]  /*1010*/  VIADD R217, R17.reuse, 0x50 ;  /* 0x0000005011d97836 */ /* 0x040fe40000000000 */
        /* <DEDUP_REMOVED lines=50> */
[----:B------:R-:W-:Y:S01]  /*1340*/  IMAD.IADD R186, R186, 0x1, R185 ;  /* 0x00000001baba7824 */ /* 0x000fe200078e02b9 */
[----:B------:R-:W-:Y:S01]  /*1350*/  SHF.R.S32.HI R231, RZ, 0x1f, R196 ;  /* 0x0000001fffe77819 */ /* 0x000fe200000114c4 */
[----:B------:R-:W-:-:S02]  /*1360*/  IMAD.MOV.U32 R6, RZ, RZ, R14 ;  /* 0x000000ffff067224 */ /* 0x000fc400078e000e */
[C---:B------:R-:W-:Y:S02]  /*1370*/  VIADD R192, R2.reuse, 0x80 ;  /* 0x0000008002c07836 */ /* 0x040fe40000000000 */
[C---:B------:R-:W-:Y:S02]  /*1380*/  VIADD R191, R2.reuse, 0xc0 ;  /* 0x000000c002bf7836 */ /* 0x040fe40000000000 */
[C---:B------:R-:W-:Y:S02]  /*1390*/  VIADD R190, R2.reuse, 0x100 ;  /* 0x0000010002be7836 */ /* 0x040fe40000000000 */
[C---:B------:R-:W-:Y:S02]  /*13a0*/  VIADD R189, R2.reuse, 0x140 ;  /* 0x0000014002bd7836 */ /* 0x040fe40000000000 */
[C---:B------:R-:W-:Y:S02]  /*13b0*/  VIADD R229, R2.reuse, 0x180 ;  /* 0x0000018002e57836 */ /* 0x040fe40000000000 */
[----:B------:R-:W-:-:S02]  /*13c0*/  VIADD R228, R2, 0x1c0 ;  /* 0x000001c002e47836 */ /* 0x000fc40000000000 */
[----:B------:R-:W-:-:S07]  /*13d0*/  IMAD.IADD R185, R185, 0x1, R184 ;  /* 0x00000001b9b97824 */ /* 0x000fce00078e02b8 */
.L_x_4091:
[----:B------:R-:W-:Y:S01]  /*13e0*/  ULDC.64 UR6, c[0x0][0xd88] ;  /* 0x0003620000067ab9 */ /* 0x000fe20000000a00 */
[----:B0123-5:R-:W0:Y:S01]  /*13f0*/  LDC.64 R12, c[0x0][0x418] ;  /* 0x00010600ff0c7b82 */ /* 0x02fe220000000a00 */
[----:B------:R-:W-:-:S06]  /*1400*/  UIMAD.WIDE UR6, UR5, 0x4, UR6 ;  /* 0x00000004050678a5 */ /* 0x000fcc000f8e0206 */
[----:B------:R-:W-:Y:S01]  /*1410*/  IMAD.U32 R8, RZ, RZ, UR6 ;  /* 0x00000006ff087e24 */ /* 0x000fe2000f8e00ff */
[----:B------:R-:W1:Y:S01]  /*1420*/  LDC R0, c[0x0][0x424] ;  /* 0x00010900ff007b82 */ /* 0x000e620000000800 */
[----:B------:R-:W-:Y:S01]  /*1430*/  IMAD.U32 R9, RZ, RZ, UR7 ;  /* 0x00000007ff097e24 */ /* 0x000fe2000f8e00ff */
[----:B------:R-:W-:-:S04]  /*1440*/  ULDC.64 UR6, c[0x0][0xb20] ;  /* 0x0002c80000067ab9 */ /* 0x000fc80000000a00 */
[----:B------:R-:W2:Y:S01]  /*1450*/  LDG.E R187, desc[UR38][R8.64] ;  /* 0x0000002608bb7981 */ /* 0x000ea2000c1e1900 */
[----:B------:R-:W-:Y:S01]  /*1460*/  ISETP.NE.U32.AND P0, PT, RZ, UR6, PT ;  /* 0x00000006ff007c0c */ /* 0x000fe2000bf05070 */
[----:B------:R-:W3:Y:S01]  /*1470*/  LDC R153, c[0x0][0x2f0] ;  /* 0x0000bc00ff997b82 */ /* 0x000ee20000000800 */
[----:B------:R-:W-:Y:S02]  /*1480*/  IMAD.MOV.U32 R10, RZ, RZ, RZ ;  /* 0x000000ffff0a7224 */ /* 0x000fe400078e00ff */
[----:B------:R-:W-:-:S05]  /*1490*/  ISETP.NE.AND.EX P0, PT, RZ, UR7, PT, P0 ;  /* 0x00000007ff007c0c */ /* 0x000fca000bf05300 */
[----:B----4-:R-:W4:Y:S01]  /*14a0*/  LDC R7, c[0x0][0xae8] ;  /* 0x0002ba00ff077b82 */ /* 0x010f220000000800 */
[----:B--2---:R-:W-:-:S07]  /*14b0*/  SHF.R.S32.HI R195, RZ, 0x1f, R187 ;  /* 0x0000001fffc37819 */ /* 0x004fce00000114bb */
[----:B------:R-:W-:-:S04]  /*14c0*/  @P0 LEA R4, P1, R187, UR6, 0x2 ;  /* 0x00000006bb040c11 */ /* 0x000fc8000f8210ff */
[----:B------:R-:W-:Y:S01]  /*14d0*/  @P0 LEA.HI.X R5, R187, UR7, R195, 0x2, P1 ;  /* 0x00000007bb050c11 */ /* 0x000fe200088f14c3 */
[----:B------:R-:W-:Y:S02]  /*14e0*/  ULDC.64 UR6, c[0x0][0xb18] ;  /* 0x0002c60000067ab9 */ /* 0x000fe40000000a00 */
[----:B------:R-:W-:Y:S02]  /*14f0*/  ISETP.NE.U32.AND P1, PT, RZ, UR6, PT ;  /* 0x00000006ff007c0c */ /* 0x000fe4000bf25070 */
[----:B------:R2:W5:Y:S01]  /*1500*/  @P0 LDG.E R10, desc[UR38][R4.64] ;  /* 0x00000026040a0981 */ /* 0x000562000c1e1900 */
[----:B0-----:R-:W-:Y:S02]  /*1510*/  ISETP.NE.U32.AND P0, PT, R12, RZ, PT ;  /* 0x000000ff0c00720c */ /* 0x001fe40003f05070 */
[----:B------:R-:W-:Y:S02]  /*1520*/  ISETP.NE.AND.EX P1, PT, RZ, UR7, PT, P1 ;  /* 0x00000007ff007c0c */ /* 0x000fe4000bf25310 */
[----:B------:R-:W-:-:S04]  /*1530*/  ISETP.NE.AND.EX P0, PT, R13, RZ, PT, P0 ;  /* 0x000000ff0d00720c */ /* 0x000fc80003f05300 */
[----:B-1----:R-:W-:-:S05]  /*1540*/  SEL R0, R0, 0x1, P0 ;  /* 0x0000000100007807 */ /* 0x002fca0000000000 */
[----:B---3--:R-:W-:Y:S02]  /*1550*/  IMAD R153, R0, R153, RZ ;  /* 0x0000009900997224 */ /* 0x008fe400078e02ff */
[----:B------:R-:W-:-:S04]  /*1560*/  @P1 LEA R8, P0, R187, UR6, 0x2 ;  /* 0x00000006bb081c11 */ /* 0x000fc8000f8010ff */
[----:B------:R-:W-:-:S05]  /*1570*/  @P1 LEA.HI.X R9, R187, UR7, R195, 0x2, P0 ;  /* 0x00000007bb091c11 */ /* 0x000fca00080f14c3 */
[----:B------:R2:W5:Y:S01]  /*1580*/  @P1 LDG.E R153, desc[UR38][R8.64] ;  /* 0x0000002608991981 */ /* 0x000562000c1e1900 */
[C---:B------:R-:W-:Y:S01]  /*1590*/  LOP3.LUT R3, R6.reuse, 0xff000000, RZ, 0xc0, !PT ;  /* 0xff00000006037812 */ /* 0x040fe200078ec0ff */
[----:B------:R-:W-:Y:S01]  /*15a0*/  UMOV UR42, UR4 ;  /* 0x00000004002a7c82 */ /* 0x000fe20008000000 */
[----:B------:R-:W-:Y:S02]  /*15b0*/  LOP3.LUT R0, R6, 0xff0000, RZ, 0xc0, !PT ;  /* 0x00ff000006007812 */ /* 0x000fe400078ec0ff */
[----:B------:R-:W-:Y:S01]  /*15c0*/  SHF.R.U32.HI R3, RZ, 0x8, R3 ;  /* 0x00000008ff037819 */ /* 0x000fe20000011603 */
[----:B----4-:R-:W-:Y:S06]  /*15d0*/  @P1 BRA `(.L_x_4048) ;  /* 0x0000000000241947 */ /* 0x010fec0003800000 */
[----:B------:R-:W-:Y:S02]  /*15e0*/  ULDC.64 UR4, c[0x0][0xb00] ;  /* 0x0002c00000047ab9 */ /* 0x000fe40000000a00 */
[----:B------:R-:W-:-:S04]  /*15f0*/  ISETP.NE.U32.AND P0, PT, RZ, UR4, PT ;  /* 0x00000004ff007c0c */ /* 0x000fc8000bf05070 */
[----:B------:R-:W-:-:S13]  /*1600*/  ISETP.NE.AND.EX P0, PT, RZ, UR5, PT, P0 ;  /* 0x00000005ff007c0c */ /* 0x000fda000bf05300 */
[----:B------:R-:W-:Y:S05]  /*1610*/  @!P0 BRA `(.L_x_4048) ;  /* 0x0000000000148947 */ /* 0x000fea0003800000 */
[----:B--2---:R-:W0:Y:S02]  /*1620*/  LDC.64 R4, c[0x0][0xb00] ;  /* 0x0002c000ff047b82 */ /* 0x004e240000000a00 */
[----:B0-----:R-:W-:-:S05]  /*1630*/  IMAD.WIDE R4, R187, 0x4, R4 ;  /* 0x00000004bb047825 */ /* 0x001fca00078e0204 */
[----:B-----5:R-:W2:Y:S04]  /*1640*/  LDG.E R153, desc[UR38][R4.64] ;  /* 0x0000002604997981 */ /* 0x020ea8000c1e1900 */
[----:B------:R-:W2:Y:S02]  /*1650*/  LDG.E R8, desc[UR38][R4.64+0x4] ;  /* 0x0000042604087981 */ /* 0x000ea4000c1e1900 */
[----:B--2---:R-:W-:-:S07]  /*1660*/  IMAD.IADD R153, R8, 0x1, -R153 ;  /* 0x0000000108997824 */ /* 0x004fce00078e0a99 */
.L_x_4048:
[----:B--2---:R-:W2:Y:S01]  /*1670*/  LDL R4, [R1] ;  /* 0x0000000001047983 */ /* 0x004ea20000100800 */
[----:B-----5:R-:W-:Y:S01]  /*1680*/  IMAD.IADD R153, R153, 0x1, -R10 ;  /* 0x0000000199997824 */ /* 0x020fe200078e0a0a */
[----:B------:R-:W-:Y:S02]  /*1690*/  LEA.HI R194, R0, R3, RZ, 0x10 ;  /* 0x0000000300c27211 */ /* 0x000fe400078f80ff */
[----:B------:R-:W-:Y:S01]  /*16a0*/  LOP3.LUT R188, R6, 0xffff, RZ, 0xc0, !PT ;  /* 0x0000ffff06bc7812 */ /* 0x000fe200078ec0ff */
[----:B------:R-:W-:Y:S01]  /*16b0*/  VIADD R0, R153, 0x3f ;  /* 0x0000003f99007836 */ /* 0x000fe20000000000 */
[----:B------:R-:W-:Y:S02]  /*16c0*/  SHF.R.U32.HI R22, RZ, 0x10, R194 ;  /* 0x00000010ff167819 */ /* 0x000fe400000116c2 */
[----:B------:R-:W-:Y:S02]  /*16d0*/  LOP3.LUT R194, R194, 0xff, RZ, 0xc0, !PT ;  /* 0x000000ffc2c27812 */ /* 0x000fe400078ec0ff */
[----:B------:R-:W-:-:S02]  /*16e0*/  SHF.R.S32.HI R3, RZ, 0x1f, R0 ;  /* 0x0000001fff037819 */ /* 0x000fc40000011400 */
[C---:B------:R-:W-:Y:S02]  /*16f0*/  ISETP.NE.AND P0, PT, R22.reuse, RZ, PT ;  /* 0x000000ff1600720c */ /* 0x040fe40003f05270 */
[----:B------:R-:W-:Y:S02]  /*1700*/  LEA.HI R3, R3, R0, RZ, 0x6 ;  /* 0x0000000003037211 */ /* 0x000fe400078f30ff */
[----:B------:R-:W-:Y:S02]  /*1710*/  SEL R10, R22, R7, P0 ;  /* 0x00000007160a7207 */ /* 0x000fe40000000000 */
[----:B------:R-:W-:Y:S02]  /*1720*/  SHF.R.S32.HI R9, RZ, 0x6, R3 ;  /* 0x00000006ff097819 */ /* 0x000fe40000011403 */
[----:B--2---:R-:W-:-:S13]  /*1730*/  ISETP.NE.AND P1, PT, R4, 0x1, PT ;  /* 0x000000010400780c */ /* 0x004fda0003f25270 */
[----:B------:R-:W-:Y:S05]  /*1740*/  @!P1 BRA `(.L_x_4049) ;  /* 0x0000001c006c9947 */ /* 0x000fea0003800000 */
[----:B------:R-:W-:Y:S01]  /*1750*/  ISETP.GE.AND P0, PT, R153, 0x1, PT ;  /* 0x000000019900780c */ /* 0x000fe20003f06270 */
[----:B------:R-:W-:-:S12]  /*1760*/  IMAD.MOV.U32 R3, RZ, RZ, RZ ;  /* 0x000000ffff037224 */ /* 0x000fd800078e00ff */
[----:B------:R-:W-:Y:S05]  /*1770*/  @!P0 BRA `(.L_x_4050) ;  /* 0x0000000000688947 */ /* 0x000fea0003800000 */
        /* <DEDUP_REMOVED lines=26> */
.L_x_4050:
[-C--:B------:R-:W-:Y:S01]  /*1920*/  IMAD R0, R194, R3.reuse, RZ ;  /* 0x00000003c2007224 */ /* 0x080fe200078e02ff */
[----:B------:R-:W-:Y:S01]  /*1930*/  PLOP3.LUT P0, PT, PT, PT, PT, 0x80, 0x0 ;  /* 0x000000000000781c */ /* 0x000fe20003f0f070 */
[----:B------:R-:W-:Y:S01]  /*1940*/  IMAD.MOV.U32 R152, RZ, RZ, RZ ;  /* 0x000000ffff987224 */ /* 0x000fe200078e00ff */
[----:B------:R-:W-:Y:S02]  /*1950*/  CS2R R150, SRZ ;  /* 0x0000000000967805 */ /* 0x000fe4000001ff00 */
[----:B------:R-:W-:Y:S02]  /*1960*/  CS2R R148, SRZ ;  /* 0x0000000000947805 */ /* 0x000fe4000001ff00 */
[----:B------:R-:W-:Y:S02]  /*1970*/  VIADDMNMX R3, R0, R3, R9, PT ;  /* 0x0000000300037246 */ /* 0x000fe40003800109 */
[----:B------:R-:W-:Y:S02]  /*1980*/  CS2R R146, SRZ ;  /* 0x0000000000927805 */ /* 0x000fe4000001ff00 */
[----:B------:R-:W-:-:S02]  /*1990*/  CS2R R144, SRZ ;  /* 0x0000000000907805 */ /* 0x000fc4000001ff00 */
[----:B------:R-:W-:Y:S02]  /*19a0*/  CS2R R142, SRZ ;  /* 0x00000000008e7805 */ /* 0x000fe4000001ff00 */
[----:B------:R-:W-:Y:S01]  /*19b0*/  R2UR UR16, R3 ;  /* 0x00000000031072ca */ /* 0x000fe200000e0000 */
[----:B------:R-:W-:Y:S01]  /*19c0*/  IMAD.MOV.U32 R3, RZ, RZ, RZ ;  /* 0x000000ffff037224 */ /* 0x000fe200078e00ff */
        /* <DEDUP_REMOVED lines=11> */
[----:B------:R-:W-:Y:S02]  /*1a80*/  ISETP.LT.AND P1, PT, R0, UR16, PT ;  /* 0x0000001000007c0c */ /* 0x000fe4000bf21270 */
        /* <DEDUP_REMOVED lines=49> */
[----:B------:R-:W0:Y:S01]  /*1da0*/  SHFL.IDX PT, R3, R227, RZ, 0x1f ;  /* 0x00001fffe3037589 */ /* 0x000e2200000e0000 */
[----:B------:R-:W-:Y:S01]  /*1db0*/  UMOV UR7, 0x40000040 ;  /* 0x4000004000077882 */ /* 0x000fe20000000000 */
[----:B------:R-:W-:Y:S01]  /*1dc0*/  UMOV UR9, 0x40000040 ;  /* 0x4000004000097882 */ /* 0x000fe20000000000 */
[----:B------:R-:W-:Y:S01]  /*1dd0*/  UMOV UR11, 0x40000040 ;  /* 0x40000040000b7882 */ /* 0x000fe20000000000 */
[----:B------:R-:W-:Y:S06]  /*1de0*/  BAR.SYNC.DEFER_BLOCKING 0xe, 0x100 ;  /* 0x0384000000007b1d */ /* 0x000fec0000010000 */
[----:B------:R-:W-:Y:S01]  /*1df0*/  UMOV UR13, 0x40000040 ;  /* 0x40000040000d7882 */ /* 0x000fe20000000000 */
[----:B------:R-:W-:Y:S01]  /*1e00*/  UMOV UR15, 0x40000040 ;  /* 0x40000040000f7882 */ /* 0x000fe20000000000 */
[----:B------:R-:W-:Y:S01]  /*1e10*/  UMOV UR17, 0x40000040 ;  /* 0x4000004000117882 */ /* 0x000fe20000000000 */
[----:B------:R-:W-:Y:S01]  /*1e20*/  UMOV UR19, 0x40000040 ;  /* 0x4000004000137882 */ /* 0x000fe20000000000 */
[----:B------:R-:W1:Y:S01]  /*1e30*/  S2R R4, SR_TID.X ;  /* 0x0000000000047919 */ /* 0x000e620000002100 */
[----:B0-----:R-:W-:Y:S01]  /*1e40*/  R2UR UR4, R3 ;  /* 0x00000000030472ca */ /* 0x001fe200000e0000 */
[----:B------:R-:W-:Y:S01]  /*1e50*/  IMAD.U32 R3, RZ, RZ, UR37 ;  /* 0x00000025ff037e24 */ /* 0x000fe2000f8e00ff */
[----:B------:R-:W-:-:S11]  /*1e60*/  WARPGROUP.ARRIVE ;  /* 0x00000000000079c5 */ /* 0x000fd60000000000 */
[----:B------:R-:W-:-:S04]  /*1e70*/  ULEA.HI UR5, UR4, UR4, URZ, 0x1 ;  /* 0x0000000404057291 */ /* 0x000fc8000f8f083f */
[----:B------:R-:W-:-:S04]  /*1e80*/  ULOP3.LUT UR5, UR5, 0x1fffe, URZ, 0xc0, !UPT ;  /* 0x0001fffe05057892 */ /* 0x000fc8000f8ec03f */
[----:B------:R-:W-:Y:S01]  /*1e90*/  UIADD3 UR5, UR4, -UR5, URZ ;  /* 0x8000000504057290 */ /* 0x000fe2000fffe03f */
[----:B-1----:R-:W-:Y:S01]  /*1ea0*/  LOP3.LUT R4, R4, 0x7f, RZ, 0xc0, !PT ;  /* 0x0000007f04047812 */ /* 0x002fe200078ec0ff */
[----:B------:R-:W-:Y:S02]  /*1eb0*/  UIADD3 UR4, UR41, 0x36400, URZ ;  /* 0x0003640029047890 */ /* 0x000fe4000fffe03f */
[----:B------:R-:W-:Y:S01]  /*1ec0*/  ULEA UR5, UR5, UR41, 0xf ;  /* 0x0000002905057291 */ /* 0x000fe2000f8e783f */
[----:B------:R-:W-:Y:S01]  /*1ed0*/  ISETP.NE.AND P1, PT, R4, RZ, PT ;  /* 0x000000ff0400720c */ /* 0x000fe20003f25270 */
[----:B------:R-:W-:Y:S02]  /*1ee0*/  USHF.R.U32.HI UR4, URZ, 0x4, UR4 ;  /* 0x000000043f047899 */ /* 0x000fe40008011604 */
[----:B------:R-:W-:Y:S02]  /*1ef0*/  UIADD3 UR5, UR5, 0x400, URZ ;  /* 0x0000040005057890 */ /* 0x000fe4000fffe03f */
[----:B------:R-:W-:-:S02]  /*1f00*/  ULOP3.LUT UR4, UR4, 0x3fff, URZ, 0xc0, !UPT ;  /* 0x00003fff04047892 */ /* 0x000fc4000f8ec03f */
[----:B------:R-:W-:Y:S02]  /*1f10*/  USHF.R.U32.HI UR5, URZ, 0x4, UR5 ;  /* 0x000000043f057899 */ /* 0x000fe40008011605 */
[----:B------:R-:W-:Y:S02]  /*1f20*/  ULOP3.LUT UR4, UR4, 0x10000, URZ, 0xfc, !UPT ;  /* 0x0001000004047892 */ /* 0x000fe4000f8efc3f */
[----:B------:R-:W-:Y:S02]  /*1f30*/  ULOP3.LUT UR5, UR5, 0x3fff, URZ, 0xc0, !UPT ;  /* 0x00003fff05057892 */ /* 0x000fe4000f8ec03f */
[----:B------:R-:W-:Y:S01]  /*1f40*/  UIADD3 UR8, UR4, 0x2, URZ ;  /* 0x0000000204087890 */ /* 0x000fe2000fffe03f */
[----:B------:R-:W-:Y:S01]  /*1f50*/  @!P1 LEA R3, R3, UR41, 0x3 ;  /* 0x0000002903039c11 */ /* 0x000fe2000f8e18ff */
[----:B------:R-:W-:Y:S02]  /*1f60*/  ULOP3.LUT UR20, UR5, 0x2000000, URZ, 0xfc, !UPT ;  /* 0x0200000005147892 */ /* 0x000fe4000f8efc3f */
[----:B------:R-:W-:-:S02]  /*1f70*/  UIADD3 UR12, UR4, 0x4, URZ ;  /* 0x00000004040c7890 */ /* 0x000fc4000fffe03f */
[----:B------:R-:W-:Y:S01]  /*1f80*/  ULEA UR6, UR37, UR20, 0xc ;  /* 0x0000001425067291 */ /* 0x000fe2000f8e603f */
[----:B------:R-:W-:Y:S01]  /*1f90*/  @!P1 VIADD R3, R3, 0x38860 ;  /* 0x0003886003039836 */ /* 0x000fe20000000000 */
[----:B------:R-:W-:Y:S02]  /*1fa0*/  UMOV UR5, 0x40000040 ;  /* 0x4000004000057882 */ /* 0x000fe40000000000 */
[----:B------:R-:W-:Y:S02]  /*1fb0*/  UIADD3 UR10, UR6, 0x80, URZ ;  /* 0x00000080060a7890 */ /* 0x000fe4000fffe03f */
[----:B------:R-:W-:Y:S01]  /*1fc0*/  UIADD3 UR14, UR6, 0x100, URZ ;  /* 0x00000100060e7890 */ /* 0x000fe2000fffe03f */
[----:B------:R-:W-:Y:S01]  /*1fd0*/  @!P1 PRMT R3, RZ, 0x654, R3 ;  /* 0x00000654ff039816 */ /* 0x000fe20000000003 */
[----:B------:R-:W-:Y:S02]  /*1fe0*/  UIADD3 UR18, UR6, 0x180, URZ ;  /* 0x0000018006127890 */ /* 0x000fe4000fffe03f */
[----:B------:R-:W-:Y:S01]  /*1ff0*/  HGMMA.64x256x16.F32 R24, gdesc[UR4].tnspB, RZ, !UPT, gsb0 ;  /* 0x43e00000041879f0 */ /* 0x000fe2000c0008ff */
[----:B------:R-:W-:-:S02]  /*2000*/  UIADD3 UR7, UR16, -0x2, URZ ;  /* 0xfffffffe10077890 */ /* 0x000fc4000fffe03f */
[----:B------:R-:W-:-:S04]  /*2010*/  UIADD3 UR16, UR4, 0x6, URZ ;  /* 0x0000000604107890 */ /* 0x000fc8000fffe03f */
[----:B------:R-:W-:Y:S01]  /*2020*/  ISETP.LE.AND P0, PT, R0, UR7, PT ;  /* 0x0000000700007c0c */ /* 0x000fe2000bf03270 */
        /* <DEDUP_REMOVED lines=16> */
[----:B------:R-:W-:-:S05]  /*2130*/  UMOV UR21, UR7 ;  /* 0x0000000700157c82 */ /* 0x000fca0008000000 */
.L_x_4053:
[----:B------:R-:W-:Y:S01]  /*2140*/  BAR.SYNC.DEFER_BLOCKING 0xe, 0x100 ;  /* 0x0384000000007b1d */ /* 0x000fe20000010000 */
[----:B01----:R-:W-:Y:S01]  /*2150*/  IMAD.U32 R3, RZ, RZ, UR37 ;  /* 0x00000025ff037e24 */ /* 0x003fe2000f8e00ff */
[----:B------:R-:W-:-:S03]  /*2160*/  UIADD3 UR37, UR37, 0x1, URZ ;  /* 0x0000000125257890 */ /* 0x000fc6000fffe03f */
[----:B------:R-:W-:Y:S01]  /*2170*/  IMAD R3, R3, 0x40, R16 ;  /* 0x0000004003037824 */ /* 0x000fe200078e0210 */
[----:B------:R-:W-:Y:S01]  /*2180*/  UISETP.NE.AND UP0, UPT, UR37, 0x2, UPT ;  /* 0x000000022500788c */ /* 0x000fe2000bf05270 */
[----:B------:R-:W-:Y:S01]  /*2190*/  UMOV UR7, 0x40000040 ;  /* 0x4000004000077882 */ /* 0x000fe20000000000 */
[----:B------:R-:W-:Y:S02]  /*21a0*/  UMOV UR11, 0x40000040 ;  /* 0x40000040000b7882 */ /* 0x000fe40000000000 */
[----:B------:R-:W-:Y:S01]  /*21b0*/  LEA R3, R3, UR41, 0x2 ;  /* 0x0000002903037c11 */ /* 0x000fe2000f8e10ff */
[----:B------:R-:W-:Y:S01]  /*21c0*/  USEL UR37, UR37, URZ, UP0 ;  /* 0x0000003f25257287 */ /* 0x000fe20008000000 */
[----:B------:R-:W-:Y:S01]  /*21d0*/  UMOV UR15, 0x40000040 ;  /* 0x40000040000f7882 */ /* 0x000fe20000000000 */
[----:B------:R-:W-:Y:S02]  /*21e0*/  UMOV UR19, 0x40000040 ;  /* 0x4000004000137882 */ /* 0x000fe40000000000 */
[----:B------:R-:W-:-:S04]  /*21f0*/  ULEA UR6, UR37, UR20, 0xc ;  /* 0x0000001425067291 */ /* 0x000fc8000f8e603f */
[----:B------:R-:W-:Y:S02]  /*2200*/  UIADD3 UR10, UR6, 0x80, URZ ;  /* 0x00000080060a7890 */ /* 0x000fe4000fffe03f */
[----:B------:R-:W-:Y:S02]  /*2210*/  UIADD3 UR14, UR6, 0x100, URZ ;  /* 0x00000100060e7890 */ /* 0x000fe4000fffe03f */
[----:B------:R-:W-:Y:S01]  /*2220*/  UIADD3 UR18, UR6, 0x180, URZ ;  /* 0x0000018006127890 */ /* 0x000fe2000fffe03f */
[----:B------:R-:W0:Y:S04]  /*2230*/  LDS R4, [R3+0x38400] ;  /* 0x0384000003047984 */ /* 0x000e280000000800 */
[----:B------:R1:W2:Y:S02]  /*2240*/  LDS R5, [R3+0x38420] ;  /* 0x0384200003057984 */ /* 0x0002a40000000800 */
[----:B-1----:R-:W-:-:S05]  /*2250*/  IMAD.U32 R3, RZ, RZ, UR37 ;  /* 0x00000025ff037e24 */ /* 0x002fca000f8e00ff */
[----:B------:R-:W-:-:S05]  /*2260*/  @!P1 LEA R3, R3, UR41, 0x3 ;  /* 0x0000002903039c11 */ /* 0x000fca000f8e18ff */
[----:B------:R-:W-:-:S05]  /*2270*/  @!P1 VIADD R3, R3, 0x38860 ;  /* 0x0003886003039836 */ /* 0x000fca0000000000 */
[----:B------:R-:W-:Y:S01]  /*2280*/  @!P1 PRMT R3, RZ, 0x654, R3 ;  /* 0x00000654ff039816 */ /* 0x000fe20000000003 */
        /* <DEDUP_REMOVED lines=129> */
[----:B------:R-:W-:Y:S01]  /*2aa0*/  HGMMA.64x256x16.F32 R24, gdesc[UR4].tnspB, R24, gsb0 ;  /* 0x43e00000041879f0 */ /* 0x000fe20008000818 */
[----:B------:R-:W-:Y:S01]  /*2ab0*/  UMOV UR6, UR21 ;  /* 0x0000001500067c82 */ /* 0x000fe20008000000 */
[----:B------:R-:W-:Y:S01]  /*2ac0*/  USEL UR7, URZ, 0x1, UP0 ;  /* 0x000000013f077887 */ /* 0x000fe20008000000 */
[----:B------:R-:W-:Y:S01]  /*2ad0*/  ISETP.LT.AND P0, PT, R0, UR6, PT ;  /* 0x0000000600007c0c */ /* 0x000fe2000bf01270 */
[----:B------:R-:W-:Y:S02]  /*2ae0*/  UIADD3 UR21, UR21, -0x1, URZ ;  /* 0xffffffff15157890 */ /* 0x000fe4000fffe03f */
[----:B------:R-:W-:Y:S01]  /*2af0*/  ULOP3.LUT UR36, UR36, UR7, URZ, 0x3c, !UPT ;  /* 0x0000000724247292 */ /* 0x000fe2000f8e3c3f */
[----:B------:R-:W-:Y:S02]  /*2b00*/  WARPGROUP.DEPBAR.LE gsb0, 0x0 ;  /* 0x00008000000079c5 */ /* 0x000fe40000010000 */
[----:B------:R-:W-:-:S15]  /*2b10*/  WARPGROUP.ARRIVE ;  /* 0x00000000000079c5 */ /* 0x000fde0000000000 */
[----:B------:R-:W-:-:S04]  /*2b20*/  NOP ;  /* 0x0000000000007918 */ /* 0x000fc80000000000 */
        /* <DEDUP_REMOVED lines=13> */
.L_x_4052:
[----:B------:R-:W-:Y:S01]  /*2c00*/  BAR.SYNC.DEFER_BLOCKING 0xe, 0x100 ;  /* 0x0384000000007b1d */ /* 0x000fe20000010000 */
[----:B01----:R-:W-:Y:S01]  /*2c10*/  IMAD.U32 R3, RZ, RZ, UR37 ;  /* 0x00000025ff037e24 */ /* 0x003fe2000f8e00ff */
[----:B------:R-:W-:Y:S01]  /*2c20*/  UIADD3 UR37, UR37, 0x1, URZ ;  /* 0x0000000125257890 */ /* 0x000fe2000fffe03f */
[----:B------:R-:W-:Y:S01]  /*2c30*/  PLOP3.LUT P0, PT, PT, PT, PT, 0x8, 0x0 ;  /* 0x000000000000781c */ /* 0x000fe20003f0e170 */
[----:B------:R-:W-:Y:S02]  /*2c40*/  IMAD.MOV.U32 R152, RZ, RZ, RZ ;  /* 0x000000ffff987224 */ /* 0x000fe400078e00ff */
        /* <DEDUP_REMOVED lines=136> */
[----:B------:R-:W-:Y:S01]  /*34d0*/  IMAD.MOV.U32 R3, RZ, RZ, RZ ;  /* 0x000000ffff037224 */ /* 0x000fe200078e00ff */
[----:B------:R-:W-:Y:S06]  /*34e0*/  BAR.ARV 0xf, 0x100 ;  /* 0x03c4000000007b1d */ /* 0x000fec0000002000 */
[----:B------:R-:W-:Y:S05]  /*34f0*/  BRA `(.L_x_4051) ;  /* 0x0000006000bc7947 */ /* 0x000fea0003800000 */
.L_x_4049:
[----:B------:R-:W-:Y:S01]  /*3500*/  ISETP.GE.AND P0, PT, R153, 0x1, PT ;  /* 0x000000019900780c */ /* 0x000fe20003f06270 */
[----:B------:R-:W-:-:S12]  /*3510*/  IMAD.MOV.U32 R23, RZ, RZ, RZ ;  /* 0x000000ffff177224 */ /* 0x000fd800078e00ff */
[----:B------:R-:W-:Y:S05]  /*3520*/  @!P0 BRA `(.L_x_4054) ;  /* 0x0000000000688947 */ /* 0x000fea0003800000 */
        /* <DEDUP_REMOVED lines=26> */
.L_x_4054:
        /* <DEDUP_REMOVED lines=100> */
.L_x_4055:
[----:B------:R-:W2:Y:S01]  /*3d10*/  LDL R20, [R1] ;  /* 0x0000000001147983 */ /* 0x000ea20000100800 */
[----:B------:R-:W-:-:S04]  /*3d20*/  ULEA.HI UR4, UR40, UR40, URZ, 0x1 ;  /* 0x0000002828047291 */ /* 0x000fc8000f8f083f */
[----:B------:R-:W-:-:S04]  /*3d30*/  ULOP3.LUT UR4, UR4, 0xfffffffe, URZ, 0xc0, !UPT ;  /* 0xfffffffe04047892 */ /* 0x000fc8000f8ec03f */
[----:B------:R-:W-:-:S06]  /*3d40*/  UIADD3 UR4, UR40, -UR4, URZ ;  /* 0x8000000428047290 */ /* 0x000fcc000fffe03f */
[----:B------:R-:W-:-:S05]  /*3d50*/  IMAD.U32 R3, RZ, RZ, UR4 ;  /* 0x00000004ff037e24 */ /* 0x000fca000f8e00ff */
[----:B------:R-:W-:-:S04]  /*3d60*/  SHF.L.U32 R3, R3, 0x1f, RZ ;  /* 0x0000001f03037819 */ /* 0x000fc800000006ff */
[----:B------:R-:W0:Y:S01]  /*3d70*/  SYNCS.PHASECHK.TRANS64.TRYWAIT P1, [UR41+0x38800], R3 ;  /* 0x03880003ff0075a7 */ /* 0x000e220008020169 */
[----:B--2---:R-:W-:Y:S01]  /*3d80*/  ISETP.NE.AND P0, PT, R20, RZ, PT ;  /* 0x000000ff1400720c */ /* 0x004fe20003f05270 */
[----:B0-----:R-:W-:-:S12]  /*3d90*/  @!P1 BRA `(.L_x_4056) ;  /* 0x0000012400589947 */ /* 0x001fd80003800000 */
.L_x_4234:
[----:B------:R-:W-:Y:S05]  /*3da0*/  @P0 BRA `(.L_x_4057) ;  /* 0x0000000000040947 */ /* 0x000fea0003800000 */
[----:B------:R-:W-:Y:S01]  /*3db0*/  BPT.TRAP 0x1 ;  /* 0x000000040000795c */ /* 0x000fe20000300000 */
.L_x_4057:
[----:B------:R-:W-:Y:S02]  /*3dc0*/  IMAD.U32 R6, RZ, RZ, UR37 ;  /* 0x00000025ff067e24 */ /* 0x000fe4000f8e00ff */
[----:B------:R-:W-:-:S03]  /*3dd0*/  IMAD.U32 R5, RZ, RZ, UR36 ;  /* 0x00000024ff057e24 */ /* 0x000fc6000f8e00ff */
[----:B------:R-:W-:Y:S02]  /*3de0*/  LEA R6, R6, UR41, 0x3 ;  /* 0x0000002906067c11 */ /* 0x000fe4000f8e18ff */
[----:B------:R-:W-:-:S04]  /*3df0*/  SHF.L.U32 R5, R5, 0x1f, RZ ;  /* 0x0000001f05057819 */ /* 0x000fc800000006ff */
[----:B------:R1:W2:Y:S01]  /*3e00*/  SYNCS.PHASECHK.TRANS64.TRYWAIT P1, [R6+URZ+0x38830], R5 ;  /* 0x03883005060075a7 */ /* 0x0002a2000802017f */
[----:B------:R-:W-:Y:S05]  /*3e10*/  @P0 BRA `(.L_x_4058) ;  /* 0x0000000000040947 */ /* 0x000fea0003800000 */
[----:B------:R-:W-:Y:S01]  /*3e20*/  BPT.TRAP 0x1 ;  /* 0x000000040000795c */ /* 0x000fe20000300000 */
.L_x_4058:
[----:B--2---:R-:W-:Y:S05]  /*3e30*/  @P1 BRA `(.L_x_4059) ;  /* 0x0000000000081947 */ /* 0x004fea0003800000 */
[----:B------:R-:W2:Y:S02]  /*3e40*/  SYNCS.PHASECHK.TRANS64.TRYWAIT P1, [R6+URZ+0x38830], R5 ;  /* 0x03883005060075a7 */ /* 0x000ea4000802017f */
[----:B--2---:R-:W-:Y:S05]  /*3e50*/  @!P1 BRA `(.L_x_4060) ;  /* 0x0000012400409947 */ /* 0x004fea0003800000 */
.L_x_4059:
[----:B------:R-:W-:-:S04]  /*3e60*/  UIADD3 UR4, UR41, 0x22400, URZ ;  /* 0x0002240029047890 */ /* 0x000fc8000fffe03f */
[----:B------:R-:W-:-:S04]  /*3e70*/  USHF.R.U32.HI UR4, URZ, 0x4, UR4 ;  /* 0x000000043f047899 */ /* 0x000fc80008011604 */
[----:B------:R-:W-:-:S06]  /*3e80*/  ULOP3.LUT UR4, UR4, 0x3fff, URZ, 0xc0, !UPT ;  /* 0x00003fff04047892 */ /* 0x000fcc000f8ec03f */
[----:B0-----:R-:W-:Y:S01]  /*3e90*/  IMAD.U32 R0, RZ, RZ, UR4 ;  /* 0x00000004ff007e24 */ /* 0x001fe2000f8e00ff */
[----:B------:R-:W-:Y:S05]  /*3ea0*/  WARPSYNC.ALL ;  /* 0x0000000000007948 */ /* 0x000fea0003800000 */
[----:B------:R-:W-:-:S04]  /*3eb0*/  LOP3.LUT R0, R0, 0x10000, RZ, 0xfc, !PT ;  /* 0x0001000000007812 */ /* 0x000fc800078efcff */
        /* <DEDUP_REMOVED lines=10> */
[----:B------:R-:W-:-:S02]  /*3f60*/  UMOV UR13, 0x40000040 ;  /* 0x40000040000d7882 */ /* 0x000fc40000000000 */
[----:B------:R-:W-:Y:S02]  /*3f70*/  ULEA UR6, UR37, UR6, 0x9 ;  /* 0x0000000625067291 */ /* 0x000fe4000f8e483f */
[----:B------:R-:W-:Y:S02]  /*3f80*/  ULOP3.LUT UR4, UR4, 0x10000, URZ, 0xfc, !UPT ;  /* 0x0001000004047892 */ /* 0x000fe4000f8efc3f */
[----:B------:R-:W-:Y:S02]  /*3f90*/  UIADD3 UR10, UR6, 0x2, URZ ;  /* 0x00000002060a7890 */ /* 0x000fe4000fffe03f */
[----:B------:R-:W-:Y:S02]  /*3fa0*/  UIADD3 UR8, UR4, 0x2, URZ ;  /* 0x0000000204087890 */ /* 0x000fe4000fffe03f */
[----:B------:R-:W-:Y:S02]  /*3fb0*/  UIADD3 UR14, UR6, 0x4, URZ ;  /* 0x00000004060e7890 */ /* 0x000fe4000fffe03f */
[----:B------:R-:W-:-:S02]  /*3fc0*/  UIADD3 UR12, UR4, 0x4, URZ ;  /* 0x00000004040c7890 */ /* 0x000fc4000fffe03f */
[----:B------:R-:W-:Y:S01]  /*3fd0*/  HGMMA.64x64x16.F32 R24, gdesc[UR4], RZ, !UPT, gsb0 ;  /* 0x00e00000041879f0 */ /* 0x000fe2000c0008ff */
[----:B------:R-:W-:Y:S02]  /*3fe0*/  UIADD3 UR18, UR6, 0x6, URZ ;  /* 0x0000000606127890 */ /* 0x000fe4000fffe03f */
[----:B------:R-:W-:Y:S01]  /*3ff0*/  UIADD3 UR16, UR4, 0x6, URZ ;  /* 0x0000000604107890 */ /* 0x000fe2000fffe03f */
[----:B------:R-:W-:Y:S01]  /*4000*/  UMOV UR19, 0x40000040 ;  /* 0x4000004000137882 */ /* 0x000fe20000000000 */
        /* <DEDUP_REMOVED lines=11> */
[----:B------:R-:W0:Y:S02]  /*40c0*/  SYNCS.PHASECHK.TRANS64.TRYWAIT P1, [UR41+0x38810], R3 ;  /* 0x03881003ff0075a7 */ /* 0x000e240008020169 */
[----:B0-----:R-:W-:Y:S05]  /*40d0*/  @!P1 BRA `(.L_x_4061) ;  /* 0x0000012000b49947 */ /* 0x001fea0003800000 */
.L_x_4235:
[----:B------:R-:W-:Y:S05]  /*40e0*/  @P0 BRA `(.L_x_4062) ;  /* 0x0000000000040947 */ /* 0x000fea0003800000 */
[----:B------:R-:W-:Y:S01]  /*40f0*/  BPT.TRAP 0x1 ;  /* 0x000000040000795c */ /* 0x000fe20000300000 */
.L_x_4062:
[----:B------:R3:W4:Y:S01]  /*4100*/  SYNCS.PHASECHK.TRANS64.TRYWAIT P1, [R6+URZ+0x38850], R5 ;  /* 0x03885005060075a7 */ /* 0x000722000802017f */
[----:B------:R-:W-:Y:S05]  /*4110*/  @P0 BRA `(.L_x_4063) ;  /* 0x0000000000040947 */ /* 0x000fea0003800000 */
[----:B------:R-:W-:Y:S01]  /*4120*/  BPT.TRAP 0x1 ;  /* 0x000000040000795c */ /* 0x000fe20000300000 */
.L_x_4063:
[----:B----4-:R-:W-:Y:S05]  /*4130*/  @P1 BRA `(.L_x_4064) ;  /* 0x0000000000081947 */ /* 0x010fea0003800000 */
[----:B------:R-:W4:Y:S02]  /*4140*/  SYNCS.PHASECHK.TRANS64.TRYWAIT P1, [R6+URZ+0x38850], R5 ;  /* 0x03885005060075a7 */ /* 0x000f24000802017f */
[----:B----4-:R-:W-:Y:S05]  /*4150*/  @!P1 BRA `(.L_x_4065) ;  /* 0x0000012000ac9947 */ /* 0x010fea0003800000 */
.L_x_4064:
[----:B------:R-:W-:Y:S01]  /*4160*/  UIADD3 UR4, UR41, 0x400, URZ ;  /* 0x0000040029047890 */ /* 0x000fe2000fffe03f */
[----:B------:R-:W-:Y:S01]  /*4170*/  WARPGROUP.ARRIVE ;  /* 0x00000000000079c5 */ /* 0x000fe20000000000 */
[----:B------:R-:W-:-:S05]  /*4180*/  UIADD3 UR5, UR41, 0x26400, URZ ;  /* 0x0002640029057890 */ /* 0x000fca000fffe03f */
[----:B0-----:R-:W0:Y:S01]  /*4190*/  S2R R3, SR_TID.X ;  /* 0x0000000000037919 */ /* 0x001e220000002100 */
[----:B------:R-:W-:Y:S01]  /*41a0*/  USHF.R.U32.HI UR4, URZ, 0x4, UR4 ;  /* 0x000000043f047899 */ /* 0x000fe20008011604 */
[C---:B------:R-:W-:Y:S01]  /*41b0*/  IMAD R153, R23.reuse, -0x40, R153 ;  /* 0xffffffc017997824 */ /* 0x040fe200078e0299 */
[----:B------:R-:W-:Y:S01]  /*41c0*/  USHF.R.U32.HI UR5, URZ, 0x4, UR5 ;  /* 0x000000043f057899 */ /* 0x000fe20008011605 */
[----:B------:R-:W5:Y:S01]  /*41d0*/  S2R R9, SR_TID.X ;  /* 0x0000000000097919 */ /* 0x000f620000002100 */
[----:B------:R-:W-:Y:S01]  /*41e0*/  ULOP3.LUT UR4, UR4, 0x3fff, URZ, 0xc0, !UPT ;  /* 0x00003fff04047892 */ /* 0x000fe2000f8ec03f */
[----:B------:R-:W-:Y:S01]  /*41f0*/  VIADD R23, R23, 0xfffffffe ;  /* 0xfffffffe17177836 */ /* 0x000fe20000000000 */
[----:B------:R-:W-:Y:S01]  /*4200*/  ULOP3.LUT UR5, UR5, 0x3fff, URZ, 0xc0, !UPT ;  /* 0x00003fff05057892 */ /* 0x000fe2000f8ec03f */
[----:B------:R-:W-:Y:S01]  /*4210*/  IADD3 R153, -R230, 0x40, R153 ;  /* 0x00000040e6997810 */ /* 0x000fe20007ffe199 */
[----:B------:R-:W-:Y:S02]  /*4220*/  ULOP3.LUT UR4, UR4, 0x10000, URZ, 0xfc, !UPT ;  /* 0x0001000004047892 */ /* 0x000fe4000f8efc3f */
[----:B------:R-:W-:Y:S01]  /*4230*/  ULOP3.LUT UR6, UR5, 0x10000, URZ, 0xfc, !UPT ;  /* 0x0001000005067892 */ /* 0x000fe2000f8efc3f */
[C---:B------:R-:W-:Y:S01]  /*4240*/  ISETP.GT.AND P5, PT, R153.reuse, RZ, PT ;  /* 0x000000ff9900720c */ /* 0x040fe20003fa4270 */
[----:B------:R-:W-:Y:S01]  /*4250*/  ULEA UR10, UR37, UR4, 0xc ;  /* 0x00000004250a7291 */ /* 0x000fe2000f8e603f */
[C---:B------:R-:W-:Y:S01]  /*4260*/  ISETP.GT.AND P4, PT, R153.reuse, 0x1, PT ;  /* 0x000000019900780c */ /* 0x040fe20003f84270 */
[----:B------:R-:W-:Y:S01]  /*4270*/  UMOV UR21, 0x40000040 ;  /* 0x4000004000157882 */ /* 0x000fe20000000000 */
[----:B------:R-:W-:Y:S01]  /*4280*/  UMOV UR23, 0x40000040 ;  /* 0x4000004000177882 */ /* 0x000fe20000000000 */
[----:B------:R-:W-:Y:S01]  /*4290*/  UIADD3 UR14, UR6, 0x800, URZ ;  /* 0x00000800060e7890 */ /* 0x000fe2000fffe03f */
[C---:B------:R-:W-:Y:S01]  /*42a0*/  ISETP.GT.AND P3, PT, R153.reuse, 0x8, PT ;  /* 0x000000089900780c */ /* 0x040fe20003f64270 */
[----:B------:R-:W-:Y:S01]  /*42b0*/  UMOV UR20, UR6 ;  /* 0x0000000600147c82 */ /* 0x000fe20008000000 */
[----:B------:R-:W-:Y:S01]  /*42c0*/  UMOV UR22, UR10 ;  /* 0x0000000a00167c82 */ /* 0x000fe20008000000 */
[----:B------:R-:W-:Y:S01]  /*42d0*/  UIADD3 UR15, UR10, 0x800, URZ ;  /* 0x000008000a0f7890 */ /* 0x000fe2000fffe03f */
[----:B------:R-:W-:Y:S01]  /*42e0*/  HGMMA.64x64x16.F32 R24, gdesc[UR20], R24, gsb0 ;  /* 0x00e00000141879f0 */ /* 0x000fe20008000818 */
[----:B------:R-:W-:Y:S01]  /*42f0*/  UIADD3 UR20, UR6, 0x2, URZ ;  /* 0x0000000206147890 */ /* 0x000fe2000fffe03f */
[C---:B------:R-:W-:Y:S01]  /*4300*/  ISETP.GT.AND P2, PT, R153.reuse, 0x9, PT ;  /* 0x000000099900780c */ /* 0x040fe20003f44270 */
[----:B------:R-:W-:Y:S01]  /*4310*/  UIADD3 UR22, UR10, 0x2, URZ ;  /* 0x000000020a167890 */ /* 0x000fe2000fffe03f */
[C---:B------:R-:W-:Y:S01]  /*4320*/  ISETP.GT.AND P1, PT, R153.reuse, 0x10, PT ;  /* 0x000000109900780c */ /* 0x040fe20003f24270 */
[----:B------:R-:W-:Y:S01]  /*4330*/  UMOV UR21, 0x40000040 ;  /* 0x4000004000157882 */ /* 0x000fe20000000000 */
[----:B------:R-:W-:Y:S01]  /*4340*/  UMOV UR23, 0x40000040 ;  /* 0x4000004000177882 */ /* 0x000fe20000000000 */
[----:B------:R-:W-:Y:S01]  /*4350*/  ISETP.GT.AND P6, PT, R153, 0x11, PT ;  /* 0x000000119900780c */ /* 0x000fe20003fc4270 */
[----:B------:R-:W-:Y:S01]  /*4360*/  UMOV UR19, 0x40000040 ;  /* 0x4000004000137882 */ /* 0x000fe20000000000 */
[----:B0-----:R-:W-:-:S02]  /*4370*/  SHF.R.U32.HI R3, RZ, 0x7, R3 ;  /* 0x00000007ff037819 */ /* 0x001fc40000011603 */
[----:B-----5:R-:W-:-:S04]  /*4380*/  LOP3.LUT R9, R9, 0x7f, RZ, 0xc0, !PT ;  /* 0x0000007f09097812 */ /* 0x020fc800078ec0ff */
[----:B------:R-:W0:Y:S02]  /*4390*/  SHFL.IDX PT, R3, R3, RZ, 0x1f ;  /* 0x00001fff03037589 */ /* 0x000e2400000e0000 */
[----:B0-----:R-:W-:-:S13]  /*43a0*/  R2UR UR5, R3 ;  /* 0x00000000030572ca */ /* 0x001fda00000e0000 */
[----:B------:R-:W-:-:S03]  /*43b0*/  UISETP.GT.AND UP0, UPT, UR5, 0x7f, UPT ;  /* 0x0000007f0500788c */ /* 0x000fc6000bf04270 */
[----:B------:R-:W-:Y:S01]  /*43c0*/  UMOV UR5, 0x4 ;  /* 0x0000000400057882 */ /* 0x000fe20000000000 */
[----:B------:R-:W-:Y:S02]  /*43d0*/  USEL UR11, URZ, 0x2, !UP0 ;  /* 0x000000023f0b7887 */ /* 0x000fe4000c000000 */
[----:B------:R-:W-:Y:S02]  /*43e0*/  USEL UR7, UR5, 0x2, UP0 ;  /* 0x0000000205077887 */ /* 0x000fe40008000000 */
[----:B------:R-:W-:Y:S01]  /*43f0*/  USEL UR5, UR5, 0x6, !UP0 ;  /* 0x0000000605057887 */ /* 0x000fe2000c000000 */
[----:B------:R-:W-:Y:S02]  /*4400*/  WARPGROUP.DEPBAR.LE gsb0, 0x0 ;  /* 0x00008000000079c5 */ /* 0x000fe40000010000 */
[----:B------:R-:W-:-:S06]  /*4410*/  WARPGROUP.ARRIVE ;  /* 0x00000000000079c5 */ /* 0x000fcc0000000000 */
[----:B------:R-:W-:Y:S01]  /*4420*/  HGMMA.64x64x16.F32 R24, gdesc[UR20], R24, gsb0 ;  /* 0x00e00000141879f0 */ /* 0x000fe20008000818 */
[----:B------:R-:W-:Y:S02]  /*4430*/  UIADD3 UR20, UR6, 0x4, URZ ;  /* 0x0000000406147890 */ /* 0x000fe4000fffe03f */
[----:B------:R-:W-:Y:S01]  /*4440*/  UIADD3 UR22, UR10, 0x4, URZ ;  /* 0x000000040a167890 */ /* 0x000fe2000fffe03f */
[----:B------:R-:W-:Y:S01]  /*4450*/  UMOV UR21, 0x40000040 ;  /* 0x4000004000157882 */ /* 0x000fe20000000000 */
[----:B------:R-:W-:Y:S01]  /*4460*/  UMOV UR23, 0x40000040 ;  /* 0x4000004000177882 */ /* 0x000fe20000000000 */
        /* <DEDUP_REMOVED lines=94> */
[----:B------:R-:W-:Y:S02]  /*4a50*/  UIADD3 UR20, UR11, UR14, URZ ;  /* 0x0000000e0b147290 */ /* 0x000fe4000fffe03f */
[----:B------:R-:W-:Y:S01]  /*4a60*/  UIADD3 UR22, UR11, UR15, URZ ;  /* 0x0000000f0b167290 */ /* 0x000fe2000fffe03f */
        /* <DEDUP_REMOVED lines=16> */
[----:B------:R-:W-:Y:S01]  /*4b70*/  UMOV UR14, 0x28 ;  /* 0x00000028000e7882 */ /* 0x000fe20000000000 */
[----:B------:R-:W-:Y:S01]  /*4b80*/  UMOV UR15, 0xa00 ;  /* 0x00000a00000f7882 */ /* 0x000fe20000000000 */
[----:B------:R-:W-:Y:S02]  /*4b90*/  USEL UR14, UR14, 0x26, UP0 ;  /* 0x000000260e0e7887 */ /* 0x000fe40008000000 */
[----:B------:R-:W-:-:S02]  /*4ba0*/  USEL UR15, UR15, 0x980, UP0 ;  /* 0x000009800f0f7887 */ /* 0x000fc40008000000 */
[----:B------:R-:W-:Y:S02]  /*4bb0*/  ULOP3.LUT UR14, UR14, 0x6, URZ, 0xc0, !UPT ;  /* 0x000000060e0e7892 */ /* 0x000fe4000f8ec03f */
[----:B------:R-:W-:Y:S01]  /*4bc0*/  ULOP3.LUT UR15, UR15, 0xa00, URZ, 0xc0, !UPT ;  /* 0x00000a000f0f7892 */ /* 0x000fe2000f8ec03f */
[----:B------:R-:W-:Y:S02]  /*4bd0*/  WARPGROUP.DEPBAR.LE gsb0, 0x0 ;  /* 0x00008000000079c5 */ /* 0x000fe40000010000 */
[----:B------:R-:W-:-:S06]  /*4be0*/  WARPGROUP.ARRIVE ;  /* 0x00000000000079c5 */ /* 0x000fcc0000000000 */
[----:B------:R-:W-:Y:S01]  /*4bf0*/  HGMMA.64x64x16.F32 R24, gdesc[UR20], R24, gsb0 ;  /* 0x00e00000141879f0 */ /* 0x000fe20008000818 */
[----:B------:R-:W-:Y:S02]  /*4c00*/  UIADD3 UR20, UR14, UR15, UR6 ;  /* 0x0000000f0e147290 */ /* 0x000fe4000fffe006 */
[----:B------:R-:W-:Y:S01]  /*4c10*/  UIADD3 UR22, UR14, UR15, UR10 ;  /* 0x0000000f0e167290 */ /* 0x000fe2000fffe00a */
[----:B------:R-:W-:Y:S01]  /*4c20*/  UMOV UR21, 0x40000040 ;  /* 0x4000004000157882 */ /* 0x000fe20000000000 */
[----:B------:R-:W-:Y:S01]  /*4c30*/  UMOV UR23, 0x40000040 ;  /* 0x4000004000177882 */ /* 0x000fe20000000000 */
[----:B------:R-:W-:Y:S02]  /*4c40*/  UIADD3 UR14, UR6, 0xa00, URZ ;  /* 0x00000a00060e7890 */ /* 0x000fe4000fffe03f */
[----:B------:R-:W-:Y:S01]  /*4c50*/  UIADD3 UR15, UR10, 0xa00, URZ ;  /* 0x00000a000a0f7890 */ /* 0x000fe2000fffe03f */
        /* <DEDUP_REMOVED lines=87> */
[----:B------:R-:W-:Y:S02]  /*51d0*/  UMOV UR7, 0x1000 ;  /* 0x0000100000077882 */ /* 0x000fe40000000000 */
[----:B------:R-:W-:-:S04]  /*51e0*/  USEL UR7, UR7, 0xf80, UP0 ;  /* 0x00000f8007077887 */ /* 0x000fc80008000000 */
[----:B------:R-:W-:Y:S01]  /*51f0*/  ULOP3.LUT UR7, UR7, 0x1e00, URZ, 0xc0, !UPT ;  /* 0x00001e0007077892 */ /* 0x000fe2000f8ec03f */
        /* <DEDUP_REMOVED lines=8> */
[----:B------:R-:W-:Y:S01]  /*5280*/  ULDC UR15, c[0x0][0xa80] ;  /* 0x0002a000000f7ab9 */ /* 0x000fe20000000800 */
[----:B------:R-:W-:-:S04]  /*5290*/  USEL UR5, UR5, 0x3e, UP0 ;  /* 0x0000003e05057887 */ /* 0x000fc80008000000 */
        /* <DEDUP_REMOVED lines=8> */
[----:B------:R-:W-:-:S04]  /*5320*/  ULOP3.LUT UR7, UR43, 0x2000000, URZ, 0xfc, !UPT ;  /* 0x020000002b077892 */ /* 0x000fc8000f8efc3f */
[----:B------:R-:W-:-:S04]  /*5330*/  ULEA UR10, UR37, UR7, 0xc ;  /* 0x00000007250a7291 */ /* 0x000fc8000f8e603f */
[----:B------:R-:W-:-:S07]  /*5340*/  UIADD3 UR14, UR10, 0x80, URZ ;  /* 0x000000800a0e7890 */ /* 0x000fce000fffe03f */
[----:B------:R-:W-:Y:S01]  /*5350*/  UMOV UR18, UR14 ;  /* 0x0000000e00127c82 */ /* 0x000fe20008000000 */
[----:B------:R-:W-:Y:S01]  /*5360*/  UIADD3 UR14, UR10, 0x100, URZ ;  /* 0x000001000a0e7890 */ /* 0x000fe2000fffe03f */
        /* <DEDUP_REMOVED lines=54> */
[----:B------:R-:W-:Y:S02]  /*56d0*/  FMNMX.FTZ R3, R26, R27, !PT ;  /* 0x0000001b1a037209 */ /* 0x000fe40007810000 */
[----:B-1234-:R-:W-:-:S02]  /*56e0*/  FMNMX.FTZ R5, R53, R4, !PT ;  /* 0x0000000435057209 */ /* 0x01efc40007810000 */
[----:B------:R-:W-:Y:S02]  /*56f0*/  FSEL R46, R46, -INF , P1 ;  /* 0xff8000002e2e7808 */ /* 0x000fe40000800000 */
[----:B------:R-:W-:Y:S01]  /*5700*/  FSEL R47, R47, -INF , P6 ;  /* 0xff8000002f2f7808 */ /* 0x000fe20003000000 */
[----:B------:R-:W0:Y:S01]  /*5710*/  SHFL.BFLY PT, R4, R5, 0x2, 0x1f ;  /* 0x0c401f0005047f89 */ /* 0x000e2200000e0000 */
[----:B------:R-:W-:Y:S02]  /*5720*/  FSEL R50, R50, -INF , P5 ;  /* 0xff80000032327808 */ /* 0x000fe40002800000 */
[----:B------:R-:W-:Y:S02]  /*5730*/  FSEL R51, R51, -INF , P4 ;  /* 0xff80000033337808 */ /* 0x000fe40002000000 */
[----:B------:R-:W-:Y:S02]  /*5740*/  FSEL R54, R54, -INF , P3 ;  /* 0xff80000036367808 */ /* 0x000fe40001800000 */
[----:B------:R-:W-:-:S02]  /*5750*/  FSEL R55, R55, -INF , P2 ;  /* 0xff80000037377808 */ /* 0x000fc40001000000 */
[----:B------:R-:W-:Y:S02]  /*5760*/  ISETP.GE.AND P2, PT, R23, R18, PT ;  /* 0x000000121700720c */ /* 0x000fe40003f46270 */
        /* <DEDUP_REMOVED lines=32> */
[----:B------:R-:W1:Y:S01]  /*5970*/  MUFU.EX2 R25, R25 ;  /* 0x0000001900197308 */ /* 0x000e620000000800 */
[--C-:B------:R-:W-:Y:S01]  /*5980*/  FFMA.FTZ R44, R44, UR15, -R7.reuse ;  /* 0x0000000f2c2c7c23 */ /* 0x100fe20008010807 */
[--C-:B------:R-:W-:Y:S01]  /*5990*/  FFMA.FTZ R45, R45, UR15, -R7.reuse ;  /* 0x0000000f2d2d7c23 */ /* 0x100fe20008010807 */
[--C-:B------:R-:W-:Y:S01]  /*59a0*/  FFMA.FTZ R48, R48, UR15, -R7.reuse ;  /* 0x0000000f30307c23 */ /* 0x100fe20008010807 */
[--C-:B------:R-:W-:Y:S01]  /*59b0*/  FFMA.FTZ R49, R49, UR15, -R7.reuse ;  /* 0x0000000f31317c23 */ /* 0x100fe20008010807 */
[--C-:B------:R-:W-:Y:S01]  /*59c0*/  FFMA.FTZ R52, R52, UR15, -R7.reuse ;  /* 0x0000000f34347c23 */ /* 0x100fe20008010807 */
[----:B------:R-:W-:-:S02]  /*59d0*/  FFMA.FTZ R7, R53, UR15, -R7 ;  /* 0x0000000f35077c23 */ /* 0x000fc40008010807 */
[----:B------:R-:W-:Y:S08]  /*59e0*/  MUFU.EX2 R28, R28 ;  /* 0x0000001c001c7308 */ /* 0x000ff00000000800 */
[----:B------:R-:W2:Y:S01]  /*59f0*/  MUFU.EX2 R29, R29 ;  /* 0x0000001d001d7308 */ /* 0x000ea20000000800 */
[----:B-1----:R-:W-:Y:S02]  /*5a00*/  F2FP.F16.F32.PACK_AB R152, R25, R24 ;  /* 0x000000181998723e */ /* 0x002fe400000000ff */
[----:B0-----:R-:W-:-:S05]  /*5a10*/  FMNMX.FTZ R3, R8, R3, !PT ;  /* 0x0000000308037209 */ /* 0x001fca0007810000 */
[----:B------:R-:W-:Y:S01]  /*5a20*/  MUFU.EX2 R32, R32 ;  /* 0x0000002000207308 */ /* 0x000fe20000000800 */
[----:B------:R-:W0:Y:S07]  /*5a30*/  SHFL.BFLY PT, R8, R3, 0x1, 0x1f ;  /* 0x0c201f0003087f89 */ /* 0x000e2e00000e0000 */
[----:B------:R-:W1:Y:S01]  /*5a40*/  MUFU.EX2 R33, R33 ;  /* 0x0000002100217308 */ /* 0x000e620000000800 */
[----:B--2---:R-:W-:-:S07]  /*5a50*/  F2FP.F16.F32.PACK_AB R154, R29, R28 ;  /* 0x0000001c1d9a723e */ /* 0x004fce00000000ff */
[----:B------:R-:W-:Y:S08]  /*5a60*/  MUFU.EX2 R36, R36 ;  /* 0x0000002400247308 */ /* 0x000ff00000000800 */
[----:B------:R-:W2:Y:S01]  /*5a70*/  MUFU.EX2 R37, R37 ;  /* 0x0000002500257308 */ /* 0x000ea20000000800 */
[----:B-1----:R-:W-:Y:S02]  /*5a80*/  F2FP.F16.F32.PACK_AB R156, R33, R32 ;  /* 0x00000020219c723e */ /* 0x002fe400000000ff */
[----:B0-----:R-:W-:-:S04]  /*5a90*/  FMNMX.FTZ R5, R3, R8, !PT ;  /* 0x0000000803057209 */ /* 0x001fc80007810000 */
[C---:B------:R-:W-:Y:S01]  /*5aa0*/  FSETP.NEU.FTZ.AND P1, PT, R5.reuse, -INF , PT ;  /* 0xff8000000500780b */ /* 0x040fe20003f3d000 */
[----:B------:R-:W-:Y:S01]  /*5ab0*/  FMUL.FTZ R3, R5, UR15 ;  /* 0x0000000f05037c20 */ /* 0x000fe20008410000 */
[----:B------:R-:W-:Y:S04]  /*5ac0*/  MUFU.EX2 R40, R40 ;  /* 0x0000002800287308 */ /* 0x000fe80000000800 */
[----:B------:R-:W-:Y:S02]  /*5ad0*/  FSEL R8, R3, RZ, P1 ;  /* 0x000000ff03087208 */ /* 0x000fe40000800000 */
[----:B------:R-:W-:Y:S01]  /*5ae0*/  ISETP.NE.AND P1, PT, R9, RZ, PT ;  /* 0x000000ff0900720c */ /* 0x000fe20003f25270 */
[----:B------:R-:W-:Y:S01]  /*5af0*/  FADD.FTZ R9, R24, R25 ;  /* 0x0000001918097221 */ /* 0x000fe20000010000 */
[----:B------:R-:W0:Y:S01]  /*5b00*/  MUFU.EX2 R41, R41 ;  /* 0x0000002900297308 */ /* 0x000e220000000800 */
[--C-:B------:R-:W-:Y:S01]  /*5b10*/  FFMA.FTZ R26, R26, UR15, -R8.reuse ;  /* 0x0000000f1a1a7c23 */ /* 0x100fe20008010808 */
[--C-:B------:R-:W-:Y:S01]  /*5b20*/  FFMA.FTZ R27, R27, UR15, -R8.reuse ;  /* 0x0000000f1b1b7c23 */ /* 0x100fe20008010808 */
[--C-:B------:R-:W-:Y:S01]  /*5b30*/  FFMA.FTZ R30, R30, UR15, -R8.reuse ;  /* 0x0000000f1e1e7c23 */ /* 0x100fe20008010808 */
[--C-:B------:R-:W-:Y:S01]  /*5b40*/  FFMA.FTZ R31, R31, UR15, -R8.reuse ;  /* 0x0000000f1f1f7c23 */ /* 0x100fe20008010808 */
[--C-:B------:R-:W-:Y:S01]  /*5b50*/  FFMA.FTZ R34, R34, UR15, -R8.reuse ;  /* 0x0000000f22227c23 */ /* 0x100fe20008010808 */
[--C-:B------:R-:W-:Y:S01]  /*5b60*/  FFMA.FTZ R35, R35, UR15, -R8.reuse ;  /* 0x0000000f23237c23 */ /* 0x100fe20008010808 */
[--C-:B------:R-:W-:Y:S01]  /*5b70*/  FFMA.FTZ R38, R38, UR15, -R8.reuse ;  /* 0x0000000f26267c23 */ /* 0x100fe20008010808 */
[----:B------:R-:W-:Y:S01]  /*5b80*/  MUFU.EX2 R26, R26 ;  /* 0x0000001a001a7308 */ /* 0x000fe20000000800 */
[----:B------:R-:W-:Y:S01]  /*5b90*/  FFMA.FTZ R39, R39, UR15, -R8 ;  /* 0x0000000f27277c23 */ /* 0x000fe20008010808 */
[----:B------:R-:W-:Y:S01]  /*5ba0*/  FADD.FTZ R10, R28, R9 ;  /* 0x000000091c0a7221 */ /* 0x000fe20000010000 */
[----:B------:R-:W-:-:S02]  /*5bb0*/  @!P1 VIADD R3, R6, 0x38840 ;  /* 0x0003884006039836 */ /* 0x000fc40000000000 */
[--C-:B------:R-:W-:Y:S01]  /*5bc0*/  FFMA.FTZ R42, R42, UR15, -R8.reuse ;  /* 0x0000000f2a2a7c23 */ /* 0x100fe20008010808 */
[--C-:B------:R-:W-:Y:S01]  /*5bd0*/  FFMA.FTZ R43, R43, UR15, -R8.reuse ;  /* 0x0000000f2b2b7c23 */ /* 0x100fe20008010808 */
[--C-:B------:R-:W-:Y:S01]  /*5be0*/  FFMA.FTZ R46, R46, UR15, -R8.reuse ;  /* 0x0000000f2e2e7c23 */ /* 0x100fe20008010808 */
[--C-:B------:R-:W-:Y:S01]  /*5bf0*/  FFMA.FTZ R47, R47, UR15, -R8.reuse ;  /* 0x0000000f2f2f7c23 */ /* 0x100fe20008010808 */
[----:B------:R-:W1:Y:S01]  /*5c00*/  MUFU.EX2 R27, R27 ;  /* 0x0000001b001b7308 */ /* 0x000e620000000800 */
[----:B------:R-:W-:Y:S01]  /*5c10*/  @!P1 PRMT R3, RZ, 0x654, R3 ;  /* 0x00000654ff039816 */ /* 0x000fe20000000003 */
[--C-:B------:R-:W-:Y:S01]  /*5c20*/  FFMA.FTZ R50, R50, UR15, -R8.reuse ;  /* 0x0000000f32327c23 */ /* 0x100fe20008010808 */
[--C-:B------:R-:W-:Y:S01]  /*5c30*/  FFMA.FTZ R51, R51, UR15, -R8.reuse ;  /* 0x0000000f33337c23 */ /* 0x100fe20008010808 */
[--C-:B------:R-:W-:Y:S01]  /*5c40*/  FFMA.FTZ R54, R54, UR15, -R8.reuse ;  /* 0x0000000f36367c23 */ /* 0x100fe20008010808 */
[----:B------:R3:W-:Y:S01]  /*5c50*/  @!P1 SYNCS.ARRIVE.TRANS64.RED.A1T0 RZ, [R3+URZ], RZ ;  /* 0x000000ff03ff99a7 */ /* 0x0007e2000810043f */
[----:B------:R-:W-:Y:S01]  /*5c60*/  FFMA.FTZ R8, R55, UR15, -R8 ;  /* 0x0000000f37087c23 */ /* 0x000fe20008010808 */
[----:B--2---:R-:W-:Y:S01]  /*5c70*/  F2FP.F16.F32.PACK_AB R158, R37, R36 ;  /* 0x00000024259e723e */ /* 0x004fe200000000ff */
[----:B------:R-:W2:Y:S01]  /*5c80*/  MUFU.EX2 R30, R30 ;  /* 0x0000001e001e7308 */ /* 0x000ea20000000800 */
[----:B0-----:R-:W-:Y:S01]  /*5c90*/  F2FP.F16.F32.PACK_AB R160, R41, R40 ;  /* 0x0000002829a0723e */ /* 0x001fe200000000ff */
[----:B------:R-:W-:-:S02]  /*5ca0*/  @!P1 VIADD R6, R6, 0x38860 ;  /* 0x0003886006069836 */ /* 0x000fc40000000000 */
[----:B---3--:R-:W-:-:S03]  /*5cb0*/  FADD.FTZ R3, R29, R10 ;  /* 0x0000000a1d037221 */ /* 0x008fc60000010000 */
[----:B------:R-:W-:Y:S01]  /*5cc0*/  @!P1 PRMT R6, RZ, 0x654, R6 ;  /* 0x00000654ff069816 */ /* 0x000fe20000000006 */
[----:B------:R-:W0:Y:S01]  /*5cd0*/  MUFU.EX2 R31, R31 ;  /* 0x0000001f001f7308 */ /* 0x000e220000000800 */
[----:B-1----:R-:W-:Y:S01]  /*5ce0*/  FADD.FTZ R11, R26, R27 ;  /* 0x0000001b1a0b7221 */ /* 0x002fe20000010000 */
        /* <DEDUP_REMOVED lines=11> */
[----:B------:R-:W-:Y:S02]  /*5da0*/  BAR.SYNC.DEFER_BLOCKING 0xf, 0x100 ;  /* 0x03c4000000007b1d */ /* 0x000fe40000010000 */
[----:B------:R-:W-:Y:S01]  /*5db0*/  FADD.FTZ R3, R41, R10 ;  /* 0x0000000a29037221 */ /* 0x000fe20000010000 */
[----:B-1----:R-:W-:-:S03]  /*5dc0*/  FADD.FTZ R12, R34, R9 ;  /* 0x00000009220c7221 */ /* 0x002fc60000010000 */
[----:B------:R-:W0:Y:S01]  /*5dd0*/  MUFU.EX2 R38, R38 ;  /* 0x0000002600267308 */ /* 0x000e220000000800 */
[----:B--2---:R-:W-:-:S07]  /*5de0*/  FADD.FTZ R9, R35, R12 ;  /* 0x0000000c23097221 */ /* 0x004fce0000010000 */
        /* <DEDUP_REMOVED lines=12> */
[C---:B---3--:R-:W-:Y:S01]  /*5eb0*/  FADD.FTZ R9, R43.reuse, R12 ;  /* 0x0000000c2b097221 */ /* 0x048fe20000010000 */
[----:B------:R-:W-:-:S06]  /*5ec0*/  F2FP.F16.F32.PACK_AB R161, R43, R42 ;  /* 0x0000002a2ba1723e */ /* 0x000fcc00000000ff */
[----:B------:R-:W3:Y:S01]  /*5ed0*/  MUFU.EX2 R45, R45 ;  /* 0x0000002d002d7308 */ /* 0x000ee20000000800 */
[----:B-1----:R-:W-:-:S07]  /*5ee0*/  FADD.FTZ R10, R44, R3 ;  /* 0x000000032c0a7221 */ /* 0x002fce0000010000 */
[----:B------:R-:W1:Y:S01]  /*5ef0*/  MUFU.EX2 R47, R47 ;  /* 0x0000002f002f7308 */ /* 0x000e620000000800 */
[----:B--2---:R-:W-:-:S07]  /*5f00*/  FADD.FTZ R12, R46, R9 ;  /* 0x000000092e0c7221 */ /* 0x004fce0000010000 */
[----:B------:R-:W2:Y:S01]  /*5f10*/  MUFU.EX2 R48, R48 ;  /* 0x0000003000307308 */ /* 0x000ea20000000800 */
[C---:B---3--:R-:W-:Y:S01]  /*5f20*/  FADD.FTZ R3, R45.reuse, R10 ;  /* 0x0000000a2d037221 */ /* 0x048fe20000010000 */
[----:B------:R-:W-:-:S06]  /*5f30*/  F2FP.F16.F32.PACK_AB R162, R45, R44 ;  /* 0x0000002c2da2723e */ /* 0x000fcc00000000ff */
        /* <DEDUP_REMOVED lines=8> */
[----:B------:R-:W-:Y:S01]  /*5fc0*/  MUFU.EX2 R52, R52 ;  /* 0x0000003400347308 */ /* 0x000fe20000000800 */
[C---:B-1----:R-:W-:Y:S01]  /*5fd0*/  FADD.FTZ R3, R49.reuse, R10 ;  /* 0x0000000a31037221 */ /* 0x042fe20000010000 */
[----:B------:R-:W-:-:S06]  /*5fe0*/  F2FP.F16.F32.PACK_AB R164, R49, R48 ;  /* 0x0000003031a4723e */ /* 0x000fcc00000000ff */
[----:B------:R-:W1:Y:S01]  /*5ff0*/  MUFU.EX2 R54, R54 ;  /* 0x0000003600367308 */ /* 0x000e620000000800 */
[C---:B--2---:R-:W-:Y:S01]  /*6000*/  FADD.FTZ R9, R51.reuse, R12 ;  /* 0x0000000c33097221 */ /* 0x044fe20000010000 */
[----:B------:R-:W-:-:S06]  /*6010*/  F2FP.F16.F32.PACK_AB R165, R51, R50 ;  /* 0x0000003233a5723e */ /* 0x000fcc00000000ff */
[----:B------:R-:W2:Y:S08]  /*6020*/  MUFU.EX2 R7, R7 ;  /* 0x0000000700077308 */ /* 0x000eb00000000800 */
[----:B------:R3:W4:Y:S01]  /*6030*/  MUFU.EX2 R167, R8 ;  /* 0x0000000800a77308 */ /* 0x0007220000000800 */
[----:B-1----:R-:W-:Y:S01]  /*6040*/  FADD.FTZ R10, R54, R9 ;  /* 0x00000009360a7221 */ /* 0x002fe20000010000 */
[----:B---3--:R-:W-:Y:S01]  /*6050*/  FADD.FTZ R8, R52, R3 ;  /* 0x0000000334087221 */ /* 0x008fe20000010000 */
[----:B--2---:R-:W-:-:S03]  /*6060*/  F2FP.F16.F32.PACK_AB R166, R7, R52 ;  /* 0x0000003407a6723e */ /* 0x004fc600000000ff */
[----:B------:R-:W-:Y:S01]  /*6070*/  FADD.FTZ R3, R7, R8 ;  /* 0x0000000807037221 */ /* 0x000fe20000010000 */
[C---:B----4-:R-:W-:Y:S01]  /*6080*/  FADD.FTZ R7, R167.reuse, R10 ;  /* 0x0000000aa7077221 */ /* 0x050fe20000010000 */
[----:B------:R-:W-:-:S05]  /*6090*/  F2FP.F16.F32.PACK_AB R167, R167, R54 ;  /* 0x00000036a7a7723e */ /* 0x000fca00000000ff */
[----:B------:R0:W-:Y:S01]  /*60a0*/  STSM.16.M88.4 [R185], R164 ;  /* 0x000000a4b9007844 */ /* 0x0001e20000000200 */
[----:B------:R-:W-:-:S06]  /*60b0*/  WARPGROUP.ARRIVE ;  /* 0x00000000000079c5 */ /* 0x000fcc0000000000 */
[----:B------:R-:W-:Y:S01]  /*60c0*/  HGMMA.64x256x16.F32 R24, R152, gdesc[UR8].tnspB, RZ, !UPT, gsb0 ;  /* 0x43e0000898187df0 */ /* 0x000fe2000c0008ff */
[----:B------:R-:W-:Y:S01]  /*60d0*/  UIADD3 UR10, UR10, 0x180, URZ ;  /* 0x000001800a0a7890 */ /* 0x000fe2000fffe03f */
[----:B------:R-:W-:Y:S01]  /*60e0*/  UMOV UR11, 0x40000040 ;  /* 0x40000040000b7882 */ /* 0x000fe20000000000 */
[----:B------:R-:W-:Y:S02]  /*60f0*/  WARPGROUP.DEPBAR.LE gsb0, 0x0 ;  /* 0x00008000000079c5 */ /* 0x000fe40000010000 */
[----:B------:R-:W-:-:S15]  /*6100*/  WARPGROUP.ARRIVE ;  /* 0x00000000000079c5 */ /* 0x000fde0000000000 */
[----:B------:R-:W-:-:S08]  /*6110*/  NOP ;  /* 0x0000000000007918 */ /* 0x000fd00000000000 */
[----:B------:R-:W-:Y:S01]  /*6120*/  HGMMA.64x256x16.F32 R24, R156, gdesc[UR16].tnspB, R24, gsb0 ;  /* 0x43e000109c187df0 */ /* 0x000fe20008000818 */
[----:B------:R-:W-:Y:S01]  /*6130*/  UMOV UR18, UR14 ;  /* 0x0000000e00127c82 */ /* 0x000fe20008000000 */
[----:B------:R-:W-:Y:S01]  /*6140*/  UMOV UR19, 0x40000040 ;  /* 0x4000004000137882 */ /* 0x000fe20000000000 */
        /* <DEDUP_REMOVED lines=19> */
[----:B------:R-:W-:Y:S01]  /*6280*/  R2UR UR11, R23 ;  /* 0x00000000170b72ca */ /* 0x000fe200000e0000 */
[----:B0-----:R-:W-:Y:S01]  /*6290*/  IMAD.MOV.U32 R6, RZ, RZ, R5 ;  /* 0x000000ffff067224 */ /* 0x001fe200078e0005 */
[----:B------:R-:W-:Y:S01]  /*62a0*/  UMOV UR10, UR37 ;  /* 0x00000025000a7c82 */ /* 0x000fe20008000000 */
[----:B------:R-:W-:-:S12]  /*62b0*/  IMAD.MOV.U32 R8, RZ, RZ, R4 ;  /* 0x000000ffff087224 */ /* 0x000fd800078e0004 */
.L_x_4075:
[----:B------:R-:W-:Y:S01]  /*62c0*/  UIADD3 UR37, UR10, 0x1, URZ ;  /* 0x000000010a257890 */ /* 0x000fe2000fffe03f */
[----:B------:R-:W-:Y:S01]  /*62d0*/  UMOV UR5, UR11 ;  /* 0x0000000b00057c82 */ /* 0x000fe20008000000 */
[----:B------:R-:W-:Y:S01]  /*62e0*/  UIADD3 UR11, UR11, -0x1, URZ ;  /* 0xffffffff0b0b7890 */ /* 0x000fe2000fffe03f */
[----:B------:R-:W-:Y:S01]  /*62f0*/  ISETP.LT.AND P2, PT, R18, UR5, PT ;  /* 0x0000000512007c0c */ /* 0x000fe2000bf41270 */
[----:B------:R-:W-:-:S04]  /*6300*/  UISETP.NE.AND UP0, UPT, UR37, 0x2, UPT ;  /* 0x000000022500788c */ /* 0x000fc8000bf05270 */
[----:B------:R-:W-:Y:S02]  /*6310*/  USEL UR14, URZ, 0x1, UP0 ;  /* 0x000000013f0e7887 */ /* 0x000fe40008000000 */
[----:B------:R-:W-:Y:S02]  /*6320*/  USEL UR37, UR37, URZ, UP0 ;  /* 0x0000003f25257287 */ /* 0x000fe40008000000 */
[----:B------:R-:W-:Y:S01]  /*6330*/  ULOP3.LUT UR36, UR36, UR14, URZ, 0x3c, !UPT ;  /* 0x0000000e24247292 */ /* 0x000fe2000f8e3c3f */
[----:B-1----:R-:W-:Y:S11]  /*6340*/  @P0 BRA `(.L_x_4067) ;  /* 0x0000000000040947 */ /* 0x002ff60003800000 */
[----:B------:R-:W-:Y:S01]  /*6350*/  BPT.TRAP 0x1 ;  /* 0x000000040000795c */ /* 0x000fe20000300000 */
.L_x_4067:
[----:B------:R-:W-:Y:S01]  /*6360*/  ULEA UR5, UR37, UR41, 0x3 ;  /* 0x0000002925057291 */ /* 0x000fe2000f8e183f */
[----:B------:R-:W-:-:S05]  /*6370*/  IMAD.U32 R4, RZ, RZ, UR36 ;  /* 0x00000024ff047e24 */ /* 0x000fca000f8e00ff */
[----:B------:R-:W-:-:S04]  /*6380*/  SHF.L.U32 R4, R4, 0x1f, RZ ;  /* 0x0000001f04047819 */ /* 0x000fc800000006ff */
[----:B------:R0:W1:Y:S01]  /*6390*/  SYNCS.PHASECHK.TRANS64.TRYWAIT P3, [UR5+0x38830], R4 ;  /* 0x03883004ff0075a7 */ /* 0x0000620008060145 */
[----:B------:R-:W-:Y:S05]  /*63a0*/  @P0 BRA `(.L_x_4068) ;  /* 0x0000000000040947 */ /* 0x000fea0003800000 */
[----:B------:R-:W-:Y:S01]  /*63b0*/  BPT.TRAP 0x1 ;  /* 0x000000040000795c */ /* 0x000fe20000300000 */
.L_x_4068:
[----:B-1----:R-:W-:Y:S05]  /*63c0*/  @P3 BRA `(.L_x_4069) ;  /* 0x0000000000083947 */ /* 0x002fea0003800000 */
[----:B------:R-:W1:Y:S02]  /*63d0*/  SYNCS.PHASECHK.TRANS64.TRYWAIT P3, [UR5+0x38830], R4 ;  /* 0x03883004ff0075a7 */ /* 0x000e640008060145 */
[----:B-1----:R-:W-:Y:S05]  /*63e0*/  @!P3 BRA `(.L_x_4070) ;  /* 0x00000100001cb947 */ /* 0x002fea0003800000 */
.L_x_4069:
        /* <DEDUP_REMOVED lines=8> */
[----:B------:R-:W-:-:S04]  /*6470*/  ULOP3.LUT UR14, UR14, 0x3fff, URZ, 0xc0, !UPT ;  /* 0x00003fff0e0e7892 */ /* 0x000fc8000f8ec03f */
[----:B------:R-:W-:Y:S02]  /*6480*/  ULEA UR18, UR37, UR18, 0x9 ;  /* 0x0000001225127291 */ /* 0x000fe4000f8e483f */
[----:B------:R-:W-:Y:S02]  /*6490*/  ULOP3.LUT UR20, UR14, 0x10000, URZ, 0xfc, !UPT ;  /* 0x000100000e147892 */ /* 0x000fe4000f8efc3f */
[----:B------:R-:W-:-:S03]  /*64a0*/  UIADD3 UR14, UR18, 0x4, URZ ;  /* 0x00000004120e7890 */ /* 0x000fc6000fffe03f */
[----:B------:R-:W-:-:S04]  /*64b0*/  UMOV UR22, UR18 ;  /* 0x0000001200167c82 */ /* 0x000fc80008000000 */
[----:B------:R-:W-:Y:S01]  /*64c0*/  HGMMA.64x64x16.F32 R152, gdesc[UR20], RZ, !UPT, gsb0 ;  /* 0x00e00000149879f0 */ /* 0x000fe2000c0008ff */
[----:B------:R-:W-:Y:S01]  /*64d0*/  UIADD3 UR22, UR18, 0x2, URZ ;  /* 0x0000000212167890 */ /* 0x000fe2000fffe03f */
[----:B------:R-:W-:Y:S01]  /*64e0*/  UMOV UR20, UR8 ;  /* 0x0000000800147c82 */ /* 0x000fe20008000000 */
[----:B------:R-:W-:Y:S01]  /*64f0*/  UMOV UR21, UR9 ;  /* 0x0000000900157c82 */ /* 0x000fe20008000000 */
[----:B------:R-:W-:Y:S01]  /*6500*/  UMOV UR23, 0x40000040 ;  /* 0x4000004000177882 */ /* 0x000fe20000000000 */
[----:B------:R-:W-:Y:S01]  /*6510*/  UIADD3 UR18, UR18, 0x6, URZ ;  /* 0x0000000612127890 */ /* 0x000fe2000fffe03f */
        /* <DEDUP_REMOVED lines=10> */
[----:B------:R-:W-:Y:S05]  /*65c0*/  @P0 BRA `(.L_x_4071) ;  /* 0x0000000000040947 */ /* 0x000fea0003800000 */
[----:B------:R-:W-:Y:S01]  /*65d0*/  BPT.TRAP 0x1 ;  /* 0x000000040000795c */ /* 0x000fe20000300000 */
.L_x_4071:
[----:B------:R2:W3:Y:S01]  /*65e0*/  SYNCS.PHASECHK.TRANS64.TRYWAIT P3, [UR5+0x38850], R4 ;  /* 0x03885004ff0075a7 */ /* 0x0004e20008060145 */
[----:B------:R-:W-:Y:S05]  /*65f0*/  @P0 BRA `(.L_x_4072) ;  /* 0x0000000000040947 */ /* 0x000fea0003800000 */
[----:B------:R-:W-:Y:S01]  /*6600*/  BPT.TRAP 0x1 ;  /* 0x000000040000795c */ /* 0x000fe20000300000 */
.L_x_4072:
[----:B---3--:R-:W-:Y:S05]  /*6610*/  @P3 BRA `(.L_x_4073) ;  /* 0x0000000000083947 */ /* 0x008fea0003800000 */
[----:B------:R-:W3:Y:S02]  /*6620*/  SYNCS.PHASECHK.TRANS64.TRYWAIT P3, [UR5+0x38850], R4 ;  /* 0x03885004ff0075a7 */ /* 0x000ee40008060145 */
[----:B---3--:R-:W-:Y:S05]  /*6630*/  @!P3 BRA `(.L_x_4074) ;  /* 0x000000fc00a0b947 */ /* 0x008fea0003800000 */
.L_x_4073:
[----:B------:R-:W-:Y:S01]  /*6640*/  UIADD3 UR14, UR41, 0x26400, URZ ;  /* 0x00026400290e7890 */ /* 0x000fe2000fffe03f */
[----:B------:R-:W-:Y:S01]  /*6650*/  WARPGROUP.ARRIVE ;  /* 0x00000000000079c5 */ /* 0x000fe20000000000 */
[----:B------:R-:W-:-:S05]  /*6660*/  UIADD3 UR19, UR6, 0x2, URZ ;  /* 0x0000000206137890 */ /* 0x000fca000fffe03f */
[----:B-1----:R-:W1:Y:S01]  /*6670*/  S2R R5, SR_TID.X ;  /* 0x0000000000057919 */ /* 0x002e620000002100 */
[----:B------:R-:W-:Y:S01]  /*6680*/  USHF.R.U32.HI UR14, URZ, 0x4, UR14 ;  /* 0x000000043f0e7899 */ /* 0x000fe2000801160e */
[----:B------:R-:W-:Y:S01]  /*6690*/  IMAD.U32 R9, RZ, RZ, UR5 ;  /* 0x00000005ff097e24 */ /* 0x000fe2000f8e00ff */
[----:B------:R-:W-:Y:S01]  /*66a0*/  UIADD3 UR15, UR6, 0x6, URZ ;  /* 0x00000006060f7890 */ /* 0x000fe2000fffe03f */
[----:B------:R-:W-:Y:S01]  /*66b0*/  ISETP.NE.AND P3, PT, R17, RZ, PT ;  /* 0x000000ff1100720c */ /* 0x000fe20003f65270 */
[----:B------:R-:W-:Y:S02]  /*66c0*/  ULOP3.LUT UR20, UR14, 0x3fff, URZ, 0xc0, !UPT ;  /* 0x00003fff0e147892 */ /* 0x000fe4000f8ec03f */
[----:B------:R-:W-:Y:S02]  /*66d0*/  UIADD3 UR18, UR6, 0x4, URZ ;  /* 0x0000000406127890 */ /* 0x000fe4000fffe03f */
[----:B------:R-:W-:Y:S02]  /*66e0*/  ULEA UR14, UR37, UR4, 0xc ;  /* 0x00000004250e7291 */ /* 0x000fe4000f8e603f */
[----:B------:R-:W-:Y:S01]  /*66f0*/  ULOP3.LUT UR6, UR20, 0x10000, URZ, 0xfc, !UPT ;  /* 0x0001000014067892 */ /* 0x000fe2000f8efc3f */
[----:B------:R-:W-:Y:S01]  /*6700*/  UMOV UR23, 0x40000040 ;  /* 0x4000004000177882 */ /* 0x000fe20000000000 */
[----:B------:R-:W-:Y:S01]  /*6710*/  UMOV UR21, 0x40000040 ;  /* 0x4000004000157882 */ /* 0x000fe20000000000 */
[----:B------:R-:W-:-:S02]  /*6720*/  UIADD3 UR24, UR14, 0x800, URZ ;  /* 0x000008000e187890 */ /* 0x000fc4000fffe03f */
[----:B------:R-:W-:Y:S02]  /*6730*/  UMOV UR22, UR14 ;  /* 0x0000000e00167c82 */ /* 0x000fe40008000000 */
[----:B------:R-:W-:Y:S01]  /*6740*/  UMOV UR20, UR6 ;  /* 0x0000000600147c82 */ /* 0x000fe20008000000 */
[----:B------:R-:W-:Y:S01]  /*6750*/  UIADD3 UR25, UR6, 0x800, URZ ;  /* 0x0000080006197890 */ /* 0x000fe2000fffe03f */
[----:B------:R-:W-:Y:S01]  /*6760*/  HGMMA.64x64x16.F32 R152, gdesc[UR20], R152, gsb0 ;  /* 0x00e00000149879f0 */ /* 0x000fe20008000898 */
[----:B------:R-:W-:Y:S01]  /*6770*/  UIADD3 UR22, UR14, 0x2, URZ ;  /* 0x000000020e167890 */ /* 0x000fe2000fffe03f */
[----:B------:R-:W-:Y:S01]  /*6780*/  UMOV UR20, UR19 ;  /* 0x0000001300147c82 */ /* 0x000fe20008000000 */
[----:B------:R-:W-:Y:S01]  /*6790*/  UMOV UR21, 0x40000040 ;  /* 0x4000004000157882 */ /* 0x000fe20000000000 */
[----:B------:R-:W-:Y:S01]  /*67a0*/  UMOV UR23, 0x40000040 ;  /* 0x4000004000177882 */ /* 0x000fe20000000000 */
[----:B-1----:R-:W-:-:S05]  /*67b0*/  SHF.R.U32.HI R5, RZ, 0x7, R5 ;  /* 0x00000007ff057819 */ /* 0x002fca0000011605 */
[----:B0-2---:R-:W0:Y:S01]  /*67c0*/  SHFL.IDX PT, R4, R5, RZ, 0x1f ;  /* 0x00001fff05047589 */ /* 0x005e2200000e0000 */
[----:B------:R-:W-:Y:S02]  /*67d0*/  WARPGROUP.DEPBAR.LE gsb0, 0x0 ;  /* 0x00008000000079c5 */ /* 0x000fe40000010000 */
[----:B------:R-:W-:-:S06]  /*67e0*/  WARPGROUP.ARRIVE ;  /* 0x00000000000079c5 */ /* 0x000fcc0000000000 */
[----:B------:R-:W-:Y:S01]  /*67f0*/  HGMMA.64x64x16.F32 R152, gdesc[UR20], R152, gsb0 ;  /* 0x00e00000149879f0 */ /* 0x000fe20008000898 */
[----:B------:R-:W-:Y:S01]  /*6800*/  UIADD3 UR22, UR14, 0x4, URZ ;  /* 0x000000040e167890 */ /* 0x000fe2000fffe03f */
[----:B------:R-:W-:Y:S01]  /*6810*/  UMOV UR20, UR18 ;  /* 0x0000001200147c82 */ /* 0x000fe20008000000 */
[----:B------:R-:W-:Y:S01]  /*6820*/  UMOV UR21, 0x40000040 ;  /* 0x4000004000157882 */ /* 0x000fe20000000000 */
[----:B------:R-:W-:Y:S01]  /*6830*/  UMOV UR23, 0x40000040 ;  /* 0x4000004000177882 */ /* 0x000fe20000000000 */
[----:B------:R-:W-:Y:S02]  /*6840*/  WARPGROUP.DEPBAR.LE gsb0, 0x0 ;  /* 0x00008000000079c5 */ /* 0x000fe40000010000 */
[----:B------:R-:W-:-:S06]  /*6850*/  WARPGROUP.ARRIVE ;  /* 0x00000000000079c5 */ /* 0x000fcc0000000000 */
[----:B------:R-:W-:Y:S01]  /*6860*/  HGMMA.64x64x16.F32 R152, gdesc[UR20], R152, gsb0 ;  /* 0x00e00000149879f0 */ /* 0x000fe20008000898 */
[----:B------:R-:W-:Y:S01]  /*6870*/  UIADD3 UR22, UR14, 0x6, URZ ;  /* 0x000000060e167890 */ /* 0x000fe2000fffe03f */
[----:B------:R-:W-:Y:S01]  /*6880*/  UMOV UR20, UR15 ;  /* 0x0000000f00147c82 */ /* 0x000fe20008000000 */
[----:B------:R-:W-:Y:S01]  /*6890*/  UMOV UR21, 0x40000040 ;  /* 0x4000004000157882 */ /* 0x000fe20000000000 */
[----:B------:R-:W-:Y:S01]  /*68a0*/  UMOV UR23, 0x40000040 ;  /* 0x4000004000177882 */ /* 0x000fe20000000000 */
        /* <DEDUP_REMOVED lines=111> */
[----:B------:R-:W-:Y:S01]  /*6fa0*/  UIADD3 UR25, UR6, 0xa00, URZ ;  /* 0x00000a0006197890 */ /* 0x000fe2000fffe03f */
[----:B------:R-:W-:Y:S02]  /*6fb0*/  WARPGROUP.DEPBAR.LE gsb0, 0x0 ;  /* 0x00008000000079c5 */ /* 0x000fe40000010000 */
[----:B------:R-:W-:-:S06]  /*6fc0*/  WARPGROUP.ARRIVE ;  /* 0x00000000000079c5 */ /* 0x000fcc0000000000 */
[----:B------:R-:W-:Y:S01]  /*6fd0*/  HGMMA.64x64x16.F32 R152, gdesc[UR20], R152, gsb0 ;  /* 0x00e00000149879f0 */ /* 0x000fe20008000898 */
[----:B------:R-:W-:Y:S01]  /*6fe0*/  UMOV UR20, 0x28 ;  /* 0x0000002800147882 */ /* 0x000fe20000000000 */
[----:B------:R-:W-:Y:S01]  /*6ff0*/  UMOV UR21, 0xa00 ;  /* 0x00000a0000157882 */ /* 0x000fe20000000000 */
[----:B------:R-:W-:Y:S02]  /*7000*/  USEL UR20, UR20, 0x26, UP0 ;  /* 0x0000002614147887 */ /* 0x000fe40008000000 */
[----:B------:R-:W-:Y:S02]  /*7010*/  USEL UR21, UR21, 0x980, UP0 ;  /* 0x0000098015157887 */ /* 0x000fe40008000000 */
[----:B------:R-:W-:Y:S02]  /*7020*/  ULOP3.LUT UR20, UR20, 0x6, URZ, 0xc0, !UPT ;  /* 0x0000000614147892 */ /* 0x000fe4000f8ec03f */
[----:B------:R-:W-:Y:S01]  /*7030*/  ULOP3.LUT UR21, UR21, 0xa00, URZ, 0xc0, !UPT ;  /* 0x00000a0015157892 */ /* 0x000fe2000f8ec03f */
[----:B------:R-:W-:-:S03]  /*7040*/  UMOV UR23, 0x40000040 ;  /* 0x4000004000177882 */ /* 0x000fc60000000000 */
[----:B------:R-:W-:Y:S02]  /*7050*/  UIADD3 UR22, UR20, UR21, UR6 ;  /* 0x0000001514167290 */ /* 0x000fe4000fffe006 */
[----:B------:R-:W-:-:S03]  /*7060*/  UIADD3 UR24, UR20, UR21, UR14 ;  /* 0x0000001514187290 */ /* 0x000fc6000fffe00e */
[----:B------:R-:W-:Y:S02]  /*7070*/  UMOV UR21, 0x40000040 ;  /* 0x4000004000157882 */ /* 0x000fe40000000000 */
[----:B------:R-:W-:Y:S02]  /*7080*/  UMOV UR20, UR22 ;  /* 0x0000001600147c82 */ /* 0x000fe40008000000 */
[----:B------:R-:W-:Y:S01]  /*7090*/  UMOV UR22, UR24 ;  /* 0x0000001800167c82 */ /* 0x000fe20008000000 */
        /* <DEDUP_REMOVED lines=112> */
[----:B------:R-:W-:Y:S01]  /*77a0*/  ULDC UR15, c[0x0][0xa80] ;  /* 0x0002a000000f7ab9 */ /* 0x000fe20000000800 */
        /* <DEDUP_REMOVED lines=42> */
[----:B------:R-:W-:-:S02]  /*7a50*/  @!P1 VIADD R5, R9, 0x38840 ;  /* 0x0003884009059836 */ /* 0x000fc40000000000 */
[----:B------:R-:W-:Y:S01]  /*7a60*/  FMUL.FTZ R8, R8, UR15 ;  /* 0x0000000f08087c20 */ /* 0x000fe20008410000 */
[----:B------:R-:W-:Y:S01]  /*7a70*/  MUFU.EX2 R152, R152 ;  /* 0x0000009800987308 */ /* 0x000fe20000000800 */
[----:B------:R-:W-:Y:S01]  /*7a80*/  @!P1 VIADD R9, R9, 0x38860 ;  /* 0x0003886009099836 */ /* 0x000fe20000000000 */
[----:B------:R-:W-:-:S04]  /*7a90*/  @!P1 PRMT R5, RZ, 0x654, R5 ;  /* 0x00000654ff059816 */ /* 0x000fc80000000005 */
[----:B------:R-:W-:Y:S01]  /*7aa0*/  @!P1 PRMT R9, RZ, 0x654, R9 ;  /* 0x00000654ff099816 */ /* 0x000fe20000000009 */
[----:B------:R0:W-:Y:S01]  /*7ab0*/  @!P1 SYNCS.ARRIVE.TRANS64.RED.A1T0 RZ, [R5+URZ], RZ ;  /* 0x000000ff05ff99a7 */ /* 0x0001e2000810043f */
[----:B------:R-:W1:Y:S01]  /*7ac0*/  MUFU.EX2 R8, R8 ;  /* 0x0000000800087308 */ /* 0x000e620000000800 */
[----:B0-----:R-:W-:-:S07]  /*7ad0*/  FMNMX.FTZ R5, R154, R6, !PT ;  /* 0x000000069a057209 */ /* 0x001fce0007810000 */
[----:B------:R-:W0:Y:S01]  /*7ae0*/  MUFU.EX2 R153, R153 ;  /* 0x0000009900997308 */ /* 0x000e220000000800 */
[----:B------:R-:W-:-:S04]  /*7af0*/  FMNMX.FTZ R5, R155, R5, !PT ;  /* 0x000000059b057209 */ /* 0x000fc80007810000 */
[----:B------:R-:W-:-:S03]  /*7b00*/  FMNMX.FTZ R5, R158, R5, !PT ;  /* 0x000000059e057209 */ /* 0x000fc60007810000 */
[----:B------:R-:W2:Y:S01]  /*7b10*/  MUFU.EX2 R156, R156 ;  /* 0x0000009c009c7308 */ /* 0x000ea20000000800 */
[----:B-1----:R-:W-:Y:S01]  /*7b20*/  FFMA.FTZ R3, R8, R3, R152 ;  /* 0x0000000308037223 */ /* 0x002fe20000010098 */
[-C--:B------:R-:W-:Y:S01]  /*7b30*/  FMUL.FTZ R24, R24, R8.reuse ;  /* 0x0000000818187220 */ /* 0x080fe20000410000 */
[----:B------:R-:W-:Y:S01]  /*7b40*/  FMNMX.FTZ R5, R159, R5, !PT ;  /* 0x000000059f057209 */ /* 0x000fe20007810000 */
[-C--:B------:R-:W-:Y:S01]  /*7b50*/  FMUL.FTZ R25, R25, R8.reuse ;  /* 0x0000000819197220 */ /* 0x080fe20000410000 */
[-C--:B------:R-:W-:Y:S01]  /*7b60*/  FMUL.FTZ R28, R28, R8.reuse ;  /* 0x000000081c1c7220 */ /* 0x080fe20000410000 */
[----:B------:R-:W-:Y:S01]  /*7b70*/  FMUL.FTZ R29, R29, R8 ;  /* 0x000000081d1d7220 */ /* 0x000fe20000410000 */
[----:B------:R-:W-:Y:S01]  /*7b80*/  FMNMX.FTZ R5, R162, R5, !PT ;  /* 0x00000005a2057209 */ /* 0x000fe20007810000 */
[----:B------:R-:W1:Y:S01]  /*7b90*/  MUFU.EX2 R157, R157 ;  /* 0x0000009d009d7308 */ /* 0x000e620000000800 */
[C---:B0-----:R-:W-:Y:S01]  /*7ba0*/  FADD.FTZ R3, R153.reuse, R3 ;  /* 0x0000000399037221 */ /* 0x041fe20000010000 */
[----:B------:R-:W-:Y:S01]  /*7bb0*/  F2FP.F16.F32.PACK_AB R152, R153, R152 ;  /* 0x000000989998723e */ /* 0x000fe200000000ff */
[-C--:B------:R-:W-:Y:S01]  /*7bc0*/  FMUL.FTZ R32, R32, R8.reuse ;  /* 0x0000000820207220 */ /* 0x080fe20000410000 */
[----:B------:R-:W-:Y:S01]  /*7bd0*/  FMNMX.FTZ R5, R163, R5, !PT ;  /* 0x00000005a3057209 */ /* 0x000fe20007810000 */
[-C--:B------:R-:W-:Y:S01]  /*7be0*/  FMUL.FTZ R33, R33, R8.reuse ;  /* 0x0000000821217220 */ /* 0x080fe20000410000 */
[-C--:B------:R-:W-:Y:S01]  /*7bf0*/  FMUL.FTZ R36, R36, R8.reuse ;  /* 0x0000000824247220 */ /* 0x080fe20000410000 */
[-C--:B------:R-:W-:Y:S01]  /*7c00*/  FMUL.FTZ R37, R37, R8.reuse ;  /* 0x0000000825257220 */ /* 0x080fe20000410000 */
[----:B------:R-:W-:Y:S01]  /*7c10*/  FMNMX.FTZ R5, R166, R5, !PT ;  /* 0x00000005a6057209 */ /* 0x000fe20007810000 */
[----:B------:R-:W0:Y:S01]  /*7c20*/  MUFU.EX2 R160, R160 ;  /* 0x000000a000a07308 */ /* 0x000e220000000800 */
[----:B--2---:R-:W-:Y:S01]  /*7c30*/  FADD.FTZ R3, R156, R3 ;  /* 0x000000039c037221 */ /* 0x004fe20000010000 */
[-C--:B------:R-:W-:Y:S01]  /*7c40*/  FMUL.FTZ R40, R40, R8.reuse ;  /* 0x0000000828287220 */ /* 0x080fe20000410000 */
[----:B------:R-:W-:Y:S01]  /*7c50*/  FMNMX.FTZ R5, R167, R5, !PT ;  /* 0x00000005a7057209 */ /* 0x000fe20007810000 */
[-C--:B------:R-:W-:Y:S01]  /*7c60*/  FMUL.FTZ R41, R41, R8.reuse ;  /* 0x0000000829297220 */ /* 0x080fe20000410000 */
[-C--:B------:R-:W-:Y:S01]  /*7c70*/  FMUL.FTZ R44, R44, R8.reuse ;  /* 0x000000082c2c7220 */ /* 0x080fe20000410000 */
[-C--:B------:R-:W-:Y:S01]  /*7c80*/  FMUL.FTZ R45, R45, R8.reuse ;  /* 0x000000082d2d7220 */ /* 0x080fe20000410000 */
[----:B------:R-:W-:Y:S01]  /*7c90*/  FMNMX.FTZ R5, R170, R5, !PT ;  /* 0x00000005aa057209 */ /* 0x000fe20007810000 */
[----:B------:R-:W2:Y:S01]  /*7ca0*/  MUFU.EX2 R161, R161 ;  /* 0x000000a100a17308 */ /* 0x000ea20000000800 */
[----:B-1----:R-:W-:Y:S01]  /*7cb0*/  FADD.FTZ R3, R157, R3 ;  /* 0x000000039d037221 */ /* 0x002fe20000010000 */
[-C--:B------:R-:W-:Y:S01]  /*7cc0*/  FMUL.FTZ R48, R48, R8.reuse ;  /* 0x0000000830307220 */ /* 0x080fe20000410000 */
[----:B------:R-:W-:Y:S01]  /*7cd0*/  FMNMX.FTZ R5, R171, R5, !PT ;  /* 0x00000005ab057209 */ /* 0x000fe20007810000 */
[-C--:B------:R-:W-:Y:S01]  /*7ce0*/  FMUL.FTZ R49, R49, R8.reuse ;  /* 0x0000000831317220 */ /* 0x080fe20000410000 */
[-C--:B------:R-:W-:Y:S01]  /*7cf0*/  FMUL.FTZ R52, R52, R8.reuse ;  /* 0x0000000834347220 */ /* 0x080fe20000410000 */
[-C--:B------:R-:W-:Y:S01]  /*7d00*/  FMUL.FTZ R53, R53, R8.reuse ;  /* 0x0000000835357220 */ /* 0x080fe20000410000 */
[----:B------:R-:W-:Y:S01]  /*7d10*/  FMNMX.FTZ R5, R174, R5, !PT ;  /* 0x00000005ae057209 */ /* 0x000fe20007810000 */
[----:B------:R-:W1:Y:S01]  /*7d20*/  MUFU.EX2 R164, R164 ;  /* 0x000000a400a47308 */ /* 0x000e620000000800 */
[----:B0-----:R-:W-:Y:S01]  /*7d30*/  FADD.FTZ R3, R160, R3 ;  /* 0x00000003a0037221 */ /* 0x001fe20000010000 */
        /* <DEDUP_REMOVED lines=21> */
[-C--:B------:R-:W-:Y:S01]  /*7e90*/  FMUL.FTZ R80, R80, R8.reuse ;  /* 0x0000000850507220 */ /* 0x080fe20000410000 */
[----:B------:R-:W1:Y:S01]  /*7ea0*/  SHFL.BFLY PT, R10, R5, 0x2, 0x1f ;  /* 0x0c401f00050a7f89 */ /* 0x000e6200000e0000 */
        /* <DEDUP_REMOVED lines=22> */
[----:B------:R-:W-:Y:S01]  /*8010*/  FMUL.FTZ R113, R113, R8 ;  /* 0x0000000871717220 */ /* 0x000fe20000410000 */
[----:B-1----:R-:W-:Y:S01]  /*8020*/  FMNMX.FTZ R5, R5, R10, !PT ;  /* 0x0000000a05057209 */ /* 0x002fe20007810000 */
[----:B------:R-:W1:Y:S01]  /*8030*/  MUFU.EX2 R176, R176 ;  /* 0x000000b000b07308 */ /* 0x000e620000000800 */
[----:B0-----:R-:W-:Y:S01]  /*8040*/  FADD.FTZ R3, R172, R3 ;  /* 0x00000003ac037221 */ /* 0x001fe20000010000 */
[-C--:B------:R-:W-:Y:S01]  /*8050*/  FMUL.FTZ R116, R116, R8.reuse ;  /* 0x0000000874747220 */ /* 0x080fe20000410000 */
[-C--:B------:R-:W-:Y:S01]  /*8060*/  FMUL.FTZ R117, R117, R8.reuse ;  /* 0x0000000875757220 */ /* 0x080fe20000410000 */
[----:B------:R-:W0:Y:S01]  /*8070*/  SHFL.BFLY PT, R10, R5, 0x1, 0x1f ;  /* 0x0c201f00050a7f89 */ /* 0x000e2200000e0000 */
[-C--:B------:R-:W-:Y:S01]  /*8080*/  FMUL.FTZ R120, R120, R8.reuse ;  /* 0x0000000878787220 */ /* 0x080fe20000410000 */
[-C--:B------:R-:W-:Y:S01]  /*8090*/  FMUL.FTZ R121, R121, R8.reuse ;  /* 0x0000000879797220 */ /* 0x080fe20000410000 */
[-C--:B------:R-:W-:Y:S01]  /*80a0*/  FMUL.FTZ R124, R124, R8.reuse ;  /* 0x000000087c7c7220 */ /* 0x080fe20000410000 */
[----:B------:R-:W3:Y:S01]  /*80b0*/  MUFU.EX2 R177, R177 ;  /* 0x000000b100b17308 */ /* 0x000ee20000000800 */
        /* <DEDUP_REMOVED lines=8> */
[----:B-1----:R-:W-:Y:S01]  /*8140*/  FADD.FTZ R3, R176, R3 ;  /* 0x00000003b0037221 */ /* 0x002fe20000010000 */
[-C--:B------:R-:W-:Y:S01]  /*8150*/  FMUL.FTZ R137, R137, R8.reuse ;  /* 0x0000000889897220 */ /* 0x080fe20000410000 */
[-C--:B------:R-:W-:Y:S01]  /*8160*/  FMUL.FTZ R140, R140, R8.reuse ;  /* 0x000000088c8c7220 */ /* 0x080fe20000410000 */
[-C--:B------:R-:W-:Y:S01]  /*8170*/  FMUL.FTZ R141, R141, R8.reuse ;  /* 0x000000088d8d7220 */ /* 0x080fe20000410000 */
[-C--:B------:R-:W-:Y:S01]  /*8180*/  FMUL.FTZ R144, R144, R8.reuse ;  /* 0x0000000890907220 */ /* 0x080fe20000410000 */
[-C--:B------:R-:W-:Y:S01]  /*8190*/  FMUL.FTZ R145, R145, R8.reuse ;  /* 0x0000000891917220 */ /* 0x080fe20000410000 */
[-C--:B------:R-:W-:Y:S01]  /*81a0*/  FMUL.FTZ R148, R148, R8.reuse ;  /* 0x0000000894947220 */ /* 0x080fe20000410000 */
[----:B------:R-:W-:Y:S01]  /*81b0*/  FMUL.FTZ R149, R149, R8 ;  /* 0x0000000895957220 */ /* 0x000fe20000410000 */
[----:B---3--:R-:W-:Y:S01]  /*81c0*/  FADD.FTZ R3, R177, R3 ;  /* 0x00000003b1037221 */ /* 0x008fe20000010000 */
[----:B0-----:R-:W-:Y:S01]  /*81d0*/  FMNMX.FTZ R5, R5, R10, !PT ;  /* 0x0000000a05057209 */ /* 0x001fe20007810000 */
[----:B------:R-:W-:Y:S01]  /*81e0*/  IMAD.U32 R10, RZ, RZ, UR10 ;  /* 0x0000000aff0a7e24 */ /* 0x000fe2000f8e00ff */
[----:B------:R-:W-:-:S03]  /*81f0*/  ULEA UR10, UR37, UR7, 0xc ;  /* 0x00000007250a7291 */ /* 0x000fc6000f8e603f */
[----:B------:R-:W-:Y:S01]  /*8200*/  FADD.FTZ R6, -R5, R6 ;  /* 0x0000000605067221 */ /* 0x000fe20000010100 */
[----:B------:R-:W-:Y:S02]  /*8210*/  @!P3 IMAD R10, R10, 0x40, R16 ;  /* 0x000000400a0ab824 */ /* 0x000fe400078e0210 */
[----:B--2---:R-:W-:Y:S01]  /*8220*/  FADD.FTZ R3, R180, R3 ;  /* 0x00000003b4037221 */ /* 0x004fe20000010000 */
[----:B------:R-:W-:Y:S01]  /*8230*/  UIADD3 UR14, UR10, 0x80, URZ ;  /* 0x000000800a0e7890 */ /* 0x000fe2000fffe03f */
[----:B------:R-:W-:Y:S01]  /*8240*/  FMUL.FTZ R6, R6, UR15 ;  /* 0x0000000f06067c20 */ /* 0x000fe20008410000 */
[----:B------:R-:W-:Y:S01]  /*8250*/  UMOV UR18, UR10 ;  /* 0x0000000a00127c82 */ /* 0x000fe20008000000 */
[----:B------:R-:W-:-:S04]  /*8260*/  @!P3 LEA R10, R10, UR41, 0x2 ;  /* 0x000000290a0abc11 */ /* 0x000fc8000f8e10ff */
[----:B------:R-:W0:Y:S01]  /*8270*/  MUFU.EX2 R6, R6 ;  /* 0x0000000600067308 */ /* 0x000e220000000800 */
[----:B------:R1:W-:Y:S02]  /*8280*/  @!P3 STS [R10+0x38400], R8 ;  /* 0x038400080a00b388 */ /* 0x0003e40000000800 */
[----:B-1----:R-:W-:Y:S02]  /*8290*/  IMAD.MOV.U32 R8, RZ, RZ, R4 ;  /* 0x000000ffff087224 */ /* 0x002fe400078e0004 */
        /* <DEDUP_REMOVED lines=10> */
[----:B0-----:R-:W-:Y:S01]  /*8340*/  FMUL.FTZ R10, R5, UR15 ;  /* 0x0000000f050a7c20 */ /* 0x001fe20008410000 */
[-C--:B------:R-:W-:Y:S01]  /*8350*/  FMUL.FTZ R43, R43, R6.reuse ;  /* 0x000000062b2b7220 */ /* 0x080fe20000410000 */
[-C--:B------:R-:W-:Y:S01]  /*8360*/  FMUL.FTZ R46, R46, R6.reuse ;  /* 0x000000062e2e7220 */ /* 0x080fe20000410000 */
[----:B------:R-:W-:Y:S01]  /*8370*/  FMUL.FTZ R47, R47, R6 ;  /* 0x000000062f2f7220 */ /* 0x000fe20000410000 */
[--C-:B------:R-:W-:Y:S01]  /*8380*/  FFMA.FTZ R154, R154, UR15, -R10.reuse ;  /* 0x0000000f9a9a7c23 */ /* 0x100fe2000801080a */
[--C-:B------:R-:W-:Y:S01]  /*8390*/  FFMA.FTZ R155, R155, UR15, -R10.reuse ;  /* 0x0000000f9b9b7c23 */ /* 0x100fe2000801080a */
[--C-:B------:R-:W-:Y:S01]  /*83a0*/  FFMA.FTZ R12, R166, UR15, -R10.reuse ;  /* 0x0000000fa60c7c23 */ /* 0x100fe2000801080a */
[--C-:B------:R-:W-:Y:S01]  /*83b0*/  FFMA.FTZ R158, R158, UR15, -R10.reuse ;  /* 0x0000000f9e9e7c23 */ /* 0x100fe2000801080a */
[----:B------:R0:W1:Y:S01]  /*83c0*/  MUFU.EX2 R153, R154 ;  /* 0x0000009a00997308 */ /* 0x0000620000000800 */
        /* <DEDUP_REMOVED lines=12> */
[----:B------:R-:W2:Y:S01]  /*8490*/  MUFU.EX2 R155, R155 ;  /* 0x0000009b009b7308 */ /* 0x000ea20000000800 */
[----:B0-----:R-:W-:Y:S01]  /*84a0*/  F2FP.F16.F32.PACK_AB R154, R157, R156 ;  /* 0x0000009c9d9a723e */ /* 0x001fe200000000ff */
[----:B------:R-:W-:Y:S01]  /*84b0*/  FMUL.FTZ R50, R50, R6 ;  /* 0x0000000632327220 */ /* 0x000fe20000410000 */
[----:B------:R-:W-:Y:S01]  /*84c0*/  F2FP.F16.F32.PACK_AB R156, R161, R160 ;  /* 0x000000a0a19c723e */ /* 0x000fe200000000ff */
[----:B-1----:R-:W-:Y:S01]  /*84d0*/  FFMA.FTZ R15, R6, R7, R153 ;  /* 0x00000007060f7223 */ /* 0x002fe20000010099 */
[----:B------:R-:W-:Y:S01]  /*84e0*/  F2FP.F16.F32.PACK_AB R160, R169, R168 ;  /* 0x000000a8a9a0723e */ /* 0x000fe200000000ff */
[-C--:B------:R-:W-:Y:S01]  /*84f0*/  FMUL.FTZ R51, R51, R6.reuse ;  /* 0x0000000633337220 */ /* 0x080fe20000410000 */
[-C--:B------:R-:W-:Y:S01]  /*8500*/  FMUL.FTZ R54, R54, R6.reuse ;  /* 0x0000000636367220 */ /* 0x080fe20000410000 */
[----:B------:R0:W-:Y:S01]  /*8510*/  MUFU.EX2 R10, R158 ;  /* 0x0000009e000a7308 */ /* 0x0001e20000000800 */
        /* <DEDUP_REMOVED lines=8> */
[C---:B--2---:R-:W-:Y:S01]  /*85a0*/  FADD.FTZ R15, R155.reuse, R15 ;  /* 0x0000000f9b0f7221 */ /* 0x044fe20000010000 */
[----:B------:R-:W-:Y:S01]  /*85b0*/  F2FP.F16.F32.PACK_AB R153, R155, R153 ;  /* 0x000000999b99723e */ /* 0x000fe200000000ff */
[----:B------:R-:W-:Y:S01]  /*85c0*/  FMUL.FTZ R70, R70, R6 ;  /* 0x0000000646467220 */ /* 0x000fe20000410000 */
[----:B0-----:R-:W-:Y:S01]  /*85d0*/  F2FP.F16.F32.PACK_AB R158, R165, R164 ;  /* 0x000000a4a59e723e */ /* 0x001fe200000000ff */
[----:B------:R-:W-:Y:S01]  /*85e0*/  FMUL.FTZ R71, R71, R6 ;  /* 0x0000000647477220 */ /* 0x000fe20000410000 */
[----:B------:R-:W-:Y:S01]  /*85f0*/  F2FP.F16.F32.PACK_AB R164, R177, R176 ;  /* 0x000000b0b1a4723e */ /* 0x000fe200000000ff */
        /* <DEDUP_REMOVED lines=8> */
[----:B------:R-:W-:Y:S01]  /*8680*/  FMUL.FTZ R87, R87, R6 ;  /* 0x0000000657577220 */ /* 0x000fe20000410000 */
[----:B------:R-:W2:Y:S01]  /*8690*/  MUFU.EX2 R14, R163 ;  /* 0x000000a3000e7308 */ /* 0x000ea20000000800 */
[----:B-1----:R-:W-:Y:S01]  /*86a0*/  F2FP.F16.F32.PACK_AB R155, R11, R10 ;  /* 0x0000000a0b9b723e */ /* 0x002fe200000000ff */
[----:B------:R-:W-:Y:S01]  /*86b0*/  BAR.SYNC.DEFER_BLOCKING 0xf, 0x100 ;  /* 0x03c4000000007b1d */ /* 0x000fe20000010000 */
[----:B0-----:R-:W-:Y:S01]  /*86c0*/  F2FP.F16.F32.PACK_AB R162, R173, R172 ;  /* 0x000000acada2723e */ /* 0x001fe200000000ff */
        /* <DEDUP_REMOVED lines=12> */
[----:B------:R-:W0:Y:S01]  /*8790*/  MUFU.EX2 R7, R167 ;  /* 0x000000a700077308 */ /* 0x000e220000000800 */
[----:B--2---:R-:W-:Y:S01]  /*87a0*/  F2FP.F16.F32.PACK_AB R157, R14, R13 ;  /* 0x0000000d0e9d723e */ /* 0x004fe200000000ff */
[-C--:B------:R-:W-:Y:S01]  /*87b0*/  FMUL.FTZ R111, R111, R6.reuse ;  /* 0x000000066f6f7220 */ /* 0x080fe20000410000 */
[-C--:B------:R-:W-:Y:S01]  /*87c0*/  FMUL.FTZ R114, R114, R6.reuse ;  /* 0x0000000672727220 */ /* 0x080fe20000410000 */
[-C--:B------:R-:W-:Y:S01]  /*87d0*/  FMUL.FTZ R115, R115, R6.reuse ;  /* 0x0000000673737220 */ /* 0x080fe20000410000 */
[-C--:B------:R-:W-:Y:S01]  /*87e0*/  FMUL.FTZ R118, R118, R6.reuse ;  /* 0x0000000676767220 */ /* 0x080fe20000410000 */
[-C--:B------:R-:W-:Y:S01]  /*87f0*/  FMUL.FTZ R119, R119, R6.reuse ;  /* 0x0000000677777220 */ /* 0x080fe20000410000 */
[-C--:B------:R-:W-:Y:S01]  /*8800*/  FMUL.FTZ R122, R122, R6.reuse ;  /* 0x000000067a7a7220 */ /* 0x080fe20000410000 */
[----:B------:R-:W1:Y:S01]  /*8810*/  MUFU.EX2 R166, R181 ;  /* 0x000000b500a67308 */ /* 0x000e620000000800 */
        /* <DEDUP_REMOVED lines=14> */
[----:B------:R-:W-:Y:S01]  /*8900*/  FMUL.FTZ R147, R147, R6 ;  /* 0x0000000693937220 */ /* 0x000fe20000410000 */
[----:B------:R-:W0:Y:S01]  /*8910*/  MUFU.EX2 R171, R171 ;  /* 0x000000ab00ab7308 */ /* 0x000e220000000800 */
[C---:B-1----:R-:W-:Y:S01]  /*8920*/  FADD.FTZ R3, R166.reuse, R3 ;  /* 0x00000003a6037221 */ /* 0x042fe20000010000 */
[----:B------:R-:W-:Y:S01]  /*8930*/  F2FP.F16.F32.PACK_AB R166, R166, R180 ;  /* 0x000000b4a6a6723e */ /* 0x000fe200000000ff */
[-C--:B------:R-:W-:Y:S01]  /*8940*/  FMUL.FTZ R150, R150, R6.reuse ;  /* 0x0000000696967220 */ /* 0x080fe20000410000 */
[----:B------:R-:W-:Y:S01]  /*8950*/  FMUL.FTZ R151, R151, R6 ;  /* 0x0000000697977220 */ /* 0x000fe20000410000 */
[----:B------:R1:W-:Y:S01]  /*8960*/  STSM.16.M88.4 [R19+0x36400], R152 ;  /* 0x0364009813007844 */ /* 0x0003e20000000200 */
[----:B------:R-:W-:Y:S01]  /*8970*/  FADD.FTZ R15, R10, R15 ;  /* 0x0000000f0a0f7221 */ /* 0x000fe20000010000 */
[----:B------:R-:W-:Y:S01]  /*8980*/  IMAD.MOV.U32 R6, RZ, RZ, R5 ;  /* 0x000000ffff067224 */ /* 0x000fe200078e0005 */
[----:B------:R-:W-:Y:S01]  /*8990*/  MUFU.EX2 R174, R174 ;  /* 0x000000ae00ae7308 */ /* 0x000fe20000000800 */
[----:B------:R1:W-:Y:S01]  /*89a0*/  STSM.16.M88.4 [R186], R156 ;  /* 0x0000009cba007844 */ /* 0x0003e20000000200 */
[----:B------:R-:W-:-:S04]  /*89b0*/  FADD.FTZ R15, R11, R15 ;  /* 0x0000000f0b0f7221 */ /* 0x000fc80000010000 */
[----:B------:R-:W-:Y:S02]  /*89c0*/  FADD.FTZ R15, R13, R15 ;  /* 0x0000000f0d0f7221 */ /* 0x000fe40000010000 */
[----:B------:R-:W2:Y:S01]  /*89d0*/  MUFU.EX2 R175, R175 ;  /* 0x000000af00af7308 */ /* 0x000ea20000000800 */
[----:B0-----:R-:W-:Y:S01]  /*89e0*/  F2FP.F16.F32.PACK_AB R161, R171, R170 ;  /* 0x000000aaaba1723e */ /* 0x001fe200000000ff */
[----:B------:R-:W-:-:S04]  /*89f0*/  FADD.FTZ R15, R14, R15 ;  /* 0x0000000f0e0f7221 */ /* 0x000fc80000010000 */
[----:B------:R-:W-:Y:S02]  /*8a00*/  FADD.FTZ R12, R12, R15 ;  /* 0x0000000f0c0c7221 */ /* 0x000fe40000010000 */
[----:B------:R-:W-:Y:S02]  /*8a10*/  MUFU.EX2 R178, R178 ;  /* 0x000000b200b27308 */ /* 0x000fe40000000800 */
[----:B------:R-:W-:-:S04]  /*8a20*/  FADD.FTZ R7, R7, R12 ;  /* 0x0000000c07077221 */ /* 0x000fc80000010000 */
[----:B------:R-:W-:Y:S02]  /*8a30*/  FADD.FTZ R170, R170, R7 ;  /* 0x00000007aaaa7221 */ /* 0x000fe40000010000 */
[----:B------:R-:W0:Y:S01]  /*8a40*/  MUFU.EX2 R179, R179 ;  /* 0x000000b300b37308 */ /* 0x000e220000000800 */
[----:B--2---:R-:W-:Y:S01]  /*8a50*/  F2FP.F16.F32.PACK_AB R163, R175, R174 ;  /* 0x000000aeafa3723e */ /* 0x004fe200000000ff */
[----:B------:R-:W-:-:S04]  /*8a60*/  FADD.FTZ R171, R171, R170 ;  /* 0x000000aaabab7221 */ /* 0x000fc80000010000 */
[----:B------:R1:W-:Y:S01]  /*8a70*/  STSM.16.M88.4 [R184], R160 ;  /* 0x000000a0b8007844 */ /* 0x0003e20000000200 */
[----:B------:R-:W-:Y:S01]  /*8a80*/  FADD.FTZ R174, R174, R171 ;  /* 0x000000abaeae7221 */ /* 0x000fe20000010000 */
[----:B------:R-:W-:Y:S03]  /*8a90*/  MUFU.EX2 R182, R182 ;  /* 0x000000b600b67308 */ /* 0x000fe60000000800 */
[----:B------:R-:W-:-:S05]  /*8aa0*/  FADD.FTZ R175, R175, R174 ;  /* 0x000000aeafaf7221 */ /* 0x000fca0000010000 */
[----:B------:R-:W2:Y:S01]  /*8ab0*/  MUFU.EX2 R183, R183 ;  /* 0x000000b700b77308 */ /* 0x000ea20000000800 */
[----:B0-----:R-:W-:Y:S01]  /*8ac0*/  F2FP.F16.F32.PACK_AB R165, R179, R178 ;  /* 0x000000b2b3a5723e */ /* 0x001fe200000000ff */
        /* <DEDUP_REMOVED lines=8> */
[----:B------:R-:W-:Y:S01]  /*8b50*/  UMOV UR18, UR14 ;  /* 0x0000000e00127c82 */ /* 0x000fe20008000000 */
[----:B------:R-:W-:Y:S01]  /*8b60*/  UMOV UR19, 0x40000040 ;  /* 0x4000004000137882 */ /* 0x000fe20000000000 */
[----:B------:R-:W-:Y:S02]  /*8b70*/  UIADD3 UR14, UR10, 0x100, URZ ;  /* 0x000001000a0e7890 */ /* 0x000fe4000fffe03f */
[----:B------:R-:W-:Y:S01]  /*8b80*/  UIADD3 UR10, UR10, 0x180, URZ ;  /* 0x000001800a0a7890 */ /* 0x000fe2000fffe03f */
[----:B------:R-:W-:Y:S02]  /*8b90*/  WARPGROUP.DEPBAR.LE gsb0, 0x0 ;  /* 0x00008000000079c5 */ /* 0x000fe40000010000 */
[----:B------:R-:W-:-:S15]  /*8ba0*/  WARPGROUP.ARRIVE ;  /* 0x00000000000079c5 */ /* 0x000fde0000000000 */
[----:B------:R-:W-:-:S05]  /*8bb0*/  NOP ;  /* 0x0000000000007918 */ /* 0x000fca0000000000 */
[----:B------:R-:W-:Y:S01]  /*8bc0*/  HGMMA.64x256x16.F32 R24, R156, gdesc[UR16].tnspB, R24, gsb0 ;  /* 0x43e000109c187df0 */ /* 0x000fe20008000818 */
[----:B------:R-:W-:Y:S01]  /*8bd0*/  UMOV UR18, UR14 ;  /* 0x0000000e00127c82 */ /* 0x000fe20008000000 */
[----:B------:R-:W-:Y:S01]  /*8be0*/  UMOV UR19, 0x40000040 ;  /* 0x4000004000137882 */ /* 0x000fe20000000000 */
[----:B------:R-:W-:Y:S02]  /*8bf0*/  WARPGROUP.DEPBAR.LE gsb0, 0x0 ;  /* 0x00008000000079c5 */ /* 0x000fe40000010000 */
[----:B------:R-:W-:-:S15]  /*8c00*/  WARPGROUP.ARRIVE ;  /* 0x00000000000079c5 */ /* 0x000fde0000000000 */
[----:B------:R-:W-:-:S08]  /*8c10*/  NOP ;  /* 0x0000000000007918 */ /* 0x000fd00000000000 */
        /* <DEDUP_REMOVED lines=19> */
.L_x_4066:
[----:B------:R-:W2:Y:S01]  /*8d50*/  SHFL.BFLY PT, R0, R3, 0x2, 0x1f ;  /* 0x0c401f0003007f89 */ /* 0x000ea200000e0000 */
[----:B01----:R-:W-:Y:S01]  /*8d60*/  IMAD.MOV.U32 R152, RZ, RZ, -0x800000 ;  /* 0xff800000ff987424 */ /* 0x003fe200078e00ff */
[----:B------:R-:W-:Y:S02]  /*8d70*/  UIADD3 UR40, UR40, 0x1, URZ ;  /* 0x0000000128287890 */ /* 0x000fe4000fffe03f */
[----:B------:R-:W0:Y:S01]  /*8d80*/  SHFL.BFLY PT, R6, R7, 0x2, 0x1f ;  /* 0x0c401f0007067f89 */ /* 0x000e2200000e0000 */
[----:B------:R-:W-:Y:S08]  /*8d90*/  BAR.ARV 0x8, 0x100 ;  /* 0x0204000000007b1d */ /* 0x000ff00000002000 */
[----:B------:R-:W-:Y:S01]  /*8da0*/  BAR.SYNC.DEFER_BLOCKING 0xf, 0x100 ;  /* 0x03c4000000007b1d */ /* 0x000fe20000010000 */
[----:B--2---:R-:W-:Y:S01]  /*8db0*/  FADD.FTZ R0, R0, R3 ;  /* 0x0000000300007221 */ /* 0x004fe20000010000 */
[----:B------:R-:W-:-:S02]  /*8dc0*/  IMAD.U32 R3, RZ, RZ, UR15 ;  /* 0x0000000fff037e24 */ /* 0x000fc4000f8e00ff */
[----:B0-----:R-:W-:Y:S02]  /*8dd0*/  FADD.FTZ R6, R6, R7 ;  /* 0x0000000706067221 */ /* 0x001fe40000010000 */
[----:B------:R-:W0:Y:S04]  /*8de0*/  SHFL.BFLY PT, R9, R0, 0x1, 0x1f ;  /* 0x0c201f0000097f89 */ /* 0x000e2800000e0000 */
[----:B------:R-:W1:Y:S01]  /*8df0*/  SHFL.BFLY PT, R11, R6, 0x1, 0x1f ;  /* 0x0c201f00060b7f89 */ /* 0x000e6200000e0000 */
[----:B0-----:R-:W-:Y:S01]  /*8e00*/  FADD.FTZ R10, R0, R9 ;  /* 0x00000009000a7221 */ /* 0x001fe20000010000 */
[----:B-1----:R-:W-:-:S04]  /*8e10*/  FADD.FTZ R11, R6, R11 ;  /* 0x0000000b060b7221 */ /* 0x002fc80000010000 */
[----:B------:R-:W-:Y:S02]  /*8e20*/  FSETP.NE.FTZ.AND P0, PT, R10, RZ, PT ;  /* 0x000000ff0a00720b */ /* 0x000fe40003f15000 */
[----:B------:R-:W-:-:S11]  /*8e30*/  FSETP.NE.FTZ.AND P1, PT, R11, RZ, PT ;  /* 0x000000ff0b00720b */ /* 0x000fd60003f35000 */
[----:B------:R-:W0:Y:S01]  /*8e40*/  @P0 MUFU.LG2 R8, R10 ;  /* 0x0000000a00080308 */ /* 0x000e220000000c00 */
[----:B------:R-:W-:Y:S01]  /*8e50*/  @P0 FMUL.FTZ R7, R3, 0.69314718246459960938 ;  /* 0x3f31721803070820 */ /* 0x000fe20000410000 */
[----:B------:R-:W-:-:S06]  /*8e60*/  IMAD.MOV.U32 R3, RZ, RZ, -0x800000 ;  /* 0xff800000ff037424 */ /* 0x000fcc00078e00ff */
[----:B------:R-:W1:Y:S01]  /*8e70*/  @P1 MUFU.LG2 R9, R11 ;  /* 0x0000000b00091308 */ /* 0x000e620000000c00 */
[----:B0-----:R-:W-:-:S04]  /*8e80*/  @P0 FMUL.FTZ R8, R8, 0.69314718246459960938 ;  /* 0x3f31721808080820 */ /* 0x001fc80000410000 */
[----:B------:R-:W-:Y:S01]  /*8e90*/  @P0 FFMA.FTZ R3, R7, R4, R8 ;  /* 0x0000000407030223 */ /* 0x000fe20000010008 */
[----:B------:R-:W-:Y:S02]  /*8ea0*/  IMAD.U32 R7, RZ, RZ, UR15 ;  /* 0x0000000fff077e24 */ /* 0x000fe4000f8e00ff */
[----:B------:R-:W-:Y:S02]  /*8eb0*/  IMAD.MOV.U32 R4, RZ, RZ, RZ ;  /* 0x000000ffff047224 */ /* 0x000fe400078e00ff */
[----:B-1----:R-:W-:Y:S01]  /*8ec0*/  @P1 FMUL.FTZ R0, R9, 0.69314718246459960938 ;  /* 0x3f31721809001820 */ /* 0x002fe20000410000 */
[----:B------:R-:W-:-:S04]  /*8ed0*/  @P1 FMUL.FTZ R7, R7, 0.69314718246459960938 ;  /* 0x3f31721807071820 */ /* 0x000fc80000410000 */
[----:B------:R-:W-:Y:S01]  /*8ee0*/  @P1 FFMA.FTZ R152, R7, R5, R0 ;  /* 0x0000000507981223 */ /* 0x000fe20000010000 */
[----:B------:R-:W0:Y:S01]  /*8ef0*/  @P0 MUFU.RCP R4, R10 ;  /* 0x0000000a00040308 */ /* 0x000e220000001000 */
[----:B------:R-:W-:Y:S01]  /*8f00*/  ISETP.NE.AND P0, PT, R17, RZ, PT ;  /* 0x000000ff1100720c */ /* 0x000fe20003f05270 */
[----:B------:R-:W-:Y:S02]  /*8f10*/  IMAD.MOV.U32 R0, RZ, RZ, RZ ;  /* 0x000000ffff007224 */ /* 0x000fe400078e00ff */
[----:B------:R-:W-:Y:S01]  /*8f20*/  IMAD.U32 R5, RZ, RZ, UR37 ;  /* 0x00000025ff057e24 */ /* 0x000fe2000f8e00ff */
[----:B------:R-:W-:-:S03]  /*8f30*/  UIADD3 UR37, UR37, 0x1, URZ ;  /* 0x0000000125257890 */ /* 0x000fc6000fffe03f */
[----:B------:R-:W1:Y:S01]  /*8f40*/  @P1 MUFU.RCP R0, R11 ;  /* 0x0000000b00001308 */ /* 0x000e620000001000 */
[----:B------:R-:W-:-:S04]  /*8f50*/  UISETP.NE.AND UP0, UPT, UR37, 0x2, UPT ;  /* 0x000000022500788c */ /* 0x000fc8000bf05270 */
[----:B------:R-:W-:Y:S01]  /*8f60*/  USEL UR4, URZ, 0x1, UP0 ;  /* 0x000000013f047887 */ /* 0x000fe20008000000 */
[----:B------:R-:W-:Y:S01]  /*8f70*/  @!P0 IMAD R5, R5, 0x40, R16 ;  /* 0x0000004005058824 */ /* 0x000fe200078e0210 */
[----:B------:R-:W-:Y:S01]  /*8f80*/  USEL UR37, UR37, URZ, UP0 ;  /* 0x0000003f25257287 */ /* 0x000fe20008000000 */
[-C--:B0-----:R-:W-:Y:S01]  /*8f90*/  FMUL.FTZ R24, R24, R4.reuse ;  /* 0x0000000418187220 */ /* 0x081fe20000410000 */
[-C--:B------:R-:W-:Y:S02]  /*8fa0*/  FMUL.FTZ R25, R25, R4.reuse ;  /* 0x0000000419197220 */ /* 0x080fe40000410000 */
[----:B------:R-:W-:Y:S01]  /*8fb0*/  @!P0 LEA R5, R5, UR41, 0x2 ;  /* 0x0000002905058c11 */ /* 0x000fe2000f8e10ff */
[-C--:B------:R-:W-:Y:S01]  /*8fc0*/  FMUL.FTZ R28, R28, R4.reuse ;  /* 0x000000041c1c7220 */ /* 0x080fe20000410000 */
[-C--:B------:R-:W-:Y:S01]  /*8fd0*/  FMUL.FTZ R29, R29, R4.reuse ;  /* 0x000000041d1d7220 */ /* 0x080fe20000410000 */
[-C--:B------:R-:W-:Y:S01]  /*8fe0*/  FMUL.FTZ R32, R32, R4.reuse ;  /* 0x0000000420207220 */ /* 0x080fe20000410000 */
[-C--:B------:R-:W-:Y:S01]  /*8ff0*/  FMUL.FTZ R33, R33, R4.reuse ;  /* 0x0000000421217220 */ /* 0x080fe20000410000 */
[----:B------:R0:W-:Y:S01]  /*9000*/  @!P0 STS [R5+0x38400], R4 ;  /* 0x0384000405008388 */ /* 0x0001e20000000800 */
        /* <DEDUP_REMOVED lines=124> */
[----:B------:R-:W-:Y:S01]  /*97d0*/  ULOP3.LUT UR36, UR36, UR4, URZ, 0x3c, !UPT ;  /* 0x0000000424247292 */ /* 0x000fe2000f8e3c3f */
[----:B0-----:R-:W-:Y:S11]  /*97e0*/  BAR.ARV 0xe, 0x100 ;  /* 0x0384000000007b1d */ /* 0x001ff60000002000 */
.L_x_4051:
[----:B------:R-:W0:Y:S08]  /*97f0*/  S2UR UR4, SR_CgaCtaId ;  /* 0x00000000000479c3 */ /* 0x000e300000008800 */
[----:B------:R-:W-:Y:S06]  /*9800*/  BAR.SYNC.DEFER_BLOCKING 0x5, 0x180 ;  /* 0x0146000000007b1d */ /* 0x000fec0000010000 */
[----:B------:R-:W-:Y:S01]  /*9810*/  UMOV UR41, 0x400 ;  /* 0x0000040000297882 */ /* 0x000fe20000000000 */
[----:B------:R-:W-:Y:S01]  /*9820*/  BSSY B0, `(.L_x_4076) ;  /* 0x0000480000007945 */ /* 0x000fe20003800000 */
[----:B0-----:R-:W-:-:S09]  /*9830*/  ULEA UR41, UR4, UR41, 0x18 ;  /* 0x0000002904297291 */ /* 0x001fd2000f8ec03f */
[----:B------:R-:W0:Y:S02]  /*9840*/  LDS.128 R4, [UR41+0x388d0] ;  /* 0x0388d029ff047984 */ /* 0x000e240008000c00 */
[----:B0-----:R-:W-:Y:S02]  /*9850*/  R2UR UR4, R5 ;  /* 0x00000000050472ca */ /* 0x001fe400000e0000 */
[----:B------:R-:W-:Y:S01]  /*9860*/  R2UR UR5, R7 ;  /* 0x00000000070572ca */ /* 0x000fe200000e0000 */
[----:B------:R-:W-:Y:S06]  /*9870*/  BAR.ARV 0x4, 0x180 ;  /* 0x0106000000007b1d */ /* 0x000fec0000002000 */
[----:B------:R-:W-:Y:S08]  /*9880*/  @P0 BRA `(.L_x_4077) ;  /* 0x0000003800200947 */ /* 0x000ff00003800000 */
[----:B------:R-:W2:Y:S01]  /*9890*/  LDL R0, [R1+0x70] ;  /* 0x0000700001007983 */ /* 0x000ea20000100800 */
[----:B------:R-:W0:Y:S01]  /*98a0*/  S2UR UR8, SR_SWINHI ;  /* 0x00000000000879c3 */ /* 0x000e220000002f00 */
[----:B------:R-:W-:Y:S01]  /*98b0*/  F2FP.F16.F32.PACK_AB R23, R71, R70 ;  /* 0x000000464717723e */ /* 0x000fe200000000ff */
[----:B------:R-:W-:Y:S01]  /*98c0*/  UMOV UR6, UR41 ;  /* 0x0000002900067c82 */ /* 0x000fe20008000000 */
[----:B0-----:R-:W-:Y:S01]  /*98d0*/  UMOV UR7, UR8 ;  /* 0x0000000800077c82 */ /* 0x001fe20008000000 */
[----:B------:R-:W-:Y:S02]  /*98e0*/  IMAD.U32 R4, RZ, RZ, UR6 ;  /* 0x00000006ff047e24 */ /* 0x000fe4000f8e00ff */
[----:B------:R-:W-:Y:S01]  /*98f0*/  IMAD.U32 R5, RZ, RZ, UR7 ;  /* 0x00000007ff057e24 */ /* 0x000fe2000f8e00ff */
[----:B------:R-:W-:Y:S01]  /*9900*/  ULDC.64 UR6, c[0x0][0xd08] ;  /* 0x0003420000067ab9 */ /* 0x000fe20000000a00 */
[----:B------:R-:W-:Y:S01]  /*9910*/  BAR.SYNC.DEFER_BLOCKING 0x1, 0x100 ;  /* 0x0044000000007b1d */ /* 0x000fe20000010000 */
[----:B--2---:R-:W-:-:S03]  /*9920*/  IMAD.WIDE R20, R0, 0x2, R4 ;  /* 0x0000000200147825 */ /* 0x004fc600078e0204 */
[C---:B------:R-:W-:Y:S02]  /*9930*/  IADD3 R9, P6, R20.reuse, 0x6060, RZ ;  /* 0x0000606014097810 */ /* 0x040fe40007fde0ff */
[C---:B------:R-:W-:Y:S02]  /*9940*/  IADD3 R13, P1, R20.reuse, 0x6020, RZ ;  /* 0x00006020140d7810 */ /* 0x040fe40007f3e0ff */
[----:B------:R-:W-:Y:S02]  /*9950*/  LOP3.LUT R8, R9, 0x380, RZ, 0xc0, !PT ;  /* 0x0000038009087812 */ /* 0x000fe400078ec0ff */
[----:B------:R-:W-:Y:S02]  /*9960*/  IADD3 R11, P0, R20, 0x6040, RZ ;  /* 0x00006040140b7810 */ /* 0x000fe40007f1e0ff */
[----:B------:R-:W-:Y:S02]  /*9970*/  SHF.R.U64 R8, R8, 0x3, RZ ;  /* 0x0000000308087819 */ /* 0x000fe400000012ff */
[----:B------:R-:W-:-:S02]  /*9980*/  LOP3.LUT R12, R13, 0x380, RZ, 0xc0, !PT ;  /* 0x000003800d0c7812 */ /* 0x000fc400078ec0ff */
[----:B------:R-:W-:Y:S01]  /*9990*/  LOP3.LUT R8, R8, R9, RZ, 0x3c, !PT ;  /* 0x0000000908087212 */ /* 0x000fe200078e3cff */
[----:B------:R-:W-:Y:S01]  /*99a0*/  IMAD.X R9, RZ, RZ, R21, P6 ;  /* 0x000000ffff097224 */ /* 0x000fe200030e0615 */
[----:B------:R-:W-:Y:S02]  /*99b0*/  LOP3.LUT R10, R11, 0x380, RZ, 0xc0, !PT ;  /* 0x000003800b0a7812 */ /* 0x000fe400078ec0ff */
[----:B------:R-:W-:Y:S02]  /*99c0*/  LOP3.LUT R0, R20, 0x380, RZ, 0xc0, !PT ;  /* 0x0000038014007812 */ /* 0x000fe400078ec0ff */
[----:B------:R-:W-:Y:S02]  /*99d0*/  SHF.R.U64 R12, R12, 0x3, RZ ;  /* 0x000000030c0c7819 */ /* 0x000fe400000012ff */
[----:B------:R-:W-:Y:S02]  /*99e0*/  SHF.R.U64 R10, R10, 0x3, RZ ;  /* 0x000000030a0a7819 */ /* 0x000fe400000012ff */
[----:B------:R-:W-:-:S02]  /*99f0*/  SHF.R.U64 R0, R0, 0x3, RZ ;  /* 0x0000000300007819 */ /* 0x000fc400000012ff */
[----:B------:R-:W-:Y:S01]  /*9a00*/  LOP3.LUT R12, R12, R13, RZ, 0x3c, !PT ;  /* 0x0000000d0c0c7212 */ /* 0x000fe200078e3cff */
[--C-:B------:R-:W-:Y:S01]  /*9a10*/  IMAD.X R13, RZ, RZ, R21.reuse, P1 ;  /* 0x000000ffff0d7224 */ /* 0x100fe200008e0615 */
[----:B------:R-:W-:Y:S01]  /*9a20*/  MOV R164, R8 ;  /* 0x0000000800a47202 */ /* 0x000fe20000000f00 */
[--C-:B------:R-:W-:Y:S01]  /*9a30*/  IMAD.MOV.U32 R9, RZ, RZ, R21.reuse ;  /* 0x000000ffff097224 */ /* 0x100fe200078e0015 */
[----:B------:R-:W-:Y:S01]  /*9a40*/  LOP3.LUT R10, R10, R11, RZ, 0x3c, !PT ;  /* 0x0000000b0a0a7212 */ /* 0x000fe200078e3cff */
[----:B------:R-:W-:Y:S01]  /*9a50*/  IMAD.X R11, RZ, RZ, R21, P0 ;  /* 0x000000ffff0b7224 */ /* 0x000fe200000e0615 */
[----:B------:R-:W-:Y:S02]  /*9a60*/  LOP3.LUT R8, R0, R20, RZ, 0x3c, !PT ;  /* 0x0000001400087212 */ /* 0x000fe400078e3cff */
[----:B------:R-:W-:Y:S02]  /*9a70*/  IADD3 R162, P0, R20, 0x2060, RZ ;  /* 0x0000206014a27810 */ /* 0x000fe40007f1e0ff */
[----:B------:R-:W-:-:S02]  /*9a80*/  MOV R18, R12 ;  /* 0x0000000c00127202 */ /* 0x000fc40000000f00 */
[----:B------:R-:W-:Y:S02]  /*9a90*/  MOV R12, R8 ;  /* 0x00000008000c7202 */ /* 0x000fe40000000f00 */
[----:B------:R-:W0:Y:S01]  /*9aa0*/  LDC R9, c[0x0][0xbd4] ;  /* 0x0002f500ff097b82 */ /* 0x000e220000000800 */
[----:B------:R-:W-:Y:S02]  /*9ab0*/  LOP3.LUT R163, R162, 0x380, RZ, 0xc0, !PT ;  /* 0x00000380a2a37812 */ /* 0x000fe400078ec0ff */
[----:B------:R-:W-:Y:S02]  /*9ac0*/  IADD3 R154, P3, R20, 0x4060, RZ ;  /* 0x00004060149a7810 */ /* 0x000fe40007f7e0ff */
[----:B------:R-:W-:Y:S02]  /*9ad0*/  SHF.R.U64 R163, R163, 0x3, RZ ;  /* 0x00000003a3a37819 */ /* 0x000fe400000012ff */
[----:B------:R-:W-:Y:S02]  /*9ae0*/  LOP3.LUT R155, R154, 0x380, RZ, 0xc0, !PT ;  /* 0x000003809a9b7812 */ /* 0x000fe400078ec0ff */
[----:B------:R-:W-:Y:S01]  /*9af0*/  LOP3.LUT R162, R163, R162, RZ, 0x3c, !PT ;  /* 0x000000a2a3a27212 */ /* 0x000fe200078e3cff */
[----:B------:R-:W-:Y:S01]  /*9b00*/  IMAD.X R163, RZ, RZ, R21, P0 ;  /* 0x000000ffffa37224 */ /* 0x000fe200000e0615 */
[----:B------:R-:W-:-:S02]  /*9b10*/  IADD3 R8, P0, R20, 0x2040, RZ ;  /* 0x0000204014087810 */ /* 0x000fc40007f1e0ff */
[----:B------:R-:W-:Y:S02]  /*9b20*/  SHF.R.U64 R155, R155, 0x3, RZ ;  /* 0x000000039b9b7819 */ /* 0x000fe400000012ff */
[----:B------:R-:W-:Y:S02]  /*9b30*/  LOP3.LUT R0, R8, 0x380, RZ, 0xc0, !PT ;  /* 0x0000038008007812 */ /* 0x000fe400078ec0ff */
[----:B------:R-:W-:Y:S02]  /*9b40*/  ISETP.NE.AND P1, PT, R22, RZ, PT ;  /* 0x000000ff1600720c */ /* 0x000fe40003f25270 */
[----:B------:R-:W-:Y:S02]  /*9b50*/  SHF.R.U64 R0, R0, 0x3, RZ ;  /* 0x0000000300007819 */ /* 0x000fe400000012ff */
[----:B------:R-:W-:Y:S01]  /*9b60*/  LOP3.LUT R154, R155, R154, RZ, 0x3c, !PT ;  /* 0x0000009a9b9a7212 */ /* 0x000fe200078e3cff */
[----:B------:R-:W-:Y:S01]  /*9b70*/  IMAD.X R155, RZ, RZ, R21, P3 ;  /* 0x000000ffff9b7224 */ /* 0x000fe200018e0615 */
[----:B------:R-:W-:-:S02]  /*9b80*/  LOP3.LUT R8, R0, R8, RZ, 0x3c, !PT ;  /* 0x0000000800087212 */ /* 0x000fc400078e3cff */
[----:B0-----:R-:W-:Y:S01]  /*9b90*/  SEL R0, R22, R9, P1 ;  /* 0x0000000916007207 */ /* 0x001fe20000800000 */
[----:B------:R-:W-:Y:S01]  /*9ba0*/  IMAD.X R9, RZ, RZ, R21, P0 ;  /* 0x000000ffff097224 */ /* 0x000fe200000e0615 */
[----:B------:R-:W-:Y:S02]  /*9bb0*/  MOV R154, R154 ;  /* 0x0000009a009a7202 */ /* 0x000fe40000000f00 */
[C---:B------:R-:W-:Y:S02]  /*9bc0*/  IADD3 R156, P4, R20.reuse, 0x4040, RZ ;  /* 0x00004040149c7810 */ /* 0x040fe40007f9e0ff */
[----:B------:R-:W-:Y:S02]  /*9bd0*/  MOV R155, R8 ;  /* 0x00000008009b7202 */ /* 0x000fe40000000f00 */
[----:B------:R-:W-:Y:S02]  /*9be0*/  IADD3 R8, P0, R20, 0x2020, RZ ;  /* 0x0000202014087810 */ /* 0x000fe40007f1e0ff */
[----:B------:R-:W-:-:S02]  /*9bf0*/  LOP3.LUT R157, R156, 0x380, RZ, 0xc0, !PT ;  /* 0x000003809c9d7812 */ /* 0x000fc400078ec0ff */
[----:B------:R-:W-:Y:S02]  /*9c00*/  LOP3.LUT R9, R8, 0x380, RZ, 0xc0, !PT ;  /* 0x0000038008097812 */ /* 0x000fe400078ec0ff */
[----:B------:R-:W-:Y:S02]  /*9c10*/  SHF.R.U64 R157, R157, 0x3, RZ ;  /* 0x000000039d9d7819 */ /* 0x000fe400000012ff */
[----:B------:R-:W-:Y:S02]  /*9c20*/  SHF.R.U64 R9, R9, 0x3, RZ ;  /* 0x0000000309097819 */ /* 0x000fe400000012ff */
[----:B------:R-:W-:Y:S01]  /*9c30*/  LOP3.LUT R156, R157, R156, RZ, 0x3c, !PT ;  /* 0x0000009c9d9c7212 */ /* 0x000fe200078e3cff */
[--C-:B------:R-:W-:Y:S01]  /*9c40*/  IMAD.X R157, RZ, RZ, R21.reuse, P4 ;  /* 0x000000ffff9d7224 */ /* 0x100fe200020e0615 */
[----:B------:R-:W-:Y:S01]  /*9c50*/  LOP3.LUT R8, R9, R8, RZ, 0x3c, !PT ;  /* 0x0000000809087212 */ /* 0x000fe200078e3cff */
[----:B------:R-:W-:Y:S01]  /*9c60*/  IMAD.X R9, RZ, RZ, R21, P0 ;  /* 0x000000ffff097224 */ /* 0x000fe200000e0615 */
[----:B------:R-:W-:-:S02]  /*9c70*/  MOV R153, R10 ;  /* 0x0000000a00997202 */ /* 0x000fc40000000f00 */
[----:B------:R-:W-:Y:S02]  /*9c80*/  MOV R156, R156 ;  /* 0x0000009c009c7202 */ /* 0x000fe40000000f00 */
[----:B------:R-:W-:Y:S02]  /*9c90*/  MOV R157, R8 ;  /* 0x00000008009d7202 */ /* 0x000fe40000000f00 */
[----:B------:R-:W-:Y:S02]  /*9ca0*/  F2FP.F16.F32.PACK_AB R8, R25, R24 ;  /* 0x000000181908723e */ /* 0x000fe400000000ff */
[----:B------:R-:W-:Y:S02]  /*9cb0*/  F2FP.F16.F32.PACK_AB R9, R27, R26 ;  /* 0x0000001a1b09723e */ /* 0x000fe400000000ff */
[----:B------:R-:W-:Y:S02]  /*9cc0*/  F2FP.F16.F32.PACK_AB R10, R29, R28 ;  /* 0x0000001c1d0a723e */ /* 0x000fe400000000ff */
[----:B------:R-:W-:-:S02]  /*9cd0*/  F2FP.F16.F32.PACK_AB R11, R31, R30 ;  /* 0x0000001e1f0b723e */ /* 0x000fc400000000ff */
[----:B------:R-:W-:Y:S02]  /*9ce0*/  IADD3 R14, P2, R20, 0x6000, RZ ;  /* 0x00006000140e7810 */ /* 0x000fe40007f5e0ff */
[----:B------:R-:W-:Y:S01]  /*9cf0*/  F2FP.F16.F32.PACK_AB R13, R35, R34 ;  /* 0x00000022230d723e */ /* 0x000fe200000000ff */
[----:B------:R0:W-:Y:S01]  /*9d00*/  STSM.16.M88.4 [R12], R8 ;  /* 0x000000080c007844 */ /* 0x0001e20000000200 */
[----:B------:R-:W-:Y:S02]  /*9d10*/  LOP3.LUT R15, R14, 0x380, RZ, 0xc0, !PT ;  /* 0x000003800e0f7812 */ /* 0x000fe400078ec0ff */
[C---:B------:R-:W-:Y:S02]  /*9d20*/  IADD3 R158, P5, R20.reuse, 0x4020, RZ ;  /* 0x00004020149e7810 */ /* 0x040fe40007fbe0ff */
[----:B------:R-:W-:Y:S02]  /*9d30*/  SHF.R.U64 R15, R15, 0x3, RZ ;  /* 0x000000030f0f7819 */ /* 0x000fe400000012ff */
[----:B------:R-:W-:-:S02]  /*9d40*/  IADD3 R160, P6, R20, 0x4000, RZ ;  /* 0x0000400014a07810 */ /* 0x000fc40007fde0ff */
[----:B------:R-:W-:Y:S01]  /*9d50*/  LOP3.LUT R14, R15, R14, RZ, 0x3c, !PT ;  /* 0x0000000e0f0e7212 */ /* 0x000fe200078e3cff */
[----:B------:R-:W-:Y:S01]  /*9d60*/  IMAD.X R15, RZ, RZ, R21, P2 ;  /* 0x000000ffff0f7224 */ /* 0x000fe200010e0615 */
[----:B------:R-:W-:Y:S02]  /*9d70*/  LOP3.LUT R159, R158, 0x380, RZ, 0xc0, !PT ;  /* 0x000003809e9f7812 */ /* 0x000fe400078ec0ff */
[----:B------:R-:W-:Y:S02]  /*9d80*/  LOP3.LUT R161, R160, 0x380, RZ, 0xc0, !PT ;  /* 0x00000380a0a17812 */ /* 0x000fe400078ec0ff */
[----:B------:R-:W-:Y:S02]  /*9d90*/  MOV R7, R14 ;  /* 0x0000000e00077202 */ /* 0x000fe40000000f00 */
[----:B0-----:R-:W-:Y:S02]  /*9da0*/  IADD3 R8, P0, R20, 0x20, RZ ;  /* 0x0000002014087810 */ /* 0x001fe40007f1e0ff */
[----:B------:R-:W-:-:S02]  /*9db0*/  F2FP.F16.F32.PACK_AB R12, R33, R32 ;  /* 0x00000020210c723e */ /* 0x000fc400000000ff */
[----:B------:R-:W-:Y:S02]  /*9dc0*/  LOP3.LUT R9, R8, 0x380, RZ, 0xc0, !PT ;  /* 0x0000038008097812 */ /* 0x000fe400078ec0ff */
[----:B------:R-:W-:Y:S02]  /*9dd0*/  F2FP.F16.F32.PACK_AB R14, R37, R36 ;  /* 0x00000024250e723e */ /* 0x000fe400000000ff */
[----:B------:R-:W-:Y:S02]  /*9de0*/  SHF.R.U64 R9, R9, 0x3, RZ ;  /* 0x0000000309097819 */ /* 0x000fe400000012ff */
[----:B------:R-:W-:Y:S02]  /*9df0*/  F2FP.F16.F32.PACK_AB R15, R39, R38 ;  /* 0x00000026270f723e */ /* 0x000fe400000000ff */
[----:B------:R-:W-:Y:S01]  /*9e00*/  LOP3.LUT R8, R9, R8, RZ, 0x3c, !PT ;  /* 0x0000000809087212 */ /* 0x000fe200078e3cff */
[----:B------:R-:W-:Y:S01]  /*9e10*/  IMAD.X R9, RZ, RZ, R21, P0 ;  /* 0x000000ffff097224 */ /* 0x000fe200000e0615 */
[----:B------:R-:W-:-:S02]  /*9e20*/  F2FP.F16.F32.PACK_AB R10, R45, R44 ;  /* 0x0000002c2d0a723e */ /* 0x000fc400000000ff */
[----:B------:R-:W-:Y:S02]  /*9e30*/  F2FP.F16.F32.PACK_AB R11, R47, R46 ;  /* 0x0000002e2f0b723e */ /* 0x000fe400000000ff */
[----:B------:R-:W-:Y:S02]  /*9e40*/  MOV R8, R8 ;  /* 0x0000000800087202 */ /* 0x000fe40000000f00 */
[----:B------:R-:W-:Y:S02]  /*9e50*/  SHF.R.U64 R159, R159, 0x3, RZ ;  /* 0x000000039f9f7819 */ /* 0x000fe400000012ff */
[----:B------:R-:W-:Y:S01]  /*9e60*/  SHF.R.U64 R161, R161, 0x3, RZ ;  /* 0x00000003a1a17819 */ /* 0x000fe200000012ff */
[----:B------:R0:W-:Y:S01]  /*9e70*/  STSM.16.M88.4 [R8], R12 ;  /* 0x0000000c08007844 */ /* 0x0001e20000000200 */
[----:B------:R-:W-:Y:S01]  /*9e80*/  LOP3.LUT R158, R159, R158, RZ, 0x3c, !PT ;  /* 0x0000009e9f9e7212 */ /* 0x000fe200078e3cff */
[--C-:B------:R-:W-:Y:S01]  /*9e90*/  IMAD.X R159, RZ, RZ, R21.reuse, P5 ;  /* 0x000000ffff9f7224 */ /* 0x100fe200028e0615 */
[----:B------:R-:W-:Y:S01]  /*9ea0*/  LOP3.LUT R160, R161, R160, RZ, 0x3c, !PT ;  /* 0x000000a0a1a07212 */ /* 0x000fe200078e3cff */
[----:B------:R-:W-:Y:S01]  /*9eb0*/  IMAD.X R161, RZ, RZ, R21, P6 ;  /* 0x000000ffffa17224 */ /* 0x000fe200030e0615 */
[----:B------:R-:W-:-:S02]  /*9ec0*/  MOV R162, R162 ;  /* 0x000000a200a27202 */ /* 0x000fc40000000f00 */
[----:B------:R-:W-:Y:S02]  /*9ed0*/  MOV R158, R158 ;  /* 0x0000009e009e7202 */ /* 0x000fe40000000f00 */
[----:B------:R-:W-:Y:S02]  /*9ee0*/  MOV R160, R160 ;  /* 0x000000a000a07202 */ /* 0x000fe40000000f00 */
[----:B0-----:R-:W-:Y:S02]  /*9ef0*/  IADD3 R8, P0, R20, 0x40, RZ ;  /* 0x0000004014087810 */ /* 0x001fe40007f1e0ff */
[----:B------:R-:W-:Y:S02]  /*9f00*/  F2FP.F16.F32.PACK_AB R13, R59, R58 ;  /* 0x0000003a3b0d723e */ /* 0x000fe400000000ff */
[----:B------:R-:W-:Y:S02]  /*9f10*/  LOP3.LUT R9, R8, 0x380, RZ, 0xc0, !PT ;  /* 0x0000038008097812 */ /* 0x000fe400078ec0ff */
[----:B------:R-:W-:-:S02]  /*9f20*/  F2FP.F16.F32.PACK_AB R14, R61, R60 ;  /* 0x0000003c3d0e723e */ /* 0x000fc400000000ff */
[----:B------:R-:W-:Y:S02]  /*9f30*/  SHF.R.U64 R9, R9, 0x3, RZ ;  /* 0x0000000309097819 */ /* 0x000fe400000012ff */
[----:B------:R-:W-:Y:S02]  /*9f40*/  F2FP.F16.F32.PACK_AB R15, R63, R62 ;  /* 0x0000003e3f0f723e */ /* 0x000fe400000000ff */
[----:B------:R-:W-:Y:S01]  /*9f50*/  LOP3.LUT R8, R9, R8, RZ, 0x3c, !PT ;  /* 0x0000000809087212 */ /* 0x000fe200078e3cff */
[----:B------:R-:W-:-:S05]  /*9f60*/  IMAD.X R9, RZ, RZ, R21, P0 ;  /* 0x000000ffff097224 */ /* 0x000fca00000e0615 */
[----:B------:R-:W-:Y:S02]  /*9f70*/  MOV R12, R8 ;  /* 0x00000008000c7202 */ /* 0x000fe40000000f00 */
[----:B------:R-:W-:Y:S02]  /*9f80*/  F2FP.F16.F32.PACK_AB R8, R41, R40 ;  /* 0x000000282908723e */ /* 0x000fe400000000ff */
[----:B------:R-:W-:-:S05]  /*9f90*/  F2FP.F16.F32.PACK_AB R9, R43, R42 ;  /* 0x0000002a2b09723e */ /* 0x000fca00000000ff */
[----:B------:R0:W-:Y:S02]  /*9fa0*/  STSM.16.M88.4 [R12], R8 ;  /* 0x000000080c007844 */ /* 0x0001e40000000200 */
[C---:B0-----:R-:W-:Y:S02]  /*9fb0*/  IADD3 R8, P0, R20.reuse, 0x2000, RZ ;  /* 0x0000200014087810 */ /* 0x041fe40007f1e0ff */
[----:B------:R-:W-:Y:S02]  /*9fc0*/  IADD3 R10, P1, R20, 0x60, RZ ;  /* 0x00000060140a7810 */ /* 0x000fe40007f3e0ff */
[----:B------:R-:W-:Y:S02]  /*9fd0*/  LOP3.LUT R9, R8, 0x380, RZ, 0xc0, !PT ;  /* 0x0000038008097812 */ /* 0x000fe400078ec0ff */
[----:B------:R-:W-:Y:S02]  /*9fe0*/  F2FP.F16.F32.PACK_AB R11, R55, R54 ;  /* 0x00000036370b723e */ /* 0x000fe400000000ff */
[----:B------:R-:W-:-:S02]  /*9ff0*/  SHF.R.U64 R9, R9, 0x3, RZ ;  /* 0x0000000309097819 */ /* 0x000fc400000012ff */
[----:B------:R-:W-:Y:S02]  /*a000*/  F2FP.F16.F32.PACK_AB R12, R57, R56 ;  /* 0x00000038390c723e */ /* 0x000fe400000000ff */
[----:B------:R-:W-:Y:S01]  /*a010*/  LOP3.LUT R8, R9, R8, RZ, 0x3c, !PT ;  /* 0x0000000809087212 */ /* 0x000fe200078e3cff */
[--C-:B------:R-:W-:Y:S01]  /*a020*/  IMAD.X R9, RZ, RZ, R21.reuse, P0 ;  /* 0x000000ffff097224 */ /* 0x100fe200000e0615 */
[----:B------:R-:W-:Y:S01]  /*a030*/  ISETP.NE.U32.AND P0, PT, RZ, UR6, PT ;  /* 0x00000006ff007c0c */ /* 0x000fe2000bf05070 */
[----:B------:R-:W-:-:S03]  /*a040*/  IMAD.X R21, RZ, RZ, R21, P1 ;  /* 0x000000ffff157224 */ /* 0x000fc600008e0615 */
[----:B------:R-:W-:Y:S02]  /*a050*/  MOV R22, R8 ;  /* 0x0000000800167202 */ /* 0x000fe40000000f00 */
[----:B------:R-:W-:Y:S02]  /*a060*/  LOP3.LUT R8, R10, 0x380, RZ, 0xc0, !PT ;  /* 0x000003800a087812 */ /* 0x000fe400078ec0ff */
[----:B------:R-:W-:Y:S02]  /*a070*/  F2FP.F16.F32.PACK_AB R9, R51, R50 ;  /* 0x000000323309723e */ /* 0x000fe400000000ff */
[----:B------:R-:W-:Y:S02]  /*a080*/  SHF.R.U64 R8, R8, 0x3, RZ ;  /* 0x0000000308087819 */ /* 0x000fe400000012ff */
[----:B------:R-:W-:Y:S02]  /*a090*/  ISETP.NE.AND.EX P0, PT, RZ, UR7, PT, P0 ;  /* 0x00000007ff007c0c */ /* 0x000fe4000bf05300 */
[----:B------:R-:W-:-:S02]  /*a0a0*/  LOP3.LUT R20, R8, R10, RZ, 0x3c, !PT ;  /* 0x0000000a08147212 */ /* 0x000fc400078e3cff */
[----:B------:R-:W-:Y:S02]  /*a0b0*/  F2FP.F16.F32.PACK_AB R8, R49, R48 ;  /* 0x000000303108723e */ /* 0x000fe400000000ff */
[----:B------:R-:W-:Y:S02]  /*a0c0*/  MOV R20, R20 ;  /* 0x0000001400147202 */ /* 0x000fe40000000f00 */
[----:B------:R-:W-:Y:S02]  /*a0d0*/  F2FP.F16.F32.PACK_AB R10, R53, R52 ;  /* 0x00000034350a723e */ /* 0x000fe400000000ff */
[----:B------:R-:W-:-:S03]  /*a0e0*/  F2FP.F16.F32.PACK_AB R21, R67, R66 ;  /* 0x000000424315723e */ /* 0x000fc600000000ff */
[----:B------:R0:W-:Y:S04]  /*a0f0*/  STSM.16.M88.4 [R20], R8 ;  /* 0x0000000814007844 */ /* 0x0001e80000000200 */
[----:B------:R1:W-:Y:S01]  /*a100*/  STSM.16.M88.4 [R22], R12 ;  /* 0x0000000c16007844 */ /* 0x0003e20000000200 */
[----:B0-----:R-:W-:Y:S02]  /*a110*/  F2FP.F16.F32.PACK_AB R20, R65, R64 ;  /* 0x000000404114723e */ /* 0x001fe400000000ff */
[----:B------:R-:W-:Y:S02]  /*a120*/  F2FP.F16.F32.PACK_AB R8, R73, R72 ;  /* 0x000000484908723e */ /* 0x000fe400000000ff */
[----:B-1----:R-:W-:Y:S02]  /*a130*/  F2FP.F16.F32.PACK_AB R22, R69, R68 ;  /* 0x000000444516723e */ /* 0x002fe400000000ff */
[----:B------:R-:W-:-:S02]  /*a140*/  F2FP.F16.F32.PACK_AB R9, R75, R74 ;  /* 0x0000004a4b09723e */ /* 0x000fc400000000ff */
[----:B------:R-:W-:Y:S01]  /*a150*/  F2FP.F16.F32.PACK_AB R10, R77, R76 ;  /* 0x0000004c4d0a723e */ /* 0x000fe200000000ff */
[----:B------:R0:W-:Y:S01]  /*a160*/  STSM.16.M88.4 [R157], R20 ;  /* 0x000000149d007844 */ /* 0x0001e20000000200 */
[----:B------:R-:W-:Y:S02]  /*a170*/  F2FP.F16.F32.PACK_AB R11, R79, R78 ;  /* 0x0000004e4f0b723e */ /* 0x000fe400000000ff */
[----:B------:R-:W-:Y:S02]  /*a180*/  F2FP.F16.F32.PACK_AB R12, R81, R80 ;  /* 0x00000050510c723e */ /* 0x000fe400000000ff */
[----:B------:R-:W-:Y:S01]  /*a190*/  F2FP.F16.F32.PACK_AB R13, R83, R82 ;  /* 0x00000052530d723e */ /* 0x000fe200000000ff */
[----:B------:R1:W-:Y:S01]  /*a1a0*/  STSM.16.M88.4 [R155], R8 ;  /* 0x000000089b007844 */ /* 0x0003e20000000200 */
[----:B------:R-:W-:Y:S02]  /*a1b0*/  F2FP.F16.F32.PACK_AB R14, R85, R84 ;  /* 0x00000054550e723e */ /* 0x000fe400000000ff */
[----:B------:R-:W-:-:S05]  /*a1c0*/  F2FP.F16.F32.PACK_AB R15, R87, R86 ;  /* 0x00000056570f723e */ /* 0x000fca00000000ff */
[----:B------:R2:W-:Y:S01]  /*a1d0*/  STSM.16.M88.4 [R162], R12 ;  /* 0x0000000ca2007844 */ /* 0x0005e20000000200 */
[----:B0-----:R-:W-:Y:S02]  /*a1e0*/  F2FP.F16.F32.PACK_AB R20, R89, R88 ;  /* 0x000000585914723e */ /* 0x001fe400000000ff */
[----:B------:R-:W-:Y:S02]  /*a1f0*/  F2FP.F16.F32.PACK_AB R21, R91, R90 ;  /* 0x0000005a5b15723e */ /* 0x000fe400000000ff */
[----:B------:R-:W-:Y:S02]  /*a200*/  F2FP.F16.F32.PACK_AB R22, R93, R92 ;  /* 0x0000005c5d16723e */ /* 0x000fe400000000ff */
[----:B------:R-:W-:Y:S02]  /*a210*/  F2FP.F16.F32.PACK_AB R23, R95, R94 ;  /* 0x0000005e5f17723e */ /* 0x000fe400000000ff */
[----:B-1----:R-:W-:Y:S02]  /*a220*/  F2FP.F16.F32.PACK_AB R8, R97, R96 ;  /* 0x000000606108723e */ /* 0x002fe400000000ff */
[----:B------:R-:W-:Y:S01]  /*a230*/  F2FP.F16.F32.PACK_AB R9, R99, R98 ;  /* 0x000000626309723e */ /* 0x000fe200000000ff */
[----:B------:R0:W-:Y:S01]  /*a240*/  STSM.16.M88.4 [R160], R20 ;  /* 0x00000014a0007844 */ /* 0x0001e20000000200 */
[----:B------:R-:W-:-:S02]  /*a250*/  F2FP.F16.F32.PACK_AB R10, R101, R100 ;  /* 0x00000064650a723e */ /* 0x000fc400000000ff */
[----:B------:R-:W-:Y:S02]  /*a260*/  F2FP.F16.F32.PACK_AB R11, R103, R102 ;  /* 0x00000066670b723e */ /* 0x000fe400000000ff */
[----:B--2---:R-:W-:Y:S02]  /*a270*/  F2FP.F16.F32.PACK_AB R12, R105, R104 ;  /* 0x00000068690c723e */ /* 0x004fe400000000ff */
[----:B------:R-:W-:Y:S01]  /*a280*/  F2FP.F16.F32.PACK_AB R13, R107, R106 ;  /* 0x0000006a6b0d723e */ /* 0x000fe200000000ff */
[----:B------:R1:W-:Y:S01]  /*a290*/  STSM.16.M88.4 [R158], R8 ;  /* 0x000000089e007844 */ /* 0x0003e20000000200 */
[----:B------:R-:W-:Y:S02]  /*a2a0*/  F2FP.F16.F32.PACK_AB R14, R109, R108 ;  /* 0x0000006c6d0e723e */ /* 0x000fe400000000ff */
[----:B------:R-:W-:Y:S02]  /*a2b0*/  F2FP.F16.F32.PACK_AB R15, R111, R110 ;  /* 0x0000006e6f0f723e */ /* 0x000fe400000000ff */
[----:B0-----:R-:W-:-:S03]  /*a2c0*/  F2FP.F16.F32.PACK_AB R20, R113, R112 ;  /* 0x000000707114723e */ /* 0x001fc600000000ff */
[----:B------:R0:W-:Y:S01]  /*a2d0*/  STSM.16.M88.4 [R156], R12 ;  /* 0x0000000c9c007844 */ /* 0x0001e20000000200 */
        /* <DEDUP_REMOVED lines=8> */
[----:B0-----:R-:W-:Y:S02]  /*a360*/  F2FP.F16.F32.PACK_AB R12, R129, R128 ;  /* 0x00000080810c723e */ /* 0x001fe400000000ff */
[----:B------:R-:W-:Y:S01]  /*a370*/  F2FP.F16.F32.PACK_AB R13, R131, R130 ;  /* 0x00000082830d723e */ /* 0x000fe200000000ff */
[----:B------:R0:W-:Y:S01]  /*a380*/  STSM.16.M88.4 [R7], R8 ;  /* 0x0000000807007844 */ /* 0x0001e20000000200 */
[----:B------:R-:W-:Y:S02]  /*a390*/  F2FP.F16.F32.PACK_AB R14, R133, R132 ;  /* 0x00000084850e723e */ /* 0x000fe400000000ff */
[----:B------:R-:W-:Y:S02]  /*a3a0*/  F2FP.F16.F32.PACK_AB R15, R135, R134 ;  /* 0x00000086870f723e */ /* 0x000fe400000000ff */
[----:B-1----:R-:W-:-:S03]  /*a3b0*/  F2FP.F16.F32.PACK_AB R20, R137, R136 ;  /* 0x000000888914723e */ /* 0x002fc600000000ff */
[----:B------:R1:W-:Y:S01]  /*a3c0*/  STSM.16.M88.4 [R18], R12 ;  /* 0x0000000c12007844 */ /* 0x0003e20000000200 */
[----:B------:R-:W-:Y:S02]  /*a3d0*/  F2FP.F16.F32.PACK_AB R21, R139, R138 ;  /* 0x0000008a8b15723e */ /* 0x000fe400000000ff */
[----:B------:R-:W-:Y:S02]  /*a3e0*/  F2FP.F16.F32.PACK_AB R22, R141, R140 ;  /* 0x0000008c8d16723e */ /* 0x000fe400000000ff */
[----:B------:R-:W-:Y:S02]  /*a3f0*/  F2FP.F16.F32.PACK_AB R23, R143, R142 ;  /* 0x0000008e8f17723e */ /* 0x000fe400000000ff */
[----:B0-----:R-:W-:Y:S02]  /*a400*/  F2FP.F16.F32.PACK_AB R8, R145, R144 ;  /* 0x000000909108723e */ /* 0x001fe400000000ff */
[----:B------:R-:W-:Y:S01]  /*a410*/  F2FP.F16.F32.PACK_AB R9, R147, R146 ;  /* 0x000000929309723e */ /* 0x000fe200000000ff */
[----:B------:R-:W-:Y:S01]  /*a420*/  STSM.16.M88.4 [R153], R20 ;  /* 0x0000001499007844 */ /* 0x000fe20000000200 */
[----:B------:R-:W-:-:S02]  /*a430*/  F2FP.F16.F32.PACK_AB R10, R149, R148 ;  /* 0x00000094950a723e */ /* 0x000fc400000000ff */
[----:B------:R-:W-:Y:S01]  /*a440*/  F2FP.F16.F32.PACK_AB R11, R151, R150 ;  /* 0x00000096970b723e */ /* 0x000fe200000000ff */
[C---:B-1----:R-:W-:Y:S01]  /*a450*/  IMAD.SHL.U32 R13, R187.reuse, 0x4, RZ ;  /* 0x00000004bb0d7824 */ /* 0x042fe200078e00ff */
[----:B------:R-:W-:-:S03]  /*a460*/  SHF.L.U64.HI R14, R187, 0x2, R195 ;  /* 0x00000002bb0e7819 */ /* 0x000fc600000102c3 */
[----:B------:R0:W-:Y:S02]  /*a470*/  STSM.16.M88.4 [R164], R8 ;  /* 0x00000008a4007844 */ /* 0x0001e40000000200 */
[----:B0-----:R-:W0:Y:S08]  /*a480*/  LDC.64 R10, c[0x0][0xd00] ;  /* 0x00034000ff0a7b82 */ /* 0x001e300000000a00 */
[----:B------:R-:W-:Y:S01]  /*a490*/  BAR.SYNC.DEFER_BLOCKING 0x1, 0x100 ;  /* 0x0044000000007b1d */ /* 0x000fe20000010000 */
[----:B------:R-:W-:-:S04]  /*a4a0*/  @P0 IADD3 R8, P2, R13, UR6, RZ ;  /* 0x000000060d080c10 */ /* 0x000fc8000ff5e0ff */
[----:B------:R-:W-:Y:S02]  /*a4b0*/  @P0 IADD3.X R9, R14, UR7, RZ, P2, !PT ;  /* 0x000000070e090c10 */ /* 0x000fe400097fe4ff */
[----:B0-----:R-:W-:-:S04]  /*a4c0*/  ISETP.NE.U32.AND P1, PT, R10, RZ, PT ;  /* 0x000000ff0a00720c */ /* 0x001fc80003f25070 */
[----:B------:R0:W2:Y:S01]  /*a4d0*/  @P0 LDG.E R9, desc[UR38][R8.64] ;  /* 0x0000002608090981 */ /* 0x0000a2000c1e1900 */
[----:B------:R-:W-:Y:S02]  /*a4e0*/  IADD3 R12, P2, R13, R10, RZ ;  /* 0x0000000a0d0c7210 */ /* 0x000fe40007f5e0ff */
[----:B------:R-:W-:-:S03]  /*a4f0*/  ISETP.NE.AND.EX P1, PT, R11, RZ, PT, P1 ;  /* 0x000000ff0b00720c */ /* 0x000fc60003f25310 */
[----:B------:R-:W-:Y:S02]  /*a500*/  IMAD.X R13, R14, 0x1, R11, P2 ;  /* 0x000000010e0d7824 */ /* 0x000fe400010e060b */
[----:B0-----:R-:W-:-:S08]  /*a510*/  IMAD.MOV.U32 R8, RZ, RZ, RZ ;  /* 0x000000ffff087224 */ /* 0x001fd000078e00ff */
[----:B------:R0:W5:Y:S01]  /*a520*/  @P1 LDG.E R8, desc[UR38][R12.64] ;  /* 0x000000260c081981 */ /* 0x000162000c1e1900 */
[----:B------:R-:W-:Y:S01]  /*a530*/  ULDC UR6, c[0x0][0xb88] ;  /* 0x0002e20000067ab9 */ /* 0x000fe20000000800 */
        /* <DEDUP_REMOVED lines=8> */
.L_x_4078:
[----:B------:R-:W0:Y:S02]  /*a5c0*/  SHFL.IDX PT, R7, R227, RZ, 0x1f ;  /* 0x00001fffe3077589 */ /* 0x000e2400000e0000 */
[----:B0-----:R-:W-:Y:S02]  /*a5d0*/  ISETP.NE.AND P0, PT, R7, RZ, PT ;  /* 0x000000ff0700720c */ /* 0x001fe40003f05270 */
[----:B-----5:R-:W-:-:S11]  /*a5e0*/  SHF.R.S32.HI R7, RZ, 0x1f, R8 ;  /* 0x0000001fff077819 */ /* 0x020fd60000011408 */
[----:B------:R-:W-:Y:S05]  /*a5f0*/  @P0 BRA `(.L_x_4079) ;  /* 0x0000000400000947 */ /* 0x000fea0003800000 */
[----:B------:R-:W2:Y:S04]  /*a600*/  LDL R153, [R1+0x68] ;  /* 0x0000680001997983 */ /* 0x000ea80000100800 */
[----:B------:R-:W3:Y:S01]  /*a610*/  LDL R154, [R1+0x6c] ;  /* 0x00006c00019a7983 */ /* 0x000ee20000100800 */
[----:B------:R-:W-:Y:S01]  /*a620*/  IMAD.MOV.U32 R9, RZ, RZ, 0xab8 ;  /* 0x00000ab8ff097424 */ /* 0x000fe200078e00ff */
[----:B------:R-:W-:Y:S01]  /*a630*/  ISETP.GT.AND P1, PT, R0, 0x1, PT ;  /* 0x000000010000780c */ /* 0x000fe20003f24270 */
[----:B------:R-:W0:Y:S01]  /*a640*/  LDC R23, c[0x0][0xce8] ;  /* 0x00033a00ff177b82 */ /* 0x000e220000000800 */
[----:B------:R-:W-:Y:S01]  /*a650*/  ISETP.NE.U32.AND P0, PT, R10, RZ, PT ;  /* 0x000000ff0a00720c */ /* 0x000fe20003f05070 */
[----:B------:R-:W-:Y:S01]  /*a660*/  IMAD.U32 R22, RZ, RZ, UR42 ;  /* 0x0000002aff167e24 */ /* 0x000fe2000f8e00ff */
[----:B------:R-:W-:-:S02]  /*a670*/  SEL R9, R9, 0xa78, P1 ;  /* 0x00000a7809097807 */ /* 0x000fc40000800000 */
[----:B------:R-:W-:-:S03]  /*a680*/  ISETP.NE.AND.EX P0, PT, R11, RZ, PT, P0 ;  /* 0x000000ff0b00720c */ /* 0x000fc60003f05300 */
[----:B------:R-:W1:Y:S01]  /*a690*/  LDC.64 R12, c[0x0][R9+0x220] ;  /* 0x00008800090c7b82 */ /* 0x000e620000000a00 */
[----:B------:R-:W-:Y:S02]  /*a6a0*/  SEL R21, R187, RZ, !P0 ;  /* 0x000000ffbb157207 */ /* 0x000fe40004000000 */
[----:B------:R-:W-:-:S05]  /*a6b0*/  SEL R195, R195, RZ, !P0 ;  /* 0x000000ffc3c37207 */ /* 0x000fca0004000000 */
[----:B------:R-:W4:Y:S01]  /*a6c0*/  LDC.64 R14, c[0x0][R9+0x218] ;  /* 0x00008600090e7b82 */ /* 0x000f220000000a00 */
[----:B0-----:R-:W-:Y:S01]  /*a6d0*/  ISETP.NE.AND P0, PT, R23, 0x1, PT ;  /* 0x000000011700780c */ /* 0x001fe20003f05270 */
[----:B-1----:R-:W-:-:S04]  /*a6e0*/  IMAD R18, R13, R21, RZ ;  /* 0x000000150d127224 */ /* 0x002fc800078e02ff */
[C---:B------:R-:W-:Y:S02]  /*a6f0*/  IMAD R18, R12.reuse, R195, R18 ;  /* 0x000000c30c127224 */ /* 0x040fe400078e0212 */
[----:B------:R-:W-:-:S04]  /*a700*/  IMAD.WIDE.U32 R12, R12, R21, RZ ;  /* 0x000000150c0c7225 */ /* 0x000fc800078e00ff */
[-C--:B----4-:R-:W-:Y:S02]  /*a710*/  IMAD R20, R15, R188.reuse, RZ ;  /* 0x000000bc0f147224 */ /* 0x090fe400078e02ff */
[----:B------:R-:W-:-:S04]  /*a720*/  IMAD.WIDE.U32 R14, R14, R188, RZ ;  /* 0x000000bc0e0e7225 */ /* 0x000fc800078e00ff */
[----:B------:R-:W-:Y:S01]  /*a730*/  IMAD.IADD R18, R13, 0x1, R18 ;  /* 0x000000010d127824 */ /* 0x000fe200078e0212 */
[----:B------:R-:W-:Y:S01]  /*a740*/  IADD3 R21, P2, P3, R12, R14, R8 ;  /* 0x0000000e0c157210 */ /* 0x000fe20007b5e008 */
[----:B------:R-:W0:Y:S01]  /*a750*/  @P0 LDC R13, c[0x0][0xcec] ;  /* 0x00033b00ff0d0b82 */ /* 0x000e220000000800 */
[----:B------:R-:W-:-:S05]  /*a760*/  IMAD.IADD R20, R15, 0x1, R20 ;  /* 0x000000010f147824 */ /* 0x000fca00078e0214 */
[----:B------:R-:W-:Y:S02]  /*a770*/  IADD3.X R18, R18, R20, R7, P2, P3 ;  /* 0x0000001412127210 */ /* 0x000fe400017e6407 */
[----:B------:R-:W1:Y:S01]  /*a780*/  @P0 LDC R12, c[0x0][0xcf0] ;  /* 0x00033c00ff0c0b82 */ /* 0x000e620000000800 */
[----:B--2---:R-:W-:Y:S01]  /*a790*/  IMAD R22, R22, 0x40, R153 ;  /* 0x0000004016167824 */ /* 0x004fe200078e0299 */
[----:B------:R-:W-:-:S03]  /*a7a0*/  SEL R153, R194, RZ, P1 ;  /* 0x000000ffc2997207 */ /* 0x000fc60000800000 */
[----:B0-----:R-:W-:-:S04]  /*a7b0*/  @P0 IMAD.HI.U32 R13, R22, R13, RZ ;  /* 0x0000000d160d0227 */ /* 0x001fc800078e00ff */
[----:B------:R-:W-:Y:S01]  /*a7c0*/  IMAD.MOV.U32 R20, RZ, RZ, R22 ;  /* 0x000000ffff147224 */ /* 0x000fe200078e0016 */
[----:B-1----:R-:W-:Y:S02]  /*a7d0*/  @P0 SHF.R.U32.HI R20, RZ, R12, R13 ;  /* 0x0000000cff140219 */ /* 0x002fe4000001160d */
[----:B------:R-:W0:Y:S02]  /*a7e0*/  LDC.64 R12, c[0x0][R9+0x228] ;  /* 0x00008a00090c7b82 */ /* 0x000e240000000a00 */
[-C--:B0-----:R-:W-:Y:S02]  /*a7f0*/  IMAD R13, R13, R153.reuse, RZ ;  /* 0x000000990d0d7224 */ /* 0x081fe400078e02ff */
[----:B------:R-:W-:-:S04]  /*a800*/  IMAD.WIDE.U32 R14, R12, R153, RZ ;  /* 0x000000990c0e7225 */ /* 0x000fc800078e00ff */
[----:B------:R-:W-:Y:S01]  /*a810*/  IMAD.IADD R15, R15, 0x1, R13 ;  /* 0x000000010f0f7824 */ /* 0x000fe200078e020d */
[----:B------:R-:W-:Y:S01]  /*a820*/  IADD3 R14, P0, P2, R20, R21, R14 ;  /* 0x00000015140e7210 */ /* 0x000fe20007a1e00e */
[----:B------:R-:W0:Y:S01]  /*a830*/  LDC.64 R12, c[0x0][R9+0x210] ;  /* 0x00008400090c7b82 */ /* 0x000e220000000a00 */
[--C-:B------:R-:W-:Y:S01]  /*a840*/  IMAD.MOV R21, RZ, RZ, -R20.reuse ;  /* 0x000000ffff157224 */ /* 0x100fe200078e0a14 */
[----:B------:R-:W-:-:S03]  /*a850*/  SHF.R.S32.HI R20, RZ, 0x1f, R20 ;  /* 0x0000001fff147819 */ /* 0x000fc60000011414 */
[C---:B------:R-:W-:Y:S01]  /*a860*/  IMAD R21, R23.reuse, R21, R22 ;  /* 0x0000001517157224 */ /* 0x040fe200078e0216 */
[----:B------:R-:W-:Y:S01]  /*a870*/  IADD3.X R15, R20, R18, R15, P0, P2 ;  /* 0x00000012140f7210 */ /* 0x000fe200007e440f */
[----:B------:R-:W-:-:S03]  /*a880*/  IMAD R22, R23, UR6, RZ ;  /* 0x0000000617167c24 */ /* 0x000fc6000f8e02ff */
[----:B------:R-:W-:Y:S01]  /*a890*/  SHF.R.S32.HI R153, RZ, 0x1f, R21 ;  /* 0x0000001fff997819 */ /* 0x000fe20000011415 */
[-C--:B0-----:R-:W-:Y:S02]  /*a8a0*/  IMAD R13, R13, R21.reuse, RZ ;  /* 0x000000150d0d7224 */ /* 0x081fe400078e02ff */
[----:B------:R-:W-:-:S04]  /*a8b0*/  IMAD.WIDE.U32 R14, R12, R21, R14 ;  /* 0x000000150c0e7225 */ /* 0x000fc800078e000e */
[----:B------:R-:W-:Y:S02]  /*a8c0*/  IMAD R9, R12, R153, R13 ;  /* 0x000000990c097224 */ /* 0x000fe400078e020d */
[----:B------:R-:W0:Y:S02]  /*a8d0*/  LDC.64 R12, c[0x0][0xca8] ;  /* 0x00032a00ff0c7b82 */ /* 0x000e240000000a00 */
[----:B------:R-:W-:Y:S02]  /*a8e0*/  IMAD.IADD R15, R15, 0x1, R9 ;  /* 0x000000010f0f7824 */ /* 0x000fe400078e0209 */
[----:B---3--:R-:W-:-:S04]  /*a8f0*/  IMAD.MOV R9, RZ, RZ, -R154 ;  /* 0x000000ffff097224 */ /* 0x008fc800078e0a9a */
[----:B0-----:R-:W0:Y:S08]  /*a900*/  @!P1 LDC R12, c[0x0][0xc50] ;  /* 0x00031400ff0c9b82 */ /* 0x001e300000000800 */
[----:B------:R-:W1:Y:S01]  /*a910*/  @!P1 LDC R13, c[0x0][0xc54] ;  /* 0x00031500ff0d9b82 */ /* 0x000e620000000800 */
[----:B0-----:R-:W-:-:S05]  /*a920*/  LEA R18, P0, R14, R12, 0x2 ;  /* 0x0000000c0e127211 */ /* 0x001fca00078010ff */
[----:B------:R-:W-:Y:S01]  /*a930*/  SHFL.IDX PT, R12, R18, RZ, 0x1c1f ;  /* 0x001c1fff120c7589 */ /* 0x000fe200000e0000 */
[----:B-1----:R-:W-:Y:S02]  /*a940*/  LEA.HI.X R20, R14, R13, R15, 0x2, P0 ;  /* 0x0000000d0e147211 */ /* 0x002fe400000f140f */
[----:B------:R-:W-:Y:S01]  /*a950*/  ISETP.NE.AND P0, PT, R230, R9, PT ;  /* 0x00000009e600720c */ /* 0x000fe20003f05270 */
[----:B------:R-:W-:Y:S01]  /*a960*/  IMAD.U32 R9, RZ, RZ, UR42 ;  /* 0x0000002aff097e24 */ /* 0x000fe2000f8e00ff */
[----:B------:R-:W-:Y:S03]  /*a970*/  SHFL.IDX PT, R14, R18, 0x1, 0x1c1f ;  /* 0x003c1f00120e7f89 */ /* 0x000fe600000e0000 */
[----:B------:R-:W-:Y:S01]  /*a980*/  IMAD R9, R9, 0x40, R16 ;  /* 0x0000004009097824 */ /* 0x000fe200078e0210 */
[----:B------:R-:W0:Y:S04]  /*a990*/  SHFL.IDX PT, R13, R20, RZ, 0x1c1f ;  /* 0x001c1fff140d7589 */ /* 0x000e2800000e0000 */
[----:B------:R-:W1:Y:S01]  /*a9a0*/  SHFL.IDX PT, R15, R20, 0x1, 0x1c1f ;  /* 0x003c1f00140f7f89 */ /* 0x000e6200000e0000 */
[C---:B------:R-:W-:Y:S01]  /*a9b0*/  ISETP.GE.OR P1, PT, R9.reuse, R22, P0 ;  /* 0x000000160900720c */ /* 0x040fe20000726670 */
[----:B------:R-:W-:-:S05]  /*a9c0*/  VIADD R9, R9, 0x8 ;  /* 0x0000000809097836 */ /* 0x000fca0000000000 */
[----:B------:R-:W-:-:S07]  /*a9d0*/  ISETP.GE.OR P0, PT, R9, R22, P0 ;  /* 0x000000160900720c */ /* 0x000fce0000706670 */
[----:B0-----:R0:W-:Y:S06]  /*a9e0*/  @!P1 ST.E desc[UR38][R12.64], R3 ;  /* 0x000000030c009985 */ /* 0x0011ec000c101926 */
[----:B-1----:R0:W-:Y:S02]  /*a9f0*/  @!P0 ST.E desc[UR38][R14.64], R152 ;  /* 0x000000980e008985 */ /* 0x0021e4000c101926 */
.L_x_4079:
[----:B------:R-:W-:Y:S02]  /*aa00*/  ISETP.GT.AND P1, PT, R0, 0x1, PT ;  /* 0x000000010000780c */ /* 0x000fe40003f24270 */
[----:B------:R-:W-:-:S04]  /*aa10*/  ISETP.NE.U32.AND P0, PT, R10, RZ, PT ;  /* 0x000000ff0a00720c */ /* 0x000fc80003f05070 */
[----:B------:R-:W-:-:S04]  /*aa20*/  ISETP.NE.AND.EX P0, PT, R11, RZ, PT, P0 ;  /* 0x000000ff0b00720c */ /* 0x000fc80003f05300 */
[----:B------:R-:W-:-:S03]  /*aa30*/  SEL R187, R187, RZ, !P0 ;  /* 0x000000ffbbbb7207 */ /* 0x000fc60004000000 */
[----:B------:R-:W-:Y:S06]  /*aa40*/  @P1 BRA `(.L_x_4080) ;  /* 0x0000001000441947 */ /* 0x000fec0003800000 */
[----:B------:R-:W1:Y:S01]  /*aa50*/  S2R R0, SR_TID.X ;  /* 0x0000000000007919 */ /* 0x000e620000002100 */
[----:B------:R-:W2:Y:S01]  /*aa60*/  LDC R18, c[0x0][0xce8] ;  /* 0x00033a00ff127b82 */ /* 0x000ea20000000800 */
[----:B------:R-:W-:Y:S01]  /*aa70*/  ULDC.64 UR8, c[0x0][0xba0] ;  /* 0x0002e80000087ab9 */ /* 0x000fe20000000a00 */
[----:B------:R-:W-:Y:S01]  /*aa80*/  ULDC UR10, c[0x0][0xbc8] ;  /* 0x0002f200000a7ab9 */ /* 0x000fe20000000800 */
[----:B-1----:R-:W-:-:S05]  /*aa90*/  VIADD R0, R0, 0xffffff80 ;  /* 0xffffff8000007836 */ /* 0x002fca0000000000 */
[----:B0-----:R-:W-:-:S04]  /*aaa0*/  SHF.R.S32.HI R3, RZ, 0x1f, R0 ;  /* 0x0000001fff037819 */ /* 0x001fc80000011400 */
[----:B------:R-:W-:-:S04]  /*aab0*/  LEA.HI R10, R3, R0, RZ, 0x3 ;  /* 0x00000000030a7211 */ /* 0x000fc800078f18ff */
[----:B------:R-:W-:-:S05]  /*aac0*/  SHF.R.S32.HI R3, RZ, 0x3, R10 ;  /* 0x00000003ff037819 */ /* 0x000fca000001140a */
[----:B------:R-:W-:-:S04]  /*aad0*/  IMAD R9, R3, 0x40, R2 ;  /* 0x0000004003097824 */ /* 0x000fc800078e0202 */
[----:B------:R-:W-:-:S03]  /*aae0*/  IMAD.WIDE R4, R9, 0x2, R4 ;  /* 0x0000000209047825 */ /* 0x000fc600078e0204 */
[C---:B------:R-:W-:Y:S02]  /*aaf0*/  IADD3 R21, P3, R4.reuse, 0x1000, RZ ;  /* 0x0000100004157810 */ /* 0x040fe40007f7e0ff */
[----:B------:R-:W-:Y:S02]  /*ab00*/  IADD3 R45, P2, R4, 0x7000, RZ ;  /* 0x00007000042d7810 */ /* 0x000fe40007f5e0ff */
[----:B------:R-:W-:Y:S02]  /*ab10*/  LOP3.LUT R20, R21, 0x380, RZ, 0xc0, !PT ;  /* 0x0000038015147812 */ /* 0x000fe400078ec0ff */
[----:B------:R-:W-:Y:S02]  /*ab20*/  LOP3.LUT R44, R45, 0x380, RZ, 0xc0, !PT ;  /* 0x000003802d2c7812 */ /* 0x000fe400078ec0ff */
[----:B------:R-:W-:Y:S02]  /*ab30*/  SHF.R.U64 R20, R20, 0x3, RZ ;  /* 0x0000000314147819 */ /* 0x000fe400000012ff */
[----:B------:R-:W-:-:S02]  /*ab40*/  IADD3 R37, P0, R4, 0x5000, RZ ;  /* 0x0000500004257810 */ /* 0x000fc40007f1e0ff */
[----:B------:R-:W-:Y:S01]  /*ab50*/  LOP3.LUT R20, R20, R21, RZ, 0x3c, !PT ;  /* 0x0000001514147212 */ /* 0x000fe200078e3cff */
[----:B------:R-:W-:Y:S01]  /*ab60*/  IMAD.X R21, RZ, RZ, R5, P3 ;  /* 0x000000ffff157224 */ /* 0x000fe200018e0605 */
[----:B------:R-:W-:Y:S02]  /*ab70*/  SHF.R.U64 R44, R44, 0x3, RZ ;  /* 0x000000032c2c7819 */ /* 0x000fe400000012ff */
[C---:B------:R-:W-:Y:S02]  /*ab80*/  IADD3 R25, P4, R4.reuse, 0x2000, RZ ;  /* 0x0000200004197810 */ /* 0x040fe40007f9e0ff */
[C---:B------:R-:W-:Y:S01]  /*ab90*/  IADD3 R29, P5, R4.reuse, 0x3000, RZ ;  /* 0x00003000041d7810 */ /* 0x040fe20007fbe0ff */
[----:B------:R-:W-:Y:S01]  /*aba0*/  IMAD R7, R7, UR8, RZ ;  /* 0x0000000807077c24 */ /* 0x000fe2000f8e02ff */
[C---:B------:R-:W-:Y:S01]  /*abb0*/  IADD3 R33, P6, R4.reuse, 0x4000, RZ ;  /* 0x0000400004217810 */ /* 0x040fe20007fde0ff */
[----:B------:R-:W5:Y:S01]  /*abc0*/  LD.E.128 R20, desc[UR38][R20.64] ;  /* 0x0000002614147980 */ /* 0x000f62000c101d00 */
[----:B------:R-:W-:-:S02]  /*abd0*/  IADD3 R41, P1, R4, 0x6000, RZ ;  /* 0x0000600004297810 */ /* 0x000fc40007f3e0ff */
[----:B------:R-:W-:Y:S02]  /*abe0*/  LOP3.LUT R36, R37, 0x380, RZ, 0xc0, !PT ;  /* 0x0000038025247812 */ /* 0x000fe400078ec0ff */
[----:B------:R-:W-:Y:S02]  /*abf0*/  IADD3 R49, P3, R4, 0x8000, RZ ;  /* 0x0000800004317810 */ /* 0x000fe40007f7e0ff */
[----:B------:R-:W-:Y:S01]  /*ac00*/  LOP3.LUT R44, R44, R45, RZ, 0x3c, !PT ;  /* 0x0000002d2c2c7212 */ /* 0x000fe200078e3cff */
[----:B------:R-:W-:Y:S01]  /*ac10*/  IMAD.X R45, RZ, RZ, R5, P2 ;  /* 0x000000ffff2d7224 */ /* 0x000fe200010e0605 */
[----:B------:R-:W-:Y:S02]  /*ac20*/  LOP3.LUT R24, R25, 0x380, RZ, 0xc0, !PT ;  /* 0x0000038019187812 */ /* 0x000fe400078ec0ff */
[----:B------:R-:W-:Y:S02]  /*ac30*/  LOP3.LUT R28, R29, 0x380, RZ, 0xc0, !PT ;  /* 0x000003801d1c7812 */ /* 0x000fe400078ec0ff */
[----:B------:R-:W-:-:S02]  /*ac40*/  LOP3.LUT R32, R33, 0x380, RZ, 0xc0, !PT ;  /* 0x0000038021207812 */ /* 0x000fc400078ec0ff */
[----:B------:R-:W-:Y:S01]  /*ac50*/  LOP3.LUT R11, R4, 0x380, RZ, 0xc0, !PT ;  /* 0x00000380040b7812 */ /* 0x000fe200078ec0ff */
[----:B------:R-:W-:Y:S01]  /*ac60*/  IMAD R7, R8, UR9, R7 ;  /* 0x0000000908077c24 */ /* 0x000fe2000f8e0207 */
[----:B------:R-:W-:Y:S01]  /*ac70*/  LOP3.LUT R40, R41, 0x380, RZ, 0xc0, !PT ;  /* 0x0000038029287812 */ /* 0x000fe200078ec0ff */
[----:B------:R-:W5:Y:S01]  /*ac80*/  LD.E.128 R44, desc[UR38][R44.64] ;  /* 0x000000262c2c7980 */ /* 0x000f62000c101d00 */
[----:B------:R-:W-:Y:S02]  /*ac90*/  SHF.R.U64 R36, R36, 0x3, RZ ;  /* 0x0000000324247819 */ /* 0x000fe400000012ff */
[----:B------:R-:W-:Y:S02]  /*aca0*/  LOP3.LUT R48, R49, 0x380, RZ, 0xc0, !PT ;  /* 0x0000038031307812 */ /* 0x000fe400078ec0ff */
[----:B------:R-:W-:Y:S02]  /*acb0*/  IADD3 R73, P2, R4, 0xe000, RZ ;  /* 0x0000e00004497810 */ /* 0x000fe40007f5e0ff */
[----:B------:R-:W-:-:S02]  /*acc0*/  SHF.R.U64 R24, R24, 0x3, RZ ;  /* 0x0000000318187819 */ /* 0x000fc400000012ff */
[----:B------:R-:W-:Y:S02]  /*acd0*/  SHF.R.U64 R28, R28, 0x3, RZ ;  /* 0x000000031c1c7819 */ /* 0x000fe400000012ff */
[----:B------:R-:W-:Y:S02]  /*ace0*/  SHF.R.U64 R32, R32, 0x3, RZ ;  /* 0x0000000320207819 */ /* 0x000fe400000012ff */
[----:B------:R-:W-:Y:S02]  /*acf0*/  SHF.R.U64 R40, R40, 0x3, RZ ;  /* 0x0000000328287819 */ /* 0x000fe400000012ff */
[----:B------:R-:W-:Y:S01]  /*ad00*/  LOP3.LUT R36, R36, R37, RZ, 0x3c, !PT ;  /* 0x0000002524247212 */ /* 0x000fe200078e3cff */
[----:B------:R-:W-:Y:S01]  /*ad10*/  IMAD.X R37, RZ, RZ, R5, P0 ;  /* 0x000000ffff257224 */ /* 0x000fe200000e0605 */
[----:B------:R-:W-:Y:S02]  /*ad20*/  SHF.R.U64 R48, R48, 0x3, RZ ;  /* 0x0000000330307819 */ /* 0x000fe400000012ff */
[----:B------:R-:W-:-:S02]  /*ad30*/  LOP3.LUT R72, R73, 0x380, RZ, 0xc0, !PT ;  /* 0x0000038049487812 */ /* 0x000fc400078ec0ff */
[----:B------:R-:W-:Y:S01]  /*ad40*/  IADD3 R65, P0, R4, 0xc000, RZ ;  /* 0x0000c00004417810 */ /* 0x000fe20007f1e0ff */
[----:B------:R-:W5:Y:S01]  /*ad50*/  LD.E.128 R36, desc[UR38][R36.64] ;  /* 0x0000002624247980 */ /* 0x000f62000c101d00 */
        /* <DEDUP_REMOVED lines=10> */
[----:B------:R-:W-:Y:S01]  /*ae00*/  SHF.R.U64 R72, R72, 0x3, RZ ;  /* 0x0000000348487819 */ /* 0x000fe200000012ff */
[----:B------:R-:W5:Y:S01]  /*ae10*/  LD.E.128 R24, desc[UR38][R24.64] ;  /* 0x0000002618187980 */ /* 0x000f62000c101d00 */
[----:B------:R-:W-:-:S02]  /*ae20*/  IADD3 R53, P4, R4, 0x9000, RZ ;  /* 0x0000900004357810 */ /* 0x000fc40007f9e0ff */
[C---:B------:R-:W-:Y:S01]  /*ae30*/  IADD3 R57, P5, R4.reuse, 0xa000, RZ ;  /* 0x0000a00004397810 */ /* 0x040fe20007fbe0ff */
[----:B------:R-:W5:Y:S01]  /*ae40*/  LD.E.128 R28, desc[UR38][R28.64] ;  /* 0x000000261c1c7980 */ /* 0x000f62000c101d00 */
[C---:B------:R-:W-:Y:S02]  /*ae50*/  IADD3 R61, P6, R4.reuse, 0xb000, RZ ;  /* 0x0000b000043d7810 */ /* 0x040fe40007fde0ff */
[C---:B------:R-:W-:Y:S01]  /*ae60*/  IADD3 R69, P1, R4.reuse, 0xd000, RZ ;  /* 0x0000d00004457810 */ /* 0x040fe20007f3e0ff */
[----:B------:R-:W5:Y:S01]  /*ae70*/  LD.E.128 R32, desc[UR38][R32.64] ;  /* 0x0000002620207980 */ /* 0x000f62000c101d00 */
[----:B------:R-:W-:Y:S02]  /*ae80*/  LOP3.LUT R64, R65, 0x380, RZ, 0xc0, !PT ;  /* 0x0000038041407812 */ /* 0x000fe400078ec0ff */
[----:B------:R-:W-:Y:S01]  /*ae90*/  IADD3 R12, P3, R4, 0xf000, RZ ;  /* 0x0000f000040c7810 */ /* 0x000fe20007f7e0ff */
[----:B------:R-:W5:Y:S01]  /*aea0*/  LD.E.128 R40, desc[UR38][R40.64] ;  /* 0x0000002628287980 */ /* 0x000f62000c101d00 */
[----:B------:R-:W-:Y:S01]  /*aeb0*/  LOP3.LUT R72, R72, R73, RZ, 0x3c, !PT ;  /* 0x0000004948487212 */ /* 0x000fe200078e3cff */
[--C-:B------:R-:W-:Y:S01]  /*aec0*/  IMAD.X R73, RZ, RZ, R5.reuse, P2 ;  /* 0x000000ffff497224 */ /* 0x100fe200010e0605 */
[----:B------:R-:W-:Y:S01]  /*aed0*/  LOP3.LUT R52, R53, 0x380, RZ, 0xc0, !PT ;  /* 0x0000038035347812 */ /* 0x000fe200078ec0ff */
[----:B------:R-:W-:Y:S01]  /*aee0*/  IMAD.X R77, RZ, RZ, R5, P3 ;  /* 0x000000ffff4d7224 */ /* 0x000fe200018e0605 */
[----:B------:R-:W-:Y:S01]  /*aef0*/  LOP3.LUT R56, R57, 0x380, RZ, 0xc0, !PT ;  /* 0x0000038039387812 */ /* 0x000fe200078ec0ff */
[----:B------:R-:W5:Y:S01]  /*af00*/  LD.E.128 R48, desc[UR38][R48.64] ;  /* 0x0000002630307980 */ /* 0x000f62000c101d00 */
[----:B------:R-:W-:-:S02]  /*af10*/  LOP3.LUT R60, R61, 0x380, RZ, 0xc0, !PT ;  /* 0x000003803d3c7812 */ /* 0x000fc400078ec0ff */
[----:B------:R-:W-:Y:S01]  /*af20*/  LOP3.LUT R68, R69, 0x380, RZ, 0xc0, !PT ;  /* 0x0000038045447812 */ /* 0x000fe200078ec0ff */
[----:B------:R-:W5:Y:S01]  /*af30*/  LD.E.128 R72, desc[UR38][R72.64] ;  /* 0x0000002648487980 */ /* 0x000f62000c101d00 */
[----:B------:R-:W-:Y:S02]  /*af40*/  SHF.R.U64 R64, R64, 0x3, RZ ;  /* 0x0000000340407819 */ /* 0x000fe400000012ff */
[----:B------:R-:W-:Y:S02]  /*af50*/  SHF.R.U64 R11, R11, 0x3, RZ ;  /* 0x000000030b0b7819 */ /* 0x000fe400000012ff */
[----:B------:R-:W-:Y:S02]  /*af60*/  LOP3.LUT R9, R12, 0x380, RZ, 0xc0, !PT ;  /* 0x000003800c097812 */ /* 0x000fe400078ec0ff */
[----:B--2---:R-:W-:Y:S02]  /*af70*/  ISETP.NE.AND P2, PT, R18, 0x1, PT ;  /* 0x000000011200780c */ /* 0x004fe40003f45270 */
[----:B------:R-:W-:-:S02]  /*af80*/  SHF.R.U64 R52, R52, 0x3, RZ ;  /* 0x0000000334347819 */ /* 0x000fc400000012ff */
[----:B------:R-:W-:Y:S02]  /*af90*/  SHF.R.U64 R56, R56, 0x3, RZ ;  /* 0x0000000338387819 */ /* 0x000fe400000012ff */
[----:B------:R-:W-:Y:S02]  /*afa0*/  SHF.R.U64 R60, R60, 0x3, RZ ;  /* 0x000000033c3c7819 */ /* 0x000fe400000012ff */
[----:B------:R-:W-:Y:S02]  /*afb0*/  SHF.R.U64 R68, R68, 0x3, RZ ;  /* 0x0000000344447819 */ /* 0x000fe400000012ff */
[----:B------:R-:W-:Y:S01]  /*afc0*/  LOP3.LUT R64, R64, R65, RZ, 0x3c, !PT ;  /* 0x0000004140407212 */ /* 0x000fe200078e3cff */
[----:B------:R-:W-:Y:S01]  /*afd0*/  IMAD.X R65, RZ, RZ, R5, P0 ;  /* 0x000000ffff417224 */ /* 0x000fe200000e0605 */
[----:B------:R-:W-:Y:S01]  /*afe0*/  LOP3.LUT R4, R11, R4, RZ, 0x3c, !PT ;  /* 0x000000040b047212 */ /* 0x000fe200078e3cff */
[----:B------:R-:W0:Y:S01]  /*aff0*/  @P2 LDC R81, c[0x0][0xcec] ;  /* 0x00033b00ff512b82 */ /* 0x000e220000000800 */
[----:B------:R-:W-:-:S02]  /*b000*/  SHF.R.U64 R9, R9, 0x3, RZ ;  /* 0x0000000309097819 */ /* 0x000fc400000012ff */
[----:B------:R-:W-:Y:S01]  /*b010*/  ISETP.GE.AND P0, PT, R193, UR10, PT ;  /* 0x0000000ac1007c0c */ /* 0x000fe2000bf06270 */
        /* <DEDUP_REMOVED lines=10> */
[----:B------:R-:W-:Y:S01]  /*b0c0*/  IMAD.WIDE.U32 R8, R8, UR8, RZ ;  /* 0x0000000808087c25 */ /* 0x000fe2000f8e00ff */
[----:B------:R1:W5:Y:S01]  /*b0d0*/  LD.E.128 R12, desc[UR38][R4.64] ;  /* 0x00000026040c7980 */ /* 0x000362000c101d00 */
[----:B------:R-:W-:Y:S01]  /*b0e0*/  ISETP.GE.AND P1, PT, R2, UR10, PT ;  /* 0x0000000a02007c0c */ /* 0x000fe2000bf26270 */
[----:B------:R-:W2:Y:S01]  /*b0f0*/  @P2 LDC R83, c[0x0][0xcf0] ;  /* 0x00033c00ff532b82 */ /* 0x000ea20000000800 */
[----:B------:R-:W-:Y:S01]  /*b100*/  IMAD.IADD R9, R9, 0x1, R7 ;  /* 0x0000000109097824 */ /* 0x000fe200078e0207 */
[----:B------:R-:W-:Y:S01]  /*b110*/  LOP3.LUT R7, R10, 0xfffffff8, RZ, 0xc0, !PT ;  /* 0xfffffff80a077812 */ /* 0x000fe200078ec0ff */
[----:B------:R-:W-:Y:S01]  /*b120*/  ULDC.64 UR8, c[0x0][0xbe8] ;  /* 0x0002fa0000087ab9 */ /* 0x000fe20000000a00 */
[----:B------:R-:W5:Y:S01]  /*b130*/  LD.E.128 R52, desc[UR38][R52.64] ;  /* 0x0000002634347980 */ /* 0x000f62000c101d00 */
[----:B-1----:R-:W-:-:S03]  /*b140*/  SEL R5, RZ, 0xffffffff, P0 ;  /* 0xffffffffff057807 */ /* 0x002fc60000000000 */
[----:B------:R-:W5:Y:S01]  /*b150*/  LD.E.128 R56, desc[UR38][R56.64] ;  /* 0x0000002638387980 */ /* 0x000f62000c101d00 */
[----:B------:R-:W-:Y:S01]  /*b160*/  ISETP.GE.AND P0, PT, R192, UR10, PT ;  /* 0x0000000ac0007c0c */ /* 0x000fe2000bf06270 */
[----:B------:R-:W-:-:S03]  /*b170*/  IMAD.SHL.U32 R11, R5, 0x2, RZ ;  /* 0x00000002050b7824 */ /* 0x000fc600078e00ff */
[----:B------:R-:W-:Y:S01]  /*b180*/  SEL R5, RZ, 0xffffffff, P0 ;  /* 0xffffffffff057807 */ /* 0x000fe20000000000 */
[----:B------:R-:W5:Y:S01]  /*b190*/  LD.E.128 R60, desc[UR38][R60.64] ;  /* 0x000000263c3c7980 */ /* 0x000f62000c101d00 */
[----:B------:R-:W-:Y:S02]  /*b1a0*/  ISETP.GE.AND P0, PT, R191, UR10, PT ;  /* 0x0000000abf007c0c */ /* 0x000fe4000bf06270 */
[----:B------:R-:W-:Y:S01]  /*b1b0*/  SEL R4, RZ, 0x1, P1 ;  /* 0x00000001ff047807 */ /* 0x000fe20000800000 */
[----:B------:R-:W-:Y:S01]  /*b1c0*/  IMAD.IADD R10, R0, 0x1, -R7 ;  /* 0x00000001000a7824 */ /* 0x000fe200078e0a07 */
[----:B------:R-:W-:Y:S01]  /*b1d0*/  SEL R0, RZ, 0xffffffff, P0 ;  /* 0xffffffffff007807 */ /* 0x000fe20000000000 */
[----:B------:R-:W-:Y:S01]  /*b1e0*/  IMAD.SHL.U32 R5, R5, 0x4, RZ ;  /* 0x0000000405057824 */ /* 0x000fe200078e00ff */
[----:B------:R-:W-:Y:S01]  /*b1f0*/  LOP3.LUT R4, R11, 0x2, R4, 0xe2, !PT ;  /* 0x000000020b047812 */ /* 0x000fe200078ee204 */
[----:B------:R-:W-:Y:S01]  /*b200*/  IMAD.WIDE.U32 R8, R188, UR8, R8 ;  /* 0x00000008bc087c25 */ /* 0x000fe2000f8e0008 */
[----:B------:R-:W5:Y:S02]  /*b210*/  LD.E.128 R68, desc[UR38][R68.64] ;  /* 0x0000002644447980 */ /* 0x000f64000c101d00 */
[----:B------:R-:W-:Y:S01]  /*b220*/  LOP3.LUT R4, R5, 0x4, R4, 0xe2, !PT ;  /* 0x0000000405047812 */ /* 0x000fe200078ee204 */
[----:B------:R-:W-:Y:S01]  /*b230*/  IMAD.SHL.U32 R7, R0, 0x8, RZ ;  /* 0x0000000800077824 */ /* 0x000fe200078e00ff */
[----:B------:R-:W-:Y:S01]  /*b240*/  SHF.R.S32.HI R5, RZ, 0x1f, R187 ;  /* 0x0000001fff057819 */ /* 0x000fe200000114bb */
[----:B------:R-:W-:Y:S01]  /*b250*/  IMAD.U32 R11, RZ, RZ, UR42 ;  /* 0x0000002aff0b7e24 */ /* 0x000fe2000f8e00ff */
[----:B------:R-:W5:Y:S01]  /*b260*/  LD.E.128 R76, desc[UR38][R76.64] ;  /* 0x000000264c4c7980 */ /* 0x000f62000c101d00 */
[----:B------:R-:W-:-:S02]  /*b270*/  IMAD R0, R10, 0x20, R3 ;  /* 0x000000200a007824 */ /* 0x000fc400078e0203 */
[----:B------:R-:W-:Y:S01]  /*b280*/  IMAD R9, R188, UR9, R9 ;  /* 0x00000009bc097c24 */ /* 0x000fe2000f8e0209 */
[----:B------:R-:W-:Y:S01]  /*b290*/  ULDC.64 UR8, c[0x0][0xbf0] ;  /* 0x0002fc0000087ab9 */ /* 0x000fe20000000a00 */
[----:B------:R-:W-:Y:S01]  /*b2a0*/  IMAD R10, R11, 0x40, R0 ;  /* 0x000000400b0a7824 */ /* 0x000fe200078e0200 */
[----:B------:R-:W-:Y:S01]  /*b2b0*/  ISETP.GE.AND P1, PT, R190, UR10, PT ;  /* 0x0000000abe007c0c */ /* 0x000fe2000bf26270 */
[----:B------:R-:W-:Y:S01]  /*b2c0*/  IMAD R0, R5, UR8, RZ ;  /* 0x0000000805007c24 */ /* 0x000fe2000f8e02ff */
[----:B------:R-:W-:Y:S01]  /*b2d0*/  LOP3.LUT R4, R7, 0x8, R4, 0xe2, !PT ;  /* 0x0000000807047812 */ /* 0x000fe200078ee204 */
[----:B------:R-:W-:Y:S01]  /*b2e0*/  @!PT LDS RZ, [RZ] ;  /* 0x00000000fffff984 */ /* 0x000fe20000000800 */
[----:B------:R-:W-:Y:S01]  /*b2f0*/  @!PT LDS RZ, [RZ] ;  /* 0x00000000fffff984 */ /* 0x000fe20000000800 */
[----:B------:R-:W-:Y:S01]  /*b300*/  @!PT LDS RZ, [RZ] ;  /* 0x00000000fffff984 */ /* 0x000fe20000000800 */
[----:B------:R-:W-:Y:S01]  /*b310*/  @!PT LDS RZ, [RZ] ;  /* 0x00000000fffff984 */ /* 0x000fe20000000800 */
[----:B------:R1:W-:Y:S06]  /*b320*/  MEMBAR.ALL.CTA ;  /* 0x0000000000007992 */ /* 0x0003ec0000008000 */
[----:B-1----:R-:W1:Y:S01]  /*b330*/  FENCE.VIEW.ASYNC.S ;  /* 0x00000000000073c6 */ /* 0x002e620000000000 */
[----:B------:R-:W-:Y:S01]  /*b340*/  SEL R7, RZ, 0xffffffff, P1 ;  /* 0xffffffffff077807 */ /* 0x000fe20000800000 */
[----:B------:R-:W-:Y:S01]  /*b350*/  IMAD R11, R187, UR9, R0 ;  /* 0x00000009bb0b7c24 */ /* 0x000fe2000f8e0200 */
[----:B------:R-:W-:Y:S01]  /*b360*/  ISETP.GE.AND P0, PT, R189, UR10, PT ;  /* 0x0000000abd007c0c */ /* 0x000fe2000bf06270 */
[----:B0-----:R-:W-:-:S04]  /*b370*/  @P2 IMAD.HI.U32 R0, R10, R81, RZ ;  /* 0x000000510a002227 */ /* 0x001fc800078e00ff */
[----:B------:R-:W-:Y:S01]  /*b380*/  IMAD.SHL.U32 R81, R7, 0x10, RZ ;  /* 0x0000001007517824 */ /* 0x000fe200078e00ff */
[----:B------:R-:W-:Y:S01]  /*b390*/  SEL R7, RZ, 0xffffffff, P0 ;  /* 0xffffffffff077807 */ /* 0x000fe20000000000 */
[----:B------:R-:W-:Y:S01]  /*b3a0*/  IMAD.MOV.U32 R5, RZ, RZ, R10 ;  /* 0x000000ffff057224 */ /* 0x000fe200078e000a */
[----:B--2---:R-:W-:Y:S02]  /*b3b0*/  @P2 SHF.R.U32.HI R5, RZ, R83, R0 ;  /* 0x00000053ff052219 */ /* 0x004fe40000011600 */
[----:B------:R-:W-:Y:S01]  /*b3c0*/  LOP3.LUT R4, R81, 0x10, R4, 0xe2, !PT ;  /* 0x0000001051047812 */ /* 0x000fe200078ee204 */
[----:B------:R-:W-:Y:S01]  /*b3d0*/  IMAD.SHL.U32 R81, R7, 0x20, RZ ;  /* 0x0000002007517824 */ /* 0x000fe200078e00ff */
[--C-:B------:R-:W-:Y:S01]  /*b3e0*/  SHF.R.S32.HI R0, RZ, 0x1f, R5.reuse ;  /* 0x0000001fff007819 */ /* 0x100fe20000011405 */
[----:B------:R-:W-:Y:S02]  /*b3f0*/  IMAD.MOV R7, RZ, RZ, -R5 ;  /* 0x000000ffff077224 */ /* 0x000fe400078e0a05 */
[----:B------:R-:W-:Y:S01]  /*b400*/  IMAD.WIDE.U32 R8, R187, UR8, R8 ;  /* 0x00000008bb087c25 */ /* 0x000fe2000f8e0008 */
[----:B------:R-:W-:-:S03]  /*b410*/  ULDC.64 UR8, c[0x0][0xbe0] ;  /* 0x0002f80000087ab9 */ /* 0x000fc60000000a00 */
[----:B------:R-:W-:Y:S02]  /*b420*/  IMAD R0, R0, UR8, RZ ;  /* 0x0000000800007c24 */ /* 0x000fe4000f8e02ff */
[----:B------:R-:W-:Y:S02]  /*b430*/  IMAD R7, R18, R7, R10 ;  /* 0x0000000712077224 */ /* 0x000fe400078e020a */
[----:B------:R-:W-:Y:S01]  /*b440*/  IMAD.IADD R9, R9, 0x1, R11 ;  /* 0x0000000109097824 */ /* 0x000fe200078e020b */
[----:B------:R-:W-:Y:S01]  /*b450*/  ISETP.GE.AND P0, PT, R229, UR10, PT ;  /* 0x0000000ae5007c0c */ /* 0x000fe2000bf06270 */
[C---:B------:R-:W-:Y:S01]  /*b460*/  IMAD R11, R5.reuse, UR9, R0 ;  /* 0x00000009050b7c24 */ /* 0x040fe2000f8e0200 */
[----:B------:R-:W-:Y:S01]  /*b470*/  SHF.R.S32.HI R0, RZ, 0x1f, R7 ;  /* 0x0000001fff007819 */ /* 0x000fe20000011407 */
[----:B------:R-:W-:Y:S01]  /*b480*/  IMAD.WIDE.U32 R8, R5, UR8, R8 ;  /* 0x0000000805087c25 */ /* 0x000fe2000f8e0008 */
[----:B------:R-:W-:Y:S01]  /*b490*/  ULDC.64 UR8, c[0x0][0xbd8] ;  /* 0x0002f60000087ab9 */ /* 0x000fe20000000a00 */
[----:B------:R-:W-:-:S02]  /*b4a0*/  LOP3.LUT R4, R81, 0x20, R4, 0xe2, !PT ;  /* 0x0000002051047812 */ /* 0x000fc400078ee204 */
[----:B------:R-:W-:Y:S01]  /*b4b0*/  IMAD.U32 R80, RZ, RZ, UR42 ;  /* 0x0000002aff507e24 */ /* 0x000fe2000f8e00ff */
[----:B------:R-:W-:Y:S01]  /*b4c0*/  SEL R5, RZ, 0x40, P0 ;  /* 0x00000040ff057807 */ /* 0x000fe20000000000 */
[----:B------:R-:W-:Y:S01]  /*b4d0*/  IMAD.IADD R9, R9, 0x1, R11 ;  /* 0x0000000109097824 */ /* 0x000fe200078e020b */
[----:B------:R-:W-:Y:S01]  /*b4e0*/  ISETP.GE.AND P0, PT, R228, UR10, PT ;  /* 0x0000000ae4007c0c */ /* 0x000fe2000bf06270 */
[----:B------:R-:W-:Y:S02]  /*b4f0*/  IMAD R10, R0, UR8, RZ ;  /* 0x00000008000a7c24 */ /* 0x000fe4000f8e02ff */
        /* <DEDUP_REMOVED lines=13> */
[----:B-1----:R0:W1:Y:S01]  /*b5d0*/  SHFL.IDX PT, R4, R18, RZ, 0x181f ;  /* 0x00181fff12047589 */ /* 0x00206200000e0000 */
[----:B------:R-:W-:Y:S02]  /*b5e0*/  BSSY B1, `(.L_x_4081) ;  /* 0x000002b000017945 */ /* 0x000fe40003800000 */
[----:B------:R-:W-:Y:S01]  /*b5f0*/  SYNCS.ARRIVE.TRANS64.RED.A1T0 RZ, [UR7], RZ ;  /* 0x000000ffffff79a7 */ /* 0x000fe20008100407 */
        /* <DEDUP_REMOVED lines=11> */
[----:B-1----:R-:W-:Y:S01]  /*b6b0*/  @!P1 LEA R8, P2, R193, R4, 0x1 ;  /* 0x00000004c1089211 */ /* 0x002fe200078408ff */
[----:B--2---:R-:W-:-:S03]  /*b6c0*/  @!P0 IMAD.WIDE R10, R2, 0x2, R4 ;  /* 0x00000002020a8825 */ /* 0x004fc600078e0204 */
[----:B------:R-:W-:Y:S02]  /*b6d0*/  @!P1 LEA.HI.X R9, R193, R5, R152, 0x1, P2 ;  /* 0x00000005c1099211 */ /* 0x000fe400010f0c98 */
[----:B------:R-:W-:Y:S01]  /*b6e0*/  ISETP.GE.AND P2, PT, R190, UR10, PT ;  /* 0x0000000abe007c0c */ /* 0x000fe2000bf46270 */
[----:B-----5:R1:W-:Y:S01]  /*b6f0*/  @!P0 ST.E.128 desc[UR38][R10.64], R12 ;  /* 0x0000000c0a008985 */ /* 0x0203e2000c101d26 */
[----:B------:R-:W-:-:S03]  /*b700*/  LOP3.LUT P0, RZ, R0, 0x40, RZ, 0xc0, !PT ;  /* 0x0000004000ff7812 */ /* 0x000fc6000780c0ff */
[----:B------:R2:W-:Y:S01]  /*b710*/  @!P1 ST.E.128 desc[UR38][R8.64], R24 ;  /* 0x0000001808009985 */ /* 0x0005e2000c101d26 */
[----:B------:R-:W-:Y:S02]  /*b720*/  ISETP.GE.AND P1, PT, R189, UR10, PT ;  /* 0x0000000abd007c0c */ /* 0x000fe4000bf26270 */
[CC--:B-1----:R-:W-:Y:S02]  /*b730*/  @!P3 LEA R14, P6, R191.reuse, R4.reuse, 0x1 ;  /* 0x00000004bf0eb211 */ /* 0x0c2fe400078c08ff */
[CC--:B--2---:R-:W-:Y:S02]  /*b740*/  @!P4 LEA R24, P5, R192.reuse, R4.reuse, 0x1 ;  /* 0x00000004c018c211 */ /* 0x0c4fe400078a08ff */
[-C--:B------:R-:W-:Y:S02]  /*b750*/  @!P3 LEA.HI.X R15, R191, R5.reuse, R84, 0x1, P6 ;  /* 0x00000005bf0fb211 */ /* 0x080fe400030f0c54 */
[----:B------:R-:W-:Y:S02]  /*b760*/  @!P4 LEA.HI.X R25, R192, R5, R7, 0x1, P5 ;  /* 0x00000005c019c211 */ /* 0x000fe400028f0c07 */
[----:B------:R-:W-:-:S02]  /*b770*/  @!P2 LEA R12, P5, R190, R4, 0x1 ;  /* 0x00000004be0ca211 */ /* 0x000fc400078a08ff */
[----:B------:R-:W-:Y:S01]  /*b780*/  LOP3.LUT P6, RZ, R3, 0x80, RZ, 0xc0, !PT ;  /* 0x0000008003ff7812 */ /* 0x000fe200078cc0ff */
[----:B------:R3:W-:Y:S01]  /*b790*/  @!P4 ST.E.128 desc[UR38][R24.64], R32 ;  /* 0x000000201800c985 */ /* 0x0007e2000c101d26 */
[-C--:B------:R-:W-:Y:S02]  /*b7a0*/  @!P2 LEA.HI.X R13, R190, R5.reuse, R83, 0x1, P5 ;  /* 0x00000005be0da211 */ /* 0x080fe400028f0c53 */
[----:B------:R-:W-:Y:S01]  /*b7b0*/  SHF.R.S32.HI R7, RZ, 0x1f, R189 ;  /* 0x0000001fff077819 */ /* 0x000fe200000114bd */
[----:B------:R3:W-:Y:S01]  /*b7c0*/  @!P3 ST.E.128 desc[UR38][R14.64], R40 ;  /* 0x000000280e00b985 */ /* 0x0007e2000c101d26 */
[C---:B------:R-:W-:Y:S02]  /*b7d0*/  @!P1 LEA R10, P5, R189.reuse, R4, 0x1 ;  /* 0x00000004bd0a9211 */ /* 0x040fe400078a08ff */
[----:B------:R-:W-:Y:S01]  /*b7e0*/  SHF.R.S32.HI R9, RZ, 0x1f, R229 ;  /* 0x0000001fff097819 */ /* 0x000fe200000114e5 */
[----:B------:R3:W-:Y:S01]  /*b7f0*/  @!P2 ST.E.128 desc[UR38][R12.64], R48 ;  /* 0x000000300c00a985 */ /* 0x0007e2000c101d26 */
[----:B------:R-:W-:-:S02]  /*b800*/  @!P1 LEA.HI.X R11, R189, R5, R7, 0x1, P5 ;  /* 0x00000005bd0b9211 */ /* 0x000fc400028f0c07 */
[CC--:B------:R-:W-:Y:S02]  /*b810*/  @P0 LEA R8, P5, R229.reuse, R4.reuse, 0x1 ;  /* 0x00000004e5080211 */ /* 0x0c0fe400078a08ff */
[----:B------:R-:W-:Y:S01]  /*b820*/  SHF.R.S32.HI R7, RZ, 0x1f, R228 ;  /* 0x0000001fff077819 */ /* 0x000fe200000114e4 */
[----:B------:R3:W-:Y:S01]  /*b830*/  @!P1 ST.E.128 desc[UR38][R10.64], R56 ;  /* 0x000000380a009985 */ /* 0x0007e2000c101d26 */
[----:B------:R-:W-:Y:S02]  /*b840*/  @P0 LEA.HI.X R9, R229, R5, R9, 0x1, P5 ;  /* 0x00000005e5090211 */ /* 0x000fe400028f0c09 */
[----:B------:R-:W-:-:S03]  /*b850*/  @P6 LEA R4, P5, R228, R4, 0x1 ;  /* 0x00000004e4046211 */ /* 0x000fc600078a08ff */
[----:B------:R3:W-:Y:S01]  /*b860*/  @P0 ST.E.128 desc[UR38][R8.64], R64 ;  /* 0x0000004008000985 */ /* 0x0007e2000c101d26 */
[----:B------:R-:W-:-:S05]  /*b870*/  @P6 LEA.HI.X R5, R228, R5, R7, 0x1, P5 ;  /* 0x00000005e4056211 */ /* 0x000fca00028f0c07 */
[----:B------:R3:W-:Y:S04]  /*b880*/  @P6 ST.E.128 desc[UR38][R4.64], R72 ;  /* 0x0000004804006985 */ /* 0x0007e8000c101d26 */
.L_x_4082:
[----:B------:R-:W-:Y:S05]  /*b890*/  BSYNC B1 ;  /* 0x0000000000017941 */ /* 0x000fea0003800000 */
.L_x_4081:
[----:B------:R-:W-:Y:S01]  /*b8a0*/  VIADD R7, R81, 0x20 ;  /* 0x0000002051077836 */ /* 0x000fe20000000000 */
[----:B--23--:R2:W3:Y:S04]  /*b8b0*/  SHFL.IDX PT, R5, R80, 0x1, 0x181f ;  /* 0x00381f0050057f89 */ /* 0x00c4e800000e0000 */
[----:B------:R-:W-:Y:S01]  /*b8c0*/  ISETP.GE.AND P0, PT, R7, R82, PT ;  /* 0x000000520700720c */ /* 0x000fe20003f06270 */
[----:B-1----:R2:W1:-:S12]  /*b8d0*/  SHFL.IDX PT, R4, R18, 0x1, 0x181f ;  /* 0x00381f0012047f89 */ /* 0x00245800000e0000 */
[----:B--2---:R-:W-:Y:S05]  /*b8e0*/  @P0 BRA `(.L_x_4083) ;  /* 0x0000002400cc0947 */ /* 0x004fea0003800000 */
[----:B------:R-:W-:Y:S02]  /*b8f0*/  ISETP.GE.AND P0, PT, R193, UR10, PT ;  /* 0x0000000ac1007c0c */ /* 0x000fe4000bf06270 */
[----:B------:R-:W-:Y:S02]  /*b900*/  ISETP.GE.AND P5, PT, R2, UR10, PT ;  /* 0x0000000a02007c0c */ /* 0x000fe4000bfa6270 */
[----:B------:R-:W-:Y:S02]  /*b910*/  ISETP.GE.AND P2, PT, R192, UR10, PT ;  /* 0x0000000ac0007c0c */ /* 0x000fe4000bf46270 */
[----:B------:R-:W-:Y:S02]  /*b920*/  ISETP.GE.AND P1, PT, R191, UR10, PT ;  /* 0x0000000abf007c0c */ /* 0x000fe4000bf26270 */
[----:B------:R-:W-:Y:S02]  /*b930*/  ISETP.GE.AND P3, PT, R190, UR10, PT ;  /* 0x0000000abe007c0c */ /* 0x000fe4000bf66270 */
[----:B------:R-:W-:-:S02]  /*b940*/  SHF.R.S32.HI R7, RZ, 0x1f, R192 ;  /* 0x0000001fff077819 */ /* 0x000fc400000114c0 */
[----:B-----5:R-:W-:Y:S02]  /*b950*/  SHF.R.S32.HI R15, RZ, 0x1f, R191 ;  /* 0x0000001fff0f7819 */ /* 0x020fe400000114bf */
[C---:B-1----:R-:W-:Y:S01]  /*b960*/  @!P0 LEA R10, P4, R193.reuse, R4, 0x1 ;  /* 0x00000004c10a8211 */ /* 0x042fe200078808ff */
[----:B---3--:R-:W-:Y:S01]  /*b970*/  @!P5 IMAD.WIDE R8, R2, 0x2, R4 ;  /* 0x000000020208d825 */ /* 0x008fe200078e0204 */
[----:B0-----:R-:W-:Y:S02]  /*b980*/  SHF.R.S32.HI R18, RZ, 0x1f, R189 ;  /* 0x0000001fff127819 */ /* 0x001fe400000114bd */
        /* <DEDUP_REMOVED lines=8> */
[-C--:B------:R-:W-:Y:S02]  /*ba10*/  @!P1 LEA R14, P6, R191, R4.reuse, 0x1 ;  /* 0x00000004bf0e9211 */ /* 0x080fe400078c08ff */
        /* <DEDUP_REMOVED lines=20> */
.L_x_4080:
[----:B------:R-:W2:Y:S01]  /*bb60*/  LDL R5, [R1+0x68] ;  /* 0x0000680001057983 */ /* 0x000ea20000100800 */
[----:B------:R-:W-:Y:S01]  /*bb70*/  ULDC.64 UR8, c[0x0][0xc08] ;  /* 0x0003020000087ab9 */ /* 0x000fe20000000a00 */
[----:B------:R-:W-:Y:S01]  /*bb80*/  SHF.R.S32.HI R0, RZ, 0x1f, R187 ;  /* 0x0000001fff007819 */ /* 0x000fe200000114bb */
[----:B------:R-:W-:Y:S01]  /*bb90*/  IMAD R7, R7, UR8, RZ ;  /* 0x0000000807077c24 */ /* 0x000fe2000f8e02ff */
[----:B------:R-:W-:Y:S01]  /*bba0*/  ULDC.64 UR10, c[0x0][0xc40] ;  /* 0x00031000000a7ab9 */ /* 0x000fe20000000a00 */
[----:B------:R-:W-:Y:S01]  /*bbb0*/  IMAD.U32 R4, RZ, RZ, UR42 ;  /* 0x0000002aff047e24 */ /* 0x000fe2000f8e00ff */
[----:B------:R-:W-:Y:S01]  /*bbc0*/  BSSY B1, `(.L_x_4084) ;  /* 0x00000cc000017945 */ /* 0x000fe20003800000 */
[C---:B------:R-:W-:Y:S01]  /*bbd0*/  IMAD R7, R8.reuse, UR9, R7 ;  /* 0x0000000908077c24 */ /* 0x040fe2000f8e0207 */
[----:B------:R-:W-:Y:S01]  /*bbe0*/  SHF.R.S32.HI R22, RZ, 0x1f, R203 ;  /* 0x0000001fff167819 */ /* 0x000fe200000114cb */
[----:B------:R-:W-:Y:S01]  /*bbf0*/  IMAD.WIDE.U32 R8, R8, UR8, RZ ;  /* 0x0000000808087c25 */ /* 0x000fe2000f8e00ff */
[----:B------:R-:W-:Y:S01]  /*bc00*/  ULDC.64 UR8, c[0x0][0xc38] ;  /* 0x00030e0000087ab9 */ /* 0x000fe20000000a00 */
[----:B------:R-:W-:-:S02]  /*bc10*/  SHF.R.S32.HI R23, RZ, 0x1f, R204 ;  /* 0x0000001fff177819 */ /* 0x000fc400000114cc */
[----:B------:R-:W-:Y:S01]  /*bc20*/  IMAD.IADD R9, R9, 0x1, R7 ;  /* 0x0000000109097824 */ /* 0x000fe200078e0207 */
[----:B0-----:R-:W-:Y:S01]  /*bc30*/  SHF.R.S32.HI R152, RZ, 0x1f, R205 ;  /* 0x0000001fff987819 */ /* 0x001fe200000114cd */
[----:B------:R-:W-:Y:S01]  /*bc40*/  IMAD R0, R0, UR10, RZ ;  /* 0x0000000a00007c24 */ /* 0x000fe2000f8e02ff */
[----:B------:R-:W-:Y:S01]  /*bc50*/  SHF.R.S32.HI R153, RZ, 0x1f, R206 ;  /* 0x0000001fff997819 */ /* 0x000fe200000114ce */
[C---:B------:R-:W-:Y:S01]  /*bc60*/  IMAD.WIDE.U32 R8, R188.reuse, UR8, R8 ;  /* 0x00000008bc087c25 */ /* 0x040fe2000f8e0008 */
[----:B------:R-:W-:Y:S01]  /*bc70*/  ULDC UR8, c[0x0][0xce8] ;  /* 0x00033a0000087ab9 */ /* 0x000fe20000000800 */
[----:B------:R-:W-:Y:S01]  /*bc80*/  SHF.R.S32.HI R154, RZ, 0x1f, R207 ;  /* 0x0000001fff9a7819 */ /* 0x000fe200000114cf */
[----:B------:R-:W-:Y:S01]  /*bc90*/  UISETP.NE.AND UP0, UPT, UR8, 0x1, UPT ;  /* 0x000000010800788c */ /* 0x000fe2000bf05270 */
[----:B------:R-:W-:Y:S01]  /*bca0*/  IMAD R9, R188, UR9, R9 ;  /* 0x00000009bc097c24 */ /* 0x000fe2000f8e0209 */
[----:B------:R-:W-:Y:S01]  /*bcb0*/  UIMAD UR6, UR6, UR8, URZ ;  /* 0x00000008060672a4 */ /* 0x000fe2000f8e023f */
[C---:B------:R-:W-:Y:S01]  /*bcc0*/  IMAD R3, R187.reuse, UR11, R0 ;  /* 0x0000000bbb037c24 */ /* 0x040fe2000f8e0200 */
[----:B------:R-:W-:Y:S01]  /*bcd0*/  SHF.R.S32.HI R155, RZ, 0x1f, R208 ;  /* 0x0000001fff9b7819 */ /* 0x000fe200000114d0 */
[----:B------:R-:W-:Y:S01]  /*bce0*/  IMAD.WIDE.U32 R8, R187, UR10, R8 ;  /* 0x0000000abb087c25 */ /* 0x000fe2000f8e0008 */
[----:B------:R-:W-:Y:S01]  /*bcf0*/  PLOP3.LUT P0, PT, PT, PT, UP0, 0x80, 0x0 ;  /* 0x000000000000781c */ /* 0x000fe20003f0f008 */
[----:B------:R-:W-:Y:S01]  /*bd00*/  ULDC.64 UR10, c[0x0][0xc48] ;  /* 0x00031200000a7ab9 */ /* 0x000fe20000000a00 */
[----:B------:R-:W-:Y:S01]  /*bd10*/  SHF.R.S32.HI R156, RZ, 0x1f, R209 ;  /* 0x0000001fff9c7819 */ /* 0x000fe200000114d1 */
[----:B------:R-:W-:Y:S01]  /*bd20*/  IMAD.IADD R9, R9, 0x1, R3 ;  /* 0x0000000109097824 */ /* 0x000fe200078e0203 */
[----:B------:R-:W-:Y:S01]  /*bd30*/  SHF.R.S32.HI R157, RZ, 0x1f, R210 ;  /* 0x0000001fff9d7819 */ /* 0x000fe200000114d2 */
[----:B------:R-:W-:Y:S01]  /*bd40*/  @UP0 ULDC UR7, c[0x0][0xcec] ;  /* 0x00033b0000070ab9 */ /* 0x000fe20000000800 */
[----:B------:R-:W-:Y:S01]  /*bd50*/  SHF.R.S32.HI R158, RZ, 0x1f, R211 ;  /* 0x0000001fff9e7819 */ /* 0x000fe200000114d3 */
[----:B------:R-:W-:Y:S01]  /*bd60*/  IMAD.WIDE.U32 R8, R194, UR10, R8 ;  /* 0x0000000ac2087c25 */ /* 0x000fe2000f8e0008 */
[----:B------:R-:W-:-:S02]  /*bd70*/  SHF.R.S32.HI R159, RZ, 0x1f, R212 ;  /* 0x0000001fff9f7819 */ /* 0x000fc400000114d4 */
[----:B------:R-:W-:Y:S01]  /*bd80*/  SHF.R.S32.HI R160, RZ, 0x1f, R213 ;  /* 0x0000001fffa07819 */ /* 0x000fe200000114d5 */
[----:B------:R-:W-:Y:S01]  /*bd90*/  IMAD R9, R194, UR11, R9 ;  /* 0x0000000bc2097c24 */ /* 0x000fe2000f8e0209 */
[----:B------:R-:W-:Y:S01]  /*bda0*/  ULDC.64 UR10, c[0x0][0xc30] ;  /* 0x00030c00000a7ab9 */ /* 0x000fe20000000a00 */
        /* <DEDUP_REMOVED lines=13> */
[----:B------:R-:W-:Y:S01]  /*be80*/  SHF.R.S32.HI R21, RZ, 0x1f, R17 ;  /* 0x0000001fff157819 */ /* 0x000fe20000011411 */
[----:B--2---:R-:W-:-:S04]  /*be90*/  IMAD R4, R4, 0x40, R5 ;  /* 0x0000004004047824 */ /* 0x004fc800078e0205 */
[----:B------:R-:W-:Y:S01]  /*bea0*/  @P0 IMAD.HI.U32 R0, R4, UR7, RZ ;  /* 0x0000000704000c27 */ /* 0x000fe2000f8e00ff */
[----:B------:R-:W-:-:S03]  /*beb0*/  @UP0 ULDC UR7, c[0x0][0xcf0] ;  /* 0x00033c0000070ab9 */ /* 0x000fc60000000800 */
        /* <DEDUP_REMOVED lines=8> */
[----:B------:R-:W-:Y:S01]  /*bf40*/  IMAD R5, R5, UR8, R4 ;  /* 0x0000000805057c24 */ /* 0x000fe2000f8e0204 */
[----:B------:R-:W-:Y:S01]  /*bf50*/  ULDC.64 UR8, c[0x0][0xc00] ;  /* 0x0003000000087ab9 */ /* 0x000fe20000000a00 */
[----:B------:R-:W-:Y:S01]  /*bf60*/  IMAD R7, R3, UR11, R0 ;  /* 0x0000000b03077c24 */ /* 0x000fe2000f8e0200 */
[----:B------:R-:W-:Y:S01]  /*bf70*/  ULDC.64 UR10, c[0x0][0xc28] ;  /* 0x00030a00000a7ab9 */ /* 0x000fe20000000a00 */
[----:B------:R-:W-:Y:S01]  /*bf80*/  IMAD.U32 R3, RZ, RZ, UR42 ;  /* 0x0000002aff037e24 */ /* 0x000fe2000f8e00ff */
[----:B------:R-:W-:Y:S01]  /*bf90*/  SHF.R.S32.HI R0, RZ, 0x1f, R5 ;  /* 0x0000001fff007819 */ /* 0x000fe20000011405 */
[----:B------:R-:W-:Y:S01]  /*bfa0*/  IMAD.IADD R9, R9, 0x1, R7 ;  /* 0x0000000109097824 */ /* 0x000fe200078e0207 */
[----:B------:R-:W-:Y:S03]  /*bfb0*/  SYNCS.ARRIVE.TRANS64.RED.A1T0 RZ, [UR7], RZ ;  /* 0x000000ffffff79a7 */ /* 0x000fe60008100407 */
[----:B------:R-:W-:-:S02]  /*bfc0*/  IMAD R0, R0, UR10, RZ ;  /* 0x0000000a00007c24 */ /* 0x000fc4000f8e02ff */
[----:B------:R-:W-:-:S04]  /*bfd0*/  IMAD.WIDE.U32 R8, R5, UR10, R8 ;  /* 0x0000000a05087c25 */ /* 0x000fc8000f8e0008 */
[----:B------:R-:W-:Y:S02]  /*bfe0*/  IMAD R7, R5, UR11, R0 ;  /* 0x0000000b05077c24 */ /* 0x000fe4000f8e0200 */
[----:B------:R-:W-:Y:S01]  /*bff0*/  IMAD R0, R3, 0x40, R16 ;  /* 0x0000004003007824 */ /* 0x000fe200078e0210 */
[----:B------:R-:W-:Y:S01]  /*c000*/  LEA R3, P1, R8, UR8, 0x2 ;  /* 0x0000000808037c11 */ /* 0x000fe2000f8210ff */
[----:B------:R-:W-:-:S03]  /*c010*/  IMAD.IADD R7, R9, 0x1, R7 ;  /* 0x0000000109077824 */ /* 0x000fc600078e0207 */
[----:B------:R-:W-:Y:S01]  /*c020*/  ISETP.GE.AND P0, PT, R0, UR6, PT ;  /* 0x0000000600007c0c */ /* 0x000fe2000bf06270 */
[----:B------:R0:W1:Y:S01]  /*c030*/  SHFL.IDX PT, R12, R3, RZ, 0x1c1f ;  /* 0x001c1fff030c7589 */ /* 0x00006200000e0000 */
[----:B------:R-:W-:-:S05]  /*c040*/  LEA.HI.X R7, R8, UR9, R7, 0x2, P1 ;  /* 0x0000000908077c11 */ /* 0x000fca00088f1407 */
[----:B------:R0:W2:Y:S06]  /*c050*/  SHFL.IDX PT, R13, R7, RZ, 0x1c1f ;  /* 0x001c1fff070d7589 */ /* 0x0000ac00000e0000 */
[----:B------:R-:W-:Y:S05]  /*c060*/  @P0 BRA `(.L_x_4085) ;  /* 0x0000000800040947 */ /* 0x000fea0003800000 */
[----:B------:R-:W-:Y:S02]  /*c070*/  ULDC UR7, c[0x0][0xbc8] ;  /* 0x0002f20000077ab9 */ /* 0x000fe40000000800 */
[----:B------:R-:W-:Y:S02]  /*c080*/  ISETP.GE.AND P0, PT, R17, UR7, PT ;  /* 0x0000000711007c0c */ /* 0x000fe4000bf06270 */
[----:B------:R-:W-:Y:S02]  /*c090*/  ISETP.GE.AND P1, PT, R226, UR7, PT ;  /* 0x00000007e2007c0c */ /* 0x000fe4000bf26270 */
[----:B------:R-:W-:Y:S02]  /*c0a0*/  ISETP.GE.AND P3, PT, R224, UR7, PT ;  /* 0x00000007e0007c0c */ /* 0x000fe4000bf66270 */
[----:B------:R-:W-:-:S07]  /*c0b0*/  ISETP.GE.AND P4, PT, R223, UR7, PT ;  /* 0x00000007df007c0c */ /* 0x000fce000bf86270 */
[----:B-1----:R-:W-:-:S04]  /*c0c0*/  @!P0 LEA R4, P2, R17, R12, 0x2 ;  /* 0x0000000c11048211 */ /* 0x002fc800078410ff */
[----:B--2---:R-:W-:Y:S02]  /*c0d0*/  @!P0 LEA.HI.X R5, R17, R13, R21, 0x2, P2 ;  /* 0x0000000d11058211 */ /* 0x004fe400010f1415 */
[----:B------:R-:W-:-:S03]  /*c0e0*/  @!P4 LEA R8, P6, R223, R12, 0x2 ;  /* 0x0000000cdf08c211 */ /* 0x000fc600078c10ff */
[----:B------:R1:W-:Y:S01]  /*c0f0*/  @!P0 ST.E.64 desc[UR38][R4.64], R24 ;  /* 0x0000001804008985 */ /* 0x0003e2000c101b26 */
[----:B------:R-:W-:Y:S02]  /*c100*/  ISETP.GE.AND P0, PT, R225, UR7, PT ;  /* 0x00000007e1007c0c */ /* 0x000fe4000bf06270 */
[----:B------:R-:W-:Y:S02]  /*c110*/  @!P4 LEA.HI.X R9, R223, R13, R170, 0x2, P6 ;  /* 0x0000000ddf09c211 */ /* 0x000fe400030f14aa */
[----:B-1----:R-:W-:-:S04]  /*c120*/  @!P1 LEA R4, P2, R226, R12, 0x2 ;  /* 0x0000000ce2049211 */ /* 0x002fc800078410ff */
[----:B------:R-:W-:Y:S02]  /*c130*/  @!P1 LEA.HI.X R5, R226, R13, R20, 0x2, P2 ;  /* 0x0000000de2059211 */ /* 0x000fe400010f1414 */
[----:B------:R-:W-:-:S03]  /*c140*/  ISETP.GE.AND P2, PT, R220, UR7, PT ;  /* 0x00000007dc007c0c */ /* 0x000fc6000bf46270 */
[----:B------:R1:W-:Y:S10]  /*c150*/  @!P1 ST.E.64 desc[UR38][R4.64], R28 ;  /* 0x0000001c04009985 */ /* 0x0003f4000c101b26 */
[----:B------:R-:W-:-:S02]  /*c160*/  @!P2 LEA R10, P6, R220, R12, 0x2 ;  /* 0x0000000cdc0aa211 */ /* 0x000fc400078c10ff */
[C---:B-1----:R-:W-:Y:S02]  /*c170*/  @!P0 LEA R4, P1, R225.reuse, R12, 0x2 ;  /* 0x0000000ce1048211 */ /* 0x042fe400078210ff */
[-C--:B------:R-:W-:Y:S02]  /*c180*/  @!P2 LEA.HI.X R11, R220, R13.reuse, R167, 0x2, P6 ;  /* 0x0000000ddc0ba211 */ /* 0x080fe400030f14a7 */
[----:B------:R-:W-:Y:S02]  /*c190*/  @!P0 LEA.HI.X R5, R225, R13, R15, 0x2, P1 ;  /* 0x0000000de1058211 */ /* 0x000fe400008f140f */
[----:B------:R-:W-:-:S03]  /*c1a0*/  ISETP.GE.AND P1, PT, R221, UR7, PT ;  /* 0x00000007dd007c0c */ /* 0x000fc6000bf26270 */
[----:B------:R1:W-:Y:S01]  /*c1b0*/  @!P0 ST.E.64 desc[UR38][R4.64], R32 ;  /* 0x0000002004008985 */ /* 0x0003e2000c101b26 */
[----:B------:R-:W-:Y:S02]  /*c1c0*/  ISETP.GE.AND P0, PT, R222, UR7, PT ;  /* 0x00000007de007c0c */ /* 0x000fe4000bf06270 */
[----:B-1----:R-:W-:-:S04]  /*c1d0*/  @!P3 LEA R4, P5, R224, R12, 0x2 ;  /* 0x0000000ce004b211 */ /* 0x002fc800078a10ff */
[----:B------:R-:W-:-:S05]  /*c1e0*/  @!P3 LEA.HI.X R5, R224, R13, R14, 0x2, P5 ;  /* 0x0000000de005b211 */ /* 0x000fca00028f140e */
[----:B------:R1:W-:Y:S01]  /*c1f0*/  @!P3 ST.E.64 desc[UR38][R4.64], R36 ;  /* 0x000000240400b985 */ /* 0x0003e2000c101b26 */
[----:B------:R-:W-:-:S03]  /*c200*/  ISETP.GE.AND P3, PT, R219, UR7, PT ;  /* 0x00000007db007c0c */ /* 0x000fc6000bf66270 */
[----:B------:R2:W-:Y:S01]  /*c210*/  @!P4 ST.E.64 desc[UR38][R8.64], R40 ;  /* 0x000000280800c985 */ /* 0x0005e2000c101b26 */
[CC--:B-1----:R-:W-:Y:S02]  /*c220*/  @!P0 LEA R4, P4, R222.reuse, R12.reuse, 0x2 ;  /* 0x0000000cde048211 */ /* 0x0c2fe400078810ff */
[C---:B--2---:R-:W-:Y:S02]  /*c230*/  @!P1 LEA R8, P5, R221.reuse, R12, 0x2 ;  /* 0x0000000cdd089211 */ /* 0x044fe400078a10ff */
[-C--:B------:R-:W-:Y:S02]  /*c240*/  @!P0 LEA.HI.X R5, R222, R13.reuse, R169, 0x2, P4 ;  /* 0x0000000dde058211 */ /* 0x080fe400020f14a9 */
[----:B------:R-:W-:Y:S02]  /*c250*/  ISETP.GE.AND P4, PT, R218, UR7, PT ;  /* 0x00000007da007c0c */ /* 0x000fe4000bf86270 */
[----:B------:R-:W-:Y:S01]  /*c260*/  @!P1 LEA.HI.X R9, R221, R13, R168, 0x2, P5 ;  /* 0x0000000ddd099211 */ /* 0x000fe200028f14a8 */
[----:B------:R1:W-:Y:S01]  /*c270*/  @!P0 ST.E.64 desc[UR38][R4.64], R44 ;  /* 0x0000002c04008985 */ /* 0x0003e2000c101b26 */
[----:B------:R-:W-:-:S02]  /*c280*/  ISETP.GE.AND P5, PT, R217, UR7, PT ;  /* 0x00000007d9007c0c */ /* 0x000fc4000bfa6270 */
[----:B------:R-:W-:Y:S01]  /*c290*/  ISETP.GE.AND P0, PT, R216, UR7, PT ;  /* 0x00000007d8007c0c */ /* 0x000fe2000bf06270 */
[----:B------:R2:W-:Y:S01]  /*c2a0*/  @!P1 ST.E.64 desc[UR38][R8.64], R48 ;  /* 0x0000003008009985 */ /* 0x0005e2000c101b26 */
[----:B------:R-:W-:-:S03]  /*c2b0*/  ISETP.GE.AND P1, PT, R215, UR7, PT ;  /* 0x00000007d7007c0c */ /* 0x000fc6000bf26270 */
[----:B------:R3:W-:Y:S01]  /*c2c0*/  @!P2 ST.E.64 desc[UR38][R10.64], R52 ;  /* 0x000000340a00a985 */ /* 0x0007e2000c101b26 */
[CC--:B-1----:R-:W-:Y:S02]  /*c2d0*/  @!P3 LEA R4, P6, R219.reuse, R12.reuse, 0x2 ;  /* 0x0000000cdb04b211 */ /* 0x0c2fe400078c10ff */
[CC--:B--2---:R-:W-:Y:S02]  /*c2e0*/  @!P4 LEA R8, P2, R218.reuse, R12.reuse, 0x2 ;  /* 0x0000000cda08c211 */ /* 0x0c4fe400078410ff */
[-C--:B------:R-:W-:Y:S02]  /*c2f0*/  @!P3 LEA.HI.X R5, R219, R13.reuse, R166, 0x2, P6 ;  /* 0x0000000ddb05b211 */ /* 0x080fe400030f14a6 */
[----:B---3--:R-:W-:Y:S02]  /*c300*/  @!P5 LEA R10, P6, R217, R12, 0x2 ;  /* 0x0000000cd90ad211 */ /* 0x008fe400078c10ff */
[----:B------:R-:W-:Y:S01]  /*c310*/  @!P4 LEA.HI.X R9, R218, R13, R165, 0x2, P2 ;  /* 0x0000000dda09c211 */ /* 0x000fe200010f14a5 */
[----:B------:R1:W-:Y:S01]  /*c320*/  @!P3 ST.E.64 desc[UR38][R4.64], R56 ;  /* 0x000000380400b985 */ /* 0x0003e2000c101b26 */
[----:B------:R-:W-:-:S02]  /*c330*/  ISETP.GE.AND P2, PT, R214, UR7, PT ;  /* 0x00000007d6007c0c */ /* 0x000fc4000bf46270 */
[-C--:B------:R-:W-:Y:S01]  /*c340*/  @!P5 LEA.HI.X R11, R217, R13.reuse, R164, 0x2, P6 ;  /* 0x0000000dd90bd211 */ /* 0x080fe200030f14a4 */
[----:B------:R2:W-:Y:S01]  /*c350*/  @!P4 ST.E.64 desc[UR38][R8.64], R60 ;  /* 0x0000003c0800c985 */ /* 0x0005e2000c101b26 */
[----:B------:R-:W-:Y:S02]  /*c360*/  ISETP.GE.AND P3, PT, R213, UR7, PT ;  /* 0x00000007d5007c0c */ /* 0x000fe4000bf66270 */
[----:B------:R-:W-:Y:S01]  /*c370*/  ISETP.GE.AND P4, PT, R212, UR7, PT ;  /* 0x00000007d4007c0c */ /* 0x000fe2000bf86270 */
[----:B------:R3:W-:Y:S01]  /*c380*/  @!P5 ST.E.64 desc[UR38][R10.64], R64 ;  /* 0x000000400a00d985 */ /* 0x0007e2000c101b26 */
[CC--:B-1----:R-:W-:Y:S02]  /*c390*/  @!P0 LEA R4, P6, R216.reuse, R12.reuse, 0x2 ;  /* 0x0000000cd8048211 */ /* 0x0c2fe400078c10ff */
[----:B--2---:R-:W-:Y:S02]  /*c3a0*/  @!P1 LEA R8, P5, R215, R12, 0x2 ;  /* 0x0000000cd7089211 */ /* 0x004fe400078a10ff */
[----:B------:R-:W-:-:S02]  /*c3b0*/  @!P0 LEA.HI.X R5, R216, R13, R163, 0x2, P6 ;  /* 0x0000000dd8058211 */ /* 0x000fc400030f14a3 */
        /* <DEDUP_REMOVED lines=47> */
[----:B-1----:R-:W-:Y:S01]  /*c6b0*/  @!P1 LEA R8, P5, R203, R12, 0x2 ;  /* 0x0000000ccb089211 */ /* 0x002fe200078a10ff */
[----:B------:R1:W-:Y:S01]  /*c6c0*/  @!P2 ST.E.64 desc[UR38][R4.64], R116 ;  /* 0x000000740400a985 */ /* 0x0003e2000c101b26 */
[----:B------:R-:W-:Y:S02]  /*c6d0*/  ISETP.GE.AND P2, PT, R199, UR7, PT ;  /* 0x00000007c7007c0c */ /* 0x000fe4000bf46270 */
[----:B------:R-:W-:-:S02]  /*c6e0*/  @!P1 LEA.HI.X R9, R203, R13, R22, 0x2, P5 ;  /* 0x0000000dcb099211 */ /* 0x000fc400028f1416 */
[----:B--2---:R-:W-:-:S03]  /*c6f0*/  @!P0 LEA R10, P6, R202, R12, 0x2 ;  /* 0x0000000cca0a8211 */ /* 0x004fc600078c10ff */
        /* <DEDUP_REMOVED lines=10> */
[----:B------:R-:W-:-:S02]  /*c7a0*/  @!P4 LEA.HI.X R9, R200, R13, R235, 0x2, P6 ;  /* 0x0000000dc809c211 */ /* 0x000fc400030f14eb */
[----:B-1----:R-:W-:-:S03]  /*c7b0*/  @!P1 LEA R10, P6, R198, R12, 0x2 ;  /* 0x0000000cc60a9211 */ /* 0x002fc600078c10ff */
[----:B------:R1:W-:Y:S01]  /*c7c0*/  @!P4 ST.E.64 desc[UR38][R8.64], R132 ;  /* 0x000000840800c985 */ /* 0x0003e2000c101b26 */
[----:B------:R-:W-:Y:S02]  /*c7d0*/  @!P1 LEA.HI.X R11, R198, R13, R233, 0x2, P6 ;  /* 0x0000000dc60b9211 */ /* 0x000fe400030f14e9 */
[----:B--2---:R-:W-:-:S04]  /*c7e0*/  @!P2 LEA R4, P3, R199, R12, 0x2 ;  /* 0x0000000cc704a211 */ /* 0x004fc800078610ff */
        /* <DEDUP_REMOVED lines=9> */
.L_x_4085:
[----:B------:R-:W-:Y:S05]  /*c880*/  BSYNC B1 ;  /* 0x0000000000017941 */ /* 0x000fea0003800000 */
.L_x_4084:
[----:B------:R-:W-:Y:S01]  /*c890*/  VIADD R0, R0, 0x8 ;  /* 0x0000000800007836 */ /* 0x000fe20000000000 */
[----:B------:R4:W1:Y:S04]  /*c8a0*/  SHFL.IDX PT, R18, R7, 0x1, 0x1c1f ;  /* 0x003c1f0007127f89 */ /* 0x00086800000e0000 */
[----:B------:R-:W-:Y:S01]  /*c8b0*/  ISETP.GE.AND P0, PT, R0, UR6, PT ;  /* 0x0000000600007c0c */ /* 0x000fe2000bf06270 */
[----:B0-----:R-:W0:-:S12]  /*c8c0*/  SHFL.IDX PT, R3, R3, 0x1, 0x1c1f ;  /* 0x003c1f0003037f89 */ /* 0x001e1800000e0000 */
[----:B----4-:R-:W-:Y:S05]  /*c8d0*/  @P0 BRA `(.L_x_4083) ;  /* 0x0000001400d00947 */ /* 0x010fea0003800000 */
[----:B------:R-:W-:Y:S02]  /*c8e0*/  ULDC UR6, c[0x0][0xbc8] ;  /* 0x0002f20000067ab9 */ /* 0x000fe40000000800 */
[----:B------:R-:W-:Y:S02]  /*c8f0*/  ISETP.GE.AND P4, PT, R17, UR6, PT ;  /* 0x0000000611007c0c */ /* 0x000fe4000bf86270 */
[----:B------:R-:W-:Y:S02]  /*c900*/  ISETP.GE.AND P2, PT, R226, UR6, PT ;  /* 0x00000006e2007c0c */ /* 0x000fe4000bf46270 */
[----:B------:R-:W-:Y:S02]  /*c910*/  ISETP.GE.AND P1, PT, R225, UR6, PT ;  /* 0x00000006e1007c0c */ /* 0x000fe4000bf26270 */
[----:B------:R-:W-:-:S07]  /*c920*/  ISETP.GE.AND P0, PT, R224, UR6, PT ;  /* 0x00000006e0007c0c */ /* 0x000fce000bf06270 */
[----:B0--3--:R-:W-:-:S04]  /*c930*/  @!P4 LEA R4, P3, R17, R3, 0x2 ;  /* 0x000000031104c211 */ /* 0x009fc800078610ff */
[-C--:B-1----:R-:W-:Y:S02]  /*c940*/  @!P4 LEA.HI.X R5, R17, R18.reuse, R21, 0x2, P3 ;  /* 0x000000121105c211 */ /* 0x082fe400018f1415 */
[----:B------:R-:W-:Y:S02]  /*c950*/  ISETP.GE.AND P3, PT, R223, UR6, PT ;  /* 0x00000006df007c0c */ /* 0x000fe4000bf66270 */
[C---:B------:R-:W-:Y:S01]  /*c960*/  @!P1 LEA R8, P5, R225.reuse, R3, 0x2 ;  /* 0x00000003e1089211 */ /* 0x040fe200078a10ff */
        /* <DEDUP_REMOVED lines=8> */
[-C--:B------:R-:W-:Y:S02]  /*c9f0*/  @!P0 LEA.HI.X R11, R224, R18.reuse, R14, 0x2, P6 ;  /* 0x00000012e00b8211 */ /* 0x080fe400030f140e */
[CC--:B------:R-:W-:Y:S01]  /*ca00*/  @!P4 LEA R14, P2, R222.reuse, R3.reuse, 0x2 ;  /* 0x00000003de0ec211 */ /* 0x0c0fe200078410ff */
[----:B------:R1:W-:Y:S01]  /*ca10*/  @!P1 ST.E.64 desc[UR38][R8.64], R34 ;  /* 0x0000002208009985 */ /* 0x0003e2000c101b26 */
[C---:B------:R-:W-:Y:S02]  /*ca20*/  @!P3 LEA R12, P1, R223.reuse, R3, 0x2 ;  /* 0x00000003df0cb211 */ /* 0x040fe400078210ff */
[-C--:B------:R-:W-:Y:S01]  /*ca30*/  @!P4 LEA.HI.X R15, R222, R18.reuse, R169, 0x2, P2 ;  /* 0x00000012de0fc211 */ /* 0x080fe200010f14a9 */
[----:B------:R3:W-:Y:S01]  /*ca40*/  @!P0 ST.E.64 desc[UR38][R10.64], R38 ;  /* 0x000000260a008985 */ /* 0x0007e2000c101b26 */
[----:B------:R-:W-:Y:S02]  /*ca50*/  ISETP.GE.AND P0, PT, R220, UR6, PT ;  /* 0x00000006dc007c0c */ /* 0x000fe4000bf06270 */
[----:B--2---:R-:W-:-:S02]  /*ca60*/  @!P3 LEA.HI.X R13, R223, R18, R170, 0x2, P1 ;  /* 0x00000012df0db211 */ /* 0x004fc400008f14aa */
[----:B------:R-:W-:Y:S02]  /*ca70*/  ISETP.GE.AND P1, PT, R219, UR6, PT ;  /* 0x00000006db007c0c */ /* 0x000fe4000bf26270 */
[----:B------:R-:W-:Y:S01]  /*ca80*/  ISETP.GE.AND P2, PT, R218, UR6, PT ;  /* 0x00000006da007c0c */ /* 0x000fe2000bf46270 */
[----:B------:R2:W-:Y:S01]  /*ca90*/  @!P3 ST.E.64 desc[UR38][R12.64], R42 ;  /* 0x0000002a0c00b985 */ /* 0x0005e2000c101b26 */
[-C--:B------:R-:W-:Y:S02]  /*caa0*/  @!P5 LEA R20, P6, R221, R3.reuse, 0x2 ;  /* 0x00000003dd14d211 */ /* 0x080fe400078c10ff */
[----:B------:R-:W-:Y:S01]  /*cab0*/  ISETP.GE.AND P3, PT, R217, UR6, PT ;  /* 0x00000006d9007c0c */ /* 0x000fe2000bf66270 */
[----:B------:R4:W-:Y:S01]  /*cac0*/  @!P4 ST.E.64 desc[UR38][R14.64], R46 ;  /* 0x0000002e0e00c985 */ /* 0x0009e2000c101b26 */
[----:B------:R-:W-:Y:S02]  /*cad0*/  @!P5 LEA.HI.X R21, R221, R18, R168, 0x2, P6 ;  /* 0x00000012dd15d211 */ /* 0x000fe400030f14a8 */
[----:B0-----:R-:W-:-:S02]  /*cae0*/  @!P0 LEA R4, P6, R220, R3, 0x2 ;  /* 0x00000003dc048211 */ /* 0x001fc400078c10ff */
[----:B------:R-:W-:Y:S01]  /*caf0*/  ISETP.GE.AND P4, PT, R216, UR6, PT ;  /* 0x00000006d8007c0c */ /* 0x000fe2000bf86270 */
[----:B------:R0:W-:Y:S01]  /*cb00*/  @!P5 ST.E.64 desc[UR38][R20.64], R50 ;  /* 0x000000321400d985 */ /* 0x0001e2000c101b26 */
[CC--:B-1----:R-:W-:Y:S02]  /*cb10*/  @!P1 LEA R8, P5, R219.reuse, R3.reuse, 0x2 ;  /* 0x00000003db089211 */ /* 0x0c2fe400078a10ff */
        /* <DEDUP_REMOVED lines=8> */
[-C--:B--2---:R-:W-:Y:S01]  /*cba0*/  @!P3 LEA R12, P6, R217, R3.reuse, 0x2 ;  /* 0x00000003d90cb211 */ /* 0x084fe200078c10ff */
[----:B------:R2:W-:Y:S01]  /*cbb0*/  @!P2 ST.E.64 desc[UR38][R10.64], R62 ;  /* 0x0000003e0a00a985 */ /* 0x0005e2000c101b26 */
[----:B----4-:R-:W-:Y:S02]  /*cbc0*/  @!P4 LEA R14, P2, R216, R3, 0x2 ;  /* 0x00000003d80ec211 */ /* 0x010fe400078410ff */
[----:B------:R-:W-:Y:S02]  /*cbd0*/  ISETP.GE.AND P1, PT, R213, UR6, PT ;  /* 0x00000006d5007c0c */ /* 0x000fe4000bf26270 */
[----:B------:R-:W-:-:S02]  /*cbe0*/  @!P3 LEA.HI.X R13, R217, R18, R164, 0x2, P6 ;  /* 0x00000012d90db211 */ /* 0x000fc400030f14a4 */
[----:B------:R-:W-:Y:S02]  /*cbf0*/  @!P4 LEA.HI.X R15, R216, R18, R163, 0x2, P2 ;  /* 0x00000012d80fc211 */ /* 0x000fe400010f14a3 */
[----:B------:R-:W-:Y:S01]  /*cc00*/  ISETP.GE.AND P2, PT, R212, UR6, PT ;  /* 0x00000006d4007c0c */ /* 0x000fe2000bf46270 */
[----:B------:R-:W-:Y:S01]  /*cc10*/  @!P3 ST.E.64 desc[UR38][R12.64], R66 ;  /* 0x000000420c00b985 */ /* 0x000fe2000c101b26 */
[----:B0-----:R-:W-:-:S03]  /*cc20*/  @!P5 LEA R20, P6, R215, R3, 0x2 ;  /* 0x00000003d714d211 */ /* 0x001fc600078c10ff */
[----:B------:R0:W-:Y:S01]  /*cc30*/  @!P4 ST.E.64 desc[UR38][R14.64], R70 ;  /* 0x000000460e00c985 */ /* 0x0001e2000c101b26 */
[-C--:B------:R-:W-:Y:S02]  /*cc40*/  @!P5 LEA.HI.X R21, R215, R18.reuse, R162, 0x2, P6 ;  /* 0x00000012d715d211 */ /* 0x080fe400030f14a2 */
[CC--:B-1----:R-:W-:Y:S02]  /*cc50*/  @!P0 LEA R4, P4, R214.reuse, R3.reuse, 0x2 ;  /* 0x00000003d6048211 */ /* 0x0c2fe400078810ff */
[-C--:B---3--:R-:W-:Y:S01]  /*cc60*/  @!P1 LEA R8, P3, R213, R3.reuse, 0x2 ;  /* 0x00000003d5089211 */ /* 0x088fe200078610ff */
        /* <DEDUP_REMOVED lines=11> */
[----:B0-----:R-:W-:Y:S01]  /*cd20*/  @!P4 LEA R14, P0, R210, R3, 0x2 ;  /* 0x00000003d20ec211 */ /* 0x001fe200078010ff */
[----:B------:R0:W-:Y:S01]  /*cd30*/  @!P2 ST.E.64 desc[UR38][R10.64], R86 ;  /* 0x000000560a00a985 */ /* 0x0001e2000c101b26 */
[----:B------:R-:W-:-:S02]  /*cd40*/  ISETP.GE.AND P2, PT, R208, UR6, PT ;  /* 0x00000006d0007c0c */ /* 0x000fc4000bf46270 */
[CC--:B------:R-:W-:Y:S02]  /*cd50*/  @!P5 LEA R12, P6, R211.reuse, R3.reuse, 0x2 ;  /* 0x00000003d30cd211 */ /* 0x0c0fe400078c10ff */
[-C--:B------:R-:W-:Y:S02]  /*cd60*/  @!P4 LEA.HI.X R15, R210, R18.reuse, R157, 0x2, P0 ;  /* 0x00000012d20fc211 */ /* 0x080fe400000f149d */
[----:B------:R-:W-:Y:S02]  /*cd70*/  @!P5 LEA.HI.X R13, R211, R18, R158, 0x2, P6 ;  /* 0x00000012d30dd211 */ /* 0x000fe400030f149e */
[----:B------:R-:W-:Y:S02]  /*cd80*/  ISETP.GE.AND P0, PT, R206, UR6, PT ;  /* 0x00000006ce007c0c */ /* 0x000fe4000bf06270 */
[----:B-1----:R-:W-:Y:S01]  /*cd90*/  @!P3 LEA R20, P6, R209, R3, 0x2 ;  /* 0x00000003d114b211 */ /* 0x002fe200078c10ff */
[----:B------:R1:W-:Y:S01]  /*cda0*/  @!P5 ST.E.64 desc[UR38][R12.64], R90 ;  /* 0x0000005a0c00d985 */ /* 0x0003e2000c101b26 */
[----:B------:R-:W-:-:S02]  /*cdb0*/  ISETP.GE.AND P5, PT, R205, UR6, PT ;  /* 0x00000006cd007c0c */ /* 0x000fc4000bfa6270 */
[-C--:B------:R-:W-:Y:S01]  /*cdc0*/  @!P3 LEA.HI.X R21, R209, R18.reuse, R156, 0x2, P6 ;  /* 0x00000012d115b211 */ /* 0x080fe200030f149c */
[----:B------:R4:W-:Y:S01]  /*cdd0*/  @!P4 ST.E.64 desc[UR38][R14.64], R94 ;  /* 0x0000005e0e00c985 */ /* 0x0009e2000c101b26 */
[-C--:B---3--:R-:W-:Y:S02]  /*cde0*/  @!P2 LEA R4, P6, R208, R3.reuse, 0x2 ;  /* 0x00000003d004a211 */ /* 0x088fe400078c10ff */
[----:B------:R-:W-:Y:S01]  /*cdf0*/  ISETP.GE.AND P4, PT, R204, UR6, PT ;  /* 0x00000006cc007c0c */ /* 0x000fe2000bf86270 */
[----:B------:R3:W-:Y:S01]  /*ce00*/  @!P3 ST.E.64 desc[UR38][R20.64], R98 ;  /* 0x000000621400b985 */ /* 0x0007e2000c101b26 */
[-C--:B--2---:R-:W-:Y:S02]  /*ce10*/  @!P1 LEA R8, P3, R207, R3.reuse, 0x2 ;  /* 0x00000003cf089211 */ /* 0x084fe400078610ff */
[----:B------:R-:W-:Y:S02]  /*ce20*/  @!P2 LEA.HI.X R5, R208, R18, R155, 0x2, P6 ;  /* 0x00000012d005a211 */ /* 0x000fe400030f149b */
[----:B0-----:R-:W-:-:S02]  /*ce30*/  @!P0 LEA R10, P6, R206, R3, 0x2 ;  /* 0x00000003ce0a8211 */ /* 0x001fc400078c10ff */
[-C--:B------:R-:W-:Y:S01]  /*ce40*/  @!P1 LEA.HI.X R9, R207, R18.reuse, R154, 0x2, P3 ;  /* 0x00000012cf099211 */ /* 0x080fe200018f149a */
[----:B------:R0:W-:Y:S01]  /*ce50*/  @!P2 ST.E.64 desc[UR38][R4.64], R102 ;  /* 0x000000660400a985 */ /* 0x0001e2000c101b26 */
[----:B------:R-:W-:Y:S02]  /*ce60*/  ISETP.GE.AND P3, PT, R203, UR6, PT ;  /* 0x00000006cb007c0c */ /* 0x000fe4000bf66270 */
[----:B------:R-:W-:Y:S01]  /*ce70*/  @!P0 LEA.HI.X R11, R206, R18, R153, 0x2, P6 ;  /* 0x00000012ce0b8211 */ /* 0x000fe200030f1499 */
[----:B------:R2:W-:Y:S01]  /*ce80*/  @!P1 ST.E.64 desc[UR38][R8.64], R106 ;  /* 0x0000006a08009985 */ /* 0x0005e2000c101b26 */
[-C--:B-1----:R-:W-:Y:S02]  /*ce90*/  @!P5 LEA R12, P1, R205, R3.reuse, 0x2 ;  /* 0x00000003cd0cd211 */ /* 0x082fe400078210ff */
[----:B----4-:R-:W-:Y:S01]  /*cea0*/  @!P4 LEA R14, P2, R204, R3, 0x2 ;  /* 0x00000003cc0ec211 */ /* 0x010fe200078410ff */
[----:B------:R1:W-:Y:S01]  /*ceb0*/  @!P0 ST.E.64 desc[UR38][R10.64], R110 ;  /* 0x0000006e0a008985 */ /* 0x0003e2000c101b26 */
[----:B------:R-:W-:-:S02]  /*cec0*/  ISETP.GE.AND P0, PT, R202, UR6, PT ;  /* 0x00000006ca007c0c */ /* 0x000fc4000bf06270 */
[-C--:B------:R-:W-:Y:S02]  /*ced0*/  @!P5 LEA.HI.X R13, R205, R18.reuse, R152, 0x2, P1 ;  /* 0x00000012cd0dd211 */ /* 0x080fe400008f1498 */
        /* <DEDUP_REMOVED lines=8> */
[CC--:B0-----:R-:W-:Y:S01]  /*cf60*/  @!P0 LEA R4, P5, R202.reuse, R3.reuse, 0x2 ;  /* 0x00000003ca048211 */ /* 0x0c1fe200078a10ff */
[----:B------:R0:W-:Y:S01]  /*cf70*/  @!P3 ST.E.64 desc[UR38][R20.64], R122 ;  /* 0x0000007a1400b985 */ /* 0x0001e2000c101b26 */
[----:B------:R-:W-:Y:S02]  /*cf80*/  ISETP.GE.AND P3, PT, R199, UR6, PT ;  /* 0x00000006c7007c0c */ /* 0x000fe4000bf66270 */
[----:B------:R-:W-:Y:S02]  /*cf90*/  @!P0 LEA.HI.X R5, R202, R18, R237, 0x2, P5 ;  /* 0x00000012ca058211 */ /* 0x000fe400028f14ed */
[----:B------:R-:W-:Y:S02]  /*cfa0*/  ISETP.GE.AND P5, PT, R197, UR6, PT ;  /* 0x00000006c5007c0c */ /* 0x000fe4000bfa6270 */
[-C--:B--2---:R-:W-:Y:S01]  /*cfb0*/  @!P1 LEA R8, P6, R201, R3.reuse, 0x2 ;  /* 0x00000003c9089211 */ /* 0x084fe200078c10ff */
[----:B------:R2:W-:Y:S02]  /*cfc0*/  @!P0 ST.E.64 desc[UR38][R4.64], R126 ;  /* 0x0000007e04008985 */ /* 0x0005e4000c101b26 */
[----:B-1----:R-:W-:-:S02]  /*cfd0*/  @!P4 LEA R10, P0, R200, R3, 0x2 ;  /* 0x00000003c80ac211 */ /* 0x002fc400078010ff */
[-C--:B------:R-:W-:Y:S02]  /*cfe0*/  @!P1 LEA.HI.X R9, R201, R18.reuse, R236, 0x2, P6 ;  /* 0x00000012c9099211 */ /* 0x080fe400030f14ec */
[-C--:B---3--:R-:W-:Y:S02]  /*cff0*/  @!P3 LEA R12, P6, R199, R3.reuse, 0x2 ;  /* 0x00000003c70cb211 */ /* 0x088fe400078c10ff */
[-C--:B------:R-:W-:Y:S01]  /*d000*/  @!P4 LEA.HI.X R11, R200, R18.reuse, R235, 0x2, P0 ;  /* 0x00000012c80bc211 */ /* 0x080fe200000f14eb */
[----:B------:R2:W-:Y:S01]  /*d010*/  @!P1 ST.E.64 desc[UR38][R8.64], R130 ;  /* 0x0000008208009985 */ /* 0x0005e2000c101b26 */
[-C--:B----4-:R-:W-:Y:S02]  /*d020*/  @!P2 LEA R14, P1, R198, R3.reuse, 0x2 ;  /* 0x00000003c60ea211 */ /* 0x090fe400078210ff */
[----:B0-----:R-:W-:Y:S01]  /*d030*/  @!P5 LEA R20, P0, R197, R3, 0x2 ;  /* 0x00000003c514d211 */ /* 0x001fe200078010ff */
        /* <DEDUP_REMOVED lines=13> */
.L_x_4077:
[----:B------:R-:W0:Y:S01]  /*d110*/  LDC.64 R8, c[0x0][0xd00] ;  /* 0x00034000ff087b82 */ /* 0x000e220000000a00 */
[----:B------:R-:W-:Y:S01]  /*d120*/  ULDC.64 UR6, c[0x0][0xd08] ;  /* 0x0003420000067ab9 */ /* 0x000fe20000000a00 */
[----:B------:R-:W-:Y:S01]  /*d130*/  IMAD.MOV.U32 R3, RZ, RZ, RZ ;  /* 0x000000ffff037224 */ /* 0x000fe200078e00ff */
[----:B------:R-:W-:-:S04]  /*d140*/  ISETP.NE.U32.AND P1, PT, RZ, UR6, PT ;  /* 0x00000006ff007c0c */ /* 0x000fc8000bf25070 */
[----:B------:R-:W-:Y:S01]  /*d150*/  ISETP.NE.AND.EX P1, PT, RZ, UR7, PT, P1 ;  /* 0x00000007ff007c0c */ /* 0x000fe2000bf25310 */
[----:B------:R-:W1:Y:S01]  /*d160*/  LDC.64 R4, c[0x0][0xd00] ;  /* 0x00034000ff047b82 */ /* 0x000e620000000a00 */
[----:B0-----:R-:W-:-:S04]  /*d170*/  ISETP.NE.U32.AND P0, PT, R8, RZ, PT ;  /* 0x000000ff0800720c */ /* 0x001fc80003f05070 */
[----:B------:R-:W-:Y:S01]  /*d180*/  ISETP.NE.AND.EX P0, PT, R9, RZ, PT, P0 ;  /* 0x000000ff0900720c */ /* 0x000fe20003f05300 */
[----:B-1----:R-:W-:-:S06]  /*d190*/  IMAD.WIDE R8, R187, 0x4, R4 ;  /* 0x00000004bb087825 */ /* 0x002fcc00078e0204 */
[C---:B------:R-:W-:Y:S01]  /*d1a0*/  @P1 LEA R4, P2, R187.reuse, UR6, 0x2 ;  /* 0x00000006bb041c11 */ /* 0x040fe2000f8410ff */
[----:B------:R-:W-:Y:S02]  /*d1b0*/  ULDC UR6, c[0x0][0xb88] ;  /* 0x0002e20000067ab9 */ /* 0x000fe40000000800 */
[----:B------:R-:W-:Y:S01]  /*d1c0*/  IMAD.U32 R0, RZ, RZ, UR6 ;  /* 0x00000006ff007e24 */ /* 0x000fe2000f8e00ff */
[----:B------:R-:W-:Y:S02]  /*d1d0*/  @P1 LEA.HI.X R5, R187, UR7, R195, 0x2, P2 ;  /* 0x00000007bb051c11 */ /* 0x000fe400090f14c3 */
[----:B------:R0:W5:Y:S04]  /*d1e0*/  @P0 LDG.E R3, desc[UR38][R8.64] ;  /* 0x0000002608030981 */ /* 0x000168000c1e1900 */
[----:B------:R0:W5:Y:S01]  /*d1f0*/  @P1 LDG.E R0, desc[UR38][R4.64] ;  /* 0x0000002604001981 */ /* 0x000162000c1e1900 */
[----:B------:R-:W-:Y:S01]  /*d200*/  ISETP.NE.AND P2, PT, R22, RZ, PT ;  /* 0x000000ff1600720c */ /* 0x000fe20003f45270 */
[----:B------:R-:W1:-:S12]  /*d210*/  S2R R7, SR_TID.X ;  /* 0x0000000000077919 */ /* 0x000e580000002100 */
        /* <DEDUP_REMOVED lines=9> */
.L_x_4086:
[----:B------:R-:W-:Y:S01]  /*d2b0*/  BSSY B1, `(.L_x_4087) ;  /* 0x0000038000017945 */ /* 0x000fe20003800000 */
[----:B------:R-:W-:Y:S02]  /*d2c0*/  SEL R187, R187, RZ, !P0 ;  /* 0x000000ffbbbb7207 */ /* 0x000fe40004000000 */
[----:B------:R-:W-:Y:S02]  /*d2d0*/  SEL R195, R195, RZ, !P0 ;  /* 0x000000ffc3c37207 */ /* 0x000fe40004000000 */
[----:B-----5:R-:W-:Y:S01]  /*d2e0*/  SHF.R.S32.HI R24, RZ, 0x1f, R3 ;  /* 0x0000001fff187819 */ /* 0x020fe20000011403 */
[----:B------:R-:W-:Y:S06]  /*d2f0*/  @P3 BRA `(.L_x_4088) ;  /* 0x0000000000cc3947 */ /* 0x000fec0003800000 */
[----:B------:R-:W0:Y:S01]  /*d300*/  S2R R4, SR_TID.X ;  /* 0x0000000000047919 */ /* 0x000e220000002100 */
[----:B------:R-:W1:Y:S01]  /*d310*/  LDC R27, c[0x0][0xce8] ;  /* 0x00033a00ff1b7b82 */ /* 0x000e620000000800 */
[----:B------:R-:W-:-:S04]  /*d320*/  IMAD.U32 R5, RZ, RZ, UR42 ;  /* 0x0000002aff057e24 */ /* 0x000fc8000f8e00ff */
[----:B0-----:R-:W-:Y:S02]  /*d330*/  IMAD R4, R5, 0x40, R4 ;  /* 0x0000004005047824 */ /* 0x001fe400078e0204 */
[----:B-1----:R-:W-:Y:S02]  /*d340*/  IMAD R5, R0, R27, RZ ;  /* 0x0000001b00057224 */ /* 0x002fe400078e02ff */
        /* <DEDUP_REMOVED lines=14> */
[----:B------:R-:W-:-:S04]  /*d430*/  IMAD.WIDE.U32 R20, R12, R187, RZ ;  /* 0x000000bb0c147225 */ /* 0x000fc800078e00ff */
[----:B------:R-:W-:Y:S01]  /*d440*/  IMAD R13, R12, R195, R13 ;  /* 0x000000c30c0d7224 */ /* 0x000fe200078e020d */
[----:B------:R1:W5:Y:S01]  /*d450*/  LDC.64 R14, c[0x0][R18+0x228] ;  /* 0x00008a00120e7b82 */ /* 0x0003620000000a00 */
[----:B--2---:R-:W-:-:S07]  /*d460*/  @P1 IMAD.HI.U32 R7, R26, R7, RZ ;  /* 0x000000071a071227 */ /* 0x004fce00078e00ff */
[----:B------:R1:W2:Y:S01]  /*d470*/  LDC.64 R8, c[0x0][R18+0x210] ;  /* 0x0000840012087b82 */ /* 0x0002a20000000a00 */
[-C--:B---3--:R-:W-:Y:S02]  /*d480*/  IMAD R25, R11, R188.reuse, RZ ;  /* 0x000000bc0b197224 */ /* 0x088fe400078e02ff */
[----:B------:R-:W-:-:S04]  /*d490*/  IMAD.WIDE.U32 R10, R10, R188, RZ ;  /* 0x000000bc0a0a7225 */ /* 0x000fc800078e00ff */
[----:B------:R-:W-:Y:S01]  /*d4a0*/  IMAD.IADD R25, R11, 0x1, R25 ;  /* 0x000000010b197824 */ /* 0x000fe200078e0219 */
[----:B----4-:R-:W-:Y:S01]  /*d4b0*/  @P1 SHF.R.U32.HI R23, RZ, R22, R7 ;  /* 0x00000016ff171219 */ /* 0x010fe20000011607 */
[----:B0-----:R-:W0:Y:S01]  /*d4c0*/  @!P0 LDC R4, c[0x0][0xc50] ;  /* 0x00031400ff048b82 */ /* 0x001e220000000800 */
[----:B------:R-:W-:Y:S02]  /*d4d0*/  SEL R7, R194, RZ, P0 ;  /* 0x000000ffc2077207 */ /* 0x000fe40000000000 */
[----:B------:R-:W-:Y:S01]  /*d4e0*/  IADD3 R12, P1, P3, R20, R10, R3 ;  /* 0x0000000a140c7210 */ /* 0x000fe20007b3e003 */
[----:B------:R-:W-:Y:S02]  /*d4f0*/  IMAD.IADD R20, R21, 0x1, R13 ;  /* 0x0000000115147824 */ /* 0x000fe400078e020d */
[----:B-1----:R-:W-:Y:S02]  /*d500*/  IMAD.MOV R18, RZ, RZ, -R23 ;  /* 0x000000ffff127224 */ /* 0x002fe400078e0a17 */
[----:B-----5:R-:W-:Y:S01]  /*d510*/  IMAD.WIDE.U32 R10, R14, R7, RZ ;  /* 0x000000070e0a7225 */ /* 0x020fe200078e00ff */
[----:B------:R-:W1:Y:S01]  /*d520*/  @!P0 LDC R5, c[0x0][0xc54] ;  /* 0x00031500ff058b82 */ /* 0x000e620000000800 */
[----:B------:R-:W-:-:S02]  /*d530*/  IADD3.X R14, R20, R25, R24, P1, P3 ;  /* 0x00000019140e7210 */ /* 0x000fc40000fe6418 */
[----:B------:R-:W-:Y:S01]  /*d540*/  IMAD R13, R15, R7, RZ ;  /* 0x000000070f0d7224 */ /* 0x000fe200078e02ff */
[----:B------:R-:W-:Y:S01]  /*d550*/  IADD3 R10, P0, P1, R23, R12, R10 ;  /* 0x0000000c170a7210 */ /* 0x000fe2000791e00a */
[----:B------:R-:W-:Y:S01]  /*d560*/  IMAD R7, R27, R18, R26 ;  /* 0x000000121b077224 */ /* 0x000fe200078e021a */
[----:B------:R-:W-:Y:S01]  /*d570*/  SHF.R.S32.HI R23, RZ, 0x1f, R23 ;  /* 0x0000001fff177819 */ /* 0x000fe20000011417 */
[----:B------:R-:W-:Y:S02]  /*d580*/  IMAD.IADD R13, R11, 0x1, R13 ;  /* 0x000000010b0d7824 */ /* 0x000fe400078e020d */
[----:B--2---:R-:W-:-:S03]  /*d590*/  IMAD R9, R9, R7, RZ ;  /* 0x0000000709097224 */ /* 0x004fc600078e02ff */
[----:B------:R-:W-:Y:S02]  /*d5a0*/  IADD3.X R11, R23, R14, R13, P0, P1 ;  /* 0x0000000e170b7210 */ /* 0x000fe400007e240d */
[----:B------:R-:W-:-:S05]  /*d5b0*/  SHF.R.S32.HI R13, RZ, 0x1f, R7 ;  /* 0x0000001fff0d7819 */ /* 0x000fca0000011407 */
[C---:B------:R-:W-:Y:S02]  /*d5c0*/  IMAD R13, R8.reuse, R13, R9 ;  /* 0x0000000d080d7224 */ /* 0x040fe400078e0209 */
[----:B------:R-:W-:-:S04]  /*d5d0*/  IMAD.WIDE.U32 R8, R8, R7, R10 ;  /* 0x0000000708087225 */ /* 0x000fc800078e000a */
[----:B------:R-:W-:Y:S01]  /*d5e0*/  IMAD.IADD R7, R9, 0x1, R13 ;  /* 0x0000000109077824 */ /* 0x000fe200078e020d */
[----:B0-----:R-:W-:-:S04]  /*d5f0*/  LEA R4, P0, R8, R4, 0x2 ;  /* 0x0000000408047211 */ /* 0x001fc800078010ff */
[----:B-1----:R-:W-:Y:S01]  /*d600*/  LEA.HI.X R5, R8, R5, R7, 0x2, P0 ;  /* 0x0000000508057211 */ /* 0x002fe200000f1407 */
[----:B------:R-:W-:-:S05]  /*d610*/  IMAD.MOV.U32 R7, RZ, RZ, -0x800000 ;  /* 0xff800000ff077424 */ /* 0x000fca00078e00ff */
[----:B------:R0:W-:Y:S03]  /*d620*/  STG.E desc[UR38][R4.64], R7 ;  /* 0x0000000704007986 */ /* 0x0001e6000c101926 */
.L_x_4088:
[----:B------:R-:W-:Y:S05]  /*d630*/  BSYNC B1 ;  /* 0x0000000000017941 */ /* 0x000fea0003800000 */
.L_x_4087:
[----:B------:R-:W-:Y:S05]  /*d640*/  @P2 BRA `(.L_x_4083) ;  /* 0x0000000800742947 */ /* 0x000fea0003800000 */
[----:B------:R-:W1:Y:S01]  /*d650*/  LDC R11, c[0x0][0xce8] ;  /* 0x00033a00ff0b7b82 */ /* 0x000e620000000800 */
[----:B------:R-:W-:Y:S01]  /*d660*/  ULDC.64 UR6, c[0x0][0xba0] ;  /* 0x0002e80000067ab9 */ /* 0x000fe20000000a00 */
[----:B0-----:R-:W-:Y:S01]  /*d670*/  SHF.R.S32.HI R7, RZ, 0x1f, R28 ;  /* 0x0000001fff077819 */ /* 0x001fe2000001141c */
[----:B------:R-:W-:Y:S01]  /*d680*/  IMAD R8, R24, UR6, RZ ;  /* 0x0000000618087c24 */ /* 0x000fe2000f8e02ff */
[----:B------:R-:W-:Y:S01]  /*d690*/  ULDC UR8, c[0x0][0xbc8] ;  /* 0x0002f20000087ab9 */ /* 0x000fe20000000800 */
[----:B------:R-:W-:Y:S01]  /*d6a0*/  IMAD.WIDE.U32 R4, R3, UR6, RZ ;  /* 0x0000000603047c25 */ /* 0x000fe2000f8e00ff */
[----:B------:R-:W-:Y:S01]  /*d6b0*/  ISETP.GE.AND P2, PT, R193, UR8, PT ;  /* 0x00000008c1007c0c */ /* 0x000fe2000bf46270 */
[----:B------:R-:W-:Y:S01]  /*d6c0*/  BSSY B1, `(.L_x_4089) ;  /* 0x0000071000017945 */ /* 0x000fe20003800000 */
[----:B------:R-:W-:Y:S01]  /*d6d0*/  ISETP.GE.AND P1, PT, R192, UR8, PT ;  /* 0x00000008c0007c0c */ /* 0x000fe2000bf26270 */
[----:B------:R-:W-:Y:S01]  /*d6e0*/  IMAD R3, R3, UR7, R8 ;  /* 0x0000000703037c24 */ /* 0x000fe2000f8e0208 */
[----:B------:R-:W-:Y:S01]  /*d6f0*/  LEA.HI R8, R7, R28, RZ, 0x3 ;  /* 0x0000001c07087211 */ /* 0x000fe200078f18ff */
[----:B------:R-:W-:Y:S01]  /*d700*/  ULDC.64 UR6, c[0x0][0xbe8] ;  /* 0x0002fa0000067ab9 */ /* 0x000fe20000000a00 */
[----:B------:R-:W-:Y:S01]  /*d710*/  IMAD.U32 R10, RZ, RZ, UR42 ;  /* 0x0000002aff0a7e24 */ /* 0x000fe2000f8e00ff */
[----:B------:R-:W-:Y:S01]  /*d720*/  SEL R13, RZ, 0xffffffff, P2 ;  /* 0xffffffffff0d7807 */ /* 0x000fe20001000000 */
[----:B------:R-:W-:Y:S01]  /*d730*/  IMAD.IADD R5, R5, 0x1, R3 ;  /* 0x0000000105057824 */ /* 0x000fe200078e0203 */
[----:B------:R-:W-:-:S02]  /*d740*/  LOP3.LUT R3, R8, 0xfffffff8, RZ, 0xc0, !PT ;  /* 0xfffffff808037812 */ /* 0x000fc400078ec0ff */
[----:B------:R-:W-:Y:S01]  /*d750*/  SHF.R.S32.HI R24, RZ, 0x3, R8 ;  /* 0x00000003ff187819 */ /* 0x000fe20000011408 */
[----:B------:R-:W-:Y:S01]  /*d760*/  IMAD.WIDE.U32 R4, R188, UR6, R4 ;  /* 0x00000006bc047c25 */ /* 0x000fe2000f8e0004 */
[----:B------:R-:W-:Y:S02]  /*d770*/  ISETP.GE.AND P3, PT, R2, UR8, PT ;  /* 0x0000000802007c0c */ /* 0x000fe4000bf66270 */
[----:B------:R-:W-:Y:S01]  /*d780*/  SHF.R.S32.HI R25, RZ, 0x1f, R228 ;  /* 0x0000001fff197819 */ /* 0x000fe200000114e4 */
[----:B------:R-:W-:Y:S01]  /*d790*/  IMAD.IADD R3, R28, 0x1, -R3 ;  /* 0x000000011c037824 */ /* 0x000fe200078e0a03 */
[----:B------:R-:W-:Y:S01]  /*d7a0*/  SEL R12, RZ, 0x1, P3 ;  /* 0x00000001ff0c7807 */ /* 0x000fe20001800000 */
[----:B------:R-:W-:Y:S01]  /*d7b0*/  IMAD R5, R188, UR7, R5 ;  /* 0x00000007bc057c24 */ /* 0x000fe2000f8e0205 */
[----:B-1----:R-:W-:Y:S01]  /*d7c0*/  ISETP.NE.AND P0, PT, R11, 0x1, PT ;  /* 0x000000010b00780c */ /* 0x002fe20003f05270 */
[----:B------:R-:W-:Y:S01]  /*d7d0*/  IMAD R3, R3, 0x20, R24 ;  /* 0x0000002003037824 */ /* 0x000fe200078e0218 */
[----:B------:R-:W-:Y:S01]  /*d7e0*/  ULDC.64 UR6, c[0x0][0xbf0] ;  /* 0x0002fc0000067ab9 */ /* 0x000fe20000000a00 */
[----:B------:R-:W-:Y:S01]  /*d7f0*/  IMAD.SHL.U32 R15, R13, 0x2, RZ ;  /* 0x000000020d0f7824 */ /* 0x000fe200078e00ff */
[----:B------:R-:W-:Y:S01]  /*d800*/  SEL R13, RZ, 0xffffffff, P1 ;  /* 0xffffffffff0d7807 */ /* 0x000fe20000800000 */
[----:B------:R-:W-:Y:S01]  /*d810*/  IMAD R10, R10, 0x40, R3 ;  /* 0x000000400a0a7824 */ /* 0x000fe200078e0203 */
[----:B------:R-:W-:Y:S01]  /*d820*/  ISETP.GE.AND P1, PT, R228, UR8, PT ;  /* 0x00000008e4007c0c */ /* 0x000fe2000bf26270 */
[----:B------:R-:W-:Y:S01]  /*d830*/  IMAD R3, R195, UR6, RZ ;  /* 0x00000006c3037c24 */ /* 0x000fe2000f8e02ff */
[----:B------:R-:W-:Y:S01]  /*d840*/  LOP3.LUT R12, R15, 0x2, R12, 0xe2, !PT ;  /* 0x000000020f0c7812 */ /* 0x000fe200078ee20c */
[----:B------:R-:W-:Y:S01]  /*d850*/  IMAD.WIDE.U32 R4, R187, UR6, R4 ;  /* 0x00000006bb047c25 */ /* 0x000fe2000f8e0004 */
[----:B------:R-:W-:-:S02]  /*d860*/  SHF.R.S32.HI R26, RZ, 0x1f, R191 ;  /* 0x0000001fff1a7819 */ /* 0x000fc400000114bf */
[----:B------:R-:W-:Y:S01]  /*d870*/  SHF.R.S32.HI R27, RZ, 0x1f, R189 ;  /* 0x0000001fff1b7819 */ /* 0x000fe200000114bd */
[----:B------:R-:W0:Y:S01]  /*d880*/  @P0 LDC R7, c[0x0][0xcec] ;  /* 0x00033b00ff070b82 */ /* 0x000e220000000800 */
[----:B------:R-:W-:Y:S01]  /*d890*/  IMAD R9, R187, UR7, R3 ;  /* 0x00000007bb097c24 */ /* 0x000fe2000f8e0203 */
[----:B------:R-:W-:Y:S01]  /*d8a0*/  ULDC.64 UR6, c[0x0][0xbe0] ;  /* 0x0002f80000067ab9 */ /* 0x000fe20000000a00 */
[----:B------:R-:W-:Y:S01]  /*d8b0*/  IMAD.MOV.U32 R3, RZ, RZ, R10 ;  /* 0x000000ffff037224 */ /* 0x000fe200078e000a */
[----:B------:R-:W-:Y:S01]  /*d8c0*/  SHF.R.S32.HI R28, RZ, 0x1f, R229 ;  /* 0x0000001fff1c7819 */ /* 0x000fe200000114e5 */
[----:B------:R-:W-:Y:S01]  /*d8d0*/  IMAD.SHL.U32 R13, R13, 0x4, RZ ;  /* 0x000000040d0d7824 */ /* 0x000fe200078e00ff */
[----:B------:R-:W-:Y:S01]  /*d8e0*/  SHF.R.S32.HI R29, RZ, 0x1f, R190 ;  /* 0x0000001fff1d7819 */ /* 0x000fe200000114be */
[----:B------:R-:W-:Y:S01]  /*d8f0*/  IMAD.IADD R5, R5, 0x1, R9 ;  /* 0x0000000105057824 */ /* 0x000fe200078e0209 */
[----:B------:R-:W1:Y:S01]  /*d900*/  @P0 LDC R8, c[0x0][0xcf0] ;  /* 0x00033c00ff080b82 */ /* 0x000e620000000800 */
[----:B------:R-:W-:Y:S01]  /*d910*/  IMAD R23, R0, R11, RZ ;  /* 0x0000000b00177224 */ /* 0x000fe200078e02ff */
[----:B------:R-:W-:-:S02]  /*d920*/  LOP3.LUT R12, R13, 0x4, R12, 0xe2, !PT ;  /* 0x000000040d0c7812 */ /* 0x000fc400078ee20c */
[----:B------:R-:W-:Y:S02]  /*d930*/  SHF.R.S32.HI R31, RZ, 0x1f, R192 ;  /* 0x0000001fff1f7819 */ /* 0x000fe400000114c0 */
[----:B------:R-:W-:Y:S01]  /*d940*/  SHF.R.S32.HI R30, RZ, 0x1f, R193 ;  /* 0x0000001fff1e7819 */ /* 0x000fe200000114c1 */
[----:B0-----:R-:W-:-:S05]  /*d950*/  @P0 IMAD.HI.U32 R7, R10, R7, RZ ;  /* 0x000000070a070227 */ /* 0x001fca00078e00ff */
[----:B-1----:R-:W-:Y:S02]  /*d960*/  @P0 SHF.R.U32.HI R3, RZ, R8, R7 ;  /* 0x00000008ff030219 */ /* 0x002fe40000011607 */
[----:B------:R-:W-:Y:S02]  /*d970*/  ISETP.GE.AND P0, PT, R191, UR8, PT ;  /* 0x00000008bf007c0c */ /* 0x000fe4000bf06270 */
[--C-:B------:R-:W-:Y:S01]  /*d980*/  SHF.R.S32.HI R7, RZ, 0x1f, R3.reuse ;  /* 0x0000001fff077819 */ /* 0x100fe20000011403 */
[----:B------:R-:W-:Y:S01]  /*d990*/  IMAD.MOV R9, RZ, RZ, -R3 ;  /* 0x000000ffff097224 */ /* 0x000fe200078e0a03 */
[----:B------:R-:W-:Y:S01]  /*d9a0*/  SEL R13, RZ, 0xffffffff, P0 ;  /* 0xffffffffff0d7807 */ /* 0x000fe20000000000 */
[----:B------:R-:W-:Y:S01]  /*d9b0*/  IMAD.WIDE.U32 R4, R3, UR6, R4 ;  /* 0x0000000603047c25 */ /* 0x000fe2000f8e0004 */
[----:B------:R-:W-:-:S03]  /*d9c0*/  ISETP.GE.AND P0, PT, R190, UR8, PT ;  /* 0x00000008be007c0c */ /* 0x000fc6000bf06270 */
[----:B------:R-:W-:Y:S02]  /*d9d0*/  IMAD R8, R7, UR6, RZ ;  /* 0x0000000607087c24 */ /* 0x000fe4000f8e02ff */
[----:B------:R-:W-:Y:S02]  /*d9e0*/  IMAD R7, R11, R9, R10 ;  /* 0x000000090b077224 */ /* 0x000fe400078e020a */
[----:B------:R-:W-:Y:S01]  /*d9f0*/  IMAD R9, R3, UR7, R8 ;  /* 0x0000000703097c24 */ /* 0x000fe2000f8e0208 */
[----:B------:R-:W-:Y:S01]  /*da00*/  SEL R8, RZ, 0xffffffff, P0 ;  /* 0xffffffffff087807 */ /* 0x000fe20000000000 */
[----:B------:R-:W-:Y:S01]  /*da10*/  IMAD.SHL.U32 R13, R13, 0x8, RZ ;  /* 0x000000080d0d7824 */ /* 0x000fe200078e00ff */
[----:B------:R-:W-:Y:S01]  /*da20*/  ISETP.GE.AND P0, PT, R189, UR8, PT ;  /* 0x00000008bd007c0c */ /* 0x000fe2000bf06270 */
[----:B------:R-:W-:Y:S01]  /*da30*/  IMAD.IADD R5, R5, 0x1, R9 ;  /* 0x0000000105057824 */ /* 0x000fe200078e0209 */
[----:B------:R-:W-:Y:S01]  /*da40*/  SHF.R.S32.HI R3, RZ, 0x1f, R7 ;  /* 0x0000001fff037819 */ /* 0x000fe20000011407 */
[----:B------:R-:W-:Y:S01]  /*da50*/  ULDC.64 UR6, c[0x0][0xbd8] ;  /* 0x0002f60000067ab9 */ /* 0x000fe20000000a00 */
[----:B------:R-:W-:Y:S01]  /*da60*/  LOP3.LUT R12, R13, 0x8, R12, 0xe2, !PT ;  /* 0x000000080d0c7812 */ /* 0x000fe200078ee20c */
[----:B------:R-:W-:Y:S01]  /*da70*/  IMAD.SHL.U32 R13, R8, 0x10, RZ ;  /* 0x00000010080d7824 */ /* 0x000fe200078e00ff */
[----:B------:R-:W-:Y:S01]  /*da80*/  SEL R9, RZ, 0xffffffff, P0 ;  /* 0xffffffffff097807 */ /* 0x000fe20000000000 */
[----:B------:R-:W-:Y:S01]  /*da90*/  IMAD R8, R3, UR6, RZ ;  /* 0x0000000603087c24 */ /* 0x000fe2000f8e02ff */
[----:B------:R-:W-:Y:S01]  /*daa0*/  ISETP.GE.AND P0, PT, R229, UR8, PT ;  /* 0x00000008e5007c0c */ /* 0x000fe2000bf06270 */
[----:B------:R-:W-:Y:S01]  /*dab0*/  IMAD.WIDE.U32 R4, R7, UR6, R4 ;  /* 0x0000000607047c25 */ /* 0x000fe2000f8e0004 */
[----:B------:R-:W-:-:S03]  /*dac0*/  LOP3.LUT R12, R13, 0x10, R12, 0xe2, !PT ;  /* 0x000000100d0c7812 */ /* 0x000fc600078ee20c */
[----:B------:R-:W-:Y:S02]  /*dad0*/  IMAD.SHL.U32 R9, R9, 0x20, RZ ;  /* 0x0000002009097824 */ /* 0x000fe400078e00ff */
[----:B------:R-:W-:Y:S01]  /*dae0*/  IMAD R3, R7, UR7, R8 ;  /* 0x0000000707037c24 */ /* 0x000fe2000f8e0208 */
[----:B------:R-:W-:Y:S01]  /*daf0*/  ULDC.64 UR6, c[0x0][0xb80] ;  /* 0x0002e00000067ab9 */ /* 0x000fe20000000a00 */
[----:B------:R-:W-:Y:S01]  /*db00*/  IMAD.U32 R13, RZ, RZ, UR42 ;  /* 0x0000002aff0d7e24 */ /* 0x000fe2000f8e00ff */
[----:B------:R-:W-:Y:S01]  /*db10*/  LOP3.LUT R12, R9, 0x20, R12, 0xe2, !PT ;  /* 0x00000020090c7812 */ /* 0x000fe200078ee20c */
[----:B------:R-:W-:Y:S01]  /*db20*/  IMAD.IADD R3, R5, 0x1, R3 ;  /* 0x0000000105037824 */ /* 0x000fe200078e0203 */
[----:B------:R-:W-:Y:S01]  /*db30*/  SEL R9, RZ, 0x40, P0 ;  /* 0x00000040ff097807 */ /* 0x000fe20000000000 */
[----:B------:R-:W-:Y:S01]  /*db40*/  IMAD R24, R13, 0x40, R24 ;  /* 0x000000400d187824 */ /* 0x000fe200078e0218 */
[----:B------:R-:W-:Y:S02]  /*db50*/  LEA R7, P0, R4, UR6, 0x1 ;  /* 0x0000000604077c11 */ /* 0x000fe4000f8008ff */
[----:B------:R-:W-:-:S02]  /*db60*/  LOP3.LUT R18, R12, R9, RZ, 0xfc, !PT ;  /* 0x000000090c127212 */ /* 0x000fc400078efcff */
[----:B------:R-:W-:Y:S01]  /*db70*/  LEA.HI.X R3, R4, UR7, R3, 0x1, P0 ;  /* 0x0000000704037c11 */ /* 0x000fe200080f0c03 */
[----:B------:R0:W1:Y:S01]  /*db80*/  SHFL.IDX PT, R8, R7, RZ, 0x181f ;  /* 0x00181fff07087589 */ /* 0x00006200000e0000 */
[----:B------:R-:W-:Y:S02]  /*db90*/  ISETP.GE.AND P0, PT, R24, R23, PT ;  /* 0x000000171800720c */ /* 0x000fe40003f06270 */
[----:B------:R-:W-:Y:S01]  /*dba0*/  SEL R5, RZ, 0x80, P1 ;  /* 0x00000080ff057807 */ /* 0x000fe20000800000 */
[----:B------:R0:W2:Y:S03]  /*dbb0*/  SHFL.IDX PT, R9, R3, RZ, 0x181f ;  /* 0x00181fff03097589 */ /* 0x0000a600000e0000 */
[----:B------:R-:W-:-:S07]  /*dbc0*/  LOP3.LUT R22, R18, R5, RZ, 0xfc, !PT ;  /* 0x0000000512167212 */ /* 0x000fce00078efcff */
[----:B0-----:R-:W-:Y:S05]  /*dbd0*/  @P0 BRA `(.L_x_4090) ;  /* 0x00000000007c0947 */ /* 0x001fea0003800000 */
[----:B------:R-:W-:Y:S02]  /*dbe0*/  ISETP.GE.AND P2, PT, R193, UR8, PT ;  /* 0x00000008c1007c0c */ /* 0x000fe4000bf46270 */
[----:B------:R-:W-:Y:S02]  /*dbf0*/  ISETP.GE.AND P1, PT, R2, UR8, PT ;  /* 0x0000000802007c0c */ /* 0x000fe4000bf26270 */
[----:B------:R-:W-:Y:S02]  /*dc00*/  ISETP.GE.AND P5, PT, R192, UR8, PT ;  /* 0x00000008c0007c0c */ /* 0x000fe4000bfa6270 */
[----:B------:R-:W-:-:S07]  /*dc10*/  ISETP.GE.AND P3, PT, R191, UR8, PT ;  /* 0x00000008bf007c0c */ /* 0x000fce000bf66270 */
[CC--:B-1----:R-:W-:Y:S02]  /*dc20*/  @!P2 LEA R10, P0, R193.reuse, R8.reuse, 0x1 ;  /* 0x00000008c10aa211 */ /* 0x0c2fe400078008ff */
        /* <DEDUP_REMOVED lines=26> */
.L_x_4090:
[----:B------:R-:W-:Y:S05]  /*ddd0*/  BSYNC B1 ;  /* 0x0000000000017941 */ /* 0x000fea0003800000 */
.L_x_4089:
        /* <DEDUP_REMOVED lines=20> */
[-C--:B------:R-:W-:Y:S02]  /*df20*/  @!P2 LEA R20, P6, R190, R8.reuse, 0x1 ;  /* 0x00000008be14a211 */ /* 0x080fe400078c08ff */
        /* <DEDUP_REMOVED lines=15> */
.L_x_4083:
[----:B------:R-:W-:Y:S05]  /*e020*/  BSYNC B0 ;  /* 0x0000000000007941 */ /* 0x000fea0003800000 */
.L_x_4076:
[----:B------:R-:W-:Y:S02]  /*e030*/  ULDC UR6, c[0x0][0xd3c] ;  /* 0x00034f0000067ab9 */ /* 0x000fe40000000800 */
[----:B------:R-:W-:-:S06]  /*e040*/  UISETP.GE.AND UP0, UPT, UR5, UR6, UPT ;  /* 0x000000060500728c */ /* 0x000fcc000bf06270 */
[----:B------:R-:W-:-:S13]  /*e050*/  PLOP3.LUT P0, PT, PT, PT, UP0, 0x80, 0x0 ;  /* 0x000000000000781c */ /* 0x000fda0003f0f008 */
[----:B------:R-:W-:Y:S05]  /*e060*/  @!P0 BRA `(.L_x_4091) ;  /* 0xffffff3000dc8947 */ /* 0x000fea000383ffff */
[----:B------:R-:W-:Y:S05]  /*e070*/  EXIT ;  /* 0x000000000000794d */ /* 0x000fea0003800000 */
.L_x_4046:
[----:B------:R-:W-:-:S08]  /*e080*/  NOP ;  /* 0x0000000000007918 */ /* 0x000fd00000000000 */
[----:B------:R-:W0:-:S00]  /*e090*/  USETMAXREG.DEALLOC.CTAPOOL 0x18 ;  /* 0x00000018000079c8 */ /* 0x000e0000080e0500 */
        /* <DEDUP_REMOVED lines=16> */
.L_x_4092:
[----:B------:R-:W-:Y:S01]  /*e1a0*/  LOP3.LUT R0, R6, 0x1f, RZ, 0xc0, !PT ;  /* 0x0000001f06007812 */ /* 0x000fe200078ec0ff */
        /* <DEDUP_REMOVED lines=42> */
.L_x_4096:
        /* <DEDUP_REMOVED lines=38> */
.L_x_4094:
        /* <DEDUP_REMOVED lines=20> */
.L_x_4097:
        /* <DEDUP_REMOVED lines=54> */
.L_x_4095:
[----:B------:R-:W-:Y:S01]  /*eb50*/  IMAD.U32 R2, RZ, RZ, UR6 ;  /* 0x00000006ff027e24 */ /* 0x000fe2000f8e00ff */
[----:B------:R1:W-:Y:S04]  /*eb60*/  STL [R1+0x4], RZ ;  /* 0x000004ff01007387 */ /* 0x0003e80000100800 */
[----:B------:R1:W-:Y:S04]  /*eb70*/  STL [R1+0x8], RZ ;  /* 0x000008ff01007387 */ /* 0x0003e80000100800 */
[----:B------:R1:W-:Y:S02]  /*eb80*/  STL [R1], R2 ;  /* 0x0000000201007387 */ /* 0x0003e40000100800 */
.L_x_4098:
        /* <DEDUP_REMOVED lines=10> */
.L_x_4093:
[----:B0-----:R-:W3:Y:S01]  /*ec30*/  LDL R0, [R1+0xc] ;  /* 0x00000c0001007983 */ /* 0x001ee20000100800 */
[----:B------:R-:W-:-:S03]  /*ec40*/  ULDC UR4, c[0x0][0xd3c] ;  /* 0x00034f0000047ab9 */ /* 0x000fc60000000800 */
[----:B------:R0:W-:Y:S01]  /*ec50*/  STL [R1+0x10], RZ ;  /* 0x000010ff01007387 */ /* 0x0001e20000100800 */
[----:B---3--:R-:W-:Y:S01]  /*ec60*/  ISETP.GE.AND P0, PT, R0, UR4, PT ;  /* 0x0000000400007c0c */ /* 0x008fe2000bf06270 */
[----:B------:R-:W-:-:S05]  /*ec70*/  IMAD.MOV.U32 R0, RZ, RZ, 0x1 ;  /* 0x00000001ff007424 */ /* 0x000fca00078e00ff */
[----:B------:R0:W-:Y:S04]  /*ec80*/  STL [R1+0x18], R0 ;  /* 0x0000180001007387 */ /* 0x0001e80000100800 */
[----:B------:R0:W-:Y:S03]  /*ec90*/  STL [R1+0x64], RZ ;  /* 0x000064ff01007387 */ /* 0x0001e60000100800 */
[----:B------:R-:W-:Y:S05]  /*eca0*/  @P0 BRA `(.L_x_4099) ;  /* 0x0000007000bc0947 */ /* 0x000fea0003800000 */
[----:B------:R-:W3:Y:S01]  /*ecb0*/  S2UR UR5, SR_CgaCtaId ;  /* 0x00000000000579c3 */ /* 0x000ee20000008800 */
[C---:B0-----:R-:W-:Y:S01]  /*ecc0*/  IMAD.SHL.U32 R0, R6.reuse, 0x8, RZ ;  /* 0x0000000806007824 */ /* 0x041fe200078e00ff */
[----:B------:R-:W-:Y:S01]  /*ecd0*/  LOP3.LUT R4, R6, 0x7f, RZ, 0xc0, !PT ;  /* 0x0000007f06047812 */ /* 0x000fe200078ec0ff */
[----:B------:R-:W-:Y:S01]  /*ece0*/  UMOV UR4, 0x400 ;  /* 0x0000040000047882 */ /* 0x000fe20000000000 */
[----:B------:R-:W-:Y:S01]  /*ecf0*/  BSSY B8, `(.L_x_4099) ;  /* 0x000072a000087945 */ /* 0x000fe20003800000 */
[----:B------:R-:W-:Y:S01]  /*ed00*/  ULDC UR36, c[0x0][0xc] ;  /* 0x0000030000247ab9 */ /* 0x000fe20000000800 */
[----:B------:R-:W-:Y:S01]  /*ed10*/  LOP3.LUT R3, R0, 0x1f8, RZ, 0xc0, !PT ;  /* 0x000001f800037812 */ /* 0x000fe200078ec0ff */
[----:B-1----:R-:W-:Y:S01]  /*ed20*/  IMAD.SHL.U32 R2, R4, 0x8, RZ ;  /* 0x0000000804027824 */ /* 0x002fe200078e00ff */
[----:B------:R-:W-:Y:S01]  /*ed30*/  LOP3.LUT R0, R0, 0x38, RZ, 0xc0, !PT ;  /* 0x0000003800007812 */ /* 0x000fe200078ec0ff */
[----:B------:R-:W-:Y:S01]  /*ed40*/  ULDC.64 UR40, c[0x0][0x198] ;  /* 0x0000660000287ab9 */ /* 0x000fe20000000a00 */
[----:B------:R-:W-:Y:S01]  /*ed50*/  LOP3.LUT R3, R3, 0x38, R6, 0x78, !PT ;  /* 0x0000003803037812 */ /* 0x000fe200078e7806 */
[----:B------:R-:W-:-:S03]  /*ed60*/  IMAD.SHL.U32 R6, R6, 0x10, RZ ;  /* 0x0000001006067824 */ /* 0x000fc600078e00ff */
[----:B------:R-:W-:Y:S02]  /*ed70*/  LOP3.LUT R3, R3, 0x200, R2, 0xf8, !PT ;  /* 0x0000020003037812 */ /* 0x000fe400078ef802 */
[----:B------:R-:W-:-:S04]  /*ed80*/  SHF.R.U32.HI R2, RZ, 0x3, R4 ;  /* 0x00000003ff027819 */ /* 0x000fc80000011604 */
[----:B------:R-:W-:Y:S01]  /*ed90*/  LOP3.LUT R4, R2, 0x70, R6, 0xf8, !PT ;  /* 0x0000007002047812 */ /* 0x000fe200078ef806 */
[----:B------:R-:W-:Y:S01]  /*eda0*/  IMAD.MOV.U32 R2, RZ, RZ, 0x1 ;  /* 0x00000001ff027424 */ /* 0x000fe200078e00ff */
[C---:B------:R-:W-:Y:S01]  /*edb0*/  LOP3.LUT R4, R0.reuse, 0x40, RZ, 0xfc, !PT ;  /* 0x0000004000047812 */ /* 0x040fe200078efcff */
[----:B---3--:R-:W-:Y:S01]  /*edc0*/  ULEA UR4, UR5, UR4, 0x18 ;  /* 0x0000000405047291 */ /* 0x008fe2000f8ec03f */
[----:B------:R-:W-:-:S05]  /*edd0*/  LOP3.LUT R4, R0, 0x100, RZ, 0xfc, !PT ;  /* 0x0000010000047812 */ /* 0x000fca00078efcff */
[----:B------:R-:W-:-:S04]  /*ede0*/  IMAD.U32 R18, RZ, RZ, UR4 ;  /* 0x00000004ff127e24 */ /* 0x000fc8000f8e00ff */
[----:B------:R-:W-:-:S05]  /*edf0*/  IMAD R3, R3, 0x2, R18 ;  /* 0x0000000203037824 */ /* 0x000fca00078e0212 */
[----:B------:R0:W-:Y:S04]  /*ee00*/  STL [R1+0x14], R3 ;  /* 0x0000140301007387 */ /* 0x0001e80000100800 */
[----:B------:R-:W-:Y:S04]  /*ee10*/  STL [R1+0x64], RZ ;  /* 0x000064ff01007387 */ /* 0x000fe80000100800 */
[----:B------:R1:W-:Y:S01]  /*ee20*/  STL [R1+0x18], R2 ;  /* 0x0000180201007387 */ /* 0x0003e20000100800 */
[----:B0-----:R-:W-:-:S03]  /*ee30*/  LOP3.LUT R3, R0, 0x80, RZ, 0xfc, !PT ;  /* 0x0000008000037812 */ /* 0x001fc600078efcff */
[----:B------:R0:W-:Y:S01]  /*ee40*/  STL [R1+0x10], RZ ;  /* 0x000010ff01007387 */ /* 0x0001e20000100800 */
[C---:B------:R-:W-:Y:S02]  /*ee50*/  LOP3.LUT R3, R0.reuse, 0x140, RZ, 0xfc, !PT ;  /* 0x0000014000037812 */ /* 0x040fe400078efcff */
[C---:B-1----:R-:W-:Y:S02]  /*ee60*/  LOP3.LUT R2, R0.reuse, 0xc0, RZ, 0xfc, !PT ;  /* 0x000000c000027812 */ /* 0x042fe400078efcff */
[C---:B------:R-:W-:Y:S02]  /*ee70*/  LOP3.LUT R2, R0.reuse, 0x180, RZ, 0xfc, !PT ;  /* 0x0000018000027812 */ /* 0x040fe400078efcff */
[----:B0-----:R-:W-:-:S07]  /*ee80*/  LOP3.LUT R0, R0, 0x1c0, RZ, 0xfc, !PT ;  /* 0x000001c000007812 */ /* 0x001fce00078efcff */
.L_x_4223:
[----:B---3--:R-:W3:Y:S01]  /*ee90*/  LDL R0, [R1+0xc] ;  /* 0x00000c0001007983 */ /* 0x008ee20000100800 */
[----:B-1----:R-:W3:Y:S01]  /*eea0*/  LDC.64 R2, c[0x0][0xd88] ;  /* 0x00036200ff027b82 */ /* 0x002ee20000000a00 */
[----:B------:R-:W-:Y:S05]  /*eeb0*/  YIELD ;  /* 0x0000000000007946 */ /* 0x000fea0003800000 */
[----:B------:R-:W-:Y:S01]  /*eec0*/  ULDC.64 UR4, c[0x0][0xb20] ;  /* 0x0002c80000047ab9 */ /* 0x000fe20000000a00 */
[----:B--2---:R-:W-:Y:S01]  /*eed0*/  IMAD.MOV.U32 R6, RZ, RZ, RZ ;  /* 0x000000ffff067224 */ /* 0x004fe200078e00ff */
[----:B------:R-:W-:Y:S01]  /*eee0*/  ISETP.NE.U32.AND P0, PT, RZ, UR4, PT ;  /* 0x00000004ff007c0c */ /* 0x000fe2000bf05070 */
[----:B------:R-:W-:Y:S01]  /*eef0*/  ULDC.64 UR6, c[0x0][0xb10] ;  /* 0x0002c40000067ab9 */ /* 0x000fe20000000a00 */
[----:B------:R-:W-:Y:S01]  /*ef00*/  ULDC.64 UR8, c[0x0][0xb00] ;  /* 0x0002c00000087ab9 */ /* 0x000fe20000000a00 */
[----:B---3--:R-:W-:-:S05]  /*ef10*/  IMAD.WIDE R2, R0, 0x4, R2 ;  /* 0x0000000400027825 */ /* 0x008fca00078e0202 */
[----:B0-2---:R-:W2:Y:S01]  /*ef20*/  LDG.E R10, desc[UR38][R2.64] ;  /* 0x00000026020a7981 */ /* 0x005ea2000c1e1900 */
        /* <DEDUP_REMOVED lines=46> */
.L_x_4100:
        /* <DEDUP_REMOVED lines=18> */
.L_x_4101:
[----:B------:R-:W-:Y:S05]  /*f330*/  @!P0 BRA `(.L_x_4102) ;  /* 0x00000000000c8947 */ /* 0x000fea0003800000 */
[----:B------:R-:W2:Y:S04]  /*f340*/  LDG.E R6, desc[UR38][R4.64] ;  /* 0x0000002604067981 */ /* 0x000ea8000c1e1900 */
[----:B------:R-:W2:Y:S02]  /*f350*/  LDG.E R4, desc[UR38][R4.64+0x4] ;  /* 0x0000042604047981 */ /* 0x000ea4000c1e1900 */
[----:B--2---:R-:W-:-:S07]  /*f360*/  IMAD.IADD R6, R4, 0x1, -R6 ;  /* 0x0000000104067824 */ /* 0x004fce00078e0a06 */
.L_x_4102:
        /* <DEDUP_REMOVED lines=45> */
.L_x_4104:
[----:B------:R-:W-:Y:S05]  /*f640*/  BSYNC B0 ;  /* 0x0000000000007941 */ /* 0x000fea0003800000 */
.L_x_4103:
        /* <DEDUP_REMOVED lines=15> */
[----:B---3--:R-:W3:Y:S01]  /*f740*/  POPC R4, UR4 ;  /* 0x0000000400047d09 */ /* 0x008ee20008000000 */
[----:B----4-:R-:W-:-:S02]  /*f750*/  ISETP.EQ.U32.AND P0, PT, R0, R2, PT ;  /* 0x000000020000720c */ /* 0x010fc40003f02070 */
[----:B------:R-:W3:Y:S11]  /*f760*/  LDC.64 R2, c[0x0][0xd60] ;  /* 0x00035800ff027b82 */ /* 0x000ef60000000a00 */
[----:B---3--:R-:W3:Y:S04]  /*f770*/  @P0 ATOMG.E.ADD.STRONG.GPU PT, R2, desc[UR38][R2.64], R4 ;  /* 0x00000004020209a8 */ /* 0x008ee800081ee1e6 */
[----:B---3--:R3:W4:Y:S02]  /*f780*/  SHFL.IDX PT, R2, R2, R0, 0x1f ;  /* 0x00001f0002027589 */ /* 0x00872400000e0000 */
[----:B---3--:R-:W3:Y:S02]  /*f790*/  S2R R0, SR_LTMASK ;  /* 0x0000000000007919 */ /* 0x008ee40000003900 */
[----:B---3--:R-:W-:-:S06]  /*f7a0*/  LOP3.LUT R0, R0, UR4, RZ, 0xc0, !PT ;  /* 0x0000000400007c12 */ /* 0x008fcc000f8ec0ff */
[----:B------:R-:W4:Y:S02]  /*f7b0*/  POPC R0, R0 ;  /* 0x0000000000007309 */ /* 0x000f240000000000 */
[----:B----4-:R-:W-:-:S05]  /*f7c0*/  IADD3 R0, R2, UR36, R0 ;  /* 0x0000002402007c10 */ /* 0x010fca000fffe000 */
[----:B------:R4:W-:Y:S01]  /*f7d0*/  STL [R1], R0 ;  /* 0x0000000001007387 */ /* 0x0009e20000100800 */
[----:B------:R-:W-:Y:S05]  /*f7e0*/  BRA `(.L_x_4107) ;  /* 0x0000005800847947 */ /* 0x000fea0003800000 */
.L_x_4106:
        /* <DEDUP_REMOVED lines=20> */
.L_x_4109:
[----:B------:R-:W-:Y:S05]  /*f930*/  BSYNC B6 ;  /* 0x0000000000067941 */ /* 0x000fea0003800000 */
.L_x_4108:
        /* <DEDUP_REMOVED lines=20> */
.L_x_4112:
        /* <DEDUP_REMOVED lines=16> */
.L_x_4111:
[----:B------:R-:W-:Y:S05]  /*fb80*/  BSYNC B6 ;  /* 0x0000000000067941 */ /* 0x000fea0003800000 */
.L_x_4110:
        /* <DEDUP_REMOVED lines=24> */
.L_x_4238:
        /* <DEDUP_REMOVED lines=9> */
.L_x_4241:
        /* <DEDUP_REMOVED lines=24> */
.L_x_4116:
[----:B------:R-:W4:Y:S04]  /*ff20*/  LDL R0, [R1+0x10] ;  /* 0x0000100001007983 */ /* 0x000f280000100800 */
[----:B---3--:R-:W3:Y:S01]  /*ff30*/  LDL R2, [R1+0x18] ;  /* 0x0000180001027983 */ /* 0x008ee20000100800 */
[----:B----4-:R-:W-:Y:S01]  /*ff40*/  IMAD R0, R0, 0x8, R18 ;  /* 0x0000000800007824 */ /* 0x010fe200078e0212 */
[----:B---3--:R-:W-:-:S04]  /*ff50*/  SHF.L.U32 R2, R2, 0x1f, RZ ;  /* 0x0000001f02027819 */ /* 0x008fc800000006ff */
[----:B------:R-:W3:Y:S02]  /*ff60*/  SYNCS.PHASECHK.TRANS64.TRYWAIT P0, [R0+URZ+0x38840], R2 ;  /* 0x03884002000075a7 */ /* 0x000ee4000800017f */
[----:B---3--:R-:W-:Y:S05]  /*ff70*/  @!P0 BRA `(.L_x_4117) ;  /* 0x0000006400bc8947 */ /* 0x008fea0003800000 */
.L_x_4242:
[----:B------:R-:W4:Y:S02]  /*ff80*/  S2R R3, SR_TID.X ;  /* 0x0000000000037919 */ /* 0x000f240000002100 */
[----:B----4-:R-:W-:-:S04]  /*ff90*/  LOP3.LUT R3, R3, 0x7f, RZ, 0xc0, !PT ;  /* 0x0000007f03037812 */ /* 0x010fc800078ec0ff */
[----:B------:R-:W-:-:S13]  /*ffa0*/  ISETP.NE.AND P0, PT, R3, RZ, PT ;  /* 0x000000ff0300720c */ /* 0x000fda0003f05270 */
        /* <DEDUP_REMOVED lines=8> */
.L_x_4118:
[----:B------:R-:W4:Y:S04]  /*10030*/  LDL R3, [R1+0x10] ;  /* 0x0000100001037983 */ /* 0x000f280000100800 */
[----:B--2---:R-:W2:Y:S04]  /*10040*/  LDL R4, [R1+0x30] ;  /* 0x0000300001047983 */ /* 0x004ea80000100800 */
[----:B---3--:R-:W3:Y:S01]  /*10050*/  LDL R2, [R1+0x20] ;  /* 0x0000200001027983 */ /* 0x008ee20000100800 */
[----:B------:R-:W-:Y:S01]  /*10060*/  R2UR UR9, R0 ;  /* 0x00000000000972ca */ /* 0x000fe200000e0000 */
[----:B------:R-:W-:Y:S01]  /*10070*/  UIADD3 UR6, UP0, UR40, 0x370, URZ ;  /* 0x0000037028067890 */ /* 0x000fe2000ff1e03f */
[----:B------:R-:W-:-:S02]  /*10080*/  R2UR UR12, R17 ;  /* 0x00000000110c72ca */ /* 0x000fc400000e0000 */
[----:B-----5:R-:W-:Y:S01]  /*10090*/  R2UR UR13, R16 ;  /* 0x00000000100d72ca */ /* 0x020fe200000e0000 */
[----:B------:R-:W-:-:S08]  /*100a0*/  UIADD3.X UR7, URZ, UR41, URZ, UP0, !UPT ;  /* 0x000000293f077290 */ /* 0x000fd000087fe43f */
[----:B------:R-:W-:Y:S01]  /*100b0*/  UIADD3 UR9, UR9, 0x38830, URZ ;  /* 0x0003883009097890 */ /* 0x000fe2000fffe03f */
[----:B------:R-:W-:Y:S01]  /*100c0*/  UMOV UR5, 0x14f00000 ;  /* 0x14f0000000057882 */ /* 0x000fe20000000000 */
[----:B------:R-:W-:Y:S01]  /*100d0*/  UMOV UR10, URZ ;  /* 0x0000003f000a7c82 */ /* 0x000fe20008000000 */
[----:B------:R-:W-:Y:S02]  /*100e0*/  PLOP3.LUT P0, PT, PT, PT, PT, 0x80, 0x0 ;  /* 0x000000000000781c */ /* 0x000fe40003f0f070 */
[----:B------:R-:W-:-:S11]  /*100f0*/  LOP3.LUT R19, R19, 0xfffffffe, RZ, 0xc0, !PT ;  /* 0xfffffffe13137812 */ /* 0x000fd600078ec0ff */
[----:B------:R-:W-:Y:S01]  /*10100*/  @P0 LOP3.LUT R19, R19, 0x1, RZ, 0xfc, !PT ;  /* 0x0000000113130812 */ /* 0x000fe200078efcff */
[----:B----4-:R-:W-:Y:S01]  /*10110*/  IMAD R0, R3, 0x2000, R18 ;  /* 0x0000200003007824 */ /* 0x010fe200078e0212 */
[----:B--2---:R-:W-:-:S04]  /*10120*/  R2UR UR11, R4 ;  /* 0x00000000040b72ca */ /* 0x004fc800000e0000 */
[----:B------:R-:W-:Y:S02]  /*10130*/  R2UR UR8, R0 ;  /* 0x00000000000872ca */ /* 0x000fe400000e0000 */
[----:B---3--:R-:W-:-:S11]  /*10140*/  R2UR UR4, R2 ;  /* 0x00000000020472ca */ /* 0x008fd600000e0000 */
[----:B------:R-:W-:Y:S02]  /*10150*/  UIADD3 UR8, UR8, 0x22400, URZ ;  /* 0x0002240008087890 */ /* 0x000fe4000fffe03f */
[----:B------:R-:W-:-:S03]  /*10160*/  ULEA UR11, UR11, UR4, 0x6 ;  /* 0x000000040b0b7291 */ /* 0x000fc6000f8e303f */
[----:B------:R-:W-:-:S06]  /*10170*/  UMOV UR4, 0x0 ;  /* 0x0000000000047882 */ /* 0x000fcc0000000000 */
[----:B------:R3:W-:Y:S02]  /*10180*/  UTMALDG.4D [UR8], [UR6], desc[UR4] ;  /* 0x00000408060075b4 */ /* 0x0007e40008019000 */
[----:B---3--:R-:W-:Y:S01]  /*10190*/  NOP ;  /* 0x0000000000007918 */ /* 0x008fe20000000000 */
.L_x_4114:
[----:B--2---:R-:W2:Y:S04]  /*101a0*/  LDL.LU R4, [R1+0x28] ;  /* 0x0000280001047983 */ /* 0x004ea80000300800 */
[----:B------:R-:W3:Y:S04]  /*101b0*/  LDL.LU R3, [R1+0x48] ;  /* 0x0000480001037983 */ /* 0x000ee80000300800 */
[----:B------:R-:W4:Y:S01]  /*101c0*/  LDL R2, [R1+0x2c] ;  /* 0x00002c0001027983 */ /* 0x000f220000100800 */
[----:B------:R-:W-:Y:S05]  /*101d0*/  WARPSYNC.ALL ;  /* 0x0000000000007948 */ /* 0x000fea0003800000 */
[----:B------:R-:W-:Y:S01]  /*101e0*/  ULDC.64 UR4, c[0x0][0xaf8] ;  /* 0x0002be0000047ab9 */ /* 0x000fe20000000a00 */
[----:B------:R-:W-:Y:S01]  /*101f0*/  VIADD R0, R18, 0x20400 ;  /* 0x0002040012007836 */ /* 0x000fe20000000000 */
[----:B------:R-:W-:Y:S01]  /*10200*/  BAR.SYNC.DEFER_BLOCKING 0x8, 0x100 ;  /* 0x0204000000007b1d */ /* 0x000fe20000010000 */
[----:B------:R-:W-:-:S03]  /*10210*/  ISETP.NE.U32.AND P0, PT, RZ, UR4, PT ;  /* 0x00000004ff007c0c */ /* 0x000fc6000bf05070 */
[----:B------:R-:W-:Y:S02]  /*10220*/  LOP3.LUT P1, RZ, R0, 0x3ff, RZ, 0xc0, !PT ;  /* 0x000003ff00ff7812 */ /* 0x000fe4000782c0ff */
[----:B------:R-:W-:Y:S01]  /*10230*/  ISETP.NE.AND.EX P0, PT, RZ, UR5, PT, P0 ;  /* 0x00000005ff007c0c */ /* 0x000fe2000bf05300 */
[----:B------:R-:W-:Y:S03]  /*10240*/  BSSY B6, `(.L_x_4119) ;  /* 0x0000018000067945 */ /* 0x000fe60003800000 */
[----:B--2---:R-:W-:Y:S02]  /*10250*/  SEL R4, R4, RZ, !P0 ;  /* 0x000000ff04047207 */ /* 0x004fe40004000000 */
[----:B---3--:R-:W-:-:S03]  /*10260*/  SEL R3, R3, RZ, !P0 ;  /* 0x000000ff03037207 */ /* 0x008fc60004000000 */
[----:B------:R2:W-:Y:S01]  /*10270*/  STL [R1+0x34], R4 ;  /* 0x0000340401007387 */ /* 0x0005e20000100800 */
[----:B----4-:R-:W-:-:S05]  /*10280*/  SHF.R.S32.HI R0, RZ, 0x1f, R2 ;  /* 0x0000001fff007819 */ /* 0x010fca0000011402 */
[----:B------:R2:W-:Y:S04]  /*10290*/  STL [R1+0x48], R0 ;  /* 0x0000480001007387 */ /* 0x0005e80000100800 */
[----:B------:R2:W-:Y:S01]  /*102a0*/  STL [R1+0x58], R3 ;  /* 0x0000580301007387 */ /* 0x0005e20000100800 */
[----:B------:R-:W-:Y:S05]  /*102b0*/  @!P1 BRA `(.L_x_4120) ;  /* 0x0000000000409947 */ /* 0x000fea0003800000 */
[----:B------:R-:W-:Y:S01]  /*102c0*/  MOV R2, 0x0 ;  /* 0x0000000000027802 */ /* 0x000fe20000000f00 */
[----:B------:R-:W-:Y:S01]  /*102d0*/  ULDC.64 UR4, c[0x4][0x118] ;  /* 0x0100460000047ab9 */ /* 0x000fe20000000a00 */
[----:B------:R-:W-:Y:S01]  /*102e0*/  ULDC.64 UR6, c[0x4][0x120] ;  /* 0x0100480000067ab9 */ /* 0x000fe20000000a00 */
[----:B------:R-:W-:Y:S01]  /*102f0*/  ULDC.64 UR8, c[0x4][0x58] ;  /* 0x0100160000087ab9 */ /* 0x000fe20000000a00 */
[----:B--2---:R-:W-:Y:S02]  /*10300*/  IMAD.U32 R4, RZ, RZ, UR4 ;  /* 0x00000004ff047e24 */ /* 0x004fe4000f8e00ff */
        /* <DEDUP_REMOVED lines=11> */
.L_x_4120:
[----:B------:R-:W-:Y:S05]  /*103c0*/  BSYNC B6 ;  /* 0x0000000000067941 */ /* 0x000fea0003800000 */
.L_x_4119:
[----:B-1----:R-:W3:Y:S01]  /*103d0*/  LDL R10, [R1+0x4] ;  /* 0x00000400010a7983 */ /* 0x002ee20000100800 */
[----:B------:R-:W1:Y:S01]  /*103e0*/  LDC R7, c[0x0][0x448] ;  /* 0x00011200ff077b82 */ /* 0x000e620000000800 */
[----:B------:R-:W-:Y:S01]  /*103f0*/  ULDC.64 UR4, c[0x0][0x298] ;  /* 0x0000a60000047ab9 */ /* 0x000fe20000000a00 */
[----:B------:R-:W-:Y:S01]  /*10400*/  ULDC.64 UR6, c[0x0][0x280] ;  /* 0x0000a00000067ab9 */ /* 0x000fe20000000a00 */
[----:B--2---:R-:W2:Y:S04]  /*10410*/  LDL R4, [R1+0x48] ;  /* 0x0000480001047983 */ /* 0x004ea80000100800 */
[----:B------:R-:W4:Y:S04]  /*10420*/  LDL R9, [R1+0x2c] ;  /* 0x00002c0001097983 */ /* 0x000f280000100800 */
[----:B------:R-:W4:Y:S01]  /*10430*/  LDL R8, [R1+0x58] ;  /* 0x0000580001087983 */ /* 0x000f220000100800 */
[----:B------:R-:W0:Y:S01]  /*10440*/  S2R R2, SR_TID.X ;  /* 0x0000000000027919 */ /* 0x000e220000002100 */
[----:B------:R-:W0:Y:S02]  /*10450*/  S2R R0, SR_TID.X ;  /* 0x0000000000007919 */ /* 0x000e240000002100 */
[----:B------:R-:W4:Y:S01]  /*10460*/  LDL R6, [R1+0x34] ;  /* 0x0000340001067983 */ /* 0x000f220000100800 */
[----:B-1----:R-:W-:-:S13]  /*10470*/  ISETP.NE.AND P0, PT, R7, 0x1, PT ;  /* 0x000000010700780c */ /* 0x002fda0003f05270 */
[----:B------:R-:W1:Y:S01]  /*10480*/  @P0 LDC R3, c[0x0][0x450] ;  /* 0x00011400ff030b82 */ /* 0x000e620000000800 */
[----:B0-----:R-:W-:-:S04]  /*10490*/  LOP3.LUT R2, R2, 0x7f, RZ, 0xc0, !PT ;  /* 0x0000007f02027812 */ /* 0x001fc800078ec0ff */
[----:B------:R-:W-:Y:S01]  /*104a0*/  SHF.R.U32.HI R2, RZ, 0x3, R2 ;  /* 0x00000003ff027819 */ /* 0x000fe20000011602 */
[----:B------:R-:W-:-:S05]  /*104b0*/  IMAD.SHL.U32 R0, R0, 0x10, RZ ;  /* 0x0000001000007824 */ /* 0x000fca00078e00ff */
[----:B------:R-:W-:Y:S02]  /*104c0*/  LOP3.LUT R0, R2, 0x70, R0, 0xf8, !PT ;  /* 0x0000007002007812 */ /* 0x000fe400078ef800 */
[----:B------:R-:W0:Y:S03]  /*104d0*/  @P0 LDC R2, c[0x0][0x44c] ;  /* 0x00011300ff020b82 */ /* 0x000e260000000800 */
[----:B---3--:R-:W-:-:S04]  /*104e0*/  IMAD R5, R10, 0x40, R0 ;  /* 0x000000400a057824 */ /* 0x008fc800078e0200 */
[----:B0-----:R-:W-:-:S04]  /*104f0*/  @P0 IMAD.HI.U32 R2, R5, R2, RZ ;  /* 0x0000000205020227 */ /* 0x001fc800078e00ff */
[----:B------:R-:W-:Y:S01]  /*10500*/  IMAD.MOV.U32 R0, RZ, RZ, R5 ;  /* 0x000000ffff007224 */ /* 0x000fe200078e0005 */
[----:B-1----:R-:W-:Y:S01]  /*10510*/  @P0 SHF.R.U32.HI R0, RZ, R3, R2 ;  /* 0x00000003ff000219 */ /* 0x002fe20000011602 */
[----:B--2---:R-:W-:-:S04]  /*10520*/  IMAD R2, R4, UR4, RZ ;  /* 0x0000000404027c24 */ /* 0x004fc8000f8e02ff */
[C---:B----4-:R-:W-:Y:S02]  /*10530*/  IMAD R4, R9.reuse, UR5, R2 ;  /* 0x0000000509047c24 */ /* 0x050fe4000f8e0202 */
[----:B------:R-:W-:Y:S01]  /*10540*/  IMAD.WIDE.U32 R2, R9, UR4, RZ ;  /* 0x0000000409027c25 */ /* 0x000fe2000f8e00ff */
[----:B------:R-:W-:-:S03]  /*10550*/  ULDC.64 UR4, c[0x0][0x2d8] ;  /* 0x0000b60000047ab9 */ /* 0x000fc60000000a00 */
[----:B------:R-:W-:Y:S02]  /*10560*/  IMAD.IADD R3, R3, 0x1, R4 ;  /* 0x0000000103037824 */ /* 0x000fe400078e0204 */
[C---:B------:R-:W-:Y:S01]  /*10570*/  IMAD.WIDE.U32 R2, R17.reuse, UR4, R2 ;  /* 0x0000000411027c25 */ /* 0x040fe2000f8e0002 */
[----:B------:R0:W-:Y:S03]  /*10580*/  STL [R1+0x28], R5 ;  /* 0x0000280501007387 */ /* 0x0001e60000100800 */
[----:B------:R-:W-:Y:S01]  /*10590*/  IMAD R3, R17, UR5, R3 ;  /* 0x0000000511037c24 */ /* 0x000fe2000f8e0203 */
[----:B------:R-:W-:Y:S02]  /*105a0*/  ULDC.64 UR4, c[0x0][0x2e0] ;  /* 0x0000b80000047ab9 */ /* 0x000fe40000000a00 */
[----:B------:R-:W-:Y:S02]  /*105b0*/  IMAD R4, R8, UR4, RZ ;  /* 0x0000000408047c24 */ /* 0x000fe4000f8e02ff */
[----:B------:R1:W5:Y:S01]  /*105c0*/  LDL R8, [R1+0x14] ;  /* 0x0000140001087983 */ /* 0x0003620000100800 */
[C---:B------:R-:W-:Y:S01]  /*105d0*/  IMAD.WIDE.U32 R2, R6.reuse, UR4, R2 ;  /* 0x0000000406027c25 */ /* 0x040fe2000f8e0002 */
[----:B------:R-:W2:Y:S03]  /*105e0*/  S2R R9, SR_TID.X ;  /* 0x0000000000097919 */ /* 0x000ea60000002100 */
        /* <DEDUP_REMOVED lines=8> */
[----:B------:R-:W-:-:S04]  /*10670*/  IMAD.MOV R0, RZ, RZ, -R0 ;  /* 0x000000ffff007224 */ /* 0x000fc800078e0a00 */
[----:B------:R-:W-:-:S05]  /*10680*/  IMAD R0, R7, R0, R5 ;  /* 0x0000000007007224 */ /* 0x000fca00078e0205 */
[----:B------:R-:W-:Y:S01]  /*10690*/  SHF.R.S32.HI R6, RZ, 0x1f, R0 ;  /* 0x0000001fff067819 */ /* 0x000fe20000011400 */
[----:B------:R-:W-:Y:S02]  /*106a0*/  IMAD.IADD R3, R3, 0x1, R4 ;  /* 0x0000000103037824 */ /* 0x000fe400078e0204 */
[----:B--2---:R-:W-:Y:S02]  /*106b0*/  IMAD.SHL.U32 R9, R9, 0x8, RZ ;  /* 0x0000000809097824 */ /* 0x004fe400078e00ff */
[----:B------:R-:W-:Y:S02]  /*106c0*/  IMAD R6, R6, UR4, RZ ;  /* 0x0000000406067c24 */ /* 0x000fe4000f8e02ff */
[C---:B0-----:R-:W-:Y:S01]  /*106d0*/  IMAD.WIDE.U32 R4, R0.reuse, UR4, R2 ;  /* 0x0000000400047c25 */ /* 0x041fe2000f8e0002 */
[----:B------:R-:W-:Y:S01]  /*106e0*/  LOP3.LUT R9, R9, 0x38, RZ, 0xc0, !PT ;  /* 0x0000003809097812 */ /* 0x000fe200078ec0ff */
[----:B------:R-:W-:Y:S02]  /*106f0*/  ULDC UR4, c[0x0][0x2b8] ;  /* 0x0000ae0000047ab9 */ /* 0x000fe40000000800 */
[----:B------:R-:W-:Y:S01]  /*10700*/  IMAD R0, R0, UR5, R6 ;  /* 0x0000000500007c24 */ /* 0x000fe2000f8e0206 */
[----:B------:R-:W-:-:S03]  /*10710*/  LEA R3, P1, R4, UR6, 0x1 ;  /* 0x0000000604037c11 */ /* 0x000fc6000f8208ff */
[----:B------:R-:W-:Y:S01]  /*10720*/  IMAD.IADD R0, R5, 0x1, R0 ;  /* 0x0000000105007824 */ /* 0x000fe200078e0200 */
[----:B------:R-:W-:Y:S01]  /*10730*/  ISETP.GE.AND P0, PT, R9, UR4, PT ;  /* 0x0000000409007c0c */ /* 0x000fe2000bf06270 */
[----:B------:R-:W-:-:S03]  /*10740*/  UMOV UR4, 0xffffffff ;  /* 0xffffffff00047882 */ /* 0x000fc60000000000 */
[----:B------:R-:W-:Y:S01]  /*10750*/  LEA.HI.X R2, R4, UR7, R0, 0x1, P1 ;  /* 0x0000000704027c11 */ /* 0x000fe200088f0c00 */
[----:B-1----:R-:W-:Y:S08]  /*10760*/  BRA.DIV UR4, `(.L_x_4121) ;  /* 0x0000005e04d47947 */ /* 0x002ff0000b800000 */
[----:B------:R-:W2:Y:S01]  /*10770*/  LDL R11, [R1+0x38] ;  /* 0x00003800010b7983 */ /* 0x000ea20000100800 */
[----:B------:R-:W0:Y:S03]  /*10780*/  S2R R5, SR_TID.X ;  /* 0x0000000000057919 */ /* 0x000e260000002100 */
[----:B------:R-:W-:Y:S01]  /*10790*/  SHFL.IDX PT, R4, R2, RZ, 0x181f ;  /* 0x00181fff02047589 */ /* 0x000fe200000e0000 */
[----:B0-----:R-:W-:-:S04]  /*107a0*/  LOP3.LUT R5, R5, 0x7f, RZ, 0xc0, !PT ;  /* 0x0000007f05057812 */ /* 0x001fc800078ec0ff */
[----:B------:R-:W-:Y:S02]  /*107b0*/  SHF.R.U32.HI R6, RZ, 0x3, R5 ;  /* 0x00000003ff067819 */ /* 0x000fe40000011605 */
[----:B------:R-:W0:Y:S03]  /*107c0*/  SHFL.IDX PT, R5, R3, RZ, 0x181f ;  /* 0x00181fff03057589 */ /* 0x000e2600000e0000 */
[----:B------:R-:W-:Y:S02]  /*107d0*/  IMAD R10, R10, 0x40, R6 ;  /* 0x000000400a0a7824 */ /* 0x000fe400078e0206 */
[----:B------:R-:W-:Y:S04]  /*107e0*/  SHFL.IDX PT, R6, R2, 0x1, 0x181f ;  /* 0x00381f0002067f89 */ /* 0x000fe800000e0000 */
[----:B------:R-:W-:Y:S01]  /*107f0*/  STL [R1+0x4], R10 ;  /* 0x0000040a01007387 */ /* 0x000fe20000100800 */
[----:B--2---:R-:W-:-:S05]  /*10800*/  IMAD R0, R11, R7, RZ ;  /* 0x000000070b007224 */ /* 0x004fca00078e02ff */
[----:B------:R-:W-:-:S13]  /*10810*/  ISETP.GE.AND P1, PT, R10, R0, PT ;  /* 0x000000000a00720c */ /* 0x000fda0003f26270 */
[----:B0-----:R-:W-:-:S05]  /*10820*/  @!P1 LEA R5, P2, R9, R5, 0x1 ;  /* 0x0000000509059211 */ /* 0x001fca00078408ff */
[----:B------:R-:W-:-:S05]  /*10830*/  @!P1 IMAD.X R4, RZ, RZ, R4, P2 ;  /* 0x000000ffff049224 */ /* 0x000fca00010e0604 */
[----:B------:R-:W-:-:S04]  /*10840*/  @!P1 LOP3.LUT R5, R5, R4, RZ, 0x3c, !PT ;  /* 0x0000000405059212 */ /* 0x000fc800078e3cff */
[----:B------:R-:W-:-:S04]  /*10850*/  @!P1 LOP3.LUT R4, R5, R4, RZ, 0x3c, !PT ;  /* 0x0000000405049212 */ /* 0x000fc800078e3cff */
[----:B------:R-:W-:-:S05]  /*10860*/  @!P1 LOP3.LUT R5, R5, R4, RZ, 0x3c, !PT ;  /* 0x0000000405059212 */ /* 0x000fca00078e3cff */
[----:B-----5:R0:W-:Y:S01]  /*10870*/  @!P1 LDGSTS.E.BYPASS.LTC128B.128 [R8+0x20400], desc[UR38][R4.64], !P0 ;  /* 0x2040000004089fae */ /* 0x0201e2000c101d66 */
[----:B------:R-:W-:-:S03]  /*10880*/  VIADD R7, R10, 0x10 ;  /* 0x000000100a077836 */ /* 0x000fc60000000000 */
[----:B0-----:R-:W0:Y:S02]  /*10890*/  SHFL.IDX PT, R4, R3, 0x1, 0x181f ;  /* 0x00381f0003047f89 */ /* 0x001e2400000e0000 */
[----:B------:R-:W-:-:S13]  /*108a0*/  ISETP.GE.AND P1, PT, R7, R0, PT ;  /* 0x000000000700720c */ /* 0x000fda0003f26270 */
[----:B0-----:R-:W-:-:S05]  /*108b0*/  @!P1 LEA R5, P2, R9, R4, 0x1 ;  /* 0x0000000409059211 */ /* 0x001fca00078408ff */
[----:B------:R-:W-:-:S05]  /*108c0*/  @!P1 IMAD.X R4, RZ, RZ, R6, P2 ;  /* 0x000000ffff049224 */ /* 0x000fca00010e0606 */
[----:B------:R-:W-:-:S04]  /*108d0*/  @!P1 LOP3.LUT R5, R5, R4, RZ, 0x3c, !PT ;  /* 0x0000000405059212 */ /* 0x000fc800078e3cff */
[----:B------:R-:W-:-:S04]  /*108e0*/  @!P1 LOP3.LUT R4, R5, R4, RZ, 0x3c, !PT ;  /* 0x0000000405049212 */ /* 0x000fc800078e3cff */
[----:B------:R-:W-:-:S05]  /*108f0*/  @!P1 LOP3.LUT R5, R5, R4, RZ, 0x3c, !PT ;  /* 0x0000000405059212 */ /* 0x000fca00078e3cff */
[----:B------:R0:W-:Y:S04]  /*10900*/  @!P1 LDGSTS.E.BYPASS.LTC128B.128 [R8+0x20c00], desc[UR38][R4.64], !P0 ;  /* 0x20c0000004089fae */ /* 0x0001e8000c101d66 */
[----:B------:R1:W-:Y:S04]  /*10910*/  STL [R1+0x50], R7 ;  /* 0x0000500701007387 */ /* 0x0003e80000100800 */
[----:B0-----:R-:W0:Y:S01]  /*10920*/  SHFL.IDX PT, R4, R3, 0x2, 0x181f ;  /* 0x00581f0003047f89 */ /* 0x001e2200000e0000 */
[----:B-1----:R-:W-:-:S03]  /*10930*/  VIADD R7, R10, 0x20 ;  /* 0x000000200a077836 */ /* 0x002fc60000000000 */
[----:B------:R-:W1:Y:S02]  /*10940*/  SHFL.IDX PT, R6, R2, 0x2, 0x181f ;  /* 0x00581f0002067f89 */ /* 0x000e6400000e0000 */
[----:B------:R-:W-:-:S13]  /*10950*/  ISETP.GE.AND P1, PT, R7, R0, PT ;  /* 0x000000000700720c */ /* 0x000fda0003f26270 */
[----:B0-----:R-:W-:-:S05]  /*10960*/  @!P1 LEA R5, P2, R9, R4, 0x1 ;  /* 0x0000000409059211 */ /* 0x001fca00078408ff */
[----:B-1----:R-:W-:-:S05]  /*10970*/  @!P1 IMAD.X R4, RZ, RZ, R6, P2 ;  /* 0x000000ffff049224 */ /* 0x002fca00010e0606 */
[----:B------:R-:W-:-:S04]  /*10980*/  @!P1 LOP3.LUT R5, R5, R4, RZ, 0x3c, !PT ;  /* 0x0000000405059212 */ /* 0x000fc800078e3cff */
[----:B------:R-:W-:-:S04]  /*10990*/  @!P1 LOP3.LUT R4, R5, R4, RZ, 0x3c, !PT ;  /* 0x0000000405049212 */ /* 0x000fc800078e3cff */
[----:B------:R-:W-:Y:S01]  /*109a0*/  @!P1 LOP3.LUT R5, R5, R4, RZ, 0x3c, !PT ;  /* 0x0000000405059212 */ /* 0x000fe200078e3cff */
[----:B------:R0:W-:Y:S04]  /*109b0*/  STL [R1+0x5c], R7 ;  /* 0x00005c0701007387 */ /* 0x0001e80000100800 */
[----:B------:R1:W-:Y:S04]  /*109c0*/  @!P1 LDGSTS.E.BYPASS.LTC128B.128 [R8+0x21400], desc[UR38][R4.64], !P0 ;  /* 0x2140000004089fae */ /* 0x0003e8000c101d66 */
[----:B------:R-:W2:Y:S04]  /*109d0*/  SHFL.IDX PT, R3, R3, 0x3, 0x181f ;  /* 0x00781f0003037f89 */ /* 0x000ea800000e0000 */
[----:B-1----:R0:W1:Y:S02]  /*109e0*/  SHFL.IDX PT, R4, R2, 0x3, 0x181f ;  /* 0x00781f0002047f89 */ /* 0x00206400000e0000 */
.L_x_4251:
[----:B0-----:R-:W3:Y:S02]  /*109f0*/  LDL R2, [R1+0x4] ;  /* 0x0000040001027983 */ /* 0x001ee40000100800 */
[----:B---3--:R-:W-:-:S05]  /*10a00*/  VIADD R2, R2, 0x30 ;  /* 0x0000003002027836 */ /* 0x008fca0000000000 */
[----:B------:R-:W-:Y:S01]  /*10a10*/  ISETP.GE.AND P1, PT, R2, R0, PT ;  /* 0x000000000200720c */ /* 0x000fe20003f26270 */
[----:B------:R2:W-:-:S12]  /*10a20*/  STL [R1+0x60], R2 ;  /* 0x0000600201007387 */ /* 0x0005d80000100800 */
[----:B--2---:R-:W-:-:S05]  /*10a30*/  @!P1 LEA R2, P2, R9, R3, 0x1 ;  /* 0x0000000309029211 */ /* 0x004fca00078408ff */
[----:B-1----:R-:W-:-:S05]  /*10a40*/  @!P1 IMAD.X R3, RZ, RZ, R4, P2 ;  /* 0x000000ffff039224 */ /* 0x002fca00010e0604 */
[----:B------:R-:W-:Y:S01]  /*10a50*/  @!PT LDS RZ, [RZ] ;  /* 0x00000000fffff984 */ /* 0x000fe20000000800 */
[----:B------:R-:W-:Y:S01]  /*10a60*/  @!PT LDS RZ, [RZ] ;  /* 0x00000000fffff984 */ /* 0x000fe20000000800 */
[----:B------:R-:W-:Y:S01]  /*10a70*/  @!PT LDS RZ, [RZ] ;  /* 0x00000000fffff984 */ /* 0x000fe20000000800 */
[----:B------:R0:W-:Y:S01]  /*10a80*/  @!P1 LDGSTS.E.BYPASS.LTC128B.128 [R8+0x21c00], desc[UR38][R2.64], !P0 ;  /* 0x21c0000002089fae */ /* 0x0001e2000c101d66 */
[----:B------:R-:W-:Y:S01]  /*10a90*/  PLOP3.LUT P0, PT, PT, PT, PT, 0x80, 0x0 ;  /* 0x000000000000781c */ /* 0x000fe20003f0f070 */
[----:B------:R-:W-:-:S12]  /*10aa0*/  NOP ;  /* 0x0000000000007918 */ /* 0x000fd80000000000 */
.L_x_4122:
[----:B------:R-:W-:Y:S02]  /*10ab0*/  PLOP3.LUT P1, PT, P1, P0, PT, 0xa2, 0x0 ;  /* 0x000000000000781c */ /* 0x000fe40000f21472 */
[----:B------:R-:W-:-:S08]  /*10ac0*/  @P0 R2UR P1, UR4, R18 ;  /* 0x00000000120402ca */ /* 0x000fd00000020000 */
[----:B------:R-:W-:-:S05]  /*10ad0*/  @P0 PLOP3.LUT P0, PT, P1, PT, PT, 0x80, 0x0 ;  /* 0x000000000000081c */ /* 0x000fca0000f0f070 */
[----:B------:R-:W-:Y:S01]  /*10ae0*/  @!P1 SYNCS.ARRIVE.TRANS64.RED.A0T1 RZ, [UR4+0x38800], RZ ;  /* 0x038800ffffff99a7 */ /* 0x000fe20008200404 */
[----:B------:R-:W-:Y:S07]  /*10af0*/  @!P1 ARRIVES.LDGSTSBAR.64.TRANSCNT [UR4+0x38800] ;  /* 0x03880000ff0099b0 */ /* 0x000fee0008000a84 */
[----:B------:R-:W-:Y:S05]  /*10b00*/  @P0 BRA.U.ANY `(.L_x_4122) ;  /* 0xfffffffd00e80947 */ /* 0x000fea000393ffff */
[----:B------:R-:W-:Y:S01]  /*10b10*/  NOP ;  /* 0x0000000000007918 */ /* 0x000fe20000000000 */
[----:B------:R-:W2:Y:S01]  /*10b20*/  LDL.LU R0, [R1+0x48] ;  /* 0x0000480001007983 */ /* 0x000ea20000300800 */
[----:B------:R-:W-:Y:S01]  /*10b30*/  ULDC.64 UR4, c[0x0][0x398] ;  /* 0x0000e60000047ab9 */ /* 0x000fe20000000a00 */
[----:B------:R1:W-:Y:S02]  /*10b40*/  SYNCS.ARRIVE.TRANS64.A1T0 RZ, [R18+URZ+0x38800], RZ ;  /* 0x038800ff12ff79a7 */ /* 0x0003e4000810003f */
[----:B0-----:R-:W3:Y:S01]  /*10b50*/  LDL.LU R3, [R1+0x2c] ;  /* 0x00002c0001037983 */ /* 0x001ee20000300800 */
[----:B------:R-:W-:Y:S01]  /*10b60*/  BSSY B6, `(.L_x_4123) ;  /* 0x000001a000067945 */ /* 0x000fe20003800000 */
[----:B--2---:R-:W-:Y:S02]  /*10b70*/  IMAD R2, R0, UR4, RZ ;  /* 0x0000000400027c24 */ /* 0x004fe4000f8e02ff */
[----:B------:R-:W-:Y:S02]  /*10b80*/  VIADD R0, R18, 0x26400 ;  /* 0x0002640012007836 */ /* 0x000fe40000000000 */
[----:B---3--:R-:W-:-:S02]  /*10b90*/  IMAD R2, R3, UR5, R2 ;  /* 0x0000000503027c24 */ /* 0x008fc4000f8e0202 */
[----:B------:R-:W-:Y:S01]  /*10ba0*/  IMAD.WIDE.U32 R4, R3, UR4, RZ ;  /* 0x0000000403047c25 */ /* 0x000fe2000f8e00ff */
[----:B------:R-:W-:-:S03]  /*10bb0*/  LOP3.LUT P0, RZ, R0, 0x3ff, RZ, 0xc0, !PT ;  /* 0x000003ff00ff7812 */ /* 0x000fc6000780c0ff */
[----:B------:R-:W-:Y:S01]  /*10bc0*/  IMAD.IADD R0, R5, 0x1, R2 ;  /* 0x0000000105007824 */ /* 0x000fe200078e0202 */
[----:B------:R1:W-:Y:S04]  /*10bd0*/  STL.64 [R1+0x48], R4 ;  /* 0x0000480401007387 */ /* 0x0003e80000100a00 */
[----:B------:R1:W-:Y:S05]  /*10be0*/  STL [R1+0x2c], R0 ;  /* 0x00002c0001007387 */ /* 0x0003ea0000100800 */
[----:B------:R-:W-:Y:S05]  /*10bf0*/  @!P0 BRA `(.L_x_4124) ;  /* 0x0000000000408947 */ /* 0x000fea0003800000 */
[----:B------:R-:W-:Y:S01]  /*10c00*/  MOV R2, 0x0 ;  /* 0x0000000000027802 */ /* 0x000fe20000000f00 */
[----:B------:R-:W-:Y:S01]  /*10c10*/  ULDC.64 UR6, c[0x4][0x118] ;  /* 0x0100460000067ab9 */ /* 0x000fe20000000a00 */
[----:B------:R-:W-:Y:S01]  /*10c20*/  ULDC.64 UR8, c[0x4][0x120] ;  /* 0x0100480000087ab9 */ /* 0x000fe20000000a00 */
[----:B------:R-:W-:Y:S01]  /*10c30*/  ULDC.64 UR4, c[0x4][0x60] ;  /* 0x0100180000047ab9 */ /* 0x000fe20000000a00 */
[----:B-1----:R-:W-:Y:S02]  /*10c40*/  IMAD.U32 R4, RZ, RZ, UR6 ;  /* 0x00000006ff047e24 */ /* 0x002fe4000f8e00ff */
        /* <DEDUP_REMOVED lines=11> */
.L_x_4124:
[----:B------:R-:W-:Y:S05]  /*10d00*/  BSYNC B6 ;  /* 0x0000000000067941 */ /* 0x000fea0003800000 */
.L_x_4123:
[----:B-1----:R-:W2:Y:S01]  /*10d10*/  LDL.LU R5, [R1+0x2c] ;  /* 0x00002c0001057983 */ /* 0x002ea20000300800 */
[----:B------:R-:W0:Y:S01]  /*10d20*/  LDC R7, c[0x0][0x448] ;  /* 0x00011200ff077b82 */ /* 0x000e220000000800 */
[----:B------:R-:W-:Y:S02]  /*10d30*/  ULDC.64 UR4, c[0x0][0x3d8] ;  /* 0x0000f60000047ab9 */ /* 0x000fe40000000a00 */
[----:B------:R-:W2:Y:S04]  /*10d40*/  LDL.LU.64 R2, [R1+0x48] ;  /* 0x0000480001027983 */ /* 0x000ea80000300a00 */
[----:B------:R-:W3:Y:S04]  /*10d50*/  LDL.LU R0, [R1+0x58] ;  /* 0x0000580001007983 */ /* 0x000ee80000300800 */
[----:B------:R-:W4:Y:S04]  /*10d60*/  LDL.LU R4, [R1+0x34] ;  /* 0x0000340001047983 */ /* 0x000f280000300800 */
[----:B------:R-:W5:Y:S01]  /*10d70*/  LDL.LU R6, [R1+0x28] ;  /* 0x0000280001067983 */ /* 0x000f620000300800 */
[----:B------:R-:W-:Y:S01]  /*10d80*/  LOP3.LUT R19, R19, 0xfffffff7, RZ, 0xc0, !PT ;  /* 0xfffffff713137812 */ /* 0x000fe200078ec0ff */
[----:B------:R-:W1:Y:S01]  /*10d90*/  S2R R10, SR_TID.X ;  /* 0x00000000000a7919 */ /* 0x000e620000002100 */
[----:B0-----:R-:W-:Y:S01]  /*10da0*/  ISETP.NE.AND P0, PT, R7, 0x1, PT ;  /* 0x000000010700780c */ /* 0x001fe20003f05270 */
[----:B-1----:R-:W-:-:S05]  /*10db0*/  IMAD.SHL.U32 R10, R10, 0x8, RZ ;  /* 0x000000080a0a7824 */ /* 0x002fca00078e00ff */
[----:B------:R-:W-:Y:S01]  /*10dc0*/  LOP3.LUT R10, R10, 0x38, RZ, 0xc0, !PT ;  /* 0x000000380a0a7812 */ /* 0x000fe200078ec0ff */
[----:B--2---:R-:W-:-:S06]  /*10dd0*/  IMAD.MOV.U32 R3, RZ, RZ, R5 ;  /* 0x000000ffff037224 */ /* 0x004fcc00078e0005 */
[----:B------:R-:W0:Y:S01]  /*10de0*/  @P0 LDC R5, c[0x0][0x450] ;  /* 0x00011400ff050b82 */ /* 0x000e220000000800 */
[----:B------:R-:W-:-:S04]  /*10df0*/  IMAD.WIDE.U32 R2, R17, UR4, R2 ;  /* 0x0000000411027c25 */ /* 0x000fc8000f8e0002 */
[----:B------:R-:W-:Y:S01]  /*10e00*/  IMAD R3, R17, UR5, R3 ;  /* 0x0000000511037c24 */ /* 0x000fe2000f8e0203 */
[----:B------:R-:W-:Y:S02]  /*10e10*/  ULDC.64 UR4, c[0x0][0x3e0] ;  /* 0x0000f80000047ab9 */ /* 0x000fe40000000a00 */
[----:B---3--:R-:W-:Y:S02]  /*10e20*/  IMAD R0, R0, UR4, RZ ;  /* 0x0000000400007c24 */ /* 0x008fe4000f8e02ff */
[----:B----4-:R-:W-:-:S04]  /*10e30*/  IMAD.WIDE.U32 R2, R4, UR4, R2 ;  /* 0x0000000404027c25 */ /* 0x010fc8000f8e0002 */
[----:B------:R-:W-:Y:S01]  /*10e40*/  IMAD R0, R4, UR5, R0 ;  /* 0x0000000504007c24 */ /* 0x000fe2000f8e0200 */
[----:B------:R-:W-:Y:S01]  /*10e50*/  ULDC.64 UR4, c[0x0][0x3d0] ;  /* 0x0000f40000047ab9 */ /* 0x000fe20000000a00 */
[----:B-----5:R-:W-:Y:S02]  /*10e60*/  IMAD.MOV.U32 R4, RZ, RZ, R6 ;  /* 0x000000ffff047224 */ /* 0x020fe400078e0006 */
[----:B------:R-:W-:Y:S02]  /*10e70*/  IMAD.IADD R3, R3, 0x1, R0 ;  /* 0x0000000103037824 */ /* 0x000fe400078e0200 */
[----:B------:R-:W1:Y:S02]  /*10e80*/  @P0 LDC R0, c[0x0][0x44c] ;  /* 0x00011300ff000b82 */ /* 0x000e640000000800 */
[----:B-1----:R-:W-:-:S05]  /*10e90*/  @P0 IMAD.HI.U32 R0, R6, R0, RZ ;  /* 0x0000000006000227 */ /* 0x002fca00078e00ff */
[----:B0-----:R-:W-:-:S04]  /*10ea0*/  @P0 SHF.R.U32.HI R4, RZ, R5, R0 ;  /* 0x00000005ff040219 */ /* 0x001fc80000011600 */
[--C-:B------:R-:W-:Y:S01]  /*10eb0*/  SHF.R.S32.HI R5, RZ, 0x1f, R4.reuse ;  /* 0x0000001fff057819 */ /* 0x100fe20000011404 */
[----:B------:R-:W-:Y:S02]  /*10ec0*/  IMAD.MOV R0, RZ, RZ, -R4 ;  /* 0x000000ffff007224 */ /* 0x000fe400078e0a04 */
[----:B------:R-:W-:-:S04]  /*10ed0*/  IMAD.WIDE.U32 R2, R4, UR4, R2 ;  /* 0x0000000404027c25 */ /* 0x000fc8000f8e0002 */
[----:B------:R-:W-:Y:S02]  /*10ee0*/  IMAD R0, R7, R0, R6 ;  /* 0x0000000007007224 */ /* 0x000fe400078e0206 */
[----:B------:R-:W0:Y:S01]  /*10ef0*/  S2R R6, SR_TID.X ;  /* 0x0000000000067919 */ /* 0x000e220000002100 */
        /* <DEDUP_REMOVED lines=8> */
[----:B------:R-:W-:-:S03]  /*10f80*/  ULDC.64 UR4, c[0x0][0x390] ;  /* 0x0000e40000047ab9 */ /* 0x000fc60000000a00 */
[----:B------:R-:W-:Y:S01]  /*10f90*/  IMAD.IADD R4, R3, 0x1, R0 ;  /* 0x0000000103047824 */ /* 0x000fe200078e0200 */
[----:B------:R-:W-:Y:S01]  /*10fa0*/  LEA R0, P0, R2, UR4, 0x1 ;  /* 0x0000000402007c11 */ /* 0x000fe2000f8008ff */
[----:B------:R-:W-:Y:S02]  /*10fb0*/  ULDC UR4, c[0x0][0x3b8] ;  /* 0x0000ee0000047ab9 */ /* 0x000fe40000000800 */
[----:B------:R-:W-:Y:S02]  /*10fc0*/  ISETP.GE.AND P3, PT, R10, UR4, PT ;  /* 0x000000040a007c0c */ /* 0x000fe4000bf66270 */
[----:B------:R-:W-:Y:S01]  /*10fd0*/  LEA.HI.X R4, R2, UR5, R4, 0x1, P0 ;  /* 0x0000000502047c11 */ /* 0x000fe200080f0c04 */
[----:B0-----:R-:W-:Y:S01]  /*10fe0*/  IMAD.SHL.U32 R6, R6, 0x8, RZ ;  /* 0x0000000806067824 */ /* 0x001fe200078e00ff */
[----:B------:R-:W-:-:S04]  /*10ff0*/  SEL R5, RZ, 0x1, P3 ;  /* 0x00000001ff057807 */ /* 0x000fc80001800000 */
[----:B------:R-:W-:-:S04]  /*11000*/  LOP3.LUT R6, R6, 0x38, RZ, 0xc0, !PT ;  /* 0x0000003806067812 */ /* 0x000fc800078ec0ff */
[C---:B------:R-:W-:Y:S02]  /*11010*/  LOP3.LUT R8, R6.reuse, 0x80, RZ, 0xfc, !PT ;  /* 0x0000008006087812 */ /* 0x040fe400078efcff */
[----:B------:R-:W-:Y:S02]  /*11020*/  LOP3.LUT R6, R6, 0x40, RZ, 0xfc, !PT ;  /* 0x0000004006067812 */ /* 0x000fe400078efcff */
[----:B------:R-:W-:Y:S02]  /*11030*/  ISETP.GE.AND P2, PT, R8, UR4, PT ;  /* 0x0000000408007c0c */ /* 0x000fe4000bf46270 */
[----:B------:R-:W-:Y:S02]  /*11040*/  ISETP.GE.AND P1, PT, R6, UR4, PT ;  /* 0x0000000406007c0c */ /* 0x000fe4000bf26270 */
[----:B------:R-:W0:Y:S01]  /*11050*/  S2R R6, SR_TID.X ;  /* 0x0000000000067919 */ /* 0x000e220000002100 */
[----:B------:R-:W-:Y:S02]  /*11060*/  @P3 LOP3.LUT R19, R19, 0x8, RZ, 0xfc, !PT ;  /* 0x0000000813133812 */ /* 0x000fe400078efcff */
[----:B------:R-:W-:-:S02]  /*11070*/  SEL R3, RZ, 0x4, P2 ;  /* 0x00000004ff037807 */ /* 0x000fc40001000000 */
[----:B------:R-:W-:Y:S02]  /*11080*/  LOP3.LUT R19, R19, 0xfffffffd, RZ, 0xc0, !PT ;  /* 0xfffffffd13137812 */ /* 0x000fe400078ec0ff */
[----:B------:R-:W-:Y:S02]  /*11090*/  SEL R2, RZ, 0x2, P1 ;  /* 0x00000002ff027807 */ /* 0x000fe40000800000 */
[----:B------:R-:W-:Y:S02]  /*110a0*/  @P2 LOP3.LUT R19, R19, 0x2, RZ, 0xfc, !PT ;  /* 0x0000000213132812 */ /* 0x000fe400078efcff */
[----:B------:R-:W-:Y:S02]  /*110b0*/  IADD3 R2, R3, R2, R5 ;  /* 0x0000000203027210 */ /* 0x000fe40007ffe005 */
[----:B------:R-:W-:-:S04]  /*110c0*/  LOP3.LUT R19, R19, 0xfffffffb, RZ, 0xc0, !PT ;  /* 0xfffffffb13137812 */ /* 0x000fc800078ec0ff */
[----:B------:R-:W-:Y:S01]  /*110d0*/  @P1 LOP3.LUT R19, R19, 0x4, RZ, 0xfc, !PT ;  /* 0x0000000413131812 */ /* 0x000fe200078efcff */
[----:B0-----:R-:W-:-:S05]  /*110e0*/  IMAD.SHL.U32 R6, R6, 0x8, RZ ;  /* 0x0000000806067824 */ /* 0x001fca00078e00ff */
[----:B------:R-:W-:-:S04]  /*110f0*/  LOP3.LUT R6, R6, 0x38, RZ, 0xc0, !PT ;  /* 0x0000003806067812 */ /* 0x000fc800078ec0ff */
[C---:B------:R-:W-:Y:S02]  /*11100*/  LOP3.LUT R8, R6.reuse, 0x100, RZ, 0xfc, !PT ;  /* 0x0000010006087812 */ /* 0x040fe400078efcff */
[----:B------:R-:W-:Y:S02]  /*11110*/  LOP3.LUT R6, R6, 0xc0, RZ, 0xfc, !PT ;  /* 0x000000c006067812 */ /* 0x000fe400078efcff */
[----:B------:R-:W-:Y:S02]  /*11120*/  ISETP.GE.AND P0, PT, R8, UR4, PT ;  /* 0x0000000408007c0c */ /* 0x000fe4000bf06270 */
[----:B------:R-:W0:Y:S01]  /*11130*/  S2R R8, SR_TID.X ;  /* 0x0000000000087919 */ /* 0x000e220000002100 */
[----:B------:R-:W-:Y:S02]  /*11140*/  ISETP.GE.AND P5, PT, R6, UR4, PT ;  /* 0x0000000406007c0c */ /* 0x000fe4000bfa6270 */
[----:B------:R-:W-:Y:S01]  /*11150*/  SEL R5, RZ, 0x10, P0 ;  /* 0x00000010ff057807 */ /* 0x000fe20000000000 */
[----:B------:R-:W1:Y:S01]  /*11160*/  S2R R6, SR_TID.X ;  /* 0x0000000000067919 */ /* 0x000e620000002100 */
[----:B------:R-:W-:-:S04]  /*11170*/  SEL R3, RZ, 0x8, P5 ;  /* 0x00000008ff037807 */ /* 0x000fc80002800000 */
[----:B------:R-:W-:Y:S01]  /*11180*/  IADD3 R2, R5, R2, R3 ;  /* 0x0000000205027210 */ /* 0x000fe20007ffe003 */
[----:B0-----:R-:W-:Y:S02]  /*11190*/  IMAD.SHL.U32 R8, R8, 0x8, RZ ;  /* 0x0000000808087824 */ /* 0x001fe400078e00ff */
[----:B-1----:R-:W-:-:S03]  /*111a0*/  IMAD.SHL.U32 R6, R6, 0x8, RZ ;  /* 0x0000000806067824 */ /* 0x002fc600078e00ff */
[----:B------:R-:W-:-:S04]  /*111b0*/  LOP3.LUT R8, R8, 0x38, RZ, 0xc0, !PT ;  /* 0x0000003808087812 */ /* 0x000fc800078ec0ff */
[----:B------:R-:W-:Y:S02]  /*111c0*/  LOP3.LUT R9, R8, 0x180, RZ, 0xfc, !PT ;  /* 0x0000018008097812 */ /* 0x000fe400078efcff */
[----:B------:R-:W-:Y:S02]  /*111d0*/  LOP3.LUT R6, R6, 0x38, RZ, 0xc0, !PT ;  /* 0x0000003806067812 */ /* 0x000fe400078ec0ff */
[----:B------:R-:W-:Y:S02]  /*111e0*/  ISETP.GE.AND P1, PT, R9, UR4, PT ;  /* 0x0000000409007c0c */ /* 0x000fe4000bf26270 */
[C---:B------:R-:W-:Y:S02]  /*111f0*/  LOP3.LUT R8, R6.reuse, 0x140, RZ, 0xfc, !PT ;  /* 0x0000014006087812 */ /* 0x040fe400078efcff */
[----:B------:R-:W-:Y:S02]  /*11200*/  SEL R5, RZ, 0x40, P1 ;  /* 0x00000040ff057807 */ /* 0x000fe40000800000 */
[----:B------:R-:W-:-:S02]  /*11210*/  LOP3.LUT R6, R6, 0x1c0, RZ, 0xfc, !PT ;  /* 0x000001c006067812 */ /* 0x000fc400078efcff */
[----:B------:R-:W-:Y:S02]  /*11220*/  ISETP.GE.AND P1, PT, R8, UR4, PT ;  /* 0x0000000408007c0c */ /* 0x000fe4000bf26270 */
[----:B------:R-:W-:Y:S01]  /*11230*/  ISETP.GE.AND P2, PT, R6, UR4, PT ;  /* 0x0000000406007c0c */ /* 0x000fe2000bf46270 */
[----:B------:R-:W-:Y:S01]  /*11240*/  UMOV UR4, 0xffffffff ;  /* 0xffffffff00047882 */ /* 0x000fe20000000000 */
[----:B------:R-:W-:Y:S02]  /*11250*/  SEL R3, RZ, 0x20, P1 ;  /* 0x00000020ff037807 */ /* 0x000fe40000800000 */
[----:B------:R-:W-:Y:S02]  /*11260*/  SEL R6, RZ, 0x80, P2 ;  /* 0x00000080ff067807 */ /* 0x000fe40001000000 */
[----:B------:R-:W-:-:S05]  /*11270*/  IADD3 R5, R5, R2, R3 ;  /* 0x0000000205057210 */ /* 0x000fca0007ffe003 */
[----:B------:R-:W-:Y:S01]  /*11280*/  IMAD.IADD R6, R5, 0x1, R6 ;  /* 0x0000000105067824 */ /* 0x000fe200078e0206 */
[----:B------:R-:W-:Y:S06]  /*11290*/  BRA.DIV UR4, `(.L_x_4125) ;  /* 0x0000005a04687947 */ /* 0x000fec000b800000 */
[----:B------:R-:W2:Y:S04]  /*112a0*/  LDL.LU R8, [R1+0x38] ;  /* 0x0000380001087983 */ /* 0x000ea80000300800 */
[----:B------:R-:W3:Y:S04]  /*112b0*/  LDL.LU R3, [R1+0x4] ;  /* 0x0000040001037983 */ /* 0x000ee80000300800 */
[----:B------:R-:W4:Y:S04]  /*112c0*/  LDL.LU R2, [R1+0x50] ;  /* 0x0000500001027983 */ /* 0x000f280000300800 */
[----:B------:R-:W5:Y:S01]  /*112d0*/  LDL R11, [R1+0x14] ;  /* 0x00001400010b7983 */ /* 0x000f620000100800 */
[----:B------:R-:W-:-:S03]  /*112e0*/  LOP3.LUT R19, R19, 0xfffffbff, RZ, 0xc0, !PT ;  /* 0xfffffbff13137812 */ /* 0x000fc600078ec0ff */
[----:B------:R-:W5:Y:S01]  /*112f0*/  LDL.LU R10, [R1+0x5c] ;  /* 0x00005c00010a7983 */ /* 0x000f620000300800 */
[----:B------:R-:W-:Y:S01]  /*11300*/  @P1 LOP3.LUT R19, R19, 0x400, RZ, 0xfc, !PT ;  /* 0x0000040013131812 */ /* 0x000fe200078efcff */
[----:B------:R-:W0:Y:S03]  /*11310*/  S2R R12, SR_TID.X ;  /* 0x00000000000c7919 */ /* 0x000e260000002100 */
[C---:B------:R-:W-:Y:S02]  /*11320*/  LOP3.LUT P1, RZ, R19.reuse, 0x8, RZ, 0xc0, !PT ;  /* 0x0000000813ff7812 */ /* 0x040fe4000782c0ff */
[C---:B------:R-:W-:Y:S02]  /*11330*/  LOP3.LUT P4, RZ, R19.reuse, 0x2, RZ, 0xc0, !PT ;  /* 0x0000000213ff7812 */ /* 0x040fe4000788c0ff */
[----:B------:R-:W-:Y:S01]  /*11340*/  LOP3.LUT R19, R19, 0xfffffeff, RZ, 0xc0, !PT ;  /* 0xfffffeff13137812 */ /* 0x000fe200078ec0ff */
[----:B0-----:R-:W-:-:S05]  /*11350*/  IMAD.SHL.U32 R12, R12, 0x8, RZ ;  /* 0x000000080c0c7824 */ /* 0x001fca00078e00ff */
[----:B------:R-:W-:Y:S01]  /*11360*/  LOP3.LUT R12, R12, 0x38, RZ, 0xc0, !PT ;  /* 0x000000380c0c7812 */ /* 0x000fe200078ec0ff */
[----:B------:R-:W-:Y:S01]  /*11370*/  SHFL.IDX PT, R14, R0, 0x1, 0x181f ;  /* 0x00381f00000e7f89 */ /* 0x000fe200000e0000 */
[----:B--2---:R-:W-:-:S05]  /*11380*/  IMAD R7, R8, R7, RZ ;  /* 0x0000000708077224 */ /* 0x004fca00078e02ff */
[-C--:B---3--:R-:W-:Y:S02]  /*11390*/  ISETP.GE.AND P2, PT, R3, R7.reuse, PT ;  /* 0x000000070300720c */ /* 0x088fe40003f46270 */
[----:B----4-:R-:W-:-:S11]  /*113a0*/  ISETP.GE.AND P3, PT, R2, R7, PT ;  /* 0x000000070200720c */ /* 0x010fd60003f66270 */
[----:B------:R-:W-:-:S04]  /*113b0*/  @!P2 LOP3.LUT R2, R5, 0x40, RZ, 0xc0, !PT ;  /* 0x000000400502a812 */ /* 0x000fc800078ec0ff */
[----:B------:R-:W-:Y:S02]  /*113c0*/  @!P2 SHF.R.U32.HI R2, RZ, 0x2, R2 ;  /* 0x00000002ff02a819 */ /* 0x000fe40000011602 */
[----:B------:R-:W-:Y:S02]  /*113d0*/  @P3 LOP3.LUT R19, R19, 0x100, RZ, 0xfc, !PT ;  /* 0x0000010013133812 */ /* 0x000fe400078efcff */
[----:B------:R-:W-:Y:S02]  /*113e0*/  @!P2 ISETP.NE.U32.AND P3, PT, R2, RZ, PT ;  /* 0x000000ff0200a20c */ /* 0x000fe40003f65070 */
[----:B------:R-:W-:Y:S01]  /*113f0*/  @!P2 LOP3.LUT R2, R6, 0x80, RZ, 0xc0, !PT ;  /* 0x000000800602a812 */ /* 0x000fe200078ec0ff */
[----:B------:R-:W0:Y:S01]  /*11400*/  SHFL.IDX PT, R3, R0, RZ, 0x181f ;  /* 0x00181fff00037589 */ /* 0x000e2200000e0000 */
[----:B------:R-:W-:Y:S02]  /*11410*/  LOP3.LUT R19, R19, 0xffffffdf, RZ, 0xc0, !PT ;  /* 0xffffffdf13137812 */ /* 0x000fe400078ec0ff */
[----:B------:R-:W-:-:S07]  /*11420*/  @!P2 SHF.R.U32.HI R2, RZ, 0x3, R2 ;  /* 0x00000003ff02a819 */ /* 0x000fce0000011602 */
[----:B------:R-:W-:Y:S02]  /*11430*/  @P3 LOP3.LUT R19, R19, 0x20, RZ, 0xfc, !PT ;  /* 0x0000002013133812 */ /* 0x000fe400078efcff */
[----:B------:R-:W-:Y:S02]  /*11440*/  @!P2 ISETP.NE.U32.AND P3, PT, R2, RZ, PT ;  /* 0x000000ff0200a20c */ /* 0x000fe40003f65070 */
[----:B------:R-:W1:Y:S01]  /*11450*/  SHFL.IDX PT, R2, R4, RZ, 0x181f ;  /* 0x00181fff04027589 */ /* 0x000e6200000e0000 */
[----:B0-----:R-:W-:Y:S02]  /*11460*/  @!P2 LEA R3, P6, R12, R3, 0x1 ;  /* 0x000000030c03a211 */ /* 0x001fe400078c08ff */
[----:B------:R-:W-:-:S03]  /*11470*/  LOP3.LUT R19, R19, 0xfffffdff, RZ, 0xc0, !PT ;  /* 0xfffffdff13137812 */ /* 0x000fc600078ec0ff */
[----:B-1----:R-:W-:-:S05]  /*11480*/  @!P2 IMAD.X R2, RZ, RZ, R2, P6 ;  /* 0x000000ffff02a224 */ /* 0x002fca00030e0602 */
[-C--:B------:R-:W-:Y:S02]  /*11490*/  @!P2 LOP3.LUT R3, R3, R2.reuse, RZ, 0x3c, !PT ;  /* 0x000000020303a212 */ /* 0x080fe400078e3cff */
[----:B------:R-:W-:Y:S02]  /*114a0*/  @P3 LOP3.LUT R19, R19, 0x200, RZ, 0xfc, !PT ;  /* 0x0000020013133812 */ /* 0x000fe400078efcff */
[----:B------:R-:W-:Y:S02]  /*114b0*/  @!P2 LOP3.LUT R2, R3, R2, RZ, 0x3c, !PT ;  /* 0x000000020302a212 */ /* 0x000fe400078e3cff */
[----:B------:R-:W-:Y:S02]  /*114c0*/  LOP3.LUT P6, RZ, R19, 0x4, RZ, 0xc0, !PT ;  /* 0x0000000413ff7812 */ /* 0x000fe400078cc0ff */
[----:B------:R-:W-:Y:S02]  /*114d0*/  @!P2 LOP3.LUT R3, R3, R2, RZ, 0x3c, !PT ;  /* 0x000000020303a212 */ /* 0x000fe400078e3cff */
[----:B------:R-:W-:-:S03]  /*114e0*/  LOP3.LUT P3, RZ, R19, 0x20, RZ, 0xc0, !PT ;  /* 0x0000002013ff7812 */ /* 0x000fc6000786c0ff */
[----:B-----5:R-:W-:Y:S01]  /*114f0*/  @!P2 LDGSTS.E.BYPASS.LTC128B.128 [R11+0x26400], desc[UR38][R2.64], !P1 ;  /* 0x26400000020bafae */ /* 0x020fe2000c901d66 */
[----:B------:R-:W-:-:S05]  /*11500*/  LOP3.LUT P1, RZ, R19, 0x400, RZ, 0xc0, !PT ;  /* 0x0000040013ff7812 */ /* 0x000fca000782c0ff */
[----:B------:R-:W-:Y:S04]  /*11510*/  @!P2 LDGSTS.E.BYPASS.LTC128B.128 [R11+0x28400], desc[UR38][R2.64+0x80], !P6 ;  /* 0x28400080020bafae */ /* 0x000fe8000f101d66 */
[----:B------:R-:W-:Y:S04]  /*11520*/  @!P2 LDGSTS.E.BYPASS.LTC128B.128 [R11+0x2a400], desc[UR38][R2.64+0x100], !P4 ;  /* 0x2a400100020bafae */ /* 0x000fe8000e101d66 */
[----:B------:R-:W-:Y:S04]  /*11530*/  @!P2 LDGSTS.E.BYPASS.LTC128B.128 [R11+0x2c400], desc[UR38][R2.64+0x180], !P5 ;  /* 0x2c400180020bafae */ /* 0x000fe8000e901d66 */
[----:B------:R-:W-:Y:S04]  /*11540*/  @!P2 LDGSTS.E.BYPASS.LTC128B.128 [R11+0x2e400], desc[UR38][R2.64+0x200], !P0 ;  /* 0x2e400200020bafae */ /* 0x000fe8000c101d66 */
[----:B------:R-:W-:Y:S04]  /*11550*/  @!P2 LDGSTS.E.BYPASS.LTC128B.128 [R11+0x30400], desc[UR38][R2.64+0x280], !P1 ;  /* 0x30400280020bafae */ /* 0x000fe8000c901d66 */
[----:B------:R-:W-:Y:S01]  /*11560*/  @!P2 LDGSTS.E.BYPASS.LTC128B.128 [R11+0x32400], desc[UR38][R2.64+0x300], P3 ;  /* 0x32400300020bafae */ /* 0x000fe20009901d66 */
[----:B------:R-:W-:-:S03]  /*11570*/  LOP3.LUT P3, RZ, R19, 0x200, RZ, 0xc0, !PT ;  /* 0x0000020013ff7812 */ /* 0x000fc6000786c0ff */
[----:B------:R-:W0:Y:S10]  /*11580*/  SHFL.IDX PT, R8, R4, 0x1, 0x181f ;  /* 0x00381f0004087f89 */ /* 0x000e3400000e0000 */
[----:B------:R1:W-:Y:S01]  /*11590*/  @!P2 LDGSTS.E.BYPASS.LTC128B.128 [R11+0x34400], desc[UR38][R2.64+0x380], P3 ;  /* 0x34400380020bafae */ /* 0x0003e20009901d66 */
[----:B------:R-:W-:-:S13]  /*115a0*/  LOP3.LUT P3, RZ, R19, 0x100, RZ, 0xc0, !PT ;  /* 0x0000010013ff7812 */ /* 0x000fda000786c0ff */
[----:B------:R-:W-:-:S05]  /*115b0*/  @!P3 LEA R21, P2, R12, R14, 0x1 ;  /* 0x0000000e0c15b211 */ /* 0x000fca00078408ff */
[----:B0-----:R-:W-:Y:S01]  /*115c0*/  @!P3 IMAD.X R8, RZ, RZ, R8, P2 ;  /* 0x000000ffff08b224 */ /* 0x001fe200010e0608 */
[----:B------:R-:W-:Y:S02]  /*115d0*/  LOP3.LUT P2, RZ, R19, 0x8, RZ, 0xc0, !PT ;  /* 0x0000000813ff7812 */ /* 0x000fe4000784c0ff */
[----:B------:R-:W-:Y:S01]  /*115e0*/  @!P3 LOP3.LUT R9, R5, 0x40, RZ, 0xc0, !PT ;  /* 0x000000400509b812 */ /* 0x000fe200078ec0ff */
[----:B-1----:R-:W-:Y:S02]  /*115f0*/  @!P3 IMAD.MOV.U32 R2, RZ, RZ, R21 ;  /* 0x000000ffff02b224 */ /* 0x002fe400078e0015 */
[----:B------:R-:W-:Y:S01]  /*11600*/  @!P3 IMAD.MOV.U32 R3, RZ, RZ, R8 ;  /* 0x000000ffff03b224 */ /* 0x000fe200078e0008 */
[----:B------:R-:W-:-:S07]  /*11610*/  @!P3 SHF.R.U32.HI R9, RZ, 0x2, R9 ;  /* 0x00000002ff09b819 */ /* 0x000fce0000011609 */
[----:B------:R-:W-:Y:S01]  /*11620*/  @!P3 LDGSTS.E.BYPASS.LTC128B.128 [R11+0x26c00], desc[UR38][R2.64], !P2 ;  /* 0x26c00000020bbfae */ /* 0x000fe2000d101d66 */
[----:B------:R-:W-:Y:S02]  /*11630*/  @!P3 ISETP.NE.U32.AND P2, PT, R9, RZ, PT ;  /* 0x000000ff0900b20c */ /* 0x000fe40003f45070 */
[----:B------:R-:W-:Y:S01]  /*11640*/  @!P3 LOP3.LUT R8, R6, 0x80, RZ, 0xc0, !PT ;  /* 0x000000800608b812 */ /* 0x000fe200078ec0ff */
[----:B------:R-:W-:Y:S03]  /*11650*/  @!P3 LDGSTS.E.BYPASS.LTC128B.128 [R11+0x28c00], desc[UR38][R2.64+0x80], !P6 ;  /* 0x28c00080020bbfae */ /* 0x000fe6000f101d66 */
[----:B------:R-:W-:Y:S01]  /*11660*/  @!P3 SHF.R.U32.HI R8, RZ, 0x3, R8 ;  /* 0x00000003ff08b819 */ /* 0x000fe20000011608 */
[----:B------:R-:W-:Y:S04]  /*11670*/  @!P3 LDGSTS.E.BYPASS.LTC128B.128 [R11+0x2ac00], desc[UR38][R2.64+0x100], !P4 ;  /* 0x2ac00100020bbfae */ /* 0x000fe8000e101d66 */
[----:B------:R-:W-:Y:S04]  /*11680*/  @!P3 LDGSTS.E.BYPASS.LTC128B.128 [R11+0x2cc00], desc[UR38][R2.64+0x180], !P5 ;  /* 0x2cc00180020bbfae */ /* 0x000fe8000e901d66 */
[----:B------:R-:W-:Y:S04]  /*11690*/  @!P3 LDGSTS.E.BYPASS.LTC128B.128 [R11+0x2ec00], desc[UR38][R2.64+0x200], !P0 ;  /* 0x2ec00200020bbfae */ /* 0x000fe8000c101d66 */
[----:B------:R-:W-:Y:S04]  /*116a0*/  @!P3 LDGSTS.E.BYPASS.LTC128B.128 [R11+0x30c00], desc[UR38][R2.64+0x280], !P1 ;  /* 0x30c00280020bbfae */ /* 0x000fe8000c901d66 */
[----:B------:R-:W-:Y:S01]  /*116b0*/  @!P3 LDGSTS.E.BYPASS.LTC128B.128 [R11+0x32c00], desc[UR38][R2.64+0x300], P2 ;  /* 0x32c00300020bbfae */ /* 0x000fe20009101d66 */
[----:B------:R-:W-:-:S13]  /*116c0*/  @!P3 ISETP.NE.U32.AND P2, PT, R8, RZ, PT ;  /* 0x000000ff0800b20c */ /* 0x000fda0003f45070 */
[----:B------:R0:W-:Y:S01]  /*116d0*/  @!P3 LDGSTS.E.BYPASS.LTC128B.128 [R11+0x34c00], desc[UR38][R2.64+0x380], P2 ;  /* 0x34c00380020bbfae */ /* 0x0001e20009101d66 */
[----:B------:R-:W-:-:S03]  /*116e0*/  ISETP.GE.AND P2, PT, R10, R7, PT ;  /* 0x000000070a00720c */ /* 0x000fc60003f46270 */
[----:B------:R-:W-:Y:S04]  /*116f0*/  SHFL.IDX PT, R10, R4, 0x2, 0x181f ;  /* 0x00581f00040a7f89 */ /* 0x000fe800000e0000 */
[----:B0-----:R-:W0:Y:S01]  /*11700*/  SHFL.IDX PT, R3, R0, 0x2, 0x181f ;  /* 0x00581f0000037f89 */ /* 0x001e2200000e0000 */
[----:B------:R-:W-:-:S04]  /*11710*/  LOP3.LUT R19, R19, 0xffffff7f, RZ, 0xc0, !PT ;  /* 0xffffff7f13137812 */ /* 0x000fc800078ec0ff */
[----:B------:R-:W-:Y:S02]  /*11720*/  @P6 LOP3.LUT R19, R19, 0x80, RZ, 0xfc, !PT ;  /* 0x0000008013136812 */ /* 0x000fe400078efcff */
[----:B------:R-:W-:Y:S02]  /*11730*/  @!P2 LOP3.LUT R2, R5, 0x40, RZ, 0xc0, !PT ;  /* 0x000000400502a812 */ /* 0x000fe400078ec0ff */
[----:B------:R-:W-:Y:S02]  /*11740*/  LOP3.LUT P3, RZ, R19, 0x8, RZ, 0xc0, !PT ;  /* 0x0000000813ff7812 */ /* 0x000fe4000786c0ff */
[----:B------:R-:W-:Y:S02]  /*11750*/  @!P2 SHF.R.U32.HI R9, RZ, 0x2, R2 ;  /* 0x00000002ff09a819 */ /* 0x000fe40000011602 */
[----:B0-----:R-:W-:-:S05]  /*11760*/  @!P2 LEA R8, P6, R12, R3, 0x1 ;  /* 0x000000030c08a211 */ /* 0x001fca00078c08ff */
[----:B------:R-:W-:Y:S01]  /*11770*/  @!P2 IMAD.X R3, RZ, RZ, R10, P6 ;  /* 0x000000ffff03a224 */ /* 0x000fe200030e060a */
[----:B------:R-:W-:Y:S01]  /*11780*/  LOP3.LUT P6, RZ, R19, 0x80, RZ, 0xc0, !PT ;  /* 0x0000008013ff7812 */ /* 0x000fe200078cc0ff */
[----:B------:R-:W-:Y:S01]  /*11790*/  @!P2 IMAD.MOV.U32 R2, RZ, RZ, R8 ;  /* 0x000000ffff02a224 */ /* 0x000fe200078e0008 */
[----:B------:R-:W-:-:S04]  /*117a0*/  @!P2 LOP3.LUT R8, R6, 0x80, RZ, 0xc0, !PT ;  /* 0x000000800608a812 */ /* 0x000fc800078ec0ff */
[----:B------:R-:W-:Y:S01]  /*117b0*/  @!P2 SHF.R.U32.HI R8, RZ, 0x3, R8 ;  /* 0x00000003ff08a819 */ /* 0x000fe20000011608 */
[----:B------:R0:W-:Y:S03]  /*117c0*/  @!P2 LDGSTS.E.BYPASS.LTC128B.128 [R11+0x27400], desc[UR38][R2.64], !P3 ;  /* 0x27400000020bafae */ /* 0x0001e6000d901d66 */
[----:B------:R-:W-:-:S03]  /*117d0*/  @!P2 ISETP.NE.U32.AND P3, PT, R8, RZ, PT ;  /* 0x000000ff0800a20c */ /* 0x000fc60003f65070 */
[----:B------:R0:W-:Y:S01]  /*117e0*/  @!P2 LDGSTS.E.BYPASS.LTC128B.128 [R11+0x29400], desc[UR38][R2.64+0x80], !P6 ;  /* 0x29400080020bafae */ /* 0x0001e2000f101d66 */
[----:B------:R-:W-:-:S03]  /*117f0*/  @!P2 ISETP.NE.U32.AND P6, PT, R9, RZ, PT ;  /* 0x000000ff0900a20c */ /* 0x000fc60003fc5070 */
[----:B------:R0:W-:Y:S04]  /*11800*/  @!P2 LDGSTS.E.BYPASS.LTC128B.128 [R11+0x2b400], desc[UR38][R2.64+0x100], !P4 ;  /* 0x2b400100020bafae */ /* 0x0001e8000e101d66 */
[----:B------:R0:W-:Y:S04]  /*11810*/  @!P2 LDGSTS.E.BYPASS.LTC128B.128 [R11+0x2d400], desc[UR38][R2.64+0x180], !P5 ;  /* 0x2d400180020bafae */ /* 0x0001e8000e901d66 */
[----:B------:R0:W-:Y:S04]  /*11820*/  @!P2 LDGSTS.E.BYPASS.LTC128B.128 [R11+0x2f400], desc[UR38][R2.64+0x200], !P0 ;  /* 0x2f400200020bafae */ /* 0x0001e8000c101d66 */
[----:B------:R0:W-:Y:S04]  /*11830*/  @!P2 LDGSTS.E.BYPASS.LTC128B.128 [R11+0x31400], desc[UR38][R2.64+0x280], !P1 ;  /* 0x31400280020bafae */ /* 0x0001e8000c901d66 */
[----:B------:R0:W-:Y:S04]  /*11840*/  @!P2 LDGSTS.E.BYPASS.LTC128B.128 [R11+0x33400], desc[UR38][R2.64+0x300], P6 ;  /* 0x33400300020bafae */ /* 0x0001e8000b101d66 */
[----:B------:R0:W-:Y:S04]  /*11850*/  @!P2 LDGSTS.E.BYPASS.LTC128B.128 [R11+0x35400], desc[UR38][R2.64+0x380], P3 ;  /* 0x35400380020bafae */ /* 0x0001e80009901d66 */
[----:B------:R-:W1:Y:S04]  /*11860*/  SHFL.IDX PT, R4, R4, 0x3, 0x181f ;  /* 0x00781f0004047f89 */ /* 0x000e6800000e0000 */
[----:B------:R-:W2:Y:S02]  /*11870*/  SHFL.IDX PT, R0, R0, 0x3, 0x181f ;  /* 0x00781f0000007f89 */ /* 0x000ea400000e0000 */
.L_x_4261:
[----:B0-----:R-:W3:Y:S01]  /*11880*/  LDL.LU R2, [R1+0x60] ;  /* 0x0000600001027983 */ /* 0x001ee20000300800 */
[----:B------:R-:W-:Y:S01]  /*11890*/  BSSY B0, `(.L_x_4126) ;  /* 0x000001d000007945 */ /* 0x000fe20003800000 */
[----:B---3--:R-:W-:-:S13]  /*118a0*/  ISETP.GE.AND P2, PT, R2, R7, PT ;  /* 0x000000070200720c */ /* 0x008fda0003f46270 */
[----:B------:R-:W-:Y:S05]  /*118b0*/  @P2 BRA `(.L_x_4127) ;  /* 0x0000000000682947 */ /* 0x000fea0003800000 */
[----:B------:R-:W3:Y:S01]  /*118c0*/  LDL R8, [R1+0x14] ;  /* 0x0000140001087983 */ /* 0x000ee20000100800 */
[C---:B------:R-:W-:Y:S02]  /*118d0*/  LOP3.LUT P6, RZ, R19.reuse, 0x8, RZ, 0xc0, !PT ;  /* 0x0000000813ff7812 */ /* 0x040fe400078cc0ff */
[C---:B------:R-:W-:Y:S01]  /*118e0*/  LOP3.LUT P4, RZ, R19.reuse, 0x4, RZ, 0xc0, !PT ;  /* 0x0000000413ff7812 */ /* 0x040fe2000788c0ff */
[----:B------:R-:W0:Y:S01]  /*118f0*/  S2R R2, SR_TID.X ;  /* 0x0000000000027919 */ /* 0x000e220000002100 */
[----:B------:R-:W-:Y:S02]  /*11900*/  LOP3.LUT P3, RZ, R19, 0x2, RZ, 0xc0, !PT ;  /* 0x0000000213ff7812 */ /* 0x000fe4000786c0ff */
[----:B------:R-:W-:Y:S02]  /*11910*/  LOP3.LUT R5, R5, 0x40, RZ, 0xc0, !PT ;  /* 0x0000004005057812 */ /* 0x000fe400078ec0ff */
[----:B------:R-:W-:Y:S02]  /*11920*/  LOP3.LUT R6, R6, 0x80, RZ, 0xc0, !PT ;  /* 0x0000008006067812 */ /* 0x000fe400078ec0ff */
[----:B------:R-:W-:-:S02]  /*11930*/  SHF.R.U32.HI R5, RZ, 0x2, R5 ;  /* 0x00000002ff057819 */ /* 0x000fc40000011605 */
[----:B------:R-:W-:Y:S01]  /*11940*/  SHF.R.U32.HI R6, RZ, 0x3, R6 ;  /* 0x00000003ff067819 */ /* 0x000fe20000011606 */
[----:B0-----:R-:W-:-:S05]  /*11950*/  IMAD.SHL.U32 R2, R2, 0x8, RZ ;  /* 0x0000000802027824 */ /* 0x001fca00078e00ff */
[----:B------:R-:W-:-:S04]  /*11960*/  LOP3.LUT R2, R2, 0x38, RZ, 0xc0, !PT ;  /* 0x0000003802027812 */ /* 0x000fc800078ec0ff */
[----:B--2---:R-:W-:-:S05]  /*11970*/  LEA R2, P2, R2, R0, 0x1 ;  /* 0x0000000002027211 */ /* 0x004fca00078408ff */
[----:B-1----:R-:W-:Y:S01]  /*11980*/  IMAD.X R3, RZ, RZ, R4, P2 ;  /* 0x000000ffff037224 */ /* 0x002fe200010e0604 */
[----:B------:R-:W-:-:S04]  /*11990*/  ISETP.NE.U32.AND P2, PT, R5, RZ, PT ;  /* 0x000000ff0500720c */ /* 0x000fc80003f45070 */
[----:B------:R-:W-:Y:S01]  /*119a0*/  @!PT LDS RZ, [RZ] ;  /* 0x00000000fffff984 */ /* 0x000fe20000000800 */
[----:B------:R-:W-:Y:S01]  /*119b0*/  @!PT LDS RZ, [RZ] ;  /* 0x00000000fffff984 */ /* 0x000fe20000000800 */
[----:B------:R-:W-:Y:S01]  /*119c0*/  @!PT LDS RZ, [RZ] ;  /* 0x00000000fffff984 */ /* 0x000fe20000000800 */
[----:B---3--:R0:W-:Y:S04]  /*119d0*/  LDGSTS.E.BYPASS.LTC128B.128 [R8+0x27c00], desc[UR38][R2.64], !P6 ;  /* 0x27c0000002087fae */ /* 0x0081e8000f101d66 */
        /* <DEDUP_REMOVED lines=8> */
.L_x_4127:
[----:B------:R-:W-:Y:S05]  /*11a60*/  BSYNC B0 ;  /* 0x0000000000007941 */ /* 0x000fea0003800000 */
.L_x_4126:
[----:B------:R-:W-:Y:S01]  /*11a70*/  NOP ;  /* 0x0000000000007918 */ /* 0x000fe20000000000 */
[----:B------:R-:W-:-:S13]  /*11a80*/  PLOP3.LUT P0, PT, PT, PT, PT, 0x80, 0x0 ;  /* 0x000000000000781c */ /* 0x000fda0003f0f070 */
.L_x_4128:
[----:B------:R-:W-:Y:S02]  /*11a90*/  PLOP3.LUT P1, PT, P1, P0, PT, 0xa2, 0x0 ;  /* 0x000000000000781c */ /* 0x000fe40000f21472 */
[----:B------:R-:W-:-:S08]  /*11aa0*/  @P0 R2UR P1, UR4, R18 ;  /* 0x00000000120402ca */ /* 0x000fd00000020000 */
[----:B------:R-:W-:-:S05]  /*11ab0*/  @P0 PLOP3.LUT P0, PT, P1, PT, PT, 0x80, 0x0 ;  /* 0x000000000000081c */ /* 0x000fca0000f0f070 */
[----:B------:R-:W-:Y:S01]  /*11ac0*/  @!P1 SYNCS.ARRIVE.TRANS64.RED.A0T1 RZ, [UR4+0x38810], RZ ;  /* 0x038810ffffff99a7 */ /* 0x000fe20008200404 */
[----:B------:R-:W-:Y:S07]  /*11ad0*/  @!P1 ARRIVES.LDGSTSBAR.64.TRANSCNT [UR4+0x38810] ;  /* 0x03881000ff0099b0 */ /* 0x000fee0008000a84 */
[----:B------:R-:W-:Y:S05]  /*11ae0*/  @P0 BRA.U.ANY `(.L_x_4128) ;  /* 0xfffffffd00e80947 */ /* 0x000fea000393ffff */
[----:B0-----:R-:W3:Y:S02]  /*11af0*/  LDL.LU R2, [R1+0x64] ;  /* 0x0000640001027983 */ /* 0x001ee40000300800 */
[----:B---3--:R-:W-:-:S05]  /*11b00*/  VIADD R2, R2, 0x1 ;  /* 0x0000000102027836 */ /* 0x008fca0000000000 */
[----:B------:R0:W-:Y:S01]  /*11b10*/  STL [R1+0x64], R2 ;  /* 0x0000640201007387 */ /* 0x0001e20000100800 */
[----:B--2---:R-:W-:-:S04]  /*11b20*/  LEA.HI R0, R2, R2, RZ, 0x1 ;  /* 0x0000000202007211 */ /* 0x004fc800078f08ff */
[----:B------:R-:W-:-:S05]  /*11b30*/  LOP3.LUT R0, R0, 0xfffffffe, RZ, 0xc0, !PT ;  /* 0xfffffffe00007812 */ /* 0x000fca00078ec0ff */
[----:B------:R-:W-:-:S05]  /*11b40*/  IMAD.IADD R0, R2, 0x1, -R0 ;  /* 0x0000000102007824 */ /* 0x000fca00078e0a00 */
[----:B------:R-:W-:Y:S01]  /*11b50*/  SHF.L.U32 R0, R0, 0x1f, RZ ;  /* 0x0000001f00007819 */ /* 0x000fe200000006ff */
[----:B------:R-:W-:Y:S01]  /*11b60*/  NOP ;  /* 0x0000000000007918 */ /* 0x000fe20000000000 */
[----:B------:R0:W-:Y:S01]  /*11b70*/  SYNCS.ARRIVE.TRANS64.A1T0 RZ, [R18+URZ+0x38810], RZ ;  /* 0x038810ff12ff79a7 */ /* 0x0001e2000810003f */
[----:B------:R-:W-:Y:S01]  /*11b80*/  BSSY B0, `(.L_x_4129) ;  /* 0x0000003000007945 */ /* 0x000fe20003800000 */
[----:B------:R-:W2:Y:S03]  /*11b90*/  SYNCS.PHASECHK.TRANS64.TRYWAIT P0, [R18+URZ+0x38820], R0 ;  /* 0x03882000120075a7 */ /* 0x000ea6000800017f */
[----:B0-2---:R-:W-:Y:S05]  /*11ba0*/  @!P0 BRA `(.L_x_4130) ;  /* 0x0000005800f08947 */ /* 0x005fea0003800000 */
.L_x_4262:
[----:B------:R-:W-:Y:S05]  /*11bb0*/  BSYNC B0 ;  /* 0x0000000000007941 */ /* 0x000fea0003800000 */
.L_x_4129:
[----:B------:R-:W-:Y:S01]  /*11bc0*/  LOP3.LUT P0, RZ, R19, 0x1, RZ, 0xc0, !PT ;  /* 0x0000000113ff7812 */ /* 0x000fe2000780c0ff */
[----:B------:R-:W-:-:S12]  /*11bd0*/  BSSY B0, `(.L_x_4131) ;  /* 0x0000097000007945 */ /* 0x000fd80003800000 */
[----:B------:R-:W-:Y:S05]  /*11be0*/  @!P0 BRA `(.L_x_4132) ;  /* 0x0000000800548947 */ /* 0x000fea0003800000 */
[----:B-1----:R-:W0:Y:S04]  /*11bf0*/  LDL R4, [R1+0x10] ;  /* 0x0000100001047983 */ /* 0x002e280000100800 */
[----:B------:R-:W2:Y:S01]  /*11c00*/  LDL R2, [R1+0x18] ;  /* 0x0000180001027983 */ /* 0x000ea20000100800 */
[----:B------:R-:W-:Y:S01]  /*11c10*/  BSSY B1, `(.L_x_4133) ;  /* 0x0000008000017945 */ /* 0x000fe20003800000 */
[----:B------:R-:W1:Y:S02]  /*11c20*/  S2R R3, SR_TID.X ;  /* 0x0000000000037919 */ /* 0x000e640000002100 */
[----:B-1----:R-:W-:-:S04]  /*11c30*/  LOP3.LUT R3, R3, 0x7f, RZ, 0xc0, !PT ;  /* 0x0000007f03037812 */ /* 0x002fc800078ec0ff */
[----:B------:R-:W-:Y:S01]  /*11c40*/  ISETP.NE.AND P1, PT, R3, RZ, PT ;  /* 0x000000ff0300720c */ /* 0x000fe20003f25270 */
[----:B0-----:R-:W-:Y:S01]  /*11c50*/  IMAD R0, R4, 0x8, R18 ;  /* 0x0000000804007824 */ /* 0x001fe200078e0212 */
[----:B--2---:R-:W-:-:S04]  /*11c60*/  SHF.L.U32 R2, R2, 0x1f, RZ ;  /* 0x0000001f02027819 */ /* 0x004fc800000006ff */
[----:B------:R-:W0:Y:S02]  /*11c70*/  SYNCS.PHASECHK.TRANS64.TRYWAIT P0, [R0+URZ+0x38860], R2 ;  /* 0x03886002000075a7 */ /* 0x000e24000800017f */
[----:B0-----:R-:W-:Y:S05]  /*11c80*/  @!P0 BRA `(.L_x_4134) ;  /* 0x0000005800cc8947 */ /* 0x001fea0003800000 */
.L_x_4263:
[----:B------:R-:W-:Y:S05]  /*11c90*/  BSYNC B1 ;  /* 0x0000000000017941 */ /* 0x000fea0003800000 */
.L_x_4133:
        /* <DEDUP_REMOVED lines=9> */
.L_x_4136:
[----:B------:R-:W-:Y:S05]  /*11d30*/  BSYNC B1 ;  /* 0x0000000000017941 */ /* 0x000fea0003800000 */
.L_x_4135:
[----:B------:R-:W2:Y:S04]  /*11d40*/  LDL R4, [R1+0x20] ;  /* 0x0000200001047983 */ /* 0x000ea80000100800 */
[----:B------:R-:W2:Y:S04]  /*11d50*/  LDL.LU R3, [R1+0x30] ;  /* 0x0000300001037983 */ /* 0x000ea80000300800 */
[----:B0-----:R-:W3:Y:S01]  /*11d60*/  LDL R2, [R1+0x10] ;  /* 0x0000100001027983 */ /* 0x001ee20000100800 */
        /* <DEDUP_REMOVED lines=8> */
[----:B---3--:R-:W-:-:S04]  /*11df0*/  IMAD R2, R2, 0x10000, R18 ;  /* 0x0001000002027824 */ /* 0x008fc800078e0212 */
[----:B------:R-:W-:-:S07]  /*11e00*/  VIADD R4, R2, 0x400 ;  /* 0x0000040002047836 */ /* 0x000fce0000000000 */
.L_x_4137:
        /* <DEDUP_REMOVED lines=15> */
.L_x_4138:
        /* <DEDUP_REMOVED lines=15> */
.L_x_4139:
        /* <DEDUP_REMOVED lines=15> */
.L_x_4140:
        /* <DEDUP_REMOVED lines=15> */
.L_x_4141:
        /* <DEDUP_REMOVED lines=15> */
.L_x_4142:
        /* <DEDUP_REMOVED lines=15> */
.L_x_4143:
        /* <DEDUP_REMOVED lines=15> */
.L_x_4144:
        /* <DEDUP_REMOVED lines=10> */
.L_x_4132:
[----:B------:R-:W-:Y:S05]  /*12540*/  BSYNC B0 ;  /* 0x0000000000007941 */ /* 0x000fea0003800000 */
.L_x_4131:
[----:B-1----:R-:W0:Y:S04]  /*12550*/  LDL R4, [R1+0x3c] ;  /* 0x00003c0001047983 */ /* 0x002e280000100800 */
        /* <DEDUP_REMOVED lines=19> */
[----:B------:R-:W2:Y:S04]  /*12690*/  LDL.LU R5, [R1+0x10] ;  /* 0x0000100001057983 */ /* 0x000ea80000300800 */
[----:B------:R-:W3:Y:S01]  /*126a0*/  LDL.LU R9, [R1+0x18] ;  /* 0x0000180001097983 */ /* 0x000ee20000300800 */
[----:B------:R-:W-:Y:S01]  /*126b0*/  LOP3.LUT P2, RZ, R19, 0x1, RZ, 0xc0, !PT ;  /* 0x0000000113ff7812 */ /* 0x000fe2000784c0ff */
[----:B------:R-:W-:Y:S01]  /*126c0*/  BSSY B1, `(.L_x_4149) ;  /* 0x00000d7000017945 */ /* 0x000fe20003800000 */
[----:B--2---:R-:W-:-:S05]  /*126d0*/  VIADD R2, R5, 0x1 ;  /* 0x0000000105027836 */ /* 0x004fca0000000000 */
[----:B------:R-:W-:-:S04]  /*126e0*/  ISETP.NE.AND P0, PT, R2, 0x2, PT ;  /* 0x000000020200780c */ /* 0x000fc80003f05270 */
[----:B------:R-:W-:Y:S02]  /*126f0*/  SEL R3, RZ, 0x1, P0 ;  /* 0x00000001ff037807 */ /* 0x000fe40000000000 */
[----:B------:R-:W-:Y:S02]  /*12700*/  SEL R10, R2, RZ, P0 ;  /* 0x000000ff020a7207 */ /* 0x000fe40000000000 */
[----:B---3--:R-:W-:-:S05]  /*12710*/  LOP3.LUT R9, R9, R3, RZ, 0x3c, !PT ;  /* 0x0000000309097212 */ /* 0x008fca00078e3cff */
[----:B------:R0:W-:Y:S04]  /*12720*/  STL [R1+0x18], R9 ;  /* 0x0000180901007387 */ /* 0x0001e80000100800 */
[----:B------:R0:W-:Y:S01]  /*12730*/  STL [R1+0x10], R10 ;  /* 0x0000100a01007387 */ /* 0x0001e20000100800 */
        /* <DEDUP_REMOVED lines=24> */
.L_x_4151:
[----:B------:R-:W-:Y:S01]  /*128c0*/  IMAD R3, R10, 0x8, R18 ;  /* 0x000000080a037824 */ /* 0x000fe200078e0212 */
[----:B------:R-:W-:Y:S01]  /*128d0*/  SHF.L.U32 R2, R9, 0x1f, RZ ;  /* 0x0000001f09027819 */ /* 0x000fe200000006ff */
[----:B------:R-:W2:Y:S01]  /*128e0*/  S2R R5, SR_TID.X ;  /* 0x0000000000057919 */ /* 0x000ea20000002100 */
[----:B------:R-:W-:Y:S02]  /*128f0*/  BSSY B3, `(.L_x_4152) ;  /* 0x0000005000037945 */ /* 0x000fe40003800000 */
[----:B------:R-:W3:Y:S01]  /*12900*/  SYNCS.PHASECHK.TRANS64.TRYWAIT P0, [R3+URZ+0x38840], R2 ;  /* 0x03884002030075a7 */ /* 0x000ee2000800017f */
[----:B--2---:R-:W-:-:S04]  /*12910*/  LOP3.LUT R5, R5, 0x7f, RZ, 0xc0, !PT ;  /* 0x0000007f05057812 */ /* 0x004fc800078ec0ff */
[----:B------:R-:W-:Y:S01]  /*12920*/  ISETP.NE.AND P1, PT, R5, RZ, PT ;  /* 0x000000ff0500720c */ /* 0x000fe20003f25270 */
[----:B---3--:R-:W-:-:S12]  /*12930*/  @!P0 BRA `(.L_x_4153) ;  /* 0x0000004c00b48947 */ /* 0x008fd80003800000 */
.L_x_4264:
[----:B------:R-:W-:Y:S05]  /*12940*/  BSYNC B3 ;  /* 0x0000000000037941 */ /* 0x000fea0003800000 */
.L_x_4152:
[----:B------:R-:W-:Y:S04]  /*12950*/  BSSY B3, `(.L_x_4154) ;  /* 0x0000009000037945 */ /* 0x000fe80003800000 */
[----:B------:R-:W-:Y:S05]  /*12960*/  @P1 BRA `(.L_x_4155) ;  /* 0x00000000001c1947 */ /* 0x000fea0003800000 */
[----:B-1----:R-:W1:Y:S01]  /*12970*/  S2R R6, SR_TID.X ;  /* 0x0000000000067919 */ /* 0x002e620000002100 */
[----:B------:R-:W-:-:S04]  /*12980*/  IMAD.MOV.U32 R5, RZ, RZ, 0x2000 ;  /* 0x00002000ff057424 */ /* 0x000fc800078e00ff */
[----:B------:R3:W-:Y:S01]  /*12990*/  SYNCS.ARRIVE.TRANS64 RZ, [R3+URZ+0x38830], R5 ;  /* 0x0388300503ff79a7 */ /* 0x0007e2000800003f */
[----:B-1----:R-:W-:-:S04]  /*129a0*/  LOP3.LUT R6, R6, 0x1f, RZ, 0xc0, !PT ;  /* 0x0000001f06067812 */ /* 0x002fc800078ec0ff */
[----:B------:R-:W-:-:S13]  /*129b0*/  ISETP.NE.AND P0, PT, R6, RZ, PT ;  /* 0x000000ff0600720c */ /* 0x000fda0003f05270 */
[----:B---3--:R-:W-:Y:S05]  /*129c0*/  @!P0 BRA `(.L_x_4155) ;  /* 0x0000000000048947 */ /* 0x008fea0003800000 */
[----:B------:R-:W-:Y:S01]  /*129d0*/  BPT.TRAP 0x1 ;  /* 0x000000040000795c */ /* 0x000fe20000300000 */
.L_x_4155:
[----:B------:R-:W-:Y:S05]  /*129e0*/  BSYNC B3 ;  /* 0x0000000000037941 */ /* 0x000fea0003800000 */
.L_x_4154:
[----:B------:R-:W3:Y:S04]  /*129f0*/  LDL R5, [R1+0x10] ;  /* 0x0000100001057983 */ /* 0x000ee80000100800 */
[----:B-1----:R-:W4:Y:S01]  /*12a00*/  LDL R6, [R1+0x20] ;  /* 0x0000200001067983 */ /* 0x002f220000100800 */
[----:B0-----:R-:W-:Y:S01]  /*12a10*/  IMAD.MOV.U32 R9, RZ, RZ, RZ ;  /* 0x000000ffff097224 */ /* 0x001fe200078e00ff */
[----:B------:R-:W-:Y:S01]  /*12a20*/  UIADD3 UR4, UP0, UR40, 0x370, URZ ;  /* 0x0000037028047890 */ /* 0x000fe2000ff1e03f */
[----:B------:R-:W-:Y:S01]  /*12a30*/  PLOP3.LUT P0, PT, PT, PT, PT, 0x80, 0x0 ;  /* 0x000000000000781c */ /* 0x000fe20003f0f070 */
[----:B------:R-:W-:Y:S01]  /*12a40*/  UMOV UR6, 0x0 ;  /* 0x0000000000067882 */ /* 0x000fe20000000000 */
[----:B------:R-:W-:Y:S01]  /*12a50*/  UMOV UR7, 0x14f00000 ;  /* 0x14f0000000077882 */ /* 0x000fe20000000000 */
[----:B------:R-:W-:Y:S01]  /*12a60*/  R2UR UR10, R9 ;  /* 0x00000000090a72ca */ /* 0x000fe200000e0000 */
[----:B------:R-:W-:Y:S01]  /*12a70*/  UIADD3.X UR5, URZ, UR41, URZ, UP0, !UPT ;  /* 0x000000293f057290 */ /* 0x000fe200087fe43f */
[----:B---3--:R-:W-:-:S02]  /*12a80*/  IMAD R5, R5, 0x2000, R18 ;  /* 0x0000200005057824 */ /* 0x008fc400078e0212 */
[----:B----4-:R-:W-:Y:S02]  /*12a90*/  IMAD R0, R0, 0x40, R6 ;  /* 0x0000004000007824 */ /* 0x010fe400078e0206 */
[----:B------:R-:W-:Y:S02]  /*12aa0*/  VIADD R5, R5, 0x22400 ;  /* 0x0002240005057836 */ /* 0x000fe40000000000 */
[----:B------:R-:W-:-:S07]  /*12ab0*/  VIADD R6, R3, 0x38830 ;  /* 0x0003883003067836 */ /* 0x000fce0000000000 */
.L_x_4156:
        /* <DEDUP_REMOVED lines=13> */
.L_x_4265:
[----:B------:R-:W-:Y:S05]  /*12b90*/  BSYNC B3 ;  /* 0x0000000000037941 */ /* 0x000fea0003800000 */
.L_x_4157:
[----:B------:R-:W-:Y:S01]  /*12ba0*/  BSSY B3, `(.L_x_4159) ;  /* 0x000000b000037945 */ /* 0x000fe20003800000 */
[----:B------:R-:W-:Y:S02]  /*12bb0*/  IMAD.MOV.U32 R6, RZ, RZ, 0x0 ;  /* 0x00000000ff067424 */ /* 0x000fe400078e00ff */
[----:B------:R-:W-:Y:S01]  /*12bc0*/  IMAD.MOV.U32 R7, RZ, RZ, 0x14f00000 ;  /* 0x14f00000ff077424 */ /* 0x000fe200078e00ff */
[----:B------:R-:W-:Y:S06]  /*12bd0*/  @P1 BRA `(.L_x_4160) ;  /* 0x00000000001c1947 */ /* 0x000fec0003800000 */
[----:B------:R-:W1:Y:S01]  /*12be0*/  S2R R5, SR_TID.X ;  /* 0x0000000000057919 */ /* 0x000e620000002100 */
[----:B0-2---:R-:W-:-:S04]  /*12bf0*/  IMAD.MOV.U32 R2, RZ, RZ, 0x10000 ;  /* 0x00010000ff027424 */ /* 0x005fc800078e00ff */
[----:B------:R3:W-:Y:S01]  /*12c00*/  SYNCS.ARRIVE.TRANS64 RZ, [R3+URZ+0x38850], R2 ;  /* 0x0388500203ff79a7 */ /* 0x0007e2000800003f */
[----:B-1----:R-:W-:-:S04]  /*12c10*/  LOP3.LUT R5, R5, 0x1f, RZ, 0xc0, !PT ;  /* 0x0000001f05057812 */ /* 0x002fc800078ec0ff */
[----:B------:R-:W-:-:S13]  /*12c20*/  ISETP.NE.AND P0, PT, R5, RZ, PT ;  /* 0x000000ff0500720c */ /* 0x000fda0003f05270 */
[----:B---3--:R-:W-:Y:S05]  /*12c30*/  @!P0 BRA `(.L_x_4160) ;  /* 0x0000000000048947 */ /* 0x008fea0003800000 */
[----:B------:R-:W-:Y:S01]  /*12c40*/  BPT.TRAP 0x1 ;  /* 0x000000040000795c */ /* 0x000fe20000300000 */
.L_x_4160:
[----:B------:R-:W-:Y:S05]  /*12c50*/  BSYNC B3 ;  /* 0x0000000000037941 */ /* 0x000fea0003800000 */
.L_x_4159:
[----:B0-2---:R-:W2:Y:S01]  /*12c60*/  LDL R2, [R1+0x10] ;  /* 0x0000100001027983 */ /* 0x005ea20000100800 */
        /* <DEDUP_REMOVED lines=9> */
.L_x_4161:
        /* <DEDUP_REMOVED lines=15> */
.L_x_4162:
        /* <DEDUP_REMOVED lines=15> */
.L_x_4163:
        /* <DEDUP_REMOVED lines=15> */
.L_x_4164:
        /* <DEDUP_REMOVED lines=15> */
.L_x_4165:
        /* <DEDUP_REMOVED lines=15> */
.L_x_4166:
        /* <DEDUP_REMOVED lines=15> */
.L_x_4167:
        /* <DEDUP_REMOVED lines=15> */
.L_x_4168:
        /* <DEDUP_REMOVED lines=10> */
.L_x_4150:
[----:B------:R-:W-:Y:S05]  /*13430*/  BSYNC B1 ;  /* 0x0000000000017941 */ /* 0x000fea0003800000 */
.L_x_4149:
[----:B------:R-:W2:Y:S02]  /*13440*/  LDL.LU R5, [R1+0x3c] ;  /* 0x00003c0001057983 */ /* 0x000ea40000300800 */
[----:B--2---:R-:W-:-:S07]  /*13450*/  VIADD R0, R5, 0xfffffffd ;  /* 0xfffffffd05007836 */ /* 0x004fce0000000000 */
.L_x_4148:
[----:B------:R-:W-:Y:S05]  /*13460*/  BSYNC B2 ;  /* 0x0000000000027941 */ /* 0x000fea0003800000 */
.L_x_4147:
[----:B------:R-:W-:Y:S01]  /*13470*/  VIADD R8, R8, 0xfffffffe ;  /* 0xfffffffe08087836 */ /* 0x000fe20000000000 */
[----:B------:R-:W-:-:S04]  /*13480*/  LOP3.LUT R4, RZ, R4, RZ, 0x33, !PT ;  /* 0x00000004ff047212 */ /* 0x000fc800078e33ff */
[----:B------:R-:W-:-:S13]  /*13490*/  ISETP.NE.AND P0, PT, R8, R4, PT ;  /* 0x000000040800720c */ /* 0x000fda0003f05270 */
[----:B------:R-:W-:Y:S05]  /*134a0*/  @!P0 BRA `(.L_x_4146) ;  /* 0x0000001800e08947 */ /* 0x000fea0003800000 */
.L_x_4209:
[----:B------:R-:W2:Y:S04]  /*134b0*/  LDL.LU R3, [R1+0x10] ;  /* 0x0000100001037983 */ /* 0x000ea80000300800 */
[----:B------:R-:W3:Y:S01]  /*134c0*/  LDL.LU R2, [R1+0x18] ;  /* 0x0000180001027983 */ /* 0x000ee20000300800 */
        /* <DEDUP_REMOVED lines=8> */
[----:B0-----:R-:W-:Y:S06]  /*13550*/  @!P1 BRA `(.L_x_4170) ;  /* 0x0000000c00349947 */ /* 0x001fec0003800000 */
        /* <DEDUP_REMOVED lines=24> */
.L_x_4171:
        /* <DEDUP_REMOVED lines=8> */
.L_x_4266:
[----:B------:R-:W-:Y:S05]  /*13760*/  BSYNC B2 ;  /* 0x0000000000027941 */ /* 0x000fea0003800000 */
.L_x_4172:
        /* <DEDUP_REMOVED lines=9> */
.L_x_4175:
[----:B------:R-:W-:Y:S05]  /*13800*/  BSYNC B2 ;  /* 0x0000000000027941 */ /* 0x000fea0003800000 */
.L_x_4174:
        /* <DEDUP_REMOVED lines=12> */
.L_x_4176:
        /* <DEDUP_REMOVED lines=13> */
.L_x_4267:
[----:B------:R-:W-:Y:S05]  /*139a0*/  BSYNC B2 ;  /* 0x0000000000027941 */ /* 0x000fea0003800000 */
.L_x_4177:
        /* <DEDUP_REMOVED lines=11> */
.L_x_4180:
[----:B------:R-:W-:Y:S05]  /*13a60*/  BSYNC B2 ;  /* 0x0000000000027941 */ /* 0x000fea0003800000 */
.L_x_4179:
        /* <DEDUP_REMOVED lines=9> */
.L_x_4181:
        /* <DEDUP_REMOVED lines=15> */
.L_x_4182:
        /* <DEDUP_REMOVED lines=15> */
.L_x_4183:
        /* <DEDUP_REMOVED lines=15> */
.L_x_4184:
        /* <DEDUP_REMOVED lines=15> */
.L_x_4185:
        /* <DEDUP_REMOVED lines=15> */
.L_x_4186:
        /* <DEDUP_REMOVED lines=15> */
.L_x_4187:
        /* <DEDUP_REMOVED lines=15> */
.L_x_4188:
        /* <DEDUP_REMOVED lines=10> */
.L_x_4170:
[----:B------:R-:W-:Y:S05]  /*14230*/  BSYNC B1 ;  /* 0x0000000000017941 */ /* 0x000fea0003800000 */
.L_x_4169:
[----:B------:R-:W-:Y:S01]  /*14240*/  VIADD R7, R7, 0x1 ;  /* 0x0000000107077836 */ /* 0x000fe20000000000 */
[----:B------:R-:W-:Y:S01]  /*14250*/  LOP3.LUT P2, RZ, R19, 0x1, RZ, 0xc0, !PT ;  /* 0x0000000113ff7812 */ /* 0x000fe2000784c0ff */
[----:B------:R-:W-:Y:S03]  /*14260*/  BSSY B1, `(.L_x_4189) ;  /* 0x00000d8000017945 */ /* 0x000fe60003800000 */
[----:B------:R-:W-:-:S04]  /*14270*/  ISETP.NE.AND P0, PT, R7, 0x2, PT ;  /* 0x000000020700780c */ /* 0x000fc80003f05270 */
[----:B------:R-:W-:Y:S02]  /*14280*/  SEL R2, RZ, 0x1, P0 ;  /* 0x00000001ff027807 */ /* 0x000fe40000000000 */
[----:B0-----:R-:W-:Y:S02]  /*14290*/  SEL R9, R7, RZ, P0 ;  /* 0x000000ff07097207 */ /* 0x001fe40000000000 */
[----:B------:R-:W-:Y:S01]  /*142a0*/  LOP3.LUT R8, R6, R2, RZ, 0x3c, !PT ;  /* 0x0000000206087212 */ /* 0x000fe200078e3cff */
[----:B------:R-:W-:-:S04]  /*142b0*/  VIADD R6, R0, 0xffffffff ;  /* 0xffffffff00067836 */ /* 0x000fc80000000000 */
[----:B------:R0:W-:Y:S04]  /*142c0*/  STL [R1+0x18], R8 ;  /* 0x0000180801007387 */ /* 0x0001e80000100800 */
[----:B------:R0:W-:Y:S01]  /*142d0*/  STL [R1+0x10], R9 ;  /* 0x0000100901007387 */ /* 0x0001e20000100800 */
        /* <DEDUP_REMOVED lines=25> */
.L_x_4191:
        /* <DEDUP_REMOVED lines=8> */
.L_x_4268:
[----:B------:R-:W-:Y:S05]  /*144f0*/  BSYNC B2 ;  /* 0x0000000000027941 */ /* 0x000fea0003800000 */
.L_x_4192:
        /* <DEDUP_REMOVED lines=9> */
.L_x_4195:
[----:B------:R-:W-:Y:S05]  /*14590*/  BSYNC B2 ;  /* 0x0000000000027941 */ /* 0x000fea0003800000 */
.L_x_4194:
[----:B------:R-:W2:Y:S04]  /*145a0*/  LDL R3, [R1+0x10] ;  /* 0x0000100001037983 */ /* 0x000ea80000100800 */
[----:B------:R-:W3:Y:S01]  /*145b0*/  LDL R5, [R1+0x20] ;  /* 0x0000200001057983 */ /* 0x000ee20000100800 */
[----:B0-----:R-:W-:Y:S01]  /*145c0*/  IMAD.MOV.U32 R8, RZ, RZ, RZ ;  /* 0x000000ffff087224 */ /* 0x001fe200078e00ff */
[----:B------:R-:W-:Y:S01]  /*145d0*/  UIADD3 UR4, UP0, UR40, 0x370, URZ ;  /* 0x0000037028047890 */ /* 0x000fe2000ff1e03f */
[----:B------:R-:W-:Y:S01]  /*145e0*/  PLOP3.LUT P0, PT, PT, PT, PT, 0x80, 0x0 ;  /* 0x000000000000781c */ /* 0x000fe20003f0f070 */
[----:B------:R-:W-:Y:S01]  /*145f0*/  UMOV UR6, 0x0 ;  /* 0x0000000000067882 */ /* 0x000fe20000000000 */
[----:B------:R-:W-:Y:S01]  /*14600*/  UMOV UR7, 0x14f00000 ;  /* 0x14f0000000077882 */ /* 0x000fe20000000000 */
[----:B------:R-:W-:Y:S01]  /*14610*/  R2UR UR10, R8 ;  /* 0x00000000080a72ca */ /* 0x000fe200000e0000 */
[----:B------:R-:W-:Y:S01]  /*14620*/  UIADD3.X UR5, URZ, UR41, URZ, UP0, !UPT ;  /* 0x000000293f057290 */ /* 0x000fe200087fe43f */
[----:B--2---:R-:W-:-:S02]  /*14630*/  IMAD R3, R3, 0x2000, R18 ;  /* 0x0000200003037824 */ /* 0x004fc400078e0212 */
[----:B---3--:R-:W-:Y:S02]  /*14640*/  IMAD R7, R7, 0x40, R5 ;  /* 0x0000004007077824 */ /* 0x008fe400078e0205 */
[----:B------:R-:W-:Y:S02]  /*14650*/  VIADD R3, R3, 0x22400 ;  /* 0x0002240003037836 */ /* 0x000fe40000000000 */
[----:B------:R-:W-:-:S07]  /*14660*/  VIADD R5, R4, 0x38830 ;  /* 0x0003883004057836 */ /* 0x000fce0000000000 */
.L_x_4196:
        /* <DEDUP_REMOVED lines=13> */
.L_x_4269:
[----:B------:R-:W-:Y:S05]  /*14740*/  BSYNC B2 ;  /* 0x0000000000027941 */ /* 0x000fea0003800000 */
.L_x_4197:
        /* <DEDUP_REMOVED lines=11> */
.L_x_4200:
[----:B------:R-:W-:Y:S05]  /*14800*/  BSYNC B2 ;  /* 0x0000000000027941 */ /* 0x000fea0003800000 */
.L_x_4199:
[----:B------:R-:W2:Y:S01]  /*14810*/  LDL R5, [R1+0x10] ;  /* 0x0000100001057983 */ /* 0x000ea20000100800 */
        /* <DEDUP_REMOVED lines=9> */
.L_x_4201:
        /* <DEDUP_REMOVED lines=15> */
.L_x_4202:
        /* <DEDUP_REMOVED lines=15> */
.L_x_4203:
        /* <DEDUP_REMOVED lines=15> */
.L_x_4204:
        /* <DEDUP_REMOVED lines=15> */
.L_x_4205:
        /* <DEDUP_REMOVED lines=15> */
.L_x_4206:
        /* <DEDUP_REMOVED lines=15> */
.L_x_4207:
        /* <DEDUP_REMOVED lines=15> */
.L_x_4208:
        /* <DEDUP_REMOVED lines=10> */
.L_x_4190:
[----:B------:R-:W-:Y:S05]  /*14fe0*/  BSYNC B1 ;  /* 0x0000000000017941 */ /* 0x000fea0003800000 */
.L_x_4189:
[----:B------:R-:W2:Y:S01]  /*14ff0*/  LDL R2, [R1+0x24] ;  /* 0x0000240001027983 */ /* 0x000ea20000100800 */
[----:B------:R-:W-:Y:S01]  /*15000*/  VIADD R0, R0, 0xfffffffe ;  /* 0xfffffffe00007836 */ /* 0x000fe20000000000 */
[----:B--2---:R-:W-:-:S13]  /*15010*/  ISETP.GT.AND P0, PT, R6, R2, PT ;  /* 0x000000020600720c */ /* 0x004fda0003f04270 */
[----:B------:R-:W-:Y:S05]  /*15020*/  @P0 BRA `(.L_x_4209) ;  /* 0xffffffe400200947 */ /* 0x000fea000383ffff */
.L_x_4146:
[----:B------:R-:W-:Y:S05]  /*15030*/  BSYNC B0 ;  /* 0x0000000000007941 */ /* 0x000fea0003800000 */
.L_x_4145:
[----:B------:R-:W2:Y:S04]  /*15040*/  LDL.LU R4, [R1+0x10] ;  /* 0x0000100001047983 */ /* 0x000ea80000300800 */
[----:B------:R-:W3:Y:S01]  /*15050*/  LDL.LU R3, [R1+0x18] ;  /* 0x0000180001037983 */ /* 0x000ee20000300800 */
[----:B------:R-:W1:Y:S01]  /*15060*/  S2R R2, SR_TID.X ;  /* 0x0000000000027919 */ /* 0x000e620000002100 */
[----:B------:R-:W-:Y:S01]  /*15070*/  BSSY B0, `(.L_x_4210) ;  /* 0x0000016000007945 */ /* 0x000fe20003800000 */
[----:B-1----:R-:W-:-:S04]  /*15080*/  LOP3.LUT R2, R2, 0x7f, RZ, 0xc0, !PT ;  /* 0x0000007f02027812 */ /* 0x002fc800078ec0ff */
[----:B------:R-:W-:Y:S01]  /*15090*/  ISETP.NE.AND P1, PT, R2, RZ, PT ;  /* 0x000000ff0200720c */ /* 0x000fe20003f25270 */
[----:B--2---:R-:W-:-:S05]  /*150a0*/  VIADD R0, R4, 0x1 ;  /* 0x0000000104007836 */ /* 0x004fca0000000000 */
[----:B------:R-:W-:-:S04]  /*150b0*/  ISETP.NE.AND P0, PT, R0, 0x2, PT ;  /* 0x000000020000780c */ /* 0x000fc80003f05270 */
[----:B------:R-:W-:-:S04]  /*150c0*/  SEL R2, RZ, 0x1, P0 ;  /* 0x00000001ff027807 */ /* 0x000fc80000000000 */
[----:B---3--:R-:W-:-:S05]  /*150d0*/  LOP3.LUT R3, R3, R2, RZ, 0x3c, !PT ;  /* 0x0000000203037212 */ /* 0x008fca00078e3cff */
[----:B------:R1:W-:Y:S01]  /*150e0*/  STL [R1+0x18], R3 ;  /* 0x0000180301007387 */ /* 0x0003e20000100800 */
[----:B------:R-:W-:Y:S05]  /*150f0*/  @P1 BRA `(.L_x_4211) ;  /* 0x0000000000341947 */ /* 0x000fea0003800000 */
[----:B------:R-:W2:Y:S01]  /*15100*/  S2R R2, SR_LANEID ;  /* 0x0000000000027919 */ /* 0x000ea20000000000 */
[----:B------:R-:W-:Y:S02]  /*15110*/  VOTEU.ANY UR4, UPT, PT ;  /* 0x0000000000047886 */ /* 0x000fe400038e0100 */
[----:B------:R-:W2:Y:S08]  /*15120*/  FLO.U32 R4, UR4 ;  /* 0x0000000400047d00 */ /* 0x000eb000080e0000 */
[----:B------:R-:W3:Y:S01]  /*15130*/  POPC R5, UR4 ;  /* 0x0000000400057d09 */ /* 0x000ee20008000000 */
[----:B--2---:R-:W-:-:S02]  /*15140*/  ISETP.EQ.U32.AND P1, PT, R4, R2, PT ;  /* 0x000000020400720c */ /* 0x004fc40003f22070 */
[----:B-1----:R-:W3:Y:S11]  /*15150*/  LDC.64 R2, c[0x0][0xd60] ;  /* 0x00035800ff027b82 */ /* 0x002ef60000000a00 */
[----:B---3--:R1:W2:Y:S02]  /*15160*/  @P1 ATOMG.E.ADD.STRONG.GPU PT, R2, desc[UR38][R2.64], R5 ;  /* 0x00000005020219a8 */ /* 0x0082a400081ee1e6 */
[----:B-1----:R-:W1:Y:S02]  /*15170*/  S2R R3, SR_LTMASK ;  /* 0x0000000000037919 */ /* 0x002e640000003900 */
[----:B-1----:R-:W-:-:S06]  /*15180*/  LOP3.LUT R3, R3, UR4, RZ, 0xc0, !PT ;  /* 0x0000000403037c12 */ /* 0x002fcc000f8ec0ff */
[----:B------:R-:W1:Y:S01]  /*15190*/  POPC R3, R3 ;  /* 0x0000000300037309 */ /* 0x000e620000000000 */
[----:B--2---:R-:W1:Y:S02]  /*151a0*/  SHFL.IDX PT, R2, R2, R4, 0x1f ;  /* 0x00001f0402027589 */ /* 0x004e6400000e0000 */
[----:B-1----:R-:W-:-:S05]  /*151b0*/  IADD3 R2, R2, UR36, R3 ;  /* 0x0000002402027c10 */ /* 0x002fca000fffe003 */
[----:B------:R2:W-:Y:S02]  /*151c0*/  STL [R1], R2 ;  /* 0x0000000201007387 */ /* 0x0005e40000100800 */
.L_x_4211:
[----:B------:R-:W-:Y:S05]  /*151d0*/  BSYNC B0 ;  /* 0x0000000000007941 */ /* 0x000fea0003800000 */
.L_x_4210:
[----:B------:R-:W-:-:S05]  /*151e0*/  SEL R0, R0, RZ, P0 ;  /* 0x000000ff00007207 */ /* 0x000fca0000000000 */
[----:B------:R3:W-:Y:S02]  /*151f0*/  STL [R1+0x10], R0 ;  /* 0x0000100001007387 */ /* 0x0007e40000100800 */
.L_x_4107:
[----:B------:R-:W-:Y:S05]  /*15200*/  BSYNC B7 ;  /* 0x0000000000077941 */ /* 0x000fea0003800000 */
.L_x_4105:
        /* <DEDUP_REMOVED lines=8> */
[----:B--23--:R-:W2:Y:S04]  /*15290*/  LDS.128 R4, [R18+0x388d0] ;  /* 0x0388d00012047984 */ /* 0x00cea80000000c00 */
[----:B--2---:R2:W-:Y:S04]  /*152a0*/  STL.64 [R1], R4 ;  /* 0x0000000401007387 */ /* 0x0045e80000100a00 */
[----:B------:R2:W-:Y:S01]  /*152b0*/  STL.64 [R1+0x8], R6 ;  /* 0x0000080601007387 */ /* 0x0005e20000100a00 */
[----:B------:R-:W-:Y:S06]  /*152c0*/  BAR.ARV 0x4, 0x180 ;  /* 0x0106000000007b1d */ /* 0x000fec0000002000 */
[----:B------:R-:W-:Y:S05]  /*152d0*/  BRA `(.L_x_4213) ;  /* 0x0000000c001c7947 */ /* 0x000fea0003800000 */
.L_x_4212:
[----:B------:R-:W5:Y:S01]  /*152e0*/  S2R R16, SR_TID.X ;  /* 0x0000000000107919 */ /* 0x000f620000002100 */
[----:B------:R-:W-:Y:S01]  /*152f0*/  UMOV UR4, 0xffffffff ;  /* 0xffffffff00047882 */ /* 0x000fe20000000000 */
[----:B-----5:R-:W-:-:S04]  /*15300*/  LOP3.LUT R16, R16, 0x1f, RZ, 0xc0, !PT ;  /* 0x0000001f10107812 */ /* 0x020fc800078ec0ff */
[----:B------:R-:W-:Y:S01]  /*15310*/  ISETP.NE.AND P0, PT, R16, 0x1f, PT ;  /* 0x0000001f1000780c */ /* 0x000fe20003f05270 */
[----:B------:R-:W-:-:S12]  /*15320*/  BRA.DIV UR4, `(.L_x_4214) ;  /* 0x0000002604b07947 */ /* 0x000fd8000b800000 */
[----:B-1----:R-:W0:Y:S01]  /*15330*/  LDL.LU R3, [R1] ;  /* 0x0000000001037983 */ /* 0x002e220000300800 */
[----:B------:R-:W-:-:S03]  /*15340*/  ULDC UR4, c[0x0][0xd3c] ;  /* 0x00034f0000047ab9 */ /* 0x000fc60000000800 */
[----:B---3--:R-:W4:Y:S01]  /*15350*/  LDL R4, [R1+0xc] ;  /* 0x00000c0001047983 */ /* 0x008f220000100800 */
[----:B0-----:R-:W-:Y:S02]  /*15360*/  IMAD.MOV.U32 R10, RZ, RZ, R3 ;  /* 0x000000ffff0a7224 */ /* 0x001fe400078e0003 */
[----:B----4-:R-:W-:-:S05]  /*15370*/  IMAD.IADD R0, R4, 0x1, R16 ;  /* 0x0000000104007824 */ /* 0x010fca00078e0210 */
[----:B------:R-:W-:-:S13]  /*15380*/  ISETP.GE.OR P1, PT, R0, UR4, !P0 ;  /* 0x0000000400007c0c */ /* 0x000fda000c726670 */
[----:B--2---:R-:W0:Y:S08]  /*15390*/  @!P1 LDC.64 R2, c[0x0][0xd80] ;  /* 0x00036000ff029b82 */ /* 0x004e300000000a00 */
        /* <DEDUP_REMOVED lines=11> */
[----:B------:R-:W-:Y:S01]  /*15450*/  SHFL.IDX PT, R8, R10, 0x1, 0x1f ;  /* 0x00201f000a087f89 */ /* 0x000fe200000e0000 */
[----:B--2---:R-:W-:Y:S01]  /*15460*/  @!P1 IMAD.MOV.U32 R5, RZ, RZ, R6 ;  /* 0x000000ffff059224 */ /* 0x004fe200078e0006 */
[----:B------:R-:W-:-:S02]  /*15470*/  CS2R R6, SRZ ;  /* 0x0000000000067805 */ /* 0x000fc4000001ff00 */
[----:B---3--:R-:W-:Y:S01]  /*15480*/  @!P1 IMAD.MOV.U32 R7, RZ, RZ, R2 ;  /* 0x000000ffff079224 */ /* 0x008fe200078e0002 */
[----:B------:R-:W-:-:S03]  /*15490*/  ISETP.NE.AND P1, PT, R16, RZ, PT ;  /* 0x000000ff1000720c */ /* 0x000fc60003f25270 */
        /* <DEDUP_REMOVED lines=17> */
.L_x_4279:
[----:B------:R-:W-:Y:S02]  /*155b0*/  ULDC UR4, c[0x0][0xd38] ;  /* 0x00034e0000047ab9 */ /* 0x000fe40000000800 */
[----:B------:R-:W-:-:S04]  /*155c0*/  IMAD.U32 R3, RZ, RZ, UR4 ;  /* 0x00000004ff037e24 */ /* 0x000fc8000f8e00ff */
[----:B-1----:R-:W-:-:S04]  /*155d0*/  IMAD R9, R9, R3, RZ ;  /* 0x0000000309097224 */ /* 0x002fc800078e02ff */
[----:B------:R-:W-:-:S05]  /*155e0*/  IMAD.IADD R4, R8, 0x1, R9 ;  /* 0x0000000108047824 */ /* 0x000fca00078e0209 */
[----:B------:R-:W-:-:S13]  /*155f0*/  ISETP.GT.AND P6, PT, R4, R0, PT ;  /* 0x000000000400720c */ /* 0x000fda0003fc4270 */
[----:B------:R-:W-:Y:S05]  /*15600*/  @P6 BRA `(.L_x_4215) ;  /* 0x0000000000ac6947 */ /* 0x000fea0003800000 */
.L_x_4218:
        /* <DEDUP_REMOVED lines=37> */
.L_x_4287:
[----:B------:R-:W-:Y:S02]  /*15860*/  ULDC UR4, c[0x0][0xd38] ;  /* 0x00034e0000047ab9 */ /* 0x000fe40000000800 */
[----:B------:R-:W-:-:S04]  /*15870*/  IMAD.U32 R3, RZ, RZ, UR4 ;  /* 0x00000004ff037e24 */ /* 0x000fc8000f8e00ff */
[----:B-1----:R-:W-:-:S04]  /*15880*/  IMAD R9, R9, R3, RZ ;  /* 0x0000000309097224 */ /* 0x002fc800078e02ff */
[----:B------:R-:W-:-:S05]  /*15890*/  IMAD.IADD R4, R9, 0x1, R4 ;  /* 0x0000000109047824 */ /* 0x000fca00078e0204 */
[----:B------:R-:W-:-:S13]  /*158a0*/  ISETP.GT.AND P6, PT, R4, R0, PT ;  /* 0x000000000400720c */ /* 0x000fda0003fc4270 */
[----:B------:R-:W-:Y:S05]  /*158b0*/  @!P6 BRA `(.L_x_4218) ;  /* 0xfffffffc0054e947 */ /* 0x000fea000383ffff */
.L_x_4215:
        /* <DEDUP_REMOVED lines=9> */
.L_x_4292:
[----:B------:R-:W-:-:S13]  /*15950*/  ISETP.NE.AND P0, PT, R8, RZ, PT ;  /* 0x000000ff0800720c */ /* 0x000fda0003f05270 */
[----:B------:R-:W-:Y:S05]  /*15960*/  @!P0 BRA `(.L_x_4220) ;  /* 0x0000000000148947 */ /* 0x000fea0003800000 */
[----:B------:R-:W-:Y:S01]  /*15970*/  UMOV UR4, 0xffffffff ;  /* 0xffffffff00047882 */ /* 0x000fe20000000000 */
[----:B------:R-:W-:Y:S02]  /*15980*/  VIADD R12, R4, 0xffffffff ;  /* 0xffffffff040c7836 */ /* 0x000fe40000000000 */
[----:B------:R-:W-:Y:S05]  /*15990*/  BRA.DIV UR4, `(.L_x_4221) ;  /* 0x0000002a04a47947 */ /* 0x000fea000b800000 */
[----:B0-----:R0:W4:Y:S02]  /*159a0*/  SHFL.IDX PT, R2, R2, R12, 0x1f ;  /* 0x00001f0c02027589 */ /* 0x00112400000e0000 */
.L_x_4295:
[----:B----4-:R-:W-:-:S07]  /*159b0*/  IMAD.MOV.U32 R6, RZ, RZ, R2 ;  /* 0x000000ffff067224 */ /* 0x010fce00078e0002 */
.L_x_4220:
[----:B------:R-:W4:Y:S01]  /*159c0*/  LDL.LU R10, [R1+0xc] ;  /* 0x00000c00010a7983 */ /* 0x000f220000300800 */
[----:B------:R-:W-:Y:S01]  /*159d0*/  IMAD R9, R6, R3, R9 ;  /* 0x0000000306097224 */ /* 0x000fe200078e0209 */
[----:B--2---:R-:W-:-:S03]  /*159e0*/  IABS R6, R5 ;  /* 0x0000000500067213 */ /* 0x004fc60000000000 */
[----:B------:R-:W-:Y:S01]  /*159f0*/  IMAD.IADD R0, R0, 0x1, -R9 ;  /* 0x0000000100007824 */ /* 0x000fe200078e0a09 */
[----:B0-----:R-:W0:Y:S01]  /*15a00*/  I2F.RP R2, R6 ;  /* 0x0000000600027306 */ /* 0x001e220000209400 */
        /* <DEDUP_REMOVED lines=52> */
[----:B-1----:R-:W-:Y:S02]  /*15d50*/  IMAD.IADD R4, R0, 0x1, -R5 ;  /* 0x0000000100047824 */ /* 0x002fe400078e0a05 */
[----:B------:R-:W-:-:S05]  /*15d60*/  IMAD R0, R3, 0x10000, R2 ;  /* 0x0001000003007824 */ /* 0x000fca00078e0202 */
[----:B------:R0:W-:Y:S04]  /*15d70*/  STL [R1+0x8], R0 ;  /* 0x0000080001007387 */ /* 0x0001e80000100800 */
[----:B------:R0:W-:Y:S04]  /*15d80*/  STL [R1+0xc], R10 ;  /* 0x00000c0a01007387 */ /* 0x0001e80000100800 */
[----:B------:R0:W-:Y:S01]  /*15d90*/  STL [R1+0x4], R4 ;  /* 0x0000040401007387 */ /* 0x0001e20000100800 */
[----:B------:R-:W-:Y:S05]  /*15da0*/  BRA `(.L_x_4222) ;  /* 0x0000000000287947 */ /* 0x000fea0003800000 */
.L_x_4216:
        /* <DEDUP_REMOVED lines=10> */
.L_x_4222:
        /* <DEDUP_REMOVED lines=9> */
[----:B------:R-:W0:Y:S01]  /*15ee0*/  @!P0 S2R R0, SR_CgaCtaId ;  /* 0x0000000000008919 */ /* 0x000e220000008800 */
[----:B--2---:R-:W-:Y:S01]  /*15ef0*/  IMAD.MOV.U32 R7, RZ, RZ, R2 ;  /* 0x000000ffff077224 */ /* 0x004fe200078e0002 */
[----:B------:R-:W-:Y:S01]  /*15f00*/  @!P0 MOV R2, 0x400 ;  /* 0x0000040000028802 */ /* 0x000fe20000000f00 */
[----:B---3--:R-:W-:-:S03]  /*15f10*/  IMAD.MOV.U32 R6, RZ, RZ, R3 ;  /* 0x000000ffff067224 */ /* 0x008fc600078e0003 */
[----:B0-----:R-:W-:-:S05]  /*15f20*/  @!P0 LEA R18, R0, R2, 0x18 ;  /* 0x0000000200128211 */ /* 0x001fca00078ec0ff */
[----:B----4-:R3:W-:Y:S01]  /*15f30*/  @!P0 STS.128 [R18+0x388d0], R4 ;  /* 0x0388d00412008388 */ /* 0x0107e20000000c00 */
[----:B------:R-:W-:Y:S06]  /*15f40*/  BAR.ARV 0x5, 0x180 ;  /* 0x0146000000007b1d */ /* 0x000fec0000002000 */
.L_x_4213:
[----:B----4-:R-:W4:Y:S01]  /*15f50*/  LDL R0, [R1+0xc] ;  /* 0x00000c0001007983 */ /* 0x010f220000100800 */
[----:B------:R-:W-:Y:S02]  /*15f60*/  ULDC UR4, c[0x0][0xd3c] ;  /* 0x00034f0000047ab9 */ /* 0x000fe40000000800 */
[----:B----4-:R-:W-:-:S13]  /*15f70*/  ISETP.GE.AND P0, PT, R0, UR4, PT ;  /* 0x0000000400007c0c */ /* 0x010fda000bf06270 */
[----:B------:R-:W-:Y:S05]  /*15f80*/  @!P0 BRA `(.L_x_4223) ;  /* 0xffffff8c00c08947 */ /* 0x000fea000383ffff */
[----:B------:R-:W-:Y:S05]  /*15f90*/  BSYNC B8 ;  /* 0x0000000000087941 */ /* 0x000fea0003800000 */
.L_x_4099:
[----:B0-----:R-:W4:Y:S01]  /*15fa0*/  LDL.LU R0, [R1+0x64] ;  /* 0x0000640001007983 */ /* 0x001f220000300800 */
[----:B------:R-:W-:Y:S01]  /*15fb0*/  BSSY B0, `(.L_x_4224) ;  /* 0x000000b000007945 */ /* 0x000fe20003800000 */
[----:B--23--:R-:W0:Y:S01]  /*15fc0*/  S2R R5, SR_CgaCtaId ;  /* 0x0000000000057919 */ /* 0x00ce220000008800 */
[----:B----4-:R-:W-:-:S05]  /*15fd0*/  VIADD R0, R0, 0x1 ;  /* 0x0000000100007836 */ /* 0x010fca0000000000 */
[----:B-1----:R-:W-:-:S04]  /*15fe0*/  LEA.HI R2, R0, R0, RZ, 0x1 ;  /* 0x0000000000027211 */ /* 0x002fc800078f08ff */
[----:B------:R-:W-:Y:S02]  /*15ff0*/  LOP3.LUT R3, R2, 0xfffffffe, RZ, 0xc0, !PT ;  /* 0xfffffffe02037812 */ /* 0x000fe400078ec0ff */
[----:B------:R-:W-:-:S03]  /*16000*/  MOV R2, 0x400 ;  /* 0x0000040000027802 */ /* 0x000fc60000000f00 */
[----:B------:R-:W-:Y:S01]  /*16010*/  IMAD.IADD R0, R0, 0x1, -R3 ;  /* 0x0000000100007824 */ /* 0x000fe200078e0a03 */
[----:B0-----:R-:W-:-:S04]  /*16020*/  LEA R9, R5, R2, 0x18 ;  /* 0x0000000205097211 */ /* 0x001fc800078ec0ff */
[----:B------:R-:W-:-:S04]  /*16030*/  SHF.L.U32 R0, R0, 0x1f, RZ ;  /* 0x0000001f00007819 */ /* 0x000fc800000006ff */
[----:B------:R-:W0:Y:S02]  /*16040*/  SYNCS.PHASECHK.TRANS64.TRYWAIT P0, [R9+URZ+0x38820], R0 ;  /* 0x03882000090075a7 */ /* 0x000e24000800017f */
[----:B0-----:R-:W-:Y:S05]  /*16050*/  @!P0 BRA `(.L_x_4225) ;  /* 0x00000024001c8947 */ /* 0x001fea0003800000 */
.L_x_4296:
[----:B------:R-:W-:Y:S05]  /*16060*/  BSYNC B0 ;  /* 0x0000000000007941 */ /* 0x000fea0003800000 */
.L_x_4224:
[----:B------:R-:W-:-:S03]  /*16070*/  UMOV UR4, 0xffffffff ;  /* 0xffffffff00047882 */ /* 0x000fc60000000000 */
[----:B------:R-:W-:Y:S05]  /*16080*/  BRA.DIV UR4, `(.L_x_4226) ;  /* 0x0000002604247947 */ /* 0x000fea000b800000 */
[----:B0-----:R-:W0:Y:S02]  /*16090*/  S2R R0, SR_TID.X ;  /* 0x0000000000007919 */ /* 0x001e240000002100 */
[----:B0-----:R-:W-:-:S04]  /*160a0*/  SHF.R.U32.HI R0, RZ, 0x5, R0 ;  /* 0x00000005ff007819 */ /* 0x001fc80000011600 */
[----:B------:R-:W-:-:S05]  /*160b0*/  LOP3.LUT R0, R0, 0x3, RZ, 0xc0, !PT ;  /* 0x0000000300007812 */ /* 0x000fca00078ec0ff */
[----:B------:R0:W1:Y:S02]  /*160c0*/  SHFL.IDX PT, R14, R0, RZ, 0x1f ;  /* 0x00001fff000e7589 */ /* 0x00006400000e0000 */
.L_x_4299:
[----:B-1----:R-:W-:Y:S01]  /*160d0*/  ISETP.NE.AND P0, PT, R14, RZ, PT ;  /* 0x000000ff0e00720c */ /* 0x002fe20003f05270 */
[----:B------:R-:W-:-:S12]  /*160e0*/  BSSY B0, `(.L_x_4227) ;  /* 0x0000020000007945 */ /* 0x000fd80003800000 */
[----:B------:R-:W-:Y:S05]  /*160f0*/  @P0 BRA `(.L_x_4228) ;  /* 0x0000000000780947 */ /* 0x000fea0003800000 */
[----:B------:R-:W-:-:S03]  /*16100*/  UMOV UR4, 0xffffffff ;  /* 0xffffffff00047882 */ /* 0x000fc60000000000 */
[----:B------:R-:W-:Y:S05]  /*16110*/  BRA.DIV UR4, `(.L_x_4229) ;  /* 0x0000002604347947 */ /* 0x000fea000b800000 */
[----:B------:R-:W-:-:S13]  /*16120*/  ELECT P6, URZ, PT ;  /* 0x00000000003f782f */ /* 0x000fda00038c0000 */
.L_x_4302:
[----:B------:R-:W-:Y:S05]  /*16130*/  @!P6 BRA `(.L_x_4228) ;  /* 0x000000000068e947 */ /* 0x000fea0003800000 */
[----:B------:R-:W2:Y:S04]  /*16140*/  LDL R2, [R1+0x10] ;  /* 0x0000100001027983 */ /* 0x000ea80000100800 */
[----:B------:R-:W3:Y:S01]  /*16150*/  LDL.LU R6, [R1+0x18] ;  /* 0x0000180001067983 */ /* 0x000ee20000300800 */
[----:B0-----:R-:W-:-:S04]  /*16160*/  VIADD R0, R9, 0x38840 ;  /* 0x0003884009007836 */ /* 0x001fc80000000000 */
[C---:B--2---:R-:W-:Y:S02]  /*16170*/  IMAD R5, R2.reuse, 0x8, R0 ;  /* 0x0000000802057824 */ /* 0x044fe400078e0200 */
[----:B------:R-:W-:Y:S01]  /*16180*/  VIADD R2, R2, 0x1 ;  /* 0x0000000102027836 */ /* 0x000fe20000000000 */
[----:B---3--:R-:W-:-:S04]  /*16190*/  SHF.L.U32 R4, R6, 0x1f, RZ ;  /* 0x0000001f06047819 */ /* 0x008fc800000006ff */
[----:B------:R-:W-:Y:S01]  /*161a0*/  ISETP.NE.AND P1, PT, R2, 0x2, PT ;  /* 0x000000020200780c */ /* 0x000fe20003f25270 */
[----:B------:R-:W0:Y:S03]  /*161b0*/  SYNCS.PHASECHK.TRANS64.TRYWAIT P0, [R5+URZ], R4 ;  /* 0x00000004050075a7 */ /* 0x000e26000800017f */
[----:B------:R-:W-:-:S04]  /*161c0*/  SEL R3, RZ, 0x1, P1 ;  /* 0x00000001ff037807 */ /* 0x000fc80000800000 */
[----:B------:R-:W-:Y:S02]  /*161d0*/  LOP3.LUT R6, R6, R3, RZ, 0x3c, !PT ;  /* 0x0000000306067212 */ /* 0x000fe400078e3cff */
[----:B------:R-:W-:Y:S02]  /*161e0*/  SEL R3, R2, RZ, P1 ;  /* 0x000000ff02037207 */ /* 0x000fe40000800000 */
[----:B------:R-:W-:-:S03]  /*161f0*/  SHF.L.U32 R2, R6, 0x1f, RZ ;  /* 0x0000001f06027819 */ /* 0x000fc600000006ff */
[----:B------:R-:W-:Y:S01]  /*16200*/  IMAD R7, R3, 0x8, R0 ;  /* 0x0000000803077824 */ /* 0x000fe200078e0200 */
[----:B0-----:R-:W-:Y:S06]  /*16210*/  @!P0 BRA `(.L_x_4230) ;  /* 0x0000002400148947 */ /* 0x001fec0003800000 */
.L_x_4303:
[----:B------:R-:W0:Y:S01]  /*16220*/  LDL.LU R6, [R1+0x10] ;  /* 0x0000100001067983 */ /* 0x000e220000300800 */
[----:B------:R-:W1:Y:S01]  /*16230*/  SYNCS.PHASECHK.TRANS64.TRYWAIT P0, [R7+URZ], R2 ;  /* 0x00000002070075a7 */ /* 0x000e62000800017f */
[----:B------:R-:W-:-:S04]  /*16240*/  VIADD R0, R9, 0x38860 ;  /* 0x0003886009007836 */ /* 0x000fc80000000000 */
[----:B0-----:R-:W-:Y:S01]  /*16250*/  IMAD R5, R6, 0x8, R0 ;  /* 0x0000000806057824 */ /* 0x001fe200078e0200 */
[----:B-1----:R-:W-:Y:S06]  /*16260*/  @!P0 BRA `(.L_x_4231) ;  /* 0x0000002400148947 */ /* 0x002fec0003800000 */
.L_x_4304:
[----:B------:R-:W1:Y:S02]  /*16270*/  SYNCS.PHASECHK.TRANS64.TRYWAIT P0, [R5+URZ], R4 ;  /* 0x00000004050075a7 */ /* 0x000e64000800017f */
[----:B-1----:R-:W-:Y:S05]  /*16280*/  @!P0 BRA `(.L_x_4232) ;  /* 0x0000002400208947 */ /* 0x002fea0003800000 */
.L_x_4305:
[----:B------:R-:W-:-:S07]  /*16290*/  IMAD R3, R3, 0x8, R0 ;  /* 0x0000000803037824 */ /* 0x000fce00078e0200 */
.L_x_4233:
[----:B--2---:R2:W3:Y:S02]  /*162a0*/  SYNCS.PHASECHK.TRANS64.TRYWAIT P0, [R3+URZ], R2 ;  /* 0x00000002030075a7 */ /* 0x0044e4000800017f */
[----:B---3--:R-:W-:Y:S05]  /*162b0*/  @!P0 NANOSLEEP.SYNCS 0x989680 ;  /* 0x009896800000895d */ /* 0x008fea0003900000 */
[----:B------:R-:W3:Y:S02]  /*162c0*/  @!P0 SYNCS.PHASECHK.TRANS64 P0, [R3+URZ], R2 ;  /* 0x00000002030085a7 */ /* 0x000ee4000800007f */
[----:B---3--:R-:W-:Y:S05]  /*162d0*/  @!P0 BRA `(.L_x_4233) ;  /* 0xfffffffc00f08947 */ /* 0x008fea000383ffff */
.L_x_4228:
[----:B------:R-:W-:Y:S05]  /*162e0*/  BSYNC B0 ;  /* 0x0000000000007941 */ /* 0x000fea0003800000 */
.L_x_4227:
[----:B------:R-:W-:Y:S05]  /*162f0*/  EXIT ;  /* 0x000000000000794d */ /* 0x000fea0003800000 */
.L_x_4056:
[----:B0-----:R-:W-:-:S04]  /*16300*/  IMAD.U32 R0, RZ, RZ, UR41 ;  /* 0x00000029ff007e24 */ /* 0x001fc8000f8e00ff */
[----:B------:R0:W1:Y:S03]  /*16310*/  SYNCS.PHASECHK.TRANS64.TRYWAIT P1, [R0+URZ+0x38800], R3 ;  /* 0x03880003000075a7 */ /* 0x000066000802017f */
[----:B-1----:R-:W-:Y:S05]  /*16320*/  @!P1 NANOSLEEP.SYNCS 0x989680 ;  /* 0x009896800000995d */ /* 0x002fea0003900000 */
[----:B------:R-:W1:Y:S02]  /*16330*/  @!P1 SYNCS.PHASECHK.TRANS64 P1, [R0+URZ+0x38800], R3 ;  /* 0x03880003000095a7 */ /* 0x000e64000802007f */
[----:B-1----:R-:W-:Y:S05]  /*16340*/  @!P1 BRA `(.L_x_4056) ;  /* 0xfffffffc00ec9947 */ /* 0x002fea000383ffff */
[----:B------:R-:W-:Y:S05]  /*16350*/  BRA `(.L_x_4234) ;  /* 0xfffffed800907947 */ /* 0x000fea000383ffff */
.L_x_4060:
[----:B--2---:R2:W3:Y:S02]  /*16360*/  SYNCS.PHASECHK.TRANS64.TRYWAIT P1, [R6+URZ+0x38830], R5 ;  /* 0x03883005060075a7 */ /* 0x0044e4000802017f */
[----:B---3--:R-:W-:Y:S05]  /*16370*/  @!P1 NANOSLEEP.SYNCS 0x989680 ;  /* 0x009896800000995d */ /* 0x008fea0003900000 */
[----:B------:R-:W3:Y:S02]  /*16380*/  @!P1 SYNCS.PHASECHK.TRANS64 P1, [R6+URZ+0x38830], R5 ;  /* 0x03883005060095a7 */ /* 0x000ee4000802007f */
[----:B---3--:R-:W-:Y:S05]  /*16390*/  @!P1 BRA `(.L_x_4060) ;  /* 0xfffffffc00f09947 */ /* 0x008fea000383ffff */
[----:B------:R-:W-:Y:S05]  /*163a0*/  BRA `(.L_x_4059) ;  /* 0xfffffed800ac7947 */ /* 0x000fea000383ffff */
.L_x_4061:
[----:B0-----:R-:W-:-:S04]  /*163b0*/  IMAD.U32 R4, RZ, RZ, UR41 ;  /* 0x00000029ff047e24 */ /* 0x001fc8000f8e00ff */
[----:B------:R0:W3:Y:S03]  /*163c0*/  SYNCS.PHASECHK.TRANS64.TRYWAIT P1, [R4+URZ+0x38810], R3 ;  /* 0x03881003040075a7 */ /* 0x0000e6000802017f */
[----:B---3--:R-:W-:Y:S05]  /*163d0*/  @!P1 NANOSLEEP.SYNCS 0x989680 ;  /* 0x009896800000995d */ /* 0x008fea0003900000 */
[----:B------:R-:W3:Y:S02]  /*163e0*/  @!P1 SYNCS.PHASECHK.TRANS64 P1, [R4+URZ+0x38810], R3 ;  /* 0x03881003040095a7 */ /* 0x000ee4000802007f */
[----:B---3--:R-:W-:Y:S05]  /*163f0*/  @!P1 BRA `(.L_x_4061) ;  /* 0xfffffffc00ec9947 */ /* 0x008fea000383ffff */
[----:B------:R-:W-:Y:S05]  /*16400*/  BRA `(.L_x_4235) ;  /* 0xfffffedc00347947 */ /* 0x000fea000383ffff */
.L_x_4065:
[----:B----4-:R4:W0:Y:S02]  /*16410*/  SYNCS.PHASECHK.TRANS64.TRYWAIT P1, [R6+URZ+0x38850], R5 ;  /* 0x03885005060075a7 */ /* 0x010824000802017f */
[----:B0-----:R-:W-:Y:S05]  /*16420*/  @!P1 NANOSLEEP.SYNCS 0x989680 ;  /* 0x009896800000995d */ /* 0x001fea0003900000 */
[----:B------:R-:W0:Y:S02]  /*16430*/  @!P1 SYNCS.PHASECHK.TRANS64 P1, [R6+URZ+0x38850], R5 ;  /* 0x03885005060095a7 */ /* 0x000e24000802007f */
[----:B0-----:R-:W-:Y:S05]  /*16440*/  @!P1 BRA `(.L_x_4065) ;  /* 0xfffffffc00f09947 */ /* 0x001fea000383ffff */
[----:B------:R-:W-:Y:S05]  /*16450*/  BRA `(.L_x_4064) ;  /* 0xfffffedc00407947 */ /* 0x000fea000383ffff */
.L_x_4070:
[----:B-1----:R-:W-:-:S04]  /*16460*/  IMAD.U32 R5, RZ, RZ, UR5 ;  /* 0x00000005ff057e24 */ /* 0x002fc8000f8e00ff */
[----:B------:R1:W2:Y:S03]  /*16470*/  SYNCS.PHASECHK.TRANS64.TRYWAIT P3, [R5+URZ+0x38830], R4 ;  /* 0x03883004050075a7 */ /* 0x0002a6000806017f */
[----:B--2---:R-:W-:Y:S05]  /*16480*/  @!P3 NANOSLEEP.SYNCS 0x989680 ;  /* 0x009896800000b95d */ /* 0x004fea0003900000 */
[----:B------:R-:W2:Y:S02]  /*16490*/  @!P3 SYNCS.PHASECHK.TRANS64 P3, [R5+URZ+0x38830], R4 ;  /* 0x038830040500b5a7 */ /* 0x000ea4000806007f */
[----:B--2---:R-:W-:Y:S05]  /*164a0*/  @!P3 BRA `(.L_x_4070) ;  /* 0xfffffffc00ecb947 */ /* 0x004fea000383ffff */
[----:B------:R-:W-:Y:S05]  /*164b0*/  BRA `(.L_x_4069) ;  /* 0xfffffefc00cc7947 */ /* 0x000fea000383ffff */
.L_x_4074:
[----:B-1----:R-:W-:-:S04]  /*164c0*/  IMAD.U32 R5, RZ, RZ, UR5 ;  /* 0x00000005ff057e24 */ /* 0x002fc8000f8e00ff */
[----:B------:R1:W3:Y:S03]  /*164d0*/  SYNCS.PHASECHK.TRANS64.TRYWAIT P3, [R5+URZ+0x38850], R4 ;  /* 0x03885004050075a7 */ /* 0x0002e6000806017f */
[----:B---3--:R-:W-:Y:S05]  /*164e0*/  @!P3 NANOSLEEP.SYNCS 0x989680 ;  /* 0x009896800000b95d */ /* 0x008fea0003900000 */
[----:B------:R-:W3:Y:S02]  /*164f0*/  @!P3 SYNCS.PHASECHK.TRANS64 P3, [R5+URZ+0x38850], R4 ;  /* 0x038850040500b5a7 */ /* 0x000ee4000806007f */
[----:B---3--:R-:W-:Y:S05]  /*16500*/  @!P3 BRA `(.L_x_4074) ;  /* 0xfffffffc00ecb947 */ /* 0x008fea000383ffff */
[----:B------:R-:W-:Y:S05]  /*16510*/  BRA `(.L_x_4073) ;  /* 0xffffff0000487947 */ /* 0x000fea000383ffff */
.L_x_4113:
        /* <DEDUP_REMOVED lines=11> */
.L_x_4237:
[----:B------:R-:W-:Y:S05]  /*165d0*/  BSYNC B0 ;  /* 0x0000000000007941 */ /* 0x000fea0003800000 */
.L_x_4236:
[----:B------:R-:W-:Y:S05]  /*165e0*/  BRA `(.L_x_4238) ;  /* 0xffffff9400c87947 */ /* 0x000fea000383ffff */
.L_x_4115:
[----:B------:R-:W-:Y:S01]  /*165f0*/  BSSY B0, `(.L_x_4239) ;  /* 0x0000006000007945 */ /* 0x000fe20003800000 */
[----:B------:R-:W-:-:S07]  /*16600*/  IMAD.MOV.U32 R15, RZ, RZ, -0x1 ;  /* 0xffffffffff0f7424 */ /* 0x000fce00078e00ff */
[----:B012---:R-:W-:Y:S05]  /*16610*/  WARPSYNC.COLLECTIVE R15, `(.L_x_4240) ;  /* 0x000000000f0c7348 */ /* 0x007fea0003c00000 */
[----:B------:R-:W-:Y:S02]  /*16620*/  ELECT P6, UR62, PT ;  /* 0x00000000003e782f */ /* 0x000fe400038c0000 */
[----:B------:R-:W-:Y:S01]  /*16630*/  MOV R14, UR62 ;  /* 0x0000003e000e7c02 */ /* 0x000fe20008000f00 */
[----:B012---:R-:W-:Y:S10]  /*16640*/  ENDCOLLECTIVE ;  /* 0x000000000000791b */ /* 0x007ff40003800000 */
.L_x_4240:
[----:B------:R-:W-:Y:S05]  /*16650*/  BSYNC B0 ;  /* 0x0000000000007941 */ /* 0x000fea0003800000 */
.L_x_4239:
[----:B------:R-:W-:Y:S05]  /*16660*/  BRA `(.L_x_4241) ;  /* 0xffffff9400cc7947 */ /* 0x000fea000383ffff */
.L_x_4117:
[----:B---3--:R3:W4:Y:S02]  /*16670*/  SYNCS.PHASECHK.TRANS64.TRYWAIT P0, [R0+URZ+0x38840], R2 ;  /* 0x03884002000075a7 */ /* 0x008724000800017f */
[----:B----4-:R-:W-:Y:S05]  /*16680*/  @!P0 NANOSLEEP.SYNCS 0x989680 ;  /* 0x009896800000895d */ /* 0x010fea0003900000 */
[----:B------:R-:W4:Y:S02]  /*16690*/  @!P0 SYNCS.PHASECHK.TRANS64 P0, [R0+URZ+0x38840], R2 ;  /* 0x03884002000085a7 */ /* 0x000f24000800007f */
[----:B----4-:R-:W-:Y:S05]  /*166a0*/  @!P0 BRA `(.L_x_4117) ;  /* 0xfffffffc00f08947 */ /* 0x010fea000383ffff */
[----:B------:R-:W-:Y:S05]  /*166b0*/  BRA `(.L_x_4242) ;  /* 0xffffff9800307947 */ /* 0x000fea000383ffff */
.L_x_4121:
[----:B------:R0:W5:Y:S01]  /*166c0*/  LDL R0, [R1+0x38] ;  /* 0x0000380001007983 */ /* 0x0001620000100800 */
        /* <DEDUP_REMOVED lines=8> */
.L_x_4243:
[----:B------:R-:W-:Y:S02]  /*16750*/  IMAD.MOV.U32 R13, RZ, RZ, R3 ;  /* 0x000000ffff0d7224 */ /* 0x000fe400078e0003 */
[----:B------:R-:W-:Y:S01]  /*16760*/  IMAD.MOV.U32 R4, RZ, RZ, R14 ;  /* 0x000000ffff047224 */ /* 0x000fe200078e000e */
[----:B------:R-:W-:-:S07]  /*16770*/  LOP3.LUT R6, R6, 0x7f, RZ, 0xc0, !PT ;  /* 0x0000007f06067812 */ /* 0x000fce00078ec0ff */
[----:B------:R-:W-:Y:S05]  /*16780*/  WARPSYNC.COLLECTIVE R15, `(.L_x_4244) ;  /* 0x000000000f087348 */ /* 0x000fea0003c00000 */
[----:B------:R0:W1:Y:S02]  /*16790*/  SHFL.IDX P6, R14, R13, R12, R11 ;  /* 0x0000000c0d0e7389 */ /* 0x00006400000c000b */
[----:B01----:R-:W-:Y:S01]  /*167a0*/  ENDCOLLECTIVE ;  /* 0x000000000000791b */ /* 0x003fe20003800000 */
.L_x_4244:
[----:B------:R-:W-:-:S05]  /*167b0*/  SHF.R.U32.HI R6, RZ, 0x3, R6 ;  /* 0x00000003ff067819 */ /* 0x000fca0000011606 */
[----:B------:R-:W-:-:S05]  /*167c0*/  IMAD R10, R10, 0x40, R6 ;  /* 0x000000400a0a7824 */ /* 0x000fca00078e0206 */
[----:B------:R0:W-:Y:S01]  /*167d0*/  STL [R1+0x4], R10 ;  /* 0x0000040a01007387 */ /* 0x0001e20000100800 */
[----:B------:R-:W-:Y:S02]  /*167e0*/  IMAD.MOV.U32 R13, RZ, RZ, R2 ;  /* 0x000000ffff0d7224 */ /* 0x000fe400078e0002 */
[----:B------:R-:W-:Y:S02]  /*167f0*/  IMAD.MOV.U32 R12, RZ, RZ, 0x1 ;  /* 0x00000001ff0c7424 */ /* 0x000fe400078e00ff */
[----:B------:R-:W-:-:S07]  /*16800*/  IMAD.MOV.U32 R5, RZ, RZ, R14 ;  /* 0x000000ffff057224 */ /* 0x000fce00078e000e */
[----:B0-----:R-:W-:Y:S05]  /*16810*/  WARPSYNC.COLLECTIVE R15, `(.L_x_4245) ;  /* 0x000000000f087348 */ /* 0x001fea0003c00000 */
[----:B------:R1:W2:Y:S02]  /*16820*/  SHFL.IDX P6, R14, R13, R12, R11 ;  /* 0x0000000c0d0e7389 */ /* 0x0002a400000c000b */
[----:B012---:R-:W-:Y:S01]  /*16830*/  ENDCOLLECTIVE ;  /* 0x000000000000791b */ /* 0x007fe20003800000 */
.L_x_4245:
[----:B------:R-:W-:Y:S02]  /*16840*/  IMAD.MOV.U32 R13, RZ, RZ, R3 ;  /* 0x000000ffff0d7224 */ /* 0x000fe400078e0003 */
[----:B------:R-:W-:-:S07]  /*16850*/  IMAD.MOV.U32 R6, RZ, RZ, R14 ;  /* 0x000000ffff067224 */ /* 0x000fce00078e000e */
[----:B------:R-:W-:Y:S05]  /*16860*/  WARPSYNC.COLLECTIVE R15, `(.L_x_4246) ;  /* 0x000000000f087348 */ /* 0x000fea0003c00000 */
[----:B------:R0:W1:Y:S02]  /*16870*/  SHFL.IDX P6, R14, R13, R12, R11 ;  /* 0x0000000c0d0e7389 */ /* 0x00006400000c000b */
[----:B01----:R-:W-:Y:S01]  /*16880*/  ENDCOLLECTIVE ;  /* 0x000000000000791b */ /* 0x003fe20003800000 */
.L_x_4246:
[----:B------:R-:W-:Y:S02]  /*16890*/  IMAD.MOV.U32 R13, RZ, RZ, R2 ;  /* 0x000000ffff0d7224 */ /* 0x000fe400078e0002 */
[----:B------:R-:W-:Y:S02]  /*168a0*/  IMAD.MOV.U32 R12, RZ, RZ, 0x2 ;  /* 0x00000002ff0c7424 */ /* 0x000fe400078e00ff */
[----:B------:R-:W-:Y:S02]  /*168b0*/  IMAD R0, R0, R7, RZ ;  /* 0x0000000700007224 */ /* 0x000fe400078e02ff */
[----:B------:R-:W-:-:S03]  /*168c0*/  VIADD R7, R10, 0x10 ;  /* 0x000000100a077836 */ /* 0x000fc60000000000 */
[----:B------:R-:W-:Y:S02]  /*168d0*/  ISETP.GE.AND P1, PT, R10, R0, PT ;  /* 0x000000000a00720c */ /* 0x000fe40003f26270 */
[----:B------:R0:W-:Y:S11]  /*168e0*/  STL [R1+0x50], R7 ;  /* 0x0000500701007387 */ /* 0x0001f60000100800 */
        /* <DEDUP_REMOVED lines=8> */
[----:B------:R1:W-:Y:S01]  /*16970*/  @!P1 LDGSTS.E.BYPASS.LTC128B.128 [R8+0x20400], desc[UR38][R4.64], !P0 ;  /* 0x2040000004089fae */ /* 0x0003e2000c101d66 */
[----:B------:R-:W-:Y:S01]  /*16980*/  ISETP.GE.AND P1, PT, R7, R0, PT ;  /* 0x000000000700720c */ /* 0x000fe20003f26270 */
[----:B0-----:R-:W-:-:S05]  /*16990*/  VIADD R7, R10, 0x20 ;  /* 0x000000200a077836 */ /* 0x001fca0000000000 */
[----:B------:R0:W-:Y:S01]  /*169a0*/  STL [R1+0x5c], R7 ;  /* 0x00005c0701007387 */ /* 0x0001e20000100800 */
[----:B-1----:R-:W-:-:S07]  /*169b0*/  IMAD.MOV.U32 R4, RZ, RZ, R14 ;  /* 0x000000ffff047224 */ /* 0x002fce00078e000e */
[----:B0-----:R-:W-:Y:S05]  /*169c0*/  WARPSYNC.COLLECTIVE R15, `(.L_x_4247) ;  /* 0x000000000f087348 */ /* 0x001fea0003c00000 */
[----:B------:R1:W2:Y:S02]  /*169d0*/  SHFL.IDX P6, R14, R13, R12, R11 ;  /* 0x0000000c0d0e7389 */ /* 0x0002a400000c000b */
[----:B012---:R-:W-:Y:S01]  /*169e0*/  ENDCOLLECTIVE ;  /* 0x000000000000791b */ /* 0x007fe20003800000 */
.L_x_4247:
        /* <DEDUP_REMOVED lines=10> */
.L_x_4248:
[----:B------:R-:W-:Y:S01]  /*16a90*/  @!PT LDS RZ, [RZ] ;  /* 0x00000000fffff984 */ /* 0x000fe20000000800 */
[----:B------:R-:W-:Y:S01]  /*16aa0*/  @!PT LDS RZ, [RZ] ;  /* 0x00000000fffff984 */ /* 0x000fe20000000800 */
[----:B------:R-:W-:Y:S01]  /*16ab0*/  @!PT LDS RZ, [RZ] ;  /* 0x00000000fffff984 */ /* 0x000fe20000000800 */
[----:B------:R0:W-:Y:S01]  /*16ac0*/  @!P1 LDGSTS.E.BYPASS.LTC128B.128 [R8+0x20c00], desc[UR38][R4.64], !P0 ;  /* 0x20c0000004089fae */ /* 0x0001e2000c101d66 */
[----:B------:R-:W-:Y:S01]  /*16ad0*/  ISETP.GE.AND P1, PT, R7, R0, PT ;  /* 0x000000000700720c */ /* 0x000fe20003f26270 */
[----:B------:R-:W-:Y:S02]  /*16ae0*/  IMAD.MOV.U32 R13, RZ, RZ, R2 ;  /* 0x000000ffff0d7224 */ /* 0x000fe400078e0002 */
[----:B------:R-:W-:Y:S02]  /*16af0*/  IMAD.MOV.U32 R12, RZ, RZ, 0x3 ;  /* 0x00000003ff0c7424 */ /* 0x000fe400078e00ff */
[----:B0-----:R-:W-:-:S08]  /*16b00*/  IMAD.MOV.U32 R4, RZ, RZ, R14 ;  /* 0x000000ffff047224 */ /* 0x001fd000078e000e */
[----:B------:R-:W-:Y:S05]  /*16b10*/  WARPSYNC.COLLECTIVE R15, `(.L_x_4249) ;  /* 0x000000000f087348 */ /* 0x000fea0003c00000 */
[----:B------:R0:W1:Y:S02]  /*16b20*/  SHFL.IDX P6, R14, R13, R12, R11 ;  /* 0x0000000c0d0e7389 */ /* 0x00006400000c000b */
[----:B01----:R-:W-:Y:S01]  /*16b30*/  ENDCOLLECTIVE ;  /* 0x000000000000791b */ /* 0x003fe20003800000 */
.L_x_4249:
        /* <DEDUP_REMOVED lines=9> */
[----:B------:R0:W-:Y:S02]  /*16bd0*/  @!P1 LDGSTS.E.BYPASS.LTC128B.128 [R8+0x21400], desc[UR38][R4.64], !P0 ;  /* 0x2140000004089fae */ /* 0x0001e4000c101d66 */
[----:B0-----:R-:W-:-:S07]  /*16be0*/  IMAD.MOV.U32 R4, RZ, RZ, R14 ;  /* 0x000000ffff047224 */ /* 0x001fce00078e000e */
[----:B------:R-:W-:Y:S05]  /*16bf0*/  WARPSYNC.COLLECTIVE R15, `(.L_x_4250) ;  /* 0x000000000f087348 */ /* 0x000fea0003c00000 */
[----:B------:R0:W1:Y:S02]  /*16c00*/  SHFL.IDX P6, R14, R13, R12, R11 ;  /* 0x0000000c0d0e7389 */ /* 0x00006400000c000b */
[----:B01----:R-:W-:Y:S01]  /*16c10*/  ENDCOLLECTIVE ;  /* 0x000000000000791b */ /* 0x003fe20003800000 */
.L_x_4250:
[----:B------:R-:W-:Y:S01]  /*16c20*/  IMAD.MOV.U32 R3, RZ, RZ, R14 ;  /* 0x000000ffff037224 */ /* 0x000fe200078e000e */
[----:B------:R-:W-:Y:S06]  /*16c30*/  BRA `(.L_x_4251) ;  /* 0xffffff9c006c7947 */ /* 0x000fec000383ffff */
.L_x_4125:
[----:B------:R-:W2:Y:S04]  /*16c40*/  LDL.LU R12, [R1+0x38] ;  /* 0x00003800010c7983 */ /* 0x000ea80000300800 */
[----:B------:R-:W3:Y:S04]  /*16c50*/  LDL.LU R11, [R1+0x4] ;  /* 0x00000400010b7983 */ /* 0x000ee80000300800 */
[----:B------:R-:W4:Y:S04]  /*16c60*/  LDL.LU R9, [R1+0x50] ;  /* 0x0000500001097983 */ /* 0x000f280000300800 */
[----:B------:R-:W5:Y:S01]  /*16c70*/  LDL.LU R8, [R1+0x5c] ;  /* 0x00005c0001087983 */ /* 0x000f620000300800 */
[----:B------:R-:W-:Y:S01]  /*16c80*/  LOP3.LUT R19, R19, 0xffffffdf, RZ, 0xc0, !PT ;  /* 0xffffffdf13137812 */ /* 0x000fe200078ec0ff */
[----:B------:R-:W-:Y:S01]  /*16c90*/  BSSY B0, `(.L_x_4252) ;  /* 0x0000015000007945 */ /* 0x000fe20003800000 */
[----:B------:R-:W-:-:S02]  /*16ca0*/  IMAD.MOV.U32 R13, RZ, RZ, R4 ;  /* 0x000000ffff0d7224 */ /* 0x000fc400078e0004 */
[----:B------:R-:W-:Y:S02]  /*16cb0*/  IMAD.MOV.U32 R15, RZ, RZ, -0x1 ;  /* 0xffffffffff0f7424 */ /* 0x000fe400078e00ff */
[----:B--2---:R-:W-:Y:S02]  /*16cc0*/  IMAD R7, R12, R7, RZ ;  /* 0x000000070c077224 */ /* 0x004fe400078e02ff */
[----:B------:R-:W-:-:S03]  /*16cd0*/  IMAD.MOV.U32 R12, RZ, RZ, RZ ;  /* 0x000000ffff0c7224 */ /* 0x000fc600078e00ff */
[-C--:B---3--:R-:W-:Y:S01]  /*16ce0*/  ISETP.GE.AND P2, PT, R11, R7.reuse, PT ;  /* 0x000000070b00720c */ /* 0x088fe20003f46270 */
[----:B------:R-:W-:Y:S01]  /*16cf0*/  IMAD.MOV.U32 R11, RZ, RZ, 0x181f ;  /* 0x0000181fff0b7424 */ /* 0x000fe200078e00ff */
[-C--:B----4-:R-:W-:Y:S02]  /*16d00*/  ISETP.GE.AND P3, PT, R9, R7.reuse, PT ;  /* 0x000000070900720c */ /* 0x090fe40003f66270 */
[----:B-----5:R-:W-:-:S09]  /*16d10*/  ISETP.GE.AND P4, PT, R8, R7, PT ;  /* 0x000000070800720c */ /* 0x020fd20003f86270 */
[----:B------:R-:W-:-:S04]  /*16d20*/  @!P2 LOP3.LUT R2, R5, 0x40, RZ, 0xc0, !PT ;  /* 0x000000400502a812 */ /* 0x000fc800078ec0ff */
[----:B------:R-:W-:-:S04]  /*16d30*/  @!P2 SHF.R.U32.HI R2, RZ, 0x2, R2 ;  /* 0x00000002ff02a819 */ /* 0x000fc80000011602 */
[----:B------:R-:W-:Y:S02]  /*16d40*/  @!P2 ISETP.NE.U32.AND P6, PT, R2, RZ, PT ;  /* 0x000000ff0200a20c */ /* 0x000fe40003fc5070 */
[----:B------:R-:W-:-:S04]  /*16d50*/  @!P2 LOP3.LUT R2, R6, 0x80, RZ, 0xc0, !PT ;  /* 0x000000800602a812 */ /* 0x000fc800078ec0ff */
[----:B------:R-:W-:-:S07]  /*16d60*/  @!P2 SHF.R.U32.HI R2, RZ, 0x3, R2 ;  /* 0x00000003ff02a819 */ /* 0x000fce0000011602 */
[----:B------:R-:W-:Y:S02]  /*16d70*/  @P6 LOP3.LUT R19, R19, 0x20, RZ, 0xfc, !PT ;  /* 0x0000002013136812 */ /* 0x000fe400078efcff */
[----:B------:R-:W-:Y:S02]  /*16d80*/  @!P2 ISETP.NE.U32.AND P6, PT, R2, RZ, PT ;  /* 0x000000ff0200a20c */ /* 0x000fe40003fc5070 */
[----:B------:R-:W-:-:S11]  /*16d90*/  LOP3.LUT R19, R19, 0xffffffef, RZ, 0xc0, !PT ;  /* 0xffffffef13137812 */ /* 0x000fd600078ec0ff */
[----:B------:R-:W-:-:S07]  /*16da0*/  @P6 LOP3.LUT R19, R19, 0x10, RZ, 0xfc, !PT ;  /* 0x0000001013136812 */ /* 0x000fce00078efcff */
[----:B------:R-:W-:Y:S05]  /*16db0*/  WARPSYNC.COLLECTIVE R15, `(.L_x_4253) ;  /* 0x000000000f087348 */ /* 0x000fea0003c00000 */
[----:B------:R0:W1:Y:S02]  /*16dc0*/  SHFL.IDX P6, R14, R13, R12, R11 ;  /* 0x0000000c0d0e7389 */ /* 0x00006400000c000b */
[----:B01----:R-:W-:Y:S01]  /*16dd0*/  ENDCOLLECTIVE ;  /* 0x000000000000791b */ /* 0x003fe20003800000 */
.L_x_4253:
[----:B------:R-:W-:Y:S05]  /*16de0*/  BSYNC B0 ;  /* 0x0000000000007941 */ /* 0x000fea0003800000 */
.L_x_4252:
[----:B------:R0:W-:Y:S04]  /*16df0*/  STL [R1+0x74], R7 ;  /* 0x0000740701007387 */ /* 0x0001e80000100800 */
[----:B0-----:R0:W5:Y:S01]  /*16e00*/  LDL R7, [R1+0x14] ;  /* 0x0000140001077983 */ /* 0x0011620000100800 */
[----:B------:R-:W-:Y:S01]  /*16e10*/  IMAD.MOV.U32 R13, RZ, RZ, R0 ;  /* 0x000000ffff0d7224 */ /* 0x000fe200078e0000 */
[----:B------:R-:W-:Y:S01]  /*16e20*/  LOP3.LUT R19, R19, 0xffff7fff, RZ, 0xc0, !PT ;  /* 0xffff7fff13137812 */ /* 0x000fe200078ec0ff */
[----:B------:R-:W-:Y:S02]  /*16e30*/  IMAD.MOV.U32 R12, RZ, RZ, RZ ;  /* 0x000000ffff0c7224 */ /* 0x000fe400078e00ff */
[----:B------:R-:W-:Y:S01]  /*16e40*/  IMAD.MOV.U32 R11, RZ, RZ, 0x181f ;  /* 0x0000181fff0b7424 */ /* 0x000fe200078e00ff */
[----:B------:R-:W-:Y:S01]  /*16e50*/  @P0 LOP3.LUT R19, R19, 0x8000, RZ, 0xfc, !PT ;  /* 0x0000800013130812 */ /* 0x000fe200078efcff */
[----:B------:R-:W-:-:S02]  /*16e60*/  IMAD.MOV.U32 R15, RZ, RZ, -0x1 ;  /* 0xffffffffff0f7424 */ /* 0x000fc400078e00ff */
[----:B------:R-:W-:Y:S01]  /*16e70*/  IMAD.MOV.U32 R2, RZ, RZ, R14 ;  /* 0x000000ffff027224 */ /* 0x000fe200078e000e */
[----:B0-----:R-:W-:-:S13]  /*16e80*/  LOP3.LUT P0, RZ, R19, 0x8, RZ, 0xc0, !PT ;  /* 0x0000000813ff7812 */ /* 0x001fda000780c0ff */
[----:B-----5:R-:W-:Y:S05]  /*16e90*/  WARPSYNC.COLLECTIVE R15, `(.L_x_4254) ;  /* 0x000000000f087348 */ /* 0x020fea0003c00000 */
[----:B------:R0:W1:Y:S02]  /*16ea0*/  SHFL.IDX P6, R14, R13, R12, R11 ;  /* 0x0000000c0d0e7389 */ /* 0x00006400000c000b */
[----:B01---5:R-:W-:Y:S01]  /*16eb0*/  ENDCOLLECTIVE ;  /* 0x000000000000791b */ /* 0x023fe20003800000 */
.L_x_4254:
[----:B------:R-:W-:-:S04]  /*16ec0*/  LOP3.LUT R19, R19, 0xffffbfff, RZ, 0xc0, !PT ;  /* 0xffffbfff13137812 */ /* 0x000fc800078ec0ff */
[----:B------:R-:W-:-:S04]  /*16ed0*/  @P1 LOP3.LUT R19, R19, 0x4000, RZ, 0xfc, !PT ;  /* 0x0000400013131812 */ /* 0x000fc800078efcff */
[C---:B------:R-:W-:Y:S02]  /*16ee0*/  LOP3.LUT P1, RZ, R19.reuse, 0x4, RZ, 0xc0, !PT ;  /* 0x0000000413ff7812 */ /* 0x040fe4000782c0ff */
[----:B------:R-:W-:Y:S01]  /*16ef0*/  LOP3.LUT R19, R19, 0xffffdfff, RZ, 0xc0, !PT ;  /* 0xffffdfff13137812 */ /* 0x000fe200078ec0ff */
[----:B------:R-:W-:-:S03]  /*16f00*/  IMAD.MOV.U32 R13, RZ, RZ, R4 ;  /* 0x000000ffff0d7224 */ /* 0x000fc600078e0004 */
[----:B------:R-:W-:Y:S01]  /*16f10*/  @P3 LOP3.LUT R19, R19, 0x2000, RZ, 0xfc, !PT ;  /* 0x0000200013133812 */ /* 0x000fe200078efcff */
[----:B------:R-:W-:-:S03]  /*16f20*/  IMAD.MOV.U32 R12, RZ, RZ, 0x1 ;  /* 0x00000001ff0c7424 */ /* 0x000fc600078e00ff */
[C---:B------:R-:W-:Y:S02]  /*16f30*/  LOP3.LUT P3, RZ, R19.reuse, 0x2, RZ, 0xc0, !PT ;  /* 0x0000000213ff7812 */ /* 0x040fe4000786c0ff */
[----:B------:R-:W-:Y:S01]  /*16f40*/  LOP3.LUT R19, R19, 0xfffffbff, RZ, 0xc0, !PT ;  /* 0xfffffbff13137812 */ /* 0x000fe200078ec0ff */
[----:B------:R-:W-:-:S03]  /*16f50*/  IMAD.MOV.U32 R3, RZ, RZ, R14 ;  /* 0x000000ffff037224 */ /* 0x000fc600078e000e */
[----:B------:R-:W-:Y:S02]  /*16f60*/  @P4 LOP3.LUT R19, R19, 0x400, RZ, 0xfc, !PT ;  /* 0x0000040013134812 */ /* 0x000fe400078efcff */
[----:B------:R-:W-:Y:S02]  /*16f70*/  @!P2 LEA R3, P6, R10, R3, 0x1 ;  /* 0x000000030a03a211 */ /* 0x000fe400078c08ff */
[----:B------:R-:W-:-:S03]  /*16f80*/  LOP3.LUT P4, RZ, R19, 0x10, RZ, 0xc0, !PT ;  /* 0x0000001013ff7812 */ /* 0x000fc6000788c0ff */
[----:B------:R-:W-:Y:S01]  /*16f90*/  @!P2 IMAD.X R2, RZ, RZ, R2, P6 ;  /* 0x000000ffff02a224 */ /* 0x000fe200030e0602 */
[----:B------:R-:W-:-:S04]  /*16fa0*/  LOP3.LUT P6, RZ, R19, 0x20, RZ, 0xc0, !PT ;  /* 0x0000002013ff7812 */ /* 0x000fc800078cc0ff */
[----:B------:R-:W-:-:S04]  /*16fb0*/  @!P2 LOP3.LUT R3, R3, R2, RZ, 0x3c, !PT ;  /* 0x000000020303a212 */ /* 0x000fc800078e3cff */
[----:B------:R-:W-:-:S04]  /*16fc0*/  @!P2 LOP3.LUT R2, R3, R2, RZ, 0x3c, !PT ;  /* 0x000000020302a212 */ /* 0x000fc800078e3cff */
[----:B------:R-:W-:-:S05]  /*16fd0*/  @!P2 LOP3.LUT R3, R3, R2, RZ, 0x3c, !PT ;  /* 0x000000020303a212 */ /* 0x000fca00078e3cff */
[----:B------:R-:W-:Y:S01]  /*16fe0*/  @!PT LDS RZ, [RZ] ;  /* 0x00000000fffff984 */ /* 0x000fe20000000800 */
[----:B------:R-:W-:Y:S01]  /*16ff0*/  @!PT LDS RZ, [RZ] ;  /* 0x00000000fffff984 */ /* 0x000fe20000000800 */
[----:B------:R-:W-:Y:S01]  /*17000*/  @!PT LDS RZ, [RZ] ;  /* 0x00000000fffff984 */ /* 0x000fe20000000800 */
[----:B------:R0:W-:Y:S01]  /*17010*/  @!P2 LDGSTS.E.BYPASS.LTC128B.128 [R7+0x26400], desc[UR38][R2.64], !P0 ;  /* 0x264000000207afae */ /* 0x0001e2000c101d66 */
[----:B------:R-:W-:-:S03]  /*17020*/  LOP3.LUT P0, RZ, R19, 0x8000, RZ, 0xc0, !PT ;  /* 0x0000800013ff7812 */ /* 0x000fc6000780c0ff */
[----:B------:R0:W-:Y:S01]  /*17030*/  @!P2 LDGSTS.E.BYPASS.LTC128B.128 [R7+0x28400], desc[UR38][R2.64+0x80], !P1 ;  /* 0x284000800207afae */ /* 0x0001e2000c901d66 */
[----:B------:R-:W-:-:S03]  /*17040*/  LOP3.LUT P1, RZ, R19, 0x4000, RZ, 0xc0, !PT ;  /* 0x0000400013ff7812 */ /* 0x000fc6000782c0ff */
[----:B------:R0:W-:Y:S01]  /*17050*/  @!P2 LDGSTS.E.BYPASS.LTC128B.128 [R7+0x2a400], desc[UR38][R2.64+0x100], !P3 ;  /* 0x2a4001000207afae */ /* 0x0001e2000d901d66 */
[C---:B------:R-:W-:Y:S02]  /*17060*/  LOP3.LUT P3, RZ, R19.reuse, 0x2000, RZ, 0xc0, !PT ;  /* 0x0000200013ff7812 */ /* 0x040fe4000786c0ff */
[----:B------:R-:W-:Y:S01]  /*17070*/  LOP3.LUT R19, R19, 0xfffff7ff, RZ, 0xc0, !PT ;  /* 0xfffff7ff13137812 */ /* 0x000fe200078ec0ff */
[----:B------:R0:W-:Y:S03]  /*17080*/  @!P2 LDGSTS.E.BYPASS.LTC128B.128 [R7+0x2c400], desc[UR38][R2.64+0x180], !P5 ;  /* 0x2c4001800207afae */ /* 0x0001e6000e901d66 */
[----:B------:R-:W-:Y:S01]  /*17090*/  @P5 LOP3.LUT R19, R19, 0x800, RZ, 0xfc, !PT ;  /* 0x0000080013135812 */ /* 0x000fe200078efcff */
[----:B------:R0:W-:Y:S03]  /*170a0*/  @!P2 LDGSTS.E.BYPASS.LTC128B.128 [R7+0x2e400], desc[UR38][R2.64+0x200], !P0 ;  /* 0x2e4002000207afae */ /* 0x0001e6000c101d66 */
[C---:B------:R-:W-:Y:S01]  /*170b0*/  LOP3.LUT P5, RZ, R19.reuse, 0x4, RZ, 0xc0, !PT ;  /* 0x0000000413ff7812 */ /* 0x040fe200078ac0ff */
[----:B------:R0:W-:Y:S01]  /*170c0*/  @!P2 LDGSTS.E.BYPASS.LTC128B.128 [R7+0x30400], desc[UR38][R2.64+0x280], !P1 ;  /* 0x304002800207afae */ /* 0x0001e2000c901d66 */
[----:B------:R-:W-:-:S02]  /*170d0*/  LOP3.LUT R19, R19, 0xffffefff, RZ, 0xc0, !PT ;  /* 0xffffefff13137812 */ /* 0x000fc400078ec0ff */
[----:B------:R-:W-:Y:S01]  /*170e0*/  @!P3 LOP3.LUT R8, R6, 0x80, RZ, 0xc0, !PT ;  /* 0x000000800608b812 */ /* 0x000fe200078ec0ff */
[----:B------:R0:W-:Y:S01]  /*170f0*/  @!P2 LDGSTS.E.BYPASS.LTC128B.128 [R7+0x32400], desc[UR38][R2.64+0x300], P6 ;  /* 0x324003000207afae */ /* 0x0001e2000b101d66 */
[----:B------:R-:W-:Y:S02]  /*17100*/  @!P3 LOP3.LUT R9, R5, 0x40, RZ, 0xc0, !PT ;  /* 0x000000400509b812 */ /* 0x000fe400078ec0ff */
[----:B------:R-:W-:-:S07]  /*17110*/  @!P3 SHF.R.U32.HI R8, RZ, 0x3, R8 ;  /* 0x00000003ff08b819 */ /* 0x000fce0000011608 */
[----:B0-----:R-:W-:Y:S05]  /*17120*/  WARPSYNC.COLLECTIVE R15, `(.L_x_4255) ;  /* 0x000000000f087348 */ /* 0x001fea0003c00000 */
[----:B------:R1:W2:Y:S02]  /*17130*/  SHFL.IDX P6, R14, R13, R12, R11 ;  /* 0x0000000c0d0e7389 */ /* 0x0002a400000c000b */
[----:B012---:R-:W-:Y:S01]  /*17140*/  ENDCOLLECTIVE ;  /* 0x000000000000791b */ /* 0x007fe20003800000 */
.L_x_4255:
[----:B------:R-:W-:Y:S01]  /*17150*/  @!P3 SHF.R.U32.HI R9, RZ, 0x2, R9 ;  /* 0x00000002ff09b819 */ /* 0x000fe20000011609 */
[----:B------:R-:W-:Y:S01]  /*17160*/  @!PT LDS RZ, [RZ] ;  /* 0x00000000fffff984 */ /* 0x000fe20000000800 */
[----:B------:R-:W-:Y:S01]  /*17170*/  @!PT LDS RZ, [RZ] ;  /* 0x00000000fffff984 */ /* 0x000fe20000000800 */
[----:B------:R-:W-:Y:S01]  /*17180*/  @!PT LDS RZ, [RZ] ;  /* 0x00000000fffff984 */ /* 0x000fe20000000800 */
[----:B------:R0:W-:Y:S01]  /*17190*/  @!P2 LDGSTS.E.BYPASS.LTC128B.128 [R7+0x34400], desc[UR38][R2.64+0x380], P4 ;  /* 0x344003800207afae */ /* 0x0001e2000a101d66 */
[----:B------:R-:W-:Y:S02]  /*171a0*/  @!P3 ISETP.NE.U32.AND P4, PT, R8, RZ, PT ;  /* 0x000000ff0800b20c */ /* 0x000fe40003f85070 */
[----:B------:R-:W-:Y:S02]  /*171b0*/  @!P3 ISETP.NE.U32.AND P2, PT, R9, RZ, PT ;  /* 0x000000ff0900b20c */ /* 0x000fe40003f45070 */
[----:B------:R-:W-:-:S04]  /*171c0*/  @P5 LOP3.LUT R19, R19, 0x1000, RZ, 0xfc, !PT ;  /* 0x0000100013135812 */ /* 0x000fc800078efcff */
[C---:B------:R-:W-:Y:S01]  /*171d0*/  LOP3.LUT P5, RZ, R19.reuse, 0x8, RZ, 0xc0, !PT ;  /* 0x0000000813ff7812 */ /* 0x040fe200078ac0ff */
[----:B------:R-:W-:Y:S01]  /*171e0*/  IMAD.MOV.U32 R13, RZ, RZ, R0 ;  /* 0x000000ffff0d7224 */ /* 0x000fe200078e0000 */
[----:B------:R-:W-:-:S05]  /*171f0*/  LOP3.LUT R19, R19, 0xffffffdf, RZ, 0xc0, !PT ;  /* 0xffffffdf13137812 */ /* 0x000fca00078ec0ff */
[----:B------:R-:W-:Y:S01]  /*17200*/  @P2 LOP3.LUT R19, R19, 0x20, RZ, 0xfc, !PT ;  /* 0x0000002013132812 */ /* 0x000fe200078efcff */
[----:B0-----:R-:W-:-:S07]  /*17210*/  IMAD.MOV.U32 R8, RZ, RZ, R14 ;  /* 0x000000ffff087224 */ /* 0x001fce00078e000e */
[----:B------:R-:W-:Y:S05]  /*17220*/  WARPSYNC.COLLECTIVE R15, `(.L_x_4256) ;  /* 0x000000000f087348 */ /* 0x000fea0003c00000 */
[----:B------:R0:W1:Y:S02]  /*17230*/  SHFL.IDX P6, R14, R13, R12, R11 ;  /* 0x0000000c0d0e7389 */ /* 0x00006400000c000b */
[----:B01----:R-:W-:Y:S01]  /*17240*/  ENDCOLLECTIVE ;  /* 0x000000000000791b */ /* 0x003fe20003800000 */
.L_x_4256:
[----:B------:R-:W-:Y:S02]  /*17250*/  IMAD.MOV.U32 R13, RZ, RZ, R4 ;  /* 0x000000ffff0d7224 */ /* 0x000fe400078e0004 */
[----:B------:R-:W-:Y:S01]  /*17260*/  IMAD.MOV.U32 R12, RZ, RZ, 0x2 ;  /* 0x00000002ff0c7424 */ /* 0x000fe200078e00ff */
[----:B------:R-:W-:Y:S02]  /*17270*/  @!P3 LEA R21, P2, R10, R14, 0x1 ;  /* 0x0000000e0a15b211 */ /* 0x000fe400078408ff */
[----:B------:R-:W-:-:S03]  /*17280*/  LOP3.LUT P6, RZ, R19, 0x20, RZ, 0xc0, !PT ;  /* 0x0000002013ff7812 */ /* 0x000fc600078cc0ff */
[----:B------:R-:W-:Y:S01]  /*17290*/  @!P3 IMAD.X R8, RZ, RZ, R8, P2 ;  /* 0x000000ffff08b224 */ /* 0x000fe200010e0608 */
[----:B------:R-:W-:Y:S01]  /*172a0*/  LOP3.LUT P2, RZ, R19, 0x2, RZ, 0xc0, !PT ;  /* 0x0000000213ff7812 */ /* 0x000fe2000784c0ff */
[----:B------:R-:W-:Y:S02]  /*172b0*/  @!P3 IMAD.MOV.U32 R2, RZ, RZ, R21 ;  /* 0x000000ffff02b224 */ /* 0x000fe400078e0015 */
[----:B------:R-:W-:-:S05]  /*172c0*/  @!P3 IMAD.MOV.U32 R3, RZ, RZ, R8 ;  /* 0x000000ffff03b224 */ /* 0x000fca00078e0008 */
[----:B------:R-:W-:Y:S01]  /*172d0*/  @!PT LDS RZ, [RZ] ;  /* 0x00000000fffff984 */ /* 0x000fe20000000800 */
[----:B------:R-:W-:Y:S01]  /*172e0*/  @!PT LDS RZ, [RZ] ;  /* 0x00000000fffff984 */ /* 0x000fe20000000800 */
[----:B------:R-:W-:Y:S01]  /*172f0*/  @!PT LDS RZ, [RZ] ;  /* 0x00000000fffff984 */ /* 0x000fe20000000800 */
[----:B------:R0:W-:Y:S01]  /*17300*/  @!P3 LDGSTS.E.BYPASS.LTC128B.128 [R7+0x26c00], desc[UR38][R2.64], !P5 ;  /* 0x26c000000207bfae */ /* 0x0001e2000e901d66 */
[----:B------:R-:W-:-:S13]  /*17310*/  LOP3.LUT P5, RZ, R19, 0x1000, RZ, 0xc0, !PT ;  /* 0x0000100013ff7812 */ /* 0x000fda00078ac0ff */
[----:B------:R0:W-:Y:S01]  /*17320*/  @!P3 LDGSTS.E.BYPASS.LTC128B.128 [R7+0x28c00], desc[UR38][R2.64+0x80], !P5 ;  /* 0x28c000800207bfae */ /* 0x0001e2000e901d66 */
[C---:B------:R-:W-:Y:S02]  /*17330*/  LOP3.LUT P5, RZ, R19.reuse, 0x800, RZ, 0xc0, !PT ;  /* 0x0000080013ff7812 */ /* 0x040fe400078ac0ff */
[----:B------:R-:W-:Y:S01]  /*17340*/  LOP3.LUT R19, R19, 0xffffff7f, RZ, 0xc0, !PT ;  /* 0xffffff7f13137812 */ /* 0x000fe200078ec0ff */
[----:B------:R0:W-:Y:S03]  /*17350*/  @!P3 LDGSTS.E.BYPASS.LTC128B.128 [R7+0x2ac00], desc[UR38][R2.64+0x100], !P2 ;  /* 0x2ac001000207bfae */ /* 0x0001e6000d101d66 */
[----:B------:R-:W-:-:S04]  /*17360*/  @P2 LOP3.LUT R19, R19, 0x80, RZ, 0xfc, !PT ;  /* 0x0000008013132812 */ /* 0x000fc800078efcff */
[C---:B------:R-:W-:Y:S02]  /*17370*/  LOP3.LUT P2, RZ, R19.reuse, 0x4, RZ, 0xc0, !PT ;  /* 0x0000000413ff7812 */ /* 0x040fe4000784c0ff */
[----:B------:R-:W-:Y:S01]  /*17380*/  LOP3.LUT R19, R19, 0xfffffeff, RZ, 0xc0, !PT ;  /* 0xfffffeff13137812 */ /* 0x000fe200078ec0ff */
[----:B------:R0:W-:Y:S04]  /*17390*/  @!P3 LDGSTS.E.BYPASS.LTC128B.128 [R7+0x2cc00], desc[UR38][R2.64+0x180], !P5 ;  /* 0x2cc001800207bfae */ /* 0x0001e8000e901d66 */
[----:B------:R0:W-:Y:S04]  /*173a0*/  @!P3 LDGSTS.E.BYPASS.LTC128B.128 [R7+0x2ec00], desc[UR38][R2.64+0x200], !P0 ;  /* 0x2ec002000207bfae */ /* 0x0001e8000c101d66 */
[----:B------:R0:W-:Y:S02]  /*173b0*/  @!P3 LDGSTS.E.BYPASS.LTC128B.128 [R7+0x30c00], desc[UR38][R2.64+0x280], !P1 ;  /* 0x30c002800207bfae */ /* 0x0001e4000c901d66 */
[----:B------:R-:W-:-:S02]  /*173c0*/  @P2 LOP3.LUT R19, R19, 0x100, RZ, 0xfc, !PT ;  /* 0x0000010013132812 */ /* 0x000fc400078efcff */
[----:B------:R0:W-:Y:S02]  /*173d0*/  @!P3 LDGSTS.E.BYPASS.LTC128B.128 [R7+0x32c00], desc[UR38][R2.64+0x300], P6 ;  /* 0x32c003000207bfae */ /* 0x0001e4000b101d66 */
[----:B------:R-:W-:-:S13]  /*173e0*/  LOP3.LUT P2, RZ, R19, 0x8, RZ, 0xc0, !PT ;  /* 0x0000000813ff7812 */ /* 0x000fda000784c0ff */
[----:B0-----:R-:W-:Y:S05]  /*173f0*/  WARPSYNC.COLLECTIVE R15, `(.L_x_4257) ;  /* 0x000000000f087348 */ /* 0x001fea0003c00000 */
[----:B------:R1:W2:Y:S02]  /*17400*/  SHFL.IDX P6, R14, R13, R12, R11 ;  /* 0x0000000c0d0e7389 */ /* 0x0002a400000c000b */
[----:B012---:R-:W-:Y:S01]  /*17410*/  ENDCOLLECTIVE ;  /* 0x000000000000791b */ /* 0x007fe20003800000 */
.L_x_4257:
[----:B------:R-:W-:Y:S01]  /*17420*/  LOP3.LUT R19, R19, 0xfffffdff, RZ, 0xc0, !PT ;  /* 0xfffffdff13137812 */ /* 0x000fe200078ec0ff */
[----:B------:R-:W-:Y:S01]  /*17430*/  @!PT LDS RZ, [RZ] ;  /* 0x00000000fffff984 */ /* 0x000fe20000000800 */
[----:B------:R-:W-:Y:S01]  /*17440*/  @!PT LDS RZ, [RZ] ;  /* 0x00000000fffff984 */ /* 0x000fe20000000800 */
[----:B------:R-:W-:Y:S01]  /*17450*/  @!PT LDS RZ, [RZ] ;  /* 0x00000000fffff984 */ /* 0x000fe20000000800 */
[----:B------:R0:W-:Y:S03]  /*17460*/  @!P3 LDGSTS.E.BYPASS.LTC128B.128 [R7+0x34c00], desc[UR38][R2.64+0x380], P4 ;  /* 0x34c003800207bfae */ /* 0x0001e6000a101d66 */
[----:B------:R-:W-:Y:S01]  /*17470*/  @P2 LOP3.LUT R19, R19, 0x200, RZ, 0xfc, !PT ;  /* 0x0000020013132812 */ /* 0x000fe200078efcff */
[----:B------:R-:W-:-:S03]  /*17480*/  IMAD.MOV.U32 R13, RZ, RZ, R0 ;  /* 0x000000ffff0d7224 */ /* 0x000fc600078e0000 */
[----:B------:R-:W-:Y:S01]  /*17490*/  LOP3.LUT P4, RZ, R19, 0x400, RZ, 0xc0, !PT ;  /* 0x0000040013ff7812 */ /* 0x000fe2000788c0ff */
[----:B------:R-:W-:-:S12]  /*174a0*/  IMAD.MOV.U32 R10, RZ, RZ, R14 ;  /* 0x000000ffff0a7224 */ /* 0x000fd800078e000e */
[----:B0-----:R-:W-:Y:S05]  /*174b0*/  WARPSYNC.COLLECTIVE R15, `(.L_x_4258) ;  /* 0x000000000f087348 */ /* 0x001fea0003c00000 */
[----:B------:R1:W2:Y:S02]  /*174c0*/  SHFL.IDX P6, R14, R13, R12, R11 ;  /* 0x0000000c0d0e7389 */ /* 0x0002a400000c000b */
[----:B012---:R-:W-:Y:S01]  /*174d0*/  ENDCOLLECTIVE ;  /* 0x000000000000791b */ /* 0x007fe20003800000 */
.L_x_4258:
[----:B------:R-:W-:Y:S02]  /*174e0*/  @!P4 LOP3.LUT R8, R6, 0x80, RZ, 0xc0, !PT ;  /* 0x000000800608c812 */ /* 0x000fe400078ec0ff */
[----:B------:R-:W-:Y:S02]  /*174f0*/  @!P4 LOP3.LUT R2, R5, 0x40, RZ, 0xc0, !PT ;  /* 0x000000400502c812 */ /* 0x000fe400078ec0ff */
[----:B------:R-:W-:Y:S02]  /*17500*/  @!P4 SHF.R.U32.HI R8, RZ, 0x3, R8 ;  /* 0x00000003ff08c819 */ /* 0x000fe40000011608 */
[----:B------:R-:W-:Y:S02]  /*17510*/  @!P4 SHF.R.U32.HI R9, RZ, 0x2, R2 ;  /* 0x00000002ff09c819 */ /* 0x000fe40000011602 */
[----:B------:R-:W-:Y:S01]  /*17520*/  @!P4 ISETP.NE.U32.AND P3, PT, R8, RZ, PT ;  /* 0x000000ff0800c20c */ /* 0x000fe20003f65070 */
[----:B------:R-:W0:Y:S01]  /*17530*/  S2R R15, SR_TID.X ;  /* 0x00000000000f7919 */ /* 0x000e220000002100 */
[----:B------:R-:W-:Y:S01]  /*17540*/  IMAD.MOV.U32 R3, RZ, RZ, R14 ;  /* 0x000000ffff037224 */ /* 0x000fe200078e000e */
[----:B------:R-:W-:Y:S01]  /*17550*/  @!P4 ISETP.NE.U32.AND P6, PT, R9, RZ, PT ;  /* 0x000000ff0900c20c */ /* 0x000fe20003fc5070 */
[----:B0-----:R-:W-:-:S05]  /*17560*/  IMAD.SHL.U32 R15, R15, 0x8, RZ ;  /* 0x000000080f0f7824 */ /* 0x001fca00078e00ff */
[----:B------:R-:W-:-:S04]  /*17570*/  LOP3.LUT R15, R15, 0x38, RZ, 0xc0, !PT ;  /* 0x000000380f0f7812 */ /* 0x000fc800078ec0ff */
[----:B------:R-:W-:-:S05]  /*17580*/  @!P4 LEA R8, P2, R15, R3, 0x1 ;  /* 0x000000030f08c211 */ /* 0x000fca00078408ff */
[----:B------:R-:W-:Y:S01]  /*17590*/  @!P4 IMAD.X R3, RZ, RZ, R10, P2 ;  /* 0x000000ffff03c224 */ /* 0x000fe200010e060a */
[----:B------:R-:W-:Y:S01]  /*175a0*/  LOP3.LUT P2, RZ, R19, 0x200, RZ, 0xc0, !PT ;  /* 0x0000020013ff7812 */ /* 0x000fe2000784c0ff */
[----:B------:R-:W-:-:S12]  /*175b0*/  @!P4 IMAD.MOV.U32 R2, RZ, RZ, R8 ;  /* 0x000000ffff02c224 */ /* 0x000fd800078e0008 */
[----:B------:R-:W-:Y:S01]  /*175c0*/  @!PT LDS RZ, [RZ] ;  /* 0x00000000fffff984 */ /* 0x000fe20000000800 */
[----:B------:R-:W-:Y:S01]  /*175d0*/  @!PT LDS RZ, [RZ] ;  /* 0x00000000fffff984 */ /* 0x000fe20000000800 */
[----:B------:R-:W-:Y:S01]  /*175e0*/  @!PT LDS RZ, [RZ] ;  /* 0x00000000fffff984 */ /* 0x000fe20000000800 */
[----:B------:R0:W-:Y:S01]  /*175f0*/  @!P4 LDGSTS.E.BYPASS.LTC128B.128 [R7+0x27400], desc[UR38][R2.64], !P2 ;  /* 0x274000000207cfae */ /* 0x0001e2000d101d66 */
[----:B------:R-:W-:-:S13]  /*17600*/  LOP3.LUT P2, RZ, R19, 0x100, RZ, 0xc0, !PT ;  /* 0x0000010013ff7812 */ /* 0x000fda000784c0ff */
[----:B------:R0:W-:Y:S01]  /*17610*/  @!P4 LDGSTS.E.BYPASS.LTC128B.128 [R7+0x29400], desc[UR38][R2.64+0x80], !P2 ;  /* 0x294000800207cfae */ /* 0x0001e2000d101d66 */
[----:B------:R-:W-:-:S13]  /*17620*/  LOP3.LUT P2, RZ, R19, 0x80, RZ, 0xc0, !PT ;  /* 0x0000008013ff7812 */ /* 0x000fda000784c0ff */
[----:B------:R0:W-:Y:S04]  /*17630*/  @!P4 LDGSTS.E.BYPASS.LTC128B.128 [R7+0x2b400], desc[UR38][R2.64+0x100], !P2 ;  /* 0x2b4001000207cfae */ /* 0x0001e8000d101d66 */
[----:B------:R0:W-:Y:S04]  /*17640*/  @!P4 LDGSTS.E.BYPASS.LTC128B.128 [R7+0x2d400], desc[UR38][R2.64+0x180], !P5 ;  /* 0x2d4001800207cfae */ /* 0x0001e8000e901d66 */
[----:B------:R0:W-:Y:S04]  /*17650*/  @!P4 LDGSTS.E.BYPASS.LTC128B.128 [R7+0x2f400], desc[UR38][R2.64+0x200], !P0 ;  /* 0x2f4002000207cfae */ /* 0x0001e8000c101d66 */
[----:B------:R0:W-:Y:S04]  /*17660*/  @!P4 LDGSTS.E.BYPASS.LTC128B.128 [R7+0x31400], desc[UR38][R2.64+0x280], !P1 ;  /* 0x314002800207cfae */ /* 0x0001e8000c901d66 */
[----:B------:R0:W-:Y:S04]  /*17670*/  @!P4 LDGSTS.E.BYPASS.LTC128B.128 [R7+0x33400], desc[UR38][R2.64+0x300], P6 ;  /* 0x334003000207cfae */ /* 0x0001e8000b101d66 */
[----:B------:R0:W-:Y:S04]  /*17680*/  @!P4 LDGSTS.E.BYPASS.LTC128B.128 [R7+0x35400], desc[UR38][R2.64+0x380], P3 ;  /* 0x354003800207cfae */ /* 0x0001e80009901d66 */
[----:B------:R0:W5:Y:S01]  /*17690*/  LDL.LU R7, [R1+0x74] ;  /* 0x0000740001077983 */ /* 0x0001620000300800 */
[----:B------:R-:W-:-:S02]  /*176a0*/  IMAD.MOV.U32 R13, RZ, RZ, R4 ;  /* 0x000000ffff0d7224 */ /* 0x000fc400078e0004 */
[----:B------:R-:W-:Y:S02]  /*176b0*/  IMAD.MOV.U32 R12, RZ, RZ, 0x3 ;  /* 0x00000003ff0c7424 */ /* 0x000fe400078e00ff */
[----:B------:R-:W-:-:S07]  /*176c0*/  IMAD.MOV.U32 R15, RZ, RZ, -0x1 ;  /* 0xffffffffff0f7424 */ /* 0x000fce00078e00ff */
[----:B0----5:R-:W-:Y:S05]  /*176d0*/  WARPSYNC.COLLECTIVE R15, `(.L_x_4259) ;  /* 0x000000000f087348 */ /* 0x021fea0003c00000 */
[----:B------:R1:W2:Y:S02]  /*176e0*/  SHFL.IDX P6, R14, R13, R12, R11 ;  /* 0x0000000c0d0e7389 */ /* 0x0002a400000c000b */
[----:B012--5:R-:W-:Y:S01]  /*176f0*/  ENDCOLLECTIVE ;  /* 0x000000000000791b */ /* 0x027fe20003800000 */
.L_x_4259:
[----:B------:R-:W-:Y:S02]  /*17700*/  IMAD.MOV.U32 R13, RZ, RZ, R0 ;  /* 0x000000ffff0d7224 */ /* 0x000fe400078e0000 */
[----:B------:R-:W-:-:S07]  /*17710*/  IMAD.MOV.U32 R4, RZ, RZ, R14 ;  /* 0x000000ffff047224 */ /* 0x000fce00078e000e */
[----:B------:R-:W-:Y:S05]  /*17720*/  WARPSYNC.COLLECTIVE R15, `(.L_x_4260) ;  /* 0x000000000f087348 */ /* 0x000fea0003c00000 */
[----:B------:R0:W1:Y:S02]  /*17730*/  SHFL.IDX P6, R14, R13, R12, R11 ;  /* 0x0000000c0d0e7389 */ /* 0x00006400000c000b */
[----:B01----:R-:W-:Y:S01]  /*17740*/  ENDCOLLECTIVE ;  /* 0x000000000000791b */ /* 0x003fe20003800000 */
.L_x_4260:
[----:B------:R-:W-:Y:S01]  /*17750*/  IMAD.MOV.U32 R0, RZ, RZ, R14 ;  /* 0x000000ffff007224 */ /* 0x000fe200078e000e */
[----:B------:R-:W-:Y:S06]  /*17760*/  BRA `(.L_x_4261) ;  /* 0xffffffa000447947 */ /* 0x000fec000383ffff */
.L_x_4130:
[----:B0-----:R0:W2:Y:S02]  /*17770*/  SYNCS.PHASECHK.TRANS64.TRYWAIT P0, [R18+URZ+0x38820], R0 ;  /* 0x03882000120075a7 */ /* 0x0010a4000800017f */
[----:B--2---:R-:W-:Y:S05]  /*17780*/  @!P0 NANOSLEEP.SYNCS 0x989680 ;  /* 0x009896800000895d */ /* 0x004fea0003900000 */
[----:B------:R-:W2:Y:S02]  /*17790*/  @!P0 SYNCS.PHASECHK.TRANS64 P0, [R18+URZ+0x38820], R0 ;  /* 0x03882000120085a7 */ /* 0x000ea4000800007f */
[----:B--2---:R-:W-:Y:S05]  /*177a0*/  @!P0 BRA `(.L_x_4130) ;  /* 0xfffffffc00f08947 */ /* 0x004fea000383ffff */
[----:B------:R-:W-:Y:S05]  /*177b0*/  BRA `(.L_x_4262) ;  /* 0xffffffa000fc7947 */ /* 0x000fea000383ffff */
.L_x_4134:
[----:B0-----:R0:W1:Y:S02]  /*177c0*/  SYNCS.PHASECHK.TRANS64.TRYWAIT P0, [R0+URZ+0x38860], R2 ;  /* 0x03886002000075a7 */ /* 0x001064000800017f */
[----:B-1----:R-:W-:Y:S05]  /*177d0*/  @!P0 NANOSLEEP.SYNCS 0x989680 ;  /* 0x009896800000895d */ /* 0x002fea0003900000 */
[----:B------:R-:W1:Y:S02]  /*177e0*/  @!P0 SYNCS.PHASECHK.TRANS64 P0, [R0+URZ+0x38860], R2 ;  /* 0x03886002000085a7 */ /* 0x000e64000800007f */
[----:B-1----:R-:W-:Y:S05]  /*177f0*/  @!P0 BRA `(.L_x_4134) ;  /* 0xfffffffc00f08947 */ /* 0x002fea000383ffff */
[----:B------:R-:W-:Y:S05]  /*17800*/  BRA `(.L_x_4263) ;  /* 0xffffffa400207947 */ /* 0x000fea000383ffff */
.L_x_4153:
[----:B--2---:R2:W3:Y:S02]  /*17810*/  SYNCS.PHASECHK.TRANS64.TRYWAIT P0, [R3+URZ+0x38840], R2 ;  /* 0x03884002030075a7 */ /* 0x0044e4000800017f */
[----:B---3--:R-:W-:Y:S05]  /*17820*/  @!P0 NANOSLEEP.SYNCS 0x989680 ;  /* 0x009896800000895d */ /* 0x008fea0003900000 */
[----:B------:R-:W3:Y:S02]  /*17830*/  @!P0 SYNCS.PHASECHK.TRANS64 P0, [R3+URZ+0x38840], R2 ;  /* 0x03884002030085a7 */ /* 0x000ee4000800007f */
[----:B---3--:R-:W-:Y:S05]  /*17840*/  @!P0 BRA `(.L_x_4153) ;  /* 0xfffffffc00f08947 */ /* 0x008fea000383ffff */
[----:B------:R-:W-:Y:S05]  /*17850*/  BRA `(.L_x_4264) ;  /* 0xffffffb000387947 */ /* 0x000fea000383ffff */
.L_x_4158:
[----:B0-----:R0:W1:Y:S02]  /*17860*/  SYNCS.PHASECHK.TRANS64.TRYWAIT P0, [R3+URZ+0x38860], R2 ;  /* 0x03886002030075a7 */ /* 0x001064000800017f */
[----:B-1----:R-:W-:Y:S05]  /*17870*/  @!P0 NANOSLEEP.SYNCS 0x989680 ;  /* 0x009896800000895d */ /* 0x002fea0003900000 */
[----:B------:R-:W1:Y:S02]  /*17880*/  @!P0 SYNCS.PHASECHK.TRANS64 P0, [R3+URZ+0x38860], R2 ;  /* 0x03886002030085a7 */ /* 0x000e64000800007f */
[----:B-1----:R-:W-:Y:S05]  /*17890*/  @!P0 BRA `(.L_x_4158) ;  /* 0xfffffffc00f08947 */ /* 0x002fea000383ffff */
[----:B------:R-:W-:Y:S05]  /*178a0*/  BRA `(.L_x_4265) ;  /* 0xffffffb000b87947 */ /* 0x000fea000383ffff */
.L_x_4173:
[----:B-1----:R1:W2:Y:S02]  /*178b0*/  SYNCS.PHASECHK.TRANS64.TRYWAIT P0, [R4+URZ+0x38840], R2 ;  /* 0x03884002040075a7 */ /* 0x0022a4000800017f */
[----:B--2---:R-:W-:Y:S05]  /*178c0*/  @!P0 NANOSLEEP.SYNCS 0x989680 ;  /* 0x009896800000895d */ /* 0x004fea0003900000 */
[----:B------:R-:W2:Y:S02]  /*178d0*/  @!P0 SYNCS.PHASECHK.TRANS64 P0, [R4+URZ+0x38840], R2 ;  /* 0x03884002040085a7 */ /* 0x000ea4000800007f */
[----:B--2---:R-:W-:Y:S05]  /*178e0*/  @!P0 BRA `(.L_x_4173) ;  /* 0xfffffffc00f08947 */ /* 0x004fea000383ffff */
[----:B------:R-:W-:Y:S05]  /*178f0*/  BRA `(.L_x_4266) ;  /* 0xffffffbc00987947 */ /* 0x000fea000383ffff */
.L_x_4178:
[----:B0-----:R0:W2:Y:S02]  /*17900*/  SYNCS.PHASECHK.TRANS64.TRYWAIT P0, [R4+URZ+0x38860], R2 ;  /* 0x03886002040075a7 */ /* 0x0010a4000800017f */
[----:B--2---:R-:W-:Y:S05]  /*17910*/  @!P0 NANOSLEEP.SYNCS 0x989680 ;  /* 0x009896800000895d */ /* 0x004fea0003900000 */
[----:B------:R-:W2:Y:S02]  /*17920*/  @!P0 SYNCS.PHASECHK.TRANS64 P0, [R4+URZ+0x38860], R2 ;  /* 0x03886002040085a7 */ /* 0x000ea4000800007f */
[----:B--2---:R-:W-:Y:S05]  /*17930*/  @!P0 BRA `(.L_x_4178) ;  /* 0xfffffffc00f08947 */ /* 0x004fea000383ffff */
[----:B------:R-:W-:Y:S05]  /*17940*/  BRA `(.L_x_4267) ;  /* 0xffffffc000147947 */ /* 0x000fea000383ffff */
.L_x_4193:
[----:B-1----:R1:W2:Y:S02]  /*17950*/  SYNCS.PHASECHK.TRANS64.TRYWAIT P0, [R4+URZ+0x38840], R2 ;  /* 0x03884002040075a7 */ /* 0x0022a4000800017f */
[----:B--2---:R-:W-:Y:S05]  /*17960*/  @!P0 NANOSLEEP.SYNCS 0x989680 ;  /* 0x009896800000895d */ /* 0x004fea0003900000 */
[----:B------:R-:W2:Y:S02]  /*17970*/  @!P0 SYNCS.PHASECHK.TRANS64 P0, [R4+URZ+0x38840], R2 ;  /* 0x03884002040085a7 */ /* 0x000ea4000800007f */
[----:B--2---:R-:W-:Y:S05]  /*17980*/  @!P0 BRA `(.L_x_4193) ;  /* 0xfffffffc00f08947 */ /* 0x004fea000383ffff */
[----:B------:R-:W-:Y:S05]  /*17990*/  BRA `(.L_x_4268) ;  /* 0xffffffc800d47947 */ /* 0x000fea000383ffff */
.L_x_4198:
[----:B0-----:R0:W2:Y:S02]  /*179a0*/  SYNCS.PHASECHK.TRANS64.TRYWAIT P0, [R4+URZ+0x38860], R2 ;  /* 0x03886002040075a7 */ /* 0x0010a4000800017f */
[----:B--2---:R-:W-:Y:S05]  /*179b0*/  @!P0 NANOSLEEP.SYNCS 0x989680 ;  /* 0x009896800000895d */ /* 0x004fea0003900000 */
[----:B------:R-:W2:Y:S02]  /*179c0*/  @!P0 SYNCS.PHASECHK.TRANS64 P0, [R4+URZ+0x38860], R2 ;  /* 0x03886002040085a7 */ /* 0x000ea4000800007f */
[----:B--2---:R-:W-:Y:S05]  /*179d0*/  @!P0 BRA `(.L_x_4198) ;  /* 0xfffffffc00f08947 */ /* 0x004fea000383ffff */
[----:B------:R-:W-:Y:S05]  /*179e0*/  BRA `(.L_x_4269) ;  /* 0xffffffcc00547947 */ /* 0x000fea000383ffff */
.L_x_4214:
[----:B-1----:R-:W5:Y:S01]  /*179f0*/  LDL R3, [R1] ;  /* 0x0000000001037983 */ /* 0x002f620000100800 */
[----:B------:R-:W-:Y:S01]  /*17a00*/  BSSY B0, `(.L_x_4270) ;  /* 0x0000008000007945 */ /* 0x000fe20003800000 */
[----:B------:R-:W-:Y:S02]  /*17a10*/  IMAD.MOV.U32 R12, RZ, RZ, RZ ;  /* 0x000000ffff0c7224 */ /* 0x000fe400078e00ff */
[----:B0-----:R-:W-:Y:S02]  /*17a20*/  IMAD.MOV.U32 R11, RZ, RZ, 0x1f ;  /* 0x0000001fff0b7424 */ /* 0x001fe400078e00ff */
[----:B------:R-:W-:Y:S02]  /*17a30*/  IMAD.MOV.U32 R15, RZ, RZ, -0x1 ;  /* 0xffffffffff0f7424 */ /* 0x000fe400078e00ff */
[----:B-----5:R-:W-:-:S07]  /*17a40*/  IMAD.MOV.U32 R13, RZ, RZ, R3 ;  /* 0x000000ffff0d7224 */ /* 0x020fce00078e0003 */
[----:B--234-:R-:W-:Y:S05]  /*17a50*/  WARPSYNC.COLLECTIVE R15, `(.L_x_4271) ;  /* 0x000000000f087348 */ /* 0x01cfea0003c00000 */
[----:B------:R0:W1:Y:S02]  /*17a60*/  SHFL.IDX P6, R14, R13, R12, R11 ;  /* 0x0000000c0d0e7389 */ /* 0x00006400000c000b */
[----:B01234-:R-:W-:Y:S01]  /*17a70*/  ENDCOLLECTIVE ;  /* 0x000000000000791b */ /* 0x01ffe20003800000 */
.L_x_4271:
[----:B------:R-:W-:Y:S05]  /*17a80*/  BSYNC B0 ;  /* 0x0000000000007941 */ /* 0x000fea0003800000 */
.L_x_4270:
        /* <DEDUP_REMOVED lines=9> */
.L_x_4272:
        /* <DEDUP_REMOVED lines=25> */
.L_x_4273:
        /* <DEDUP_REMOVED lines=8> */
.L_x_4274:
        /* <DEDUP_REMOVED lines=8> */
.L_x_4275:
        /* <DEDUP_REMOVED lines=8> */
.L_x_4276:
        /* <DEDUP_REMOVED lines=8> */
.L_x_4277:
        /* <DEDUP_REMOVED lines=9> */
.L_x_4278:
[----:B------:R-:W-:Y:S01]  /*17f40*/  IMAD.MOV.U32 R9, RZ, RZ, R14 ;  /* 0x000000ffff097224 */ /* 0x000fe200078e000e */
[----:B------:R-:W-:Y:S06]  /*17f50*/  BRA `(.L_x_4279) ;  /* 0xffffffd400947947 */ /* 0x000fec000383ffff */
.L_x_4217:
        /* <DEDUP_REMOVED lines=8> */
.L_x_4281:
[----:B------:R-:W-:Y:S05]  /*17fe0*/  BSYNC B0 ;  /* 0x0000000000007941 */ /* 0x000fea0003800000 */
.L_x_4280:
        /* <DEDUP_REMOVED lines=10> */
.L_x_4282:
        /* <DEDUP_REMOVED lines=8> */
.L_x_4283:
        /* <DEDUP_REMOVED lines=8> */
.L_x_4284:
        /* <DEDUP_REMOVED lines=8> */
.L_x_4285:
        /* <DEDUP_REMOVED lines=9> */
.L_x_4286:
[----:B------:R-:W-:Y:S01]  /*182a0*/  IMAD.MOV.U32 R9, RZ, RZ, R14 ;  /* 0x000000ffff097224 */ /* 0x000fe200078e000e */
[----:B------:R-:W-:Y:S06]  /*182b0*/  BRA `(.L_x_4287) ;  /* 0xffffffd400687947 */ /* 0x000fec000383ffff */
.L_x_4219:
[----:B------:R-:W-:Y:S01]  /*182c0*/  BSSY B0, `(.L_x_4288) ;  /* 0x0000006000007945 */ /* 0x000fe20003800000 */
[----:B------:R-:W-:Y:S01]  /*182d0*/  PLOP3.LUT P6, PT, P6, PT, PT, 0x8, 0x0 ;  /* 0x000000000000781c */ /* 0x000fe200037ce170 */
[----:B------:R-:W-:-:S12]  /*182e0*/  IMAD.MOV.U32 R15, RZ, RZ, -0x1 ;  /* 0xffffffffff0f7424 */ /* 0x000fd800078e00ff */
[----:B0-----:R-:W-:Y:S05]  /*182f0*/  WARPSYNC.COLLECTIVE R15, `(.L_x_4289) ;  /* 0x000000000f087348 */ /* 0x001fea0003c00000 */
[----:B------:R-:W-:Y:S01]  /*18300*/  VOTE.ANY R14, PT, P6 ;  /* 0x00000000000e7806 */ /* 0x000fe200030e0100 */
[----:B0-----:R-:W-:Y:S06]  /*18310*/  ENDCOLLECTIVE ;  /* 0x000000000000791b */ /* 0x001fec0003800000 */
.L_x_4289:
[----:B------:R-:W-:Y:S05]  /*18320*/  BSYNC B0 ;  /* 0x0000000000007941 */ /* 0x000fea0003800000 */
.L_x_4288:
        /* <DEDUP_REMOVED lines=9> */
.L_x_4290:
[----:B------:R-:W-:Y:S02]  /*183c0*/  IMAD.MOV.U32 R13, RZ, RZ, R7 ;  /* 0x000000ffff0d7224 */ /* 0x000fe400078e0007 */
[----:B------:R-:W-:-:S07]  /*183d0*/  IMAD.MOV.U32 R5, RZ, RZ, R14 ;  /* 0x000000ffff057224 */ /* 0x000fce00078e000e */
[----:B------:R-:W-:Y:S05]  /*183e0*/  WARPSYNC.COLLECTIVE R15, `(.L_x_4291) ;  /* 0x000000000f087348 */ /* 0x000fea0003c00000 */
[----:B------:R0:W1:Y:S02]  /*183f0*/  SHFL.IDX P6, R14, R13, R12, R11 ;  /* 0x0000000c0d0e7389 */ /* 0x00006400000c000b */
[----:B01----:R-:W-:Y:S01]  /*18400*/  ENDCOLLECTIVE ;  /* 0x000000000000791b */ /* 0x003fe20003800000 */
.L_x_4291:
[----:B------:R-:W-:Y:S01]  /*18410*/  IMAD.MOV.U32 R7, RZ, RZ, R14 ;  /* 0x000000ffff077224 */ /* 0x000fe200078e000e */
[----:B------:R-:W-:Y:S06]  /*18420*/  BRA `(.L_x_4292) ;  /* 0xffffffd400487947 */ /* 0x000fec000383ffff */
.L_x_4221:
[----:B------:R-:W-:Y:S01]  /*18430*/  BSSY B0, `(.L_x_4293) ;  /* 0x0000007000007945 */ /* 0x000fe20003800000 */
[----:B------:R-:W-:Y:S02]  /*18440*/  IMAD.MOV.U32 R13, RZ, RZ, R2 ;  /* 0x000000ffff0d7224 */ /* 0x000fe400078e0002 */
[----:B------:R-:W-:Y:S02]  /*18450*/  IMAD.MOV.U32 R11, RZ, RZ, 0x1f ;  /* 0x0000001fff0b7424 */ /* 0x000fe400078e00ff */
[----:B------:R-:W-:-:S07]  /*18460*/  IMAD.MOV.U32 R15, RZ, RZ, -0x1 ;  /* 0xffffffffff0f7424 */ /* 0x000fce00078e00ff */
[----:B0123--:R-:W-:Y:S05]  /*18470*/  WARPSYNC.COLLECTIVE R15, `(.L_x_4294) ;  /* 0x000000000f087348 */ /* 0x00ffea0003c00000 */
[----:B------:R4:W0:Y:S02]  /*18480*/  SHFL.IDX P6, R14, R13, R12, R11 ;  /* 0x0000000c0d0e7389 */ /* 0x00082400000c000b */
[----:B01234-:R-:W-:Y:S01]  /*18490*/  ENDCOLLECTIVE ;  /* 0x000000000000791b */ /* 0x01ffe20003800000 */
.L_x_4294:
[----:B------:R-:W-:Y:S05]  /*184a0*/  BSYNC B0 ;  /* 0x0000000000007941 */ /* 0x000fea0003800000 */
.L_x_4293:
[----:B------:R-:W-:Y:S01]  /*184b0*/  IMAD.MOV.U32 R2, RZ, RZ, R14 ;  /* 0x000000ffff027224 */ /* 0x000fe200078e000e */
[----:B------:R-:W-:Y:S06]  /*184c0*/  BRA `(.L_x_4295) ;  /* 0xffffffd400387947 */ /* 0x000fec000383ffff */
.L_x_4225:
[----:B0-----:R0:W1:Y:S02]  /*184d0*/  SYNCS.PHASECHK.TRANS64.TRYWAIT P0, [R9+URZ+0x38820], R0 ;  /* 0x03882000090075a7 */ /* 0x001064000800017f */
[----:B-1----:R-:W-:Y:S05]  /*184e0*/  @!P0 NANOSLEEP.SYNCS 0x989680 ;  /* 0x009896800000895d */ /* 0x002fea0003900000 */
[----:B------:R-:W1:Y:S02]  /*184f0*/  @!P0 SYNCS.PHASECHK.TRANS64 P0, [R9+URZ+0x38820], R0 ;  /* 0x03882000090085a7 */ /* 0x000e64000800007f */
[----:B-1----:R-:W-:Y:S05]  /*18500*/  @!P0 BRA `(.L_x_4225) ;  /* 0xfffffffc00f08947 */ /* 0x002fea000383ffff */
[----:B------:R-:W-:Y:S05]  /*18510*/  BRA `(.L_x_4296) ;  /* 0xffffffd800d07947 */ /* 0x000fea000383ffff */
.L_x_4226:
        /* <DEDUP_REMOVED lines=11> */
.L_x_4298:
[----:B------:R-:W-:Y:S05]  /*185d0*/  BSYNC B0 ;  /* 0x0000000000007941 */ /* 0x000fea0003800000 */
.L_x_4297:
[----:B------:R-:W-:Y:S05]  /*185e0*/  BRA `(.L_x_4299) ;  /* 0xffffffd800b87947 */ /* 0x000fea000383ffff */
.L_x_4229:
[----:B------:R-:W-:Y:S01]  /*185f0*/  BSSY B1, `(.L_x_4300) ;  /* 0x0000006000017945 */ /* 0x000fe20003800000 */
[----:B------:R-:W-:-:S07]  /*18600*/  IMAD.MOV.U32 R15, RZ, RZ, -0x1 ;  /* 0xffffffffff0f7424 */ /* 0x000fce00078e00ff */
[----:B0-----:R-:W-:Y:S05]  /*18610*/  WARPSYNC.COLLECTIVE R15, `(.L_x_4301) ;  /* 0x000000000f0c7348 */ /* 0x001fea0003c00000 */
[----:B------:R-:W-:Y:S02]  /*18620*/  ELECT P6, UR62, PT ;  /* 0x00000000003e782f */ /* 0x000fe400038c0000 */
[----:B------:R-:W-:Y:S01]  /*18630*/  MOV R14, UR62 ;  /* 0x0000003e000e7c02 */ /* 0x000fe20008000f00 */
[----:B0-----:R-:W-:Y:S10]  /*18640*/  ENDCOLLECTIVE ;  /* 0x000000000000791b */ /* 0x001ff40003800000 */
.L_x_4301:
[----:B------:R-:W-:Y:S05]  /*18650*/  BSYNC B1 ;  /* 0x0000000000017941 */ /* 0x000fea0003800000 */
.L_x_4300:
[----:B------:R-:W-:Y:S05]  /*18660*/  BRA `(.L_x_4302) ;  /* 0xffffffd800b07947 */ /* 0x000fea000383ffff */
.L_x_4230:
[----:B0-----:R0:W1:Y:S02]  /*18670*/  SYNCS.PHASECHK.TRANS64.TRYWAIT P0, [R5+URZ], R4 ;  /* 0x00000004050075a7 */ /* 0x001064000800017f */
[----:B-1----:R-:W-:Y:S05]  /*18680*/  @!P0 NANOSLEEP.SYNCS 0x989680 ;  /* 0x009896800000895d */ /* 0x002fea0003900000 */
[----:B------:R-:W1:Y:S02]  /*18690*/  @!P0 SYNCS.PHASECHK.TRANS64 P0, [R5+URZ], R4 ;  /* 0x00000004050085a7 */ /* 0x000e64000800007f */
[----:B-1----:R-:W-:Y:S05]  /*186a0*/  @!P0 BRA `(.L_x_4230) ;  /* 0xfffffffc00f08947 */ /* 0x002fea000383ffff */
[----:B------:R-:W-:Y:S05]  /*186b0*/  BRA `(.L_x_4303) ;  /* 0xffffffd800d87947 */ /* 0x000fea000383ffff */
.L_x_4231:
[----:B0-----:R0:W1:Y:S02]  /*186c0*/  SYNCS.PHASECHK.TRANS64.TRYWAIT P0, [R7+URZ], R2 ;  /* 0x00000002070075a7 */ /* 0x001064000800017f */
[----:B-1----:R-:W-:Y:S05]  /*186d0*/  @!P0 NANOSLEEP.SYNCS 0x989680 ;  /* 0x009896800000895d */ /* 0x002fea0003900000 */
[----:B------:R-:W1:Y:S02]  /*186e0*/  @!P0 SYNCS.PHASECHK.TRANS64 P0, [R7+URZ], R2 ;  /* 0x00000002070085a7 */ /* 0x000e64000800007f */
[----:B-1----:R-:W-:Y:S05]  /*186f0*/  @!P0 BRA `(.L_x_4231) ;  /* 0xfffffffc00f08947 */ /* 0x002fea000383ffff */
[----:B------:R-:W-:Y:S05]  /*18700*/  BRA `(.L_x_4304) ;  /* 0xffffffd800d87947 */ /* 0x000fea000383ffff */
.L_x_4232:
[----:B-1----:R1:W2:Y:S02]  /*18710*/  SYNCS.PHASECHK.TRANS64.TRYWAIT P0, [R5+URZ], R4 ;  /* 0x00000004050075a7 */ /* 0x0022a4000800017f */
[----:B--2---:R-:W-:Y:S05]  /*18720*/  @!P0 NANOSLEEP.SYNCS 0x989680 ;  /* 0x009896800000895d */ /* 0x004fea0003900000 */
[----:B------:R-:W2:Y:S02]  /*18730*/  @!P0 SYNCS.PHASECHK.TRANS64 P0, [R5+URZ], R4 ;  /* 0x00000004050085a7 */ /* 0x000ea4000800007f */
[----:B--2---:R-:W-:Y:S05]  /*18740*/  @!P0 BRA `(.L_x_4232) ;  /* 0xfffffffc00f08947 */ /* 0x004fea000383ffff */
[----:B------:R-:W-:Y:S05]  /*18750*/  BRA `(.L_x_4305) ;  /* 0xffffffd800cc7947 */ /* 0x000fea000383ffff */
.L_x_4306:
        /* <DEDUP_REMOVED lines=10> */
.L_x_15000:


//--------------------- .text._ZN7cutlass13device_kernelIN5flash11enable_sm90INS1_16FlashAttnFwdSm90INS1_25CollectiveMainloopFwdSm90ILi2EN4cute5tupleIJNS5_1CILi1EEES8_S8_EEENS6_IJNS7_ILi64EEESA_SA_EEELi512ENS_6half_tEfNS_4arch4Sm90ELb0ELb0ELb0ELb1ELb0ELb1ELb1ELb0ELb0ELb1ELb1ELb0EEENS1_21CollectiveEpilogueFwdINS6_IJSA_NS7_ILi512EEESA_EEES9_SC_SE_Li256ELb1ELb1ELb1ELb0EEENS1_36VarlenDynamicPersistentTileSchedulerILi64ELi64ELi256ELi128ELb1ELb1ELb1ELb0ELb1ELb1EEEEEEEEEvNT_6ParamsE --------------------------
	.section	.text._ZN7cutlass13device_kernelIN5flash11enable_sm90INS1_16FlashAttnFwdSm90INS1_25CollectiveMainloopFwdSm90ILi2EN4cute5tupleIJNS5_1CILi1EEES8_S8_EEENS6_IJNS7_ILi64EEESA_SA_EEELi512ENS_6half_tEfNS_4arch4Sm90ELb0ELb0ELb0ELb1ELb0ELb1ELb1ELb0ELb0ELb1ELb1ELb0EEENS1_21CollectiveEpilogueFwdINS6_IJSA_NS7_ILi512EEESA_EEES9_SC_SE_Li256ELb1ELb1ELb1ELb0EEENS1_36VarlenDynamicPersistentTileSchedulerILi64ELi64ELi256ELi128ELb1ELb1ELb1ELb0ELb1ELb1EEEEEEEEEvNT_6ParamsE,"ax",@progbits
	.align	128
.text._ZN7cutlass13device_kernelIN5flash11enable_sm90INS1_16FlashAttnFwdSm90INS1_25CollectiveMainloopFwdSm90ILi2EN4cute5tupleIJNS5_1CILi1EEES8_S8_EEENS6_IJNS7_ILi64EEESA_SA_EEELi512ENS_6half_tEfNS_4arch4Sm90ELb0ELb0ELb0ELb1ELb0ELb1ELb1ELb0ELb0ELb1ELb1ELb0EEENS1_21CollectiveEpilogueFwdINS6_IJSA_NS7_ILi512EEESA_EEES9_SC_SE_Li256ELb1ELb1ELb1ELb0EEENS1_36VarlenDynamicPersistentTileSchedulerILi64ELi64ELi256ELi128ELb1ELb1ELb1ELb0ELb1ELb1EEEEEEEEEvNT_6ParamsE:
        .type           _ZN7cutlass13device_kernelIN5flash11enable_sm90INS1_16FlashAttnFwdSm90INS1_25CollectiveMainloopFwdSm90ILi2EN4cute5tupleIJNS5_1CILi1EEES8_S8_EEENS6_IJNS7_ILi64EEESA_SA_EEELi512ENS_6half_tEfNS_4arch4Sm90ELb0ELb0ELb0ELb1ELb0ELb1ELb1ELb0ELb0ELb1ELb1ELb0EEENS1_21CollectiveEpilogueFwdINS6_IJSA_NS7_ILi512EEESA_EEES9_SC_SE_Li256ELb1ELb1ELb1ELb0EEENS1_36VarlenDynamicPersistentTileSchedulerILi64ELi64ELi256ELi128ELb1ELb1ELb1ELb0ELb1ELb1EEEEEEEEEvNT_6ParamsE,@function
        .size           _ZN7cutlass13device_kernelIN5flash11enable_sm90INS1_16FlashAttnFwdSm90INS1_25CollectiveMainloopFwdSm90ILi2EN4cute5tupleIJNS5_1CILi1EEES8_S8_EEENS6_IJNS7_ILi64EEESA_SA_EEELi512ENS_6half_tEfNS_4arch4Sm90ELb0ELb0ELb0ELb1ELb0ELb1ELb1ELb0ELb0ELb1ELb1ELb0EEENS1_21CollectiveEpilogueFwdINS6_IJSA_NS7_ILi512EEESA_EEES9_SC_SE_Li256ELb1ELb1ELb1ELb0EEENS1_36VarlenDynamicPersistentTileSchedulerILi64ELi64ELi256ELi128ELb1ELb1ELb1ELb0ELb1ELb1EEEEEEEEEvNT_6ParamsE,(.L_x_15001 - _ZN7cutlass13device_kernelIN5flash11enable_sm90INS1_16FlashAttnFwdSm90INS1_25CollectiveMainloopFwdSm90ILi2EN4cute5tupleIJNS5_1CILi1EEES8_S8_EEENS6_IJNS7_ILi64EEESA_SA_EEELi512ENS_6half_tEfNS_4arch4Sm90ELb0ELb0ELb0ELb1ELb0ELb1ELb1ELb0ELb0ELb1ELb1ELb0EEENS1_21CollectiveEpilogueFwdINS6_IJSA_NS7_ILi512EEESA_EEES9_SC_SE_Li256ELb1ELb1ELb1ELb0EEENS1_36VarlenDynamicPersistentTileSchedulerILi64ELi64ELi256ELi128ELb1ELb1ELb1ELb0ELb1ELb1EEEEEEEEEvNT_6ParamsE)
        .other          _ZN7cutlass13device_kernelIN5flash11enable_sm90INS1_16FlashAttnFwdSm90INS1_25CollectiveMainloopFwdSm90ILi2EN4cute5tupleIJNS5_1CILi1EEES8_S8_EEENS6_IJNS7_ILi64EEESA_SA_EEELi512ENS_6half_tEfNS_4arch4Sm90ELb0ELb0ELb0ELb1ELb0ELb1ELb1ELb0ELb0ELb1ELb1ELb0EEENS1_21CollectiveEpilogueFwdINS6_IJSA_NS7_ILi512EEESA_EEES9_SC_SE_Li256ELb1ELb1ELb1ELb0EEENS1_36VarlenDynamicPersistentTileSchedulerILi64ELi64ELi256ELi128ELb1ELb1ELb1ELb0ELb1ELb1EEEEEEEEEvNT_6ParamsE,@"STO_CUDA_ENTRY STV_DEFAULT"
_ZN7cutlass13device_kernelIN5flash11enable_sm90INS1_16FlashAttnFwdSm90INS1_25CollectiveMainloopFwdSm90ILi2EN4cute5tupleIJNS5_1CILi1EEES8_S8_EEENS6_IJNS7_ILi64EEESA_SA_EEELi512ENS_6half_tEfNS_4arch4Sm90ELb0ELb0ELb0ELb1ELb0ELb1ELb1ELb0ELb0ELb1ELb1ELb0EEENS1_21CollectiveEpilogueFwdINS6_IJSA_NS7_ILi512EEESA_EEES9_SC_SE_Li256ELb1ELb1ELb1ELb0EEENS1_36VarlenDynamicPersistentTileSchedulerILi64ELi64ELi256ELi128ELb1ELb1ELb1ELb0ELb1ELb1EEEEEEEEEvNT_6ParamsE:
        /* <DEDUP_REMOVED lines=24> */
.L_x_4308:
[----:B------:R-:W-:Y:S05]  /*0180*/  BSYNC B0 ;  /* 0x0000000000007941 */ /* 0x000fea0003800000 */
.L_x_4307:
        /* <DEDUP_REMOVED lines=39> */
.L_x_4309:
        /* <DEDUP_REMOVED lines=22> */
.L_x_4310:
        /* <DEDUP_REMOVED lines=18> */
.L_x_4311:
        /* <DEDUP_REMOVED lines=22> */
.L_x_4312:
        /* <DEDUP_REMOVED lines=22> */
.L_x_4313:
[----:B------:R-:W-:Y:S01]  /*0940*/  PLOP3.LUT P0, PT, PT, PT, UP0, 0x80, 0x0 ;  /* 0x000000000000781c */ /* 0x000fe20003f0f008 */
[----:B------:R-:W-:Y:S01]  /*0950*/  UMOV UR36, 0x1 ;  /* 0x0000000100247882 */ /* 0x000fe20000000000 */
[----:B------:R-:W-:Y:S01]  /*0960*/  NOP ;  /* 0x0000000000007918 */ /* 0x000fe20000000000 */
[----:B------:R-:W-:Y:S01]  /*0970*/  USEL UR36, UR36, 0x2, !UP0 ;  /* 0x0000000224247887 */ /* 0x000fe2000c000000 */
[----:B------:R-:W-:Y:S01]  /*0980*/  BSSY B9, `(.L_x_4314) ;  /* 0x0001e2a000097945 */ /* 0x000fe20003800000 */
[----:B------:R-:W-:Y:S01]  /*0990*/  ULDC.64 UR42, c[0x0][0x208] ;  /* 0x00008200002a7ab9 */ /* 0x000fe20000000a00 */
[----:B0123--:R-:W-:Y:S07]  /*09a0*/  BAR.SYNC.DEFER_BLOCKING 0x0 ;  /* 0x0000000000007b1d */ /* 0x00ffee0000010000 */
[----:B------:R-:W-:Y:S05]  /*09b0*/  @!P0 BRA `(.L_x_4315) ;  /* 0x00000140003c8947 */ /* 0x000fea0003800000 */
.L_x_4316:
[----:B------:R-:W-:-:S08]  /*09c0*/  NOP ;  /* 0x0000000000007918 */ /* 0x000fd00000000000 */
[----:B------:R-:W0:Y:S02]  /*09d0*/  USETMAXREG.TRY_ALLOC.CTAPOOL UP0, 0xf0 ;  /* 0x000000f0000079c8 */ /* 0x000e240008000600 */
[----:B0-----:R-:W-:-:S13]  /*09e0*/  PLOP3.LUT P0, PT, PT, PT, UP0, 0x80, 0x0 ;  /* 0x000000000000781c */ /* 0x001fda0003f0f008 */
[----:B------:R-:W-:Y:S05]  /*09f0*/  @!P0 BRA `(.L_x_4316) ;  /* 0xfffffffc00f08947 */ /* 0x000fea000383ffff */
[----:B------:R-:W-:Y:S01]  /*0a00*/  SHF.R.U32.HI R0, RZ, 0x7, R6 ;  /* 0x00000007ff007819 */ /* 0x000fe20000011606 */
[----:B------:R-:W0:Y:S01]  /*0a10*/  S2UR UR5, SR_CgaCtaId ;  /* 0x00000000000579c3 */ /* 0x000e220000008800 */
[----:B------:R-:W-:Y:S02]  /*0a20*/  UMOV UR4, 0x400 ;  /* 0x0000040000047882 */ /* 0x000fe40000000000 */
[----:B------:R-:W-:-:S13]  /*0a30*/  ISETP.NE.AND P0, PT, R0, 0x1, PT ;  /* 0x000000010000780c */ /* 0x000fda0003f05270 */
[----:B------:R-:W-:Y:S06]  /*0a40*/  @!P0 BAR.ARV 0x8, 0x100 ;  /* 0x0204000000008b1d */ /* 0x000fec0000002000 */
[----:B------:R-:W-:Y:S01]  /*0a50*/  ISETP.GE.U32.AND P0, PT, R6, 0x100, PT ;  /* 0x000001000600780c */ /* 0x000fe20003f06070 */
[----:B0-----:R-:W-:-:S06]  /*0a60*/  ULEA UR4, UR5, UR4, 0x18 ;  /* 0x0000000405047291 */ /* 0x001fcc000f8ec03f */
[----:B------:R-:W-:Y:S01]  /*0a70*/  IMAD.U32 R2, RZ, RZ, UR4 ;  /* 0x00000004ff027e24 */ /* 0x000fe2000f8e00ff */
[----:B------:R-:W-:-:S05]  /*0a80*/  ULDC UR4, c[0x0][0xd3c] ;  /* 0x00034f0000047ab9 */ /* 0x000fca0000000800 */
[----:B------:R-:W-:Y:S08]  /*0a90*/  @P0 BAR.ARV 0xf, 0x100 ;  /* 0x03c4000000000b1d */ /* 0x000ff00000002000 */
        /* <DEDUP_REMOVED lines=17> */
[--C-:B------:R-:W-:Y:S02]  /*0bb0*/  SHF.R.S32.HI R193, RZ, 0x5, R5.reuse ;  /* 0x00000005ffc17819 */ /* 0x100fe40000011405 */
[----:B------:R-:W-:Y:S02]  /*0bc0*/  SHF.R.S32.HI R12, RZ, 0x1f, R5 ;  /* 0x0000001fff0c7819 */ /* 0x000fe40000011405 */
[----:B------:R-:W-:Y:S02]  /*0bd0*/  LEA.HI R3, R3, R6, RZ, 0x3 ;  /* 0x0000000603037211 */ /* 0x000fe400078f18ff */
[----:B------:R-:W-:-:S02]  /*0be0*/  LOP3.LUT R5, R4, 0xfffffff0, RZ, 0xc0, !PT ;  /* 0xfffffff004057812 */ /* 0x000fc400078ec0ff */
[----:B------:R-:W-:Y:S02]  /*0bf0*/  SHF.R.S32.HI R7, RZ, 0x4, R4 ;  /* 0x00000004ff077819 */ /* 0x000fe40000011404 */
[----:B------:R-:W-:Y:S01]  /*0c00*/  LOP3.LUT R11, R3, 0xfffffff8, RZ, 0xc0, !PT ;  /* 0xfffffff8030b7812 */ /* 0x000fe200078ec0ff */
[----:B------:R-:W-:Y:S01]  /*0c10*/  IMAD.IADD R8, R6, 0x1, -R5 ;  /* 0x0000000106087824 */ /* 0x000fe200078e0a05 */
[----:B------:R-:W-:Y:S02]  /*0c20*/  LEA.HI R4, R4, R7, RZ, 0x1 ;  /* 0x0000000704047211 */ /* 0x000fe400078f08ff */
[----:B------:R-:W-:Y:S01]  /*0c30*/  LOP3.LUT R3, R0, 0xffffff80, RZ, 0xc0, !PT ;  /* 0xffffff8000037812 */ /* 0x000fe200078ec0ff */
[----:B------:R-:W-:Y:S01]  /*0c40*/  IMAD.IADD R187, R6, 0x1, -R11 ;  /* 0x0000000106bb7824 */ /* 0x000fe200078e0a0b */
[----:B------:R-:W-:Y:S02]  /*0c50*/  LEA.HI R12, R12, R193, RZ, 0x2 ;  /* 0x000000c10c0c7211 */ /* 0x000fe400078f10ff */
[----:B------:R-:W-:Y:S01]  /*0c60*/  LOP3.LUT R9, R13, 0xfffffffc, RZ, 0xc0, !PT ;  /* 0xfffffffc0d097812 */ /* 0x000fe200078ec0ff */
[----:B------:R-:W-:Y:S01]  /*0c70*/  IMAD.IADD R3, R6, 0x1, -R3 ;  /* 0x0000000106037824 */ /* 0x000fe200078e0a03 */
[----:B------:R-:W-:Y:S01]  /*0c80*/  LOP3.LUT R4, R4, 0x1ffffffe, RZ, 0xc0, !PT ;  /* 0x1ffffffe04047812 */ /* 0x000fe200078ec0ff */
[----:B------:R-:W-:Y:S01]  /*0c90*/  IMAD.SHL.U32 R187, R187, 0x8, RZ ;  /* 0x00000008bbbb7824 */ /* 0x000fe200078e00ff */
[----:B------:R-:W-:Y:S01]  /*0ca0*/  SHF.R.S32.HI R20, RZ, 0x7, R0 ;  /* 0x00000007ff147819 */ /* 0x000fe20000011400 */
[----:B------:R-:W-:Y:S01]  /*0cb0*/  IMAD.IADD R184, R6, 0x1, -R9 ;  /* 0x0000000106b87824 */ /* 0x000fe200078e0a09 */
[----:B------:R-:W-:Y:S01]  /*0cc0*/  SHF.R.S32.HI R5, RZ, 0x1f, R8 ;  /* 0x0000001fff057819 */ /* 0x000fe20000011408 */
[----:B------:R-:W-:Y:S01]  /*0cd0*/  IMAD.IADD R10, R7, 0x1, -R4 ;  /* 0x00000001070a7824 */ /* 0x000fe200078e0a04 */
[----:B------:R-:W-:Y:S01]  /*0ce0*/  LOP3.LUT R12, R12, 0x3ffffc, RZ, 0xc0, !PT ;  /* 0x003ffffc0c0c7812 */ /* 0x000fe200078ec0ff */
[----:B------:R-:W-:Y:S01]  /*0cf0*/  IMAD R15, R20, 0x100, R8 ;  /* 0x00000100140f7824 */ /* 0x000fe200078e0208 */
[----:B------:R-:W-:Y:S01]  /*0d00*/  LEA.HI R9, R5, R8, RZ, 0x3 ;  /* 0x0000000805097211 */ /* 0x000fe200078f18ff */
[----:B------:R-:W-:Y:S01]  /*0d10*/  IMAD.SHL.U32 R10, R10, 0x8, RZ ;  /* 0x000000080a0a7824 */ /* 0x000fe200078e00ff */
[----:B------:R-:W-:Y:S01]  /*0d20*/  SHF.R.S32.HI R4, RZ, 0x1f, R3 ;  /* 0x0000001fff047819 */ /* 0x000fe20000011403 */
[----:B------:R-:W-:Y:S01]  /*0d30*/  IMAD.IADD R12, R193, 0x1, -R12 ;  /* 0x00000001c10c7824 */ /* 0x000fe200078e0a0c */
[----:B------:R-:W-:Y:S01]  /*0d40*/  SHF.R.S32.HI R22, RZ, 0x2, R13 ;  /* 0x00000002ff167819 */ /* 0x000fe2000001140d */
[----:B------:R-:W-:Y:S01]  /*0d50*/  IMAD.SHL.U32 R16, R184, 0x8, RZ ;  /* 0x00000008b8107824 */ /* 0x000fe200078e00ff */
[C---:B------:R-:W-:Y:S01]  /*0d60*/  LOP3.LUT R11, R9.reuse, 0xfffffff8, RZ, 0xc0, !PT ;  /* 0xfffffff8090b7812 */ /* 0x040fe200078ec0ff */
[----:B------:R-:W-:Y:S01]  /*0d70*/  IMAD R15, R12, 0x10, R15 ;  /* 0x000000100c0f7824 */ /* 0x000fe200078e020f */
[-C--:B------:R-:W-:Y:S01]  /*0d80*/  LEA.HI R5, R4, R3.reuse, RZ, 0x2 ;  /* 0x0000000304057211 */ /* 0x080fe200078f10ff */
[----:B------:R-:W-:Y:S01]  /*0d90*/  VIADD R12, R22, 0x20 ;  /* 0x00000020160c7836 */ /* 0x000fe20000000000 */
[----:B------:R-:W-:Y:S01]  /*0da0*/  LEA.HI R4, R4, R3, RZ, 0x5 ;  /* 0x0000000304047211 */ /* 0x000fe200078f28ff */
[----:B------:R-:W-:Y:S01]  /*0db0*/  IMAD.IADD R11, R8, 0x1, -R11 ;  /* 0x00000001080b7824 */ /* 0x000fe200078e0a0b */
[--C-:B------:R-:W-:Y:S01]  /*0dc0*/  SHF.R.S32.HI R6, RZ, 0x2, R5.reuse ;  /* 0x00000002ff067819 */ /* 0x100fe20000011405 */
[----:B------:R-:W-:Y:S01]  /*0dd0*/  IMAD.SHL.U32 R9, R9, 0x40, RZ ;  /* 0x0000004009097824 */ /* 0x000fe200078e00ff */
[----:B------:R-:W-:Y:S01]  /*0de0*/  SHF.R.S32.HI R7, RZ, 0x1f, R5 ;  /* 0x0000001fff077819 */ /* 0x000fe20000011405 */
[----:B------:R-:W-:Y:S01]  /*0df0*/  STL [R1+0x40], R20 ;  /* 0x0000401401007387 */ /* 0x000fe20000100800 */
[----:B------:R-:W-:Y:S01]  /*0e00*/  LOP3.LUT R8, R5, 0x7ffffffc, RZ, 0xc0, !PT ;  /* 0x7ffffffc05087812 */ /* 0x000fe200078ec0ff */
[C---:B------:R-:W-:Y:S01]  /*0e10*/  VIADD R219, R187.reuse, 0x40 ;  /* 0x00000040bbdb7836 */ /* 0x040fe20000000000 */
[----:B------:R-:W-:Y:S01]  /*0e20*/  SHF.R.S32.HI R5, RZ, 0x1f, R12 ;  /* 0x0000001fff057819 */ /* 0x000fe2000001140c */
[----:B------:R-:W-:Y:S01]  /*0e30*/  VIADD R218, R187, 0x80 ;  /* 0x00000080bbda7836 */ /* 0x000fe20000000000 */
[----:B------:R-:W-:Y:S01]  /*0e40*/  LEA.HI R7, R7, R6, RZ, 0x3 ;  /* 0x0000000607077211 */ /* 0x000fe200078f18ff */
[----:B------:R-:W-:Y:S01]  /*0e50*/  IMAD.IADD R8, R3, 0x1, -R8 ;  /* 0x0000000103087824 */ /* 0x000fe200078e0a08 */
[----:B------:R-:W-:Y:S01]  /*0e60*/  LEA.HI R14, R5, R12, RZ, 0x3 ;  /* 0x0000000c050e7211 */ /* 0x000fe200078f18ff */
[----:B------:R-:W-:Y:S01]  /*0e70*/  IMAD.SHL.U32 R12, R12, 0x40, RZ ;  /* 0x000000400c0c7824 */ /* 0x000fe200078e00ff */
[----:B------:R-:W-:Y:S01]  /*0e80*/  LOP3.LUT R7, R7, 0xfffffff8, RZ, 0xc0, !PT ;  /* 0xfffffff807077812 */ /* 0x000fe200078ec0ff */
[----:B------:R-:W-:Y:S01]  /*0e90*/  IMAD.SHL.U32 R3, R11, 0x40, RZ ;  /* 0x000000400b037824 */ /* 0x000fe200078e00ff */
[----:B------:R-:W-:Y:S01]  /*0ea0*/  LEA.HI R0, R0, R20, RZ, 0x1 ;  /* 0x0000001400007211 */ /* 0x000fe200078f08ff */
[----:B------:R-:W-:Y:S01]  /*0eb0*/  IMAD.SHL.U32 R14, R14, 0x40, RZ ;  /* 0x000000400e0e7824 */ /* 0x000fe200078e00ff */
[----:B------:R-:W-:Y:S01]  /*0ec0*/  LOP3.LUT R5, R12, 0x1c0, RZ, 0xc0, !PT ;  /* 0x000001c00c057812 */ /* 0x000fe200078ec0ff */
[----:B------:R-:W-:Y:S01]  /*0ed0*/  IMAD.IADD R7, R6, 0x1, -R7 ;  /* 0x0000000106077824 */ /* 0x000fe200078e0a07 */
[----:B------:R-:W-:Y:S01]  /*0ee0*/  SHF.R.S32.HI R4, RZ, 0x5, R4 ;  /* 0x00000005ff047819 */ /* 0x000fe20000011404 */
[----:B------:R-:W-:Y:S01]  /*0ef0*/  IMAD.U32 R6, R15, 0x40, R10 ;  /* 0x000000400f067824 */ /* 0x000fe200078e000a */
[----:B------:R-:W-:Y:S01]  /*0f00*/  LOP3.LUT R0, R0, 0xfffffe, RZ, 0xc0, !PT ;  /* 0x00fffffe00007812 */ /* 0x000fe200078ec0ff */
[----:B------:R-:W-:Y:S01]  /*0f10*/  VIADD R217, R187, 0xc0 ;  /* 0x000000c0bbd97836 */ /* 0x000fe20000000000 */
[----:B------:R-:W-:Y:S01]  /*0f20*/  SHF.R.U32.HI R12, RZ, 0x3, R5 ;  /* 0x00000003ff0c7819 */ /* 0x000fe20000011605 */
[----:B------:R-:W-:Y:S01]  /*0f30*/  IMAD R190, R4, 0x10, R7 ;  /* 0x0000001004be7824 */ /* 0x000fe200078e0207 */
[----:B------:R-:W-:Y:S01]  /*0f40*/  LOP3.LUT R3, R3, 0x1c0, RZ, 0xc0, !PT ;  /* 0x000001c003037812 */ /* 0x000fe200078ec0ff */
[----:B------:R0:W-:Y:S01]  /*0f50*/  STL [R1+0x80], R6 ;  /* 0x0000800601007387 */ /* 0x0001e20000100800 */
[----:B------:R-:W-:Y:S01]  /*0f60*/  LOP3.LUT R5, R5, 0x38, R16, 0xf8, !PT ;  /* 0x0000003805057812 */ /* 0x000fe200078ef810 */
[----:B------:R-:W-:Y:S01]  /*0f70*/  IMAD.IADD R0, R20, 0x1, -R0 ;  /* 0x0000000114007824 */ /* 0x000fe200078e0a00 */
[----:B------:R-:W-:Y:S01]  /*0f80*/  LOP3.LUT R14, R14, 0xfffffe00, RZ, 0xc0, !PT ;  /* 0xfffffe000e0e7812 */ /* 0x000fe200078ec0ff */
[C---:B------:R-:W-:Y:S01]  /*0f90*/  VIADD R215, R187.reuse, 0x140 ;  /* 0x00000140bbd77836 */ /* 0x040fe20000000000 */
[----:B------:R-:W-:Y:S01]  /*0fa0*/  LEA.HI R4, R184, R184, RZ, 0x1 ;  /* 0x000000b8b8047211 */ /* 0x000fe200078f08ff */
[----:B------:R-:W-:Y:S01]  /*0fb0*/  VIADD R216, R187, 0x100 ;  /* 0x00000100bbd87836 */ /* 0x000fe20000000000 */
[----:B------:R-:W-:-:S02]  /*0fc0*/  SHF.R.S32.HI R13, RZ, 0x1f, R13 ;  /* 0x0000001fff0d7819 */ /* 0x000fc4000001140d */
[----:B------:R-:W-:Y:S02]  /*0fd0*/  LOP3.LUT R10, R3, 0x8, R10, 0xf8, !PT ;  /* 0x00000008030a7812 */ /* 0x000fe400078ef80a */
[----:B0-----:R-:W-:Y:S02]  /*0fe0*/  LOP3.LUT R6, R9, 0x7ffffe00, RZ, 0xc0, !PT ;  /* 0x7ffffe0009067812 */ /* 0x001fe400078ec0ff */
[----:B------:R-:W-:Y:S02]  /*0ff0*/  LOP3.LUT R9, R14, R5, R12, 0xf6, !PT ;  /* 0x000000050e097212 */ /* 0x000fe400078ef60c */
[----:B------:R-:W-:Y:S01]  /*1000*/  SHF.R.U32.HI R3, RZ, 0x3, R3 ;  /* 0x00000003ff037819 */ /* 0x000fe20000011603 */
[----:B------:R-:W-:Y:S01]  /*1010*/  IMAD R6, R193, 0x400, R6 ;  /* 0x00000400c1067824 */ /* 0x000fe200078e0206 */
[----:B------:R-:W-:Y:S01]  /*1020*/  LOP3.LUT R5, R4, 0x1ffffffe, RZ, 0xc0, !PT ;  /* 0x1ffffffe04057812 */ /* 0x000fe200078ec0ff */
[----:B------:R-:W-:Y:S01]  /*1030*/  IMAD.SHL.U32 R4, R0, 0x100, RZ ;  /* 0x0000010000047824 */ /* 0x000fe200078e00ff */
[----:B------:R-:W-:Y:S01]  /*1040*/  LEA.HI R13, R13, R22, RZ, 0x3 ;  /* 0x000000160d0d7211 */ /* 0x000fe200078f18ff */
[----:B------:R-:W-:Y:S01]  /*1050*/  IMAD.SHL.U32 R0, R8, 0x2, RZ ;  /* 0x0000000208007824 */ /* 0x000fe200078e00ff */
[----:B------:R-:W-:Y:S01]  /*1060*/  LOP3.LUT R3, R10, R3, RZ, 0x3c, !PT ;  /* 0x000000030a037212 */ /* 0x000fe200078e3cff */
[----:B------:R-:W-:Y:S01]  /*1070*/  IMAD.IADD R5, R184, 0x1, -R5 ;  /* 0x00000001b8057824 */ /* 0x000fe200078e0a05 */
[----:B------:R-:W-:Y:S01]  /*1080*/  LOP3.LUT R13, R13, 0xfffffff8, RZ, 0xc0, !PT ;  /* 0xfffffff80d0d7812 */ /* 0x000fe200078ec0ff */
[----:B------:R-:W-:Y:S01]  /*1090*/  IMAD.IADD R192, R0, 0x1, R4 ;  /* 0x0000000100c07824 */ /* 0x000fe200078e0204 */
[----:B------:R0:W-:Y:S01]  /*10a0*/  STL [R1+0x7c], R4 ;  /* 0x00007c0401007387 */ /* 0x0001e20000100800 */
[----:B------:R-:W-:Y:S01]  /*10b0*/  R2P PR, R11, 0x6 ;  /* 0x000000060b007804 */ /* 0x000fe20000000000 */
[----:B------:R-:W-:Y:S01]  /*10c0*/  IMAD.IADD R3, R6, 0x1, R3 ;  /* 0x0000000106037824 */ /* 0x000fe200078e0203 */
[----:B------:R-:W-:Y:S01]  /*10d0*/  SHF.R.S32.HI R7, RZ, 0x1f, R219 ;  /* 0x0000001fff077819 */ /* 0x000fe200000114db */
[----:B------:R-:W-:Y:S01]  /*10e0*/  IMAD R5, R5, 0x8, R190 ;  /* 0x0000000805057824 */ /* 0x000fe200078e02be */
[----:B------:R1:W-:Y:S01]  /*10f0*/  STL [R1+0x44], R0 ;  /* 0x0000440001007387 */ /* 0x0003e20000100800 */
[----:B------:R-:W-:Y:S01]  /*1100*/  IMAD.IADD R188, R22, 0x1, -R13 ;  /* 0x0000000116bc7824 */ /* 0x000fe200078e0a0d */
[----:B------:R-:W-:Y:S01]  /*1110*/  SHF.R.S32.HI R6, RZ, 0x1f, R218 ;  /* 0x0000001fff067819 */ /* 0x000fe200000114da */
[C---:B------:R-:W-:Y:S01]  /*1120*/  VIADD R20, R192.reuse, 0x18 ;  /* 0x00000018c0147836 */ /* 0x040fe20000000000 */
[----:B------:R-:W-:Y:S01]  /*1130*/  SHF.R.S32.HI R7, RZ, 0x1f, R217 ;  /* 0x0000001fff077819 */ /* 0x000fe200000114d9 */
[----:B0-----:R-:W-:Y:S01]  /*1140*/  IMAD R4, R9, 0x2, R2 ;  /* 0x0000000209047824 */ /* 0x001fe200078e0202 */
[----:B------:R-:W-:Y:S01]  /*1150*/  SHF.R.S32.HI R6, RZ, 0x1f, R216 ;  /* 0x0000001fff067819 */ /* 0x000fe200000114d8 */
[C---:B------:R-:W-:Y:S01]  /*1160*/  VIADD R13, R192.reuse, 0x30 ;  /* 0x00000030c00d7836 */ /* 0x040fe20000000000 */
[----:B------:R-:W-:Y:S01]  /*1170*/  SEL R201, R201, 0xffffffe0, !P1 ;  /* 0xffffffe0c9c97807 */ /* 0x000fe20004800000 */
[C---:B------:R-:W-:Y:S01]  /*1180*/  VIADD R10, R192.reuse, 0x48 ;  /* 0x00000048c00a7836 */ /* 0x040fe20000000000 */
[----:B-1----:R-:W-:Y:S01]  /*1190*/  SHF.R.S32.HI R0, RZ, 0x1f, R215 ;  /* 0x0000001fff007819 */ /* 0x002fe200000114d7 */
[----:B------:R0:W-:Y:S01]  /*11a0*/  STL [R1+0x74], R4 ;  /* 0x0000740401007387 */ /* 0x0001e20000100800 */
[----:B------:R-:W-:Y:S01]  /*11b0*/  SHF.R.S32.HI R0, RZ, 0x1f, R192 ;  /* 0x0000001fff007819 */ /* 0x000fe200000114c0 */
[----:B------:R-:W-:-:S02]  /*11c0*/  VIADD R7, R192, 0x60 ;  /* 0x00000060c0077836 */ /* 0x000fc40000000000 */
[----:B------:R-:W-:Y:S01]  /*11d0*/  IMAD R194, R3, 0x2, R2 ;  /* 0x0000000203c27824 */ /* 0x000fe200078e0202 */
[----:B------:R1:W-:Y:S01]  /*11e0*/  STL [R1+0x78], R5 ;  /* 0x0000780501007387 */ /* 0x0003e20000100800 */
[C---:B------:R-:W-:Y:S02]  /*11f0*/  VIADD R6, R192.reuse, 0x68 ;  /* 0x00000068c0067836 */ /* 0x040fe40000000000 */
[C---:B------:R-:W-:Y:S02]  /*1200*/  VIADD R0, R192.reuse, 0x78 ;  /* 0x00000078c0007836 */ /* 0x040fe40000000000 */
[C---:B0-----:R-:W-:Y:S02]  /*1210*/  VIADD R4, R192.reuse, 0x70 ;  /* 0x00000070c0047836 */ /* 0x041fe40000000000 */
[C---:B------:R-:W-:Y:S02]  /*1220*/  VIADD R236, R192.reuse, 0x88 ;  /* 0x00000088c0ec7836 */ /* 0x040fe40000000000 */
[C---:B------:R-:W-:Y:S01]  /*1230*/  VIADD R237, R192.reuse, 0x80 ;  /* 0x00000080c0ed7836 */ /* 0x040fe20000000000 */
[----:B-1----:R-:W-:Y:S01]  /*1240*/  SHF.R.S32.HI R5, RZ, 0x1f, R20 ;  /* 0x0000001fff057819 */ /* 0x002fe20000011414 */
        /* <DEDUP_REMOVED lines=56> */
[----:B------:R-:W-:Y:S01]  /*15d0*/  IMAD.IADD R201, R201, 0x1, R195 ;  /* 0x00000001c9c97824 */ /* 0x000fe200078e02c3 */
[----:B------:R-:W-:-:S02]  /*15e0*/  SHF.R.S32.HI R3, RZ, 0x1f, R223 ;  /* 0x0000001fff037819 */ /* 0x000fc400000114df */
[----:B------:R-:W-:-:S07]  /*15f0*/  SHF.R.S32.HI R0, RZ, 0x1f, R222 ;  /* 0x0000001fff007819 */ /* 0x000fce00000114de */
.L_x_4439:
[----:B0-----:R-:W0:Y:S01]  /*1600*/  LDC.64 R210, c[0x0][0xd88] ;  /* 0x00036200ffd27b82 */ /* 0x001e220000000a00 */
[----:B------:R-:W-:Y:S01]  /*1610*/  ULDC.64 UR4, c[0x0][0xb20] ;  /* 0x0002c80000047ab9 */ /* 0x000fe20000000a00 */
[----:B------:R-:W-:Y:S01]  /*1620*/  ULDC.64 UR8, c[0x0][0xb10] ;  /* 0x0002c40000087ab9 */ /* 0x000fe20000000a00 */
[----:B------:R-:W-:Y:S01]  /*1630*/  ULDC.64 UR6, c[0x0][0xb00] ;  /* 0x0002c00000067ab9 */ /* 0x000fe20000000a00 */
[----:B0-----:R-:W-:-:S06]  /*1640*/  IMAD.WIDE R210, R155, 0x4, R210 ;  /* 0x000000049bd27825 */ /* 0x001fcc00078e02d2 */
[----:B--2---:R-:W2:Y:S01]  /*1650*/  LDG.E R210, desc[UR42][R210.64] ;  /* 0x0000002ad2d27981 */ /* 0x004ea2000c1e1900 */
[----:B------:R-:W-:Y:S01]  /*1660*/  ISETP.NE.U32.AND P2, PT, RZ, UR4, PT ;  /* 0x00000004ff007c0c */ /* 0x000fe2000bf45070 */
[----:B-1---5:R-:W-:Y:S01]  /*1670*/  IMAD.MOV.U32 R11, RZ, RZ, RZ ;  /* 0x000000ffff0b7224 */ /* 0x022fe200078e00ff */
        /* <DEDUP_REMOVED lines=48> */
.L_x_4318:
[----:B------:R-:W-:Y:S02]  /*1980*/  IMAD.U32 R42, RZ, RZ, UR5 ;  /* 0x00000005ff2a7e24 */ /* 0x000fe4000f8e00ff */
[----:B------:R-:W-:Y:S01]  /*1990*/  IMAD.U32 R24, RZ, RZ, UR4 ;  /* 0x00000004ff187e24 */ /* 0x000fe2000f8e00ff */
[----:B------:R-:W-:Y:S06]  /*19a0*/  @!P2 BRA `(.L_x_4319) ;  /* 0x000000000010a947 */ /* 0x000fec0003800000 */
[----:B------:R-:W-:-:S04]  /*19b0*/  IADD3 R4, P0, R213, UR8, RZ ;  /* 0x00000008d5047c10 */ /* 0x000fc8000ff1e0ff */
[----:B------:R-:W-:-:S05]  /*19c0*/  IADD3.X R5, R214, UR9, RZ, P0, !PT ;  /* 0x00000009d6057c10 */ /* 0x000fca00087fe4ff */
[----:B------:R0:W5:Y:S01]  /*19d0*/  LDG.E R24, desc[UR42][R4.64] ;  /* 0x0000002a04187981 */ /* 0x000162000c1e1900 */
[----:B------:R-:W-:Y:S05]  /*19e0*/  BRA `(.L_x_4320) ;  /* 0x0000000000107947 */ /* 0x000fea0003800000 */
.L_x_4319:
[----:B------:R-:W-:Y:S05]  /*19f0*/  @!P0 BRA `(.L_x_4320) ;  /* 0x00000000000c8947 */ /* 0x000fea0003800000 */
[----:B------:R-:W2:Y:S04]  /*1a00*/  LDG.E R3, desc[UR42][R4.64] ;  /* 0x0000002a04037981 */ /* 0x000ea8000c1e1900 */
[----:B------:R-:W2:Y:S02]  /*1a10*/  LDG.E R24, desc[UR42][R4.64+0x4] ;  /* 0x0000042a04187981 */ /* 0x000ea4000c1e1900 */
[----:B--2---:R-:W-:-:S07]  /*1a20*/  IMAD.IADD R24, R24, 0x1, -R3 ;  /* 0x0000000118187824 */ /* 0x004fce00078e0a03 */
.L_x_4320:
        /* <DEDUP_REMOVED lines=20> */
[----:B---3--:R-:W-:-:S04]  /*1b70*/  @P0 IMAD.IADD R42, R3, 0x1, -R0 ;  /* 0x00000001032a0824 */ /* 0x008fc800078e0a00 */
[----:B------:R-:W-:-:S04]  /*1b80*/  IMAD.IADD R152, R11, 0x1, R42 ;  /* 0x000000010b987824 */ /* 0x000fc800078e022a */
[C---:B------:R-:W-:Y:S01]  /*1b90*/  VIADD R0, R152.reuse, 0x3f ;  /* 0x0000003f98007836 */ /* 0x040fe20000000000 */
[----:B------:R-:W-:-:S04]  /*1ba0*/  ISETP.GE.AND P3, PT, R152, 0x1, PT ;  /* 0x000000019800780c */ /* 0x000fc80003f66270 */
[----:B------:R-:W-:-:S04]  /*1bb0*/  SHF.R.S32.HI R3, RZ, 0x1f, R0 ;  /* 0x0000001fff037819 */ /* 0x000fc80000011400 */
[----:B------:R-:W-:Y:S01]  /*1bc0*/  LEA.HI R3, R3, R0, RZ, 0x6 ;  /* 0x0000000003037211 */ /* 0x000fe200078f30ff */
[----:B------:R-:W-:-:S03]  /*1bd0*/  IMAD.MOV.U32 R0, RZ, RZ, RZ ;  /* 0x000000ffff007224 */ /* 0x000fc600078e00ff */
[----:B------:R-:W-:Y:S02]  /*1be0*/  SHF.R.S32.HI R168, RZ, 0x6, R3 ;  /* 0x00000006ffa87819 */ /* 0x000fe40000011403 */
[----:B------:R-:W-:-:S05]  /*1bf0*/  @P3 LOP3.LUT R8, R8, 0x4, RZ, 0xfc, !PT ;  /* 0x0000000408083812 */ /* 0x000fca00078efcff */
        /* <DEDUP_REMOVED lines=31> */
.L_x_4322:
[----:B------:R-:W-:Y:S05]  /*1df0*/  BSYNC B0 ;  /* 0x0000000000007941 */ /* 0x000fea0003800000 */
.L_x_4321:
        /* <DEDUP_REMOVED lines=25> */
[----:B------:R-:W1:Y:S01]  /*1f90*/  LDC.64 R14, c[0x4][R14] ;  /* 0x010000000e0e7b82 */ /* 0x000e620000000a00 */
[----:B------:R-:W-:Y:S01]  /*1fa0*/  ULDC.64 UR4, c[0x4][0x120] ;  /* 0x0100480000047ab9 */ /* 0x000fe20000000a00 */
[----:B------:R-:W-:Y:S02]  /*1fb0*/  IMAD.U32 R10, RZ, RZ, UR6 ;  /* 0x00000006ff0a7e24 */ /* 0x000fe4000f8e00ff */
[----:B0-----:R-:W-:-:S02]  /*1fc0*/  IMAD.U32 R6, RZ, RZ, UR4 ;  /* 0x00000004ff067e24 */ /* 0x001fc4000f8e00ff */
[----:B------:R-:W-:Y:S02]  /*1fd0*/  IMAD.U32 R7, RZ, RZ, UR5 ;  /* 0x00000005ff077e24 */ /* 0x000fe4000f8e00ff */
[----:B------:R-:W-:Y:S02]  /*1fe0*/  IMAD.U32 R11, RZ, RZ, UR7 ;  /* 0x00000007ff0b7e24 */ /* 0x000fe4000f8e00ff */
[----:B------:R-:W-:Y:S02]  /*1ff0*/  IMAD.MOV.U32 R8, RZ, RZ, 0x70 ;  /* 0x00000070ff087424 */ /* 0x000fe400078e00ff */
[----:B------:R-:W-:Y:S02]  /*2000*/  IMAD.MOV.U32 R12, RZ, RZ, 0x1 ;  /* 0x00000001ff0c7424 */ /* 0x000fe400078e00ff */
[----:B------:R-:W-:-:S07]  /*2010*/  IMAD.MOV.U32 R13, RZ, RZ, RZ ;  /* 0x000000ffff0d7224 */ /* 0x000fce00078e00ff */
[----:B------:R-:W-:-:S07]  /*2020*/  LEPC R20, `(.L_x_4325) ;  /* 0x000000001014794e */ /* 0x000fce0000000000 */
[----:B-1---5:R-:W-:Y:S05]  /*2030*/  CALL.ABS.NOINC R14 ;  /* 0x000000000e007343 */ /* 0x022fea0003c00000 */
.L_x_4325:
[----:B------:R-:W-:Y:S05]  /*2040*/  BSYNC B6 ;  /* 0x0000000000067941 */ /* 0x000fea0003800000 */
.L_x_4324:
        /* <DEDUP_REMOVED lines=19> */
[----:B-1---5:R-:W-:Y:S05]  /*2180*/  CALL.ABS.NOINC R14 ;  /* 0x000000000e007343 */ /* 0x022fea0003c00000 */
.L_x_4327:
[----:B------:R-:W-:Y:S05]  /*2190*/  BSYNC B6 ;  /* 0x0000000000067941 */ /* 0x000fea0003800000 */
.L_x_4326:
[----:B------:R-:W-:Y:S01]  /*21a0*/  ULDC.64 UR4, c[0x0][0xaf0] ;  /* 0x0002bc0000047ab9 */ /* 0x000fe20000000a00 */
[----:B------:R-:W-:Y:S01]  /*21b0*/  IMAD.MOV.U32 R0, RZ, RZ, R210 ;  /* 0x000000ffff007224 */ /* 0x000fe200078e00d2 */
[----:B------:R-:W-:Y:S01]  /*21c0*/  ISETP.NE.U32.AND P0, PT, RZ, UR4, PT ;  /* 0x00000004ff007c0c */ /* 0x000fe2000bf05070 */
[----:B0-----:R-:W0:Y:S01]  /*21d0*/  LDC.64 R6, c[0x0][0x300] ;  /* 0x0000c000ff067b82 */ /* 0x001e220000000a00 */
[----:B------:R-:W-:Y:S01]  /*21e0*/  IMAD.IADD R25, R25, 0x1, R24 ;  /* 0x0000000119197824 */ /* 0x000fe200078e0218 */
[----:B------:R-:W-:Y:S01]  /*21f0*/  SHF.R.S32.HI R17, RZ, 0x1f, R16 ;  /* 0x0000001fff117819 */ /* 0x000fe20000011410 */
[----:B------:R-:W-:Y:S01]  /*2200*/  ULDC.64 UR6, c[0x0][0xb00] ;  /* 0x0002c00000067ab9 */ /* 0x000fe20000000a00 */
[----:B------:R-:W-:-:S04]  /*2210*/  ISETP.NE.AND.EX P0, PT, RZ, UR5, PT, P0 ;  /* 0x00000005ff007c0c */ /* 0x000fc8000bf05300 */
[----:B------:R-:W1:Y:S08]  /*2220*/  LDC R27, c[0x0][0x3f4] ;  /* 0x0000fd00ff1b7b82 */ /* 0x000e700000000800 */
[----:B------:R-:W2:Y:S01]  /*2230*/  LDC.64 R52, c[0x0][0x408] ;  /* 0x00010200ff347b82 */ /* 0x000ea20000000a00 */
[----:B------:R-:W-:-:S04]  /*2240*/  @P0 IADD3 R4, P1, R213, UR4, RZ ;  /* 0x00000004d5040c10 */ /* 0x000fc8000ff3e0ff */
        /* <DEDUP_REMOVED lines=10> */
[----:B------:R-:W-:Y:S01]  /*22f0*/  IMAD.WIDE.U32 R28, R209, UR4, R16 ;  /* 0x00000004d11c7c25 */ /* 0x000fe2000f8e0010 */
[----:B------:R-:W-:Y:S01]  /*2300*/  ULDC.64 UR6, c[0x0][0x338] ;  /* 0x0000ce0000067ab9 */ /* 0x000fe20000000a00 */
[----:B---3--:R-:W3:Y:S01]  /*2310*/  LDC.64 R4, c[0x0][0x3f8] ;  /* 0x0000fe00ff047b82 */ /* 0x008ee20000000a00 */
[----:B-1----:R-:W-:Y:S01]  /*2320*/  ISETP.GE.AND P2, PT, R16, R27, PT ;  /* 0x0000001b1000720c */ /* 0x002fe20003f46270 */
[----:B------:R-:W-:Y:S01]  /*2330*/  IMAD R3, R25, R7, R8 ;  /* 0x0000000719037224 */ /* 0x000fe200078e0208 */
[----:B------:R-:W-:Y:S01]  /*2340*/  SHF.L.U64.HI R46, R6, 0x6, R7 ;  /* 0x00000006062e7819 */ /* 0x000fe20000010207 */
[----:B------:R-:W-:Y:S01]  /*2350*/  IMAD R29, R209, UR5, R29 ;  /* 0x00000005d11d7c24 */ /* 0x000fe2000f8e021d */
[----:B------:R-:W-:Y:S01]  /*2360*/  ULDC.64 UR4, c[0x0][0x308] ;  /* 0x0000c20000047ab9 */ /* 0x000fe20000000a00 */
[----:B------:R-:W-:Y:S01]  /*2370*/  IMAD.IADD R21, R21, 0x1, R3 ;  /* 0x0000000115157824 */ /* 0x000fe200078e0203 */
[----:B--2---:R-:W-:Y:S01]  /*2380*/  SHF.L.U64.HI R51, R52, 0x6, R53 ;  /* 0x0000000634337819 */ /* 0x004fe20000010235 */
[----:B------:R-:W-:Y:S01]  /*2390*/  IMAD.WIDE.U32 R44, R22, R6, R16 ;  /* 0x00000006162c7225 */ /* 0x000fe200078e0010 */
[----:B------:R-:W-:-:S03]  /*23a0*/  P2R R72, PR, RZ, 0x4 ;  /* 0x00000004ff487803 */ /* 0x000fc60000000000 */
[----:B------:R-:W-:-:S04]  /*23b0*/  IMAD.WIDE.U32 R20, R209, UR4, R20 ;  /* 0x00000004d1147c25 */ /* 0x000fc8000f8e0014 */
[----:B------:R-:W-:Y:S01]  /*23c0*/  IMAD R21, R209, UR5, R21 ;  /* 0x00000005d1157c24 */ /* 0x000fe2000f8e0215 */
[----:B------:R-:W-:Y:S01]  /*23d0*/  ULDC.64 UR4, c[0x0][0x310] ;  /* 0x0000c40000047ab9 */ /* 0x000fe20000000a00 */
[----:B------:R-:W-:Y:S02]  /*23e0*/  IMAD.SHL.U32 R50, R188, 0x40, RZ ;  /* 0x00000040bc327824 */ /* 0x000fe400078e00ff */
[----:B------:R-:W-:-:S03]  /*23f0*/  IMAD.WIDE.U32 R34, R22, R52, R184 ;  /* 0x0000003416227225 */ /* 0x000fc600078e00b8 */
[----:B------:R-:W-:Y:S01]  /*2400*/  LOP3.LUT R50, R50, 0x1c0, RZ, 0xc0, !PT ;  /* 0x000001c032327812 */ /* 0x000fe200078ec0ff */
[-C--:B---3--:R-:W-:Y:S01]  /*2410*/  IMAD.WIDE.U32 R30, R22, R4.reuse, R184 ;  /* 0x00000004161e7225 */ /* 0x088fe200078e00b8 */
[----:B------:R-:W-:Y:S02]  /*2420*/  SHF.L.U64.HI R48, R4, 0x6, R5 ;  /* 0x0000000604307819 */ /* 0x000fe40000010205 */
[----:B------:R-:W-:Y:S01]  /*2430*/  SHF.R.U32.HI R54, RZ, 0x3, R50 ;  /* 0x00000003ff367819 */ /* 0x000fe20000011632 */
[----:B------:R-:W-:Y:S01]  /*2440*/  IMAD.WIDE.U32 R32, R22, R4, R16 ;  /* 0x0000000416207225 */ /* 0x000fe200078e0010 */
[----:B0-----:R-:W-:-:S03]  /*2450*/  SHF.R.U32.HI R26, RZ, 0x7, R26 ;  /* 0x00000007ff1a7819 */ /* 0x001fc6000001161a */
[----:B------:R-:W-:-:S04]  /*2460*/  IMAD.WIDE.U32 R36, R22, R52, R16 ;  /* 0x0000003416247225 */ /* 0x000fc800078e0010 */
[----:B------:R-:W-:Y:S02]  /*2470*/  IMAD.SHL.U32 R49, R4, 0x40, RZ ;  /* 0x0000004004317824 */ /* 0x000fe400078e00ff */
[----:B------:R-:W-:Y:S02]  /*2480*/  IMAD.SHL.U32 R47, R6, 0x40, RZ ;  /* 0x00000040062f7824 */ /* 0x000fe400078e00ff */
[----:B------:R-:W-:Y:S02]  /*2490*/  VIADD R55, R26, 0x8 ;  /* 0x000000081a377836 */ /* 0x000fe40000000000 */
[----:B------:R-:W-:Y:S01]  /*24a0*/  IMAD.SHL.U32 R56, R27, 0x2, RZ ;  /* 0x000000021b387824 */ /* 0x000fe200078e00ff */
[----:B----4-:R-:W-:-:S04]  /*24b0*/  SHF.R.S32.HI R3, RZ, 0x1f, R0 ;  /* 0x0000001fff037819 */ /* 0x010fc80000011400 */
[----:B------:R-:W-:Y:S02]  /*24c0*/  SEL R8, R3, RZ, !P0 ;  /* 0x000000ff03087207 */ /* 0x000fe40004000000 */
[----:B------:R-:W-:Y:S02]  /*24d0*/  SEL R3, R0, RZ, !P0 ;  /* 0x000000ff00037207 */ /* 0x000fe40004000000 */
[----:B------:R-:W-:Y:S01]  /*24e0*/  SHF.R.S32.HI R0, RZ, 0x1f, R22 ;  /* 0x0000001fff007819 */ /* 0x000fe20000011416 */
[----:B------:R-:W-:Y:S02]  /*24f0*/  IMAD R10, R8, UR4, RZ ;  /* 0x00000004080a7c24 */ /* 0x000fe4000f8e02ff */
[C---:B------:R-:W-:Y:S01]  /*2500*/  IMAD.WIDE.U32 R20, R3.reuse, UR4, R20 ;  /* 0x0000000403147c25 */ /* 0x040fe2000f8e0014 */
[----:B------:R-:W-:Y:S02]  /*2510*/  ULDC UR4, c[0x0][0x2f4] ;  /* 0x0000bd0000047ab9 */ /* 0x000fe40000000800 */
[----:B------:R-:W-:Y:S01]  /*2520*/  ISETP.GE.AND P4, PT, R16, UR4, PT ;  /* 0x0000000410007c0c */ /* 0x000fe2000bf86270 */
[----:B------:R-:W-:-:S02]  /*2530*/  IMAD R43, R3, UR5, R10 ;  /* 0x00000005032b7c24 */ /* 0x000fc4000f8e020a */
[----:B------:R-:W-:Y:S02]  /*2540*/  IMAD R8, R8, UR6, RZ ;  /* 0x0000000608087c24 */ /* 0x000fe4000f8e02ff */
[----:B------:R-:W-:Y:S02]  /*2550*/  IMAD R9, R0, R6, RZ ;  /* 0x0000000600097224 */ /* 0x000fe400078e02ff */
[----:B------:R-:W-:-:S04]  /*2560*/  IMAD.WIDE.U32 R28, R3, UR6, R28 ;  /* 0x00000006031c7c25 */ /* 0x000fc8000f8e001c */
[----:B------:R-:W-:Y:S01]  /*2570*/  IMAD R71, R3, UR7, R8 ;  /* 0x0000000703477c24 */ /* 0x000fe2000f8e0208 */
[----:B------:R-:W-:Y:S01]  /*2580*/  IADD3 R3, P0, R20, R44, RZ ;  /* 0x0000002c14037210 */ /* 0x000fe20007f1e0ff */
[----:B------:R-:W-:Y:S02]  /*2590*/  IMAD R9, R22, R7, R9 ;  /* 0x0000000716097224 */ /* 0x000fe400078e0209 */
[----:B------:R-:W-:Y:S02]  /*25a0*/  IMAD.IADD R43, R21, 0x1, R43 ;  /* 0x00000001152b7824 */ /* 0x000fe400078e022b */
[----:B------:R-:W-:Y:S02]  /*25b0*/  IMAD R8, R0, R4, RZ ;  /* 0x0000000400087224 */ /* 0x000fe400078e02ff */
[----:B------:R-:W-:Y:S01]  /*25c0*/  IMAD.IADD R71, R29, 0x1, R71 ;  /* 0x000000011d477824 */ /* 0x000fe200078e0247 */
[----:B------:R-:W-:Y:S01]  /*25d0*/  IADD3.X R44, R43, R45, R9, P0, !PT ;  /* 0x0000002d2b2c7210 */ /* 0x000fe200007fe409 */
[----:B------:R-:W-:Y:S01]  /*25e0*/  IMAD R13, R22, R5, R8 ;  /* 0x00000005160d7224 */ /* 0x000fe200078e0208 */
[----:B------:R-:W-:Y:S01]  /*25f0*/  SEL R9, R27, RZ, P2 ;  /* 0x000000ff1b097207 */ /* 0x000fe20001000000 */
[----:B------:R-:W-:Y:S01]  /*2600*/  IMAD R8, R0, R52, RZ ;  /* 0x0000003400087224 */ /* 0x000fe200078e02ff */
[----:B------:R-:W-:Y:S01]  /*2610*/  IADD3 R38, P0, R22, R25, RZ ;  /* 0x0000001916267210 */ /* 0x000fe20007f1e0ff */
[----:B------:R-:W-:-:S02]  /*2620*/  IMAD.IADD R31, R31, 0x1, R13 ;  /* 0x000000011f1f7824 */ /* 0x000fc400078e020d */
[----:B------:R-:W-:Y:S02]  /*2630*/  IMAD.IADD R9, R16, 0x1, R9 ;  /* 0x0000000110097824 */ /* 0x000fe400078e0209 */
[----:B------:R-:W-:Y:S02]  /*2640*/  IMAD R15, R22, R53, R8 ;  /* 0x00000035160f7224 */ /* 0x000fe400078e0208 */
[----:B------:R-:W-:Y:S01]  /*2650*/  IMAD.IADD R33, R13, 0x1, R33 ;  /* 0x000000010d217824 */ /* 0x000fe200078e0221 */
[----:B-----5:R-:W-:Y:S01]  /*2660*/  SHF.R.S32.HI R13, RZ, 0x1f, R154 ;  /* 0x0000001fff0d7819 */ /* 0x020fe2000001149a */
[----:B------:R-:W-:Y:S01]  /*2670*/  IMAD.WIDE.U32 R30, R154, R4, R30 ;  /* 0x000000049a1e7225 */ /* 0x000fe200078e001e */
[----:B------:R-:W-:-:S03]  /*2680*/  SHF.R.S32.HI R8, RZ, 0x1f, R9 ;  /* 0x0000001fff087819 */ /* 0x000fc60000011409 */
[----:B------:R-:W-:Y:S01]  /*2690*/  IMAD.WIDE.U32 R32, R154, R4, R32 ;  /* 0x000000049a207225 */ /* 0x000fe200078e0020 */
[----:B------:R-:W-:-:S03]  /*26a0*/  LEA.HI R45, R8, R9, RZ, 0x3 ;  /* 0x00000009082d7211 */ /* 0x000fc600078f18ff */
[----:B------:R-:W-:Y:S01]  /*26b0*/  IMAD R8, R13, R4, RZ ;  /* 0x000000040d087224 */ /* 0x000fe200078e02ff */
[----:B------:R-:W-:Y:S01]  /*26c0*/  LOP3.LUT R60, R45, 0xfffffff8, RZ, 0xc0, !PT ;  /* 0xfffffff82d3c7812 */ /* 0x000fe200078ec0ff */
[----:B------:R-:W-:Y:S02]  /*26d0*/  IMAD R13, R13, R52, RZ ;  /* 0x000000340d0d7224 */ /* 0x000fe400078e02ff */
[----:B------:R-:W-:Y:S01]  /*26e0*/  IMAD R59, R154, R5, R8 ;  /* 0x000000059a3b7224 */ /* 0x000fe200078e0208 */
[----:B------:R-:W-:Y:S01]  /*26f0*/  LOP3.LUT R5, R50, 0x18, R16, 0xf8, !PT ;  /* 0x0000001832057812 */ /* 0x000fe200078ef810 */
[----:B------:R-:W-:Y:S01]  /*2700*/  IMAD.IADD R35, R35, 0x1, R15 ;  /* 0x0000000123237824 */ /* 0x000fe200078e020f */
[----:B------:R-:W-:Y:S01]  /*2710*/  SHF.R.S32.HI R63, RZ, 0x1f, R60 ;  /* 0x0000001fff3f7819 */ /* 0x000fe2000001143c */
[----:B------:R-:W-:Y:S01]  /*2720*/  IMAD.IADD R37, R15, 0x1, R37 ;  /* 0x000000010f257824 */ /* 0x000fe200078e0225 */
[----:B------:R-:W-:Y:S01]  /*2730*/  LOP3.LUT R4, R5, R54, RZ, 0x3c, !PT ;  /* 0x0000003605047212 */ /* 0x000fe200078e3cff */
[----:B------:R-:W-:Y:S01]  /*2740*/  IMAD R13, R154, R53, R13 ;  /* 0x000000359a0d7224 */ /* 0x000fe200078e020d */
[----:B------:R-:W-:Y:S01]  /*2750*/  LOP3.LUT R5, R50, 0x38, R45, 0xf8, !PT ;  /* 0x0000003832057812 */ /* 0x000fe200078ef82d */
[----:B------:R-:W-:-:S02]  /*2760*/  VIADD R53, R16, 0x20 ;  /* 0x0000002010357836 */ /* 0x000fc40000000000 */
[C---:B------:R-:W-:Y:S01]  /*2770*/  IMAD.WIDE.U32 R34, R154.reuse, R52, R34 ;  /* 0x000000349a227225 */ /* 0x040fe200078e0022 */
[----:B------:R-:W-:Y:S02]  /*2780*/  LOP3.LUT R70, R5, R54, RZ, 0x3c, !PT ;  /* 0x0000003605467212 */ /* 0x000fe400078e3cff */
[----:B------:R-:W-:Y:S01]  /*2790*/  ISETP.GE.AND P3, PT, R53, UR4, PT ;  /* 0x0000000435007c0c */ /* 0x000fe2000bf66270 */
[----:B------:R-:W-:-:S04]  /*27a0*/  IMAD.WIDE.U32 R36, R154, R52, R36 ;  /* 0x000000349a247225 */ /* 0x000fc800078e0024 */
        /* <DEDUP_REMOVED lines=8> */
.L_x_4357:
[----:B----4-:R-:W0:Y:S01]  /*2830*/  LDC R27, c[0x0][0x3f4] ;  /* 0x0000fd00ff1b7b82 */ /* 0x010e220000000800 */
[----:B------:R-:W-:Y:S01]  /*2840*/  VIADD R40, R40, 0xffffffff ;  /* 0xffffffff28287836 */ /* 0x000fe20000000000 */
[----:B------:R-:W-:Y:S05]  /*2850*/  YIELD ;  /* 0x0000000000007946 */ /* 0x000fea0003800000 */
[----:B------:R-:W-:Y:S01]  /*2860*/  SHF.R.S32.HI R67, RZ, 0x1f, R40 ;  /* 0x0000001fff437819 */ /* 0x000fe20000011428 */
[----:B-1----:R-:W1:Y:S01]  /*2870*/  LDC.64 R64, c[0x0][0x2e8] ;  /* 0x0000ba00ff407b82 */ /* 0x002e620000000a00 */
        /* <DEDUP_REMOVED lines=53> */
.L_x_4332:
[----:B------:R-:W-:Y:S05]  /*2bd0*/  BSYNC B1 ;  /* 0x0000000000017941 */ /* 0x000fea0003800000 */
.L_x_4331:
        /* <DEDUP_REMOVED lines=16> */
.L_x_4333:
[----:B------:R-:W-:Y:S01]  /*2ce0*/  IMAD R73, R19, 0x8, R2 ;  /* 0x0000000813497824 */ /* 0x000fe200078e0202 */
[----:B------:R-:W-:Y:S01]  /*2cf0*/  SHF.L.U32 R74, R186, 0x1f, RZ ;  /* 0x0000001fba4a7819 */ /* 0x000fe200000006ff */
[----:B------:R-:W-:Y:S03]  /*2d00*/  BSSY B1, `(.L_x_4334) ;  /* 0x0000003000017945 */ /* 0x000fe60003800000 */
[----:B------:R-:W0:Y:S02]  /*2d10*/  SYNCS.PHASECHK.TRANS64.TRYWAIT P5, [R73+URZ+0x38890], R74 ;  /* 0x0388904a490075a7 */ /* 0x000e2400080a017f */
[----:B0-----:R-:W-:Y:S05]  /*2d20*/  @!P5 BRA `(.L_x_4335) ;  /* 0x000001bc00c4d947 */ /* 0x001fea0003800000 */
.L_x_4630:
[----:B------:R-:W-:Y:S05]  /*2d30*/  BSYNC B1 ;  /* 0x0000000000017941 */ /* 0x000fea0003800000 */
.L_x_4334:
        /* <DEDUP_REMOVED lines=48> */
.L_x_4340:
[----:B------:R-:W-:Y:S05]  /*3040*/  BSYNC B2 ;  /* 0x0000000000027941 */ /* 0x000fea0003800000 */
.L_x_4339:
[----:B--2---:R1:W-:Y:S02]  /*3050*/  STG.E.128 desc[UR42][R12.64], R4 ;  /* 0x000000040c007986 */ /* 0x0043e4000c101d2a */
.L_x_4338:
[----:B------:R-:W-:Y:S05]  /*3060*/  BSYNC B1 ;  /* 0x0000000000017941 */ /* 0x000fea0003800000 */
.L_x_4337:
        /* <DEDUP_REMOVED lines=51> */
.L_x_4342:
[----:B------:R-:W-:Y:S05]  /*33a0*/  BSYNC B1 ;  /* 0x0000000000017941 */ /* 0x000fea0003800000 */
.L_x_4341:
[----:B-1----:R2:W-:Y:S01]  /*33b0*/  STG.E.128 desc[UR42][R12.64+0x40], R4 ;  /* 0x000040040c007986 */ /* 0x0025e2000c101d2a */
[----:B------:R-:W-:Y:S05]  /*33c0*/  BRA `(.L_x_4336) ;  /* 0x0000000c00287947 */ /* 0x000fea0003800000 */
.L_x_4330:
[----:B------:R-:W-:Y:S01]  /*33d0*/  IMAD R5, R40, -0x40, R42 ;  /* 0xffffffc028057824 */ /* 0x000fe200078e022a */
[----:B------:R-:W-:-:S04]  /*33e0*/  CS2R R6, SRZ ;  /* 0x0000000000067805 */ /* 0x000fc8000001ff00 */
[----:B------:R-:W-:-:S04]  /*33f0*/  VIMNMX R5, R5, 0x40, PT ;  /* 0x0000004005057848 */ /* 0x000fc80003fe0100 */
[----:B------:R-:W-:-:S04]  /*3400*/  ISETP.GE.AND P1, PT, R22, R5, PT ;  /* 0x000000051600720c */ /* 0x000fc80003f26270 */
        /* <DEDUP_REMOVED lines=40> */
.L_x_4343:
[----:B------:R-:W-:Y:S01]  /*3690*/  IMAD R73, R19, 0x8, R2 ;  /* 0x0000000813497824 */ /* 0x000fe200078e0202 */
[----:B------:R-:W-:Y:S01]  /*36a0*/  SHF.L.U32 R74, R186, 0x1f, RZ ;  /* 0x0000001fba4a7819 */ /* 0x000fe200000006ff */
[----:B------:R-:W0:Y:S01]  /*36b0*/  LDC R75, c[0x0][0x2f4] ;  /* 0x0000bd00ff4b7b82 */ /* 0x000e220000000800 */
[----:B------:R-:W-:Y:S02]  /*36c0*/  BSSY B1, `(.L_x_4344) ;  /* 0x0000003000017945 */ /* 0x000fe40003800000 */
[----:B------:R-:W1:Y:S02]  /*36d0*/  SYNCS.PHASECHK.TRANS64.TRYWAIT P5, [R73+URZ+0x38890], R74 ;  /* 0x0388904a490075a7 */ /* 0x000e6400080a017f */
[----:B-1----:R-:W-:Y:S05]  /*36e0*/  @!P5 BRA `(.L_x_4345) ;  /* 0x000001b40068d947 */ /* 0x002fea0003800000 */
.L_x_4631:
[----:B------:R-:W-:Y:S05]  /*36f0*/  BSYNC B1 ;  /* 0x0000000000017941 */ /* 0x000fea0003800000 */
.L_x_4344:
        /* <DEDUP_REMOVED lines=115> */
.L_x_4347:
[----:B------:R-:W-:Y:S05]  /*3e30*/  BSYNC B1 ;  /* 0x0000000000017941 */ /* 0x000fea0003800000 */
.L_x_4346:
        /* <DEDUP_REMOVED lines=10> */
.L_x_4329:
[----:B------:R-:W-:-:S06]  /*3ee0*/  UISETP.NE.AND UP0, UPT, UR37, 0x3, UPT ;  /* 0x000000032500788c */ /* 0x000fcc000bf05270 */
[----:B------:R-:W-:-:S13]  /*3ef0*/  PLOP3.LUT P0, PT, PT, PT, UP0, 0x80, 0x0 ;  /* 0x000000000000781c */ /* 0x000fda0003f0f008 */
[----:B------:R-:W-:Y:S05]  /*3f00*/  @!P0 BRA `(.L_x_4348) ;  /* 0x0000000000048947 */ /* 0x000fea0003800000 */
[----:B------:R-:W-:Y:S01]  /*3f10*/  BPT.TRAP 0x1 ;  /* 0x000000040000795c */ /* 0x000fe20000300000 */
.L_x_4348:
[----:B------:R-:W-:Y:S01]  /*3f20*/  IMAD R73, R19, 0x8, R2 ;  /* 0x0000000813497824 */ /* 0x000fe200078e0202 */
[----:B------:R-:W-:Y:S01]  /*3f30*/  SHF.L.U32 R74, R186, 0x1f, RZ ;  /* 0x0000001fba4a7819 */ /* 0x000fe200000006ff */
[----:B------:R-:W-:Y:S01]  /*3f40*/  IMAD R4, R40, -0x40, R42 ;  /* 0xffffffc028047824 */ /* 0x000fe200078e022a */
[----:B------:R-:W-:Y:S02]  /*3f50*/  BSSY B1, `(.L_x_4349) ;  /* 0x0000004000017945 */ /* 0x000fe40003800000 */
[----:B------:R-:W0:Y:S02]  /*3f60*/  SYNCS.PHASECHK.TRANS64.TRYWAIT P1, [R73+URZ+0x38890], R74 ;  /* 0x0388904a490075a7 */ /* 0x000e24000802017f */
[----:B------:R-:W-:Y:S01]  /*3f70*/  VIMNMX R5, R4, 0x40, PT ;  /* 0x0000004004057848 */ /* 0x000fe20003fe0100 */
[----:B0-----:R-:W-:Y:S06]  /*3f80*/  @!P1 BRA `(.L_x_4350) ;  /* 0x000001ac00549947 */ /* 0x001fec0003800000 */
.L_x_4632:
[----:B------:R-:W-:Y:S05]  /*3f90*/  BSYNC B1 ;  /* 0x0000000000017941 */ /* 0x000fea0003800000 */
.L_x_4349:
        /* <DEDUP_REMOVED lines=13> */
.L_x_4336:
[----:B------:R-:W-:Y:S05]  /*4070*/  BSYNC B0 ;  /* 0x0000000000007941 */ /* 0x000fea0003800000 */
.L_x_4328:
        /* <DEDUP_REMOVED lines=17> */
.L_x_4352:
[----:B------:R-:W-:Y:S05]  /*4190*/  BSYNC B0 ;  /* 0x0000000000007941 */ /* 0x000fea0003800000 */
.L_x_4351:
[----:B------:R-:W2:Y:S01]  /*41a0*/  SYNCS.PHASECHK.TRANS64.TRYWAIT P0, [R73+URZ+0x388b0], R74 ;  /* 0x0388b04a490075a7 */ /* 0x000ea2000800017f */
[----:B------:R-:W-:Y:S04]  /*41b0*/  BSSY B0, `(.L_x_4353) ;  /* 0x0000002000007945 */ /* 0x000fe80003800000 */
[----:B--2---:R-:W-:Y:S05]  /*41c0*/  @!P0 BRA `(.L_x_4354) ;  /* 0x000001a800d88947 */ /* 0x004fea0003800000 */
.L_x_4633:
[----:B------:R-:W-:Y:S05]  /*41d0*/  BSYNC B0 ;  /* 0x0000000000007941 */ /* 0x000fea0003800000 */
.L_x_4353:
        /* <DEDUP_REMOVED lines=82> */
.L_x_4356:
[----:B------:R-:W-:Y:S05]  /*4700*/  BSYNC B0 ;  /* 0x0000000000007941 */ /* 0x000fea0003800000 */
.L_x_4355:
        /* <DEDUP_REMOVED lines=17> */
.L_x_4323:
[----:B------:R-:W-:Y:S04]  /*4820*/  BSSY B0, `(.L_x_4358) ;  /* 0x0000004000007945 */ /* 0x000fe80003800000 */
[----:B------:R-:W-:Y:S05]  /*4830*/  @P0 BRA `(.L_x_4359) ;  /* 0x0000000000080947 */ /* 0x000fea0003800000 */
[----:B------:R-:W2:Y:S02]  /*4840*/  FENCE.VIEW.ASYNC.G ;  /* 0x00000000000073c6 */ /* 0x000ea40000000100 */
[----:B--2---:R-:W-:Y:S06]  /*4850*/  BAR.ARV 0xc, 0x180 ;  /* 0x0306000000007b1d */ /* 0x004fec0000002000 */
.L_x_4359:
[----:B------:R-:W-:Y:S05]  /*4860*/  BSYNC B0 ;  /* 0x0000000000007941 */ /* 0x000fea0003800000 */
.L_x_4358:
        /* <DEDUP_REMOVED lines=22> */
[----:B------:R0:W2:Y:S02]  /*49d0*/  F2I.FTZ.U32.TRUNC.NTZ R5, R4 ;  /* 0x0000000400057305 */ /* 0x0000a4000021f000 */
[----:B0-----:R-:W-:Y:S02]  /*49e0*/  IMAD.MOV.U32 R4, RZ, RZ, RZ ;  /* 0x000000ffff047224 */ /* 0x001fe400078e00ff */
        /* <DEDUP_REMOVED lines=13> */
.L_x_4363:
[----:B------:R-:W-:Y:S05]  /*4ac0*/  BSYNC B0 ;  /* 0x0000000000007941 */ /* 0x000fea0003800000 */
.L_x_4362:
[-C--:B------:R-:W-:Y:S01]  /*4ad0*/  IMAD R0, R221, R5.reuse, RZ ;  /* 0x00000005dd007224 */ /* 0x080fe200078e02ff */
[----:B------:R-:W-:Y:S01]  /*4ae0*/  PLOP3.LUT P0, PT, PT, PT, PT, 0x80, 0x0 ;  /* 0x000000000000781c */ /* 0x000fe20003f0f070 */
[----:B------:R-:W-:Y:S01]  /*4af0*/  IMAD.MOV.U32 R3, RZ, RZ, RZ ;  /* 0x000000ffff037224 */ /* 0x000fe200078e00ff */
[----:B------:R-:W-:Y:S01]  /*4b00*/  CS2R R150, SRZ ;  /* 0x0000000000967805 */ /* 0x000fe2000001ff00 */
[----:B---3--:R-:W-:Y:S01]  /*4b10*/  IMAD.MOV.U32 R14, RZ, RZ, RZ ;  /* 0x000000ffff0e7224 */ /* 0x008fe200078e00ff */
        /* <DEDUP_REMOVED lines=40> */
[----:B-1----:R-:W-:Y:S02]  /*4da0*/  CS2R R72, SRZ ;  /* 0x0000000000487805 */ /* 0x002fe4000001ff00 */
[----:B------:R-:W-:Y:S02]  /*4db0*/  CS2R R70, SRZ ;  /* 0x0000000000467805 */ /* 0x000fe4000001ff00 */
[----:B------:R-:W-:Y:S02]  /*4dc0*/  CS2R R68, SRZ ;  /* 0x0000000000447805 */ /* 0x000fe4000001ff00 */
        /* <DEDUP_REMOVED lines=23> */
[----:B0-----:R-:W2:Y:S01]  /*4f40*/  LDL R6, [R1+0x40] ;  /* 0x0000400001067983 */ /* 0x001ea20000100800 */
[----:B------:R-:W-:Y:S01]  /*4f50*/  IMAD.MOV.U32 R7, RZ, RZ, 0x40000040 ;  /* 0x40000040ff077424 */ /* 0x000fe200078e00ff */
[----:B------:R-:W-:Y:S01]  /*4f60*/  BSSY B0, `(.L_x_4365) ;  /* 0x0000100000007945 */ /* 0x000fe20003800000 */
[----:B------:R-:W-:Y:S01]  /*4f70*/  IMAD.MOV.U32 R9, RZ, RZ, 0x40000040 ;  /* 0x40000040ff097424 */ /* 0x000fe200078e00ff */
[----:B------:R-:W-:Y:S01]  /*4f80*/  BAR.SYNC.DEFER_BLOCKING 0xe, 0x100 ;  /* 0x0384000000007b1d */ /* 0x000fe20000010000 */
[----:B------:R-:W-:Y:S01]  /*4f90*/  IMAD.MOV.U32 R11, RZ, RZ, 0x40000040 ;  /* 0x40000040ff0b7424 */ /* 0x000fe200078e00ff */
[----:B------:R-:W-:Y:S01]  /*4fa0*/  R2UR UR5, R7 ;  /* 0x00000000070572ca */ /* 0x000fe200000e0000 */
[----:B------:R-:W-:Y:S01]  /*4fb0*/  IMAD.MOV.U32 R13, RZ, RZ, 0x40000040 ;  /* 0x40000040ff0d7424 */ /* 0x000fe200078e00ff */
[----:B------:R-:W-:Y:S01]  /*4fc0*/  R2UR UR7, R9 ;  /* 0x00000000090772ca */ /* 0x000fe200000e0000 */
[----:B------:R-:W-:Y:S02]  /*4fd0*/  IMAD.MOV.U32 R9, RZ, RZ, 0x40000040 ;  /* 0x40000040ff097424 */ /* 0x000fe400078e00ff */
[----:B------:R-:W-:Y:S01]  /*4fe0*/  VIADD R4, R4, 0xfffffffe ;  /* 0xfffffffe04047836 */ /* 0x000fe20000000000 */
[----:B------:R-:W0:Y:S02]  /*4ff0*/  S2R R14, SR_TID.X ;  /* 0x00000000000e7919 */ /* 0x000e240000002100 */
[----:B------:R-:W-:Y:S01]  /*5000*/  R2UR UR15, R9 ;  /* 0x00000000090f72ca */ /* 0x000fe200000e0000 */
[----:B------:R-:W-:Y:S01]  /*5010*/  IMAD.MOV.U32 R9, RZ, RZ, 0x40000040 ;  /* 0x40000040ff097424 */ /* 0x000fe200078e00ff */
[----:B------:R-:W-:-:S04]  /*5020*/  ISETP.GE.AND P0, PT, R4, R0, PT ;  /* 0x000000000400720c */ /* 0x000fc80003f06270 */
[----:B------:R-:W-:Y:S01]  /*5030*/  R2UR UR13, R9 ;  /* 0x00000000090d72ca */ /* 0x000fe200000e0000 */
[----:B------:R-:W-:Y:S01]  /*5040*/  WARPGROUP.ARRIVE ;  /* 0x00000000000079c5 */ /* 0x000fe20000000000 */
[----:B0-----:R-:W-:-:S04]  /*5050*/  LOP3.LUT R14, R14, 0x7f, RZ, 0xc0, !PT ;  /* 0x0000007f0e0e7812 */ /* 0x001fc800078ec0ff */
[----:B------:R-:W-:Y:S01]  /*5060*/  ISETP.NE.AND P2, PT, R14, RZ, PT ;  /* 0x000000ff0e00720c */ /* 0x000fe20003f45270 */
[----:B--2---:R-:W0:Y:S02]  /*5070*/  SHFL.IDX PT, R3, R6, RZ, 0x1f ;  /* 0x00001fff06037589 */ /* 0x004e2400000e0000 */
[----:B0-----:R-:W-:-:S04]  /*5080*/  LEA.HI R5, R3, R3, RZ, 0x1 ;  /* 0x0000000303057211 */ /* 0x001fc800078f08ff */
[----:B------:R-:W-:Y:S01]  /*5090*/  LOP3.LUT R6, R5, 0x1fffe, RZ, 0xc0, !PT ;  /* 0x0001fffe05067812 */ /* 0x000fe200078ec0ff */
[----:B------:R-:W-:-:S04]  /*50a0*/  VIADD R5, R2, 0x36400 ;  /* 0x0003640002057836 */ /* 0x000fc80000000000 */
[----:B------:R-:W-:Y:S01]  /*50b0*/  IMAD.IADD R3, R3, 0x1, -R6 ;  /* 0x0000000103037824 */ /* 0x000fe200078e0a06 */
[----:B------:R-:W-:-:S03]  /*50c0*/  SHF.R.U32.HI R5, RZ, 0x4, R5 ;  /* 0x00000004ff057819 */ /* 0x000fc60000011605 */
[----:B------:R-:W-:Y:S01]  /*50d0*/  IMAD R3, R3, 0x8000, R2 ;  /* 0x0000800003037824 */ /* 0x000fe200078e0202 */
[----:B------:R-:W-:-:S03]  /*50e0*/  LOP3.LUT R5, R5, 0x3fff, RZ, 0xc0, !PT ;  /* 0x00003fff05057812 */ /* 0x000fc600078ec0ff */
[----:B------:R-:W-:Y:S01]  /*50f0*/  VIADD R3, R3, 0x400 ;  /* 0x0000040003037836 */ /* 0x000fe20000000000 */
[----:B------:R-:W-:Y:S01]  /*5100*/  LOP3.LUT R6, R5, 0x10000, RZ, 0xfc, !PT ;  /* 0x0001000005067812 */ /* 0x000fe200078efcff */
[----:B------:R-:W-:-:S03]  /*5110*/  @!P2 IMAD R5, R18, 0x8, R2 ;  /* 0x000000081205a824 */ /* 0x000fc600078e0202 */
[----:B------:R-:W-:Y:S01]  /*5120*/  SHF.R.U32.HI R3, RZ, 0x4, R3 ;  /* 0x00000004ff037819 */ /* 0x000fe20000011603 */
[C---:B------:R-:W-:Y:S01]  /*5130*/  VIADD R12, R6.reuse, 0x2 ;  /* 0x00000002060c7836 */ /* 0x040fe20000000000 */
[----:B------:R-:W-:Y:S01]  /*5140*/  R2UR UR4, R6 ;  /* 0x00000000060472ca */ /* 0x000fe200000e0000 */
[----:B------:R-:W-:Y:S01]  /*5150*/  @!P2 VIADD R5, R5, 0x38860 ;  /* 0x000388600505a836 */ /* 0x000fe20000000000 */
[----:B------:R-:W-:-:S04]  /*5160*/  LOP3.LUT R3, R3, 0x3fff, RZ, 0xc0, !PT ;  /* 0x00003fff03037812 */ /* 0x000fc800078ec0ff */
[----:B------:R-:W-:Y:S02]  /*5170*/  LOP3.LUT R3, R3, 0x2000000, RZ, 0xfc, !PT ;  /* 0x0200000003037812 */ /* 0x000fe400078efcff */
[----:B------:R-:W-:-:S03]  /*5180*/  @!P2 PRMT R5, RZ, 0x654, R5 ;  /* 0x00000654ff05a816 */ /* 0x000fc60000000005 */
[----:B------:R-:W-:-:S04]  /*5190*/  IMAD R8, R18, 0x1000, R3 ;  /* 0x0000100012087824 */ /* 0x000fc800078e0203 */
[C---:B------:R-:W-:Y:S01]  /*51a0*/  VIADD R10, R8.reuse, 0x80 ;  /* 0x00000080080a7836 */ /* 0x040fe20000000000 */
[----:B------:R-:W-:-:S13]  /*51b0*/  R2UR UR6, R8 ;  /* 0x00000000080672ca */ /* 0x000fda00000e0000 */
[----:B------:R-:W-:Y:S01]  /*51c0*/  HGMMA.64x256x16.F32 R24, gdesc[UR4].tnspB, RZ, !UPT, gsb0 ;  /* 0x43e00000041879f0 */ /* 0x000fe2000c0008ff */
[----:B------:R-:W-:Y:S01]  /*51d0*/  R2UR UR6, R10 ;  /* 0x000000000a0672ca */ /* 0x000fe200000e0000 */
[----:B------:R-:W-:Y:S01]  /*51e0*/  VIADD R10, R8, 0x100 ;  /* 0x00000100080a7836 */ /* 0x000fe20000000000 */
[----:B------:R-:W-:Y:S01]  /*51f0*/  R2UR UR7, R11 ;  /* 0x000000000b0772ca */ /* 0x000fe200000e0000 */
[----:B------:R-:W-:Y:S01]  /*5200*/  IMAD.MOV.U32 R11, RZ, RZ, 0x40000040 ;  /* 0x40000040ff0b7424 */ /* 0x000fe200078e00ff */
[----:B------:R-:W-:Y:S01]  /*5210*/  R2UR UR4, R12 ;  /* 0x000000000c0472ca */ /* 0x000fe200000e0000 */
[----:B------:R-:W-:Y:S01]  /*5220*/  VIADD R8, R8, 0x180 ;  /* 0x0000018008087836 */ /* 0x000fe20000000000 */
[----:B------:R-:W-:Y:S02]  /*5230*/  R2UR UR5, R13 ;  /* 0x000000000d0572ca */ /* 0x000fe400000e0000 */
[----:B------:R-:W-:Y:S01]  /*5240*/  R2UR UR10, R10 ;  /* 0x000000000a0a72ca */ /* 0x000fe200000e0000 */
[----:B------:R-:W-:Y:S01]  /*5250*/  VIADD R10, R6, 0x4 ;  /* 0x00000004060a7836 */ /* 0x000fe20000000000 */
[----:B------:R-:W-:Y:S01]  /*5260*/  R2UR UR11, R11 ;  /* 0x000000000b0b72ca */ /* 0x000fe200000e0000 */
[----:B------:R-:W-:Y:S01]  /*5270*/  IMAD.MOV.U32 R11, RZ, RZ, 0x40000040 ;  /* 0x40000040ff0b7424 */ /* 0x000fe200078e00ff */
[----:B------:R-:W-:Y:S01]  /*5280*/  R2UR UR14, R8 ;  /* 0x00000000080e72ca */ /* 0x000fe200000e0000 */
[----:B------:R-:W-:Y:S01]  /*5290*/  VIADD R8, R6, 0x6 ;  /* 0x0000000606087836 */ /* 0x000fe20000000000 */
[----:B------:R-:W-:-:S02]  /*52a0*/  R2UR UR8, R10 ;  /* 0x000000000a0872ca */ /* 0x000fc400000e0000 */
[----:B------:R-:W-:Y:S02]  /*52b0*/  R2UR UR9, R11 ;  /* 0x000000000b0972ca */ /* 0x000fe400000e0000 */
[----:B------:R-:W-:Y:S01]  /*52c0*/  R2UR UR12, R8 ;  /* 0x00000000080c72ca */ /* 0x000fe200000e0000 */
        /* <DEDUP_REMOVED lines=15> */
[----:B------:R-:W-:-:S07]  /*53c0*/  IMAD.MOV.U32 R20, RZ, RZ, R4 ;  /* 0x000000ffff147224 */ /* 0x000fce00078e0004 */
.L_x_4367:
[----:B------:R-:W-:Y:S01]  /*53d0*/  BAR.SYNC.DEFER_BLOCKING 0xe, 0x100 ;  /* 0x0384000000007b1d */ /* 0x000fe20000010000 */
[----:B-1----:R-:W-:Y:S01]  /*53e0*/  IMAD R4, R18, 0x40, R190 ;  /* 0x0000004012047824 */ /* 0x002fe200078e02be */
[----:B------:R-:W-:Y:S01]  /*53f0*/  R2UR UR4, R6 ;  /* 0x00000000060472ca */ /* 0x000fe200000e0000 */
[----:B------:R-:W-:Y:S01]  /*5400*/  VIADD R18, R18, 0x1 ;  /* 0x0000000112127836 */ /* 0x000fe20000000000 */
[----:B------:R-:W-:Y:S01]  /*5410*/  R2UR UR5, R7 ;  /* 0x00000000070572ca */ /* 0x000fe200000e0000 */
[----:B------:R-:W-:Y:S02]  /*5420*/  IMAD R4, R4, 0x4, R2 ;  /* 0x0000000404047824 */ /* 0x000fe400078e0202 */
[----:B------:R-:W-:Y:S01]  /*5430*/  IMAD.MOV.U32 R15, RZ, RZ, 0x40000040 ;  /* 0x40000040ff0f7424 */ /* 0x000fe200078e00ff */
[----:B------:R-:W-:-:S04]  /*5440*/  ISETP.NE.AND P0, PT, R18, 0x2, PT ;  /* 0x000000021200780c */ /* 0x000fc80003f05270 */
[----:B------:R-:W-:Y:S01]  /*5450*/  SEL R18, R18, RZ, P0 ;  /* 0x000000ff12127207 */ /* 0x000fe20000000000 */
[----:B0-----:R-:W0:Y:S04]  /*5460*/  LDS R5, [R4+0x38400] ;  /* 0x0384000004057984 */ /* 0x001e280000000800 */
        /* <DEDUP_REMOVED lines=129> */
[----:B------:R-:W-:-:S02]  /*5c80*/  IMAD R4, R18, 0x1000, R3 ;  /* 0x0000100012047824 */ /* 0x000fc400078e0203 */
[----:B------:R-:W-:Y:S02]  /*5c90*/  IMAD.MOV.U32 R5, RZ, RZ, 0x40000040 ;  /* 0x40000040ff057424 */ /* 0x000fe400078e00ff */
[C---:B------:R-:W-:Y:S01]  /*5ca0*/  VIADD R14, R4.reuse, 0x80 ;  /* 0x00000080040e7836 */ /* 0x040fe20000000000 */
[----:B------:R-:W-:Y:S01]  /*5cb0*/  R2UR UR6, R4 ;  /* 0x00000000040672ca */ /* 0x000fe200000e0000 */
[----:B------:R-:W-:Y:S01]  /*5cc0*/  WARPGROUP.ARRIVE ;  /* 0x00000000000079c5 */ /* 0x000fe20000000000 */
[----:B------:R-:W-:Y:S01]  /*5cd0*/  R2UR UR7, R5 ;  /* 0x00000000050772ca */ /* 0x000fe200000e0000 */
[----:B------:R-:W-:-:S12]  /*5ce0*/  IMAD.MOV.U32 R5, RZ, RZ, 0x40000040 ;  /* 0x40000040ff057424 */ /* 0x000fd800078e00ff */
[----:B------:R-:W-:Y:S01]  /*5cf0*/  HGMMA.64x256x16.F32 R24, gdesc[UR4].tnspB, R24, gsb0 ;  /* 0x43e00000041879f0 */ /* 0x000fe20008000818 */
[----:B------:R-:W-:Y:S01]  /*5d00*/  R2UR UR6, R14 ;  /* 0x000000000e0672ca */ /* 0x000fe200000e0000 */
[----:B------:R-:W-:Y:S01]  /*5d10*/  VIADD R14, R4, 0x100 ;  /* 0x00000100040e7836 */ /* 0x000fe20000000000 */
[----:B------:R-:W-:Y:S01]  /*5d20*/  R2UR UR7, R15 ;  /* 0x000000000f0772ca */ /* 0x000fe200000e0000 */
[----:B------:R-:W-:Y:S01]  /*5d30*/  IMAD.MOV.U32 R15, RZ, RZ, 0x40000040 ;  /* 0x40000040ff0f7424 */ /* 0x000fe200078e00ff */
[----:B------:R-:W-:Y:S01]  /*5d40*/  R2UR UR4, R12 ;  /* 0x000000000c0472ca */ /* 0x000fe200000e0000 */
[----:B------:R-:W-:Y:S01]  /*5d50*/  VIADD R4, R4, 0x180 ;  /* 0x0000018004047836 */ /* 0x000fe20000000000 */
[----:B------:R-:W-:Y:S01]  /*5d60*/  R2UR UR5, R13 ;  /* 0x000000000d0572ca */ /* 0x000fe200000e0000 */
[----:B------:R-:W-:Y:S02]  /*5d70*/  WARPGROUP.DEPBAR.LE gsb0, 0x0 ;  /* 0x00008000000079c5 */ /* 0x000fe40000010000 */
[----:B------:R-:W-:-:S15]  /*5d80*/  WARPGROUP.ARRIVE ;  /* 0x00000000000079c5 */ /* 0x000fde0000000000 */
[----:B------:R-:W-:-:S03]  /*5d90*/  NOP ;  /* 0x0000000000007918 */ /* 0x000fc60000000000 */
        /* <DEDUP_REMOVED lines=10> */
[----:B------:R-:W-:Y:S01]  /*5e40*/  IMAD.MOV.U32 R4, RZ, RZ, R20 ;  /* 0x000000ffff047224 */ /* 0x000fe200078e0014 */
[----:B------:R-:W-:Y:S01]  /*5e50*/  R2UR UR7, R5 ;  /* 0x00000000050772ca */ /* 0x000fe200000e0000 */
[----:B------:R-:W-:Y:S01]  /*5e60*/  VIADD R20, R20, 0xffffffff ;  /* 0xffffffff14147836 */ /* 0x000fe20000000000 */
[----:B------:R-:W-:Y:S02]  /*5e70*/  R2UR UR4, R8 ;  /* 0x00000000080472ca */ /* 0x000fe400000e0000 */
[----:B------:R-:W-:Y:S02]  /*5e80*/  R2UR UR5, R9 ;  /* 0x00000000090572ca */ /* 0x000fe400000e0000 */
[----:B------:R-:W-:Y:S02]  /*5e90*/  ISETP.GT.AND P1, PT, R4, R0, PT ;  /* 0x000000000400720c */ /* 0x000fe40003f24270 */
[----:B------:R-:W-:-:S04]  /*5ea0*/  SEL R4, RZ, 0x1, P0 ;  /* 0x00000001ff047807 */ /* 0x000fc80000000000 */
[----:B------:R-:W-:Y:S01]  /*5eb0*/  LOP3.LUT R23, R23, R4, RZ, 0x3c, !PT ;  /* 0x0000000417177212 */ /* 0x000fe200078e3cff */
[----:B------:R-:W-:-:S04]  /*5ec0*/  @!P2 IMAD R4, R18, 0x8, R2 ;  /* 0x000000081204a824 */ /* 0x000fc800078e0202 */
[----:B------:R-:W-:-:S05]  /*5ed0*/  @!P2 VIADD R4, R4, 0x38860 ;  /* 0x000388600404a836 */ /* 0x000fca0000000000 */
[----:B------:R-:W-:Y:S01]  /*5ee0*/  @!P2 PRMT R4, RZ, 0x654, R4 ;  /* 0x00000654ff04a816 */ /* 0x000fe20000000004 */
[----:B------:R-:W-:Y:S02]  /*5ef0*/  WARPGROUP.DEPBAR.LE gsb0, 0x0 ;  /* 0x00008000000079c5 */ /* 0x000fe40000010000 */
[----:B------:R-:W-:-:S06]  /*5f00*/  WARPGROUP.ARRIVE ;  /* 0x00000000000079c5 */ /* 0x000fcc0000000000 */
[----:B------:R-:W-:Y:S03]  /*5f10*/  HGMMA.64x256x16.F32 R24, gdesc[UR4].tnspB, R24, gsb0 ;  /* 0x43e00000041879f0 */ /* 0x000fe60008000818 */
[----:B------:R-:W-:Y:S02]  /*5f20*/  WARPGROUP.DEPBAR.LE gsb0, 0x0 ;  /* 0x00008000000079c5 */ /* 0x000fe40000010000 */
[----:B------:R-:W-:Y:S06]  /*5f30*/  BAR.ARV 0xf, 0x100 ;  /* 0x03c4000000007b1d */ /* 0x000fec0000002000 */
[----:B------:R1:W-:Y:S01]  /*5f40*/  @!P2 SYNCS.ARRIVE.TRANS64.RED.A1T0 RZ, [R4+URZ], RZ ;  /* 0x000000ff04ffa9a7 */ /* 0x0003e2000810043f */
[----:B------:R-:W-:Y:S05]  /*5f50*/  @P1 BRA `(.L_x_4367) ;  /* 0xfffffff4001c1947 */ /* 0x000fea000383ffff */
.L_x_4366:
[----:B------:R-:W-:Y:S05]  /*5f60*/  BSYNC B0 ;  /* 0x0000000000007941 */ /* 0x000fea0003800000 */
.L_x_4365:
        /* <DEDUP_REMOVED lines=9> */
[----:B------:R-:W2:Y:S04]  /*6000*/  LDS R2, [R0+0x38400] ;  /* 0x0384000000027984 */ /* 0x000ea80000000800 */
[----:B------:R-:W3:Y:S01]  /*6010*/  LDS R0, [R0+0x38420] ;  /* 0x0384200000007984 */ /* 0x000ee20000000800 */
[-C--:B--2---:R-:W-:Y:S01]  /*6020*/  FMUL.FTZ R24, R24, R2.reuse ;  /* 0x0000000218187220 */ /* 0x084fe20000410000 */
        /* <DEDUP_REMOVED lines=131> */
.L_x_4361:
[----:B------:R-:W2:Y:S01]  /*6860*/  LDL R0, [R1+0x14] ;  /* 0x0000140001007983 */ /* 0x000ea20000100800 */
[----:B------:R-:W-:Y:S01]  /*6870*/  BSSY B0, `(.L_x_4368) ;  /* 0x000001f000007945 */ /* 0x000fe20003800000 */
[----:B--2---:R-:W-:Y:S01]  /*6880*/  LOP3.LUT P1, RZ, R0, 0x4, RZ, 0xc0, !PT ;  /* 0x0000000400ff7812 */ /* 0x004fe2000782c0ff */
[----:B------:R-:W-:-:S12]  /*6890*/  IMAD.MOV.U32 R0, RZ, RZ, RZ ;  /* 0x000000ffff007224 */ /* 0x000fd800078e00ff */
[----:B------:R-:W-:Y:S05]  /*68a0*/  @!P1 BRA `(.L_x_4369) ;  /* 0x00000000006c9947 */ /* 0x000fea0003800000 */
[-C--:B------:R-:W-:Y:S02]  /*68b0*/  IABS R3, R9.reuse ;  /* 0x0000000900037213 */ /* 0x080fe40000000000 */
[----:B------:R-:W-:Y:S02]  /*68c0*/  IADD3 R0, R168, -0x1, R9 ;  /* 0xffffffffa8007810 */ /* 0x000fe40007ffe009 */
[----:B0-----:R-:W0:Y:S01]  /*68d0*/  I2F.RP R6, R3 ;  /* 0x0000000300067306 */ /* 0x001e220000209400 */
[----:B------:R-:W-:-:S05]  /*68e0*/  IABS R10, R9 ;  /* 0x00000009000a7213 */ /* 0x000fca0000000000 */
[----:B------:R-:W-:Y:S02]  /*68f0*/  IMAD.MOV R10, RZ, RZ, -R10 ;  /* 0x000000ffff0a7224 */ /* 0x000fe400078e0a0a */
[----:B0-----:R-:W0:Y:S02]  /*6900*/  MUFU.RCP R6, R6 ;  /* 0x0000000600067308 */ /* 0x001e240000001000 */
[----:B0-----:R-:W-:Y:S01]  /*6910*/  VIADD R4, R6, 0xffffffe ;  /* 0x0ffffffe06047836 */ /* 0x001fe20000000000 */
[----:B------:R-:W-:Y:S02]  /*6920*/  IABS R6, R0 ;  /* 0x0000000000067213 */ /* 0x000fe40000000000 */
[----:B------:R-:W-:-:S03]  /*6930*/  LOP3.LUT R0, R0, R9, RZ, 0x3c, !PT ;  /* 0x0000000900007212 */ /* 0x000fc600078e3cff */
[----:B------:R0:W2:Y:S01]  /*6940*/  F2I.FTZ.U32.TRUNC.NTZ R5, R4 ;  /* 0x0000000400057305 */ /* 0x0000a2000021f000 */
[----:B------:R-:W-:Y:S01]  /*6950*/  ISETP.GE.AND P2, PT, R0, RZ, PT ;  /* 0x000000ff0000720c */ /* 0x000fe20003f46270 */
[----:B0-----:R-:W-:Y:S02]  /*6960*/  IMAD.MOV.U32 R4, RZ, RZ, RZ ;  /* 0x000000ffff047224 */ /* 0x001fe400078e00ff */
        /* <DEDUP_REMOVED lines=15> */
.L_x_4369:
[----:B------:R-:W-:Y:S05]  /*6a60*/  BSYNC B0 ;  /* 0x0000000000007941 */ /* 0x000fea0003800000 */
.L_x_4368:
        /* <DEDUP_REMOVED lines=73> */
[----:B--2---:R-:W1:Y:S02]  /*6f00*/  SHFL.IDX PT, R0, R4, RZ, 0x1f ;  /* 0x00001fff04007589 */ /* 0x004e6400000e0000 */
        /* <DEDUP_REMOVED lines=26> */
.L_x_4371:
[----:B------:R-:W-:Y:S05]  /*70b0*/  BSYNC B6 ;  /* 0x0000000000067941 */ /* 0x000fea0003800000 */
.L_x_4370:
        /* <DEDUP_REMOVED lines=12> */
.L_x_4375:
[----:B--2---:R2:W3:Y:S02]  /*7180*/  SYNCS.PHASECHK.TRANS64.TRYWAIT P0, [R2+URZ+0x38800], R3 ;  /* 0x03880003020075a7 */ /* 0x0044e4000800017f */
[----:B---3--:R-:W-:Y:S05]  /*7190*/  @!P0 NANOSLEEP.SYNCS 0x989680 ;  /* 0x009896800000895d */ /* 0x008fea0003900000 */
[----:B------:R-:W3:Y:S02]  /*71a0*/  @!P0 SYNCS.PHASECHK.TRANS64 P0, [R2+URZ+0x38800], R3 ;  /* 0x03880003020085a7 */ /* 0x000ee4000800007f */
[----:B---3--:R-:W-:Y:S05]  /*71b0*/  @!P0 BRA `(.L_x_4375) ;  /* 0xfffffffc00f08947 */ /* 0x008fea000383ffff */
.L_x_4374:
[----:B------:R-:W-:Y:S05]  /*71c0*/  BSYNC B0 ;  /* 0x0000000000007941 */ /* 0x000fea0003800000 */
.L_x_4373:
[----:B------:R-:W-:Y:S05]  /*71d0*/  BRA `(.L_x_4376) ;  /* 0x0000002000ac7947 */ /* 0x000fea0003800000 */
.L_x_4372:
[----:B-----5:R-:W-:Y:S01]  /*71e0*/  SHF.R.S32.HI R0, RZ, 0x1f, R154 ;  /* 0x0000001fff007819 */ /* 0x020fe2000001149a */
[----:B------:R-:W-:Y:S01]  /*71f0*/  VIADD R4, R2, 0x20400 ;  /* 0x0002040002047836 */ /* 0x000fe20000000000 */
[----:B------:R-:W-:Y:S01]  /*7200*/  ULDC.64 UR4, c[0x0][0x3f8] ;  /* 0x0000fe0000047ab9 */ /* 0x000fe20000000a00 */
[----:B------:R-:W-:Y:S01]  /*7210*/  ULDC.64 UR6, c[0x0][0x408] ;  /* 0x0001020000067ab9 */ /* 0x000fe20000000a00 */
[----:B------:R-:W-:Y:S01]  /*7220*/  BSSY B6, `(.L_x_4377) ;  /* 0x0000021000067945 */ /* 0x000fe20003800000 */
[----:B------:R-:W-:Y:S01]  /*7230*/  IMAD R3, R0, UR4, RZ ;  /* 0x0000000400037c24 */ /* 0x000fe2000f8e02ff */
[----:B------:R-:W-:Y:S01]  /*7240*/  LOP3.LUT P0, RZ, R4, 0x3ff, RZ, 0xc0, !PT ;  /* 0x000003ff04ff7812 */ /* 0x000fe2000780c0ff */
[----:B------:R-:W-:Y:S02]  /*7250*/  IMAD R9, R0, UR6, RZ ;  /* 0x0000000600097c24 */ /* 0x000fe4000f8e02ff */
[----:B------:R-:W-:-:S04]  /*7260*/  IMAD.WIDE.U32 R4, R154, UR4, RZ ;  /* 0x000000049a047c25 */ /* 0x000fc8000f8e00ff */
[C---:B------:R-:W-:Y:S01]  /*7270*/  IMAD R3, R154.reuse, UR5, R3 ;  /* 0x000000059a037c24 */ /* 0x040fe2000f8e0203 */
[----:B------:R-:W-:Y:S01]  /*7280*/  ULDC.64 UR4, c[0x0][0x3e8] ;  /* 0x0000fa0000047ab9 */ /* 0x000fe20000000a00 */
[----:B0-----:R-:W-:Y:S01]  /*7290*/  IMAD.WIDE.U32 R6, R154, UR6, RZ ;  /* 0x000000069a067c25 */ /* 0x001fe2000f8e00ff */
        /* <DEDUP_REMOVED lines=25> */
.L_x_4378:
[----:B------:R-:W-:Y:S05]  /*7430*/  BSYNC B6 ;  /* 0x0000000000067941 */ /* 0x000fea0003800000 */
.L_x_4377:
        /* <DEDUP_REMOVED lines=10> */
[----:B0-----:R-:W4:Y:S02]  /*74e0*/  SHFL.IDX PT, R27, R27, RZ, 0x1c1f ;  /* 0x001c1fff1b1b7589 */ /* 0x001f2400000e0000 */
.L_x_4639:
[----:B------:R-:W-:Y:S01]  /*74f0*/  ULDC UR4, c[0x0][0x448] ;  /* 0x0001120000047ab9 */ /* 0x000fe20000000800 */
[----:B------:R-:W-:Y:S01]  /*7500*/  IMAD.SHL.U32 R0, R188, 0x40, RZ ;  /* 0x00000040bc007824 */ /* 0x000fe200078e00ff */
[----:B------:R-:W-:Y:S01]  /*7510*/  BSSY B1, `(.L_x_4382) ;  /* 0x0000027000017945 */ /* 0x000fe20003800000 */
[----:B------:R-:W-:Y:S01]  /*7520*/  IMAD R28, R155, UR4, RZ ;  /* 0x000000049b1c7c24 */ /* 0x000fe2000f8e02ff */
[----:B------:R-:W-:Y:S02]  /*7530*/  CS2R R8, SRZ ;  /* 0x0000000000087805 */ /* 0x000fe4000001ff00 */
[----:B------:R-:W-:Y:S02]  /*7540*/  LOP3.LUT R7, R0, 0x1c0, RZ, 0xc0, !PT ;  /* 0x000001c000077812 */ /* 0x000fe400078ec0ff */
[----:B------:R-:W-:Y:S01]  /*7550*/  ISETP.GE.AND P0, PT, R5, R28, PT ;  /* 0x0000001c0500720c */ /* 0x000fe20003f06270 */
[----:B------:R-:W-:Y:S01]  /*7560*/  IMAD R28, R153, -0x40, R28 ;  /* 0xffffffc0991c7824 */ /* 0x000fe200078e021c */
[----:B------:R-:W-:-:S02]  /*7570*/  LEA.HI R0, R220, R220, RZ, 0x1 ;  /* 0x000000dcdc007211 */ /* 0x000fc400078f08ff */
[----:B------:R-:W-:Y:S02]  /*7580*/  LOP3.LUT R4, R7, 0x18, R16, 0xf8, !PT ;  /* 0x0000001807047812 */ /* 0x000fe400078ef810 */
[----:B------:R-:W-:Y:S02]  /*7590*/  LOP3.LUT R11, R0, 0xfffffffe, RZ, 0xc0, !PT ;  /* 0xfffffffe000b7812 */ /* 0x000fe400078ec0ff */
[----:B------:R-:W-:-:S03]  /*75a0*/  SHF.R.U32.HI R7, RZ, 0x3, R7 ;  /* 0x00000003ff077819 */ /* 0x000fc60000011607 */
[----:B------:R-:W-:Y:S01]  /*75b0*/  IMAD.IADD R0, R220, 0x1, -R11 ;  /* 0x00000001dc007824 */ /* 0x000fe200078e0a0b */
[----:B------:R-:W-:Y:S02]  /*75c0*/  LOP3.LUT R30, R4, R7, RZ, 0x3c, !PT ;  /* 0x00000007041e7212 */ /* 0x000fe400078e3cff */
[----:B------:R-:W-:Y:S02]  /*75d0*/  CS2R R4, SRZ ;  /* 0x0000000000047805 */ /* 0x000fe4000001ff00 */
[----:B------:R-:W-:Y:S02]  /*75e0*/  CS2R R6, SRZ ;  /* 0x0000000000067805 */ /* 0x000fe4000001ff00 */
[----:B------:R-:W-:Y:S01]  /*75f0*/  CS2R R10, SRZ ;  /* 0x00000000000a7805 */ /* 0x000fe2000001ff00 */
[----:B------:R-:W-:Y:S06]  /*7600*/  @P0 BRA `(.L_x_4383) ;  /* 0x00000000005c0947 */ /* 0x000fec0003800000 */
[----:B------:R-:W-:Y:S01]  /*7610*/  ULDC UR4, c[0x0][0x3f4] ;  /* 0x0000fd0000047ab9 */ /* 0x000fe20000000800 */
[C---:B------:R-:W-:Y:S01]  /*7620*/  IMAD.SHL.U32 R14, R189.reuse, 0x2, RZ ;  /* 0x00000002bd0e7824 */ /* 0x040fe200078e00ff */
[C---:B------:R-:W-:Y:S01]  /*7630*/  ISETP.GE.AND P3, PT, R189.reuse, UR4, PT ;  /* 0x00000004bd007c0c */ /* 0x040fe2000bf66270 */
[----:B-1----:R-:W-:Y:S01]  /*7640*/  IMAD.MOV.U32 R21, RZ, RZ, R3 ;  /* 0x000000ffff157224 */ /* 0x002fe200078e0003 */
[----:B------:R-:W-:Y:S02]  /*7650*/  ISETP.GE.AND P2, PT, R184, UR4, PT ;  /* 0x00000004b8007c0c */ /* 0x000fe4000bf46270 */
[----:B------:R-:W-:Y:S01]  /*7660*/  SHF.R.S32.HI R4, RZ, 0x1f, R189 ;  /* 0x0000001fff047819 */ /* 0x000fe200000114bd */
[----:B----4-:R-:W-:Y:S01]  /*7670*/  IMAD.MOV.U32 R6, RZ, RZ, R27 ;  /* 0x000000ffff067224 */ /* 0x010fe200078e001b */
[----:B------:R-:W-:Y:S01]  /*7680*/  CS2R R8, SRZ ;  /* 0x0000000000087805 */ /* 0x000fe2000001ff00 */
[----:B---3--:R-:W-:Y:S01]  /*7690*/  IMAD.MOV.U32 R7, RZ, RZ, R26 ;  /* 0x000000ffff077224 */ /* 0x008fe200078e001a */
[----:B------:R-:W-:-:S05]  /*76a0*/  SHF.L.U64.HI R15, R189, 0x1, R4 ;  /* 0x00000001bd0f7819 */ /* 0x000fca0000010204 */
[-C--:B--2---:R-:W-:Y:S02]  /*76b0*/  @!P3 IADD3 R12, P0, R20, R14.reuse, RZ ;  /* 0x0000000e140cb210 */ /* 0x084fe40007f1e0ff */
        /* <DEDUP_REMOVED lines=12> */
.L_x_4383:
[----:B------:R-:W-:Y:S05]  /*7780*/  BSYNC B1 ;  /* 0x0000000000017941 */ /* 0x000fea0003800000 */
.L_x_4382:
[----:B0-----:R-:W-:Y:S01]  /*7790*/  SHF.L.U32 R13, R0, 0x1f, RZ ;  /* 0x0000001f000d7819 */ /* 0x001fe200000006ff */
[----:B-1----:R-:W-:Y:S01]  /*77a0*/  IMAD R3, R193, 0x200, R30 ;  /* 0x00000200c1037824 */ /* 0x002fe200078e021e */
[----:B------:R-:W-:Y:S01]  /*77b0*/  LOP3.LUT P1, RZ, R188, 0x4, RZ, 0xc0, !PT ;  /* 0x00000004bcff7812 */ /* 0x000fe2000782c0ff */
[----:B-----5:R-:W-:Y:S01]  /*77c0*/  IMAD.MOV.U32 R12, RZ, RZ, R8 ;  /* 0x000000ffff0c7224 */ /* 0x020fe200078e0008 */
[----:B------:R-:W0:Y:S01]  /*77d0*/  SYNCS.PHASECHK.TRANS64.TRYWAIT P0, [R2+URZ+0x38800], R13 ;  /* 0x0388000d020075a7 */ /* 0x000e22000800017f */
[--C-:B------:R-:W-:Y:S01]  /*77e0*/  SHF.R.U64 R32, R8, 0x10, R9.reuse ;  /* 0x0000001008207819 */ /* 0x100fe20000001209 */
[----:B------:R-:W-:Y:S01]  /*77f0*/  IMAD R8, R3, 0x2, R2 ;  /* 0x0000000203087824 */ /* 0x000fe200078e0202 */
[--C-:B--2---:R-:W-:Y:S01]  /*7800*/  SHF.R.U32.HI R20, RZ, 0x10, R9.reuse ;  /* 0x00000010ff147819 */ /* 0x104fe20000011609 */
[----:B------:R-:W-:Y:S01]  /*7810*/  IMAD.MOV.U32 R14, RZ, RZ, R9 ;  /* 0x000000ffff0e7224 */ /* 0x000fe200078e0009 */
[----:B------:R-:W-:Y:S01]  /*7820*/  SHF.R.U64 R33, R10, 0x10, R11 ;  /* 0x000000100a217819 */ /* 0x000fe2000000120b */
[----:B------:R-:W-:Y:S01]  /*7830*/  IMAD.MOV.U32 R31, RZ, RZ, R10 ;  /* 0x000000ffff1f7224 */ /* 0x000fe200078e000a */
[--C-:B------:R-:W-:Y:S01]  /*7840*/  SHF.R.U64 R34, R4, 0x10, R5.reuse ;  /* 0x0000001004227819 */ /* 0x100fe20000001205 */
[----:B------:R-:W-:Y:S01]  /*7850*/  IMAD.MOV.U32 R9, RZ, RZ, R4 ;  /* 0x000000ffff097224 */ /* 0x000fe200078e0004 */
[--C-:B------:R-:W-:Y:S01]  /*7860*/  SHF.R.U32.HI R21, RZ, 0x10, R5.reuse ;  /* 0x00000010ff157819 */ /* 0x100fe20000011605 */
[----:B------:R-:W-:Y:S01]  /*7870*/  IMAD.MOV.U32 R10, RZ, RZ, R5 ;  /* 0x000000ffff0a7224 */ /* 0x000fe200078e0005 */
[----:B----4-:R-:W-:Y:S01]  /*7880*/  VIMNMX R27, R28, 0x40, PT ;  /* 0x000000401c1b7848 */ /* 0x010fe20003fe0100 */
[--C-:B------:R-:W-:Y:S01]  /*7890*/  IMAD.MOV.U32 R15, RZ, RZ, R11.reuse ;  /* 0x000000ffff0f7224 */ /* 0x100fe200078e000b */
[----:B------:R-:W-:Y:S01]  /*78a0*/  SHF.R.U32.HI R11, RZ, 0x10, R11 ;  /* 0x00000010ff0b7819 */ /* 0x000fe2000001160b */
[----:B------:R-:W-:Y:S01]  /*78b0*/  IMAD.MOV.U32 R29, RZ, RZ, R6 ;  /* 0x000000ffff1d7224 */ /* 0x000fe200078e0006 */
[----:B------:R-:W-:Y:S01]  /*78c0*/  BSSY B1, `(.L_x_4384) ;  /* 0x0000010000017945 */ /* 0x000fe20003800000 */
[----:B------:R-:W-:Y:S01]  /*78d0*/  VIADD R4, R8, 0x20400 ;  /* 0x0002040008047836 */ /* 0x000fe20000000000 */
[--C-:B------:R-:W-:Y:S01]  /*78e0*/  SHF.R.U64 R35, R6, 0x10, R7.reuse ;  /* 0x0000001006237819 */ /* 0x100fe20000001207 */
[--C-:B------:R-:W-:Y:S01]  /*78f0*/  IMAD.MOV.U32 R5, RZ, RZ, R7.reuse ;  /* 0x000000ffff057224 */ /* 0x100fe200078e0007 */
[----:B------:R-:W-:Y:S01]  /*7900*/  SHF.R.U32.HI R6, RZ, 0x10, R7 ;  /* 0x00000010ff067819 */ /* 0x000fe20000011607 */
[----:B------:R-:W-:Y:S01]  /*7910*/  VIADD R3, R8, 0x20440 ;  /* 0x0002044008037836 */ /* 0x000fe20000000000 */
[----:B------:R-:W-:Y:S01]  /*7920*/  PRMT R30, R12, 0x5410, R14 ;  /* 0x000054100c1e7816 */ /* 0x000fe2000000000e */
[----:B------:R-:W-:Y:S01]  /*7930*/  @P1 VIADD R3, R4, 0xffffffc0 ;  /* 0xffffffc004031836 */ /* 0x000fe20000000000 */
[----:B------:R-:W-:-:S02]  /*7940*/  PRMT R32, R32, 0x5410, R20 ;  /* 0x0000541020207816 */ /* 0x000fc40000000014 */
[----:B------:R-:W-:Y:S02]  /*7950*/  PRMT R31, R31, 0x5410, R15 ;  /* 0x000054101f1f7816 */ /* 0x000fe4000000000f */
[----:B------:R-:W-:Y:S02]  /*7960*/  PRMT R33, R33, 0x5410, R11 ;  /* 0x0000541021217816 */ /* 0x000fe4000000000b */
[----:B------:R-:W-:Y:S02]  /*7970*/  ISETP.GE.AND P1, PT, R22, R27, PT ;  /* 0x0000001b1600720c */ /* 0x000fe40003f26270 */
[----:B------:R-:W-:Y:S02]  /*7980*/  PRMT R28, R9, 0x5410, R10 ;  /* 0x00005410091c7816 */ /* 0x000fe4000000000a */
[----:B------:R-:W-:Y:S02]  /*7990*/  PRMT R34, R34, 0x5410, R21 ;  /* 0x0000541022227816 */ /* 0x000fe40000000015 */
[----:B------:R-:W-:Y:S01]  /*79a0*/  PRMT R29, R29, 0x5410, R5 ;  /* 0x000054101d1d7816 */ /* 0x000fe20000000005 */
[----:B0-----:R-:W-:Y:S06]  /*79b0*/  @!P0 BRA `(.L_x_4385) ;  /* 0x0000017400648947 */ /* 0x001fec0003800000 */
.L_x_4640:
[----:B------:R-:W-:Y:S05]  /*79c0*/  BSYNC B1 ;  /* 0x0000000000017941 */ /* 0x000fea0003800000 */
.L_x_4384:
        /* <DEDUP_REMOVED lines=17> */
[C---:B------:R-:W-:Y:S01]  /*7ae0*/  FMUL.FTZ R24, R4.reuse, R15 ;  /* 0x0000000f04187220 */ /* 0x040fe20000410000 */
[-C--:B------:R-:W-:Y:S01]  /*7af0*/  FMUL.FTZ R4, R4, R13.reuse ;  /* 0x0000000d04047220 */ /* 0x080fe20000410000 */
[--C-:B------:R-:W-:Y:S02]  /*7b00*/  HADD2.F32 R11, -RZ, R6.reuse.H0_H0 ;  /* 0x20000006ff0b7230 */ /* 0x100fe40000004100 */
[----:B------:R-:W-:Y:S02]  /*7b10*/  HADD2.F32 R12, -RZ, R7.H0_H0 ;  /* 0x20000007ff0c7230 */ /* 0x000fe40000004100 */
[----:B------:R-:W-:Y:S01]  /*7b20*/  FMUL.FTZ R21, R5, R20 ;  /* 0x0000001405157220 */ /* 0x000fe20000410000 */
        /* <DEDUP_REMOVED lines=13> */
[----:B------:R-:W-:Y:S01]  /*7c00*/  FMUL.FTZ R25, R7, R13 ;  /* 0x0000000d07197220 */ /* 0x000fe20000410000 */
[----:B------:R-:W-:Y:S01]  /*7c10*/  FFMA.FTZ R6, R11, R4, -R14 ;  /* 0x000000040b067223 */ /* 0x000fe2000001080e */
[----:B---3--:R-:W-:Y:S01]  /*7c20*/  FMUL.FTZ R26, R7, R5 ;  /* 0x00000005071a7220 */ /* 0x008fe20000410000 */
        /* <DEDUP_REMOVED lines=8> */
.L_x_4389:
[----:B------:R-:W-:Y:S05]  /*7cb0*/  BSYNC B2 ;  /* 0x0000000000027941 */ /* 0x000fea0003800000 */
.L_x_4388:
        /* <DEDUP_REMOVED lines=39> */
.L_x_4387:
[----:B------:R-:W-:Y:S05]  /*7f30*/  BSYNC B1 ;  /* 0x0000000000017941 */ /* 0x000fea0003800000 */
.L_x_4386:
        /* <DEDUP_REMOVED lines=10> */
[----:B------:R-:W-:Y:S02]  /*7fe0*/  HADD2.F32 R15, -RZ, R30.H0_H0 ;  /* 0x2000001eff0f7230 */ /* 0x000fe40000004100 */
[----:B---3--:R-:W-:Y:S02]  /*7ff0*/  HADD2.F32 R26, -RZ, R34.H0_H0 ;  /* 0x20000022ff1a7230 */ /* 0x008fe40000004100 */
[----:B------:R-:W-:Y:S02]  /*8000*/  HADD2.F32 R24, -RZ, R32.H0_H0 ;  /* 0x20000020ff187230 */ /* 0x000fe40000004100 */
[----:B------:R-:W-:Y:S02]  /*8010*/  HADD2.F32 R25, -RZ, R28.H1_H1 ;  /* 0x3000001cff197230 */ /* 0x000fe40000004100 */
        /* <DEDUP_REMOVED lines=8> */
[----:B0-----:R-:W-:Y:S01]  /*80a0*/  FMUL.FTZ R13, R26, R5 ;  /* 0x000000051a0d7220 */ /* 0x001fe20000410000 */
        /* <DEDUP_REMOVED lines=22> */
[----:B------:R1:W-:Y:S02]  /*8210*/  STS.128 [R8+0x21400], R4 ;  /* 0x0214000408007388 */ /* 0x0003e40000000c00 */
.L_x_4392:
[----:B------:R-:W-:Y:S05]  /*8220*/  BSYNC B1 ;  /* 0x0000000000017941 */ /* 0x000fea0003800000 */
.L_x_4391:
[----:B------:R-:W-:Y:S05]  /*8230*/  @P1 BRA `(.L_x_4390) ;  /* 0x0000001000701947 */ /* 0x000fea0003800000 */
[----:B-1----:R-:W1:Y:S01]  /*8240*/  LDS.128 R4, [R3+0x1000] ;  /* 0x0010000003047984 */ /* 0x002e620000000c00 */
[----:B------:R-:W-:Y:S02]  /*8250*/  HADD2.F32 R14, -RZ, R31.H0_H0 ;  /* 0x2000001fff0e7230 */ /* 0x000fe40000004100 */
[----:B------:R-:W-:Y:S02]  /*8260*/  HADD2.F32 R20, -RZ, R29.H0_H0 ;  /* 0x2000001dff147230 */ /* 0x000fe40000004100 */
[----:B------:R-:W-:Y:S02]  /*8270*/  HADD2.F32 R25, -RZ, R35.H0_H0 ;  /* 0x20000023ff197230 */ /* 0x000fe40000004100 */
[----:B------:R-:W-:Y:S02]  /*8280*/  HADD2.F32 R21, -RZ, R33.H0_H0 ;  /* 0x20000021ff157230 */ /* 0x000fe40000004100 */
[----:B------:R-:W-:Y:S02]  /*8290*/  HADD2.F32 R24, -RZ, R29.H1_H1 ;  /* 0x3000001dff187230 */ /* 0x000fe40000004100 */
        /* <DEDUP_REMOVED lines=31> */
[----:B------:R2:W-:Y:S01]  /*8490*/  STS.128 [R3+0x1000], R4 ;  /* 0x0010000403007388 */ /* 0x0005e20000000c00 */
[----:B------:R-:W-:Y:S05]  /*84a0*/  BRA `(.L_x_4390) ;  /* 0x0000000c00d47947 */ /* 0x000fea0003800000 */
.L_x_4380:
        /* <DEDUP_REMOVED lines=8> */
.L_x_4646:
        /* <DEDUP_REMOVED lines=22> */
.L_x_4395:
[----:B------:R-:W-:Y:S05]  /*8690*/  BSYNC B1 ;  /* 0x0000000000017941 */ /* 0x000fea0003800000 */
.L_x_4394:
[----:B0-----:R-:W-:Y:S01]  /*86a0*/  SHF.L.U32 R13, R0, 0x1f, RZ ;  /* 0x0000001f000d7819 */ /* 0x001fe200000006ff */
[----:B------:R-:W0:Y:S01]  /*86b0*/  LDC R15, c[0x0][0x3f4] ;  /* 0x0000fd00ff0f7b82 */ /* 0x000e220000000800 */
[--C-:B-----5:R-:W-:Y:S01]  /*86c0*/  IMAD.MOV.U32 R3, RZ, RZ, R5.reuse ;  /* 0x000000ffff037224 */ /* 0x120fe200078e0005 */
[--C-:B------:R-:W-:Y:S01]  /*86d0*/  SHF.R.U64 R12, R4, 0x10, R5.reuse ;  /* 0x00000010040c7819 */ /* 0x100fe20000001205 */
[----:B------:R-:W-:Y:S01]  /*86e0*/  IMAD.MOV.U32 R41, RZ, RZ, R6 ;  /* 0x000000ffff297224 */ /* 0x000fe200078e0006 */
[----:B------:R-:W-:Y:S01]  /*86f0*/  SHF.R.U32.HI R44, RZ, 0x10, R5 ;  /* 0x00000010ff2c7819 */ /* 0x000fe20000011605 */
[----:B------:R-:W-:Y:S01]  /*8700*/  IMAD.MOV.U32 R5, RZ, RZ, R8 ;  /* 0x000000ffff057224 */ /* 0x000fe200078e0008 */
[----:B----4-:R-:W-:Y:S01]  /*8710*/  SHF.R.U64 R14, R6, 0x10, R7 ;  /* 0x00000010060e7819 */ /* 0x010fe20000001207 */
[----:B------:R-:W-:Y:S01]  /*8720*/  IMAD.MOV.U32 R43, RZ, RZ, R11 ;  /* 0x000000ffff2b7224 */ /* 0x000fe200078e000b */
[----:B------:R-:W1:Y:S01]  /*8730*/  SYNCS.PHASECHK.TRANS64.TRYWAIT P1, [R2+URZ+0x38800], R13 ;  /* 0x0388000d020075a7 */ /* 0x000e62000802017f */
[----:B------:R-:W-:Y:S01]  /*8740*/  IMAD.MOV.U32 R40, RZ, RZ, R4 ;  /* 0x000000ffff287224 */ /* 0x000fe200078e0004 */
[----:B------:R-:W-:Y:S01]  /*8750*/  SHF.R.U64 R45, R8, 0x10, R9 ;  /* 0x00000010082d7819 */ /* 0x000fe20000001209 */
[----:B------:R-:W-:Y:S01]  /*8760*/  IMAD.MOV.U32 R4, RZ, RZ, R7 ;  /* 0x000000ffff047224 */ /* 0x000fe200078e0007 */
[----:B------:R-:W-:Y:S01]  /*8770*/  PRMT R43, R43, 0x5410, R12 ;  /* 0x000054102b2b7816 */ /* 0x000fe2000000000c */
[----:B------:R-:W-:Y:S01]  /*8780*/  IMAD.MOV.U32 R42, RZ, RZ, R9 ;  /* 0x000000ffff2a7224 */ /* 0x000fe200078e0009 */
[----:B------:R-:W-:Y:S01]  /*8790*/  PRMT R41, R41, 0x5410, R5 ;  /* 0x0000541029297816 */ /* 0x000fe20000000005 */
[----:B------:R-:W-:Y:S01]  /*87a0*/  IMAD.MOV.U32 R6, RZ, RZ, R10 ;  /* 0x000000ffff067224 */ /* 0x000fe200078e000a */
[----:B------:R-:W-:Y:S01]  /*87b0*/  SHF.R.U32.HI R7, RZ, 0x10, R7 ;  /* 0x00000010ff077819 */ /* 0x000fe20000011607 */
[----:B------:R-:W-:Y:S01]  /*87c0*/  VIADD R12, R22, 0x20 ;  /* 0x00000020160c7836 */ /* 0x000fe20000000000 */
[----:B------:R-:W-:Y:S01]  /*87d0*/  SHF.R.U32.HI R8, RZ, 0x10, R9 ;  /* 0x00000010ff087819 */ /* 0x000fe20000011609 */
[----:B------:R-:W-:Y:S01]  /*87e0*/  BSSY B1, `(.L_x_4396) ;  /* 0x000000f000017945 */ /* 0x000fe20003800000 */
[----:B------:R-:W-:-:S02]  /*87f0*/  VIMNMX R5, R20, 0x40, PT ;  /* 0x0000004014057848 */ /* 0x000fc40003fe0100 */
[--C-:B------:R-:W-:Y:S02]  /*8800*/  SHF.R.U64 R46, R10, 0x10, R11.reuse ;  /* 0x000000100a2e7819 */ /* 0x100fe4000000120b */
[----:B0-----:R-:W-:Y:S02]  /*8810*/  ISETP.GE.AND P0, PT, R16, R15, PT ;  /* 0x0000000f1000720c */ /* 0x001fe40003f06270 */
[----:B------:R-:W-:Y:S02]  /*8820*/  SHF.R.U32.HI R9, RZ, 0x10, R11 ;  /* 0x00000010ff097819 */ /* 0x000fe4000001160b */
[----:B------:R-:W-:Y:S02]  /*8830*/  PRMT R40, R40, 0x5410, R3 ;  /* 0x0000541028287816 */ /* 0x000fe40000000003 */
[----:B------:R-:W-:Y:S01]  /*8840*/  PRMT R3, R7, 0x5410, R4 ;  /* 0x0000541007037816 */ /* 0x000fe20000000004 */
[----:B------:R-:W-:Y:S01]  /*8850*/  IMAD.IADD R4, R16, 0x1, R15 ;  /* 0x0000000110047824 */ /* 0x000fe200078e020f */
[----:B------:R-:W-:-:S02]  /*8860*/  ISETP.GE.OR P2, PT, R22, R5, P0 ;  /* 0x000000051600720c */ /* 0x000fc40000746670 */
[----:B------:R-:W-:Y:S02]  /*8870*/  PRMT R44, R44, 0x5410, R14 ;  /* 0x000054102c2c7816 */ /* 0x000fe4000000000e */
[----:B------:R-:W-:Y:S02]  /*8880*/  ISETP.GE.OR P0, PT, R12, R5, P0 ;  /* 0x000000050c00720c */ /* 0x000fe40000706670 */
[----:B------:R-:W-:Y:S02]  /*8890*/  PRMT R45, R45, 0x5410, R8 ;  /* 0x000054102d2d7816 */ /* 0x000fe40000000008 */
[----:B------:R-:W-:Y:S02]  /*88a0*/  PRMT R42, R42, 0x5410, R6 ;  /* 0x000054102a2a7816 */ /* 0x000fe40000000006 */
[----:B------:R-:W-:Y:S01]  /*88b0*/  PRMT R46, R46, 0x5410, R9 ;  /* 0x000054102e2e7816 */ /* 0x000fe20000000009 */
[----:B-1----:R-:W-:Y:S06]  /*88c0*/  @!P1 BRA `(.L_x_4397) ;  /* 0x00000168002c9947 */ /* 0x002fec0003800000 */
.L_x_4647:
[----:B------:R-:W-:Y:S05]  /*88d0*/  BSYNC B1 ;  /* 0x0000000000017941 */ /* 0x000fea0003800000 */
.L_x_4396:
[----:B------:R-:W-:Y:S01]  /*88e0*/  BSSY B1, `(.L_x_4398) ;  /* 0x0000059000017945 */ /* 0x000fe20003800000 */
[----:B0-----:R-:W-:-:S03]  /*88f0*/  LOP3.LUT R13, R4, 0x38, RZ, 0xc0, !PT ;  /* 0x00000038040d7812 */ /* 0x001fc600078ec0ff */
[----:B------:R-:W-:Y:S05]  /*8900*/  @P2 BRA `(.L_x_4399) ;  /* 0x0000000400582947 */ /* 0x000fea0003800000 */
[----:B------:R-:W-:Y:S02]  /*8910*/  IMAD.SHL.U32 R4, R188, 0x40, RZ ;  /* 0x00000040bc047824 */ /* 0x000fe400078e00ff */
[----:B------:R-:W-:Y:S02]  /*8920*/  HADD2.F32 R31, -RZ, R41.H1_H1 ;  /* 0x30000029ff1f7230 */ /* 0x000fe40000004100 */
[----:B------:R-:W-:Y:S01]  /*8930*/  HADD2.F32 R29, -RZ, R40.H0_H0 ;  /* 0x20000028ff1d7230 */ /* 0x000fe20000004100 */
[----:B------:R-:W-:Y:S01]  /*8940*/  LOP3.LUT R8, R4, 0x1c0, RZ, 0xc0, !PT ;  /* 0x000001c004087812 */ /* 0x000fe200078ec0ff */
[----:B------:R-:W-:-:S03]  /*8950*/  HADD2.F32 R33, -RZ, R45.H0_H0 ;  /* 0x2000002dff217230 */ /* 0x000fc60000004100 */
        /* <DEDUP_REMOVED lines=20> */
[----:B------:R-:W-:Y:S02]  /*8aa0*/  HADD2.F32 R24, -RZ, R42.H0_H0 ;  /* 0x2000002aff187230 */ /* 0x000fe40000004100 */
        /* <DEDUP_REMOVED lines=9> */
[----:B------:R-:W-:Y:S02]  /*8b40*/  HADD2.F32 R8, -RZ, R45.H1_H1 ;  /* 0x3000002dff087230 */ /* 0x000fe40000004100 */
[----:B------:R-:W-:Y:S01]  /*8b50*/  FFMA.FTZ R24, R15, R24, R25 ;  /* 0x000000180f187223 */ /* 0x000fe20000010019 */
[----:B------:R-:W-:-:S02]  /*8b60*/  HADD2.F32 R4, -RZ, R44.H0_H0 ;  /* 0x2000002cff047230 */ /* 0x000fc40000004100 */
[----:B------:R-:W-:Y:S01]  /*8b70*/  FFMA.FTZ R32, R15, R14, -R32 ;  /* 0x0000000e0f207223 */ /* 0x000fe20000010820 */
[----:B------:R-:W-:Y:S02]  /*8b80*/  HADD2.F32 R26, -RZ, R10.H0_H0 ;  /* 0x2000000aff1a7230 */ /* 0x000fe40000004100 */
[C---:B------:R-:W-:Y:S01]  /*8b90*/  FMUL.FTZ R14, R9.reuse, R8 ;  /* 0x00000008090e7220 */ /* 0x040fe20000410000 */
[----:B------:R-:W-:Y:S02]  /*8ba0*/  HADD2.F32 R25, -RZ, R42.H1_H1 ;  /* 0x3000002aff197230 */ /* 0x000fe40000004100 */
[----:B------:R-:W-:Y:S01]  /*8bb0*/  FMUL.FTZ R34, R9, R4 ;  /* 0x0000000409227220 */ /* 0x000fe20000410000 */
[----:B------:R-:W-:Y:S02]  /*8bc0*/  HADD2.F32 R5, -RZ, R5.H1_H1 ;  /* 0x30000005ff057230 */ /* 0x000fe40000004100 */
[----:B------:R-:W-:Y:S02]  /*8bd0*/  HADD2.F32 R20, -RZ, R6.H0_H0 ;  /* 0x20000006ff147230 */ /* 0x000fe40000004100 */
[----:B------:R-:W-:Y:S01]  /*8be0*/  FMUL.FTZ R39, R26, R25 ;  /* 0x000000191a277220 */ /* 0x000fe20000410000 */
[----:B------:R-:W-:-:S02]  /*8bf0*/  HADD2.F32 R15, -RZ, R41.H0_H0 ;  /* 0x20000029ff0f7230 */ /* 0x000fc40000004100 */
[C---:B------:R-:W-:Y:S01]  /*8c00*/  FFMA.FTZ R31, R5.reuse, R4, -R14 ;  /* 0x00000004051f7223 */ /* 0x040fe2000001080e */
[----:B------:R-:W-:Y:S02]  /*8c10*/  HADD2.F32 R10, -RZ, R10.H1_H1 ;  /* 0x3000000aff0a7230 */ /* 0x000fe40000004100 */
[----:B------:R-:W-:Y:S01]  /*8c20*/  FFMA.FTZ R33, R5, R8, R34 ;  /* 0x0000000805217223 */ /* 0x000fe20000010022 */
[----:B------:R-:W-:Y:S02]  /*8c30*/  HADD2.F32 R29, -RZ, R46.H0_H0 ;  /* 0x2000002eff1d7230 */ /* 0x000fe40000004100 */
[-C--:B------:R-:W-:Y:S01]  /*8c40*/  FMUL.FTZ R26, R26, R15.reuse ;  /* 0x0000000f1a1a7220 */ /* 0x080fe20000410000 */
[----:B------:R-:W-:Y:S02]  /*8c50*/  HADD2.F32 R9, -RZ, R44.H1_H1 ;  /* 0x3000002cff097230 */ /* 0x000fe40000004100 */
[----:B------:R-:W-:Y:S01]  /*8c60*/  FFMA.FTZ R39, R20, R15, -R39 ;  /* 0x0000000f14277223 */ /* 0x000fe20000010827 */
[----:B------:R-:W-:-:S02]  /*8c70*/  HADD2.F32 R6, -RZ, R6.H1_H1 ;  /* 0x30000006ff067230 */ /* 0x000fc40000004100 */
[C---:B------:R-:W-:Y:S01]  /*8c80*/  FMUL.FTZ R5, R10.reuse, R29 ;  /* 0x0000001d0a057220 */ /* 0x040fe20000410000 */
[--C-:B------:R-:W-:Y:S02]  /*8c90*/  HADD2.F32 R27, -RZ, R11.reuse.H0_H0 ;  /* 0x2000000bff1b7230 */ /* 0x100fe40000004100 */
[----:B------:R-:W-:Y:S01]  /*8ca0*/  FMUL.FTZ R15, R10, R9 ;  /* 0x000000090a0f7220 */ /* 0x000fe20000410000 */
[----:B------:R-:W-:Y:S02]  /*8cb0*/  HADD2.F32 R11, -RZ, R11.H1_H1 ;  /* 0x3000000bff0b7230 */ /* 0x000fe40000004100 */
[----:B------:R-:W-:Y:S01]  /*8cc0*/  FFMA.FTZ R26, R20, R25, R26 ;  /* 0x00000019141a7223 */ /* 0x000fe2000001001a */
[----:B------:R-:W-:Y:S02]  /*8cd0*/  HADD2.F32 R10, -RZ, R43.H0_H0 ;  /* 0x2000002bff0a7230 */ /* 0x000fe40000004100 */
[----:B------:R-:W-:Y:S01]  /*8ce0*/  FFMA.FTZ R20, R6, R9, -R5 ;  /* 0x0000000906147223 */ /* 0x000fe20000010805 */
[----:B------:R-:W-:-:S02]  /*8cf0*/  HADD2.F32 R14, -RZ, R46.H1_H1 ;  /* 0x3000002eff0e7230 */ /* 0x000fc40000004100 */
        /* <DEDUP_REMOVED lines=23> */
.L_x_4399:
[----:B------:R-:W-:Y:S05]  /*8e70*/  BSYNC B1 ;  /* 0x0000000000017941 */ /* 0x000fea0003800000 */
.L_x_4398:
[----:B------:R-:W-:Y:S05]  /*8e80*/  @P0 BRA `(.L_x_4390) ;  /* 0x00000004005c0947 */ /* 0x000fea0003800000 */
[----:B0-----:R-:W2:Y:S01]  /*8e90*/  LDL R36, [R1+0x74] ;  /* 0x0000740001247983 */ /* 0x001ea20000100800 */
[----:B------:R-:W-:Y:S01]  /*8ea0*/  SHF.R.S32.HI R5, RZ, 0x1f, R12 ;  /* 0x0000001fff057819 */ /* 0x000fe2000001140c */
[----:B------:R-:W-:Y:S02]  /*8eb0*/  IMAD.SHL.U32 R4, R12, 0x40, RZ ;  /* 0x000000400c047824 */ /* 0x000fe400078e00ff */
[----:B------:R-:W-:Y:S01]  /*8ec0*/  HADD2.F32 R30, -RZ, R41.H1_H1 ;  /* 0x30000029ff1e7230 */ /* 0x000fe20000004100 */
[----:B------:R-:W-:Y:S01]  /*8ed0*/  LEA.HI R5, R5, R12, RZ, 0x3 ;  /* 0x0000000c05057211 */ /* 0x000fe200078f18ff */
[----:B------:R-:W-:Y:S01]  /*8ee0*/  HADD2.F32 R28, -RZ, R40.H0_H0 ;  /* 0x20000028ff1c7230 */ /* 0x000fe20000004100 */
[----:B------:R-:W-:Y:S01]  /*8ef0*/  LOP3.LUT R4, R4, 0x1c0, RZ, 0xc0, !PT ;  /* 0x000001c004047812 */ /* 0x000fe200078ec0ff */
[----:B------:R-:W-:Y:S02]  /*8f00*/  HADD2.F32 R32, -RZ, R45.H0_H0 ;  /* 0x2000002dff207230 */ /* 0x000fe40000004100 */
[----:B------:R-:W-:Y:S01]  /*8f10*/  IMAD.SHL.U32 R5, R5, 0x40, RZ ;  /* 0x0000004005057824 */ /* 0x000fe200078e00ff */
[----:B------:R-:W-:Y:S01]  /*8f20*/  SHF.R.U32.HI R6, RZ, 0x3, R4 ;  /* 0x00000003ff067819 */ /* 0x000fe20000011604 */
[----:B------:R-:W-:-:S02]  /*8f30*/  HADD2.F32 R34, -RZ, R42.H0_H0 ;  /* 0x2000002aff227230 */ /* 0x000fc40000004100 */
[----:B------:R-:W-:Y:S01]  /*8f40*/  HADD2.F32 R37, -RZ, R45.H1_H1 ;  /* 0x3000002dff257230 */ /* 0x000fe20000004100 */
[----:B------:R-:W-:Y:S01]  /*8f50*/  LOP3.LUT R13, R6, R13, R4, 0x1e, !PT ;  /* 0x0000000d060d7212 */ /* 0x000fe200078e1e04 */
[----:B------:R-:W-:Y:S01]  /*8f60*/  HADD2.F32 R35, -RZ, R41.H0_H0 ;  /* 0x20000029ff237230 */ /* 0x000fe20000004100 */
[----:B------:R-:W-:Y:S01]  /*8f70*/  LOP3.LUT R8, R5, 0xfffffe00, RZ, 0xc0, !PT ;  /* 0xfffffe0005087812 */ /* 0x000fe200078ec0ff */
[----:B------:R-:W-:-:S04]  /*8f80*/  HADD2.F32 R39, -RZ, R42.H1_H1 ;  /* 0x3000002aff277230 */ /* 0x000fc80000004100 */
[----:B------:R-:W-:-:S04]  /*8f90*/  IMAD.IADD R13, R8, 0x1, R13 ;  /* 0x00000001080d7824 */ /* 0x000fc800078e020d */
        /* <DEDUP_REMOVED lines=9> */
[--C-:B------:R-:W-:Y:S02]  /*9030*/  HADD2.F32 R25, -RZ, R10.reuse.H0_H0 ;  /* 0x2000000aff197230 */ /* 0x100fe40000004100 */
[----:B------:R-:W-:Y:S02]  /*9040*/  HADD2.F32 R10, -RZ, R10.H1_H1 ;  /* 0x3000000aff0a7230 */ /* 0x000fe40000004100 */
[--C-:B------:R-:W-:Y:S02]  /*9050*/  HADD2.F32 R26, -RZ, R11.reuse.H0_H0 ;  /* 0x2000000bff1a7230 */ /* 0x100fe40000004100 */
[----:B------:R-:W-:Y:S01]  /*9060*/  HADD2.F32 R11, -RZ, R11.H1_H1 ;  /* 0x3000000bff0b7230 */ /* 0x000fe20000004100 */
[----:B--2---:R-:W0:Y:S02]  /*9070*/  LDS.128 R4, [R36+0x20400] ;  /* 0x0204000024047984 */ /* 0x004e240000000c00 */
[--C-:B0-----:R-:W-:Y:S02]  /*9080*/  HADD2.F32 R12, -RZ, R4.reuse.H0_H0 ;  /* 0x20000004ff0c7230 */ /* 0x101fe40000004100 */
[----:B------:R-:W-:-:S02]  /*9090*/  HADD2.F32 R4, -RZ, R4.H1_H1 ;  /* 0x30000004ff047230 */ /* 0x000fc40000004100 */
[----:B------:R-:W-:Y:S02]  /*90a0*/  HADD2.F32 R14, -RZ, R5.H0_H0 ;  /* 0x20000005ff0e7230 */ /* 0x000fe40000004100 */
[-C--:B------:R-:W-:Y:S01]  /*90b0*/  FFMA.FTZ R27, R28, R12.reuse, -R27 ;  /* 0x0000000c1c1b7223 */ /* 0x080fe2000001081b */
[----:B------:R-:W-:Y:S02]  /*90c0*/  HADD2.F32 R28, -RZ, R43.H1_H1 ;  /* 0x3000002bff1c7230 */ /* 0x000fe40000004100 */
[----:B------:R-:W-:Y:S01]  /*90d0*/  FFMA.FTZ R21, R30, R12, R21 ;  /* 0x0000000c1e157223 */ /* 0x000fe20000010015 */
[----:B------:R-:W-:Y:S02]  /*90e0*/  HADD2.F32 R30, -RZ, R40.H1_H1 ;  /* 0x30000028ff1e7230 */ /* 0x000fe40000004100 */
[----:B------:R-:W-:Y:S02]  /*90f0*/  HADD2.F32 R5, -RZ, R5.H1_H1 ;  /* 0x30000005ff057230 */ /* 0x000fe40000004100 */
[C---:B------:R-:W-:Y:S01]  /*9100*/  FMUL.FTZ R31, R28.reuse, R8 ;  /* 0x000000081c1f7220 */ /* 0x040fe20000410000 */
[----:B------:R-:W-:Y:S01]  /*9110*/  FFMA.FTZ R8, R28, R4, -R29 ;  /* 0x000000041c087223 */ /* 0x000fe2000001081d */
[-C--:B------:R-:W-:Y:S01]  /*9120*/  FMUL.FTZ R29, R34, R24.reuse ;  /* 0x00000018221d7220 */ /* 0x080fe20000410000 */
[----:B------:R-:W-:Y:S01]  /*9130*/  FMUL.FTZ R33, R30, R24 ;  /* 0x000000181e217220 */ /* 0x000fe20000410000 */
[----:B------:R-:W-:Y:S01]  /*9140*/  FFMA.FTZ R12, R32, R4, R31 ;  /* 0x00000004200c7223 */ /* 0x000fe2000001001f */
[----:B------:R-:W-:-:S02]  /*9150*/  HADD2.F32 R31, -RZ, R44.H0_H0 ;  /* 0x2000002cff1f7230 */ /* 0x000fc40000004100 */
[-C--:B------:R-:W-:Y:S01]  /*9160*/  FMUL.FTZ R4, R37, R9.reuse ;  /* 0x0000000925047220 */ /* 0x080fe20000410000 */
[----:B------:R-:W-:Y:S02]  /*9170*/  HADD2.F32 R32, -RZ, R46.H0_H0 ;  /* 0x2000002eff207230 */ /* 0x000fe40000004100 */
[-C--:B------:R-:W-:Y:S01]  /*9180*/  FFMA.FTZ R29, R30, R14.reuse, -R29 ;  /* 0x0000000e1e1d7223 */ /* 0x080fe2000001081d */
[----:B------:R-:W-:Y:S02]  /*9190*/  HADD2.F32 R15, -RZ, R6.H0_H0 ;  /* 0x20000006ff0f7230 */ /* 0x000fe40000004100 */
[C---:B------:R-:W-:Y:S01]  /*91a0*/  FMUL.FTZ R24, R31.reuse, R9 ;  /* 0x000000091f187220 */ /* 0x040fe20000410000 */
[----:B------:R-:W-:Y:S01]  /*91b0*/  FFMA.FTZ R33, R34, R14, R33 ;  /* 0x0000000e22217223 */ /* 0x000fe20000010021 */
[----:B------:R-:W-:Y:S02]  /*91c0*/  HADD2.F32 R30, -RZ, R44.H1_H1 ;  /* 0x3000002cff1e7230 */ /* 0x000fe40000004100 */
        /* <DEDUP_REMOVED lines=10> */
[----:B------:R-:W-:Y:S02]  /*9270*/  HADD2.F32 R34, -RZ, R43.H0_H0 ;  /* 0x2000002bff227230 */ /* 0x000fe40000004100 */
[----:B------:R-:W-:-:S02]  /*9280*/  HADD2.F32 R31, -RZ, R46.H1_H1 ;  /* 0x3000002eff1f7230 */ /* 0x000fc40000004100 */
[--C-:B------:R-:W-:Y:S02]  /*9290*/  HADD2.F32 R30, -RZ, R3.reuse.H1_H1 ;  /* 0x30000003ff1e7230 */ /* 0x100fe40000004100 */
[----:B------:R-:W-:Y:S01]  /*92a0*/  FMUL.FTZ R5, R34, R26 ;  /* 0x0000001a22057220 */ /* 0x000fe20000410000 */
[----:B------:R-:W-:Y:S02]  /*92b0*/  HADD2.F32 R15, -RZ, R3.H0_H0 ;  /* 0x20000003ff0f7230 */ /* 0x000fe40000004100 */
[----:B------:R-:W-:Y:S01]  /*92c0*/  FFMA.FTZ R3, R32, R6, R9 ;  /* 0x0000000620037223 */ /* 0x000fe20000010009 */
        /* <DEDUP_REMOVED lines=19> */
.L_x_4390:
[----:B------:R-:W-:Y:S05]  /*9400*/  BSYNC B0 ;  /* 0x0000000000007941 */ /* 0x000fea0003800000 */
.L_x_4379:
        /* <DEDUP_REMOVED lines=8> */
.L_x_4376:
[----:B-12---:R-:W-:-:S05]  /*9490*/  IMAD.U32 R3, RZ, RZ, UR37 ;  /* 0x00000025ff037e24 */ /* 0x006fca000f8e00ff */
[----:B------:R-:W-:-:S13]  /*94a0*/  ISETP.NE.AND P0, PT, R3, 0x3, PT ;  /* 0x000000030300780c */ /* 0x000fda0003f05270 */
[----:B------:R-:W-:Y:S05]  /*94b0*/  @!P0 BRA `(.L_x_4400) ;  /* 0x0000000000048947 */ /* 0x000fea0003800000 */
[----:B------:R-:W-:Y:S01]  /*94c0*/  BPT.TRAP 0x1 ;  /* 0x000000040000795c */ /* 0x000fe20000300000 */
.L_x_4400:
[----:B------:R-:W-:Y:S01]  /*94d0*/  IMAD R20, R18, 0x8, R2 ;  /* 0x0000000812147824 */ /* 0x000fe200078e0202 */
[----:B------:R-:W-:-:S04]  /*94e0*/  SHF.L.U32 R15, R23, 0x1f, RZ ;  /* 0x0000001f170f7819 */ /* 0x000fc800000006ff */
[----:B------:R1:W2:Y:S01]  /*94f0*/  SYNCS.PHASECHK.TRANS64.TRYWAIT P1, [R20+URZ+0x38830], R15 ;  /* 0x0388300f140075a7 */ /* 0x0002a2000802017f */
[----:B------:R-:W-:Y:S05]  /*9500*/  @!P0 BRA `(.L_x_4401) ;  /* 0x0000000000048947 */ /* 0x000fea0003800000 */
[----:B------:R-:W-:Y:S01]  /*9510*/  BPT.TRAP 0x1 ;  /* 0x000000040000795c */ /* 0x000fe20000300000 */
.L_x_4401:
[C---:B------:R-:W-:Y:S02]  /*9520*/  VIADD R3, R2.reuse, 0x22400 ;  /* 0x0002240002037836 */ /* 0x040fe40000000000 */
[----:B0---4-:R-:W-:-:S03]  /*9530*/  VIADD R4, R2, 0x20400 ;  /* 0x0002040002047836 */ /* 0x011fc60000000000 */
[----:B------:R-:W-:Y:S02]  /*9540*/  SHF.R.U32.HI R3, RZ, 0x4, R3 ;  /* 0x00000004ff037819 */ /* 0x000fe40000011603 */
[----:B------:R-:W-:Y:S02]  /*9550*/  SHF.R.U32.HI R4, RZ, 0x4, R4 ;  /* 0x00000004ff047819 */ /* 0x000fe40000011604 */
[----:B------:R-:W-:Y:S02]  /*9560*/  LOP3.LUT R3, R3, 0x3fff, RZ, 0xc0, !PT ;  /* 0x00003fff03037812 */ /* 0x000fe400078ec0ff */
[----:B------:R-:W-:Y:S02]  /*9570*/  LOP3.LUT R4, R4, 0x3fff, RZ, 0xc0, !PT ;  /* 0x00003fff04047812 */ /* 0x000fe400078ec0ff */
[----:B------:R-:W-:Y:S01]  /*9580*/  LOP3.LUT R3, R3, 0x10000, RZ, 0xfc, !PT ;  /* 0x0001000003037812 */ /* 0x000fe200078efcff */
[----:B--2---:R-:W-:Y:S06]  /*9590*/  @P1 BRA `(.L_x_4402) ;  /* 0x0000000000081947 */ /* 0x004fec0003800000 */
[----:B------:R-:W0:Y:S02]  /*95a0*/  SYNCS.PHASECHK.TRANS64.TRYWAIT P1, [R20+URZ+0x38830], R15 ;  /* 0x0388300f140075a7 */ /* 0x000e24000802017f */
[----:B0-----:R-:W-:Y:S05]  /*95b0*/  @!P1 BRA `(.L_x_4403) ;  /* 0x0000015c00049947 */ /* 0x001fea0003800000 */
.L_x_4402:
[----:B------:R-:W-:Y:S01]  /*95c0*/  IMAD R10, R18, 0x200, R3 ;  /* 0x00000200120a7824 */ /* 0x000fe200078e0203 */
[----:B------:R-:W-:Y:S01]  /*95d0*/  LOP3.LUT R8, R4, 0x10000, RZ, 0xfc, !PT ;  /* 0x0001000004087812 */ /* 0x000fe200078efcff */
[----:B------:R-:W-:Y:S01]  /*95e0*/  IMAD.MOV.U32 R9, RZ, RZ, 0x40000040 ;  /* 0x40000040ff097424 */ /* 0x000fe200078e00ff */
[----:B------:R-:W-:Y:S05]  /*95f0*/  WARPSYNC.ALL ;  /* 0x0000000000007948 */ /* 0x000fea0003800000 */
[----:B------:R-:W-:Y:S01]  /*9600*/  IMAD.MOV.U32 R11, RZ, RZ, 0x40000040 ;  /* 0x40000040ff0b7424 */ /* 0x000fe200078e00ff */
        /* <DEDUP_REMOVED lines=8> */
[----:B------:R-:W-:Y:S01]  /*9690*/  BSSY B0, `(.L_x_4404) ;  /* 0x0000024000007945 */ /* 0x000fe20003800000 */
        /* <DEDUP_REMOVED lines=8> */
[----:B------:R-:W-:-:S02]  /*9720*/  R2UR UR5, R5 ;  /* 0x00000000050572ca */ /* 0x000fc400000e0000 */
[----:B------:R-:W-:Y:S01]  /*9730*/  R2UR UR6, R6 ;  /* 0x00000000060672ca */ /* 0x000fe200000e0000 */
[C---:B------:R-:W-:Y:S01]  /*9740*/  VIADD R6, R8.reuse, 0x4 ;  /* 0x0000000408067836 */ /* 0x040fe20000000000 */
[----:B------:R-:W-:Y:S01]  /*9750*/  R2UR UR7, R7 ;  /* 0x00000000070772ca */ /* 0x000fe200000e0000 */
[----:B------:R-:W-:Y:S02]  /*9760*/  IMAD.MOV.U32 R7, RZ, RZ, 0x40000040 ;  /* 0x40000040ff077424 */ /* 0x000fe400078e00ff */
[----:B------:R-:W-:Y:S01]  /*9770*/  VIADD R8, R8, 0x6 ;  /* 0x0000000608087836 */ /* 0x000fe20000000000 */
[----:B------:R-:W-:Y:S02]  /*9780*/  WARPGROUP.DEPBAR.LE gsb0, 0x0 ;  /* 0x00008000000079c5 */ /* 0x000fe40000010000 */
[----:B------:R-:W-:-:S07]  /*9790*/  WARPGROUP.ARRIVE ;  /* 0x00000000000079c5 */ /* 0x000fce0000000000 */
        /* <DEDUP_REMOVED lines=11> */
[----:B------:R-:W-:Y:S02]  /*9850*/  R2UR UR7, R11 ;  /* 0x000000000b0772ca */ /* 0x000fe400000e0000 */
[----:B------:R-:W-:Y:S01]  /*9860*/  SHF.L.U32 R11, R0, 0x1f, RZ ;  /* 0x0000001f000b7819 */ /* 0x000fe200000006ff */
[----:B------:R-:W-:-:S02]  /*9870*/  WARPGROUP.DEPBAR.LE gsb0, 0x0 ;  /* 0x00008000000079c5 */ /* 0x000fc40000010000 */
[----:B------:R-:W-:-:S08]  /*9880*/  WARPGROUP.ARRIVE ;  /* 0x00000000000079c5 */ /* 0x000fd00000000000 */
[----:B------:R-:W-:Y:S03]  /*9890*/  HGMMA.64x64x16.F32 R24, gdesc[UR4], R24, gsb0 ;  /* 0x00e00000041879f0 */ /* 0x000fe60008000818 */
[----:B------:R-:W-:Y:S02]  /*98a0*/  WARPGROUP.DEPBAR.LE gsb0, 0x0 ;  /* 0x00008000000079c5 */ /* 0x000fe40000010000 */
[----:B------:R-:W2:Y:S02]  /*98b0*/  SYNCS.PHASECHK.TRANS64.TRYWAIT P1, [R2+URZ+0x38810], R11 ;  /* 0x0388100b020075a7 */ /* 0x000ea4000802017f */
[----:B--2---:R-:W-:Y:S05]  /*98c0*/  @!P1 BRA `(.L_x_4405) ;  /* 0x0000015800549947 */ /* 0x004fea0003800000 */
.L_x_4648:
[----:B------:R-:W-:Y:S05]  /*98d0*/  BSYNC B0 ;  /* 0x0000000000007941 */ /* 0x000fea0003800000 */
.L_x_4404:
[----:B------:R-:W-:Y:S05]  /*98e0*/  @!P0 BRA `(.L_x_4406) ;  /* 0x0000000000048947 */ /* 0x000fea0003800000 */
[----:B------:R-:W-:Y:S01]  /*98f0*/  BPT.TRAP 0x1 ;  /* 0x000000040000795c */ /* 0x000fe20000300000 */
.L_x_4406:
[----:B------:R3:W4:Y:S01]  /*9900*/  SYNCS.PHASECHK.TRANS64.TRYWAIT P1, [R20+URZ+0x38850], R15 ;  /* 0x0388500f140075a7 */ /* 0x000722000802017f */
[----:B------:R-:W-:Y:S05]  /*9910*/  @!P0 BRA `(.L_x_4407) ;  /* 0x0000000000048947 */ /* 0x000fea0003800000 */
[----:B------:R-:W-:Y:S01]  /*9920*/  BPT.TRAP 0x1 ;  /* 0x000000040000795c */ /* 0x000fe20000300000 */
.L_x_4407:
[C---:B------:R-:W-:Y:S01]  /*9930*/  VIADD R0, R2.reuse, 0x400 ;  /* 0x0000040002007836 */ /* 0x040fe20000000000 */
[----:B------:R-:W-:Y:S01]  /*9940*/  BSSY B0, `(.L_x_4408) ;  /* 0x000000a000007945 */ /* 0x000fe20003800000 */
[----:B------:R-:W-:-:S03]  /*9950*/  VIADD R10, R2, 0x26400 ;  /* 0x00026400020a7836 */ /* 0x000fc60000000000 */
[----:B------:R-:W-:Y:S02]  /*9960*/  SHF.R.U32.HI R0, RZ, 0x4, R0 ;  /* 0x00000004ff007819 */ /* 0x000fe40000011600 */
[----:B------:R-:W-:Y:S02]  /*9970*/  SHF.R.U32.HI R10, RZ, 0x4, R10 ;  /* 0x00000004ff0a7819 */ /* 0x000fe4000001160a */
[----:B------:R-:W-:Y:S02]  /*9980*/  LOP3.LUT R0, R0, 0x3fff, RZ, 0xc0, !PT ;  /* 0x00003fff00007812 */ /* 0x000fe400078ec0ff */
[----:B--2---:R-:W-:Y:S02]  /*9990*/  LOP3.LUT R11, R10, 0x3fff, RZ, 0xc0, !PT ;  /* 0x00003fff0a0b7812 */ /* 0x004fe400078ec0ff */
[----:B------:R-:W-:Y:S01]  /*99a0*/  LOP3.LUT R10, R0, 0x10000, RZ, 0xfc, !PT ;  /* 0x00010000000a7812 */ /* 0x000fe200078efcff */
[----:B----4-:R-:W-:Y:S06]  /*99b0*/  @P1 BRA `(.L_x_4409) ;  /* 0x0000000000081947 */ /* 0x010fec0003800000 */
[----:B------:R-:W2:Y:S02]  /*99c0*/  SYNCS.PHASECHK.TRANS64.TRYWAIT P1, [R20+URZ+0x38850], R15 ;  /* 0x0388500f140075a7 */ /* 0x000ea4000802017f */
[----:B--2---:R-:W-:Y:S05]  /*99d0*/  @!P1 BRA `(.L_x_4410) ;  /* 0x0000015800249947 */ /* 0x004fea0003800000 */
.L_x_4409:
[----:B------:R-:W-:Y:S05]  /*99e0*/  BSYNC B0 ;  /* 0x0000000000007941 */ /* 0x000fea0003800000 */
.L_x_4408:
[----:B------:R-:W-:Y:S01]  /*99f0*/  LOP3.LUT R0, R11, 0x10000, RZ, 0xfc, !PT ;  /* 0x000100000b007812 */ /* 0x000fe200078efcff */
[----:B------:R-:W-:Y:S01]  /*9a00*/  IMAD R12, R18, 0x1000, R10 ;  /* 0x00001000120c7824 */ /* 0x000fe200078e020a */
[----:B------:R-:W-:Y:S05]  /*9a10*/  WARPSYNC.ALL ;  /* 0x0000000000007948 */ /* 0x000fea0003800000 */
[----:B------:R-:W-:Y:S01]  /*9a20*/  IMAD.MOV.U32 R14, RZ, RZ, R0 ;  /* 0x000000ffff0e7224 */ /* 0x000fe200078e0000 */
[----:B------:R-:W-:Y:S01]  /*9a30*/  R2UR UR6, R12 ;  /* 0x000000000c0672ca */ /* 0x000fe200000e0000 */
[----:B0123--:R-:W-:Y:S01]  /*9a40*/  IMAD.MOV.U32 R15, RZ, RZ, 0x40000040 ;  /* 0x40000040ff0f7424 */ /* 0x00ffe200078e00ff */
[----:B------:R-:W-:Y:S01]  /*9a50*/  WARPGROUP.ARRIVE ;  /* 0x00000000000079c5 */ /* 0x000fe20000000000 */
[----:B------:R-:W-:Y:S01]  /*9a60*/  IMAD.MOV.U32 R13, RZ, RZ, 0x40000040 ;  /* 0x40000040ff0d7424 */ /* 0x000fe200078e00ff */
[----:B------:R-:W-:Y:S01]  /*9a70*/  R2UR UR4, R14 ;  /* 0x000000000e0472ca */ /* 0x000fe200000e0000 */
[----:B------:R-:W-:Y:S01]  /*9a80*/  VIADD R14, R0, 0x2 ;  /* 0x00000002000e7836 */ /* 0x000fe20000000000 */
[----:B------:R-:W-:Y:S01]  /*9a90*/  R2UR UR5, R15 ;  /* 0x000000000f0572ca */ /* 0x000fe200000e0000 */
[----:B------:R-:W-:Y:S01]  /*9aa0*/  VIADD R58, R12, 0x2 ;  /* 0x000000020c3a7836 */ /* 0x000fe20000000000 */
[----:B------:R-:W-:Y:S01]  /*9ab0*/  R2UR UR7, R13 ;  /* 0x000000000d0772ca */ /* 0x000fe200000e0000 */
[----:B------:R-:W-:Y:S01]  /*9ac0*/  IMAD.MOV.U32 R15, RZ, RZ, 0x40000040 ;  /* 0x40000040ff0f7424 */ /* 0x000fe200078e00ff */
[----:B------:R-:W0:Y:S01]  /*9ad0*/  S2R R21, SR_TID.X ;  /* 0x0000000000157919 */ /* 0x000e220000002100 */
[----:B------:R-:W-:Y:S01]  /*9ae0*/  IMAD.MOV.U32 R59, RZ, RZ, 0x40000040 ;  /* 0x40000040ff3b7424 */ /* 0x000fe200078e00ff */
[----:B------:R-:W2:Y:S09]  /*9af0*/  LDL R57, [R1+0x44] ;  /* 0x0000440001397983 */ /* 0x000eb20000100800 */
[----:B------:R-:W-:Y:S01]  /*9b00*/  HGMMA.64x64x16.F32 R24, gdesc[UR4], R24, gsb0 ;  /* 0x00e00000041879f0 */ /* 0x000fe20008000818 */
        /* <DEDUP_REMOVED lines=8> */
[----:B0-----:R-:W-:-:S05]  /*9b90*/  SHF.R.U32.HI R21, RZ, 0x7, R21 ;  /* 0x00000007ff157819 */ /* 0x001fca0000011615 */
[----:B------:R-:W0:Y:S01]  /*9ba0*/  SHFL.IDX PT, R11, R21, RZ, 0x1f ;  /* 0x00001fff150b7589 */ /* 0x000e2200000e0000 */
[----:B------:R-:W-:Y:S02]  /*9bb0*/  WARPGROUP.DEPBAR.LE gsb0, 0x0 ;  /* 0x00008000000079c5 */ /* 0x000fe40000010000 */
[----:B------:R-:W-:-:S06]  /*9bc0*/  WARPGROUP.ARRIVE ;  /* 0x00000000000079c5 */ /* 0x000fcc0000000000 */
        /* <DEDUP_REMOVED lines=9> */
[----:B------:R-:W-:Y:S02]  /*9c60*/  WARPGROUP.DEPBAR.LE gsb0, 0x0 ;  /* 0x00008000000079c5 */ /* 0x000fe40000010000 */
[----:B------:R-:W-:-:S09]  /*9c70*/  WARPGROUP.ARRIVE ;  /* 0x00000000000079c5 */ /* 0x000fd20000000000 */
        /* <DEDUP_REMOVED lines=133> */
[----:B------:R-:W-:Y:S02]  /*a4d0*/  R2UR UR4, R14 ;  /* 0x000000000e0472ca */ /* 0x000fe400000e0000 */
[----:B------:R-:W-:Y:S02]  /*a4e0*/  R2UR UR5, R15 ;  /* 0x000000000f0572ca */ /* 0x000fe400000e0000 */
[----:B------:R-:W-:Y:S02]  /*a4f0*/  R2UR UR6, R58 ;  /* 0x000000003a0672ca */ /* 0x000fe400000e0000 */
[----:B------:R-:W-:Y:S02]  /*a500*/  R2UR UR7, R59 ;  /* 0x000000003b0772ca */ /* 0x000fe400000e0000 */
[----:B0-----:R-:W-:Y:S01]  /*a510*/  ISETP.GT.AND P1, PT, R11, 0x7f, PT ;  /* 0x0000007f0b00780c */ /* 0x001fe20003f24270 */
[----:B------:R-:W-:-:S02]  /*a520*/  WARPGROUP.DEPBAR.LE gsb0, 0x0 ;  /* 0x00008000000079c5 */ /* 0x000fc40000010000 */
[----:B------:R-:W-:-:S08]  /*a530*/  WARPGROUP.ARRIVE ;  /* 0x00000000000079c5 */ /* 0x000fd00000000000 */
[----:B------:R-:W-:Y:S01]  /*a540*/  HGMMA.64x64x16.F32 R24, gdesc[UR4], R24, gsb0 ;  /* 0x00e00000041879f0 */ /* 0x000fe20008000818 */
[----:B------:R-:W-:Y:S01]  /*a550*/  SEL R11, RZ, 0x2, !P1 ;  /* 0x00000002ff0b7807 */ /* 0x000fe20004800000 */
[----:B------:R-:W-:Y:S02]  /*a560*/  VIADD R62, R12, 0x800 ;  /* 0x000008000c3e7836 */ /* 0x000fe40000000000 */
[----:B------:R-:W-:Y:S02]  /*a570*/  VIADD R60, R0, 0x800 ;  /* 0x00000800003c7836 */ /* 0x000fe40000000000 */
[C---:B------:R-:W-:Y:S02]  /*a580*/  IMAD.IADD R14, R11.reuse, 0x1, R62 ;  /* 0x000000010b0e7824 */ /* 0x040fe400078e023e */
[----:B------:R-:W-:Y:S02]  /*a590*/  IMAD.IADD R58, R11, 0x1, R60 ;  /* 0x000000010b3a7824 */ /* 0x000fe400078e023c */
[----:B------:R-:W-:-:S02]  /*a5a0*/  IMAD.MOV.U32 R15, RZ, RZ, 0x40000040 ;  /* 0x40000040ff0f7424 */ /* 0x000fc400078e00ff */
[----:B------:R-:W-:Y:S01]  /*a5b0*/  IMAD.MOV.U32 R59, RZ, RZ, 0x40000040 ;  /* 0x40000040ff3b7424 */ /* 0x000fe200078e00ff */
[----:B------:R-:W-:Y:S02]  /*a5c0*/  R2UR UR6, R14 ;  /* 0x000000000e0672ca */ /* 0x000fe400000e0000 */
[----:B------:R-:W-:Y:S02]  /*a5d0*/  R2UR UR7, R15 ;  /* 0x000000000f0772ca */ /* 0x000fe400000e0000 */
[----:B------:R-:W-:Y:S02]  /*a5e0*/  R2UR UR4, R58 ;  /* 0x000000003a0472ca */ /* 0x000fe400000e0000 */
[----:B------:R-:W-:Y:S01]  /*a5f0*/  R2UR UR5, R59 ;  /* 0x000000003b0572ca */ /* 0x000fe200000e0000 */
[----:B------:R-:W-:Y:S02]  /*a600*/  WARPGROUP.DEPBAR.LE gsb0, 0x0 ;  /* 0x00008000000079c5 */ /* 0x000fe40000010000 */
[----:B------:R-:W-:-:S10]  /*a610*/  WARPGROUP.ARRIVE ;  /* 0x00000000000079c5 */ /* 0x000fd40000000000 */
[----:B------:R-:W-:Y:S01]  /*a620*/  HGMMA.64x64x16.F32 R24, gdesc[UR4], R24, gsb0 ;  /* 0x00e00000041879f0 */ /* 0x000fe20008000818 */
[----:B------:R-:W-:-:S05]  /*a630*/  IMAD.MOV.U32 R21, RZ, RZ, 0x4 ;  /* 0x00000004ff157424 */ /* 0x000fca00078e00ff */
[----:B------:R-:W-:Y:S01]  /*a640*/  SEL R13, R21, 0x2, P1 ;  /* 0x00000002150d7807 */ /* 0x000fe20000800000 */
[----:B------:R-:W-:Y:S02]  /*a650*/  IMAD.MOV.U32 R15, RZ, RZ, 0x40000040 ;  /* 0x40000040ff0f7424 */ /* 0x000fe400078e00ff */
[----:B------:R-:W-:Y:S02]  /*a660*/  IMAD.MOV.U32 R59, RZ, RZ, 0x40000040 ;  /* 0x40000040ff3b7424 */ /* 0x000fe400078e00ff */
[--C-:B------:R-:W-:Y:S02]  /*a670*/  IMAD.IADD R14, R62, 0x1, R13.reuse ;  /* 0x000000013e0e7824 */ /* 0x100fe400078e020d */
[----:B------:R-:W-:Y:S01]  /*a680*/  IMAD.IADD R58, R60, 0x1, R13 ;  /* 0x000000013c3a7824 */ /* 0x000fe200078e020d */
[----:B------:R-:W-:Y:S02]  /*a690*/  R2UR UR7, R15 ;  /* 0x000000000f0772ca */ /* 0x000fe400000e0000 */
[----:B------:R-:W-:-:S02]  /*a6a0*/  R2UR UR6, R14 ;  /* 0x000000000e0672ca */ /* 0x000fc400000e0000 */
[----:B------:R-:W-:Y:S02]  /*a6b0*/  R2UR UR4, R58 ;  /* 0x000000003a0472ca */ /* 0x000fe400000e0000 */
[----:B------:R-:W-:Y:S01]  /*a6c0*/  R2UR UR5, R59 ;  /* 0x000000003b0572ca */ /* 0x000fe200000e0000 */
[----:B------:R-:W-:Y:S02]  /*a6d0*/  WARPGROUP.DEPBAR.LE gsb0, 0x0 ;  /* 0x00008000000079c5 */ /* 0x000fe40000010000 */
[----:B------:R-:W-:-:S10]  /*a6e0*/  WARPGROUP.ARRIVE ;  /* 0x00000000000079c5 */ /* 0x000fd40000000000 */
[----:B------:R-:W-:Y:S01]  /*a6f0*/  HGMMA.64x64x16.F32 R24, gdesc[UR4], R24, gsb0 ;  /* 0x00e00000041879f0 */ /* 0x000fe20008000818 */
[----:B------:R-:W-:Y:S01]  /*a700*/  SEL R21, R21, 0x6, !P1 ;  /* 0x0000000615157807 */ /* 0x000fe20004800000 */
        /* <DEDUP_REMOVED lines=8> */
[----:B------:R-:W-:Y:S02]  /*a790*/  IMAD.MOV.U32 R14, RZ, RZ, 0x28 ;  /* 0x00000028ff0e7424 */ /* 0x000fe400078e00ff */
[----:B------:R-:W-:Y:S01]  /*a7a0*/  IMAD.MOV.U32 R15, RZ, RZ, 0xa00 ;  /* 0x00000a00ff0f7424 */ /* 0x000fe200078e00ff */
[----:B------:R-:W-:Y:S02]  /*a7b0*/  WARPGROUP.DEPBAR.LE gsb0, 0x0 ;  /* 0x00008000000079c5 */ /* 0x000fe40000010000 */
[----:B------:R-:W-:-:S07]  /*a7c0*/  WARPGROUP.ARRIVE ;  /* 0x00000000000079c5 */ /* 0x000fce0000000000 */
[----:B------:R-:W-:Y:S01]  /*a7d0*/  HGMMA.64x64x16.F32 R24, gdesc[UR4], R24, gsb0 ;  /* 0x00e00000041879f0 */ /* 0x000fe20008000818 */
[----:B------:R-:W-:Y:S02]  /*a7e0*/  SEL R14, R14, 0x26, P1 ;  /* 0x000000260e0e7807 */ /* 0x000fe40000800000 */
[----:B------:R-:W-:Y:S02]  /*a7f0*/  SEL R15, R15, 0x980, P1 ;  /* 0x000009800f0f7807 */ /* 0x000fe40000800000 */
[----:B------:R-:W-:Y:S02]  /*a800*/  LOP3.LUT R59, R14, 0x6, RZ, 0xc0, !PT ;  /* 0x000000060e3b7812 */ /* 0x000fe400078ec0ff */
[----:B------:R-:W-:-:S04]  /*a810*/  LOP3.LUT R15, R15, 0xa00, RZ, 0xc0, !PT ;  /* 0x00000a000f0f7812 */ /* 0x000fc800078ec0ff */
[CC--:B------:R-:W-:Y:S02]  /*a820*/  IADD3 R14, R59.reuse, R15.reuse, R0 ;  /* 0x0000000f3b0e7210 */ /* 0x0c0fe40007ffe000 */
[----:B------:R-:W-:Y:S01]  /*a830*/  IADD3 R58, R59, R15, R12 ;  /* 0x0000000f3b3a7210 */ /* 0x000fe20007ffe00c */
[----:B------:R-:W-:Y:S02]  /*a840*/  IMAD.MOV.U32 R15, RZ, RZ, 0x40000040 ;  /* 0x40000040ff0f7424 */ /* 0x000fe400078e00ff */
[----:B------:R-:W-:Y:S01]  /*a850*/  IMAD.MOV.U32 R59, RZ, RZ, 0x40000040 ;  /* 0x40000040ff3b7424 */ /* 0x000fe200078e00ff */
[----:B------:R-:W-:Y:S02]  /*a860*/  R2UR UR4, R14 ;  /* 0x000000000e0472ca */ /* 0x000fe400000e0000 */
[----:B------:R-:W-:Y:S02]  /*a870*/  R2UR UR5, R15 ;  /* 0x000000000f0572ca */ /* 0x000fe400000e0000 */
[----:B------:R-:W-:-:S02]  /*a880*/  R2UR UR6, R58 ;  /* 0x000000003a0672ca */ /* 0x000fc400000e0000 */
[----:B------:R-:W-:Y:S01]  /*a890*/  R2UR UR7, R59 ;  /* 0x000000003b0772ca */ /* 0x000fe200000e0000 */
[----:B------:R-:W-:Y:S02]  /*a8a0*/  WARPGROUP.DEPBAR.LE gsb0, 0x0 ;  /* 0x00008000000079c5 */ /* 0x000fe40000010000 */
[----:B------:R-:W-:-:S10]  /*a8b0*/  WARPGROUP.ARRIVE ;  /* 0x00000000000079c5 */ /* 0x000fd40000000000 */
[----:B------:R-:W-:Y:S01]  /*a8c0*/  HGMMA.64x64x16.F32 R24, gdesc[UR4], R24, gsb0 ;  /* 0x00e00000041879f0 */ /* 0x000fe20008000818 */
[----:B------:R-:W-:Y:S02]  /*a8d0*/  VIADD R60, R0, 0xa00 ;  /* 0x00000a00003c7836 */ /* 0x000fe40000000000 */
[----:B------:R-:W-:Y:S02]  /*a8e0*/  VIADD R62, R12, 0xa00 ;  /* 0x00000a000c3e7836 */ /* 0x000fe40000000000 */
[C---:B------:R-:W-:Y:S02]  /*a8f0*/  IMAD.IADD R14, R11.reuse, 0x1, R60 ;  /* 0x000000010b0e7824 */ /* 0x040fe400078e023c */
[----:B------:R-:W-:Y:S02]  /*a900*/  IMAD.IADD R58, R11, 0x1, R62 ;  /* 0x000000010b3a7824 */ /* 0x000fe400078e023e */
[----:B------:R-:W-:Y:S02]  /*a910*/  IMAD.MOV.U32 R15, RZ, RZ, 0x40000040 ;  /* 0x40000040ff0f7424 */ /* 0x000fe400078e00ff */
[----:B------:R-:W-:Y:S01]  /*a920*/  IMAD.MOV.U32 R59, RZ, RZ, 0x40000040 ;  /* 0x40000040ff3b7424 */ /* 0x000fe200078e00ff */
[----:B------:R-:W-:-:S02]  /*a930*/  R2UR UR4, R14 ;  /* 0x000000000e0472ca */ /* 0x000fc400000e0000 */
[----:B------:R-:W-:Y:S02]  /*a940*/  R2UR UR5, R15 ;  /* 0x000000000f0572ca */ /* 0x000fe400000e0000 */
[----:B------:R-:W-:Y:S02]  /*a950*/  R2UR UR6, R58 ;  /* 0x000000003a0672ca */ /* 0x000fe400000e0000 */
[----:B------:R-:W-:Y:S01]  /*a960*/  R2UR UR7, R59 ;  /* 0x000000003b0772ca */ /* 0x000fe200000e0000 */
[----:B------:R-:W-:Y:S02]  /*a970*/  WARPGROUP.DEPBAR.LE gsb0, 0x0 ;  /* 0x00008000000079c5 */ /* 0x000fe40000010000 */
[----:B------:R-:W-:-:S10]  /*a980*/  WARPGROUP.ARRIVE ;  /* 0x00000000000079c5 */ /* 0x000fd40000000000 */
[----:B------:R-:W-:Y:S01]  /*a990*/  HGMMA.64x64x16.F32 R24, gdesc[UR4], R24, gsb0 ;  /* 0x00e00000041879f0 */ /* 0x000fe20008000818 */
[C---:B------:R-:W-:Y:S02]  /*a9a0*/  IMAD.IADD R14, R13.reuse, 0x1, R60 ;  /* 0x000000010d0e7824 */ /* 0x040fe400078e023c */
[----:B------:R-:W-:Y:S02]  /*a9b0*/  IMAD.IADD R58, R13, 0x1, R62 ;  /* 0x000000010d3a7824 */ /* 0x000fe400078e023e */
[----:B------:R-:W-:Y:S02]  /*a9c0*/  IMAD.MOV.U32 R15, RZ, RZ, 0x40000040 ;  /* 0x40000040ff0f7424 */ /* 0x000fe400078e00ff */
[----:B------:R-:W-:Y:S01]  /*a9d0*/  IMAD.MOV.U32 R59, RZ, RZ, 0x40000040 ;  /* 0x40000040ff3b7424 */ /* 0x000fe200078e00ff */
[----:B------:R-:W-:Y:S02]  /*a9e0*/  R2UR UR4, R14 ;  /* 0x000000000e0472ca */ /* 0x000fe400000e0000 */
[----:B------:R-:W-:-:S02]  /*a9f0*/  R2UR UR5, R15 ;  /* 0x000000000f0572ca */ /* 0x000fc400000e0000 */
        /* <DEDUP_REMOVED lines=125> */
[----:B------:R-:W-:Y:S01]  /*b1d0*/  LOP3.LUT R13, R13, 0x1e00, RZ, 0xc0, !PT ;  /* 0x00001e000d0d7812 */ /* 0x000fe200078ec0ff */
[----:B------:R-:W-:-:S03]  /*b1e0*/  IMAD.MOV.U32 R15, RZ, RZ, 0x40000040 ;  /* 0x40000040ff0f7424 */ /* 0x000fc600078e00ff */
[CC--:B------:R-:W-:Y:S02]  /*b1f0*/  IADD3 R14, R11.reuse, R13.reuse, R0 ;  /* 0x0000000d0b0e7210 */ /* 0x0c0fe40007ffe000 */
[----:B------:R-:W-:Y:S01]  /*b200*/  IADD3 R12, R11, R13, R12 ;  /* 0x0000000d0b0c7210 */ /* 0x000fe20007ffe00c */
[----:B------:R-:W-:Y:S01]  /*b210*/  IMAD.MOV.U32 R13, RZ, RZ, 0x40000040 ;  /* 0x40000040ff0d7424 */ /* 0x000fe200078e00ff */
[----:B------:R-:W-:Y:S02]  /*b220*/  R2UR UR4, R14 ;  /* 0x000000000e0472ca */ /* 0x000fe400000e0000 */
[----:B------:R-:W-:Y:S02]  /*b230*/  R2UR UR5, R15 ;  /* 0x000000000f0572ca */ /* 0x000fe400000e0000 */
[----:B------:R-:W-:Y:S02]  /*b240*/  R2UR UR6, R12 ;  /* 0x000000000c0672ca */ /* 0x000fe400000e0000 */
[----:B------:R-:W-:Y:S01]  /*b250*/  R2UR UR7, R13 ;  /* 0x000000000d0772ca */ /* 0x000fe200000e0000 */
[----:B------:R-:W-:-:S02]  /*b260*/  WARPGROUP.DEPBAR.LE gsb0, 0x0 ;  /* 0x00008000000079c5 */ /* 0x000fc40000010000 */
[----:B------:R-:W-:-:S10]  /*b270*/  WARPGROUP.ARRIVE ;  /* 0x00000000000079c5 */ /* 0x000fd40000000000 */
[----:B------:R-:W-:Y:S01]  /*b280*/  HGMMA.64x64x16.F32 R24, gdesc[UR4], R24, gsb0 ;  /* 0x00e00000041879f0 */ /* 0x000fe20008000818 */
[----:B------:R-:W-:Y:S01]  /*b290*/  IMAD R152, R168, -0x40, R152 ;  /* 0xffffffc0a8987824 */ /* 0x000fe200078e0298 */
[----:B------:R-:W-:-:S04]  /*b2a0*/  ULDC UR4, c[0x0][0xa80] ;  /* 0x0002a00000047ab9 */ /* 0x000fc80000000800 */
        /* <DEDUP_REMOVED lines=57> */
[----:B------:R-:W-:-:S04]  /*b640*/  FMNMX.FTZ R11, R78, R11, !PT ;  /* 0x0000000b4e0b7209 */ /* 0x000fc80007810000 */
[----:B------:R-:W-:-:S05]  /*b650*/  FMNMX.FTZ R15, R80, R11, !PT ;  /* 0x0000000b500f7209 */ /* 0x000fca0007810000 */
[----:B------:R-:W0:Y:S01]  /*b660*/  SHFL.BFLY PT, R12, R15, 0x2, 0x1f ;  /* 0x0c401f000f0c7f89 */ /* 0x000e2200000e0000 */
[----:B------:R-:W-:-:S04]  /*b670*/  FMNMX.FTZ R11, R26, R27, !PT ;  /* 0x0000001b1a0b7209 */ /* 0x000fc80007810000 */
[----:B------:R-:W-:-:S04]  /*b680*/  FMNMX.FTZ R11, R30, R11, !PT ;  /* 0x0000000b1e0b7209 */ /* 0x000fc80007810000 */
[----:B------:R-:W-:-:S04]  /*b690*/  FMNMX.FTZ R11, R14, R11, !PT ;  /* 0x0000000b0e0b7209 */ /* 0x000fc80007810000 */
[----:B------:R-:W-:Y:S02]  /*b6a0*/  FMNMX.FTZ R11, R34, R11, !PT ;  /* 0x0000000b220b7209 */ /* 0x000fe40007810000 */
[----:B0-----:R-:W-:-:S05]  /*b6b0*/  FMNMX.FTZ R21, R15, R12, !PT ;  /* 0x0000000c0f157209 */ /* 0x001fca0007810000 */
[----:B------:R-:W0:Y:S01]  /*b6c0*/  SHFL.BFLY PT, R12, R21, 0x1, 0x1f ;  /* 0x0c201f00150c7f89 */ /* 0x000e2200000e0000 */
[----:B------:R-:W-:-:S04]  /*b6d0*/  FMNMX.FTZ R11, R24, R11, !PT ;  /* 0x0000000b180b7209 */ /* 0x000fc80007810000 */
[----:B------:R-:W-:-:S04]  /*b6e0*/  FMNMX.FTZ R13, R38, R11, !PT ;  /* 0x0000000b260d7209 */ /* 0x000fc80007810000 */
[----:B------:R-:W-:-:S04]  /*b6f0*/  FMNMX.FTZ R13, R28, R13, !PT ;  /* 0x0000000d1c0d7209 */ /* 0x000fc80007810000 */
[----:B------:R-:W-:Y:S02]  /*b700*/  FMNMX.FTZ R13, R42, R13, !PT ;  /* 0x0000000d2a0d7209 */ /* 0x000fe40007810000 */
[----:B------:R-:W-:Y:S02]  /*b710*/  FSEL R46, R46, -INF , P1 ;  /* 0xff8000002e2e7808 */ /* 0x000fe40000800000 */
[----:B------:R-:W-:Y:S01]  /*b720*/  FMNMX.FTZ R13, R32, R13, !PT ;  /* 0x0000000d200d7209 */ /* 0x000fe20007810000 */
[----:B------:R-:W-:Y:S01]  /*b730*/  IMAD.U32 R11, RZ, RZ, UR4 ;  /* 0x00000004ff0b7e24 */ /* 0x000fe2000f8e00ff */
[----:B------:R-:W-:Y:S02]  /*b740*/  FSEL R48, R47, -INF , P6 ;  /* 0xff8000002f307808 */ /* 0x000fe40003000000 */
[----:B------:R-:W-:Y:S02]  /*b750*/  FMNMX.FTZ R13, R46, R13, !PT ;  /* 0x0000000d2e0d7209 */ /* 0x000fe40007810000 */
[----:B0-----:R-:W-:-:S02]  /*b760*/  FMNMX.FTZ R12, R21, R12, !PT ;  /* 0x0000000c150c7209 */ /* 0x001fc40007810000 */
[----:B------:R-:W-:Y:S02]  /*b770*/  FSEL R50, R50, -INF , P5 ;  /* 0xff80000032327808 */ /* 0x000fe40002800000 */
[----:B------:R-:W-:Y:S01]  /*b780*/  FMNMX.FTZ R13, R48, R13, !PT ;  /* 0x0000000d300d7209 */ /* 0x000fe20007810000 */
[C---:B------:R-:W-:Y:S01]  /*b790*/  FMUL.FTZ R15, R12.reuse, R11 ;  /* 0x0000000b0c0f7220 */ /* 0x040fe20000410000 */
[----:B------:R-:W-:Y:S02]  /*b7a0*/  FSETP.NEU.FTZ.AND P1, PT, R12, -INF , PT ;  /* 0xff8000000c00780b */ /* 0x000fe40003f3d000 */
[----:B------:R-:W-:Y:S02]  /*b7b0*/  FSEL R52, R51, -INF , P4 ;  /* 0xff80000033347808 */ /* 0x000fe40002000000 */
[----:B------:R-:W-:Y:S02]  /*b7c0*/  FMNMX.FTZ R13, R50, R13, !PT ;  /* 0x0000000d320d7209 */ /* 0x000fe40007810000 */
[----:B------:R-:W-:-:S02]  /*b7d0*/  FSEL R15, R15, RZ, P1 ;  /* 0x000000ff0f0f7208 */ /* 0x000fc40000800000 */
[----:B------:R-:W-:Y:S02]  /*b7e0*/  FSEL R54, R54, -INF , P3 ;  /* 0xff80000036367808 */ /* 0x000fe40001800000 */
[----:B------:R-:W-:Y:S01]  /*b7f0*/  FMNMX.FTZ R13, R52, R13, !PT ;  /* 0x0000000d340d7209 */ /* 0x000fe20007810000 */
[----:B------:R-:W-:Y:S01]  /*b800*/  FFMA.FTZ R152, R58, R11, -R15 ;  /* 0x0000000b3a987223 */ /* 0x000fe2000001080f */
[----:B------:R-:W-:Y:S02]  /*b810*/  FSEL R58, R55, -INF , P2 ;  /* 0xff800000373a7808 */ /* 0x000fe40001000000 */
[----:B------:R-:W-:-:S04]  /*b820*/  FMNMX.FTZ R13, R54, R13, !PT ;  /* 0x0000000d360d7209 */ /* 0x000fc80007810000 */
[----:B------:R-:W-:Y:S01]  /*b830*/  FMNMX.FTZ R13, R58, R13, !PT ;  /* 0x0000000d3a0d7209 */ /* 0x000fe20007810000 */
[----:B-----5:R-:W-:-:S04]  /*b840*/  FFMA.FTZ R154, R60, R11, -R15 ;  /* 0x0000000b3c9a7223 */ /* 0x020fc8000001080f */
[----:B------:R-:W0:Y:S01]  /*b850*/  SHFL.BFLY PT, R60, R13, 0x2, 0x1f ;  /* 0x0c401f000d3c7f89 */ /* 0x000e2200000e0000 */
[----:B------:R-:W1:Y:S01]  /*b860*/  S2R R57, SR_TID.X ;  /* 0x0000000000397919 */ /* 0x000e620000002100 */
[----:B0-----:R-:W-:-:S05]  /*b870*/  FMNMX.FTZ R60, R13, R60, !PT ;  /* 0x0000003c0d3c7209 */ /* 0x001fca0007810000 */
[----:B------:R-:W0:Y:S01]  /*b880*/  SHFL.BFLY PT, R21, R60, 0x1, 0x1f ;  /* 0x0c201f003c157f89 */ /* 0x000e2200000e0000 */
        /* <DEDUP_REMOVED lines=14> */
[----:B0-----:R-:W-:-:S04]  /*b970*/  FMNMX.FTZ R21, R60, R21, !PT ;  /* 0x000000153c157209 */ /* 0x001fc80007810000 */
[C---:B------:R-:W-:Y:S01]  /*b980*/  FSETP.NEU.FTZ.AND P1, PT, R21.reuse, -INF , PT ;  /* 0xff8000001500780b */ /* 0x040fe20003f3d000 */
[----:B------:R-:W-:-:S05]  /*b990*/  FMUL.FTZ R13, R21, R11 ;  /* 0x0000000b150d7220 */ /* 0x000fca0000410000 */
[----:B------:R-:W-:Y:S02]  /*b9a0*/  FSEL R15, R13, RZ, P1 ;  /* 0x000000ff0d0f7208 */ /* 0x000fe40000800000 */
[----:B-1----:R-:W-:-:S03]  /*b9b0*/  LOP3.LUT R57, R57, 0x7f, RZ, 0xc0, !PT ;  /* 0x0000007f39397812 */ /* 0x002fc600078ec0ff */
[-CC-:B------:R-:W-:Y:S01]  /*b9c0*/  FFMA.FTZ R26, R26, R11.reuse, -R15.reuse ;  /* 0x0000000b1a1a7223 */ /* 0x180fe2000001080f */
[-CC-:B------:R-:W-:Y:S01]  /*b9d0*/  FFMA.FTZ R27, R27, R11.reuse, -R15.reuse ;  /* 0x0000000b1b1b7223 */ /* 0x180fe2000001080f */
[-CC-:B------:R-:W-:Y:S01]  /*b9e0*/  FFMA.FTZ R30, R30, R11.reuse, -R15.reuse ;  /* 0x0000000b1e1e7223 */ /* 0x180fe2000001080f */
[----:B------:R-:W-:Y:S01]  /*b9f0*/  ISETP.NE.AND P1, PT, R57, RZ, PT ;  /* 0x000000ff3900720c */ /* 0x000fe20003f25270 */
[----:B------:R-:W-:Y:S01]  /*ba00*/  MUFU.EX2 R152, R152 ;  /* 0x0000009800987308 */ /* 0x000fe20000000800 */
[-CC-:B------:R-:W-:Y:S01]  /*ba10*/  FFMA.FTZ R14, R14, R11.reuse, -R15.reuse ;  /* 0x0000000b0e0e7223 */ /* 0x180fe2000001080f */
[----:B------:R-:W-:-:S06]  /*ba20*/  FFMA.FTZ R34, R34, R11, -R15 ;  /* 0x0000000b22227223 */ /* 0x000fcc000001080f */
[----:B------:R-:W0:Y:S08]  /*ba30*/  MUFU.EX2 R29, R29 ;  /* 0x0000001d001d7308 */ /* 0x000e300000000800 */
[----:B------:R-:W-:Y:S08]  /*ba40*/  MUFU.EX2 R26, R26 ;  /* 0x0000001a001a7308 */ /* 0x000ff00000000800 */
[----:B------:R-:W1:Y:S08]  /*ba50*/  MUFU.EX2 R27, R27 ;  /* 0x0000001b001b7308 */ /* 0x000e700000000800 */
[----:B------:R-:W2:Y:S08]  /*ba60*/  MUFU.EX2 R154, R154 ;  /* 0x0000009a009a7308 */ /* 0x000eb00000000800 */
[----:B------:R-:W-:Y:S01]  /*ba70*/  MUFU.EX2 R30, R30 ;  /* 0x0000001e001e7308 */ /* 0x000fe20000000800 */
[----:B------:R-:W-:Y:S01]  /*ba80*/  FFMA.FTZ R24, R24, R11, -R15 ;  /* 0x0000000b18187223 */ /* 0x000fe2000001080f */
[----:B------:R-:W-:-:S06]  /*ba90*/  @!P1 VIADD R13, R20, 0x38840 ;  /* 0x00038840140d9836 */ /* 0x000fcc0000000000 */
[----:B------:R-:W3:Y:S01]  /*baa0*/  MUFU.EX2 R31, R31 ;  /* 0x0000001f001f7308 */ /* 0x000ee20000000800 */
[----:B------:R-:W-:-:S07]  /*bab0*/  FFMA.FTZ R38, R38, R11, -R15 ;  /* 0x0000000b26267223 */ /* 0x000fce000001080f */
[----:B------:R-:W4:Y:S01]  /*bac0*/  MUFU.EX2 R155, R14 ;  /* 0x0000000e009b7308 */ /* 0x000f220000000800 */
[----:B------:R-:W-:Y:S01]  /*bad0*/  FFMA.FTZ R28, R28, R11, -R15 ;  /* 0x0000000b1c1c7223 */ /* 0x000fe2000001080f */
[----:B------:R-:W-:Y:S01]  /*bae0*/  @!P1 PRMT R13, RZ, 0x654, R13 ;  /* 0x00000654ff0d9816 */ /* 0x000fe2000000000d */
[----:B0-----:R-:W-:-:S05]  /*baf0*/  FADD.FTZ R25, R152, R29 ;  /* 0x0000001d98197221 */ /* 0x001fca0000010000 */
[----:B------:R-:W0:Y:S01]  /*bb00*/  MUFU.EX2 R156, R156 ;  /* 0x0000009c009c7308 */ /* 0x000e220000000800 */
[----:B-1----:R-:W-:Y:S01]  /*bb10*/  FADD.FTZ R45, R26, R27 ;  /* 0x0000001b1a2d7221 */ /* 0x002fe20000010000 */
[----:B------:R1:W-:Y:S06]  /*bb20*/  @!P1 SYNCS.ARRIVE.TRANS64.RED.A1T0 RZ, [R13+URZ], RZ ;  /* 0x000000ff0dff99a7 */ /* 0x0003ec000810043f */
[----:B------:R-:W-:Y:S01]  /*bb30*/  MUFU.EX2 R34, R34 ;  /* 0x0000002200227308 */ /* 0x000fe20000000800 */
[----:B------:R-:W-:Y:S01]  /*bb40*/  FFMA.FTZ R42, R42, R11, -R15 ;  /* 0x0000000b2a2a7223 */ /* 0x000fe2000001080f */
[----:B-1----:R-:W-:-:S06]  /*bb50*/  LOP3.LUT R13, R56, 0x2000000, RZ, 0xfc, !PT ;  /* 0x02000000380d7812 */ /* 0x002fcc00078efcff */
[----:B------:R2:W-:Y:S01]  /*bb60*/  MUFU.EX2 R157, R24 ;  /* 0x00000018009d7308 */ /* 0x0005e20000000800 */
[-CC-:B------:R-:W-:Y:S01]  /*bb70*/  FFMA.FTZ R32, R32, R11.reuse, -R15.reuse ;  /* 0x0000000b20207223 */ /* 0x180fe2000001080f */
[-CC-:B------:R-:W-:Y:S01]  /*bb80*/  FFMA.FTZ R46, R46, R11.reuse, -R15.reuse ;  /* 0x0000000b2e2e7223 */ /* 0x180fe2000001080f */
[----:B------:R-:W-:-:S05]  /*bb90*/  FFMA.FTZ R48, R48, R11, -R15 ;  /* 0x0000000b30307223 */ /* 0x000fca000001080f */
[----:B------:R-:W1:Y:S01]  /*bba0*/  MUFU.EX2 R35, R35 ;  /* 0x0000002300237308 */ /* 0x000e620000000800 */
[----:B--2---:R-:W-:Y:S01]  /*bbb0*/  FADD.FTZ R24, R154, R25 ;  /* 0x000000199a187221 */ /* 0x004fe20000010000 */
[-CC-:B------:R-:W-:Y:S01]  /*bbc0*/  FFMA.FTZ R50, R50, R11.reuse, -R15.reuse ;  /* 0x0000000b32327223 */ /* 0x180fe2000001080f */
[-CC-:B------:R-:W-:Y:S01]  /*bbd0*/  FFMA.FTZ R52, R52, R11.reuse, -R15.reuse ;  /* 0x0000000b34347223 */ /* 0x180fe2000001080f */
[----:B------:R-:W-:-:S04]  /*bbe0*/  FFMA.FTZ R54, R54, R11, -R15 ;  /* 0x0000000b36367223 */ /* 0x000fc8000001080f */
[----:B------:R-:W-:Y:S01]  /*bbf0*/  MUFU.EX2 R38, R38 ;  /* 0x0000002600267308 */ /* 0x000fe20000000800 */
[----:B------:R-:W-:Y:S01]  /*bc00*/  FFMA.FTZ R58, R58, R11, -R15 ;  /* 0x0000000b3a3a7223 */ /* 0x000fe2000001080f */
[----:B---3--:R-:W-:-:S06]  /*bc10*/  FADD.FTZ R15, R31, R24 ;  /* 0x000000181f0f7221 */ /* 0x008fcc0000010000 */
[----:B------:R2:W-:Y:S01]  /*bc20*/  MUFU.EX2 R159, R28 ;  /* 0x0000001c009f7308 */ /* 0x0005e20000000800 */
[----:B------:R-:W-:Y:S02]  /*bc30*/  IMAD R14, R18, 0x1000, R13 ;  /* 0x00001000120e7824 */ /* 0x000fe400078e020d */
[----:B--2---:R-:W-:-:S05]  /*bc40*/  FADD.FTZ R28, R30, R45 ;  /* 0x0000002d1e1c7221 */ /* 0x004fca0000010000 */
[----:B------:R-:W2:Y:S01]  /*bc50*/  MUFU.EX2 R158, R158 ;  /* 0x0000009e009e7308 */ /* 0x000ea20000000800 */
[----:B----4-:R-:W-:Y:S01]  /*bc60*/  FADD.FTZ R25, R155, R28 ;  /* 0x0000001c9b197221 */ /* 0x010fe20000010000 */
[----:B0-----:R-:W-:Y:S01]  /*bc70*/  FADD.FTZ R28, R156, R15 ;  /* 0x0000000f9c1c7221 */ /* 0x001fe20000010000 */
[----:B------:R-:W-:-:S05]  /*bc80*/  IMAD.MOV.U32 R15, RZ, RZ, 0x40000040 ;  /* 0x40000040ff0f7424 */ /* 0x000fca00078e00ff */
[----:B------:R-:W0:Y:S01]  /*bc90*/  MUFU.EX2 R33, R33 ;  /* 0x0000002100217308 */ /* 0x000e220000000800 */
[----:B------:R-:W-:-:S07]  /*bca0*/  VIADD R24, R14, 0x80 ;  /* 0x000000800e187836 */ /* 0x000fce0000000000 */
[----:B------:R-:W3:Y:S01]  /*bcb0*/  MUFU.EX2 R42, R42 ;  /* 0x0000002a002a7308 */ /* 0x000ee20000000800 */
[----:B------:R-:W-:-:S07]  /*bcc0*/  R2UR UR7, R15 ;  /* 0x000000000f0772ca */ /* 0x000fce00000e0000 */
[----:B------:R4:W-:Y:S01]  /*bcd0*/  MUFU.EX2 R161, R32 ;  /* 0x0000002000a17308 */ /* 0x0009e20000000800 */
[----:B-1----:R-:W-:Y:S01]  /*bce0*/  FADD.FTZ R15, R35, R28 ;  /* 0x0000001c230f7221 */ /* 0x002fe20000010000 */
[----:B------:R-:W-:Y:S01]  /*bcf0*/  R2UR UR10, R24 ;  /* 0x00000000180a72ca */ /* 0x000fe200000e0000 */
[----:B----4-:R-:W-:-:S05]  /*bd00*/  FADD.FTZ R32, R34, R25 ;  /* 0x0000001922207221 */ /* 0x010fca0000010000 */
[----:B------:R-:W1:Y:S01]  /*bd10*/  MUFU.EX2 R160, R160 ;  /* 0x000000a000a07308 */ /* 0x000e620000000800 */
[----:B------:R-:W-:Y:S02]  /*bd20*/  IMAD.MOV.U32 R25, RZ, RZ, 0x40000040 ;  /* 0x40000040ff197424 */ /* 0x000fe400078e00ff */
[----:B------:R-:W-:Y:S01]  /*bd30*/  FADD.FTZ R45, R157, R32 ;  /* 0x000000209d2d7221 */ /* 0x000fe20000010000 */
[----:B--2---:R-:W-:-:S03]  /*bd40*/  FADD.FTZ R28, R158, R15 ;  /* 0x0000000f9e1c7221 */ /* 0x004fc60000010000 */
[----:B------:R-:W-:Y:S01]  /*bd50*/  FADD.FTZ R24, R38, R45 ;  /* 0x0000002d26187221 */ /* 0x000fe20000010000 */
[----:B------:R-:W2:Y:S01]  /*bd60*/  MUFU.EX2 R37, R37 ;  /* 0x0000002500257308 */ /* 0x000ea20000000800 */
[----:B------:R-:W-:Y:S02]  /*bd70*/  R2UR UR11, R25 ;  /* 0x00000000190b72ca */ /* 0x000fe400000e0000 */
[----:B------:R-:W-:-:S05]  /*bd80*/  FADD.FTZ R25, R159, R24 ;  /* 0x000000189f197221 */ /* 0x000fca0000010000 */
[----:B------:R-:W4:Y:S01]  /*bd90*/  MUFU.EX2 R46, R46 ;  /* 0x0000002e002e7308 */ /* 0x000f220000000800 */
[----:B0-----:R-:W-:Y:S01]  /*bda0*/  FADD.FTZ R15, R33, R28 ;  /* 0x0000001c210f7221 */ /* 0x001fe20000010000 */
[----:B---3--:R-:W-:-:S06]  /*bdb0*/  FADD.FTZ R28, R42, R25 ;  /* 0x000000192a1c7221 */ /* 0x008fcc0000010000 */
[----:B------:R-:W0:Y:S08]  /*bdc0*/  MUFU.EX2 R162, R162 ;  /* 0x000000a200a27308 */ /* 0x000e300000000800 */
[----:B------:R-:W3:Y:S01]  /*bdd0*/  MUFU.EX2 R163, R48 ;  /* 0x0000003000a37308 */ /* 0x000ee20000000800 */
[----:B-1----:R-:W-:Y:S01]  /*bde0*/  FADD.FTZ R24, R160, R15 ;  /* 0x0000000fa0187221 */ /* 0x002fe20000010000 */
[----:B------:R-:W-:-:S06]  /*bdf0*/  FADD.FTZ R25, R161, R28 ;  /* 0x0000001ca1197221 */ /* 0x000fcc0000010000 */
[----:B------:R-:W1:Y:S08]  /*be00*/  MUFU.EX2 R39, R39 ;  /* 0x0000002700277308 */ /* 0x000e700000000800 */
[----:B------:R-:W1:Y:S01]  /*be10*/  MUFU.EX2 R50, R50 ;  /* 0x0000003200327308 */ /* 0x000e620000000800 */
[----:B------:R-:W-:Y:S01]  /*be20*/  F2FP.F16.F32.PACK_AB R153, R27, R26 ;  /* 0x0000001a1b99723e */ /* 0x000fe200000000ff */
[----:B--2---:R-:W-:Y:S01]  /*be30*/  FADD.FTZ R15, R37, R24 ;  /* 0x00000018250f7221 */ /* 0x004fe20000010000 */
[----:B----4-:R-:W-:-:S05]  /*be40*/  FADD.FTZ R26, R46, R25 ;  /* 0x000000192e1a7221 */ /* 0x010fca0000010000 */
[----:B------:R-:W2:Y:S08]  /*be50*/  MUFU.EX2 R164, R164 ;  /* 0x000000a400a47308 */ /* 0x000eb00000000800 */
        /* <DEDUP_REMOVED lines=8> */
[----:B------:R-:W1:Y:S08]  /*bee0*/  MUFU.EX2 R167, R58 ;  /* 0x0000003a00a77308 */ /* 0x000e700000000800 */
[----:B------:R-:W1:Y:S01]  /*bef0*/  MUFU.EX2 R43, R43 ;  /* 0x0000002b002b7308 */ /* 0x000e620000000800 */
[----:B--2---:R-:W-:Y:S01]  /*bf00*/  FADD.FTZ R24, R164, R15 ;  /* 0x0000000fa4187221 */ /* 0x004fe20000010000 */
[----:B----4-:R-:W-:Y:S01]  /*bf10*/  FADD.FTZ R25, R165, R26 ;  /* 0x0000001aa5197221 */ /* 0x010fe20000010000 */
[----:B------:R-:W-:-:S02]  /*bf20*/  F2FP.F16.F32.PACK_AB R152, R29, R152 ;  /* 0x000000981d98723e */ /* 0x000fc400000000ff */
[----:B0-----:R-:W-:Y:S01]  /*bf30*/  FADD.FTZ R15, R41, R24 ;  /* 0x00000018290f7221 */ /* 0x001fe20000010000 */
[----:B---3--:R-:W-:Y:S01]  /*bf40*/  FADD.FTZ R26, R54, R25 ;  /* 0x00000019361a7221 */ /* 0x008fe20000010000 */
[----:B------:R-:W-:Y:S02]  /*bf50*/  F2FP.F16.F32.PACK_AB R154, R31, R154 ;  /* 0x0000009a1f9a723e */ /* 0x000fe400000000ff */
[----:B------:R-:W-:Y:S01]  /*bf60*/  F2FP.F16.F32.PACK_AB R155, R155, R30 ;  /* 0x0000001e9b9b723e */ /* 0x000fe200000000ff */
[----:B------:R-:W-:Y:S01]  /*bf70*/  BAR.SYNC.DEFER_BLOCKING 0xf, 0x100 ;  /* 0x03c4000000007b1d */ /* 0x000fe20000010000 */
[----:B------:R-:W-:Y:S01]  /*bf80*/  F2FP.F16.F32.PACK_AB R156, R35, R156 ;  /* 0x0000009c239c723e */ /* 0x000fe200000000ff */
[----:B-1----:R-:W-:Y:S01]  /*bf90*/  FADD.FTZ R24, R166, R15 ;  /* 0x0000000fa6187221 */ /* 0x002fe20000010000 */
[----:B------:R-:W-:Y:S01]  /*bfa0*/  F2FP.F16.F32.PACK_AB R157, R157, R34 ;  /* 0x000000229d9d723e */ /* 0x000fe200000000ff */
[----:B------:R-:W-:Y:S01]  /*bfb0*/  FADD.FTZ R197, R167, R26 ;  /* 0x0000001aa7c57221 */ /* 0x000fe20000010000 */
[----:B------:R-:W-:-:S02]  /*bfc0*/  F2FP.F16.F32.PACK_AB R158, R33, R158 ;  /* 0x0000009e219e723e */ /* 0x000fc400000000ff */
[----:B------:R-:W-:Y:S02]  /*bfd0*/  F2FP.F16.F32.PACK_AB R159, R159, R38 ;  /* 0x000000269f9f723e */ /* 0x000fe400000000ff */
[----:B------:R-:W-:Y:S02]  /*bfe0*/  R2UR UR6, R14 ;  /* 0x000000000e0672ca */ /* 0x000fe400000e0000 */
[----:B------:R-:W-:Y:S02]  /*bff0*/  F2FP.F16.F32.PACK_AB R160, R37, R160 ;  /* 0x000000a025a0723e */ /* 0x000fe400000000ff */
[----:B------:R-:W-:Y:S02]  /*c000*/  F2FP.F16.F32.PACK_AB R161, R161, R42 ;  /* 0x0000002aa1a1723e */ /* 0x000fe400000000ff */
[----:B------:R-:W-:Y:S02]  /*c010*/  F2FP.F16.F32.PACK_AB R162, R39, R162 ;  /* 0x000000a227a2723e */ /* 0x000fe400000000ff */
[----:B------:R-:W-:-:S02]  /*c020*/  F2FP.F16.F32.PACK_AB R163, R163, R46 ;  /* 0x0000002ea3a3723e */ /* 0x000fc400000000ff */
[----:B------:R-:W-:Y:S02]  /*c030*/  F2FP.F16.F32.PACK_AB R164, R41, R164 ;  /* 0x000000a429a4723e */ /* 0x000fe400000000ff */
[----:B------:R-:W-:Y:S02]  /*c040*/  F2FP.F16.F32.PACK_AB R165, R165, R50 ;  /* 0x00000032a5a5723e */ /* 0x000fe400000000ff */
[----:B------:R-:W-:Y:S02]  /*c050*/  F2FP.F16.F32.PACK_AB R166, R43, R166 ;  /* 0x000000a62ba6723e */ /* 0x000fe400000000ff */
[----:B------:R-:W-:Y:S01]  /*c060*/  F2FP.F16.F32.PACK_AB R167, R167, R54 ;  /* 0x00000036a7a7723e */ /* 0x000fe200000000ff */
[----:B------:R0:W-:Y:S01]  /*c070*/  STSM.16.M88.4 [R194+0x36400], R152 ;  /* 0x03640098c2007844 */ /* 0x0001e20000000200 */
[----:B------:R-:W-:-:S03]  /*c080*/  FADD.FTZ R15, R43, R24 ;  /* 0x000000182b0f7221 */ /* 0x000fc60000010000 */
[----:B------:R1:W-:Y:S04]  /*c090*/  STSM.16.M88.4 [R208], R156 ;  /* 0x0000009cd0007844 */ /* 0x0003e80000000200 */
[----:B------:R1:W-:Y:S04]  /*c0a0*/  STSM.16.M88.4 [R195], R160 ;  /* 0x000000a0c3007844 */ /* 0x0003e80000000200 */
[----:B------:R1:W-:Y:S01]  /*c0b0*/  STSM.16.M88.4 [R201], R164 ;  /* 0x000000a4c9007844 */ /* 0x0003e20000000200 */
[----:B------:R-:W-:-:S06]  /*c0c0*/  WARPGROUP.ARRIVE ;  /* 0x00000000000079c5 */ /* 0x000fcc0000000000 */
[----:B------:R-:W-:Y:S03]  /*c0d0*/  HGMMA.64x256x16.F32 R24, R152, gdesc[UR4].tnspB, RZ, !UPT, gsb0 ;  /* 0x43e0000498187df0 */ /* 0x000fe6000c0008ff */
[----:B------:R-:W-:Y:S02]  /*c0e0*/  WARPGROUP.DEPBAR.LE gsb0, 0x0 ;  /* 0x00008000000079c5 */ /* 0x000fe40000010000 */
[----:B------:R-:W-:-:S15]  /*c0f0*/  WARPGROUP.ARRIVE ;  /* 0x00000000000079c5 */ /* 0x000fde0000000000 */
[----:B------:R-:W-:-:S08]  /*c100*/  NOP ;  /* 0x0000000000007918 */ /* 0x000fd00000000000 */
[----:B------:R-:W-:Y:S01]  /*c110*/  HGMMA.64x256x16.F32 R24, R156, gdesc[UR8].tnspB, R24, gsb0 ;  /* 0x43e000089c187df0 */ /* 0x000fe20008000818 */
[----:B0-----:R-:W-:Y:S02]  /*c120*/  VIADD R152, R14, 0x100 ;  /* 0x000001000e987836 */ /* 0x001fe40000000000 */
[----:B------:R-:W-:-:S03]  /*c130*/  IMAD.MOV.U32 R153, RZ, RZ, 0x40000040 ;  /* 0x40000040ff997424 */ /* 0x000fc600078e00ff */
[----:B------:R-:W-:Y:S02]  /*c140*/  R2UR UR6, R152 ;  /* 0x00000000980672ca */ /* 0x000fe400000e0000 */
[----:B------:R-:W-:Y:S01]  /*c150*/  R2UR UR7, R153 ;  /* 0x00000000990772ca */ /* 0x000fe200000e0000 */
[----:B------:R-:W-:Y:S02]  /*c160*/  VIADD R152, R14, 0x180 ;  /* 0x000001800e987836 */ /* 0x000fe40000000000 */
[----:B------:R-:W-:Y:S01]  /*c170*/  IMAD.MOV.U32 R153, RZ, RZ, 0x40000040 ;  /* 0x40000040ff997424 */ /* 0x000fe200078e00ff */
[----:B------:R-:W-:Y:S02]  /*c180*/  WARPGROUP.DEPBAR.LE gsb0, 0x0 ;  /* 0x00008000000079c5 */ /* 0x000fe40000010000 */
[----:B------:R-:W-:-:S14]  /*c190*/  WARPGROUP.ARRIVE ;  /* 0x00000000000079c5 */ /* 0x000fdc0000000000 */
[----:B------:R-:W-:Y:S01]  /*c1a0*/  HGMMA.64x256x16.F32 R24, R160, gdesc[UR4].tnspB, R24, gsb0 ;  /* 0x43e00004a0187df0 */ /* 0x000fe20008000818 */
[----:B------:R-:W-:Y:S02]  /*c1b0*/  R2UR UR6, R152 ;  /* 0x00000000980672ca */ /* 0x000fe400000e0000 */
[----:B------:R-:W-:Y:S01]  /*c1c0*/  R2UR UR7, R153 ;  /* 0x00000000990772ca */ /* 0x000fe200000e0000 */
[----:B------:R-:W-:Y:S02]  /*c1d0*/  VIADD R14, R168, 0xfffffffe ;  /* 0xfffffffea80e7836 */ /* 0x000fe40000000000 */
[----:B------:R-:W-:-:S03]  /*c1e0*/  @!P1 VIADD R20, R20, 0x38860 ;  /* 0x0003886014149836 */ /* 0x000fc60000000000 */
[----:B------:R-:W-:Y:S02]  /*c1f0*/  ISETP.GE.AND P2, PT, R14, R191, PT ;  /* 0x000000bf0e00720c */ /* 0x000fe40003f46270 */
[----:B------:R-:W-:Y:S01]  /*c200*/  @!P1 PRMT R20, RZ, 0x654, R20 ;  /* 0x00000654ff149816 */ /* 0x000fe20000000014 */
[----:B------:R-:W-:Y:S01]  /*c210*/  BSSY B0, `(.L_x_4411) ;  /* 0x0000340000007945 */ /* 0x000fe20003800000 */
[----:B------:R-:W-:Y:S02]  /*c220*/  WARPGROUP.DEPBAR.LE gsb0, 0x0 ;  /* 0x00008000000079c5 */ /* 0x000fe40000010000 */
[----:B------:R-:W-:-:S13]  /*c230*/  WARPGROUP.ARRIVE ;  /* 0x00000000000079c5 */ /* 0x000fda0000000000 */
        /* <DEDUP_REMOVED lines=12> */
[----:B------:R-:W-:Y:S02]  /*c300*/  IMAD.MOV.U32 R200, RZ, RZ, R21 ;  /* 0x000000ffffc87224 */ /* 0x000fe400078e0015 */
[----:B------:R-:W-:Y:S02]  /*c310*/  IMAD.MOV.U32 R198, RZ, RZ, R12 ;  /* 0x000000ffffc67224 */ /* 0x000fe400078e000c */
[----:B------:R-:W-:-:S07]  /*c320*/  IMAD.MOV.U32 R199, RZ, RZ, R18 ;  /* 0x000000ffffc77224 */ /* 0x000fce00078e0012 */
.L_x_4423:
[----:B------:R-:W-:Y:S02]  /*c330*/  VIADD R18, R199, 0x1 ;  /* 0x00000001c7127836 */ /* 0x000fe40000000000 */
[----:B------:R-:W-:Y:S02]  /*c340*/  IMAD.MOV.U32 R11, RZ, RZ, R14 ;  /* 0x000000ffff0b7224 */ /* 0x000fe400078e000e */
[----:B------:R-:W-:Y:S01]  /*c350*/  VIADD R14, R14, 0xffffffff ;  /* 0xffffffff0e0e7836 */ /* 0x000fe20000000000 */
[C---:B------:R-:W-:Y:S02]  /*c360*/  ISETP.NE.AND P3, PT, R18.reuse, 0x2, PT ;  /* 0x000000021200780c */ /* 0x040fe40003f65270 */
[----:B------:R-:W-:Y:S02]  /*c370*/  ISETP.GT.AND P2, PT, R11, R191, PT ;  /* 0x000000bf0b00720c */ /* 0x000fe40003f44270 */
[----:B------:R-:W-:Y:S02]  /*c380*/  SEL R11, RZ, 0x1, P3 ;  /* 0x00000001ff0b7807 */ /* 0x000fe40001800000 */
[----:B------:R-:W-:-:S02]  /*c390*/  SEL R18, R18, RZ, P3 ;  /* 0x000000ff12127207 */ /* 0x000fc40001800000 */
[----:B------:R-:W-:Y:S01]  /*c3a0*/  LOP3.LUT R23, R23, R11, RZ, 0x3c, !PT ;  /* 0x0000000b17177212 */ /* 0x000fe200078e3cff */
[----:B--2---:R-:W-:Y:S06]  /*c3b0*/  @!P0 BRA `(.L_x_4413) ;  /* 0x0000000000048947 */ /* 0x004fec0003800000 */
[----:B------:R-:W-:Y:S01]  /*c3c0*/  BPT.TRAP 0x1 ;  /* 0x000000040000795c */ /* 0x000fe20000300000 */
.L_x_4413:
[----:B------:R-:W-:Y:S01]  /*c3d0*/  IMAD R196, R18, 0x8, R2 ;  /* 0x0000000812c47824 */ /* 0x000fe200078e0202 */
[----:B------:R-:W-:-:S04]  /*c3e0*/  SHF.L.U32 R11, R23, 0x1f, RZ ;  /* 0x0000001f170b7819 */ /* 0x000fc800000006ff */
[----:B------:R0:W2:Y:S01]  /*c3f0*/  SYNCS.PHASECHK.TRANS64.TRYWAIT P3, [R196+URZ+0x38830], R11 ;  /* 0x0388300bc40075a7 */ /* 0x0000a2000806017f */
[----:B------:R-:W-:Y:S05]  /*c400*/  @!P0 BRA `(.L_x_4414) ;  /* 0x0000000000048947 */ /* 0x000fea0003800000 */
[----:B------:R-:W-:Y:S01]  /*c410*/  BPT.TRAP 0x1 ;  /* 0x000000040000795c */ /* 0x000fe20000300000 */
.L_x_4414:
[----:B------:R-:W-:Y:S01]  /*c420*/  VIADD R12, R2, 0x20400 ;  /* 0x00020400020c7836 */ /* 0x000fe20000000000 */
[----:B------:R-:W-:Y:S01]  /*c430*/  BSSY B1, `(.L_x_4415) ;  /* 0x0000009000017945 */ /* 0x000fe20003800000 */
[----:B------:R-:W-:Y:S02]  /*c440*/  IMAD R154, R18, 0x200, R3 ;  /* 0x00000200129a7824 */ /* 0x000fe400078e0203 */
[----:B------:R-:W-:Y:S01]  /*c450*/  IMAD.MOV.U32 R155, RZ, RZ, 0x40000040 ;  /* 0x40000040ff9b7424 */ /* 0x000fe200078e00ff */
[----:B------:R-:W-:-:S04]  /*c460*/  SHF.R.U32.HI R12, RZ, 0x4, R12 ;  /* 0x00000004ff0c7819 */ /* 0x000fc8000001160c */
[----:B------:R-:W-:-:S04]  /*c470*/  LOP3.LUT R12, R12, 0x3fff, RZ, 0xc0, !PT ;  /* 0x00003fff0c0c7812 */ /* 0x000fc800078ec0ff */
[----:B-1----:R-:W-:Y:S01]  /*c480*/  LOP3.LUT R20, R12, 0x10000, RZ, 0xfc, !PT ;  /* 0x000100000c147812 */ /* 0x002fe200078efcff */
[----:B--2---:R-:W-:Y:S06]  /*c490*/  @P3 BRA `(.L_x_4416) ;  /* 0x0000000000083947 */ /* 0x004fec0003800000 */
[----:B------:R-:W1:Y:S02]  /*c4a0*/  SYNCS.PHASECHK.TRANS64.TRYWAIT P3, [R196+URZ+0x38830], R11 ;  /* 0x0388300bc40075a7 */ /* 0x000e64000806017f */
[----:B-1----:R-:W-:Y:S05]  /*c4b0*/  @!P3 BRA `(.L_x_4417) ;  /* 0x0000012c0080b947 */ /* 0x002fea0003800000 */
.L_x_4416:
[----:B------:R-:W-:Y:S05]  /*c4c0*/  BSYNC B1 ;  /* 0x0000000000017941 */ /* 0x000fea0003800000 */
.L_x_4415:
        /* <DEDUP_REMOVED lines=13> */
[----:B------:R-:W-:Y:S02]  /*c5a0*/  R2UR UR19, R155 ;  /* 0x000000009b1372ca */ /* 0x000fe400000e0000 */
[----:B------:R-:W-:Y:S01]  /*c5b0*/  WARPGROUP.ARRIVE ;  /* 0x00000000000079c5 */ /* 0x000fe20000000000 */
[----:B------:R-:W-:Y:S02]  /*c5c0*/  R2UR UR8, R4 ;  /* 0x00000000040872ca */ /* 0x000fe400000e0000 */
[----:B------:R-:W-:Y:S02]  /*c5d0*/  R2UR UR9, R5 ;  /* 0x00000000050972ca */ /* 0x000fe400000e0000 */
[----:B------:R-:W-:Y:S01]  /*c5e0*/  R2UR UR14, R20 ;  /* 0x00000000140e72ca */ /* 0x000fe200000e0000 */
[----:B------:R-:W-:Y:S01]  /*c5f0*/  HGMMA.64x64x16.F32 R152, gdesc[UR4], RZ, !UPT, gsb0 ;  /* 0x00e00000049879f0 */ /* 0x000fe2000c0008ff */
[----:B------:R-:W-:-:S02]  /*c600*/  R2UR UR15, R21 ;  /* 0x00000000150f72ca */ /* 0x000fc400000e0000 */
[----:B------:R-:W-:Y:S02]  /*c610*/  R2UR UR12, R6 ;  /* 0x00000000060c72ca */ /* 0x000fe400000e0000 */
[----:B------:R-:W-:Y:S02]  /*c620*/  R2UR UR13, R7 ;  /* 0x00000000070d72ca */ /* 0x000fe400000e0000 */
[----:B------:R-:W-:Y:S02]  /*c630*/  R2UR UR16, R8 ;  /* 0x00000000081072ca */ /* 0x000fe400000e0000 */
[----:B------:R-:W-:Y:S01]  /*c640*/  R2UR UR17, R9 ;  /* 0x00000000091172ca */ /* 0x000fe200000e0000 */
        /* <DEDUP_REMOVED lines=10> */
[----:B------:R-:W-:Y:S05]  /*c6f0*/  @!P0 BRA `(.L_x_4418) ;  /* 0x0000000000048947 */ /* 0x000fea0003800000 */
[----:B------:R-:W-:Y:S01]  /*c700*/  BPT.TRAP 0x1 ;  /* 0x000000040000795c */ /* 0x000fe20000300000 */
.L_x_4418:
[----:B------:R2:W3:Y:S01]  /*c710*/  SYNCS.PHASECHK.TRANS64.TRYWAIT P3, [R196+URZ+0x38850], R11 ;  /* 0x0388500bc40075a7 */ /* 0x0004e2000806017f */
[----:B------:R-:W-:Y:S05]  /*c720*/  @!P0 BRA `(.L_x_4419) ;  /* 0x0000000000048947 */ /* 0x000fea0003800000 */
[----:B------:R-:W-:Y:S01]  /*c730*/  BPT.TRAP 0x1 ;  /* 0x000000040000795c */ /* 0x000fe20000300000 */
.L_x_4419:
[----:B------:R-:W-:Y:S04]  /*c740*/  BSSY B1, `(.L_x_4420) ;  /* 0x0000004000017945 */ /* 0x000fe80003800000 */
[----:B---3--:R-:W-:Y:S05]  /*c750*/  @P3 BRA `(.L_x_4421) ;  /* 0x0000000000083947 */ /* 0x008fea0003800000 */
[----:B------:R-:W3:Y:S02]  /*c760*/  SYNCS.PHASECHK.TRANS64.TRYWAIT P3, [R196+URZ+0x38850], R11 ;  /* 0x0388500bc40075a7 */ /* 0x000ee4000806017f */
[----:B---3--:R-:W-:Y:S05]  /*c770*/  @!P3 BRA `(.L_x_4422) ;  /* 0x0000012800e4b947 */ /* 0x008fea0003800000 */
.L_x_4421:
[----:B------:R-:W-:Y:S05]  /*c780*/  BSYNC B1 ;  /* 0x0000000000017941 */ /* 0x000fea0003800000 */
.L_x_4420:
[----:B0123--:R-:W-:Y:S01]  /*c790*/  VIADD R11, R2, 0x26400 ;  /* 0x00026400020b7836 */ /* 0x00ffe20000000000 */
[----:B------:R-:W-:Y:S01]  /*c7a0*/  WARPGROUP.ARRIVE ;  /* 0x00000000000079c5 */ /* 0x000fe20000000000 */
[----:B------:R-:W-:-:S05]  /*c7b0*/  VIADD R204, R0, 0x4 ;  /* 0x0000000400cc7836 */ /* 0x000fca0000000000 */
[----:B------:R-:W0:Y:S01]  /*c7c0*/  S2R R12, SR_TID.X ;  /* 0x00000000000c7919 */ /* 0x000e220000002100 */
[----:B------:R-:W-:Y:S01]  /*c7d0*/  VIADD R20, R0, 0x6 ;  /* 0x0000000600147836 */ /* 0x000fe20000000000 */
[----:B------:R-:W-:Y:S01]  /*c7e0*/  SHF.R.U32.HI R11, RZ, 0x4, R11 ;  /* 0x00000004ff0b7819 */ /* 0x000fe2000001160b */
[----:B------:R-:W-:Y:S02]  /*c7f0*/  IMAD R202, R18, 0x1000, R10 ;  /* 0x0000100012ca7824 */ /* 0x000fe400078e020a */
[----:B------:R-:W-:Y:S01]  /*c800*/  IMAD.MOV.U32 R203, RZ, RZ, 0x40000040 ;  /* 0x40000040ffcb7424 */ /* 0x000fe200078e00ff */
[----:B------:R-:W-:Y:S01]  /*c810*/  LOP3.LUT R11, R11, 0x3fff, RZ, 0xc0, !PT ;  /* 0x00003fff0b0b7812 */ /* 0x000fe200078ec0ff */
[----:B------:R-:W-:Y:S01]  /*c820*/  IMAD.MOV.U32 R207, RZ, RZ, 0x40000040 ;  /* 0x40000040ffcf7424 */ /* 0x000fe200078e00ff */
[C---:B------:R-:W-:Y:S01]  /*c830*/  R2UR UR6, R202.reuse ;  /* 0x00000000ca0672ca */ /* 0x040fe200000e0000 */
[----:B------:R-:W-:Y:S01]  /*c840*/  IMAD.MOV.U32 R205, RZ, RZ, 0x40000040 ;  /* 0x40000040ffcd7424 */ /* 0x000fe200078e00ff */
[----:B------:R-:W-:Y:S01]  /*c850*/  LOP3.LUT R0, R11, 0x10000, RZ, 0xfc, !PT ;  /* 0x000100000b007812 */ /* 0x000fe200078efcff */
[----:B------:R-:W-:Y:S01]  /*c860*/  IMAD.MOV.U32 R21, RZ, RZ, 0x40000040 ;  /* 0x40000040ff157424 */ /* 0x000fe200078e00ff */
[----:B------:R-:W-:Y:S01]  /*c870*/  R2UR UR7, R203 ;  /* 0x00000000cb0772ca */ /* 0x000fe200000e0000 */
[----:B------:R-:W-:Y:S01]  /*c880*/  VIADD R203, R202, 0x800 ;  /* 0x00000800cacb7836 */ /* 0x000fe20000000000 */
[----:B------:R-:W-:Y:S01]  /*c890*/  R2UR UR5, R207 ;  /* 0x00000000cf0572ca */ /* 0x000fe200000e0000 */
[----:B------:R-:W-:-:S02]  /*c8a0*/  IMAD.MOV.U32 R206, RZ, RZ, R0 ;  /* 0x000000ffffce7224 */ /* 0x000fc400078e0000 */
[----:B------:R-:W-:-:S03]  /*c8b0*/  IMAD.MOV.U32 R207, RZ, RZ, 0x40000040 ;  /* 0x40000040ffcf7424 */ /* 0x000fc600078e00ff */
[----:B------:R-:W-:Y:S01]  /*c8c0*/  R2UR UR4, R206 ;  /* 0x00000000ce0472ca */ /* 0x000fe200000e0000 */
[----:B------:R-:W-:Y:S01]  /*c8d0*/  VIADD R206, R202, 0x2 ;  /* 0x00000002cace7836 */ /* 0x000fe20000000000 */
[----:B0-----:R-:W-:-:S11]  /*c8e0*/  SHF.R.U32.HI R12, RZ, 0x7, R12 ;  /* 0x00000007ff0c7819 */ /* 0x001fd6000001160c */
[----:B------:R-:W-:Y:S01]  /*c8f0*/  HGMMA.64x64x16.F32 R152, gdesc[UR4], R152, gsb0 ;  /* 0x00e00000049879f0 */ /* 0x000fe20008000898 */
[----:B------:R-:W-:Y:S01]  /*c900*/  R2UR UR6, R206 ;  /* 0x00000000ce0672ca */ /* 0x000fe200000e0000 */
[----:B------:R-:W-:Y:S01]  /*c910*/  VIADD R206, R0, 0x2 ;  /* 0x0000000200ce7836 */ /* 0x000fe20000000000 */
[----:B------:R-:W-:Y:S01]  /*c920*/  R2UR UR7, R207 ;  /* 0x00000000cf0772ca */ /* 0x000fe200000e0000 */
[----:B------:R-:W-:Y:S01]  /*c930*/  IMAD.MOV.U32 R207, RZ, RZ, 0x40000040 ;  /* 0x40000040ffcf7424 */ /* 0x000fe200078e00ff */
[----:B------:R-:W0:Y:S02]  /*c940*/  SHFL.IDX PT, R11, R12, RZ, 0x1f ;  /* 0x00001fff0c0b7589 */ /* 0x000e2400000e0000 */
[----:B------:R-:W-:Y:S01]  /*c950*/  R2UR UR4, R206 ;  /* 0x00000000ce0472ca */ /* 0x000fe200000e0000 */
[----:B------:R-:W-:Y:S01]  /*c960*/  IMAD.MOV.U32 R206, RZ, RZ, 0x28 ;  /* 0x00000028ffce7424 */ /* 0x000fe200078e00ff */
[----:B------:R-:W-:Y:S01]  /*c970*/  R2UR UR5, R207 ;  /* 0x00000000cf0572ca */ /* 0x000fe200000e0000 */
[----:B------:R-:W-:Y:S01]  /*c980*/  IMAD.MOV.U32 R207, RZ, RZ, 0xa00 ;  /* 0x00000a00ffcf7424 */ /* 0x000fe200078e00ff */
[----:B0-----:R-:W-:-:S04]  /*c990*/  ISETP.GT.AND P3, PT, R11, 0x7f, PT ;  /* 0x0000007f0b00780c */ /* 0x001fc80003f64270 */
[----:B------:R-:W-:Y:S02]  /*c9a0*/  SEL R12, RZ, 0x2, !P3 ;  /* 0x00000002ff0c7807 */ /* 0x000fe40005800000 */
[----:B------:R-:W-:Y:S02]  /*c9b0*/  SEL R206, R206, 0x26, P3 ;  /* 0x00000026cece7807 */ /* 0x000fe40001800000 */
[----:B------:R-:W-:Y:S02]  /*c9c0*/  SEL R207, R207, 0x980, P3 ;  /* 0x00000980cfcf7807 */ /* 0x000fe40001800000 */
[----:B------:R-:W-:Y:S02]  /*c9d0*/  LOP3.LUT R206, R206, 0x6, RZ, 0xc0, !PT ;  /* 0x00000006cece7812 */ /* 0x000fe400078ec0ff */
[----:B------:R-:W-:Y:S01]  /*c9e0*/  LOP3.LUT R207, R207, 0xa00, RZ, 0xc0, !PT ;  /* 0x00000a00cfcf7812 */ /* 0x000fe200078ec0ff */
[----:B------:R-:W-:Y:S02]  /*c9f0*/  WARPGROUP.DEPBAR.LE gsb0, 0x0 ;  /* 0x00008000000079c5 */ /* 0x000fe40000010000 */
[----:B------:R-:W-:-:S06]  /*ca00*/  WARPGROUP.ARRIVE ;  /* 0x00000000000079c5 */ /* 0x000fcc0000000000 */
[----:B------:R-:W-:Y:S01]  /*ca10*/  HGMMA.64x64x16.F32 R152, gdesc[UR4], R152, gsb0 ;  /* 0x00e00000049879f0 */ /* 0x000fe20008000898 */
[----:B------:R-:W-:Y:S01]  /*ca20*/  R2UR UR4, R204 ;  /* 0x00000000cc0472ca */ /* 0x000fe200000e0000 */
[----:B------:R-:W-:Y:S01]  /*ca30*/  VIADD R204, R202, 0x4 ;  /* 0x00000004cacc7836 */ /* 0x000fe20000000000 */
[----:B------:R-:W-:Y:S01]  /*ca40*/  R2UR UR5, R205 ;  /* 0x00000000cd0572ca */ /* 0x000fe200000e0000 */
[----:B------:R-:W-:-:S03]  /*ca50*/  IMAD.MOV.U32 R205, RZ, RZ, 0x40000040 ;  /* 0x40000040ffcd7424 */ /* 0x000fc600078e00ff */
[----:B------:R-:W-:Y:S01]  /*ca60*/  R2UR UR6, R204 ;  /* 0x00000000cc0672ca */ /* 0x000fe200000e0000 */
[----:B------:R-:W-:Y:S01]  /*ca70*/  VIADD R204, R0, 0x800 ;  /* 0x0000080000cc7836 */ /* 0x000fe20000000000 */
[----:B------:R-:W-:Y:S01]  /*ca80*/  R2UR UR7, R205 ;  /* 0x00000000cd0772ca */ /* 0x000fe200000e0000 */
[----:B------:R-:W-:-:S05]  /*ca90*/  IMAD.MOV.U32 R205, RZ, RZ, 0x4 ;  /* 0x00000004ffcd7424 */ /* 0x000fca00078e00ff */
[----:B------:R-:W-:Y:S01]  /*caa0*/  SEL R11, R205, 0x2, P3 ;  /* 0x00000002cd0b7807 */ /* 0x000fe20001800000 */
        /* <DEDUP_REMOVED lines=140> */
[----:B------:R-:W-:Y:S01]  /*d370*/  IMAD.IADD R20, R12, 0x1, R203 ;  /* 0x000000010c147824 */ /* 0x000fe200078e02cb */
[----:B------:R-:W-:Y:S01]  /*d380*/  R2UR UR5, R21 ;  /* 0x00000000150572ca */ /* 0x000fe200000e0000 */
[----:B------:R-:W-:Y:S01]  /*d390*/  IMAD.MOV.U32 R21, RZ, RZ, 0x40000040 ;  /* 0x40000040ff157424 */ /* 0x000fe200078e00ff */
[----:B------:R-:W-:Y:S02]  /*d3a0*/  WARPGROUP.DEPBAR.LE gsb0, 0x0 ;  /* 0x00008000000079c5 */ /* 0x000fe40000010000 */
[----:B------:R-:W-:-:S09]  /*d3b0*/  WARPGROUP.ARRIVE ;  /* 0x00000000000079c5 */ /* 0x000fd20000000000 */
[----:B------:R-:W-:Y:S01]  /*d3c0*/  HGMMA.64x64x16.F32 R152, gdesc[UR4], R152, gsb0 ;  /* 0x00e00000049879f0 */ /* 0x000fe20008000898 */
[----:B------:R-:W-:Y:S01]  /*d3d0*/  R2UR UR6, R20 ;  /* 0x00000000140672ca */ /* 0x000fe200000e0000 */
[----:B------:R-:W-:Y:S01]  /*d3e0*/  IMAD.IADD R20, R204, 0x1, R12 ;  /* 0x00000001cc147824 */ /* 0x000fe200078e020c */
        /* <DEDUP_REMOVED lines=13> */
[----:B------:R-:W-:Y:S02]  /*d4c0*/  R2UR UR4, R20 ;  /* 0x00000000140472ca */ /* 0x000fe400000e0000 */
[----:B------:R-:W-:Y:S01]  /*d4d0*/  R2UR UR5, R21 ;  /* 0x00000000150572ca */ /* 0x000fe200000e0000 */
[----:B------:R-:W-:Y:S01]  /*d4e0*/  VIADD R21, R0, 0xa00 ;  /* 0x00000a0000157836 */ /* 0x000fe20000000000 */
[----:B------:R-:W-:Y:S01]  /*d4f0*/  SEL R20, R205, 0x6, !P3 ;  /* 0x00000006cd147807 */ /* 0x000fe20005800000 */
[----:B------:R-:W-:-:S04]  /*d500*/  IMAD.MOV.U32 R205, RZ, RZ, 0x40000040 ;  /* 0x40000040ffcd7424 */ /* 0x000fc800078e00ff */
[----:B------:R-:W-:Y:S01]  /*d510*/  IMAD.IADD R204, R204, 0x1, R20 ;  /* 0x00000001cccc7824 */ /* 0x000fe200078e0214 */
[----:B------:R-:W-:Y:S02]  /*d520*/  WARPGROUP.DEPBAR.LE gsb0, 0x0 ;  /* 0x00008000000079c5 */ /* 0x000fe40000010000 */
[----:B------:R-:W-:-:S06]  /*d530*/  WARPGROUP.ARRIVE ;  /* 0x00000000000079c5 */ /* 0x000fcc0000000000 */
[----:B------:R-:W-:Y:S01]  /*d540*/  HGMMA.64x64x16.F32 R152, gdesc[UR4], R152, gsb0 ;  /* 0x00e00000049879f0 */ /* 0x000fe20008000898 */
[----:B------:R-:W-:Y:S01]  /*d550*/  R2UR UR4, R204 ;  /* 0x00000000cc0472ca */ /* 0x000fe200000e0000 */
[----:B------:R-:W-:Y:S01]  /*d560*/  IMAD.IADD R204, R203, 0x1, R20 ;  /* 0x00000001cbcc7824 */ /* 0x000fe200078e0214 */
[----:B------:R-:W-:Y:S01]  /*d570*/  R2UR UR5, R205 ;  /* 0x00000000cd0572ca */ /* 0x000fe200000e0000 */
[----:B------:R-:W-:Y:S02]  /*d580*/  IMAD.MOV.U32 R205, RZ, RZ, 0x40000040 ;  /* 0x40000040ffcd7424 */ /* 0x000fe400078e00ff */
[----:B------:R-:W-:Y:S01]  /*d590*/  VIADD R203, R202, 0xa00 ;  /* 0x00000a00cacb7836 */ /* 0x000fe20000000000 */
[----:B------:R-:W-:Y:S02]  /*d5a0*/  R2UR UR6, R204 ;  /* 0x00000000cc0672ca */ /* 0x000fe400000e0000 */
[----:B------:R-:W-:Y:S01]  /*d5b0*/  R2UR UR7, R205 ;  /* 0x00000000cd0772ca */ /* 0x000fe200000e0000 */
[----:B------:R-:W-:Y:S01]  /*d5c0*/  IMAD.MOV.U32 R205, RZ, RZ, 0x40000040 ;  /* 0x40000040ffcd7424 */ /* 0x000fe200078e00ff */
[----:B------:R-:W-:-:S02]  /*d5d0*/  IADD3 R204, R206, R207, R0 ;  /* 0x000000cfcecc7210 */ /* 0x000fc40007ffe000 */
[----:B------:R-:W-:Y:S01]  /*d5e0*/  IADD3 R206, R206, R207, R202 ;  /* 0x000000cfcece7210 */ /* 0x000fe20007ffe0ca */
[----:B------:R-:W-:Y:S01]  /*d5f0*/  IMAD.MOV.U32 R207, RZ, RZ, 0x40000040 ;  /* 0x40000040ffcf7424 */ /* 0x000fe200078e00ff */
[----:B------:R-:W-:Y:S02]  /*d600*/  WARPGROUP.DEPBAR.LE gsb0, 0x0 ;  /* 0x00008000000079c5 */ /* 0x000fe40000010000 */
[----:B------:R-:W-:-:S06]  /*d610*/  WARPGROUP.ARRIVE ;  /* 0x00000000000079c5 */ /* 0x000fcc0000000000 */
[----:B------:R-:W-:Y:S01]  /*d620*/  HGMMA.64x64x16.F32 R152, gdesc[UR4], R152, gsb0 ;  /* 0x00e00000049879f0 */ /* 0x000fe20008000898 */
[----:B------:R-:W-:Y:S01]  /*d630*/  R2UR UR4, R204 ;  /* 0x00000000cc0472ca */ /* 0x000fe200000e0000 */
[----:B------:R-:W-:Y:S01]  /*d640*/  IMAD.IADD R204, R21, 0x1, R12 ;  /* 0x0000000115cc7824 */ /* 0x000fe200078e020c */
[----:B------:R-:W-:Y:S01]  /*d650*/  R2UR UR5, R205 ;  /* 0x00000000cd0572ca */ /* 0x000fe200000e0000 */
[----:B------:R-:W-:Y:S01]  /*d660*/  IMAD.MOV.U32 R205, RZ, RZ, 0x40000040 ;  /* 0x40000040ffcd7424 */ /* 0x000fe200078e00ff */
[----:B------:R-:W-:Y:S01]  /*d670*/  R2UR UR6, R206 ;  /* 0x00000000ce0672ca */ /* 0x000fe200000e0000 */
[----:B------:R-:W-:Y:S01]  /*d680*/  IMAD.MOV.U32 R206, RZ, RZ, 0x30 ;  /* 0x00000030ffce7424 */ /* 0x000fe200078e00ff */
[----:B------:R-:W-:Y:S01]  /*d690*/  R2UR UR7, R207 ;  /* 0x00000000cf0772ca */ /* 0x000fe200000e0000 */
[----:B------:R-:W-:-:S03]  /*d6a0*/  IMAD.MOV.U32 R207, RZ, RZ, 0xc00 ;  /* 0x00000c00ffcf7424 */ /* 0x000fc600078e00ff */
        /* <DEDUP_REMOVED lines=25> */
[----:B------:R-:W-:Y:S02]  /*d840*/  IMAD.MOV.U32 R205, RZ, RZ, 0x40000040 ;  /* 0x40000040ffcd7424 */ /* 0x000fe400078e00ff */
[----:B------:R-:W-:Y:S01]  /*d850*/  VIADD R21, R0, 0xc00 ;  /* 0x00000c0000157836 */ /* 0x000fe20000000000 */
[----:B------:R-:W-:Y:S02]  /*d860*/  WARPGROUP.DEPBAR.LE gsb0, 0x0 ;  /* 0x00008000000079c5 */ /* 0x000fe40000010000 */
[----:B------:R-:W-:-:S07]  /*d870*/  WARPGROUP.ARRIVE ;  /* 0x00000000000079c5 */ /* 0x000fce0000000000 */
        /* <DEDUP_REMOVED lines=71> */
[----:B------:R-:W-:Y:S02]  /*dcf0*/  R2UR UR6, R206 ;  /* 0x00000000ce0672ca */ /* 0x000fe400000e0000 */
[----:B------:R-:W-:Y:S01]  /*dd00*/  R2UR UR7, R207 ;  /* 0x00000000cf0772ca */ /* 0x000fe200000e0000 */
[----:B------:R-:W-:Y:S02]  /*dd10*/  WARPGROUP.DEPBAR.LE gsb0, 0x0 ;  /* 0x00008000000079c5 */ /* 0x000fe40000010000 */
[----:B------:R-:W-:-:S10]  /*dd20*/  WARPGROUP.ARRIVE ;  /* 0x00000000000079c5 */ /* 0x000fd40000000000 */
        /* <DEDUP_REMOVED lines=13> */
[--C-:B------:R-:W-:Y:S01]  /*de00*/  IMAD.IADD R204, R11, 0x1, R21.reuse ;  /* 0x000000010bcc7824 */ /* 0x100fe200078e0215 */
[----:B------:R-:W-:Y:S01]  /*de10*/  R2UR UR5, R205 ;  /* 0x00000000cd0572ca */ /* 0x000fe200000e0000 */
[----:B------:R-:W-:Y:S02]  /*de20*/  IMAD.MOV.U32 R205, RZ, RZ, 0x40000040 ;  /* 0x40000040ffcd7424 */ /* 0x000fe400078e00ff */
[----:B------:R-:W-:Y:S01]  /*de30*/  IMAD.MOV.U32 R11, RZ, RZ, 0x1000 ;  /* 0x00001000ff0b7424 */ /* 0x000fe200078e00ff */
[----:B------:R-:W-:Y:S01]  /*de40*/  R2UR UR6, R204 ;  /* 0x00000000cc0672ca */ /* 0x000fe200000e0000 */
[----:B------:R-:W-:Y:S01]  /*de50*/  IMAD.IADD R204, R20, 0x1, R21 ;  /* 0x0000000114cc7824 */ /* 0x000fe200078e0215 */
[----:B------:R-:W-:Y:S01]  /*de60*/  R2UR UR7, R205 ;  /* 0x00000000cd0772ca */ /* 0x000fe200000e0000 */
[----:B------:R-:W-:Y:S01]  /*de70*/  IMAD.IADD R20, R203, 0x1, R20 ;  /* 0x00000001cb147824 */ /* 0x000fe200078e0214 */
[----:B------:R-:W-:Y:S01]  /*de80*/  SEL R11, R11, 0xf80, P3 ;  /* 0x00000f800b0b7807 */ /* 0x000fe20001800000 */
[----:B------:R-:W-:-:S02]  /*de90*/  IMAD.MOV.U32 R205, RZ, RZ, 0x40000040 ;  /* 0x40000040ffcd7424 */ /* 0x000fc400078e00ff */
[----:B------:R-:W-:Y:S01]  /*dea0*/  IMAD.MOV.U32 R21, RZ, RZ, 0x40000040 ;  /* 0x40000040ff157424 */ /* 0x000fe200078e00ff */
[----:B------:R-:W-:Y:S01]  /*deb0*/  LOP3.LUT R11, R11, 0x1e00, RZ, 0xc0, !PT ;  /* 0x00001e000b0b7812 */ /* 0x000fe200078ec0ff */
[----:B------:R-:W-:-:S05]  /*dec0*/  IMAD.MOV.U32 R203, RZ, RZ, 0x40 ;  /* 0x00000040ffcb7424 */ /* 0x000fca00078e00ff */
[----:B------:R-:W-:Y:S02]  /*ded0*/  SEL R203, R203, 0x3e, P3 ;  /* 0x0000003ecbcb7807 */ /* 0x000fe40001800000 */
[----:B------:R-:W-:Y:S02]  /*dee0*/  ISETP.NE.AND P3, PT, R192, RZ, PT ;  /* 0x000000ffc000720c */ /* 0x000fe40003f65270 */
[----:B------:R-:W-:-:S04]  /*def0*/  LOP3.LUT R203, R203, 0x6, RZ, 0xc0, !PT ;  /* 0x00000006cbcb7812 */ /* 0x000fc800078ec0ff */
[----:B------:R-:W-:Y:S01]  /*df00*/  IADD3 R202, R203, R11, R202 ;  /* 0x0000000bcbca7210 */ /* 0x000fe20007ffe0ca */
[----:B------:R-:W-:Y:S02]  /*df10*/  WARPGROUP.DEPBAR.LE gsb0, 0x0 ;  /* 0x00008000000079c5 */ /* 0x000fe40000010000 */
[----:B------:R-:W-:-:S06]  /*df20*/  WARPGROUP.ARRIVE ;  /* 0x00000000000079c5 */ /* 0x000fcc0000000000 */
[----:B------:R-:W-:Y:S01]  /*df30*/  HGMMA.64x64x16.F32 R152, gdesc[UR4], R152, gsb0 ;  /* 0x00e00000049879f0 */ /* 0x000fe20008000898 */
[----:B------:R-:W-:Y:S02]  /*df40*/  R2UR UR6, R204 ;  /* 0x00000000cc0672ca */ /* 0x000fe400000e0000 */
[----:B------:R-:W-:Y:S02]  /*df50*/  R2UR UR7, R205 ;  /* 0x00000000cd0772ca */ /* 0x000fe400000e0000 */
[----:B------:R-:W-:Y:S02]  /*df60*/  R2UR UR4, R20 ;  /* 0x00000000140472ca */ /* 0x000fe400000e0000 */
[----:B------:R-:W-:Y:S01]  /*df70*/  R2UR UR5, R21 ;  /* 0x00000000150572ca */ /* 0x000fe200000e0000 */
[----:B------:R-:W-:Y:S01]  /*df80*/  IMAD.MOV.U32 R21, RZ, RZ, 0x40000040 ;  /* 0x40000040ff157424 */ /* 0x000fe200078e00ff */
[----:B------:R-:W-:Y:S01]  /*df90*/  IADD3 R20, R203, R11, R0 ;  /* 0x0000000bcb147210 */ /* 0x000fe20007ffe000 */
[----:B------:R-:W-:Y:S01]  /*dfa0*/  IMAD.MOV.U32 R203, RZ, RZ, 0x40000040 ;  /* 0x40000040ffcb7424 */ /* 0x000fe200078e00ff */
[----:B------:R-:W-:-:S02]  /*dfb0*/  WARPGROUP.DEPBAR.LE gsb0, 0x0 ;  /* 0x00008000000079c5 */ /* 0x000fc40000010000 */
[----:B------:R-:W-:-:S07]  /*dfc0*/  WARPGROUP.ARRIVE ;  /* 0x00000000000079c5 */ /* 0x000fce0000000000 */
[----:B------:R-:W-:Y:S01]  /*dfd0*/  HGMMA.64x64x16.F32 R152, gdesc[UR4], R152, gsb0 ;  /* 0x00e00000049879f0 */ /* 0x000fe20008000898 */
[----:B------:R-:W-:Y:S01]  /*dfe0*/  R2UR UR4, R20 ;  /* 0x00000000140472ca */ /* 0x000fe200000e0000 */
[----:B------:R-:W-:Y:S01]  /*dff0*/  IMAD R20, R18, 0x1000, R13 ;  /* 0x0000100012147824 */ /* 0x000fe200078e020d */
        /* <DEDUP_REMOVED lines=8> */
[----:B------:R-:W-:Y:S01]  /*e080*/  ULDC UR4, c[0x0][0xa80] ;  /* 0x0002a00000047ab9 */ /* 0x000fe20000000800 */
[----:B------:R-:W-:Y:S01]  /*e090*/  R2UR UR6, R20 ;  /* 0x00000000140672ca */ /* 0x000fe200000e0000 */
[----:B------:R-:W-:Y:S02]  /*e0a0*/  WARPGROUP.DEPBAR.LE gsb0, 0x0 ;  /* 0x00008000000079c5 */ /* 0x000fe40000010000 */
[----:B------:R-:W-:Y:S02]  /*e0b0*/  FMNMX.FTZ R11, R152, R198, !PT ;  /* 0x000000c6980b7209 */ /* 0x000fe40007810000 */
[----:B------:R-:W-:Y:S02]  /*e0c0*/  FMNMX.FTZ R21, R154, R200, !PT ;  /* 0x000000c89a157209 */ /* 0x000fe40007810000 */
        /* <DEDUP_REMOVED lines=29> */
[----:B------:R-:W-:-:S03]  /*e2a0*/  FMNMX.FTZ R21, R183, R21, !PT ;  /* 0x00000015b7157209 */ /* 0x000fc60007810000 */
[----:B------:R-:W0:Y:S04]  /*e2b0*/  SHFL.BFLY PT, R11, R12, 0x2, 0x1f ;  /* 0x0c401f000c0b7f89 */ /* 0x000e2800000e0000 */
[----:B------:R-:W1:Y:S01]  /*e2c0*/  SHFL.BFLY PT, R205, R21, 0x2, 0x1f ;  /* 0x0c401f0015cd7f89 */ /* 0x000e6200000e0000 */
[----:B0-----:R-:W-:Y:S02]  /*e2d0*/  FMNMX.FTZ R12, R12, R11, !PT ;  /* 0x0000000b0c0c7209 */ /* 0x001fe40007810000 */
[----:B-1----:R-:W-:-:S03]  /*e2e0*/  FMNMX.FTZ R21, R21, R205, !PT ;  /* 0x000000cd15157209 */ /* 0x002fc60007810000 */
[----:B------:R-:W0:Y:S02]  /*e2f0*/  SHFL.BFLY PT, R11, R12, 0x1, 0x1f ;  /* 0x0c201f000c0b7f89 */ /* 0x000e2400000e0000 */
[----:B0-----:R-:W-:Y:S01]  /*e300*/  FMNMX.FTZ R12, R12, R11, !PT ;  /* 0x0000000b0c0c7209 */ /* 0x001fe20007810000 */
[----:B------:R-:W-:-:S04]  /*e310*/  IMAD.U32 R11, RZ, RZ, UR4 ;  /* 0x00000004ff0b7e24 */ /* 0x000fc8000f8e00ff */
[C---:B------:R-:W-:Y:S01]  /*e320*/  FMUL.FTZ R203, R12.reuse, R11 ;  /* 0x0000000b0ccb7220 */ /* 0x040fe20000410000 */
[----:B------:R-:W-:-:S03]  /*e330*/  FADD.FTZ R198, -R12, R198 ;  /* 0x000000c60cc67221 */ /* 0x000fc60000010100 */
[-CC-:B------:R-:W-:Y:S01]  /*e340*/  FFMA.FTZ R204, R156, R11.reuse, -R203.reuse ;  /* 0x0000000b9ccc7223 */ /* 0x180fe200000108cb */
[-CC-:B------:R-:W-:Y:S01]  /*e350*/  FFMA.FTZ R156, R160, R11.reuse, -R203.reuse ;  /* 0x0000000ba09c7223 */ /* 0x180fe200000108cb */
[-CC-:B------:R-:W-:Y:S01]  /*e360*/  FFMA.FTZ R160, R164, R11.reuse, -R203.reuse ;  /* 0x0000000ba4a07223 */ /* 0x180fe200000108cb */
[-C--:B------:R-:W-:Y:S01]  /*e370*/  FMUL.FTZ R198, R198, R11.reuse ;  /* 0x0000000bc6c67220 */ /* 0x080fe20000410000 */
[----:B------:R-:W0:Y:S01]  /*e380*/  SHFL.BFLY PT, R164, R21, 0x1, 0x1f ;  /* 0x0c201f0015a47f89 */ /* 0x000e2200000e0000 */
[-CC-:B------:R-:W-:Y:S01]  /*e390*/  FFMA.FTZ R152, R152, R11.reuse, -R203.reuse ;  /* 0x0000000b98987223 */ /* 0x180fe200000108cb */
[-CC-:B------:R-:W-:Y:S01]  /*e3a0*/  FFMA.FTZ R153, R153, R11.reuse, -R203.reuse ;  /* 0x0000000b99997223 */ /* 0x180fe200000108cb */
[----:B------:R1:W2:Y:S01]  /*e3b0*/  MUFU.EX2 R202, R198 ;  /* 0x000000c600ca7308 */ /* 0x0002a20000000800 */
        /* <DEDUP_REMOVED lines=8> */
[-CC-:B-1----:R-:W-:Y:S01]  /*e440*/  FFMA.FTZ R198, R165, R11.reuse, -R203.reuse ;  /* 0x0000000ba5c67223 */ /* 0x182fe200000108cb */
[-CC-:B------:R-:W-:Y:S01]  /*e450*/  FFMA.FTZ R177, R177, R11.reuse, -R203.reuse ;  /* 0x0000000bb1b17223 */ /* 0x180fe200000108cb */
[-CC-:B------:R-:W-:Y:S01]  /*e460*/  FFMA.FTZ R180, R180, R11.reuse, -R203.reuse ;  /* 0x0000000bb4b47223 */ /* 0x180fe200000108cb */
[----:B------:R-:W-:-:S04]  /*e470*/  FFMA.FTZ R181, R181, R11, -R203 ;  /* 0x0000000bb5b57223 */ /* 0x000fc800000108cb */
[----:B------:R-:W-:Y:S01]  /*e480*/  MUFU.EX2 R153, R153 ;  /* 0x0000009900997308 */ /* 0x000fe20000000800 */
[-C--:B--2---:R-:W-:Y:S01]  /*e490*/  FMUL.FTZ R24, R24, R202.reuse ;  /* 0x000000ca18187220 */ /* 0x084fe20000410000 */
[-C--:B------:R-:W-:Y:S01]  /*e4a0*/  FMUL.FTZ R25, R25, R202.reuse ;  /* 0x000000ca19197220 */ /* 0x080fe20000410000 */
[-C--:B------:R-:W-:Y:S01]  /*e4b0*/  FMUL.FTZ R28, R28, R202.reuse ;  /* 0x000000ca1c1c7220 */ /* 0x080fe20000410000 */
[----:B------:R-:W-:Y:S01]  /*e4c0*/  FMUL.FTZ R29, R29, R202 ;  /* 0x000000ca1d1d7220 */ /* 0x000fe20000410000 */
[----:B0-----:R-:W-:Y:S01]  /*e4d0*/  FMNMX.FTZ R21, R21, R164, !PT ;  /* 0x000000a415157209 */ /* 0x001fe20007810000 */
[-C--:B------:R-:W-:Y:S01]  /*e4e0*/  FMUL.FTZ R32, R32, R202.reuse ;  /* 0x000000ca20207220 */ /* 0x080fe20000410000 */
[-C--:B------:R-:W-:Y:S01]  /*e4f0*/  FMUL.FTZ R33, R33, R202.reuse ;  /* 0x000000ca21217220 */ /* 0x080fe20000410000 */
[----:B------:R-:W-:Y:S01]  /*e500*/  MUFU.EX2 R204, R204 ;  /* 0x000000cc00cc7308 */ /* 0x000fe20000000800 */
[-C--:B------:R-:W-:Y:S01]  /*e510*/  FMUL.FTZ R36, R36, R202.reuse ;  /* 0x000000ca24247220 */ /* 0x080fe20000410000 */
[C---:B------:R-:W-:Y:S01]  /*e520*/  FADD.FTZ R164, -R21.reuse, R200 ;  /* 0x000000c815a47221 */ /* 0x040fe20000010100 */
[-C--:B------:R-:W-:Y:S01]  /*e530*/  FMUL.FTZ R205, R21, R11.reuse ;  /* 0x0000000b15cd7220 */ /* 0x080fe20000410000 */
        /* <DEDUP_REMOVED lines=8> */
[----:B------:R-:W0:Y:S01]  /*e5c0*/  MUFU.EX2 R164, R164 ;  /* 0x000000a400a47308 */ /* 0x000e220000000800 */
[----:B------:R-:W-:Y:S01]  /*e5d0*/  FFMA.FTZ R159, R163, R11, -R205 ;  /* 0x0000000ba39f7223 */ /* 0x000fe200000108cd */
[----:B------:R-:W-:-:S02]  /*e5e0*/  @!P1 VIADD R162, R196, 0x38840 ;  /* 0x00038840c4a29836 */ /* 0x000fc40000000000 */
[-CC-:B------:R-:W-:Y:S01]  /*e5f0*/  FFMA.FTZ R200, R166, R11.reuse, -R205.reuse ;  /* 0x0000000ba6c87223 */ /* 0x180fe200000108cd */
[----:B------:R-:W-:Y:S02]  /*e600*/  @!P3 IMAD R163, R199, 0x40, R190 ;  /* 0x00000040c7a3b824 */ /* 0x000fe400078e02be */
[-CC-:B------:R-:W-:Y:S01]  /*e610*/  FFMA.FTZ R203, R167, R11.reuse, -R205.reuse ;  /* 0x0000000ba7cb7223 */ /* 0x180fe200000108cd */
[-CC-:B------:R-:W-:Y:S01]  /*e620*/  FFMA.FTZ R170, R170, R11.reuse, -R205.reuse ;  /* 0x0000000baaaa7223 */ /* 0x180fe200000108cd */
[----:B------:R-:W-:Y:S01]  /*e630*/  @!P1 PRMT R162, RZ, 0x654, R162 ;  /* 0x00000654ffa29816 */ /* 0x000fe200000000a2 */
[----:B------:R-:W1:Y:S01]  /*e640*/  MUFU.EX2 R154, R154 ;  /* 0x0000009a009a7308 */ /* 0x000e620000000800 */
[----:B------:R-:W-:Y:S02]  /*e650*/  @!P3 IMAD R163, R163, 0x4, R2 ;  /* 0x00000004a3a3b824 */ /* 0x000fe400078e0202 */
[-CC-:B------:R-:W-:Y:S01]  /*e660*/  FFMA.FTZ R171, R171, R11.reuse, -R205.reuse ;  /* 0x0000000babab7223 */ /* 0x180fe200000108cd */
[----:B------:R2:W-:Y:S01]  /*e670*/  @!P1 SYNCS.ARRIVE.TRANS64.RED.A1T0 RZ, [R162+URZ], RZ ;  /* 0x000000ffa2ff99a7 */ /* 0x0005e2000810043f */
[-CC-:B------:R-:W-:Y:S01]  /*e680*/  FFMA.FTZ R174, R174, R11.reuse, -R205.reuse ;  /* 0x0000000baeae7223 */ /* 0x180fe200000108cd */
[-CC-:B------:R-:W-:Y:S01]  /*e690*/  FFMA.FTZ R175, R175, R11.reuse, -R205.reuse ;  /* 0x0000000bafaf7223 */ /* 0x180fe200000108cd */
[----:B------:R-:W-:Y:S01]  /*e6a0*/  @!P3 STS [R163+0x38400], R202 ;  /* 0x038400caa300b388 */ /* 0x000fe20000000800 */
[-CC-:B------:R-:W-:Y:S01]  /*e6b0*/  FFMA.FTZ R182, R182, R11.reuse, -R205.reuse ;  /* 0x0000000bb6b67223 */ /* 0x180fe200000108cd */
[----:B------:R-:W3:Y:S01]  /*e6c0*/  MUFU.EX2 R206, R206 ;  /* 0x000000ce00ce7308 */ /* 0x000ee20000000800 */
[-CC-:B------:R-:W-:Y:S01]  /*e6d0*/  FFMA.FTZ R183, R183, R11.reuse, -R205.reuse ;  /* 0x0000000bb7b77223 */ /* 0x180fe200000108cd */
[----:B0-----:R0:W-:Y:S01]  /*e6e0*/  @!P3 STS [R163+0x38420], R164 ;  /* 0x038420a4a300b388 */ /* 0x0011e20000000800 */
[-CC-:B--2---:R-:W-:Y:S01]  /*e6f0*/  FFMA.FTZ R162, R178, R11.reuse, -R205.reuse ;  /* 0x0000000bb2a27223 */ /* 0x184fe200000108cd */
[----:B------:R-:W-:Y:S01]  /*e700*/  FFMA.FTZ R178, R179, R11, -R205 ;  /* 0x0000000bb3b27223 */ /* 0x000fe200000108cd */
[-C--:B------:R-:W-:Y:S01]  /*e710*/  FMUL.FTZ R26, R26, R164.reuse ;  /* 0x000000a41a1a7220 */ /* 0x080fe20000410000 */
[-C--:B------:R-:W-:Y:S01]  /*e720*/  FMUL.FTZ R27, R27, R164.reuse ;  /* 0x000000a41b1b7220 */ /* 0x080fe20000410000 */
[-C--:B------:R-:W-:Y:S01]  /*e730*/  FMUL.FTZ R30, R30, R164.reuse ;  /* 0x000000a41e1e7220 */ /* 0x080fe20000410000 */
[----:B------:R-:W2:Y:S01]  /*e740*/  MUFU.EX2 R155, R155 ;  /* 0x0000009b009b7308 */ /* 0x000ea20000000800 */
[----:B-1----:R-:W-:Y:S01]  /*e750*/  FFMA.FTZ R197, R164, R197, R154 ;  /* 0x000000c5a4c57223 */ /* 0x002fe2000001009a */
[-C--:B------:R-:W-:Y:S01]  /*e760*/  FMUL.FTZ R31, R31, R164.reuse ;  /* 0x000000a41f1f7220 */ /* 0x080fe20000410000 */
[----:B------:R-:W-:Y:S01]  /*e770*/  FMUL.FTZ R34, R34, R164 ;  /* 0x000000a422227220 */ /* 0x000fe20000410000 */
[----:B0-----:R-:W-:Y:S01]  /*e780*/  FFMA.FTZ R163, R202, R15, R152 ;  /* 0x0000000fcaa37223 */ /* 0x001fe20000010098 */
[----:B------:R-:W-:Y:S01]  /*e790*/  F2FP.F16.F32.PACK_AB R152, R153, R152 ;  /* 0x000000989998723e */ /* 0x000fe200000000ff */
[-C--:B------:R-:W-:Y:S01]  /*e7a0*/  FMUL.FTZ R35, R35, R164.reuse ;  /* 0x000000a423237220 */ /* 0x080fe20000410000 */
[----:B------:R-:W-:Y:S01]  /*e7b0*/  FMUL.FTZ R38, R38, R164 ;  /* 0x000000a426267220 */ /* 0x000fe20000410000 */
[----:B------:R-:W0:Y:S01]  /*e7c0*/  MUFU.EX2 R165, R165 ;  /* 0x000000a500a57308 */ /* 0x000e220000000800 */
[C---:B---3--:R-:W-:Y:S01]  /*e7d0*/  FADD.FTZ R197, R206.reuse, R197 ;  /* 0x000000c5cec57221 */ /* 0x048fe20000010000 */
[----:B------:R-:W-:Y:S01]  /*e7e0*/  FADD.FTZ R163, R153, R163 ;  /* 0x000000a399a37221 */ /* 0x000fe20000010000 */
[----:B------:R-:W-:Y:S01]  /*e7f0*/  F2FP.F16.F32.PACK_AB R153, R206, R154 ;  /* 0x0000009ace99723e */ /* 0x000fe200000000ff */
[-C--:B------:R-:W-:Y:S01]  /*e800*/  FMUL.FTZ R39, R39, R164.reuse ;  /* 0x000000a427277220 */ /* 0x080fe20000410000 */
[-C--:B------:R-:W-:Y:S01]  /*e810*/  FMUL.FTZ R42, R42, R164.reuse ;  /* 0x000000a42a2a7220 */ /* 0x080fe20000410000 */
[-C--:B------:R-:W-:Y:S01]  /*e820*/  FMUL.FTZ R43, R43, R164.reuse ;  /* 0x000000a42b2b7220 */ /* 0x080fe20000410000 */
[-C--:B------:R-:W-:Y:S01]  /*e830*/  FMUL.FTZ R46, R46, R164.reuse ;  /* 0x000000a42e2e7220 */ /* 0x080fe20000410000 */
[----:B------:R-:W1:Y:S01]  /*e840*/  MUFU.EX2 R158, R158 ;  /* 0x0000009e009e7308 */ /* 0x000e620000000800 */
        /* <DEDUP_REMOVED lines=8> */
[C---:B0-----:R-:W-:Y:S01]  /*e8d0*/  FADD.FTZ R197, R165.reuse, R197 ;  /* 0x000000c5a5c57221 */ /* 0x041fe20000010000 */
[----:B------:R-:W-:Y:S01]  /*e8e0*/  F2FP.F16.F32.PACK_AB R155, R165, R155 ;  /* 0x0000009ba59b723e */ /* 0x000fe200000000ff */
[-C--:B------:R-:W-:Y:S01]  /*e8f0*/  FMUL.FTZ R59, R59, R164.reuse ;  /* 0x000000a43b3b7220 */ /* 0x080fe20000410000 */
[-C--:B------:R-:W-:Y:S01]  /*e900*/  FMUL.FTZ R62, R62, R164.reuse ;  /* 0x000000a43e3e7220 */ /* 0x080fe20000410000 */
[-C--:B------:R-:W-:Y:S01]  /*e910*/  FMUL.FTZ R63, R63, R164.reuse ;  /* 0x000000a43f3f7220 */ /* 0x080fe20000410000 */
[-C--:B------:R-:W-:Y:S01]  /*e920*/  FMUL.FTZ R66, R66, R164.reuse ;  /* 0x000000a442427220 */ /* 0x080fe20000410000 */
[-C--:B------:R-:W-:Y:S01]  /*e930*/  FMUL.FTZ R67, R67, R164.reuse ;  /* 0x000000a443437220 */ /* 0x080fe20000410000 */
[----:B------:R-:W-:Y:S01]  /*e940*/  MUFU.EX2 R156, R156 ;  /* 0x0000009c009c7308 */ /* 0x000fe20000000800 */
[----:B-1----:R-:W-:Y:S01]  /*e950*/  FADD.FTZ R179, R158, R197 ;  /* 0x000000c59eb37221 */ /* 0x002fe20000010000 */
[-C--:B------:R-:W-:Y:S01]  /*e960*/  FMUL.FTZ R70, R70, R164.reuse ;  /* 0x000000a446467220 */ /* 0x080fe20000410000 */
[-C--:B------:R-:W-:Y:S01]  /*e970*/  FMUL.FTZ R71, R71, R164.reuse ;  /* 0x000000a447477220 */ /* 0x080fe20000410000 */
[-C--:B------:R-:W-:Y:S01]  /*e980*/  FMUL.FTZ R74, R74, R164.reuse ;  /* 0x000000a44a4a7220 */ /* 0x080fe20000410000 */
[-C--:B------:R-:W-:Y:S01]  /*e990*/  FMUL.FTZ R75, R75, R164.reuse ;  /* 0x000000a44b4b7220 */ /* 0x080fe20000410000 */
[-C--:B------:R-:W-:Y:S01]  /*e9a0*/  FMUL.FTZ R78, R78, R164.reuse ;  /* 0x000000a44e4e7220 */ /* 0x080fe20000410000 */
[----:B------:R-:W-:Y:S01]  /*e9b0*/  FMUL.FTZ R79, R79, R164 ;  /* 0x000000a44f4f7220 */ /* 0x000fe20000410000 */
[----:B------:R-:W-:Y:S01]  /*e9c0*/  MUFU.EX2 R161, R161 ;  /* 0x000000a100a17308 */ /* 0x000fe20000000800 */
[----:B--2---:R-:W-:Y:S01]  /*e9d0*/  F2FP.F16.F32.PACK_AB R154, R157, R204 ;  /* 0x000000cc9d9a723e */ /* 0x004fe200000000ff */
[----:B------:R-:W-:Y:S01]  /*e9e0*/  BAR.SYNC.DEFER_BLOCKING 0xf, 0x100 ;  /* 0x03c4000000007b1d */ /* 0x000fe20000010000 */
[-C--:B------:R-:W-:Y:S01]  /*e9f0*/  FMUL.FTZ R82, R82, R164.reuse ;  /* 0x000000a452527220 */ /* 0x080fe20000410000 */
[-C--:B------:R-:W-:Y:S01]  /*ea00*/  FMUL.FTZ R83, R83, R164.reuse ;  /* 0x000000a453537220 */ /* 0x080fe20000410000 */
[-C--:B------:R-:W-:Y:S01]  /*ea10*/  FMUL.FTZ R86, R86, R164.reuse ;  /* 0x000000a456567220 */ /* 0x080fe20000410000 */
[-C--:B------:R-:W-:Y:S01]  /*ea20*/  FMUL.FTZ R87, R87, R164.reuse ;  /* 0x000000a457577220 */ /* 0x080fe20000410000 */
[-C--:B------:R-:W-:Y:S01]  /*ea30*/  FMUL.FTZ R90, R90, R164.reuse ;  /* 0x000000a45a5a7220 */ /* 0x080fe20000410000 */
[----:B------:R-:W0:Y:S01]  /*ea40*/  MUFU.EX2 R159, R159 ;  /* 0x0000009f009f7308 */ /* 0x000e220000000800 */
        /* <DEDUP_REMOVED lines=16> */
[----:B0-----:R-:W-:Y:S01]  /*eb50*/  FADD.FTZ R179, R159, R179 ;  /* 0x000000b39fb37221 */ /* 0x001fe20000010000 */
        /* <DEDUP_REMOVED lines=18> */
[----:B------:R-:W-:Y:S01]  /*ec80*/  FMUL.FTZ R151, R151, R164 ;  /* 0x000000a497977220 */ /* 0x000fe20000410000 */
[-C--:B------:R-:W-:Y:S01]  /*ec90*/  FMUL.FTZ R41, R41, R202.reuse ;  /* 0x000000ca29297220 */ /* 0x080fe20000410000 */
        /* <DEDUP_REMOVED lines=11> */
[----:B--2---:R-:W-:Y:S01]  /*ed50*/  FADD.FTZ R162, R204, R163 ;  /* 0x000000a3cca27221 */ /* 0x004fe20000010000 */
[-C--:B------:R-:W-:Y:S01]  /*ed60*/  FMUL.FTZ R61, R61, R202.reuse ;  /* 0x000000ca3d3d7220 */ /* 0x080fe20000410000 */
[-C--:B------:R-:W-:Y:S01]  /*ed70*/  FMUL.FTZ R64, R64, R202.reuse ;  /* 0x000000ca40407220 */ /* 0x080fe20000410000 */
[----:B------:R-:W-:Y:S01]  /*ed80*/  FMUL.FTZ R65, R65, R202 ;  /* 0x000000ca41417220 */ /* 0x000fe20000410000 */
[----:B------:R-:W-:Y:S01]  /*ed90*/  FADD.FTZ R162, R157, R162 ;  /* 0x000000a29da27221 */ /* 0x000fe20000010000 */
[----:B------:R-:W-:Y:S01]  /*eda0*/  F2FP.F16.F32.PACK_AB R157, R159, R158 ;  /* 0x0000009e9f9d723e */ /* 0x000fe200000000ff */
[----:B------:R-:W-:Y:S01]  /*edb0*/  FMUL.FTZ R68, R68, R202 ;  /* 0x000000ca44447220 */ /* 0x000fe20000410000 */
[----:B------:R-:W-:Y:S01]  /*edc0*/  MUFU.EX2 R169, R169 ;  /* 0x000000a900a97308 */ /* 0x000fe20000000800 */
[----:B------:R-:W-:Y:S01]  /*edd0*/  FADD.FTZ R162, R156, R162 ;  /* 0x000000a29ca27221 */ /* 0x000fe20000010000 */
[----:B------:R-:W-:Y:S01]  /*ede0*/  F2FP.F16.F32.PACK_AB R156, R161, R156 ;  /* 0x0000009ca19c723e */ /* 0x000fe200000000ff */
[----:B------:R-:W-:Y:S01]  /*edf0*/  FMUL.FTZ R69, R69, R202 ;  /* 0x000000ca45457220 */ /* 0x000fe20000410000 */
[----:B-1----:R-:W-:Y:S01]  /*ee00*/  F2FP.F16.F32.PACK_AB R158, R198, R160 ;  /* 0x000000a0c69e723e */ /* 0x002fe200000000ff */
[----:B------:R-:W-:Y:S01]  /*ee10*/  FADD.FTZ R162, R161, R162 ;  /* 0x000000a2a1a27221 */ /* 0x000fe20000010000 */
[----:B0-----:R-:W-:Y:S01]  /*ee20*/  F2FP.F16.F32.PACK_AB R159, R203, R200 ;  /* 0x000000c8cb9f723e */ /* 0x001fe200000000ff */
        /* <DEDUP_REMOVED lines=46> */
[----:B------:R-:W-:Y:S01]  /*f110*/  FMUL.FTZ R149, R149, R202 ;  /* 0x000000ca95957220 */ /* 0x000fe20000410000 */
[----:B------:R0:W-:Y:S01]  /*f120*/  STSM.16.M88.4 [R194+0x36400], R152 ;  /* 0x03640098c2007844 */ /* 0x0001e20000000200 */
[----:B------:R-:W-:Y:S01]  /*f130*/  FADD.FTZ R179, R200, R179 ;  /* 0x000000b3c8b37221 */ /* 0x000fe20000010000 */
[----:B------:R-:W-:Y:S01]  /*f140*/  MUFU.EX2 R176, R176 ;  /* 0x000000b000b07308 */ /* 0x000fe20000000800 */
[----:B------:R-:W-:Y:S01]  /*f150*/  @!P1 VIADD R196, R196, 0x38860 ;  /* 0x00038860c4c49836 */ /* 0x000fe20000000000 */
[----:B------:R2:W-:Y:S01]  /*f160*/  STSM.16.M88.4 [R208], R156 ;  /* 0x0000009cd0007844 */ /* 0x0005e20000000200 */
[----:B------:R-:W-:Y:S01]  /*f170*/  FADD.FTZ R179, R203, R179 ;  /* 0x000000b3cbb37221 */ /* 0x000fe20000010000 */
[----:B------:R-:W-:-:S02]  /*f180*/  IMAD.MOV.U32 R199, RZ, RZ, R18 ;  /* 0x000000ffffc77224 */ /* 0x000fc400078e0012 */
[----:B------:R-:W-:Y:S01]  /*f190*/  @!P1 PRMT R196, RZ, 0x654, R196 ;  /* 0x00000654ffc49816 */ /* 0x000fe200000000c4 */
[----:B------:R-:W-:Y:S01]  /*f1a0*/  FADD.FTZ R179, R170, R179 ;  /* 0x000000b3aab37221 */ /* 0x000fe20000010000 */
[----:B------:R-:W3:Y:S01]  /*f1b0*/  MUFU.EX2 R177, R177 ;  /* 0x000000b100b17308 */ /* 0x000ee20000000800 */
[----:B-1----:R-:W-:Y:S01]  /*f1c0*/  F2FP.F16.F32.PACK_AB R163, R175, R174 ;  /* 0x000000aeafa3723e */ /* 0x002fe200000000ff */
[----:B------:R-:W-:Y:S02]  /*f1d0*/  IMAD.MOV.U32 R200, RZ, RZ, R21 ;  /* 0x000000ffffc87224 */ /* 0x000fe400078e0015 */
[----:B------:R-:W-:-:S04]  /*f1e0*/  FADD.FTZ R179, R171, R179 ;  /* 0x000000b3abb37221 */ /* 0x000fc80000010000 */
[----:B------:R-:W-:Y:S01]  /*f1f0*/  FADD.FTZ R179, R174, R179 ;  /* 0x000000b3aeb37221 */ /* 0x000fe20000010000 */
[----:B------:R-:W-:Y:S03]  /*f200*/  MUFU.EX2 R180, R180 ;  /* 0x000000b400b47308 */ /* 0x000fe60000000800 */
[----:B------:R-:W-:-:S04]  /*f210*/  FADD.FTZ R179, R175, R179 ;  /* 0x000000b3afb37221 */ /* 0x000fc80000010000 */
[----:B------:R-:W-:Y:S01]  /*f220*/  FADD.FTZ R179, R15, R179 ;  /* 0x000000b30fb37221 */ /* 0x000fe20000010000 */
[----:B------:R-:W1:Y:S01]  /*f230*/  MUFU.EX2 R181, R181 ;  /* 0x000000b500b57308 */ /* 0x000e620000000800 */
[----:B---3--:R-:W-:-:S07]  /*f240*/  F2FP.F16.F32.PACK_AB R164, R177, R176 ;  /* 0x000000b0b1a4723e */ /* 0x008fce00000000ff */
[----:B------:R-:W3:Y:S08]  /*f250*/  MUFU.EX2 R178, R178 ;  /* 0x000000b200b27308 */ /* 0x000ef00000000800 */
[----:B------:R-:W4:Y:S01]  /*f260*/  MUFU.EX2 R182, R182 ;  /* 0x000000b600b67308 */ /* 0x000f220000000800 */
[----:B-1----:R-:W-:-:S07]  /*f270*/  F2FP.F16.F32.PACK_AB R166, R181, R180 ;  /* 0x000000b4b5a6723e */ /* 0x002fce00000000ff */
[----:B------:R1:W5:Y:S01]  /*f280*/  MUFU.EX2 R197, R183 ;  /* 0x000000b700c57308 */ /* 0x0003620000000800 */
[C---:B---3--:R-:W-:Y:S01]  /*f290*/  F2FP.F16.F32.PACK_AB R165, R178.reuse, R15 ;  /* 0x0000000fb2a5723e */ /* 0x048fe200000000ff */
[----:B------:R-:W-:Y:S01]  /*f2a0*/  FADD.FTZ R179, R178, R179 ;  /* 0x000000b3b2b37221 */ /* 0x000fe20000010000 */
[----:B-1----:R-:W-:Y:S01]  /*f2b0*/  FADD.FTZ R183, R160, R162 ;  /* 0x000000a2a0b77221 */ /* 0x002fe20000010000 */
[----:B------:R-:W-:Y:S02]  /*f2c0*/  F2FP.F16.F32.PACK_AB R160, R169, R168 ;  /* 0x000000a8a9a0723e */ /* 0x000fe400000000ff */
[----:B----4-:R-:W-:Y:S01]  /*f2d0*/  FADD.FTZ R179, R182, R179 ;  /* 0x000000b3b6b37221 */ /* 0x010fe20000010000 */
[----:B------:R-:W-:Y:S01]  /*f2e0*/  F2FP.F16.F32.PACK_AB R162, R173, R172 ;  /* 0x000000acada2723e */ /* 0x000fe200000000ff */
[----:B------:R-:W-:Y:S01]  /*f2f0*/  FADD.FTZ R183, R198, R183 ;  /* 0x000000b7c6b77221 */ /* 0x000fe20000010000 */
[----:B------:R-:W-:Y:S01]  /*f300*/  IMAD.MOV.U32 R198, RZ, RZ, R12 ;  /* 0x000000ffffc67224 */ /* 0x000fe200078e000c */
[----:B-----5:R-:W-:-:S02]  /*f310*/  F2FP.F16.F32.PACK_AB R167, R197, R182 ;  /* 0x000000b6c5a7723e */ /* 0x020fc400000000ff */
[----:B------:R2:W-:Y:S01]  /*f320*/  STSM.16.M88.4 [R195], R160 ;  /* 0x000000a0c3007844 */ /* 0x0005e20000000200 */
[----:B------:R-:W-:Y:S01]  /*f330*/  FADD.FTZ R183, R168, R183 ;  /* 0x000000b7a8b77221 */ /* 0x000fe20000010000 */
[----:B------:R-:W-:Y:S02]  /*f340*/  FADD.FTZ R197, R197, R179 ;  /* 0x000000b3c5c57221 */ /* 0x000fe40000010000 */
[----:B------:R2:W-:Y:S01]  /*f350*/  STSM.16.M88.4 [R201], R164 ;  /* 0x000000a4c9007844 */ /* 0x0005e20000000200 */
[----:B------:R-:W-:Y:S01]  /*f360*/  WARPGROUP.ARRIVE ;  /* 0x00000000000079c5 */ /* 0x000fe20000000000 */
[----:B------:R-:W-:-:S04]  /*f370*/  FADD.FTZ R183, R169, R183 ;  /* 0x000000b7a9b77221 */ /* 0x000fc80000010000 */
[----:B------:R-:W-:Y:S01]  /*f380*/  FADD.FTZ R183, R172, R183 ;  /* 0x000000b7acb77221 */ /* 0x000fe20000010000 */
[----:B------:R-:W-:Y:S03]  /*f390*/  HGMMA.64x256x16.F32 R24, R152, gdesc[UR4].tnspB, R24, gsb0 ;  /* 0x43e0000498187df0 */ /* 0x000fe60008000818 */
[----:B------:R-:W-:-:S04]  /*f3a0*/  FADD.FTZ R183, R173, R183 ;  /* 0x000000b7adb77221 */ /* 0x000fc80000010000 */
[----:B------:R-:W-:-:S04]  /*f3b0*/  FADD.FTZ R183, R176, R183 ;  /* 0x000000b7b0b77221 */ /* 0x000fc80000010000 */
[----:B------:R-:W-:-:S04]  /*f3c0*/  FADD.FTZ R183, R177, R183 ;  /* 0x000000b7b1b77221 */ /* 0x000fc80000010000 */
[----:B------:R-:W-:-:S04]  /*f3d0*/  FADD.FTZ R183, R180, R183 ;  /* 0x000000b7b4b77221 */ /* 0x000fc80000010000 */
[----:B------:R-:W-:Y:S01]  /*f3e0*/  FADD.FTZ R15, R181, R183 ;  /* 0x000000b7b50f7221 */ /* 0x000fe20000010000 */
[----:B------:R-:W-:Y:S02]  /*f3f0*/  WARPGROUP.DEPBAR.LE gsb0, 0x0 ;  /* 0x00008000000079c5 */ /* 0x000fe40000010000 */
[----:B0-----:R-:W-:Y:S01]  /*f400*/  VIADD R152, R20, 0x80 ;  /* 0x0000008014987836 */ /* 0x001fe20000000000 */
[----:B------:R-:W-:Y:S01]  /*f410*/  WARPGROUP.ARRIVE ;  /* 0x00000000000079c5 */ /* 0x000fe20000000000 */
[----:B------:R-:W-:-:S03]  /*f420*/  IMAD.MOV.U32 R153, RZ, RZ, 0x40000040 ;  /* 0x40000040ff997424 */ /* 0x000fc600078e00ff */
[----:B------:R-:W-:Y:S01]  /*f430*/  R2UR UR6, R152 ;  /* 0x00000000980672ca */ /* 0x000fe200000e0000 */
[----:B------:R-:W-:Y:S01]  /*f440*/  VIADD R152, R20, 0x100 ;  /* 0x0000010014987836 */ /* 0x000fe20000000000 */
[----:B------:R-:W-:Y:S01]  /*f450*/  R2UR UR7, R153 ;  /* 0x00000000990772ca */ /* 0x000fe200000e0000 */
[----:B------:R-:W-:-:S12]  /*f460*/  IMAD.MOV.U32 R153, RZ, RZ, 0x40000040 ;  /* 0x40000040ff997424 */ /* 0x000fd800078e00ff */
[----:B------:R-:W-:Y:S01]  /*f470*/  HGMMA.64x256x16.F32 R24, R156, gdesc[UR4].tnspB, R24, gsb0 ;  /* 0x43e000049c187df0 */ /* 0x000fe20008000818 */
[----:B------:R-:W-:Y:S01]  /*f480*/  R2UR UR6, R152 ;  /* 0x00000000980672ca */ /* 0x000fe200000e0000 */
[----:B------:R-:W-:Y:S01]  /*f490*/  VIADD R152, R20, 0x180 ;  /* 0x0000018014987836 */ /* 0x000fe20000000000 */
[----:B------:R-:W-:Y:S01]  /*f4a0*/  R2UR UR7, R153 ;  /* 0x00000000990772ca */ /* 0x000fe200000e0000 */
[----:B------:R-:W-:Y:S01]  /*f4b0*/  IMAD.MOV.U32 R153, RZ, RZ, 0x40000040 ;  /* 0x40000040ff997424 */ /* 0x000fe200078e00ff */
[----:B------:R-:W-:Y:S02]  /*f4c0*/  WARPGROUP.DEPBAR.LE gsb0, 0x0 ;  /* 0x00008000000079c5 */ /* 0x000fe40000010000 */
[----:B------:R-:W-:-:S15]  /*f4d0*/  WARPGROUP.ARRIVE ;  /* 0x00000000000079c5 */ /* 0x000fde0000000000 */
[----:B------:R-:W-:-:S06]  /*f4e0*/  NOP ;  /* 0x0000000000007918 */ /* 0x000fcc0000000000 */
[----:B------:R-:W-:Y:S01]  /*f4f0*/  HGMMA.64x256x16.F32 R24, R160, gdesc[UR4].tnspB, R24, gsb0 ;  /* 0x43e00004a0187df0 */ /* 0x000fe20008000818 */
[----:B------:R-:W-:Y:S02]  /*f500*/  R2UR UR6, R152 ;  /* 0x00000000980672ca */ /* 0x000fe400000e0000 */
[----:B------:R-:W-:Y:S01]  /*f510*/  R2UR UR7, R153 ;  /* 0x00000000990772ca */ /* 0x000fe200000e0000 */
        /* <DEDUP_REMOVED lines=15> */
.L_x_4412:
[----:B------:R-:W-:Y:S05]  /*f610*/  BSYNC B0 ;  /* 0x0000000000007941 */ /* 0x000fea0003800000 */
.L_x_4411:
[----:B------:R-:W0:Y:S01]  /*f620*/  SHFL.BFLY PT, R0, R15, 0x2, 0x1f ;  /* 0x0c401f000f007f89 */ /* 0x000e2200000e0000 */
[----:B------:R-:W-:Y:S02]  /*f630*/  IMAD.MOV.U32 R4, RZ, RZ, RZ ;  /* 0x000000ffff047224 */ /* 0x000fe400078e00ff */
[----:B------:R-:W-:Y:S01]  /*f640*/  IMAD.MOV.U32 R14, RZ, RZ, -0x800000 ;  /* 0xff800000ff0e7424 */ /* 0x000fe200078e00ff */
[----:B------:R-:W-:Y:S06]  /*f650*/  BAR.ARV 0x8, 0x100 ;  /* 0x0204000000007b1d */ /* 0x000fec0000002000 */
[----:B------:R-:W-:-:S02]  /*f660*/  VIADD R220, R220, 0x1 ;  /* 0x00000001dcdc7836 */ /* 0x000fc40000000000 */
[----:B------:R-:W-:Y:S01]  /*f670*/  BAR.SYNC.DEFER_BLOCKING 0xf, 0x100 ;  /* 0x03c4000000007b1d */ /* 0x000fe20000010000 */
[----:B0-----:R-:W-:-:S05]  /*f680*/  FADD.FTZ R0, R0, R15 ;  /* 0x0000000f00007221 */ /* 0x001fca0000010000 */
[----:B------:R-:W0:Y:S02]  /*f690*/  SHFL.BFLY PT, R3, R0, 0x1, 0x1f ;  /* 0x0c201f0000037f89 */ /* 0x000e2400000e0000 */
[----:B0-----:R-:W-:-:S05]  /*f6a0*/  FADD.FTZ R3, R0, R3 ;  /* 0x0000000300037221 */ /* 0x001fca0000010000 */
[----:B------:R-:W-:-:S13]  /*f6b0*/  FSETP.NE.FTZ.AND P0, PT, R3, RZ, PT ;  /* 0x000000ff0300720b */ /* 0x000fda0003f15000 */
[----:B------:R-:W0:Y:S08]  /*f6c0*/  @P0 MUFU.LG2 R0, R3 ;  /* 0x0000000300000308 */ /* 0x000e300000000c00 */
[----:B------:R3:W4:Y:S01]  /*f6d0*/  @P0 MUFU.RCP R4, R3 ;  /* 0x0000000300040308 */ /* 0x0007220000001000 */
[----:B0-----:R-:W-:Y:S01]  /*f6e0*/  @P0 FMUL.FTZ R0, R0, 0.69314718246459960938 ;  /* 0x3f31721800000820 */ /* 0x001fe20000410000 */
[----:B---3--:R-:W-:-:S04]  /*f6f0*/  @P0 FMUL.FTZ R3, R11, 0.69314718246459960938 ;  /* 0x3f3172180b030820 */ /* 0x008fc80000410000 */
[----:B------:R-:W-:Y:S02]  /*f700*/  @P0 FFMA.FTZ R14, R3, R12, R0 ;  /* 0x0000000c030e0223 */ /* 0x000fe40000010000 */
[----:B------:R-:W0:Y:S01]  /*f710*/  SHFL.BFLY PT, R0, R197, 0x2, 0x1f ;  /* 0x0c401f00c5007f89 */ /* 0x000e2200000e0000 */
[-C--:B----4-:R-:W-:Y:S01]  /*f720*/  FMUL.FTZ R24, R24, R4.reuse ;  /* 0x0000000418187220 */ /* 0x090fe20000410000 */
        /* <DEDUP_REMOVED lines=22> */
[----:B0-----:R-:W-:Y:S01]  /*f890*/  FADD.FTZ R0, R0, R197 ;  /* 0x000000c500007221 */ /* 0x001fe20000010000 */
        /* <DEDUP_REMOVED lines=44> */
[----:B------:R-:W-:-:S02]  /*fb60*/  FMUL.FTZ R149, R149, R4 ;  /* 0x0000000495957220 */ /* 0x000fc40000410000 */
[----:B------:R-:W0:Y:S01]  /*fb70*/  @P0 MUFU.RCP R0, R3 ;  /* 0x0000000300000308 */ /* 0x000e220000001000 */
[----:B------:R-:W-:-:S07]  /*fb80*/  @P0 FMUL.FTZ R11, R11, 0.69314718246459960938 ;  /* 0x3f3172180b0b0820 */ /* 0x000fce0000410000 */
[----:B------:R-:W3:Y:S01]  /*fb90*/  @P0 MUFU.LG2 R3, R3 ;  /* 0x0000000300030308 */ /* 0x000ee20000000c00 */
[-C--:B0-----:R-:W-:Y:S01]  /*fba0*/  FMUL.FTZ R26, R26, R0.reuse ;  /* 0x000000001a1a7220 */ /* 0x081fe20000410000 */
[-C--:B------:R-:W-:Y:S01]  /*fbb0*/  FMUL.FTZ R27, R27, R0.reuse ;  /* 0x000000001b1b7220 */ /* 0x080fe20000410000 */
[-C--:B------:R-:W-:Y:S01]  /*fbc0*/  FMUL.FTZ R30, R30, R0.reuse ;  /* 0x000000001e1e7220 */ /* 0x080fe20000410000 */
[-C--:B------:R-:W-:Y:S01]  /*fbd0*/  FMUL.FTZ R31, R31, R0.reuse ;  /* 0x000000001f1f7220 */ /* 0x080fe20000410000 */
[-C--:B------:R-:W-:Y:S01]  /*fbe0*/  FMUL.FTZ R34, R34, R0.reuse ;  /* 0x0000000022227220 */ /* 0x080fe20000410000 */
[-C--:B------:R-:W-:Y:S01]  /*fbf0*/  FMUL.FTZ R35, R35, R0.reuse ;  /* 0x0000000023237220 */ /* 0x080fe20000410000 */
[-C--:B------:R-:W-:Y:S01]  /*fc00*/  FMUL.FTZ R38, R38, R0.reuse ;  /* 0x0000000026267220 */ /* 0x080fe20000410000 */
[----:B------:R-:W-:Y:S01]  /*fc10*/  FMUL.FTZ R39, R39, R0 ;  /* 0x0000000027277220 */ /* 0x000fe20000410000 */
[----:B---3--:R-:W-:Y:S01]  /*fc20*/  @P0 FMUL.FTZ R5, R3, 0.69314718246459960938 ;  /* 0x3f31721803050820 */ /* 0x008fe20000410000 */
[----:B------:R-:W-:-:S02]  /*fc30*/  IMAD.MOV.U32 R3, RZ, RZ, -0x800000 ;  /* 0xff800000ff037424 */ /* 0x000fc400078e00ff */
        /* <DEDUP_REMOVED lines=69> */
.L_x_4364:
[----:B------:R-:W-:Y:S05]  /*10090*/  BSYNC B7 ;  /* 0x0000000000077941 */ /* 0x000fea0003800000 */
.L_x_4360:
[----:B------:R-:W3:Y:S08]  /*100a0*/  S2UR UR5, SR_CgaCtaId ;  /* 0x00000000000579c3 */ /* 0x000ef00000008800 */
[----:B------:R-:W-:Y:S06]  /*100b0*/  BAR.SYNC.DEFER_BLOCKING 0x5, 0x180 ;  /* 0x0146000000007b1d */ /* 0x000fec0000010000 */
[----:B------:R-:W-:Y:S01]  /*100c0*/  UMOV UR4, 0x400 ;  /* 0x0000040000047882 */ /* 0x000fe20000000000 */
[----:B------:R-:W-:Y:S01]  /*100d0*/  BSSY B0, `(.L_x_4424) ;  /* 0x0000499000007945 */ /* 0x000fe20003800000 */
[----:B---3--:R-:W-:-:S06]  /*100e0*/  ULEA UR4, UR5, UR4, 0x18 ;  /* 0x0000000405047291 */ /* 0x008fcc000f8ec03f */
[----:B------:R-:W-:-:S05]  /*100f0*/  IMAD.U32 R2, RZ, RZ, UR4 ;  /* 0x00000004ff027e24 */ /* 0x000fca000f8e00ff */
[----:B-----5:R3:W4:Y:S01]  /*10100*/  LDS.128 R152, [R2+0x388d0] ;  /* 0x0388d00002987984 */ /* 0x0207220000000c00 */
[----:B------:R-:W-:Y:S06]  /*10110*/  BAR.ARV 0x4, 0x180 ;  /* 0x0106000000007b1d */ /* 0x000fec0000002000 */
[----:B------:R-:W-:Y:S05]  /*10120*/  @P0 BRA `(.L_x_4425) ;  /* 0x0000003800880947 */ /* 0x000fea0003800000 */
[----:B-1----:R-:W2:Y:S01]  /*10130*/  LDL R4, [R1+0x80] ;  /* 0x0000800001047983 */ /* 0x002ea20000100800 */
[----:B0-----:R-:W-:Y:S01]  /*10140*/  F2FP.F16.F32.PACK_AB R6, R29, R28 ;  /* 0x0000001c1d06723e */ /* 0x001fe200000000ff */
        /* <DEDUP_REMOVED lines=189> */
[----:B0-----:R-:W-:Y:S01]  /*10d20*/  @P0 IADD3 R8, P2, R213, UR4, RZ ;  /* 0x00000004d5080c10 */ /* 0x001fe2000ff5e0ff */
        /* <DEDUP_REMOVED lines=10> */
.L_x_4426:
        /* <DEDUP_REMOVED lines=8> */
[----:B------:R-:W2:Y:S01]  /*10e50*/  LDL.LU R11, [R1+0x3c] ;  /* 0x00003c00010b7983 */ /* 0x000ea20000300800 */
[----:B------:R-:W-:Y:S01]  /*10e60*/  IMAD.MOV.U32 R10, RZ, RZ, 0xab8 ;  /* 0x00000ab8ff0a7424 */ /* 0x000fe200078e00ff */
[----:B------:R-:W-:Y:S01]  /*10e70*/  ISETP.GT.AND P1, PT, R211, 0x1, PT ;  /* 0x00000001d300780c */ /* 0x000fe20003f24270 */
[----:B------:R-:W1:Y:S01]  /*10e80*/  LDC R156, c[0x0][0xce8] ;  /* 0x00033a00ff9c7b82 */ /* 0x000e620000000800 */
[----:B------:R-:W5:Y:S01]  /*10e90*/  LDL R21, [R1+0x78] ;  /* 0x0000780001157983 */ /* 0x000f620000100800 */
[----:B------:R-:W-:Y:S02]  /*10ea0*/  ISETP.NE.U32.AND P0, PT, RZ, UR6, PT ;  /* 0x00000006ff007c0c */ /* 0x000fe4000bf05070 */
[----:B------:R-:W-:Y:S01]  /*10eb0*/  SEL R10, R10, 0xa78, P1 ;  /* 0x00000a780a0a7807 */ /* 0x000fe20000800000 */
[----:B------:R-:W3:Y:S01]  /*10ec0*/  LDL R158, [R1+0x7c] ;  /* 0x00007c00019e7983 */ /* 0x000ee20000100800 */
[----:B------:R-:W-:Y:S02]  /*10ed0*/  ISETP.NE.AND.EX P0, PT, RZ, UR7, PT, P0 ;  /* 0x00000007ff007c0c */ /* 0x000fe4000bf05300 */
[----:B0-----:R-:W0:Y:S01]  /*10ee0*/  LDC.64 R8, c[0x0][R10+0x220] ;  /* 0x000088000a087b82 */ /* 0x001e220000000a00 */
[----:B------:R-:W3:Y:S01]  /*10ef0*/  LDL R157, [R1+0x44] ;  /* 0x00004400019d7983 */ /* 0x000ee20000100800 */
[----:B------:R-:W-:-:S06]  /*10f00*/  SEL R15, R210, RZ, !P0 ;  /* 0x000000ffd20f7207 */ /* 0x000fcc0004000000 */
[----:B------:R-:W1:Y:S01]  /*10f10*/  LDC.64 R6, c[0x0][R10+0x218] ;  /* 0x000086000a067b82 */ /* 0x000e620000000a00 */
[----:B0-----:R-:W-:Y:S01]  /*10f20*/  IMAD R9, R9, R15, RZ ;  /* 0x0000000f09097224 */ /* 0x001fe200078e02ff */
[----:B----4-:R-:W-:Y:S02]  /*10f30*/  SEL R152, R221, RZ, P1 ;  /* 0x000000ffdd987207 */ /* 0x010fe40000800000 */
[----:B--2---:R-:W-:Y:S02]  /*10f40*/  SEL R11, R11, RZ, !P0 ;  /* 0x000000ff0b0b7207 */ /* 0x004fe40004000000 */
[----:B-1----:R-:W-:-:S03]  /*10f50*/  ISETP.NE.AND P0, PT, R156, 0x1, PT ;  /* 0x000000019c00780c */ /* 0x002fc60003f05270 */
        /* <DEDUP_REMOVED lines=47> */
.L_x_4427:
[----:B------:R-:W-:Y:S02]  /*11250*/  ISETP.GT.AND P1, PT, R211, 0x1, PT ;  /* 0x00000001d300780c */ /* 0x000fe40003f24270 */
[----:B------:R-:W-:-:S04]  /*11260*/  ISETP.NE.U32.AND P0, PT, RZ, UR6, PT ;  /* 0x00000006ff007c0c */ /* 0x000fc8000bf05070 */
[----:B------:R-:W-:-:S04]  /*11270*/  ISETP.NE.AND.EX P0, PT, RZ, UR7, PT, P0 ;  /* 0x00000007ff007c0c */ /* 0x000fc8000bf05300 */
[----:B------:R-:W-:-:S03]  /*11280*/  SEL R210, R210, RZ, !P0 ;  /* 0x000000ffd2d27207 */ /* 0x000fc60004000000 */
[----:B------:R-:W-:Y:S06]  /*11290*/  @P1 BRA `(.L_x_4428) ;  /* 0x0000001000381947 */ /* 0x000fec0003800000 */
[----:B------:R-:W2:Y:S01]  /*112a0*/  S2R R20, SR_TID.X ;  /* 0x0000000000147919 */ /* 0x000ea20000002100 */
[----:B------:R-:W3:Y:S01]  /*112b0*/  LDC R83, c[0x0][0xce8] ;  /* 0x00033a00ff537b82 */ /* 0x000ee20000000800 */
[----:B------:R-:W-:Y:S01]  /*112c0*/  ULDC.64 UR4, c[0x0][0xba0] ;  /* 0x0002e80000047ab9 */ /* 0x000fe20000000a00 */
[----:B--2---:R-:W-:-:S05]  /*112d0*/  VIADD R20, R20, 0xffffff80 ;  /* 0xffffff8014147836 */ /* 0x004fca0000000000 */
[----:B------:R-:W-:-:S04]  /*112e0*/  SHF.R.S32.HI R21, RZ, 0x1f, R20 ;  /* 0x0000001fff157819 */ /* 0x000fc80000011414 */
[----:B------:R-:W-:-:S04]  /*112f0*/  LEA.HI R21, R21, R20, RZ, 0x3 ;  /* 0x0000001415157211 */ /* 0x000fc800078f18ff */
[----:B-1----:R-:W-:-:S05]  /*11300*/  SHF.R.S32.HI R3, RZ, 0x3, R21 ;  /* 0x00000003ff037819 */ /* 0x002fca0000011415 */
[----:B0-----:R-:W-:-:S04]  /*11310*/  IMAD R7, R3, 0x40, R187 ;  /* 0x0000004003077824 */ /* 0x001fc800078e02bb */
        /* <DEDUP_REMOVED lines=44> */
[----:B---3--:R-:W-:Y:S01]  /*115e0*/  IMAD R86, R4, R83, RZ ;  /* 0x0000005304567224 */ /* 0x008fe200078e02ff */
        /* <DEDUP_REMOVED lines=51> */
[----:B------:R-:W5:Y:S01]  /*11920*/  LD.E.128 R8, desc[UR42][R8.64] ;  /* 0x0000002a08087980 */ /* 0x000f62000c101d00 */
[----:B------:R-:W-:-:S02]  /*11930*/  IMAD.IADD R80, R20, 0x1, -R21 ;  /* 0x0000000114507824 */ /* 0x000fc400078e0a15 */
[C---:B------:R-:W-:Y:S01]  /*11940*/  IMAD.WIDE.U32 R6, R209.reuse, UR4, R6 ;  /* 0x00000004d1067c25 */ /* 0x040fe2000f8e0006 */
[----:B------:R-:W5:Y:S03]  /*11950*/  LD.E.128 R12, desc[UR42][R12.64] ;  /* 0x0000002a0c0c7980 */ /* 0x000f66000c101d00 */
[----:B------:R-:W1:Y:S01]  /*11960*/  @P3 LDC R85, c[0x0][0xcec] ;  /* 0x00033b00ff553b82 */ /* 0x000e620000000800 */
[----:B------:R-:W-:Y:S01]  /*11970*/  SHF.R.S32.HI R20, RZ, 0x1f, R210 ;  /* 0x0000001fff147819 */ /* 0x000fe200000114d2 */
[----:B------:R-:W-:Y:S01]  /*11980*/  IMAD R5, R80, 0x20, R3 ;  /* 0x0000002050057824 */ /* 0x000fe200078e0203 */
[----:B------:R-:W5:Y:S01]  /*11990*/  LD.E.128 R52, desc[UR42][R52.64] ;  /* 0x0000002a34347980 */ /* 0x000f62000c101d00 */
[----:B------:R-:W-:Y:S01]  /*119a0*/  IMAD R7, R209, UR5, R7 ;  /* 0x00000005d1077c24 */ /* 0x000fe2000f8e0207 */
[----:B------:R-:W-:Y:S02]  /*119b0*/  ULDC.64 UR4, c[0x0][0xbf0] ;  /* 0x0002fc0000047ab9 */ /* 0x000fe40000000a00 */
[----:B------:R-:W5:Y:S01]  /*119c0*/  LD.E.128 R56, desc[UR42][R56.64] ;  /* 0x0000002a38387980 */ /* 0x000f62000c101d00 */
[----:B------:R-:W2:Y:S01]  /*119d0*/  @P3 LDC R87, c[0x0][0xcf0] ;  /* 0x00033c00ff573b82 */ /* 0x000ea20000000800 */
[----:B------:R-:W-:-:S02]  /*119e0*/  IMAD R82, R212, 0x40, R5 ;  /* 0x00000040d4527824 */ /* 0x000fc400078e0205 */
[----:B------:R-:W-:Y:S01]  /*119f0*/  IMAD R5, R20, UR4, RZ ;  /* 0x0000000414057c24 */ /* 0x000fe2000f8e02ff */
[----:B------:R-:W5:Y:S01]  /*11a00*/  LD.E.128 R60, desc[UR42][R60.64] ;  /* 0x0000002a3c3c7980 */ /* 0x000f62000c101d00 */
[-C--:B0-----:R-:W-:Y:S02]  /*11a10*/  ISETP.GE.AND P1, PT, R219, R0.reuse, PT ;  /* 0x00000000db00720c */ /* 0x081fe40003f26270 */
[----:B------:R-:W-:Y:S01]  /*11a20*/  IMAD R81, R210, UR5, R5 ;  /* 0x00000005d2517c24 */ /* 0x000fe2000f8e0205 */
[-C--:B------:R-:W-:Y:S01]  /*11a30*/  ISETP.GE.AND P0, PT, R218, R0.reuse, PT ;  /* 0x00000000da00720c */ /* 0x080fe20003f06270 */
[----:B------:R-:W5:Y:S01]  /*11a40*/  LD.E.128 R64, desc[UR42][R64.64] ;  /* 0x0000002a40407980 */ /* 0x000f62000c101d00 */
[----:B------:R-:W-:Y:S02]  /*11a50*/  SEL R5, RZ, 0xffffffff, P1 ;  /* 0xffffffffff057807 */ /* 0x000fe40000800000 */
[-C--:B------:R-:W-:Y:S01]  /*11a60*/  ISETP.GE.AND P2, PT, R187, R0.reuse, PT ;  /* 0x00000000bb00720c */ /* 0x080fe20003f46270 */
[----:B------:R-:W5:Y:S01]  /*11a70*/  LD.E.128 R68, desc[UR42][R68.64] ;  /* 0x0000002a44447980 */ /* 0x000f62000c101d00 */
[----:B------:R-:W-:Y:S01]  /*11a80*/  SEL R80, RZ, 0xffffffff, P0 ;  /* 0xffffffffff507807 */ /* 0x000fe20000000000 */
[----:B------:R-:W-:Y:S01]  /*11a90*/  IMAD.SHL.U32 R84, R5, 0x2, RZ ;  /* 0x0000000205547824 */ /* 0x000fe200078e00ff */
[----:B------:R-:W-:Y:S01]  /*11aa0*/  SEL R21, RZ, 0x1, P2 ;  /* 0x00000001ff157807 */ /* 0x000fe20001000000 */
[----:B-1----:R-:W-:Y:S01]  /*11ab0*/  @P3 IMAD.HI.U32 R20, R82, R85, RZ ;  /* 0x0000005552143227 */ /* 0x002fe200078e00ff */
[----:B------:R-:W-:Y:S01]  /*11ac0*/  ISETP.GE.AND P0, PT, R217, R0, PT ;  /* 0x00000000d900720c */ /* 0x000fe20003f06270 */
[----:B------:R-:W5:Y:S01]  /*11ad0*/  LD.E.128 R72, desc[UR42][R72.64] ;  /* 0x0000002a48487980 */ /* 0x000f62000c101d00 */
[----:B------:R-:W-:Y:S01]  /*11ae0*/  LOP3.LUT R21, R84, 0x2, R21, 0xe2, !PT ;  /* 0x0000000254157812 */ /* 0x000fe200078ee215 */
[----:B------:R-:W-:-:S02]  /*11af0*/  IMAD.SHL.U32 R80, R80, 0x4, RZ ;  /* 0x0000000450507824 */ /* 0x000fc400078e00ff */
        /* <DEDUP_REMOVED lines=15> */
[----:B------:R-:W-:Y:S01]  /*11bf0*/  @!PT LDS RZ, [RZ] ;  /* 0x00000000fffff984 */ /* 0x000fe20000000800 */
[----:B------:R-:W-:Y:S01]  /*11c00*/  @!PT LDS RZ, [RZ] ;  /* 0x00000000fffff984 */ /* 0x000fe20000000800 */
[----:B------:R-:W-:Y:S01]  /*11c10*/  @!PT LDS RZ, [RZ] ;  /* 0x00000000fffff984 */ /* 0x000fe20000000800 */
[----:B------:R-:W-:Y:S01]  /*11c20*/  @!PT LDS RZ, [RZ] ;  /* 0x00000000fffff984 */ /* 0x000fe20000000800 */
[----:B------:R0:W-:Y:S06]  /*11c30*/  MEMBAR.ALL.CTA ;  /* 0x0000000000007992 */ /* 0x0001ec0000008000 */
[----:B0-----:R-:W0:Y:S01]  /*11c40*/  FENCE.VIEW.ASYNC.S ;  /* 0x00000000000073c6 */ /* 0x001e220000000000 */
[----:B------:R-:W-:-:S02]  /*11c50*/  IMAD R21, R83, R81, R82 ;  /* 0x0000005153157224 */ /* 0x000fc400078e0252 */
[----:B------:R-:W-:Y:S01]  /*11c60*/  IMAD.SHL.U32 R83, R4, 0x10, RZ ;  /* 0x0000001004537824 */ /* 0x000fe200078e00ff */
[----:B------:R-:W-:Y:S01]  /*11c70*/  SEL R4, RZ, 0xffffffff, P0 ;  /* 0xffffffffff047807 */ /* 0x000fe20000000000 */
[----:B------:R-:W-:Y:S01]  /*11c80*/  IMAD.WIDE.U32 R6, R5, UR4, R6 ;  /* 0x0000000405067c25 */ /* 0x000fe2000f8e0006 */
[----:B------:R-:W-:-:S03]  /*11c90*/  LOP3.LUT R20, R85, 0x8, R20, 0xe2, !PT ;  /* 0x0000000855147812 */ /* 0x000fc600078ee214 */
[----:B------:R-:W-:Y:S01]  /*11ca0*/  IMAD R81, R5, UR5, R80 ;  /* 0x0000000505517c24 */ /* 0x000fe2000f8e0250 */
[----:B------:R-:W-:Y:S01]  /*11cb0*/  SHF.R.S32.HI R5, RZ, 0x1f, R21 ;  /* 0x0000001fff057819 */ /* 0x000fe20000011415 */
[----:B------:R-:W-:Y:S01]  /*11cc0*/  VIADD R87, R187, 0x180 ;  /* 0x00000180bb577836 */ /* 0x000fe20000000000 */
[----:B------:R-:W-:Y:S01]  /*11cd0*/  ULDC.64 UR4, c[0x0][0xbd8] ;  /* 0x0002f60000047ab9 */ /* 0x000fe20000000a00 */
[----:B------:R-:W-:Y:S01]  /*11ce0*/  IMAD.IADD R7, R7, 0x1, R81 ;  /* 0x0000000107077824 */ /* 0x000fe200078e0251 */
[----:B------:R-:W-:Y:S01]  /*11cf0*/  LOP3.LUT R20, R83, 0x10, R20, 0xe2, !PT ;  /* 0x0000001053147812 */ /* 0x000fe200078ee214 */
[----:B------:R-:W-:Y:S02]  /*11d00*/  IMAD.SHL.U32 R81, R4, 0x20, RZ ;  /* 0x0000002004517824 */ /* 0x000fe400078e00ff */
[----:B------:R-:W-:Y:S02]  /*11d10*/  IMAD R4, R5, UR4, RZ ;  /* 0x0000000405047c24 */ /* 0x000fe4000f8e02ff */
[----:B------:R-:W-:Y:S01]  /*11d20*/  IMAD R3, R212, 0x40, R3 ;  /* 0x00000040d4037824 */ /* 0x000fe200078e0203 */
[----:B------:R-:W-:Y:S01]  /*11d30*/  ISETP.GE.AND P0, PT, R87, R0, PT ;  /* 0x000000005700720c */ /* 0x000fe20003f06270 */
[----:B------:R-:W-:Y:S01]  /*11d40*/  VIADD R89, R187, 0x1c0 ;  /* 0x000001c0bb597836 */ /* 0x000fe20000000000 */
[----:B------:R-:W-:Y:S01]  /*11d50*/  LOP3.LUT R20, R81, 0x20, R20, 0xe2, !PT ;  /* 0x0000002051147812 */ /* 0x000fe200078ee214 */
[----:B------:R-:W-:-:S02]  /*11d60*/  IMAD R81, R21, UR5, R4 ;  /* 0x0000000515517c24 */ /* 0x000fc4000f8e0204 */
[----:B------:R-:W-:Y:S01]  /*11d70*/  IMAD.WIDE.U32 R6, R21, UR4, R6 ;  /* 0x0000000415067c25 */ /* 0x000fe2000f8e0006 */
[----:B------:R-:W-:Y:S01]  /*11d80*/  ISETP.GE.AND P1, PT, R3, R86, PT ;  /* 0x000000560300720c */ /* 0x000fe20003f26270 */
[----:B------:R-:W-:Y:S01]  /*11d90*/  ULDC.64 UR4, c[0x0][0xb80] ;  /* 0x0002e00000047ab9 */ /* 0x000fe20000000a00 */
[----:B------:R-:W-:Y:S01]  /*11da0*/  SEL R5, RZ, 0x40, P0 ;  /* 0x00000040ff057807 */ /* 0x000fe20000000000 */
[----:B------:R-:W-:Y:S01]  /*11db0*/  VIADD R4, R2, 0x38820 ;  /* 0x0003882002047836 */ /* 0x000fe20000000000 */
[----:B------:R-:W-:Y:S01]  /*11dc0*/  ISETP.GE.AND P0, PT, R89, R0, PT ;  /* 0x000000005900720c */ /* 0x000fe20003f06270 */
[----:B------:R-:W-:Y:S01]  /*11dd0*/  IMAD.IADD R7, R7, 0x1, R81 ;  /* 0x0000000107077824 */ /* 0x000fe200078e0251 */
[----:B------:R-:W-:Y:S02]  /*11de0*/  LEA R84, P2, R6, UR4, 0x1 ;  /* 0x0000000406547c11 */ /* 0x000fe4000f8408ff */
[----:B------:R-:W-:Y:S02]  /*11df0*/  LOP3.LUT R82, R20, R5, RZ, 0xfc, !PT ;  /* 0x0000000514527212 */ /* 0x000fe400078efcff */
[----:B------:R-:W-:-:S02]  /*11e00*/  PRMT R4, RZ, 0x654, R4 ;  /* 0x00000654ff047816 */ /* 0x000fc40000000004 */
        /* <DEDUP_REMOVED lines=33> */
[-C--:B-1----:R-:W-:Y:S02]  /*12020*/  @!P0 LEA R6, P5, R217, R4.reuse, 0x1 ;  /* 0x00000004d9068211 */ /* 0x082fe400078a08ff */
        /* <DEDUP_REMOVED lines=12> */
.L_x_4430:
[----:B------:R-:W-:Y:S05]  /*120f0*/  BSYNC B1 ;  /* 0x0000000000017941 */ /* 0x000fea0003800000 */
.L_x_4429:
[----:B------:R-:W-:Y:S01]  /*12100*/  VIADD R3, R3, 0x20 ;  /* 0x0000002003037836 */ /* 0x000fe20000000000 */
[----:B--23--:R1:W2:Y:S04]  /*12110*/  SHFL.IDX PT, R5, R85, 0x1, 0x181f ;  /* 0x00381f0055057f89 */ /* 0x00c2a800000e0000 */
        /* <DEDUP_REMOVED lines=9> */
[----:B0----5:R-:W-:Y:S02]  /*121b0*/  @!P5 LEA R8, P1, R219, R4, 0x1 ;  /* 0x00000004db08d211 */ /* 0x021fe400078208ff */
        /* <DEDUP_REMOVED lines=14> */
[----:B------:R-:W-:Y:S01]  /*122a0*/  @P0 LEA R12, P5, R87, R4, 0x1 ;  /* 0x00000004570c0211 */ /* 0x000fe200078a08ff */
        /* <DEDUP_REMOVED lines=13> */
.L_x_4428:
[----:B------:R-:W2:Y:S01]  /*12380*/  LDL R10, [R1+0x78] ;  /* 0x00007800010a7983 */ /* 0x000ea20000100800 */
[----:B01----:R-:W0:Y:S01]  /*12390*/  LDC R9, c[0x0][0xce8] ;  /* 0x00033a00ff097b82 */ /* 0x003e220000000800 */
[----:B------:R-:W-:Y:S01]  /*123a0*/  ULDC.64 UR4, c[0x0][0xc08] ;  /* 0x0003020000047ab9 */ /* 0x000fe20000000a00 */
[----:B------:R-:W-:Y:S01]  /*123b0*/  IMAD R11, R212, 0x40, R190 ;  /* 0x00000040d40b7824 */ /* 0x000fe200078e02be */
[----:B------:R-:W-:Y:S01]  /*123c0*/  BSSY B1, `(.L_x_4432) ;  /* 0x00000f0000017945 */ /* 0x000fe20003800000 */
[----:B------:R-:W-:Y:S01]  /*123d0*/  IMAD R3, R5, UR4, RZ ;  /* 0x0000000405037c24 */ /* 0x000fe2000f8e02ff */
[----:B----4-:R-:W-:Y:S01]  /*123e0*/  SHF.R.S32.HI R152, RZ, 0x1f, R222 ;  /* 0x0000001fff987819 */ /* 0x010fe200000114de */
[C---:B------:R-:W-:Y:S01]  /*123f0*/  IMAD.WIDE.U32 R6, R0.reuse, UR4, RZ ;  /* 0x0000000400067c25 */ /* 0x040fe2000f8e00ff */
[----:B------:R-:W-:Y:S02]  /*12400*/  SHF.R.S32.HI R156, RZ, 0x1f, R223 ;  /* 0x0000001fff9c7819 */ /* 0x000fe400000114df */
        /* <DEDUP_REMOVED lines=14> */
[----:B0-----:R-:W-:Y:S01]  /*124f0*/  ISETP.NE.AND P0, PT, R9, 0x1, PT ;  /* 0x000000010900780c */ /* 0x001fe20003f05270 */
        /* <DEDUP_REMOVED lines=11> */
[----:B------:R-:W0:Y:S01]  /*125b0*/  @P0 LDC R8, c[0x0][0xcec] ;  /* 0x00033b00ff080b82 */ /* 0x000e220000000800 */
[----:B------:R-:W-:Y:S01]  /*125c0*/  IMAD.IADD R7, R7, 0x1, R0 ;  /* 0x0000000107077824 */ /* 0x000fe200078e0200 */
[----:B------:R-:W-:Y:S01]  /*125d0*/  SHF.R.S32.HI R165, RZ, 0x1f, R234 ;  /* 0x0000001fffa57819 */ /* 0x000fe200000114ea */
[----:B------:R-:W-:Y:S01]  /*125e0*/  VIADD R178, R192, 0x58 ;  /* 0x00000058c0b27836 */ /* 0x000fe20000000000 */
[----:B------:R-:W-:Y:S01]  /*125f0*/  SHF.R.S32.HI R166, RZ, 0x1f, R235 ;  /* 0x0000001fffa67819 */ /* 0x000fe200000114eb */
[----:B------:R-:W-:Y:S01]  /*12600*/  IMAD.WIDE.U32 R6, R221, UR4, R6 ;  /* 0x00000004dd067c25 */ /* 0x000fe2000f8e0006 */
[----:B------:R-:W-:-:S02]  /*12610*/  SHF.R.S32.HI R167, RZ, 0x1f, R236 ;  /* 0x0000001fffa77819 */ /* 0x000fc400000114ec */
[----:B------:R-:W1:Y:S01]  /*12620*/  @P0 LDC R0, c[0x0][0xcf0] ;  /* 0x00033c00ff000b82 */ /* 0x000e620000000800 */
        /* <DEDUP_REMOVED lines=111> */
[-C--:B------:R-:W-:Y:S02]  /*12d20*/  @!P1 LEA R6, P6, R179, R13.reuse, 0x2 ;  /* 0x0000000db3069211 */ /* 0x080fe400078c10ff */
        /* <DEDUP_REMOVED lines=10> */
[-C--:B0-----:R-:W-:Y:S02]  /*12dd0*/  @!P3 LEA R4, P6, R177, R13.reuse, 0x2 ;  /* 0x0000000db104b211 */ /* 0x081fe400078c10ff */
[-C--:B-1----:R-:W-:Y:S02]  /*12de0*/  @!P4 LEA R6, P2, R175, R13.reuse, 0x2 ;  /* 0x0000000daf06c211 */ /* 0x082fe400078410ff */
        /* <DEDUP_REMOVED lines=12> */
[-C--:B-1----:R-:W-:Y:S01]  /*12eb0*/  @!P1 LEA R6, P5, R169, R13.reuse, 0x2 ;  /* 0x0000000da9069211 */ /* 0x082fe200078a10ff */
        /* <DEDUP_REMOVED lines=64> */
.L_x_4433:
[----:B------:R-:W-:Y:S05]  /*132c0*/  BSYNC B1 ;  /* 0x0000000000017941 */ /* 0x000fea0003800000 */
.L_x_4432:
[----:B------:R-:W-:Y:S01]  /*132d0*/  VIADD R11, R11, 0x8 ;  /* 0x000000080b0b7836 */ /* 0x000fe20000000000 */
[----:B-1----:R1:W1:Y:S04]  /*132e0*/  SHFL.IDX PT, R13, R10, 0x1, 0x1c1f ;  /* 0x003c1f000a0d7f89 */ /* 0x00226800000e0000 */
        /* <DEDUP_REMOVED lines=9> */
[----:B-1----:R-:W-:Y:S02]  /*13380*/  @!P4 LEA.HI.X R5, R192, R13, R213, 0x2, P3 ;  /* 0x0000000dc005c211 */ /* 0x002fe400018f14d5 */
        /* <DEDUP_REMOVED lines=18> */
[----:B------:R-:W-:Y:S01]  /*134b0*/  @!P4 LEA.HI.X R7, R200, R13, R202, 0x2, P2 ;  /* 0x0000000dc807c211 */ /* 0x000fe200010f14ca */
        /* <DEDUP_REMOVED lines=8> */
[CC--:B0-----:R-:W-:Y:S02]  /*13540*/  @!P0 LEA R4, P6, R196.reuse, R3.reuse, 0x2 ;  /* 0x00000003c4048211 */ /* 0x0c1fe400078c10ff */
[C---:B-1----:R-:W-:Y:S02]  /*13550*/  @!P1 LEA R6, P5, R183.reuse, R3, 0x2 ;  /* 0x00000003b7069211 */ /* 0x042fe400078a10ff */
        /* <DEDUP_REMOVED lines=10> */
[-C--:B0-----:R-:W-:Y:S02]  /*13600*/  @!P3 LEA R4, P6, R179, R3.reuse, 0x2 ;  /* 0x00000003b304b211 */ /* 0x081fe400078c10ff */
[----:B-1----:R-:W-:Y:S02]  /*13610*/  @!P4 LEA R6, P2, R177, R3, 0x2 ;  /* 0x00000003b106c211 */ /* 0x002fe400078410ff */
        /* <DEDUP_REMOVED lines=10> */
[----:B------:R-:W-:Y:S02]  /*136c0*/  @!P0 LEA.HI.X R5, R173, R13, R174, 0x2, P4 ;  /* 0x0000000dad058211 */ /* 0x000fe400020f14ae */
[----:B------:R-:W-:Y:S02]  /*136d0*/  ISETP.GE.AND P4, PT, R236, UR4, PT ;  /* 0x00000004ec007c0c */ /* 0x000fe4000bf86270 */
[-C--:B-1----:R-:W-:Y:S01]  /*136e0*/  @!P1 LEA R6, P3, R171, R3.reuse, 0x2 ;  /* 0x00000003ab069211 */ /* 0x082fe200078610ff */
        /* <DEDUP_REMOVED lines=14> */
[----:B------:R-:W-:Y:S02]  /*137d0*/  @!P4 LEA.HI.X R7, R236, R13, R167, 0x2, P0 ;  /* 0x0000000dec07c211 */ /* 0x000fe400000f14a7 */
[----:B------:R-:W-:Y:S02]  /*137e0*/  ISETP.GE.AND P0, PT, R232, UR4, PT ;  /* 0x00000004e8007c0c */ /* 0x000fe4000bf06270 */
[C---:B----4-:R-:W-:Y:S01]  /*137f0*/  @!P3 LEA R8, P6, R235.reuse, R3, 0x2 ;  /* 0x00000003eb08b211 */ /* 0x050fe200078c10ff */
[----:B------:R1:W-:Y:S01]  /*13800*/  @!P4 ST.E.64 desc[UR42][R6.64], R94 ;  /* 0x0000005e0600c985 */ /* 0x0003e2000c101b2a */
[----:B------:R-:W-:Y:S02]  /*13810*/  ISETP.GE.AND P4, PT, R230, UR4, PT ;  /* 0x00000004e6007c0c */ /* 0x000fe4000bf86270 */
[----:B------:R-:W-:-:S02]  /*13820*/  @!P3 LEA.HI.X R9, R235, R13, R166, 0x2, P6 ;  /* 0x0000000deb09b211 */ /* 0x000fc400030f14a6 */
[----:B0-----:R-:W-:-:S03]  /*13830*/  @!P2 LEA R4, P6, R234, R3, 0x2 ;  /* 0x00000003ea04a211 */ /* 0x001fc600078c10ff */
[----:B------:R0:W-:Y:S01]  /*13840*/  @!P3 ST.E.64 desc[UR42][R8.64], R98 ;  /* 0x000000620800b985 */ /* 0x0001e2000c101b2a */
[----:B------:R-:W-:Y:S02]  /*13850*/  @!P2 LEA.HI.X R5, R234, R13, R165, 0x2, P6 ;  /* 0x0000000dea05a211 */ /* 0x000fe400030f14a5 */
[----:B-1----:R-:W-:-:S03]  /*13860*/  @!P1 LEA R6, P3, R233, R3, 0x2 ;  /* 0x00000003e9069211 */ /* 0x002fc600078610ff */
[----:B------:R-:W-:Y:S01]  /*13870*/  @!P2 ST.E.64 desc[UR42][R4.64], R102 ;  /* 0x000000660400a985 */ /* 0x000fe2000c101b2a */
[----:B------:R-:W-:Y:S02]  /*13880*/  @!P4 LEA R14, P2, R230, R3, 0x2 ;  /* 0x00000003e60ec211 */ /* 0x000fe400078410ff */
[----:B------:R-:W-:Y:S02]  /*13890*/  @!P1 LEA.HI.X R7, R233, R13, R21, 0x2, P3 ;  /* 0x0000000de9079211 */ /* 0x000fe400018f1415 */
[----:B------:R-:W-:Y:S02]  /*138a0*/  ISETP.GE.AND P3, PT, R229, UR4, PT ;  /* 0x00000004e5007c0c */ /* 0x000fe4000bf66270 */
[CC--:B0-----:R-:W-:Y:S01]  /*138b0*/  @!P0 LEA R8, P6, R232.reuse, R3.reuse, 0x2 ;  /* 0x00000003e8088211 */ /* 0x0c1fe200078c10ff */
[----:B------:R0:W-:Y:S01]  /*138c0*/  @!P1 ST.E.64 desc[UR42][R6.64], R106 ;  /* 0x0000006a06009985 */ /* 0x0001e2000c101b2a */
[----:B------:R-:W-:Y:S02]  /*138d0*/  @!P5 LEA R10, P1, R231, R3, 0x2 ;  /* 0x00000003e70ad211 */ /* 0x000fe400078210ff */
[----:B------:R-:W-:-:S02]  /*138e0*/  @!P0 LEA.HI.X R9, R232, R13, R20, 0x2, P6 ;  /* 0x0000000de8098211 */ /* 0x000fc400030f1414 */
[----:B------:R-:W-:Y:S02]  /*138f0*/  @!P5 LEA.HI.X R11, R231, R13, R164, 0x2, P1 ;  /* 0x0000000de70bd211 */ /* 0x000fe400008f14a4 */
[----:B------:R-:W-:Y:S01]  /*13900*/  ISETP.GE.AND P1, PT, R227, UR4, PT ;  /* 0x00000004e3007c0c */ /* 0x000fe2000bf26270 */
[----:B------:R1:W-:Y:S01]  /*13910*/  @!P0 ST.E.64 desc[UR42][R8.64], R110 ;  /* 0x0000006e08008985 */ /* 0x0003e2000c101b2a */
[----:B------:R-:W-:Y:S02]  /*13920*/  ISETP.GE.AND P0, PT, R228, UR4, PT ;  /* 0x00000004e4007c0c */ /* 0x000fe4000bf06270 */
[C---:B------:R-:W-:Y:S01]  /*13930*/  @!P3 LEA R20, P6, R229.reuse, R3, 0x2 ;  /* 0x00000003e514b211 */ /* 0x040fe200078c10ff */
[----:B------:R-:W-:Y:S01]  /*13940*/  @!P5 ST.E.64 desc[UR42][R10.64], R114 ;  /* 0x000000720a00d985 */ /* 0x000fe2000c101b2a */
[-C--:B------:R-:W-:Y:S02]  /*13950*/  @!P4 LEA.HI.X R15, R230, R13.reuse, R163, 0x2, P2 ;  /* 0x0000000de60fc211 */ /* 0x080fe400010f14a3 */
[----:B------:R-:W-:-:S02]  /*13960*/  @!P3 LEA.HI.X R21, R229, R13, R162, 0x2, P6 ;  /* 0x0000000de515b211 */ /* 0x000fc400030f14a2 */
[----:B------:R-:W-:Y:S01]  /*13970*/  ISETP.GE.AND P2, PT, R224, UR4, PT ;  /* 0x00000004e0007c0c */ /* 0x000fe2000bf46270 */
[----:B------:R4:W-:Y:S01]  /*13980*/  @!P4 ST.E.64 desc[UR42][R14.64], R118 ;  /* 0x000000760e00c985 */ /* 0x0009e2000c101b2a */
[----:B------:R-:W-:Y:S02]  /*13990*/  ISETP.GE.AND P4, PT, R226, UR4, PT ;  /* 0x00000004e2007c0c */ /* 0x000fe4000bf86270 */
[-C--:B0-----:R-:W-:Y:S01]  /*139a0*/  @!P1 LEA R6, P6, R227, R3.reuse, 0x2 ;  /* 0x00000003e3069211 */ /* 0x081fe200078c10ff */
[----:B------:R0:W-:Y:S01]  /*139b0*/  @!P3 ST.E.64 desc[UR42][R20.64], R122 ;  /* 0x0000007a1400b985 */ /* 0x0001e2000c101b2a */
[C---:B------:R-:W-:Y:S02]  /*139c0*/  @!P0 LEA R4, P5, R228.reuse, R3, 0x2 ;  /* 0x00000003e4048211 */ /* 0x040fe400078a10ff */
[----:B------:R-:W-:Y:S02]  /*139d0*/  ISETP.GE.AND P3, PT, R225, UR4, PT ;  /* 0x00000004e1007c0c */ /* 0x000fe4000bf66270 */
[----:B------:R-:W-:-:S02]  /*139e0*/  @!P0 LEA.HI.X R5, R228, R13, R161, 0x2, P5 ;  /* 0x0000000de4058211 */ /* 0x000fc400028f14a1 */
[----:B------:R-:W-:Y:S02]  /*139f0*/  ISETP.GE.AND P5, PT, R223, UR4, PT ;  /* 0x00000004df007c0c */ /* 0x000fe4000bfa6270 */
[----:B------:R-:W-:Y:S01]  /*13a00*/  @!P1 LEA.HI.X R7, R227, R13, R160, 0x2, P6 ;  /* 0x0000000de3079211 */ /* 0x000fe200030f14a0 */
[----:B------:R2:W-:Y:S01]  /*13a10*/  @!P0 ST.E.64 desc[UR42][R4.64], R126 ;  /* 0x0000007e04008985 */ /* 0x0005e2000c101b2a */
[----:B-1----:R-:W-:-:S03]  /*13a20*/  @!P4 LEA R8, P0, R226, R3, 0x2 ;  /* 0x00000003e208c211 */ /* 0x002fc600078010ff */
[----:B------:R1:W-:Y:S01]  /*13a30*/  @!P1 ST.E.64 desc[UR42][R6.64], R130 ;  /* 0x0000008206009985 */ /* 0x0003e2000c101b2a */
[-C--:B----4-:R-:W-:Y:S02]  /*13a40*/  @!P2 LEA R14, P1, R224, R3.reuse, 0x2 ;  /* 0x00000003e00ea211 */ /* 0x090fe400078210ff */
[----:B------:R-:W-:Y:S02]  /*13a50*/  @!P3 LEA R10, P6, R225, R3, 0x2 ;  /* 0x00000003e10ab211 */ /* 0x000fe400078c10ff */
[----:B------:R-:W-:Y:S02]  /*13a60*/  @!P4 LEA.HI.X R9, R226, R13, R159, 0x2, P0 ;  /* 0x0000000de209c211 */ /* 0x000fe400000f149f */
[----:B0-----:R-:W-:Y:S02]  /*13a70*/  @!P5 LEA R20, P0, R223, R3, 0x2 ;  /* 0x00000003df14d211 */ /* 0x001fe400078010ff */
[-C--:B------:R-:W-:Y:S01]  /*13a80*/  @!P3 LEA.HI.X R11, R225, R13.reuse, R158, 0x2, P6 ;  /* 0x0000000de10bb211 */ /* 0x080fe200030f149e */
[----:B------:R1:W-:Y:S01]  /*13a90*/  @!P4 ST.E.64 desc[UR42][R8.64], R134 ;  /* 0x000000860800c985 */ /* 0x0003e2000c101b2a */
[----:B------:R-:W-:-:S02]  /*13aa0*/  @!P2 LEA.HI.X R15, R224, R13, R157, 0x2, P1 ;  /* 0x0000000de00fa211 */ /* 0x000fc400008f149d */
[----:B------:R-:W-:Y:S01]  /*13ab0*/  @!P5 LEA.HI.X R21, R223, R13, R156, 0x2, P0 ;  /* 0x0000000ddf15d211 */ /* 0x000fe200000f149c */
[----:B------:R1:W-:Y:S01]  /*13ac0*/  @!P3 ST.E.64 desc[UR42][R10.64], R138 ;  /* 0x0000008a0a00b985 */ /* 0x0003e2000c101b2a */
[----:B------:R-:W-:-:S03]  /*13ad0*/  ISETP.GE.AND P0, PT, R222, UR4, PT ;  /* 0x00000004de007c0c */ /* 0x000fc6000bf06270 */
[----:B------:R1:W-:Y:S04]  /*13ae0*/  @!P2 ST.E.64 desc[UR42][R14.64], R142 ;  /* 0x0000008e0e00a985 */ /* 0x0003e8000c101b2a */
[----:B------:R1:W-:Y:S06]  /*13af0*/  @!P5 ST.E.64 desc[UR42][R20.64], R146 ;  /* 0x000000921400d985 */ /* 0x0003ec000c101b2a */
[----:B--2---:R-:W-:Y:S05]  /*13b00*/  @P0 BRA `(.L_x_4431) ;  /* 0x0000000c00d40947 */ /* 0x004fea0003800000 */
[----:B------:R-:W-:-:S04]  /*13b10*/  LEA R4, P0, R222, R3, 0x2 ;  /* 0x00000003de047211 */ /* 0x000fc800078010ff */
[----:B------:R-:W-:-:S05]  /*13b20*/  LEA.HI.X R5, R222, R13, R152, 0x2, P0 ;  /* 0x0000000dde057211 */ /* 0x000fca00000f1498 */
[----:B------:R0:W-:Y:S01]  /*13b30*/  ST.E.64 desc[UR42][R4.64], R150 ;  /* 0x0000009604007985 */ /* 0x0001e2000c101b2a */
[----:B------:R-:W-:Y:S05]  /*13b40*/  BRA `(.L_x_4431) ;  /* 0x0000000c00c47947 */ /* 0x000fea0003800000 */
.L_x_4425:
[----:B------:R-:W-:Y:S01]  /*13b50*/  ULDC.64 UR6, c[0x0][0xd08] ;  /* 0x0003420000067ab9 */ /* 0x000fe20000000a00 */
[----:B------:R-:W-:Y:S01]  /*13b60*/  ULDC.64 UR4, c[0x0][0xd00] ;  /* 0x0003400000047ab9 */ /* 0x000fe20000000a00 */
[----:B------:R-:W-:Y:S01]  /*13b70*/  ISETP.NE.U32.AND P1, PT, RZ, UR6, PT ;  /* 0x00000006ff007c0c */ /* 0x000fe2000bf25070 */
[----:B------:R-:W-:Y:S01]  /*13b80*/  IMAD.MOV.U32 R3, RZ, RZ, RZ ;  /* 0x000000ffff037224 */ /* 0x000fe200078e00ff */
[----:B------:R-:W-:Y:S02]  /*13b90*/  ISETP.NE.U32.AND P0, PT, RZ, UR4, PT ;  /* 0x00000004ff007c0c */ /* 0x000fe4000bf05070 */
[----:B------:R-:W-:Y:S02]  /*13ba0*/  ISETP.NE.AND.EX P1, PT, RZ, UR7, PT, P1 ;  /* 0x00000007ff007c0c */ /* 0x000fe4000bf25310 */
[----:B-1----:R-:W-:Y:S02]  /*13bb0*/  IADD3 R4, P2, R213, UR4, RZ ;  /* 0x00000004d5047c10 */ /* 0x002fe4000ff5e0ff */
[----:B------:R-:W-:-:S02]  /*13bc0*/  ISETP.NE.AND.EX P0, PT, RZ, UR5, PT, P0 ;  /* 0x00000005ff007c0c */ /* 0x000fc4000bf05300 */
[----:B0-----:R-:W-:Y:S01]  /*13bd0*/  IADD3.X R5, R214, UR5, RZ, P2, !PT ;  /* 0x00000005d6057c10 */ /* 0x001fe200097fe4ff */
[----:B------:R-:W-:Y:S02]  /*13be0*/  ULDC UR4, c[0x0][0xb88] ;  /* 0x0002e20000047ab9 */ /* 0x000fe40000000800 */
[----:B------:R-:W-:-:S04]  /*13bf0*/  IMAD.U32 R0, RZ, RZ, UR4 ;  /* 0x00000004ff007e24 */ /* 0x000fc8000f8e00ff */
[----:B------:R-:W-:-:S04]  /*13c00*/  @P1 IADD3 R6, P2, R213, UR6, RZ ;  /* 0x00000006d5061c10 */ /* 0x000fc8000ff5e0ff */
[----:B------:R-:W-:Y:S01]  /*13c10*/  @P1 IADD3.X R7, R214, UR7, RZ, P2, !PT ;  /* 0x00000007d6071c10 */ /* 0x000fe200097fe4ff */
        /* <DEDUP_REMOVED lines=13> */
.L_x_4434:
[----:B------:R-:W2:Y:S01]  /*13cf0*/  LDL.LU R4, [R1+0x3c] ;  /* 0x00003c0001047983 */ /* 0x000ea20000300800 */
[----:B------:R-:W-:Y:S01]  /*13d00*/  BSSY B1, `(.L_x_4435) ;  /* 0x0000037000017945 */ /* 0x000fe20003800000 */
[----:B------:R-:W-:Y:S02]  /*13d10*/  SEL R27, R210, RZ, !P0 ;  /* 0x000000ffd21b7207 */ /* 0x000fe40004000000 */
[----:B-----5:R-:W-:Y:S02]  /*13d20*/  SHF.R.S32.HI R26, RZ, 0x1f, R3 ;  /* 0x0000001fff1a7819 */ /* 0x020fe40000011403 */
[----:B--2---:R-:W-:Y:S01]  /*13d30*/  SEL R28, R4, RZ, !P0 ;  /* 0x000000ff041c7207 */ /* 0x004fe20004000000 */
[----:B------:R-:W-:Y:S06]  /*13d40*/  @P3 BRA `(.L_x_4436) ;  /* 0x0000000000c83947 */ /* 0x000fec0003800000 */
[----:B------:R-:W0:Y:S01]  /*13d50*/  S2R R5, SR_TID.X ;  /* 0x0000000000057919 */ /* 0x000e220000002100 */
[----:B------:R-:W1:Y:S01]  /*13d60*/  LDC R31, c[0x0][0xce8] ;  /* 0x00033a00ff1f7b82 */ /* 0x000e620000000800 */
[----:B0-----:R-:W-:Y:S02]  /*13d70*/  IMAD R4, R212, 0x40, R5 ;  /* 0x00000040d4047824 */ /* 0x001fe400078e0205 */
[----:B-1----:R-:W-:Y:S02]  /*13d80*/  IMAD R5, R0, R31, RZ ;  /* 0x0000001f00057224 */ /* 0x002fe400078e02ff */
        /* <DEDUP_REMOVED lines=8> */
[----:B------:R-:W-:Y:S02]  /*13e10*/  SEL R24, R24, 0xa78, P0 ;  /* 0x00000a7818187807 */ /* 0x000fe40000000000 */
[----:B------:R-:W-:-:S03]  /*13e20*/  SEL R221, R221, RZ, P0 ;  /* 0x000000ffdddd7207 */ /* 0x000fc60000000000 */
[----:B------:R-:W1:Y:S08]  /*13e30*/  LDC.64 R10, c[0x0][R24+0x220] ;  /* 0x00008800180a7b82 */ /* 0x000e700000000a00 */
[----:B------:R-:W2:Y:S08]  /*13e40*/  LDC.64 R14, c[0x0][R24+0x218] ;  /* 0x00008600180e7b82 */ /* 0x000eb00000000a00 */
[----:B------:R-:W5:Y:S08]  /*13e50*/  LDC.64 R8, c[0x0][R24+0x228] ;  /* 0x00008a0018087b82 */ /* 0x000f700000000a00 */
[----:B------:R-:W3:Y:S08]  /*13e60*/  LDC.64 R6, c[0x0][R24+0x210] ;  /* 0x0000840018067b82 */ /* 0x000ef00000000a00 */
[----:B------:R-:W4:Y:S08]  /*13e70*/  @P1 LDC R20, c[0x0][0xcec] ;  /* 0x00033b00ff141b82 */ /* 0x000f300000000800 */
[----:B------:R-:W5:Y:S01]  /*13e80*/  @P1 LDC R33, c[0x0][0xcf0] ;  /* 0x00033c00ff211b82 */ /* 0x000f620000000800 */
[----:B-1----:R-:W-:-:S07]  /*13e90*/  IMAD R11, R11, R27, RZ ;  /* 0x0000001b0b0b7224 */ /* 0x002fce00078e02ff */
[----:B0-----:R-:W0:Y:S01]  /*13ea0*/  @!P0 LDC R4, c[0x0][0xc50] ;  /* 0x00031400ff048b82 */ /* 0x001e220000000800 */
[----:B------:R-:W-:-:S04]  /*13eb0*/  IMAD.WIDE.U32 R12, R10, R27, RZ ;  /* 0x0000001b0a0c7225 */ /* 0x000fc800078e00ff */
[----:B------:R-:W-:Y:S02]  /*13ec0*/  IMAD R11, R10, R28, R11 ;  /* 0x0000001c0a0b7224 */ /* 0x000fe400078e020b */
[----:B----4-:R-:W-:Y:S01]  /*13ed0*/  @P1 IMAD.HI.U32 R20, R29, R20, RZ ;  /* 0x000000141d141227 */ /* 0x010fe200078e00ff */
[----:B------:R-:W1:Y:S03]  /*13ee0*/  @!P0 LDC R5, c[0x0][0xc54] ;  /* 0x00031500ff058b82 */ /* 0x000e660000000800 */
[-C--:B--2---:R-:W-:Y:S02]  /*13ef0*/  IMAD R25, R15, R209.reuse, RZ ;  /* 0x000000d10f197224 */ /* 0x084fe400078e02ff */
[----:B------:R-:W-:Y:S01]  /*13f00*/  IMAD.WIDE.U32 R14, R14, R209, RZ ;  /* 0x000000d10e0e7225 */ /* 0x000fe200078e00ff */
[----:B-----5:R-:W-:-:S03]  /*13f10*/  @P1 SHF.R.U32.HI R21, RZ, R33, R20 ;  /* 0x00000021ff151219 */ /* 0x020fc60000011614 */
        /* <DEDUP_REMOVED lines=10> */
[----:B---3--:R-:W-:Y:S01]  /*13fc0*/  IMAD R7, R7, R11, RZ ;  /* 0x0000000b07077224 */ /* 0x008fe200078e02ff */
        /* <DEDUP_REMOVED lines=10> */
.L_x_4436:
[----:B------:R-:W-:Y:S05]  /*14070*/  BSYNC B1 ;  /* 0x0000000000017941 */ /* 0x000fea0003800000 */
.L_x_4435:
        /* <DEDUP_REMOVED lines=16> */
[----:B------:R-:W-:Y:S01]  /*14180*/  IMAD R26, R212, 0x40, R15 ;  /* 0x00000040d41a7824 */ /* 0x000fe200078e020f */
        /* <DEDUP_REMOVED lines=10> */
[----:B------:R-:W-:Y:S02]  /*14230*/  VIADD R29, R187, 0x1c0 ;  /* 0x000001c0bb1d7836 */ /* 0x000fe40000000000 */
        /* <DEDUP_REMOVED lines=10> */
[----:B------:R-:W-:Y:S01]  /*142e0*/  SHF.R.S32.HI R30, RZ, 0x1f, R29 ;  /* 0x0000001fff1e7819 */ /* 0x000fe2000001141d */
[----:B------:R-:W-:Y:S02]  /*142f0*/  IMAD.IADD R5, R5, 0x1, R7 ;  /* 0x0000000105057824 */ /* 0x000fe400078e0207 */
[----:B------:R-:W-:Y:S01]  /*14300*/  IMAD R27, R0, R9, RZ ;  /* 0x00000009001b7224 */ /* 0x000fe200078e02ff */
[----:B------:R-:W1:Y:S01]  /*14310*/  @P0 LDC R13, c[0x0][0xcf0] ;  /* 0x00033c00ff0d0b82 */ /* 0x000e620000000800 */
[----:B------:R-:W-:-:S02]  /*14320*/  SEL R0, RZ, 0x1, P2 ;  /* 0x00000001ff007807 */ /* 0x000fc40001000000 */
[----:B------:R-:W-:Y:S01]  /*14330*/  ISETP.GE.AND P2, PT, R29, R24, PT ;  /* 0x000000181d00720c */ /* 0x000fe20003f46270 */
        /* <DEDUP_REMOVED lines=23> */
[----:B------:R-:W-:Y:S01]  /*144b0*/  SHF.R.S32.HI R0, RZ, 0x1f, R7 ;  /* 0x0000001fff007819 */ /* 0x000fe20000011407 */
[----:B------:R-:W-:Y:S01]  /*144c0*/  IMAD.SHL.U32 R6, R6, 0x10, RZ ;  /* 0x0000001006067824 */ /* 0x000fe200078e00ff */
[----:B------:R-:W-:Y:S02]  /*144d0*/  ISETP.GE.AND P0, PT, R215, R24, PT ;  /* 0x00000018d700720c */ /* 0x000fe40003f06270 */
[----:B------:R-:W-:Y:S01]  /*144e0*/  LOP3.LUT R3, R8, 0x8, R3, 0xe2, !PT ;  /* 0x0000000808037812 */ /* 0x000fe200078ee203 */
[----:B------:R-:W-:Y:S01]  /*144f0*/  IMAD R0, R0, UR4, RZ ;  /* 0x0000000400007c24 */ /* 0x000fe2000f8e02ff */
[----:B------:R-:W-:-:S02]  /*14500*/  SEL R8, RZ, 0xffffffff, P0 ;  /* 0xffffffffff087807 */ /* 0x000fc40000000000 */
[----:B------:R-:W-:Y:S02]  /*14510*/  ISETP.GE.AND P0, PT, R31, R24, PT ;  /* 0x000000181f00720c */ /* 0x000fe40003f06270 */
[----:B------:R-:W-:Y:S01]  /*14520*/  LOP3.LUT R6, R6, 0x10, R3, 0xe2, !PT ;  /* 0x0000001006067812 */ /* 0x000fe200078ee203 */
[----:B------:R-:W-:Y:S01]  /*14530*/  IMAD R3, R7, UR5, R0 ;  /* 0x0000000507037c24 */ /* 0x000fe2000f8e0200 */
[----:B------:R-:W-:Y:S01]  /*14540*/  SEL R7, RZ, 0x40, P0 ;  /* 0x00000040ff077807 */ /* 0x000fe20000000000 */
[----:B------:R-:W-:Y:S01]  /*14550*/  ULDC.64 UR4, c[0x0][0xb80] ;  /* 0x0002e00000047ab9 */ /* 0x000fe20000000a00 */
[----:B------:R-:W-:Y:S01]  /*14560*/  ISETP.GE.AND P0, PT, R26, R27, PT ;  /* 0x0000001b1a00720c */ /* 0x000fe20003f06270 */
[----:B------:R-:W-:Y:S01]  /*14570*/  IMAD.SHL.U32 R9, R8, 0x20, RZ ;  /* 0x0000002008097824 */ /* 0x000fe200078e00ff */
[----:B------:R-:W-:Y:S01]  /*14580*/  LEA R20, P1, R4, UR4, 0x1 ;  /* 0x0000000404147c11 */ /* 0x000fe2000f8208ff */
[----:B------:R-:W-:Y:S01]  /*14590*/  IMAD.IADD R3, R5, 0x1, R3 ;  /* 0x0000000105037824 */ /* 0x000fe200078e0203 */
[----:B------:R-:W-:-:S02]  /*145a0*/  SEL R0, RZ, 0x80, P2 ;  /* 0x00000080ff007807 */ /* 0x000fc40001000000 */
[----:B------:R-:W-:Y:S02]  /*145b0*/  LOP3.LUT R6, R9, 0x20, R6, 0xe2, !PT ;  /* 0x0000002009067812 */ /* 0x000fe400078ee206 */
[----:B------:R-:W-:Y:S02]  /*145c0*/  LEA.HI.X R3, R4, UR5, R3, 0x1, P1 ;  /* 0x0000000504037c11 */ /* 0x000fe400088f0c03 */
[----:B------:R-:W-:Y:S01]  /*145d0*/  LOP3.LUT R21, R6, R7, RZ, 0xfc, !PT ;  /* 0x0000000706157212 */ /* 0x000fe200078efcff */
[----:B------:R0:W1:Y:S03]  /*145e0*/  SHFL.IDX PT, R4, R20, RZ, 0x181f ;  /* 0x00181fff14047589 */ /* 0x00006600000e0000 */
[----:B------:R-:W-:Y:S01]  /*145f0*/  LOP3.LUT R25, R21, R0, RZ, 0xfc, !PT ;  /* 0x0000000015197212 */ /* 0x000fe200078efcff */
[----:B------:R0:W2:Y:S01]  /*14600*/  SHFL.IDX PT, R5, R3, RZ, 0x181f ;  /* 0x00181fff03057589 */ /* 0x0000a200000e0000 */
[----:B------:R-:W-:Y:S05]  /*14610*/  @P0 BRA `(.L_x_4438) ;  /* 0x00000000007c0947 */ /* 0x000fea0003800000 */
[-C--:B------:R-:W-:Y:S02]  /*14620*/  ISETP.GE.AND P2, PT, R219, R24.reuse, PT ;  /* 0x00000018db00720c */ /* 0x080fe40003f46270 */
[-C--:B------:R-:W-:Y:S02]  /*14630*/  ISETP.GE.AND P1, PT, R187, R24.reuse, PT ;  /* 0x00000018bb00720c */ /* 0x080fe40003f26270 */
[-C--:B------:R-:W-:Y:S02]  /*14640*/  ISETP.GE.AND P5, PT, R218, R24.reuse, PT ;  /* 0x00000018da00720c */ /* 0x080fe40003fa6270 */
[----:B------:R-:W-:-:S07]  /*14650*/  ISETP.GE.AND P3, PT, R217, R24, PT ;  /* 0x00000018d900720c */ /* 0x000fce0003f66270 */
[-C--:B-1----:R-:W-:Y:S02]  /*14660*/  @!P2 LEA R8, P0, R219, R4.reuse, 0x1 ;  /* 0x00000004db08a211 */ /* 0x082fe400078008ff */
        /* <DEDUP_REMOVED lines=26> */
.L_x_4438:
[----:B------:R-:W-:Y:S05]  /*14810*/  BSYNC B1 ;  /* 0x0000000000017941 */ /* 0x000fea0003800000 */
.L_x_4437:
        /* <DEDUP_REMOVED lines=10> */
[----:B-1----:R-:W-:Y:S02]  /*148c0*/  @!P5 LEA R8, P3, R219, R4, 0x1 ;  /* 0x00000004db08d211 */ /* 0x002fe400078608ff */
[----:B0-----:R-:W-:Y:S02]  /*148d0*/  @!P4 IMAD.WIDE R6, R187, 0x2, R4 ;  /* 0x00000002bb06c825 */ /* 0x001fe400078e0204 */
[----:B------:R-:W-:Y:S02]  /*148e0*/  @!P5 LEA.HI.X R9, R219, R5, R36, 0x1, P3 ;  /* 0x00000005db09d211 */ /* 0x000fe400018f0c24 */
[----:B------:R-:W-:Y:S01]  /*148f0*/  ISETP.GE.AND P3, PT, R216, R24, PT ;  /* 0x00000018d800720c */ /* 0x000fe20003f66270 */
        /* <DEDUP_REMOVED lines=9> */
[CC--:B0-----:R-:W-:Y:S02]  /*14990*/  @!P3 LEA R6, P6, R216.reuse, R4.reuse, 0x1 ;  /* 0x00000004d806b211 */ /* 0x0c1fe400078c08ff */
[CC--:B------:R-:W-:Y:S01]  /*149a0*/  @P2 LEA R14, P0, R31.reuse, R4.reuse, 0x1 ;  /* 0x000000041f0e2211 */ /* 0x0c0fe200078008ff */
        /* <DEDUP_REMOVED lines=11> */
.L_x_4431:
[----:B------:R-:W-:Y:S05]  /*14a60*/  BSYNC B0 ;  /* 0x0000000000007941 */ /* 0x000fea0003800000 */
.L_x_4424:
[----:B------:R-:W-:Y:S02]  /*14a70*/  ULDC UR4, c[0x0][0xd3c] ;  /* 0x00034f0000047ab9 */ /* 0x000fe40000000800 */
[----:B----4-:R-:W-:-:S13]  /*14a80*/  ISETP.GE.AND P0, PT, R155, UR4, PT ;  /* 0x000000049b007c0c */ /* 0x010fda000bf06270 */
[----:B------:R-:W-:Y:S05]  /*14a90*/  @!P0 BRA `(.L_x_4439) ;  /* 0xfffffec800d88947 */ /* 0x000fea000383ffff */
[----:B------:R-:W-:Y:S05]  /*14aa0*/  BRA `(.L_x_4317) ;  /* 0x000000a0005c7947 */ /* 0x000fea0003800000 */
.L_x_4315:
        /* <DEDUP_REMOVED lines=20> */
.L_x_4440:
        /* <DEDUP_REMOVED lines=43> */
.L_x_4444:
        /* <DEDUP_REMOVED lines=38> */
.L_x_4442:
        /* <DEDUP_REMOVED lines=20> */
.L_x_4445:
        /* <DEDUP_REMOVED lines=54> */
.L_x_4443:
[----:B------:R-:W-:Y:S01]  /*155a0*/  IMAD.U32 R2, RZ, RZ, UR6 ;  /* 0x00000006ff027e24 */ /* 0x000fe2000f8e00ff */
[----:B------:R0:W-:Y:S04]  /*155b0*/  STL [R1+0x4], RZ ;  /* 0x000004ff01007387 */ /* 0x0001e80000100800 */
[----:B------:R0:W-:Y:S04]  /*155c0*/  STL [R1+0x8], RZ ;  /* 0x000008ff01007387 */ /* 0x0001e80000100800 */
[----:B------:R0:W-:Y:S02]  /*155d0*/  STL [R1], R2 ;  /* 0x0000000201007387 */ /* 0x0001e40000100800 */
.L_x_4446:
        /* <DEDUP_REMOVED lines=10> */
.L_x_4441:
        /* <DEDUP_REMOVED lines=15> */
[----:B0-----:R-:W-:Y:S01]  /*15770*/  IMAD.SHL.U32 R2, R4, 0x8, RZ ;  /* 0x0000000804027824 */ /* 0x001fe200078e00ff */
[----:B------:R-:W-:Y:S01]  /*15780*/  LOP3.LUT R0, R0, 0x38, RZ, 0xc0, !PT ;  /* 0x0000003800007812 */ /* 0x000fe200078ec0ff */
[----:B------:R-:W-:Y:S01]  /*15790*/  ULDC.64 UR40, c[0x0][0x198] ;  /* 0x0000660000287ab9 */ /* 0x000fe20000000a00 */
[----:B------:R-:W-:Y:S01]  /*157a0*/  LOP3.LUT R3, R3, 0x38, R6, 0x78, !PT ;  /* 0x0000003803037812 */ /* 0x000fe200078e7806 */
[----:B------:R-:W-:Y:S01]  /*157b0*/  IMAD.SHL.U32 R6, R6, 0x10, RZ ;  /* 0x0000001006067824 */ /* 0x000fe200078e00ff */
[----:B------:R-:W-:-:S02]  /*157c0*/  ULDC UR37, c[0x0][0xc] ;  /* 0x0000030000257ab9 */ /* 0x000fc40000000800 */
        /* <DEDUP_REMOVED lines=11> */
[----:B------:R-:W-:Y:S01]  /*15880*/  STL [R1+0x20], R2 ;  /* 0x0000200201007387 */ /* 0x000fe20000100800 */
[----:B0-----:R-:W-:-:S03]  /*15890*/  LOP3.LUT R3, R0, 0x80, RZ, 0xfc, !PT ;  /* 0x0000008000037812 */ /* 0x001fc600078efcff */
[----:B------:R-:W-:Y:S01]  /*158a0*/  STL [R1+0x10], RZ ;  /* 0x000010ff01007387 */ /* 0x000fe20000100800 */
[----:B------:R-:W-:-:S03]  /*158b0*/  LOP3.LUT R3, R0, 0x140, RZ, 0xfc, !PT ;  /* 0x0000014000037812 */ /* 0x000fc600078efcff */
[----:B------:R0:W-:Y:S02]  /*158c0*/  STL [R1+0x1c], R2 ;  /* 0x00001c0201007387 */ /* 0x0001e40000100800 */
[C---:B0-----:R-:W-:Y:S02]  /*158d0*/  LOP3.LUT R2, R0.reuse, 0xc0, RZ, 0xfc, !PT ;  /* 0x000000c000027812 */ /* 0x041fe400078efcff */
[C---:B------:R-:W-:Y:S02]  /*158e0*/  LOP3.LUT R2, R0.reuse, 0x180, RZ, 0xfc, !PT ;  /* 0x0000018000027812 */ /* 0x040fe400078efcff */
[----:B------:R-:W-:-:S07]  /*158f0*/  LOP3.LUT R0, R0, 0x1c0, RZ, 0xfc, !PT ;  /* 0x000001c000007812 */ /* 0x000fce00078efcff */
.L_x_4619:
[----:B------:R-:W2:Y:S01]  /*15900*/  LDL R0, [R1+0xc] ;  /* 0x00000c0001007983 */ /* 0x000ea20000100800 */
[----:B------:R-:W2:Y:S01]  /*15910*/  LDC.64 R2, c[0x0][0xd88] ;  /* 0x00036200ff027b82 */ /* 0x000ea20000000a00 */
[----:B------:R-:W-:Y:S05]  /*15920*/  YIELD ;  /* 0x0000000000007946 */ /* 0x000fea0003800000 */
[----:B------:R-:W-:Y:S01]  /*15930*/  ULDC.64 UR4, c[0x0][0xb20] ;  /* 0x0002c80000047ab9 */ /* 0x000fe20000000a00 */
[----:B-1----:R-:W-:Y:S02]  /*15940*/  CS2R R8, SRZ ;  /* 0x0000000000087805 */ /* 0x002fe4000001ff00 */
[----:B------:R-:W-:Y:S01]  /*15950*/  ISETP.NE.U32.AND P0, PT, RZ, UR4, PT ;  /* 0x00000004ff007c0c */ /* 0x000fe2000bf05070 */
[----:B------:R-:W-:Y:S01]  /*15960*/  ULDC.64 UR10, c[0x0][0xb10] ;  /* 0x0002c400000a7ab9 */ /* 0x000fe20000000a00 */
[----:B------:R-:W-:Y:S01]  /*15970*/  ULDC.64 UR8, c[0x0][0xb08] ;  /* 0x0002c20000087ab9 */ /* 0x000fe20000000a00 */
[----:B------:R-:W-:Y:S01]  /*15980*/  ULDC.64 UR6, c[0x0][0xb00] ;  /* 0x0002c00000067ab9 */ /* 0x000fe20000000a00 */
[----:B--2---:R-:W-:-:S05]  /*15990*/  IMAD.WIDE R2, R0, 0x4, R2 ;  /* 0x0000000400027825 */ /* 0x004fca00078e0202 */
[----:B------:R-:W2:Y:S01]  /*159a0*/  LDG.E R13, desc[UR42][R2.64] ;  /* 0x0000002a020d7981 */ /* 0x000ea2000c1e1900 */
[----:B------:R-:W-:Y:S01]  /*159b0*/  ISETP.NE.AND.EX P0, PT, RZ, UR5, PT, P0 ;  /* 0x00000005ff007c0c */ /* 0x000fe2000bf05300 */
[----:B------:R-:W-:Y:S01]  /*159c0*/  IMAD.MOV.U32 R0, RZ, RZ, RZ ;  /* 0x000000ffff007224 */ /* 0x000fe200078e00ff */
[----:B0-2---:R-:W-:Y:S01]  /*159d0*/  SHF.R.S32.HI R4, RZ, 0x1f, R13 ;  /* 0x0000001fff047819 */ /* 0x005fe2000001140d */
[----:B------:R-:W-:-:S10]  /*159e0*/  IMAD.SHL.U32 R17, R13, 0x4, RZ ;  /* 0x000000040d117824 */ /* 0x000fd400078e00ff */
[C---:B------:R-:W-:Y:S01]  /*159f0*/  @P0 LEA R2, P1, R13.reuse, UR4, 0x2 ;  /* 0x000000040d020c11 */ /* 0x040fe2000f8210ff */
[----:B------:R-:W-:Y:S03]  /*15a00*/  STL [R1+0x30], R13 ;  /* 0x0000300d01007387 */ /* 0x000fe60000100800 */
[C-C-:B------:R-:W-:Y:S01]  /*15a10*/  @P0 LEA.HI.X R3, R13.reuse, UR5, R4.reuse, 0x2, P1 ;  /* 0x000000050d030c11 */ /* 0x140fe200088f1404 */
[----:B------:R-:W-:Y:S01]  /*15a20*/  ULDC.64 UR4, c[0x0][0xaf8] ;  /* 0x0002be0000047ab9 */ /* 0x000fe20000000a00 */
[----:B---3--:R-:W-:Y:S01]  /*15a30*/  SHF.L.U64.HI R14, R13, 0x2, R4 ;  /* 0x000000020d0e7819 */ /* 0x008fe20000010204 */
        /* <DEDUP_REMOVED lines=8> */
[----:B------:R-:W-:Y:S02]  /*15ac0*/  ISETP.NE.U32.AND P2, PT, RZ, UR8, PT ;  /* 0x00000008ff007c0c */ /* 0x000fe4000bf45070 */
[C---:B------:R-:W-:Y:S02]  /*15ad0*/  IADD3 R6, P5, R17.reuse, UR6, RZ ;  /* 0x0000000611067c10 */ /* 0x040fe4000ffbe0ff */
[----:B-1----:R-:W-:-:S02]  /*15ae0*/  IADD3 R2, P4, R17, UR4, RZ ;  /* 0x0000000411027c10 */ /* 0x002fc4000ff9e0ff */
[----:B------:R-:W-:Y:S02]  /*15af0*/  ISETP.NE.AND.EX P3, PT, RZ, UR11, PT, P3 ;  /* 0x0000000bff007c0c */ /* 0x000fe4000bf65330 */
[C---:B------:R-:W-:Y:S02]  /*15b00*/  IADD3.X R3, R14.reuse, UR5, RZ, P4, !PT ;  /* 0x000000050e037c10 */ /* 0x040fe4000a7fe4ff */
[----:B0-----:R-:W-:Y:S02]  /*15b10*/  IADD3 R4, P4, R17, UR8, RZ ;  /* 0x0000000811047c10 */ /* 0x001fe4000ff9e0ff */
        /* <DEDUP_REMOVED lines=30> */
.L_x_4448:
        /* <DEDUP_REMOVED lines=17> */
.L_x_4449:
[----:B------:R-:W-:Y:S05]  /*15e10*/  @!P0 BRA `(.L_x_4450) ;  /* 0x00000000000c8947 */ /* 0x000fea0003800000 */
[----:B------:R-:W2:Y:S04]  /*15e20*/  LDG.E R8, desc[UR42][R6.64] ;  /* 0x0000002a06087981 */ /* 0x000ea8000c1e1900 */
[----:B------:R-:W2:Y:S02]  /*15e30*/  LDG.E R6, desc[UR42][R6.64+0x4] ;  /* 0x0000042a06067981 */ /* 0x000ea4000c1e1900 */
[----:B--2---:R-:W-:-:S07]  /*15e40*/  IMAD.IADD R8, R6, 0x1, -R8 ;  /* 0x0000000106087824 */ /* 0x004fce00078e0a08 */
.L_x_4450:
[----:B-----5:R-:W-:Y:S02]  /*15e50*/  IMAD.IADD R6, R8, 0x1, -R0 ;  /* 0x0000000108067824 */ /* 0x020fe400078e0a00 */
[----:B------:R-:W2:Y:S04]  /*15e60*/  @P2 LDG.E R0, desc[UR42][R4.64] ;  /* 0x0000002a04002981 */ /* 0x000ea8000c1e1900 */
[----:B------:R-:W2:Y:S01]  /*15e70*/  @P2 LDG.E R4, desc[UR42][R4.64+0x4] ;  /* 0x0000042a04042981 */ /* 0x000ea2000c1e1900 */
[----:B------:R-:W-:Y:S01]  /*15e80*/  LOP3.LUT R14, R10, 0xff, RZ, 0xc0, !PT ;  /* 0x000000ff0a0e7812 */ /* 0x000fe200078ec0ff */
[----:B------:R-:W-:Y:S01]  /*15e90*/  BSSY B0, `(.L_x_4451) ;  /* 0x000002a000007945 */ /* 0x000fe20003800000 */
[----:B------:R-:W-:-:S03]  /*15ea0*/  SHF.R.U32.HI R10, RZ, 0x10, R10 ;  /* 0x00000010ff0a7819 */ /* 0x000fc6000001160a */
[----:B------:R3:W-:Y:S01]  /*15eb0*/  STL [R1+0x70], R14 ;  /* 0x0000700e01007387 */ /* 0x0007e20000100800 */
[----:B--2---:R-:W-:-:S04]  /*15ec0*/  @P2 IMAD.IADD R11, R4, 0x1, -R0 ;  /* 0x00000001040b2824 */ /* 0x004fc800078e0a00 */
[----:B01----:R-:W-:-:S04]  /*15ed0*/  IMAD.IADD R2, R6, 0x1, R11 ;  /* 0x0000000106027824 */ /* 0x003fc800078e020b */
[C---:B------:R-:W-:Y:S01]  /*15ee0*/  VIADD R0, R2.reuse, 0x3f ;  /* 0x0000003f02007836 */ /* 0x040fe20000000000 */
[----:B------:R-:W-:-:S04]  /*15ef0*/  ISETP.GE.AND P1, PT, R2, 0x1, PT ;  /* 0x000000010200780c */ /* 0x000fc80003f26270 */
[----:B------:R-:W-:-:S04]  /*15f00*/  SHF.R.S32.HI R2, RZ, 0x1f, R0 ;  /* 0x0000001fff027819 */ /* 0x000fc80000011400 */
[----:B------:R-:W-:-:S04]  /*15f10*/  LEA.HI R0, R2, R0, RZ, 0x6 ;  /* 0x0000000002007211 */ /* 0x000fc800078f30ff */
[----:B------:R-:W-:Y:S01]  /*15f20*/  SHF.R.S32.HI R12, RZ, 0x6, R0 ;  /* 0x00000006ff0c7819 */ /* 0x000fe20000011400 */
[----:B------:R-:W-:-:S04]  /*15f30*/  IMAD.MOV.U32 R0, RZ, RZ, RZ ;  /* 0x000000ffff007224 */ /* 0x000fc800078e00ff */
[----:B------:R3:W-:Y:S01]  /*15f40*/  STL [R1+0x40], R12 ;  /* 0x0000400c01007387 */ /* 0x0007e20000100800 */
[----:B------:R-:W-:Y:S05]  /*15f50*/  @!P1 BRA `(.L_x_4452) ;  /* 0x0000000000749947 */ /* 0x000fea0003800000 */
        /* <DEDUP_REMOVED lines=16> */
[----:B------:R-:W-:-:S05]  /*16060*/  IABS R0, R2 ;  /* 0x0000000200007213 */ /* 0x000fca0000000000 */
        /* <DEDUP_REMOVED lines=12> */
.L_x_4452:
[----:B------:R-:W-:Y:S05]  /*16130*/  BSYNC B0 ;  /* 0x0000000000007941 */ /* 0x000fea0003800000 */
.L_x_4451:
[-C--:B------:R-:W-:Y:S01]  /*16140*/  IMAD R2, R14, R0.reuse, RZ ;  /* 0x000000000e027224 */ /* 0x080fe200078e02ff */
[----:B------:R-:W-:Y:S04]  /*16150*/  BSSY B0, `(.L_x_4453) ;  /* 0x00001b8000007945 */ /* 0x000fe80003800000 */
[C---:B------:R-:W-:Y:S01]  /*16160*/  VIADDMNMX R0, R2.reuse, R0, R12, PT ;  /* 0x0000000002007246 */ /* 0x040fe2000380010c */
[----:B------:R-:W-:-:S04]  /*16170*/  IMAD R2, R2, 0x40, -R6 ;  /* 0x0000004002027824 */ /* 0x000fc800078e0a06 */
[----:B------:R-:W-:Y:S01]  /*16180*/  IMAD R6, R0, 0x40, -R6 ;  /* 0x0000004000067824 */ /* 0x000fe200078e0a06 */
[----:B------:R-:W-:-:S04]  /*16190*/  VIMNMX R2, RZ, R2, !PT ;  /* 0x00000002ff027248 */ /* 0x000fc80007fe0100 */
        /* <DEDUP_REMOVED lines=17> */
[----:B---3--:R0:W1:Y:S02]  /*162b0*/  SHFL.IDX PT, R14, R3, RZ, 0x1f ;  /* 0x00001fff030e7589 */ /* 0x00806400000e0000 */
.L_x_4651:
[----:B-1----:R-:W-:Y:S02]  /*162c0*/  ISETP.NE.AND P0, PT, R14, RZ, PT ;  /* 0x000000ff0e00720c */ /* 0x002fe40003f05270 */
[----:B------:R-:W-:-:S11]  /*162d0*/  PLOP3.LUT P6, PT, PT, PT, PT, 0x8, 0x0 ;  /* 0x000000000000781c */ /* 0x000fd60003fce170 */
[----:B------:R-:W-:Y:S05]  /*162e0*/  @P0 BRA `(.L_x_4456) ;  /* 0x00000000000c0947 */ /* 0x000fea0003800000 */
[----:B------:R-:W-:-:S03]  /*162f0*/  UMOV UR4, 0xffffffff ;  /* 0xffffffff00047882 */ /* 0x000fc60000000000 */
[----:B------:R-:W-:Y:S05]  /*16300*/  BRA.DIV UR4, `(.L_x_4457) ;  /* 0x0000009204487947 */ /* 0x000fea000b800000 */
[----:B------:R-:W-:-:S13]  /*16310*/  ELECT P6, URZ, PT ;  /* 0x00000000003f782f */ /* 0x000fda00038c0000 */
.L_x_4456:
        /* <DEDUP_REMOVED lines=9> */
.L_x_4654:
[----:B------:R-:W-:Y:S05]  /*163b0*/  BSYNC B1 ;  /* 0x0000000000017941 */ /* 0x000fea0003800000 */
.L_x_4458:
        /* <DEDUP_REMOVED lines=12> */
.L_x_4655:
[----:B------:R-:W-:Y:S05]  /*16480*/  BSYNC B2 ;  /* 0x0000000000027941 */ /* 0x000fea0003800000 */
.L_x_4462:
        /* <DEDUP_REMOVED lines=9> */
.L_x_4465:
[----:B------:R-:W-:Y:S05]  /*16520*/  BSYNC B2 ;  /* 0x0000000000027941 */ /* 0x000fea0003800000 */
.L_x_4464:
        /* <DEDUP_REMOVED lines=13> */
.L_x_4466:
        /* <DEDUP_REMOVED lines=13> */
.L_x_4656:
[----:B------:R-:W-:Y:S05]  /*166d0*/  BSYNC B2 ;  /* 0x0000000000027941 */ /* 0x000fea0003800000 */
.L_x_4467:
        /* <DEDUP_REMOVED lines=11> */
.L_x_4470:
[----:B------:R-:W-:Y:S05]  /*16790*/  BSYNC B2 ;  /* 0x0000000000027941 */ /* 0x000fea0003800000 */
.L_x_4469:
        /* <DEDUP_REMOVED lines=10> */
.L_x_4471:
        /* <DEDUP_REMOVED lines=15> */
.L_x_4472:
        /* <DEDUP_REMOVED lines=15> */
.L_x_4473:
        /* <DEDUP_REMOVED lines=15> */
.L_x_4474:
        /* <DEDUP_REMOVED lines=15> */
.L_x_4475:
        /* <DEDUP_REMOVED lines=15> */
.L_x_4476:
        /* <DEDUP_REMOVED lines=15> */
.L_x_4477:
        /* <DEDUP_REMOVED lines=15> */
.L_x_4478:
        /* <DEDUP_REMOVED lines=10> */
.L_x_4461:
[----:B------:R-:W-:Y:S05]  /*16f70*/  BSYNC B1 ;  /* 0x0000000000017941 */ /* 0x000fea0003800000 */
.L_x_4460:
        /* <DEDUP_REMOVED lines=13> */
.L_x_4498:
        /* <DEDUP_REMOVED lines=13> */
.L_x_4657:
[----:B------:R-:W-:Y:S05]  /*17120*/  BSYNC B2 ;  /* 0x0000000000027941 */ /* 0x000fea0003800000 */
.L_x_4481:
        /* <DEDUP_REMOVED lines=9> */
.L_x_4484:
[----:B------:R-:W-:Y:S05]  /*171c0*/  BSYNC B2 ;  /* 0x0000000000027941 */ /* 0x000fea0003800000 */
.L_x_4483:
        /* <DEDUP_REMOVED lines=12> */
.L_x_4485:
        /* <DEDUP_REMOVED lines=13> */
.L_x_4658:
[----:B------:R-:W-:Y:S05]  /*17360*/  BSYNC B2 ;  /* 0x0000000000027941 */ /* 0x000fea0003800000 */
.L_x_4486:
        /* <DEDUP_REMOVED lines=11> */
.L_x_4489:
[----:B------:R-:W-:Y:S05]  /*17420*/  BSYNC B2 ;  /* 0x0000000000027941 */ /* 0x000fea0003800000 */
.L_x_4488:
        /* <DEDUP_REMOVED lines=10> */
.L_x_4490:
        /* <DEDUP_REMOVED lines=15> */
.L_x_4491:
        /* <DEDUP_REMOVED lines=15> */
.L_x_4492:
        /* <DEDUP_REMOVED lines=15> */
.L_x_4493:
        /* <DEDUP_REMOVED lines=15> */
.L_x_4494:
        /* <DEDUP_REMOVED lines=15> */
.L_x_4495:
        /* <DEDUP_REMOVED lines=15> */
.L_x_4496:
        /* <DEDUP_REMOVED lines=15> */
.L_x_4497:
        /* <DEDUP_REMOVED lines=10> */
.L_x_4480:
[----:B------:R-:W-:Y:S05]  /*17c00*/  BSYNC B1 ;  /* 0x0000000000017941 */ /* 0x000fea0003800000 */
.L_x_4479:
[----:B------:R-:W2:Y:S04]  /*17c10*/  LDL.LU R8, [R1+0x10] ;  /* 0x0000100001087983 */ /* 0x000ea80000300800 */
[----:B0-----:R-:W3:Y:S01]  /*17c20*/  LDL.LU R6, [R1+0x20] ;  /* 0x0000200001067983 */ /* 0x001ee20000300800 */
        /* <DEDUP_REMOVED lines=10> */
.L_x_4454:
[----:B------:R-:W-:Y:S05]  /*17cd0*/  BSYNC B0 ;  /* 0x0000000000007941 */ /* 0x000fea0003800000 */
.L_x_4453:
[----:B------:R2:W5:Y:S01]  /*17ce0*/  LDL R7, [R1+0x40] ;  /* 0x0000400001077983 */ /* 0x0005620000100800 */
[----:B------:R-:W-:Y:S05]  /*17cf0*/  @!P0 WARPSYNC.ALL ;  /* 0x0000000000008948 */ /* 0x000fea0003800000 */
[----:B------:R2:W-:Y:S01]  /*17d00*/  STL [R1+0x44], RZ ;  /* 0x000044ff01007387 */ /* 0x0005e20000100800 */
[----:B------:R-:W-:Y:S01]  /*17d10*/  BSSY B0, `(.L_x_4499) ;  /* 0x0000020000007945 */ /* 0x000fe20003800000 */
[----:B------:R-:W-:Y:S06]  /*17d20*/  @!P0 BAR.SYNC.DEFER_BLOCKING 0xc, 0x180 ;  /* 0x0306000000008b1d */ /* 0x000fec0000010000 */
[----:B--2---:R-:W-:Y:S05]  /*17d30*/  @!P1 BRA `(.L_x_4500) ;  /* 0x0000000000749947 */ /* 0x004fea0003800000 */
[----:B------:R-:W-:-:S13]  /*17d40*/  ISETP.NE.AND P0, PT, R10, RZ, PT ;  /* 0x000000ff0a00720c */ /* 0x000fda0003f05270 */
[----:B------:R-:W2:Y:S02]  /*17d50*/  @!P0 LDC R10, c[0x0][0xae8] ;  /* 0x0002ba00ff0a8b82 */ /* 0x000ea40000000800 */
[----:B--2---:R-:W-:-:S04]  /*17d60*/  IABS R0, R10 ;  /* 0x0000000a00007213 */ /* 0x004fc80000000000 */
[----:B------:R-:W2:Y:S08]  /*17d70*/  I2F.RP R2, R0 ;  /* 0x0000000000027306 */ /* 0x000eb00000209400 */
[----:B--2---:R-:W2:Y:S02]  /*17d80*/  MUFU.RCP R2, R2 ;  /* 0x0000000200027308 */ /* 0x004ea40000001000 */
[----:B--2---:R-:W-:-:S06]  /*17d90*/  VIADD R2, R2, 0xffffffe ;  /* 0x0ffffffe02027836 */ /* 0x004fcc0000000000 */
[----:B------:R-:W2:Y:S02]  /*17da0*/  F2I.FTZ.U32.TRUNC.NTZ R3, R2 ;  /* 0x0000000200037305 */ /* 0x000ea4000021f000 */
[----:B--2---:R-:W-:-:S04]  /*17db0*/  IMAD.MOV R2, RZ, RZ, -R3 ;  /* 0x000000ffff027224 */ /* 0x004fc800078e0a03 */
[----:B01----:R-:W-:Y:S02]  /*17dc0*/  IMAD R4, R2, R0, RZ ;  /* 0x0000000002047224 */ /* 0x003fe400078e02ff */
        /* <DEDUP_REMOVED lines=20> */
.L_x_4500:
[----:B------:R-:W-:Y:S05]  /*17f10*/  BSYNC B0 ;  /* 0x0000000000007941 */ /* 0x000fea0003800000 */
.L_x_4499:
[----:B------:R-:W4:Y:S04]  /*17f20*/  LDL R0, [R1+0x44] ;  /* 0x0000440001007983 */ /* 0x000f280000100800 */
[----:B--2---:R-:W4:Y:S01]  /*17f30*/  LDL R2, [R1+0x70] ;  /* 0x0000700001027983 */ /* 0x004f220000100800 */
[----:B------:R-:W-:Y:S01]  /*17f40*/  BSSY B7, `(.L_x_4501) ;  /* 0x00005b9000077945 */ /* 0x000fe20003800000 */
[----:B----4-:R-:W-:-:S05]  /*17f50*/  IMAD R2, R2, R0, RZ ;  /* 0x0000000002027224 */ /* 0x010fca00078e02ff */
[----:B-----5:R-:W-:Y:S01]  /*17f60*/  VIADDMNMX R0, R2, R0, R7, PT ;  /* 0x0000000002007246 */ /* 0x020fe20003800107 */
        /* <DEDUP_REMOVED lines=9> */
[----:B------:R-:W-:Y:S01]  /*18000*/  VOTEU.ANY UR4, UPT, PT ;  /* 0x0000000000047886 */ /* 0x000fe200038e0100 */
[----:B01----:R-:W0:Y:S01]  /*18010*/  LDC.64 R4, c[0x0][0xd60] ;  /* 0x00035800ff047b82 */ /* 0x003e220000000a00 */
[----:B------:R-:W2:Y:S02]  /*18020*/  FLO.U32 R0, UR4 ;  /* 0x0000000400007d00 */ /* 0x000ea400080e0000 */
[----:B--2---:R-:W-:-:S06]  /*18030*/  ISETP.EQ.U32.AND P0, PT, R0, R2, PT ;  /* 0x000000020000720c */ /* 0x004fcc0003f02070 */
[----:B------:R-:W0:Y:S07]  /*18040*/  POPC R2, UR4 ;  /* 0x0000000400027d09 */ /* 0x000e2e0008000000 */
[----:B0-----:R-:W2:Y:S04]  /*18050*/  @P0 ATOMG.E.ADD.STRONG.GPU PT, R2, desc[UR42][R4.64], R2 ;  /* 0x00000002040209a8 */ /* 0x001ea800081ee1ea */
[----:B--2---:R0:W1:Y:S02]  /*18060*/  SHFL.IDX PT, R2, R2, R0, 0x1f ;  /* 0x00001f0002027589 */ /* 0x00406400000e0000 */
[----:B0-----:R-:W0:Y:S02]  /*18070*/  S2R R0, SR_LTMASK ;  /* 0x0000000000007919 */ /* 0x001e240000003900 */
[----:B0-----:R-:W-:-:S06]  /*18080*/  LOP3.LUT R0, R0, UR4, RZ, 0xc0, !PT ;  /* 0x0000000400007c12 */ /* 0x001fcc000f8ec0ff */
[----:B------:R-:W1:Y:S02]  /*18090*/  POPC R0, R0 ;  /* 0x0000000000007309 */ /* 0x000e640000000000 */
[----:B-1----:R-:W-:-:S05]  /*180a0*/  IADD3 R0, R2, UR37, R0 ;  /* 0x0000002502007c10 */ /* 0x002fca000fffe000 */
[----:B------:R4:W-:Y:S01]  /*180b0*/  STL [R1], R0 ;  /* 0x0000000001007387 */ /* 0x0009e20000100800 */
[----:B------:R-:W-:Y:S05]  /*180c0*/  BRA `(.L_x_4503) ;  /* 0x0000005800807947 */ /* 0x000fea0003800000 */
.L_x_4502:
        /* <DEDUP_REMOVED lines=8> */
[----:B01----:R-:W-:Y:S02]  /*18150*/  IMAD.U32 R4, RZ, RZ, UR6 ;  /* 0x00000006ff047e24 */ /* 0x003fe4000f8e00ff */
[----:B------:R-:W0:Y:S01]  /*18160*/  LDC.64 R2, c[0x4][R2] ;  /* 0x0100000002027b82 */ /* 0x000e220000000a00 */
[----:B------:R-:W-:Y:S02]  /*18170*/  IMAD.U32 R5, RZ, RZ, UR7 ;  /* 0x00000007ff057e24 */ /* 0x000fe4000f8e00ff */
[----:B------:R-:W-:Y:S02]  /*18180*/  IMAD.U32 R6, RZ, RZ, UR8 ;  /* 0x00000008ff067e24 */ /* 0x000fe4000f8e00ff */
[----:B------:R-:W-:-:S02]  /*18190*/  IMAD.U32 R7, RZ, RZ, UR9 ;  /* 0x00000009ff077e24 */ /* 0x000fc4000f8e00ff */
[----:B------:R-:W-:Y:S02]  /*181a0*/  IMAD.U32 R10, RZ, RZ, UR4 ;  /* 0x00000004ff0a7e24 */ /* 0x000fe4000f8e00ff */
[----:B------:R-:W-:Y:S02]  /*181b0*/  IMAD.U32 R11, RZ, RZ, UR5 ;  /* 0x00000005ff0b7e24 */ /* 0x000fe4000f8e00ff */
[----:B------:R-:W-:Y:S02]  /*181c0*/  IMAD.MOV.U32 R8, RZ, RZ, 0x70 ;  /* 0x00000070ff087424 */ /* 0x000fe400078e00ff */
[----:B---3--:R-:W-:Y:S02]  /*181d0*/  IMAD.MOV.U32 R12, RZ, RZ, 0x1 ;  /* 0x00000001ff0c7424 */ /* 0x008fe400078e00ff */
[----:B------:R-:W-:-:S07]  /*181e0*/  IMAD.MOV.U32 R13, RZ, RZ, RZ ;  /* 0x000000ffff0d7224 */ /* 0x000fce00078e00ff */
[----:B------:R-:W-:-:S07]  /*181f0*/  LEPC R20, `(.L_x_4505) ;  /* 0x000000001014794e */ /* 0x000fce0000000000 */
[----:B0-----:R-:W-:Y:S05]  /*18200*/  CALL.ABS.NOINC R2 ;  /* 0x0000000002007343 */ /* 0x001fea0003c00000 */
.L_x_4505:
[----:B------:R-:W-:Y:S05]  /*18210*/  BSYNC B6 ;  /* 0x0000000000067941 */ /* 0x000fea0003800000 */
.L_x_4504:
        /* <DEDUP_REMOVED lines=9> */
[----:B01----:R-:W-:Y:S02]  /*182b0*/  IMAD.U32 R4, RZ, RZ, UR6 ;  /* 0x00000006ff047e24 */ /* 0x003fe4000f8e00ff */
[----:B------:R-:W-:Y:S02]  /*182c0*/  IMAD.U32 R5, RZ, RZ, UR7 ;  /* 0x00000007ff057e24 */ /* 0x000fe4000f8e00ff */
[----:B------:R-:W-:Y:S02]  /*182d0*/  IMAD.U32 R6, RZ, RZ, UR8 ;  /* 0x00000008ff067e24 */ /* 0x000fe4000f8e00ff */
[----:B------:R-:W-:-:S02]  /*182e0*/  IMAD.U32 R7, RZ, RZ, UR9 ;  /* 0x00000009ff077e24 */ /* 0x000fc4000f8e00ff */
[----:B------:R-:W-:Y:S02]  /*182f0*/  IMAD.U32 R10, RZ, RZ, UR4 ;  /* 0x00000004ff0a7e24 */ /* 0x000fe4000f8e00ff */
[----:B------:R-:W-:Y:S02]  /*18300*/  IMAD.U32 R11, RZ, RZ, UR5 ;  /* 0x00000005ff0b7e24 */ /* 0x000fe4000f8e00ff */
[----:B------:R-:W-:Y:S02]  /*18310*/  IMAD.MOV.U32 R8, RZ, RZ, 0x70 ;  /* 0x00000070ff087424 */ /* 0x000fe400078e00ff */
[----:B---3--:R-:W-:Y:S02]  /*18320*/  IMAD.MOV.U32 R12, RZ, RZ, 0x1 ;  /* 0x00000001ff0c7424 */ /* 0x008fe400078e00ff */
[----:B--2---:R-:W-:-:S07]  /*18330*/  IMAD.MOV.U32 R13, RZ, RZ, RZ ;  /* 0x000000ffff0d7224 */ /* 0x004fce00078e00ff */
[----:B------:R-:W-:-:S07]  /*18340*/  LEPC R20, `(.L_x_4508) ;  /* 0x000000001014794e */ /* 0x000fce0000000000 */
[----:B----4-:R-:W-:Y:S05]  /*18350*/  CALL.ABS.NOINC R2 ;  /* 0x0000000002007343 */ /* 0x010fea0003c00000 */
.L_x_4508:
        /* <DEDUP_REMOVED lines=16> */
.L_x_4507:
[----:B------:R-:W-:Y:S05]  /*18460*/  BSYNC B6 ;  /* 0x0000000000067941 */ /* 0x000fea0003800000 */
.L_x_4506:
[----:B01----:R-:W2:Y:S01]  /*18470*/  LDL.LU R4, [R1+0x24] ;  /* 0x0000240001047983 */ /* 0x003ea20000300800 */
[----:B------:R-:W-:-:S03]  /*18480*/  ULDC.64 UR4, c[0x0][0xaf0] ;  /* 0x0002bc0000047ab9 */ /* 0x000fc60000000a00 */
[----:B------:R-:W4:Y:S01]  /*18490*/  LDL R7, [R1+0x8] ;  /* 0x0000080001077983 */ /* 0x000f220000100800 */
[----:B------:R-:W-:-:S03]  /*184a0*/  ISETP.NE.U32.AND P0, PT, RZ, UR4, PT ;  /* 0x00000004ff007c0c */ /* 0x000fc6000bf05070 */
[----:B------:R-:W5:Y:S01]  /*184b0*/  LDL R0, [R1+0x48] ;  /* 0x0000480001007983 */ /* 0x000f620000100800 */
[----:B------:R-:W-:-:S13]  /*184c0*/  ISETP.NE.AND.EX P0, PT, RZ, UR5, PT, P0 ;  /* 0x00000005ff007c0c */ /* 0x000fda000bf05300 */
[----:B------:R-:W-:-:S04]  /*184d0*/  @P0 IADD3 R2, P1, R17, UR4, RZ ;  /* 0x0000000411020c10 */ /* 0x000fc8000ff3e0ff */
[----:B--2---:R-:W-:Y:S01]  /*184e0*/  @P0 IADD3.X R3, R4, UR5, RZ, P1, !PT ;  /* 0x0000000504030c10 */ /* 0x004fe20008ffe4ff */
        /* <DEDUP_REMOVED lines=15> */
[----:B---3--:R0:W1:Y:S02]  /*185e0*/  SHFL.IDX PT, R14, R4, RZ, 0x1f ;  /* 0x00001fff040e7589 */ /* 0x00806400000e0000 */
.L_x_4661:
        /* <DEDUP_REMOVED lines=11> */
.L_x_4664:
        /* <DEDUP_REMOVED lines=24> */
.L_x_4512:
[----:B-1----:R-:W2:Y:S01]  /*18820*/  LDL R2, [R1+0x1c] ;  /* 0x00001c0001027983 */ /* 0x002ea20000100800 */
[----:B0-----:R-:W-:Y:S01]  /*18830*/  IMAD R0, R19, 0x8, R18 ;  /* 0x0000000813007824 */ /* 0x001fe200078e0212 */
[----:B--2---:R-:W-:-:S04]  /*18840*/  SHF.L.U32 R2, R2, 0x1f, RZ ;  /* 0x0000001f02027819 */ /* 0x004fc800000006ff */
[----:B------:R-:W0:Y:S02]  /*18850*/  SYNCS.PHASECHK.TRANS64.TRYWAIT P0, [R0+URZ+0x38840], R2 ;  /* 0x03884002000075a7 */ /* 0x000e24000800017f */
[----:B0-----:R-:W-:Y:S05]  /*18860*/  @!P0 BRA `(.L_x_4513) ;  /* 0x0000006c00c88947 */ /* 0x001fea0003800000 */
.L_x_4665:
        /* <DEDUP_REMOVED lines=11> */
.L_x_4514:
        /* <DEDUP_REMOVED lines=24> */
.L_x_4510:
[----:B0-----:R-:W2:Y:S04]  /*18aa0*/  LDL.LU R4, [R1+0x30] ;  /* 0x0000300001047983 */ /* 0x001ea80000300800 */
[----:B------:R-:W3:Y:S04]  /*18ab0*/  LDL.LU R3, [R1+0x50] ;  /* 0x0000500001037983 */ /* 0x000ee80000300800 */
[----:B-1----:R-:W4:Y:S01]  /*18ac0*/  LDL R2, [R1+0x38] ;  /* 0x0000380001027983 */ /* 0x002f220000100800 */
        /* <DEDUP_REMOVED lines=10> */
[----:B------:R4:W-:Y:S02]  /*18b70*/  STL [R1+0x3c], R0 ;  /* 0x00003c0001007387 */ /* 0x0009e40000100800 */
        /* <DEDUP_REMOVED lines=8> */
[----:B------:R-:W-:Y:S02]  /*18c00*/  IMAD.U32 R4, RZ, RZ, UR4 ;  /* 0x00000004ff047e24 */ /* 0x000fe4000f8e00ff */
[----:B0-----:R-:W0:Y:S01]  /*18c10*/  LDC.64 R2, c[0x4][R2] ;  /* 0x0100000002027b82 */ /* 0x001e220000000a00 */
        /* <DEDUP_REMOVED lines=10> */
.L_x_4516:
[----:B------:R-:W-:Y:S05]  /*18cc0*/  BSYNC B6 ;  /* 0x0000000000067941 */ /* 0x000fea0003800000 */
.L_x_4515:
[----:B------:R-:W2:Y:S01]  /*18cd0*/  LDL R10, [R1+0x4] ;  /* 0x00000400010a7983 */ /* 0x000ea20000100800 */
[----:B------:R-:W1:Y:S01]  /*18ce0*/  LDC R7, c[0x0][0x448] ;  /* 0x00011200ff077b82 */ /* 0x000e620000000800 */
[----:B------:R-:W-:Y:S01]  /*18cf0*/  ULDC.64 UR4, c[0x0][0x298] ;  /* 0x0000a60000047ab9 */ /* 0x000fe20000000a00 */
[----:B------:R-:W-:Y:S01]  /*18d00*/  ULDC.64 UR6, c[0x0][0x280] ;  /* 0x0000a00000067ab9 */ /* 0x000fe20000000a00 */
[----:B------:R-:W3:Y:S04]  /*18d10*/  LDL R4, [R1+0x58] ;  /* 0x0000580001047983 */ /* 0x000ee80000100800 */
[----:B------:R-:W4:Y:S04]  /*18d20*/  LDL R9, [R1+0x38] ;  /* 0x0000380001097983 */ /* 0x000f280000100800 */
[----:B------:R-:W4:Y:S01]  /*18d30*/  LDL R8, [R1+0x60] ;  /* 0x0000600001087983 */ /* 0x000f220000100800 */
[----:B------:R-:W1:Y:S01]  /*18d40*/  S2R R2, SR_TID.X ;  /* 0x0000000000027919 */ /* 0x000e620000002100 */
[----:B0-----:R-:W0:Y:S02]  /*18d50*/  S2R R0, SR_TID.X ;  /* 0x0000000000007919 */ /* 0x001e240000002100 */
[----:B------:R-:W4:Y:S01]  /*18d60*/  LDL R6, [R1+0x3c] ;  /* 0x00003c0001067983 */ /* 0x000f220000100800 */
[----:B-1----:R-:W-:-:S13]  /*18d70*/  ISETP.NE.AND P0, PT, R7, 0x1, PT ;  /* 0x000000010700780c */ /* 0x002fda0003f05270 */
[----:B------:R-:W1:Y:S01]  /*18d80*/  @P0 LDC R3, c[0x0][0x450] ;  /* 0x00011400ff030b82 */ /* 0x000e620000000800 */
[----:B------:R-:W-:-:S04]  /*18d90*/  LOP3.LUT R2, R2, 0x7f, RZ, 0xc0, !PT ;  /* 0x0000007f02027812 */ /* 0x000fc800078ec0ff */
[----:B------:R-:W-:Y:S01]  /*18da0*/  SHF.R.U32.HI R2, RZ, 0x3, R2 ;  /* 0x00000003ff027819 */ /* 0x000fe20000011602 */
[----:B0-----:R-:W-:-:S05]  /*18db0*/  IMAD.SHL.U32 R0, R0, 0x10, RZ ;  /* 0x0000001000007824 */ /* 0x001fca00078e00ff */
[----:B------:R-:W-:Y:S02]  /*18dc0*/  LOP3.LUT R0, R2, 0x70, R0, 0xf8, !PT ;  /* 0x0000007002007812 */ /* 0x000fe400078ef800 */
[----:B------:R-:W0:Y:S03]  /*18dd0*/  @P0 LDC R2, c[0x0][0x44c] ;  /* 0x00011300ff020b82 */ /* 0x000e260000000800 */
[----:B--2---:R-:W-:-:S04]  /*18de0*/  IMAD R5, R10, 0x40, R0 ;  /* 0x000000400a057824 */ /* 0x004fc800078e0200 */
[----:B0-----:R-:W-:-:S04]  /*18df0*/  @P0 IMAD.HI.U32 R2, R5, R2, RZ ;  /* 0x0000000205020227 */ /* 0x001fc800078e00ff */
[----:B------:R-:W-:Y:S01]  /*18e00*/  IMAD.MOV.U32 R0, RZ, RZ, R5 ;  /* 0x000000ffff007224 */ /* 0x000fe200078e0005 */
[----:B-1----:R-:W-:Y:S01]  /*18e10*/  @P0 SHF.R.U32.HI R0, RZ, R3, R2 ;  /* 0x00000003ff000219 */ /* 0x002fe20000011602 */
[----:B---3--:R-:W-:-:S04]  /*18e20*/  IMAD R2, R4, UR4, RZ ;  /* 0x0000000404027c24 */ /* 0x008fc8000f8e02ff */
        /* <DEDUP_REMOVED lines=76> */
.L_x_4674:
        /* <DEDUP_REMOVED lines=12> */
.L_x_4518:
        /* <DEDUP_REMOVED lines=37> */
.L_x_4520:
[----:B------:R-:W-:Y:S05]  /*19600*/  BSYNC B6 ;  /* 0x0000000000067941 */ /* 0x000fea0003800000 */
.L_x_4519:
[----:B-1----:R-:W2:Y:S01]  /*19610*/  LDL.LU R5, [R1+0x38] ;  /* 0x0000380001057983 */ /* 0x002ea20000300800 */
[----:B------:R-:W0:Y:S01]  /*19620*/  LDC R7, c[0x0][0x448] ;  /* 0x00011200ff077b82 */ /* 0x000e220000000800 */
[----:B------:R-:W-:Y:S02]  /*19630*/  ULDC.64 UR4, c[0x0][0x3d8] ;  /* 0x0000f60000047ab9 */ /* 0x000fe40000000a00 */
[----:B------:R-:W2:Y:S04]  /*19640*/  LDL.LU.64 R2, [R1+0x58] ;  /* 0x0000580001027983 */ /* 0x000ea80000300a00 */
[----:B------:R-:W3:Y:S04]  /*19650*/  LDL.LU R0, [R1+0x60] ;  /* 0x0000600001007983 */ /* 0x000ee80000300800 */
[----:B------:R-:W4:Y:S04]  /*19660*/  LDL.LU R4, [R1+0x3c] ;  /* 0x00003c0001047983 */ /* 0x000f280000300800 */
[----:B------:R-:W5:Y:S04]  /*19670*/  LDL.LU R6, [R1+0x30] ;  /* 0x0000300001067983 */ /* 0x000f680000300800 */
[----:B------:R-:W5:Y:S01]  /*19680*/  LDL.LU R8, [R1+0x14] ;  /* 0x0000140001087983 */ /* 0x000f620000300800 */
[----:B0-----:R-:W-:Y:S01]  /*19690*/  ISETP.NE.AND P0, PT, R7, 0x1, PT ;  /* 0x000000010700780c */ /* 0x001fe20003f05270 */
[----:B------:R-:W0:Y:S02]  /*196a0*/  S2R R10, SR_TID.X ;  /* 0x00000000000a7919 */ /* 0x000e240000002100 */
[----:B0-----:R-:W-:-:S05]  /*196b0*/  IMAD.SHL.U32 R10, R10, 0x8, RZ ;  /* 0x000000080a0a7824 */ /* 0x001fca00078e00ff */
[----:B------:R-:W-:Y:S01]  /*196c0*/  LOP3.LUT R10, R10, 0x38, RZ, 0xc0, !PT ;  /* 0x000000380a0a7812 */ /* 0x000fe200078ec0ff */
[----:B--2---:R-:W-:-:S04]  /*196d0*/  IMAD.MOV.U32 R3, RZ, RZ, R5 ;  /* 0x000000ffff037224 */ /* 0x004fc800078e0005 */
        /* <DEDUP_REMOVED lines=8> */
[----:B------:R-:W1:Y:S02]  /*19760*/  @P0 LDC R4, c[0x0][0x44c] ;  /* 0x00011300ff040b82 */ /* 0x000e640000000800 */
[----:B------:R-:W-:Y:S02]  /*19770*/  IMAD.IADD R3, R3, 0x1, R0 ;  /* 0x0000000103037824 */ /* 0x000fe400078e0200 */
[----:B-----5:R-:W-:Y:S02]  /*19780*/  IMAD.MOV.U32 R0, RZ, RZ, R6 ;  /* 0x000000ffff007224 */ /* 0x020fe400078e0006 */
[----:B-1----:R-:W-:-:S05]  /*19790*/  @P0 IMAD.HI.U32 R4, R6, R4, RZ ;  /* 0x0000000406040227 */ /* 0x002fca00078e00ff */
[----:B0-----:R-:W-:-:S05]  /*197a0*/  @P0 SHF.R.U32.HI R0, RZ, R5, R4 ;  /* 0x00000005ff000219 */ /* 0x001fca0000011604 */
[----:B------:R-:W-:-:S04]  /*197b0*/  IMAD.MOV R4, RZ, RZ, -R0 ;  /* 0x000000ffff047224 */ /* 0x000fc800078e0a00 */
[----:B------:R-:W-:Y:S02]  /*197c0*/  IMAD R4, R7, R4, R6 ;  /* 0x0000000407047224 */ /* 0x000fe400078e0206 */
[----:B------:R-:W0:Y:S01]  /*197d0*/  S2R R6, SR_TID.X ;  /* 0x0000000000067919 */ /* 0x000e220000002100 */
        /* <DEDUP_REMOVED lines=8> */
[----:B------:R-:W-:Y:S02]  /*19860*/  IMAD R0, R0, UR4, RZ ;  /* 0x0000000400007c24 */ /* 0x000fe4000f8e02ff */
[----:B0-----:R-:W-:-:S05]  /*19870*/  IMAD.SHL.U32 R6, R6, 0x8, RZ ;  /* 0x0000000806067824 */ /* 0x001fca00078e00ff */
[----:B------:R-:W-:Y:S01]  /*19880*/  LOP3.LUT R6, R6, 0x38, RZ, 0xc0, !PT ;  /* 0x0000003806067812 */ /* 0x000fe200078ec0ff */
[----:B------:R-:W-:Y:S01]  /*19890*/  IMAD R4, R4, UR5, R0 ;  /* 0x0000000504047c24 */ /* 0x000fe2000f8e0200 */
[----:B------:R-:W-:Y:S02]  /*198a0*/  ULDC.64 UR4, c[0x0][0x390] ;  /* 0x0000e40000047ab9 */ /* 0x000fe40000000a00 */
[C---:B------:R-:W-:Y:S02]  /*198b0*/  LOP3.LUT R9, R6.reuse, 0x80, RZ, 0xfc, !PT ;  /* 0x0000008006097812 */ /* 0x040fe400078efcff */
[----:B------:R-:W-:Y:S02]  /*198c0*/  LOP3.LUT R6, R6, 0x40, RZ, 0xfc, !PT ;  /* 0x0000004006067812 */ /* 0x000fe400078efcff */
[----:B------:R-:W-:Y:S01]  /*198d0*/  LEA R0, P0, R2, UR4, 0x1 ;  /* 0x0000000402007c11 */ /* 0x000fe2000f8008ff */
[----:B------:R-:W-:Y:S02]  /*198e0*/  ULDC UR4, c[0x0][0x3b8] ;  /* 0x0000ee0000047ab9 */ /* 0x000fe40000000800 */
[----:B------:R-:W-:-:S02]  /*198f0*/  ISETP.GE.AND P1, PT, R6, UR4, PT ;  /* 0x0000000406007c0c */ /* 0x000fc4000bf26270 */
[----:B------:R-:W0:Y:S01]  /*19900*/  S2R R6, SR_TID.X ;  /* 0x0000000000067919 */ /* 0x000e220000002100 */
[----:B------:R-:W-:Y:S02]  /*19910*/  ISETP.GE.AND P3, PT, R10, UR4, PT ;  /* 0x000000040a007c0c */ /* 0x000fe4000bf66270 */
[----:B------:R-:W-:Y:S02]  /*19920*/  ISETP.GE.AND P2, PT, R9, UR4, PT ;  /* 0x0000000409007c0c */ /* 0x000fe4000bf46270 */
[----:B------:R-:W-:-:S09]  /*19930*/  LOP3.LUT R8, R8, 0xfffffff7, RZ, 0xc0, !PT ;  /* 0xfffffff708087812 */ /* 0x000fd200078ec0ff */
[----:B------:R-:W-:-:S04]  /*19940*/  @P3 LOP3.LUT R8, R8, 0x8, RZ, 0xfc, !PT ;  /* 0x0000000808083812 */ /* 0x000fc800078efcff */
[----:B------:R-:W-:-:S04]  /*19950*/  LOP3.LUT R8, R8, 0xfffffffd, RZ, 0xc0, !PT ;  /* 0xfffffffd08087812 */ /* 0x000fc800078ec0ff */
[----:B------:R-:W-:-:S04]  /*19960*/  @P2 LOP3.LUT R8, R8, 0x2, RZ, 0xfc, !PT ;  /* 0x0000000208082812 */ /* 0x000fc800078efcff */
[----:B------:R-:W-:Y:S01]  /*19970*/  LOP3.LUT R8, R8, 0xfffffffb, RZ, 0xc0, !PT ;  /* 0xfffffffb08087812 */ /* 0x000fe200078ec0ff */
[----:B0-----:R-:W-:-:S03]  /*19980*/  IMAD.SHL.U32 R6, R6, 0x8, RZ ;  /* 0x0000000806067824 */ /* 0x001fc600078e00ff */
[----:B------:R-:W-:Y:S01]  /*19990*/  @P1 LOP3.LUT R8, R8, 0x4, RZ, 0xfc, !PT ;  /* 0x0000000408081812 */ /* 0x000fe200078efcff */
[----:B------:R-:W-:Y:S01]  /*199a0*/  IMAD.IADD R4, R3, 0x1, R4 ;  /* 0x0000000103047824 */ /* 0x000fe200078e0204 */
[----:B------:R-:W-:-:S03]  /*199b0*/  LOP3.LUT R6, R6, 0x38, RZ, 0xc0, !PT ;  /* 0x0000003806067812 */ /* 0x000fc600078ec0ff */
[----:B------:R0:W-:Y:S01]  /*199c0*/  STL [R1+0x14], R8 ;  /* 0x0000140801007387 */ /* 0x0001e20000100800 */
[----:B------:R-:W-:Y:S02]  /*199d0*/  LEA.HI.X R4, R2, UR5, R4, 0x1, P0 ;  /* 0x0000000502047c11 */ /* 0x000fe400080f0c04 */
[C---:B0-----:R-:W-:Y:S02]  /*199e0*/  LOP3.LUT R8, R6.reuse, 0x100, RZ, 0xfc, !PT ;  /* 0x0000010006087812 */ /* 0x041fe400078efcff */
[----:B------:R-:W-:Y:S02]  /*199f0*/  LOP3.LUT R6, R6, 0xc0, RZ, 0xfc, !PT ;  /* 0x000000c006067812 */ /* 0x000fe400078efcff */
[----:B------:R-:W-:Y:S02]  /*19a00*/  ISETP.GE.AND P0, PT, R8, UR4, PT ;  /* 0x0000000408007c0c */ /* 0x000fe4000bf06270 */
[----:B------:R-:W0:Y:S01]  /*19a10*/  S2R R8, SR_TID.X ;  /* 0x0000000000087919 */ /* 0x000e220000002100 */
[----:B------:R-:W-:-:S02]  /*19a20*/  ISETP.GE.AND P5, PT, R6, UR4, PT ;  /* 0x0000000406007c0c */ /* 0x000fc4000bfa6270 */
[----:B------:R-:W1:Y:S01]  /*19a30*/  S2R R6, SR_TID.X ;  /* 0x0000000000067919 */ /* 0x000e620000002100 */
[----:B------:R-:W-:Y:S02]  /*19a40*/  SEL R5, RZ, 0x1, P3 ;  /* 0x00000001ff057807 */ /* 0x000fe40001800000 */
[----:B------:R-:W-:Y:S02]  /*19a50*/  SEL R3, RZ, 0x4, P2 ;  /* 0x00000004ff037807 */ /* 0x000fe40001000000 */
[----:B------:R-:W-:-:S04]  /*19a60*/  SEL R2, RZ, 0x2, P1 ;  /* 0x00000002ff027807 */ /* 0x000fc80000800000 */
[----:B------:R-:W-:Y:S02]  /*19a70*/  IADD3 R2, R3, R2, R5 ;  /* 0x0000000203027210 */ /* 0x000fe40007ffe005 */
[----:B------:R-:W-:Y:S02]  /*19a80*/  SEL R5, RZ, 0x10, P0 ;  /* 0x00000010ff057807 */ /* 0x000fe40000000000 */
[----:B------:R-:W-:Y:S01]  /*19a90*/  SEL R3, RZ, 0x8, P5 ;  /* 0x00000008ff037807 */ /* 0x000fe20002800000 */
[----:B0-----:R-:W-:Y:S02]  /*19aa0*/  IMAD.SHL.U32 R8, R8, 0x8, RZ ;  /* 0x0000000808087824 */ /* 0x001fe400078e00ff */
[----:B-1----:R-:W-:-:S03]  /*19ab0*/  IMAD.SHL.U32 R6, R6, 0x8, RZ ;  /* 0x0000000806067824 */ /* 0x002fc600078e00ff */
[----:B------:R-:W-:-:S04]  /*19ac0*/  LOP3.LUT R8, R8, 0x38, RZ, 0xc0, !PT ;  /* 0x0000003808087812 */ /* 0x000fc800078ec0ff */
[----:B------:R-:W-:Y:S02]  /*19ad0*/  LOP3.LUT R9, R8, 0x180, RZ, 0xfc, !PT ;  /* 0x0000018008097812 */ /* 0x000fe400078efcff */
[----:B------:R-:W-:Y:S02]  /*19ae0*/  LOP3.LUT R6, R6, 0x38, RZ, 0xc0, !PT ;  /* 0x0000003806067812 */ /* 0x000fe400078ec0ff */
[----:B------:R-:W-:Y:S02]  /*19af0*/  ISETP.GE.AND P1, PT, R9, UR4, PT ;  /* 0x0000000409007c0c */ /* 0x000fe4000bf26270 */
[----:B------:R-:W-:Y:S02]  /*19b00*/  LOP3.LUT R8, R6, 0x140, RZ, 0xfc, !PT ;  /* 0x0000014006087812 */ /* 0x000fe400078efcff */
[----:B------:R-:W-:Y:S02]  /*19b10*/  IADD3 R2, R5, R2, R3 ;  /* 0x0000000205027210 */ /* 0x000fe40007ffe003 */
[----:B------:R-:W-:-:S02]  /*19b20*/  SEL R5, RZ, 0x40, P1 ;  /* 0x00000040ff057807 */ /* 0x000fc40000800000 */
[----:B------:R-:W-:Y:S02]  /*19b30*/  LOP3.LUT R6, R6, 0x1c0, RZ, 0xfc, !PT ;  /* 0x000001c006067812 */ /* 0x000fe400078efcff */
[----:B------:R-:W-:Y:S02]  /*19b40*/  ISETP.GE.AND P1, PT, R8, UR4, PT ;  /* 0x0000000408007c0c */ /* 0x000fe4000bf26270 */
[----:B------:R-:W-:Y:S02]  /*19b50*/  ISETP.GE.AND P2, PT, R6, UR4, PT ;  /* 0x0000000406007c0c */ /* 0x000fe4000bf46270 */
[----:B------:R-:W-:Y:S01]  /*19b60*/  SEL R3, RZ, 0x20, P1 ;  /* 0x00000020ff037807 */ /* 0x000fe20000800000 */
[----:B------:R-:W-:Y:S01]  /*19b70*/  UMOV UR4, 0xffffffff ;  /* 0xffffffff00047882 */ /* 0x000fe20000000000 */
[----:B------:R-:W-:Y:S02]  /*19b80*/  SEL R6, RZ, 0x80, P2 ;  /* 0x00000080ff067807 */ /* 0x000fe40001000000 */
[----:B------:R-:W-:-:S05]  /*19b90*/  IADD3 R5, R5, R2, R3 ;  /* 0x0000000205057210 */ /* 0x000fca0007ffe003 */
[----:B------:R-:W-:Y:S01]  /*19ba0*/  IMAD.IADD R6, R5, 0x1, R6 ;  /* 0x0000000105067824 */ /* 0x000fe200078e0206 */
[----:B------:R-:W-:Y:S06]  /*19bb0*/  BRA.DIV UR4, `(.L_x_4521) ;  /* 0x0000006204687947 */ /* 0x000fec000b800000 */
[----:B------:R-:W2:Y:S04]  /*19bc0*/  LDL.LU R8, [R1+0x4c] ;  /* 0x00004c0001087983 */ /* 0x000ea80000300800 */
[----:B------:R-:W3:Y:S04]  /*19bd0*/  LDL.LU R3, [R1+0x4] ;  /* 0x0000040001037983 */ /* 0x000ee80000300800 */
[----:B------:R-:W4:Y:S04]  /*19be0*/  LDL.LU R2, [R1+0x50] ;  /* 0x0000500001027983 */ /* 0x000f280000300800 */
[----:B------:R-:W5:Y:S04]  /*19bf0*/  LDL.LU R12, [R1+0x14] ;  /* 0x00001400010c7983 */ /* 0x000f680000300800 */
[----:B------:R-:W5:Y:S04]  /*19c00*/  LDL R11, [R1+0x18] ;  /* 0x00001800010b7983 */ /* 0x000f680000100800 */
[----:B------:R-:W5:Y:S01]  /*19c10*/  LDL.LU R10, [R1+0x64] ;  /* 0x00006400010a7983 */ /* 0x000f620000300800 */
[----:B------:R-:W0:Y:S02]  /*19c20*/  S2R R13, SR_TID.X ;  /* 0x00000000000d7919 */ /* 0x000e240000002100 */
[----:B0-----:R-:W-:-:S05]  /*19c30*/  IMAD.SHL.U32 R13, R13, 0x8, RZ ;  /* 0x000000080d0d7824 */ /* 0x001fca00078e00ff */
[----:B------:R-:W-:Y:S01]  /*19c40*/  LOP3.LUT R13, R13, 0x38, RZ, 0xc0, !PT ;  /* 0x000000380d0d7812 */ /* 0x000fe200078ec0ff */
[----:B------:R-:W-:Y:S04]  /*19c50*/  SHFL.IDX PT, R14, R0, 0x1, 0x181f ;  /* 0x00381f00000e7f89 */ /* 0x000fe800000e0000 */
[----:B------:R-:W-:Y:S01]  /*19c60*/  SHFL.IDX PT, R9, R4, 0x1, 0x181f ;  /* 0x00381f0004097f89 */ /* 0x000fe200000e0000 */
[----:B--2---:R-:W-:-:S05]  /*19c70*/  IMAD R7, R8, R7, RZ ;  /* 0x0000000708077224 */ /* 0x004fca00078e02ff */
[-C--:B---3--:R-:W-:Y:S02]  /*19c80*/  ISETP.GE.AND P2, PT, R3, R7.reuse, PT ;  /* 0x000000070300720c */ /* 0x088fe40003f46270 */
[----:B----4-:R-:W-:Y:S02]  /*19c90*/  ISETP.GE.AND P3, PT, R2, R7, PT ;  /* 0x000000070200720c */ /* 0x010fe40003f66270 */
[----:B-----5:R-:W-:-:S04]  /*19ca0*/  LOP3.LUT R12, R12, 0xfffffbff, RZ, 0xc0, !PT ;  /* 0xfffffbff0c0c7812 */ /* 0x020fc800078ec0ff */
[----:B------:R-:W-:-:S05]  /*19cb0*/  @P1 LOP3.LUT R12, R12, 0x400, RZ, 0xfc, !PT ;  /* 0x000004000c0c1812 */ /* 0x000fca00078efcff */
[----:B------:R-:W-:Y:S02]  /*19cc0*/  @!P2 LOP3.LUT R2, R5, 0x40, RZ, 0xc0, !PT ;  /* 0x000000400502a812 */ /* 0x000fe400078ec0ff */
[C---:B------:R-:W-:Y:S02]  /*19cd0*/  LOP3.LUT P1, RZ, R12.reuse, 0x8, RZ, 0xc0, !PT ;  /* 0x000000080cff7812 */ /* 0x040fe4000782c0ff */
[C---:B------:R-:W-:Y:S02]  /*19ce0*/  LOP3.LUT P4, RZ, R12.reuse, 0x2, RZ, 0xc0, !PT ;  /* 0x000000020cff7812 */ /* 0x040fe4000788c0ff */
[----:B------:R-:W-:Y:S02]  /*19cf0*/  LOP3.LUT R12, R12, 0xfffffeff, RZ, 0xc0, !PT ;  /* 0xfffffeff0c0c7812 */ /* 0x000fe400078ec0ff */
[----:B------:R-:W-:Y:S02]  /*19d00*/  @!P2 SHF.R.U32.HI R2, RZ, 0x2, R2 ;  /* 0x00000002ff02a819 */ /* 0x000fe40000011602 */
[----:B------:R-:W-:-:S02]  /*19d10*/  @P3 LOP3.LUT R12, R12, 0x100, RZ, 0xfc, !PT ;  /* 0x000001000c0c3812 */ /* 0x000fc400078efcff */
[----:B------:R-:W-:Y:S02]  /*19d20*/  @!P2 ISETP.NE.U32.AND P3, PT, R2, RZ, PT ;  /* 0x000000ff0200a20c */ /* 0x000fe40003f65070 */
[----:B------:R-:W-:Y:S02]  /*19d30*/  @!P2 LOP3.LUT R2, R6, 0x80, RZ, 0xc0, !PT ;  /* 0x000000800602a812 */ /* 0x000fe400078ec0ff */
[----:B------:R-:W-:Y:S02]  /*19d40*/  LOP3.LUT R12, R12, 0xffffffdf, RZ, 0xc0, !PT ;  /* 0xffffffdf0c0c7812 */ /* 0x000fe400078ec0ff */
[----:B------:R-:W-:-:S07]  /*19d50*/  @!P2 SHF.R.U32.HI R2, RZ, 0x3, R2 ;  /* 0x00000003ff02a819 */ /* 0x000fce0000011602 */
[----:B------:R-:W-:Y:S02]  /*19d60*/  @P3 LOP3.LUT R12, R12, 0x20, RZ, 0xfc, !PT ;  /* 0x000000200c0c3812 */ /* 0x000fe400078efcff */
[----:B------:R-:W-:Y:S02]  /*19d70*/  @!P2 ISETP.NE.U32.AND P3, PT, R2, RZ, PT ;  /* 0x000000ff0200a20c */ /* 0x000fe40003f65070 */
[----:B------:R-:W0:Y:S04]  /*19d80*/  SHFL.IDX PT, R2, R0, RZ, 0x181f ;  /* 0x00181fff00027589 */ /* 0x000e2800000e0000 */
[----:B------:R-:W1:Y:S01]  /*19d90*/  SHFL.IDX PT, R8, R4, RZ, 0x181f ;  /* 0x00181fff04087589 */ /* 0x000e6200000e0000 */
[----:B------:R-:W-:Y:S02]  /*19da0*/  LOP3.LUT R12, R12, 0xfffffdff, RZ, 0xc0, !PT ;  /* 0xfffffdff0c0c7812 */ /* 0x000fe400078ec0ff */
[----:B0-----:R-:W-:-:S05]  /*19db0*/  @!P2 LEA R3, P6, R13, R2, 0x1 ;  /* 0x000000020d03a211 */ /* 0x001fca00078c08ff */
[----:B-1----:R-:W-:-:S05]  /*19dc0*/  @!P2 IMAD.X R2, RZ, RZ, R8, P6 ;  /* 0x000000ffff02a224 */ /* 0x002fca00030e0608 */
[-C--:B------:R-:W-:Y:S02]  /*19dd0*/  @!P2 LOP3.LUT R3, R3, R2.reuse, RZ, 0x3c, !PT ;  /* 0x000000020303a212 */ /* 0x080fe400078e3cff */
[----:B------:R-:W-:Y:S02]  /*19de0*/  @P3 LOP3.LUT R12, R12, 0x200, RZ, 0xfc, !PT ;  /* 0x000002000c0c3812 */ /* 0x000fe400078efcff */
[C---:B------:R-:W-:Y:S02]  /*19df0*/  @!P2 LOP3.LUT R2, R3.reuse, R2, RZ, 0x3c, !PT ;  /* 0x000000020302a212 */ /* 0x040fe400078e3cff */
[C---:B------:R-:W-:Y:S02]  /*19e00*/  LOP3.LUT P6, RZ, R12.reuse, 0x4, RZ, 0xc0, !PT ;  /* 0x000000040cff7812 */ /* 0x040fe400078cc0ff */
[----:B------:R-:W-:Y:S02]  /*19e10*/  @!P2 LOP3.LUT R3, R3, R2, RZ, 0x3c, !PT ;  /* 0x000000020303a212 */ /* 0x000fe400078e3cff */
[----:B------:R-:W-:-:S03]  /*19e20*/  LOP3.LUT P3, RZ, R12, 0x20, RZ, 0xc0, !PT ;  /* 0x000000200cff7812 */ /* 0x000fc6000786c0ff */
[----:B------:R-:W-:Y:S01]  /*19e30*/  @!P2 LDGSTS.E.BYPASS.LTC128B.128 [R11+0x26400], desc[UR42][R2.64], !P1 ;  /* 0x26400000020bafae */ /* 0x000fe2000c901d6a */
[----:B------:R-:W-:-:S05]  /*19e40*/  LOP3.LUT P1, RZ, R12, 0x400, RZ, 0xc0, !PT ;  /* 0x000004000cff7812 */ /* 0x000fca000782c0ff */
[----:B------:R-:W-:Y:S04]  /*19e50*/  @!P2 LDGSTS.E.BYPASS.LTC128B.128 [R11+0x28400], desc[UR42][R2.64+0x80], !P6 ;  /* 0x28400080020bafae */ /* 0x000fe8000f101d6a */
[----:B------:R-:W-:Y:S04]  /*19e60*/  @!P2 LDGSTS.E.BYPASS.LTC128B.128 [R11+0x2a400], desc[UR42][R2.64+0x100], !P4 ;  /* 0x2a400100020bafae */ /* 0x000fe8000e101d6a */
[----:B------:R-:W-:Y:S04]  /*19e70*/  @!P2 LDGSTS.E.BYPASS.LTC128B.128 [R11+0x2c400], desc[UR42][R2.64+0x180], !P5 ;  /* 0x2c400180020bafae */ /* 0x000fe8000e901d6a */
[----:B------:R-:W-:Y:S04]  /*19e80*/  @!P2 LDGSTS.E.BYPASS.LTC128B.128 [R11+0x2e400], desc[UR42][R2.64+0x200], !P0 ;  /* 0x2e400200020bafae */ /* 0x000fe8000c101d6a */
[----:B------:R-:W-:Y:S04]  /*19e90*/  @!P2 LDGSTS.E.BYPASS.LTC128B.128 [R11+0x30400], desc[UR42][R2.64+0x280], !P1 ;  /* 0x30400280020bafae */ /* 0x000fe8000c901d6a */
[----:B------:R-:W-:Y:S01]  /*19ea0*/  @!P2 LDGSTS.E.BYPASS.LTC128B.128 [R11+0x32400], desc[UR42][R2.64+0x300], P3 ;  /* 0x32400300020bafae */ /* 0x000fe20009901d6a */
[----:B------:R-:W-:-:S13]  /*19eb0*/  LOP3.LUT P3, RZ, R12, 0x200, RZ, 0xc0, !PT ;  /* 0x000002000cff7812 */ /* 0x000fda000786c0ff */
[----:B------:R0:W-:Y:S01]  /*19ec0*/  @!P2 LDGSTS.E.BYPASS.LTC128B.128 [R11+0x34400], desc[UR42][R2.64+0x380], P3 ;  /* 0x34400380020bafae */ /* 0x0001e20009901d6a */
[----:B------:R-:W-:-:S13]  /*19ed0*/  LOP3.LUT P3, RZ, R12, 0x100, RZ, 0xc0, !PT ;  /* 0x000001000cff7812 */ /* 0x000fda000786c0ff */
[----:B------:R-:W-:-:S05]  /*19ee0*/  @!P3 LEA R14, P2, R13, R14, 0x1 ;  /* 0x0000000e0d0eb211 */ /* 0x000fca00078408ff */
[----:B------:R-:W-:Y:S01]  /*19ef0*/  @!P3 IMAD.X R9, RZ, RZ, R9, P2 ;  /* 0x000000ffff09b224 */ /* 0x000fe200010e0609 */
[----:B------:R-:W-:Y:S02]  /*19f00*/  LOP3.LUT P2, RZ, R12, 0x8, RZ, 0xc0, !PT ;  /* 0x000000080cff7812 */ /* 0x000fe4000784c0ff */
[----:B------:R-:W-:Y:S01]  /*19f10*/  @!P3 LOP3.LUT R8, R5, 0x40, RZ, 0xc0, !PT ;  /* 0x000000400508b812 */ /* 0x000fe200078ec0ff */
[----:B0-----:R-:W-:Y:S02]  /*19f20*/  @!P3 IMAD.MOV.U32 R2, RZ, RZ, R14 ;  /* 0x000000ffff02b224 */ /* 0x001fe400078e000e */
        /* <DEDUP_REMOVED lines=37> */
[----:B------:R0:W-:Y:S04]  /*1a180*/  STL [R1+0x14], R12 ;  /* 0x0000140c01007387 */ /* 0x0001e80000100800 */
[----:B------:R0:W-:Y:S04]  /*1a190*/  @!P2 LDGSTS.E.BYPASS.LTC128B.128 [R11+0x35400], desc[UR42][R2.64+0x380], P3 ;  /* 0x35400380020bafae */ /* 0x0001e80009901d6a */
[----:B------:R-:W1:Y:S04]  /*1a1a0*/  SHFL.IDX PT, R4, R4, 0x3, 0x181f ;  /* 0x00781f0004047f89 */ /* 0x000e6800000e0000 */
[----:B------:R-:W2:Y:S02]  /*1a1b0*/  SHFL.IDX PT, R0, R0, 0x3, 0x181f ;  /* 0x00781f0000007f89 */ /* 0x000ea400000e0000 */
.L_x_4684:
[----:B0-----:R-:W3:Y:S01]  /*1a1c0*/  LDL.LU R2, [R1+0x68] ;  /* 0x0000680001027983 */ /* 0x001ee20000300800 */
[----:B------:R-:W-:Y:S01]  /*1a1d0*/  BSSY B0, `(.L_x_4522) ;  /* 0x000001e000007945 */ /* 0x000fe20003800000 */
[----:B---3--:R-:W-:-:S13]  /*1a1e0*/  ISETP.GE.AND P2, PT, R2, R7, PT ;  /* 0x000000070200720c */ /* 0x008fda0003f46270 */
[----:B------:R-:W-:Y:S05]  /*1a1f0*/  @P2 BRA `(.L_x_4523) ;  /* 0x00000000006c2947 */ /* 0x000fea0003800000 */
[----:B------:R-:W3:Y:S04]  /*1a200*/  LDL R3, [R1+0x14] ;  /* 0x0000140001037983 */ /* 0x000ee80000100800 */
[----:B------:R-:W4:Y:S01]  /*1a210*/  LDL R8, [R1+0x18] ;  /* 0x0000180001087983 */ /* 0x000f220000100800 */
[----:B------:R-:W-:Y:S02]  /*1a220*/  LOP3.LUT R5, R5, 0x40, RZ, 0xc0, !PT ;  /* 0x0000004005057812 */ /* 0x000fe400078ec0ff */
[----:B------:R-:W-:Y:S01]  /*1a230*/  LOP3.LUT R6, R6, 0x80, RZ, 0xc0, !PT ;  /* 0x0000008006067812 */ /* 0x000fe200078ec0ff */
[----:B------:R-:W0:Y:S01]  /*1a240*/  S2R R2, SR_TID.X ;  /* 0x0000000000027919 */ /* 0x000e220000002100 */
[----:B------:R-:W-:Y:S02]  /*1a250*/  SHF.R.U32.HI R5, RZ, 0x2, R5 ;  /* 0x00000002ff057819 */ /* 0x000fe40000011605 */
[----:B------:R-:W-:Y:S01]  /*1a260*/  SHF.R.U32.HI R6, RZ, 0x3, R6 ;  /* 0x00000003ff067819 */ /* 0x000fe20000011606 */
[----:B0-----:R-:W-:-:S05]  /*1a270*/  IMAD.SHL.U32 R2, R2, 0x8, RZ ;  /* 0x0000000802027824 */ /* 0x001fca00078e00ff */
[----:B------:R-:W-:-:S04]  /*1a280*/  LOP3.LUT R2, R2, 0x38, RZ, 0xc0, !PT ;  /* 0x0000003802027812 */ /* 0x000fc800078ec0ff */
[----:B--2---:R-:W-:Y:S02]  /*1a290*/  LEA R2, P2, R2, R0, 0x1 ;  /* 0x0000000002027211 */ /* 0x004fe400078408ff */
[C---:B---3--:R-:W-:Y:S02]  /*1a2a0*/  LOP3.LUT P6, RZ, R3.reuse, 0x8, RZ, 0xc0, !PT ;  /* 0x0000000803ff7812 */ /* 0x048fe400078cc0ff */
[C---:B------:R-:W-:Y:S02]  /*1a2b0*/  LOP3.LUT P4, RZ, R3.reuse, 0x4, RZ, 0xc0, !PT ;  /* 0x0000000403ff7812 */ /* 0x040fe4000788c0ff */
[----:B------:R-:W-:Y:S01]  /*1a2c0*/  LOP3.LUT P3, RZ, R3, 0x2, RZ, 0xc0, !PT ;  /* 0x0000000203ff7812 */ /* 0x000fe2000786c0ff */
[----:B-1----:R-:W-:Y:S01]  /*1a2d0*/  IMAD.X R3, RZ, RZ, R4, P2 ;  /* 0x000000ffff037224 */ /* 0x002fe200010e0604 */
[----:B------:R-:W-:-:S07]  /*1a2e0*/  ISETP.NE.U32.AND P2, PT, R5, RZ, PT ;  /* 0x000000ff0500720c */ /* 0x000fce0003f45070 */
[----:B------:R-:W-:Y:S01]  /*1a2f0*/  @!PT LDS RZ, [RZ] ;  /* 0x00000000fffff984 */ /* 0x000fe20000000800 */
[----:B------:R-:W-:Y:S01]  /*1a300*/  @!PT LDS RZ, [RZ] ;  /* 0x00000000fffff984 */ /* 0x000fe20000000800 */
[----:B------:R-:W-:Y:S01]  /*1a310*/  @!PT LDS RZ, [RZ] ;  /* 0x00000000fffff984 */ /* 0x000fe20000000800 */
[----:B----4-:R0:W-:Y:S04]  /*1a320*/  LDGSTS.E.BYPASS.LTC128B.128 [R8+0x27c00], desc[UR42][R2.64], !P6 ;  /* 0x27c0000002087fae */ /* 0x0101e8000f101d6a */
        /* <DEDUP_REMOVED lines=8> */
.L_x_4523:
[----:B------:R-:W-:Y:S05]  /*1a3b0*/  BSYNC B0 ;  /* 0x0000000000007941 */ /* 0x000fea0003800000 */
.L_x_4522:
[----:B------:R-:W-:Y:S01]  /*1a3c0*/  NOP ;  /* 0x0000000000007918 */ /* 0x000fe20000000000 */
[----:B------:R-:W-:-:S13]  /*1a3d0*/  PLOP3.LUT P0, PT, PT, PT, PT, 0x80, 0x0 ;  /* 0x000000000000781c */ /* 0x000fda0003f0f070 */
.L_x_4524:
        /* <DEDUP_REMOVED lines=18> */
.L_x_4685:
[----:B------:R-:W-:Y:S05]  /*1a500*/  BSYNC B0 ;  /* 0x0000000000007941 */ /* 0x000fea0003800000 */
.L_x_4525:
        /* <DEDUP_REMOVED lines=13> */
.L_x_4686:
[----:B------:R-:W-:Y:S05]  /*1a5e0*/  BSYNC B1 ;  /* 0x0000000000017941 */ /* 0x000fea0003800000 */
.L_x_4529:
        /* <DEDUP_REMOVED lines=9> */
.L_x_4532:
[----:B------:R-:W-:Y:S05]  /*1a680*/  BSYNC B1 ;  /* 0x0000000000017941 */ /* 0x000fea0003800000 */
.L_x_4531:
        /* <DEDUP_REMOVED lines=11> */
[----:B-1----:R-:W-:-:S07]  /*1a740*/  VIADD R4, R2, 0x400 ;  /* 0x0000040002047836 */ /* 0x002fce0000000000 */
.L_x_4533:
        /* <DEDUP_REMOVED lines=15> */
.L_x_4534:
        /* <DEDUP_REMOVED lines=15> */
.L_x_4535:
        /* <DEDUP_REMOVED lines=15> */
.L_x_4536:
        /* <DEDUP_REMOVED lines=15> */
.L_x_4537:
        /* <DEDUP_REMOVED lines=15> */
.L_x_4538:
        /* <DEDUP_REMOVED lines=15> */
.L_x_4539:
        /* <DEDUP_REMOVED lines=15> */
.L_x_4540:
        /* <DEDUP_REMOVED lines=10> */
.L_x_4528:
[----:B------:R-:W-:Y:S05]  /*1ae80*/  BSYNC B0 ;  /* 0x0000000000007941 */ /* 0x000fea0003800000 */
.L_x_4527:
        /* <DEDUP_REMOVED lines=54> */
.L_x_4547:
        /* <DEDUP_REMOVED lines=8> */
.L_x_4687:
[----:B------:R-:W-:Y:S05]  /*1b270*/  BSYNC B3 ;  /* 0x0000000000037941 */ /* 0x000fea0003800000 */
.L_x_4548:
        /* <DEDUP_REMOVED lines=9> */
.L_x_4551:
[----:B------:R-:W-:Y:S05]  /*1b310*/  BSYNC B3 ;  /* 0x0000000000037941 */ /* 0x000fea0003800000 */
.L_x_4550:
        /* <DEDUP_REMOVED lines=12> */
.L_x_4552:
        /* <DEDUP_REMOVED lines=13> */
.L_x_4688:
[----:B------:R-:W-:Y:S05]  /*1b4b0*/  BSYNC B3 ;  /* 0x0000000000037941 */ /* 0x000fea0003800000 */
.L_x_4553:
        /* <DEDUP_REMOVED lines=11> */
.L_x_4556:
[----:B------:R-:W-:Y:S05]  /*1b570*/  BSYNC B3 ;  /* 0x0000000000037941 */ /* 0x000fea0003800000 */
.L_x_4555:
        /* <DEDUP_REMOVED lines=9> */
.L_x_4557:
        /* <DEDUP_REMOVED lines=15> */
.L_x_4558:
        /* <DEDUP_REMOVED lines=15> */
.L_x_4559:
        /* <DEDUP_REMOVED lines=15> */
.L_x_4560:
        /* <DEDUP_REMOVED lines=15> */
.L_x_4561:
        /* <DEDUP_REMOVED lines=15> */
.L_x_4562:
        /* <DEDUP_REMOVED lines=15> */
.L_x_4563:
        /* <DEDUP_REMOVED lines=15> */
.L_x_4564:
        /* <DEDUP_REMOVED lines=10> */
.L_x_4546:
[----:B------:R-:W-:Y:S05]  /*1bd40*/  BSYNC B1 ;  /* 0x0000000000017941 */ /* 0x000fea0003800000 */
.L_x_4545:
[----:B------:R-:W2:Y:S02]  /*1bd50*/  LDL.LU R5, [R1+0x48] ;  /* 0x0000480001057983 */ /* 0x000ea40000300800 */
[----:B--2---:R-:W-:-:S07]  /*1bd60*/  VIADD R0, R5, 0xfffffffd ;  /* 0xfffffffd05007836 */ /* 0x004fce0000000000 */
.L_x_4544:
[----:B------:R-:W-:Y:S05]  /*1bd70*/  BSYNC B2 ;  /* 0x0000000000027941 */ /* 0x000fea0003800000 */
.L_x_4543:
[----:B------:R-:W-:Y:S01]  /*1bd80*/  VIADD R8, R8, 0xfffffffe ;  /* 0xfffffffe08087836 */ /* 0x000fe20000000000 */
[----:B------:R-:W-:-:S04]  /*1bd90*/  LOP3.LUT R4, RZ, R4, RZ, 0x33, !PT ;  /* 0x00000004ff047212 */ /* 0x000fc800078e33ff */
[----:B------:R-:W-:-:S13]  /*1bda0*/  ISETP.NE.AND P0, PT, R8, R4, PT ;  /* 0x000000040800720c */ /* 0x000fda0003f05270 */
[----:B------:R-:W-:Y:S05]  /*1bdb0*/  @!P0 BRA `(.L_x_4542) ;  /* 0x0000001800d88947 */ /* 0x000fea0003800000 */
.L_x_4605:
        /* <DEDUP_REMOVED lines=35> */
.L_x_4567:
        /* <DEDUP_REMOVED lines=8> */
.L_x_4689:
[----:B------:R-:W-:Y:S05]  /*1c070*/  BSYNC B2 ;  /* 0x0000000000027941 */ /* 0x000fea0003800000 */
.L_x_4568:
        /* <DEDUP_REMOVED lines=9> */
.L_x_4571:
[----:B------:R-:W-:Y:S05]  /*1c110*/  BSYNC B2 ;  /* 0x0000000000027941 */ /* 0x000fea0003800000 */
.L_x_4570:
        /* <DEDUP_REMOVED lines=12> */
.L_x_4572:
        /* <DEDUP_REMOVED lines=13> */
.L_x_4690:
[----:B------:R-:W-:Y:S05]  /*1c2b0*/  BSYNC B2 ;  /* 0x0000000000027941 */ /* 0x000fea0003800000 */
.L_x_4573:
        /* <DEDUP_REMOVED lines=11> */
.L_x_4576:
[----:B------:R-:W-:Y:S05]  /*1c370*/  BSYNC B2 ;  /* 0x0000000000027941 */ /* 0x000fea0003800000 */
.L_x_4575:
        /* <DEDUP_REMOVED lines=9> */
.L_x_4577:
        /* <DEDUP_REMOVED lines=15> */
.L_x_4578:
        /* <DEDUP_REMOVED lines=15> */
.L_x_4579:
        /* <DEDUP_REMOVED lines=15> */
.L_x_4580:
        /* <DEDUP_REMOVED lines=15> */
.L_x_4581:
        /* <DEDUP_REMOVED lines=15> */
.L_x_4582:
        /* <DEDUP_REMOVED lines=15> */
.L_x_4583:
        /* <DEDUP_REMOVED lines=15> */
.L_x_4584:
        /* <DEDUP_REMOVED lines=10> */
.L_x_4566:
[----:B------:R-:W-:Y:S05]  /*1cb40*/  BSYNC B1 ;  /* 0x0000000000017941 */ /* 0x000fea0003800000 */
.L_x_4565:
        /* <DEDUP_REMOVED lines=35> */
.L_x_4587:
        /* <DEDUP_REMOVED lines=8> */
.L_x_4691:
[----:B------:R-:W-:Y:S05]  /*1ce00*/  BSYNC B2 ;  /* 0x0000000000027941 */ /* 0x000fea0003800000 */
.L_x_4588:
        /* <DEDUP_REMOVED lines=9> */
.L_x_4591:
[----:B------:R-:W-:Y:S05]  /*1cea0*/  BSYNC B2 ;  /* 0x0000000000027941 */ /* 0x000fea0003800000 */
.L_x_4590:
        /* <DEDUP_REMOVED lines=12> */
.L_x_4592:
        /* <DEDUP_REMOVED lines=13> */
.L_x_4692:
[----:B------:R-:W-:Y:S05]  /*1d040*/  BSYNC B2 ;  /* 0x0000000000027941 */ /* 0x000fea0003800000 */
.L_x_4593:
        /* <DEDUP_REMOVED lines=11> */
.L_x_4596:
[----:B------:R-:W-:Y:S05]  /*1d100*/  BSYNC B2 ;  /* 0x0000000000027941 */ /* 0x000fea0003800000 */
.L_x_4595:
        /* <DEDUP_REMOVED lines=9> */
.L_x_4597:
        /* <DEDUP_REMOVED lines=15> */
.L_x_4598:
        /* <DEDUP_REMOVED lines=15> */
.L_x_4599:
        /* <DEDUP_REMOVED lines=15> */
.L_x_4600:
        /* <DEDUP_REMOVED lines=15> */
.L_x_4601:
        /* <DEDUP_REMOVED lines=15> */
.L_x_4602:
        /* <DEDUP_REMOVED lines=15> */
.L_x_4603:
        /* <DEDUP_REMOVED lines=15> */
.L_x_4604:
        /* <DEDUP_REMOVED lines=10> */
.L_x_4586:
[----:B------:R-:W-:Y:S05]  /*1d8d0*/  BSYNC B1 ;  /* 0x0000000000017941 */ /* 0x000fea0003800000 */
.L_x_4585:
[----:B------:R-:W2:Y:S01]  /*1d8e0*/  LDL R5, [R1+0x2c] ;  /* 0x00002c0001057983 */ /* 0x000ea20000100800 */
[----:B------:R-:W-:Y:S01]  /*1d8f0*/  VIADD R0, R0, 0xfffffffe ;  /* 0xfffffffe00007836 */ /* 0x000fe20000000000 */
[----:B--2---:R-:W-:-:S13]  /*1d900*/  ISETP.GT.AND P0, PT, R6, R5, PT ;  /* 0x000000050600720c */ /* 0x004fda0003f04270 */
[----:B------:R-:W-:Y:S05]  /*1d910*/  @P0 BRA `(.L_x_4605) ;  /* 0xffffffe400280947 */ /* 0x000fea000383ffff */
.L_x_4542:
[----:B------:R-:W-:Y:S05]  /*1d920*/  BSYNC B0 ;  /* 0x0000000000007941 */ /* 0x000fea0003800000 */
.L_x_4541:
        /* <DEDUP_REMOVED lines=11> */
[----:B-1----:R-:W1:Y:S01]  /*1d9e0*/  S2R R2, SR_LANEID ;  /* 0x0000000000027919 */ /* 0x002e620000000000 */
[----:B------:R-:W-:Y:S01]  /*1d9f0*/  VOTEU.ANY UR4, UPT, PT ;  /* 0x0000000000047886 */ /* 0x000fe200038e0100 */
[----:B------:R-:W2:Y:S01]  /*1da00*/  LDC.64 R4, c[0x0][0xd60] ;  /* 0x00035800ff047b82 */ /* 0x000ea20000000a00 */
[----:B------:R-:W1:Y:S02]  /*1da10*/  FLO.U32 R0, UR4 ;  /* 0x0000000400007d00 */ /* 0x000e6400080e0000 */
[----:B-1----:R-:W-:-:S06]  /*1da20*/  ISETP.EQ.U32.AND P1, PT, R0, R2, PT ;  /* 0x000000020000720c */ /* 0x002fcc0003f22070 */
[----:B------:R-:W2:Y:S07]  /*1da30*/  POPC R2, UR4 ;  /* 0x0000000400027d09 */ /* 0x000eae0008000000 */
[----:B--2---:R-:W2:Y:S04]  /*1da40*/  @P1 ATOMG.E.ADD.STRONG.GPU PT, R2, desc[UR42][R4.64], R2 ;  /* 0x00000002040219a8 */ /* 0x004ea800081ee1ea */
[----:B--2---:R1:W2:Y:S02]  /*1da50*/  SHFL.IDX PT, R2, R2, R0, 0x1f ;  /* 0x00001f0002027589 */ /* 0x0042a400000e0000 */
[----:B-1----:R-:W1:Y:S02]  /*1da60*/  S2R R0, SR_LTMASK ;  /* 0x0000000000007919 */ /* 0x002e640000003900 */
[----:B-1----:R-:W-:-:S06]  /*1da70*/  LOP3.LUT R0, R0, UR4, RZ, 0xc0, !PT ;  /* 0x0000000400007c12 */ /* 0x002fcc000f8ec0ff */
[----:B------:R-:W2:Y:S02]  /*1da80*/  POPC R0, R0 ;  /* 0x0000000000007309 */ /* 0x000ea40000000000 */
[----:B--2---:R-:W-:-:S05]  /*1da90*/  IADD3 R0, R2, UR37, R0 ;  /* 0x0000002502007c10 */ /* 0x004fca000fffe000 */
[----:B------:R2:W-:Y:S02]  /*1daa0*/  STL [R1], R0 ;  /* 0x0000000001007387 */ /* 0x0005e40000100800 */
.L_x_4607:
[----:B------:R-:W-:Y:S05]  /*1dab0*/  BSYNC B0 ;  /* 0x0000000000007941 */ /* 0x000fea0003800000 */
.L_x_4606:
[----:B------:R-:W-:-:S07]  /*1dac0*/  SEL R19, R19, RZ, P0 ;  /* 0x000000ff13137207 */ /* 0x000fce0000000000 */
.L_x_4503:
[----:B------:R-:W-:Y:S05]  /*1dad0*/  BSYNC B7 ;  /* 0x0000000000077941 */ /* 0x000fea0003800000 */
.L_x_4501:
[----:B--2-4-:R-:W2:Y:S02]  /*1dae0*/  LDL R0, [R1+0x14] ;  /* 0x0000140001007983 */ /* 0x014ea40000100800 */
[----:B--2---:R-:W-:-:S13]  /*1daf0*/  LOP3.LUT P0, RZ, R0, 0x40, RZ, 0xc0, !PT ;  /* 0x0000004000ff7812 */ /* 0x004fda000780c0ff */
[----:B------:R-:W-:Y:S05]  /*1db00*/  @!P0 BRA `(.L_x_4608) ;  /* 0x00000000002c8947 */ /* 0x000fea0003800000 */
[----:B------:R-:W-:Y:S05]  /*1db10*/  WARPSYNC.ALL ;  /* 0x0000000000007948 */ /* 0x000fea0003800000 */
[----:B------:R-:W2:Y:S08]  /*1db20*/  S2UR UR5, SR_CgaCtaId ;  /* 0x00000000000579c3 */ /* 0x000eb00000008800 */
[----:B------:R-:W-:Y:S06]  /*1db30*/  BAR.SYNC.DEFER_BLOCKING 0x5, 0x180 ;  /* 0x0146000000007b1d */ /* 0x000fec0000010000 */
[----:B------:R-:W-:-:S02]  /*1db40*/  UMOV UR4, 0x400 ;  /* 0x0000040000047882 */ /* 0x000fc40000000000 */
[----:B--2---:R-:W-:-:S06]  /*1db50*/  ULEA UR4, UR5, UR4, 0x18 ;  /* 0x0000000405047291 */ /* 0x004fcc000f8ec03f */
[----:B------:R-:W-:-:S05]  /*1db60*/  IMAD.U32 R18, RZ, RZ, UR4 ;  /* 0x00000004ff127e24 */ /* 0x000fca000f8e00ff */
[----:B01----:R-:W0:Y:S04]  /*1db70*/  LDS.128 R4, [R18+0x388d0] ;  /* 0x0388d00012047984 */ /* 0x003e280000000c00 */
[----:B0-----:R1:W-:Y:S04]  /*1db80*/  STL.64 [R1], R4 ;  /* 0x0000000401007387 */ /* 0x0013e80000100a00 */
[----:B------:R1:W-:Y:S01]  /*1db90*/  STL.64 [R1+0x8], R6 ;  /* 0x0000080601007387 */ /* 0x0003e20000100a00 */
[----:B------:R-:W-:Y:S06]  /*1dba0*/  BAR.ARV 0x4, 0x180 ;  /* 0x0106000000007b1d */ /* 0x000fec0000002000 */
[----:B------:R-:W-:Y:S05]  /*1dbb0*/  BRA `(.L_x_4609) ;  /* 0x0000000c00247947 */ /* 0x000fea0003800000 */
.L_x_4608:
[----:B------:R-:W2:Y:S01]  /*1dbc0*/  S2R R16, SR_TID.X ;  /* 0x0000000000107919 */ /* 0x000ea20000002100 */
[----:B------:R-:W-:Y:S01]  /*1dbd0*/  UMOV UR4, 0xffffffff ;  /* 0xffffffff00047882 */ /* 0x000fe20000000000 */
[----:B--2---:R-:W-:-:S04]  /*1dbe0*/  LOP3.LUT R16, R16, 0x1f, RZ, 0xc0, !PT ;  /* 0x0000001f10107812 */ /* 0x004fc800078ec0ff */
[----:B------:R-:W-:Y:S01]  /*1dbf0*/  ISETP.NE.AND P0, PT, R16, 0x1f, PT ;  /* 0x0000001f1000780c */ /* 0x000fe20003f05270 */
[----:B------:R-:W-:-:S12]  /*1dc00*/  BRA.DIV UR4, `(.L_x_4610) ;  /* 0x0000002e04d87947 */ /* 0x000fd8000b800000 */
[----:B-1----:R-:W2:Y:S01]  /*1dc10*/  LDL.LU R2, [R1] ;  /* 0x0000000001027983 */ /* 0x002ea20000300800 */
[----:B------:R-:W-:-:S03]  /*1dc20*/  ULDC UR4, c[0x0][0xd3c] ;  /* 0x00034f0000047ab9 */ /* 0x000fc60000000800 */
[----:B------:R-:W4:Y:S01]  /*1dc30*/  LDL R3, [R1+0xc] ;  /* 0x00000c0001037983 */ /* 0x000f220000100800 */
[----:B--2---:R-:W-:Y:S02]  /*1dc40*/  IMAD.MOV.U32 R10, RZ, RZ, R2 ;  /* 0x000000ffff0a7224 */ /* 0x004fe400078e0002 */
[----:B----4-:R-:W-:-:S05]  /*1dc50*/  IMAD.IADD R0, R3, 0x1, R16 ;  /* 0x0000000103007824 */ /* 0x010fca00078e0210 */
[----:B------:R-:W-:-:S13]  /*1dc60*/  ISETP.GE.OR P1, PT, R0, UR4, !P0 ;  /* 0x0000000400007c0c */ /* 0x000fda000c726670 */
[----:B------:R-:W1:Y:S08]  /*1dc70*/  @!P1 LDC.64 R2, c[0x0][0xd80] ;  /* 0x00036000ff029b82 */ /* 0x000e700000000a00 */
[----:B0-----:R-:W0:Y:S01]  /*1dc80*/  @!P1 LDC.64 R6, c[0x0][0xd78] ;  /* 0x00035e00ff069b82 */ /* 0x001e220000000a00 */
[----:B-1----:R-:W-:-:S05]  /*1dc90*/  @!P1 IMAD.WIDE R2, R0, 0x4, R2 ;  /* 0x0000000400029825 */ /* 0x002fca00078e0202 */
[----:B------:R0:W2:Y:S02]  /*1dca0*/  @!P1 LDG.E R8, desc[UR42][R2.64] ;  /* 0x0000002a02089981 */ /* 0x0000a4000c1e1900 */
[----:B0-----:R-:W-:-:S06]  /*1dcb0*/  @!P1 IMAD.WIDE R2, R0, 0x4, R6 ;  /* 0x0000000400029825 */ /* 0x001fcc00078e0206 */
[----:B------:R-:W4:Y:S01]  /*1dcc0*/  @!P1 LDG.E R2, desc[UR42][R2.64] ;  /* 0x0000002a02029981 */ /* 0x000f22000c1e1900 */
[----:B------:R-:W-:Y:S01]  /*1dcd0*/  IMAD.MOV.U32 R0, RZ, RZ, RZ ;  /* 0x000000ffff007224 */ /* 0x000fe200078e00ff */
[C---:B------:R-:W-:Y:S01]  /*1dce0*/  ISETP.GE.U32.AND P2, PT, R16.reuse, 0x2, PT ;  /* 0x000000021000780c */ /* 0x040fe20003f46070 */
[----:B------:R-:W-:Y:S01]  /*1dcf0*/  IMAD.MOV.U32 R6, RZ, RZ, RZ ;  /* 0x000000ffff067224 */ /* 0x000fe200078e00ff */
[C---:B------:R-:W-:Y:S01]  /*1dd00*/  ISETP.GE.U32.AND P3, PT, R16.reuse, 0x4, PT ;  /* 0x000000041000780c */ /* 0x040fe20003f66070 */
[----:B------:R-:W-:Y:S01]  /*1dd10*/  SHFL.IDX PT, R5, R10, RZ, 0x1f ;  /* 0x00001fff0a057589 */ /* 0x000fe200000e0000 */
[C---:B------:R-:W-:Y:S02]  /*1dd20*/  ISETP.GE.U32.AND P4, PT, R16.reuse, 0x8, PT ;  /* 0x000000081000780c */ /* 0x040fe40003f86070 */
[----:B------:R-:W-:Y:S01]  /*1dd30*/  ISETP.GE.U32.AND P5, PT, R16, 0x10, PT ;  /* 0x000000101000780c */ /* 0x000fe20003fa6070 */
[----:B------:R-:W-:Y:S01]  /*1dd40*/  SHFL.IDX PT, R4, R10, 0x1, 0x1f ;  /* 0x00201f000a047f89 */ /* 0x000fe200000e0000 */
[----:B--2---:R-:W-:-:S02]  /*1dd50*/  @!P1 IMAD.MOV.U32 R0, RZ, RZ, R8 ;  /* 0x000000ffff009224 */ /* 0x004fc400078e0008 */
[----:B------:R-:W-:Y:S02]  /*1dd60*/  IMAD.MOV.U32 R8, RZ, RZ, RZ ;  /* 0x000000ffff087224 */ /* 0x000fe400078e00ff */
[----:B----4-:R-:W-:Y:S01]  /*1dd70*/  @!P1 IMAD.MOV.U32 R6, RZ, RZ, R2 ;  /* 0x000000ffff069224 */ /* 0x010fe200078e0002 */
        /* <DEDUP_REMOVED lines=18> */
.L_x_4702:
[----:B------:R-:W-:Y:S02]  /*1dea0*/  ULDC UR4, c[0x0][0xd38] ;  /* 0x00034e0000047ab9 */ /* 0x000fe40000000800 */
[----:B------:R-:W-:-:S04]  /*1deb0*/  IMAD.U32 R3, RZ, RZ, UR4 ;  /* 0x00000004ff037e24 */ /* 0x000fc8000f8e00ff */
[----:B-1----:R-:W-:-:S04]  /*1dec0*/  IMAD R9, R9, R3, RZ ;  /* 0x0000000309097224 */ /* 0x002fc800078e02ff */
[----:B------:R-:W-:-:S05]  /*1ded0*/  IMAD.IADD R4, R4, 0x1, R9 ;  /* 0x0000000104047824 */ /* 0x000fca00078e0209 */
[----:B------:R-:W-:-:S13]  /*1dee0*/  ISETP.GT.AND P6, PT, R4, R5, PT ;  /* 0x000000050400720c */ /* 0x000fda0003fc4270 */
[----:B------:R-:W-:Y:S05]  /*1def0*/  @P6 BRA `(.L_x_4611) ;  /* 0x0000000000ac6947 */ /* 0x000fea0003800000 */
.L_x_4614:
[----:B------:R-:W2:Y:S01]  /*1df00*/  LDL.LU R2, [R1+0xc] ;  /* 0x00000c0001027983 */ /* 0x000ea20000300800 */
[----:B------:R-:W1:Y:S01]  /*1df10*/  LDC R0, c[0x0][0xd3c] ;  /* 0x00034f00ff007b82 */ /* 0x000e620000000800 */
[----:B--2---:R-:W-:-:S05]  /*1df20*/  VIADD R2, R2, 0x1f ;  /* 0x0000001f02027836 */ /* 0x004fca0000000000 */
[----:B-1----:R-:W-:-:S13]  /*1df30*/  ISETP.GE.AND P6, PT, R2, R0, PT ;  /* 0x000000000200720c */ /* 0x002fda0003fc6270 */
[----:B------:R-:W-:Y:S05]  /*1df40*/  @P6 BRA `(.L_x_4612) ;  /* 0x0000000400d86947 */ /* 0x000fea0003800000 */
[----:B------:R-:W1:Y:S01]  /*1df50*/  S2R R3, SR_TID.X ;  /* 0x0000000000037919 */ /* 0x000e620000002100 */
[----:B------:R2:W-:Y:S01]  /*1df60*/  STL [R1+0xc], R2 ;  /* 0x00000c0201007387 */ /* 0x0005e20000100800 */
[----:B-1----:R-:W-:-:S05]  /*1df70*/  LOP3.LUT R3, R3, 0x1f, RZ, 0xc0, !PT ;  /* 0x0000001f03037812 */ /* 0x002fca00078ec0ff */
[----:B------:R-:W-:-:S05]  /*1df80*/  IMAD.IADD R6, R2, 0x1, R3 ;  /* 0x0000000102067824 */ /* 0x000fca00078e0203 */
[----:B------:R-:W-:Y:S01]  /*1df90*/  ISETP.GE.OR P6, PT, R6, R0, !P0 ;  /* 0x000000000600720c */ /* 0x000fe200047c6670 */
[----:B------:R-:W-:-:S12]  /*1dfa0*/  IMAD.MOV.U32 R0, RZ, RZ, RZ ;  /* 0x000000ffff007224 */ /* 0x000fd800078e00ff */
        /* <DEDUP_REMOVED lines=26> */
.L_x_4710:
[----:B------:R-:W-:Y:S02]  /*1e150*/  ULDC UR4, c[0x0][0xd38] ;  /* 0x00034e0000047ab9 */ /* 0x000fe40000000800 */
[----:B------:R-:W-:-:S04]  /*1e160*/  IMAD.U32 R3, RZ, RZ, UR4 ;  /* 0x00000004ff037e24 */ /* 0x000fc8000f8e00ff */
[----:B-1----:R-:W-:-:S04]  /*1e170*/  IMAD R9, R9, R3, RZ ;  /* 0x0000000309097224 */ /* 0x002fc800078e02ff */
[----:B------:R-:W-:-:S05]  /*1e180*/  IMAD.IADD R4, R9, 0x1, R4 ;  /* 0x0000000109047824 */ /* 0x000fca00078e0204 */
[----:B------:R-:W-:-:S13]  /*1e190*/  ISETP.GT.AND P6, PT, R4, R5, PT ;  /* 0x000000050400720c */ /* 0x000fda0003fc4270 */
[----:B------:R-:W-:Y:S05]  /*1e1a0*/  @!P6 BRA `(.L_x_4614) ;  /* 0xfffffffc0054e947 */ /* 0x000fea000383ffff */
.L_x_4611:
        /* <DEDUP_REMOVED lines=8> */
[----:B------:R1:W4:Y:S02]  /*1e230*/  SHFL.IDX PT, R6, R6, R2, 0x1f ;  /* 0x00001f0206067589 */ /* 0x00032400000e0000 */
.L_x_4715:
[----:B------:R-:W-:-:S13]  /*1e240*/  ISETP.NE.AND P0, PT, R4, RZ, PT ;  /* 0x000000ff0400720c */ /* 0x000fda0003f05270 */
[----:B------:R-:W-:Y:S05]  /*1e250*/  @!P0 BRA `(.L_x_4616) ;  /* 0x0000000000148947 */ /* 0x000fea0003800000 */
[----:B------:R-:W-:Y:S01]  /*1e260*/  UMOV UR4, 0xffffffff ;  /* 0xffffffff00047882 */ /* 0x000fe20000000000 */
[----:B---3--:R-:W-:Y:S02]  /*1e270*/  VIADD R12, R2, 0xffffffff ;  /* 0xffffffff020c7836 */ /* 0x008fe40000000000 */
[----:B------:R-:W-:Y:S05]  /*1e280*/  BRA.DIV UR4, `(.L_x_4617) ;  /* 0x0000003204cc7947 */ /* 0x000fea000b800000 */
[----:B0-----:R0:W3:Y:S02]  /*1e290*/  SHFL.IDX PT, R7, R7, R12, 0x1f ;  /* 0x00001f0c07077589 */ /* 0x0010e400000e0000 */
.L_x_4718:
[----:B---3--:R-:W-:-:S07]  /*1e2a0*/  IMAD.MOV.U32 R8, RZ, RZ, R7 ;  /* 0x000000ffff087224 */ /* 0x008fce00078e0007 */
.L_x_4616:
[----:B0-----:R-:W5:Y:S01]  /*1e2b0*/  LDL.LU R7, [R1+0xc] ;  /* 0x00000c0001077983 */ /* 0x001f620000300800 */
[----:B--2---:R-:W-:Y:S01]  /*1e2c0*/  IABS R4, R0 ;  /* 0x0000000000047213 */ /* 0x004fe20000000000 */
[----:B------:R-:W-:Y:S02]  /*1e2d0*/  IMAD R10, R8, R3, R9 ;  /* 0x00000003080a7224 */ /* 0x000fe400078e0209 */
[----:B------:R-:W-:Y:S01]  /*1e2e0*/  IMAD.MOV.U32 R8, RZ, RZ, RZ ;  /* 0x000000ffff087224 */ /* 0x000fe200078e00ff */
[----:B------:R-:W0:Y:S02]  /*1e2f0*/  I2F.RP R3, R4 ;  /* 0x0000000400037306 */ /* 0x000e240000209400 */
[----:B------:R5:W-:Y:S06]  /*1e300*/  STL [R1], R10 ;  /* 0x0000000a01007387 */ /* 0x000bec0000100800 */
[----:B0-----:R-:W0:Y:S02]  /*1e310*/  MUFU.RCP R3, R3 ;  /* 0x0000000300037308 */ /* 0x001e240000001000 */
[----:B0-----:R-:W-:-:S06]  /*1e320*/  VIADD R3, R3, 0xffffffe ;  /* 0x0ffffffe03037836 */ /* 0x001fcc0000000000 */
[----:B------:R-:W0:Y:S02]  /*1e330*/  F2I.FTZ.U32.TRUNC.NTZ R9, R3 ;  /* 0x0000000300097305 */ /* 0x000e24000021f000 */
[----:B0-----:R-:W-:-:S04]  /*1e340*/  IMAD.MOV R3, RZ, RZ, -R9 ;  /* 0x000000ffff037224 */ /* 0x001fc800078e0a09 */
[----:B------:R-:W-:-:S04]  /*1e350*/  IMAD R3, R3, R4, RZ ;  /* 0x0000000403037224 */ /* 0x000fc800078e02ff */
[----:B------:R-:W-:-:S04]  /*1e360*/  IMAD.HI.U32 R8, R9, R3, R8 ;  /* 0x0000000309087227 */ /* 0x000fc800078e0008 */
[----:B------:R-:W-:-:S05]  /*1e370*/  IMAD.IADD R3, R5, 0x1, -R10 ;  /* 0x0000000105037824 */ /* 0x000fca00078e0a0a */
[----:B------:R-:W-:-:S05]  /*1e380*/  IABS R5, R3 ;  /* 0x0000000300057213 */ /* 0x000fca0000000000 */
[----:B------:R-:W-:-:S04]  /*1e390*/  IMAD.HI.U32 R8, R8, R5, RZ ;  /* 0x0000000508087227 */ /* 0x000fc800078e00ff */
[----:B-----5:R-:W-:Y:S01]  /*1e3a0*/  IMAD.MOV.U32 R10, RZ, RZ, R7 ;  /* 0x000000ffff0a7224 */ /* 0x020fe200078e0007 */
[----:B------:R-:W-:-:S03]  /*1e3b0*/  IABS R7, R0 ;  /* 0x0000000000077213 */ /* 0x000fc60000000000 */
[----:B------:R-:W-:Y:S02]  /*1e3c0*/  IMAD.IADD R10, R2, 0x1, R10 ;  /* 0x00000001020a7824 */ /* 0x000fe400078e020a */
[----:B------:R-:W-:-:S04]  /*1e3d0*/  IMAD.MOV R7, RZ, RZ, -R7 ;  /* 0x000000ffff077224 */ /* 0x000fc800078e0a07 */
[----:B------:R-:W-:Y:S01]  /*1e3e0*/  IMAD R5, R8, R7, R5 ;  /* 0x0000000708057224 */ /* 0x000fe200078e0205 */
[----:B----4-:R-:W-:-:S04]  /*1e3f0*/  IABS R7, R6 ;  /* 0x0000000600077213 */ /* 0x010fc80000000000 */
[----:B------:R-:W-:-:S13]  /*1e400*/  ISETP.GT.U32.AND P1, PT, R4, R5, PT ;  /* 0x000000050400720c */ /* 0x000fda0003f24070 */
[----:B------:R-:W-:Y:S02]  /*1e410*/  @!P1 IMAD.IADD R5, R5, 0x1, -R4 ;  /* 0x0000000105059824 */ /* 0x000fe400078e0a04 */
[----:B------:R-:W-:Y:S01]  /*1e420*/  @!P1 VIADD R8, R8, 0x1 ;  /* 0x0000000108089836 */ /* 0x000fe20000000000 */
[----:B------:R-:W-:Y:S02]  /*1e430*/  ISETP.NE.AND P1, PT, R0, RZ, PT ;  /* 0x000000ff0000720c */ /* 0x000fe40003f25270 */
[----:B------:R-:W-:Y:S02]  /*1e440*/  ISETP.GE.U32.AND P0, PT, R5, R4, PT ;  /* 0x000000040500720c */ /* 0x000fe40003f06070 */
[----:B------:R-:W0:Y:S11]  /*1e450*/  I2F.RP R4, R7 ;  /* 0x0000000700047306 */ /* 0x000e360000209400 */
        /* <DEDUP_REMOVED lines=17> */
[----:B------:R-:W-:Y:S02]  /*1e570*/  IMAD R5, R4, R9, R5 ;  /* 0x0000000904057224 */ /* 0x000fe400078e0205 */
[----:B-1----:R-:W-:-:S03]  /*1e580*/  IMAD.IADD R2, R3, 0x1, -R0 ;  /* 0x0000000103027824 */ /* 0x002fc600078e0a00 */
        /* <DEDUP_REMOVED lines=14> */
[----:B------:R2:W-:Y:S04]  /*1e670*/  STL [R1+0x8], R0 ;  /* 0x0000080001007387 */ /* 0x0005e80000100800 */
[----:B------:R2:W-:Y:S04]  /*1e680*/  STL [R1+0xc], R10 ;  /* 0x00000c0a01007387 */ /* 0x0005e80000100800 */
[----:B------:R2:W-:Y:S01]  /*1e690*/  STL [R1+0x4], R2 ;  /* 0x0000040201007387 */ /* 0x0005e20000100800 */
[----:B------:R-:W-:Y:S05]  /*1e6a0*/  BRA `(.L_x_4618) ;  /* 0x0000000000287947 */ /* 0x000fea0003800000 */
.L_x_4612:
        /* <DEDUP_REMOVED lines=10> */
.L_x_4618:
[----:B-12---:R-:W0:Y:S04]  /*1e750*/  LDL R2, [R1+0xc] ;  /* 0x00000c0001027983 */ /* 0x006e280000100800 */
[----:B------:R-:W2:Y:S04]  /*1e760*/  LDL R3, [R1+0x8] ;  /* 0x0000080001037983 */ /* 0x000ea80000100800 */
[----:B------:R-:W4:Y:S04]  /*1e770*/  LDL R5, [R1+0x4] ;  /* 0x0000040001057983 */ /* 0x000f280000100800 */
[----:B------:R-:W4:Y:S01]  /*1e780*/  LDL R4, [R1] ;  /* 0x0000000001047983 */ /* 0x000f220000100800 */
[----:B------:R-:W1:Y:S01]  /*1e790*/  S2R R0, SR_TID.X ;  /* 0x0000000000007919 */ /* 0x000e620000002100 */
[----:B------:R-:W-:Y:S05]  /*1e7a0*/  WARPSYNC.ALL ;  /* 0x0000000000007948 */ /* 0x000fea0003800000 */
[----:B-1----:R-:W-:Y:S01]  /*1e7b0*/  LOP3.LUT R0, R0, 0x1f, RZ, 0xc0, !PT ;  /* 0x0000001f00007812 */ /* 0x002fe200078ec0ff */
[----:B------:R-:W-:Y:S03]  /*1e7c0*/  BAR.SYNC.DEFER_BLOCKING 0x4, 0x180 ;  /* 0x0106000000007b1d */ /* 0x000fe60000010000 */
[----:B------:R-:W-:-:S13]  /*1e7d0*/  ISETP.NE.AND P0, PT, R0, RZ, PT ;  /* 0x000000ff0000720c */ /* 0x000fda0003f05270 */
[----:B------:R-:W1:Y:S01]  /*1e7e0*/  @!P0 S2R R0, SR_CgaCtaId ;  /* 0x0000000000008919 */ /* 0x000e620000008800 */
[----:B0-----:R-:W-:Y:S01]  /*1e7f0*/  IMAD.MOV.U32 R7, RZ, RZ, R2 ;  /* 0x000000ffff077224 */ /* 0x001fe200078e0002 */
[----:B------:R-:W-:Y:S01]  /*1e800*/  @!P0 MOV R2, 0x400 ;  /* 0x0000040000028802 */ /* 0x000fe20000000f00 */
[----:B--2---:R-:W-:-:S03]  /*1e810*/  IMAD.MOV.U32 R6, RZ, RZ, R3 ;  /* 0x000000ffff067224 */ /* 0x004fc600078e0003 */
[----:B-1----:R-:W-:-:S05]  /*1e820*/  @!P0 LEA R18, R0, R2, 0x18 ;  /* 0x0000000200128211 */ /* 0x002fca00078ec0ff */
[----:B----4-:R0:W-:Y:S01]  /*1e830*/  @!P0 STS.128 [R18+0x388d0], R4 ;  /* 0x0388d00412008388 */ /* 0x0101e20000000c00 */
[----:B------:R-:W-:Y:S06]  /*1e840*/  BAR.ARV 0x5, 0x180 ;  /* 0x0146000000007b1d */ /* 0x000fec0000002000 */
.L_x_4609:
[----:B------:R-:W2:Y:S01]  /*1e850*/  LDL R0, [R1+0xc] ;  /* 0x00000c0001007983 */ /* 0x000ea20000100800 */
[----:B------:R-:W-:Y:S02]  /*1e860*/  ULDC UR4, c[0x0][0xd3c] ;  /* 0x00034f0000047ab9 */ /* 0x000fe40000000800 */
[----:B--2---:R-:W-:-:S13]  /*1e870*/  ISETP.GE.AND P0, PT, R0, UR4, PT ;  /* 0x0000000400007c0c */ /* 0x004fda000bf06270 */
[----:B------:R-:W-:Y:S05]  /*1e880*/  @!P0 BRA `(.L_x_4619) ;  /* 0xffffff70001c8947 */ /* 0x000fea000383ffff */
[----:B------:R-:W-:Y:S05]  /*1e890*/  BSYNC B8 ;  /* 0x0000000000087941 */ /* 0x000fea0003800000 */
.L_x_4447:
        /* <DEDUP_REMOVED lines=12> */
.L_x_4719:
[----:B------:R-:W-:Y:S05]  /*1e960*/  BSYNC B0 ;  /* 0x0000000000007941 */ /* 0x000fea0003800000 */
.L_x_4620:
[----:B------:R-:W-:-:S03]  /*1e970*/  UMOV UR4, 0xffffffff ;  /* 0xffffffff00047882 */ /* 0x000fc60000000000 */
[----:B------:R-:W-:Y:S05]  /*1e980*/  BRA.DIV UR4, `(.L_x_4622) ;  /* 0x0000002e04487947 */ /* 0x000fea000b800000 */
[----:B------:R-:W1:Y:S02]  /*1e990*/  S2R R2, SR_TID.X ;  /* 0x0000000000027919 */ /* 0x000e640000002100 */
[----:B-1----:R-:W-:-:S04]  /*1e9a0*/  SHF.R.U32.HI R2, RZ, 0x5, R2 ;  /* 0x00000005ff027819 */ /* 0x002fc80000011602 */
[----:B------:R-:W-:-:S05]  /*1e9b0*/  LOP3.LUT R2, R2, 0x3, RZ, 0xc0, !PT ;  /* 0x0000000302027812 */ /* 0x000fca00078ec0ff */
[----:B---3--:R1:W2:Y:S02]  /*1e9c0*/  SHFL.IDX PT, R14, R2, RZ, 0x1f ;  /* 0x00001fff020e7589 */ /* 0x0082a400000e0000 */
.L_x_4722:
[----:B--2---:R-:W-:-:S13]  /*1e9d0*/  ISETP.NE.AND P0, PT, R14, RZ, PT ;  /* 0x000000ff0e00720c */ /* 0x004fda0003f05270 */
[----:B------:R-:W-:Y:S05]  /*1e9e0*/  @P0 BRA `(.L_x_4317) ;  /* 0x00000000008c0947 */ /* 0x000fea0003800000 */
[----:B------:R-:W-:-:S03]  /*1e9f0*/  UMOV UR4, 0xffffffff ;  /* 0xffffffff00047882 */ /* 0x000fc60000000000 */
[----:B------:R-:W-:Y:S05]  /*1ea00*/  BRA.DIV UR4, `(.L_x_4623) ;  /* 0x0000002e045c7947 */ /* 0x000fea000b800000 */
[----:B------:R-:W-:-:S13]  /*1ea10*/  ELECT P6, URZ, PT ;  /* 0x00000000003f782f */ /* 0x000fda00038c0000 */
.L_x_4725:
[----:B------:R-:W-:Y:S05]  /*1ea20*/  @!P6 BRA `(.L_x_4317) ;  /* 0x00000000007ce947 */ /* 0x000fea0003800000 */
[----:B------:R-:W-:-:S06]  /*1ea30*/  ULOP3.LUT UR4, UR36, 0x2, URZ, 0xfc, !UPT ;  /* 0x0000000224047892 */ /* 0x000fcc000f8efc3f */
[----:B-1----:R-:W-:-:S05]  /*1ea40*/  IMAD.U32 R2, RZ, RZ, UR4 ;  /* 0x00000004ff027e24 */ /* 0x002fca000f8e00ff */
[----:B------:R-:W-:-:S13]  /*1ea50*/  ISETP.NE.AND P2, PT, R2, 0x3, PT ;  /* 0x000000030200780c */ /* 0x000fda0003f45270 */
[----:B------:R-:W-:Y:S05]  /*1ea60*/  @!P2 BRA `(.L_x_4624) ;  /* 0x000000000004a947 */ /* 0x000fea0003800000 */
[----:B------:R-:W-:Y:S01]  /*1ea70*/  BPT.TRAP 0x1 ;  /* 0x000000040000795c */ /* 0x000fe20000300000 */
.L_x_4624:
        /* <DEDUP_REMOVED lines=13> */
.L_x_4726:
[----:B------:R-:W1:Y:S02]  /*1eb50*/  SYNCS.PHASECHK.TRANS64.TRYWAIT P0, [R7+URZ], R2 ;  /* 0x00000002070075a7 */ /* 0x000e64000800017f */
[----:B-1----:R-:W-:Y:S05]  /*1eb60*/  @!P0 BRA `(.L_x_4626) ;  /* 0x0000002c00388947 */ /* 0x002fea0003800000 */
.L_x_4727:
[----:B------:R-:W-:Y:S05]  /*1eb70*/  @!P2 BRA `(.L_x_4627) ;  /* 0x000000000004a947 */ /* 0x000fea0003800000 */
[----:B------:R-:W-:Y:S01]  /*1eb80*/  BPT.TRAP 0x1 ;  /* 0x000000040000795c */ /* 0x000fe20000300000 */
.L_x_4627:
[----:B------:R-:W-:-:S04]  /*1eb90*/  VIADD R0, R0, 0x38860 ;  /* 0x0003886000007836 */ /* 0x000fc80000000000 */
[----:B------:R-:W-:-:S04]  /*1eba0*/  IMAD R4, R19, 0x8, R0 ;  /* 0x0000000813047824 */ /* 0x000fc800078e0200 */
[----:B------:R-:W2:Y:S02]  /*1ebb0*/  SYNCS.PHASECHK.TRANS64.TRYWAIT P0, [R4+URZ], R5 ;  /* 0x00000005040075a7 */ /* 0x000ea4000800017f */
[----:B--2---:R-:W-:Y:S05]  /*1ebc0*/  @!P0 BRA `(.L_x_4628) ;  /* 0x0000002c00348947 */ /* 0x004fea0003800000 */
.L_x_4728:
[----:B------:R-:W-:-:S07]  /*1ebd0*/  IMAD R3, R3, 0x8, R0 ;  /* 0x0000000803037824 */ /* 0x000fce00078e0200 */
.L_x_4629:
[----:B---3--:R3:W4:Y:S02]  /*1ebe0*/  SYNCS.PHASECHK.TRANS64.TRYWAIT P0, [R3+URZ], R2 ;  /* 0x00000002030075a7 */ /* 0x008724000800017f */
[----:B----4-:R-:W-:Y:S05]  /*1ebf0*/  @!P0 NANOSLEEP.SYNCS 0x989680 ;  /* 0x009896800000895d */ /* 0x010fea0003900000 */
[----:B------:R-:W4:Y:S02]  /*1ec00*/  @!P0 SYNCS.PHASECHK.TRANS64 P0, [R3+URZ], R2 ;  /* 0x00000002030085a7 */ /* 0x000f24000800007f */
[----:B----4-:R-:W-:Y:S05]  /*1ec10*/  @!P0 BRA `(.L_x_4629) ;  /* 0xfffffffc00f08947 */ /* 0x010fea000383ffff */
.L_x_4317:
[----:B------:R-:W-:Y:S05]  /*1ec20*/  BSYNC B9 ;  /* 0x0000000000097941 */ /* 0x000fea0003800000 */
.L_x_4314:
[----:B------:R-:W-:Y:S05]  /*1ec30*/  EXIT ;  /* 0x000000000000794d */ /* 0x000fea0003800000 */
.L_x_4335:
[----:B0-----:R0:W1:Y:S02]  /*1ec40*/  SYNCS.PHASECHK.TRANS64.TRYWAIT P5, [R73+URZ+0x38890], R74 ;  /* 0x0388904a490075a7 */ /* 0x00106400080a017f */
[----:B-1----:R-:W-:Y:S05]  /*1ec50*/  @!P5 NANOSLEEP.SYNCS 0x989680 ;  /* 0x009896800000d95d */ /* 0x002fea0003900000 */
[----:B------:R-:W1:Y:S02]  /*1ec60*/  @!P5 SYNCS.PHASECHK.TRANS64 P5, [R73+URZ+0x38890], R74 ;  /* 0x0388904a4900d5a7 */ /* 0x000e6400080a007f */
[----:B-1----:R-:W-:Y:S05]  /*1ec70*/  @!P5 BRA `(.L_x_4335) ;  /* 0xfffffffc00f0d947 */ /* 0x002fea000383ffff */
[----:B------:R-:W-:Y:S05]  /*1ec80*/  BRA `(.L_x_4630) ;  /* 0xfffffe4000287947 */ /* 0x000fea000383ffff */
.L_x_4345:
[----:B-1----:R1:W2:Y:S02]  /*1ec90*/  SYNCS.PHASECHK.TRANS64.TRYWAIT P5, [R73+URZ+0x38890], R74 ;  /* 0x0388904a490075a7 */ /* 0x0022a400080a017f */
[----:B--2---:R-:W-:Y:S05]  /*1eca0*/  @!P5 NANOSLEEP.SYNCS 0x989680 ;  /* 0x009896800000d95d */ /* 0x004fea0003900000 */
[----:B------:R-:W2:Y:S02]  /*1ecb0*/  @!P5 SYNCS.PHASECHK.TRANS64 P5, [R73+URZ+0x38890], R74 ;  /* 0x0388904a4900d5a7 */ /* 0x000ea400080a007f */
[----:B--2---:R-:W-:Y:S05]  /*1ecc0*/  @!P5 BRA `(.L_x_4345) ;  /* 0xfffffffc00f0d947 */ /* 0x004fea000383ffff */
[----:B------:R-:W-:Y:S05]  /*1ecd0*/  BRA `(.L_x_4631) ;  /* 0xfffffe4800847947 */ /* 0x000fea000383ffff */
.L_x_4350:
[----:B0-----:R0:W1:Y:S02]  /*1ece0*/  SYNCS.PHASECHK.TRANS64.TRYWAIT P1, [R73+URZ+0x38890], R74 ;  /* 0x0388904a490075a7 */ /* 0x001064000802017f */
[----:B-1----:R-:W-:Y:S05]  /*1ecf0*/  @!P1 NANOSLEEP.SYNCS 0x989680 ;  /* 0x009896800000995d */ /* 0x002fea0003900000 */
[----:B------:R-:W1:Y:S02]  /*1ed00*/  @!P1 SYNCS.PHASECHK.TRANS64 P1, [R73+URZ+0x38890], R74 ;  /* 0x0388904a490095a7 */ /* 0x000e64000802007f */
[----:B-1----:R-:W-:Y:S05]  /*1ed10*/  @!P1 BRA `(.L_x_4350) ;  /* 0xfffffffc00f09947 */ /* 0x002fea000383ffff */
[----:B------:R-:W-:Y:S05]  /*1ed20*/  BRA `(.L_x_4632) ;  /* 0xfffffe5000987947 */ /* 0x000fea000383ffff */
.L_x_4354:
[----:B--2---:R2:W0:Y:S02]  /*1ed30*/  SYNCS.PHASECHK.TRANS64.TRYWAIT P0, [R73+URZ+0x388b0], R74 ;  /* 0x0388b04a490075a7 */ /* 0x004424000800017f */
[----:B0-----:R-:W-:Y:S05]  /*1ed40*/  @!P0 NANOSLEEP.SYNCS 0x989680 ;  /* 0x009896800000895d */ /* 0x001fea0003900000 */
[----:B------:R-:W0:Y:S02]  /*1ed50*/  @!P0 SYNCS.PHASECHK.TRANS64 P0, [R73+URZ+0x388b0], R74 ;  /* 0x0388b04a490085a7 */ /* 0x000e24000800007f */
[----:B0-----:R-:W-:Y:S05]  /*1ed60*/  @!P0 BRA `(.L_x_4354) ;  /* 0xfffffffc00f08947 */ /* 0x001fea000383ffff */
[----:B------:R-:W-:Y:S05]  /*1ed70*/  BRA `(.L_x_4633) ;  /* 0xfffffe5400147947 */ /* 0x000fea000383ffff */
.L_x_4381:
        /* <DEDUP_REMOVED lines=8> */
.L_x_4635:
[----:B------:R-:W-:Y:S05]  /*1ee00*/  BSYNC B1 ;  /* 0x0000000000017941 */ /* 0x000fea0003800000 */
.L_x_4634:
        /* <DEDUP_REMOVED lines=8> */
.L_x_4636:
[----:B------:R-:W-:Y:S02]  /*1ee90*/  IMAD.MOV.U32 R13, RZ, RZ, R26 ;  /* 0x000000ffff0d7224 */ /* 0x000fe400078e001a */
[----:B------:R-:W-:-:S07]  /*1eea0*/  IMAD.MOV.U32 R20, RZ, RZ, R14 ;  /* 0x000000ffff147224 */ /* 0x000fce00078e000e */
[----:B------:R-:W-:Y:S05]  /*1eeb0*/  WARPSYNC.COLLECTIVE R15, `(.L_x_4637) ;  /* 0x000000000f087348 */ /* 0x000fea0003c00000 */
[----:B------:R0:W1:Y:S02]  /*1eec0*/  SHFL.IDX P6, R14, R13, R12, R11 ;  /* 0x0000000c0d0e7389 */ /* 0x00006400000c000b */
[----:B01----:R-:W-:Y:S01]  /*1eed0*/  ENDCOLLECTIVE ;  /* 0x000000000000791b */ /* 0x003fe20003800000 */
.L_x_4637:
[----:B------:R-:W-:Y:S02]  /*1eee0*/  IMAD.MOV.U32 R13, RZ, RZ, R27 ;  /* 0x000000ffff0d7224 */ /* 0x000fe400078e001b */
[----:B------:R-:W-:-:S07]  /*1eef0*/  IMAD.MOV.U32 R26, RZ, RZ, R14 ;  /* 0x000000ffff1a7224 */ /* 0x000fce00078e000e */
[----:B------:R-:W-:Y:S05]  /*1ef00*/  WARPSYNC.COLLECTIVE R15, `(.L_x_4638) ;  /* 0x000000000f087348 */ /* 0x000fea0003c00000 */
[----:B------:R0:W1:Y:S02]  /*1ef10*/  SHFL.IDX P6, R14, R13, R12, R11 ;  /* 0x0000000c0d0e7389 */ /* 0x00006400000c000b */
[----:B01----:R-:W-:Y:S01]  /*1ef20*/  ENDCOLLECTIVE ;  /* 0x000000000000791b */ /* 0x003fe20003800000 */
.L_x_4638:
[----:B------:R-:W-:Y:S01]  /*1ef30*/  IMAD.MOV.U32 R27, RZ, RZ, R14 ;  /* 0x000000ffff1b7224 */ /* 0x000fe200078e000e */
[----:B------:R-:W-:Y:S06]  /*1ef40*/  BRA `(.L_x_4639) ;  /* 0xfffffe8400687947 */ /* 0x000fec000383ffff */
.L_x_4385:
[----:B0-----:R0:W1:Y:S02]  /*1ef50*/  SYNCS.PHASECHK.TRANS64.TRYWAIT P0, [R2+URZ+0x38800], R13 ;  /* 0x0388000d020075a7 */ /* 0x001064000800017f */
[----:B-1----:R-:W-:Y:S05]  /*1ef60*/  @!P0 NANOSLEEP.SYNCS 0x989680 ;  /* 0x009896800000895d */ /* 0x002fea0003900000 */
[----:B------:R-:W1:Y:S02]  /*1ef70*/  @!P0 SYNCS.PHASECHK.TRANS64 P0, [R2+URZ+0x38800], R13 ;  /* 0x0388000d020085a7 */ /* 0x000e64000800007f */
[----:B-1----:R-:W-:Y:S05]  /*1ef80*/  @!P0 BRA `(.L_x_4385) ;  /* 0xfffffffc00f08947 */ /* 0x002fea000383ffff */
[----:B------:R-:W-:Y:S05]  /*1ef90*/  BRA `(.L_x_4640) ;  /* 0xfffffe8800887947 */ /* 0x000fea000383ffff */
.L_x_4393:
        /* <DEDUP_REMOVED lines=8> */
.L_x_4642:
[----:B------:R-:W-:Y:S05]  /*1f020*/  BSYNC B1 ;  /* 0x0000000000017941 */ /* 0x000fea0003800000 */
.L_x_4641:
        /* <DEDUP_REMOVED lines=8> */
.L_x_4643:
[----:B------:R-:W-:Y:S02]  /*1f0b0*/  IMAD.MOV.U32 R13, RZ, RZ, R26 ;  /* 0x000000ffff0d7224 */ /* 0x000fe400078e001a */
[----:B------:R-:W-:-:S07]  /*1f0c0*/  IMAD.MOV.U32 R3, RZ, RZ, R14 ;  /* 0x000000ffff037224 */ /* 0x000fce00078e000e */
[----:B------:R-:W-:Y:S05]  /*1f0d0*/  WARPSYNC.COLLECTIVE R15, `(.L_x_4644) ;  /* 0x000000000f087348 */ /* 0x000fea0003c00000 */
[----:B------:R0:W1:Y:S02]  /*1f0e0*/  SHFL.IDX P6, R14, R13, R12, R11 ;  /* 0x0000000c0d0e7389 */ /* 0x00006400000c000b */
[----:B01----:R-:W-:Y:S01]  /*1f0f0*/  ENDCOLLECTIVE ;  /* 0x000000000000791b */ /* 0x003fe20003800000 */
.L_x_4644:
[----:B------:R-:W-:Y:S02]  /*1f100*/  IMAD.MOV.U32 R13, RZ, RZ, R27 ;  /* 0x000000ffff0d7224 */ /* 0x000fe400078e001b */
[----:B------:R-:W-:-:S07]  /*1f110*/  IMAD.MOV.U32 R4, RZ, RZ, R14 ;  /* 0x000000ffff047224 */ /* 0x000fce00078e000e */
[----:B------:R-:W-:Y:S05]  /*1f120*/  WARPSYNC.COLLECTIVE R15, `(.L_x_4645) ;  /* 0x000000000f087348 */ /* 0x000fea0003c00000 */
[----:B------:R0:W1:Y:S02]  /*1f130*/  SHFL.IDX P6, R14, R13, R12, R11 ;  /* 0x0000000c0d0e7389 */ /* 0x00006400000c000b */
[----:B01----:R-:W-:Y:S01]  /*1f140*/  ENDCOLLECTIVE ;  /* 0x000000000000791b */ /* 0x003fe20003800000 */
.L_x_4645:
[----:B------:R-:W-:Y:S02]  /*1f150*/  IMAD.MOV.U32 R12, RZ, RZ, R3 ;  /* 0x000000ffff0c7224 */ /* 0x000fe400078e0003 */
[----:B------:R-:W-:Y:S01]  /*1f160*/  IMAD.MOV.U32 R13, RZ, RZ, R0 ;  /* 0x000000ffff0d7224 */ /* 0x000fe200078e0000 */
[----:B------:R-:W-:Y:S06]  /*1f170*/  BRA `(.L_x_4646) ;  /* 0xfffffe9000ec7947 */ /* 0x000fec000383ffff */
.L_x_4397:
[----:B0-----:R0:W1:Y:S02]  /*1f180*/  SYNCS.PHASECHK.TRANS64.TRYWAIT P1, [R2+URZ+0x38800], R13 ;  /* 0x0388000d020075a7 */ /* 0x001064000802017f */
[----:B-1----:R-:W-:Y:S05]  /*1f190*/  @!P1 NANOSLEEP.SYNCS 0x989680 ;  /* 0x009896800000995d */ /* 0x002fea0003900000 */
[----:B------:R-:W1:Y:S02]  /*1f1a0*/  @!P1 SYNCS.PHASECHK.TRANS64 P1, [R2+URZ+0x38800], R13 ;  /* 0x0388000d020095a7 */ /* 0x000e64000802007f */
[----:B-1----:R-:W-:Y:S05]  /*1f1b0*/  @!P1 BRA `(.L_x_4397) ;  /* 0xfffffffc00f09947 */ /* 0x002fea000383ffff */
[----:B------:R-:W-:Y:S05]  /*1f1c0*/  BRA `(.L_x_4647) ;  /* 0xfffffe9400c07947 */ /* 0x000fea000383ffff */
.L_x_4403:
[----:B0-----:R0:W2:Y:S02]  /*1f1d0*/  SYNCS.PHASECHK.TRANS64.TRYWAIT P1, [R20+URZ+0x38830], R15 ;  /* 0x0388300f140075a7 */ /* 0x0010a4000802017f */
[----:B--2---:R-:W-:Y:S05]  /*1f1e0*/  @!P1 NANOSLEEP.SYNCS 0x989680 ;  /* 0x009896800000995d */ /* 0x004fea0003900000 */
[----:B------:R-:W2:Y:S02]  /*1f1f0*/  @!P1 SYNCS.PHASECHK.TRANS64 P1, [R20+URZ+0x38830], R15 ;  /* 0x0388300f140095a7 */ /* 0x000ea4000802007f */
[----:B--2---:R-:W-:Y:S05]  /*1f200*/  @!P1 BRA `(.L_x_4403) ;  /* 0xfffffffc00f09947 */ /* 0x004fea000383ffff */
[----:B------:R-:W-:Y:S05]  /*1f210*/  BRA `(.L_x_4402) ;  /* 0xfffffea000e87947 */ /* 0x000fea000383ffff */
.L_x_4405:
[----:B--2---:R2:W3:Y:S02]  /*1f220*/  SYNCS.PHASECHK.TRANS64.TRYWAIT P1, [R2+URZ+0x38810], R11 ;  /* 0x0388100b020075a7 */ /* 0x0044e4000802017f */
[----:B---3--:R-:W-:Y:S05]  /*1f230*/  @!P1 NANOSLEEP.SYNCS 0x989680 ;  /* 0x009896800000995d */ /* 0x008fea0003900000 */
[----:B------:R-:W3:Y:S02]  /*1f240*/  @!P1 SYNCS.PHASECHK.TRANS64 P1, [R2+URZ+0x38810], R11 ;  /* 0x0388100b020095a7 */ /* 0x000ee4000802007f */
[----:B---3--:R-:W-:Y:S05]  /*1f250*/  @!P1 BRA `(.L_x_4405) ;  /* 0xfffffffc00f09947 */ /* 0x008fea000383ffff */
[----:B------:R-:W-:Y:S05]  /*1f260*/  BRA `(.L_x_4648) ;  /* 0xfffffea400987947 */ /* 0x000fea000383ffff */
.L_x_4410:
[----:B--2---:R2:W4:Y:S02]  /*1f270*/  SYNCS.PHASECHK.TRANS64.TRYWAIT P1, [R20+URZ+0x38850], R15 ;  /* 0x0388500f140075a7 */ /* 0x004524000802017f */
[----:B----4-:R-:W-:Y:S05]  /*1f280*/  @!P1 NANOSLEEP.SYNCS 0x989680 ;  /* 0x009896800000995d */ /* 0x010fea0003900000 */
[----:B------:R-:W4:Y:S02]  /*1f290*/  @!P1 SYNCS.PHASECHK.TRANS64 P1, [R20+URZ+0x38850], R15 ;  /* 0x0388500f140095a7 */ /* 0x000f24000802007f */
[----:B----4-:R-:W-:Y:S05]  /*1f2a0*/  @!P1 BRA `(.L_x_4410) ;  /* 0xfffffffc00f09947 */ /* 0x010fea000383ffff */
[----:B------:R-:W-:Y:S05]  /*1f2b0*/  BRA `(.L_x_4409) ;  /* 0xfffffea400c87947 */ /* 0x000fea000383ffff */
.L_x_4417:
[----:B-1----:R1:W2:Y:S02]  /*1f2c0*/  SYNCS.PHASECHK.TRANS64.TRYWAIT P3, [R196+URZ+0x38830], R11 ;  /* 0x0388300bc40075a7 */ /* 0x0022a4000806017f */
[----:B--2---:R-:W-:Y:S05]  /*1f2d0*/  @!P3 NANOSLEEP.SYNCS 0x989680 ;  /* 0x009896800000b95d */ /* 0x004fea0003900000 */
[----:B------:R-:W2:Y:S02]  /*1f2e0*/  @!P3 SYNCS.PHASECHK.TRANS64 P3, [R196+URZ+0x38830], R11 ;  /* 0x0388300bc400b5a7 */ /* 0x000ea4000806007f */
[----:B--2---:R-:W-:Y:S05]  /*1f2f0*/  @!P3 BRA `(.L_x_4417) ;  /* 0xfffffffc00f0b947 */ /* 0x004fea000383ffff */
[----:B------:R-:W-:Y:S05]  /*1f300*/  BRA `(.L_x_4416) ;  /* 0xfffffed0006c7947 */ /* 0x000fea000383ffff */
.L_x_4422:
[----:B---3--:R3:W4:Y:S02]  /*1f310*/  SYNCS.PHASECHK.TRANS64.TRYWAIT P3, [R196+URZ+0x38850], R11 ;  /* 0x0388500bc40075a7 */ /* 0x008724000806017f */
[----:B----4-:R-:W-:Y:S05]  /*1f320*/  @!P3 NANOSLEEP.SYNCS 0x989680 ;  /* 0x009896800000b95d */ /* 0x010fea0003900000 */
[----:B------:R-:W4:Y:S02]  /*1f330*/  @!P3 SYNCS.PHASECHK.TRANS64 P3, [R196+URZ+0x38850], R11 ;  /* 0x0388500bc400b5a7 */ /* 0x000f24000806007f */
[----:B----4-:R-:W-:Y:S05]  /*1f340*/  @!P3 BRA `(.L_x_4422) ;  /* 0xfffffffc00f0b947 */ /* 0x010fea000383ffff */
[----:B------:R-:W-:Y:S05]  /*1f350*/  BRA `(.L_x_4421) ;  /* 0xfffffed400087947 */ /* 0x000fea000383ffff */
.L_x_4455:
[----:B------:R-:W0:Y:S01]  /*1f360*/  S2R R3, SR_TID.X ;  /* 0x0000000000037919 */ /* 0x000e220000002100 */
[----:B------:R-:W-:Y:S01]  /*1f370*/  BSSY B1, `(.L_x_4649) ;  /* 0x000000a000017945 */ /* 0x000fe20003800000 */
[----:B---3--:R-:W-:Y:S02]  /*1f380*/  IMAD.MOV.U32 R12, RZ, RZ, RZ ;  /* 0x000000ffff0c7224 */ /* 0x008fe400078e00ff */
        /* <DEDUP_REMOVED lines=8> */
.L_x_4650:
[----:B------:R-:W-:Y:S05]  /*1f410*/  BSYNC B1 ;  /* 0x0000000000017941 */ /* 0x000fea0003800000 */
.L_x_4649:
[----:B------:R-:W-:Y:S05]  /*1f420*/  BRA `(.L_x_4651) ;  /* 0xffffff6c00a47947 */ /* 0x000fea000383ffff */
.L_x_4457:
[----:B------:R-:W-:Y:S01]  /*1f430*/  BSSY B1, `(.L_x_4652) ;  /* 0x0000006000017945 */ /* 0x000fe20003800000 */
[----:B------:R-:W-:-:S07]  /*1f440*/  IMAD.MOV.U32 R15, RZ, RZ, -0x1 ;  /* 0xffffffffff0f7424 */ /* 0x000fce00078e00ff */
[----:B0-----:R-:W-:Y:S05]  /*1f450*/  WARPSYNC.COLLECTIVE R15, `(.L_x_4653) ;  /* 0x000000000f0c7348 */ /* 0x001fea0003c00000 */
[----:B------:R-:W-:Y:S02]  /*1f460*/  ELECT P6, UR62, PT ;  /* 0x00000000003e782f */ /* 0x000fe400038c0000 */
[----:B------:R-:W-:Y:S01]  /*1f470*/  MOV R14, UR62 ;  /* 0x0000003e000e7c02 */ /* 0x000fe20008000f00 */
[----:B0-----:R-:W-:Y:S10]  /*1f480*/  ENDCOLLECTIVE ;  /* 0x000000000000791b */ /* 0x001ff40003800000 */
.L_x_4653:
[----:B------:R-:W-:Y:S05]  /*1f490*/  BSYNC B1 ;  /* 0x0000000000017941 */ /* 0x000fea0003800000 */
.L_x_4652:
[----:B------:R-:W-:Y:S05]  /*1f4a0*/  BRA `(.L_x_4456) ;  /* 0xffffff6c009c7947 */ /* 0x000fea000383ffff */
.L_x_4459:
[----:B0-----:R0:W1:Y:S02]  /*1f4b0*/  SYNCS.PHASECHK.TRANS64.TRYWAIT P0, [R18+URZ+0x38820], R3 ;  /* 0x03882003120075a7 */ /* 0x001064000800017f */
[----:B-1----:R-:W-:Y:S05]  /*1f4c0*/  @!P0 NANOSLEEP.SYNCS 0x989680 ;  /* 0x009896800000895d */ /* 0x002fea0003900000 */
[----:B------:R-:W1:Y:S02]  /*1f4d0*/  @!P0 SYNCS.PHASECHK.TRANS64 P0, [R18+URZ+0x38820], R3 ;  /* 0x03882003120085a7 */ /* 0x000e64000800007f */
[----:B-1----:R-:W-:Y:S05]  /*1f4e0*/  @!P0 BRA `(.L_x_4459) ;  /* 0xfffffffc00f08947 */ /* 0x002fea000383ffff */
[----:B------:R-:W-:Y:S05]  /*1f4f0*/  BRA `(.L_x_4654) ;  /* 0xffffff6c00ac7947 */ /* 0x000fea000383ffff */
.L_x_4463:
[----:B-1----:R1:W2:Y:S02]  /*1f500*/  SYNCS.PHASECHK.TRANS64.TRYWAIT P0, [R4+URZ+0x388a0], R8 ;  /* 0x0388a008040075a7 */ /* 0x0022a4000800017f */
[----:B--2---:R-:W-:Y:S05]  /*1f510*/  @!P0 NANOSLEEP.SYNCS 0x989680 ;  /* 0x009896800000895d */ /* 0x004fea0003900000 */
[----:B------:R-:W2:Y:S02]  /*1f520*/  @!P0 SYNCS.PHASECHK.TRANS64 P0, [R4+URZ+0x388a0], R8 ;  /* 0x0388a008040085a7 */ /* 0x000ea4000800007f */
[----:B--2---:R-:W-:Y:S05]  /*1f530*/  @!P0 BRA `(.L_x_4463) ;  /* 0xfffffffc00f08947 */ /* 0x004fea000383ffff */
[----:B------:R-:W-:Y:S05]  /*1f540*/  BRA `(.L_x_4655) ;  /* 0xffffff6c00cc7947 */ /* 0x000fea000383ffff */
.L_x_4468:
[----:B0-----:R0:W2:Y:S02]  /*1f550*/  SYNCS.PHASECHK.TRANS64.TRYWAIT P0, [R4+URZ+0x388c0], R8 ;  /* 0x0388c008040075a7 */ /* 0x0010a4000800017f */
[----:B--2---:R-:W-:Y:S05]  /*1f560*/  @!P0 NANOSLEEP.SYNCS 0x989680 ;  /* 0x009896800000895d */ /* 0x004fea0003900000 */
[----:B------:R-:W2:Y:S02]  /*1f570*/  @!P0 SYNCS.PHASECHK.TRANS64 P0, [R4+URZ+0x388c0], R8 ;  /* 0x0388c008040085a7 */ /* 0x000ea4000800007f */
[----:B--2---:R-:W-:Y:S05]  /*1f580*/  @!P0 BRA `(.L_x_4468) ;  /* 0xfffffffc00f08947 */ /* 0x004fea000383ffff */
[----:B------:R-:W-:Y:S05]  /*1f590*/  BRA `(.L_x_4656) ;  /* 0xffffff70004c7947 */ /* 0x000fea000383ffff */
.L_x_4482:
[----:B0-----:R0:W1:Y:S02]  /*1f5a0*/  SYNCS.PHASECHK.TRANS64.TRYWAIT P2, [R4+URZ+0x388a0], R5 ;  /* 0x0388a005040075a7 */ /* 0x001064000804017f */
[----:B-1----:R-:W-:Y:S05]  /*1f5b0*/  @!P2 NANOSLEEP.SYNCS 0x989680 ;  /* 0x009896800000a95d */ /* 0x002fea0003900000 */
[----:B------:R-:W1:Y:S02]  /*1f5c0*/  @!P2 SYNCS.PHASECHK.TRANS64 P2, [R4+URZ+0x388a0], R5 ;  /* 0x0388a0050400a5a7 */ /* 0x000e64000804007f */
[----:B-1----:R-:W-:Y:S05]  /*1f5d0*/  @!P2 BRA `(.L_x_4482) ;  /* 0xfffffffc00f0a947 */ /* 0x002fea000383ffff */
[----:B------:R-:W-:Y:S05]  /*1f5e0*/  BRA `(.L_x_4657) ;  /* 0xffffff7800cc7947 */ /* 0x000fea000383ffff */
.L_x_4487:
[----:B-1----:R1:W2:Y:S02]  /*1f5f0*/  SYNCS.PHASECHK.TRANS64.TRYWAIT P2, [R4+URZ+0x388c0], R5 ;  /* 0x0388c005040075a7 */ /* 0x0022a4000804017f */
[----:B--2---:R-:W-:Y:S05]  /*1f600*/  @!P2 NANOSLEEP.SYNCS 0x989680 ;  /* 0x009896800000a95d */ /* 0x004fea0003900000 */
[----:B------:R-:W2:Y:S02]  /*1f610*/  @!P2 SYNCS.PHASECHK.TRANS64 P2, [R4+URZ+0x388c0], R5 ;  /* 0x0388c0050400a5a7 */ /* 0x000ea4000804007f */
[----:B--2---:R-:W-:Y:S05]  /*1f620*/  @!P2 BRA `(.L_x_4487) ;  /* 0xfffffffc00f0a947 */ /* 0x004fea000383ffff */
[----:B------:R-:W-:Y:S05]  /*1f630*/  BRA `(.L_x_4658) ;  /* 0xffffff7c00487947 */ /* 0x000fea000383ffff */
.L_x_4509:
        /* <DEDUP_REMOVED lines=11> */
.L_x_4660:
[----:B------:R-:W-:Y:S05]  /*1f6f0*/  BSYNC B0 ;  /* 0x0000000000007941 */ /* 0x000fea0003800000 */
.L_x_4659:
[----:B------:R-:W-:Y:S05]  /*1f700*/  BRA `(.L_x_4661) ;  /* 0xffffff8c00b87947 */ /* 0x000fea000383ffff */
.L_x_4511:
[----:B------:R-:W-:Y:S01]  /*1f710*/  BSSY B0, `(.L_x_4662) ;  /* 0x0000006000007945 */ /* 0x000fe20003800000 */
[----:B------:R-:W-:-:S07]  /*1f720*/  IMAD.MOV.U32 R15, RZ, RZ, -0x1 ;  /* 0xffffffffff0f7424 */ /* 0x000fce00078e00ff */
[----:B0-----:R-:W-:Y:S05]  /*1f730*/  WARPSYNC.COLLECTIVE R15, `(.L_x_4663) ;  /* 0x000000000f0c7348 */ /* 0x001fea0003c00000 */
[----:B------:R-:W-:Y:S02]  /*1f740*/  ELECT P6, UR62, PT ;  /* 0x00000000003e782f */ /* 0x000fe400038c0000 */
[----:B------:R-:W-:Y:S01]  /*1f750*/  MOV R14, UR62 ;  /* 0x0000003e000e7c02 */ /* 0x000fe20008000f00 */
[----:B0-----:R-:W-:Y:S10]  /*1f760*/  ENDCOLLECTIVE ;  /* 0x000000000000791b */ /* 0x001ff40003800000 */
.L_x_4663:
[----:B------:R-:W-:Y:S05]  /*1f770*/  BSYNC B0 ;  /* 0x0000000000007941 */ /* 0x000fea0003800000 */
.L_x_4662:
[----:B------:R-:W-:Y:S05]  /*1f780*/  BRA `(.L_x_4664) ;  /* 0xffffff8c00c47947 */ /* 0x000fea000383ffff */
.L_x_4513:
[----:B0-----:R0:W1:Y:S02]  /*1f790*/  SYNCS.PHASECHK.TRANS64.TRYWAIT P0, [R0+URZ+0x38840], R2 ;  /* 0x03884002000075a7 */ /* 0x001064000800017f */
[----:B-1----:R-:W-:Y:S05]  /*1f7a0*/  @!P0 NANOSLEEP.SYNCS 0x989680 ;  /* 0x009896800000895d */ /* 0x002fea0003900000 */
[----:B------:R-:W1:Y:S02]  /*1f7b0*/  @!P0 SYNCS.PHASECHK.TRANS64 P0, [R0+URZ+0x38840], R2 ;  /* 0x03884002000085a7 */ /* 0x000e64000800007f */
[----:B-1----:R-:W-:Y:S05]  /*1f7c0*/  @!P0 BRA `(.L_x_4513) ;  /* 0xfffffffc00f08947 */ /* 0x002fea000383ffff */
[----:B------:R-:W-:Y:S05]  /*1f7d0*/  BRA `(.L_x_4665) ;  /* 0xffffff9000247947 */ /* 0x000fea000383ffff */
.L_x_4517:
        /* <DEDUP_REMOVED lines=9> */
.L_x_4666:
[----:B------:R-:W-:Y:S02]  /*1f870*/  IMAD.MOV.U32 R13, RZ, RZ, R3 ;  /* 0x000000ffff0d7224 */ /* 0x000fe400078e0003 */
[----:B------:R-:W-:Y:S01]  /*1f880*/  IMAD.MOV.U32 R4, RZ, RZ, R14 ;  /* 0x000000ffff047224 */ /* 0x000fe200078e000e */
[----:B------:R-:W-:-:S07]  /*1f890*/  LOP3.LUT R6, R6, 0x7f, RZ, 0xc0, !PT ;  /* 0x0000007f06067812 */ /* 0x000fce00078ec0ff */
[----:B------:R-:W-:Y:S05]  /*1f8a0*/  WARPSYNC.COLLECTIVE R15, `(.L_x_4667) ;  /* 0x000000000f087348 */ /* 0x000fea0003c00000 */
[----:B------:R0:W1:Y:S02]  /*1f8b0*/  SHFL.IDX P6, R14, R13, R12, R11 ;  /* 0x0000000c0d0e7389 */ /* 0x00006400000c000b */
[----:B01----:R-:W-:Y:S01]  /*1f8c0*/  ENDCOLLECTIVE ;  /* 0x000000000000791b */ /* 0x003fe20003800000 */
.L_x_4667:
        /* <DEDUP_REMOVED lines=9> */
.L_x_4668:
[----:B------:R-:W-:Y:S02]  /*1f960*/  IMAD.MOV.U32 R13, RZ, RZ, R3 ;  /* 0x000000ffff0d7224 */ /* 0x000fe400078e0003 */
[----:B------:R-:W-:-:S07]  /*1f970*/  IMAD.MOV.U32 R6, RZ, RZ, R14 ;  /* 0x000000ffff067224 */ /* 0x000fce00078e000e */
[----:B------:R-:W-:Y:S05]  /*1f980*/  WARPSYNC.COLLECTIVE R15, `(.L_x_4669) ;  /* 0x000000000f087348 */ /* 0x000fea0003c00000 */
[----:B------:R0:W1:Y:S02]  /*1f990*/  SHFL.IDX P6, R14, R13, R12, R11 ;  /* 0x0000000c0d0e7389 */ /* 0x00006400000c000b */
[----:B01----:R-:W-:Y:S01]  /*1f9a0*/  ENDCOLLECTIVE ;  /* 0x000000000000791b */ /* 0x003fe20003800000 */
.L_x_4669:
        /* <DEDUP_REMOVED lines=22> */
.L_x_4670:
        /* <DEDUP_REMOVED lines=10> */
.L_x_4671:
        /* <DEDUP_REMOVED lines=11> */
.L_x_4672:
        /* <DEDUP_REMOVED lines=14> */
.L_x_4673:
[----:B------:R-:W-:Y:S01]  /*1fd40*/  IMAD.MOV.U32 R3, RZ, RZ, R14 ;  /* 0x000000ffff037224 */ /* 0x000fe200078e000e */
[----:B------:R-:W-:Y:S06]  /*1fd50*/  BRA `(.L_x_4674) ;  /* 0xffffff9400647947 */ /* 0x000fec000383ffff */
.L_x_4521:
[----:B------:R-:W2:Y:S04]  /*1fd60*/  LDL.LU R13, [R1+0x4c] ;  /* 0x00004c00010d7983 */ /* 0x000ea80000300800 */
[----:B------:R-:W3:Y:S04]  /*1fd70*/  LDL.LU R12, [R1+0x4] ;  /* 0x00000400010c7983 */ /* 0x000ee80000300800 */
[----:B------:R-:W4:Y:S04]  /*1fd80*/  LDL.LU R11, [R1+0x50] ;  /* 0x00005000010b7983 */ /* 0x000f280000300800 */
[----:B------:R-:W5:Y:S04]  /*1fd90*/  LDL.LU R9, [R1+0x64] ;  /* 0x0000640001097983 */ /* 0x000f680000300800 */
[----:B------:R-:W5:Y:S01]  /*1fda0*/  LDL.LU R8, [R1+0x14] ;  /* 0x0000140001087983 */ /* 0x000f620000300800 */
[----:B------:R-:W-:Y:S01]  /*1fdb0*/  BSSY B0, `(.L_x_4675) ;  /* 0x0000017000007945 */ /* 0x000fe20003800000 */
[----:B------:R-:W-:-:S02]  /*1fdc0*/  IMAD.MOV.U32 R15, RZ, RZ, -0x1 ;  /* 0xffffffffff0f7424 */ /* 0x000fc400078e00ff */
[----:B--2---:R-:W-:Y:S02]  /*1fdd0*/  IMAD R7, R13, R7, RZ ;  /* 0x000000070d077224 */ /* 0x004fe400078e02ff */
[----:B------:R-:W-:-:S03]  /*1fde0*/  IMAD.MOV.U32 R13, RZ, RZ, R4 ;  /* 0x000000ffff0d7224 */ /* 0x000fc600078e0004 */
[-C--:B---3--:R-:W-:Y:S01]  /*1fdf0*/  ISETP.GE.AND P2, PT, R12, R7.reuse, PT ;  /* 0x000000070c00720c */ /* 0x088fe20003f46270 */
[----:B------:R-:W-:Y:S01]  /*1fe00*/  IMAD.MOV.U32 R12, RZ, RZ, RZ ;  /* 0x000000ffff0c7224 */ /* 0x000fe200078e00ff */
[-C--:B----4-:R-:W-:Y:S01]  /*1fe10*/  ISETP.GE.AND P3, PT, R11, R7.reuse, PT ;  /* 0x000000070b00720c */ /* 0x090fe20003f66270 */
[----:B------:R-:W-:Y:S01]  /*1fe20*/  IMAD.MOV.U32 R11, RZ, RZ, 0x181f ;  /* 0x0000181fff0b7424 */ /* 0x000fe200078e00ff */
[----:B-----5:R-:W-:Y:S02]  /*1fe30*/  ISETP.GE.AND P4, PT, R9, R7, PT ;  /* 0x000000070900720c */ /* 0x020fe40003f86270 */
[----:B------:R-:W-:-:S07]  /*1fe40*/  LOP3.LUT R8, R8, 0xffffffdf, RZ, 0xc0, !PT ;  /* 0xffffffdf08087812 */ /* 0x000fce00078ec0ff */
        /* <DEDUP_REMOVED lines=8> */
[----:B------:R-:W-:-:S05]  /*1fed0*/  @P6 LOP3.LUT R8, R8, 0x10, RZ, 0xfc, !PT ;  /* 0x0000001008086812 */ /* 0x000fca00078efcff */
[----:B------:R0:W-:Y:S02]  /*1fee0*/  STL [R1+0x14], R8 ;  /* 0x0000140801007387 */ /* 0x0001e40000100800 */
[----:B0-----:R-:W-:Y:S05]  /*1fef0*/  WARPSYNC.COLLECTIVE R15, `(.L_x_4676) ;  /* 0x000000000f087348 */ /* 0x001fea0003c00000 */
[----:B------:R1:W2:Y:S02]  /*1ff00*/  SHFL.IDX P6, R14, R13, R12, R11 ;  /* 0x0000000c0d0e7389 */ /* 0x0002a400000c000b */
[----:B012---:R-:W-:Y:S01]  /*1ff10*/  ENDCOLLECTIVE ;  /* 0x000000000000791b */ /* 0x007fe20003800000 */
.L_x_4676:
[----:B------:R-:W-:Y:S05]  /*1ff20*/  BSYNC B0 ;  /* 0x0000000000007941 */ /* 0x000fea0003800000 */
.L_x_4675:
[----:B------:R0:W-:Y:S04]  /*1ff30*/  STL [R1+0x88], R16 ;  /* 0x0000881001007387 */ /* 0x0001e80000100800 */
[----:B0-----:R0:W5:Y:S04]  /*1ff40*/  LDL.LU R16, [R1+0x14] ;  /* 0x0000140001107983 */ /* 0x0011680000300800 */
[----:B------:R1:W-:Y:S04]  /*1ff50*/  STL [R1+0x84], R7 ;  /* 0x0000840701007387 */ /* 0x0003e80000100800 */
[----:B-1----:R0:W5:Y:S01]  /*1ff60*/  LDL R7, [R1+0x18] ;  /* 0x0000180001077983 */ /* 0x0021620000100800 */
[----:B------:R-:W-:-:S02]  /*1ff70*/  IMAD.MOV.U32 R13, RZ, RZ, R0 ;  /* 0x000000ffff0d7224 */ /* 0x000fc400078e0000 */
[----:B------:R-:W-:Y:S02]  /*1ff80*/  IMAD.MOV.U32 R12, RZ, RZ, RZ ;  /* 0x000000ffff0c7224 */ /* 0x000fe400078e00ff */
[----:B------:R-:W-:Y:S02]  /*1ff90*/  IMAD.MOV.U32 R11, RZ, RZ, 0x181f ;  /* 0x0000181fff0b7424 */ /* 0x000fe400078e00ff */
[----:B------:R-:W-:Y:S02]  /*1ffa0*/  IMAD.MOV.U32 R15, RZ, RZ, -0x1 ;  /* 0xffffffffff0f7424 */ /* 0x000fe400078e00ff */
[----:B0-----:R-:W-:-:S07]  /*1ffb0*/  IMAD.MOV.U32 R8, RZ, RZ, R14 ;  /* 0x000000ffff087224 */ /* 0x001fce00078e000e */
[----:B-----5:R-:W-:Y:S05]  /*1ffc0*/  WARPSYNC.COLLECTIVE R15, `(.L_x_4677) ;  /* 0x000000000f087348 */ /* 0x020fea0003c00000 */
[----:B------:R0:W1:Y:S02]  /*1ffd0*/  SHFL.IDX P6, R14, R13, R12, R11 ;  /* 0x0000000c0d0e7389 */ /* 0x00006400000c000b */
[----:B01---5:R-:W-:Y:S01]  /*1ffe0*/  ENDCOLLECTIVE ;  /* 0x000000000000791b */ /* 0x023fe20003800000 */
.L_x_4677:
[----:B------:R-:W-:Y:S02]  /*1fff0*/  IMAD.MOV.U32 R13, RZ, RZ, R4 ;  /* 0x000000ffff0d7224 */ /* 0x000fe400078e0004 */
[----:B------:R-:W-:Y:S02]  /*20000*/  IMAD.MOV.U32 R12, RZ, RZ, 0x1 ;  /* 0x00000001ff0c7424 */ /* 0x000fe400078e00ff */
[----:B------:R-:W-:-:S05]  /*20010*/  IMAD.MOV.U32 R2, RZ, RZ, R14 ;  /* 0x000000ffff027224 */ /* 0x000fca00078e000e */
[----:B------:R-:W-:-:S05]  /*20020*/  @!P2 LEA R3, P6, R10, R2, 0x1 ;  /* 0x000000020a03a211 */ /* 0x000fca00078c08ff */
[----:B------:R-:W-:-:S05]  /*20030*/  @!P2 IMAD.X R2, RZ, RZ, R8, P6 ;  /* 0x000000ffff02a224 */ /* 0x000fca00030e0608 */
[----:B------:R-:W-:-:S04]  /*20040*/  @!P2 LOP3.LUT R3, R3, R2, RZ, 0x3c, !PT ;  /* 0x000000020303a212 */ /* 0x000fc800078e3cff */
[----:B------:R-:W-:-:S04]  /*20050*/  @!P2 LOP3.LUT R2, R3, R2, RZ, 0x3c, !PT ;  /* 0x000000020302a212 */ /* 0x000fc800078e3cff */
[----:B------:R-:W-:Y:S02]  /*20060*/  @!P2 LOP3.LUT R3, R3, R2, RZ, 0x3c, !PT ;  /* 0x000000020303a212 */ /* 0x000fe400078e3cff */
[----:B------:R-:W-:-:S04]  /*20070*/  LOP3.LUT R16, R16, 0xffff7fff, RZ, 0xc0, !PT ;  /* 0xffff7fff10107812 */ /* 0x000fc800078ec0ff */
[----:B------:R-:W-:-:S04]  /*20080*/  @P0 LOP3.LUT R16, R16, 0x8000, RZ, 0xfc, !PT ;  /* 0x0000800010100812 */ /* 0x000fc800078efcff */
[C---:B------:R-:W-:Y:S02]  /*20090*/  LOP3.LUT P0, RZ, R16.reuse, 0x8, RZ, 0xc0, !PT ;  /* 0x0000000810ff7812 */ /* 0x040fe4000780c0ff */
[----:B------:R-:W-:-:S04]  /*200a0*/  LOP3.LUT R16, R16, 0xffffbfff, RZ, 0xc0, !PT ;  /* 0xffffbfff10107812 */ /* 0x000fc800078ec0ff */
[----:B------:R-:W-:-:S04]  /*200b0*/  @P1 LOP3.LUT R16, R16, 0x4000, RZ, 0xfc, !PT ;  /* 0x0000400010101812 */ /* 0x000fc800078efcff */
[C---:B------:R-:W-:Y:S02]  /*200c0*/  LOP3.LUT P1, RZ, R16.reuse, 0x4, RZ, 0xc0, !PT ;  /* 0x0000000410ff7812 */ /* 0x040fe4000782c0ff */
[----:B------:R-:W-:Y:S01]  /*200d0*/  LOP3.LUT R16, R16, 0xffffdfff, RZ, 0xc0, !PT ;  /* 0xffffdfff10107812 */ /* 0x000fe200078ec0ff */
[----:B------:R-:W-:Y:S01]  /*200e0*/  @!PT LDS RZ, [RZ] ;  /* 0x00000000fffff984 */ /* 0x000fe20000000800 */
[----:B------:R-:W-:Y:S01]  /*200f0*/  @!PT LDS RZ, [RZ] ;  /* 0x00000000fffff984 */ /* 0x000fe20000000800 */
[----:B------:R-:W-:Y:S01]  /*20100*/  @!PT LDS RZ, [RZ] ;  /* 0x00000000fffff984 */ /* 0x000fe20000000800 */
[----:B------:R0:W-:Y:S03]  /*20110*/  @!P2 LDGSTS.E.BYPASS.LTC128B.128 [R7+0x26400], desc[UR42][R2.64], !P0 ;  /* 0x264000000207afae */ /* 0x0001e6000c101d6a */
[----:B------:R-:W-:-:S04]  /*20120*/  @P3 LOP3.LUT R16, R16, 0x2000, RZ, 0xfc, !PT ;  /* 0x0000200010103812 */ /* 0x000fc800078efcff */
[C---:B------:R-:W-:Y:S02]  /*20130*/  LOP3.LUT P3, RZ, R16.reuse, 0x2, RZ, 0xc0, !PT ;  /* 0x0000000210ff7812 */ /* 0x040fe4000786c0ff */
[----:B------:R-:W-:Y:S01]  /*20140*/  LOP3.LUT R16, R16, 0xfffffbff, RZ, 0xc0, !PT ;  /* 0xfffffbff10107812 */ /* 0x000fe200078ec0ff */
[----:B------:R0:W-:Y:S03]  /*20150*/  @!P2 LDGSTS.E.BYPASS.LTC128B.128 [R7+0x28400], desc[UR42][R2.64+0x80], !P1 ;  /* 0x284000800207afae */ /* 0x0001e6000c901d6a */
[----:B------:R-:W-:-:S04]  /*20160*/  @P4 LOP3.LUT R16, R16, 0x400, RZ, 0xfc, !PT ;  /* 0x0000040010104812 */ /* 0x000fc800078efcff */
[C---:B------:R-:W-:Y:S02]  /*20170*/  LOP3.LUT P0, RZ, R16.reuse, 0x8000, RZ, 0xc0, !PT ;  /* 0x0000800010ff7812 */ /* 0x040fe4000780c0ff */
[C---:B------:R-:W-:Y:S01]  /*20180*/  LOP3.LUT P1, RZ, R16.reuse, 0x4000, RZ, 0xc0, !PT ;  /* 0x0000400010ff7812 */ /* 0x040fe2000782c0ff */
[----:B------:R0:W-:Y:S01]  /*20190*/  @!P2 LDGSTS.E.BYPASS.LTC128B.128 [R7+0x2a400], desc[UR42][R2.64+0x100], !P3 ;  /* 0x2a4001000207afae */ /* 0x0001e2000d901d6a */
[C---:B------:R-:W-:Y:S02]  /*201a0*/  LOP3.LUT P6, RZ, R16.reuse, 0x20, RZ, 0xc0, !PT ;  /* 0x0000002010ff7812 */ /* 0x040fe400078cc0ff */
[C---:B------:R-:W-:Y:S01]  /*201b0*/  LOP3.LUT P3, RZ, R16.reuse, 0x2000, RZ, 0xc0, !PT ;  /* 0x0000200010ff7812 */ /* 0x040fe2000786c0ff */
[----:B------:R0:W-:Y:S01]  /*201c0*/  @!P2 LDGSTS.E.BYPASS.LTC128B.128 [R7+0x2c400], desc[UR42][R2.64+0x180], !P5 ;  /* 0x2c4001800207afae */ /* 0x0001e2000e901d6a */
[C---:B------:R-:W-:Y:S02]  /*201d0*/  LOP3.LUT P4, RZ, R16.reuse, 0x10, RZ, 0xc0, !PT ;  /* 0x0000001010ff7812 */ /* 0x040fe4000788c0ff */
[----:B------:R-:W-:-:S03]  /*201e0*/  LOP3.LUT R16, R16, 0xfffff7ff, RZ, 0xc0, !PT ;  /* 0xfffff7ff10107812 */ /* 0x000fc600078ec0ff */
[----:B------:R0:W-:Y:S01]  /*201f0*/  @!P2 LDGSTS.E.BYPASS.LTC128B.128 [R7+0x2e400], desc[UR42][R2.64+0x200], !P0 ;  /* 0x2e4002000207afae */ /* 0x0001e2000c101d6a */
[----:B------:R-:W-:-:S03]  /*20200*/  @P5 LOP3.LUT R16, R16, 0x800, RZ, 0xfc, !PT ;  /* 0x0000080010105812 */ /* 0x000fc600078efcff */
[----:B------:R0:W-:Y:S01]  /*20210*/  @!P2 LDGSTS.E.BYPASS.LTC128B.128 [R7+0x30400], desc[UR42][R2.64+0x280], !P1 ;  /* 0x304002800207afae */ /* 0x0001e2000c901d6a */
[C---:B------:R-:W-:Y:S02]  /*20220*/  LOP3.LUT P5, RZ, R16.reuse, 0x4, RZ, 0xc0, !PT ;  /* 0x0000000410ff7812 */ /* 0x040fe400078ac0ff */
[----:B------:R-:W-:Y:S01]  /*20230*/  @!P3 LOP3.LUT R8, R5, 0x40, RZ, 0xc0, !PT ;  /* 0x000000400508b812 */ /* 0x000fe200078ec0ff */
[----:B------:R0:W-:Y:S01]  /*20240*/  @!P2 LDGSTS.E.BYPASS.LTC128B.128 [R7+0x32400], desc[UR42][R2.64+0x300], P6 ;  /* 0x324003000207afae */ /* 0x0001e2000b101d6a */
[----:B------:R-:W-:Y:S02]  /*20250*/  LOP3.LUT R16, R16, 0xffffefff, RZ, 0xc0, !PT ;  /* 0xffffefff10107812 */ /* 0x000fe400078ec0ff */
[----:B------:R-:W-:-:S07]  /*20260*/  @!P3 SHF.R.U32.HI R8, RZ, 0x2, R8 ;  /* 0x00000002ff08b819 */ /* 0x000fce0000011608 */
[----:B0-----:R-:W-:Y:S05]  /*20270*/  WARPSYNC.COLLECTIVE R15, `(.L_x_4678) ;  /* 0x000000000f087348 */ /* 0x001fea0003c00000 */
[----:B------:R1:W2:Y:S02]  /*20280*/  SHFL.IDX P6, R14, R13, R12, R11 ;  /* 0x0000000c0d0e7389 */ /* 0x0002a400000c000b */
[----:B012---:R-:W-:Y:S01]  /*20290*/  ENDCOLLECTIVE ;  /* 0x000000000000791b */ /* 0x007fe20003800000 */
.L_x_4678:
[----:B------:R-:W-:Y:S01]  /*202a0*/  @!PT LDS RZ, [RZ] ;  /* 0x00000000fffff984 */ /* 0x000fe20000000800 */
[----:B------:R-:W-:Y:S01]  /*202b0*/  @!PT LDS RZ, [RZ] ;  /* 0x00000000fffff984 */ /* 0x000fe20000000800 */
[----:B------:R-:W-:Y:S01]  /*202c0*/  @!PT LDS RZ, [RZ] ;  /* 0x00000000fffff984 */ /* 0x000fe20000000800 */
[----:B------:R0:W-:Y:S01]  /*202d0*/  @!P2 LDGSTS.E.BYPASS.LTC128B.128 [R7+0x34400], desc[UR42][R2.64+0x380], P4 ;  /* 0x344003800207afae */ /* 0x0001e2000a101d6a */
[----:B------:R-:W-:Y:S02]  /*202e0*/  @!P3 ISETP.NE.U32.AND P2, PT, R8, RZ, PT ;  /* 0x000000ff0800b20c */ /* 0x000fe40003f45070 */
[----:B------:R-:W-:Y:S02]  /*202f0*/  @P5 LOP3.LUT R16, R16, 0x1000, RZ, 0xfc, !PT ;  /* 0x0000100010105812 */ /* 0x000fe400078efcff */
[----:B------:R-:W-:Y:S02]  /*20300*/  @!P3 LOP3.LUT R8, R6, 0x80, RZ, 0xc0, !PT ;  /* 0x000000800608b812 */ /* 0x000fe400078ec0ff */
[C---:B------:R-:W-:Y:S02]  /*20310*/  LOP3.LUT P5, RZ, R16.reuse, 0x8, RZ, 0xc0, !PT ;  /* 0x0000000810ff7812 */ /* 0x040fe400078ac0ff */
[----:B------:R-:W-:Y:S01]  /*20320*/  LOP3.LUT R16, R16, 0xffffffdf, RZ, 0xc0, !PT ;  /* 0xffffffdf10107812 */ /* 0x000fe200078ec0ff */
[----:B------:R-:W-:Y:S01]  /*20330*/  IMAD.MOV.U32 R13, RZ, RZ, R0 ;  /* 0x000000ffff0d7224 */ /* 0x000fe200078e0000 */
[----:B------:R-:W-:-:S03]  /*20340*/  @!P3 SHF.R.U32.HI R8, RZ, 0x3, R8 ;  /* 0x00000003ff08b819 */ /* 0x000fc60000011608 */
[----:B------:R-:W-:Y:S02]  /*20350*/  @P2 LOP3.LUT R16, R16, 0x20, RZ, 0xfc, !PT ;  /* 0x0000002010102812 */ /* 0x000fe400078efcff */
[----:B------:R-:W-:Y:S01]  /*20360*/  @!P3 ISETP.NE.U32.AND P4, PT, R8, RZ, PT ;  /* 0x000000ff0800b20c */ /* 0x000fe20003f85070 */
[----:B0-----:R-:W-:-:S12]  /*20370*/  IMAD.MOV.U32 R9, RZ, RZ, R14 ;  /* 0x000000ffff097224 */ /* 0x001fd800078e000e */
[----:B------:R-:W-:Y:S05]  /*20380*/  WARPSYNC.COLLECTIVE R15, `(.L_x_4679) ;  /* 0x000000000f087348 */ /* 0x000fea0003c00000 */
[----:B------:R0:W1:Y:S02]  /*20390*/  SHFL.IDX P6, R14, R13, R12, R11 ;  /* 0x0000000c0d0e7389 */ /* 0x00006400000c000b */
[----:B01----:R-:W-:Y:S01]  /*203a0*/  ENDCOLLECTIVE ;  /* 0x000000000000791b */ /* 0x003fe20003800000 */
.L_x_4679:
        /* <DEDUP_REMOVED lines=29> */
.L_x_4680:
        /* <DEDUP_REMOVED lines=8> */
[----:B------:R0:W-:Y:S01]  /*20600*/  STL [R1+0x14], R16 ;  /* 0x0000141001007387 */ /* 0x0001e20000100800 */
[----:B------:R-:W-:-:S11]  /*20610*/  IMAD.MOV.U32 R10, RZ, RZ, R14 ;  /* 0x000000ffff0a7224 */ /* 0x000fd600078e000e */
[----:B0-----:R-:W-:Y:S05]  /*20620*/  WARPSYNC.COLLECTIVE R15, `(.L_x_4681) ;  /* 0x000000000f087348 */ /* 0x001fea0003c00000 */
[----:B------:R1:W2:Y:S02]  /*20630*/  SHFL.IDX P6, R14, R13, R12, R11 ;  /* 0x0000000c0d0e7389 */ /* 0x0002a400000c000b */
[----:B012---:R-:W-:Y:S01]  /*20640*/  ENDCOLLECTIVE ;  /* 0x000000000000791b */ /* 0x007fe20003800000 */
.L_x_4681:
        /* <DEDUP_REMOVED lines=20> */
[----:B------:R-:W-:-:S03]  /*20790*/  LOP3.LUT P2, RZ, R16, 0x80, RZ, 0xc0, !PT ;  /* 0x0000008010ff7812 */ /* 0x000fc6000784c0ff */
[----:B------:R0:W5:Y:S10]  /*207a0*/  LDL.LU R16, [R1+0x88] ;  /* 0x0000880001107983 */ /* 0x0001740000300800 */
        /* <DEDUP_REMOVED lines=13> */
.L_x_4682:
[----:B------:R-:W-:Y:S02]  /*20880*/  IMAD.MOV.U32 R13, RZ, RZ, R0 ;  /* 0x000000ffff0d7224 */ /* 0x000fe400078e0000 */
[----:B------:R-:W-:-:S07]  /*20890*/  IMAD.MOV.U32 R4, RZ, RZ, R14 ;  /* 0x000000ffff047224 */ /* 0x000fce00078e000e */
[----:B------:R-:W-:Y:S05]  /*208a0*/  WARPSYNC.COLLECTIVE R15, `(.L_x_4683) ;  /* 0x000000000f087348 */ /* 0x000fea0003c00000 */
[----:B------:R0:W1:Y:S02]  /*208b0*/  SHFL.IDX P6, R14, R13, R12, R11 ;  /* 0x0000000c0d0e7389 */ /* 0x00006400000c000b */
[----:B01----:R-:W-:Y:S01]  /*208c0*/  ENDCOLLECTIVE ;  /* 0x000000000000791b */ /* 0x003fe20003800000 */
.L_x_4683:
[----:B------:R-:W-:Y:S01]  /*208d0*/  IMAD.MOV.U32 R0, RZ, RZ, R14 ;  /* 0x000000ffff007224 */ /* 0x000fe200078e000e */
[----:B------:R-:W-:Y:S06]  /*208e0*/  BRA `(.L_x_4684) ;  /* 0xffffff9800347947 */ /* 0x000fec000383ffff */
.L_x_4526:
[----:B0-----:R0:W2:Y:S02]  /*208f0*/  SYNCS.PHASECHK.TRANS64.TRYWAIT P0, [R18+URZ+0x38820], R0 ;  /* 0x03882000120075a7 */ /* 0x0010a4000800017f */
[----:B--2---:R-:W-:Y:S05]  /*20900*/  @!P0 NANOSLEEP.SYNCS 0x989680 ;  /* 0x009896800000895d */ /* 0x004fea0003900000 */
[----:B------:R-:W2:Y:S02]  /*20910*/  @!P0 SYNCS.PHASECHK.TRANS64 P0, [R18+URZ+0x38820], R0 ;  /* 0x03882000120085a7 */ /* 0x000ea4000800007f */
[----:B--2---:R-:W-:Y:S05]  /*20920*/  @!P0 BRA `(.L_x_4526) ;  /* 0xfffffffc00f08947 */ /* 0x004fea000383ffff */
[----:B------:R-:W-:Y:S05]  /*20930*/  BRA `(.L_x_4685) ;  /* 0xffffff9800f07947 */ /* 0x000fea000383ffff */
.L_x_4530:
[----:B0-----:R0:W2:Y:S02]  /*20940*/  SYNCS.PHASECHK.TRANS64.TRYWAIT P0, [R0+URZ+0x38860], R2 ;  /* 0x03886002000075a7 */ /* 0x0010a4000800017f */
[----:B--2---:R-:W-:Y:S05]  /*20950*/  @!P0 NANOSLEEP.SYNCS 0x989680 ;  /* 0x009896800000895d */ /* 0x004fea0003900000 */
[----:B------:R-:W2:Y:S02]  /*20960*/  @!P0 SYNCS.PHASECHK.TRANS64 P0, [R0+URZ+0x38860], R2 ;  /* 0x03886002000085a7 */ /* 0x000ea4000800007f */
[----:B--2---:R-:W-:Y:S05]  /*20970*/  @!P0 BRA `(.L_x_4530) ;  /* 0xfffffffc00f08947 */ /* 0x004fea000383ffff */
[----:B------:R-:W-:Y:S05]  /*20980*/  BRA `(.L_x_4686) ;  /* 0xffffff9c00147947 */ /* 0x000fea000383ffff */
.L_x_4549:
[----:B-1----:R1:W2:Y:S02]  /*20990*/  SYNCS.PHASECHK.TRANS64.TRYWAIT P0, [R2+URZ+0x38840], R6 ;  /* 0x03884006020075a7 */ /* 0x0022a4000800017f */
[----:B--2---:R-:W-:Y:S05]  /*209a0*/  @!P0 NANOSLEEP.SYNCS 0x989680 ;  /* 0x009896800000895d */ /* 0x004fea0003900000 */
[----:B------:R-:W2:Y:S02]  /*209b0*/  @!P0 SYNCS.PHASECHK.TRANS64 P0, [R2+URZ+0x38840], R6 ;  /* 0x03884006020085a7 */ /* 0x000ea4000800007f */
[----:B--2---:R-:W-:Y:S05]  /*209c0*/  @!P0 BRA `(.L_x_4549) ;  /* 0xfffffffc00f08947 */ /* 0x004fea000383ffff */
[----:B------:R-:W-:Y:S05]  /*209d0*/  BRA `(.L_x_4687) ;  /* 0xffffffa800247947 */ /* 0x000fea000383ffff */
.L_x_4554:
[----:B0-----:R0:W2:Y:S02]  /*209e0*/  SYNCS.PHASECHK.TRANS64.TRYWAIT P0, [R2+URZ+0x38860], R6 ;  /* 0x03886006020075a7 */ /* 0x0010a4000800017f */
[----:B--2---:R-:W-:Y:S05]  /*209f0*/  @!P0 NANOSLEEP.SYNCS 0x989680 ;  /* 0x009896800000895d */ /* 0x004fea0003900000 */
[----:B------:R-:W2:Y:S02]  /*20a00*/  @!P0 SYNCS.PHASECHK.TRANS64 P0, [R2+URZ+0x38860], R6 ;  /* 0x03886006020085a7 */ /* 0x000ea4000800007f */
[----:B--2---:R-:W-:Y:S05]  /*20a10*/  @!P0 BRA `(.L_x_4554) ;  /* 0xfffffffc00f08947 */ /* 0x004fea000383ffff */
[----:B------:R-:W-:Y:S05]  /*20a20*/  BRA `(.L_x_4688) ;  /* 0xffffffa800a07947 */ /* 0x000fea000383ffff */
.L_x_4569:
[----:B-1----:R1:W2:Y:S02]  /*20a30*/  SYNCS.PHASECHK.TRANS64.TRYWAIT P0, [R3+URZ+0x38840], R2 ;  /* 0x03884002030075a7 */ /* 0x0022a4000800017f */
[----:B--2---:R-:W-:Y:S05]  /*20a40*/  @!P0 NANOSLEEP.SYNCS 0x989680 ;  /* 0x009896800000895d */ /* 0x004fea0003900000 */
[----:B------:R-:W2:Y:S02]  /*20a50*/  @!P0 SYNCS.PHASECHK.TRANS64 P0, [R3+URZ+0x38840], R2 ;  /* 0x03884002030085a7 */ /* 0x000ea4000800007f */
[----:B--2---:R-:W-:Y:S05]  /*20a60*/  @!P0 BRA `(.L_x_4569) ;  /* 0xfffffffc00f08947 */ /* 0x004fea000383ffff */
[----:B------:R-:W-:Y:S05]  /*20a70*/  BRA `(.L_x_4689) ;  /* 0xffffffb4007c7947 */ /* 0x000fea000383ffff */
.L_x_4574:
[----:B--2---:R2:W3:Y:S02]  /*20a80*/  SYNCS.PHASECHK.TRANS64.TRYWAIT P0, [R3+URZ+0x38860], R2 ;  /* 0x03886002030075a7 */ /* 0x0044e4000800017f */
[----:B---3--:R-:W-:Y:S05]  /*20a90*/  @!P0 NANOSLEEP.SYNCS 0x989680 ;  /* 0x009896800000895d */ /* 0x008fea0003900000 */
[----:B------:R-:W3:Y:S02]  /*20aa0*/  @!P0 SYNCS.PHASECHK.TRANS64 P0, [R3+URZ+0x38860], R2 ;  /* 0x03886002030085a7 */ /* 0x000ee4000800007f */
[----:B---3--:R-:W-:Y:S05]  /*20ab0*/  @!P0 BRA `(.L_x_4574) ;  /* 0xfffffffc00f08947 */ /* 0x008fea000383ffff */
[----:B------:R-:W-:Y:S05]  /*20ac0*/  BRA `(.L_x_4690) ;  /* 0xffffffb400f87947 */ /* 0x000fea000383ffff */
.L_x_4589:
[----:B-1----:R1:W2:Y:S02]  /*20ad0*/  SYNCS.PHASECHK.TRANS64.TRYWAIT P0, [R3+URZ+0x38840], R2 ;  /* 0x03884002030075a7 */ /* 0x0022a4000800017f */
[----:B--2---:R-:W-:Y:S05]  /*20ae0*/  @!P0 NANOSLEEP.SYNCS 0x989680 ;  /* 0x009896800000895d */ /* 0x004fea0003900000 */
[----:B------:R-:W2:Y:S02]  /*20af0*/  @!P0 SYNCS.PHASECHK.TRANS64 P0, [R3+URZ+0x38840], R2 ;  /* 0x03884002030085a7 */ /* 0x000ea4000800007f */
[----:B--2---:R-:W-:Y:S05]  /*20b00*/  @!P0 BRA `(.L_x_4589) ;  /* 0xfffffffc00f08947 */ /* 0x004fea000383ffff */
[----:B------:R-:W-:Y:S05]  /*20b10*/  BRA `(.L_x_4691) ;  /* 0xffffffc000b87947 */ /* 0x000fea000383ffff */
.L_x_4594:
[----:B--2---:R2:W3:Y:S02]  /*20b20*/  SYNCS.PHASECHK.TRANS64.TRYWAIT P0, [R3+URZ+0x38860], R2 ;  /* 0x03886002030075a7 */ /* 0x0044e4000800017f */
[----:B---3--:R-:W-:Y:S05]  /*20b30*/  @!P0 NANOSLEEP.SYNCS 0x989680 ;  /* 0x009896800000895d */ /* 0x008fea0003900000 */
[----:B------:R-:W3:Y:S02]  /*20b40*/  @!P0 SYNCS.PHASECHK.TRANS64 P0, [R3+URZ+0x38860], R2 ;  /* 0x03886002030085a7 */ /* 0x000ee4000800007f */
[----:B---3--:R-:W-:Y:S05]  /*20b50*/  @!P0 BRA `(.L_x_4594) ;  /* 0xfffffffc00f08947 */ /* 0x008fea000383ffff */
[----:B------:R-:W-:Y:S05]  /*20b60*/  BRA `(.L_x_4692) ;  /* 0xffffffc400347947 */ /* 0x000fea000383ffff */
.L_x_4610:
[----:B-1----:R-:W2:Y:S01]  /*20b70*/  LDL R2, [R1] ;  /* 0x0000000001027983 */ /* 0x002ea20000100800 */
[----:B------:R-:W-:Y:S01]  /*20b80*/  BSSY B0, `(.L_x_4693) ;  /* 0x0000008000007945 */ /* 0x000fe20003800000 */
[----:B---3--:R-:W-:Y:S02]  /*20b90*/  IMAD.MOV.U32 R12, RZ, RZ, RZ ;  /* 0x000000ffff0c7224 */ /* 0x008fe400078e00ff */
[----:B------:R-:W-:Y:S02]  /*20ba0*/  IMAD.MOV.U32 R11, RZ, RZ, 0x1f ;  /* 0x0000001fff0b7424 */ /* 0x000fe400078e00ff */
[----:B------:R-:W-:Y:S02]  /*20bb0*/  IMAD.MOV.U32 R15, RZ, RZ, -0x1 ;  /* 0xffffffffff0f7424 */ /* 0x000fe400078e00ff */
[----:B--2---:R-:W-:-:S07]  /*20bc0*/  IMAD.MOV.U32 R13, RZ, RZ, R2 ;  /* 0x000000ffff0d7224 */ /* 0x004fce00078e0002 */
[----:B0-----:R-:W-:Y:S05]  /*20bd0*/  WARPSYNC.COLLECTIVE R15, `(.L_x_4694) ;  /* 0x000000000f087348 */ /* 0x001fea0003c00000 */
[----:B------:R1:W2:Y:S02]  /*20be0*/  SHFL.IDX P6, R14, R13, R12, R11 ;  /* 0x0000000c0d0e7389 */ /* 0x0002a400000c000b */
[----:B012---:R-:W-:Y:S01]  /*20bf0*/  ENDCOLLECTIVE ;  /* 0x000000000000791b */ /* 0x007fe20003800000 */
.L_x_4694:
[----:B------:R-:W-:Y:S05]  /*20c00*/  BSYNC B0 ;  /* 0x0000000000007941 */ /* 0x000fea0003800000 */
.L_x_4693:
        /* <DEDUP_REMOVED lines=9> */
.L_x_4695:
        /* <DEDUP_REMOVED lines=26> */
.L_x_4696:
        /* <DEDUP_REMOVED lines=8> */
.L_x_4697:
        /* <DEDUP_REMOVED lines=8> */
.L_x_4698:
        /* <DEDUP_REMOVED lines=8> */
.L_x_4699:
        /* <DEDUP_REMOVED lines=8> */
.L_x_4700:
        /* <DEDUP_REMOVED lines=9> */
.L_x_4701:
[----:B------:R-:W-:Y:S01]  /*210d0*/  IMAD.MOV.U32 R9, RZ, RZ, R14 ;  /* 0x000000ffff097224 */ /* 0x000fe200078e000e */
[----:B------:R-:W-:Y:S06]  /*210e0*/  BRA `(.L_x_4702) ;  /* 0xffffffcc006c7947 */ /* 0x000fec000383ffff */
.L_x_4613:
[----:B------:R-:W-:Y:S01]  /*210f0*/  BSSY B0, `(.L_x_4703) ;  /* 0x0000008000007945 */ /* 0x000fe20003800000 */
[----:B------:R-:W-:Y:S02]  /*21100*/  IMAD.MOV.U32 R13, RZ, RZ, R2 ;  /* 0x000000ffff0d7224 */ /* 0x000fe400078e0002 */
[----:B---3--:R-:W-:Y:S02]  /*21110*/  IMAD.MOV.U32 R12, RZ, RZ, 0x1 ;  /* 0x00000001ff0c7424 */ /* 0x008fe400078e00ff */
[----:B------:R-:W-:Y:S02]  /*21120*/  IMAD.MOV.U32 R11, RZ, RZ, RZ ;  /* 0x000000ffff0b7224 */ /* 0x000fe400078e00ff */
[----:B------:R-:W-:-:S07]  /*21130*/  IMAD.MOV.U32 R15, RZ, RZ, -0x1 ;  /* 0xffffffffff0f7424 */ /* 0x000fce00078e00ff */
[----:B0-----:R-:W-:Y:S05]  /*21140*/  WARPSYNC.COLLECTIVE R15, `(.L_x_4704) ;  /* 0x000000000f087348 */ /* 0x001fea0003c00000 */
[----:B------:R1:W2:Y:S02]  /*21150*/  SHFL.UP P6, R14, R13, R12, R11 ;  /* 0x0400000c0d0e7389 */ /* 0x0002a400000c000b */
[----:B012---:R-:W-:Y:S01]  /*21160*/  ENDCOLLECTIVE ;  /* 0x000000000000791b */ /* 0x007fe20003800000 */
.L_x_4704:
[----:B------:R-:W-:Y:S05]  /*21170*/  BSYNC B0 ;  /* 0x0000000000007941 */ /* 0x000fea0003800000 */
.L_x_4703:
        /* <DEDUP_REMOVED lines=10> */
.L_x_4705:
        /* <DEDUP_REMOVED lines=8> */
.L_x_4706:
        /* <DEDUP_REMOVED lines=8> */
.L_x_4707:
        /* <DEDUP_REMOVED lines=8> */
.L_x_4708:
        /* <DEDUP_REMOVED lines=9> */
.L_x_4709:
[----:B------:R-:W-:Y:S01]  /*21430*/  IMAD.MOV.U32 R9, RZ, RZ, R14 ;  /* 0x000000ffff097224 */ /* 0x000fe200078e000e */
[----:B------:R-:W-:Y:S06]  /*21440*/  BRA `(.L_x_4710) ;  /* 0xffffffcc00407947 */ /* 0x000fec000383ffff */
.L_x_4615:
[----:B------:R-:W-:Y:S01]  /*21450*/  BSSY B0, `(.L_x_4711) ;  /* 0x0000006000007945 */ /* 0x000fe20003800000 */
[----:B------:R-:W-:Y:S01]  /*21460*/  PLOP3.LUT P6, PT, P6, PT, PT, 0x8, 0x0 ;  /* 0x000000000000781c */ /* 0x000fe200037ce170 */
[----:B------:R-:W-:-:S12]  /*21470*/  IMAD.MOV.U32 R15, RZ, RZ, -0x1 ;  /* 0xffffffffff0f7424 */ /* 0x000fd800078e00ff */
[----:B0--3--:R-:W-:Y:S05]  /*21480*/  WARPSYNC.COLLECTIVE R15, `(.L_x_4712) ;  /* 0x000000000f087348 */ /* 0x009fea0003c00000 */
[----:B---3--:R-:W-:Y:S01]  /*21490*/  VOTE.ANY R14, PT, P6 ;  /* 0x00000000000e7806 */ /* 0x008fe200030e0100 */
[----:B0-----:R-:W-:Y:S06]  /*214a0*/  ENDCOLLECTIVE ;  /* 0x000000000000791b */ /* 0x001fec0003800000 */
.L_x_4712:
[----:B------:R-:W-:Y:S05]  /*214b0*/  BSYNC B0 ;  /* 0x0000000000007941 */ /* 0x000fea0003800000 */
.L_x_4711:
        /* <DEDUP_REMOVED lines=9> */
.L_x_4713:
[----:B------:R-:W-:Y:S02]  /*21550*/  IMAD.MOV.U32 R13, RZ, RZ, R6 ;  /* 0x000000ffff0d7224 */ /* 0x000fe400078e0006 */
[----:B------:R-:W-:-:S07]  /*21560*/  IMAD.MOV.U32 R0, RZ, RZ, R14 ;  /* 0x000000ffff007224 */ /* 0x000fce00078e000e */
[----:B------:R-:W-:Y:S05]  /*21570*/  WARPSYNC.COLLECTIVE R15, `(.L_x_4714) ;  /* 0x000000000f087348 */ /* 0x000fea0003c00000 */
[----:B------:R0:W1:Y:S02]  /*21580*/  SHFL.IDX P6, R14, R13, R12, R11 ;  /* 0x0000000c0d0e7389 */ /* 0x00006400000c000b */
[----:B01----:R-:W-:Y:S01]  /*21590*/  ENDCOLLECTIVE ;  /* 0x000000000000791b */ /* 0x003fe20003800000 */
.L_x_4714:
[----:B------:R-:W-:Y:S01]  /*215a0*/  IMAD.MOV.U32 R6, RZ, RZ, R14 ;  /* 0x000000ffff067224 */ /* 0x000fe200078e000e */
[----:B------:R-:W-:Y:S06]  /*215b0*/  BRA `(.L_x_4715) ;  /* 0xffffffcc00207947 */ /* 0x000fec000383ffff */
.L_x_4617:
[----:B------:R-:W-:Y:S01]  /*215c0*/  BSSY B0, `(.L_x_4716) ;  /* 0x0000007000007945 */ /* 0x000fe20003800000 */
[----:B------:R-:W-:Y:S02]  /*215d0*/  IMAD.MOV.U32 R13, RZ, RZ, R7 ;  /* 0x000000ffff0d7224 */ /* 0x000fe400078e0007 */
[----:B------:R-:W-:Y:S02]  /*215e0*/  IMAD.MOV.U32 R11, RZ, RZ, 0x1f ;  /* 0x0000001fff0b7424 */ /* 0x000fe400078e00ff */
[----:B------:R-:W-:-:S07]  /*215f0*/  IMAD.MOV.U32 R15, RZ, RZ, -0x1 ;  /* 0xffffffffff0f7424 */ /* 0x000fce00078e00ff */
[----:B012-4-:R-:W-:Y:S05]  /*21600*/  WARPSYNC.COLLECTIVE R15, `(.L_x_4717) ;  /* 0x000000000f087348 */ /* 0x017fea0003c00000 */
[----:B------:R3:W0:Y:S02]  /*21610*/  SHFL.IDX P6, R14, R13, R12, R11 ;  /* 0x0000000c0d0e7389 */ /* 0x00062400000c000b */
[----:B01234-:R-:W-:Y:S01]  /*21620*/  ENDCOLLECTIVE ;  /* 0x000000000000791b */ /* 0x01ffe20003800000 */
.L_x_4717:
[----:B------:R-:W-:Y:S05]  /*21630*/  BSYNC B0 ;  /* 0x0000000000007941 */ /* 0x000fea0003800000 */
.L_x_4716:
[----:B------:R-:W-:Y:S01]  /*21640*/  IMAD.MOV.U32 R7, RZ, RZ, R14 ;  /* 0x000000ffff077224 */ /* 0x000fe200078e000e */
[----:B------:R-:W-:Y:S06]  /*21650*/  BRA `(.L_x_4718) ;  /* 0xffffffcc00107947 */ /* 0x000fec000383ffff */
.L_x_4621:
[----:B0-----:R0:W1:Y:S02]  /*21660*/  SYNCS.PHASECHK.TRANS64.TRYWAIT P0, [R0+URZ+0x38820], R3 ;  /* 0x03882003000075a7 */ /* 0x001064000800017f */
[----:B-1----:R-:W-:Y:S05]  /*21670*/  @!P0 NANOSLEEP.SYNCS 0x989680 ;  /* 0x009896800000895d */ /* 0x002fea0003900000 */
[----:B------:R-:W1:Y:S02]  /*21680*/  @!P0 SYNCS.PHASECHK.TRANS64 P0, [R0+URZ+0x38820], R3 ;  /* 0x03882003000085a7 */ /* 0x000e64000800007f */
[----:B-1----:R-:W-:Y:S05]  /*21690*/  @!P0 BRA `(.L_x_4621) ;  /* 0xfffffffc00f08947 */ /* 0x002fea000383ffff */
[----:B------:R-:W-:Y:S05]  /*216a0*/  BRA `(.L_x_4719) ;  /* 0xffffffd000ac7947 */ /* 0x000fea000383ffff */
.L_x_4622:
        /* <DEDUP_REMOVED lines=11> */
.L_x_4721:
[----:B------:R-:W-:Y:S05]  /*21760*/  BSYNC B0 ;  /* 0x0000000000007941 */ /* 0x000fea0003800000 */
.L_x_4720:
[----:B------:R-:W-:Y:S05]  /*21770*/  BRA `(.L_x_4722) ;  /* 0xffffffd000947947 */ /* 0x000fea000383ffff */
.L_x_4623:
[----:B------:R-:W-:Y:S01]  /*21780*/  BSSY B0, `(.L_x_4723) ;  /* 0x0000006000007945 */ /* 0x000fe20003800000 */
[----:B------:R-:W-:-:S07]  /*21790*/  IMAD.MOV.U32 R15, RZ, RZ, -0x1 ;  /* 0xffffffffff0f7424 */ /* 0x000fce00078e00ff */
[----:B01----:R-:W-:Y:S05]  /*217a0*/  WARPSYNC.COLLECTIVE R15, `(.L_x_4724) ;  /* 0x000000000f0c7348 */ /* 0x003fea0003c00000 */
[----:B------:R-:W-:Y:S02]  /*217b0*/  ELECT P6, UR62, PT ;  /* 0x00000000003e782f */ /* 0x000fe400038c0000 */
[----:B------:R-:W-:Y:S01]  /*217c0*/  MOV R14, UR62 ;  /* 0x0000003e000e7c02 */ /* 0x000fe20008000f00 */
[----:B01----:R-:W-:Y:S10]  /*217d0*/  ENDCOLLECTIVE ;  /* 0x000000000000791b */ /* 0x003ff40003800000 */
.L_x_4724:
[----:B------:R-:W-:Y:S05]  /*217e0*/  BSYNC B0 ;  /* 0x0000000000007941 */ /* 0x000fea0003800000 */
.L_x_4723:
[----:B------:R-:W-:Y:S05]  /*217f0*/  BRA `(.L_x_4725) ;  /* 0xffffffd000887947 */ /* 0x000fea000383ffff */
.L_x_4625:
[----:B0-----:R0:W1:Y:S02]  /*21800*/  SYNCS.PHASECHK.TRANS64.TRYWAIT P0, [R6+URZ], R5 ;  /* 0x00000005060075a7 */ /* 0x001064000800017f */
[----:B-1----:R-:W-:Y:S05]  /*21810*/  @!P0 NANOSLEEP.SYNCS 0x989680 ;  /* 0x009896800000895d */ /* 0x002fea0003900000 */
[----:B------:R-:W1:Y:S02]  /*21820*/  @!P0 SYNCS.PHASECHK.TRANS64 P0, [R6+URZ], R5 ;  /* 0x00000005060085a7 */ /* 0x000e64000800007f */
[----:B-1----:R-:W-:Y:S05]  /*21830*/  @!P0 BRA `(.L_x_4625) ;  /* 0xfffffffc00f08947 */ /* 0x002fea000383ffff */
[----:B------:R-:W-:Y:S05]  /*21840*/  BRA `(.L_x_4726) ;  /* 0xffffffd000c07947 */ /* 0x000fea000383ffff */
.L_x_4626:
[----:B-1----:R1:W2:Y:S02]  /*21850*/  SYNCS.PHASECHK.TRANS64.TRYWAIT P0, [R7+URZ], R2 ;  /* 0x00000002070075a7 */ /* 0x0022a4000800017f */
[----:B--2---:R-:W-:Y:S05]  /*21860*/  @!P0 NANOSLEEP.SYNCS 0x989680 ;  /* 0x009896800000895d */ /* 0x004fea0003900000 */
[----:B------:R-:W2:Y:S02]  /*21870*/  @!P0 SYNCS.PHASECHK.TRANS64 P0, [R7+URZ], R2 ;  /* 0x00000002070085a7 */ /* 0x000ea4000800007f */
[----:B--2---:R-:W-:Y:S05]  /*21880*/  @!P0 BRA `(.L_x_4626) ;  /* 0xfffffffc00f08947 */ /* 0x004fea000383ffff */
[----:B------:R-:W-:Y:S05]  /*21890*/  BRA `(.L_x_4727) ;  /* 0xffffffd000b47947 */ /* 0x000fea000383ffff */
.L_x_4628:
[----:B--2---:R2:W3:Y:S02]  /*218a0*/  SYNCS.PHASECHK.TRANS64.TRYWAIT P0, [R4+URZ], R5 ;  /* 0x00000005040075a7 */ /* 0x0044e4000800017f */
[----:B---3--:R-:W-:Y:S05]  /*218b0*/  @!P0 NANOSLEEP.SYNCS 0x989680 ;  /* 0x009896800000895d */ /* 0x008fea0003900000 */
[----:B------:R-:W3:Y:S02]  /*218c0*/  @!P0 SYNCS.PHASECHK.TRANS64 P0, [R4+URZ], R5 ;  /* 0x00000005040085a7 */ /* 0x000ee4000800007f */
[----:B---3--:R-:W-:Y:S05]  /*218d0*/  @!P0 BRA `(.L_x_4628) ;  /* 0xfffffffc00f08947 */ /* 0x008fea000383ffff */
[----:B------:R-:W-:Y:S05]  /*218e0*/  BRA `(.L_x_4728) ;  /* 0xffffffd000b87947 */ /* 0x000fea000383ffff */
.L_x_4729:
        /* <DEDUP_REMOVED lines=9> */
.L_x_15001:


//--------------------- .text._ZN7cutlass13device_kernelIN5flash11enable_sm90INS1_16FlashAttnFwdSm90INS1_25CollectiveMainloopFwdSm90ILi2EN4cute5tupleIJNS5_1CILi1EEES8_S8_EEENS6_IJNS7_ILi64EEESA_SA_EEELi512ENS_6half_tEfNS_4arch4Sm90ELb0ELb1ELb0ELb0ELb0ELb0ELb0ELb0ELb0ELb1ELb1ELb0EEENS1_21CollectiveEpilogueFwdINS6_IJSA_NS7_ILi512EEESA_EEES9_SC_SE_Li256ELb0ELb1ELb1ELb0EEENS1_19SingleTileSchedulerILb0ELb1ELb1ELi64EEEEEEEEEvNT_6ParamsE --------------------------
	.section	.text._ZN7cutlass13device_kernelIN5flash11enable_sm90INS1_16FlashAttnFwdSm90INS1_25CollectiveMainloopFwdSm90ILi2EN4cute5tupleIJNS5_1CILi1EEES8_S8_EEENS6_IJNS7_ILi64EEESA_SA_EEELi512ENS_6half_tEfNS_4arch4Sm90ELb0ELb1ELb0ELb0ELb0ELb0ELb0ELb0ELb0ELb1ELb1ELb0EEENS1_21CollectiveEpilogueFwdINS6_IJSA_NS7_ILi512EEESA_EEES9_SC_SE_Li256ELb0ELb1ELb1ELb0EEENS1_19SingleTileSchedulerILb0ELb1ELb1ELi64EEEEEEEEEvNT_6ParamsE,"ax",@progbits
	.align	128
.text._ZN7cutlass13device_kernelIN5flash11enable_sm90INS1_16FlashAttnFwdSm90INS1_25CollectiveMainloopFwdSm90ILi2EN4cute5tupleIJNS5_1CILi1EEES8_S8_EEENS6_IJNS7_ILi64EEESA_SA_EEELi512ENS_6half_tEfNS_4arch4Sm90ELb0ELb1ELb0ELb0ELb0ELb0ELb0ELb0ELb0ELb1ELb1ELb0EEENS1_21CollectiveEpilogueFwdINS6_IJSA_NS7_ILi512EEESA_EEES9_SC_SE_Li256ELb0ELb1ELb1ELb0EEENS1_19SingleTileSchedulerILb0ELb1ELb1ELi64EEEEEEEEEvNT_6ParamsE:
        .type           _ZN7cutlass13device_kernelIN5flash11enable_sm90INS1_16FlashAttnFwdSm90INS1_25CollectiveMainloopFwdSm90ILi2EN4cute5tupleIJNS5_1CILi1EEES8_S8_EEENS6_IJNS7_ILi64EEESA_SA_EEELi512ENS_6half_tEfNS_4arch4Sm90ELb0ELb1ELb0ELb0ELb0ELb0ELb0ELb0ELb0ELb1ELb1ELb0EEENS1_21CollectiveEpilogueFwdINS6_IJSA_NS7_ILi512EEESA_EEES9_SC_SE_Li256ELb0ELb1ELb1ELb0EEENS1_19SingleTileSchedulerILb0ELb1ELb1ELi64EEEEEEEEEvNT_6ParamsE,@function
        .size           _ZN7cutlass13device_kernelIN5flash11enable_sm90INS1_16FlashAttnFwdSm90INS1_25CollectiveMainloopFwdSm90ILi2EN4cute5tupleIJNS5_1CILi1EEES8_S8_EEENS6_IJNS7_ILi64EEESA_SA_EEELi512ENS_6half_tEfNS_4arch4Sm90ELb0ELb1ELb0ELb0ELb0ELb0ELb0ELb0ELb0ELb1ELb1ELb0EEENS1_21CollectiveEpilogueFwdINS6_IJSA_NS7_ILi512EEESA_EEES9_SC_SE_Li256ELb0ELb1ELb1ELb0EEENS1_19SingleTileSchedulerILb0ELb1ELb1ELi64EEEEEEEEEvNT_6ParamsE,(.L_x_15002 - _ZN7cutlass13device_kernelIN5flash11enable_sm90INS1_16FlashAttnFwdSm90INS1_25CollectiveMainloopFwdSm90ILi2EN4cute5tupleIJNS5_1CILi1EEES8_S8_EEENS6_IJNS7_ILi64EEESA_SA_EEELi512ENS_6half_tEfNS_4arch4Sm90ELb0ELb1ELb0ELb0ELb0ELb0ELb0ELb0ELb0ELb1ELb1ELb0EEENS1_21CollectiveEpilogueFwdINS6_IJSA_NS7_ILi512EEESA_EEES9_SC_SE_Li256ELb0ELb1ELb1ELb0EEENS1_19SingleTileSchedulerILb0ELb1ELb1ELi64EEEEEEEEEvNT_6ParamsE)
        .other          _ZN7cutlass13device_kernelIN5flash11enable_sm90INS1_16FlashAttnFwdSm90INS1_25CollectiveMainloopFwdSm90ILi2EN4cute5tupleIJNS5_1CILi1EEES8_S8_EEENS6_IJNS7_ILi64EEESA_SA_EEELi512ENS_6half_tEfNS_4arch4Sm90ELb0ELb1ELb0ELb0ELb0ELb0ELb0ELb0ELb0ELb1ELb1ELb0EEENS1_21CollectiveEpilogueFwdINS6_IJSA_NS7_ILi512EEESA_EEES9_SC_SE_Li256ELb0ELb1ELb1ELb0EEENS1_19SingleTileSchedulerILb0ELb1ELb1ELi64EEEEEEEEEvNT_6ParamsE,@"STO_CUDA_ENTRY STV_DEFAULT"
_ZN7cutlass13device_kernelIN5flash11enable_sm90INS1_16FlashAttnFwdSm90INS1_25CollectiveMainloopFwdSm90ILi2EN4cute5tupleIJNS5_1CILi1EEES8_S8_EEENS6_IJNS7_ILi64EEESA_SA_EEELi512ENS_6half_tEfNS_4arch4Sm90ELb0ELb1ELb0ELb0ELb0ELb0ELb0ELb0ELb0ELb1ELb1ELb0EEENS1_21CollectiveEpilogueFwdINS6_IJSA_NS7_ILi512EEESA_EEES9_SC_SE_Li256ELb0ELb1ELb1ELb0EEENS1_19SingleTileSchedulerILb0ELb1ELb1ELi64EEEEEEEEEvNT_6ParamsE:
        /* <DEDUP_REMOVED lines=18> */
.L_x_4731:
[----:B------:R-:W-:Y:S05]  /*0120*/  BSYNC B0 ;  /* 0x0000000000007941 */ /* 0x000fea0003800000 */
.L_x_4730:
        /* <DEDUP_REMOVED lines=37> */
.L_x_4732:
        /* <DEDUP_REMOVED lines=22> */
.L_x_4733:
        /* <DEDUP_REMOVED lines=18> */
.L_x_4734:
        /* <DEDUP_REMOVED lines=22> */
.L_x_4735:
        /* <DEDUP_REMOVED lines=22> */
.L_x_4736:
        /* <DEDUP_REMOVED lines=8> */
.L_x_4739:
[----:B------:R-:W-:-:S08]  /*0940*/  NOP ;  /* 0x0000000000007918 */ /* 0x000fd00000000000 */
[----:B------:R-:W0:Y:S02]  /*0950*/  USETMAXREG.TRY_ALLOC.CTAPOOL UP0, 0xf0 ;  /* 0x000000f0000079c8 */ /* 0x000e240008000600 */
[----:B0-----:R-:W-:-:S13]  /*0960*/  PLOP3.LUT P0, PT, PT, PT, UP0, 0x80, 0x0 ;  /* 0x000000000000781c */ /* 0x001fda0003f0f008 */
[----:B------:R-:W-:Y:S05]  /*0970*/  @!P0 BRA `(.L_x_4739) ;  /* 0xfffffffc00f08947 */ /* 0x000fea000383ffff */
[----:B------:R-:W0:Y:S01]  /*0980*/  S2R R2, SR_TID.X ;  /* 0x0000000000027919 */ /* 0x000e220000002100 */
[----:B------:R-:W1:Y:S01]  /*0990*/  S2UR UR6, SR_CTAID.Y ;  /* 0x00000000000679c3 */ /* 0x000e620000002600 */
[----:B------:R-:W-:Y:S02]  /*09a0*/  ULDC UR7, c[0x0][0xc50] ;  /* 0x0003140000077ab9 */ /* 0x000fe40000000800 */
[----:B------:R-:W-:-:S05]  /*09b0*/  UISETP.NE.AND UP0, UPT, UR7, 0x1, UPT ;  /* 0x000000010700788c */ /* 0x000fca000bf05270 */
[----:B------:R-:W2:Y:S06]  /*09c0*/  S2UR UR8, SR_CTAID.Z ;  /* 0x00000000000879c3 */ /* 0x000eac0000002700 */
[----:B------:R-:W-:Y:S01]  /*09d0*/  @UP0 ULDC UR4, c[0x0][0xc54] ;  /* 0x0003150000040ab9 */ /* 0x000fe20000000800 */
[----:B------:R-:W-:Y:S01]  /*09e0*/  @UP0 ULDC UR10, c[0x0][0xc58] ;  /* 0x00031600000a0ab9 */ /* 0x000fe20000000800 */
[----:B-1----:R-:W-:Y:S02]  /*09f0*/  UIMAD.WIDE.U32 UR4, UR6, UR4, URZ ;  /* 0x00000004060472a5 */ /* 0x002fe4000f8e003f */
[----:B------:R-:W-:-:S02]  /*0a00*/  UMOV UR40, UR6 ;  /* 0x0000000600287c82 */ /* 0x000fc40008000000 */
[----:B------:R-:W-:Y:S01]  /*0a10*/  @UP0 USHF.R.U32.HI UR40, URZ, UR10, UR5 ;  /* 0x0000000a3f280299 */ /* 0x000fe20008011605 */
[----:B0-----:R-:W-:-:S03]  /*0a20*/  LOP3.LUT R0, R2, 0xffffff80, RZ, 0xc0, !PT ;  /* 0xffffff8002007812 */ /* 0x001fc600078ec0ff */
[----:B------:R-:W-:Y:S01]  /*0a30*/  UIADD3 UR4, -UR40, URZ, URZ ;  /* 0x0000003f28047290 */ /* 0x000fe2000fffe13f */
[----:B------:R-:W-:-:S03]  /*0a40*/  ISETP.NE.AND P0, PT, R0, 0x80, PT ;  /* 0x000000800000780c */ /* 0x000fc60003f05270 */
[----:B------:R-:W-:-:S10]  /*0a50*/  UIMAD UR4, UR7, UR4, UR6 ;  /* 0x00000004070472a4 */ /* 0x000fd4000f8e0206 */
[----:B------:R-:W-:Y:S06]  /*0a60*/  @!P0 BAR.ARV 0x8, 0x100 ;  /* 0x0204000000008b1d */ /* 0x000fec0000002000 */
[----:B------:R-:W-:-:S13]  /*0a70*/  ISETP.GE.U32.AND P0, PT, R2, 0x100, PT ;  /* 0x000001000200780c */ /* 0x000fda0003f06070 */
[----:B------:R-:W-:Y:S06]  /*0a80*/  @P0 BAR.ARV 0xf, 0x100 ;  /* 0x03c4000000000b1d */ /* 0x000fec0000002000 */
[----:B--2---:R-:W-:-:S13]  /*0a90*/  ISETP.LE.AND P0, PT, RZ, UR8, PT ;  /* 0x00000008ff007c0c */ /* 0x004fda000bf03270 */
[----:B------:R-:W-:Y:S05]  /*0aa0*/  @!P0 BRA `(.L_x_4740) ;  /* 0x0000013800008947 */ /* 0x000fea0003800000 */
[----:B------:R-:W-:Y:S01]  /*0ab0*/  ULDC.64 UR6, c[0x0][0x418] ;  /* 0x0001060000067ab9 */ /* 0x000fe20000000a00 */
[----:B------:R-:W0:Y:S01]  /*0ac0*/  S2UR UR41, SR_CTAID.X ;  /* 0x00000000002979c3 */ /* 0x000e220000002500 */
[----:B------:R-:W-:Y:S01]  /*0ad0*/  UISETP.NE.U32.AND UP0, UPT, UR6, URZ, UPT ;  /* 0x0000003f0600728c */ /* 0x000fe2000bf05070 */
[----:B------:R-:W-:Y:S01]  /*0ae0*/  VIADD R16, R2, 0xffffff80 ;  /* 0xffffff8002107836 */ /* 0x000fe20000000000 */
[----:B------:R-:W-:Y:S01]  /*0af0*/  ULDC UR39, c[0x0][0x424] ;  /* 0x0001090000277ab9 */ /* 0x000fe20000000800 */
[----:B------:R-:W-:Y:S01]  /*0b00*/  ULDC UR8, c[0x0][0x2f0] ;  /* 0x0000bc0000087ab9 */ /* 0x000fe20000000800 */
[----:B------:R-:W-:-:S04]  /*0b10*/  UISETP.NE.AND.EX UP0, UPT, UR7, URZ, UPT, UP0 ;  /* 0x0000003f0700728c */ /* 0x000fc8000bf05300 */
[----:B------:R-:W-:Y:S02]  /*0b20*/  USEL UR39, UR39, 0x1, UP0 ;  /* 0x0000000127277887 */ /* 0x000fe40008000000 */
[----:B------:R-:W-:Y:S02]  /*0b30*/  UISETP.NE.AND UP0, UPT, UR9, 0x1, UPT ;  /* 0x000000010900788c */ /* 0x000fe4000bf05270 */
[----:B------:R-:W-:-:S04]  /*0b40*/  UIMAD UR5, UR39, UR8, 0x3f ;  /* 0x0000003f270574a4 */ /* 0x000fc8000f8e0208 */
[----:B------:R-:W-:Y:S01]  /*0b50*/  PLOP3.LUT P0, PT, PT, PT, UP0, 0x80, 0x0 ;  /* 0x000000000000781c */ /* 0x000fe20003f0f008 */
[----:B------:R-:W-:-:S04]  /*0b60*/  USHF.R.S32.HI UR6, URZ, 0x1f, UR5 ;  /* 0x0000001f3f067899 */ /* 0x000fc80008011405 */
[----:B------:R-:W-:Y:S02]  /*0b70*/  ULEA.HI UR5, UR6, UR5, URZ, 0x6 ;  /* 0x0000000506057291 */ /* 0x000fe4000f8f303f */
[----:B0-----:R-:W-:Y:S02]  /*0b80*/  USHF.L.U32 UR41, UR41, 0x6, URZ ;  /* 0x0000000629297899 */ /* 0x001fe4000800063f */
[----:B------:R-:W-:-:S04]  /*0b90*/  USHF.R.S32.HI UR5, URZ, 0x6, UR5 ;  /* 0x000000063f057899 */ /* 0x000fc80008011405 */
[----:B------:R-:W-:Y:S08]  /*0ba0*/  @!P0 BRA `(.L_x_4741) ;  /* 0x0000002400148947 */ /* 0x000ff00003800000 */
[----:B------:R-:W-:Y:S01]  /*0bb0*/  ULDC UR6, c[0x0][0x448] ;  /* 0x0001120000067ab9 */ /* 0x000fe20000000800 */
[----:B------:R-:W-:Y:S02]  /*0bc0*/  UIADD3 UR9, UR41, 0x3f, URZ ;  /* 0x0000003f29097890 */ /* 0x000fe4000fffe03f */
[----:B------:R-:W-:Y:S01]  /*0bd0*/  UISETP.NE.AND UP1, UPT, UR6, 0x1, UPT ;  /* 0x000000010600788c */ /* 0x000fe2000bf25270 */
[----:B------:R-:W-:Y:S02]  /*0be0*/  ULDC UR13, c[0x0][0x288] ;  /* 0x0000a200000d7ab9 */ /* 0x000fe40000000800 */
[----:B------:R-:W-:Y:S01]  /*0bf0*/  ULDC.64 UR6, c[0x0][0x9e0] ;  /* 0x0002780000067ab9 */ /* 0x000fe20000000a00 */
[----:B------:R-:W-:Y:S02]  /*0c00*/  UIADD3 UR12, -UR13, 0x1, URZ ;  /* 0x000000010d0c7890 */ /* 0x000fe4000fffe13f */
[----:B------:R-:W-:Y:S02]  /*0c10*/  UISETP.GE.AND UP0, UPT, UR7, 0x1, UPT ;  /* 0x000000010700788c */ /* 0x000fe4000bf06270 */
[----:B------:R-:W-:-:S03]  /*0c20*/  UIMAD UR12, UR39, UR8, UR12 ;  /* 0x00000008270c72a4 */ /* 0x000fc6000f8e020c */
[----:B------:R-:W-:Y:S01]  /*0c30*/  @UP1 ULDC UR10, c[0x0][0x44c] ;  /* 0x00011300000a1ab9 */ /* 0x000fe20000000800 */
[----:B------:R-:W-:Y:S01]  /*0c40*/  PLOP3.LUT P1, PT, PT, PT, UP0, 0x80, 0x0 ;  /* 0x000000000000781c */ /* 0x000fe20003f2f008 */
[----:B------:R-:W-:Y:S01]  /*0c50*/  UIMAD.WIDE.U32 UR10, UR9, UR10, URZ ;  /* 0x0000000a090a72a5 */ /* 0x000fe2000f8e003f */
[----:B------:R-:W-:-:S03]  /*0c60*/  @UP1 ULDC UR14, c[0x0][0x450] ;  /* 0x00011400000e1ab9 */ /* 0x000fc60000000800 */
[----:B------:R-:W-:-:S04]  /*0c70*/  @UP1 USHF.R.U32.HI UR9, URZ, UR14, UR11 ;  /* 0x0000000e3f091299 */ /* 0x000fc8000801160b */
[----:B------:R-:W-:-:S04]  /*0c80*/  UIADD3 UR12, UR12, UR9, URZ ;  /* 0x000000090c0c7290 */ /* 0x000fc8000fffe03f */
[----:B------:R-:W-:Y:S01]  /*0c90*/  UIADD3 UR6, UR12, UR6, URZ ;  /* 0x000000060c067290 */ /* 0x000fe2000fffe03f */
[----:B------:R-:W-:Y:S11]  /*0ca0*/  @!P1 BRA `(.L_x_4742) ;  /* 0x0000000000449947 */ /* 0x000ff60003800000 */
        /* <DEDUP_REMOVED lines=10> */
.L_x_4743:
[----:B------:R-:W-:-:S11]  /*0d50*/  UISETP.NE.AND UP0, UPT, UR7, 0x1, UPT ;  /* 0x000000010700788c */ /* 0x000fd6000bf05270 */
[----:B------:R-:W-:Y:S02]  /*0d60*/  @UP0 ULDC.64 UR14, c[0x0][0x9e8] ;  /* 0x00027a00000e0ab9 */ /* 0x000fe40000000a00 */
[----:B------:R-:W-:-:S04]  /*0d70*/  UIMAD.WIDE.U32 UR10, UR9, UR14, URZ ;  /* 0x0000000e090a72a5 */ /* 0x000fc8000f8e003f */
[----:B------:R-:W-:-:S12]  /*0d80*/  @UP0 USHF.R.U32.HI UR9, URZ, UR15, UR11 ;  /* 0x0000000f3f090299 */ /* 0x000fd8000801160b */
.L_x_4744:
[----:B------:R-:W-:-:S04]  /*0d90*/  UIMAD UR9, UR9, UR7, UR7 ;  /* 0x00000007090972a4 */ /* 0x000fc8000f8e0207 */
[----:B------:R-:W-:-:S04]  /*0da0*/  UISETP.LT.AND UP0, UPT, UR6, UR9, UPT ;  /* 0x000000090600728c */ /* 0x000fc8000bf01270 */
[----:B------:R-:W-:-:S12]  /*0db0*/  USEL UR6, UR6, UR9, UP0 ;  /* 0x0000000906067287 */ /* 0x000fd80008000000 */
.L_x_4742:
[----:B------:R-:W-:Y:S01]  /*0dc0*/  UIADD3 UR6, UR6, 0x3f, URZ ;  /* 0x0000003f06067890 */ /* 0x000fe2000fffe03f */
[----:B------:R-:W-:Y:S01]  /*0dd0*/  @UP1 ULDC UR10, c[0x0][0x44c] ;  /* 0x00011300000a1ab9 */ /* 0x000fe20000000800 */
[----:B------:R-:W-:Y:S01]  /*0de0*/  @UP1 ULDC UR12, c[0x0][0x450] ;  /* 0x00011400000c1ab9 */ /* 0x000fe20000000800 */
[----:B------:R-:W-:Y:S02]  /*0df0*/  UIMAD.WIDE.U32 UR10, UR41, UR10, URZ ;  /* 0x0000000a290a72a5 */ /* 0x000fe4000f8e003f */
[----:B------:R-:W-:Y:S02]  /*0e00*/  USHF.R.S32.HI UR9, URZ, 0x1f, UR6 ;  /* 0x0000001f3f097899 */ /* 0x000fe40008011406 */
[----:B------:R-:W-:Y:S02]  /*0e10*/  UIMAD UR8, UR39, UR8, -UR13 ;  /* 0x00000008270872a4 */ /* 0x000fe4000f8e0a0d */
[----:B------:R-:W-:Y:S02]  /*0e20*/  @UP1 USHF.R.U32.HI UR41, URZ, UR12, UR11 ;  /* 0x0000000c3f291299 */ /* 0x000fe4000801160b */
[----:B------:R-:W-:-:S02]  /*0e30*/  ULEA.HI UR9, UR9, UR6, URZ, 0x6 ;  /* 0x0000000609097291 */ /* 0x000fc4000f8f303f */
[----:B------:R-:W-:Y:S02]  /*0e40*/  UIADD3 UR8, UR8, UR41, URZ ;  /* 0x0000002908087290 */ /* 0x000fe4000fffe03f */
[----:B------:R-:W-:Y:S01]  /*0e50*/  USHF.R.S32.HI UR9, URZ, 0x6, UR9 ;  /* 0x000000063f097899 */ /* 0x000fe20008011409 */
[----:B------:R-:W-:Y:S02]  /*0e60*/  ULDC UR6, c[0x0][0x9dc] ;  /* 0x0002770000067ab9 */ /* 0x000fe40000000800 */
[----:B------:R-:W-:Y:S02]  /*0e70*/  UIADD3 UR6, UR8, -UR6, URZ ;  /* 0x8000000608067290 */ /* 0x000fe4000fffe03f */
[----:B------:R-:W-:-:S04]  /*0e80*/  UISETP.LT.AND UP0, UPT, UR5, UR9, UPT ;  /* 0x000000090500728c */ /* 0x000fc8000bf01270 */
[----:B------:R-:W-:Y:S01]  /*0e90*/  USEL UR10, UR5, UR9, UP0 ;  /* 0x00000009050a7287 */ /* 0x000fe20008000000 */
[----:B------:R-:W-:Y:S01]  /*0ea0*/  IMAD.U32 R0, RZ, RZ, UR6 ;  /* 0x00000006ff007e24 */ /* 0x000fe2000f8e00ff */
[----:B------:R-:W-:Y:S10]  /*0eb0*/  @!P1 BRA `(.L_x_4745) ;  /* 0x0000000000449947 */ /* 0x000ff40003800000 */
        /* <DEDUP_REMOVED lines=11> */
.L_x_4746:
[----:B------:R-:W-:-:S11]  /*0f70*/  UISETP.NE.AND UP0, UPT, UR7, 0x1, UPT ;  /* 0x000000010700788c */ /* 0x000fd6000bf05270 */
[----:B------:R-:W-:Y:S02]  /*0f80*/  @UP0 ULDC.64 UR12, c[0x0][0x9e8] ;  /* 0x00027a00000c0ab9 */ /* 0x000fe40000000a00 */
[----:B------:R-:W-:-:S04]  /*0f90*/  UIMAD.WIDE.U32 UR8, UR5, UR12, URZ ;  /* 0x0000000c050872a5 */ /* 0x000fc8000f8e003f */
[----:B------:R-:W-:-:S12]  /*0fa0*/  @UP0 USHF.R.U32.HI UR5, URZ, UR13, UR9 ;  /* 0x0000000d3f050299 */ /* 0x000fd80008011609 */
.L_x_4747:
[----:B------:R-:W-:-:S06]  /*0fb0*/  UIMAD UR5, UR5, UR7, URZ ;  /* 0x00000007050572a4 */ /* 0x000fcc000f8e023f */
[----:B------:R-:W-:-:S07]  /*0fc0*/  VIMNMX R0, R0, UR5, !PT ;  /* 0x0000000500007c48 */ /* 0x000fce000ffe0100 */
.L_x_4745:
[----:B------:R-:W-:Y:S01]  /*0fd0*/  SHF.R.S32.HI R3, RZ, 0x1f, R0 ;  /* 0x0000001fff037819 */ /* 0x000fe20000011400 */
[----:B------:R-:W-:Y:S01]  /*0fe0*/  USHF.R.U32.HI UR5, URZ, 0x10, UR4 ;  /* 0x000000103f057899 */ /* 0x000fe20008011604 */
[----:B------:R-:W-:Y:S01]  /*0ff0*/  PLOP3.LUT P0, PT, PT, PT, PT, 0x80, 0x0 ;  /* 0x000000000000781c */ /* 0x000fe20003f0f070 */
[----:B------:R-:W-:Y:S01]  /*1000*/  ULOP3.LUT UR4, UR4, 0xffff, URZ, 0xc0, !UPT ;  /* 0x0000ffff04047892 */ /* 0x000fe2000f8ec03f */
[----:B------:R-:W-:Y:S01]  /*1010*/  LEA.HI R3, R3, R0, RZ, 0x6 ;  /* 0x0000000003037211 */ /* 0x000fe200078f30ff */
[----:B------:R-:W-:Y:S01]  /*1020*/  UISETP.NE.AND UP0, UPT, UR5, URZ, UPT ;  /* 0x0000003f0500728c */ /* 0x000fe2000bf05270 */
[----:B------:R-:W-:Y:S01]  /*1030*/  CS2R R4, SRZ ;  /* 0x0000000000047805 */ /* 0x000fe2000001ff00 */
[----:B------:R-:W-:Y:S01]  /*1040*/  IMAD.MOV.U32 R2, RZ, RZ, RZ ;  /* 0x000000ffff027224 */ /* 0x000fe200078e00ff */
[----:B------:R-:W-:Y:S02]  /*1050*/  SHF.R.S32.HI R3, RZ, 0x6, R3 ;  /* 0x00000006ff037819 */ /* 0x000fe40000011403 */
[----:B------:R-:W-:-:S02]  /*1060*/  CS2R R150, SRZ ;  /* 0x0000000000967805 */ /* 0x000fc4000001ff00 */
[----:B------:R-:W-:Y:S02]  /*1070*/  CS2R R148, SRZ ;  /* 0x0000000000947805 */ /* 0x000fe4000001ff00 */
[----:B------:R-:W-:Y:S02]  /*1080*/  CS2R R146, SRZ ;  /* 0x0000000000927805 */ /* 0x000fe4000001ff00 */
[----:B------:R-:W-:Y:S02]  /*1090*/  VIMNMX R10, RZ, R3, !PT ;  /* 0x00000003ff0a7248 */ /* 0x000fe40007fe0100 */
[----:B------:R-:W-:Y:S02]  /*10a0*/  CS2R R144, SRZ ;  /* 0x0000000000907805 */ /* 0x000fe4000001ff00 */
[----:B------:R-:W-:Y:S02]  /*10b0*/  CS2R R142, SRZ ;  /* 0x00000000008e7805 */ /* 0x000fe4000001ff00 */
[----:B------:R-:W-:-:S02]  /*10c0*/  CS2R R140, SRZ ;  /* 0x00000000008c7805 */ /* 0x000fc4000001ff00 */
[----:B------:R-:W-:Y:S01]  /*10d0*/  ISETP.LT.AND P1, PT, R10, UR10, PT ;  /* 0x0000000a0a007c0c */ /* 0x000fe2000bf21270 */
[----:B------:R-:W-:Y:S01]  /*10e0*/  @!UP0 ULDC UR5, c[0x0][0x9f0] ;  /* 0x00027c0000058ab9 */ /* 0x000fe20000000800 */
        /* <DEDUP_REMOVED lines=51> */
[----:B------:R-:W-:Y:S01]  /*1420*/  IMAD.MOV.U32 R37, RZ, RZ, RZ ;  /* 0x000000ffff257224 */ /* 0x000fe200078e00ff */
[----:B------:R-:W-:Y:S06]  /*1430*/  @!P1 BRA `(.L_x_4748) ;  /* 0x0000000000749947 */ /* 0x000fec0003800000 */
[----:B------:R-:W-:Y:S01]  /*1440*/  IMAD.U32 R5, RZ, RZ, UR5 ;  /* 0x00000005ff057e24 */ /* 0x000fe2000f8e00ff */
[----:B------:R-:W-:-:S04]  /*1450*/  UIADD3 UR6, UR5, -0x1, UR10 ;  /* 0xffffffff05067890 */ /* 0x000fc8000fffe00a */
[-C--:B------:R-:W-:Y:S02]  /*1460*/  IABS R8, R5.reuse ;  /* 0x0000000500087213 */ /* 0x080fe40000000000 */
[----:B------:R-:W-:Y:S02]  /*1470*/  IADD3 R0, -R10, UR6, RZ ;  /* 0x000000060a007c10 */ /* 0x000fe4000fffe1ff */
[----:B------:R-:W0:Y:S01]  /*1480*/  I2F.RP R3, R8 ;  /* 0x0000000800037306 */ /* 0x000e220000209400 */
[----:B------:R-:W-:-:S07]  /*1490*/  IABS R11, R5 ;  /* 0x00000005000b7213 */ /* 0x000fce0000000000 */
[----:B0-----:R-:W0:Y:S02]  /*14a0*/  MUFU.RCP R3, R3 ;  /* 0x0000000300037308 */ /* 0x001e240000001000 */
[----:B0-----:R-:W-:Y:S01]  /*14b0*/  VIADD R6, R3, 0xffffffe ;  /* 0x0ffffffe03067836 */ /* 0x001fe20000000000 */
[----:B------:R-:W-:-:S05]  /*14c0*/  IADD3 R3, RZ, -R11, RZ ;  /* 0x8000000bff037210 */ /* 0x000fca0007ffe0ff */
[----:B------:R0:W1:Y:S02]  /*14d0*/  F2I.FTZ.U32.TRUNC.NTZ R7, R6 ;  /* 0x0000000600077305 */ /* 0x000064000021f000 */
[----:B0-----:R-:W-:Y:S02]  /*14e0*/  IMAD.MOV.U32 R6, RZ, RZ, RZ ;  /* 0x000000ffff067224 */ /* 0x001fe400078e00ff */
[----:B-1----:R-:W-:-:S04]  /*14f0*/  IMAD.MOV R9, RZ, RZ, -R7 ;  /* 0x000000ffff097224 */ /* 0x002fc800078e0a07 */
[----:B------:R-:W-:Y:S01]  /*1500*/  IMAD R5, R9, R8, RZ ;  /* 0x0000000809057224 */ /* 0x000fe200078e02ff */
[----:B------:R-:W-:Y:S02]  /*1510*/  IABS R9, R0 ;  /* 0x0000000000097213 */ /* 0x000fe40000000000 */
[----:B------:R-:W-:Y:S01]  /*1520*/  LOP3.LUT R0, R0, UR5, RZ, 0x3c, !PT ;  /* 0x0000000500007c12 */ /* 0x000fe2000f8e3cff */
[----:B------:R-:W-:-:S03]  /*1530*/  IMAD.HI.U32 R7, R7, R5, R6 ;  /* 0x0000000507077227 */ /* 0x000fc600078e0006 */
[----:B------:R-:W-:Y:S01]  /*1540*/  ISETP.GE.AND P3, PT, R0, RZ, PT ;  /* 0x000000ff0000720c */ /* 0x000fe20003f66270 */
[----:B------:R-:W-:-:S04]  /*1550*/  IMAD.MOV.U32 R6, RZ, RZ, R9 ;  /* 0x000000ffff067224 */ /* 0x000fc800078e0009 */
        /* <DEDUP_REMOVED lines=8> */
[----:B------:R-:W-:-:S04]  /*15e0*/  IMAD.MOV.U32 R5, RZ, RZ, R7 ;  /* 0x000000ffff057224 */ /* 0x000fc800078e0007 */
[----:B------:R-:W-:Y:S01]  /*15f0*/  @!P3 IMAD.MOV R5, RZ, RZ, -R5 ;  /* 0x000000ffff05b224 */ /* 0x000fe200078e0a05 */
[----:B------:R-:W-:-:S07]  /*1600*/  @!P2 LOP3.LUT R5, RZ, UR5, RZ, 0x33, !PT ;  /* 0x00000005ff05ac12 */ /* 0x000fce000f8e33ff */
.L_x_4748:
[----:B------:R-:W-:Y:S01]  /*1610*/  IMAD R0, R5, UR4, R10 ;  /* 0x0000000405007c24 */ /* 0x000fe2000f8e020a */
        /* <DEDUP_REMOVED lines=11> */
[----:B------:R-:W0:Y:S01]  /*16d0*/  S2UR UR8, SR_CgaCtaId ;  /* 0x00000000000879c3 */ /* 0x000e220000008800 */
[----:B------:R-:W-:Y:S02]  /*16e0*/  UMOV UR7, 0x400 ;  /* 0x0000040000077882 */ /* 0x000fe40000000000 */
[----:B------:R-:W-:-:S04]  /*16f0*/  LEA.HI R5, R5, R16, RZ, 0x7 ;  /* 0x0000001005057211 */ /* 0x000fc800078f38ff */
[----:B------:R-:W-:Y:S02]  /*1700*/  SHF.R.S32.HI R2, RZ, 0x7, R5 ;  /* 0x00000007ff027819 */ /* 0x000fe40000011405 */
[----:B------:R-:W-:-:S04]  /*1710*/  LOP3.LUT R5, R5, 0xffffff80, RZ, 0xc0, !PT ;  /* 0xffffff8005057812 */ /* 0x000fc800078ec0ff */
[----:B------:R-:W1:Y:S01]  /*1720*/  SHFL.IDX PT, R2, R2, RZ, 0x1f ;  /* 0x00001fff02027589 */ /* 0x000e6200000e0000 */
[----:B------:R-:W-:-:S04]  /*1730*/  IADD3 R5, R16, -R5, RZ ;  /* 0x8000000510057210 */ /* 0x000fc80007ffe0ff */
        /* <DEDUP_REMOVED lines=13> */
[----:B------:R-:W-:Y:S01]  /*1810*/  IMAD.IADD R7, R6, 0x1, -R7 ;  /* 0x0000000106077824 */ /* 0x000fe200078e0a07 */
[----:B------:R-:W-:Y:S02]  /*1820*/  ULOP3.LUT UR4, UR45, 0x1, URZ, 0xfc, !UPT ;  /* 0x000000012d047892 */ /* 0x000fe4000f8efc3f */
[----:B------:R-:W-:Y:S01]  /*1830*/  ULEA UR6, UR6, UR5, 0xf ;  /* 0x0000000506067291 */ /* 0x000fe2000f8e783f */
[----:B------:R-:W-:Y:S01]  /*1840*/  IMAD R4, R4, 0x10, R7 ;  /* 0x0000001004047824 */ /* 0x000fe200078e0207 */
[----:B------:R-:W-:-:S02]  /*1850*/  UISETP.NE.AND UP0, UPT, UR4, 0x3, UPT ;  /* 0x000000030400788c */ /* 0x000fc4000bf05270 */
[----:B------:R-:W-:-:S04]  /*1860*/  UIADD3 UR6, UR6, 0x400, URZ ;  /* 0x0000040006067890 */ /* 0x000fc8000fffe03f */
[----:B------:R-:W-:Y:S01]  /*1870*/  PLOP3.LUT P0, PT, PT, PT, UP0, 0x80, 0x0 ;  /* 0x000000000000781c */ /* 0x000fe20003f0f008 */
[----:B------:R-:W-:-:S04]  /*1880*/  USHF.R.U32.HI UR6, URZ, 0x4, UR6 ;  /* 0x000000043f067899 */ /* 0x000fc80008011606 */
[----:B------:R-:W-:-:S04]  /*1890*/  ULOP3.LUT UR6, UR6, 0x3fff, URZ, 0xc0, !UPT ;  /* 0x00003fff06067892 */ /* 0x000fc8000f8ec03f */
[----:B------:R-:W-:-:S04]  /*18a0*/  ULOP3.LUT UR6, UR6, 0x2000000, URZ, 0xfc, !UPT ;  /* 0x0200000006067892 */ /* 0x000fc8000f8efc3f */
[----:B------:R-:W-:Y:S08]  /*18b0*/  @!P0 BRA `(.L_x_4750) ;  /* 0x0000000000048947 */ /* 0x000ff00003800000 */
[----:B------:R-:W-:Y:S01]  /*18c0*/  BPT.TRAP 0x1 ;  /* 0x000000040000795c */ /* 0x000fe20000300000 */
.L_x_4750:
[----:B------:R-:W-:-:S04]  /*18d0*/  SHF.L.U32 R2, RZ, 0x1f, RZ ;  /* 0x0000001fff027819 */ /* 0x000fc800000006ff */
[----:B------:R-:W0:Y:S02]  /*18e0*/  SYNCS.PHASECHK.TRANS64.TRYWAIT P1, [UR5+0x28c50], R2 ;  /* 0x028c5002ff0075a7 */ /* 0x000e240008020145 */
[----:B0-----:R-:W-:Y:S05]  /*18f0*/  @!P1 BRA `(.L_x_4751) ;  /* 0x0000012800749947 */ /* 0x001fea0003800000 */
.L_x_4945:
[----:B------:R-:W-:Y:S01]  /*1900*/  BAR.SYNC.DEFER_BLOCKING 0xe, 0x100 ;  /* 0x0384000000007b1d */ /* 0x000fe20000010000 */
[----:B------:R-:W-:Y:S01]  /*1910*/  UIADD3 UR4, UR5, 0x26800, URZ ;  /* 0x0002680005047890 */ /* 0x000fe2000fffe03f */
[----:B------:R-:W-:Y:S01]  /*1920*/  VIADD R3, R3, 0xfffffffe ;  /* 0xfffffffe03037836 */ /* 0x000fe20000000000 */
[----:B------:R-:W-:Y:S01]  /*1930*/  UIADD3 UR14, UR6, 0x80, URZ ;  /* 0x00000080060e7890 */ /* 0x000fe2000fffe03f */
[----:B0-----:R-:W-:Y:S01]  /*1940*/  IMAD.U32 R2, RZ, RZ, UR5 ;  /* 0x00000005ff027e24 */ /* 0x001fe2000f8e00ff */
        /* <DEDUP_REMOVED lines=44> */
.L_x_4757:
[----:B------:R-:W-:Y:S01]  /*1c10*/  BAR.SYNC.DEFER_BLOCKING 0xe, 0x100 ;  /* 0x0384000000007b1d */ /* 0x000fe20000010000 */
[----:B------:R-:W-:Y:S01]  /*1c20*/  IMAD.U32 R5, RZ, RZ, UR4 ;  /* 0x00000004ff057e24 */ /* 0x000fe2000f8e00ff */
[----:B------:R-:W-:Y:S01]  /*1c30*/  UIADD3 UR4, UR4, 0x1, URZ ;  /* 0x0000000104047890 */ /* 0x000fe2000fffe03f */
[----:B------:R-:W-:Y:S02]  /*1c40*/  ISETP.GT.AND P3, PT, R3, R0, PT ;  /* 0x000000000300720c */ /* 0x000fe40003f64270 */
[----:B01----:R-:W-:Y:S01]  /*1c50*/  IMAD R2, R5, 0x40, R4 ;  /* 0x0000004005027824 */ /* 0x003fe200078e0204 */
[----:B------:R-:W-:Y:S01]  /*1c60*/  UISETP.NE.AND UP0, UPT, UR4, 0x2, UPT ;  /* 0x000000020400788c */ /* 0x000fe2000bf05270 */
[----:B------:R-:W-:-:S03]  /*1c70*/  IADD3 R3, R3, -0x1, RZ ;  /* 0xffffffff03037810 */ /* 0x000fc60007ffe0ff */
        /* <DEDUP_REMOVED lines=136> */
.L_x_4753:
[----:B------:R-:W-:Y:S01]  /*2500*/  ULEA UR7, UR4, UR5, 0x3 ;  /* 0x0000000504077291 */ /* 0x000fe2000f8e183f */
[----:B------:R-:W-:-:S08]  /*2510*/  SHF.L.U32 R2, R7, 0x1f, RZ ;  /* 0x0000001f07027819 */ /* 0x000fd000000006ff */
[----:B------:R0:W1:Y:S01]  /*2520*/  SYNCS.PHASECHK.TRANS64.TRYWAIT P1, [UR7+0x28c50], R2 ;  /* 0x028c5002ff0075a7 */ /* 0x0000620008020147 */
[----:B------:R-:W-:Y:S05]  /*2530*/  @!P0 BRA `(.L_x_4754) ;  /* 0x0000000000048947 */ /* 0x000fea0003800000 */
[----:B------:R-:W-:Y:S01]  /*2540*/  BPT.TRAP 0x1 ;  /* 0x000000040000795c */ /* 0x000fe20000300000 */
.L_x_4754:
[----:B-1----:R-:W-:Y:S05]  /*2550*/  @P1 BRA `(.L_x_4755) ;  /* 0x0000000000081947 */ /* 0x002fea0003800000 */
[----:B------:R-:W1:Y:S02]  /*2560*/  SYNCS.PHASECHK.TRANS64.TRYWAIT P1, [UR7+0x28c50], R2 ;  /* 0x028c5002ff0075a7 */ /* 0x000e640008020147 */
[----:B-1----:R-:W-:Y:S05]  /*2570*/  @!P1 BRA `(.L_x_4756) ;  /* 0x0000011c006c9947 */ /* 0x002fea0003800000 */
.L_x_4755:
        /* <DEDUP_REMOVED lines=30> */
.L_x_4752:
[----:B------:R-:W-:Y:S01]  /*2760*/  BAR.SYNC.DEFER_BLOCKING 0xe, 0x100 ;  /* 0x0384000000007b1d */ /* 0x000fe20000010000 */
[----:B------:R-:W-:Y:S01]  /*2770*/  VIADD R4, R4, UR4 ;  /* 0x0000000404047c36 */ /* 0x000fe20008000000 */
[----:B------:R-:W-:-:S04]  /*2780*/  PLOP3.LUT P0, PT, PT, PT, PT, 0x8, 0x0 ;  /* 0x000000000000781c */ /* 0x000fc80003f0e170 */
[----:B------:R-:W-:-:S05]  /*2790*/  LEA R4, R4, UR5, 0x2 ;  /* 0x0000000504047c11 */ /* 0x000fca000f8e10ff */
[----:B01----:R-:W0:Y:S04]  /*27a0*/  LDS R2, [R4+0x28800] ;  /* 0x0288000004027984 */ /* 0x003e280000000800 */
[----:B------:R1:W2:Y:S02]  /*27b0*/  LDS R0, [R4+0x28820] ;  /* 0x0288200004007984 */ /* 0x0002a40000000800 */
[----:B-1----:R-:W-:Y:S02]  /*27c0*/  IMAD.MOV.U32 R4, RZ, RZ, RZ ;  /* 0x000000ffff047224 */ /* 0x002fe400078e00ff */
        /* <DEDUP_REMOVED lines=131> */
.L_x_4741:
        /* <DEDUP_REMOVED lines=26> */
.L_x_4759:
[----:B------:R-:W-:-:S11]  /*31a0*/  UISETP.NE.AND UP1, UPT, UR7, 0x1, UPT ;  /* 0x000000010700788c */ /* 0x000fd6000bf25270 */
[----:B------:R-:W-:Y:S02]  /*31b0*/  @UP1 ULDC.64 UR14, c[0x0][0x9e8] ;  /* 0x00027a00000e1ab9 */ /* 0x000fe40000000a00 */
[----:B------:R-:W-:-:S04]  /*31c0*/  UIMAD.WIDE.U32 UR10, UR9, UR14, URZ ;  /* 0x0000000e090a72a5 */ /* 0x000fc8000f8e003f */
[----:B------:R-:W-:-:S12]  /*31d0*/  @UP1 USHF.R.U32.HI UR9, URZ, UR15, UR11 ;  /* 0x0000000f3f091299 */ /* 0x000fd8000801160b */
.L_x_4760:
[----:B------:R-:W-:-:S04]  /*31e0*/  UIMAD UR9, UR9, UR7, UR7 ;  /* 0x00000007090972a4 */ /* 0x000fc8000f8e0207 */
[----:B------:R-:W-:-:S04]  /*31f0*/  UISETP.LT.AND UP1, UPT, UR6, UR9, UPT ;  /* 0x000000090600728c */ /* 0x000fc8000bf21270 */
[----:B------:R-:W-:-:S12]  /*3200*/  USEL UR6, UR6, UR9, UP1 ;  /* 0x0000000906067287 */ /* 0x000fd80008800000 */
.L_x_4758:
[----:B------:R-:W-:Y:S01]  /*3210*/  UIADD3 UR6, UR6, 0x3f, URZ ;  /* 0x0000003f06067890 */ /* 0x000fe2000fffe03f */
[----:B------:R-:W-:Y:S01]  /*3220*/  @UP0 ULDC UR10, c[0x0][0x44c] ;  /* 0x00011300000a0ab9 */ /* 0x000fe20000000800 */
[----:B------:R-:W-:Y:S02]  /*3230*/  @UP0 ULDC UR13, c[0x0][0x450] ;  /* 0x00011400000d0ab9 */ /* 0x000fe40000000800 */
[----:B------:R-:W-:Y:S02]  /*3240*/  USHF.R.S32.HI UR9, URZ, 0x1f, UR6 ;  /* 0x0000001f3f097899 */ /* 0x000fe40008011406 */
[----:B------:R-:W-:Y:S02]  /*3250*/  UIMAD.WIDE.U32 UR10, UR41, UR10, URZ ;  /* 0x0000000a290a72a5 */ /* 0x000fe4000f8e003f */
[----:B------:R-:W-:Y:S02]  /*3260*/  ULEA.HI UR9, UR9, UR6, URZ, 0x6 ;  /* 0x0000000609097291 */ /* 0x000fe4000f8f303f */
[----:B------:R-:W-:Y:S01]  /*3270*/  UIMAD UR8, UR39, UR8, -UR12 ;  /* 0x00000008270872a4 */ /* 0x000fe2000f8e0a0c */
[----:B------:R-:W-:Y:S01]  /*3280*/  UMOV UR6, UR41 ;  /* 0x0000002900067c82 */ /* 0x000fe20008000000 */
[----:B------:R-:W-:-:S02]  /*3290*/  USHF.R.S32.HI UR9, URZ, 0x6, UR9 ;  /* 0x000000063f097899 */ /* 0x000fc40008011409 */
[----:B------:R-:W-:Y:S02]  /*32a0*/  @UP0 USHF.R.U32.HI UR6, URZ, UR13, UR11 ;  /* 0x0000000d3f060299 */ /* 0x000fe4000801160b */
[----:B------:R-:W-:Y:S02]  /*32b0*/  UISETP.LT.AND UP0, UPT, UR5, UR9, UPT ;  /* 0x000000090500728c */ /* 0x000fe4000bf01270 */
[----:B------:R-:W-:Y:S02]  /*32c0*/  UIADD3 UR6, UR8, UR6, URZ ;  /* 0x0000000608067290 */ /* 0x000fe4000fffe03f */
[----:B------:R-:W-:Y:S01]  /*32d0*/  USEL UR10, UR5, UR9, UP0 ;  /* 0x00000009050a7287 */ /* 0x000fe20008000000 */
[----:B------:R-:W-:Y:S02]  /*32e0*/  ULDC UR8, c[0x0][0x9dc] ;  /* 0x0002770000087ab9 */ /* 0x000fe40000000800 */
[----:B------:R-:W-:Y:S01]  /*32f0*/  UIADD3 UR5, UR6, -UR8, URZ ;  /* 0x8000000806057290 */ /* 0x000fe2000fffe03f */
        /* <DEDUP_REMOVED lines=11> */
.L_x_4762:
[----:B------:R-:W-:-:S11]  /*33b0*/  UISETP.NE.AND UP0, UPT, UR7, 0x1, UPT ;  /* 0x000000010700788c */ /* 0x000fd6000bf05270 */
[----:B------:R-:W-:Y:S02]  /*33c0*/  @UP0 ULDC.64 UR12, c[0x0][0x9e8] ;  /* 0x00027a00000c0ab9 */ /* 0x000fe40000000a00 */
[----:B------:R-:W-:-:S04]  /*33d0*/  UIMAD.WIDE.U32 UR8, UR6, UR12, URZ ;  /* 0x0000000c060872a5 */ /* 0x000fc8000f8e003f */
[----:B------:R-:W-:-:S12]  /*33e0*/  @UP0 USHF.R.U32.HI UR6, URZ, UR13, UR9 ;  /* 0x0000000d3f060299 */ /* 0x000fd80008011609 */
.L_x_4763:
[----:B------:R-:W-:-:S04]  /*33f0*/  UIMAD UR6, UR6, UR7, URZ ;  /* 0x00000007060672a4 */ /* 0x000fc8000f8e023f */
[----:B------:R-:W-:-:S04]  /*3400*/  UISETP.LT.AND UP0, UPT, UR5, UR6, UPT ;  /* 0x000000060500728c */ /* 0x000fc8000bf01270 */
[----:B------:R-:W-:-:S12]  /*3410*/  USEL UR5, UR5, UR6, !UP0 ;  /* 0x0000000605057287 */ /* 0x000fd8000c000000 */
.L_x_4761:
[----:B------:R-:W-:Y:S02]  /*3420*/  USHF.R.S32.HI UR6, URZ, 0x1f, UR5 ;  /* 0x0000001f3f067899 */ /* 0x000fe40008011405 */
[----:B------:R-:W-:Y:S02]  /*3430*/  USHF.R.U32.HI UR12, URZ, 0x10, UR4 ;  /* 0x000000103f0c7899 */ /* 0x000fe40008011604 */
[----:B------:R-:W-:Y:S02]  /*3440*/  ULEA.HI UR6, UR6, UR5, URZ, 0x6 ;  /* 0x0000000506067291 */ /* 0x000fe4000f8f303f */
[----:B------:R-:W-:Y:S02]  /*3450*/  UISETP.NE.AND UP1, UPT, UR12, URZ, UPT ;  /* 0x0000003f0c00728c */ /* 0x000fe4000bf25270 */
[----:B------:R-:W-:Y:S02]  /*3460*/  USHF.R.S32.HI UR6, URZ, 0x6, UR6 ;  /* 0x000000063f067899 */ /* 0x000fe40008011406 */
[----:B------:R-:W-:-:S02]  /*3470*/  ULOP3.LUT UR9, UR4, 0xffff, URZ, 0xc0, !UPT ;  /* 0x0000ffff04097892 */ /* 0x000fc4000f8ec03f */
[----:B------:R-:W-:Y:S01]  /*3480*/  UISETP.LT.AND UP0, UPT, URZ, UR6, UPT ;  /* 0x000000063f00728c */ /* 0x000fe2000bf01270 */
[----:B------:R-:W-:-:S03]  /*3490*/  UMOV UR4, URZ ;  /* 0x0000003f00047c82 */ /* 0x000fc60008000000 */
[----:B------:R-:W-:Y:S01]  /*34a0*/  USEL UR38, URZ, UR6, !UP0 ;  /* 0x000000063f267287 */ /* 0x000fe2000c000000 */
[----:B------:R-:W-:-:S03]  /*34b0*/  @!UP1 ULDC UR12, c[0x0][0x9f0] ;  /* 0x00027c00000c9ab9 */ /* 0x000fc60000000800 */
[----:B------:R-:W-:-:S06]  /*34c0*/  UISETP.GT.AND UP0, UPT, UR10, UR38, UPT ;  /* 0x000000260a00728c */ /* 0x000fcc000bf04270 */
[----:B------:R-:W-:-:S13]  /*34d0*/  PLOP3.LUT P0, PT, PT, PT, UP0, 0x80, 0x0 ;  /* 0x000000000000781c */ /* 0x000fda0003f0f008 */
[----:B------:R-:W-:Y:S05]  /*34e0*/  @!P0 BRA `(.L_x_4764) ;  /* 0x0000000000888947 */ /* 0x000fea0003800000 */
[----:B------:R-:W-:Y:S01]  /*34f0*/  IMAD.U32 R3, RZ, RZ, UR12 ;  /* 0x0000000cff037e24 */ /* 0x000fe2000f8e00ff */
[----:B------:R-:W-:-:S04]  /*3500*/  UIADD3 UR4, UR12, -0x1, UR10 ;  /* 0xffffffff0c047890 */ /* 0x000fc8000fffe00a */
[-C--:B------:R-:W-:Y:S01]  /*3510*/  IABS R0, R3.reuse ;  /* 0x0000000300007213 */ /* 0x080fe20000000000 */
[----:B------:R-:W-:Y:S01]  /*3520*/  UIADD3 UR6, -UR38, UR4, URZ ;  /* 0x0000000426067290 */ /* 0x000fe2000fffe13f */
[----:B------:R-:W-:Y:S02]  /*3530*/  IABS R5, R3 ;  /* 0x0000000300057213 */ /* 0x000fe40000000000 */
[----:B------:R-:W-:Y:S01]  /*3540*/  R2UR UR11, R0 ;  /* 0x00000000000b72ca */ /* 0x000fe200000e0000 */
[----:B------:R-:W-:Y:S02]  /*3550*/  UMOV UR4, URZ ;  /* 0x0000003f00047c82 */ /* 0x000fe40008000000 */
[----:B------:R-:W-:Y:S01]  /*3560*/  IMAD.U32 R4, RZ, RZ, UR6 ;  /* 0x00000006ff047e24 */ /* 0x000fe2000f8e00ff */
[----:B------:R-:W-:-:S04]  /*3570*/  ULOP3.LUT UR6, UR6, UR12, URZ, 0x3c, !UPT ;  /* 0x0000000c06067292 */ /* 0x000fc8000f8e3c3f */
[----:B------:R-:W-:-:S04]  /*3580*/  IABS R4, R4 ;  /* 0x0000000400047213 */ /* 0x000fc80000000000 */
[----:B------:R-:W-:Y:S01]  /*3590*/  MOV R3, R4 ;  /* 0x0000000400037202 */ /* 0x000fe20000000f00 */
[----:B------:R-:W0:Y:S03]  /*35a0*/  I2F.RP R0, UR11 ;  /* 0x0000000b00007d06 */ /* 0x000e260008209400 */
[----:B------:R-:W-:-:S05]  /*35b0*/  R2UR UR8, R3 ;  /* 0x00000000030872ca */ /* 0x000fca00000e0000 */
[----:B0-----:R-:W0:Y:S02]  /*35c0*/  MUFU.RCP R0, R0 ;  /* 0x0000000000007308 */ /* 0x001e240000001000 */
[----:B0-----:R-:W-:Y:S02]  /*35d0*/  VIADD R2, R0, 0xffffffe ;  /* 0x0ffffffe00027836 */ /* 0x001fe40000000000 */
        /* <DEDUP_REMOVED lines=19> */
.L_x_4764:
[----:B------:R-:W-:Y:S01]  /*3710*/  UIMAD UR38, UR9, UR4, UR38 ;  /* 0x00000004092672a4 */ /* 0x000fe2000f8e0226 */
[----:B------:R-:W-:Y:S01]  /*3720*/  IMAD.U32 R0, RZ, RZ, UR10 ;  /* 0x0000000aff007e24 */ /* 0x000fe2000f8e00ff */
[----:B------:R-:W-:Y:S01]  /*3730*/  PLOP3.LUT P0, PT, PT, PT, PT, 0x80, 0x0 ;  /* 0x000000000000781c */ /* 0x000fe20003f0f070 */
[----:B------:R-:W-:Y:S01]  /*3740*/  IMAD.U32 R3, RZ, RZ, UR4 ;  /* 0x00000004ff037e24 */ /* 0x000fe2000f8e00ff */
[----:B------:R-:W-:Y:S01]  /*3750*/  CS2R R150, SRZ ;  /* 0x0000000000967805 */ /* 0x000fe2000001ff00 */
[----:B------:R-:W-:Y:S01]  /*3760*/  IMAD.MOV.U32 R2, RZ, RZ, RZ ;  /* 0x000000ffff027224 */ /* 0x000fe200078e00ff */
[----:B------:R-:W-:Y:S01]  /*3770*/  CS2R R148, SRZ ;  /* 0x0000000000947805 */ /* 0x000fe2000001ff00 */
[----:B------:R-:W-:Y:S01]  /*3780*/  IMAD.MOV.U32 R4, RZ, RZ, RZ ;  /* 0x000000ffff047224 */ /* 0x000fe200078e00ff */
[----:B------:R-:W-:Y:S02]  /*3790*/  VIADDMNMX R0, R3, UR38, R0, PT ;  /* 0x0000002603007c46 */ /* 0x000fe4000b800100 */
[----:B------:R-:W-:-:S02]  /*37a0*/  CS2R R146, SRZ ;  /* 0x0000000000927805 */ /* 0x000fc4000001ff00 */
[----:B------:R-:W-:Y:S02]  /*37b0*/  CS2R R144, SRZ ;  /* 0x0000000000907805 */ /* 0x000fe4000001ff00 */
[----:B------:R-:W-:Y:S02]  /*37c0*/  CS2R R142, SRZ ;  /* 0x00000000008e7805 */ /* 0x000fe4000001ff00 */
[----:B------:R-:W-:Y:S02]  /*37d0*/  R2UR UR42, R0 ;  /* 0x00000000002a72ca */ /* 0x000fe400000e0000 */
        /* <DEDUP_REMOVED lines=12> */
[----:B------:R-:W-:Y:S01]  /*38a0*/  UISETP.GT.AND UP0, UPT, UR42, UR38, UPT ;  /* 0x000000262a00728c */ /* 0x000fe2000bf04270 */
[----:B------:R-:W-:Y:S02]  /*38b0*/  CS2R R116, SRZ ;  /* 0x0000000000747805 */ /* 0x000fe4000001ff00 */
[----:B------:R-:W-:Y:S02]  /*38c0*/  CS2R R114, SRZ ;  /* 0x0000000000727805 */ /* 0x000fe4000001ff00 */
[----:B------:R-:W-:-:S02]  /*38d0*/  CS2R R112, SRZ ;  /* 0x0000000000707805 */ /* 0x000fc4000001ff00 */
[----:B------:R-:W-:Y:S02]  /*38e0*/  CS2R R110, SRZ ;  /* 0x00000000006e7805 */ /* 0x000fe4000001ff00 */
[----:B------:R-:W-:Y:S02]  /*38f0*/  CS2R R108, SRZ ;  /* 0x00000000006c7805 */ /* 0x000fe4000001ff00 */
[----:B------:R-:W-:Y:S02]  /*3900*/  PLOP3.LUT P1, PT, PT, PT, UP0, 0x80, 0x0 ;  /* 0x000000000000781c */ /* 0x000fe40003f2f008 */
        /* <DEDUP_REMOVED lines=60> */
[----:B------:R-:W-:-:S04]  /*3cd0*/  ULOP3.LUT UR5, UR5, 0x3fff, URZ, 0xc0, !UPT ;  /* 0x00003fff05057892 */ /* 0x000fc8000f8ec03f */
[----:B------:R-:W-:-:S04]  /*3ce0*/  ULOP3.LUT UR36, UR5, 0x2000000, URZ, 0xfc, !UPT ;  /* 0x0200000005247892 */ /* 0x000fc8000f8efc3f */
[----:B------:R-:W-:Y:S08]  /*3cf0*/  @!P0 BRA `(.L_x_4765) ;  /* 0x0000000000408947 */ /* 0x000ff00003800000 */
        /* <DEDUP_REMOVED lines=15> */
[----:B-1----:R-:W-:Y:S05]  /*3df0*/  CALL.ABS.NOINC R2 ;  /* 0x0000000002007343 */ /* 0x002fea0003c00000 */
.L_x_4765:
[----:B------:R-:W-:Y:S02]  /*3e00*/  SHF.L.U32 R14, RZ, 0x1f, RZ ;  /* 0x0000001fff0e7819 */ /* 0x000fe400000006ff */
[----:B------:R-:W-:Y:S02]  /*3e10*/  LOP3.LUT R3, R18, 0xffffff80, RZ, 0xc0, !PT ;  /* 0xffffff8012037812 */ /* 0x000fe400078ec0ff */
[----:B------:R-:W0:Y:S01]  /*3e20*/  SYNCS.PHASECHK.TRANS64.TRYWAIT P0, [UR37+0x28c00], R14 ;  /* 0x028c000eff0075a7 */ /* 0x000e220008000165 */
        /* <DEDUP_REMOVED lines=8> */
.L_x_4946:
[----:B------:R-:W-:Y:S01]  /*3eb0*/  ULOP3.LUT UR4, UR45, 0x1, URZ, 0xfc, !UPT ;  /* 0x000000012d047892 */ /* 0x000fe2000f8efc3f */
[----:B------:R-:W-:Y:S01]  /*3ec0*/  LOP3.LUT R0, R3, 0x7ffffffc, RZ, 0xc0, !PT ;  /* 0x7ffffffc03007812 */ /* 0x000fe200078ec0ff */
[----:B------:R-:W-:Y:S01]  /*3ed0*/  IMAD.IADD R3, R19, 0x1, -R2 ;  /* 0x0000000113037824 */ /* 0x000fe200078e0a02 */
[----:B------:R-:W-:Y:S02]  /*3ee0*/  LEA.HI R7, R7, R6, RZ, 0x3 ;  /* 0x0000000607077211 */ /* 0x000fe400078f18ff */
[-C--:B------:R-:W-:Y:S01]  /*3ef0*/  IADD3 R0, -R0, R5.reuse, RZ ;  /* 0x0000000500007210 */ /* 0x080fe20007ffe1ff */
[----:B------:R-:W-:Y:S01]  /*3f00*/  IMAD.U32 R2, RZ, RZ, UR4 ;  /* 0x00000004ff027e24 */ /* 0x000fe2000f8e00ff */
[----:B------:R-:W-:Y:S02]  /*3f10*/  LOP3.LUT R7, R7, 0xfffffff8, RZ, 0xc0, !PT ;  /* 0xfffffff807077812 */ /* 0x000fe400078ec0ff */
[----:B------:R-:W-:Y:S01]  /*3f20*/  LEA.HI R4, R4, R5, RZ, 0x5 ;  /* 0x0000000504047211 */ /* 0x000fe200078f28ff */
[----:B------:R-:W-:Y:S01]  /*3f30*/  IMAD.SHL.U32 R0, R0, 0x2, RZ ;  /* 0x0000000200007824 */ /* 0x000fe200078e00ff */
[----:B------:R-:W-:Y:S01]  /*3f40*/  ISETP.NE.AND P5, PT, R2, 0x3, PT ;  /* 0x000000030200780c */ /* 0x000fe20003fa5270 */
[----:B------:R-:W-:Y:S01]  /*3f50*/  IMAD.IADD R7, R6, 0x1, -R7 ;  /* 0x0000000106077824 */ /* 0x000fe200078e0a07 */
[----:B------:R-:W-:Y:S01]  /*3f60*/  SHF.R.S32.HI R2, RZ, 0x5, R4 ;  /* 0x00000005ff027819 */ /* 0x000fe20000011404 */
[----:B------:R-:W-:-:S04]  /*3f70*/  IMAD R4, R3, 0x100, R0 ;  /* 0x0000010003047824 */ /* 0x000fc800078e0200 */
[----:B------:R-:W-:-:S06]  /*3f80*/  IMAD R3, R2, 0x10, R7 ;  /* 0x0000001002037824 */ /* 0x000fcc00078e0207 */
[----:B------:R-:W-:Y:S05]  /*3f90*/  @!P5 BRA `(.L_x_4767) ;  /* 0x000000000004d947 */ /* 0x000fea0003800000 */
[----:B------:R-:W-:Y:S01]  /*3fa0*/  BPT.TRAP 0x1 ;  /* 0x000000040000795c */ /* 0x000fe20000300000 */
.L_x_4767:
[----:B------:R1:W2:Y:S01]  /*3fb0*/  SYNCS.PHASECHK.TRANS64.TRYWAIT P0, [UR37+0x28c30], R14 ;  /* 0x028c300eff0075a7 */ /* 0x0002a20008000165 */
[----:B------:R-:W-:Y:S05]  /*3fc0*/  @!P5 BRA `(.L_x_4768) ;  /* 0x000000000004d947 */ /* 0x000fea0003800000 */
[----:B------:R-:W-:Y:S01]  /*3fd0*/  BPT.TRAP 0x1 ;  /* 0x000000040000795c */ /* 0x000fe20000300000 */
.L_x_4768:
[----:B------:R-:W3:Y:S02]  /*3fe0*/  S2R R2, SR_TID.X ;  /* 0x0000000000027919 */ /* 0x000ee40000002100 */
[----:B---3--:R-:W-:-:S04]  /*3ff0*/  LOP3.LUT R2, R2, 0x7f, RZ, 0xc0, !PT ;  /* 0x0000007f02027812 */ /* 0x008fc800078ec0ff */
[----:B------:R-:W-:Y:S01]  /*4000*/  ISETP.NE.AND P6, PT, R2, RZ, PT ;  /* 0x000000ff0200720c */ /* 0x000fe20003fc5270 */
[----:B--2---:R-:W-:-:S12]  /*4010*/  @P0 BRA `(.L_x_4769) ;  /* 0x0000000000080947 */ /* 0x004fd80003800000 */
[----:B------:R-:W2:Y:S02]  /*4020*/  SYNCS.PHASECHK.TRANS64.TRYWAIT P0, [UR37+0x28c30], R14 ;  /* 0x028c300eff0075a7 */ /* 0x000ea40008000165 */
[----:B--2---:R-:W-:Y:S05]  /*4030*/  @!P0 BRA `(.L_x_4770) ;  /* 0x0000010000ec8947 */ /* 0x004fea0003800000 */
.L_x_4769:
[----:B------:R-:W-:Y:S05]  /*4040*/  WARPSYNC.ALL ;  /* 0x0000000000007948 */ /* 0x000fea0003800000 */
[----:B------:R-:W-:Y:S01]  /*4050*/  UIADD3 UR4, UR37, 0x20400, URZ ;  /* 0x0002040025047890 */ /* 0x000fe2000fffe03f */
[----:B------:R-:W-:Y:S01]  /*4060*/  WARPGROUP.ARRIVE ;  /* 0x00000000000079c5 */ /* 0x000fe20000000000 */
[----:B------:R-:W-:Y:S01]  /*4070*/  UIADD3 UR5, UR37, 0x22400, URZ ;  /* 0x0002240025057890 */ /* 0x000fe2000fffe03f */
[----:B------:R-:W-:Y:S01]  /*4080*/  LEA.HI R2, R17, R16, RZ, 0x2 ;  /* 0x0000001011027211 */ /* 0x000fe200078f10ff */
[----:B------:R-:W-:Y:S01]  /*4090*/  USHF.R.U32.HI UR4, URZ, 0x4, UR4 ;  /* 0x000000043f047899 */ /* 0x000fe20008011604 */
[----:B------:R-:W-:Y:S01]  /*40a0*/  IMAD.U32 R13, RZ, RZ, UR37 ;  /* 0x00000025ff0d7e24 */ /* 0x000fe2000f8e00ff */
[----:B------:R-:W-:Y:S01]  /*40b0*/  USHF.R.U32.HI UR5, URZ, 0x4, UR5 ;  /* 0x000000043f057899 */ /* 0x000fe20008011605 */
[----:B--2---:R-:W-:Y:S01]  /*40c0*/  LOP3.LUT R5, R2, 0xfffffffc, RZ, 0xc0, !PT ;  /* 0xfffffffc02057812 */ /* 0x004fe200078ec0ff */
[----:B------:R-:W-:-:S02]  /*40d0*/  ULOP3.LUT UR4, UR4, 0x3fff, URZ, 0xc0, !UPT ;  /* 0x00003fff04047892 */ /* 0x000fc4000f8ec03f */
[----:B------:R-:W-:Y:S02]  /*40e0*/  ULOP3.LUT UR5, UR5, 0x3fff, URZ, 0xc0, !UPT ;  /* 0x00003fff05057892 */ /* 0x000fe4000f8ec03f */
[----:B------:R-:W-:Y:S01]  /*40f0*/  ULOP3.LUT UR20, UR4, 0x10000, URZ, 0xfc, !UPT ;  /* 0x0001000004147892 */ /* 0x000fe2000f8efc3f */
[----:B------:R-:W-:Y:S01]  /*4100*/  IMAD.IADD R5, R16, 0x1, -R5 ;  /* 0x0000000110057824 */ /* 0x000fe200078e0a05 */
[----:B------:R-:W-:Y:S01]  /*4110*/  ULOP3.LUT UR6, UR5, 0x10000, URZ, 0xfc, !UPT ;  /* 0x0001000005067892 */ /* 0x000fe2000f8efc3f */
[----:B------:R-:W-:Y:S01]  /*4120*/  UMOV UR21, 0x40000040 ;  /* 0x4000004000157882 */ /* 0x000fe20000000000 */
[----:B------:R-:W-:Y:S01]  /*4130*/  UMOV UR7, 0x40000040 ;  /* 0x4000004000077882 */ /* 0x000fe20000000000 */
[----:B------:R-:W-:Y:S02]  /*4140*/  UMOV UR5, UR21 ;  /* 0x0000001500057c82 */ /* 0x000fe40008000000 */
[----:B------:R-:W-:Y:S01]  /*4150*/  UMOV UR4, UR20 ;  /* 0x0000001400047c82 */ /* 0x000fe20008000000 */
[----:B------:R-:W-:Y:S01]  /*4160*/  UIADD3 UR8, UR20, 0x2, URZ ;  /* 0x0000000214087890 */ /* 0x000fe2000fffe03f */
[----:B------:R-:W-:Y:S01]  /*4170*/  LEA.HI R2, R5, R5, RZ, 0x1 ;  /* 0x0000000505027211 */ /* 0x000fe200078f08ff */
[----:B------:R-:W-:-:S02]  /*4180*/  UIADD3 UR10, UR6, 0x2, URZ ;  /* 0x00000002060a7890 */ /* 0x000fc4000fffe03f */
[----:B------:R-:W-:Y:S01]  /*4190*/  HGMMA.64x64x16.F32 R24, gdesc[UR4], RZ, !UPT, gsb0 ;  /* 0x00e00000041879f0 */ /* 0x000fe2000c0008ff */
[----:B------:R-:W-:Y:S01]  /*41a0*/  UMOV UR9, 0x40000040 ;  /* 0x4000004000097882 */ /* 0x000fe20000000000 */
[----:B------:R-:W-:Y:S01]  /*41b0*/  UMOV UR11, 0x40000040 ;  /* 0x40000040000b7882 */ /* 0x000fe20000000000 */
[----:B------:R-:W-:Y:S01]  /*41c0*/  UIADD3 UR12, UR20, 0x4, URZ ;  /* 0x00000004140c7890 */ /* 0x000fe2000fffe03f */
[----:B------:R-:W-:Y:S01]  /*41d0*/  LOP3.LUT R2, R2, 0x1ffffffe, RZ, 0xc0, !PT ;  /* 0x1ffffffe02027812 */ /* 0x000fe200078ec0ff */
[----:B------:R-:W-:Y:S01]  /*41e0*/  UIADD3 UR14, UR6, 0x4, URZ ;  /* 0x00000004060e7890 */ /* 0x000fe2000fffe03f */
[----:B------:R-:W-:Y:S01]  /*41f0*/  UMOV UR13, 0x40000040 ;  /* 0x40000040000d7882 */ /* 0x000fe20000000000 */
[----:B------:R-:W-:Y:S01]  /*4200*/  UMOV UR15, 0x40000040 ;  /* 0x40000040000f7882 */ /* 0x000fe20000000000 */
[----:B------:R-:W-:Y:S01]  /*4210*/  UIADD3 UR16, UR20, 0x6, URZ ;  /* 0x0000000614107890 */ /* 0x000fe2000fffe03f */
[----:B------:R-:W-:Y:S01]  /*4220*/  IMAD.IADD R2, R5, 0x1, -R2 ;  /* 0x0000000105027824 */ /* 0x000fe200078e0a02 */
[----:B------:R-:W-:Y:S01]  /*4230*/  UIADD3 UR18, UR6, 0x6, URZ ;  /* 0x0000000606127890 */ /* 0x000fe2000fffe03f */
[----:B------:R-:W-:Y:S01]  /*4240*/  VIADD R5, R3, UR41 ;  /* 0x0000002903057c36 */ /* 0x000fe20008000000 */
[----:B------:R-:W-:Y:S01]  /*4250*/  UMOV UR17, 0x40000040 ;  /* 0x4000004000117882 */ /* 0x000fe20000000000 */
[----:B------:R-:W-:Y:S01]  /*4260*/  UMOV UR19, 0x40000040 ;  /* 0x4000004000137882 */ /* 0x000fe20000000000 */
[----:B------:R-:W-:Y:S01]  /*4270*/  ULDC UR4, c[0x0][0x448] ;  /* 0x0001120000047ab9 */ /* 0x000fe20000000800 */
[----:B------:R-:W-:Y:S01]  /*4280*/  IMAD R2, R2, 0x8, R5 ;  /* 0x0000000802027824 */ /* 0x000fe200078e0205 */
[----:B------:R-:W-:-:S04]  /*4290*/  UISETP.NE.AND UP0, UPT, UR4, 0x1, UPT ;  /* 0x000000010400788c */ /* 0x000fc8000bf05270 */
[----:B------:R-:W-:Y:S02]  /*42a0*/  MOV R6, R2 ;  /* 0x0000000200067202 */ /* 0x000fe40000000f00 */
[----:B------:R-:W-:Y:S02]  /*42b0*/  PLOP3.LUT P0, PT, PT, PT, UP0, 0x80, 0x0 ;  /* 0x000000000000781c */ /* 0x000fe40003f0f008 */
[----:B------:R-:W-:-:S03]  /*42c0*/  PLOP3.LUT P1, PT, PT, PT, UP0, 0x80, 0x0 ;  /* 0x000000000000781c */ /* 0x000fc60003f2f008 */
[----:B------:R-:W-:-:S08]  /*42d0*/  @UP0 ULDC UR4, c[0x0][0x44c] ;  /* 0x0001130000040ab9 */ /* 0x000fd00000000800 */
[----:B------:R-:W-:Y:S01]  /*42e0*/  @P0 IMAD.HI.U32 R5, R2, UR4, RZ ;  /* 0x0000000402050c27 */ /* 0x000fe2000f8e00ff */
[----:B------:R-:W-:-:S04]  /*42f0*/  @UP0 ULDC UR4, c[0x0][0x450] ;  /* 0x0001140000040ab9 */ /* 0x000fc80000000800 */
[----:B------:R-:W-:Y:S01]  /*4300*/  @P1 SHF.R.U32.HI R6, RZ, UR4, R5 ;  /* 0x00000004ff061c19 */ /* 0x000fe20008011605 */
[----:B------:R-:W-:-:S04]  /*4310*/  @!P6 VIADD R5, R13, 0x28c40 ;  /* 0x00028c400d05e836 */ /* 0x000fc80000000000 */
[----:B0-----:R-:W0:Y:S01]  /*4320*/  SHFL.IDX PT, R9, R6, RZ, 0x1c1f ;  /* 0x001c1fff06097589 */ /* 0x001e2200000e0000 */
[----:B------:R-:W-:Y:S01]  /*4330*/  @!P6 PRMT R5, RZ, 0x654, R5 ;  /* 0x00000654ff05e816 */ /* 0x000fe20000000005 */
[----:B------:R-:W-:Y:S02]  /*4340*/  WARPGROUP.DEPBAR.LE gsb0, 0x0 ;  /* 0x00008000000079c5 */ /* 0x000fe40000010000 */
[----:B------:R-:W-:-:S06]  /*4350*/  WARPGROUP.ARRIVE ;  /* 0x00000000000079c5 */ /* 0x000fcc0000000000 */
[----:B------:R-:W-:Y:S01]  /*4360*/  HGMMA.64x64x16.F32 R24, gdesc[UR8], R24, gsb0 ;  /* 0x00e00000081879f0 */ /* 0x000fe20008000818 */
[----:B------:R-:W-:Y:S01]  /*4370*/  UMOV UR10, 0xffffffc0 ;  /* 0xffffffc0000a7882 */ /* 0x000fe20000000000 */
[----:B------:R-:W-:Y:S01]  /*4380*/  ULDC UR11, c[0x0][0x2f0] ;  /* 0x0000bc00000b7ab9 */ /* 0x000fe20000000800 */
[----:B------:R-:W-:-:S04]  /*4390*/  UIMAD UR4, UR42, UR10, 0x41 ;  /* 0x000000412a0474a4 */ /* 0x000fc8000f8e020a */
[----:B------:R-:W-:-:S03]  /*43a0*/  UIMAD UR7, UR39, UR11, UR4 ;  /* 0x0000000b270772a4 */ /* 0x000fc6000f8e0204 */
[----:B------:R-:W-:Y:S02]  /*43b0*/  ULDC.64 UR4, c[0x0][0x9e0] ;  /* 0x0002780000047ab9 */ /* 0x000fe40000000a00 */
[----:B------:R-:W-:-:S06]  /*43c0*/  UISETP.GE.AND UP1, UPT, UR5, 0x1, UPT ;  /* 0x000000010500788c */ /* 0x000fcc000bf26270 */
[----:B------:R-:W-:Y:S01]  /*43d0*/  PLOP3.LUT P0, PT, PT, PT, UP1, 0x40, 0x0 ;  /* 0x000000000000781c */ /* 0x000fe20003f0e818 */
[----:B------:R-:W-:Y:S02]  /*43e0*/  WARPGROUP.DEPBAR.LE gsb0, 0x0 ;  /* 0x00008000000079c5 */ /* 0x000fe40000010000 */
[----:B------:R-:W-:-:S06]  /*43f0*/  WARPGROUP.ARRIVE ;  /* 0x00000000000079c5 */ /* 0x000fcc0000000000 */
[----:B------:R-:W-:Y:S01]  /*4400*/  HGMMA.64x64x16.F32 R24, gdesc[UR12], R24, gsb0 ;  /* 0x00e000000c1879f0 */ /* 0x000fe20008000818 */
[----:B------:R-:W-:Y:S02]  /*4410*/  ULDC UR14, c[0x0][0x9dc] ;  /* 0x00027700000e7ab9 */ /* 0x000fe40000000800 */
[----:B------:R-:W-:Y:S02]  /*4420*/  WARPGROUP.DEPBAR.LE gsb0, 0x0 ;  /* 0x00008000000079c5 */ /* 0x000fe40000010000 */
[----:B------:R-:W-:-:S06]  /*4430*/  WARPGROUP.ARRIVE ;  /* 0x00000000000079c5 */ /* 0x000fcc0000000000 */
[----:B------:R-:W-:Y:S01]  /*4440*/  HGMMA.64x64x16.F32 R24, gdesc[UR16], R24, gsb0 ;  /* 0x00e00000101879f0 */ /* 0x000fe20008000818 */
[----:B------:R-:W-:Y:S01]  /*4450*/  ULEA UR19, UR42, 0xffffffc0, 0x6 ;  /* 0xffffffc02a137891 */ /* 0x000fe2000f8e303f */
[----:B------:R-:W-:-:S03]  /*4460*/  ULDC UR18, c[0x0][0x288] ;  /* 0x0000a20000127ab9 */ /* 0x000fc60000000800 */
[----:B------:R-:W-:-:S06]  /*4470*/  UIMAD UR15, UR39, UR11, -UR19 ;  /* 0x0000000b270f72a4 */ /* 0x000fcc000f8e0a13 */
[----:B------:R-:W-:Y:S01]  /*4480*/  IADD3 R10, -R0, UR15, RZ ;  /* 0x0000000f000a7c10 */ /* 0x000fe2000fffe1ff */
[----:B------:R-:W-:Y:S02]  /*4490*/  WARPGROUP.DEPBAR.LE gsb0, 0x0 ;  /* 0x00008000000079c5 */ /* 0x000fe40000010000 */
[----:B------:R2:W-:Y:S02]  /*44a0*/  @!P6 SYNCS.ARRIVE.TRANS64.RED.A1T0 RZ, [R5+URZ], RZ ;  /* 0x000000ff05ffe9a7 */ /* 0x0005e4000810043f */
[----:B--2---:R-:W-:Y:S01]  /*44b0*/  IMAD.U32 R5, RZ, RZ, UR7 ;  /* 0x00000007ff057e24 */ /* 0x004fe2000f8e00ff */
[----:B------:R-:W-:-:S04]  /*44c0*/  ULOP3.LUT UR7, URZ, UR14, URZ, 0x33, !UPT ;  /* 0x0000000e3f077292 */ /* 0x000fc8000f8e333f */
[----:B------:R-:W-:-:S05]  /*44d0*/  IADD3 R5, R5, -UR18, -R0 ;  /* 0x8000001205057c10 */ /* 0x000fca000fffe800 */
[C---:B------:R-:W-:Y:S02]  /*44e0*/  VIADD R11, R5.reuse, UR4 ;  /* 0x00000004050b7c36 */ /* 0x040fe40008000000 */
[----:B------:R-:W-:-:S03]  /*44f0*/  VIADD R12, R5, UR7 ;  /* 0x00000007050c7c36 */ /* 0x000fc60008000000 */
[----:B0-----:R-:W-:Y:S01]  /*4500*/  VIADDMNMX R5, R9, R11, R10, PT ;  /* 0x0000000b09057246 */ /* 0x001fe2000380010a */
[----:B------:R-:W-:Y:S01]  /*4510*/  IMAD.IADD R7, R12, 0x1, R9 ;  /* 0x000000010c077824 */ /* 0x000fe200078e0209 */
[----:B------:R-:W-:Y:S06]  /*4520*/  @P0 BRA `(.L_x_4771) ;  /* 0x0000000000640947 */ /* 0x000fec0003800000 */
[----:B------:R-:W-:Y:S01]  /*4530*/  IMAD.U32 R8, RZ, RZ, UR11 ;  /* 0x0000000bff087e24 */ /* 0x000fe2000f8e00ff */
[----:B------:R-:W-:Y:S03]  /*4540*/  BSSY B0, `(.L_x_4772) ;  /* 0x0000012000007945 */ /* 0x000fe60003800000 */
[----:B------:R-:W-:-:S04]  /*4550*/  IMAD R8, R8, UR39, R9 ;  /* 0x0000002708087c24 */ /* 0x000fc8000f8e0209 */
[----:B------:R-:W-:-:S05]  /*4560*/  VIADD R8, R8, -UR18 ;  /* 0x8000001208087c36 */ /* 0x000fca0008000000 */
        /* <DEDUP_REMOVED lines=10> */
.L_x_4773:
[----:B------:R-:W-:-:S06]  /*4610*/  UISETP.NE.AND UP2, UPT, UR5, 0x1, UPT ;  /* 0x000000010500788c */ /* 0x000fcc000bf45270 */
[----:B------:R-:W-:-:S05]  /*4620*/  PLOP3.LUT P0, PT, PT, PT, UP2, 0x80, 0x0 ;  /* 0x000000000000781c */ /* 0x000fca0003f0f028 */
[----:B------:R-:W-:-:S08]  /*4630*/  @UP2 ULDC.64 UR14, c[0x0][0x9e8] ;  /* 0x00027a00000e2ab9 */ /* 0x000fd00000000a00 */
[----:B------:R-:W-:-:S05]  /*4640*/  @P0 IMAD.HI.U32 R9, R8, UR14, RZ ;  /* 0x0000000e08090c27 */ /* 0x000fca000f8e00ff */
[----:B------:R-:W-:-:S07]  /*4650*/  @P0 SHF.R.U32.HI R8, RZ, UR15, R9 ;  /* 0x0000000fff080c19 */ /* 0x000fce0008011609 */
.L_x_4774:
[----:B------:R-:W-:Y:S05]  /*4660*/  BSYNC B0 ;  /* 0x0000000000007941 */ /* 0x000fea0003800000 */
.L_x_4772:
[----:B------:R-:W-:-:S05]  /*4670*/  MOV R9, UR19 ;  /* 0x0000001300097c02 */ /* 0x000fca0008000f00 */
[----:B------:R-:W-:-:S04]  /*4680*/  IMAD R9, R8, UR5, -R9 ;  /* 0x0000000508097c24 */ /* 0x000fc8000f8e0a09 */
[----:B------:R-:W-:-:S05]  /*4690*/  IMAD.IADD R8, R9, 0x1, -R0 ;  /* 0x0000000109087824 */ /* 0x000fca00078e0a00 */
[----:B------:R-:W-:Y:S02]  /*46a0*/  VIMNMX R7, R7, R8, !PT ;  /* 0x0000000807077248 */ /* 0x000fe40007fe0100 */
[----:B------:R-:W-:-:S07]  /*46b0*/  VIADDMNMX R5, R8, UR5, R5, PT ;  /* 0x0000000508057c46 */ /* 0x000fce000b800105 */
.L_x_4771:
[----:B------:R-:W0:Y:S01]  /*46c0*/  SHFL.IDX PT, R15, R6, 0x1, 0x1c1f ;  /* 0x003c1f00060f7f89 */ /* 0x000e2200000e0000 */
[----:B------:R-:W-:Y:S02]  /*46d0*/  PLOP3.LUT P0, PT, PT, PT, UP1, 0x40, 0x0 ;  /* 0x000000000000781c */ /* 0x000fe40003f0e818 */
[----:B0-----:R-:W-:Y:S01]  /*46e0*/  VIADDMNMX R8, R15, R11, R10, PT ;  /* 0x0000000b0f087246 */ /* 0x001fe2000380010a */
[----:B------:R-:W-:-:S10]  /*46f0*/  IMAD.IADD R9, R12, 0x1, R15 ;  /* 0x000000010c097824 */ /* 0x000fd400078e020f */
[----:B------:R-:W-:Y:S05]  /*4700*/  @P0 BRA `(.L_x_4775) ;  /* 0x0000000000640947 */ /* 0x000fea0003800000 */
        /* <DEDUP_REMOVED lines=14> */
.L_x_4777:
[----:B------:R-:W-:-:S06]  /*47f0*/  UISETP.NE.AND UP2, UPT, UR5, 0x1, UPT ;  /* 0x000000010500788c */ /* 0x000fcc000bf45270 */
[----:B------:R-:W-:-:S05]  /*4800*/  PLOP3.LUT P0, PT, PT, PT, UP2, 0x80, 0x0 ;  /* 0x000000000000781c */ /* 0x000fca0003f0f028 */
[----:B------:R-:W-:-:S08]  /*4810*/  @UP2 ULDC.64 UR14, c[0x0][0x9e8] ;  /* 0x00027a00000e2ab9 */ /* 0x000fd00000000a00 */
[----:B------:R-:W-:-:S05]  /*4820*/  @P0 IMAD.HI.U32 R10, R6, UR14, RZ ;  /* 0x0000000e060a0c27 */ /* 0x000fca000f8e00ff */
[----:B------:R-:W-:-:S07]  /*4830*/  @P0 SHF.R.U32.HI R6, RZ, UR15, R10 ;  /* 0x0000000fff060c19 */ /* 0x000fce000801160a */
.L_x_4778:
[----:B------:R-:W-:Y:S05]  /*4840*/  BSYNC B0 ;  /* 0x0000000000007941 */ /* 0x000fea0003800000 */
.L_x_4776:
[----:B------:R-:W-:-:S04]  /*4850*/  IMAD.U32 R11, RZ, RZ, UR19 ;  /* 0x00000013ff0b7e24 */ /* 0x000fc8000f8e00ff */
[----:B------:R-:W-:-:S04]  /*4860*/  IMAD R11, R6, UR5, -R11 ;  /* 0x00000005060b7c24 */ /* 0x000fc8000f8e0a0b */
[----:B------:R-:W-:-:S05]  /*4870*/  IMAD.IADD R11, R11, 0x1, -R0 ;  /* 0x000000010b0b7824 */ /* 0x000fca00078e0a00 */
[----:B------:R-:W-:Y:S02]  /*4880*/  VIMNMX R9, R9, R11, !PT ;  /* 0x0000000b09097248 */ /* 0x000fe40007fe0100 */
[----:B------:R-:W-:-:S07]  /*4890*/  VIADDMNMX R8, R11, UR5, R8, PT ;  /* 0x000000050b087c46 */ /* 0x000fce000b800108 */
.L_x_4775:
[----:B------:R-:W-:Y:S01]  /*48a0*/  UIMAD UR10, UR42, UR10, 0x40 ;  /* 0x000000402a0a74a4 */ /* 0x000fe2000f8e020a */
[----:B------:R-:W-:Y:S01]  /*48b0*/  BAR.SYNC.DEFER_BLOCKING 0xf, 0x100 ;  /* 0x03c4000000007b1d */ /* 0x000fe20000010000 */
[----:B------:R-:W-:Y:S02]  /*48c0*/  UP2UR UR14, UPR, URZ, 0x1 ;  /* 0x000000013f0e7883 */ /* 0x000fe40008000000 */
[----:B------:R-:W-:Y:S02]  /*48d0*/  UISETP.GE.AND UP6, UPT, UR10, 0x1, UPT ;  /* 0x000000010a00788c */ /* 0x000fe4000bfc6270 */
[----:B------:R-:W-:Y:S02]  /*48e0*/  UISETP.GE.AND UP2, UPT, UR10, 0x2, UPT ;  /* 0x000000020a00788c */ /* 0x000fe4000bf46270 */
[----:B------:R-:W-:Y:S02]  /*48f0*/  UISETP.GE.AND UP3, UPT, UR10, 0x9, UPT ;  /* 0x000000090a00788c */ /* 0x000fe4000bf66270 */
[----:B------:R-:W-:Y:S01]  /*4900*/  PLOP3.LUT P4, PT, PT, PT, UP6, 0x40, 0x0 ;  /* 0x000000000000781c */ /* 0x000fe20003f8e868 */
[----:B------:R-:W-:Y:S01]  /*4910*/  UISETP.GE.AND UP4, UPT, UR10, 0xa, UPT ;  /* 0x0000000a0a00788c */ /* 0x000fe2000bf86270 */
[----:B------:R-:W-:Y:S01]  /*4920*/  PLOP3.LUT P0, PT, PT, PT, UP2, 0x40, 0x0 ;  /* 0x000000000000781c */ /* 0x000fe20003f0e828 */
[----:B------:R-:W-:Y:S01]  /*4930*/  UISETP.GE.AND UP5, UPT, UR10, 0x11, UPT ;  /* 0x000000110a00788c */ /* 0x000fe2000bfa6270 */
[----:B------:R-:W-:Y:S01]  /*4940*/  ISETP.GT.AND P4, PT, R9, RZ, P4 ;  /* 0x000000ff0900720c */ /* 0x000fe20002784270 */
[----:B------:R-:W-:Y:S01]  /*4950*/  UISETP.GE.AND UP0, UPT, UR10, 0x29, UPT ;  /* 0x000000290a00788c */ /* 0x000fe2000bf06270 */
[----:B------:R-:W-:-:S02]  /*4960*/  PLOP3.LUT P3, PT, PT, PT, UP3, 0x40, 0x0 ;  /* 0x000000000000781c */ /* 0x000fc40003f6e838 */
[----:B------:R-:W-:Y:S02]  /*4970*/  ISETP.LT.OR P4, PT, R8, 0x1, P4 ;  /* 0x000000010800780c */ /* 0x000fe40002781670 */
[C---:B------:R-:W-:Y:S02]  /*4980*/  ISETP.GT.AND P0, PT, R7.reuse, 0x1, P0 ;  /* 0x000000010700780c */ /* 0x040fe40000704270 */
[----:B------:R-:W-:Y:S02]  /*4990*/  ISETP.GT.AND P3, PT, R7, 0x8, P3 ;  /* 0x000000080700780c */ /* 0x000fe40001f64270 */
[----:B------:R-:W-:Y:S01]  /*49a0*/  PLOP3.LUT P1, PT, PT, PT, UP6, 0x40, 0x0 ;  /* 0x000000000000781c */ /* 0x000fe20003f2e868 */
[----:B------:R-:W-:Y:S01]  /*49b0*/  UISETP.GE.AND UP6, UPT, UR10, 0x12, UPT ;  /* 0x000000120a00788c */ /* 0x000fe2000bfc6270 */
[----:B------:R-:W-:Y:S02]  /*49c0*/  FSEL R26, R26, -INF , !P4 ;  /* 0xff8000001a1a7808 */ /* 0x000fe40006000000 */
[----:B------:R-:W-:-:S02]  /*49d0*/  PLOP3.LUT P4, PT, PT, PT, UP4, 0x40, 0x0 ;  /* 0x000000000000781c */ /* 0x000fc40003f8e848 */
[C---:B------:R-:W-:Y:S02]  /*49e0*/  ISETP.LT.OR P0, PT, R5.reuse, 0x2, P0 ;  /* 0x000000020500780c */ /* 0x040fe40000701670 */
[----:B------:R-:W-:Y:S02]  /*49f0*/  ISETP.LT.OR P3, PT, R5, 0x9, P3 ;  /* 0x000000090500780c */ /* 0x000fe40001f61670 */
[C---:B------:R-:W-:Y:S02]  /*4a00*/  ISETP.GT.AND P1, PT, R7.reuse, RZ, P1 ;  /* 0x000000ff0700720c */ /* 0x040fe40000f24270 */
[----:B------:R-:W-:Y:S02]  /*4a10*/  ISETP.GT.AND P4, PT, R7, 0x9, P4 ;  /* 0x000000090700780c */ /* 0x000fe40002784270 */
[----:B------:R-:W-:Y:S02]  /*4a20*/  FSEL R25, R25, -INF , !P0 ;  /* 0xff80000019197808 */ /* 0x000fe40004000000 */
[----:B------:R-:W-:-:S02]  /*4a30*/  FSEL R28, R28, -INF , !P3 ;  /* 0xff8000001c1c7808 */ /* 0x000fc40005800000 */
[----:B------:R-:W-:Y:S01]  /*4a40*/  PLOP3.LUT P2, PT, PT, PT, UP2, 0x40, 0x0 ;  /* 0x000000000000781c */ /* 0x000fe20003f4e828 */
[----:B------:R-:W-:Y:S01]  /*4a50*/  UISETP.GE.AND UP2, UPT, UR10, 0x19, UPT ;  /* 0x000000190a00788c */ /* 0x000fe2000bf46270 */
[----:B------:R-:W-:Y:S01]  /*4a60*/  PLOP3.LUT P0, PT, PT, PT, UP4, 0x40, 0x0 ;  /* 0x000000000000781c */ /* 0x000fe20003f0e848 */
[----:B------:R-:W-:Y:S01]  /*4a70*/  UISETP.GE.AND UP4, UPT, UR10, 0x21, UPT ;  /* 0x000000210a00788c */ /* 0x000fe2000bf86270 */
[----:B------:R-:W-:Y:S02]  /*4a80*/  PLOP3.LUT P3, PT, PT, PT, UP5, 0x40, 0x0 ;  /* 0x000000000000781c */ /* 0x000fe40003f6e858 */
[C---:B------:R-:W-:Y:S02]  /*4a90*/  ISETP.LT.OR P1, PT, R5.reuse, 0x1, P1 ;  /* 0x000000010500780c */ /* 0x040fe40000f21670 */
[----:B------:R-:W-:Y:S02]  /*4aa0*/  ISETP.LT.OR P4, PT, R5, 0xa, P4 ;  /* 0x0000000a0500780c */ /* 0x000fe40002781670 */
[----:B------:R-:W-:-:S02]  /*4ab0*/  ISETP.GT.AND P2, PT, R9, 0x1, P2 ;  /* 0x000000010900780c */ /* 0x000fc40001744270 */
[C---:B------:R-:W-:Y:S02]  /*4ac0*/  ISETP.GT.AND P0, PT, R9.reuse, 0x9, P0 ;  /* 0x000000090900780c */ /* 0x040fe40000704270 */
[----:B------:R-:W-:Y:S02]  /*4ad0*/  ISETP.GT.AND P3, PT, R9, 0x10, P3 ;  /* 0x000000100900780c */ /* 0x000fe40001f64270 */
[----:B------:R-:W-:Y:S02]  /*4ae0*/  FSEL R24, R24, -INF , !P1 ;  /* 0xff80000018187808 */ /* 0x000fe40004800000 */
[----:B------:R-:W-:Y:S01]  /*4af0*/  PLOP3.LUT P1, PT, PT, PT, UP3, 0x40, 0x0 ;  /* 0x000000000000781c */ /* 0x000fe20003f2e838 */
[----:B------:R-:W-:Y:S01]  /*4b00*/  UISETP.GE.AND UP3, UPT, UR10, 0x1a, UPT ;  /* 0x0000001a0a00788c */ /* 0x000fe2000bf66270 */
[----:B------:R-:W-:Y:S02]  /*4b10*/  FSEL R29, R29, -INF , !P4 ;  /* 0xff8000001d1d7808 */ /* 0x000fe40006000000 */
[----:B------:R-:W-:-:S02]  /*4b20*/  PLOP3.LUT P4, PT, PT, PT, UP6, 0x40, 0x0 ;  /* 0x000000000000781c */ /* 0x000fc40003f8e868 */
[C---:B------:R-:W-:Y:S02]  /*4b30*/  ISETP.LT.OR P2, PT, R8.reuse, 0x2, P2 ;  /* 0x000000020800780c */ /* 0x040fe40001741670 */
[C---:B------:R-:W-:Y:S02]  /*4b40*/  ISETP.LT.OR P0, PT, R8.reuse, 0xa, P0 ;  /* 0x0000000a0800780c */ /* 0x040fe40000701670 */
[----:B------:R-:W-:Y:S02]  /*4b50*/  ISETP.LT.OR P3, PT, R8, 0x11, P3 ;  /* 0x000000110800780c */ /* 0x000fe40001f61670 */
[C---:B------:R-:W-:Y:S02]  /*4b60*/  ISETP.GT.AND P1, PT, R9.reuse, 0x8, P1 ;  /* 0x000000080900780c */ /* 0x040fe40000f24270 */
[----:B------:R-:W-:Y:S02]  /*4b70*/  ISETP.GT.AND P4, PT, R9, 0x11, P4 ;  /* 0x000000110900780c */ /* 0x000fe40002784270 */
[----:B------:R-:W-:-:S02]  /*4b80*/  FSEL R27, R27, -INF , !P2 ;  /* 0xff8000001b1b7808 */ /* 0x000fc40005000000 */
[----:B------:R-:W-:Y:S02]  /*4b90*/  FSEL R31, R31, -INF , !P0 ;  /* 0xff8000001f1f7808 */ /* 0x000fe40004000000 */
[----:B------:R-:W-:Y:S02]  /*4ba0*/  FSEL R34, R34, -INF , !P3 ;  /* 0xff80000022227808 */ /* 0x000fe40005800000 */
[----:B------:R-:W-:Y:S01]  /*4bb0*/  PLOP3.LUT P2, PT, PT, PT, UP5, 0x40, 0x0 ;  /* 0x000000000000781c */ /* 0x000fe20003f4e858 */
[----:B------:R-:W-:Y:S01]  /*4bc0*/  UISETP.GE.AND UP5, UPT, UR10, 0x22, UPT ;  /* 0x000000220a00788c */ /* 0x000fe2000bfa6270 */
[----:B------:R-:W-:Y:S02]  /*4bd0*/  PLOP3.LUT P0, PT, PT, PT, UP2, 0x40, 0x0 ;  /* 0x000000000000781c */ /* 0x000fe40003f0e828 */
[----:B------:R-:W-:Y:S02]  /*4be0*/  PLOP3.LUT P3, PT, PT, PT, UP3, 0x40, 0x0 ;  /* 0x000000000000781c */ /* 0x000fe40003f6e838 */
[----:B------:R-:W-:-:S02]  /*4bf0*/  ISETP.LT.OR P1, PT, R8, 0x9, P1 ;  /* 0x000000090800780c */ /* 0x000fc40000f21670 */
[----:B------:R-:W-:Y:S02]  /*4c00*/  ISETP.LT.OR P4, PT, R8, 0x12, P4 ;  /* 0x000000120800780c */ /* 0x000fe40002781670 */
[C---:B------:R-:W-:Y:S02]  /*4c10*/  ISETP.GT.AND P2, PT, R7.reuse, 0x10, P2 ;  /* 0x000000100700780c */ /* 0x040fe40001744270 */
[C---:B------:R-:W-:Y:S02]  /*4c20*/  ISETP.GT.AND P0, PT, R7.reuse, 0x18, P0 ;  /* 0x000000180700780c */ /* 0x040fe40000704270 */
[----:B------:R-:W-:Y:S02]  /*4c30*/  ISETP.GT.AND P3, PT, R7, 0x19, P3 ;  /* 0x000000190700780c */ /* 0x000fe40001f64270 */
[----:B------:R-:W-:Y:S02]  /*4c40*/  FSEL R30, R30, -INF , !P1 ;  /* 0xff8000001e1e7808 */ /* 0x000fe40004800000 */
[----:B------:R-:W-:Y:S01]  /*4c50*/  PLOP3.LUT P1, PT, PT, PT, UP6, 0x40, 0x0 ;  /* 0x000000000000781c */ /* 0x000fe20003f2e868 */
[----:B------:R-:W-:Y:S01]  /*4c60*/  UISETP.GE.AND UP6, UPT, UR10, 0x3a, UPT ;  /* 0x0000003a0a00788c */ /* 0x000fe2000bfc6270 */
[----:B------:R-:W-:-:S02]  /*4c70*/  FSEL R35, R35, -INF , !P4 ;  /* 0xff80000023237808 */ /* 0x000fc40006000000 */
[----:B------:R-:W-:Y:S02]  /*4c80*/  PLOP3.LUT P4, PT, PT, PT, UP4, 0x40, 0x0 ;  /* 0x000000000000781c */ /* 0x000fe40003f8e848 */
[C---:B------:R-:W-:Y:S02]  /*4c90*/  ISETP.LT.OR P2, PT, R5.reuse, 0x11, P2 ;  /* 0x000000110500780c */ /* 0x040fe40001741670 */
[C---:B------:R-:W-:Y:S02]  /*4ca0*/  ISETP.LT.OR P0, PT, R5.reuse, 0x19, P0 ;  /* 0x000000190500780c */ /* 0x040fe40000701670 */
[----:B------:R-:W-:Y:S02]  /*4cb0*/  ISETP.LT.OR P3, PT, R5, 0x1a, P3 ;  /* 0x0000001a0500780c */ /* 0x000fe40001f61670 */
[C---:B------:R-:W-:Y:S02]  /*4cc0*/  ISETP.GT.AND P1, PT, R7.reuse, 0x11, P1 ;  /* 0x000000110700780c */ /* 0x040fe40000f24270 */
[----:B------:R-:W-:-:S02]  /*4cd0*/  ISETP.GT.AND P4, PT, R7, 0x20, P4 ;  /* 0x000000200700780c */ /* 0x000fc40002784270 */
[----:B------:R-:W-:Y:S02]  /*4ce0*/  FSEL R32, R32, -INF , !P2 ;  /* 0xff80000020207808 */ /* 0x000fe40005000000 */
[----:B------:R-:W-:Y:S02]  /*4cf0*/  FSEL R36, R36, -INF , !P0 ;  /* 0xff80000024247808 */ /* 0x000fe40004000000 */
[----:B------:R-:W-:Y:S02]  /*4d00*/  FSEL R37, R37, -INF , !P3 ;  /* 0xff80000025257808 */ /* 0x000fe40005800000 */
[----:B------:R-:W-:Y:S01]  /*4d10*/  PLOP3.LUT P2, PT, PT, PT, UP2, 0x40, 0x0 ;  /* 0x000000000000781c */ /* 0x000fe20003f4e828 */
[----:B------:R-:W-:Y:S01]  /*4d20*/  UISETP.GE.AND UP2, UPT, UR10, 0x2a, UPT ;  /* 0x0000002a0a00788c */ /* 0x000fe2000bf46270 */
[----:B------:R-:W-:Y:S02]  /*4d30*/  PLOP3.LUT P0, PT, PT, PT, UP5, 0x40, 0x0 ;  /* 0x000000000000781c */ /* 0x000fe40003f0e858 */
[----:B------:R-:W-:-:S02]  /*4d40*/  PLOP3.LUT P3, PT, PT, PT, UP0, 0x40, 0x0 ;  /* 0x000000000000781c */ /* 0x000fc40003f6e808 */
[C---:B------:R-:W-:Y:S02]  /*4d50*/  ISETP.LT.OR P1, PT, R5.reuse, 0x12, P1 ;  /* 0x000000120500780c */ /* 0x040fe40000f21670 */
[----:B------:R-:W-:Y:S02]  /*4d60*/  ISETP.LT.OR P4, PT, R5, 0x21, P4 ;  /* 0x000000210500780c */ /* 0x000fe40002781670 */
        /* <DEDUP_REMOVED lines=8> */
[----:B------:R-:W-:Y:S02]  /*4df0*/  ISETP.LT.OR P3, PT, R5, 0x29, P3 ;  /* 0x000000290500780c */ /* 0x000fe40001f61670 */
[----:B------:R-:W-:Y:S02]  /*4e00*/  ISETP.GT.AND P4, PT, R7, 0x29, P4 ;  /* 0x000000290700780c */ /* 0x000fe40002784270 */
[----:B------:R-:W-:Y:S02]  /*4e10*/  FSEL R41, R41, -INF , !P0 ;  /* 0xff80000029297808 */ /* 0x000fe40004000000 */
[----:B------:R-:W-:-:S02]  /*4e20*/  FSEL R44, R44, -INF , !P3 ;  /* 0xff8000002c2c7808 */ /* 0x000fc40005800000 */
[----:B------:R-:W-:Y:S01]  /*4e30*/  PLOP3.LUT P0, PT, PT, PT, UP4, 0x40, 0x0 ;  /* 0x000000000000781c */ /* 0x000fe20003f0e848 */
[----:B------:R-:W-:Y:S01]  /*4e40*/  UISETP.GE.AND UP4, UPT, UR10, 0x32, UPT ;  /* 0x000000320a00788c */ /* 0x000fe2000bf86270 */
[----:B------:R-:W-:Y:S02]  /*4e50*/  PLOP3.LUT P3, PT, PT, PT, UP3, 0x40, 0x0 ;  /* 0x000000000000781c */ /* 0x000fe40003f6e838 */
[----:B------:R-:W-:Y:S02]  /*4e60*/  ISETP.LT.OR P4, PT, R5, 0x2a, P4 ;  /* 0x0000002a0500780c */ /* 0x000fe40002781670 */
[----:B------:R-:W-:Y:S02]  /*4e70*/  ISETP.GT.AND P3, PT, R7, 0x30, P3 ;  /* 0x000000300700780c */ /* 0x000fe40001f64270 */
[----:B------:R-:W-:Y:S02]  /*4e80*/  FSEL R45, R45, -INF , !P4 ;  /* 0xff8000002d2d7808 */ /* 0x000fe40006000000 */
[----:B------:R-:W-:-:S02]  /*4e90*/  PLOP3.LUT P4, PT, PT, PT, UP4, 0x40, 0x0 ;  /* 0x000000000000781c */ /* 0x000fc40003f8e848 */
[----:B------:R-:W-:Y:S02]  /*4ea0*/  ISETP.LT.OR P3, PT, R5, 0x31, P3 ;  /* 0x000000310500780c */ /* 0x000fe40001f61670 */
[----:B------:R-:W-:Y:S02]  /*4eb0*/  ISETP.GT.AND P4, PT, R7, 0x31, P4 ;  /* 0x000000310700780c */ /* 0x000fe40002784270 */
[----:B------:R-:W-:Y:S02]  /*4ec0*/  FSEL R48, R48, -INF , !P3 ;  /* 0xff80000030307808 */ /* 0x000fe40005800000 */
[----:B------:R-:W-:Y:S01]  /*4ed0*/  PLOP3.LUT P3, PT, PT, PT, UP5, 0x40, 0x0 ;  /* 0x000000000000781c */ /* 0x000fe20003f6e858 */
[----:B------:R-:W-:Y:S01]  /*4ee0*/  UISETP.GE.AND UP5, UPT, UR10, 0x39, UPT ;  /* 0x000000390a00788c */ /* 0x000fe2000bfa6270 */
[----:B------:R-:W-:Y:S02]  /*4ef0*/  ISETP.LT.OR P4, PT, R5, 0x32, P4 ;  /* 0x000000320500780c */ /* 0x000fe40002781670 */
[----:B------:R-:W-:Y:S01]  /*4f00*/  ISETP.GT.AND P2, PT, R9, 0x18, P2 ;  /* 0x000000180900780c */ /* 0x000fe20001744270 */
[----:B------:R-:W-:Y:S01]  /*4f10*/  ULDC UR10, c[0x0][0x988] ;  /* 0x00026200000a7ab9 */ /* 0x000fe20000000800 */
[----:B------:R-:W-:-:S02]  /*4f20*/  FSEL R49, R49, -INF , !P4 ;  /* 0xff80000031317808 */ /* 0x000fc40006000000 */
[----:B------:R-:W-:Y:S02]  /*4f30*/  PLOP3.LUT P4, PT, PT, PT, UP5, 0x40, 0x0 ;  /* 0x000000000000781c */ /* 0x000fe40003f8e858 */
[----:B------:R-:W-:Y:S02]  /*4f40*/  ISETP.GT.AND P1, PT, R9, 0x19, P1 ;  /* 0x000000190900780c */ /* 0x000fe40000f24270 */
[----:B------:R-:W-:Y:S02]  /*4f50*/  ISETP.GT.AND P4, PT, R7, 0x38, P4 ;  /* 0x000000380700780c */ /* 0x000fe40002784270 */
[C---:B------:R-:W-:Y:S02]  /*4f60*/  ISETP.LT.OR P2, PT, R8.reuse, 0x19, P2 ;  /* 0x000000190800780c */ /* 0x040fe40001741670 */
[----:B------:R-:W-:Y:S02]  /*4f70*/  ISETP.LT.OR P4, PT, R5, 0x39, P4 ;  /* 0x000000390500780c */ /* 0x000fe40002781670 */
[----:B------:R-:W-:-:S02]  /*4f80*/  ISETP.LT.OR P1, PT, R8, 0x1a, P1 ;  /* 0x0000001a0800780c */ /* 0x000fc40000f21670 */
[----:B------:R-:W-:Y:S02]  /*4f90*/  FSEL R52, R52, -INF , !P4 ;  /* 0xff80000034347808 */ /* 0x000fe40006000000 */
[----:B------:R-:W-:Y:S02]  /*4fa0*/  PLOP3.LUT P4, PT, PT, PT, UP6, 0x40, 0x0 ;  /* 0x000000000000781c */ /* 0x000fe40003f8e868 */
[----:B------:R-:W-:Y:S02]  /*4fb0*/  FSEL R38, R38, -INF , !P2 ;  /* 0xff80000026267808 */ /* 0x000fe40005000000 */
[----:B------:R-:W-:Y:S02]  /*4fc0*/  ISETP.GT.AND P4, PT, R7, 0x39, P4 ;  /* 0x000000390700780c */ /* 0x000fe40002784270 */
[----:B------:R-:W-:Y:S02]  /*4fd0*/  FMNMX.FTZ R7, R26, R27, !PT ;  /* 0x0000001b1a077209 */ /* 0x000fe40007810000 */
[----:B------:R-:W-:-:S02]  /*4fe0*/  ISETP.LT.OR P4, PT, R5, 0x3a, P4 ;  /* 0x0000003a0500780c */ /* 0x000fc40002781670 */
[----:B------:R-:W-:Y:S02]  /*4ff0*/  FMNMX.FTZ R5, R24, R25, !PT ;  /* 0x0000001918057209 */ /* 0x000fe40007810000 */
[----:B------:R-:W-:Y:S02]  /*5000*/  FSEL R53, R53, -INF , !P4 ;  /* 0xff80000035357808 */ /* 0x000fe40006000000 */
[----:B------:R-:W-:Y:S02]  /*5010*/  FMNMX.FTZ R6, R28, R5, !PT ;  /* 0x000000051c067209 */ /* 0x000fe40007810000 */
[----:B------:R-:W-:Y:S02]  /*5020*/  ISETP.GT.AND P0, PT, R9, 0x20, P0 ;  /* 0x000000200900780c */ /* 0x000fe40000704270 */
[----:B------:R-:W-:Y:S02]  /*5030*/  FMNMX.FTZ R5, R29, R6, !PT ;  /* 0x000000061d057209 */ /* 0x000fe40007810000 */
[----:B------:R-:W-:Y:S01]  /*5040*/  PLOP3.LUT P4, PT, PT, PT, UP0, 0x40, 0x0 ;  /* 0x000000000000781c */ /* 0x000fe20003f8e808 */
[----:B------:R-:W-:Y:S01]  /*5050*/  UISETP.NE.AND UP0, UPT, UR14, URZ, UPT ;  /* 0x0000003f0e00728c */ /* 0x000fe2000bf05270 */
[----:B------:R-:W-:-:S02]  /*5060*/  FMNMX.FTZ R6, R32, R5, !PT ;  /* 0x0000000520067209 */ /* 0x000fc40007810000 */
[----:B------:R-:W-:Y:S02]  /*5070*/  FSEL R39, R39, -INF , !P1 ;  /* 0xff80000027277808 */ /* 0x000fe40004800000 */
[----:B------:R-:W-:Y:S02]  /*5080*/  FMNMX.FTZ R5, R33, R6, !PT ;  /* 0x0000000621057209 */ /* 0x000fe40007810000 */
[----:B------:R-:W-:Y:S02]  /*5090*/  ISETP.GT.AND P3, PT, R9, 0x21, P3 ;  /* 0x000000210900780c */ /* 0x000fe40001f64270 */
[----:B------:R-:W-:Y:S02]  /*50a0*/  FMNMX.FTZ R6, R36, R5, !PT ;  /* 0x0000000524067209 */ /* 0x000fe40007810000 */
[----:B------:R-:W-:Y:S02]  /*50b0*/  ISETP.LT.OR P0, PT, R8, 0x21, P0 ;  /* 0x000000210800780c */ /* 0x000fe40000701670 */
[----:B------:R-:W-:-:S02]  /*50c0*/  FMNMX.FTZ R5, R37, R6, !PT ;  /* 0x0000000625057209 */ /* 0x000fc40007810000 */
[----:B------:R-:W-:Y:S02]  /*50d0*/  PLOP3.LUT P2, PT, PT, PT, UP2, 0x40, 0x0 ;  /* 0x000000000000781c */ /* 0x000fe40003f4e828 */
[----:B------:R-:W-:Y:S02]  /*50e0*/  FMNMX.FTZ R6, R40, R5, !PT ;  /* 0x0000000528067209 */ /* 0x000fe40007810000 */
[----:B------:R-:W-:Y:S02]  /*50f0*/  ISETP.GT.AND P4, PT, R9, 0x28, P4 ;  /* 0x000000280900780c */ /* 0x000fe40002784270 */
[----:B------:R-:W-:Y:S02]  /*5100*/  FMNMX.FTZ R5, R41, R6, !PT ;  /* 0x0000000629057209 */ /* 0x000fe40007810000 */
[----:B------:R-:W-:Y:S02]  /*5110*/  ISETP.LT.OR P3, PT, R8, 0x22, P3 ;  /* 0x000000220800780c */ /* 0x000fe40001f61670 */
[----:B------:R-:W-:-:S02]  /*5120*/  FMNMX.FTZ R6, R44, R5, !PT ;  /* 0x000000052c067209 */ /* 0x000fc40007810000 */
[----:B------:R-:W-:Y:S02]  /*5130*/  FSEL R42, R42, -INF , !P0 ;  /* 0xff8000002a2a7808 */ /* 0x000fe40004000000 */
[----:B------:R-:W-:Y:S02]  /*5140*/  FMNMX.FTZ R5, R45, R6, !PT ;  /* 0x000000062d057209 */ /* 0x000fe40007810000 */
[----:B------:R-:W-:Y:S02]  /*5150*/  PLOP3.LUT P1, PT, PT, PT, UP3, 0x40, 0x0 ;  /* 0x000000000000781c */ /* 0x000fe40003f2e838 */
[----:B------:R-:W-:Y:S02]  /*5160*/  FMNMX.FTZ R6, R48, R5, !PT ;  /* 0x0000000530067209 */ /* 0x000fe40007810000 */
[----:B------:R-:W-:Y:S02]  /*5170*/  ISETP.LT.OR P4, PT, R8, 0x29, P4 ;  /* 0x000000290800780c */ /* 0x000fe40002781670 */
[----:B------:R-:W-:-:S02]  /*5180*/  FMNMX.FTZ R5, R49, R6, !PT ;  /* 0x0000000631057209 */ /* 0x000fc40007810000 */
[----:B------:R-:W-:Y:S02]  /*5190*/  FSEL R43, R43, -INF , !P3 ;  /* 0xff8000002b2b7808 */ /* 0x000fe40005800000 */
[----:B------:R-:W-:Y:S02]  /*51a0*/  FMNMX.FTZ R6, R52, R5, !PT ;  /* 0x0000000534067209 */ /* 0x000fe40007810000 */
[----:B------:R-:W-:Y:S02]  /*51b0*/  ISETP.GT.AND P2, PT, R9, 0x29, P2 ;  /* 0x000000290900780c */ /* 0x000fe40001744270 */
[----:B------:R-:W-:Y:S02]  /*51c0*/  FMNMX.FTZ R6, R53, R6, !PT ;  /* 0x0000000635067209 */ /* 0x000fe40007810000 */
[----:B------:R-:W-:Y:S02]  /*51d0*/  PLOP3.LUT P0, PT, PT, PT, UP4, 0x40, 0x0 ;  /* 0x000000000000781c */ /* 0x000fe40003f0e848 */
[----:B------:R-:W-:Y:S01]  /*51e0*/  FSEL R46, R46, -INF , !P4 ;  /* 0xff8000002e2e7808 */ /* 0x000fe20006000000 */
[----:B------:R-:W0:Y:S01]  /*51f0*/  SHFL.BFLY PT, R5, R6, 0x2, 0x1f ;  /* 0x0c401f0006057f89 */ /* 0x000e2200000e0000 */
[----:B------:R-:W-:-:S02]  /*5200*/  ISETP.LT.OR P2, PT, R8, 0x2a, P2 ;  /* 0x0000002a0800780c */ /* 0x000fc40001741670 */
[C---:B------:R-:W-:Y:S02]  /*5210*/  ISETP.GT.AND P1, PT, R9.reuse, 0x30, P1 ;  /* 0x000000300900780c */ /* 0x040fe40000f24270 */
[----:B------:R-:W-:Y:S02]  /*5220*/  PLOP3.LUT P3, PT, PT, PT, UP5, 0x40, 0x0 ;  /* 0x000000000000781c */ /* 0x000fe40003f6e858 */
[----:B------:R-:W-:Y:S02]  /*5230*/  ISETP.GT.AND P0, PT, R9, 0x31, P0 ;  /* 0x000000310900780c */ /* 0x000fe40000704270 */
[----:B------:R-:W-:Y:S02]  /*5240*/  FSEL R47, R47, -INF , !P2 ;  /* 0xff8000002f2f7808 */ /* 0x000fe40005000000 */
[----:B------:R-:W-:Y:S02]  /*5250*/  ISETP.LT.OR P1, PT, R8, 0x31, P1 ;  /* 0x000000310800780c */ /* 0x000fe40000f21670 */
[----:B------:R-:W-:-:S02]  /*5260*/  PLOP3.LUT P4, PT, PT, PT, UP6, 0x40, 0x0 ;  /* 0x000000000000781c */ /* 0x000fc40003f8e868 */
[C---:B------:R-:W-:Y:S02]  /*5270*/  ISETP.GT.AND P3, PT, R9.reuse, 0x38, P3 ;  /* 0x000000380900780c */ /* 0x040fe40001f64270 */
[----:B------:R-:W-:Y:S02]  /*5280*/  ISETP.LT.OR P0, PT, R8, 0x32, P0 ;  /* 0x000000320800780c */ /* 0x000fe40000701670 */
[----:B------:R-:W-:Y:S02]  /*5290*/  FSEL R50, R50, -INF , !P1 ;  /* 0xff80000032327808 */ /* 0x000fe40004800000 */
[----:B------:R-:W-:Y:S02]  /*52a0*/  ISETP.GT.AND P4, PT, R9, 0x39, P4 ;  /* 0x000000390900780c */ /* 0x000fe40002784270 */
[----:B------:R-:W-:Y:S02]  /*52b0*/  ISETP.LT.OR P3, PT, R8, 0x39, P3 ;  /* 0x000000390800780c */ /* 0x000fe40001f61670 */
[----:B0-----:R-:W-:-:S02]  /*52c0*/  FMNMX.FTZ R10, R6, R5, !PT ;  /* 0x00000005060a7209 */ /* 0x001fc40007810000 */
[----:B------:R-:W-:Y:S02]  /*52d0*/  FMNMX.FTZ R6, R30, R7, !PT ;  /* 0x000000071e067209 */ /* 0x000fe40007810000 */
[----:B------:R-:W-:Y:S01]  /*52e0*/  FSEL R51, R51, -INF , !P0 ;  /* 0xff80000033337808 */ /* 0x000fe20004000000 */
[----:B------:R-:W0:Y:S01]  /*52f0*/  SHFL.BFLY PT, R5, R10, 0x1, 0x1f ;  /* 0x0c201f000a057f89 */ /* 0x000e2200000e0000 */
[----:B------:R-:W-:Y:S02]  /*5300*/  FMNMX.FTZ R7, R31, R6, !PT ;  /* 0x000000061f077209 */ /* 0x000fe40007810000 */
[----:B------:R-:W-:Y:S02]  /*5310*/  ISETP.LT.OR P4, PT, R8, 0x3a, P4 ;  /* 0x0000003a0800780c */ /* 0x000fe40002781670 */
[----:B------:R-:W-:Y:S02]  /*5320*/  FMNMX.FTZ R6, R34, R7, !PT ;  /* 0x0000000722067209 */ /* 0x000fe40007810000 */
[----:B------:R-:W-:-:S02]  /*5330*/  FSEL R54, R54, -INF , !P3 ;  /* 0xff80000036367808 */ /* 0x000fc40005800000 */
[----:B------:R-:W-:Y:S02]  /*5340*/  FMNMX.FTZ R7, R35, R6, !PT ;  /* 0x0000000623077209 */ /* 0x000fe40007810000 */
[----:B------:R-:W-:Y:S02]  /*5350*/  FSEL R55, R55, -INF , !P4 ;  /* 0xff80000037377808 */ /* 0x000fe40006000000 */
        /* <DEDUP_REMOVED lines=27> */
[--C-:B------:R-:W-:Y:S01]  /*5510*/  FFMA.FTZ R48, R48, UR10, -R10.reuse ;  /* 0x0000000a30307c23 */ /* 0x100fe2000801080a */
[--C-:B------:R-:W-:Y:S01]  /*5520*/  FFMA.FTZ R49, R49, UR10, -R10.reuse ;  /* 0x0000000a31317c23 */ /* 0x100fe2000801080a */
[--C-:B------:R-:W-:Y:S01]  /*5530*/  FFMA.FTZ R52, R52, UR10, -R10.reuse ;  /* 0x0000000a34347c23 */ /* 0x100fe2000801080a */
[----:B------:R-:W-:Y:S01]  /*5540*/  FFMA.FTZ R10, R53, UR10, -R10 ;  /* 0x0000000a350a7c23 */ /* 0x000fe2000801080a */
[----:B------:R-:W-:Y:S08]  /*5550*/  MUFU.EX2 R24, R24 ;  /* 0x0000001800187308 */ /* 0x000ff00000000800 */
[----:B------:R-:W-:Y:S08]  /*5560*/  MUFU.EX2 R15, R10 ;  /* 0x0000000a000f7308 */ /* 0x000ff00000000800 */
[----:B------:R-:W2:Y:S01]  /*5570*/  MUFU.EX2 R25, R25 ;  /* 0x0000001900197308 */ /* 0x000ea20000000800 */
[----:B0-----:R-:W-:-:S05]  /*5580*/  FMNMX.FTZ R7, R6, R7, !PT ;  /* 0x0000000706077209 */ /* 0x001fca0007810000 */
[----:B------:R-:W0:Y:S02]  /*5590*/  SHFL.BFLY PT, R6, R7, 0x1, 0x1f ;  /* 0x0c201f0007067f89 */ /* 0x000e2400000e0000 */
[----:B------:R-:W-:Y:S08]  /*55a0*/  MUFU.EX2 R28, R28 ;  /* 0x0000001c001c7308 */ /* 0x000ff00000000800 */
[----:B------:R-:W3:Y:S01]  /*55b0*/  MUFU.EX2 R29, R29 ;  /* 0x0000001d001d7308 */ /* 0x000ee20000000800 */
[----:B--2---:R-:W-:-:S07]  /*55c0*/  F2FP.F16.F32.PACK_AB R152, R25, R24 ;  /* 0x000000181998723e */ /* 0x004fce00000000ff */
[----:B------:R-:W-:Y:S01]  /*55d0*/  MUFU.EX2 R32, R32 ;  /* 0x0000002000207308 */ /* 0x000fe20000000800 */
[----:B0-----:R-:W-:-:S07]  /*55e0*/  FMNMX.FTZ R6, R7, R6, !PT ;  /* 0x0000000607067209 */ /* 0x001fce0007810000 */
[----:B------:R-:W-:Y:S01]  /*55f0*/  MUFU.EX2 R33, R33 ;  /* 0x0000002100217308 */ /* 0x000fe20000000800 */
[----:B---3--:R-:W-:Y:S02]  /*5600*/  F2FP.F16.F32.PACK_AB R154, R29, R28 ;  /* 0x0000001c1d9a723e */ /* 0x008fe400000000ff */
[C---:B------:R-:W-:Y:S01]  /*5610*/  FSETP.NEU.FTZ.AND P0, PT, R6.reuse, -INF , PT ;  /* 0xff8000000600780b */ /* 0x040fe20003f1d000 */
[----:B------:R-:W-:-:S04]  /*5620*/  FMUL.FTZ R7, R6, UR10 ;  /* 0x0000000a06077c20 */ /* 0x000fc80008410000 */
[----:B------:R-:W-:Y:S01]  /*5630*/  MUFU.EX2 R36, R36 ;  /* 0x0000002400247308 */ /* 0x000fe20000000800 */
[----:B------:R-:W-:Y:S02]  /*5640*/  FSEL R11, R7, RZ, P0 ;  /* 0x000000ff070b7208 */ /* 0x000fe40000000000 */
[----:B------:R-:W-:-:S03]  /*5650*/  LEA.HI R7, R17, R16, RZ, 0x4 ;  /* 0x0000001011077211 */ /* 0x000fc600078f20ff */
[--C-:B------:R-:W-:Y:S01]  /*5660*/  FFMA.FTZ R26, R26, UR10, -R11.reuse ;  /* 0x0000000a1a1a7c23 */ /* 0x100fe2000801080b */
[----:B------:R-:W-:Y:S01]  /*5670*/  LOP3.LUT R9, R7, 0xfffffff0, RZ, 0xc0, !PT ;  /* 0xfffffff007097812 */ /* 0x000fe200078ec0ff */
[--C-:B------:R-:W-:Y:S01]  /*5680*/  FFMA.FTZ R27, R27, UR10, -R11.reuse ;  /* 0x0000000a1b1b7c23 */ /* 0x100fe2000801080b */
[--C-:B------:R-:W-:Y:S01]  /*5690*/  FFMA.FTZ R30, R30, UR10, -R11.reuse ;  /* 0x0000000a1e1e7c23 */ /* 0x100fe2000801080b */
[--C-:B------:R-:W-:Y:S01]  /*56a0*/  FFMA.FTZ R31, R31, UR10, -R11.reuse ;  /* 0x0000000a1f1f7c23 */ /* 0x100fe2000801080b */
[----:B------:R-:W-:Y:S01]  /*56b0*/  FFMA.FTZ R34, R34, UR10, -R11 ;  /* 0x0000000a22227c23 */ /* 0x000fe2000801080b */
[----:B------:R-:W-:Y:S01]  /*56c0*/  IMAD.IADD R9, R16, 0x1, -R9 ;  /* 0x0000000110097824 */ /* 0x000fe200078e0a09 */
[----:B------:R-:W-:Y:S01]  /*56d0*/  MUFU.EX2 R26, R26 ;  /* 0x0000001a001a7308 */ /* 0x000fe20000000800 */
[----:B------:R-:W-:Y:S01]  /*56e0*/  LEA.HI R16, R17, R16, RZ, 0x5 ;  /* 0x0000001011107211 */ /* 0x000fe200078f28ff */
[--C-:B------:R-:W-:Y:S01]  /*56f0*/  FFMA.FTZ R35, R35, UR10, -R11.reuse ;  /* 0x0000000a23237c23 */ /* 0x100fe2000801080b */
[----:B------:R-:W-:Y:S01]  /*5700*/  FFMA.FTZ R38, R38, UR10, -R11 ;  /* 0x0000000a26267c23 */ /* 0x000fe2000801080b */
[----:B------:R-:W-:Y:S01]  /*5710*/  SHF.R.S32.HI R8, RZ, 0x1f, R9 ;  /* 0x0000001fff087819 */ /* 0x000fe20000011409 */
[----:B------:R-:W-:Y:S01]  /*5720*/  FFMA.FTZ R39, R39, UR10, -R11 ;  /* 0x0000000a27277c23 */ /* 0x000fe2000801080b */
[----:B------:R-:W-:-:S02]  /*5730*/  IMAD.SHL.U32 R16, R16, 0x20, RZ ;  /* 0x0000002010107824 */ /* 0x000fc400078e00ff */
[--C-:B------:R-:W-:Y:S01]  /*5740*/  FFMA.FTZ R42, R42, UR10, -R11.reuse ;  /* 0x0000000a2a2a7c23 */ /* 0x100fe2000801080b */
[----:B------:R-:W-:Y:S01]  /*5750*/  LEA.HI R8, R8, R9, RZ, 0x3 ;  /* 0x0000000908087211 */ /* 0x000fe200078f18ff */
[----:B------:R-:W0:Y:S01]  /*5760*/  MUFU.EX2 R27, R27 ;  /* 0x0000001b001b7308 */ /* 0x000e220000000800 */
[--C-:B------:R-:W-:Y:S01]  /*5770*/  FFMA.FTZ R43, R43, UR10, -R11.reuse ;  /* 0x0000000a2b2b7c23 */ /* 0x100fe2000801080b */
[--C-:B------:R-:W-:Y:S01]  /*5780*/  FFMA.FTZ R46, R46, UR10, -R11.reuse ;  /* 0x0000000a2e2e7c23 */ /* 0x100fe2000801080b */
[C---:B------:R-:W-:Y:S01]  /*5790*/  LOP3.LUT R10, R8.reuse, 0xfffffff8, RZ, 0xc0, !PT ;  /* 0xfffffff8080a7812 */ /* 0x040fe200078ec0ff */
[----:B------:R-:W-:Y:S02]  /*57a0*/  IMAD.SHL.U32 R17, R8, 0x40, RZ ;  /* 0x0000004008117824 */ /* 0x000fe400078e00ff */
[--C-:B------:R-:W-:Y:S01]  /*57b0*/  FFMA.FTZ R47, R47, UR10, -R11.reuse ;  /* 0x0000000a2f2f7c23 */ /* 0x100fe2000801080b */
[--C-:B------:R-:W-:Y:S01]  /*57c0*/  FFMA.FTZ R50, R50, UR10, -R11.reuse ;  /* 0x0000000a32327c23 */ /* 0x100fe2000801080b */
[----:B------:R-:W-:Y:S01]  /*57d0*/  FFMA.FTZ R51, R51, UR10, -R11 ;  /* 0x0000000a33337c23 */ /* 0x000fe2000801080b */
[----:B------:R-:W-:Y:S01]  /*57e0*/  IMAD.IADD R10, R9, 0x1, -R10 ;  /* 0x00000001090a7824 */ /* 0x000fe200078e0a0a */
[----:B------:R-:W-:Y:S01]  /*57f0*/  SHF.R.S32.HI R9, RZ, 0x4, R7 ;  /* 0x00000004ff097819 */ /* 0x000fe20000011407 */
[----:B------:R-:W-:Y:S01]  /*5800*/  MUFU.EX2 R30, R30 ;  /* 0x0000001e001e7308 */ /* 0x000fe20000000800 */
[----:B------:R-:W-:Y:S01]  /*5810*/  LOP3.LUT R17, R17, 0x7ffffe00, RZ, 0xc0, !PT ;  /* 0x7ffffe0011117812 */ /* 0x000fe200078ec0ff */
[--C-:B------:R-:W-:Y:S01]  /*5820*/  FFMA.FTZ R54, R54, UR10, -R11.reuse ;  /* 0x0000000a36367c23 */ /* 0x100fe2000801080b */
[----:B------:R-:W-:Y:S01]  /*5830*/  SHF.L.U32 R7, R10, 0x6, RZ ;  /* 0x000000060a077819 */ /* 0x000fe200000006ff */
[----:B------:R-:W-:Y:S01]  /*5840*/  IMAD.SHL.U32 R12, R9, 0x8, RZ ;  /* 0x00000008090c7824 */ /* 0x000fe200078e00ff */
[----:B------:R-:W-:Y:S01]  /*5850*/  LOP3.LUT R9, R16, 0x7ffffc00, RZ, 0xc0, !PT ;  /* 0x7ffffc0010097812 */ /* 0x000fe200078ec0ff */
[----:B------:R-:W-:Y:S01]  /*5860*/  FFMA.FTZ R55, R55, UR10, -R11 ;  /* 0x0000000a37377c23 */ /* 0x000fe2000801080b */
[----:B------:R-:W-:Y:S01]  /*5870*/  LOP3.LUT R7, R7, 0x1c0, RZ, 0xc0, !PT ;  /* 0x000001c007077812 */ /* 0x000fe200078ec0ff */
[----:B------:R-:W2:Y:S01]  /*5880*/  MUFU.EX2 R31, R31 ;  /* 0x0000001f001f7308 */ /* 0x000ea20000000800 */
[----:B------:R-:W-:-:S02]  /*5890*/  LOP3.LUT P0, RZ, R10, 0x2, RZ, 0xc0, !PT ;  /* 0x000000020aff7812 */ /* 0x000fc4000780c0ff */
[----:B------:R-:W-:Y:S02]  /*58a0*/  LOP3.LUT R12, R7, 0x8, R12, 0xf8, !PT ;  /* 0x00000008070c7812 */ /* 0x000fe400078ef80c */
[----:B------:R-:W-:Y:S02]  /*58b0*/  SHF.R.U32.HI R7, RZ, 0x3, R7 ;  /* 0x00000003ff077819 */ /* 0x000fe40000011607 */
[----:B------:R-:W-:Y:S01]  /*58c0*/  LOP3.LUT P1, RZ, R10, 0x4, RZ, 0xc0, !PT ;  /* 0x000000040aff7812 */ /* 0x000fe2000782c0ff */
[----:B------:R-:W-:Y:S01]  /*58d0*/  MUFU.EX2 R34, R34 ;  /* 0x0000002200227308 */ /* 0x000fe20000000800 */
[----:B------:R-:W-:Y:S01]  /*58e0*/  LOP3.LUT R12, R12, R7, RZ, 0x3c, !PT ;  /* 0x000000070c0c7212 */ /* 0x000fe200078e3cff */
[----:B------:R-:W-:Y:S01]  /*58f0*/  FADD.FTZ R7, R24, R25 ;  /* 0x0000001918077221 */ /* 0x000fe20000010000 */
[----:B0-----:R-:W-:Y:S02]  /*5900*/  F2FP.F16.F32.PACK_AB R153, R27, R26 ;  /* 0x0000001a1b99723e */ /* 0x001fe400000000ff */
[----:B------:R-:W-:Y:S01]  /*5910*/  IADD3 R12, R12, R17, R9 ;  /* 0x000000110c0c7210 */ /* 0x000fe20007ffe009 */
[----:B------:R-:W-:Y:S01]  /*5920*/  FADD.FTZ R8, R28, R7 ;  /* 0x000000071c087221 */ /* 0x000fe20000010000 */
[----:B------:R-:W-:Y:S01]  /*5930*/  F2FP.F16.F32.PACK_AB R156, R33, R32 ;  /* 0x00000020219c723e */ /* 0x000fe200000000ff */
[----:B------:R-:W0:Y:S01]  /*5940*/  MUFU.EX2 R35, R35 ;  /* 0x0000002300237308 */ /* 0x000e220000000800 */
[----:B------:R-:W-:Y:S01]  /*5950*/  LEA R12, R12, UR37, 0x1 ;  /* 0x000000250c0c7c11 */ /* 0x000fe2000f8e08ff */
[----:B------:R-:W-:Y:S01]  /*5960*/  FADD.FTZ R7, R29, R8 ;  /* 0x000000081d077221 */ /* 0x000fe20000010000 */
[----:B--2---:R-:W-:-:S03]  /*5970*/  F2FP.F16.F32.PACK_AB R155, R31, R30 ;  /* 0x0000001e1f9b723e */ /* 0x004fc600000000ff */
[----:B------:R-:W-:Y:S01]  /*5980*/  FADD.FTZ R8, R32, R7 ;  /* 0x0000000720087221 */ /* 0x000fe20000010000 */
[----:B------:R-:W-:Y:S01]  /*5990*/  FADD.FTZ R7, R26, R27 ;  /* 0x0000001b1a077221 */ /* 0x000fe20000010000 */
[----:B------:R-:W2:Y:S01]  /*59a0*/  MUFU.EX2 R38, R38 ;  /* 0x0000002600267308 */ /* 0x000ea20000000800 */
[----:B------:R-:W-:Y:S02]  /*59b0*/  VIADD R11, R12, 0x26840 ;  /* 0x000268400c0b7836 */ /* 0x000fe40000000000 */
[----:B------:R-:W-:Y:S01]  /*59c0*/  FADD.FTZ R9, R33, R8 ;  /* 0x0000000821097221 */ /* 0x000fe20000010000 */
[----:B------:R-:W-:Y:S01]  /*59d0*/  FADD.FTZ R8, R30, R7 ;  /* 0x000000071e087221 */ /* 0x000fe20000010000 */
[----:B------:R3:W-:Y:S02]  /*59e0*/  STSM.16.M88.4 [R12+0x26800], R152 ;  /* 0x026800980c007844 */ /* 0x0007e40000000200 */
[----:B------:R-:W-:Y:S01]  /*59f0*/  FADD.FTZ R10, R36, R9 ;  /* 0x00000009240a7221 */ /* 0x000fe20000010000 */
[----:B------:R-:W-:Y:S01]  /*5a00*/  FADD.FTZ R7, R31, R8 ;  /* 0x000000081f077221 */ /* 0x000fe20000010000 */
[----:B------:R-:W4:Y:S01]  /*5a10*/  MUFU.EX2 R37, R37 ;  /* 0x0000002500257308 */ /* 0x000f220000000800 */
[----:B0-----:R-:W-:-:S02]  /*5a20*/  F2FP.F16.F32.PACK_AB R157, R35, R34 ;  /* 0x00000022239d723e */ /* 0x001fc400000000ff */
[----:B------:R-:W-:-:S04]  /*5a30*/  FADD.FTZ R8, R34, R7 ;  /* 0x0000000722087221 */ /* 0x000fc80000010000 */
[----:B------:R-:W-:Y:S01]  /*5a40*/  FADD.FTZ R7, R35, R8 ;  /* 0x0000000823077221 */ /* 0x000fe20000010000 */
[----:B------:R-:W0:Y:S03]  /*5a50*/  MUFU.EX2 R39, R39 ;  /* 0x0000002700277308 */ /* 0x000e260000000800 */
[----:B--2---:R-:W-:-:S05]  /*5a60*/  FADD.FTZ R8, R38, R7 ;  /* 0x0000000726087221 */ /* 0x004fca0000010000 */
[----:B------:R-:W2:Y:S01]  /*5a70*/  MUFU.EX2 R40, R40 ;  /* 0x0000002800287308 */ /* 0x000ea20000000800 */
[C---:B----4-:R-:W-:Y:S01]  /*5a80*/  FADD.FTZ R9, R37.reuse, R10 ;  /* 0x0000000a25097221 */ /* 0x050fe20000010000 */
[----:B------:R-:W-:-:S06]  /*5a90*/  F2FP.F16.F32.PACK_AB R158, R37, R36 ;  /* 0x00000024259e723e */ /* 0x000fcc00000000ff */
[----:B------:R-:W4:Y:S01]  /*5aa0*/  MUFU.EX2 R42, R42 ;  /* 0x0000002a002a7308 */ /* 0x000f220000000800 */
[C---:B0-----:R-:W-:Y:S01]  /*5ab0*/  FADD.FTZ R7, R39.reuse, R8 ;  /* 0x0000000827077221 */ /* 0x041fe20000010000 */
[----:B------:R-:W-:-:S06]  /*5ac0*/  F2FP.F16.F32.PACK_AB R159, R39, R38 ;  /* 0x00000026279f723e */ /* 0x000fcc00000000ff */
[----:B------:R-:W0:Y:S01]  /*5ad0*/  MUFU.EX2 R41, R41 ;  /* 0x0000002900297308 */ /* 0x000e220000000800 */
[----:B--2---:R-:W-:Y:S01]  /*5ae0*/  FADD.FTZ R10, R40, R9 ;  /* 0x00000009280a7221 */ /* 0x004fe20000010000 */
[----:B------:R-:W-:-:S05]  /*5af0*/  IMAD.MOV.U32 R9, RZ, RZ, 0x20 ;  /* 0x00000020ff097424 */ /* 0x000fca00078e00ff */
[----:B------:R-:W-:Y:S01]  /*5b00*/  SEL R9, R9, 0xffffffe0, !P0 ;  /* 0xffffffe009097807 */ /* 0x000fe20004000000 */
[----:B------:R-:W2:Y:S01]  /*5b10*/  MUFU.EX2 R43, R43 ;  /* 0x0000002b002b7308 */ /* 0x000ea20000000800 */
[----:B----4-:R-:W-:-:S07]  /*5b20*/  FADD.FTZ R8, R42, R7 ;  /* 0x000000072a087221 */ /* 0x010fce0000010000 */
[----:B------:R-:W4:Y:S01]  /*5b30*/  MUFU.EX2 R44, R44 ;  /* 0x0000002c002c7308 */ /* 0x000f220000000800 */
[C---:B0-----:R-:W-:Y:S01]  /*5b40*/  FADD.FTZ R17, R41.reuse, R10 ;  /* 0x0000000a29117221 */ /* 0x041fe20000010000 */
[----:B------:R-:W-:Y:S01]  /*5b50*/  VIADD R10, R12, 0x26800 ;  /* 0x000268000c0a7836 */ /* 0x000fe20000000000 */
[----:B------:R-:W-:-:S03]  /*5b60*/  F2FP.F16.F32.PACK_AB R160, R41, R40 ;  /* 0x0000002829a0723e */ /* 0x000fc600000000ff */
[C---:B------:R-:W-:Y:S02]  /*5b70*/  @P1 VIADD R11, R10.reuse, 0xffffffc0 ;  /* 0xffffffc00a0b1836 */ /* 0x040fe40000000000 */
[----:B------:R-:W0:Y:S01]  /*5b80*/  MUFU.EX2 R46, R46 ;  /* 0x0000002e002e7308 */ /* 0x000e220000000800 */
[C---:B--2---:R-:W-:Y:S01]  /*5b90*/  FADD.FTZ R7, R43.reuse, R8 ;  /* 0x000000082b077221 */ /* 0x044fe20000010000 */
[----:B------:R-:W-:Y:S01]  /*5ba0*/  IMAD.IADD R10, R10, 0x1, R9 ;  /* 0x000000010a0a7824 */ /* 0x000fe200078e0209 */
[----:B------:R-:W-:Y:S02]  /*5bb0*/  F2FP.F16.F32.PACK_AB R161, R43, R42 ;  /* 0x0000002a2ba1723e */ /* 0x000fe400000000ff */
[----:B------:R-:W-:Y:S02]  /*5bc0*/  IADD3 R9, R9, R11, RZ ;  /* 0x0000000b09097210 */ /* 0x000fe40007ffe0ff */
[----:B------:R3:W-:Y:S01]  /*5bd0*/  STSM.16.M88.4 [R10], R156 ;  /* 0x0000009c0a007844 */ /* 0x0007e20000000200 */
[----:B------:R-:W2:Y:S01]  /*5be0*/  MUFU.EX2 R45, R45 ;  /* 0x0000002d002d7308 */ /* 0x000ea20000000800 */
[----:B----4-:R-:W-:-:S07]  /*5bf0*/  FADD.FTZ R8, R44, R17 ;  /* 0x000000112c087221 */ /* 0x010fce0000010000 */
[----:B------:R-:W4:Y:S01]  /*5c00*/  MUFU.EX2 R47, R47 ;  /* 0x0000002f002f7308 */ /* 0x000f220000000800 */
[----:B0-----:R-:W-:-:S07]  /*5c10*/  FADD.FTZ R16, R46, R7 ;  /* 0x000000072e107221 */ /* 0x001fce0000010000 */
[----:B------:R-:W-:Y:S01]  /*5c20*/  MUFU.EX2 R48, R48 ;  /* 0x0000003000307308 */ /* 0x000fe20000000800 */
[C---:B--2---:R-:W-:Y:S01]  /*5c30*/  F2FP.F16.F32.PACK_AB R162, R45.reuse, R44 ;  /* 0x0000002c2da2723e */ /* 0x044fe200000000ff */
[----:B------:R-:W-:-:S06]  /*5c40*/  FADD.FTZ R45, R45, R8 ;  /* 0x000000082d2d7221 */ /* 0x000fcc0000010000 */
[----:B------:R-:W0:Y:S01]  /*5c50*/  MUFU.EX2 R49, R49 ;  /* 0x0000003100317308 */ /* 0x000e220000000800 */
[C---:B----4-:R-:W-:Y:S01]  /*5c60*/  F2FP.F16.F32.PACK_AB R163, R47.reuse, R46 ;  /* 0x0000002e2fa3723e */ /* 0x050fe200000000ff */
[----:B------:R-:W-:-:S04]  /*5c70*/  FADD.FTZ R47, R47, R16 ;  /* 0x000000102f2f7221 */ /* 0x000fc80000010000 */
[----:B------:R3:W-:Y:S02]  /*5c80*/  STSM.16.M88.4 [R11], R160 ;  /* 0x000000a00b007844 */ /* 0x0007e40000000200 */
[----:B------:R-:W-:Y:S08]  /*5c90*/  MUFU.EX2 R50, R50 ;  /* 0x0000003200327308 */ /* 0x000ff00000000800 */
[----:B------:R-:W2:Y:S01]  /*5ca0*/  MUFU.EX2 R51, R51 ;  /* 0x0000003300337308 */ /* 0x000ea20000000800 */
[----:B0-----:R-:W-:Y:S01]  /*5cb0*/  F2FP.F16.F32.PACK_AB R164, R49, R48 ;  /* 0x0000003031a4723e */ /* 0x001fe200000000ff */
[----:B------:R-:W-:-:S04]  /*5cc0*/  FADD.FTZ R48, R48, R45 ;  /* 0x0000002d30307221 */ /* 0x000fc80000010000 */
[----:B------:R-:W-:Y:S02]  /*5cd0*/  FADD.FTZ R49, R49, R48 ;  /* 0x0000003031317221 */ /* 0x000fe40000010000 */
[----:B------:R-:W0:Y:S08]  /*5ce0*/  MUFU.EX2 R52, R52 ;  /* 0x0000003400347308 */ /* 0x000e300000000800 */
[----:B------:R-:W-:Y:S01]  /*5cf0*/  MUFU.EX2 R54, R54 ;  /* 0x0000003600367308 */ /* 0x000fe20000000800 */
[----:B--2---:R-:W-:Y:S01]  /*5d00*/  F2FP.F16.F32.PACK_AB R165, R51, R50 ;  /* 0x0000003233a5723e */ /* 0x004fe200000000ff */
[----:B------:R-:W-:-:S04]  /*5d10*/  FADD.FTZ R50, R50, R47 ;  /* 0x0000002f32327221 */ /* 0x000fc80000010000 */
[----:B------:R-:W-:Y:S02]  /*5d20*/  FADD.FTZ R51, R51, R50 ;  /* 0x0000003233337221 */ /* 0x000fe40000010000 */
[----:B------:R-:W2:Y:S01]  /*5d30*/  MUFU.EX2 R55, R55 ;  /* 0x0000003700377308 */ /* 0x000ea20000000800 */
[----:B0-----:R-:W-:Y:S01]  /*5d40*/  F2FP.F16.F32.PACK_AB R166, R15, R52 ;  /* 0x000000340fa6723e */ /* 0x001fe200000000ff */
        /* <DEDUP_REMOVED lines=8> */
.L_x_4779:
[----:B------:R0:W2:Y:S01]  /*5dd0*/  SYNCS.PHASECHK.TRANS64.TRYWAIT P0, [UR37+0x28c50], R14 ;  /* 0x028c500eff0075a7 */ /* 0x0000a20008000165 */
[----:B------:R-:W-:Y:S05]  /*5de0*/  @!P5 BRA `(.L_x_4780) ;  /* 0x000000000004d947 */ /* 0x000fea0003800000 */
[----:B------:R-:W-:Y:S01]  /*5df0*/  BPT.TRAP 0x1 ;  /* 0x000000040000795c */ /* 0x000fe20000300000 */
.L_x_4780:
[----:B--2---:R-:W-:Y:S05]  /*5e00*/  @P0 BRA `(.L_x_4781) ;  /* 0x0000000000080947 */ /* 0x004fea0003800000 */
[----:B------:R-:W2:Y:S02]  /*5e10*/  SYNCS.PHASECHK.TRANS64.TRYWAIT P0, [UR37+0x28c50], R14 ;  /* 0x028c500eff0075a7 */ /* 0x000ea40008000165 */
[----:B--2---:R-:W-:Y:S05]  /*5e20*/  @!P0 BRA `(.L_x_4782) ;  /* 0x000000e400888947 */ /* 0x004fea0003800000 */
.L_x_4781:
[----:B------:R-:W-:Y:S01]  /*5e30*/  WARPGROUP.ARRIVE ;  /* 0x00000000000079c5 */ /* 0x000fe20000000000 */
[----:B------:R-:W-:Y:S01]  /*5e40*/  UMOV UR14, UR36 ;  /* 0x00000024000e7c82 */ /* 0x000fe20008000000 */
[----:B------:R-:W-:Y:S01]  /*5e50*/  UMOV UR15, 0x40000040 ;  /* 0x40000040000f7882 */ /* 0x000fe20000000000 */
[----:B------:R-:W-:Y:S01]  /*5e60*/  PLOP3.LUT P0, PT, PT, PT, UP1, 0x40, 0x0 ;  /* 0x000000000000781c */ /* 0x000fe20003f0e818 */
[----:B------:R-:W-:Y:S01]  /*5e70*/  @UP0 ULDC UR23, c[0x0][0x450] ;  /* 0x0001140000170ab9 */ /* 0x000fe20000000800 */
[----:B--2---:R-:W-:Y:S01]  /*5e80*/  @!P6 VIADD R13, R13, 0x28c60 ;  /* 0x00028c600d0de836 */ /* 0x004fe20000000000 */
[----:B------:R-:W-:Y:S01]  /*5e90*/  HGMMA.64x256x16.F32 R24, R152, gdesc[UR12].tnspB, RZ, !UPT, gsb0 ;  /* 0x43e0000c98187df0 */ /* 0x000fe2000c0008ff */
[----:B------:R-:W-:Y:S01]  /*5ea0*/  UIADD3 UR14, UR36, 0x80, URZ ;  /* 0x00000080240e7890 */ /* 0x000fe2000fffe03f */
[----:B------:R-:W-:Y:S01]  /*5eb0*/  UMOV UR15, 0x40000040 ;  /* 0x40000040000f7882 */ /* 0x000fe20000000000 */
[----:B------:R-:W-:Y:S01]  /*5ec0*/  UIMAD UR22, UR39, UR11, -UR18 ;  /* 0x0000000b271672a4 */ /* 0x000fe2000f8e0a12 */
[----:B------:R-:W-:Y:S01]  /*5ed0*/  @!P6 PRMT R13, RZ, 0x654, R13 ;  /* 0x00000654ff0de816 */ /* 0x000fe2000000000d */
[----:B------:R-:W-:Y:S01]  /*5ee0*/  UIADD3 UR42, UR42, -0x2, URZ ;  /* 0xfffffffe2a2a7890 */ /* 0x000fe2000fffe03f */
[----:B------:R-:W-:-:S02]  /*5ef0*/  WARPGROUP.DEPBAR.LE gsb0, 0x0 ;  /* 0x00008000000079c5 */ /* 0x000fc40000010000 */
        /* <DEDUP_REMOVED lines=15> */
[----:B------:R-:W2:Y:S02]  /*5ff0*/  S2UR UR14, SR_CTAID.X ;  /* 0x00000000000e79c3 */ /* 0x000ea40000002500 */
[----:B--2---:R-:W-:-:S03]  /*6000*/  USHF.L.U32 UR19, UR14, 0x6, URZ ;  /* 0x000000060e137899 */ /* 0x004fc6000800063f */
[----:B------:R-:W-:Y:S02]  /*6010*/  @UP0 ULDC UR14, c[0x0][0x44c] ;  /* 0x00011300000e0ab9 */ /* 0x000fe40000000800 */
[----:B------:R-:W-:-:S04]  /*6020*/  UIMAD.WIDE.U32 UR14, UR19, UR14, URZ ;  /* 0x0000000e130e72a5 */ /* 0x000fc8000f8e003f */
[----:B------:R-:W-:-:S04]  /*6030*/  @UP0 USHF.R.U32.HI UR19, URZ, UR23, UR15 ;  /* 0x000000173f130299 */ /* 0x000fc8000801160f */
[----:B------:R-:W-:-:S04]  /*6040*/  UIADD3 UR14, UR22, UR19, URZ ;  /* 0x00000013160e7290 */ /* 0x000fc8000fffe03f */
[----:B------:R-:W-:Y:S01]  /*6050*/  UIADD3 UR4, UR14, UR4, URZ ;  /* 0x000000040e047290 */ /* 0x000fe2000fffe03f */
        /* <DEDUP_REMOVED lines=21> */
.L_x_4784:
[----:B------:R-:W-:-:S11]  /*61b0*/  UISETP.NE.AND UP2, UPT, UR5, 0x1, UPT ;  /* 0x000000010500788c */ /* 0x000fd6000bf45270 */
[----:B------:R-:W-:Y:S02]  /*61c0*/  @UP2 ULDC.64 UR22, c[0x0][0x9e8] ;  /* 0x00027a0000162ab9 */ /* 0x000fe40000000a00 */
[----:B------:R-:W-:-:S04]  /*61d0*/  UIMAD.WIDE.U32 UR14, UR19, UR22, URZ ;  /* 0x00000016130e72a5 */ /* 0x000fc8000f8e003f */
[----:B------:R-:W-:-:S12]  /*61e0*/  @UP2 USHF.R.U32.HI UR19, URZ, UR23, UR15 ;  /* 0x000000173f132299 */ /* 0x000fd8000801160f */
.L_x_4785:
[----:B------:R-:W-:-:S04]  /*61f0*/  UIMAD UR5, UR19, UR5, UR5 ;  /* 0x00000005130572a4 */ /* 0x000fc8000f8e0205 */
[----:B------:R-:W-:-:S04]  /*6200*/  UISETP.LT.AND UP2, UPT, UR4, UR5, UPT ;  /* 0x000000050400728c */ /* 0x000fc8000bf41270 */
[----:B------:R-:W-:-:S12]  /*6210*/  USEL UR4, UR4, UR5, UP2 ;  /* 0x0000000504047287 */ /* 0x000fd80009000000 */
.L_x_4783:
[----:B------:R-:W-:-:S04]  /*6220*/  USHF.R.S32.HI UR5, URZ, 0x1f, UR4 ;  /* 0x0000001f3f057899 */ /* 0x000fc80008011404 */
[----:B------:R-:W-:-:S03]  /*6230*/  ULEA.HI UR5, UR5, UR4, URZ, 0x6 ;  /* 0x0000000405057291 */ /* 0x000fc6000f8f303f */
[----:B------:R-:W-:Y:S01]  /*6240*/  UMOV UR4, URZ ;  /* 0x0000003f00047c82 */ /* 0x000fe20008000000 */
[----:B------:R-:W-:-:S04]  /*6250*/  USHF.R.S32.HI UR5, URZ, 0x6, UR5 ;  /* 0x000000063f057899 */ /* 0x000fc80008011405 */
[----:B------:R-:W-:-:S04]  /*6260*/  UISETP.LT.AND UP2, UPT, UR38, UR5, UPT ;  /* 0x000000052600728c */ /* 0x000fc8000bf41270 */
[----:B------:R-:W-:-:S03]  /*6270*/  USEL UR25, UR38, UR5, !UP2 ;  /* 0x0000000526197287 */ /* 0x000fc6000d000000 */
[----:B------:R-:W-:Y:S01]  /*6280*/  UMOV UR5, URZ ;  /* 0x0000003f00057c82 */ /* 0x000fe20008000000 */
[----:B------:R-:W-:-:S06]  /*6290*/  UISETP.GE.AND UP2, UPT, UR42, UR25, UPT ;  /* 0x000000192a00728c */ /* 0x000fcc000bf46270 */
[----:B------:R-:W-:-:S13]  /*62a0*/  PLOP3.LUT P0, PT, PT, PT, UP2, 0x80, 0x0 ;  /* 0x000000000000781c */ /* 0x000fda0003f0f028 */
[----:B------:R-:W-:Y:S05]  /*62b0*/  @!P0 BRA `(.L_x_4786) ;  /* 0x0000002400088947 */ /* 0x000fea0003800000 */
[----:B------:R-:W-:Y:S01]  /*62c0*/  UMOV UR5, URZ ;  /* 0x0000003f00057c82 */ /* 0x000fe20008000000 */
[----:B------:R-:W-:Y:S01]  /*62d0*/  UMOV UR24, URZ ;  /* 0x0000003f00187c82 */ /* 0x000fe20008000000 */
[----:B------:R-:W-:Y:S01]  /*62e0*/  ULDC UR30, c[0x0][0x9e4] ;  /* 0x00027900001e7ab9 */ /* 0x000fe20000000800 */
[----:B------:R-:W-:Y:S01]  /*62f0*/  ULDC UR28, c[0x0][0x288] ;  /* 0x0000a200001c7ab9 */ /* 0x000fe20000000800 */
[----:B------:R-:W-:Y:S01]  /*6300*/  ULDC UR27, c[0x0][0x2f0] ;  /* 0x0000bc00001b7ab9 */ /* 0x000fe20000000800 */
[----:B------:R-:W-:Y:S01]  /*6310*/  ULDC UR26, c[0x0][0x988] ;  /* 0x00026200001a7ab9 */ /* 0x000fe20000000800 */
[----:B------:R-:W-:-:S05]  /*6320*/  ULDC UR29, c[0x0][0x9e0] ;  /* 0x00027800001d7ab9 */ /* 0x000fca0000000800 */
.L_x_4803:
[----:B------:R-:W-:-:S04]  /*6330*/  UIADD3 UR4, UR24, 0x1, URZ ;  /* 0x0000000118047890 */ /* 0x000fc8000fffe03f */
[----:B------:R-:W-:-:S04]  /*6340*/  UISETP.NE.AND UP2, UPT, UR4, 0x2, UPT ;  /* 0x000000020400788c */ /* 0x000fc8000bf45270 */
[----:B------:R-:W-:Y:S02]  /*6350*/  USEL UR10, URZ, 0x1, UP2 ;  /* 0x000000013f0a7887 */ /* 0x000fe40009000000 */
[----:B------:R-:W-:Y:S02]  /*6360*/  USEL UR4, UR4, URZ, UP2 ;  /* 0x0000003f04047287 */ /* 0x000fe40009000000 */
[----:B------:R-:W-:Y:S01]  /*6370*/  ULOP3.LUT UR5, UR5, UR10, URZ, 0x3c, !UPT ;  /* 0x0000000a05057292 */ /* 0x000fe2000f8e3c3f */
[----:B0---4-:R-:W-:Y:S11]  /*6380*/  @!P5 BRA `(.L_x_4787) ;  /* 0x000000000004d947 */ /* 0x011ff60003800000 */
[----:B------:R-:W-:Y:S01]  /*6390*/  BPT.TRAP 0x1 ;  /* 0x000000040000795c */ /* 0x000fe20000300000 */
.L_x_4787:
[----:B------:R-:W-:Y:S01]  /*63a0*/  ULEA UR31, UR4, UR37, 0x3 ;  /* 0x00000025041f7291 */ /* 0x000fe2000f8e183f */
[----:B--2---:R-:W-:-:S05]  /*63b0*/  IMAD.U32 R13, RZ, RZ, UR5 ;  /* 0x00000005ff0d7e24 */ /* 0x004fca000f8e00ff */
[----:B------:R-:W-:-:S04]  /*63c0*/  SHF.L.U32 R13, R13, 0x1f, RZ ;  /* 0x0000001f0d0d7819 */ /* 0x000fc800000006ff */
[----:B------:R2:W4:Y:S01]  /*63d0*/  SYNCS.PHASECHK.TRANS64.TRYWAIT P0, [UR31+0x28c30], R13 ;  /* 0x028c300dff0075a7 */ /* 0x000522000800015f */
[----:B------:R-:W-:Y:S05]  /*63e0*/  @!P5 BRA `(.L_x_4788) ;  /* 0x000000000004d947 */ /* 0x000fea0003800000 */
[----:B------:R-:W-:Y:S01]  /*63f0*/  BPT.TRAP 0x1 ;  /* 0x000000040000795c */ /* 0x000fe20000300000 */
.L_x_4788:
[----:B----4-:R-:W-:Y:S05]  /*6400*/  @P0 BRA `(.L_x_4789) ;  /* 0x0000000000080947 */ /* 0x010fea0003800000 */
[----:B------:R-:W4:Y:S02]  /*6410*/  SYNCS.PHASECHK.TRANS64.TRYWAIT P0, [UR31+0x28c30], R13 ;  /* 0x028c300dff0075a7 */ /* 0x000f24000800015f */
[----:B----4-:R-:W-:Y:S05]  /*6420*/  @!P0 BRA `(.L_x_4790) ;  /* 0x000000e0001c8947 */ /* 0x010fea0003800000 */
.L_x_4789:
[----:B------:R-:W-:Y:S01]  /*6430*/  ULEA UR22, UR4, UR6, 0x9 ;  /* 0x0000000604167291 */ /* 0x000fe2000f8e483f */
[----:B---3--:R-:W-:Y:S01]  /*6440*/  WARPGROUP.ARRIVE ;  /* 0x00000000000079c5 */ /* 0x008fe20000000000 */
[----:B------:R-:W-:Y:S01]  /*6450*/  UMOV UR23, 0x40000040 ;  /* 0x4000004000177882 */ /* 0x000fe20000000000 */
[----:B------:R-:W-:Y:S01]  /*6460*/  UMOV UR11, 0x40000040 ;  /* 0x40000040000b7882 */ /* 0x000fe20000000000 */
[----:B------:R-:W-:Y:S01]  /*6470*/  UIADD3 UR10, UR22, 0x2, URZ ;  /* 0x00000002160a7890 */ /* 0x000fe2000fffe03f */
[----:B------:R-:W-:Y:S01]  /*6480*/  PLOP3.LUT P0, PT, PT, PT, UP0, 0x80, 0x0 ;  /* 0x000000000000781c */ /* 0x000fe20003f0f008 */
[----:B------:R-:W-:Y:S01]  /*6490*/  UIADD3 UR14, UR22, 0x4, URZ ;  /* 0x00000004160e7890 */ /* 0x000fe2000fffe03f */
[----:B------:R-:W-:Y:S01]  /*64a0*/  PLOP3.LUT P1, PT, PT, PT, UP0, 0x80, 0x0 ;  /* 0x000000000000781c */ /* 0x000fe20003f2f008 */
[----:B------:R-:W-:Y:S01]  /*64b0*/  UMOV UR15, 0x40000040 ;  /* 0x40000040000f7882 */ /* 0x000fe20000000000 */
[----:B------:R-:W-:Y:S01]  /*64c0*/  HGMMA.64x64x16.F32 R152, gdesc[UR20], RZ, !UPT, gsb0 ;  /* 0x00e00000149879f0 */ /* 0x000fe2000c0008ff */
[----:B------:R-:W-:Y:S01]  /*64d0*/  UIADD3 UR18, UR22, 0x6, URZ ;  /* 0x0000000616127890 */ /* 0x000fe2000fffe03f */
[----:B------:R-:W-:Y:S01]  /*64e0*/  IMAD.MOV.U32 R16, RZ, RZ, R2 ;  /* 0x000000ffff107224 */ /* 0x000fe200078e0002 */
[----:B------:R-:W-:Y:S01]  /*64f0*/  UMOV UR19, 0x40000040 ;  /* 0x4000004000137882 */ /* 0x000fe20000000000 */
[----:B01----:R-:W-:Y:S01]  /*6500*/  IMAD.U32 R14, RZ, RZ, UR31 ;  /* 0x0000001fff0e7e24 */ /* 0x003fe2000f8e00ff */
[----:B------:R-:W-:-:S02]  /*6510*/  WARPGROUP.DEPBAR.LE gsb0, 0x0 ;  /* 0x00008000000079c5 */ /* 0x000fc40000010000 */
[----:B------:R-:W-:-:S06]  /*6520*/  WARPGROUP.ARRIVE ;  /* 0x00000000000079c5 */ /* 0x000fcc0000000000 */
[----:B------:R-:W-:Y:S01]  /*6530*/  HGMMA.64x64x16.F32 R152, gdesc[UR8], R152, gsb0 ;  /* 0x00e00000089879f0 */ /* 0x000fe20008000898 */
[----:B------:R-:W-:Y:S01]  /*6540*/  @UP0 ULDC UR10, c[0x0][0x44c] ;  /* 0x00011300000a0ab9 */ /* 0x000fe20000000800 */
[----:B------:R-:W-:Y:S01]  /*6550*/  UMOV UR11, UR27 ;  /* 0x0000001b000b7c82 */ /* 0x000fe20008000000 */
[----:B------:R-:W-:Y:S01]  /*6560*/  @P0 IMAD.HI.U32 R15, R2, UR10, RZ ;  /* 0x0000000a020f0c27 */ /* 0x000fe2000f8e00ff */
[----:B------:R-:W-:Y:S01]  /*6570*/  @UP0 ULDC UR10, c[0x0][0x450] ;  /* 0x00011400000a0ab9 */ /* 0x000fe20000000800 */
[----:B------:R-:W-:Y:S02]  /*6580*/  PLOP3.LUT P0, PT, PT, PT, UP1, 0x40, 0x0 ;  /* 0x000000000000781c */ /* 0x000fe40003f0e818 */
[----:B------:R-:W-:Y:S01]  /*6590*/  IMAD.U32 R20, RZ, RZ, UR11 ;  /* 0x0000000bff147e24 */ /* 0x000fe2000f8e00ff */
[----:B------:R-:W-:Y:S01]  /*65a0*/  @P1 SHF.R.U32.HI R16, RZ, UR10, R15 ;  /* 0x0000000aff101c19 */ /* 0x000fe2000801160f */
[----:B------:R-:W-:Y:S01]  /*65b0*/  USHF.L.U32 UR10, UR42, 0x6, URZ ;  /* 0x000000062a0a7899 */ /* 0x000fe2000800063f */
[----:B------:R-:W-:-:S03]  /*65c0*/  @!P6 VIADD R15, R14, 0x28c40 ;  /* 0x00028c400e0fe836 */ /* 0x000fc60000000000 */
[----:B------:R-:W0:Y:S02]  /*65d0*/  SHFL.IDX PT, R18, R16, RZ, 0x1c1f ;  /* 0x001c1fff10127589 */ /* 0x000e2400000e0000 */
[----:B------:R-:W-:Y:S01]  /*65e0*/  IMAD.U32 R17, RZ, RZ, UR10 ;  /* 0x0000000aff117e24 */ /* 0x000fe2000f8e00ff */
[----:B------:R-:W-:-:S04]  /*65f0*/  @!P6 PRMT R15, RZ, 0x654, R15 ;  /* 0x00000654ff0fe816 */ /* 0x000fc8000000000f */
[----:B------:R-:W-:-:S05]  /*6600*/  IADD3 R17, -R0, 0x1, -R17 ;  /* 0x0000000100117810 */ /* 0x000fca0007ffe911 */
[----:B------:R-:W-:Y:S01]  /*6610*/  IMAD R17, R20, UR39, R17 ;  /* 0x0000002714117c24 */ /* 0x000fe2000f8e0211 */
[----:B------:R-:W-:Y:S02]  /*6620*/  WARPGROUP.DEPBAR.LE gsb0, 0x0 ;  /* 0x00008000000079c5 */ /* 0x000fe40000010000 */
[----:B------:R-:W-:-:S06]  /*6630*/  WARPGROUP.ARRIVE ;  /* 0x00000000000079c5 */ /* 0x000fcc0000000000 */
[----:B------:R-:W-:Y:S03]  /*6640*/  HGMMA.64x64x16.F32 R152, gdesc[UR12], R152, gsb0 ;  /* 0x00e000000c9879f0 */ /* 0x000fe60008000898 */
[----:B------:R-:W-:Y:S02]  /*6650*/  WARPGROUP.DEPBAR.LE gsb0, 0x0 ;  /* 0x00008000000079c5 */ /* 0x000fe40000010000 */
[----:B------:R-:W-:-:S06]  /*6660*/  WARPGROUP.ARRIVE ;  /* 0x00000000000079c5 */ /* 0x000fcc0000000000 */
[----:B------:R-:W-:Y:S01]  /*6670*/  HGMMA.64x64x16.F32 R152, gdesc[UR16], R152, gsb0 ;  /* 0x00e00000109879f0 */ /* 0x000fe20008000898 */
[----:B------:R-:W-:Y:S02]  /*6680*/  UMOV UR18, UR28 ;  /* 0x0000001c00127c82 */ /* 0x000fe40008000000 */
[----:B------:R-:W-:-:S04]  /*6690*/  VIADD R17, R17, -UR18 ;  /* 0x8000001211117c36 */ /* 0x000fc80008000000 */
[C---:B------:R-:W-:Y:S01]  /*66a0*/  VIADD R23, R17.reuse, UR7 ;  /* 0x0000000711177c36 */ /* 0x040fe20008000000 */
[----:B------:R-:W-:-:S03]  /*66b0*/  IADD3 R21, R17, UR29, RZ ;  /* 0x0000001d11157c10 */ /* 0x000fc6000fffe0ff */
[C---:B0-----:R-:W-:Y:S01]  /*66c0*/  IMAD.IADD R17, R18.reuse, 0x1, R23 ;  /* 0x0000000112117824 */ /* 0x041fe200078e0217 */
[----:B------:R-:W-:Y:S02]  /*66d0*/  WARPGROUP.DEPBAR.LE gsb0, 0x0 ;  /* 0x00008000000079c5 */ /* 0x000fe40000010000 */
[----:B------:R0:W-:Y:S02]  /*66e0*/  @!P6 SYNCS.ARRIVE.TRANS64.RED.A1T0 RZ, [R15+URZ], RZ ;  /* 0x000000ff0fffe9a7 */ /* 0x0001e4000810043f */
[----:B0-----:R-:W-:Y:S01]  /*66f0*/  IMAD.IADD R15, R18, 0x1, R21 ;  /* 0x00000001120f7824 */ /* 0x001fe200078e0215 */
[----:B------:R-:W-:Y:S06]  /*6700*/  @P0 BRA `(.L_x_4791) ;  /* 0x0000000000600947 */ /* 0x000fec0003800000 */
[----:B------:R-:W-:Y:S01]  /*6710*/  IMAD.U32 R19, RZ, RZ, UR11 ;  /* 0x0000000bff137e24 */ /* 0x000fe2000f8e00ff */
[----:B------:R-:W-:Y:S03]  /*6720*/  BSSY B0, `(.L_x_4792) ;  /* 0x0000012000007945 */ /* 0x000fe60003800000 */
        /* <DEDUP_REMOVED lines=12> */
.L_x_4793:
[----:B------:R-:W-:-:S05]  /*67f0*/  IMAD.U32 R20, RZ, RZ, UR30 ;  /* 0x0000001eff147e24 */ /* 0x000fca000f8e00ff */
[----:B------:R-:W-:-:S13]  /*6800*/  ISETP.NE.AND P0, PT, R20, 0x1, PT ;  /* 0x000000011400780c */ /* 0x000fda0003f05270 */
[----:B------:R-:W0:Y:S02]  /*6810*/  @P0 LDC.64 R184, c[0x0][0x9e8] ;  /* 0x00027a00ffb80b82 */ /* 0x000e240000000a00 */
[----:B0-----:R-:W-:-:S05]  /*6820*/  @P0 IMAD.HI.U32 R18, R19, R184, RZ ;  /* 0x000000b813120227 */ /* 0x001fca00078e00ff */
[----:B------:R-:W-:-:S07]  /*6830*/  @P0 SHF.R.U32.HI R19, RZ, R185, R18 ;  /* 0x000000b9ff130219 */ /* 0x000fce0000011612 */
.L_x_4794:
[----:B------:R-:W-:Y:S05]  /*6840*/  BSYNC B0 ;  /* 0x0000000000007941 */ /* 0x000fea0003800000 */
.L_x_4792:
[----:B------:R-:W-:-:S04]  /*6850*/  IMAD R19, R19, R20, -UR10 ;  /* 0x8000000a13137e24 */ /* 0x000fc8000f8e0214 */
[----:B------:R-:W-:-:S05]  /*6860*/  IMAD.IADD R18, R19, 0x1, -R0 ;  /* 0x0000000113127824 */ /* 0x000fca00078e0a00 */
[----:B------:R-:W-:Y:S02]  /*6870*/  VIADDMNMX R15, R18, R20, R15, PT ;  /* 0x00000014120f7246 */ /* 0x000fe4000380010f */
[----:B------:R-:W-:-:S07]  /*6880*/  VIMNMX R17, R17, R18, !PT ;  /* 0x0000001211117248 */ /* 0x000fce0007fe0100 */
.L_x_4791:
[----:B------:R-:W-:Y:S01]  /*6890*/  UISETP.GT.AND UP2, UPT, UR42, -0x1, UPT ;  /* 0xffffffff2a00788c */ /* 0x000fe2000bf44270 */
[----:B------:R-:W0:Y:S05]  /*68a0*/  SHFL.IDX PT, R20, R16, 0x1, 0x1c1f ;  /* 0x003c1f0010147f89 */ /* 0x000e2a00000e0000 */
[----:B------:R-:W-:-:S04]  /*68b0*/  PLOP3.LUT P0, PT, PT, PT, UP2, 0x80, 0x0 ;  /* 0x000000000000781c */ /* 0x000fc80003f0f028 */
[C---:B------:R-:W-:Y:S02]  /*68c0*/  ISETP.GT.AND P3, PT, R17.reuse, RZ, P0 ;  /* 0x000000ff1100720c */ /* 0x040fe40000764270 */
[----:B------:R-:W-:Y:S02]  /*68d0*/  ISETP.GT.AND P2, PT, R17, 0x1, P0 ;  /* 0x000000011100780c */ /* 0x000fe40000744270 */
[----:B------:R-:W-:Y:S02]  /*68e0*/  ISETP.LT.OR P3, PT, R15, 0x1, P3 ;  /* 0x000000010f00780c */ /* 0x000fe40001f61670 */
[C---:B------:R-:W-:Y:S02]  /*68f0*/  ISETP.GT.AND P4, PT, R17.reuse, 0x8, P0 ;  /* 0x000000081100780c */ /* 0x040fe40000784270 */
[----:B------:R-:W-:Y:S02]  /*6900*/  FSEL R152, R152, -INF , !P3 ;  /* 0xff80000098987808 */ /* 0x000fe40005800000 */
[----:B------:R-:W-:-:S02]  /*6910*/  ISETP.GT.AND P3, PT, R17, 0x10, P0 ;  /* 0x000000101100780c */ /* 0x000fc40000764270 */
[----:B------:R-:W-:Y:S02]  /*6920*/  ISETP.GT.AND P1, PT, R17, 0x9, P0 ;  /* 0x000000091100780c */ /* 0x000fe40000724270 */
[----:B------:R-:W-:Y:S01]  /*6930*/  ISETP.LT.OR P3, PT, R15, 0x11, P3 ;  /* 0x000000110f00780c */ /* 0x000fe20001f61670 */
[----:B0-----:R-:W-:Y:S01]  /*6940*/  IMAD.IADD R18, R23, 0x1, R20 ;  /* 0x0000000117127824 */ /* 0x001fe200078e0214 */
[----:B------:R-:W-:Y:S02]  /*6950*/  ISETP.LT.OR P2, PT, R15, 0x2, P2 ;  /* 0x000000020f00780c */ /* 0x000fe40001741670 */
[----:B------:R-:W-:Y:S02]  /*6960*/  FSEL R160, R160, -INF , !P3 ;  /* 0xff800000a0a07808 */ /* 0x000fe40005800000 */
[----:B------:R-:W-:Y:S02]  /*6970*/  ISETP.GT.AND P3, PT, R17, 0x20, P0 ;  /* 0x000000201100780c */ /* 0x000fe40000764270 */
[----:B------:R-:W-:-:S02]  /*6980*/  ISETP.LT.OR P4, PT, R15, 0x9, P4 ;  /* 0x000000090f00780c */ /* 0x000fc40002781670 */
[C---:B------:R-:W-:Y:S02]  /*6990*/  ISETP.LT.OR P1, PT, R15.reuse, 0xa, P1 ;  /* 0x0000000a0f00780c */ /* 0x040fe40000f21670 */
[----:B------:R-:W-:Y:S02]  /*69a0*/  ISETP.LT.OR P3, PT, R15, 0x21, P3 ;  /* 0x000000210f00780c */ /* 0x000fe40001f61670 */
[----:B------:R-:W-:Y:S02]  /*69b0*/  FSEL R153, R153, -INF , !P2 ;  /* 0xff80000099997808 */ /* 0x000fe40005000000 */
[----:B------:R-:W-:Y:S02]  /*69c0*/  FSEL R156, R156, -INF , !P4 ;  /* 0xff8000009c9c7808 */ /* 0x000fe40006000000 */
[----:B------:R-:W-:Y:S02]  /*69d0*/  FSEL R157, R157, -INF , !P1 ;  /* 0xff8000009d9d7808 */ /* 0x000fe40004800000 */
[----:B------:R-:W-:-:S02]  /*69e0*/  ISETP.GT.AND P2, PT, R17, 0x11, P0 ;  /* 0x000000111100780c */ /* 0x000fc40000744270 */
[C---:B------:R-:W-:Y:S02]  /*69f0*/  ISETP.GT.AND P4, PT, R17.reuse, 0x18, P0 ;  /* 0x000000181100780c */ /* 0x040fe40000784270 */
[C---:B------:R-:W-:Y:S02]  /*6a00*/  ISETP.GT.AND P1, PT, R17.reuse, 0x19, P0 ;  /* 0x000000191100780c */ /* 0x040fe40000724270 */
[----:B------:R-:W-:Y:S02]  /*6a10*/  FSEL R168, R168, -INF , !P3 ;  /* 0xff800000a8a87808 */ /* 0x000fe40005800000 */
[----:B------:R-:W-:Y:S02]  /*6a20*/  ISETP.GT.AND P3, PT, R17, 0x30, P0 ;  /* 0x000000301100780c */ /* 0x000fe40000764270 */
[C---:B------:R-:W-:Y:S02]  /*6a30*/  ISETP.LT.OR P2, PT, R15.reuse, 0x12, P2 ;  /* 0x000000120f00780c */ /* 0x040fe40001741670 */
        /* <DEDUP_REMOVED lines=8> */
[----:B------:R-:W-:Y:S02]  /*6ac0*/  ISETP.GT.AND P1, PT, R17, 0x29, P0 ;  /* 0x000000291100780c */ /* 0x000fe40000724270 */
[----:B------:R-:W-:Y:S02]  /*6ad0*/  FSEL R176, R176, -INF , !P3 ;  /* 0xff800000b0b07808 */ /* 0x000fe40005800000 */
[----:B------:R-:W-:Y:S02]  /*6ae0*/  PLOP3.LUT P3, PT, PT, PT, UP1, 0x40, 0x0 ;  /* 0x000000000000781c */ /* 0x000fe40003f6e818 */
[C---:B------:R-:W-:Y:S02]  /*6af0*/  ISETP.LT.OR P2, PT, R15.reuse, 0x22, P2 ;  /* 0x000000220f00780c */ /* 0x040fe40001741670 */
[----:B------:R-:W-:-:S02]  /*6b00*/  ISETP.LT.OR P4, PT, R15, 0x29, P4 ;  /* 0x000000290f00780c */ /* 0x000fc40002781670 */
[----:B------:R-:W-:Y:S02]  /*6b10*/  ISETP.LT.OR P1, PT, R15, 0x2a, P1 ;  /* 0x0000002a0f00780c */ /* 0x000fe40000f21670 */
[----:B------:R-:W-:Y:S02]  /*6b20*/  FSEL R169, R169, -INF , !P2 ;  /* 0xff800000a9a97808 */ /* 0x000fe40005000000 */
[----:B------:R-:W-:Y:S02]  /*6b30*/  FSEL R172, R172, -INF , !P4 ;  /* 0xff800000acac7808 */ /* 0x000fe40006000000 */
[----:B------:R-:W-:Y:S02]  /*6b40*/  FSEL R173, R173, -INF , !P1 ;  /* 0xff800000adad7808 */ /* 0x000fe40004800000 */
[C---:B------:R-:W-:Y:S02]  /*6b50*/  ISETP.GT.AND P2, PT, R17.reuse, 0x31, P0 ;  /* 0x000000311100780c */ /* 0x040fe40000744270 */
[----:B------:R-:W-:-:S02]  /*6b60*/  ISETP.GT.AND P4, PT, R17, 0x38, P0 ;  /* 0x000000381100780c */ /* 0x000fc40000784270 */
[----:B------:R-:W-:Y:S02]  /*6b70*/  ISETP.GT.AND P1, PT, R17, 0x39, P0 ;  /* 0x000000391100780c */ /* 0x000fe40000724270 */
[C---:B------:R-:W-:Y:S02]  /*6b80*/  ISETP.LT.OR P2, PT, R15.reuse, 0x32, P2 ;  /* 0x000000320f00780c */ /* 0x040fe40001741670 */
[C---:B------:R-:W-:Y:S02]  /*6b90*/  ISETP.LT.OR P4, PT, R15.reuse, 0x39, P4 ;  /* 0x000000390f00780c */ /* 0x040fe40002781670 */
[----:B------:R-:W-:Y:S02]  /*6ba0*/  ISETP.LT.OR P1, PT, R15, 0x3a, P1 ;  /* 0x0000003a0f00780c */ /* 0x000fe40000f21670 */
[----:B------:R-:W-:Y:S02]  /*6bb0*/  IADD3 R16, R21, R20, RZ ;  /* 0x0000001415107210 */ /* 0x000fe40007ffe0ff */
[----:B------:R-:W-:-:S02]  /*6bc0*/  FSEL R177, R177, -INF , !P2 ;  /* 0xff800000b1b17808 */ /* 0x000fc40005000000 */
[----:B------:R-:W-:Y:S02]  /*6bd0*/  FSEL R180, R180, -INF , !P4 ;  /* 0xff800000b4b47808 */ /* 0x000fe40006000000 */
[----:B------:R-:W-:Y:S01]  /*6be0*/  FSEL R181, R181, -INF , !P1 ;  /* 0xff800000b5b57808 */ /* 0x000fe20004800000 */
        /* <DEDUP_REMOVED lines=15> */
.L_x_4797:
[----:B------:R-:W-:-:S05]  /*6ce0*/  IMAD.U32 R22, RZ, RZ, UR30 ;  /* 0x0000001eff167e24 */ /* 0x000fca000f8e00ff */
[----:B------:R-:W-:-:S13]  /*6cf0*/  ISETP.NE.AND P1, PT, R22, 0x1, PT ;  /* 0x000000011600780c */ /* 0x000fda0003f25270 */
[----:B------:R-:W0:Y:S02]  /*6d00*/  @P1 LDC.64 R20, c[0x0][0x9e8] ;  /* 0x00027a00ff141b82 */ /* 0x000e240000000a00 */
[----:B0-----:R-:W-:-:S05]  /*6d10*/  @P1 IMAD.HI.U32 R20, R15, R20, RZ ;  /* 0x000000140f141227 */ /* 0x001fca00078e00ff */
[----:B------:R-:W-:-:S07]  /*6d20*/  @P1 SHF.R.U32.HI R15, RZ, R21, R20 ;  /* 0x00000015ff0f1219 */ /* 0x000fce0000011614 */
.L_x_4798:
[----:B------:R-:W-:Y:S05]  /*6d30*/  BSYNC B0 ;  /* 0x0000000000007941 */ /* 0x000fea0003800000 */
.L_x_4796:
[----:B------:R-:W-:-:S04]  /*6d40*/  IMAD R15, R15, R22, -UR10 ;  /* 0x8000000a0f0f7e24 */ /* 0x000fc8000f8e0216 */
[----:B------:R-:W-:-:S05]  /*6d50*/  IMAD.IADD R15, R15, 0x1, -R0 ;  /* 0x000000010f0f7824 */ /* 0x000fca00078e0a00 */
[----:B------:R-:W-:Y:S02]  /*6d60*/  VIADDMNMX R16, R15, R22, R16, PT ;  /* 0x000000160f107246 */ /* 0x000fe40003800110 */
[----:B------:R-:W-:-:S07]  /*6d70*/  VIMNMX R18, R18, R15, !PT ;  /* 0x0000000f12127248 */ /* 0x000fce0007fe0100 */
.L_x_4795:
[----:B------:R-:W-:Y:S01]  /*6d80*/  FMNMX.FTZ R20, R152, R5, !PT ;  /* 0x0000000598147209 */ /* 0x000fe20007810000 */
[----:B------:R-:W-:Y:S01]  /*6d90*/  UMOV UR10, UR26 ;  /* 0x0000001a000a7c82 */ /* 0x000fe20008000000 */
[C---:B------:R-:W-:Y:S02]  /*6da0*/  ISETP.GT.AND P2, PT, R18.reuse, RZ, P0 ;  /* 0x000000ff1200720c */ /* 0x040fe40000744270 */
[----:B------:R-:W-:Y:S02]  /*6db0*/  FMNMX.FTZ R15, R153, R20, !PT ;  /* 0x00000014990f7209 */ /* 0x000fe40007810000 */
[----:B------:R-:W-:Y:S02]  /*6dc0*/  ISETP.GT.AND P1, PT, R18, 0x1, P0 ;  /* 0x000000011200780c */ /* 0x000fe40000724270 */
[----:B------:R-:W-:Y:S02]  /*6dd0*/  FMNMX.FTZ R20, R156, R15, !PT ;  /* 0x0000000f9c147209 */ /* 0x000fe40007810000 */
[----:B------:R-:W-:-:S02]  /*6de0*/  ISETP.LT.OR P2, PT, R16, 0x1, P2 ;  /* 0x000000011000780c */ /* 0x000fc40001741670 */
[----:B------:R-:W-:Y:S02]  /*6df0*/  FMNMX.FTZ R15, R157, R20, !PT ;  /* 0x000000149d0f7209 */ /* 0x000fe40007810000 */
[----:B------:R-:W-:Y:S02]  /*6e00*/  ISETP.GT.AND P3, PT, R18, 0x8, P0 ;  /* 0x000000081200780c */ /* 0x000fe40000764270 */
[----:B------:R-:W-:Y:S02]  /*6e10*/  FMNMX.FTZ R20, R160, R15, !PT ;  /* 0x0000000fa0147209 */ /* 0x000fe40007810000 */
[----:B------:R-:W-:Y:S02]  /*6e20*/  ISETP.LT.OR P1, PT, R16, 0x2, P1 ;  /* 0x000000021000780c */ /* 0x000fe40000f21670 */
[----:B------:R-:W-:Y:S02]  /*6e30*/  FMNMX.FTZ R15, R161, R20, !PT ;  /* 0x00000014a10f7209 */ /* 0x000fe40007810000 */
[----:B------:R-:W-:-:S02]  /*6e40*/  ISETP.GT.AND P4, PT, R18, 0x9, P0 ;  /* 0x000000091200780c */ /* 0x000fc40000784270 */
[----:B------:R-:W-:Y:S02]  /*6e50*/  FMNMX.FTZ R20, R164, R15, !PT ;  /* 0x0000000fa4147209 */ /* 0x000fe40007810000 */
[----:B------:R-:W-:Y:S02]  /*6e60*/  ISETP.LT.OR P3, PT, R16, 0x9, P3 ;  /* 0x000000091000780c */ /* 0x000fe40001f61670 */
[----:B------:R-:W-:Y:S02]  /*6e70*/  FMNMX.FTZ R15, R165, R20, !PT ;  /* 0x00000014a50f7209 */ /* 0x000fe40007810000 */
[----:B------:R-:W-:Y:S02]  /*6e80*/  FSEL R155, R155, -INF , !P1 ;  /* 0xff8000009b9b7808 */ /* 0x000fe40004800000 */
        /* <DEDUP_REMOVED lines=9> */
[----:B------:R-:W-:Y:S02]  /*6f20*/  FSEL R159, R159, -INF , !P4 ;  /* 0xff8000009f9f7808 */ /* 0x000fe40006000000 */
[----:B------:R-:W-:Y:S02]  /*6f30*/  FMNMX.FTZ R15, R177, R20, !PT ;  /* 0x00000014b10f7209 */ /* 0x000fe40007810000 */
[----:B------:R-:W-:Y:S02]  /*6f40*/  ISETP.LT.OR P1, PT, R16, 0x11, P1 ;  /* 0x000000111000780c */ /* 0x000fe40000f21670 */
[----:B------:R-:W-:Y:S02]  /*6f50*/  FMNMX.FTZ R20, R180, R15, !PT ;  /* 0x0000000fb4147209 */ /* 0x000fe40007810000 */
[----:B------:R-:W-:-:S02]  /*6f60*/  ISETP.GT.AND P4, PT, R18, 0x18, P0 ;  /* 0x000000181200780c */ /* 0x000fc40000784270 */
[----:B------:R-:W-:Y:S02]  /*6f70*/  FMNMX.FTZ R20, R181, R20, !PT ;  /* 0x00000014b5147209 */ /* 0x000fe40007810000 */
[----:B------:R-:W-:Y:S02]  /*6f80*/  ISETP.LT.OR P3, PT, R16, 0x12, P3 ;  /* 0x000000121000780c */ /* 0x000fe40001f61670 */
[----:B------:R-:W-:Y:S01]  /*6f90*/  FSEL R162, R162, -INF , !P1 ;  /* 0xff800000a2a27808 */ /* 0x000fe20004800000 */
[----:B------:R-:W0:Y:S01]  /*6fa0*/  SHFL.BFLY PT, R15, R20, 0x2, 0x1f ;  /* 0x0c401f00140f7f89 */ /* 0x000e2200000e0000 */
[----:B------:R-:W-:Y:S02]  /*6fb0*/  ISETP.LT.OR P4, PT, R16, 0x19, P4 ;  /* 0x000000191000780c */ /* 0x000fe40002781670 */
[----:B------:R-:W-:Y:S02]  /*6fc0*/  FSEL R163, R163, -INF , !P3 ;  /* 0xff800000a3a37808 */ /* 0x000fe40005800000 */
[----:B------:R-:W-:-:S02]  /*6fd0*/  ISETP.GT.AND P1, PT, R18, 0x20, P0 ;  /* 0x000000201200780c */ /* 0x000fc40000724270 */
[----:B------:R-:W-:Y:S02]  /*6fe0*/  FSEL R166, R166, -INF , !P4 ;  /* 0xff800000a6a67808 */ /* 0x000fe40006000000 */
[----:B------:R-:W-:Y:S02]  /*6ff0*/  ISETP.GT.AND P3, PT, R18, 0x21, P0 ;  /* 0x000000211200780c */ /* 0x000fe40000764270 */
[----:B------:R-:W-:Y:S02]  /*7000*/  ISETP.LT.OR P1, PT, R16, 0x21, P1 ;  /* 0x000000211000780c */ /* 0x000fe40000f21670 */
[----:B------:R-:W-:Y:S02]  /*7010*/  ISETP.GT.AND P4, PT, R18, 0x28, P0 ;  /* 0x000000281200780c */ /* 0x000fe40000784270 */
[----:B------:R-:W-:Y:S02]  /*7020*/  ISETP.LT.OR P3, PT, R16, 0x22, P3 ;  /* 0x000000221000780c */ /* 0x000fe40001f61670 */
[----:B------:R-:W-:-:S02]  /*7030*/  FSEL R170, R170, -INF , !P1 ;  /* 0xff800000aaaa7808 */ /* 0x000fc40004800000 */
[----:B------:R-:W-:Y:S02]  /*7040*/  ISETP.GT.AND P1, PT, R18, 0x29, P0 ;  /* 0x000000291200780c */ /* 0x000fe40000724270 */
[----:B------:R-:W-:Y:S02]  /*7050*/  FSEL R171, R171, -INF , !P3 ;  /* 0xff800000abab7808 */ /* 0x000fe40005800000 */
[----:B------:R-:W-:Y:S02]  /*7060*/  ISETP.LT.OR P4, PT, R16, 0x29, P4 ;  /* 0x000000291000780c */ /* 0x000fe40002781670 */
[----:B0-----:R-:W-:Y:S02]  /*7070*/  FMNMX.FTZ R17, R20, R15, !PT ;  /* 0x0000000f14117209 */ /* 0x001fe40007810000 */
[----:B------:R-:W-:Y:S02]  /*7080*/  ISETP.LT.OR P1, PT, R16, 0x2a, P1 ;  /* 0x0000002a1000780c */ /* 0x000fe40000f21670 */
[----:B------:R-:W-:Y:S01]  /*7090*/  ISETP.GT.AND P3, PT, R18, 0x30, P0 ;  /* 0x000000301200780c */ /* 0x000fe20000764270 */
[----:B------:R-:W0:Y:S01]  /*70a0*/  SHFL.BFLY PT, R22, R17, 0x1, 0x1f ;  /* 0x0c201f0011167f89 */ /* 0x000e2200000e0000 */
[----:B------:R-:W-:-:S02]  /*70b0*/  FSEL R174, R174, -INF , !P4 ;  /* 0xff800000aeae7808 */ /* 0x000fc40006000000 */
[----:B------:R-:W-:Y:S02]  /*70c0*/  FSEL R175, R175, -INF , !P1 ;  /* 0xff800000afaf7808 */ /* 0x000fe40004800000 */
[C---:B------:R-:W-:Y:S02]  /*70d0*/  ISETP.GT.AND P4, PT, R18.reuse, 0x31, P0 ;  /* 0x000000311200780c */ /* 0x040fe40000784270 */
[----:B------:R-:W-:Y:S02]  /*70e0*/  ISETP.GT.AND P1, PT, R18, 0x38, P0 ;  /* 0x000000381200780c */ /* 0x000fe40000724270 */
[C---:B------:R-:W-:Y:S02]  /*70f0*/  ISETP.LT.OR P3, PT, R16.reuse, 0x31, P3 ;  /* 0x000000311000780c */ /* 0x040fe40001f61670 */
[----:B------:R-:W-:Y:S02]  /*7100*/  ISETP.LT.OR P4, PT, R16, 0x32, P4 ;  /* 0x000000321000780c */ /* 0x000fe40002781670 */
[----:B------:R-:W-:-:S02]  /*7110*/  FSEL R178, R178, -INF , !P3 ;  /* 0xff800000b2b27808 */ /* 0x000fc40005800000 */
[----:B------:R-:W-:Y:S02]  /*7120*/  ISETP.LT.OR P1, PT, R16, 0x39, P1 ;  /* 0x000000391000780c */ /* 0x000fe40000f21670 */
[----:B------:R-:W-:Y:S02]  /*7130*/  FSEL R179, R179, -INF , !P4 ;  /* 0xff800000b3b37808 */ /* 0x000fe40006000000 */
[----:B------:R-:W-:Y:S02]  /*7140*/  FSEL R182, R182, -INF , !P1 ;  /* 0xff800000b6b67808 */ /* 0x000fe40004800000 */
[----:B0-----:R-:W-:Y:S02]  /*7150*/  FMNMX.FTZ R15, R17, R22, !PT ;  /* 0x00000016110f7209 */ /* 0x001fe40007810000 */
[----:B------:R-:W-:Y:S02]  /*7160*/  FSEL R17, R154, -INF , !P2 ;  /* 0xff8000009a117808 */ /* 0x000fe40005000000 */
[----:B------:R-:W-:Y:S01]  /*7170*/  ISETP.GT.AND P2, PT, R18, 0x19, P0 ;  /* 0x000000191200780c */ /* 0x000fe20000744270 */
[----:B------:R-:W-:Y:S01]  /*7180*/  FMUL.FTZ R21, R15, UR10 ;  /* 0x0000000a0f157c20 */ /* 0x000fe20008410000 */
[----:B------:R-:W-:-:S02]  /*7190*/  FMNMX.FTZ R20, R17, R6, !PT ;  /* 0x0000000611147209 */ /* 0x000fc40007810000 */
[----:B------:R-:W-:Y:S02]  /*71a0*/  ISETP.LT.OR P2, PT, R16, 0x1a, P2 ;  /* 0x0000001a1000780c */ /* 0x000fe40001741670 */
[----:B------:R-:W-:Y:S02]  /*71b0*/  FMNMX.FTZ R19, R155, R20, !PT ;  /* 0x000000149b137209 */ /* 0x000fe40007810000 */
[----:B------:R-:W-:Y:S02]  /*71c0*/  FSEL R167, R167, -INF , !P2 ;  /* 0xff800000a7a77808 */ /* 0x000fe40005000000 */
[----:B------:R-:W-:Y:S02]  /*71d0*/  FMNMX.FTZ R20, R158, R19, !PT ;  /* 0x000000139e147209 */ /* 0x000fe40007810000 */
[----:B------:R-:W-:Y:S02]  /*71e0*/  FSETP.NEU.FTZ.AND P2, PT, R15, -INF , PT ;  /* 0xff8000000f00780b */ /* 0x000fe40003f5d000 */
[----:B------:R-:W-:-:S02]  /*71f0*/  FMNMX.FTZ R19, R159, R20, !PT ;  /* 0x000000149f137209 */ /* 0x000fc40007810000 */
[----:B------:R-:W-:Y:S02]  /*7200*/  FSEL R184, R21, RZ, P2 ;  /* 0x000000ff15b87208 */ /* 0x000fe40001000000 */
[----:B------:R-:W-:Y:S02]  /*7210*/  FMNMX.FTZ R20, R162, R19, !PT ;  /* 0x00000013a2147209 */ /* 0x000fe40007810000 */
[----:B------:R-:W-:Y:S01]  /*7220*/  ISETP.GT.AND P0, PT, R18, 0x39, P0 ;  /* 0x000000391200780c */ /* 0x000fe20000704270 */
[--C-:B------:R-:W-:Y:S01]  /*7230*/  FFMA.FTZ R154, R156, UR10, -R184.reuse ;  /* 0x0000000a9c9a7c23 */ /* 0x100fe200080108b8 */
[----:B------:R-:W-:Y:S01]  /*7240*/  FMNMX.FTZ R19, R163, R20, !PT ;  /* 0x00000014a3137209 */ /* 0x000fe20007810000 */
[--C-:B------:R-:W-:Y:S01]  /*7250*/  FFMA.FTZ R156, R160, UR10, -R184.reuse ;  /* 0x0000000aa09c7c23 */ /* 0x100fe200080108b8 */
[----:B------:R-:W-:Y:S01]  /*7260*/  ISETP.LT.OR P0, PT, R16, 0x3a, P0 ;  /* 0x0000003a1000780c */ /* 0x000fe20000701670 */
[--C-:B------:R-:W-:Y:S01]  /*7270*/  FFMA.FTZ R160, R168, UR10, -R184.reuse ;  /* 0x0000000aa8a07c23 */ /* 0x100fe200080108b8 */
[----:B------:R-:W-:Y:S01]  /*7280*/  FMNMX.FTZ R20, R166, R19, !PT ;  /* 0x00000013a6147209 */ /* 0x000fe20007810000 */
[--C-:B------:R-:W-:Y:S01]  /*7290*/  FFMA.FTZ R19, R152, UR10, -R184.reuse ;  /* 0x0000000a98137c23 */ /* 0x100fe200080108b8 */
[----:B------:R-:W-:Y:S01]  /*72a0*/  FSEL R183, R183, -INF , !P0 ;  /* 0xff800000b7b77808 */ /* 0x000fe20004000000 */
[--C-:B------:R-:W-:Y:S01]  /*72b0*/  FFMA.FTZ R152, R153, UR10, -R184.reuse ;  /* 0x0000000a99987c23 */ /* 0x100fe200080108b8 */
[----:B------:R-:W-:Y:S01]  /*72c0*/  FMNMX.FTZ R21, R167, R20, !PT ;  /* 0x00000014a7157209 */ /* 0x000fe20007810000 */
[--C-:B------:R-:W-:Y:S01]  /*72d0*/  FFMA.FTZ R153, R165, UR10, -R184.reuse ;  /* 0x0000000aa5997c23 */ /* 0x100fe200080108b8 */
[----:B------:R-:W-:Y:S01]  /*72e0*/  MUFU.EX2 R154, R154 ;  /* 0x0000009a009a7308 */ /* 0x000fe20000000800 */
[--C-:B------:R-:W-:Y:S01]  /*72f0*/  FFMA.FTZ R176, R176, UR10, -R184.reuse ;  /* 0x0000000ab0b07c23 */ /* 0x100fe200080108b8 */
[----:B------:R-:W-:Y:S01]  /*7300*/  FMNMX.FTZ R20, R170, R21, !PT ;  /* 0x00000015aa147209 */ /* 0x000fe20007810000 */
[--C-:B------:R-:W-:Y:S01]  /*7310*/  FFMA.FTZ R177, R177, UR10, -R184.reuse ;  /* 0x0000000ab1b17c23 */ /* 0x100fe200080108b8 */
[--C-:B------:R-:W-:Y:S01]  /*7320*/  FFMA.FTZ R180, R180, UR10, -R184.reuse ;  /* 0x0000000ab4b47c23 */ /* 0x100fe200080108b8 */
[----:B------:R-:W-:Y:S01]  /*7330*/  ISETP.NE.AND P0, PT, R4, RZ, PT ;  /* 0x000000ff0400720c */ /* 0x000fe20003f05270 */
[--C-:B------:R-:W-:Y:S01]  /*7340*/  FFMA.FTZ R181, R181, UR10, -R184.reuse ;  /* 0x0000000ab5b57c23 */ /* 0x100fe200080108b8 */
[----:B------:R-:W-:Y:S01]  /*7350*/  FMNMX.FTZ R21, R171, R20, !PT ;  /* 0x00000014ab157209 */ /* 0x000fe20007810000 */
[----:B------:R-:W-:Y:S01]  /*7360*/  MUFU.EX2 R19, R19 ;  /* 0x0000001300137308 */ /* 0x000fe20000000800 */
[--C-:B------:R-:W-:Y:S01]  /*7370*/  FFMA.FTZ R20, R164, UR10, -R184.reuse ;  /* 0x0000000aa4147c23 */ /* 0x100fe200080108b8 */
[----:B------:R-:W-:Y:S01]  /*7380*/  FFMA.FTZ R164, R173, UR10, -R184 ;  /* 0x0000000aada47c23 */ /* 0x000fe200080108b8 */
[----:B------:R-:W-:-:S04]  /*7390*/  FMNMX.FTZ R18, R174, R21, !PT ;  /* 0x00000015ae127209 */ /* 0x000fc80007810000 */
[----:B------:R-:W-:Y:S01]  /*73a0*/  FMNMX.FTZ R21, R175, R18, !PT ;  /* 0x00000012af157209 */ /* 0x000fe20007810000 */
[----:B------:R-:W-:Y:S03]  /*73b0*/  MUFU.EX2 R152, R152 ;  /* 0x0000009800987308 */ /* 0x000fe60000000800 */
[----:B------:R-:W-:Y:S01]  /*73c0*/  FMNMX.FTZ R18, R178, R21, !PT ;  /* 0x00000015b2127209 */ /* 0x000fe20007810000 */
[--C-:B------:R-:W-:Y:S01]  /*73d0*/  FFMA.FTZ R21, R157, UR10, -R184.reuse ;  /* 0x0000000a9d157c23 */ /* 0x100fe200080108b8 */
[--C-:B------:R-:W-:Y:S02]  /*73e0*/  FFMA.FTZ R157, R169, UR10, -R184.reuse ;  /* 0x0000000aa99d7c23 */ /* 0x100fe400080108b8 */
[----:B------:R-:W-:Y:S01]  /*73f0*/  FMNMX.FTZ R23, R179, R18, !PT ;  /* 0x00000012b3177209 */ /* 0x000fe20007810000 */
[----:B------:R-:W-:Y:S03]  /*7400*/  MUFU.EX2 R156, R156 ;  /* 0x0000009c009c7308 */ /* 0x000fe60000000800 */
[----:B------:R-:W-:Y:S01]  /*7410*/  FMNMX.FTZ R16, R182, R23, !PT ;  /* 0x00000017b6107209 */ /* 0x000fe20007810000 */
[----:B------:R-:W-:-:S03]  /*7420*/  FFMA.FTZ R23, R161, UR10, -R184 ;  /* 0x0000000aa1177c23 */ /* 0x000fc600080108b8 */
[----:B------:R-:W-:Y:S01]  /*7430*/  FMNMX.FTZ R16, R183, R16, !PT ;  /* 0x00000010b7107209 */ /* 0x000fe20007810000 */
[----:B------:R-:W-:Y:S04]  /*7440*/  MUFU.EX2 R21, R21 ;  /* 0x0000001500157308 */ /* 0x000fe80000000800 */
[----:B------:R-:W0:Y:S04]  /*7450*/  SHFL.BFLY PT, R161, R16, 0x2, 0x1f ;  /* 0x0c401f0010a17f89 */ /* 0x000e2800000e0000 */
[----:B------:R-:W-:Y:S08]  /*7460*/  MUFU.EX2 R23, R23 ;  /* 0x0000001700177308 */ /* 0x000ff00000000800 */
[----:B------:R-:W-:Y:S08]  /*7470*/  MUFU.EX2 R20, R20 ;  /* 0x0000001400147308 */ /* 0x000ff00000000800 */
[----:B------:R-:W-:Y:S01]  /*7480*/  MUFU.EX2 R153, R153 ;  /* 0x0000009900997308 */ /* 0x000fe20000000800 */
[----:B0-----:R-:W-:Y:S01]  /*7490*/  FMNMX.FTZ R22, R16, R161, !PT ;  /* 0x000000a110167209 */ /* 0x001fe20007810000 */
[----:B------:R-:W-:Y:S01]  /*74a0*/  FFMA.FTZ R161, R172, UR10, -R184 ;  /* 0x0000000aaca17c23 */ /* 0x000fe200080108b8 */
[----:B------:R-:W-:-:S05]  /*74b0*/  FSEL R16, R15, RZ, P2 ;  /* 0x000000ff0f107208 */ /* 0x000fca0001000000 */
[----:B------:R-:W-:Y:S01]  /*74c0*/  MUFU.EX2 R160, R160 ;  /* 0x000000a000a07308 */ /* 0x000fe20000000800 */
[----:B------:R-:W0:Y:S01]  /*74d0*/  SHFL.BFLY PT, R165, R22, 0x1, 0x1f ;  /* 0x0c201f0016a57f89 */ /* 0x000e2200000e0000 */
[----:B------:R-:W-:-:S04]  /*74e0*/  FADD.FTZ R16, -R16, R5 ;  /* 0x0000000510107221 */ /* 0x000fc80000010100 */
[----:B------:R-:W-:Y:S02]  /*74f0*/  FMUL.FTZ R18, R16, UR10 ;  /* 0x0000000a10127c20 */ /* 0x000fe40008410000 */
[----:B------:R-:W-:Y:S08]  /*7500*/  MUFU.EX2 R157, R157 ;  /* 0x0000009d009d7308 */ /* 0x000ff00000000800 */
[----:B------:R-:W1:Y:S08]  /*7510*/  MUFU.EX2 R18, R18 ;  /* 0x0000001200127308 */ /* 0x000e700000000800 */
[----:B------:R-:W3:Y:S01]  /*7520*/  MUFU.EX2 R161, R161 ;  /* 0x000000a100a17308 */ /* 0x000ee20000000800 */
[----:B0-----:R-:W-:-:S04]  /*7530*/  FMNMX.FTZ R16, R22, R165, !PT ;  /* 0x000000a516107209 */ /* 0x001fc80007810000 */
[C---:B------:R-:W-:Y:S01]  /*7540*/  FSETP.NEU.FTZ.AND P1, PT, R16.reuse, -INF , PT ;  /* 0xff8000001000780b */ /* 0x040fe20003f3d000 */
[----:B------:R-:W-:Y:S02]  /*7550*/  FMUL.FTZ R5, R16, UR10 ;  /* 0x0000000a10057c20 */ /* 0x000fe40008410000 */
[----:B------:R-:W0:Y:S01]  /*7560*/  MUFU.EX2 R164, R164 ;  /* 0x000000a400a47308 */ /* 0x000e220000000800 */
[----:B-1----:R-:W-:Y:S01]  /*7570*/  FFMA.FTZ R165, R18, R8, R19 ;  /* 0x0000000812a57223 */ /* 0x002fe20000010013 */
[-C--:B------:R-:W-:Y:S01]  /*7580*/  FMUL.FTZ R24, R24, R18.reuse ;  /* 0x0000001218187220 */ /* 0x080fe20000410000 */
[----:B------:R-:W-:Y:S01]  /*7590*/  FSEL R168, R5, RZ, P1 ;  /* 0x000000ff05a87208 */ /* 0x000fe20000800000 */
[-C--:B------:R-:W-:Y:S01]  /*75a0*/  FMUL.FTZ R25, R25, R18.reuse ;  /* 0x0000001219197220 */ /* 0x080fe20000410000 */
[----:B------:R-:W-:Y:S01]  /*75b0*/  FADD.FTZ R165, R152, R165 ;  /* 0x000000a598a57221 */ /* 0x000fe20000010000 */
[----:B------:R-:W-:Y:S01]  /*75c0*/  FSEL R5, R16, RZ, P1 ;  /* 0x000000ff10057208 */ /* 0x000fe20000800000 */
[----:B------:R-:W-:Y:S01]  /*75d0*/  FMUL.FTZ R28, R28, R18 ;  /* 0x000000121c1c7220 */ /* 0x000fe20000410000 */
[--C-:B------:R-:W-:Y:S01]  /*75e0*/  FFMA.FTZ R22, R17, UR10, -R168.reuse ;  /* 0x0000000a11167c23 */ /* 0x100fe200080108a8 */
[----:B------:R-:W-:Y:S01]  /*75f0*/  FADD.FTZ R8, R154, R165 ;  /* 0x000000a59a087221 */ /* 0x000fe20000010000 */
[----:B------:R-:W1:Y:S01]  /*7600*/  MUFU.EX2 R176, R176 ;  /* 0x000000b000b07308 */ /* 0x000e620000000800 */
[----:B------:R-:W-:Y:S01]  /*7610*/  FFMA.FTZ R165, R162, UR10, -R168 ;  /* 0x0000000aa2a57c23 */ /* 0x000fe200080108a8 */
[----:B------:R-:W-:Y:S01]  /*7620*/  FADD.FTZ R6, -R5, R6 ;  /* 0x0000000605067221 */ /* 0x000fe20000010100 */
[----:B------:R-:W-:Y:S01]  /*7630*/  FADD.FTZ R17, R21, R8 ;  /* 0x0000000815117221 */ /* 0x000fe20000010000 */
[----:B------:R-:W-:Y:S01]  /*7640*/  FFMA.FTZ R155, R155, UR10, -R168 ;  /* 0x0000000a9b9b7c23 */ /* 0x000fe200080108a8 */
[----:B------:R-:W-:-:S02]  /*7650*/  IMAD.U32 R8, RZ, RZ, UR24 ;  /* 0x00000018ff087e24 */ /* 0x000fc4000f8e00ff */
[----:B------:R-:W-:Y:S01]  /*7660*/  FMUL.FTZ R6, R6, UR10 ;  /* 0x0000000a06067c20 */ /* 0x000fe20008410000 */
[----:B------:R-:W-:Y:S01]  /*7670*/  FADD.FTZ R172, R156, R17 ;  /* 0x000000119cac7221 */ /* 0x000fe20000010000 */
[----:B------:R-:W4:Y:S01]  /*7680*/  MUFU.EX2 R177, R177 ;  /* 0x000000b100b17308 */ /* 0x000f220000000800 */
[----:B------:R-:W-:Y:S01]  /*7690*/  FFMA.FTZ R158, R158, UR10, -R168 ;  /* 0x0000000a9e9e7c23 */ /* 0x000fe200080108a8 */
[----:B------:R-:W-:Y:S02]  /*76a0*/  @!P0 IMAD R8, R8, 0x40, R3 ;  /* 0x0000004008088824 */ /* 0x000fe400078e0203 */
[----:B------:R-:W-:Y:S01]  /*76b0*/  FADD.FTZ R17, R23, R172 ;  /* 0x000000ac17117221 */ /* 0x000fe20000010000 */
[--C-:B------:R-:W-:Y:S01]  /*76c0*/  FFMA.FTZ R159, R159, UR10, -R168.reuse ;  /* 0x0000000a9f9f7c23 */ /* 0x100fe200080108a8 */
[----:B------:R-:W-:Y:S01]  /*76d0*/  F2FP.F16.F32.PACK_AB R152, R152, R19 ;  /* 0x000000139898723e */ /* 0x000fe200000000ff */
[--C-:B------:R-:W-:Y:S01]  /*76e0*/  FFMA.FTZ R170, R170, UR10, -R168.reuse ;  /* 0x0000000aaaaa7c23 */ /* 0x100fe200080108a8 */
[----:B------:R-:W-:Y:S01]  /*76f0*/  FADD.FTZ R172, R20, R17 ;  /* 0x0000001114ac7221 */ /* 0x000fe20000010000 */
[----:B------:R-:W-:Y:S01]  /*7700*/  MUFU.EX2 R180, R180 ;  /* 0x000000b400b47308 */ /* 0x000fe20000000800 */
[----:B------:R-:W-:Y:S01]  /*7710*/  @!P0 LEA R8, R8, UR37, 0x2 ;  /* 0x0000002508088c11 */ /* 0x000fe2000f8e10ff */
[----:B------:R-:W-:Y:S01]  /*7720*/  FFMA.FTZ R163, R163, UR10, -R168 ;  /* 0x0000000aa3a37c23 */ /* 0x000fe200080108a8 */
[----:B------:R-:W-:Y:S01]  /*7730*/  FADD.FTZ R173, R153, R172 ;  /* 0x000000ac99ad7221 */ /* 0x000fe20000010000 */
[--C-:B------:R-:W-:Y:S01]  /*7740*/  FFMA.FTZ R169, R166, UR10, -R168.reuse ;  /* 0x0000000aa6a97c23 */ /* 0x100fe200080108a8 */
[--C-:B------:R-:W-:Y:S01]  /*7750*/  FFMA.FTZ R167, R167, UR10, -R168.reuse ;  /* 0x0000000aa7a77c23 */ /* 0x100fe200080108a8 */
[----:B------:R-:W-:Y:S01]  /*7760*/  @!P0 STS [R8+0x28800], R18 ;  /* 0x0288001208008388 */ /* 0x000fe20000000800 */
[----:B------:R-:W-:Y:S01]  /*7770*/  FADD.FTZ R162, R160, R173 ;  /* 0x000000ada0a27221 */ /* 0x000fe20000010000 */
[----:B------:R-:W-:Y:S01]  /*7780*/  MUFU.EX2 R22, R22 ;  /* 0x0000001600167308 */ /* 0x000fe20000000800 */
[--C-:B------:R-:W-:Y:S01]  /*7790*/  FFMA.FTZ R171, R171, UR10, -R168.reuse ;  /* 0x0000000aabab7c23 */ /* 0x100fe200080108a8 */
[----:B------:R-:W-:Y:S01]  /*77a0*/  FFMA.FTZ R174, R174, UR10, -R168 ;  /* 0x0000000aaeae7c23 */ /* 0x000fe200080108a8 */
[----:B------:R-:W-:Y:S01]  /*77b0*/  FADD.FTZ R162, R157, R162 ;  /* 0x000000a29da27221 */ /* 0x000fe20000010000 */
[--C-:B------:R-:W-:Y:S01]  /*77c0*/  FFMA.FTZ R175, R175, UR10, -R168.reuse ;  /* 0x0000000aafaf7c23 */ /* 0x100fe200080108a8 */
[--C-:B------:R-:W-:Y:S01]  /*77d0*/  FFMA.FTZ R178, R178, UR10, -R168.reuse ;  /* 0x0000000ab2b27c23 */ /* 0x100fe200080108a8 */
[----:B------:R-:W-:Y:S01]  /*77e0*/  FFMA.FTZ R179, R179, UR10, -R168 ;  /* 0x0000000ab3b37c23 */ /* 0x000fe200080108a8 */
[----:B---3--:R-:W-:Y:S01]  /*77f0*/  FADD.FTZ R173, R161, R162 ;  /* 0x000000a2a1ad7221 */ /* 0x008fe20000010000 */
[----:B------:R-:W3:Y:S01]  /*7800*/  MUFU.EX2 R17, R6 ;  /* 0x0000000600117308 */ /* 0x000ee20000000800 */
[--C-:B------:R-:W-:Y:S01]  /*7810*/  FFMA.FTZ R182, R182, UR10, -R168.reuse ;  /* 0x0000000ab6b67c23 */ /* 0x100fe200080108a8 */
[----:B------:R-:W-:Y:S01]  /*7820*/  FFMA.FTZ R183, R183, UR10, -R168 ;  /* 0x0000000ab7b77c23 */ /* 0x000fe200080108a8 */
[----:B0-----:R-:W-:Y:S01]  /*7830*/  FADD.FTZ R173, R164, R173 ;  /* 0x000000ada4ad7221 */ /* 0x001fe20000010000 */
[----:B------:R-:W-:Y:S01]  /*7840*/  F2FP.F16.F32.PACK_AB R154, R21, R154 ;  /* 0x0000009a159a723e */ /* 0x000fe200000000ff */
[----:B------:R-:W-:Y:S01]  /*7850*/  FMUL.FTZ R29, R29, R18 ;  /* 0x000000121d1d7220 */ /* 0x000fe20000410000 */
[----:B------:R-:W-:Y:S01]  /*7860*/  F2FP.F16.F32.PACK_AB R160, R157, R160 ;  /* 0x000000a09da0723e */ /* 0x000fe200000000ff */
[----:B-1----:R-:W-:Y:S01]  /*7870*/  FADD.FTZ R162, R176, R173 ;  /* 0x000000adb0a27221 */ /* 0x002fe20000010000 */
[----:B------:R-:W0:Y:S01]  /*7880*/  MUFU.EX2 R181, R181 ;  /* 0x000000b500b57308 */ /* 0x000e220000000800 */
[----:B------:R-:W-:Y:S01]  /*7890*/  F2FP.F16.F32.PACK_AB R156, R23, R156 ;  /* 0x0000009c179c723e */ /* 0x000fe200000000ff */
[-C--:B------:R-:W-:Y:S01]  /*78a0*/  FMUL.FTZ R32, R32, R18.reuse ;  /* 0x0000001220207220 */ /* 0x080fe20000410000 */
[----:B----4-:R-:W-:Y:S01]  /*78b0*/  FADD.FTZ R19, R177, R162 ;  /* 0x000000a2b1137221 */ /* 0x010fe20000010000 */
[----:B------:R-:W-:Y:S01]  /*78c0*/  F2FP.F16.F32.PACK_AB R162, R164, R161 ;  /* 0x000000a1a4a2723e */ /* 0x000fe200000000ff */
[----:B------:R-:W-:Y:S01]  /*78d0*/  FMUL.FTZ R33, R33, R18 ;  /* 0x0000001221217220 */ /* 0x000fe20000410000 */
[----:B------:R-:W-:Y:S01]  /*78e0*/  F2FP.F16.F32.PACK_AB R164, R177, R176 ;  /* 0x000000b0b1a4723e */ /* 0x000fe200000000ff */
[-C--:B------:R-:W-:Y:S01]  /*78f0*/  FMUL.FTZ R36, R36, R18.reuse ;  /* 0x0000001224247220 */ /* 0x080fe20000410000 */
[----:B------:R-:W1:Y:S01]  /*7900*/  MUFU.EX2 R5, R155 ;  /* 0x0000009b00057308 */ /* 0x000e620000000800 */
[----:B---3--:R3:W-:Y:S01]  /*7910*/  @!P0 STS [R8+0x28820], R17 ;  /* 0x0288201108008388 */ /* 0x0087e20000000800 */
[-C--:B------:R-:W-:Y:S01]  /*7920*/  FMUL.FTZ R37, R37, R18.reuse ;  /* 0x0000001225257220 */ /* 0x080fe20000410000 */
[-C--:B------:R-:W-:Y:S01]  /*7930*/  FMUL.FTZ R40, R40, R18.reuse ;  /* 0x0000001228287220 */ /* 0x080fe20000410000 */
[-C--:B------:R-:W-:Y:S01]  /*7940*/  FMUL.FTZ R41, R41, R18.reuse ;  /* 0x0000001229297220 */ /* 0x080fe20000410000 */
[-C--:B------:R-:W-:Y:S01]  /*7950*/  FMUL.FTZ R44, R44, R18.reuse ;  /* 0x000000122c2c7220 */ /* 0x080fe20000410000 */
[-C--:B------:R-:W-:Y:S01]  /*7960*/  FMUL.FTZ R45, R45, R18.reuse ;  /* 0x000000122d2d7220 */ /* 0x080fe20000410000 */
[----:B------:R-:W-:Y:S01]  /*7970*/  FMUL.FTZ R48, R48, R18 ;  /* 0x0000001230307220 */ /* 0x000fe20000410000 */
[----:B------:R4:W5:Y:S01]  /*7980*/  MUFU.EX2 R155, R158 ;  /* 0x0000009e009b7308 */ /* 0x0009620000000800 */
        /* <DEDUP_REMOVED lines=8> */
[----:B----4-:R-:W-:Y:S01]  /*7a10*/  F2FP.F16.F32.PACK_AB R158, R153, R20 ;  /* 0x00000014999e723e */ /* 0x010fe200000000ff */
[----:B------:R-:W-:Y:S01]  /*7a20*/  FADD.FTZ R20, R180, R19 ;  /* 0x00000013b4147221 */ /* 0x000fe20000010000 */
[----:B-1----:R-:W-:Y:S01]  /*7a30*/  F2FP.F16.F32.PACK_AB R153, R5, R22 ;  /* 0x000000160599723e */ /* 0x002fe200000000ff */
[-C--:B------:R-:W-:Y:S01]  /*7a40*/  FMUL.FTZ R61, R61, R18.reuse ;  /* 0x000000123d3d7220 */ /* 0x080fe20000410000 */
[-C--:B------:R-:W-:Y:S01]  /*7a50*/  FMUL.FTZ R64, R64, R18.reuse ;  /* 0x0000001240407220 */ /* 0x080fe20000410000 */
[----:B---3--:R-:W-:Y:S01]  /*7a60*/  FADD.FTZ R8, R181, R20 ;  /* 0x00000014b5087221 */ /* 0x008fe20000010000 */
        /* <DEDUP_REMOVED lines=17> */
[----:B------:R-:W4:Y:S01]  /*7b80*/  MUFU.EX2 R20, R163 ;  /* 0x000000a300147308 */ /* 0x000f220000000800 */
[----:B---3--:R-:W-:Y:S01]  /*7b90*/  FFMA.FTZ R170, R17, R7, R22 ;  /* 0x0000000711aa7223 */ /* 0x008fe20000010016 */
[-C--:B------:R-:W-:Y:S01]  /*7ba0*/  FMUL.FTZ R96, R96, R18.reuse ;  /* 0x0000001260607220 */ /* 0x080fe20000410000 */
[-C--:B------:R-:W-:Y:S01]  /*7bb0*/  FMUL.FTZ R97, R97, R18.reuse ;  /* 0x0000001261617220 */ /* 0x080fe20000410000 */
[-C--:B------:R-:W-:Y:S01]  /*7bc0*/  FMUL.FTZ R100, R100, R18.reuse ;  /* 0x0000001264647220 */ /* 0x080fe20000410000 */
[----:B------:R-:W-:Y:S01]  /*7bd0*/  FADD.FTZ R170, R5, R170 ;  /* 0x000000aa05aa7221 */ /* 0x000fe20000010000 */
[-C--:B------:R-:W-:Y:S01]  /*7be0*/  FMUL.FTZ R101, R101, R18.reuse ;  /* 0x0000001265657220 */ /* 0x080fe20000410000 */
[-C--:B------:R-:W-:Y:S01]  /*7bf0*/  FMUL.FTZ R104, R104, R18.reuse ;  /* 0x0000001268687220 */ /* 0x080fe20000410000 */
[----:B------:R-:W3:Y:S01]  /*7c00*/  MUFU.EX2 R159, R169 ;  /* 0x000000a9009f7308 */ /* 0x000ee20000000800 */
[----:B-----5:R-:W-:Y:S01]  /*7c10*/  FADD.FTZ R7, R155, R170 ;  /* 0x000000aa9b077221 */ /* 0x020fe20000010000 */
[C---:B0-----:R-:W-:Y:S01]  /*7c20*/  F2FP.F16.F32.PACK_AB R155, R6.reuse, R155 ;  /* 0x0000009b069b723e */ /* 0x041fe200000000ff */
[----:B------:R-:W-:Y:S01]  /*7c30*/  BAR.SYNC.DEFER_BLOCKING 0xf, 0x100 ;  /* 0x03c4000000007b1d */ /* 0x000fe20000010000 */
[-C--:B------:R-:W-:Y:S01]  /*7c40*/  FMUL.FTZ R105, R105, R18.reuse ;  /* 0x0000001269697220 */ /* 0x080fe20000410000 */
[----:B------:R-:W-:Y:S01]  /*7c50*/  FADD.FTZ R176, R6, R7 ;  /* 0x0000000706b07221 */ /* 0x000fe20000010000 */
[-C--:B------:R-:W-:Y:S01]  /*7c60*/  FMUL.FTZ R108, R108, R18.reuse ;  /* 0x000000126c6c7220 */ /* 0x080fe20000410000 */
[-C--:B------:R-:W-:Y:S01]  /*7c70*/  FMUL.FTZ R109, R109, R18.reuse ;  /* 0x000000126d6d7220 */ /* 0x080fe20000410000 */
[-C--:B------:R-:W-:Y:S01]  /*7c80*/  FMUL.FTZ R112, R112, R18.reuse ;  /* 0x0000001270707220 */ /* 0x080fe20000410000 */
[----:B------:R-:W0:Y:S01]  /*7c90*/  MUFU.EX2 R168, R167 ;  /* 0x000000a700a87308 */ /* 0x000e220000000800 */
[----:B-1----:R-:W-:Y:S01]  /*7ca0*/  FADD.FTZ R7, R165, R176 ;  /* 0x000000b0a5077221 */ /* 0x002fe20000010000 */
[----:B----4-:R-:W-:Y:S01]  /*7cb0*/  F2FP.F16.F32.PACK_AB R157, R20, R165 ;  /* 0x000000a5149d723e */ /* 0x010fe200000000ff */
        /* <DEDUP_REMOVED lines=14> */
[-C--:B------:R-:W-:Y:S01]  /*7da0*/  FMUL.FTZ R137, R137, R18.reuse ;  /* 0x0000001289897220 */ /* 0x080fe20000410000 */
[----:B------:R1:W-:Y:S01]  /*7db0*/  STSM.16.M88.4 [R12+0x26800], R152 ;  /* 0x026800980c007844 */ /* 0x0003e20000000200 */
[-C--:B------:R-:W-:Y:S01]  /*7dc0*/  FMUL.FTZ R140, R140, R18.reuse ;  /* 0x000000128c8c7220 */ /* 0x080fe20000410000 */
[-C--:B------:R-:W-:Y:S01]  /*7dd0*/  FMUL.FTZ R141, R141, R18.reuse ;  /* 0x000000128d8d7220 */ /* 0x080fe20000410000 */
[-C--:B------:R-:W-:Y:S01]  /*7de0*/  FMUL.FTZ R144, R144, R18.reuse ;  /* 0x0000001290907220 */ /* 0x080fe20000410000 */
[-C--:B------:R-:W-:Y:S01]  /*7df0*/  FMUL.FTZ R145, R145, R18.reuse ;  /* 0x0000001291917220 */ /* 0x080fe20000410000 */
[-C--:B------:R-:W-:Y:S01]  /*7e00*/  FMUL.FTZ R148, R148, R18.reuse ;  /* 0x0000001294947220 */ /* 0x080fe20000410000 */
[----:B------:R-:W2:Y:S01]  /*7e10*/  MUFU.EX2 R170, R175 ;  /* 0x000000af00aa7308 */ /* 0x000ea20000000800 */
[----:B----4-:R-:W-:Y:S01]  /*7e20*/  FADD.FTZ R174, R20, R7 ;  /* 0x0000000714ae7221 */ /* 0x010fe20000010000 */
[----:B------:R-:W-:Y:S01]  /*7e30*/  FMUL.FTZ R149, R149, R18 ;  /* 0x0000001295957220 */ /* 0x000fe20000410000 */
[-C--:B------:R-:W-:Y:S01]  /*7e40*/  FMUL.FTZ R26, R26, R17.reuse ;  /* 0x000000111a1a7220 */ /* 0x080fe20000410000 */
[----:B------:R-:W-:Y:S01]  /*7e50*/  FMUL.FTZ R27, R27, R17 ;  /* 0x000000111b1b7220 */ /* 0x000fe20000410000 */
[----:B---3--:R-:W-:Y:S01]  /*7e60*/  FADD.FTZ R7, R159, R174 ;  /* 0x000000ae9f077221 */ /* 0x008fe20000010000 */
[----:B0-----:R-:W-:Y:S01]  /*7e70*/  F2FP.F16.F32.PACK_AB R159, R168, R159 ;  /* 0x0000009fa89f723e */ /* 0x001fe200000000ff */
[-C--:B------:R-:W-:Y:S01]  /*7e80*/  FMUL.FTZ R30, R30, R17.reuse ;  /* 0x000000111e1e7220 */ /* 0x080fe20000410000 */
[----:B------:R-:W0:Y:S01]  /*7e90*/  MUFU.EX2 R178, R178 ;  /* 0x000000b200b27308 */ /* 0x000e220000000800 */
[----:B------:R-:W-:Y:S01]  /*7ea0*/  FADD.FTZ R174, R168, R7 ;  /* 0x00000007a8ae7221 */ /* 0x000fe20000010000 */
[-C--:B------:R-:W-:Y:S01]  /*7eb0*/  FMUL.FTZ R31, R31, R17.reuse ;  /* 0x000000111f1f7220 */ /* 0x080fe20000410000 */
[----:B------:R3:W-:Y:S01]  /*7ec0*/  STSM.16.M88.4 [R10], R156 ;  /* 0x0000009c0a007844 */ /* 0x0007e20000000200 */
[----:B------:R-:W-:Y:S01]  /*7ed0*/  FMUL.FTZ R34, R34, R17 ;  /* 0x0000001122227220 */ /* 0x000fe20000410000 */
[----:B------:R-:W-:Y:S01]  /*7ee0*/  FADD.FTZ R7, R161, R174 ;  /* 0x000000aea1077221 */ /* 0x000fe20000010000 */
[C---:B-1----:R-:W-:Y:S01]  /*7ef0*/  F2FP.F16.F32.PACK_AB R161, R172.reuse, R161 ;  /* 0x000000a1aca1723e */ /* 0x042fe200000000ff */
[-C--:B------:R-:W-:Y:S01]  /*7f00*/  FMUL.FTZ R35, R35, R17.reuse ;  /* 0x0000001123237220 */ /* 0x080fe20000410000 */
[----:B------:R-:W1:Y:S01]  /*7f10*/  MUFU.EX2 R179, R179 ;  /* 0x000000b300b37308 */ /* 0x000e620000000800 */
[----:B------:R-:W-:Y:S01]  /*7f20*/  FADD.FTZ R174, R172, R7 ;  /* 0x00000007acae7221 */ /* 0x000fe20000010000 */
[-C--:B------:R-:W-:Y:S01]  /*7f30*/  FMUL.FTZ R38, R38, R17.reuse ;  /* 0x0000001126267220 */ /* 0x080fe20000410000 */
[-C--:B------:R-:W-:Y:S01]  /*7f40*/  FMUL.FTZ R39, R39, R17.reuse ;  /* 0x0000001127277220 */ /* 0x080fe20000410000 */
[----:B------:R-:W-:Y:S01]  /*7f50*/  FMUL.FTZ R42, R42, R17 ;  /* 0x000000112a2a7220 */ /* 0x000fe20000410000 */
[----:B-----5:R-:W-:Y:S01]  /*7f60*/  FADD.FTZ R7, R163, R174 ;  /* 0x000000aea3077221 */ /* 0x020fe20000010000 */
[C---:B--2---:R-:W-:Y:S01]  /*7f70*/  F2FP.F16.F32.PACK_AB R163, R170.reuse, R163 ;  /* 0x000000a3aaa3723e */ /* 0x044fe200000000ff */
[-C--:B------:R-:W-:Y:S01]  /*7f80*/  FMUL.FTZ R43, R43, R17.reuse ;  /* 0x000000112b2b7220 */ /* 0x080fe20000410000 */
[----:B------:R-:W2:Y:S01]  /*7f90*/  MUFU.EX2 R167, R182 ;  /* 0x000000b600a77308 */ /* 0x000ea20000000800 */
[----:B------:R-:W-:Y:S01]  /*7fa0*/  FADD.FTZ R7, R170, R7 ;  /* 0x00000007aa077221 */ /* 0x000fe20000010000 */
[-C--:B------:R-:W-:Y:S01]  /*7fb0*/  FMUL.FTZ R46, R46, R17.reuse ;  /* 0x000000112e2e7220 */ /* 0x080fe20000410000 */
[----:B------:R3:W-:Y:S01]  /*7fc0*/  STSM.16.M88.4 [R11], R160 ;  /* 0x000000a00b007844 */ /* 0x0007e20000000200 */
[-C--:B------:R-:W-:Y:S01]  /*7fd0*/  FMUL.FTZ R47, R47, R17.reuse ;  /* 0x000000112f2f7220 */ /* 0x080fe20000410000 */
[----:B0-----:R-:W-:Y:S01]  /*7fe0*/  FADD.FTZ R176, R178, R7 ;  /* 0x00000007b2b07221 */ /* 0x001fe20000010000 */
[-C--:B------:R-:W-:Y:S01]  /*7ff0*/  FMUL.FTZ R50, R50, R17.reuse ;  /* 0x0000001132327220 */ /* 0x080fe20000410000 */
[-C--:B------:R-:W-:Y:S01]  /*8000*/  FMUL.FTZ R51, R51, R17.reuse ;  /* 0x0000001133337220 */ /* 0x080fe20000410000 */
[----:B------:R-:W0:Y:S01]  /*8010*/  MUFU.EX2 R174, R183 ;  /* 0x000000b700ae7308 */ /* 0x000e220000000800 */
[C---:B-1----:R-:W-:Y:S01]  /*8020*/  FADD.FTZ R176, R179.reuse, R176 ;  /* 0x000000b0b3b07221 */ /* 0x042fe20000010000 */
[----:B------:R-:W-:Y:S01]  /*8030*/  F2FP.F16.F32.PACK_AB R165, R179, R178 ;  /* 0x000000b2b3a5723e */ /* 0x000fe200000000ff */
[-C--:B------:R-:W-:Y:S01]  /*8040*/  FMUL.FTZ R54, R54, R17.reuse ;  /* 0x0000001136367220 */ /* 0x080fe20000410000 */
[-C--:B------:R-:W-:Y:S01]  /*8050*/  FMUL.FTZ R55, R55, R17.reuse ;  /* 0x0000001137377220 */ /* 0x080fe20000410000 */
[-C--:B------:R-:W-:Y:S01]  /*8060*/  FMUL.FTZ R58, R58, R17.reuse ;  /* 0x000000113a3a7220 */ /* 0x080fe20000410000 */
[-C--:B------:R-:W-:Y:S01]  /*8070*/  FMUL.FTZ R59, R59, R17.reuse ;  /* 0x000000113b3b7220 */ /* 0x080fe20000410000 */
[-C--:B------:R-:W-:Y:S01]  /*8080*/  FMUL.FTZ R62, R62, R17.reuse ;  /* 0x000000113e3e7220 */ /* 0x080fe20000410000 */
[-C--:B------:R-:W-:Y:S01]  /*8090*/  FMUL.FTZ R63, R63, R17.reuse ;  /* 0x000000113f3f7220 */ /* 0x080fe20000410000 */
[----:B--2---:R-:W-:Y:S01]  /*80a0*/  FADD.FTZ R7, R167, R176 ;  /* 0x000000b0a7077221 */ /* 0x004fe20000010000 */
[-C--:B------:R-:W-:Y:S01]  /*80b0*/  FMUL.FTZ R66, R66, R17.reuse ;  /* 0x0000001142427220 */ /* 0x080fe20000410000 */
[-C--:B------:R-:W-:Y:S01]  /*80c0*/  FMUL.FTZ R67, R67, R17.reuse ;  /* 0x0000001143437220 */ /* 0x080fe20000410000 */
[-C--:B------:R-:W-:Y:S01]  /*80d0*/  FMUL.FTZ R70, R70, R17.reuse ;  /* 0x0000001146467220 */ /* 0x080fe20000410000 */
[-C--:B------:R-:W-:Y:S01]  /*80e0*/  FMUL.FTZ R71, R71, R17.reuse ;  /* 0x0000001147477220 */ /* 0x080fe20000410000 */
[-C--:B------:R-:W-:Y:S01]  /*80f0*/  FMUL.FTZ R74, R74, R17.reuse ;  /* 0x000000114a4a7220 */ /* 0x080fe20000410000 */
[-C--:B------:R-:W-:Y:S01]  /*8100*/  FMUL.FTZ R75, R75, R17.reuse ;  /* 0x000000114b4b7220 */ /* 0x080fe20000410000 */
[----:B------:R-:W-:Y:S01]  /*8110*/  FMUL.FTZ R78, R78, R17 ;  /* 0x000000114e4e7220 */ /* 0x000fe20000410000 */
[C---:B0-----:R-:W-:Y:S01]  /*8120*/  F2FP.F16.F32.PACK_AB R167, R174.reuse, R167 ;  /* 0x000000a7aea7723e */ /* 0x041fe200000000ff */
[----:B------:R-:W-:Y:S01]  /*8130*/  FADD.FTZ R7, R174, R7 ;  /* 0x00000007ae077221 */ /* 0x000fe20000010000 */
[-C--:B------:R-:W-:Y:S01]  /*8140*/  FMUL.FTZ R79, R79, R17.reuse ;  /* 0x000000114f4f7220 */ /* 0x080fe20000410000 */
[-C--:B------:R-:W-:Y:S01]  /*8150*/  FMUL.FTZ R82, R82, R17.reuse ;  /* 0x0000001152527220 */ /* 0x080fe20000410000 */
[-C--:B------:R-:W-:Y:S01]  /*8160*/  FMUL.FTZ R83, R83, R17.reuse ;  /* 0x0000001153537220 */ /* 0x080fe20000410000 */
[----:B------:R3:W-:Y:S01]  /*8170*/  STSM.16.M88.4 [R9], R164 ;  /* 0x000000a409007844 */ /* 0x0007e20000000200 */
        /* <DEDUP_REMOVED lines=34> */
[----:B---3--:R-:W-:Y:S06]  /*83a0*/  @!P5 BRA `(.L_x_4799) ;  /* 0x000000000004d947 */ /* 0x008fec0003800000 */
[----:B------:R-:W-:Y:S01]  /*83b0*/  BPT.TRAP 0x1 ;  /* 0x000000040000795c */ /* 0x000fe20000300000 */
.L_x_4799:
[----:B------:R0:W1:Y:S01]  /*83c0*/  SYNCS.PHASECHK.TRANS64.TRYWAIT P0, [UR31+0x28c50], R13 ;  /* 0x028c500dff0075a7 */ /* 0x000062000800015f */
[----:B------:R-:W-:Y:S05]  /*83d0*/  @!P5 BRA `(.L_x_4800) ;  /* 0x000000000004d947 */ /* 0x000fea0003800000 */
[----:B------:R-:W-:Y:S01]  /*83e0*/  BPT.TRAP 0x1 ;  /* 0x000000040000795c */ /* 0x000fe20000300000 */
.L_x_4800:
[----:B-1----:R-:W-:Y:S05]  /*83f0*/  @P0 BRA `(.L_x_4801) ;  /* 0x0000000000080947 */ /* 0x002fea0003800000 */
[----:B------:R-:W1:Y:S02]  /*8400*/  SYNCS.PHASECHK.TRANS64.TRYWAIT P0, [UR31+0x28c50], R13 ;  /* 0x028c500dff0075a7 */ /* 0x000e64000800015f */
[----:B-1----:R-:W-:Y:S05]  /*8410*/  @!P0 BRA `(.L_x_4802) ;  /* 0x000000c000388947 */ /* 0x002fea0003800000 */
.L_x_4801:
[----:B------:R-:W-:Y:S01]  /*8420*/  ULEA UR19, UR4, UR36, 0xc ;  /* 0x0000002404137291 */ /* 0x000fe2000f8e603f */
[----:B------:R-:W-:Y:S01]  /*8430*/  WARPGROUP.ARRIVE ;  /* 0x00000000000079c5 */ /* 0x000fe20000000000 */
[----:B------:R-:W-:Y:S01]  /*8440*/  UMOV UR15, 0x40000040 ;  /* 0x40000040000f7882 */ /* 0x000fe20000000000 */
[----:B------:R-:W-:Y:S01]  /*8450*/  UISETP.GT.AND UP2, UPT, UR42, UR25, UPT ;  /* 0x000000192a00728c */ /* 0x000fe2000bf44270 */
[----:B-1----:R-:W-:Y:S01]  /*8460*/  @!P6 IADD3 R14, R14, 0x28c60, RZ ;  /* 0x00028c600e0ee810 */ /* 0x002fe20007ffe0ff */
[----:B------:R-:W-:Y:S01]  /*8470*/  UIADD3 UR42, UR42, -0x1, URZ ;  /* 0xffffffff2a2a7890 */ /* 0x000fe2000fffe03f */
[----:B------:R-:W-:Y:S01]  /*8480*/  IMAD.MOV.U32 R6, RZ, RZ, R16 ;  /* 0x000000ffff067224 */ /* 0x000fe200078e0010 */
[----:B------:R-:W-:Y:S01]  /*8490*/  UMOV UR14, UR19 ;  /* 0x00000013000e7c82 */ /* 0x000fe20008000000 */
[----:B------:R-:W-:Y:S01]  /*84a0*/  @!P6 PRMT R14, RZ, 0x654, R14 ;  /* 0x00000654ff0ee816 */ /* 0x000fe2000000000e */
[----:B------:R-:W-:Y:S01]  /*84b0*/  HGMMA.64x256x16.F32 R24, R152, gdesc[UR12].tnspB, R24, gsb0 ;  /* 0x43e0000c98187df0 */ /* 0x000fe20008000818 */
[----:B------:R-:W-:Y:S01]  /*84c0*/  UIADD3 UR14, UR19, 0x80, URZ ;  /* 0x00000080130e7890 */ /* 0x000fe2000fffe03f */
[----:B------:R-:W-:Y:S01]  /*84d0*/  PLOP3.LUT P0, PT, PT, PT, UP2, 0x80, 0x0 ;  /* 0x000000000000781c */ /* 0x000fe20003f0f028 */
[----:B------:R-:W-:Y:S01]  /*84e0*/  UMOV UR15, 0x40000040 ;  /* 0x40000040000f7882 */ /* 0x000fe20000000000 */
[----:B------:R-:W-:Y:S01]  /*84f0*/  UMOV UR24, UR4 ;  /* 0x0000000400187c82 */ /* 0x000fe20008000000 */
[----:B------:R-:W-:Y:S01]  /*8500*/  IMAD.MOV.U32 R5, RZ, RZ, R15 ;  /* 0x000000ffff057224 */ /* 0x000fe200078e000f */
        /* <DEDUP_REMOVED lines=27> */
[----:B------:R-:W-:Y:S02]  /*86c0*/  IMAD.MOV.U32 R6, RZ, RZ, R16 ;  /* 0x000000ffff067224 */ /* 0x000fe400078e0010 */
[----:B------:R-:W-:-:S07]  /*86d0*/  IMAD.MOV.U32 R5, RZ, RZ, R15 ;  /* 0x000000ffff057224 */ /* 0x000fce00078e000f */
.L_x_4786:
[----:B------:R-:W5:Y:S01]  /*86e0*/  S2UR UR19, SR_CTAID.X ;  /* 0x00000000001379c3 */ /* 0x000f620000002500 */
[----:B------:R-:W-:Y:S01]  /*86f0*/  ULDC UR14, c[0x0][0x448] ;  /* 0x00011200000e7ab9 */ /* 0x000fe20000000800 */
[----:B------:R-:W-:Y:S01]  /*8700*/  ULDC UR22, c[0x0][0x9e4] ;  /* 0x0002790000167ab9 */ /* 0x000fe20000000800 */
[----:B------:R-:W-:Y:S02]  /*8710*/  UISETP.NE.AND UP0, UPT, UR14, 0x1, UPT ;  /* 0x000000010e00788c */ /* 0x000fe4000bf05270 */
[----:B------:R-:W-:Y:S02]  /*8720*/  UISETP.GE.AND UP1, UPT, UR22, 0x1, UPT ;  /* 0x000000011600788c */ /* 0x000fe4000bf26270 */
[----:B------:R-:W-:-:S04]  /*8730*/  UIADD3 UR18, -UR18, 0x1, URZ ;  /* 0x0000000112127890 */ /* 0x000fc8000fffe13f */
[----:B------:R-:W-:Y:S01]  /*8740*/  PLOP3.LUT P4, PT, PT, PT, UP1, 0x80, 0x0 ;  /* 0x000000000000781c */ /* 0x000fe20003f8f018 */
[----:B------:R-:W-:Y:S02]  /*8750*/  UIMAD UR18, UR39, UR11, UR18 ;  /* 0x0000000b271272a4 */ /* 0x000fe4000f8e0212 */
[----:B------:R-:W-:Y:S01]  /*8760*/  @UP0 ULDC UR14, c[0x0][0x44c] ;  /* 0x00011300000e0ab9 */ /* 0x000fe20000000800 */
[----:B------:R-:W-:Y:S01]  /*8770*/  @UP0 ULDC UR11, c[0x0][0x450] ;  /* 0x00011400000b0ab9 */ /* 0x000fe20000000800 */
[----:B-----5:R-:W-:-:S04]  /*8780*/  ULEA UR19, UR19, 0x3f, 0x6 ;  /* 0x0000003f13137891 */ /* 0x020fc8000f8e303f */
[----:B------:R-:W-:-:S04]  /*8790*/  UIMAD.WIDE.U32 UR14, UR19, UR14, URZ ;  /* 0x0000000e130e72a5 */ /* 0x000fc8000f8e003f */
[----:B------:R-:W-:-:S03]  /*87a0*/  @UP0 USHF.R.U32.HI UR19, URZ, UR11, UR15 ;  /* 0x0000000b3f130299 */ /* 0x000fc6000801160f */
[----:B------:R-:W-:Y:S01]  /*87b0*/  ULDC UR11, c[0x0][0x9dc] ;  /* 0x00027700000b7ab9 */ /* 0x000fe20000000800 */
[----:B------:R-:W-:-:S04]  /*87c0*/  UIADD3 UR19, UR18, UR19, URZ ;  /* 0x0000001312137290 */ /* 0x000fc8000fffe03f */
        /* <DEDUP_REMOVED lines=12> */
.L_x_4805:
[----:B------:R-:W-:-:S11]  /*8890*/  UISETP.NE.AND UP1, UPT, UR22, 0x1, UPT ;  /* 0x000000011600788c */ /* 0x000fd6000bf25270 */
[----:B------:R-:W-:Y:S02]  /*88a0*/  @UP1 ULDC.64 UR24, c[0x0][0x9e8] ;  /* 0x00027a0000181ab9 */ /* 0x000fe40000000a00 */
[----:B------:R-:W-:-:S04]  /*88b0*/  UIMAD.WIDE.U32 UR14, UR19, UR24, URZ ;  /* 0x00000018130e72a5 */ /* 0x000fc8000f8e003f */
[----:B------:R-:W-:-:S12]  /*88c0*/  @UP1 USHF.R.U32.HI UR19, URZ, UR25, UR15 ;  /* 0x000000193f131299 */ /* 0x000fd8000801160f */
.L_x_4806:
[----:B------:R-:W-:-:S04]  /*88d0*/  UIMAD UR19, UR19, UR22, URZ ;  /* 0x00000016131372a4 */ /* 0x000fc8000f8e023f */
[----:B------:R-:W-:-:S04]  /*88e0*/  UISETP.LT.AND UP1, UPT, UR11, UR19, UPT ;  /* 0x000000130b00728c */ /* 0x000fc8000bf21270 */
[----:B------:R-:W-:-:S12]  /*88f0*/  USEL UR11, UR11, UR19, !UP1 ;  /* 0x000000130b0b7287 */ /* 0x000fd8000c800000 */
.L_x_4804:
[----:B------:R-:W-:-:S04]  /*8900*/  UIADD3 UR11, UR11, 0x3f, URZ ;  /* 0x0000003f0b0b7890 */ /* 0x000fc8000fffe03f */
[----:B------:R-:W-:-:S04]  /*8910*/  USHF.R.S32.HI UR14, URZ, 0x1f, UR11 ;  /* 0x0000001f3f0e7899 */ /* 0x000fc8000801140b */
[----:B------:R-:W-:-:S04]  /*8920*/  ULEA.HI UR14, UR14, UR11, URZ, 0x6 ;  /* 0x0000000b0e0e7291 */ /* 0x000fc8000f8f303f */
[----:B------:R-:W-:-:S04]  /*8930*/  USHF.R.S32.HI UR14, URZ, 0x6, UR14 ;  /* 0x000000063f0e7899 */ /* 0x000fc8000801140e */
[----:B------:R-:W-:-:S04]  /*8940*/  UISETP.LT.AND UP1, UPT, UR38, UR14, UPT ;  /* 0x0000000e2600728c */ /* 0x000fc8000bf21270 */
[----:B------:R-:W-:-:S04]  /*8950*/  USEL UR24, UR38, UR14, !UP1 ;  /* 0x0000000e26187287 */ /* 0x000fc8000c800000 */
[----:B------:R-:W-:-:S06]  /*8960*/  UISETP.GE.AND UP1, UPT, UR42, UR24, UPT ;  /* 0x000000182a00728c */ /* 0x000fcc000bf26270 */
[----:B------:R-:W-:-:S13]  /*8970*/  PLOP3.LUT P0, PT, PT, PT, UP1, 0x80, 0x0 ;  /* 0x000000000000781c */ /* 0x000fda0003f0f018 */
[----:B------:R-:W-:Y:S05]  /*8980*/  @!P0 BRA `(.L_x_4807) ;  /* 0x0000001800308947 */ /* 0x000fea0003800000 */
[----:B------:R-:W-:Y:S01]  /*8990*/  IMAD.MOV.U32 R15, RZ, RZ, R6 ;  /* 0x000000ffff0f7224 */ /* 0x000fe200078e0006 */
[----:B------:R-:W-:Y:S01]  /*89a0*/  UMOV UR27, UR4 ;  /* 0x00000004001b7c82 */ /* 0x000fe20008000000 */
[----:B01--4-:R-:W-:Y:S01]  /*89b0*/  IMAD.MOV.U32 R14, RZ, RZ, R5 ;  /* 0x000000ffff0e7224 */ /* 0x013fe200078e0005 */
[----:B------:R-:W-:-:S06]  /*89c0*/  ULDC UR26, c[0x0][0x988] ;  /* 0x00026200001a7ab9 */ /* 0x000fcc0000000800 */
.L_x_4816:
[----:B------:R-:W-:Y:S01]  /*89d0*/  UIADD3 UR4, UR27, 0x1, URZ ;  /* 0x000000011b047890 */ /* 0x000fe2000fffe03f */
[----:B------:R-:W-:Y:S01]  /*89e0*/  IMAD.U32 R5, RZ, RZ, UR42 ;  /* 0x0000002aff057e24 */ /* 0x000fe2000f8e00ff */
[----:B------:R-:W-:Y:S02]  /*89f0*/  UIADD3 UR25, UR42, -0x1, URZ ;  /* 0xffffffff2a197890 */ /* 0x000fe4000fffe03f */
[----:B------:R-:W-:Y:S02]  /*8a00*/  UISETP.NE.AND UP1, UPT, UR4, 0x2, UPT ;  /* 0x000000020400788c */ /* 0x000fe4000bf25270 */
[----:B------:R-:W-:Y:S02]  /*8a10*/  ISETP.GT.AND P0, PT, R5, UR24, PT ;  /* 0x0000001805007c0c */ /* 0x000fe4000bf04270 */
[----:B------:R-:W-:Y:S02]  /*8a20*/  USEL UR10, URZ, 0x1, UP1 ;  /* 0x000000013f0a7887 */ /* 0x000fe40008800000 */
[----:B------:R-:W-:-:S02]  /*8a30*/  USEL UR4, UR4, URZ, UP1 ;  /* 0x0000003f04047287 */ /* 0x000fc40008800000 */
[----:B------:R-:W-:Y:S01]  /*8a40*/  ULOP3.LUT UR5, UR5, UR10, URZ, 0x3c, !UPT ;  /* 0x0000000a05057292 */ /* 0x000fe2000f8e3c3f */
[----:B------:R-:W-:Y:S01]  /*8a50*/  UMOV UR42, UR25 ;  /* 0x00000019002a7c82 */ /* 0x000fe20008000000 */
[----:B01----:R-:W-:Y:S10]  /*8a60*/  @!P5 BRA `(.L_x_4808) ;  /* 0x000000000004d947 */ /* 0x003ff40003800000 */
[----:B------:R-:W-:Y:S01]  /*8a70*/  BPT.TRAP 0x1 ;  /* 0x000000040000795c */ /* 0x000fe20000300000 */
.L_x_4808:
[----:B------:R-:W-:Y:S01]  /*8a80*/  ULEA UR28, UR4, UR37, 0x3 ;  /* 0x00000025041c7291 */ /* 0x000fe2000f8e183f */
[----:B--2---:R-:W-:-:S04]  /*8a90*/  MOV R13, UR5 ;  /* 0x00000005000d7c02 */ /* 0x004fc80008000f00 */
[----:B------:R-:W-:-:S04]  /*8aa0*/  SHF.L.U32 R13, R13, 0x1f, RZ ;  /* 0x0000001f0d0d7819 */ /* 0x000fc800000006ff */
[----:B------:R0:W1:Y:S01]  /*8ab0*/  SYNCS.PHASECHK.TRANS64.TRYWAIT P1, [UR28+0x28c30], R13 ;  /* 0x028c300dff0075a7 */ /* 0x000062000802015c */
[----:B------:R-:W-:Y:S05]  /*8ac0*/  @!P5 BRA `(.L_x_4809) ;  /* 0x000000000004d947 */ /* 0x000fea0003800000 */
[----:B------:R-:W-:Y:S01]  /*8ad0*/  BPT.TRAP 0x1 ;  /* 0x000000040000795c */ /* 0x000fe20000300000 */
.L_x_4809:
[----:B-1----:R-:W-:Y:S05]  /*8ae0*/  @P1 BRA `(.L_x_4810) ;  /* 0x0000000000081947 */ /* 0x002fea0003800000 */
[----:B------:R-:W1:Y:S02]  /*8af0*/  SYNCS.PHASECHK.TRANS64.TRYWAIT P1, [UR28+0x28c30], R13 ;  /* 0x028c300dff0075a7 */ /* 0x000e64000802015c */
[----:B-1----:R-:W-:Y:S05]  /*8b00*/  @!P1 BRA `(.L_x_4811) ;  /* 0x000000b800909947 */ /* 0x002fea0003800000 */
.L_x_4810:
[----:B------:R-:W-:Y:S01]  /*8b10*/  ULEA UR22, UR4, UR6, 0x9 ;  /* 0x0000000604167291 */ /* 0x000fe2000f8e483f */
[----:B---3--:R-:W-:Y:S01]  /*8b20*/  WARPGROUP.ARRIVE ;  /* 0x00000000000079c5 */ /* 0x008fe20000000000 */
        /* <DEDUP_REMOVED lines=11> */
[----:B------:R-:W-:Y:S01]  /*8be0*/  HGMMA.64x64x16.F32 R152, gdesc[UR8], R152, gsb0 ;  /* 0x00e00000089879f0 */ /* 0x000fe20008000898 */
[----:B------:R-:W-:Y:S02]  /*8bf0*/  UMOV UR10, UR26 ;  /* 0x0000001a000a7c82 */ /* 0x000fe40008000000 */
[----:B------:R-:W-:Y:S02]  /*8c00*/  WARPGROUP.DEPBAR.LE gsb0, 0x0 ;  /* 0x00008000000079c5 */ /* 0x000fe40000010000 */
[----:B------:R-:W-:-:S06]  /*8c10*/  WARPGROUP.ARRIVE ;  /* 0x00000000000079c5 */ /* 0x000fcc0000000000 */
[----:B------:R-:W-:Y:S03]  /*8c20*/  HGMMA.64x64x16.F32 R152, gdesc[UR12], R152, gsb0 ;  /* 0x00e000000c9879f0 */ /* 0x000fe60008000898 */
[----:B------:R-:W-:Y:S02]  /*8c30*/  WARPGROUP.DEPBAR.LE gsb0, 0x0 ;  /* 0x00008000000079c5 */ /* 0x000fe40000010000 */
[----:B------:R-:W-:-:S06]  /*8c40*/  WARPGROUP.ARRIVE ;  /* 0x00000000000079c5 */ /* 0x000fcc0000000000 */
[----:B------:R-:W-:Y:S03]  /*8c50*/  HGMMA.64x64x16.F32 R152, gdesc[UR16], R152, gsb0 ;  /* 0x00e00000109879f0 */ /* 0x000fe60008000898 */
[----:B------:R-:W-:Y:S02]  /*8c60*/  WARPGROUP.DEPBAR.LE gsb0, 0x0 ;  /* 0x00008000000079c5 */ /* 0x000fe40000010000 */
[----:B-1----:R-:W-:-:S04]  /*8c70*/  FMNMX.FTZ R6, R152, R14, !PT ;  /* 0x0000000e98067209 */ /* 0x002fc80007810000 */
        /* <DEDUP_REMOVED lines=16> */
[----:B------:R-:W1:Y:S02]  /*8d80*/  SHFL.BFLY PT, R5, R16, 0x2, 0x1f ;  /* 0x0c401f0010057f89 */ /* 0x000e6400000e0000 */
[----:B-1----:R-:W-:Y:S02]  /*8d90*/  FMNMX.FTZ R18, R16, R5, !PT ;  /* 0x0000000510127209 */ /* 0x002fe40007810000 */
[----:B------:R-:W-:-:S03]  /*8da0*/  FMNMX.FTZ R5, R155, R6, !PT ;  /* 0x000000069b057209 */ /* 0x000fc60007810000 */
[----:B------:R-:W1:Y:S01]  /*8db0*/  SHFL.BFLY PT, R17, R18, 0x1, 0x1f ;  /* 0x0c201f0012117f89 */ /* 0x000e6200000e0000 */
[----:B------:R-:W-:-:S04]  /*8dc0*/  FMNMX.FTZ R6, R158, R5, !PT ;  /* 0x000000059e067209 */ /* 0x000fc80007810000 */
[----:B------:R-:W-:-:S04]  /*8dd0*/  FMNMX.FTZ R5, R159, R6, !PT ;  /* 0x000000069f057209 */ /* 0x000fc80007810000 */
[----:B------:R-:W-:Y:S02]  /*8de0*/  FMNMX.FTZ R6, R162, R5, !PT ;  /* 0x00000005a2067209 */ /* 0x000fe40007810000 */
[----:B-1----:R-:W-:Y:S02]  /*8df0*/  FMNMX.FTZ R5, R18, R17, !PT ;  /* 0x0000001112057209 */ /* 0x002fe40007810000 */
[----:B------:R-:W-:-:S03]  /*8e00*/  FMNMX.FTZ R17, R163, R6, !PT ;  /* 0x00000006a3117209 */ /* 0x000fc60007810000 */
[C---:B------:R-:W-:Y:S01]  /*8e10*/  FMUL.FTZ R184, R5.reuse, UR10 ;  /* 0x0000000a05b87c20 */ /* 0x040fe20008410000 */
[----:B------:R-:W-:Y:S01]  /*8e20*/  FMNMX.FTZ R6, R166, R17, !PT ;  /* 0x00000011a6067209 */ /* 0x000fe20007810000 */
[----:B------:R-:W-:Y:S02]  /*8e30*/  FADD.FTZ R14, -R5, R14 ;  /* 0x0000000e050e7221 */ /* 0x000fe40000010100 */
[--C-:B------:R-:W-:Y:S01]  /*8e40*/  FFMA.FTZ R152, R152, UR10, -R184.reuse ;  /* 0x0000000a98987c23 */ /* 0x100fe200080108b8 */
[----:B------:R-:W-:Y:S01]  /*8e50*/  FMNMX.FTZ R19, R167, R6, !PT ;  /* 0x00000006a7137209 */ /* 0x000fe20007810000 */
[----:B------:R-:W-:Y:S01]  /*8e60*/  FMUL.FTZ R14, R14, UR10 ;  /* 0x0000000a0e0e7c20 */ /* 0x000fe20008410000 */
[--C-:B------:R-:W-:Y:S01]  /*8e70*/  FFMA.FTZ R23, R161, UR10, -R184.reuse ;  /* 0x0000000aa1177c23 */ /* 0x100fe200080108b8 */
[--C-:B------:R-:W-:Y:S01]  /*8e80*/  FFMA.FTZ R161, R173, UR10, -R184.reuse ;  /* 0x0000000aada17c23 */ /* 0x100fe200080108b8 */
[----:B------:R-:W-:Y:S01]  /*8e90*/  FMNMX.FTZ R6, R170, R19, !PT ;  /* 0x00000013aa067209 */ /* 0x000fe20007810000 */
[----:B------:R-:W1:Y:S01]  /*8ea0*/  MUFU.EX2 R17, R14 ;  /* 0x0000000e00117308 */ /* 0x000e620000000800 */
        /* <DEDUP_REMOVED lines=8> */
[----:B------:R-:W2:Y:S01]  /*8f30*/  MUFU.EX2 R152, R152 ;  /* 0x0000009800987308 */ /* 0x000ea20000000800 */
[--C-:B------:R-:W-:Y:S01]  /*8f40*/  FFMA.FTZ R22, R180, UR10, -R184.reuse ;  /* 0x0000000ab4167c23 */ /* 0x100fe200080108b8 */
[----:B------:R-:W-:Y:S01]  /*8f50*/  FMNMX.FTZ R21, R175, R6, !PT ;  /* 0x00000006af157209 */ /* 0x000fe20007810000 */
[--C-:B------:R-:W-:Y:S01]  /*8f60*/  FFMA.FTZ R153, R165, UR10, -R184.reuse ;  /* 0x0000000aa5997c23 */ /* 0x100fe200080108b8 */
[--C-:B------:R-:W-:Y:S01]  /*8f70*/  FFMA.FTZ R165, R177, UR10, -R184.reuse ;  /* 0x0000000ab1a57c23 */ /* 0x100fe200080108b8 */
[----:B------:R-:W-:Y:S01]  /*8f80*/  FFMA.FTZ R181, R181, UR10, -R184 ;  /* 0x0000000ab5b57c23 */ /* 0x000fe200080108b8 */
[----:B------:R-:W-:-:S02]  /*8f90*/  FMNMX.FTZ R6, R178, R21, !PT ;  /* 0x00000015b2067209 */ /* 0x000fc40007810000 */
[----:B------:R-:W-:Y:S01]  /*8fa0*/  MUFU.EX2 R19, R19 ;  /* 0x0000001300137308 */ /* 0x000fe20000000800 */
[-C--:B-1----:R-:W-:Y:S01]  /*8fb0*/  FMUL.FTZ R24, R24, R17.reuse ;  /* 0x0000001118187220 */ /* 0x082fe20000410000 */
[----:B------:R-:W-:Y:S01]  /*8fc0*/  FMNMX.FTZ R21, R179, R6, !PT ;  /* 0x00000006b3157209 */ /* 0x000fe20007810000 */
[-C--:B------:R-:W-:Y:S01]  /*8fd0*/  FMUL.FTZ R25, R25, R17.reuse ;  /* 0x0000001119197220 */ /* 0x080fe20000410000 */
[-C--:B------:R-:W-:Y:S01]  /*8fe0*/  FMUL.FTZ R28, R28, R17.reuse ;  /* 0x000000111c1c7220 */ /* 0x080fe20000410000 */
[----:B------:R-:W-:Y:S01]  /*8ff0*/  FMUL.FTZ R29, R29, R17 ;  /* 0x000000111d1d7220 */ /* 0x000fe20000410000 */
[----:B------:R-:W-:Y:S01]  /*9000*/  FMNMX.FTZ R6, R182, R21, !PT ;  /* 0x00000015b6067209 */ /* 0x000fe20007810000 */
[----:B------:R-:W-:Y:S01]  /*9010*/  FFMA.FTZ R21, R157, UR10, -R184 ;  /* 0x0000000a9d157c23 */ /* 0x000fe200080108b8 */
[----:B------:R-:W-:Y:S01]  /*9020*/  MUFU.EX2 R14, R16 ;  /* 0x00000010000e7308 */ /* 0x000fe20000000800 */
[----:B--2---:R-:W-:Y:S01]  /*9030*/  FFMA.FTZ R8, R17, R8, R152 ;  /* 0x0000000811087223 */ /* 0x004fe20000010098 */
[----:B------:R-:W-:Y:S01]  /*9040*/  FMNMX.FTZ R6, R183, R6, !PT ;  /* 0x00000006b7067209 */ /* 0x000fe20007810000 */
[-C--:B------:R-:W-:Y:S01]  /*9050*/  FMUL.FTZ R32, R32, R17.reuse ;  /* 0x0000001120207220 */ /* 0x080fe20000410000 */
[-C--:B------:R-:W-:Y:S01]  /*9060*/  FMUL.FTZ R33, R33, R17.reuse ;  /* 0x0000001121217220 */ /* 0x080fe20000410000 */
[-C--:B------:R-:W-:Y:S01]  /*9070*/  FMUL.FTZ R36, R36, R17.reuse ;  /* 0x0000001124247220 */ /* 0x080fe20000410000 */
[-C--:B------:R-:W-:Y:S01]  /*9080*/  FMUL.FTZ R37, R37, R17.reuse ;  /* 0x0000001125257220 */ /* 0x080fe20000410000 */
[----:B------:R-:W1:Y:S01]  /*9090*/  SHFL.BFLY PT, R157, R6, 0x2, 0x1f ;  /* 0x0c401f00069d7f89 */ /* 0x000e6200000e0000 */
        /* <DEDUP_REMOVED lines=22> */
[----:B------:R-:W-:Y:S01]  /*9200*/  FMUL.FTZ R77, R77, R17 ;  /* 0x000000114d4d7220 */ /* 0x000fe20000410000 */
[----:B-1----:R-:W-:Y:S01]  /*9210*/  FMNMX.FTZ R20, R6, R157, !PT ;  /* 0x0000009d06147209 */ /* 0x002fe20007810000 */
[--C-:B------:R-:W-:Y:S01]  /*9220*/  FFMA.FTZ R157, R169, UR10, -R184.reuse ;  /* 0x0000000aa99d7c23 */ /* 0x100fe200080108b8 */
[----:B--2---:R-:W-:Y:S01]  /*9230*/  FFMA.FTZ R164, R176, UR10, -R184 ;  /* 0x0000000ab0a47c23 */ /* 0x004fe200080108b8 */
[----:B------:R-:W-:Y:S01]  /*9240*/  IMAD.U32 R184, RZ, RZ, UR28 ;  /* 0x0000001cffb87e24 */ /* 0x000fe2000f8e00ff */
[----:B------:R-:W-:Y:S01]  /*9250*/  MUFU.EX2 R23, R23 ;  /* 0x0000001700177308 */ /* 0x000fe20000000800 */
[----:B------:R-:W1:Y:S01]  /*9260*/  SHFL.BFLY PT, R169, R20, 0x1, 0x1f ;  /* 0x0c201f0014a97f89 */ /* 0x000e6200000e0000 */
        /* <DEDUP_REMOVED lines=23> */
[----:B-1----:R-:W-:Y:S01]  /*93e0*/  FMNMX.FTZ R6, R20, R169, !PT ;  /* 0x000000a914067209 */ /* 0x002fe20007810000 */
[-C--:B------:R-:W-:Y:S01]  /*93f0*/  FMUL.FTZ R120, R120, R17.reuse ;  /* 0x0000001178787220 */ /* 0x080fe20000410000 */
[-C--:B------:R-:W-:Y:S01]  /*9400*/  FMUL.FTZ R121, R121, R17.reuse ;  /* 0x0000001179797220 */ /* 0x080fe20000410000 */
[-C--:B------:R-:W-:Y:S01]  /*9410*/  FMUL.FTZ R124, R124, R17.reuse ;  /* 0x000000117c7c7220 */ /* 0x080fe20000410000 */
[-C--:B------:R-:W-:Y:S01]  /*9420*/  FMUL.FTZ R125, R125, R17.reuse ;  /* 0x000000117d7d7220 */ /* 0x080fe20000410000 */
[C---:B------:R-:W-:Y:S01]  /*9430*/  FADD.FTZ R20, -R6.reuse, R15 ;  /* 0x0000000f06147221 */ /* 0x040fe20000010100 */
[----:B------:R-:W-:Y:S01]  /*9440*/  FMUL.FTZ R173, R6, UR10 ;  /* 0x0000000a06ad7c20 */ /* 0x000fe20008410000 */
[----:B------:R-:W-:Y:S01]  /*9450*/  MUFU.EX2 R18, R18 ;  /* 0x0000001200127308 */ /* 0x000fe20000000800 */
[----:B------:R-:W-:Y:S01]  /*9460*/  FMUL.FTZ R128, R128, R17 ;  /* 0x0000001180807220 */ /* 0x000fe20000410000 */
[----:B------:R-:W-:Y:S01]  /*9470*/  FMUL.FTZ R20, R20, UR10 ;  /* 0x0000000a14147c20 */ /* 0x000fe20008410000 */
[--C-:B------:R-:W-:Y:S01]  /*9480*/  FFMA.FTZ R169, R154, UR10, -R173.reuse ;  /* 0x0000000a9aa97c23 */ /* 0x100fe200080108ad */
[--C-:B------:R-:W-:Y:S01]  /*9490*/  FFMA.FTZ R168, R155, UR10, -R173.reuse ;  /* 0x0000000a9ba87c23 */ /* 0x100fe200080108ad */
        /* <DEDUP_REMOVED lines=8> */
[----:B------:R-:W-:Y:S01]  /*9520*/  FFMA.FTZ R163, R166, UR10, -R173 ;  /* 0x0000000aa6a37c23 */ /* 0x000fe200080108ad */
[----:B------:R-:W-:-:S02]  /*9530*/  @!P6 VIADD R154, R184, 0x28c40 ;  /* 0x00028c40b89ae836 */ /* 0x000fc40000000000 */
[--C-:B------:R-:W-:Y:S01]  /*9540*/  FFMA.FTZ R174, R174, UR10, -R173.reuse ;  /* 0x0000000aaeae7c23 */ /* 0x100fe200080108ad */
[----:B------:R-:W1:Y:S01]  /*9550*/  MUFU.EX2 R169, R169 ;  /* 0x000000a900a97308 */ /* 0x000e620000000800 */
[----:B------:R-:W-:Y:S02]  /*9560*/  IMAD.U32 R158, RZ, RZ, UR27 ;  /* 0x0000001bff9e7e24 */ /* 0x000fe4000f8e00ff */
[--C-:B------:R-:W-:Y:S01]  /*9570*/  FFMA.FTZ R175, R175, UR10, -R173.reuse ;  /* 0x0000000aafaf7c23 */ /* 0x100fe200080108ad */
[----:B------:R-:W-:Y:S01]  /*9580*/  @!P6 PRMT R154, RZ, 0x654, R154 ;  /* 0x00000654ff9ae816 */ /* 0x000fe2000000009a */
[----:B------:R-:W-:Y:S01]  /*9590*/  FFMA.FTZ R178, R178, UR10, -R173 ;  /* 0x0000000ab2b27c23 */ /* 0x000fe200080108ad */
[----:B------:R-:W-:Y:S02]  /*95a0*/  @!P1 IMAD R158, R158, 0x40, R3 ;  /* 0x000000409e9e9824 */ /* 0x000fe400078e0203 */
[--C-:B------:R-:W-:Y:S01]  /*95b0*/  FFMA.FTZ R179, R179, UR10, -R173.reuse ;  /* 0x0000000ab3b37c23 */ /* 0x100fe200080108ad */
[----:B------:R2:W-:Y:S01]  /*95c0*/  @!P6 SYNCS.ARRIVE.TRANS64.RED.A1T0 RZ, [R154+URZ], RZ ;  /* 0x000000ff9affe9a7 */ /* 0x0005e2000810043f */
[----:B------:R-:W3:Y:S01]  /*95d0*/  MUFU.EX2 R168, R168 ;  /* 0x000000a800a87308 */ /* 0x000ee20000000800 */
[--C-:B------:R-:W-:Y:S01]  /*95e0*/  FFMA.FTZ R182, R182, UR10, -R173.reuse ;  /* 0x0000000ab6b67c23 */ /* 0x100fe200080108ad */
[----:B------:R-:W-:Y:S01]  /*95f0*/  @!P1 LEA R158, R158, UR37, 0x2 ;  /* 0x000000259e9e9c11 */ /* 0x000fe2000f8e10ff */
[----:B------:R-:W-:Y:S01]  /*9600*/  FFMA.FTZ R173, R183, UR10, -R173 ;  /* 0x0000000ab7ad7c23 */ /* 0x000fe200080108ad */
[-C--:B------:R-:W-:Y:S01]  /*9610*/  FMUL.FTZ R129, R129, R17.reuse ;  /* 0x0000001181817220 */ /* 0x080fe20000410000 */
[-C--:B------:R-:W-:Y:S01]  /*9620*/  FMUL.FTZ R132, R132, R17.reuse ;  /* 0x0000001184847220 */ /* 0x080fe20000410000 */
[----:B------:R-:W-:Y:S01]  /*9630*/  FMUL.FTZ R133, R133, R17 ;  /* 0x0000001185857220 */ /* 0x000fe20000410000 */
[----:B------:R-:W-:Y:S01]  /*9640*/  @!P1 STS [R158+0x28800], R17 ;  /* 0x028800119e009388 */ /* 0x000fe20000000800 */
[----:B------:R-:W4:Y:S01]  /*9650*/  MUFU.EX2 R155, R155 ;  /* 0x0000009b009b7308 */ /* 0x000f220000000800 */
[----:B-1----:R-:W-:Y:S01]  /*9660*/  FFMA.FTZ R7, R20, R7, R169 ;  /* 0x0000000714077223 */ /* 0x002fe200000100a9 */
[-C--:B------:R-:W-:Y:S01]  /*9670*/  FMUL.FTZ R136, R136, R17.reuse ;  /* 0x0000001188887220 */ /* 0x080fe20000410000 */
[----:B------:R1:W-:Y:S01]  /*9680*/  @!P1 STS [R158+0x28820], R20 ;  /* 0x028820149e009388 */ /* 0x0003e20000000800 */
[-C--:B------:R-:W-:Y:S01]  /*9690*/  FMUL.FTZ R137, R137, R17.reuse ;  /* 0x0000001189897220 */ /* 0x080fe20000410000 */
[-C--:B------:R-:W-:Y:S01]  /*96a0*/  FMUL.FTZ R140, R140, R17.reuse ;  /* 0x000000118c8c7220 */ /* 0x080fe20000410000 */
[-C--:B------:R-:W-:Y:S01]  /*96b0*/  FMUL.FTZ R141, R141, R17.reuse ;  /* 0x000000118d8d7220 */ /* 0x080fe20000410000 */
[-C--:B------:R-:W-:Y:S01]  /*96c0*/  FMUL.FTZ R144, R144, R17.reuse ;  /* 0x0000001190907220 */ /* 0x080fe20000410000 */
[----:B------:R5:W-:Y:S01]  /*96d0*/  MUFU.EX2 R170, R171 ;  /* 0x000000ab00aa7308 */ /* 0x000be20000000800 */
[-C--:B------:R-:W-:Y:S01]  /*96e0*/  FMUL.FTZ R145, R145, R17.reuse ;  /* 0x0000001191917220 */ /* 0x080fe20000410000 */
[-C--:B------:R-:W-:Y:S01]  /*96f0*/  FMUL.FTZ R148, R148, R17.reuse ;  /* 0x0000001194947220 */ /* 0x080fe20000410000 */
[----:B------:R-:W-:Y:S01]  /*9700*/  FMUL.FTZ R149, R149, R17 ;  /* 0x0000001195957220 */ /* 0x000fe20000410000 */
[----:B------:R-:W-:Y:S01]  /*9710*/  F2FP.F16.F32.PACK_AB R152, R19, R152 ;  /* 0x000000981398723e */ /* 0x000fe200000000ff */
[----:B------:R-:W-:Y:S01]  /*9720*/  FMUL.FTZ R26, R26, R20 ;  /* 0x000000141a1a7220 */ /* 0x000fe20000410000 */
[----:B-1----:R-:W-:Y:S01]  /*9730*/  F2FP.F16.F32.PACK_AB R158, R153, R16 ;  /* 0x00000010999e723e */ /* 0x002fe200000000ff */
[-C--:B------:R-:W-:Y:S01]  /*9740*/  FMUL.FTZ R27, R27, R20.reuse ;  /* 0x000000141b1b7220 */ /* 0x080fe20000410000 */
[----:B------:R-:W1:Y:S01]  /*9750*/  MUFU.EX2 R172, R172 ;  /* 0x000000ac00ac7308 */ /* 0x000e620000000800 */
[----:B-----5:R-:W-:Y:S01]  /*9760*/  FADD.FTZ R171, R19, R8 ;  /* 0x0000000813ab7221 */ /* 0x020fe20000010000 */
[-C--:B------:R-:W-:Y:S01]  /*9770*/  FMUL.FTZ R30, R30, R20.reuse ;  /* 0x000000141e1e7220 */ /* 0x080fe20000410000 */
[-C--:B------:R-:W-:Y:S01]  /*9780*/  FMUL.FTZ R31, R31, R20.reuse ;  /* 0x000000141f1f7220 */ /* 0x080fe20000410000 */
[-C--:B------:R-:W-:Y:S01]  /*9790*/  FMUL.FTZ R34, R34, R20.reuse ;  /* 0x0000001422227220 */ /* 0x080fe20000410000 */
[----:B------:R-:W-:Y:S01]  /*97a0*/  FADD.FTZ R8, R14, R171 ;  /* 0x000000ab0e087221 */ /* 0x000fe20000010000 */
[-C--:B------:R-:W-:Y:S01]  /*97b0*/  FMUL.FTZ R35, R35, R20.reuse ;  /* 0x0000001423237220 */ /* 0x080fe20000410000 */
[-C--:B------:R-:W-:Y:S01]  /*97c0*/  FMUL.FTZ R38, R38, R20.reuse ;  /* 0x0000001426267220 */ /* 0x080fe20000410000 */
[----:B------:R-:W5:Y:S01]  /*97d0*/  MUFU.EX2 R159, R159 ;  /* 0x0000009f009f7308 */ /* 0x000f620000000800 */
[----:B------:R-:W-:Y:S01]  /*97e0*/  FADD.FTZ R171, R21, R8 ;  /* 0x0000000815ab7221 */ /* 0x000fe20000010000 */
[----:B---3--:R-:W-:Y:S01]  /*97f0*/  FADD.FTZ R8, R168, R7 ;  /* 0x00000007a8087221 */ /* 0x008fe20000010000 */
[-C--:B------:R-:W-:Y:S01]  /*9800*/  FMUL.FTZ R39, R39, R20.reuse ;  /* 0x0000001427277220 */ /* 0x080fe20000410000 */
[----:B------:R-:W-:Y:S01]  /*9810*/  FMUL.FTZ R42, R42, R20 ;  /* 0x000000142a2a7220 */ /* 0x000fe20000410000 */
[----:B--2---:R-:W-:Y:S01]  /*9820*/  FADD.FTZ R154, R156, R171 ;  /* 0x000000ab9c9a7221 */ /* 0x004fe20000010000 */
[----:B----4-:R-:W-:Y:S01]  /*9830*/  FADD.FTZ R7, R155, R8 ;  /* 0x000000089b077221 */ /* 0x010fe20000010000 */
[C---:B------:R-:W-:Y:S01]  /*9840*/  F2FP.F16.F32.PACK_AB R156, R23.reuse, R156 ;  /* 0x0000009c179c723e */ /* 0x040fe200000000ff */
[----:B------:R-:W2:Y:S01]  /*9850*/  MUFU.EX2 R176, R176 ;  /* 0x000000b000b07308 */ /* 0x000ea20000000800 */
[----:B------:R-:W-:Y:S01]  /*9860*/  FADD.FTZ R171, R23, R154 ;  /* 0x0000009a17ab7221 */ /* 0x000fe20000010000 */
[C---:B-1----:R-:W-:Y:S01]  /*9870*/  FADD.FTZ R8, R172.reuse, R7 ;  /* 0x00000007ac087221 */ /* 0x042fe20000010000 */
[----:B------:R-:W-:Y:S01]  /*9880*/  F2FP.F16.F32.PACK_AB R155, R172, R155 ;  /* 0x0000009bac9b723e */ /* 0x000fe200000000ff */
[-C--:B------:R-:W-:Y:S01]  /*9890*/  FMUL.FTZ R43, R43, R20.reuse ;  /* 0x000000142b2b7220 */ /* 0x080fe20000410000 */
[----:B------:R-:W-:Y:S01]  /*98a0*/  FADD.FTZ R154, R16, R171 ;  /* 0x000000ab109a7221 */ /* 0x000fe20000010000 */
[-C--:B------:R-:W-:Y:S01]  /*98b0*/  FMUL.FTZ R46, R46, R20.reuse ;  /* 0x000000142e2e7220 */ /* 0x080fe20000410000 */
[-C--:B------:R-:W-:Y:S01]  /*98c0*/  FMUL.FTZ R47, R47, R20.reuse ;  /* 0x000000142f2f7220 */ /* 0x080fe20000410000 */
[----:B------:R-:W1:Y:S01]  /*98d0*/  MUFU.EX2 R163, R163 ;  /* 0x000000a300a37308 */ /* 0x000e620000000800 */
[----:B-----5:R-:W-:Y:S01]  /*98e0*/  FADD.FTZ R7, R159, R8 ;  /* 0x000000089f077221 */ /* 0x020fe20000010000 */
[----:B------:R-:W-:Y:S01]  /*98f0*/  FADD.FTZ R171, R153, R154 ;  /* 0x0000009a99ab7221 */ /* 0x000fe20000010000 */
[----:B------:R-:W-:Y:S01]  /*9900*/  F2FP.F16.F32.PACK_AB R153, R168, R169 ;  /* 0x000000a9a899723e */ /* 0x000fe200000000ff */
[-C--:B------:R-:W-:Y:S01]  /*9910*/  FMUL.FTZ R50, R50, R20.reuse ;  /* 0x0000001432327220 */ /* 0x080fe20000410000 */
[----:B------:R-:W-:Y:S01]  /*9920*/  FMUL.FTZ R51, R51, R20 ;  /* 0x0000001433337220 */ /* 0x000fe20000410000 */
[----:B------:R-:W-:Y:S01]  /*9930*/  FADD.FTZ R154, R160, R171 ;  /* 0x000000aba09a7221 */ /* 0x000fe20000010000 */
[C---:B------:R-:W-:Y:S01]  /*9940*/  F2FP.F16.F32.PACK_AB R160, R157.reuse, R160 ;  /* 0x000000a09da0723e */ /* 0x040fe200000000ff */
[----:B------:R-:W3:Y:S01]  /*9950*/  MUFU.EX2 R180, R180 ;  /* 0x000000b400b47308 */ /* 0x000ee20000000800 */
[C---:B--2---:R-:W-:Y:S01]  /*9960*/  FADD.FTZ R8, R176.reuse, R7 ;  /* 0x00000007b0087221 */ /* 0x044fe20000010000 */
[----:B------:R-:W-:Y:S01]  /*9970*/  FADD.FTZ R171, R157, R154 ;  /* 0x0000009a9dab7221 */ /* 0x000fe20000010000 */
[----:B------:R-:W-:Y:S01]  /*9980*/  F2FP.F16.F32.PACK_AB R157, R176, R159 ;  /* 0x0000009fb09d723e */ /* 0x000fe200000000ff */
[-C--:B------:R-:W-:Y:S01]  /*9990*/  FMUL.FTZ R54, R54, R20.reuse ;  /* 0x0000001436367220 */ /* 0x080fe20000410000 */
[-C--:B------:R-:W-:Y:S01]  /*99a0*/  FMUL.FTZ R55, R55, R20.reuse ;  /* 0x0000001437377220 */ /* 0x080fe20000410000 */
[----:B------:R-:W-:Y:S01]  /*99b0*/  FADD.FTZ R154, R18, R171 ;  /* 0x000000ab129a7221 */ /* 0x000fe20000010000 */
        /* <DEDUP_REMOVED lines=22> */
[----:B------:R-:W-:Y:S01]  /*9b20*/  FADD.FTZ R7, R170, R7 ;  /* 0x00000007aa077221 */ /* 0x000fe20000010000 */
[-C--:B------:R-:W-:Y:S01]  /*9b30*/  FMUL.FTZ R87, R87, R20.reuse ;  /* 0x0000001457577220 */ /* 0x080fe20000410000 */
[----:B------:R-:W-:Y:S01]  /*9b40*/  FMUL.FTZ R90, R90, R20 ;  /* 0x000000145a5a7220 */ /* 0x000fe20000410000 */
[----:B------:R-:W2:Y:S01]  /*9b50*/  MUFU.EX2 R164, R164 ;  /* 0x000000a400a47308 */ /* 0x000ea20000000800 */
[----:B-1----:R-:W-:Y:S01]  /*9b60*/  FADD.FTZ R17, R161, R154 ;  /* 0x0000009aa1117221 */ /* 0x002fe20000010000 */
[----:B------:R-:W-:Y:S01]  /*9b70*/  F2FP.F16.F32.PACK_AB R154, R21, R14 ;  /* 0x0000000e159a723e */ /* 0x000fe200000000ff */
[----:B------:R-:W-:Y:S01]  /*9b80*/  BAR.SYNC.DEFER_BLOCKING 0xf, 0x100 ;  /* 0x03c4000000007b1d */ /* 0x000fe20000010000 */
[----:B------:R-:W-:Y:S01]  /*9b90*/  F2FP.F16.F32.PACK_AB R162, R161, R18 ;  /* 0x00000012a1a2723e */ /* 0x000fe200000000ff */
[-C--:B------:R-:W-:Y:S01]  /*9ba0*/  FMUL.FTZ R91, R91, R20.reuse ;  /* 0x000000145b5b7220 */ /* 0x080fe20000410000 */
[----:B------:R-:W-:Y:S01]  /*9bb0*/  F2FP.F16.F32.PACK_AB R161, R170, R167 ;  /* 0x000000a7aaa1723e */ /* 0x000fe200000000ff */
        /* <DEDUP_REMOVED lines=19> */
[C---:B-1----:R-:W-:Y:S01]  /*9cf0*/  FADD.FTZ R7, R175.reuse, R8 ;  /* 0x00000008af077221 */ /* 0x042fe20000010000 */
[----:B------:R-:W-:Y:S01]  /*9d00*/  F2FP.F16.F32.PACK_AB R163, R175, R174 ;  /* 0x000000aeafa3723e */ /* 0x000fe200000000ff */
[----:B------:R1:W-:Y:S01]  /*9d10*/  STSM.16.M88.4 [R12+0x26800], R152 ;  /* 0x026800980c007844 */ /* 0x0003e20000000200 */
[-C--:B------:R-:W-:Y:S01]  /*9d20*/  FMUL.FTZ R122, R122, R20.reuse ;  /* 0x000000147a7a7220 */ /* 0x080fe20000410000 */
[-C--:B------:R-:W-:Y:S01]  /*9d30*/  FMUL.FTZ R123, R123, R20.reuse ;  /* 0x000000147b7b7220 */ /* 0x080fe20000410000 */
[----:B------:R-:W-:Y:S01]  /*9d40*/  FMUL.FTZ R126, R126, R20 ;  /* 0x000000147e7e7220 */ /* 0x000fe20000410000 */
[----:B------:R1:W-:Y:S01]  /*9d50*/  STSM.16.M88.4 [R10], R156 ;  /* 0x0000009c0a007844 */ /* 0x0003e20000000200 */
[----:B------:R-:W4:Y:S01]  /*9d60*/  MUFU.EX2 R22, R22 ;  /* 0x0000001600167308 */ /* 0x000f220000000800 */
[C---:B---3--:R-:W-:Y:S01]  /*9d70*/  FADD.FTZ R17, R165.reuse, R14 ;  /* 0x0000000ea5117221 */ /* 0x048fe20000010000 */
[----:B------:R-:W-:Y:S01]  /*9d80*/  F2FP.F16.F32.PACK_AB R164, R165, R164 ;  /* 0x000000a4a5a4723e */ /* 0x000fe200000000ff */
[----:B------:R1:W-:Y:S01]  /*9d90*/  STSM.16.M88.4 [R11], R160 ;  /* 0x000000a00b007844 */ /* 0x0003e20000000200 */
        /* <DEDUP_REMOVED lines=16> */
[----:B------:R-:W-:-:S04]  /*9ea0*/  FMUL.FTZ R151, R151, R20 ;  /* 0x0000001497977220 */ /* 0x000fc80000410000 */
[----:B------:R-:W4:Y:S01]  /*9eb0*/  MUFU.EX2 R182, R182 ;  /* 0x000000b600b67308 */ /* 0x000f220000000800 */
[C---:B---3--:R-:W-:Y:S01]  /*9ec0*/  F2FP.F16.F32.PACK_AB R166, R15.reuse, R22 ;  /* 0x000000160fa6723e */ /* 0x048fe200000000ff */
[----:B------:R-:W-:-:S06]  /*9ed0*/  FADD.FTZ R8, R15, R8 ;  /* 0x000000080f087221 */ /* 0x000fcc0000010000 */
[----:B------:R-:W3:Y:S01]  /*9ee0*/  MUFU.EX2 R173, R173 ;  /* 0x000000ad00ad7308 */ /* 0x000ee20000000800 */
[C---:B--2---:R-:W-:Y:S01]  /*9ef0*/  FADD.FTZ R7, R179.reuse, R14 ;  /* 0x0000000eb3077221 */ /* 0x044fe20000010000 */
[----:B------:R-:W-:-:S03]  /*9f00*/  F2FP.F16.F32.PACK_AB R165, R179, R178 ;  /* 0x000000b2b3a5723e */ /* 0x000fc600000000ff */
[----:B----4-:R-:W-:Y:S01]  /*9f10*/  FADD.FTZ R14, R182, R7 ;  /* 0x00000007b60e7221 */ /* 0x010fe20000010000 */
[----:B---3--:R-:W-:-:S03]  /*9f20*/  F2FP.F16.F32.PACK_AB R167, R173, R182 ;  /* 0x000000b6ada7723e */ /* 0x008fc600000000ff */
[----:B------:R-:W-:Y:S02]  /*9f30*/  FADD.FTZ R7, R173, R14 ;  /* 0x0000000ead077221 */ /* 0x000fe40000010000 */
[----:B------:R1:W-:Y:S01]  /*9f40*/  STSM.16.M88.4 [R9], R164 ;  /* 0x000000a409007844 */ /* 0x0003e20000000200 */
[----:B------:R-:W-:Y:S05]  /*9f50*/  @!P5 BRA `(.L_x_4812) ;  /* 0x000000000004d947 */ /* 0x000fea0003800000 */
[----:B------:R-:W-:Y:S01]  /*9f60*/  BPT.TRAP 0x1 ;  /* 0x000000040000795c */ /* 0x000fe20000300000 */
.L_x_4812:
[----:B------:R2:W3:Y:S01]  /*9f70*/  SYNCS.PHASECHK.TRANS64.TRYWAIT P1, [UR28+0x28c50], R13 ;  /* 0x028c500dff0075a7 */ /* 0x0004e2000802015c */
[----:B------:R-:W-:Y:S05]  /*9f80*/  @!P5 BRA `(.L_x_4813) ;  /* 0x000000000004d947 */ /* 0x000fea0003800000 */
[----:B------:R-:W-:Y:S01]  /*9f90*/  BPT.TRAP 0x1 ;  /* 0x000000040000795c */ /* 0x000fe20000300000 */
.L_x_4813:
[----:B---3--:R-:W-:Y:S05]  /*9fa0*/  @P1 BRA `(.L_x_4814) ;  /* 0x0000000000081947 */ /* 0x008fea0003800000 */
[----:B------:R-:W3:Y:S02]  /*9fb0*/  SYNCS.PHASECHK.TRANS64.TRYWAIT P1, [UR28+0x28c50], R13 ;  /* 0x028c500dff0075a7 */ /* 0x000ee4000802015c */
[----:B---3--:R-:W-:Y:S05]  /*9fc0*/  @!P1 BRA `(.L_x_4815) ;  /* 0x000000a400789947 */ /* 0x008fea0003800000 */
.L_x_4814:
[----:B------:R-:W-:Y:S01]  /*9fd0*/  ULEA UR11, UR4, UR36, 0xc ;  /* 0x00000024040b7291 */ /* 0x000fe2000f8e603f */
[----:B------:R-:W-:Y:S01]  /*9fe0*/  WARPGROUP.ARRIVE ;  /* 0x00000000000079c5 */ /* 0x000fe20000000000 */
[----:B------:R-:W-:Y:S01]  /*9ff0*/  UMOV UR15, 0x40000040 ;  /* 0x40000040000f7882 */ /* 0x000fe20000000000 */
[----:B0-23--:R-:W-:Y:S01]  /*a000*/  @!P6 VIADD R13, R184, 0x28c60 ;  /* 0x00028c60b80de836 */ /* 0x00dfe20000000000 */
[----:B------:R-:W-:Y:S01]  /*a010*/  UMOV UR27, UR4 ;  /* 0x00000004001b7c82 */ /* 0x000fe20008000000 */
[----:B------:R-:W-:Y:S02]  /*a020*/  IMAD.MOV.U32 R15, RZ, RZ, R6 ;  /* 0x000000ffff0f7224 */ /* 0x000fe400078e0006 */
[----:B------:R-:W-:Y:S01]  /*a030*/  UMOV UR14, UR11 ;  /* 0x0000000b000e7c82 */ /* 0x000fe20008000000 */
[----:B------:R-:W-:Y:S01]  /*a040*/  @!P6 PRMT R13, RZ, 0x654, R13 ;  /* 0x00000654ff0de816 */ /* 0x000fe2000000000d */
[----:B------:R-:W-:Y:S01]  /*a050*/  HGMMA.64x256x16.F32 R24, R152, gdesc[UR12].tnspB, R24, gsb0 ;  /* 0x43e0000c98187df0 */ /* 0x000fe20008000818 */
[----:B------:R-:W-:Y:S01]  /*a060*/  UIADD3 UR14, UR11, 0x80, URZ ;  /* 0x000000800b0e7890 */ /* 0x000fe2000fffe03f */
[----:B------:R-:W-:Y:S01]  /*a070*/  IMAD.MOV.U32 R14, RZ, RZ, R5 ;  /* 0x000000ffff0e7224 */ /* 0x000fe200078e0005 */
        /* <DEDUP_REMOVED lines=28> */
[----:B------:R-:W-:-:S05]  /*a240*/  UMOV UR42, UR25 ;  /* 0x00000019002a7c82 */ /* 0x000fca0008000000 */
.L_x_4807:
[----:B------:R-:W-:-:S06]  /*a250*/  UISETP.GE.AND UP1, UPT, UR42, UR38, UPT ;  /* 0x000000262a00728c */ /* 0x000fcc000bf26270 */
[----:B------:R-:W-:-:S13]  /*a260*/  PLOP3.LUT P0, PT, PT, PT, UP1, 0x80, 0x0 ;  /* 0x000000000000781c */ /* 0x000fda0003f0f018 */
[----:B------:R-:W-:Y:S05]  /*a270*/  @!P0 BRA `(.L_x_4817) ;  /* 0x0000002000e88947 */ /* 0x000fea0003800000 */
[----:B------:R-:W-:Y:S01]  /*a280*/  MOV R15, R6 ;  /* 0x00000006000f7202 */ /* 0x000fe20000000f00 */
[----:B------:R-:W-:Y:S01]  /*a290*/  IMAD.MOV.U32 R16, RZ, RZ, R5 ;  /* 0x000000ffff107224 */ /* 0x000fe200078e0005 */
[----:B------:R-:W-:Y:S01]  /*a2a0*/  UMOV UR25, UR4 ;  /* 0x0000000400197c82 */ /* 0x000fe20008000000 */
[----:B------:R-:W-:Y:S01]  /*a2b0*/  ULDC UR27, c[0x0][0x9e4] ;  /* 0x00027900001b7ab9 */ /* 0x000fe20000000800 */
[----:B------:R-:W-:Y:S01]  /*a2c0*/  ULDC UR28, c[0x0][0x288] ;  /* 0x0000a200001c7ab9 */ /* 0x000fe20000000800 */
[----:B------:R-:W-:Y:S01]  /*a2d0*/  ULDC UR29, c[0x0][0x2f0] ;  /* 0x0000bc00001d7ab9 */ /* 0x000fe20000000800 */
[----:B------:R-:W-:Y:S01]  /*a2e0*/  ULDC UR24, c[0x0][0x988] ;  /* 0x0002620000187ab9 */ /* 0x000fe20000000800 */
[----:B------:R-:W-:-:S05]  /*a2f0*/  ULDC UR26, c[0x0][0x9e0] ;  /* 0x00027800001a7ab9 */ /* 0x000fca0000000800 */
.L_x_4834:
[----:B------:R-:W-:-:S04]  /*a300*/  UIADD3 UR4, UR25, 0x1, URZ ;  /* 0x0000000119047890 */ /* 0x000fc8000fffe03f */
[----:B------:R-:W-:-:S04]  /*a310*/  UISETP.NE.AND UP1, UPT, UR4, 0x2, UPT ;  /* 0x000000020400788c */ /* 0x000fc8000bf25270 */
[----:B------:R-:W-:Y:S02]  /*a320*/  USEL UR10, URZ, 0x1, UP1 ;  /* 0x000000013f0a7887 */ /* 0x000fe40008800000 */
[----:B------:R-:W-:Y:S02]  /*a330*/  USEL UR4, UR4, URZ, UP1 ;  /* 0x0000003f04047287 */ /* 0x000fe40008800000 */
[----:B------:R-:W-:Y:S01]  /*a340*/  ULOP3.LUT UR5, UR5, UR10, URZ, 0x3c, !UPT ;  /* 0x0000000a05057292 */ /* 0x000fe2000f8e3c3f */
[----:B--2---:R-:W-:Y:S11]  /*a350*/  @!P5 BRA `(.L_x_4818) ;  /* 0x000000000004d947 */ /* 0x004ff60003800000 */
[----:B------:R-:W-:Y:S01]  /*a360*/  BPT.TRAP 0x1 ;  /* 0x000000040000795c */ /* 0x000fe20000300000 */
.L_x_4818:
[----:B------:R-:W-:Y:S01]  /*a370*/  ULEA UR30, UR4, UR37, 0x3 ;  /* 0x00000025041e7291 */ /* 0x000fe2000f8e183f */
[----:B0-2---:R-:W-:-:S05]  /*a380*/  IMAD.U32 R13, RZ, RZ, UR5 ;  /* 0x00000005ff0d7e24 */ /* 0x005fca000f8e00ff */
[----:B------:R-:W-:-:S04]  /*a390*/  SHF.L.U32 R13, R13, 0x1f, RZ ;  /* 0x0000001f0d0d7819 */ /* 0x000fc800000006ff */
[----:B------:R0:W2:Y:S01]  /*a3a0*/  SYNCS.PHASECHK.TRANS64.TRYWAIT P0, [UR30+0x28c30], R13 ;  /* 0x028c300dff0075a7 */ /* 0x0000a2000800015e */
[----:B------:R-:W-:Y:S05]  /*a3b0*/  @!P5 BRA `(.L_x_4819) ;  /* 0x000000000004d947 */ /* 0x000fea0003800000 */
[----:B------:R-:W-:Y:S01]  /*a3c0*/  BPT.TRAP 0x1 ;  /* 0x000000040000795c */ /* 0x000fe20000300000 */
.L_x_4819:
[----:B--2---:R-:W-:Y:S05]  /*a3d0*/  @P0 BRA `(.L_x_4820) ;  /* 0x0000000000080947 */ /* 0x004fea0003800000 */
[----:B------:R-:W2:Y:S02]  /*a3e0*/  SYNCS.PHASECHK.TRANS64.TRYWAIT P0, [UR30+0x28c30], R13 ;  /* 0x028c300dff0075a7 */ /* 0x000ea4000800015e */
[----:B--2---:R-:W-:Y:S05]  /*a3f0*/  @!P0 BRA `(.L_x_4821) ;  /* 0x000000a000808947 */ /* 0x004fea0003800000 */
.L_x_4820:
[----:B------:R-:W-:Y:S01]  /*a400*/  ULEA UR22, UR4, UR6, 0x9 ;  /* 0x0000000604167291 */ /* 0x000fe2000f8e483f */
[----:B-1-3--:R-:W-:Y:S01]  /*a410*/  WARPGROUP.ARRIVE ;  /* 0x00000000000079c5 */ /* 0x00afe20000000000 */
[----:B------:R-:W-:Y:S01]  /*a420*/  UMOV UR23, 0x40000040 ;  /* 0x4000004000177882 */ /* 0x000fe20000000000 */
[----:B------:R-:W-:Y:S01]  /*a430*/  UMOV UR11, 0x40000040 ;  /* 0x40000040000b7882 */ /* 0x000fe20000000000 */
[----:B------:R-:W-:Y:S01]  /*a440*/  UIADD3 UR10, UR22, 0x2, URZ ;  /* 0x00000002160a7890 */ /* 0x000fe2000fffe03f */
[----:B------:R-:W-:Y:S01]  /*a450*/  PLOP3.LUT P0, PT, PT, PT, UP0, 0x80, 0x0 ;  /* 0x000000000000781c */ /* 0x000fe20003f0f008 */
[----:B------:R-:W-:Y:S01]  /*a460*/  UIADD3 UR14, UR22, 0x4, URZ ;  /* 0x00000004160e7890 */ /* 0x000fe2000fffe03f */
[----:B--2---:R-:W-:Y:S01]  /*a470*/  IMAD.MOV.U32 R6, RZ, RZ, R2 ;  /* 0x000000ffff067224 */ /* 0x004fe200078e0002 */
[----:B------:R-:W-:Y:S01]  /*a480*/  UMOV UR15, 0x40000040 ;  /* 0x40000040000f7882 */ /* 0x000fe20000000000 */
[----:B------:R-:W-:Y:S01]  /*a490*/  HGMMA.64x64x16.F32 R152, gdesc[UR20], RZ, !UPT, gsb0 ;  /* 0x00e00000149879f0 */ /* 0x000fe2000c0008ff */
[----:B------:R-:W-:Y:S01]  /*a4a0*/  UIADD3 UR18, UR22, 0x6, URZ ;  /* 0x0000000616127890 */ /* 0x000fe2000fffe03f */
[----:B------:R-:W-:Y:S01]  /*a4b0*/  IMAD.U32 R23, RZ, RZ, UR29 ;  /* 0x0000001dff177e24 */ /* 0x000fe2000f8e00ff */
[----:B------:R-:W-:Y:S01]  /*a4c0*/  UMOV UR19, 0x40000040 ;  /* 0x4000004000137882 */ /* 0x000fe20000000000 */
[----:B----4-:R-:W-:Y:S01]  /*a4d0*/  IMAD.U32 R14, RZ, RZ, UR30 ;  /* 0x0000001eff0e7e24 */ /* 0x010fe2000f8e00ff */
[----:B------:R-:W-:-:S02]  /*a4e0*/  WARPGROUP.DEPBAR.LE gsb0, 0x0 ;  /* 0x00008000000079c5 */ /* 0x000fc40000010000 */
[----:B------:R-:W-:-:S06]  /*a4f0*/  WARPGROUP.ARRIVE ;  /* 0x00000000000079c5 */ /* 0x000fcc0000000000 */
[----:B------:R-:W-:Y:S01]  /*a500*/  HGMMA.64x64x16.F32 R152, gdesc[UR8], R152, gsb0 ;  /* 0x00e00000089879f0 */ /* 0x000fe20008000898 */
[----:B------:R-:W-:Y:S02]  /*a510*/  @UP0 ULDC UR10, c[0x0][0x44c] ;  /* 0x00011300000a0ab9 */ /* 0x000fe40000000800 */
[----:B------:R-:W-:Y:S01]  /*a520*/  @P0 IMAD.HI.U32 R5, R2, UR10, RZ ;  /* 0x0000000a02050c27 */ /* 0x000fe2000f8e00ff */
[----:B------:R-:W-:-:S04]  /*a530*/  @UP0 ULDC UR10, c[0x0][0x450] ;  /* 0x00011400000a0ab9 */ /* 0x000fc80000000800 */
[----:B------:R-:W-:Y:S01]  /*a540*/  @P0 SHF.R.U32.HI R6, RZ, UR10, R5 ;  /* 0x0000000aff060c19 */ /* 0x000fe20008011605 */
[----:B------:R-:W-:Y:S01]  /*a550*/  USHF.L.U32 UR10, UR42, 0x6, URZ ;  /* 0x000000062a0a7899 */ /* 0x000fe2000800063f */
[----:B------:R-:W-:-:S03]  /*a560*/  @!P6 VIADD R5, R14, 0x28c40 ;  /* 0x00028c400e05e836 */ /* 0x000fc60000000000 */
[----:B------:R-:W1:Y:S02]  /*a570*/  SHFL.IDX PT, R20, R6, RZ, 0x1c1f ;  /* 0x001c1fff06147589 */ /* 0x000e6400000e0000 */
[----:B------:R-:W-:Y:S01]  /*a580*/  IMAD.U32 R17, RZ, RZ, UR10 ;  /* 0x0000000aff117e24 */ /* 0x000fe2000f8e00ff */
[----:B------:R-:W-:-:S04]  /*a590*/  @!P6 PRMT R5, RZ, 0x654, R5 ;  /* 0x00000654ff05e816 */ /* 0x000fc80000000005 */
[----:B------:R-:W-:-:S05]  /*a5a0*/  IADD3 R17, -R0, 0x1, -R17 ;  /* 0x0000000100117810 */ /* 0x000fca0007ffe911 */
[----:B------:R-:W-:-:S05]  /*a5b0*/  IMAD R17, R23, UR39, R17 ;  /* 0x0000002717117c24 */ /* 0x000fca000f8e0211 */
[----:B------:R-:W-:-:S05]  /*a5c0*/  IADD3 R17, R17, -UR28, RZ ;  /* 0x8000001c11117c10 */ /* 0x000fca000fffe0ff */
[C---:B------:R-:W-:Y:S02]  /*a5d0*/  VIADD R19, R17.reuse, UR26 ;  /* 0x0000001a11137c36 */ /* 0x040fe40008000000 */
[----:B------:R-:W-:-:S04]  /*a5e0*/  VIADD R21, R17, UR7 ;  /* 0x0000000711157c36 */ /* 0x000fc80008000000 */
[----:B-1----:R-:W-:Y:S01]  /*a5f0*/  IMAD.IADD R18, R21, 0x1, R20 ;  /* 0x0000000115127824 */ /* 0x002fe200078e0214 */
[----:B------:R-:W-:Y:S02]  /*a600*/  WARPGROUP.DEPBAR.LE gsb0, 0x0 ;  /* 0x00008000000079c5 */ /* 0x000fe40000010000 */
[----:B------:R-:W-:-:S06]  /*a610*/  WARPGROUP.ARRIVE ;  /* 0x00000000000079c5 */ /* 0x000fcc0000000000 */
[----:B------:R-:W-:Y:S03]  /*a620*/  HGMMA.64x64x16.F32 R152, gdesc[UR12], R152, gsb0 ;  /* 0x00e000000c9879f0 */ /* 0x000fe60008000898 */
[----:B------:R-:W-:Y:S02]  /*a630*/  WARPGROUP.DEPBAR.LE gsb0, 0x0 ;  /* 0x00008000000079c5 */ /* 0x000fe40000010000 */
[----:B------:R-:W-:-:S06]  /*a640*/  WARPGROUP.ARRIVE ;  /* 0x00000000000079c5 */ /* 0x000fcc0000000000 */
[----:B------:R-:W-:Y:S03]  /*a650*/  HGMMA.64x64x16.F32 R152, gdesc[UR16], R152, gsb0 ;  /* 0x00e00000109879f0 */ /* 0x000fe60008000898 */
[----:B------:R-:W-:Y:S02]  /*a660*/  WARPGROUP.DEPBAR.LE gsb0, 0x0 ;  /* 0x00008000000079c5 */ /* 0x000fe40000010000 */
[----:B------:R1:W-:Y:S02]  /*a670*/  @!P6 SYNCS.ARRIVE.TRANS64.RED.A1T0 RZ, [R5+URZ], RZ ;  /* 0x000000ff05ffe9a7 */ /* 0x0003e4000810043f */
[----:B-1----:R-:W-:Y:S01]  /*a680*/  IMAD.IADD R5, R19, 0x1, R20 ;  /* 0x0000000113057824 */ /* 0x002fe200078e0214 */
        /* <DEDUP_REMOVED lines=9> */
[----:B------:R-:W1:Y:S02]  /*a720*/  @P0 LDC.64 R184, c[0x0][0x9e8] ;  /* 0x00027a00ffb80b82 */ /* 0x000e640000000a00 */
[----:B-1----:R-:W-:-:S05]  /*a730*/  @P0 IMAD.HI.U32 R20, R17, R184, RZ ;  /* 0x000000b811140227 */ /* 0x002fca00078e00ff */
[----:B------:R-:W-:-:S04]  /*a740*/  @P0 SHF.R.U32.HI R17, RZ, R185, R20 ;  /* 0x000000b9ff110219 */ /* 0x000fc80000011614 */
[----:B------:R-:W-:Y:S01]  /*a750*/  LOP3.LUT R17, RZ, R17, RZ, 0x33, !PT ;  /* 0x00000011ff117212 */ /* 0x000fe200078e33ff */
[----:B------:R-:W-:Y:S06]  /*a760*/  BRA `(.L_x_4825) ;  /* 0x0000000000147947 */ /* 0x000fec0003800000 */
.L_x_4824:
[----:B------:R-:W-:-:S05]  /*a770*/  IMAD.U32 R22, RZ, RZ, UR27 ;  /* 0x0000001bff167e24 */ /* 0x000fca000f8e00ff */
[----:B------:R-:W-:-:S13]  /*a780*/  ISETP.NE.AND P0, PT, R22, 0x1, PT ;  /* 0x000000011600780c */ /* 0x000fda0003f05270 */
[----:B------:R-:W1:Y:S02]  /*a790*/  @P0 LDC.64 R184, c[0x0][0x9e8] ;  /* 0x00027a00ffb80b82 */ /* 0x000e640000000a00 */
[----:B-1----:R-:W-:-:S05]  /*a7a0*/  @P0 IMAD.HI.U32 R20, R17, R184, RZ ;  /* 0x000000b811140227 */ /* 0x002fca00078e00ff */
[----:B------:R-:W-:-:S07]  /*a7b0*/  @P0 SHF.R.U32.HI R17, RZ, R185, R20 ;  /* 0x000000b9ff110219 */ /* 0x000fce0000011614 */
.L_x_4825:
[----:B------:R-:W-:Y:S05]  /*a7c0*/  BSYNC B0 ;  /* 0x0000000000007941 */ /* 0x000fea0003800000 */
.L_x_4823:
[----:B------:R-:W-:-:S05]  /*a7d0*/  IMAD R17, R17, R22, -UR10 ;  /* 0x8000000a11117e24 */ /* 0x000fca000f8e0216 */
[----:B------:R-:W-:-:S04]  /*a7e0*/  IADD3 R17, -R0, R17, RZ ;  /* 0x0000001100117210 */ /* 0x000fc80007ffe1ff */
[----:B------:R-:W-:Y:S02]  /*a7f0*/  VIADDMNMX R5, R17, R22, R5, PT ;  /* 0x0000001611057246 */ /* 0x000fe40003800105 */
[----:B------:R-:W-:-:S07]  /*a800*/  VIMNMX R18, R18, R17, !PT ;  /* 0x0000001112127248 */ /* 0x000fce0007fe0100 */
.L_x_4822:
[----:B------:R-:W-:Y:S01]  /*a810*/  UISETP.GT.AND UP1, UPT, UR42, -0x1, UPT ;  /* 0xffffffff2a00788c */ /* 0x000fe2000bf24270 */
[----:B------:R-:W1:Y:S05]  /*a820*/  SHFL.IDX PT, R20, R6, 0x1, 0x1c1f ;  /* 0x003c1f0006147f89 */ /* 0x000e6a00000e0000 */
[----:B------:R-:W-:-:S04]  /*a830*/  PLOP3.LUT P0, PT, PT, PT, UP1, 0x80, 0x0 ;  /* 0x000000000000781c */ /* 0x000fc80003f0f018 */
[C---:B------:R-:W-:Y:S02]  /*a840*/  ISETP.GT.AND P1, PT, R18.reuse, RZ, P0 ;  /* 0x000000ff1200720c */ /* 0x040fe40000724270 */
[C---:B------:R-:W-:Y:S02]  /*a850*/  ISETP.GT.AND P3, PT, R18.reuse, 0x1, P0 ;  /* 0x000000011200780c */ /* 0x040fe40000764270 */
[----:B------:R-:W-:Y:S02]  /*a860*/  ISETP.LT.OR P2, PT, R5, 0x1, P1 ;  /* 0x000000010500780c */ /* 0x000fe40000f41670 */
[----:B------:R-:W-:Y:S02]  /*a870*/  ISETP.GT.AND P1, PT, R18, 0x8, P0 ;  /* 0x000000081200780c */ /* 0x000fe40000724270 */
[----:B------:R-:W-:Y:S02]  /*a880*/  FSEL R17, R152, -INF , !P2 ;  /* 0xff80000098117808 */ /* 0x000fe40005000000 */
[----:B------:R-:W-:-:S02]  /*a890*/  ISETP.GT.AND P2, PT, R18, 0x9, P0 ;  /* 0x000000091200780c */ /* 0x000fc40000744270 */
[C---:B------:R-:W-:Y:S02]  /*a8a0*/  ISETP.LT.OR P3, PT, R5.reuse, 0x2, P3 ;  /* 0x000000020500780c */ /* 0x040fe40001f61670 */
[----:B------:R-:W-:Y:S01]  /*a8b0*/  ISETP.LT.OR P1, PT, R5, 0x9, P1 ;  /* 0x000000090500780c */ /* 0x000fe20000f21670 */
[----:B-1----:R-:W-:Y:S01]  /*a8c0*/  IMAD.IADD R6, R19, 0x1, R20 ;  /* 0x0000000113067824 */ /* 0x002fe200078e0214 */
[----:B------:R-:W-:Y:S02]  /*a8d0*/  ISETP.LT.OR P2, PT, R5, 0xa, P2 ;  /* 0x0000000a0500780c */ /* 0x000fe40001741670 */
[----:B------:R-:W-:Y:S02]  /*a8e0*/  FSEL R153, R153, -INF , !P3 ;  /* 0xff80000099997808 */ /* 0x000fe40005800000 */
[----:B------:R-:W-:Y:S02]  /*a8f0*/  FSEL R156, R156, -INF , !P1 ;  /* 0xff8000009c9c7808 */ /* 0x000fe40004800000 */
[----:B------:R-:W-:-:S02]  /*a900*/  FSEL R157, R157, -INF , !P2 ;  /* 0xff8000009d9d7808 */ /* 0x000fc40005000000 */
[C---:B------:R-:W-:Y:S02]  /*a910*/  ISETP.GT.AND P3, PT, R18.reuse, 0x10, P0 ;  /* 0x000000101200780c */ /* 0x040fe40000764270 */
[C---:B------:R-:W-:Y:S02]  /*a920*/  ISETP.GT.AND P1, PT, R18.reuse, 0x11, P0 ;  /* 0x000000111200780c */ /* 0x040fe40000724270 */
[----:B------:R-:W-:Y:S02]  /*a930*/  ISETP.GT.AND P2, PT, R18, 0x18, P0 ;  /* 0x000000181200780c */ /* 0x000fe40000744270 */
[C---:B------:R-:W-:Y:S02]  /*a940*/  ISETP.LT.OR P3, PT, R5.reuse, 0x11, P3 ;  /* 0x000000110500780c */ /* 0x040fe40001f61670 */
[C---:B------:R-:W-:Y:S02]  /*a950*/  ISETP.LT.OR P1, PT, R5.reuse, 0x12, P1 ;  /* 0x000000120500780c */ /* 0x040fe40000f21670 */
[----:B------:R-:W-:-:S02]  /*a960*/  ISETP.LT.OR P2, PT, R5, 0x19, P2 ;  /* 0x000000190500780c */ /* 0x000fc40001741670 */
[----:B------:R-:W-:Y:S02]  /*a970*/  FSEL R160, R160, -INF , !P3 ;  /* 0xff800000a0a07808 */ /* 0x000fe40005800000 */
[----:B------:R-:W-:Y:S02]  /*a980*/  FSEL R161, R161, -INF , !P1 ;  /* 0xff800000a1a17808 */ /* 0x000fe40004800000 */
[----:B------:R-:W-:Y:S02]  /*a990*/  FSEL R164, R164, -INF , !P2 ;  /* 0xff800000a4a47808 */ /* 0x000fe40005000000 */
[C---:B------:R-:W-:Y:S02]  /*a9a0*/  ISETP.GT.AND P3, PT, R18.reuse, 0x19, P0 ;  /* 0x000000191200780c */ /* 0x040fe40000764270 */
[C---:B------:R-:W-:Y:S02]  /*a9b0*/  ISETP.GT.AND P1, PT, R18.reuse, 0x20, P0 ;  /* 0x000000201200780c */ /* 0x040fe40000724270 */
[----:B------:R-:W-:-:S02]  /*a9c0*/  ISETP.GT.AND P2, PT, R18, 0x21, P0 ;  /* 0x000000211200780c */ /* 0x000fc40000744270 */
[C---:B------:R-:W-:Y:S02]  /*a9d0*/  ISETP.LT.OR P3, PT, R5.reuse, 0x1a, P3 ;  /* 0x0000001a0500780c */ /* 0x040fe40001f61670 */
[C---:B------:R-:W-:Y:S02]  /*a9e0*/  ISETP.LT.OR P1, PT, R5.reuse, 0x21, P1 ;  /* 0x000000210500780c */ /* 0x040fe40000f21670 */
        /* <DEDUP_REMOVED lines=15> */
[----:B------:R-:W-:Y:S01]  /*aae0*/  ISETP.GT.AND P2, PT, R18, 0x39, P0 ;  /* 0x000000391200780c */ /* 0x000fe20000744270 */
[----:B------:R-:W-:Y:S01]  /*aaf0*/  IMAD.IADD R18, R21, 0x1, R20 ;  /* 0x0000000115127824 */ /* 0x000fe200078e0214 */
[----:B------:R-:W-:-:S02]  /*ab00*/  ISETP.LT.OR P3, PT, R5, 0x32, P3 ;  /* 0x000000320500780c */ /* 0x000fc40001f61670 */
[C---:B------:R-:W-:Y:S02]  /*ab10*/  ISETP.LT.OR P1, PT, R5.reuse, 0x39, P1 ;  /* 0x000000390500780c */ /* 0x040fe40000f21670 */
[----:B------:R-:W-:Y:S02]  /*ab20*/  ISETP.LT.OR P2, PT, R5, 0x3a, P2 ;  /* 0x0000003a0500780c */ /* 0x000fe40001741670 */
[----:B------:R-:W-:Y:S02]  /*ab30*/  FSEL R177, R177, -INF , !P3 ;  /* 0xff800000b1b17808 */ /* 0x000fe40005800000 */
[----:B------:R-:W-:Y:S02]  /*ab40*/  FSEL R180, R180, -INF , !P1 ;  /* 0xff800000b4b47808 */ /* 0x000fe40004800000 */
[----:B------:R-:W-:Y:S01]  /*ab50*/  FSEL R181, R181, -INF , !P2 ;  /* 0xff800000b5b57808 */ /* 0x000fe20005000000 */
        /* <DEDUP_REMOVED lines=14> */
.L_x_4828:
[----:B------:R-:W-:-:S05]  /*ac40*/  IMAD.U32 R22, RZ, RZ, UR27 ;  /* 0x0000001bff167e24 */ /* 0x000fca000f8e00ff */
[----:B------:R-:W-:-:S13]  /*ac50*/  ISETP.NE.AND P1, PT, R22, 0x1, PT ;  /* 0x000000011600780c */ /* 0x000fda0003f25270 */
[----:B------:R-:W1:Y:S02]  /*ac60*/  @P1 LDC.64 R20, c[0x0][0x9e8] ;  /* 0x00027a00ff141b82 */ /* 0x000e640000000a00 */
[----:B-1----:R-:W-:-:S05]  /*ac70*/  @P1 IMAD.HI.U32 R20, R5, R20, RZ ;  /* 0x0000001405141227 */ /* 0x002fca00078e00ff */
[----:B------:R-:W-:-:S07]  /*ac80*/  @P1 SHF.R.U32.HI R5, RZ, R21, R20 ;  /* 0x00000015ff051219 */ /* 0x000fce0000011614 */
.L_x_4829:
[----:B------:R-:W-:Y:S05]  /*ac90*/  BSYNC B0 ;  /* 0x0000000000007941 */ /* 0x000fea0003800000 */
.L_x_4827:
[----:B------:R-:W-:-:S04]  /*aca0*/  IMAD R5, R5, R22, -UR10 ;  /* 0x8000000a05057e24 */ /* 0x000fc8000f8e0216 */
[----:B------:R-:W-:-:S05]  /*acb0*/  IMAD.IADD R5, R5, 0x1, -R0 ;  /* 0x0000000105057824 */ /* 0x000fca00078e0a00 */
[----:B------:R-:W-:Y:S02]  /*acc0*/  VIADDMNMX R6, R5, R22, R6, PT ;  /* 0x0000001605067246 */ /* 0x000fe40003800106 */
[----:B------:R-:W-:-:S07]  /*acd0*/  VIMNMX R18, R18, R5, !PT ;  /* 0x0000000512127248 */ /* 0x000fce0007fe0100 */
.L_x_4826:
[----:B------:R-:W-:Y:S01]  /*ace0*/  FMNMX.FTZ R20, R17, R16, !PT ;  /* 0x0000001011147209 */ /* 0x000fe20007810000 */
[----:B------:R-:W-:Y:S01]  /*acf0*/  UMOV UR10, UR24 ;  /* 0x00000018000a7c82 */ /* 0x000fe20008000000 */
[----:B------:R-:W-:Y:S02]  /*ad00*/  ISETP.GT.AND P1, PT, R18, 0x1, P0 ;  /* 0x000000011200780c */ /* 0x000fe40000724270 */
[----:B------:R-:W-:Y:S02]  /*ad10*/  FMNMX.FTZ R5, R153, R20, !PT ;  /* 0x0000001499057209 */ /* 0x000fe40007810000 */
[----:B------:R-:W-:Y:S02]  /*ad20*/  ISETP.LT.OR P1, PT, R6, 0x2, P1 ;  /* 0x000000020600780c */ /* 0x000fe40000f21670 */
[----:B------:R-:W-:Y:S02]  /*ad30*/  FMNMX.FTZ R20, R156, R5, !PT ;  /* 0x000000059c147209 */ /* 0x000fe40007810000 */
[----:B------:R-:W-:-:S02]  /*ad40*/  FSEL R155, R155, -INF , !P1 ;  /* 0xff8000009b9b7808 */ /* 0x000fc40004800000 */
[----:B------:R-:W-:Y:S02]  /*ad50*/  FMNMX.FTZ R5, R157, R20, !PT ;  /* 0x000000149d057209 */ /* 0x000fe40007810000 */
[----:B------:R-:W-:Y:S02]  /*ad60*/  ISETP.GT.AND P1, PT, R18, RZ, P0 ;  /* 0x000000ff1200720c */ /* 0x000fe40000724270 */
[----:B------:R-:W-:Y:S02]  /*ad70*/  FMNMX.FTZ R20, R160, R5, !PT ;  /* 0x00000005a0147209 */ /* 0x000fe40007810000 */
[----:B------:R-:W-:Y:S02]  /*ad80*/  ISETP.LT.OR P1, PT, R6, 0x1, P1 ;  /* 0x000000010600780c */ /* 0x000fe40000f21670 */
        /* <DEDUP_REMOVED lines=22> */
[----:B------:R-:W-:Y:S01]  /*aef0*/  ISETP.GT.AND P1, PT, R18, 0x18, P0 ;  /* 0x000000181200780c */ /* 0x000fe20000724270 */
[----:B------:R-:W1:Y:S01]  /*af00*/  SHFL.BFLY PT, R5, R20, 0x2, 0x1f ;  /* 0x0c401f0014057f89 */ /* 0x000e6200000e0000 */
[----:B------:R-:W-:Y:S02]  /*af10*/  ISETP.LT.OR P3, PT, R6, 0x12, P3 ;  /* 0x000000120600780c */ /* 0x000fe40001f61670 */
[----:B------:R-:W-:Y:S02]  /*af20*/  ISETP.GT.AND P2, PT, R18, 0x19, P0 ;  /* 0x000000191200780c */ /* 0x000fe40000744270 */
[----:B------:R-:W-:-:S02]  /*af30*/  ISETP.LT.OR P1, PT, R6, 0x19, P1 ;  /* 0x000000190600780c */ /* 0x000fc40000f21670 */
[----:B------:R-:W-:Y:S02]  /*af40*/  FSEL R163, R163, -INF , !P3 ;  /* 0xff800000a3a37808 */ /* 0x000fe40005800000 */
[----:B------:R-:W-:Y:S02]  /*af50*/  ISETP.GT.AND P3, PT, R18, 0x20, P0 ;  /* 0x000000201200780c */ /* 0x000fe40000764270 */
[----:B------:R-:W-:Y:S02]  /*af60*/  ISETP.LT.OR P2, PT, R6, 0x1a, P2 ;  /* 0x0000001a0600780c */ /* 0x000fe40001741670 */
[----:B------:R-:W-:Y:S02]  /*af70*/  FSEL R166, R166, -INF , !P1 ;  /* 0xff800000a6a67808 */ /* 0x000fe40004800000 */
[----:B------:R-:W-:Y:S02]  /*af80*/  ISETP.GT.AND P1, PT, R18, 0x21, P0 ;  /* 0x000000211200780c */ /* 0x000fe40000724270 */
[----:B------:R-:W-:-:S02]  /*af90*/  ISETP.LT.OR P3, PT, R6, 0x21, P3 ;  /* 0x000000210600780c */ /* 0x000fc40001f61670 */
[----:B------:R-:W-:Y:S02]  /*afa0*/  FSEL R167, R167, -INF , !P2 ;  /* 0xff800000a7a77808 */ /* 0x000fe40005000000 */
[----:B------:R-:W-:Y:S02]  /*afb0*/  ISETP.GT.AND P2, PT, R18, 0x28, P0 ;  /* 0x000000281200780c */ /* 0x000fe40000744270 */
[----:B------:R-:W-:Y:S02]  /*afc0*/  ISETP.LT.OR P1, PT, R6, 0x22, P1 ;  /* 0x000000220600780c */ /* 0x000fe40000f21670 */
[----:B-1----:R-:W-:Y:S02]  /*afd0*/  FMNMX.FTZ R19, R20, R5, !PT ;  /* 0x0000000514137209 */ /* 0x002fe40007810000 */
[----:B------:R-:W-:Y:S02]  /*afe0*/  FMNMX.FTZ R20, R154, R15, !PT ;  /* 0x0000000f9a147209 */ /* 0x000fe40007810000 */
[----:B------:R-:W-:Y:S01]  /*aff0*/  FSEL R170, R170, -INF , !P3 ;  /* 0xff800000aaaa7808 */ /* 0x000fe20005800000 */
[----:B------:R-:W1:Y:S01]  /*b000*/  SHFL.BFLY PT, R22, R19, 0x1, 0x1f ;  /* 0x0c201f0013167f89 */ /* 0x000e6200000e0000 */
[----:B------:R-:W-:-:S02]  /*b010*/  ISETP.LT.OR P2, PT, R6, 0x29, P2 ;  /* 0x000000290600780c */ /* 0x000fc40001741670 */
[----:B------:R-:W-:Y:S02]  /*b020*/  FSEL R171, R171, -INF , !P1 ;  /* 0xff800000abab7808 */ /* 0x000fe40004800000 */
[----:B------:R-:W-:Y:S02]  /*b030*/  ISETP.GT.AND P1, PT, R18, 0x29, P0 ;  /* 0x000000291200780c */ /* 0x000fe40000724270 */
[----:B------:R-:W-:Y:S02]  /*b040*/  FSEL R174, R174, -INF , !P2 ;  /* 0xff800000aeae7808 */ /* 0x000fe40005000000 */
[----:B------:R-:W-:Y:S02]  /*b050*/  ISETP.GT.AND P2, PT, R18, 0x30, P0 ;  /* 0x000000301200780c */ /* 0x000fe40000744270 */
[C---:B------:R-:W-:Y:S02]  /*b060*/  ISETP.LT.OR P1, PT, R6.reuse, 0x2a, P1 ;  /* 0x0000002a0600780c */ /* 0x040fe40000f21670 */
[----:B------:R-:W-:-:S02]  /*b070*/  ISETP.LT.OR P2, PT, R6, 0x31, P2 ;  /* 0x000000310600780c */ /* 0x000fc40001741670 */
[----:B------:R-:W-:Y:S02]  /*b080*/  FSEL R175, R175, -INF , !P1 ;  /* 0xff800000afaf7808 */ /* 0x000fe40004800000 */
[----:B------:R-:W-:Y:S02]  /*b090*/  ISETP.GT.AND P1, PT, R18, 0x31, P0 ;  /* 0x000000311200780c */ /* 0x000fe40000724270 */
[----:B------:R-:W-:Y:S02]  /*b0a0*/  FSEL R178, R178, -INF , !P2 ;  /* 0xff800000b2b27808 */ /* 0x000fe40005000000 */
[----:B------:R-:W-:Y:S02]  /*b0b0*/  ISETP.GT.AND P2, PT, R18, 0x38, P0 ;  /* 0x000000381200780c */ /* 0x000fe40000744270 */
[----:B------:R-:W-:Y:S02]  /*b0c0*/  ISETP.LT.OR P1, PT, R6, 0x32, P1 ;  /* 0x000000320600780c */ /* 0x000fe40000f21670 */
[----:B-1----:R-:W-:-:S02]  /*b0d0*/  FMNMX.FTZ R5, R19, R22, !PT ;  /* 0x0000001613057209 */ /* 0x002fc40007810000 */
[----:B------:R-:W-:Y:S02]  /*b0e0*/  FMNMX.FTZ R19, R155, R20, !PT ;  /* 0x000000149b137209 */ /* 0x000fe40007810000 */
[----:B------:R-:W-:Y:S01]  /*b0f0*/  ISETP.GT.AND P0, PT, R18, 0x39, P0 ;  /* 0x000000391200780c */ /* 0x000fe20000704270 */
[----:B------:R-:W-:Y:S01]  /*b100*/  FMUL.FTZ R184, R5, UR10 ;  /* 0x0000000a05b87c20 */ /* 0x000fe20008410000 */
[----:B------:R-:W-:Y:S02]  /*b110*/  FMNMX.FTZ R20, R158, R19, !PT ;  /* 0x000000139e147209 */ /* 0x000fe40007810000 */
[----:B------:R-:W-:Y:S02]  /*b120*/  ISETP.LT.OR P2, PT, R6, 0x39, P2 ;  /* 0x000000390600780c */ /* 0x000fe40001741670 */
[----:B------:R-:W-:Y:S02]  /*b130*/  FMNMX.FTZ R19, R159, R20, !PT ;  /* 0x000000149f137209 */ /* 0x000fe40007810000 */
[----:B------:R-:W-:-:S02]  /*b140*/  FSEL R179, R179, -INF , !P1 ;  /* 0xff800000b3b37808 */ /* 0x000fc40004800000 */
[----:B------:R-:W-:Y:S02]  /*b150*/  FMNMX.FTZ R20, R162, R19, !PT ;  /* 0x00000013a2147209 */ /* 0x000fe40007810000 */
[----:B------:R-:W-:Y:S02]  /*b160*/  ISETP.LT.OR P0, PT, R6, 0x3a, P0 ;  /* 0x0000003a0600780c */ /* 0x000fe40000701670 */
[----:B------:R-:W-:Y:S02]  /*b170*/  FMNMX.FTZ R19, R163, R20, !PT ;  /* 0x00000014a3137209 */ /* 0x000fe40007810000 */
[----:B------:R-:W-:Y:S02]  /*b180*/  FSEL R182, R182, -INF , !P2 ;  /* 0xff800000b6b67808 */ /* 0x000fe40005000000 */
[----:B------:R-:W-:Y:S02]  /*b190*/  FMNMX.FTZ R20, R166, R19, !PT ;  /* 0x00000013a6147209 */ /* 0x000fe40007810000 */
[----:B------:R-:W-:-:S02]  /*b1a0*/  FSETP.NEU.FTZ.AND P3, PT, R5, -INF , PT ;  /* 0xff8000000500780b */ /* 0x000fc40003f7d000 */
[----:B------:R-:W-:Y:S02]  /*b1b0*/  FMNMX.FTZ R19, R167, R20, !PT ;  /* 0x00000014a7137209 */ /* 0x000fe40007810000 */
[----:B------:R-:W-:Y:S02]  /*b1c0*/  FSEL R183, R183, -INF , !P0 ;  /* 0xff800000b7b77808 */ /* 0x000fe40004000000 */
[----:B------:R-:W-:Y:S02]  /*b1d0*/  FMNMX.FTZ R20, R170, R19, !PT ;  /* 0x00000013aa147209 */ /* 0x000fe40007810000 */
[----:B------:R-:W-:Y:S02]  /*b1e0*/  FSEL R184, R184, RZ, P3 ;  /* 0x000000ffb8b87208 */ /* 0x000fe40001800000 */
[----:B------:R-:W-:Y:S02]  /*b1f0*/  FMNMX.FTZ R19, R171, R20, !PT ;  /* 0x00000014ab137209 */ /* 0x000fe40007810000 */
[----:B------:R-:W-:Y:S01]  /*b200*/  ISETP.NE.AND P1, PT, R4, RZ, PT ;  /* 0x000000ff0400720c */ /* 0x000fe20003f25270 */
[--C-:B------:R-:W-:Y:S01]  /*b210*/  FFMA.FTZ R23, R165, UR10, -R184.reuse ;  /* 0x0000000aa5177c23 */ /* 0x100fe200080108b8 */
[----:B------:R-:W-:Y:S01]  /*b220*/  FMNMX.FTZ R20, R174, R19, !PT ;  /* 0x00000013ae147209 */ /* 0x000fe20007810000 */
[--C-:B------:R-:W-:Y:S01]  /*b230*/  FFMA.FTZ R17, R17, UR10, -R184.reuse ;  /* 0x0000000a11117c23 */ /* 0x100fe200080108b8 */
[----:B------:R-:W-:Y:S01]  /*b240*/  FSEL R165, R5, RZ, P3 ;  /* 0x000000ff05a57208 */ /* 0x000fe20001800000 */
[--C-:B------:R-:W-:Y:S01]  /*b250*/  FFMA.FTZ R152, R153, UR10, -R184.reuse ;  /* 0x0000000a99987c23 */ /* 0x100fe200080108b8 */
[----:B------:R-:W-:Y:S01]  /*b260*/  FMNMX.FTZ R19, R175, R20, !PT ;  /* 0x00000014af137209 */ /* 0x000fe20007810000 */
[--C-:B------:R-:W-:Y:S01]  /*b270*/  FFMA.FTZ R18, R156, UR10, -R184.reuse ;  /* 0x0000000a9c127c23 */ /* 0x100fe200080108b8 */
[----:B------:R-:W-:Y:S01]  /*b280*/  FFMA.FTZ R156, R160, UR10, -R184 ;  /* 0x0000000aa09c7c23 */ /* 0x000fe200080108b8 */
[----:B------:R-:W-:Y:S01]  /*b290*/  FADD.FTZ R165, -R165, R16 ;  /* 0x00000010a5a57221 */ /* 0x000fe20000010100 */
[----:B------:R-:W-:Y:S01]  /*b2a0*/  FMNMX.FTZ R20, R178, R19, !PT ;  /* 0x00000013b2147209 */ /* 0x000fe20007810000 */
[--C-:B------:R-:W-:Y:S01]  /*b2b0*/  FFMA.FTZ R19, R157, UR10, -R184.reuse ;  /* 0x0000000a9d137c23 */ /* 0x100fe200080108b8 */
[----:B------:R-:W-:Y:S01]  /*b2c0*/  MUFU.EX2 R17, R17 ;  /* 0x0000001100117308 */ /* 0x000fe20000000800 */
[----:B------:R-:W-:Y:S01]  /*b2d0*/  FMUL.FTZ R16, R165, UR10 ;  /* 0x0000000aa5107c20 */ /* 0x000fe20008410000 */
[----:B------:R-:W-:Y:S01]  /*b2e0*/  FMNMX.FTZ R21, R179, R20, !PT ;  /* 0x00000014b3157209 */ /* 0x000fe20007810000 */
[--C-:B------:R-:W-:Y:S01]  /*b2f0*/  FFMA.FTZ R20, R164, UR10, -R184.reuse ;  /* 0x0000000aa4147c23 */ /* 0x100fe200080108b8 */
[--C-:B------:R-:W-:Y:S01]  /*b300*/  FFMA.FTZ R160, R168, UR10, -R184.reuse ;  /* 0x0000000aa8a07c23 */ /* 0x100fe200080108b8 */
[--C-:B------:R-:W-:Y:S01]  /*b310*/  FFMA.FTZ R153, R169, UR10, -R184.reuse ;  /* 0x0000000aa9997c23 */ /* 0x100fe200080108b8 */
[----:B------:R-:W-:Y:S01]  /*b320*/  FMNMX.FTZ R6, R182, R21, !PT ;  /* 0x00000015b6067209 */ /* 0x000fe20007810000 */
[--C-:B------:R-:W-:Y:S01]  /*b330*/  FFMA.FTZ R21, R161, UR10, -R184.reuse ;  /* 0x0000000aa1157c23 */ /* 0x100fe200080108b8 */
[----:B------:R-:W1:Y:S01]  /*b340*/  MUFU.EX2 R16, R16 ;  /* 0x0000001000107308 */ /* 0x000e620000000800 */
[--C-:B------:R-:W-:Y:S01]  /*b350*/  FFMA.FTZ R164, R173, UR10, -R184.reuse ;  /* 0x0000000aada47c23 */ /* 0x100fe200080108b8 */
[----:B------:R-:W-:Y:S01]  /*b360*/  FMNMX.FTZ R6, R183, R6, !PT ;  /* 0x00000006b7067209 */ /* 0x000fe20007810000 */
[--C-:B------:R-:W-:Y:S01]  /*b370*/  FFMA.FTZ R176, R176, UR10, -R184.reuse ;  /* 0x0000000ab0b07c23 */ /* 0x100fe200080108b8 */
[--C-:B------:R-:W-:Y:S01]  /*b380*/  FFMA.FTZ R177, R177, UR10, -R184.reuse ;  /* 0x0000000ab1b17c23 */ /* 0x100fe200080108b8 */
[--C-:B------:R-:W-:Y:S01]  /*b390*/  FFMA.FTZ R180, R180, UR10, -R184.reuse ;  /* 0x0000000ab4b47c23 */ /* 0x100fe200080108b8 */
[--C-:B------:R-:W-:Y:S01]  /*b3a0*/  FFMA.FTZ R181, R181, UR10, -R184.reuse ;  /* 0x0000000ab5b57c23 */ /* 0x100fe200080108b8 */
[----:B------:R-:W2:Y:S01]  /*b3b0*/  SHFL.BFLY PT, R157, R6, 0x2, 0x1f ;  /* 0x0c401f00069d7f89 */ /* 0x000ea200000e0000 */
[----:B------:R-:W3:Y:S08]  /*b3c0*/  MUFU.EX2 R152, R152 ;  /* 0x0000009800987308 */ /* 0x000ef00000000800 */
[----:B------:R-:W4:Y:S01]  /*b3d0*/  MUFU.EX2 R18, R18 ;  /* 0x0000001200127308 */ /* 0x000f220000000800 */
[-C--:B-1----:R-:W-:Y:S01]  /*b3e0*/  FMUL.FTZ R24, R24, R16.reuse ;  /* 0x0000001018187220 */ /* 0x082fe20000410000 */
        /* <DEDUP_REMOVED lines=13> */
[----:B--2---:R-:W-:Y:S01]  /*b4c0*/  FMNMX.FTZ R22, R6, R157, !PT ;  /* 0x0000009d06167209 */ /* 0x004fe20007810000 */
[----:B------:R-:W2:Y:S01]  /*b4d0*/  MUFU.EX2 R156, R156 ;  /* 0x0000009c009c7308 */ /* 0x000ea20000000800 */
[----:B------:R-:W-:Y:S01]  /*b4e0*/  FFMA.FTZ R157, R172, UR10, -R184 ;  /* 0x0000000aac9d7c23 */ /* 0x000fe200080108b8 */
[-C--:B------:R-:W-:Y:S01]  /*b4f0*/  FMUL.FTZ R49, R49, R16.reuse ;  /* 0x0000001031317220 */ /* 0x080fe20000410000 */
[-C--:B------:R-:W-:Y:S01]  /*b500*/  FMUL.FTZ R52, R52, R16.reuse ;  /* 0x0000001034347220 */ /* 0x080fe20000410000 */
[----:B------:R-:W5:Y:S01]  /*b510*/  SHFL.BFLY PT, R161, R22, 0x1, 0x1f ;  /* 0x0c201f0016a17f89 */ /* 0x000f6200000e0000 */
        /* <DEDUP_REMOVED lines=22> */
[----:B------:R-:W-:Y:S01]  /*b680*/  FMUL.FTZ R92, R92, R16 ;  /* 0x000000105c5c7220 */ /* 0x000fe20000410000 */
[----:B-----5:R-:W-:Y:S01]  /*b690*/  FMNMX.FTZ R6, R22, R161, !PT ;  /* 0x000000a116067209 */ /* 0x020fe20007810000 */
[----:B------:R-:W-:Y:S01]  /*b6a0*/  FFMA.FTZ R161, R16, R8, R17 ;  /* 0x0000000810a17223 */ /* 0x000fe20000010011 */
[-C--:B------:R-:W-:Y:S01]  /*b6b0*/  FMUL.FTZ R93, R93, R16.reuse ;  /* 0x000000105d5d7220 */ /* 0x080fe20000410000 */
[-C--:B------:R-:W-:Y:S01]  /*b6c0*/  FMUL.FTZ R96, R96, R16.reuse ;  /* 0x0000001060607220 */ /* 0x080fe20000410000 */
[C---:B------:R-:W-:Y:S01]  /*b6d0*/  FSETP.NEU.FTZ.AND P0, PT, R6.reuse, -INF , PT ;  /* 0xff8000000600780b */ /* 0x040fe20003f1d000 */
[----:B------:R-:W-:Y:S01]  /*b6e0*/  FMUL.FTZ R8, R6, UR10 ;  /* 0x0000000a06087c20 */ /* 0x000fe20008410000 */
[----:B---3--:R-:W-:Y:S01]  /*b6f0*/  FADD.FTZ R165, R152, R161 ;  /* 0x000000a198a57221 */ /* 0x008fe20000010000 */
[----:B------:R-:W3:Y:S01]  /*b700*/  MUFU.EX2 R160, R160 ;  /* 0x000000a000a07308 */ /* 0x000ee20000000800 */
[-C--:B------:R-:W-:Y:S01]  /*b710*/  FMUL.FTZ R97, R97, R16.reuse ;  /* 0x0000001061617220 */ /* 0x080fe20000410000 */
[-C--:B------:R-:W-:Y:S01]  /*b720*/  FMUL.FTZ R100, R100, R16.reuse ;  /* 0x0000001064647220 */ /* 0x080fe20000410000 */
[----:B------:R-:W-:Y:S01]  /*b730*/  FSEL R161, R8, RZ, P0 ;  /* 0x000000ff08a17208 */ /* 0x000fe20000000000 */
[----:B----4-:R-:W-:Y:S01]  /*b740*/  FADD.FTZ R8, R18, R165 ;  /* 0x000000a512087221 */ /* 0x010fe20000010000 */
[-C--:B------:R-:W-:Y:S01]  /*b750*/  FMUL.FTZ R101, R101, R16.reuse ;  /* 0x0000001065657220 */ /* 0x080fe20000410000 */
[-C--:B------:R-:W-:Y:S01]  /*b760*/  FMUL.FTZ R104, R104, R16.reuse ;  /* 0x0000001068687220 */ /* 0x080fe20000410000 */
[----:B------:R-:W-:Y:S01]  /*b770*/  FMUL.FTZ R105, R105, R16 ;  /* 0x0000001069697220 */ /* 0x000fe20000410000 */
[----:B-1----:R-:W-:Y:S01]  /*b780*/  FADD.FTZ R165, R19, R8 ;  /* 0x0000000813a57221 */ /* 0x002fe20000010000 */
[----:B------:R-:W-:Y:S01]  /*b790*/  FFMA.FTZ R22, R154, UR10, -R161 ;  /* 0x0000000a9a167c23 */ /* 0x000fe200080108a1 */
[----:B------:R-:W-:Y:S01]  /*b7a0*/  FSEL R8, R6, RZ, P0 ;  /* 0x000000ff06087208 */ /* 0x000fe20000000000 */
[----:B------:R-:W-:-:S02]  /*b7b0*/  IMAD.U32 R154, RZ, RZ, UR25 ;  /* 0x00000019ff9a7e24 */ /* 0x000fc4000f8e00ff */
[----:B--2---:R-:W-:Y:S01]  /*b7c0*/  FADD.FTZ R168, R156, R165 ;  /* 0x000000a59ca87221 */ /* 0x004fe20000010000 */
[----:B------:R-:W-:Y:S01]  /*b7d0*/  FFMA.FTZ R165, R155, UR10, -R161 ;  /* 0x0000000a9ba57c23 */ /* 0x000fe200080108a1 */
[----:B------:R-:W1:Y:S01]  /*b7e0*/  MUFU.EX2 R153, R153 ;  /* 0x0000009900997308 */ /* 0x000e620000000800 */
[----:B------:R-:W-:Y:S01]  /*b7f0*/  FADD.FTZ R8, -R8, R15 ;  /* 0x0000000f08087221 */ /* 0x000fe20000010100 */
[----:B------:R-:W-:Y:S01]  /*b800*/  @!P1 LEA R154, R154, R3, 0x6 ;  /* 0x000000039a9a9211 */ /* 0x000fe200078e30ff */
[----:B0-----:R-:W-:Y:S01]  /*b810*/  FADD.FTZ R169, R21, R168 ;  /* 0x000000a815a97221 */ /* 0x001fe20000010000 */
[----:B------:R-:W-:Y:S01]  /*b820*/  FFMA.FTZ R168, R159, UR10, -R161 ;  /* 0x0000000a9fa87c23 */ /* 0x000fe200080108a1 */
[----:B------:R-:W-:Y:S01]  /*b830*/  FMUL.FTZ R8, R8, UR10 ;  /* 0x0000000a08087c20 */ /* 0x000fe20008410000 */
[----:B------:R-:W-:Y:S01]  /*b840*/  @!P1 LEA R155, R154, UR37, 0x2 ;  /* 0x000000259a9b9c11 */ /* 0x000fe2000f8e10ff */
[----:B------:R-:W-:Y:S01]  /*b850*/  FADD.FTZ R154, R20, R169 ;  /* 0x000000a9149a7221 */ /* 0x000fe20000010000 */
[----:B------:R-:W-:Y:S01]  /*b860*/  MUFU.EX2 R22, R22 ;  /* 0x0000001600167308 */ /* 0x000fe20000000800 */
[--C-:B------:R-:W-:Y:S01]  /*b870*/  FFMA.FTZ R158, R158, UR10, -R161.reuse ;  /* 0x0000000a9e9e7c23 */ /* 0x100fe200080108a1 */
[--C-:B------:R-:W-:Y:S01]  /*b880*/  FFMA.FTZ R172, R162, UR10, -R161.reuse ;  /* 0x0000000aa2ac7c23 */ /* 0x100fe200080108a1 */
[----:B------:R-:W-:Y:S01]  /*b890*/  FADD.FTZ R159, R23, R154 ;  /* 0x0000009a179f7221 */ /* 0x000fe20000010000 */
[--C-:B------:R-:W-:Y:S01]  /*b8a0*/  FFMA.FTZ R170, R170, UR10, -R161.reuse ;  /* 0x0000000aaaaa7c23 */ /* 0x100fe200080108a1 */
[--C-:B------:R-:W-:Y:S01]  /*b8b0*/  FFMA.FTZ R163, R163, UR10, -R161.reuse ;  /* 0x0000000aa3a37c23 */ /* 0x100fe200080108a1 */
[----:B------:R-:W-:Y:S01]  /*b8c0*/  FFMA.FTZ R173, R166, UR10, -R161 ;  /* 0x0000000aa6ad7c23 */ /* 0x000fe200080108a1 */
[----:B---3--:R-:W-:Y:S01]  /*b8d0*/  FADD.FTZ R154, R160, R159 ;  /* 0x0000009fa09a7221 */ /* 0x008fe20000010000 */
[----:B------:R-:W0:Y:S01]  /*b8e0*/  MUFU.EX2 R169, R8 ;  /* 0x0000000800a97308 */ /* 0x000e220000000800 */
[--C-:B------:R-:W-:Y:S01]  /*b8f0*/  FFMA.FTZ R167, R167, UR10, -R161.reuse ;  /* 0x0000000aa7a77c23 */ /* 0x100fe200080108a1 */
[--C-:B------:R-:W-:Y:S01]  /*b900*/  FFMA.FTZ R171, R171, UR10, -R161.reuse ;  /* 0x0000000aabab7c23 */ /* 0x100fe200080108a1 */
[----:B-1----:R-:W-:Y:S01]  /*b910*/  FADD.FTZ R154, R153, R154 ;  /* 0x0000009a999a7221 */ /* 0x002fe20000010000 */
[--C-:B------:R-:W-:Y:S01]  /*b920*/  FFMA.FTZ R174, R174, UR10, -R161.reuse ;  /* 0x0000000aaeae7c23 */ /* 0x100fe200080108a1 */
[--C-:B------:R-:W-:Y:S01]  /*b930*/  FFMA.FTZ R175, R175, UR10, -R161.reuse ;  /* 0x0000000aafaf7c23 */ /* 0x100fe200080108a1 */
[--C-:B------:R-:W-:Y:S01]  /*b940*/  FFMA.FTZ R178, R178, UR10, -R161.reuse ;  /* 0x0000000ab2b27c23 */ /* 0x100fe200080108a1 */
[--C-:B------:R-:W-:Y:S01]  /*b950*/  FFMA.FTZ R179, R179, UR10, -R161.reuse ;  /* 0x0000000ab3b37c23 */ /* 0x100fe200080108a1 */
[----:B------:R-:W1:Y:S01]  /*b960*/  MUFU.EX2 R157, R157 ;  /* 0x0000009d009d7308 */ /* 0x000e620000000800 */
[--C-:B------:R-:W-:Y:S01]  /*b970*/  FFMA.FTZ R182, R182, UR10, -R161.reuse ;  /* 0x0000000ab6b67c23 */ /* 0x100fe200080108a1 */
[----:B------:R-:W-:Y:S01]  /*b980*/  FFMA.FTZ R183, R183, UR10, -R161 ;  /* 0x0000000ab7b77c23 */ /* 0x000fe200080108a1 */
[----:B------:R-:W-:Y:S01]  /*b990*/  @!P1 STS [R155+0x28800], R16 ;  /* 0x028800109b009388 */ /* 0x000fe20000000800 */
[-C--:B------:R-:W-:Y:S01]  /*b9a0*/  FMUL.FTZ R108, R108, R16.reuse ;  /* 0x000000106c6c7220 */ /* 0x080fe20000410000 */
[-C--:B------:R-:W-:Y:S01]  /*b9b0*/  FMUL.FTZ R109, R109, R16.reuse ;  /* 0x000000106d6d7220 */ /* 0x080fe20000410000 */
[-C--:B------:R-:W-:Y:S01]  /*b9c0*/  FMUL.FTZ R112, R112, R16.reuse ;  /* 0x0000001070707220 */ /* 0x080fe20000410000 */
[-C--:B------:R-:W-:Y:S01]  /*b9d0*/  FMUL.FTZ R113, R113, R16.reuse ;  /* 0x0000001071717220 */ /* 0x080fe20000410000 */
[----:B------:R-:W2:Y:S01]  /*b9e0*/  MUFU.EX2 R164, R164 ;  /* 0x000000a400a47308 */ /* 0x000ea20000000800 */
[----:B0-----:R0:W-:Y:S01]  /*b9f0*/  @!P1 STS [R155+0x28820], R169 ;  /* 0x028820a99b009388 */ /* 0x0011e20000000800 */
        /* <DEDUP_REMOVED lines=16> */
[C---:B--2---:R-:W-:Y:S01]  /*bb00*/  F2FP.F16.F32.PACK_AB R162, R164.reuse, R157 ;  /* 0x0000009da4a2723e */ /* 0x044fe200000000ff */
[----:B------:R-:W-:Y:S01]  /*bb10*/  FMUL.FTZ R141, R141, R16 ;  /* 0x000000108d8d7220 */ /* 0x000fe20000410000 */
[----:B------:R-:W-:Y:S01]  /*bb20*/  F2FP.F16.F32.PACK_AB R154, R19, R18 ;  /* 0x00000012139a723e */ /* 0x000fe200000000ff */
[----:B------:R-:W-:Y:S01]  /*bb30*/  FADD.FTZ R165, R164, R165 ;  /* 0x000000a5a4a57221 */ /* 0x000fe20000010000 */
[-C--:B------:R-:W-:Y:S01]  /*bb40*/  FMUL.FTZ R144, R144, R16.reuse ;  /* 0x0000001090907220 */ /* 0x080fe20000410000 */
[----:B------:R-:W-:Y:S01]  /*bb50*/  FMUL.FTZ R145, R145, R16 ;  /* 0x0000001091917220 */ /* 0x000fe20000410000 */
[----:B------:R-:W0:Y:S01]  /*bb60*/  MUFU.EX2 R168, R168 ;  /* 0x000000a800a87308 */ /* 0x000e220000000800 */
[----:B----4-:R-:W-:Y:S01]  /*bb70*/  F2FP.F16.F32.PACK_AB R158, R23, R20 ;  /* 0x00000014179e723e */ /* 0x010fe200000000ff */
[-C--:B------:R-:W-:Y:S01]  /*bb80*/  FMUL.FTZ R148, R148, R16.reuse ;  /* 0x0000001094947220 */ /* 0x080fe20000410000 */
[----:B------:R-:W-:Y:S01]  /*bb90*/  FMUL.FTZ R149, R149, R16 ;  /* 0x0000001095957220 */ /* 0x000fe20000410000 */
[----:B------:R-:W-:Y:S01]  /*bba0*/  F2FP.F16.F32.PACK_AB R160, R153, R160 ;  /* 0x000000a099a0723e */ /* 0x000fe200000000ff */
[----:B------:R-:W-:Y:S01]  /*bbb0*/  FMUL.FTZ R26, R26, R169 ;  /* 0x000000a91a1a7220 */ /* 0x000fe20000410000 */
[----:B------:R-:W-:Y:S01]  /*bbc0*/  F2FP.F16.F32.PACK_AB R152, R152, R17 ;  /* 0x000000119898723e */ /* 0x000fe200000000ff */
[-C--:B------:R-:W-:Y:S01]  /*bbd0*/  FMUL.FTZ R27, R27, R169.reuse ;  /* 0x000000a91b1b7220 */ /* 0x080fe20000410000 */
[----:B------:R-:W-:Y:S01]  /*bbe0*/  MUFU.EX2 R172, R172 ;  /* 0x000000ac00ac7308 */ /* 0x000fe20000000800 */
[----:B---3--:R-:W-:Y:S01]  /*bbf0*/  F2FP.F16.F32.PACK_AB R153, R15, R22 ;  /* 0x000000160f99723e */ /* 0x008fe200000000ff */
[-C--:B------:R-:W-:Y:S01]  /*bc00*/  FMUL.FTZ R30, R30, R169.reuse ;  /* 0x000000a91e1e7220 */ /* 0x080fe20000410000 */
[----:B------:R-:W-:Y:S01]  /*bc10*/  F2FP.F16.F32.PACK_AB R156, R21, R156 ;  /* 0x0000009c159c723e */ /* 0x000fe200000000ff */
[-C--:B------:R-:W-:Y:S01]  /*bc20*/  FMUL.FTZ R31, R31, R169.reuse ;  /* 0x000000a91f1f7220 */ /* 0x080fe20000410000 */
[-C--:B------:R-:W-:Y:S01]  /*bc30*/  FMUL.FTZ R34, R34, R169.reuse ;  /* 0x000000a922227220 */ /* 0x080fe20000410000 */
[-C--:B------:R-:W-:Y:S01]  /*bc40*/  FMUL.FTZ R35, R35, R169.reuse ;  /* 0x000000a923237220 */ /* 0x080fe20000410000 */
[----:B------:R-:W-:Y:S01]  /*bc50*/  FMUL.FTZ R38, R38, R169 ;  /* 0x000000a926267220 */ /* 0x000fe20000410000 */
[----:B------:R1:W-:Y:S01]  /*bc60*/  MUFU.EX2 R161, R170 ;  /* 0x000000aa00a17308 */ /* 0x0003e20000000800 */
[----:B0-----:R-:W-:Y:S01]  /*bc70*/  F2FP.F16.F32.PACK_AB R155, R168, R159 ;  /* 0x0000009fa89b723e */ /* 0x001fe200000000ff */
[----:B------:R-:W-:Y:S01]  /*bc80*/  BAR.SYNC.DEFER_BLOCKING 0xf, 0x100 ;  /* 0x03c4000000007b1d */ /* 0x000fe20000010000 */
[-C--:B------:R-:W-:Y:S01]  /*bc90*/  FMUL.FTZ R39, R39, R169.reuse ;  /* 0x000000a927277220 */ /* 0x080fe20000410000 */
[-C--:B------:R-:W-:Y:S01]  /*bca0*/  FMUL.FTZ R42, R42, R169.reuse ;  /* 0x000000a92a2a7220 */ /* 0x080fe20000410000 */
[-C--:B------:R-:W-:Y:S01]  /*bcb0*/  FMUL.FTZ R43, R43, R169.reuse ;  /* 0x000000a92b2b7220 */ /* 0x080fe20000410000 */
[-C--:B------:R-:W-:Y:S01]  /*bcc0*/  FMUL.FTZ R46, R46, R169.reuse ;  /* 0x000000a92e2e7220 */ /* 0x080fe20000410000 */
[----:B------:R-:W-:Y:S01]  /*bcd0*/  FMUL.FTZ R47, R47, R169 ;  /* 0x000000a92f2f7220 */ /* 0x000fe20000410000 */
[----:B------:R-:W-:Y:S01]  /*bce0*/  MUFU.EX2 R157, R163 ;  /* 0x000000a3009d7308 */ /* 0x000fe20000000800 */
[----:B-1----:R-:W-:Y:S01]  /*bcf0*/  FFMA.FTZ R170, R169, R7, R22 ;  /* 0x00000007a9aa7223 */ /* 0x002fe20000010016 */
[-C--:B------:R-:W-:Y:S01]  /*bd00*/  FMUL.FTZ R50, R50, R169.reuse ;  /* 0x000000a932327220 */ /* 0x080fe20000410000 */
[-C--:B------:R-:W-:Y:S01]  /*bd10*/  FMUL.FTZ R51, R51, R169.reuse ;  /* 0x000000a933337220 */ /* 0x080fe20000410000 */
[-C--:B------:R-:W-:Y:S01]  /*bd20*/  FMUL.FTZ R54, R54, R169.reuse ;  /* 0x000000a936367220 */ /* 0x080fe20000410000 */
[----:B------:R-:W-:Y:S01]  /*bd30*/  FADD.FTZ R170, R15, R170 ;  /* 0x000000aa0faa7221 */ /* 0x000fe20000010000 */
[-C--:B------:R-:W-:Y:S01]  /*bd40*/  FMUL.FTZ R55, R55, R169.reuse ;  /* 0x000000a937377220 */ /* 0x080fe20000410000 */
[-C--:B------:R-:W-:Y:S01]  /*bd50*/  FMUL.FTZ R58, R58, R169.reuse ;  /* 0x000000a93a3a7220 */ /* 0x080fe20000410000 */
[----:B------:R-:W-:Y:S01]  /*bd60*/  MUFU.EX2 R173, R173 ;  /* 0x000000ad00ad7308 */ /* 0x000fe20000000800 */
[----:B------:R-:W-:Y:S01]  /*bd70*/  FADD.FTZ R7, R159, R170 ;  /* 0x000000aa9f077221 */ /* 0x000fe20000010000 */
[-C--:B------:R-:W-:Y:S01]  /*bd80*/  FMUL.FTZ R59, R59, R169.reuse ;  /* 0x000000a93b3b7220 */ /* 0x080fe20000410000 */
[-C--:B------:R-:W-:Y:S01]  /*bd90*/  FMUL.FTZ R62, R62, R169.reuse ;  /* 0x000000a93e3e7220 */ /* 0x080fe20000410000 */
[-C--:B------:R-:W-:Y:S01]  /*bda0*/  FMUL.FTZ R63, R63, R169.reuse ;  /* 0x000000a93f3f7220 */ /* 0x080fe20000410000 */
[----:B------:R-:W-:Y:S01]  /*bdb0*/  FADD.FTZ R7, R168, R7 ;  /* 0x00000007a8077221 */ /* 0x000fe20000010000 */
[-C--:B------:R-:W-:Y:S01]  /*bdc0*/  FMUL.FTZ R66, R66, R169.reuse ;  /* 0x000000a942427220 */ /* 0x080fe20000410000 */
[-C--:B------:R-:W-:Y:S01]  /*bdd0*/  FMUL.FTZ R67, R67, R169.reuse ;  /* 0x000000a943437220 */ /* 0x080fe20000410000 */
[----:B------:R-:W0:Y:S01]  /*bde0*/  MUFU.EX2 R176, R176 ;  /* 0x000000b000b07308 */ /* 0x000e220000000800 */
        /* <DEDUP_REMOVED lines=23> */
[----:B------:R0:W-:Y:S01]  /*bf60*/  MUFU.EX2 R163, R174 ;  /* 0x000000ae00a37308 */ /* 0x0001e20000000800 */
[C---:B--2---:R-:W-:Y:S01]  /*bf70*/  F2FP.F16.F32.PACK_AB R164, R177.reuse, R176 ;  /* 0x000000b0b1a4723e */ /* 0x044fe200000000ff */
[----:B------:R-:W-:Y:S01]  /*bf80*/  FADD.FTZ R17, R177, R8 ;  /* 0x00000008b1117221 */ /* 0x000fe20000010000 */
[-C--:B------:R-:W-:Y:S01]  /*bf90*/  FMUL.FTZ R107, R107, R169.reuse ;  /* 0x000000a96b6b7220 */ /* 0x080fe20000410000 */
[-C--:B------:R-:W-:Y:S01]  /*bfa0*/  FMUL.FTZ R110, R110, R169.reuse ;  /* 0x000000a96e6e7220 */ /* 0x080fe20000410000 */
[-C--:B------:R-:W-:Y:S01]  /*bfb0*/  FMUL.FTZ R111, R111, R169.reuse ;  /* 0x000000a96f6f7220 */ /* 0x080fe20000410000 */
[-C--:B------:R-:W-:Y:S01]  /*bfc0*/  FMUL.FTZ R114, R114, R169.reuse ;  /* 0x000000a972727220 */ /* 0x080fe20000410000 */
[----:B------:R-:W-:Y:S01]  /*bfd0*/  FMUL.FTZ R115, R115, R169 ;  /* 0x000000a973737220 */ /* 0x000fe20000410000 */
[----:B------:R-:W2:Y:S01]  /*bfe0*/  MUFU.EX2 R20, R171 ;  /* 0x000000ab00147308 */ /* 0x000ea20000000800 */
[----:B0-----:R-:W-:Y:S01]  /*bff0*/  FADD.FTZ R174, R172, R7 ;  /* 0x00000007acae7221 */ /* 0x001fe20000010000 */
[----:B---3--:R-:W-:Y:S01]  /*c000*/  F2FP.F16.F32.PACK_AB R159, R18, R173 ;  /* 0x000000ad129f723e */ /* 0x008fe200000000ff */
[-C--:B------:R-:W-:Y:S01]  /*c010*/  FMUL.FTZ R118, R118, R169.reuse ;  /* 0x000000a976767220 */ /* 0x080fe20000410000 */
[-C--:B------:R-:W-:Y:S01]  /*c020*/  FMUL.FTZ R119, R119, R169.reuse ;  /* 0x000000a977777220 */ /* 0x080fe20000410000 */
[C---:B------:R-:W-:Y:S01]  /*c030*/  FADD.FTZ R174, R157.reuse, R174 ;  /* 0x000000ae9dae7221 */ /* 0x040fe20000010000 */
[----:B------:R-:W-:Y:S01]  /*c040*/  F2FP.F16.F32.PACK_AB R157, R157, R172 ;  /* 0x000000ac9d9d723e */ /* 0x000fe200000000ff */
[-C--:B------:R-:W-:Y:S01]  /*c050*/  FMUL.FTZ R122, R122, R169.reuse ;  /* 0x000000a97a7a7220 */ /* 0x080fe20000410000 */
[----:B------:R-:W0:Y:S01]  /*c060*/  MUFU.EX2 R170, R175 ;  /* 0x000000af00aa7308 */ /* 0x000e220000000800 */
[----:B------:R-:W-:Y:S01]  /*c070*/  FADD.FTZ R7, R173, R174 ;  /* 0x000000aead077221 */ /* 0x000fe20000010000 */
[-C--:B------:R-:W-:Y:S01]  /*c080*/  FMUL.FTZ R123, R123, R169.reuse ;  /* 0x000000a97b7b7220 */ /* 0x080fe20000410000 */
[----:B------:R1:W-:Y:S01]  /*c090*/  STSM.16.M88.4 [R10], R156 ;  /* 0x0000009c0a007844 */ /* 0x0003e20000000200 */
[-C--:B------:R-:W-:Y:S01]  /*c0a0*/  FMUL.FTZ R126, R126, R169.reuse ;  /* 0x000000a97e7e7220 */ /* 0x080fe20000410000 */
[----:B------:R-:W-:Y:S01]  /*c0b0*/  FADD.FTZ R176, R18, R7 ;  /* 0x0000000712b07221 */ /* 0x000fe20000010000 */
[-C--:B------:R-:W-:Y:S01]  /*c0c0*/  FMUL.FTZ R127, R127, R169.reuse ;  /* 0x000000a97f7f7220 */ /* 0x080fe20000410000 */
[----:B------:R-:W-:Y:S01]  /*c0d0*/  FMUL.FTZ R130, R130, R169 ;  /* 0x000000a982827220 */ /* 0x000fe20000410000 */
[----:B------:R3:W4:Y:S01]  /*c0e0*/  MUFU.EX2 R165, R178 ;  /* 0x000000b200a57308 */ /* 0x0007220000000800 */
[----:B------:R-:W-:Y:S01]  /*c0f0*/  FADD.FTZ R7, R161, R176 ;  /* 0x000000b0a1077221 */ /* 0x000fe20000010000 */
[----:B--2---:R-:W-:Y:S01]  /*c100*/  F2FP.F16.F32.PACK_AB R161, R20, R161 ;  /* 0x000000a114a1723e */ /* 0x004fe200000000ff */
[-C--:B------:R-:W-:Y:S01]  /*c110*/  FMUL.FTZ R131, R131, R169.reuse ;  /* 0x000000a983837220 */ /* 0x080fe20000410000 */
[-C--:B------:R-:W-:Y:S01]  /*c120*/  FMUL.FTZ R134, R134, R169.reuse ;  /* 0x000000a986867220 */ /* 0x080fe20000410000 */
[----:B------:R-:W-:Y:S01]  /*c130*/  FADD.FTZ R176, R20, R7 ;  /* 0x0000000714b07221 */ /* 0x000fe20000010000 */
[-C--:B------:R-:W-:Y:S01]  /*c140*/  FMUL.FTZ R135, R135, R169.reuse ;  /* 0x000000a987877220 */ /* 0x080fe20000410000 */
[----:B------:R-:W-:Y:S01]  /*c150*/  FMUL.FTZ R138, R138, R169 ;  /* 0x000000a98a8a7220 */ /* 0x000fe20000410000 */
[----:B------:R-:W2:Y:S01]  /*c160*/  MUFU.EX2 R174, R179 ;  /* 0x000000b300ae7308 */ /* 0x000ea20000000800 */
[----:B------:R-:W-:Y:S01]  /*c170*/  FADD.FTZ R7, R163, R176 ;  /* 0x000000b0a3077221 */ /* 0x000fe20000010000 */
[----:B0-----:R-:W-:Y:S01]  /*c180*/  F2FP.F16.F32.PACK_AB R163, R170, R163 ;  /* 0x000000a3aaa3723e */ /* 0x001fe200000000ff */
[-C--:B------:R-:W-:Y:S01]  /*c190*/  FMUL.FTZ R139, R139, R169.reuse ;  /* 0x000000a98b8b7220 */ /* 0x080fe20000410000 */
[-C--:B------:R-:W-:Y:S01]  /*c1a0*/  FMUL.FTZ R142, R142, R169.reuse ;  /* 0x000000a98e8e7220 */ /* 0x080fe20000410000 */
[----:B---3--:R-:W-:Y:S01]  /*c1b0*/  FADD.FTZ R178, R170, R7 ;  /* 0x00000007aab27221 */ /* 0x008fe20000010000 */
[-C--:B------:R-:W-:Y:S01]  /*c1c0*/  FMUL.FTZ R143, R143, R169.reuse ;  /* 0x000000a98f8f7220 */ /* 0x080fe20000410000 */
[----:B------:R1:W-:Y:S01]  /*c1d0*/  STSM.16.M88.4 [R11], R160 ;  /* 0x000000a00b007844 */ /* 0x0003e20000000200 */
[----:B------:R-:W0:Y:S01]  /*c1e0*/  MUFU.EX2 R167, R182 ;  /* 0x000000b600a77308 */ /* 0x000e220000000800 */
[----:B----4-:R-:W-:Y:S01]  /*c1f0*/  FADD.FTZ R7, R165, R178 ;  /* 0x000000b2a5077221 */ /* 0x010fe20000010000 */
[-C--:B------:R-:W-:Y:S01]  /*c200*/  FMUL.FTZ R146, R146, R169.reuse ;  /* 0x000000a992927220 */ /* 0x080fe20000410000 */
[-C--:B------:R-:W-:Y:S01]  /*c210*/  FMUL.FTZ R147, R147, R169.reuse ;  /* 0x000000a993937220 */ /* 0x080fe20000410000 */
[-C--:B------:R-:W-:Y:S01]  /*c220*/  FMUL.FTZ R150, R150, R169.reuse ;  /* 0x000000a996967220 */ /* 0x080fe20000410000 */
[----:B------:R-:W-:-:S03]  /*c230*/  FMUL.FTZ R151, R151, R169 ;  /* 0x000000a997977220 */ /* 0x000fc60000410000 */
[----:B------:R-:W3:Y:S01]  /*c240*/  MUFU.EX2 R180, R180 ;  /* 0x000000b400b47308 */ /* 0x000ee20000000800 */
[C---:B--2---:R-:W-:Y:S01]  /*c250*/  FADD.FTZ R16, R174.reuse, R7 ;  /* 0x00000007ae107221 */ /* 0x044fe20000010000 */
[----:B------:R-:W-:-:S06]  /*c260*/  F2FP.F16.F32.PACK_AB R165, R174, R165 ;  /* 0x000000a5aea5723e */ /* 0x000fcc00000000ff */
[----:B------:R-:W2:Y:S01]  /*c270*/  MUFU.EX2 R181, R181 ;  /* 0x000000b500b57308 */ /* 0x000ea20000000800 */
[----:B0-----:R-:W-:-:S07]  /*c280*/  FADD.FTZ R7, R167, R16 ;  /* 0x00000010a7077221 */ /* 0x001fce0000010000 */
[----:B------:R-:W0:Y:S01]  /*c290*/  MUFU.EX2 R176, R183 ;  /* 0x000000b700b07308 */ /* 0x000e220000000800 */
[----:B---3--:R-:W-:Y:S01]  /*c2a0*/  FADD.FTZ R8, R180, R17 ;  /* 0x00000011b4087221 */ /* 0x008fe20000010000 */
[----:B--2---:R-:W-:-:S03]  /*c2b0*/  F2FP.F16.F32.PACK_AB R166, R181, R180 ;  /* 0x000000b4b5a6723e */ /* 0x004fc600000000ff */
[----:B------:R-:W-:Y:S01]  /*c2c0*/  FADD.FTZ R8, R181, R8 ;  /* 0x00000008b5087221 */ /* 0x000fe20000010000 */
[C---:B0-----:R-:W-:Y:S01]  /*c2d0*/  F2FP.F16.F32.PACK_AB R167, R176.reuse, R167 ;  /* 0x000000a7b0a7723e */ /* 0x041fe200000000ff */
[----:B------:R-:W-:-:S04]  /*c2e0*/  FADD.FTZ R7, R176, R7 ;  /* 0x00000007b0077221 */ /* 0x000fc80000010000 */
[----:B------:R1:W-:Y:S01]  /*c2f0*/  STSM.16.M88.4 [R9], R164 ;  /* 0x000000a409007844 */ /* 0x0003e20000000200 */
[----:B------:R-:W-:Y:S05]  /*c300*/  @!P5 BRA `(.L_x_4830) ;  /* 0x000000000004d947 */ /* 0x000fea0003800000 */
[----:B------:R-:W-:Y:S01]  /*c310*/  BPT.TRAP 0x1 ;  /* 0x000000040000795c */ /* 0x000fe20000300000 */
.L_x_4830:
[----:B------:R0:W2:Y:S01]  /*c320*/  SYNCS.PHASECHK.TRANS64.TRYWAIT P0, [UR30+0x28c50], R13 ;  /* 0x028c500dff0075a7 */ /* 0x0000a2000800015e */
[----:B------:R-:W-:Y:S05]  /*c330*/  @!P5 BRA `(.L_x_4831) ;  /* 0x000000000004d947 */ /* 0x000fea0003800000 */
[----:B------:R-:W-:Y:S01]  /*c340*/  BPT.TRAP 0x1 ;  /* 0x000000040000795c */ /* 0x000fe20000300000 */
.L_x_4831:
[----:B--2---:R-:W-:Y:S05]  /*c350*/  @P0 BRA `(.L_x_4832) ;  /* 0x0000000000080947 */ /* 0x004fea0003800000 */
[----:B------:R-:W2:Y:S02]  /*c360*/  SYNCS.PHASECHK.TRANS64.TRYWAIT P0, [UR30+0x28c50], R13 ;  /* 0x028c500dff0075a7 */ /* 0x000ea4000800015e */
[----:B--2---:R-:W-:Y:S05]  /*c370*/  @!P0 BRA `(.L_x_4833) ;  /* 0x0000008000b88947 */ /* 0x004fea0003800000 */
.L_x_4832:
[----:B------:R-:W-:Y:S01]  /*c380*/  ULEA UR11, UR4, UR36, 0xc ;  /* 0x00000024040b7291 */ /* 0x000fe2000f8e603f */
[----:B------:R-:W-:Y:S01]  /*c390*/  WARPGROUP.ARRIVE ;  /* 0x00000000000079c5 */ /* 0x000fe20000000000 */
[----:B------:R-:W-:Y:S01]  /*c3a0*/  UMOV UR15, 0x40000040 ;  /* 0x40000040000f7882 */ /* 0x000fe20000000000 */
[----:B------:R-:W-:Y:S01]  /*c3b0*/  UISETP.GT.AND UP1, UPT, UR42, UR38, UPT ;  /* 0x000000262a00728c */ /* 0x000fe2000bf24270 */
[----:B--2---:R-:W-:Y:S01]  /*c3c0*/  @!P6 VIADD R14, R14, 0x28c60 ;  /* 0x00028c600e0ee836 */ /* 0x004fe20000000000 */
[----:B------:R-:W-:Y:S01]  /*c3d0*/  UIADD3 UR42, UR42, -0x1, URZ ;  /* 0xffffffff2a2a7890 */ /* 0x000fe2000fffe03f */
[----:B------:R-:W-:Y:S01]  /*c3e0*/  IMAD.MOV.U32 R15, RZ, RZ, R6 ;  /* 0x000000ffff0f7224 */ /* 0x000fe200078e0006 */
[----:B------:R-:W-:Y:S01]  /*c3f0*/  UMOV UR14, UR11 ;  /* 0x0000000b000e7c82 */ /* 0x000fe20008000000 */
[----:B------:R-:W-:Y:S01]  /*c400*/  UMOV UR25, UR4 ;  /* 0x0000000400197c82 */ /* 0x000fe20008000000 */
[----:B------:R-:W-:Y:S01]  /*c410*/  HGMMA.64x256x16.F32 R24, R152, gdesc[UR12].tnspB, R24, gsb0 ;  /* 0x43e0000c98187df0 */ /* 0x000fe20008000818 */
[----:B------:R-:W-:Y:S01]  /*c420*/  UIADD3 UR14, UR11, 0x80, URZ ;  /* 0x000000800b0e7890 */ /* 0x000fe2000fffe03f */
[----:B------:R-:W-:Y:S01]  /*c430*/  PLOP3.LUT P0, PT, PT, PT, UP1, 0x80, 0x0 ;  /* 0x000000000000781c */ /* 0x000fe20003f0f018 */
[----:B------:R-:W-:Y:S01]  /*c440*/  UMOV UR15, 0x40000040 ;  /* 0x40000040000f7882 */ /* 0x000fe20000000000 */
[----:B------:R-:W-:Y:S01]  /*c450*/  @!P6 PRMT R14, RZ, 0x654, R14 ;  /* 0x00000654ff0ee816 */ /* 0x000fe2000000000e */
        /* <DEDUP_REMOVED lines=28> */
.L_x_4817:
[----:B-1-3--:R-:W1:Y:S01]  /*c620*/  SHFL.BFLY PT, R9, R8, 0x2, 0x1f ;  /* 0x0c401f0008097f89 */ /* 0x00ae6200000e0000 */
[----:B------:R-:W-:Y:S01]  /*c630*/  IMAD.MOV.U32 R10, RZ, RZ, RZ ;  /* 0x000000ffff0a7224 */ /* 0x000fe200078e00ff */
[----:B------:R-:W-:Y:S08]  /*c640*/  BAR.ARV 0x8, 0x100 ;  /* 0x0204000000007b1d */ /* 0x000ff00000002000 */
[----:B------:R-:W-:Y:S01]  /*c650*/  BAR.SYNC.DEFER_BLOCKING 0xf, 0x100 ;  /* 0x03c4000000007b1d */ /* 0x000fe20000010000 */
[----:B------:R-:W-:Y:S01]  /*c660*/  ISETP.NE.AND P0, PT, R4, RZ, PT ;  /* 0x000000ff0400720c */ /* 0x000fe20003f05270 */
[----:B------:R-:W-:-:S04]  /*c670*/  IMAD.U32 R4, RZ, RZ, UR4 ;  /* 0x00000004ff047e24 */ /* 0x000fc8000f8e00ff */
[----:B------:R-:W3:Y:S01]  /*c680*/  SHFL.BFLY PT, R2, R7, 0x2, 0x1f ;  /* 0x0c401f0007027f89 */ /* 0x000ee200000e0000 */
[----:B-1----:R-:W-:Y:S01]  /*c690*/  FADD.FTZ R9, R9, R8 ;  /* 0x0000000809097221 */ /* 0x002fe20000010000 */
[----:B------:R-:W-:-:S04]  /*c6a0*/  MOV R8, UR10 ;  /* 0x0000000a00087c02 */ /* 0x000fc80008000f00 */
[----:B------:R-:W1:Y:S01]  /*c6b0*/  SHFL.BFLY PT, R0, R9, 0x1, 0x1f ;  /* 0x0c201f0009007f89 */ /* 0x000e6200000e0000 */
[----:B---3--:R-:W-:-:S05]  /*c6c0*/  FADD.FTZ R2, R2, R7 ;  /* 0x0000000702027221 */ /* 0x008fca0000010000 */
[----:B------:R-:W3:Y:S01]  /*c6d0*/  SHFL.BFLY PT, R11, R2, 0x1, 0x1f ;  /* 0x0c201f00020b7f89 */ /* 0x000ee200000e0000 */
[----:B-1----:R-:W-:Y:S01]  /*c6e0*/  FADD.FTZ R12, R9, R0 ;  /* 0x00000000090c7221 */ /* 0x002fe20000010000 */
[----:B------:R-:W-:Y:S02]  /*c6f0*/  IMAD.MOV.U32 R0, RZ, RZ, RZ ;  /* 0x000000ffff007224 */ /* 0x000fe400078e00ff */
[----:B------:R-:W-:Y:S02]  /*c700*/  IMAD R9, R4, 0x40, R3 ;  /* 0x0000004004097824 */ /* 0x000fe400078e0203 */
[----:B------:R-:W-:Y:S01]  /*c710*/  FSETP.NE.FTZ.AND P1, PT, R12, RZ, PT ;  /* 0x000000ff0c00720b */ /* 0x000fe20003f35000 */
[----:B------:R-:W-:Y:S02]  /*c720*/  IMAD.MOV.U32 R4, RZ, RZ, -0x800000 ;  /* 0xff800000ff047424 */ /* 0x000fe400078e00ff */
[----:B------:R-:W-:-:S10]  /*c730*/  @!P0 LEA R9, R9, UR37, 0x2 ;  /* 0x0000002509098c11 */ /* 0x000fd4000f8e10ff */
[----:B------:R-:W1:Y:S01]  /*c740*/  @P1 MUFU.RCP R10, R12 ;  /* 0x0000000c000a1308 */ /* 0x000e620000001000 */
[----:B------:R-:W-:Y:S01]  /*c750*/  @P1 FMUL.FTZ R8, R8, 0.69314718246459960938 ;  /* 0x3f31721808081820 */ /* 0x000fe20000410000 */
[----:B---3--:R-:W-:Y:S01]  /*c760*/  FADD.FTZ R11, R2, R11 ;  /* 0x0000000b020b7221 */ /* 0x008fe20000010000 */
[----:B------:R-:W-:-:S04]  /*c770*/  IMAD.MOV.U32 R2, RZ, RZ, -0x800000 ;  /* 0xff800000ff027424 */ /* 0x000fc800078e00ff */
[----:B------:R-:W-:Y:S01]  /*c780*/  FSETP.NE.FTZ.AND P2, PT, R11, RZ, PT ;  /* 0x000000ff0b00720b */ /* 0x000fe20003f55000 */
[----:B------:R-:W-:Y:S01]  /*c790*/  @P1 MUFU.LG2 R3, R12 ;  /* 0x0000000c00031308 */ /* 0x000fe20000000c00 */
[----:B-1----:R1:W-:Y:S01]  /*c7a0*/  @!P0 STS [R9+0x28800], R10 ;  /* 0x0288000a09008388 */ /* 0x0023e20000000800 */
[-C--:B------:R-:W-:Y:S01]  /*c7b0*/  FMUL.FTZ R24, R24, R10.reuse ;  /* 0x0000000a18187220 */ /* 0x080fe20000410000 */
[----:B------:R-:W-:-:S09]  /*c7c0*/  FMUL.FTZ R25, R25, R10 ;  /* 0x0000000a19197220 */ /* 0x000fd20000410000 */
[----:B------:R-:W3:Y:S01]  /*c7d0*/  @P2 MUFU.RCP R0, R11 ;  /* 0x0000000b00002308 */ /* 0x000ee20000001000 */
[-C--:B------:R-:W-:Y:S01]  /*c7e0*/  FMUL.FTZ R28, R28, R10.reuse ;  /* 0x0000000a1c1c7220 */ /* 0x080fe20000410000 */
[-C--:B------:R-:W-:Y:S01]  /*c7f0*/  FMUL.FTZ R29, R29, R10.reuse ;  /* 0x0000000a1d1d7220 */ /* 0x080fe20000410000 */
[-C--:B------:R-:W-:Y:S01]  /*c800*/  FMUL.FTZ R32, R32, R10.reuse ;  /* 0x0000000a20207220 */ /* 0x080fe20000410000 */
[-C--:B------:R-:W-:Y:S01]  /*c810*/  FMUL.FTZ R33, R33, R10.reuse ;  /* 0x0000000a21217220 */ /* 0x080fe20000410000 */
[-C--:B------:R-:W-:Y:S01]  /*c820*/  FMUL.FTZ R36, R36, R10.reuse ;  /* 0x0000000a24247220 */ /* 0x080fe20000410000 */
[-C--:B------:R-:W-:Y:S01]  /*c830*/  FMUL.FTZ R37, R37, R10.reuse ;  /* 0x0000000a25257220 */ /* 0x080fe20000410000 */
[-C--:B------:R-:W-:Y:S01]  /*c840*/  FMUL.FTZ R40, R40, R10.reuse ;  /* 0x0000000a28287220 */ /* 0x080fe20000410000 */
[----:B------:R-:W5:Y:S01]  /*c850*/  @P2 MUFU.LG2 R7, R11 ;  /* 0x0000000b00072308 */ /* 0x000f620000000c00 */
        /* <DEDUP_REMOVED lines=8> */
[----:B---3--:R3:W-:Y:S01]  /*c8e0*/  @!P0 STS [R9+0x28820], R0 ;  /* 0x0288200009008388 */ /* 0x0087e20000000800 */
        /* <DEDUP_REMOVED lines=47> */
[----:B-1----:R-:W-:-:S02]  /*cbe0*/  IMAD.U32 R10, RZ, RZ, UR10 ;  /* 0x0000000aff0a7e24 */ /* 0x002fc4000f8e00ff */
[----:B------:R-:W-:Y:S01]  /*cbf0*/  @P1 FMUL.FTZ R3, R3, 0.69314718246459960938 ;  /* 0x3f31721803031820 */ /* 0x000fe20000410000 */
[----:B-----5:R-:W-:Y:S01]  /*cc00*/  @P2 FMUL.FTZ R7, R7, 0.69314718246459960938 ;  /* 0x3f31721807072820 */ /* 0x020fe20000410000 */
[----:B------:R-:W-:Y:S01]  /*cc10*/  PLOP3.LUT P0, PT, PT, PT, PT, 0x8, 0x0 ;  /* 0x000000000000781c */ /* 0x000fe20003f0e170 */
        /* <DEDUP_REMOVED lines=67> */
[----:B---3--:R-:W-:Y:S06]  /*d050*/  BAR.ARV 0xe, 0x100 ;  /* 0x0384000000007b1d */ /* 0x008fec0000002000 */
.L_x_4749:
[----:B------:R-:W-:Y:S05]  /*d060*/  @P0 BRA `(.L_x_4835) ;  /* 0x0000002000f80947 */ /* 0x000fea0003800000 */
[----:B------:R-:W1:Y:S01]  /*d070*/  S2R R0, SR_TID.X ;  /* 0x0000000000007919 */ /* 0x000e620000002100 */
[----:B------:R-:W3:Y:S01]  /*d080*/  S2UR UR5, SR_CgaCtaId ;  /* 0x00000000000579c3 */ /* 0x000ee20000008800 */
[----:B------:R-:W-:Y:S01]  /*d090*/  UMOV UR4, 0x400 ;  /* 0x0000040000047882 */ /* 0x000fe20000000000 */
[----:B------:R-:W-:-:S06]  /*d0a0*/  IMAD R3, RZ, RZ, -UR40 ;  /* 0x80000028ff037e24 */ /* 0x000fcc000f8e02ff */
[----:B------:R-:W-:Y:S08]  /*d0b0*/  BAR.SYNC.DEFER_BLOCKING 0x1, 0x100 ;  /* 0x0044000000007b1d */ /* 0x000ff00000010000 */
[----:B------:R-:W5:Y:S08]  /*d0c0*/  S2UR UR6, SR_CTAID.Y ;  /* 0x00000000000679c3 */ /* 0x000f700000002600 */
[----:B------:R-:W5:Y:S01]  /*d0d0*/  LDC R10, c[0x0][0xc50] ;  /* 0x00031400ff0a7b82 */ /* 0x000f620000000800 */
[----:B---3--:R-:W-:-:S07]  /*d0e0*/  ULEA UR4, UR5, UR4, 0x18 ;  /* 0x0000000405047291 */ /* 0x008fce000f8ec03f */
[----:B------:R-:W3:Y:S01]  /*d0f0*/  LDC R6, c[0x0][0xbe8] ;  /* 0x0002fa00ff067b82 */ /* 0x000ee20000000800 */
[----:B------:R-:W-:Y:S01]  /*d100*/  UIADD3 UR4, UR4, 0x28c20, URZ ;  /* 0x00028c2004047890 */ /* 0x000fe2000fffe03f */
[----:B-1----:R-:W-:-:S03]  /*d110*/  VIADD R20, R0, 0xffffff80 ;  /* 0xffffff8000147836 */ /* 0x002fc60000000000 */
[----:B------:R-:W-:Y:S02]  /*d120*/  UPRMT UR4, URZ, 0x654, UR4 ;  /* 0x000006543f047896 */ /* 0x000fe40008000004 */
[----:B------:R-:W-:-:S04]  /*d130*/  SHF.R.S32.HI R21, RZ, 0x1f, R20 ;  /* 0x0000001fff157819 */ /* 0x000fc80000011414 */
[----:B------:R-:W-:Y:S01]  /*d140*/  LEA.HI R9, R21, R20, RZ, 0x7 ;  /* 0x0000001415097211 */ /* 0x000fe200078f38ff */
[----:B-----5:R-:W-:Y:S01]  /*d150*/  IMAD R3, R10, R3, UR6 ;  /* 0x000000060a037e24 */ /* 0x020fe2000f8e0203 */
[----:B------:R-:W-:Y:S01]  /*d160*/  USHF.R.S32.HI UR6, URZ, 0x1f, UR40 ;  /* 0x0000001f3f067899 */ /* 0x000fe20008011428 */
[----:B------:R-:W-:Y:S01]  /*d170*/  SYNCS.ARRIVE.TRANS64.RED.A1T0 RZ, [UR4], RZ ;  /* 0x000000ffffff79a7 */ /* 0x000fe20008100404 */
[----:B------:R-:W-:Y:S02]  /*d180*/  SHF.R.S32.HI R0, RZ, 0x7, R9 ;  /* 0x00000007ff007819 */ /* 0x000fe40000011409 */
[----:B------:R-:W-:-:S03]  /*d190*/  LOP3.LUT R5, R9, 0xffffff80, RZ, 0xc0, !PT ;  /* 0xffffff8009057812 */ /* 0x000fc600078ec0ff */
[----:B------:R-:W1:Y:S01]  /*d1a0*/  SHFL.IDX PT, R7, R0, RZ, 0x1f ;  /* 0x00001fff00077589 */ /* 0x000e6200000e0000 */
[----:B---3--:R-:W-:Y:S01]  /*d1b0*/  ISETP.NE.AND P1, PT, R6, 0x1, PT ;  /* 0x000000010600780c */ /* 0x008fe20003f25270 */
[----:B------:R-:W-:Y:S01]  /*d1c0*/  IMAD.IADD R8, R20, 0x1, -R5 ;  /* 0x0000000114087824 */ /* 0x000fe200078e0a05 */
[----:B------:R-:W-:-:S04]  /*d1d0*/  SHF.R.S32.HI R5, RZ, 0x1f, R3 ;  /* 0x0000001fff057819 */ /* 0x000fc80000011403 */
[----:B------:R-:W-:Y:S02]  /*d1e0*/  SHF.R.S32.HI R155, RZ, 0x1f, R8 ;  /* 0x0000001fff9b7819 */ /* 0x000fe40000011408 */
[----:B-1----:R-:W-:Y:S02]  /*d1f0*/  ISETP.NE.AND P0, PT, R7, RZ, PT ;  /* 0x000000ff0700720c */ /* 0x002fe40003f05270 */
[----:B------:R-:W-:-:S04]  /*d200*/  LEA.HI R7, R155, R8, RZ, 0x2 ;  /* 0x000000089b077211 */ /* 0x000fc800078f10ff */
[----:B------:R-:W-:-:S07]  /*d210*/  SHF.R.S32.HI R154, RZ, 0x2, R7 ;  /* 0x00000002ff9a7819 */ /* 0x000fce0000011407 */
[----:B------:R-:W-:Y:S05]  /*d220*/  @P0 BRA `(.L_x_4836) ;  /* 0x0000000400440947 */ /* 0x000fea0003800000 */
[----:B------:R-:W1:Y:S01]  /*d230*/  LDC R16, c[0x0][0xbe8] ;  /* 0x0002fa00ff107b82 */ /* 0x000e620000000800 */
[----:B------:R-:W-:Y:S01]  /*d240*/  LOP3.LUT R9, R9, 0xffffff80, RZ, 0xc0, !PT ;  /* 0xffffff8009097812 */ /* 0x000fe200078ec0ff */
[----:B------:R-:W3:Y:S01]  /*d250*/  S2R R22, SR_CTAID.X ;  /* 0x0000000000167919 */ /* 0x000ee20000002500 */
[----:B------:R-:W-:Y:S01]  /*d260*/  LEA.HI R11, R21, R20, RZ, 0x2 ;  /* 0x00000014150b7211 */ /* 0x000fe200078f10ff */
[----:B------:R-:W-:Y:S02]  /*d270*/  ULDC.64 UR4, c[0x0][0xbd0] ;  /* 0x0002f40000047ab9 */ /* 0x000fe40000000a00 */
[C---:B------:R-:W-:Y:S01]  /*d280*/  IMAD.IADD R23, R20.reuse, 0x1, -R9 ;  /* 0x0000000114177824 */ /* 0x040fe200078e0a09 */
[----:B------:R-:W-:Y:S01]  /*d290*/  LOP3.LUT R11, R11, 0xfffffffc, RZ, 0xc0, !PT ;  /* 0xfffffffc0b0b7812 */ /* 0x000fe200078ec0ff */
[----:B------:R-:W5:Y:S01]  /*d2a0*/  S2UR UR7, SR_CTAID.Z ;  /* 0x00000000000779c3 */ /* 0x000f620000002700 */
[----:B------:R-:W-:Y:S02]  /*d2b0*/  UIMAD.WIDE.U32 UR8, UR40, UR4, URZ ;  /* 0x00000004280872a5 */ /* 0x000fe4000f8e003f */
[----:B------:R-:W-:Y:S01]  /*d2c0*/  SHF.R.S32.HI R10, RZ, 0x1f, R23 ;  /* 0x0000001fff0a7819 */ /* 0x000fe20000011417 */
[----:B------:R-:W-:Y:S01]  /*d2d0*/  UIMAD UR4, UR6, UR4, URZ ;  /* 0x00000004060472a4 */ /* 0x000fe2000f8e023f */
[----:B------:R-:W-:-:S02]  /*d2e0*/  IADD3 R11, R20, -R11, RZ ;  /* 0x8000000b140b7210 */ /* 0x000fc40007ffe0ff */
[CC--:B------:R-:W-:Y:S01]  /*d2f0*/  LEA.HI R152, R10.reuse, R23.reuse, RZ, 0x2 ;  /* 0x000000170a987211 */ /* 0x0c0fe200078f10ff */
[----:B------:R-:W3:Y:S01]  /*d300*/  LDC.64 R18, c[0x0][0xbd8] ;  /* 0x0002f600ff127b82 */ /* 0x000ee20000000a00 */
[----:B------:R-:W-:Y:S01]  /*d310*/  LEA.HI R10, R10, R23, RZ, 0x5 ;  /* 0x000000170a0a7211 */ /* 0x000fe200078f28ff */
[----:B------:R-:W-:Y:S01]  /*d320*/  UIMAD UR4, UR40, UR5, UR4 ;  /* 0x00000005280472a4 */ /* 0x000fe2000f8e0204 */
[--C-:B------:R-:W-:Y:S02]  /*d330*/  SHF.R.S32.HI R9, RZ, 0x2, R152.reuse ;  /* 0x00000002ff097819 */ /* 0x100fe40000011498 */
[----:B------:R-:W-:Y:S01]  /*d340*/  SHF.R.S32.HI R12, RZ, 0x1f, R152 ;  /* 0x0000001fff0c7819 */ /* 0x000fe20000011498 */
[----:B------:R-:W-:Y:S01]  /*d350*/  UIADD3 UR4, UR9, UR4, URZ ;  /* 0x0000000409047290 */ /* 0x000fe2000fffe03f */
[----:B------:R-:W-:Y:S02]  /*d360*/  SHF.R.S32.HI R10, RZ, 0x5, R10 ;  /* 0x00000005ff0a7819 */ /* 0x000fe4000001140a */
[----:B-1----:R-:W-:-:S02]  /*d370*/  ISETP.NE.AND P0, PT, R16, 0x1, PT ;  /* 0x000000011000780c */ /* 0x002fc40003f05270 */
[----:B------:R-:W-:Y:S02]  /*d380*/  LEA.HI R12, R12, R9, RZ, 0x3 ;  /* 0x000000090c0c7211 */ /* 0x000fe400078f18ff */
[----:B------:R-:W-:Y:S02]  /*d390*/  LOP3.LUT R152, R152, 0x7ffffffc, RZ, 0xc0, !PT ;  /* 0x7ffffffc98987812 */ /* 0x000fe400078ec0ff */
[----:B------:R-:W-:Y:S01]  /*d3a0*/  LOP3.LUT R12, R12, 0xfffffff8, RZ, 0xc0, !PT ;  /* 0xfffffff80c0c7812 */ /* 0x000fe200078ec0ff */
[----:B-----5:R-:W-:Y:S02]  /*d3b0*/  USHF.R.S32.HI UR5, URZ, 0x1f, UR7 ;  /* 0x0000001f3f057899 */ /* 0x020fe40008011407 */
[----:B------:R-:W-:Y:S02]  /*d3c0*/  IMAD.IADD R152, R23, 0x1, -R152 ;  /* 0x0000000117987824 */ /* 0x000fe400078e0a98 */
[----:B------:R-:W-:Y:S01]  /*d3d0*/  IMAD.IADD R9, R9, 0x1, -R12 ;  /* 0x0000000109097824 */ /* 0x000fe200078e0a0c */
[----:B------:R-:W-:Y:S01]  /*d3e0*/  LEA.HI R12, R11, R11, RZ, 0x1 ;  /* 0x0000000b0b0c7211 */ /* 0x000fe200078f08ff */
[----:B0-2-4-:R-:W0:Y:S01]  /*d3f0*/  @P0 LDC R14, c[0x0][0xbec] ;  /* 0x0002fb00ff0e0b82 */ /* 0x015e220000000800 */
[----:B------:R-:W-:-:S02]  /*d400*/  IMAD.SHL.U32 R152, R152, 0x2, RZ ;  /* 0x0000000298987824 */ /* 0x000fc400078e00ff */
[----:B------:R-:W-:Y:S01]  /*d410*/  LOP3.LUT R12, R12, 0x1ffffffe, RZ, 0xc0, !PT ;  /* 0x1ffffffe0c0c7812 */ /* 0x000fe200078ec0ff */
[----:B------:R-:W-:Y:S02]  /*d420*/  IMAD R153, R10, 0x10, R9 ;  /* 0x000000100a997824 */ /* 0x000fe400078e0209 */
[----:B------:R-:W-:Y:S02]  /*d430*/  IMAD.U32 R10, RZ, RZ, UR8 ;  /* 0x00000008ff0a7e24 */ /* 0x000fe4000f8e00ff */
[----:B------:R-:W1:Y:S01]  /*d440*/  @P0 LDC R17, c[0x0][0xbf0] ;  /* 0x0002fc00ff110b82 */ /* 0x000e620000000800 */
[----:B------:R-:W-:Y:S02]  /*d450*/  IMAD.IADD R12, R11, 0x1, -R12 ;  /* 0x000000010b0c7824 */ /* 0x000fe400078e0a0c */
[----:B------:R-:W-:Y:S02]  /*d460*/  IMAD.U32 R11, RZ, RZ, UR9 ;  /* 0x00000009ff0b7e24 */ /* 0x000fe4000f8e00ff */
[----:B------:R-:W-:-:S02]  /*d470*/  IMAD R9, R12, 0x8, R153 ;  /* 0x000000080c097824 */ /* 0x000fc400078e0299 */
[----:B---3--:R-:W-:Y:S02]  /*d480*/  IMAD R12, R18, UR5, RZ ;  /* 0x00000005120c7c24 */ /* 0x008fe4000f8e02ff */
[----:B------:R-:W-:Y:S01]  /*d490*/  IMAD.U32 R11, RZ, RZ, UR4 ;  /* 0x00000004ff0b7e24 */ /* 0x000fe2000f8e00ff */
[----:B------:R-:W-:Y:S01]  /*d4a0*/  LEA R9, R22, R9, 0x6 ;  /* 0x0000000916097211 */ /* 0x000fe200078e30ff */
[----:B------:R-:W-:Y:S01]  /*d4b0*/  IMAD R15, R19, UR7, R12 ;  /* 0x00000007130f7c24 */ /* 0x000fe2000f8e020c */
[----:B------:R-:W-:Y:S01]  /*d4c0*/  ULDC.64 UR4, c[0x0][0xbe0] ;  /* 0x0002f80000047ab9 */ /* 0x000fe20000000a00 */
[----:B------:R-:W-:-:S04]  /*d4d0*/  IMAD.WIDE.U32 R10, R18, UR7, R10 ;  /* 0x00000007120a7c25 */ /* 0x000fc8000f8e000a */
[----:B0-----:R-:W-:-:S04]  /*d4e0*/  @P0 IMAD.HI.U32 R12, R9, R14, RZ ;  /* 0x0000000e090c0227 */ /* 0x001fc800078e00ff */
[----:B------:R-:W-:Y:S02]  /*d4f0*/  IMAD.MOV.U32 R13, RZ, RZ, R9 ;  /* 0x000000ffff0d7224 */ /* 0x000fe400078e0009 */
[----:B------:R-:W-:Y:S01]  /*d500*/  IMAD.IADD R11, R11, 0x1, R15 ;  /* 0x000000010b0b7824 */ /* 0x000fe200078e020f */
[----:B-1----:R-:W-:Y:S01]  /*d510*/  @P0 SHF.R.U32.HI R13, RZ, R17, R12 ;  /* 0x00000011ff0d0219 */ /* 0x002fe2000001160c */
[----:B------:R-:W-:Y:S02]  /*d520*/  IMAD R12, R5, UR4, RZ ;  /* 0x00000004050c7c24 */ /* 0x000fe4000f8e02ff */
[----:B------:R-:W-:Y:S01]  /*d530*/  IMAD.WIDE.U32 R10, R3, UR4, R10 ;  /* 0x00000004030a7c25 */ /* 0x000fe2000f8e000a */
[----:B------:R-:W-:-:S03]  /*d540*/  SHF.R.S32.HI R15, RZ, 0x1f, R13 ;  /* 0x0000001fff0f7819 */ /* 0x000fc6000001140d */
[----:B------:R-:W-:Y:S01]  /*d550*/  IMAD.MOV R14, RZ, RZ, -R13 ;  /* 0x000000ffff0e7224 */ /* 0x000fe200078e0a0d */
[----:B------:R-:W-:-:S03]  /*d560*/  IADD3 R10, P0, R13, R10, RZ ;  /* 0x0000000a0d0a7210 */ /* 0x000fc60007f1e0ff */
[----:B------:R-:W-:Y:S02]  /*d570*/  IMAD R9, R16, R14, R9 ;  /* 0x0000000e10097224 */ /* 0x000fe400078e0209 */
[----:B------:R-:W-:Y:S01]  /*d580*/  IMAD R14, R3, UR5, R12 ;  /* 0x00000005030e7c24 */ /* 0x000fe2000f8e020c */
[----:B------:R-:W-:Y:S02]  /*d590*/  ULDC.64 UR4, c[0x0][0xbc8] ;  /* 0x0002f20000047ab9 */ /* 0x000fe40000000a00 */
        /* <DEDUP_REMOVED lines=10> */
[----:B------:R-:W-:Y:S01]  /*d640*/  LOP3.LUT R11, R12, 0xfffffe, RZ, 0xc0, !PT ;  /* 0x00fffffe0c0b7812 */ /* 0x000fe200078ec0ff */
[----:B------:R-:W-:Y:S01]  /*d650*/  IMAD R14, R16, UR4, RZ ;  /* 0x00000004100e7c24 */ /* 0x000fe2000f8e02ff */
[----:B------:R-:W-:Y:S01]  /*d660*/  LEA.HI.X R18, R10, UR5, R9, 0x2, P0 ;  /* 0x000000050a127c11 */ /* 0x000fe200080f1409 */
[----:B------:R-:W-:Y:S01]  /*d670*/  SHFL.IDX PT, R12, R17, 0x1, 0x1c1f ;  /* 0x003c1f00110c7f89 */ /* 0x000fe200000e0000 */
[----:B------:R-:W-:-:S02]  /*d680*/  IMAD R9, R22, 0x40, R153 ;  /* 0x0000004016097824 */ /* 0x000fc400078e0299 */
[----:B------:R-:W-:Y:S01]  /*d690*/  IMAD.IADD R15, R0, 0x1, -R11 ;  /* 0x00000001000f7824 */ /* 0x000fe200078e0a0b */
[----:B------:R-:W-:Y:S04]  /*d6a0*/  SHFL.IDX PT, R10, R17, RZ, 0x1c1f ;  /* 0x001c1fff110a7589 */ /* 0x000fe800000e0000 */
[----:B------:R-:W0:Y:S01]  /*d6b0*/  SHFL.IDX PT, R11, R18, RZ, 0x1c1f ;  /* 0x001c1fff120b7589 */ /* 0x000e2200000e0000 */
[----:B------:R-:W-:-:S03]  /*d6c0*/  LEA R15, -R15, RZ, 0x8 ;  /* 0x000000ff0f0f7211 */ /* 0x000fc600078e41ff */
[----:B------:R-:W1:Y:S01]  /*d6d0*/  SHFL.IDX PT, R13, R18, 0x1, 0x1c1f ;  /* 0x003c1f00120d7f89 */ /* 0x000e6200000e0000 */
[----:B------:R-:W-:Y:S01]  /*d6e0*/  ISETP.NE.AND P0, PT, R152, R15, PT ;  /* 0x0000000f9800720c */ /* 0x000fe20003f05270 */
[----:B------:R-:W-:-:S03]  /*d6f0*/  VIADD R15, R9, 0x8 ;  /* 0x00000008090f7836 */ /* 0x000fc60000000000 */
[-C--:B------:R-:W-:Y:S02]  /*d700*/  ISETP.GE.OR P2, PT, R9, R14.reuse, P0 ;  /* 0x0000000e0900720c */ /* 0x080fe40000746670 */
[----:B------:R-:W-:-:S11]  /*d710*/  ISETP.GE.OR P0, PT, R15, R14, P0 ;  /* 0x0000000e0f00720c */ /* 0x000fd60000706670 */
[----:B0-----:R3:W-:Y:S04]  /*d720*/  @!P2 ST.E desc[UR48][R10.64], R2 ;  /* 0x000000020a00a985 */ /* 0x0017e8000c101930 */
[----:B-1----:R3:W-:Y:S02]  /*d730*/  @!P0 ST.E desc[UR48][R12.64], R4 ;  /* 0x000000040c008985 */ /* 0x0027e4000c101930 */
.L_x_4836:
[----:B0-2-4-:R-:W0:Y:S01]  /*d740*/  S2R R14, SR_CTAID.X ;  /* 0x00000000000e7919 */ /* 0x015e220000002500 */
[----:B------:R-:W-:Y:S01]  /*d750*/  LEA.HI R21, R21, R20, RZ, 0x2 ;  /* 0x0000001415157211 */ /* 0x000fe200078f10ff */
[----:B------:R-:W1:Y:S01]  /*d760*/  S2UR UR7, SR_CTAID.Z ;  /* 0x00000000000779c3 */ /* 0x000e620000002700 */
[----:B------:R-:W-:Y:S01]  /*d770*/  SHF.R.S32.HI R9, RZ, 0x1f, R7 ;  /* 0x0000001fff097819 */ /* 0x000fe20000011407 */
[----:B------:R-:W-:Y:S01]  /*d780*/  ULDC.64 UR8, c[0x0][0xb38] ;  /* 0x0002ce0000087ab9 */ /* 0x000fe20000000a00 */
[----:B------:R-:W-:Y:S01]  /*d790*/  LOP3.LUT R21, R21, 0xfffffffc, RZ, 0xc0, !PT ;  /* 0xfffffffc15157812 */ /* 0x000fe200078ec0ff */
[----:B------:R-:W-:Y:S01]  /*d7a0*/  UIMAD UR6, UR6, UR8, URZ ;  /* 0x00000008060672a4 */ /* 0x000fe2000f8e023f */
[----:B------:R-:W-:Y:S01]  /*d7b0*/  LEA.HI R9, R9, R154, RZ, 0x3 ;  /* 0x0000009a09097211 */ /* 0x000fe200078f18ff */
[----:B------:R-:W-:Y:S01]  /*d7c0*/  UIMAD.WIDE.U32 UR4, UR40, UR8, URZ ;  /* 0x00000008280472a5 */ /* 0x000fe2000f8e003f */
[----:B------:R-:W-:Y:S01]  /*d7d0*/  LEA.HI R155, R155, R8, RZ, 0x5 ;  /* 0x000000089b9b7211 */ /* 0x000fe200078f28ff */
[----:B---3--:R-:W2:Y:S01]  /*d7e0*/  LDC.64 R12, c[0x0][0xb40] ;  /* 0x0002d000ff0c7b82 */ /* 0x008ea20000000a00 */
[----:B------:R-:W-:Y:S01]  /*d7f0*/  IMAD.IADD R21, R20, 0x1, -R21 ;  /* 0x0000000114157824 */ /* 0x000fe200078e0a15 */
[----:B------:R-:W-:Y:S01]  /*d800*/  LOP3.LUT R9, R9, 0xfffffff8, RZ, 0xc0, !PT ;  /* 0xfffffff809097812 */ /* 0x000fe200078ec0ff */
[----:B------:R-:W-:Y:S01]  /*d810*/  UIMAD UR6, UR40, UR9, UR6 ;  /* 0x00000009280672a4 */ /* 0x000fe2000f8e0206 */
[----:B------:R-:W-:Y:S01]  /*d820*/  SHF.R.S32.HI R155, RZ, 0x5, R155 ;  /* 0x00000005ff9b7819 */ /* 0x000fe2000001149b */
[----:B------:R-:W-:Y:S01]  /*d830*/  IMAD.U32 R11, RZ, RZ, UR5 ;  /* 0x00000005ff0b7e24 */ /* 0x000fe2000f8e00ff */
[----:B------:R-:W-:Y:S01]  /*d840*/  LEA.HI R2, R21, R21, RZ, 0x1 ;  /* 0x0000001515027211 */ /* 0x000fe200078f08ff */
[----:B------:R-:W-:Y:S01]  /*d850*/  IMAD.IADD R154, R154, 0x1, -R9 ;  /* 0x000000019a9a7824 */ /* 0x000fe200078e0a09 */
[----:B------:R-:W3:Y:S01]  /*d860*/  @P1 LDC R4, c[0x0][0xbec] ;  /* 0x0002fb00ff041b82 */ /* 0x000ee20000000800 */
[----:B------:R-:W-:Y:S01]  /*d870*/  UIADD3 UR6, UR5, UR6, URZ ;  /* 0x0000000605067290 */ /* 0x000fe2000fffe03f */
[----:B------:R-:W-:Y:S01]  /*d880*/  LOP3.LUT R2, R2, 0x1ffffffe, RZ, 0xc0, !PT ;  /* 0x1ffffffe02027812 */ /* 0x000fe200078ec0ff */
[----:B------:R-:W-:Y:S01]  /*d890*/  IMAD R155, R155, 0x10, R154 ;  /* 0x000000109b9b7824 */ /* 0x000fe200078e029a */
[----:B------:R-:W-:Y:S01]  /*d8a0*/  MOV R10, UR4 ;  /* 0x00000004000a7c02 */ /* 0x000fe20008000f00 */
[----:B------:R-:W-:Y:S01]  /*d8b0*/  ULDC.64 UR4, c[0x0][0xb48] ;  /* 0x0002d20000047ab9 */ /* 0x000fe20000000a00 */
[----:B------:R-:W-:Y:S01]  /*d8c0*/  BSSY B0, `(.L_x_4837) ;  /* 0x00000f1000007945 */ /* 0x000fe20003800000 */
[----:B------:R-:W-:Y:S01]  /*d8d0*/  IMAD.IADD R2, R21, 0x1, -R2 ;  /* 0x0000000115027824 */ /* 0x000fe200078e0a02 */
[----:B------:R-:W4:Y:S01]  /*d8e0*/  @P1 LDC R17, c[0x0][0xbf0] ;  /* 0x0002fc00ff111b82 */ /* 0x000f220000000800 */
[----:B-1----:R-:W-:Y:S01]  /*d8f0*/  USHF.R.S32.HI UR8, URZ, 0x1f, UR7 ;  /* 0x0000001f3f087899 */ /* 0x002fe20008011407 */
[----:B------:R-:W-:-:S02]  /*d900*/  IMAD.U32 R11, RZ, RZ, UR6 ;  /* 0x00000006ff0b7e24 */ /* 0x000fc4000f8e00ff */
[----:B------:R-:W-:-:S04]  /*d910*/  IMAD R9, R2, 0x8, R155 ;  /* 0x0000000802097824 */ /* 0x000fc800078e029b */
[----:B0-----:R-:W-:Y:S02]  /*d920*/  IMAD R15, R14, 0x40, R9 ;  /* 0x000000400e0f7824 */ /* 0x001fe400078e0209 */
[C---:B--2---:R-:W-:Y:S02]  /*d930*/  IMAD R2, R12.reuse, UR8, RZ ;  /* 0x000000080c027c24 */ /* 0x044fe4000f8e02ff */
[----:B------:R-:W-:-:S04]  /*d940*/  IMAD.WIDE.U32 R10, R12, UR7, R10 ;  /* 0x000000070c0a7c25 */ /* 0x000fc8000f8e000a */
[----:B---3--:R-:W-:-:S04]  /*d950*/  @P1 IMAD.HI.U32 R4, R15, R4, RZ ;  /* 0x000000040f041227 */ /* 0x008fc800078e00ff */
[----:B------:R-:W-:Y:S02]  /*d960*/  IMAD R13, R13, UR7, R2 ;  /* 0x000000070d0d7c24 */ /* 0x000fe4000f8e0202 */
[----:B------:R-:W-:Y:S01]  /*d970*/  IMAD.MOV.U32 R9, RZ, RZ, R15 ;  /* 0x000000ffff097224 */ /* 0x000fe200078e000f */
[----:B----4-:R-:W-:Y:S01]  /*d980*/  @P1 SHF.R.U32.HI R9, RZ, R17, R4 ;  /* 0x00000011ff091219 */ /* 0x010fe20000011604 */
[----:B------:R-:W-:Y:S02]  /*d990*/  IMAD R2, R5, UR4, RZ ;  /* 0x0000000405027c24 */ /* 0x000fe4000f8e02ff */
[----:B------:R-:W-:Y:S01]  /*d9a0*/  IMAD.IADD R11, R11, 0x1, R13 ;  /* 0x000000010b0b7824 */ /* 0x000fe200078e020d */
[--C-:B------:R-:W-:Y:S01]  /*d9b0*/  SHF.R.S32.HI R4, RZ, 0x1f, R9.reuse ;  /* 0x0000001fff047819 */ /* 0x100fe20000011409 */
[----:B------:R-:W-:Y:S02]  /*d9c0*/  IMAD R13, R3, UR5, R2 ;  /* 0x00000005030d7c24 */ /* 0x000fe4000f8e0202 */
[----:B------:R-:W-:-:S02]  /*d9d0*/  IMAD.MOV R5, RZ, RZ, -R9 ;  /* 0x000000ffff057224 */ /* 0x000fc400078e0a09 */
[----:B------:R-:W-:Y:S01]  /*d9e0*/  IMAD.WIDE.U32 R2, R3, UR4, R10 ;  /* 0x0000000403027c25 */ /* 0x000fe2000f8e000a */
[----:B------:R-:W-:-:S03]  /*d9f0*/  ULDC.64 UR4, c[0x0][0xb30] ;  /* 0x0002cc0000047ab9 */ /* 0x000fc60000000a00 */
[----:B------:R-:W-:Y:S02]  /*da00*/  IMAD R5, R6, R5, R15 ;  /* 0x0000000506057224 */ /* 0x000fe400078e020f */
[----:B------:R-:W-:Y:S02]  /*da10*/  IMAD R4, R4, UR4, RZ ;  /* 0x0000000404047c24 */ /* 0x000fe4000f8e02ff */
[----:B------:R-:W-:Y:S02]  /*da20*/  IMAD.IADD R3, R3, 0x1, R13 ;  /* 0x0000000103037824 */ /* 0x000fe400078e020d */
[C---:B------:R-:W-:Y:S01]  /*da30*/  IMAD R11, R9.reuse, UR5, R4 ;  /* 0x00000005090b7c24 */ /* 0x040fe2000f8e0204 */
[----:B------:R-:W-:Y:S01]  /*da40*/  SHF.R.S32.HI R4, RZ, 0x1f, R5 ;  /* 0x0000001fff047819 */ /* 0x000fe20000011405 */
[----:B------:R-:W-:Y:S01]  /*da50*/  IMAD.WIDE.U32 R2, R9, UR4, R2 ;  /* 0x0000000409027c25 */ /* 0x000fe2000f8e0002 */
[----:B------:R-:W-:-:S03]  /*da60*/  ULDC.64 UR4, c[0x0][0xb28] ;  /* 0x0002ca0000047ab9 */ /* 0x000fc60000000a00 */
[----:B------:R-:W-:Y:S01]  /*da70*/  IMAD R4, R4, UR4, RZ ;  /* 0x0000000404047c24 */ /* 0x000fe2000f8e02ff */
[----:B------:R-:W-:-:S03]  /*da80*/  IADD3 R3, R3, R11, RZ ;  /* 0x0000000b03037210 */ /* 0x000fc60007ffe0ff */
        /* <DEDUP_REMOVED lines=37> */
[C---:B------:R-:W-:Y:S01]  /*dce0*/  VIADD R23, R0.reuse, 0x58 ;  /* 0x0000005800177836 */ /* 0x040fe20000000000 */
[----:B------:R-:W-:-:S02]  /*dcf0*/  @!P2 LEA.HI R8, R0, R0, RZ, 0x1 ;  /* 0x000000000008a211 */ /* 0x000fc400078f08ff */
[----:B------:R-:W-:Y:S02]  /*dd00*/  @!P3 LEA.HI R10, R9, R9, RZ, 0x1 ;  /* 0x00000009090ab211 */ /* 0x000fe400078f08ff */
[----:B------:R-:W-:Y:S02]  /*dd10*/  @!P4 LEA.HI R12, R11, R11, RZ, 0x1 ;  /* 0x0000000b0b0cc211 */ /* 0x000fe400078f08ff */
[----:B------:R-:W-:Y:S02]  /*dd20*/  @!P5 LEA.HI R14, R13, R13, RZ, 0x1 ;  /* 0x0000000d0d0ed211 */ /* 0x000fe400078f08ff */
[----:B------:R-:W-:Y:S02]  /*dd30*/  @!P2 LOP3.LUT R9, R8, 0xfffffffe, RZ, 0xc0, !PT ;  /* 0xfffffffe0809a812 */ /* 0x000fe400078ec0ff */
[----:B------:R-:W-:Y:S02]  /*dd40*/  @!P3 LOP3.LUT R11, R10, 0xfffffffe, RZ, 0xc0, !PT ;  /* 0xfffffffe0a0bb812 */ /* 0x000fe400078ec0ff */
[----:B------:R-:W-:Y:S01]  /*dd50*/  @!P4 LOP3.LUT R13, R12, 0xfffffffe, RZ, 0xc0, !PT ;  /* 0xfffffffe0c0dc812 */ /* 0x000fe200078ec0ff */
[----:B-12---:R-:W-:Y:S01]  /*dd60*/  @!P2 IMAD.WIDE R8, R9, 0x4, R2 ;  /* 0x000000040908a825 */ /* 0x006fe200078e0202 */
[----:B------:R-:W-:-:S02]  /*dd70*/  @!P5 LOP3.LUT R15, R14, 0xfffffffe, RZ, 0xc0, !PT ;  /* 0xfffffffe0e0fd812 */ /* 0x000fc400078ec0ff */
[----:B------:R-:W-:Y:S01]  /*dd80*/  ISETP.GE.AND P6, PT, R22, UR4, PT ;  /* 0x0000000416007c0c */ /* 0x000fe2000bfc6270 */
[--C-:B------:R-:W-:Y:S01]  /*dd90*/  @!P3 IMAD.WIDE R10, R11, 0x4, R2.reuse ;  /* 0x000000040b0ab825 */ /* 0x100fe200078e0202 */
[----:B------:R0:W-:Y:S01]  /*dda0*/  @!P2 ST.E.64 desc[UR48][R8.64], R24 ;  /* 0x000000180800a985 */ /* 0x0001e2000c101b30 */
[----:B------:R-:W-:Y:S02]  /*ddb0*/  ISETP.GE.AND P2, PT, R18, UR4, PT ;  /* 0x0000000412007c0c */ /* 0x000fe4000bf46270 */
[--C-:B------:R-:W-:Y:S01]  /*ddc0*/  @!P4 IMAD.WIDE R12, R13, 0x4, R2.reuse ;  /* 0x000000040d0cc825 */ /* 0x100fe200078e0202 */
[----:B------:R1:W-:Y:S01]  /*ddd0*/  @!P3 ST.E.64 desc[UR48][R10.64], R28 ;  /* 0x0000001c0a00b985 */ /* 0x0003e2000c101b30 */
[----:B------:R-:W-:Y:S02]  /*dde0*/  ISETP.GE.AND P3, PT, R19, UR4, PT ;  /* 0x0000000413007c0c */ /* 0x000fe4000bf66270 */
[----:B------:R-:W-:Y:S01]  /*ddf0*/  @!P5 IMAD.WIDE R14, R15, 0x4, R2 ;  /* 0x000000040f0ed825 */ /* 0x000fe200078e0202 */
[----:B------:R2:W-:Y:S01]  /*de00*/  @!P4 ST.E.64 desc[UR48][R12.64], R32 ;  /* 0x000000200c00c985 */ /* 0x0005e2000c101b30 */
[----:B------:R-:W-:-:S02]  /*de10*/  ISETP.GE.AND P4, PT, R20, UR4, PT ;  /* 0x0000000414007c0c */ /* 0x000fc4000bf86270 */
[----:B------:R-:W-:Y:S01]  /*de20*/  @!P0 LEA.HI R16, R16, R16, RZ, 0x1 ;  /* 0x0000001010108211 */ /* 0x000fe200078f08ff */
[----:B------:R3:W-:Y:S01]  /*de30*/  @!P5 ST.E.64 desc[UR48][R14.64], R36 ;  /* 0x000000240e00d985 */ /* 0x0007e2000c101b30 */
[----:B------:R-:W-:Y:S01]  /*de40*/  ISETP.GE.AND P5, PT, R21, UR4, PT ;  /* 0x0000000415007c0c */ /* 0x000fe2000bfa6270 */
[----:B0-----:R-:W-:Y:S01]  /*de50*/  VIADD R24, R0, 0x60 ;  /* 0x0000006000187836 */ /* 0x001fe20000000000 */
[----:B------:R-:W-:Y:S02]  /*de60*/  @!P1 LEA.HI R17, R17, R17, RZ, 0x1 ;  /* 0x0000001111119211 */ /* 0x000fe400078f08ff */
[----:B------:R-:W-:Y:S02]  /*de70*/  @!P0 LOP3.LUT R9, R16, 0xfffffffe, RZ, 0xc0, !PT ;  /* 0xfffffffe10098812 */ /* 0x000fe400078ec0ff */
[----:B-1----:R-:W-:Y:S02]  /*de80*/  @!P1 LOP3.LUT R11, R17, 0xfffffffe, RZ, 0xc0, !PT ;  /* 0xfffffffe110b9812 */ /* 0x002fe400078ec0ff */
[----:B------:R-:W-:Y:S01]  /*de90*/  @!P2 LEA.HI R18, R18, R18, RZ, 0x1 ;  /* 0x000000121212a211 */ /* 0x000fe200078f08ff */
[----:B------:R-:W-:Y:S01]  /*dea0*/  @!P0 IMAD.WIDE R8, R9, 0x4, R2 ;  /* 0x0000000409088825 */ /* 0x000fe200078e0202 */
[----:B------:R-:W-:-:S02]  /*deb0*/  @!P3 LEA.HI R19, R19, R19, RZ, 0x1 ;  /* 0x000000131313b211 */ /* 0x000fc400078f08ff */
[----:B------:R-:W-:Y:S01]  /*dec0*/  @!P4 LEA.HI R20, R20, R20, RZ, 0x1 ;  /* 0x000000141414c211 */ /* 0x000fe200078f08ff */
[----:B------:R-:W-:Y:S01]  /*ded0*/  @!P1 IMAD.WIDE R10, R11, 0x4, R2 ;  /* 0x000000040b0a9825 */ /* 0x000fe200078e0202 */
[----:B------:R-:W-:Y:S01]  /*dee0*/  @!P5 LEA.HI R21, R21, R21, RZ, 0x1 ;  /* 0x000000151515d211 */ /* 0x000fe200078f08ff */
[----:B------:R0:W-:Y:S01]  /*def0*/  @!P0 ST.E.64 desc[UR48][R8.64], R40 ;  /* 0x0000002808008985 */ /* 0x0001e2000c101b30 */
[----:B------:R-:W-:Y:S02]  /*df00*/  @!P6 LEA.HI R22, R22, R22, RZ, 0x1 ;  /* 0x000000161616e211 */ /* 0x000fe400078f08ff */
[----:B--2---:R-:W-:Y:S01]  /*df10*/  @!P2 LOP3.LUT R13, R18, 0xfffffffe, RZ, 0xc0, !PT ;  /* 0xfffffffe120da812 */ /* 0x004fe200078ec0ff */
[----:B------:R1:W-:Y:S01]  /*df20*/  @!P1 ST.E.64 desc[UR48][R10.64], R44 ;  /* 0x0000002c0a009985 */ /* 0x0003e2000c101b30 */
[----:B------:R-:W-:Y:S01]  /*df30*/  @!P3 LOP3.LUT R19, R19, 0xfffffffe, RZ, 0xc0, !PT ;  /* 0xfffffffe1313b812 */ /* 0x000fe200078ec0ff */
[----:B------:R-:W-:Y:S01]  /*df40*/  VIADD R18, R0, 0x68 ;  /* 0x0000006800127836 */ /* 0x000fe20000000000 */
[----:B---3--:R-:W-:Y:S01]  /*df50*/  @!P4 LOP3.LUT R15, R20, 0xfffffffe, RZ, 0xc0, !PT ;  /* 0xfffffffe140fc812 */ /* 0x008fe200078ec0ff */
[----:B------:R-:W-:Y:S01]  /*df60*/  VIADD R20, R0, 0x78 ;  /* 0x0000007800147836 */ /* 0x000fe20000000000 */
[----:B------:R-:W-:-:S02]  /*df70*/  @!P5 LOP3.LUT R21, R21, 0xfffffffe, RZ, 0xc0, !PT ;  /* 0xfffffffe1515d812 */ /* 0x000fc400078ec0ff */
        /* <DEDUP_REMOVED lines=42> */
[C---:B------:R-:W-:Y:S01]  /*e220*/  VIADD R22, R0.reuse, 0xc0 ;  /* 0x000000c000167836 */ /* 0x040fe20000000000 */
[----:B------:R-:W-:Y:S01]  /*e230*/  IADD3 R23, R0, 0x90, RZ ;  /* 0x0000009000177810 */ /* 0x000fe20007ffe0ff */
[----:B0-----:R-:W-:Y:S01]  /*e240*/  @!P2 IMAD.WIDE R8, R13, 0x4, R2 ;  /* 0x000000040d08a825 */ /* 0x001fe200078e0202 */
[----:B------:R-:W-:-:S02]  /*e250*/  ISETP.GE.AND P1, PT, R24, UR4, PT ;  /* 0x0000000418007c0c */ /* 0x000fc4000bf26270 */
[----:B------:R-:W-:Y:S01]  /*e260*/  ISETP.GE.AND P0, PT, R23, UR4, PT ;  /* 0x0000000417007c0c */ /* 0x000fe2000bf06270 */
        /* <DEDUP_REMOVED lines=34> */
[----:B------:R2:W-:Y:S01]  /*e490*/  @!P2 ST.E.64 desc[UR48][R12.64], R104 ;  /* 0x000000680c00a985 */ /* 0x0005e2000c101b30 */
[----:B------:R-:W-:Y:S01]  /*e4a0*/  @!P5 LOP3.LUT R21, R21, 0xfffffffe, RZ, 0xc0, !PT ;  /* 0xfffffffe1515d812 */ /* 0x000fe200078ec0ff */
[----:B------:R-:W-:Y:S01]  /*e4b0*/  VIADD R20, R0, 0xd8 ;  /* 0x000000d800147836 */ /* 0x000fe20000000000 */
[----:B----4-:R-:W-:-:S02]  /*e4c0*/  @!P6 LOP3.LUT R17, R22, 0xfffffffe, RZ, 0xc0, !PT ;  /* 0xfffffffe1611e812 */ /* 0x010fc400078ec0ff */
[----:B------:R-:W-:Y:S01]  /*e4d0*/  ISETP.GE.AND P0, PT, R18, UR4, PT ;  /* 0x0000000412007c0c */ /* 0x000fe2000bf06270 */
[--C-:B0-----:R-:W-:Y:S01]  /*e4e0*/  @!P3 IMAD.WIDE R8, R19, 0x4, R2.reuse ;  /* 0x000000041308b825 */ /* 0x101fe200078e0202 */
[----:B------:R-:W-:Y:S02]  /*e4f0*/  IADD3 R19, R0, 0xd0, RZ ;  /* 0x000000d000137810 */ /* 0x000fe40007ffe0ff */
[----:B------:R-:W-:Y:S01]  /*e500*/  ISETP.GE.AND P2, PT, R20, UR4, PT ;  /* 0x0000000414007c0c */ /* 0x000fe2000bf46270 */
[--C-:B-1----:R-:W-:Y:S01]  /*e510*/  @!P4 IMAD.WIDE R10, R15, 0x4, R2.reuse ;  /* 0x000000040f0ac825 */ /* 0x102fe200078e0202 */
[----:B------:R0:W-:Y:S01]  /*e520*/  @!P3 ST.E.64 desc[UR48][R8.64], R108 ;  /* 0x0000006c0800b985 */ /* 0x0001e2000c101b30 */
[----:B------:R-:W-:Y:S02]  /*e530*/  ISETP.GE.AND P1, PT, R19, UR4, PT ;  /* 0x0000000413007c0c */ /* 0x000fe4000bf26270 */
[--C-:B------:R-:W-:Y:S01]  /*e540*/  @!P5 IMAD.WIDE R14, R21, 0x4, R2.reuse ;  /* 0x00000004150ed825 */ /* 0x100fe200078e0202 */
[----:B------:R1:W-:Y:S03]  /*e550*/  @!P4 ST.E.64 desc[UR48][R10.64], R112 ;  /* 0x000000700a00c985 */ /* 0x0003e6000c101b30 */
[----:B------:R-:W-:Y:S01]  /*e560*/  @!P6 IMAD.WIDE R16, R17, 0x4, R2 ;  /* 0x000000041110e825 */ /* 0x000fe200078e0202 */
[----:B------:R3:W-:Y:S01]  /*e570*/  @!P5 ST.E.64 desc[UR48][R14.64], R116 ;  /* 0x000000740e00d985 */ /* 0x0007e2000c101b30 */
[----:B------:R-:W-:-:S02]  /*e580*/  @!P0 LEA.HI R18, R18, R18, RZ, 0x1 ;  /* 0x0000001212128211 */ /* 0x000fc400078f08ff */
[C---:B------:R-:W-:Y:S01]  /*e590*/  VIADD R21, R0.reuse, 0xe0 ;  /* 0x000000e000157836 */ /* 0x040fe20000000000 */
[----:B------:R4:W-:Y:S01]  /*e5a0*/  @!P6 ST.E.64 desc[UR48][R16.64], R120 ;  /* 0x000000781000e985 */ /* 0x0009e2000c101b30 */
[C---:B--2---:R-:W-:Y:S01]  /*e5b0*/  VIADD R12, R0.reuse, 0xe8 ;  /* 0x000000e8000c7836 */ /* 0x044fe20000000000 */
[----:B------:R-:W-:Y:S01]  /*e5c0*/  @!P1 LEA.HI R19, R19, R19, RZ, 0x1 ;  /* 0x0000001313139211 */ /* 0x000fe200078f08ff */
[C---:B0-----:R-:W-:Y:S01]  /*e5d0*/  VIADD R9, R0.reuse, 0xf8 ;  /* 0x000000f800097836 */ /* 0x041fe20000000000 */
[----:B------:R-:W-:Y:S01]  /*e5e0*/  ISETP.GE.AND P3, PT, R21, UR4, PT ;  /* 0x0000000415007c0c */ /* 0x000fe2000bf66270 */
[----:B------:R-:W-:Y:S01]  /*e5f0*/  VIADD R13, R0, 0xf0 ;  /* 0x000000f0000d7836 */ /* 0x000fe20000000000 */
[----:B------:R-:W-:Y:S02]  /*e600*/  ISETP.GE.AND P4, PT, R12, UR4, PT ;  /* 0x000000040c007c0c */ /* 0x000fe4000bf86270 */
[----:B------:R-:W-:Y:S02]  /*e610*/  ISETP.GE.AND P6, PT, R9, UR4, PT ;  /* 0x0000000409007c0c */ /* 0x000fe4000bfc6270 */
[----:B------:R-:W-:-:S02]  /*e620*/  ISETP.GE.AND P5, PT, R13, UR4, PT ;  /* 0x000000040d007c0c */ /* 0x000fc4000bfa6270 */
[----:B------:R-:W-:Y:S02]  /*e630*/  @!P2 LEA.HI R20, R20, R20, RZ, 0x1 ;  /* 0x000000141414a211 */ /* 0x000fe400078f08ff */
[----:B-1----:R-:W-:-:S03]  /*e640*/  @!P1 LOP3.LUT R11, R19, 0xfffffffe, RZ, 0xc0, !PT ;  /* 0xfffffffe130b9812 */ /* 0x002fc600078ec0ff */
[----:B------:R-:W-:Y:S02]  /*e650*/  @!P3 LEA.HI R21, R21, R21, RZ, 0x1 ;  /* 0x000000151515b211 */ /* 0x000fe400078f08ff */
[----:B------:R-:W-:Y:S02]  /*e660*/  @!P4 LEA.HI R12, R12, R12, RZ, 0x1 ;  /* 0x0000000c0c0cc211 */ /* 0x000fe400078f08ff */
[----:B------:R-:W-:Y:S02]  /*e670*/  @!P6 LEA.HI R10, R9, R9, RZ, 0x1 ;  /* 0x00000009090ae211 */ /* 0x000fe400078f08ff */
[----:B------:R-:W-:Y:S02]  /*e680*/  @!P5 LEA.HI R8, R13, R13, RZ, 0x1 ;  /* 0x0000000d0d08d211 */ /* 0x000fe400078f08ff */
[----:B------:R-:W-:Y:S02]  /*e690*/  @!P0 LOP3.LUT R9, R18, 0xfffffffe, RZ, 0xc0, !PT ;  /* 0xfffffffe12098812 */ /* 0x000fe400078ec0ff */
[----:B------:R-:W-:-:S02]  /*e6a0*/  @!P2 LOP3.LUT R13, R20, 0xfffffffe, RZ, 0xc0, !PT ;  /* 0xfffffffe140da812 */ /* 0x000fc400078ec0ff */
[----:B---3--:R-:W-:Y:S02]  /*e6b0*/  @!P3 LOP3.LUT R15, R21, 0xfffffffe, RZ, 0xc0, !PT ;  /* 0xfffffffe150fb812 */ /* 0x008fe400078ec0ff */
        /* <DEDUP_REMOVED lines=17> */
.L_x_4838:
[----:B------:R-:W-:Y:S05]  /*e7d0*/  BSYNC B0 ;  /* 0x0000000000007941 */ /* 0x000fea0003800000 */
.L_x_4837:
[----:B------:R-:W-:Y:S01]  /*e7e0*/  VIADD R7, R7, 0x8 ;  /* 0x0000000807077836 */ /* 0x000fe20000000000 */
[----:B0-2---:R3:W0:Y:S04]  /*e7f0*/  SHFL.IDX PT, R3, R5, 0x1, 0x1c1f ;  /* 0x003c1f0005037f89 */ /* 0x00562800000e0000 */
[----:B------:R-:W-:Y:S01]  /*e800*/  ISETP.GE.AND P0, PT, R7, R6, PT ;  /* 0x000000060700720c */ /* 0x000fe20003f06270 */
[----:B-1----:R3:W1:-:S12]  /*e810*/  SHFL.IDX PT, R2, R4, 0x1, 0x1c1f ;  /* 0x003c1f0004027f89 */ /* 0x00265800000e0000 */
[----:B---3--:R-:W-:Y:S05]  /*e820*/  @P0 BRA `(.L_x_4740) ;  /* 0x0000005800a00947 */ /* 0x008fea0003800000 */
        /* <DEDUP_REMOVED lines=24> */
[----:B01----:R-:W-:Y:S01]  /*e9b0*/  @!P0 IMAD.WIDE R4, R5, 0x4, R2 ;  /* 0x0000000405048825 */ /* 0x003fe200078e0202 */
        /* <DEDUP_REMOVED lines=52> */
[----:B------:R-:W-:Y:S01]  /*ed00*/  VIADD R18, R0, 0x88 ;  /* 0x0000008800127836 */ /* 0x000fe20000000000 */
        /* <DEDUP_REMOVED lines=55> */
[----:B---3--:R-:W-:Y:S01]  /*f080*/  @!P3 LOP3.LUT R11, R16, 0xfffffffe, RZ, 0xc0, !PT ;  /* 0xfffffffe100bb812 */ /* 0x008fe200078ec0ff */
[----:B------:R-:W-:Y:S01]  /*f090*/  VIADD R16, R0, 0xe0 ;  /* 0x000000e000107836 */ /* 0x000fe20000000000 */
[----:B------:R-:W-:Y:S02]  /*f0a0*/  @!P2 LOP3.LUT R17, R17, 0xfffffffe, RZ, 0xc0, !PT ;  /* 0xfffffffe1111a812 */ /* 0x000fe400078ec0ff */
[----:B----4-:R-:W-:Y:S01]  /*f0b0*/  @!P1 LOP3.LUT R13, R20, 0xfffffffe, RZ, 0xc0, !PT ;  /* 0xfffffffe140d9812 */ /* 0x010fe200078ec0ff */
        /* <DEDUP_REMOVED lines=19> */
[C---:B------:R-:W-:Y:S01]  /*f1f0*/  VIADD R17, R0.reuse, 0xe8 ;  /* 0x000000e800117836 */ /* 0x040fe20000000000 */
[----:B------:R-:W-:Y:S01]  /*f200*/  @!P6 LEA.HI R19, R19, R19, RZ, 0x1 ;  /* 0x000000131313e211 */ /* 0x000fe200078f08ff */
        /* <DEDUP_REMOVED lines=16> */
[----:B---3--:R-:W-:Y:S02]  /*f310*/  @!P2 LOP3.LUT R11, R16, 0xfffffffe, RZ, 0xc0, !PT ;  /* 0xfffffffe100ba812 */ /* 0x008fe400078ec0ff */
        /* <DEDUP_REMOVED lines=15> */
[----:B---3--:R-:W-:-:S05]  /*f410*/  LOP3.LUT R5, R0, 0xfffffffe, RZ, 0xc0, !PT ;  /* 0xfffffffe00057812 */ /* 0x008fca00078ec0ff */
[----:B------:R-:W-:-:S05]  /*f420*/  IMAD.WIDE R2, R5, 0x4, R2 ;  /* 0x0000000405027825 */ /* 0x000fca00078e0202 */
[----:B------:R0:W-:Y:S01]  /*f430*/  ST.E.64 desc[UR48][R2.64], R150 ;  /* 0x0000009602007985 */ /* 0x0001e2000c101b30 */
[----:B------:R-:W-:Y:S05]  /*f440*/  BRA `(.L_x_4740) ;  /* 0x0000004c00987947 */ /* 0x000fea0003800000 */
.L_x_4835:
[----:B------:R-:W1:Y:S02]  /*f450*/  S2R R0, SR_TID.X ;  /* 0x0000000000007919 */ /* 0x000e640000002100 */
[----:B-1----:R-:W-:-:S05]  /*f460*/  VIADD R2, R0, 0xffffff80 ;  /* 0xffffff8000027836 */ /* 0x002fca0000000000 */
[----:B------:R-:W-:-:S13]  /*f470*/  ISETP.GT.AND P0, PT, R2, 0x3f, PT ;  /* 0x0000003f0200780c */ /* 0x000fda0003f04270 */
[----:B------:R-:W-:Y:S05]  /*f480*/  @P0 BRA `(.L_x_4740) ;  /* 0x0000004c00880947 */ /* 0x000fea0003800000 */
[----:B------:R-:W1:Y:S01]  /*f490*/  S2R R3, SR_CTAID.X ;  /* 0x0000000000037919 */ /* 0x000e620000002500 */
[----:B------:R-:W3:Y:S01]  /*f4a0*/  LDC R6, c[0x0][0xbe8] ;  /* 0x0002fa00ff067b82 */ /* 0x000ee20000000800 */
[----:B------:R-:W-:Y:S01]  /*f4b0*/  ULDC UR4, c[0x0][0xa88] ;  /* 0x0002a20000047ab9 */ /* 0x000fe20000000800 */
[----:B-1----:R-:W-:Y:S02]  /*f4c0*/  IMAD R0, R3, 0x40, R0 ;  /* 0x0000004003007824 */ /* 0x002fe400078e0200 */
[----:B---3--:R-:W-:-:S03]  /*f4d0*/  IMAD R3, R6, UR4, RZ ;  /* 0x0000000406037c24 */ /* 0x008fc6000f8e02ff */
[----:B------:R-:W-:-:S04]  /*f4e0*/  IADD3 R0, R0, -0x80, RZ ;  /* 0xffffff8000007810 */ /* 0x000fc80007ffe0ff */
[----:B------:R-:W-:-:S13]  /*f4f0*/  ISETP.GE.AND P0, PT, R0, R3, PT ;  /* 0x000000030000720c */ /* 0x000fda0003f06270 */
[----:B------:R-:W-:Y:S05]  /*f500*/  @P0 BRA `(.L_x_4740) ;  /* 0x0000004c00680947 */ /* 0x000fea0003800000 */
[----:B------:R-:W-:Y:S01]  /*f510*/  ISETP.NE.AND P0, PT, R6, 0x1, PT ;  /* 0x000000010600780c */ /* 0x000fe20003f05270 */
[----:B------:R-:W1:Y:S01]  /*f520*/  S2UR UR7, SR_CTAID.Z ;  /* 0x00000000000779c3 */ /* 0x000e620000002700 */
[----:B------:R-:W-:Y:S01]  /*f530*/  USHF.R.S32.HI UR6, URZ, 0x1f, UR40 ;  /* 0x0000001f3f067899 */ /* 0x000fe20008011428 */
[----:B------:R-:W-:Y:S01]  /*f540*/  IMAD.MOV.U32 R5, RZ, RZ, R0 ;  /* 0x000000ffff057224 */ /* 0x000fe200078e0000 */
[----:B------:R-:W-:Y:S02]  /*f550*/  ULDC.64 UR8, c[0x0][0xbd0] ;  /* 0x0002f40000087ab9 */ /* 0x000fe40000000a00 */
[----:B------:R-:W-:Y:S02]  /*f560*/  UIMAD UR6, UR6, UR8, URZ ;  /* 0x00000008060672a4 */ /* 0x000fe4000f8e023f */
[----:B------:R-:W-:Y:S01]  /*f570*/  UIMAD.WIDE.U32 UR4, UR40, UR8, URZ ;  /* 0x00000008280472a5 */ /* 0x000fe2000f8e003f */
[----:B------:R-:W3:Y:S01]  /*f580*/  LDC.64 R10, c[0x0][0xbd8] ;  /* 0x0002f600ff0a7b82 */ /* 0x000ee20000000a00 */
[----:B------:R-:W-:-:S04]  /*f590*/  UIMAD UR6, UR40, UR9, UR6 ;  /* 0x00000009280672a4 */ /* 0x000fc8000f8e0206 */
[----:B------:R-:W-:Y:S02]  /*f5a0*/  UIADD3 UR6, UR5, UR6, URZ ;  /* 0x0000000605067290 */ /* 0x000fe4000fffe03f */
[----:B------:R-:W-:Y:S01]  /*f5b0*/  IMAD.U32 R3, RZ, RZ, UR5 ;  /* 0x00000005ff037e24 */ /* 0x000fe2000f8e00ff */
[----:B------:R-:W5:Y:S01]  /*f5c0*/  @P0 LDC R7, c[0x0][0xbec] ;  /* 0x0002fb00ff070b82 */ /* 0x000f620000000800 */
[----:B------:R-:W-:Y:S01]  /*f5d0*/  IMAD.U32 R2, RZ, RZ, UR4 ;  /* 0x00000004ff027e24 */ /* 0x000fe2000f8e00ff */
[----:B------:R-:W-:Y:S01]  /*f5e0*/  ULDC.64 UR4, c[0x0][0xbe0] ;  /* 0x0002f80000047ab9 */ /* 0x000fe20000000a00 */
[----:B------:R-:W-:-:S05]  /*f5f0*/  IMAD.U32 R3, RZ, RZ, UR6 ;  /* 0x00000006ff037e24 */ /* 0x000fca000f8e00ff */
[----:B------:R-:W0:Y:S01]  /*f600*/  @P0 LDC R9, c[0x0][0xbf0] ;  /* 0x0002fc00ff090b82 */ /* 0x000e220000000800 */
[----:B-1----:R-:W-:-:S07]  /*f610*/  USHF.R.S32.HI UR8, URZ, 0x1f, UR7 ;  /* 0x0000001f3f087899 */ /* 0x002fce0008011407 */
[----:B------:R-:W1:Y:S01]  /*f620*/  S2UR UR10, SR_CTAID.Y ;  /* 0x00000000000a79c3 */ /* 0x000e620000002600 */
[C---:B---3--:R-:W-:Y:S02]  /*f630*/  IMAD R12, R10.reuse, UR8, RZ ;  /* 0x000000080a0c7c24 */ /* 0x048fe4000f8e02ff */
[----:B------:R-:W-:-:S04]  /*f640*/  IMAD.WIDE.U32 R2, R10, UR7, R2 ;  /* 0x000000070a027c25 */ /* 0x000fc8000f8e0002 */
[----:B------:R-:W-:Y:S01]  /*f650*/  IMAD R11, R11, UR7, R12 ;  /* 0x000000070b0b7c24 */ /* 0x000fe2000f8e020c */
[----:B------:R-:W1:Y:S01]  /*f660*/  LDC R8, c[0x0][0xc50] ;  /* 0x00031400ff087b82 */ /* 0x000e620000000800 */
[----:B-----5:R-:W-:-:S04]  /*f670*/  @P0 IMAD.HI.U32 R4, R0, R7, RZ ;  /* 0x0000000700040227 */ /* 0x020fc800078e00ff */
[----:B------:R-:W-:Y:S02]  /*f680*/  IMAD R7, RZ, RZ, -UR40 ;  /* 0x80000028ff077e24 */ /* 0x000fe4000f8e02ff */
[----:B------:R-:W-:Y:S01]  /*f690*/  IMAD.IADD R3, R11, 0x1, R3 ;  /* 0x000000010b037824 */ /* 0x000fe200078e0203 */
[----:B0-----:R-:W-:Y:S01]  /*f6a0*/  @P0 SHF.R.U32.HI R5, RZ, R9, R4 ;  /* 0x00000009ff050219 */ /* 0x001fe20000011604 */
[----:B-1----:R-:W-:-:S04]  /*f6b0*/  IMAD R9, R8, R7, UR10 ;  /* 0x0000000a08097e24 */ /* 0x002fc8000f8e0207 */
[----:B------:R-:W-:Y:S02]  /*f6c0*/  IMAD.MOV R7, RZ, RZ, -R5 ;  /* 0x000000ffff077224 */ /* 0x000fe400078e0a05 */
[----:B------:R-:W-:Y:S01]  /*f6d0*/  IMAD.WIDE.U32 R2, R9, UR4, R2 ;  /* 0x0000000409027c25 */ /* 0x000fe2000f8e0002 */
[----:B------:R-:W-:-:S03]  /*f6e0*/  SHF.R.S32.HI R4, RZ, 0x1f, R9 ;  /* 0x0000001fff047819 */ /* 0x000fc60000011409 */
[----:B------:R-:W-:Y:S01]  /*f6f0*/  IMAD R7, R6, R7, R0 ;  /* 0x0000000706077224 */ /* 0x000fe200078e0200 */
[----:B------:R-:W-:Y:S01]  /*f700*/  IADD3 R2, P0, R5, R2, RZ ;  /* 0x0000000205027210 */ /* 0x000fe20007f1e0ff */
[----:B------:R-:W-:-:S03]  /*f710*/  IMAD R4, R4, UR4, RZ ;  /* 0x0000000404047c24 */ /* 0x000fc6000f8e02ff */
[----:B------:R-:W-:Y:S01]  /*f720*/  SHF.R.S32.HI R0, RZ, 0x1f, R7 ;  /* 0x0000001fff007819 */ /* 0x000fe20000011407 */
[----:B------:R-:W-:Y:S01]  /*f730*/  IMAD R4, R9, UR5, R4 ;  /* 0x0000000509047c24 */ /* 0x000fe2000f8e0204 */
[----:B------:R-:W-:Y:S01]  /*f740*/  SHF.R.S32.HI R9, RZ, 0x1f, R5 ;  /* 0x0000001fff097819 */ /* 0x000fe20000011405 */
[----:B------:R-:W-:Y:S02]  /*f750*/  ULDC.64 UR4, c[0x0][0xbc8] ;  /* 0x0002f20000047ab9 */ /* 0x000fe40000000a00 */
[----:B------:R-:W-:Y:S01]  /*f760*/  IMAD R0, R0, UR4, RZ ;  /* 0x0000000400007c24 */ /* 0x000fe2000f8e02ff */
[----:B------:R-:W-:-:S03]  /*f770*/  IADD3.X R3, R9, R3, R4, P0, !PT ;  /* 0x0000000309037210 */ /* 0x000fc600007fe404 */
[C---:B------:R-:W-:Y:S02]  /*f780*/  IMAD R5, R7.reuse, UR5, R0 ;  /* 0x0000000507057c24 */ /* 0x040fe4000f8e0200 */
[----:B------:R-:W-:Y:S01]  /*f790*/  IMAD.WIDE.U32 R2, R7, UR4, R2 ;  /* 0x0000000407027c25 */ /* 0x000fe2000f8e0002 */
[----:B------:R-:W-:-:S04]  /*f7a0*/  ULDC.64 UR4, c[0x0][0xba8] ;  /* 0x0002ea0000047ab9 */ /* 0x000fc80000000a00 */
[----:B------:R-:W-:Y:S02]  /*f7b0*/  IADD3 R3, R3, R5, RZ ;  /* 0x0000000503037210 */ /* 0x000fe40007ffe0ff */
[----:B------:R-:W-:-:S04]  /*f7c0*/  LEA R4, P0, R2, UR4, 0x2 ;  /* 0x0000000402047c11 */ /* 0x000fc8000f8010ff */
[----:B------:R-:W-:Y:S01]  /*f7d0*/  LEA.HI.X R5, R2, UR5, R3, 0x2, P0 ;  /* 0x0000000502057c11 */ /* 0x000fe200080f1403 */
[----:B------:R-:W-:-:S05]  /*f7e0*/  IMAD.MOV.U32 R3, RZ, RZ, -0x800000 ;  /* 0xff800000ff037424 */ /* 0x000fca00078e00ff */
[----:B------:R1:W-:Y:S01]  /*f7f0*/  STG.E desc[UR48][R4.64], R3 ;  /* 0x0000000304007986 */ /* 0x0003e2000c101930 */
[----:B------:R-:W-:Y:S05]  /*f800*/  BRA `(.L_x_4740) ;  /* 0x0000004800a87947 */ /* 0x000fea0003800000 */
.L_x_4738:
[----:B------:R-:W-:-:S08]  /*f810*/  NOP ;  /* 0x0000000000007918 */ /* 0x000fd00000000000 */
[----:B------:R-:W0:-:S00]  /*f820*/  USETMAXREG.DEALLOC.CTAPOOL 0x18 ;  /* 0x00000018000079c8 */ /* 0x000e0000080e0500 */
        /* <DEDUP_REMOVED lines=16> */
.L_x_4839:
[----:B------:R-:W-:Y:S01]  /*f930*/  ULDC UR7, c[0x0][0xc50] ;  /* 0x0003140000077ab9 */ /* 0x000fe20000000800 */
[----:B------:R-:W-:Y:S01]  /*f940*/  UMOV UR36, UR6 ;  /* 0x0000000600247c82 */ /* 0x000fe20008000000 */
[----:B------:R-:W-:-:S11]  /*f950*/  UISETP.NE.AND UP0, UPT, UR7, 0x1, UPT ;  /* 0x000000010700788c */ /* 0x000fd6000bf05270 */
[----:B------:R-:W-:Y:S01]  /*f960*/  @UP0 ULDC UR4, c[0x0][0xc54] ;  /* 0x0003150000040ab9 */ /* 0x000fe20000000800 */
[----:B------:R-:W-:Y:S01]  /*f970*/  @UP0 ULDC UR8, c[0x0][0xc58] ;  /* 0x0003160000080ab9 */ /* 0x000fe20000000800 */
[----:B------:R-:W-:-:S04]  /*f980*/  UIMAD.WIDE.U32 UR4, UR6, UR4, URZ ;  /* 0x00000004060472a5 */ /* 0x000fc8000f8e003f */
[----:B------:R-:W-:-:S12]  /*f990*/  @UP0 USHF.R.U32.HI UR36, URZ, UR8, UR5 ;  /* 0x000000083f240299 */ /* 0x000fd80008011605 */
.L_x_4840:
        /* <DEDUP_REMOVED lines=8> */
[----:B------:R-:W-:Y:S01]  /*fa20*/  ULDC.64 UR4, c[0x0][0x418] ;  /* 0x0001060000047ab9 */ /* 0x000fe20000000a00 */
[----:B------:R-:W-:Y:S01]  /*fa30*/  ULDC UR6, c[0x0][0x448] ;  /* 0x0001120000067ab9 */ /* 0x000fe20000000800 */
[----:B------:R-:W-:Y:S02]  /*fa40*/  UISETP.NE.U32.AND UP0, UPT, UR4, URZ, UPT ;  /* 0x0000003f0400728c */ /* 0x000fe4000bf05070 */
[----:B------:R-:W-:Y:S02]  /*fa50*/  UISETP.NE.AND UP1, UPT, UR6, 0x1, UPT ;  /* 0x000000010600788c */ /* 0x000fe4000bf25270 */
[----:B------:R-:W-:Y:S01]  /*fa60*/  UISETP.NE.AND.EX UP0, UPT, UR5, URZ, UPT, UP0 ;  /* 0x0000003f0500728c */ /* 0x000fe2000bf05300 */
[----:B------:R-:W-:Y:S02]  /*fa70*/  ULDC UR6, c[0x0][0x424] ;  /* 0x0001090000067ab9 */ /* 0x000fe40000000800 */
[----:B------:R-:W-:Y:S01]  /*fa80*/  ULDC.64 UR4, c[0x0][0x9e0] ;  /* 0x0002780000047ab9 */ /* 0x000fe20000000a00 */
[----:B------:R-:W-:-:S02]  /*fa90*/  USEL UR9, UR6, 0x1, UP0 ;  /* 0x0000000106097887 */ /* 0x000fc40008000000 */
[----:B------:R-:W-:Y:S01]  /*faa0*/  UISETP.GE.AND UP0, UPT, UR5, 0x1, UPT ;  /* 0x000000010500788c */ /* 0x000fe2000bf06270 */
[----:B------:R-:W-:Y:S02]  /*fab0*/  ULDC UR10, c[0x0][0x288] ;  /* 0x0000a200000a7ab9 */ /* 0x000fe40000000800 */
[----:B------:R-:W-:Y:S01]  /*fac0*/  @UP1 ULDC UR7, c[0x0][0x44c] ;  /* 0x0001130000071ab9 */ /* 0x000fe20000000800 */
[----:B------:R-:W-:Y:S01]  /*fad0*/  ULDC UR12, c[0x0][0x2f0] ;  /* 0x0000bc00000c7ab9 */ /* 0x000fe20000000800 */
[----:B------:R-:W-:Y:S01]  /*fae0*/  UIADD3 UR11, -UR10, 0x1, URZ ;  /* 0x000000010a0b7890 */ /* 0x000fe2000fffe13f */
[----:B------:R-:W-:Y:S01]  /*faf0*/  PLOP3.LUT P1, PT, PT, PT, UP0, 0x80, 0x0 ;  /* 0x000000000000781c */ /* 0x000fe20003f2f008 */
[----:B------:R-:W-:Y:S01]  /*fb00*/  UIMAD UR13, UR9, UR12, 0x3f ;  /* 0x0000003f090d74a4 */ /* 0x000fe2000f8e020c */
[----:B------:R-:W-:Y:S01]  /*fb10*/  @UP1 ULDC UR14, c[0x0][0x450] ;  /* 0x00011400000e1ab9 */ /* 0x000fe20000000800 */
[----:B------:R-:W-:Y:S02]  /*fb20*/  UIMAD UR11, UR9, UR12, UR11 ;  /* 0x0000000c090b72a4 */ /* 0x000fe4000f8e020b */
[----:B0-----:R-:W-:-:S04]  /*fb30*/  USHF.L.U32 UR40, UR40, 0x6, URZ ;  /* 0x0000000628287899 */ /* 0x001fc8000800063f */
[----:B------:R-:W-:-:S04]  /*fb40*/  UIADD3 UR8, UR40, 0x3f, URZ ;  /* 0x0000003f28087890 */ /* 0x000fc8000fffe03f */
[----:B------:R-:W-:-:S04]  /*fb50*/  UIMAD.WIDE.U32 UR6, UR8, UR7, URZ ;  /* 0x00000007080672a5 */ /* 0x000fc8000f8e003f */
[----:B------:R-:W-:Y:S02]  /*fb60*/  @UP1 USHF.R.U32.HI UR8, URZ, UR14, UR7 ;  /* 0x0000000e3f081299 */ /* 0x000fe40008011607 */
[----:B------:R-:W-:Y:S02]  /*fb70*/  USHF.R.S32.HI UR7, URZ, 0x1f, UR13 ;  /* 0x0000001f3f077899 */ /* 0x000fe4000801140d */
[----:B------:R-:W-:Y:S02]  /*fb80*/  UIADD3 UR6, UR11, UR8, URZ ;  /* 0x000000080b067290 */ /* 0x000fe4000fffe03f */
[----:B------:R-:W-:Y:S02]  /*fb90*/  ULEA.HI UR7, UR7, UR13, URZ, 0x6 ;  /* 0x0000000d07077291 */ /* 0x000fe4000f8f303f */
[----:B------:R-:W-:Y:S02]  /*fba0*/  UIADD3 UR4, UR6, UR4, URZ ;  /* 0x0000000406047290 */ /* 0x000fe4000fffe03f */
[----:B------:R-:W-:Y:S01]  /*fbb0*/  USHF.R.S32.HI UR39, URZ, 0x6, UR7 ;  /* 0x000000063f277899 */ /* 0x000fe20008011407 */
        /* <DEDUP_REMOVED lines=11> */
.L_x_4843:
[----:B------:R-:W-:-:S11]  /*fc70*/  UISETP.NE.AND UP0, UPT, UR5, 0x1, UPT ;  /* 0x000000010500788c */ /* 0x000fd6000bf05270 */
[----:B------:R-:W-:Y:S02]  /*fc80*/  @UP0 ULDC.64 UR14, c[0x0][0x9e8] ;  /* 0x00027a00000e0ab9 */ /* 0x000fe40000000a00 */
[----:B------:R-:W-:-:S04]  /*fc90*/  UIMAD.WIDE.U32 UR6, UR8, UR14, URZ ;  /* 0x0000000e080672a5 */ /* 0x000fc8000f8e003f */
[----:B------:R-:W-:-:S12]  /*fca0*/  @UP0 USHF.R.U32.HI UR8, URZ, UR15, UR7 ;  /* 0x0000000f3f080299 */ /* 0x000fd80008011607 */
.L_x_4844:
[----:B------:R-:W-:-:S04]  /*fcb0*/  UIMAD UR8, UR8, UR5, UR5 ;  /* 0x00000005080872a4 */ /* 0x000fc8000f8e0205 */
[----:B------:R-:W-:-:S04]  /*fcc0*/  UISETP.LT.AND UP0, UPT, UR4, UR8, UPT ;  /* 0x000000080400728c */ /* 0x000fc8000bf01270 */
[----:B------:R-:W-:-:S12]  /*fcd0*/  USEL UR4, UR4, UR8, UP0 ;  /* 0x0000000804047287 */ /* 0x000fd80008000000 */
.L_x_4842:
        /* <DEDUP_REMOVED lines=11> */
[----:B------:R-:W-:Y:S01]  /*fd90*/  UIADD3 UR4, UR9, UR4, URZ ;  /* 0x0000000409047290 */ /* 0x000fe2000fffe03f */
[----:B------:R-:W-:Y:S01]  /*fda0*/  ULDC UR8, c[0x0][0x9dc] ;  /* 0x0002770000087ab9 */ /* 0x000fe20000000800 */
[----:B------:R-:W-:Y:S02]  /*fdb0*/  USEL UR12, UR39, UR44, UP0 ;  /* 0x0000002c270c7287 */ /* 0x000fe40008000000 */
        /* <DEDUP_REMOVED lines=12> */
.L_x_4846:
[----:B------:R-:W-:-:S11]  /*fe80*/  UISETP.NE.AND UP0, UPT, UR5, 0x1, UPT ;  /* 0x000000010500788c */ /* 0x000fd6000bf05270 */
[----:B------:R-:W-:Y:S02]  /*fe90*/  @UP0 ULDC.64 UR10, c[0x0][0x9e8] ;  /* 0x00027a00000a0ab9 */ /* 0x000fe40000000a00 */
[----:B------:R-:W-:-:S04]  /*fea0*/  UIMAD.WIDE.U32 UR6, UR4, UR10, URZ ;  /* 0x0000000a040672a5 */ /* 0x000fc8000f8e003f */
[----:B------:R-:W-:-:S12]  /*feb0*/  @UP0 USHF.R.U32.HI UR4, URZ, UR11, UR7 ;  /* 0x0000000b3f040299 */ /* 0x000fd80008011607 */
.L_x_4847:
[----:B------:R-:W-:-:S04]  /*fec0*/  UIMAD UR4, UR4, UR5, URZ ;  /* 0x00000005040472a4 */ /* 0x000fc8000f8e023f */
[----:B------:R-:W-:-:S04]  /*fed0*/  UISETP.LT.AND UP0, UPT, UR8, UR4, UPT ;  /* 0x000000040800728c */ /* 0x000fc8000bf01270 */
[----:B------:R-:W-:-:S12]  /*fee0*/  USEL UR8, UR8, UR4, !UP0 ;  /* 0x0000000408087287 */ /* 0x000fd8000c000000 */
.L_x_4845:
[----:B------:R-:W-:Y:S02]  /*fef0*/  USHF.R.S32.HI UR4, URZ, 0x1f, UR8 ;  /* 0x0000001f3f047899 */ /* 0x000fe40008011408 */
[----:B------:R-:W-:Y:S02]  /*ff00*/  USHF.R.U32.HI UR10, URZ, 0x10, UR42 ;  /* 0x000000103f0a7899 */ /* 0x000fe4000801162a */
[----:B------:R-:W-:Y:S02]  /*ff10*/  ULEA.HI UR4, UR4, UR8, URZ, 0x6 ;  /* 0x0000000804047291 */ /* 0x000fe4000f8f303f */
[----:B------:R-:W-:Y:S02]  /*ff20*/  ULOP3.LUT UR42, UR42, 0xffff, URZ, 0xc0, !UPT ;  /* 0x0000ffff2a2a7892 */ /* 0x000fe4000f8ec03f */
[----:B------:R-:W-:Y:S01]  /*ff30*/  USHF.R.S32.HI UR4, URZ, 0x6, UR4 ;  /* 0x000000063f047899 */ /* 0x000fe20008011404 */
[----:B------:R-:W-:-:S03]  /*ff40*/  UMOV UR46, URZ ;  /* 0x0000003f002e7c82 */ /* 0x000fc60008000000 */
[----:B------:R-:W-:-:S04]  /*ff50*/  UISETP.LT.AND UP0, UPT, URZ, UR4, UPT ;  /* 0x000000043f00728c */ /* 0x000fc8000bf01270 */
[----:B------:R-:W-:Y:S02]  /*ff60*/  USEL UR43, URZ, UR4, !UP0 ;  /* 0x000000043f2b7287 */ /* 0x000fe4000c000000 */
[----:B------:R-:W-:Y:S02]  /*ff70*/  UISETP.NE.AND UP0, UPT, UR10, URZ, UPT ;  /* 0x0000003f0a00728c */ /* 0x000fe4000bf05270 */
[----:B------:R-:W-:-:S06]  /*ff80*/  UISETP.GT.AND UP1, UPT, UR12, UR43, UPT ;  /* 0x0000002b0c00728c */ /* 0x000fcc000bf24270 */
[----:B------:R-:W-:-:S03]  /*ff90*/  PLOP3.LUT P0, PT, PT, PT, UP1, 0x80, 0x0 ;  /* 0x000000000000781c */ /* 0x000fc60003f0f018 */
[----:B------:R-:W-:-:S10]  /*ffa0*/  @!UP0 ULDC UR10, c[0x0][0x9f0] ;  /* 0x00027c00000a8ab9 */ /* 0x000fd40000000800 */
        /* <DEDUP_REMOVED lines=8> */
[----:B------:R-:W-:-:S05]  /*10030*/  IMAD.MOV R3, RZ, RZ, -R3 ;  /* 0x000000ffff037224 */ /* 0x000fca00078e0a03 */
[----:B------:R-:W-:-:S05]  /*10040*/  R2UR UR9, R3 ;  /* 0x00000000030972ca */ /* 0x000fca00000e0000 */
[----:B------:R-:W0:Y:S08]  /*10050*/  I2F.RP R0, UR11 ;  /* 0x0000000b00007d06 */ /* 0x000e300008209400 */
[----:B0-----:R-:W0:Y:S02]  /*10060*/  MUFU.RCP R0, R0 ;  /* 0x0000000000007308 */ /* 0x001e240000001000 */
[----:B0-----:R-:W-:Y:S01]  /*10070*/  VIADD R2, R0, 0xffffffe ;  /* 0x0ffffffe00027836 */ /* 0x001fe20000000000 */
[----:B------:R-:W-:Y:S01]  /*10080*/  IABS R0, UR6 ;  /* 0x0000000600007c13 */ /* 0x000fe20008000000 */
[----:B------:R-:W-:-:S03]  /*10090*/  ULOP3.LUT UR6, UR6, UR10, URZ, 0x3c, !UPT ;  /* 0x0000000a06067292 */ /* 0x000fc6000f8e3c3f */
[----:B------:R-:W-:Y:S01]  /*100a0*/  R2UR UR8, R0 ;  /* 0x00000000000872ca */ /* 0x000fe200000e0000 */
[----:B------:R-:W0:Y:S02]  /*100b0*/  F2I.FTZ.U32.TRUNC.NTZ R2, R2 ;  /* 0x0000000200027305 */ /* 0x000e24000021f000 */
        /* <DEDUP_REMOVED lines=16> */
.L_x_4848:
[----:B------:R-:W-:Y:S01]  /*101c0*/  UIMAD UR41, UR42, UR46, UR43 ;  /* 0x0000002e2a2972a4 */ /* 0x000fe2000f8e022b */
[----:B------:R-:W-:Y:S01]  /*101d0*/  MOV R0, UR12 ;  /* 0x0000000c00007c02 */ /* 0x000fe20008000f00 */
[----:B------:R-:W-:Y:S02]  /*101e0*/  IMAD.MOV.U32 R6, RZ, RZ, RZ ;  /* 0x000000ffff067224 */ /* 0x000fe400078e00ff */
[----:B------:R-:W-:Y:S02]  /*101f0*/  IMAD.MOV.U32 R9, RZ, RZ, 0x1 ;  /* 0x00000001ff097424 */ /* 0x000fe400078e00ff */
[----:B------:R-:W-:-:S05]  /*10200*/  IMAD.U32 R3, RZ, RZ, UR41 ;  /* 0x00000029ff037e24 */ /* 0x000fca000f8e00ff */
[----:B------:R-:W-:Y:S01]  /*10210*/  VIADDMNMX R18, R3, UR46, R0, PT ;  /* 0x0000002e03127c46 */ /* 0x000fe2000b800100 */
[----:B------:R-:W-:-:S03]  /*10220*/  IMAD.MOV.U32 R0, RZ, RZ, 0x1 ;  /* 0x00000001ff007424 */ /* 0x000fc600078e00ff */
        /* <DEDUP_REMOVED lines=26> */
.L_x_4849:
        /* <DEDUP_REMOVED lines=20> */
.L_x_4851:
        /* <DEDUP_REMOVED lines=15> */
.L_x_4850:
[----:B------:R-:W0:Y:S02]  /*10600*/  LDC.64 R2, c[0x0][0x9f8] ;  /* 0x00027e00ff027b82 */ /* 0x000e240000000a00 */
[----:B0-----:R-:W-:-:S04]  /*10610*/  ISETP.NE.U32.AND P0, PT, R2, RZ, PT ;  /* 0x000000ff0200720c */ /* 0x001fc80003f05070 */
[----:B------:R-:W-:-:S13]  /*10620*/  ISETP.NE.AND.EX P0, PT, R3, RZ, PT, P0 ;  /* 0x000000ff0300720c */ /* 0x000fda0003f05300 */
[----:B------:R-:W0:Y:S02]  /*10630*/  @P0 LDC.64 R2, c[0x0][0x9f8] ;  /* 0x00027e00ff020b82 */ /* 0x000e240000000a00 */
[----:B0-----:R-:W-:-:S05]  /*10640*/  @P0 IMAD.WIDE R2, R17, 0x4, R2 ;  /* 0x0000000411020825 */ /* 0x001fca00078e0202 */
[----:B------:R0:W2:Y:S01]  /*10650*/  @P0 LDG.E R17, desc[UR48][R2.64] ;  /* 0x0000003002110981 */ /* 0x0000a2000c1e1900 */
[----:B------:R-:W-:Y:S01]  /*10660*/  UMOV UR4, 0xffffffff ;  /* 0xffffffff00047882 */ /* 0x000fe20000000000 */
[----:B------:R-:W-:Y:S01]  /*10670*/  IADD3 R0, R18, -0x1, RZ ;  /* 0xffffffff12007810 */ /* 0x000fe20007ffe0ff */
        /* <DEDUP_REMOVED lines=9> */
.L_x_4948:
        /* <DEDUP_REMOVED lines=8> */
.L_x_4951:
[----:B------:R-:W-:Y:S05]  /*10790*/  @!P6 BRA `(.L_x_4853) ;  /* 0x0000000000d4e947 */ /* 0x000fea0003800000 */
[----:B------:R-:W-:Y:S01]  /*107a0*/  IMAD.MOV.U32 R16, RZ, RZ, R17 ;  /* 0x000000ffff107224 */ /* 0x000fe200078e0011 */
[----:B------:R-:W-:Y:S06]  /*107b0*/  @!P1 BRA `(.L_x_4855) ;  /* 0x0000000000509947 */ /* 0x000fec0003800000 */
[----:B------:R-:W-:Y:S01]  /*107c0*/  IMAD.MOV.U32 R8, RZ, RZ, R0 ;  /* 0x000000ffff087224 */ /* 0x000fe200078e0000 */
[----:B------:R-:W-:Y:S01]  /*107d0*/  ULDC.64 UR4, c[0x0][0x428] ;  /* 0x00010a0000047ab9 */ /* 0x000fe20000000a00 */
[----:B------:R-:W0:Y:S01]  /*107e0*/  LDC R0, c[0x0][0x43c] ;  /* 0x00010f00ff007b82 */ /* 0x000e220000000800 */
[----:B------:R-:W-:Y:S02]  /*107f0*/  IMAD R6, R18, UR4, RZ ;  /* 0x0000000412067c24 */ /* 0x000fe4000f8e02ff */
[----:B------:R-:W-:Y:S02]  /*10800*/  IMAD.MOV.U32 R7, RZ, RZ, R8 ;  /* 0x000000ffff077224 */ /* 0x000fe400078e0008 */
[----:B------:R-:W-:Y:S01]  /*10810*/  IMAD R9, R17, UR5, R6 ;  /* 0x0000000511097c24 */ /* 0x000fe2000f8e0206 */
[----:B0-----:R-:W-:-:S13]  /*10820*/  ISETP.NE.AND P0, PT, R0, 0x1, PT ;  /* 0x000000010000780c */ /* 0x001fda0003f05270 */
        /* <DEDUP_REMOVED lines=13> */
.L_x_4855:
[----:B------:R-:W-:Y:S01]  /*10900*/  IMAD.MOV.U32 R0, RZ, RZ, 0x1 ;  /* 0x00000001ff007424 */ /* 0x000fe200078e00ff */
[----:B0-----:R-:W0:Y:S04]  /*10910*/  S2R R8, SR_TID.X ;  /* 0x0000000000087919 */ /* 0x001e280000002100 */
[----:B------:R-:W-:-:S04]  /*10920*/  SHF.L.U32 R0, R0, 0x1f, RZ ;  /* 0x0000001f00007819 */ /* 0x000fc800000006ff */
[----:B------:R-:W1:Y:S01]  /*10930*/  SYNCS.PHASECHK.TRANS64.TRYWAIT P0, [UR38+0x28c40], R0 ;  /* 0x028c4000ff0075a7 */ /* 0x000e620008000166 */
[----:B0-----:R-:W-:-:S04]  /*10940*/  LOP3.LUT R2, R8, 0x7f, RZ, 0xc0, !PT ;  /* 0x0000007f08027812 */ /* 0x001fc800078ec0ff */
[----:B------:R-:W-:Y:S01]  /*10950*/  ISETP.NE.AND P1, PT, R2, RZ, PT ;  /* 0x000000ff0200720c */ /* 0x000fe20003f25270 */
[----:B-1----:R-:W-:-:S12]  /*10960*/  @!P0 BRA `(.L_x_4856) ;  /* 0x0000003c00908947 */ /* 0x002fd80003800000 */
.L_x_4952:
[----:B------:R-:W-:Y:S05]  /*10970*/  @P1 BRA `(.L_x_4857) ;  /* 0x0000000000181947 */ /* 0x000fea0003800000 */
[----:B------:R-:W1:Y:S01]  /*10980*/  S2R R2, SR_TID.X ;  /* 0x0000000000027919 */ /* 0x000e620000002100 */
[----:B0-----:R-:W-:-:S04]  /*10990*/  MOV R0, 0x2000 ;  /* 0x0000200000007802 */ /* 0x001fc80000000f00 */
[----:B------:R2:W-:Y:S01]  /*109a0*/  SYNCS.ARRIVE.TRANS64 RZ, [UR38+0x28c30], R0 ;  /* 0x028c3000ffff79a7 */ /* 0x0005e20008000026 */
[----:B-1----:R-:W-:-:S13]  /*109b0*/  LOP3.LUT P0, RZ, R2, 0x1f, RZ, 0xc0, !PT ;  /* 0x0000001f02ff7812 */ /* 0x002fda000780c0ff */
[----:B--2---:R-:W-:Y:S05]  /*109c0*/  @!P0 BRA `(.L_x_4857) ;  /* 0x0000000000048947 */ /* 0x004fea0003800000 */
[----:B------:R-:W-:Y:S01]  /*109d0*/  BPT.TRAP 0x1 ;  /* 0x000000040000795c */ /* 0x000fe20000300000 */
.L_x_4857:
        /* <DEDUP_REMOVED lines=17> */
.L_x_4853:
        /* <DEDUP_REMOVED lines=22> */
.L_x_4858:
[----:B------:R-:W0:Y:S01]  /*10c50*/  LDC R6, c[0x0][0x448] ;  /* 0x00011200ff067b82 */ /* 0x000e220000000800 */
[----:B------:R-:W1:Y:S01]  /*10c60*/  S2R R11, SR_TID.X ;  /* 0x00000000000b7919 */ /* 0x000e620000002100 */
[----:B------:R-:W-:Y:S01]  /*10c70*/  USHF.R.S32.HI UR4, URZ, 0x1f, UR36 ;  /* 0x0000001f3f047899 */ /* 0x000fe20008011424 */
[----:B------:R-:W-:Y:S01]  /*10c80*/  ULDC.64 UR8, c[0x0][0x2d8] ;  /* 0x0000b60000087ab9 */ /* 0x000fe20000000a00 */
[----:B------:R-:W2:Y:S02]  /*10c90*/  S2R R12, SR_CTAID.Z ;  /* 0x00000000000c7919 */ /* 0x000ea40000002700 */
[----:B------:R-:W-:Y:S02]  /*10ca0*/  UIMAD UR6, UR4, UR8, URZ ;  /* 0x00000008040672a4 */ /* 0x000fe4000f8e023f */
[----:B------:R-:W-:Y:S02]  /*10cb0*/  UIMAD.WIDE.U32 UR4, UR36, UR8, URZ ;  /* 0x00000008240472a5 */ /* 0x000fe4000f8e003f */
[----:B------:R-:W-:-:S04]  /*10cc0*/  UIMAD UR6, UR36, UR9, UR6 ;  /* 0x00000009240672a4 */ /* 0x000fc8000f8e0206 */
[----:B------:R-:W-:Y:S01]  /*10cd0*/  UIADD3 UR5, UR5, UR6, URZ ;  /* 0x0000000605057290 */ /* 0x000fe2000fffe03f */
[----:B0-----:R-:W-:Y:S02]  /*10ce0*/  ISETP.NE.AND P0, PT, R6, 0x1, PT ;  /* 0x000000010600780c */ /* 0x001fe40003f05270 */
[C---:B-1----:R-:W-:Y:S01]  /*10cf0*/  LOP3.LUT R10, R11.reuse, 0x7f, RZ, 0xc0, !PT ;  /* 0x0000007f0b0a7812 */ /* 0x042fe200078ec0ff */
[----:B------:R-:W-:-:S10]  /*10d00*/  IMAD.SHL.U32 R3, R11, 0x10, RZ ;  /* 0x000000100b037824 */ /* 0x000fd400078e00ff */
[----:B------:R-:W0:Y:S01]  /*10d10*/  @P0 LDC R8, c[0x0][0x44c] ;  /* 0x00011300ff080b82 */ /* 0x000e220000000800 */
[----:B------:R-:W-:-:S04]  /*10d20*/  SHF.R.U32.HI R4, RZ, 0x3, R10 ;  /* 0x00000003ff047819 */ /* 0x000fc8000001160a */
[----:B------:R-:W-:-:S03]  /*10d30*/  LOP3.LUT R3, R4, 0x70, R3, 0xf8, !PT ;  /* 0x0000007004037812 */ /* 0x000fc600078ef803 */
[----:B------:R-:W1:Y:S02]  /*10d40*/  @P0 LDC R0, c[0x0][0x450] ;  /* 0x00011400ff000b82 */ /* 0x000e640000000800 */
[----:B------:R-:W-:-:S04]  /*10d50*/  VIADD R5, R3, UR40 ;  /* 0x0000002803057c36 */ /* 0x000fc80008000000 */
[----:B------:R-:W-:Y:S02]  /*10d60*/  IMAD.MOV.U32 R7, RZ, RZ, R5 ;  /* 0x000000ffff077224 */ /* 0x000fe400078e0005 */
[----:B------:R-:W3:Y:S01]  /*10d70*/  LDC.64 R2, c[0x0][0x2e0] ;  /* 0x0000b800ff027b82 */ /* 0x000ee20000000a00 */
[----:B0-----:R-:W-:-:S05]  /*10d80*/  @P0 IMAD.HI.U32 R9, R5, R8, RZ ;  /* 0x0000000805090227 */ /* 0x001fca00078e00ff */
[----:B-1----:R-:W-:Y:S02]  /*10d90*/  @P0 SHF.R.U32.HI R7, RZ, R0, R9 ;  /* 0x00000000ff070219 */ /* 0x002fe40000011609 */
[----:B--2---:R-:W-:-:S03]  /*10da0*/  SHF.R.S32.HI R9, RZ, 0x1f, R12 ;  /* 0x0000001fff097819 */ /* 0x004fc6000001140c */
[----:B------:R-:W-:Y:S02]  /*10db0*/  IMAD.MOV R8, RZ, RZ, -R7 ;  /* 0x000000ffff087224 */ /* 0x000fe400078e0a07 */
[----:B---3--:R-:W-:Y:S02]  /*10dc0*/  IMAD R0, R9, R2, RZ ;  /* 0x0000000209007224 */ /* 0x008fe400078e02ff */
[----:B------:R-:W-:Y:S02]  /*10dd0*/  IMAD R5, R6, R8, R5 ;  /* 0x0000000806057224 */ /* 0x000fe400078e0205 */
[C---:B------:R-:W-:Y:S01]  /*10de0*/  IMAD R9, R12.reuse, R3, R0 ;  /* 0x000000030c097224 */ /* 0x040fe200078e0200 */
[----:B------:R-:W-:Y:S01]  /*10df0*/  SHF.R.S32.HI R0, RZ, 0x1f, R7 ;  /* 0x0000001fff007819 */ /* 0x000fe20000011407 */
[----:B------:R-:W-:Y:S01]  /*10e00*/  IMAD.WIDE.U32 R2, R12, R2, UR4 ;  /* 0x000000040c027e25 */ /* 0x000fe2000f8e0002 */
[----:B------:R-:W-:-:S03]  /*10e10*/  ULDC.64 UR4, c[0x0][0x2d0] ;  /* 0x0000b40000047ab9 */ /* 0x000fc60000000a00 */
[----:B------:R-:W-:Y:S02]  /*10e20*/  IMAD R0, R0, UR4, RZ ;  /* 0x0000000400007c24 */ /* 0x000fe4000f8e02ff */
[----:B------:R-:W-:Y:S02]  /*10e30*/  IMAD.IADD R3, R3, 0x1, R9 ;  /* 0x0000000103037824 */ /* 0x000fe400078e0209 */
[C---:B------:R-:W-:Y:S01]  /*10e40*/  IMAD R9, R7.reuse, UR5, R0 ;  /* 0x0000000507097c24 */ /* 0x040fe2000f8e0200 */
[----:B------:R-:W-:Y:S01]  /*10e50*/  SHF.R.S32.HI R0, RZ, 0x1f, R5 ;  /* 0x0000001fff007819 */ /* 0x000fe20000011405 */
[----:B------:R-:W-:Y:S01]  /*10e60*/  IMAD.WIDE.U32 R2, R7, UR4, R2 ;  /* 0x0000000407027c25 */ /* 0x000fe2000f8e0002 */
[----:B------:R-:W-:-:S03]  /*10e70*/  ULDC.64 UR4, c[0x0][0x2c8] ;  /* 0x0000b20000047ab9 */ /* 0x000fc60000000a00 */
[----:B------:R-:W-:Y:S02]  /*10e80*/  IMAD.IADD R3, R3, 0x1, R9 ;  /* 0x0000000103037824 */ /* 0x000fe400078e0209 */
[----:B------:R-:W-:Y:S02]  /*10e90*/  IMAD R0, R0, UR4, RZ ;  /* 0x0000000400007c24 */ /* 0x000fe4000f8e02ff */
[----:B------:R-:W-:-:S04]  /*10ea0*/  IMAD.WIDE.U32 R2, R5, UR4, R2 ;  /* 0x0000000405027c25 */ /* 0x000fc8000f8e0002 */
[----:B------:R-:W-:Y:S01]  /*10eb0*/  IMAD R7, R5, UR5, R0 ;  /* 0x0000000505077c24 */ /* 0x000fe2000f8e0200 */
[----:B------:R-:W-:Y:S01]  /*10ec0*/  ULDC.64 UR4, c[0x0][0x280] ;  /* 0x0000a00000047ab9 */ /* 0x000fe20000000a00 */
[----:B------:R-:W-:Y:S01]  /*10ed0*/  IMAD.SHL.U32 R5, R10, 0x8, RZ ;  /* 0x000000080a057824 */ /* 0x000fe200078e00ff */
[----:B------:R-:W-:Y:S01]  /*10ee0*/  LEA R0, P0, R2, UR4, 0x1 ;  /* 0x0000000402007c11 */ /* 0x000fe2000f8008ff */
[----:B------:R-:W-:Y:S01]  /*10ef0*/  ULDC UR4, c[0x0][0x2b8] ;  /* 0x0000ae0000047ab9 */ /* 0x000fe20000000800 */
[----:B------:R-:W-:-:S04]  /*10f00*/  IADD3 R7, R3, R7, RZ ;  /* 0x0000000703077210 */ /* 0x000fc80007ffe0ff */
        /* <DEDUP_REMOVED lines=11> */
[----:B------:R-:W-:Y:S02]  /*10fc0*/  VIADD R4, R4, UR40 ;  /* 0x0000002804047c36 */ /* 0x000fe40008000000 */
[----:B------:R-:W1:Y:S01]  /*10fd0*/  SHFL.IDX PT, R2, R7, RZ, 0x181f ;  /* 0x00181fff07027589 */ /* 0x000e6200000e0000 */
[----:B------:R-:W-:Y:S02]  /*10fe0*/  IMAD R6, R6, UR4, RZ ;  /* 0x0000000406067c24 */ /* 0x000fe4000f8e02ff */
[----:B------:R-:W-:-:S03]  /*10ff0*/  VIADD R11, R4, 0x10 ;  /* 0x00000010040b7836 */ /* 0x000fc60000000000 */
[----:B------:R-:W-:-:S13]  /*11000*/  ISETP.GE.AND P1, PT, R4, R6, PT ;  /* 0x000000060400720c */ /* 0x000fda0003f26270 */
[----:B------:R-:W-:Y:S02]  /*11010*/  @!P1 LEA R9, R5, UR38, 0x1 ;  /* 0x0000002605099c11 */ /* 0x000fe4000f8e08ff */
[----:B0-----:R-:W-:-:S05]  /*11020*/  @!P1 LEA R14, P2, R8, R14, 0x1 ;  /* 0x0000000e080e9211 */ /* 0x001fca00078408ff */
[----:B-1----:R-:W-:Y:S02]  /*11030*/  @!P1 IMAD.X R3, RZ, RZ, R2, P2 ;  /* 0x000000ffff039224 */ /* 0x002fe400010e0602 */
[----:B------:R-:W-:Y:S02]  /*11040*/  @!P1 IMAD.MOV.U32 R2, RZ, RZ, R14 ;  /* 0x000000ffff029224 */ /* 0x000fe400078e000e */
[----:B------:R-:W0:Y:S04]  /*11050*/  SHFL.IDX PT, R14, R0, 0x1, 0x181f ;  /* 0x00381f00000e7f89 */ /* 0x000e2800000e0000 */
[----:B------:R1:W-:Y:S01]  /*11060*/  @!P1 LDGSTS.E.BYPASS.LTC128B.128 [R9+0x20400], desc[UR48][R2.64], !P0 ;  /* 0x2040000002099fae */ /* 0x0003e2000c101d70 */
[----:B------:R-:W-:-:S03]  /*11070*/  ISETP.GE.AND P1, PT, R11, R6, PT ;  /* 0x000000060b00720c */ /* 0x000fc60003f26270 */
[----:B-1----:R-:W1:Y:S01]  /*11080*/  SHFL.IDX PT, R2, R7, 0x1, 0x181f ;  /* 0x00381f0007027f89 */ /* 0x002e6200000e0000 */
[----:B------:R-:W-:-:S09]  /*11090*/  VIADD R9, R4, 0x20 ;  /* 0x0000002004097836 */ /* 0x000fd20000000000 */
[----:B------:R-:W-:Y:S02]  /*110a0*/  @!P1 LEA R21, R5, UR38, 0x1 ;  /* 0x0000002605159c11 */ /* 0x000fe4000f8e08ff */
[----:B0-----:R-:W-:-:S05]  /*110b0*/  @!P1 LEA R14, P2, R8, R14, 0x1 ;  /* 0x0000000e080e9211 */ /* 0x001fca00078408ff */
[----:B-1----:R-:W-:Y:S01]  /*110c0*/  @!P1 IMAD.X R3, RZ, RZ, R2, P2 ;  /* 0x000000ffff039224 */ /* 0x002fe200010e0602 */
[----:B------:R-:W-:Y:S02]  /*110d0*/  @!P1 MOV R2, R14 ;  /* 0x0000000e00029202 */ /* 0x000fe40000000f00 */
[----:B------:R-:W0:Y:S04]  /*110e0*/  SHFL.IDX PT, R14, R0, 0x2, 0x181f ;  /* 0x00581f00000e7f89 */ /* 0x000e2800000e0000 */
[----:B------:R1:W-:Y:S01]  /*110f0*/  @!P1 LDGSTS.E.BYPASS.LTC128B.128 [R21+0x20c00], desc[UR48][R2.64], !P0 ;  /* 0x20c0000002159fae */ /* 0x0003e2000c101d70 */
[----:B------:R-:W-:-:S03]  /*11100*/  ISETP.GE.AND P1, PT, R9, R6, PT ;  /* 0x000000060900720c */ /* 0x000fc60003f26270 */
[----:B-1----:R-:W1:Y:S10]  /*11110*/  SHFL.IDX PT, R2, R7, 0x2, 0x181f ;  /* 0x00581f0007027f89 */ /* 0x002e7400000e0000 */
[----:B------:R-:W-:Y:S01]  /*11120*/  @!P1 LEA R9, R5, UR38, 0x1 ;  /* 0x0000002605099c11 */ /* 0x000fe2000f8e08ff */
[----:B------:R-:W2:Y:S01]  /*11130*/  SHFL.IDX PT, R7, R7, 0x3, 0x181f ;  /* 0x00781f0007077f89 */ /* 0x000ea200000e0000 */
[----:B0-----:R-:W-:-:S05]  /*11140*/  @!P1 LEA R14, P2, R8, R14, 0x1 ;  /* 0x0000000e080e9211 */ /* 0x001fca00078408ff */
[----:B-1----:R-:W-:Y:S02]  /*11150*/  @!P1 IMAD.X R3, RZ, RZ, R2, P2 ;  /* 0x000000ffff039224 */ /* 0x002fe400010e0602 */
[----:B------:R-:W-:Y:S02]  /*11160*/  @!P1 IMAD.MOV.U32 R2, RZ, RZ, R14 ;  /* 0x000000ffff029224 */ /* 0x000fe400078e000e */
[----:B------:R0:W1:Y:S04]  /*11170*/  SHFL.IDX PT, R14, R0, 0x3, 0x181f ;  /* 0x00781f00000e7f89 */ /* 0x00006800000e0000 */
[----:B--2---:R0:W-:Y:S02]  /*11180*/  @!P1 LDGSTS.E.BYPASS.LTC128B.128 [R9+0x21400], desc[UR48][R2.64], !P0 ;  /* 0x2140000002099fae */ /* 0x0041e4000c101d70 */
.L_x_4961:
[----:B0-----:R-:W-:Y:S02]  /*11190*/  VIADD R3, R4, 0x30 ;  /* 0x0000003004037836 */ /* 0x001fe40000000000 */
[----:B------:R-:W-:-:S03]  /*111a0*/  IMAD.MOV.U32 R4, RZ, RZ, 0x1 ;  /* 0x00000001ff047424 */ /* 0x000fc600078e00ff */
[----:B------:R-:W-:Y:S02]  /*111b0*/  ISETP.GE.AND P1, PT, R3, R6, PT ;  /* 0x000000060300720c */ /* 0x000fe40003f26270 */
[----:B------:R-:W-:-:S11]  /*111c0*/  SHF.L.U32 R4, R4, 0x1f, RZ ;  /* 0x0000001f04047819 */ /* 0x000fd600000006ff */
[----:B-1----:R-:W-:Y:S02]  /*111d0*/  @!P1 LEA R2, P2, R8, R14, 0x1 ;  /* 0x0000000e08029211 */ /* 0x002fe400078408ff */
        /* <DEDUP_REMOVED lines=13> */
.L_x_4962:
[----:B------:R-:W-:Y:S01]  /*112b0*/  ISETP.NE.AND P0, PT, R19, RZ, PT ;  /* 0x000000ff1300720c */ /* 0x000fe20003f05270 */
[----:B------:R-:W-:Y:S01]  /*112c0*/  BSSY B0, `(.L_x_4861) ;  /* 0x000007f000007945 */ /* 0x000fe20003800000 */
[----:B------:R-:W-:-:S11]  /*112d0*/  IMAD.MOV.U32 R0, RZ, RZ, 0x1 ;  /* 0x00000001ff007424 */ /* 0x000fd600078e00ff */
[----:B------:R-:W-:Y:S05]  /*112e0*/  @!P0 BRA `(.L_x_4862) ;  /* 0x0000000400f08947 */ /* 0x000fea0003800000 */
[----:B------:R-:W1:Y:S01]  /*112f0*/  SYNCS.PHASECHK.TRANS64.TRYWAIT P0, [UR38+0x28c60], R4 ;  /* 0x028c6004ff0075a7 */ /* 0x000e620008000166 */
[----:B------:R-:W2:Y:S02]  /*11300*/  S2R R2, SR_TID.X ;  /* 0x0000000000027919 */ /* 0x000ea40000002100 */
[----:B--2---:R-:W-:-:S04]  /*11310*/  LOP3.LUT R2, R2, 0x7f, RZ, 0xc0, !PT ;  /* 0x0000007f02027812 */ /* 0x004fc800078ec0ff */
[----:B------:R-:W-:Y:S01]  /*11320*/  ISETP.NE.AND P1, PT, R2, RZ, PT ;  /* 0x000000ff0200720c */ /* 0x000fe20003f25270 */
[----:B-1----:R-:W-:-:S12]  /*11330*/  @!P0 BRA `(.L_x_4863) ;  /* 0x00000038007c8947 */ /* 0x002fd80003800000 */
.L_x_4963:
[----:B------:R-:W-:Y:S04]  /*11340*/  BSSY B1, `(.L_x_4864) ;  /* 0x0000008000017945 */ /* 0x000fe80003800000 */
[----:B------:R-:W-:Y:S05]  /*11350*/  @P1 BRA `(.L_x_4865) ;  /* 0x0000000000181947 */ /* 0x000fea0003800000 */
[----:B0-----:R-:W0:Y:S01]  /*11360*/  S2R R3, SR_TID.X ;  /* 0x0000000000037919 */ /* 0x001e220000002100 */
[----:B------:R-:W-:-:S04]  /*11370*/  MOV R2, 0x10000 ;  /* 0x0001000000027802 */ /* 0x000fc80000000f00 */
[----:B------:R1:W-:Y:S01]  /*11380*/  SYNCS.ARRIVE.TRANS64 RZ, [UR38+0x28c50], R2 ;  /* 0x028c5002ffff79a7 */ /* 0x0003e20008000026 */
[----:B0-----:R-:W-:-:S13]  /*11390*/  LOP3.LUT P0, RZ, R3, 0x1f, RZ, 0xc0, !PT ;  /* 0x0000001f03ff7812 */ /* 0x001fda000780c0ff */
[----:B-1----:R-:W-:Y:S05]  /*113a0*/  @!P0 BRA `(.L_x_4865) ;  /* 0x0000000000048947 */ /* 0x002fea0003800000 */
[----:B------:R-:W-:Y:S01]  /*113b0*/  BPT.TRAP 0x1 ;  /* 0x000000040000795c */ /* 0x000fe20000300000 */
.L_x_4865:
[----:B------:R-:W-:Y:S05]  /*113c0*/  BSYNC B1 ;  /* 0x0000000000017941 */ /* 0x000fea0003800000 */
.L_x_4864:
        /* <DEDUP_REMOVED lines=11> */
.L_x_4866:
        /* <DEDUP_REMOVED lines=13> */
.L_x_4867:
        /* <DEDUP_REMOVED lines=13> */
.L_x_4868:
        /* <DEDUP_REMOVED lines=13> */
.L_x_4869:
        /* <DEDUP_REMOVED lines=13> */
.L_x_4870:
        /* <DEDUP_REMOVED lines=13> */
.L_x_4871:
        /* <DEDUP_REMOVED lines=13> */
.L_x_4872:
        /* <DEDUP_REMOVED lines=13> */
.L_x_4873:
        /* <DEDUP_REMOVED lines=8> */
.L_x_4862:
[----:B------:R-:W-:Y:S05]  /*11ab0*/  BSYNC B0 ;  /* 0x0000000000007941 */ /* 0x000fea0003800000 */
.L_x_4861:
[----:B0-----:R-:W2:Y:S01]  /*11ac0*/  LDL.LU R3, [R1+0x8] ;  /* 0x0000080001037983 */ /* 0x001ea20000300800 */
[----:B------:R-:W-:Y:S02]  /*11ad0*/  IMAD.MOV.U32 R9, RZ, RZ, RZ ;  /* 0x000000ffff097224 */ /* 0x000fe400078e00ff */
[----:B------:R-:W-:Y:S02]  /*11ae0*/  IMAD.MOV.U32 R6, RZ, RZ, 0x1 ;  /* 0x00000001ff067424 */ /* 0x000fe400078e00ff */
[----:B--2---:R-:W-:-:S05]  /*11af0*/  VIADD R7, R3, 0xfffffffe ;  /* 0xfffffffe03077836 */ /* 0x004fca0000000000 */
[----:B------:R-:W-:-:S13]  /*11b00*/  ISETP.GE.AND P0, PT, R7, UR41, PT ;  /* 0x0000002907007c0c */ /* 0x000fda000bf06270 */
[----:B------:R-:W-:Y:S05]  /*11b10*/  @!P0 BRA `(.L_x_4841) ;  /* 0x0000002400248947 */ /* 0x000fea0003800000 */
[----:B------:R-:W-:Y:S01]  /*11b20*/  UIADD3 UR4, UR42, 0x1, URZ ;  /* 0x000000012a047890 */ /* 0x000fe2000fffe03f */
[----:B------:R-:W0:Y:S01]  /*11b30*/  S2R R4, SR_TID.X ;  /* 0x0000000000047919 */ /* 0x000e220000002100 */
[----:B------:R-:W-:Y:S01]  /*11b40*/  ULOP3.LUT UR5, URZ, UR44, URZ, 0x33, !UPT ;  /* 0x0000002c3f057292 */ /* 0x000fe2000f8e333f */
[----:B------:R-:W-:Y:S01]  /*11b50*/  IMAD.MOV.U32 R6, RZ, RZ, 0x1 ;  /* 0x00000001ff067424 */ /* 0x000fe200078e00ff */
[----:B------:R-:W-:-:S04]  /*11b60*/  UIMAD UR4, UR4, UR46, URZ ;  /* 0x0000002e040472a4 */ /* 0x000fc8000f8e023f */
[----:B------:R-:W-:Y:S01]  /*11b70*/  IMAD.U32 R3, RZ, RZ, UR5 ;  /* 0x00000005ff037e24 */ /* 0x000fe2000f8e00ff */
[----:B------:R-:W-:Y:S01]  /*11b80*/  ULOP3.LUT UR5, URZ, UR41, URZ, 0x33, !UPT ;  /* 0x000000293f057292 */ /* 0x000fe2000f8e333f */
[----:B------:R-:W-:Y:S01]  /*11b90*/  LOP3.LUT R0, RZ, UR4, RZ, 0x33, !PT ;  /* 0x00000004ff007c12 */ /* 0x000fe2000f8e33ff */
[----:B------:R-:W-:-:S03]  /*11ba0*/  ULOP3.LUT UR4, URZ, UR39, URZ, 0x33, !UPT ;  /* 0x000000273f047292 */ /* 0x000fc6000f8e333f */
[----:B------:R-:W-:Y:S01]  /*11bb0*/  VIADDMNMX R0, R0, -UR43, R3, !PT ;  /* 0x8000002b00007c46 */ /* 0x000fe2000f800103 */
[----:B------:R-:W-:-:S03]  /*11bc0*/  IMAD.MOV.U32 R3, RZ, RZ, 0x2 ;  /* 0x00000002ff037424 */ /* 0x000fc600078e00ff */
[----:B------:R-:W-:-:S04]  /*11bd0*/  VIMNMX R0, R0, UR4, !PT ;  /* 0x0000000400007c48 */ /* 0x000fc8000ffe0100 */
[----:B------:R-:W-:-:S05]  /*11be0*/  VIADDMNMX R2, R0, R3, UR5, !PT ;  /* 0x0000000500027e46 */ /* 0x000fca000f800103 */
[----:B------:R-:W-:-:S05]  /*11bf0*/  VIADD R3, R2, 0xfffffffe ;  /* 0xfffffffe02037836 */ /* 0x000fca0000000000 */
[-C--:B------:R-:W-:Y:S02]  /*11c00*/  ISETP.NE.AND P0, PT, R3, R0.reuse, PT ;  /* 0x000000000300720c */ /* 0x080fe40003f05270 */
[----:B------:R-:W-:Y:S01]  /*11c10*/  LOP3.LUT R3, RZ, R0, RZ, 0x33, !PT ;  /* 0x00000000ff037212 */ /* 0x000fe200078e33ff */
[----:B------:R-:W-:Y:S01]  /*11c20*/  IMAD.MOV.U32 R0, RZ, RZ, 0x1 ;  /* 0x00000001ff007424 */ /* 0x000fe200078e00ff */
[----:B0-----:R-:W-:Y:S02]  /*11c30*/  LOP3.LUT R10, R4, 0x1f, RZ, 0xc0, !PT ;  /* 0x0000001f040a7812 */ /* 0x001fe400078ec0ff */
[----:B------:R-:W-:-:S04]  /*11c40*/  IADD3 R2, R2, R3, RZ ;  /* 0x0000000302027210 */ /* 0x000fc80007ffe0ff */
[----:B------:R-:W-:-:S03]  /*11c50*/  LOP3.LUT R11, R2, 0x1, RZ, 0xc0, !PT ;  /* 0x00000001020b7812 */ /* 0x000fc600078ec0ff */
[----:B------:R-:W-:Y:S05]  /*11c60*/  @!P0 BRA `(.L_x_4874) ;  /* 0x0000001400e08947 */ /* 0x000fea0003800000 */
[----:B------:R-:W-:Y:S01]  /*11c70*/  BSSY B0, `(.L_x_4874) ;  /* 0x0000177000007945 */ /* 0x000fe20003800000 */
[----:B------:R-:W-:Y:S02]  /*11c80*/  IMAD.IADD R8, R2, 0x1, -R11 ;  /* 0x0000000102087824 */ /* 0x000fe400078e0a0b */
[----:B------:R-:W-:-:S07]  /*11c90*/  IMAD.MOV.U32 R0, RZ, RZ, 0x1 ;  /* 0x00000001ff007424 */ /* 0x000fce00078e00ff */
.L_x_4915:
        /* <DEDUP_REMOVED lines=10> */
[----:B------:R-:W-:Y:S01]  /*11d40*/  IMAD.MOV.U32 R12, RZ, RZ, R7 ;  /* 0x000000ffff0c7224 */ /* 0x000fe200078e0007 */
[----:B------:R-:W-:Y:S01]  /*11d50*/  ULDC.64 UR4, c[0x0][0x428] ;  /* 0x00010a0000047ab9 */ /* 0x000fe20000000a00 */
[----:B0-----:R-:W-:-:S13]  /*11d60*/  ISETP.NE.AND P0, PT, R13, 0x1, PT ;  /* 0x000000010d00780c */ /* 0x001fda0003f05270 */
[----:B------:R-:W0:Y:S02]  /*11d70*/  @P0 LDC.64 R2, c[0x0][0x440] ;  /* 0x00011000ff020b82 */ /* 0x000e240000000a00 */
[----:B0-----:R-:W-:-:S05]  /*11d80*/  @P0 IMAD.HI.U32 R2, R7, R2, RZ ;  /* 0x0000000207020227 */ /* 0x001fca00078e00ff */
[----:B------:R-:W-:Y:S01]  /*11d90*/  @P0 SHF.R.U32.HI R12, RZ, R3, R2 ;  /* 0x00000003ff0c0219 */ /* 0x000fe20000011602 */
[----:B------:R-:W-:-:S03]  /*11da0*/  IMAD R2, R18, UR4, RZ ;  /* 0x0000000412027c24 */ /* 0x000fc6000f8e02ff */
[----:B------:R-:W-:Y:S01]  /*11db0*/  SHF.R.S32.HI R3, RZ, 0x1f, R12 ;  /* 0x0000001fff037819 */ /* 0x000fe2000001140c */
        /* <DEDUP_REMOVED lines=10> */
.L_x_4877:
[----:B------:R-:W1:Y:S01]  /*11e60*/  S2R R2, SR_TID.X ;  /* 0x0000000000027919 */ /* 0x000e620000002100 */
[----:B------:R-:W-:Y:S01]  /*11e70*/  BSSY B2, `(.L_x_4878) ;  /* 0x0000006000027945 */ /* 0x000fe20003800000 */
[----:B-1----:R-:W-:Y:S02]  /*11e80*/  LOP3.LUT R3, R2, 0x7f, RZ, 0xc0, !PT ;  /* 0x0000007f02037812 */ /* 0x002fe400078ec0ff */
[----:B------:R-:W-:Y:S02]  /*11e90*/  SHF.L.U32 R2, R0, 0x1f, RZ ;  /* 0x0000001f00027819 */ /* 0x000fe400000006ff */
[----:B------:R-:W-:Y:S02]  /*11ea0*/  ISETP.NE.AND P2, PT, R3, RZ, PT ;  /* 0x000000ff0300720c */ /* 0x000fe40003f45270 */
[----:B------:R-:W1:Y:S02]  /*11eb0*/  SYNCS.PHASECHK.TRANS64.TRYWAIT P0, [UR38+0x28c48], R2 ;  /* 0x028c4802ff0075a7 */ /* 0x000e640008000166 */
[----:B-1----:R-:W-:Y:S09]  /*11ec0*/  @!P0 BRA `(.L_x_4879) ;  /* 0x0000002c00b08947 */ /* 0x002ff20003800000 */
.L_x_4964:
[----:B------:R-:W-:Y:S05]  /*11ed0*/  BSYNC B2 ;  /* 0x0000000000027941 */ /* 0x000fea0003800000 */
.L_x_4878:
[----:B------:R-:W-:Y:S04]  /*11ee0*/  BSSY B2, `(.L_x_4880) ;  /* 0x0000007000027945 */ /* 0x000fe80003800000 */
[----:B------:R-:W-:Y:S05]  /*11ef0*/  @P2 BRA `(.L_x_4881) ;  /* 0x0000000000142947 */ /* 0x000fea0003800000 */
[----:B------:R-:W-:Y:S01]  /*11f00*/  ISETP.NE.AND P0, PT, R10, RZ, PT ;  /* 0x000000ff0a00720c */ /* 0x000fe20003f05270 */
[----:B-1----:R-:W-:-:S04]  /*11f10*/  IMAD.MOV.U32 R3, RZ, RZ, 0x2000 ;  /* 0x00002000ff037424 */ /* 0x002fc800078e00ff */
[----:B------:R2:W-:Y:S08]  /*11f20*/  SYNCS.ARRIVE.TRANS64 RZ, [UR38+0x28c38], R3 ;  /* 0x028c3803ffff79a7 */ /* 0x0005f00008000026 */
[----:B--2---:R-:W-:Y:S05]  /*11f30*/  @!P0 BRA `(.L_x_4881) ;  /* 0x0000000000048947 */ /* 0x004fea0003800000 */
[----:B------:R-:W-:Y:S01]  /*11f40*/  BPT.TRAP 0x1 ;  /* 0x000000040000795c */ /* 0x000fe20000300000 */
.L_x_4881:
[----:B------:R-:W-:Y:S05]  /*11f50*/  BSYNC B2 ;  /* 0x0000000000027941 */ /* 0x000fea0003800000 */
.L_x_4880:
        /* <DEDUP_REMOVED lines=11> */
.L_x_4882:
        /* <DEDUP_REMOVED lines=10> */
.L_x_4965:
[----:B------:R-:W-:Y:S05]  /*120b0*/  BSYNC B2 ;  /* 0x0000000000027941 */ /* 0x000fea0003800000 */
.L_x_4883:
        /* <DEDUP_REMOVED lines=9> */
.L_x_4886:
[----:B------:R-:W-:Y:S05]  /*12150*/  BSYNC B2 ;  /* 0x0000000000027941 */ /* 0x000fea0003800000 */
.L_x_4885:
        /* <DEDUP_REMOVED lines=9> */
.L_x_4887:
        /* <DEDUP_REMOVED lines=13> */
.L_x_4888:
        /* <DEDUP_REMOVED lines=13> */
.L_x_4889:
        /* <DEDUP_REMOVED lines=13> */
.L_x_4890:
        /* <DEDUP_REMOVED lines=13> */
.L_x_4891:
        /* <DEDUP_REMOVED lines=13> */
.L_x_4892:
        /* <DEDUP_REMOVED lines=13> */
.L_x_4893:
        /* <DEDUP_REMOVED lines=13> */
.L_x_4894:
        /* <DEDUP_REMOVED lines=8> */
.L_x_4876:
[----:B------:R-:W-:Y:S05]  /*12820*/  BSYNC B1 ;  /* 0x0000000000017941 */ /* 0x000fea0003800000 */
.L_x_4875:
        /* <DEDUP_REMOVED lines=27> */
.L_x_4897:
[----:B------:R-:W1:Y:S01]  /*129e0*/  S2R R2, SR_TID.X ;  /* 0x0000000000027919 */ /* 0x000e620000002100 */
[----:B------:R-:W-:Y:S01]  /*129f0*/  BSSY B2, `(.L_x_4898) ;  /* 0x0000006000027945 */ /* 0x000fe20003800000 */
[----:B-1----:R-:W-:Y:S02]  /*12a00*/  LOP3.LUT R3, R2, 0x7f, RZ, 0xc0, !PT ;  /* 0x0000007f02037812 */ /* 0x002fe400078ec0ff */
[----:B------:R-:W-:Y:S02]  /*12a10*/  SHF.L.U32 R2, R0, 0x1f, RZ ;  /* 0x0000001f00027819 */ /* 0x000fe400000006ff */
[----:B------:R-:W-:Y:S02]  /*12a20*/  ISETP.NE.AND P2, PT, R3, RZ, PT ;  /* 0x000000ff0300720c */ /* 0x000fe40003f45270 */
[----:B------:R-:W1:Y:S02]  /*12a30*/  SYNCS.PHASECHK.TRANS64.TRYWAIT P0, [UR38+0x28c40], R2 ;  /* 0x028c4002ff0075a7 */ /* 0x000e640008000166 */
[----:B-1----:R-:W-:Y:S09]  /*12a40*/  @!P0 BRA `(.L_x_4899) ;  /* 0x0000002400008947 */ /* 0x002ff20003800000 */
.L_x_4966:
[----:B------:R-:W-:Y:S05]  /*12a50*/  BSYNC B2 ;  /* 0x0000000000027941 */ /* 0x000fea0003800000 */
.L_x_4898:
[----:B------:R-:W-:Y:S04]  /*12a60*/  BSSY B2, `(.L_x_4900) ;  /* 0x0000007000027945 */ /* 0x000fe80003800000 */
[----:B------:R-:W-:Y:S05]  /*12a70*/  @P2 BRA `(.L_x_4901) ;  /* 0x0000000000142947 */ /* 0x000fea0003800000 */
[----:B------:R-:W-:Y:S01]  /*12a80*/  ISETP.NE.AND P0, PT, R10, RZ, PT ;  /* 0x000000ff0a00720c */ /* 0x000fe20003f05270 */
[----:B-1----:R-:W-:-:S04]  /*12a90*/  IMAD.MOV.U32 R3, RZ, RZ, 0x2000 ;  /* 0x00002000ff037424 */ /* 0x002fc800078e00ff */
[----:B------:R2:W-:Y:S08]  /*12aa0*/  SYNCS.ARRIVE.TRANS64 RZ, [UR38+0x28c30], R3 ;  /* 0x028c3003ffff79a7 */ /* 0x0005f00008000026 */
[----:B--2---:R-:W-:Y:S05]  /*12ab0*/  @!P0 BRA `(.L_x_4901) ;  /* 0x0000000000048947 */ /* 0x004fea0003800000 */
[----:B------:R-:W-:Y:S01]  /*12ac0*/  BPT.TRAP 0x1 ;  /* 0x000000040000795c */ /* 0x000fe20000300000 */
.L_x_4901:
[----:B------:R-:W-:Y:S05]  /*12ad0*/  BSYNC B2 ;  /* 0x0000000000027941 */ /* 0x000fea0003800000 */
.L_x_4900:
[----:B0-----:R-:W-:Y:S01]  /*12ae0*/  IMAD.MOV.U32 R4, RZ, RZ, RZ ;  /* 0x000000ffff047224 */ /* 0x001fe200078e00ff */
        /* <DEDUP_REMOVED lines=10> */
.L_x_4902:
        /* <DEDUP_REMOVED lines=11> */
.L_x_4967:
[----:B------:R-:W-:Y:S05]  /*12c40*/  BSYNC B2 ;  /* 0x0000000000027941 */ /* 0x000fea0003800000 */
.L_x_4903:
        /* <DEDUP_REMOVED lines=9> */
.L_x_4906:
[----:B------:R-:W-:Y:S05]  /*12ce0*/  BSYNC B2 ;  /* 0x0000000000027941 */ /* 0x000fea0003800000 */
.L_x_4905:
        /* <DEDUP_REMOVED lines=9> */
.L_x_4907:
        /* <DEDUP_REMOVED lines=13> */
.L_x_4908:
        /* <DEDUP_REMOVED lines=13> */
.L_x_4909:
        /* <DEDUP_REMOVED lines=13> */
.L_x_4910:
        /* <DEDUP_REMOVED lines=13> */
.L_x_4911:
        /* <DEDUP_REMOVED lines=13> */
.L_x_4912:
        /* <DEDUP_REMOVED lines=13> */
.L_x_4913:
        /* <DEDUP_REMOVED lines=13> */
.L_x_4914:
        /* <DEDUP_REMOVED lines=8> */
.L_x_4896:
[----:B------:R-:W-:Y:S05]  /*133b0*/  BSYNC B1 ;  /* 0x0000000000017941 */ /* 0x000fea0003800000 */
.L_x_4895:
[----:B------:R-:W-:Y:S01]  /*133c0*/  VIADD R7, R7, 0xfffffffe ;  /* 0xfffffffe07077836 */ /* 0x000fe20000000000 */
[----:B------:R-:W-:Y:S06]  /*133d0*/  @P1 BRA `(.L_x_4915) ;  /* 0xffffffe800301947 */ /* 0x000fec000383ffff */
[----:B------:R-:W-:Y:S05]  /*133e0*/  BSYNC B0 ;  /* 0x0000000000007941 */ /* 0x000fea0003800000 */
.L_x_4874:
        /* <DEDUP_REMOVED lines=25> */
[----:B------:R-:W-:-:S05]  /*13580*/  IADD3 R2, -R5, RZ, RZ ;  /* 0x000000ff05027210 */ /* 0x000fca0007ffe1ff */
[----:B------:R-:W-:-:S07]  /*13590*/  IMAD R7, R4, R2, R7 ;  /* 0x0000000204077224 */ /* 0x000fce00078e0207 */
.L_x_4918:
[----:B------:R-:W2:Y:S01]  /*135a0*/  S2R R2, SR_TID.X ;  /* 0x0000000000027919 */ /* 0x000ea20000002100 */
[----:B------:R-:W-:Y:S01]  /*135b0*/  BSSY B1, `(.L_x_4919) ;  /* 0x0000006000017945 */ /* 0x000fe20003800000 */
[----:B--2---:R-:W-:Y:S02]  /*135c0*/  LOP3.LUT R3, R2, 0x7f, RZ, 0xc0, !PT ;  /* 0x0000007f02037812 */ /* 0x004fe400078ec0ff */
[----:B------:R-:W-:Y:S02]  /*135d0*/  SHF.L.U32 R2, R0, 0x1f, RZ ;  /* 0x0000001f00027819 */ /* 0x000fe400000006ff */
[----:B------:R-:W-:Y:S02]  /*135e0*/  ISETP.NE.AND P1, PT, R3, RZ, PT ;  /* 0x000000ff0300720c */ /* 0x000fe40003f25270 */
[----:B------:R-:W2:Y:S02]  /*135f0*/  SYNCS.PHASECHK.TRANS64.TRYWAIT P0, [UR38+0x28c48], R2 ;  /* 0x028c4802ff0075a7 */ /* 0x000ea40008000166 */
[----:B--2---:R-:W-:Y:S09]  /*13600*/  @!P0 BRA `(.L_x_4920) ;  /* 0x0000001800408947 */ /* 0x004ff20003800000 */
.L_x_4968:
[----:B------:R-:W-:Y:S05]  /*13610*/  BSYNC B1 ;  /* 0x0000000000017941 */ /* 0x000fea0003800000 */
.L_x_4919:
[----:B------:R-:W-:Y:S04]  /*13620*/  BSSY B1, `(.L_x_4921) ;  /* 0x0000007000017945 */ /* 0x000fe80003800000 */
[----:B------:R-:W-:Y:S05]  /*13630*/  @P1 BRA `(.L_x_4922) ;  /* 0x0000000000141947 */ /* 0x000fea0003800000 */
[----:B------:R-:W-:Y:S01]  /*13640*/  ISETP.NE.AND P0, PT, R10, RZ, PT ;  /* 0x000000ff0a00720c */ /* 0x000fe20003f05270 */
[----:B--2---:R-:W-:-:S04]  /*13650*/  IMAD.MOV.U32 R3, RZ, RZ, 0x2000 ;  /* 0x00002000ff037424 */ /* 0x004fc800078e00ff */
[----:B------:R3:W-:Y:S08]  /*13660*/  SYNCS.ARRIVE.TRANS64 RZ, [UR38+0x28c38], R3 ;  /* 0x028c3803ffff79a7 */ /* 0x0007f00008000026 */
[----:B---3--:R-:W-:Y:S05]  /*13670*/  @!P0 BRA `(.L_x_4922) ;  /* 0x0000000000048947 */ /* 0x008fea0003800000 */
[----:B------:R-:W-:Y:S01]  /*13680*/  BPT.TRAP 0x1 ;  /* 0x000000040000795c */ /* 0x000fe20000300000 */
.L_x_4922:
[----:B------:R-:W-:Y:S05]  /*13690*/  BSYNC B1 ;  /* 0x0000000000017941 */ /* 0x000fea0003800000 */
.L_x_4921:
        /* <DEDUP_REMOVED lines=11> */
.L_x_4923:
        /* <DEDUP_REMOVED lines=11> */
.L_x_4969:
[----:B------:R-:W-:Y:S05]  /*13800*/  BSYNC B1 ;  /* 0x0000000000017941 */ /* 0x000fea0003800000 */
.L_x_4924:
        /* <DEDUP_REMOVED lines=9> */
.L_x_4927:
[----:B------:R-:W-:Y:S05]  /*138a0*/  BSYNC B1 ;  /* 0x0000000000017941 */ /* 0x000fea0003800000 */
.L_x_4926:
        /* <DEDUP_REMOVED lines=9> */
.L_x_4928:
        /* <DEDUP_REMOVED lines=13> */
.L_x_4929:
        /* <DEDUP_REMOVED lines=13> */
.L_x_4930:
        /* <DEDUP_REMOVED lines=13> */
.L_x_4931:
        /* <DEDUP_REMOVED lines=13> */
.L_x_4932:
        /* <DEDUP_REMOVED lines=13> */
.L_x_4933:
        /* <DEDUP_REMOVED lines=13> */
.L_x_4934:
        /* <DEDUP_REMOVED lines=13> */
.L_x_4935:
        /* <DEDUP_REMOVED lines=8> */
.L_x_4917:
[----:B------:R-:W-:Y:S05]  /*13f70*/  BSYNC B0 ;  /* 0x0000000000007941 */ /* 0x000fea0003800000 */
.L_x_4916:
[----:B------:R-:W-:Y:S01]  /*13f80*/  LOP3.LUT R0, R0, 0x1, RZ, 0x3c, !PT ;  /* 0x0000000100007812 */ /* 0x000fe200078e3cff */
[----:B------:R-:W-:Y:S01]  /*13f90*/  IMAD.MOV.U32 R6, RZ, RZ, RZ ;  /* 0x000000ffff067224 */ /* 0x000fe200078e00ff */
[----:B------:R-:W-:-:S07]  /*13fa0*/  MOV R9, RZ ;  /* 0x000000ff00097202 */ /* 0x000fce0000000f00 */
.L_x_4841:
[----:B------:R-:W2:Y:S01]  /*13fb0*/  S2R R3, SR_CgaCtaId ;  /* 0x0000000000037919 */ /* 0x000ea20000008800 */
[----:B------:R-:W-:Y:S02]  /*13fc0*/  MOV R2, 0x400 ;  /* 0x0000040000027802 */ /* 0x000fe40000000f00 */
[----:B------:R-:W-:Y:S02]  /*13fd0*/  SHF.L.U32 R9, R9, 0x1f, RZ ;  /* 0x0000001f09097819 */ /* 0x000fe400000006ff */
[----:B--2---:R-:W-:-:S04]  /*13fe0*/  LEA R2, R3, R2, 0x18 ;  /* 0x0000000203027211 */ /* 0x004fc800078ec0ff */
[----:B------:R-:W2:Y:S02]  /*13ff0*/  SYNCS.PHASECHK.TRANS64.TRYWAIT P0, [R2+URZ+0x28c20], R9 ;  /* 0x028c2009020075a7 */ /* 0x000ea4000800017f */
[----:B--2---:R-:W-:Y:S05]  /*14000*/  @!P0 BRA `(.L_x_4936) ;  /* 0x0000000c00f08947 */ /* 0x004fea0003800000 */
.L_x_4970:
[----:B------:R-:W-:-:S03]  /*14010*/  UMOV UR4, 0xffffffff ;  /* 0xffffffff00047882 */ /* 0x000fc60000000000 */
[----:B------:R-:W-:Y:S05]  /*14020*/  BRA.DIV UR4, `(.L_x_4937) ;  /* 0x0000000e04fc7947 */ /* 0x000fea000b800000 */
[----:B------:R-:W3:Y:S02]  /*14030*/  S2R R3, SR_TID.X ;  /* 0x0000000000037919 */ /* 0x000ee40000002100 */
[----:B---3--:R-:W-:-:S04]  /*14040*/  SHF.R.U32.HI R3, RZ, 0x5, R3 ;  /* 0x00000005ff037819 */ /* 0x008fc80000011603 */
[----:B------:R-:W-:-:S05]  /*14050*/  LOP3.LUT R3, R3, 0x3, RZ, 0xc0, !PT ;  /* 0x0000000303037812 */ /* 0x000fca00078ec0ff */
[----:B------:R3:W4:Y:S02]  /*14060*/  SHFL.IDX PT, R14, R3, RZ, 0x1f ;  /* 0x00001fff030e7589 */ /* 0x00072400000e0000 */
.L_x_4973:
[----:B----4-:R-:W-:-:S13]  /*14070*/  ISETP.NE.AND P0, PT, R14, RZ, PT ;  /* 0x000000ff0e00720c */ /* 0x010fda0003f05270 */
[----:B------:R-:W-:Y:S05]  /*14080*/  @P0 BRA `(.L_x_4740) ;  /* 0x0000000000880947 */ /* 0x000fea0003800000 */
[----:B------:R-:W-:-:S03]  /*14090*/  UMOV UR4, 0xffffffff ;  /* 0xffffffff00047882 */ /* 0x000fc60000000000 */
[----:B------:R-:W-:Y:S05]  /*140a0*/  BRA.DIV UR4, `(.L_x_4938) ;  /* 0x0000001204107947 */ /* 0x000fea000b800000 */
[----:B------:R-:W-:-:S13]  /*140b0*/  ELECT P6, URZ, PT ;  /* 0x00000000003f782f */ /* 0x000fda00038c0000 */
.L_x_4976:
[----:B------:R-:W-:Y:S05]  /*140c0*/  @!P6 BRA `(.L_x_4740) ;  /* 0x000000000078e947 */ /* 0x000fea0003800000 */
[----:B------:R-:W-:-:S06]  /*140d0*/  ULOP3.LUT UR4, UR45, 0x2, URZ, 0xfc, !UPT ;  /* 0x000000022d047892 */ /* 0x000fcc000f8efc3f */
[----:B---3--:R-:W-:-:S05]  /*140e0*/  IMAD.U32 R3, RZ, RZ, UR4 ;  /* 0x00000004ff037e24 */ /* 0x008fca000f8e00ff */
[----:B------:R-:W-:-:S13]  /*140f0*/  ISETP.NE.AND P2, PT, R3, 0x3, PT ;  /* 0x000000030300780c */ /* 0x000fda0003f45270 */
[----:B------:R-:W-:Y:S05]  /*14100*/  @!P2 BRA `(.L_x_4939) ;  /* 0x000000000004a947 */ /* 0x000fea0003800000 */
[----:B------:R-:W-:Y:S01]  /*14110*/  BPT.TRAP 0x1 ;  /* 0x000000040000795c */ /* 0x000fe20000300000 */
.L_x_4939:
        /* <DEDUP_REMOVED lines=8> */
[----:B------:R-:W-:-:S03]  /*141a0*/  LOP3.LUT R0, R0, R5, RZ, 0x3c, !PT ;  /* 0x0000000500007212 */ /* 0x000fc600078e3cff */
[----:B------:R-:W-:Y:S01]  /*141b0*/  IMAD R5, R3, 0x8, R8 ;  /* 0x0000000803057824 */ /* 0x000fe200078e0208 */
[----:B------:R-:W-:Y:S01]  /*141c0*/  SHF.L.U32 R0, R0, 0x1f, RZ ;  /* 0x0000001f00007819 */ /* 0x000fe200000006ff */
[----:B---3--:R-:W-:Y:S06]  /*141d0*/  @!P0 BRA `(.L_x_4940) ;  /* 0x0000000c00e48947 */ /* 0x008fec0003800000 */
.L_x_4977:
[----:B------:R-:W4:Y:S02]  /*141e0*/  SYNCS.PHASECHK.TRANS64.TRYWAIT P0, [R5+URZ], R0 ;  /* 0x00000000050075a7 */ /* 0x000f24000800017f */
[----:B----4-:R-:W-:Y:S05]  /*141f0*/  @!P0 BRA `(.L_x_4941) ;  /* 0x0000000c00f08947 */ /* 0x010fea0003800000 */
.L_x_4978:
[----:B------:R-:W-:Y:S05]  /*14200*/  @!P2 BRA `(.L_x_4942) ;  /* 0x000000000004a947 */ /* 0x000fea0003800000 */
[----:B------:R-:W-:Y:S01]  /*14210*/  BPT.TRAP 0x1 ;  /* 0x000000040000795c */ /* 0x000fe20000300000 */
.L_x_4942:
[----:B--2---:R-:W-:-:S04]  /*14220*/  VIADD R2, R2, 0x28c60 ;  /* 0x00028c6002027836 */ /* 0x004fc80000000000 */
[----:B----4-:R-:W-:-:S04]  /*14230*/  IMAD R5, R6, 0x8, R2 ;  /* 0x0000000806057824 */ /* 0x010fc800078e0202 */
[----:B------:R-:W2:Y:S02]  /*14240*/  SYNCS.PHASECHK.TRANS64.TRYWAIT P0, [R5+URZ], R4 ;  /* 0x00000004050075a7 */ /* 0x000ea4000800017f */
[----:B--2---:R-:W-:Y:S05]  /*14250*/  @!P0 BRA `(.L_x_4943) ;  /* 0x0000000c00ec8947 */ /* 0x004fea0003800000 */
.L_x_4979:
[----:B------:R-:W-:-:S07]  /*14260*/  LEA R3, R3, R2, 0x3 ;  /* 0x0000000203037211 */ /* 0x000fce00078e18ff */
.L_x_4944:
[----:B----4-:R4:W0:Y:S02]  /*14270*/  SYNCS.PHASECHK.TRANS64.TRYWAIT P0, [R3+URZ], R0 ;  /* 0x00000000030075a7 */ /* 0x010824000800017f */
[----:B0-----:R-:W-:Y:S05]  /*14280*/  @!P0 NANOSLEEP.SYNCS 0x989680 ;  /* 0x009896800000895d */ /* 0x001fea0003900000 */
[----:B------:R-:W0:Y:S02]  /*14290*/  @!P0 SYNCS.PHASECHK.TRANS64 P0, [R3+URZ], R0 ;  /* 0x00000000030085a7 */ /* 0x000e24000800007f */
[----:B0-----:R-:W-:Y:S05]  /*142a0*/  @!P0 BRA `(.L_x_4944) ;  /* 0xfffffffc00f08947 */ /* 0x001fea000383ffff */
.L_x_4740:
[----:B------:R-:W-:Y:S05]  /*142b0*/  BSYNC B6 ;  /* 0x0000000000067941 */ /* 0x000fea0003800000 */
.L_x_4737:
[----:B------:R-:W-:Y:S05]  /*142c0*/  EXIT ;  /* 0x000000000000794d */ /* 0x000fea0003800000 */
.L_x_4751:
[----:B0-----:R-:W-:-:S04]  /*142d0*/  IMAD.U32 R5, RZ, RZ, UR5 ;  /* 0x00000005ff057e24 */ /* 0x001fc8000f8e00ff */
[----:B------:R0:W1:Y:S03]  /*142e0*/  SYNCS.PHASECHK.TRANS64.TRYWAIT P1, [R5+URZ+0x28c50], R2 ;  /* 0x028c5002050075a7 */ /* 0x000066000802017f */
[----:B-1----:R-:W-:Y:S05]  /*142f0*/  @!P1 NANOSLEEP.SYNCS 0x989680 ;  /* 0x009896800000995d */ /* 0x002fea0003900000 */
[----:B------:R-:W1:Y:S02]  /*14300*/  @!P1 SYNCS.PHASECHK.TRANS64 P1, [R5+URZ+0x28c50], R2 ;  /* 0x028c5002050095a7 */ /* 0x000e64000802007f */
[----:B-1----:R-:W-:Y:S05]  /*14310*/  @!P1 BRA `(.L_x_4751) ;  /* 0xfffffffc00ec9947 */ /* 0x002fea000383ffff */
[----:B------:R-:W-:Y:S05]  /*14320*/  BRA `(.L_x_4945) ;  /* 0xfffffed400747947 */ /* 0x000fea000383ffff */
.L_x_4756:
[----:B-1----:R-:W-:-:S04]  /*14330*/  IMAD.U32 R5, RZ, RZ, UR7 ;  /* 0x00000007ff057e24 */ /* 0x002fc8000f8e00ff */
[----:B------:R1:W2:Y:S03]  /*14340*/  SYNCS.PHASECHK.TRANS64.TRYWAIT P1, [R5+URZ+0x28c50], R2 ;  /* 0x028c5002050075a7 */ /* 0x0002a6000802017f */
[----:B--2---:R-:W-:Y:S05]  /*14350*/  @!P1 NANOSLEEP.SYNCS 0x989680 ;  /* 0x009896800000995d */ /* 0x004fea0003900000 */
[----:B------:R-:W2:Y:S02]  /*14360*/  @!P1 SYNCS.PHASECHK.TRANS64 P1, [R5+URZ+0x28c50], R2 ;  /* 0x028c5002050095a7 */ /* 0x000ea4000802007f */
[----:B--2---:R-:W-:Y:S05]  /*14370*/  @!P1 BRA `(.L_x_4756) ;  /* 0xfffffffc00ec9947 */ /* 0x004fea000383ffff */
[----:B------:R-:W-:Y:S05]  /*14380*/  BRA `(.L_x_4755) ;  /* 0xfffffee0007c7947 */ /* 0x000fea000383ffff */
.L_x_4766:
[----:B0-----:R-:W-:-:S04]  /*14390*/  IMAD.U32 R9, RZ, RZ, UR37 ;  /* 0x00000025ff097e24 */ /* 0x001fc8000f8e00ff */
[----:B------:R0:W1:Y:S03]  /*143a0*/  SYNCS.PHASECHK.TRANS64.TRYWAIT P0, [R9+URZ+0x28c00], R14 ;  /* 0x028c000e090075a7 */ /* 0x000066000800017f */
[----:B-1----:R-:W-:Y:S05]  /*143b0*/  @!P0 NANOSLEEP.SYNCS 0x989680 ;  /* 0x009896800000895d */ /* 0x002fea0003900000 */
[----:B------:R-:W1:Y:S02]  /*143c0*/  @!P0 SYNCS.PHASECHK.TRANS64 P0, [R9+URZ+0x28c00], R14 ;  /* 0x028c000e090085a7 */ /* 0x000e64000800007f */
[----:B-1----:R-:W-:Y:S05]  /*143d0*/  @!P0 BRA `(.L_x_4766) ;  /* 0xfffffffc00ec8947 */ /* 0x002fea000383ffff */
[----:B------:R-:W-:Y:S05]  /*143e0*/  BRA `(.L_x_4946) ;  /* 0xfffffef800b07947 */ /* 0x000fea000383ffff */
.L_x_4770:
[----:B--2---:R-:W-:-:S04]  /*143f0*/  IMAD.U32 R5, RZ, RZ, UR37 ;  /* 0x00000025ff057e24 */ /* 0x004fc8000f8e00ff */
[----:B------:R2:W3:Y:S03]  /*14400*/  SYNCS.PHASECHK.TRANS64.TRYWAIT P0, [R5+URZ+0x28c30], R14 ;  /* 0x028c300e050075a7 */ /* 0x0004e6000800017f */
[----:B---3--:R-:W-:Y:S05]  /*14410*/  @!P0 NANOSLEEP.SYNCS 0x989680 ;  /* 0x009896800000895d */ /* 0x008fea0003900000 */
[----:B------:R-:W3:Y:S02]  /*14420*/  @!P0 SYNCS.PHASECHK.TRANS64 P0, [R5+URZ+0x28c30], R14 ;  /* 0x028c300e050085a7 */ /* 0x000ee4000800007f */
[----:B---3--:R-:W-:Y:S05]  /*14430*/  @!P0 BRA `(.L_x_4770) ;  /* 0xfffffffc00ec8947 */ /* 0x008fea000383ffff */
[----:B------:R-:W-:Y:S05]  /*14440*/  BRA `(.L_x_4769) ;  /* 0xfffffef800fc7947 */ /* 0x000fea000383ffff */
.L_x_4782:
[----:B--2---:R2:W4:Y:S02]  /*14450*/  SYNCS.PHASECHK.TRANS64.TRYWAIT P0, [R13+URZ+0x28c50], R14 ;  /* 0x028c500e0d0075a7 */ /* 0x004524000800017f */
[----:B----4-:R-:W-:Y:S05]  /*14460*/  @!P0 NANOSLEEP.SYNCS 0x989680 ;  /* 0x009896800000895d */ /* 0x010fea0003900000 */
[----:B------:R-:W4:Y:S02]  /*14470*/  @!P0 SYNCS.PHASECHK.TRANS64 P0, [R13+URZ+0x28c50], R14 ;  /* 0x028c500e0d0085a7 */ /* 0x000f24000800007f */
[----:B----4-:R-:W-:Y:S05]  /*14480*/  @!P0 BRA `(.L_x_4782) ;  /* 0xfffffffc00f08947 */ /* 0x010fea000383ffff */
[----:B------:R-:W-:Y:S05]  /*14490*/  BRA `(.L_x_4781) ;  /* 0xffffff1800647947 */ /* 0x000fea000383ffff */
.L_x_4790:
[----:B01----:R-:W-:-:S04]  /*144a0*/  IMAD.U32 R14, RZ, RZ, UR31 ;  /* 0x0000001fff0e7e24 */ /* 0x003fc8000f8e00ff */
[----:B------:R0:W1:Y:S03]  /*144b0*/  SYNCS.PHASECHK.TRANS64.TRYWAIT P0, [R14+URZ+0x28c30], R13 ;  /* 0x028c300d0e0075a7 */ /* 0x000066000800017f */
[----:B-1----:R-:W-:Y:S05]  /*144c0*/  @!P0 NANOSLEEP.SYNCS 0x989680 ;  /* 0x009896800000895d */ /* 0x002fea0003900000 */
[----:B------:R-:W1:Y:S02]  /*144d0*/  @!P0 SYNCS.PHASECHK.TRANS64 P0, [R14+URZ+0x28c30], R13 ;  /* 0x028c300d0e0085a7 */ /* 0x000e64000800007f */
[----:B-1----:R-:W-:Y:S05]  /*144e0*/  @!P0 BRA `(.L_x_4790) ;  /* 0xfffffffc00ec8947 */ /* 0x002fea000383ffff */
[----:B------:R-:W-:Y:S05]  /*144f0*/  BRA `(.L_x_4789) ;  /* 0xffffff1c00cc7947 */ /* 0x000fea000383ffff */
.L_x_4802:
[----:B-1----:R1:W2:Y:S02]  /*14500*/  SYNCS.PHASECHK.TRANS64.TRYWAIT P0, [R14+URZ+0x28c50], R13 ;  /* 0x028c500d0e0075a7 */ /* 0x0022a4000800017f */
[----:B--2---:R-:W-:Y:S05]  /*14510*/  @!P0 NANOSLEEP.SYNCS 0x989680 ;  /* 0x009896800000895d */ /* 0x004fea0003900000 */
[----:B------:R-:W2:Y:S02]  /*14520*/  @!P0 SYNCS.PHASECHK.TRANS64 P0, [R14+URZ+0x28c50], R13 ;  /* 0x028c500d0e0085a7 */ /* 0x000ea4000800007f */
[----:B--2---:R-:W-:Y:S05]  /*14530*/  @!P0 BRA `(.L_x_4802) ;  /* 0xfffffffc00f08947 */ /* 0x004fea000383ffff */
[----:B------:R-:W-:Y:S05]  /*14540*/  BRA `(.L_x_4801) ;  /* 0xffffff3c00b47947 */ /* 0x000fea000383ffff */
.L_x_4811:
[----:B-1----:R-:W-:-:S04]  /*14550*/  IMAD.U32 R6, RZ, RZ, UR28 ;  /* 0x0000001cff067e24 */ /* 0x002fc8000f8e00ff */
[----:B------:R1:W2:Y:S03]  /*14560*/  SYNCS.PHASECHK.TRANS64.TRYWAIT P1, [R6+URZ+0x28c30], R13 ;  /* 0x028c300d060075a7 */ /* 0x0002a6000802017f */
[----:B--2---:R-:W-:Y:S05]  /*14570*/  @!P1 NANOSLEEP.SYNCS 0x989680 ;  /* 0x009896800000995d */ /* 0x004fea0003900000 */
[----:B------:R-:W2:Y:S02]  /*14580*/  @!P1 SYNCS.PHASECHK.TRANS64 P1, [R6+URZ+0x28c30], R13 ;  /* 0x028c300d060095a7 */ /* 0x000ea4000802007f */
[----:B--2---:R-:W-:Y:S05]  /*14590*/  @!P1 BRA `(.L_x_4811) ;  /* 0xfffffffc00ec9947 */ /* 0x004fea000383ffff */
[----:B------:R-:W-:Y:S05]  /*145a0*/  BRA `(.L_x_4810) ;  /* 0xffffff4400587947 */ /* 0x000fea000383ffff */
.L_x_4815:
[----:B---3--:R3:W4:Y:S02]  /*145b0*/  SYNCS.PHASECHK.TRANS64.TRYWAIT P1, [R184+URZ+0x28c50], R13 ;  /* 0x028c500db80075a7 */ /* 0x008724000802017f */
[----:B----4-:R-:W-:Y:S05]  /*145c0*/  @!P1 NANOSLEEP.SYNCS 0x989680 ;  /* 0x009896800000995d */ /* 0x010fea0003900000 */
[----:B------:R-:W4:Y:S02]  /*145d0*/  @!P1 SYNCS.PHASECHK.TRANS64 P1, [R184+URZ+0x28c50], R13 ;  /* 0x028c500db80095a7 */ /* 0x000f24000802007f */
[----:B----4-:R-:W-:Y:S05]  /*145e0*/  @!P1 BRA `(.L_x_4815) ;  /* 0xfffffffc00f09947 */ /* 0x010fea000383ffff */
[----:B------:R-:W-:Y:S05]  /*145f0*/  BRA `(.L_x_4814) ;  /* 0xffffff5800747947 */ /* 0x000fea000383ffff */
.L_x_4821:
[----:B--2---:R-:W-:-:S04]  /*14600*/  IMAD.U32 R6, RZ, RZ, UR30 ;  /* 0x0000001eff067e24 */ /* 0x004fc8000f8e00ff */
[----:B------:R2:W0:Y:S03]  /*14610*/  SYNCS.PHASECHK.TRANS64.TRYWAIT P0, [R6+URZ+0x28c30], R13 ;  /* 0x028c300d060075a7 */ /* 0x000426000800017f */
[----:B0-----:R-:W-:Y:S05]  /*14620*/  @!P0 NANOSLEEP.SYNCS 0x989680 ;  /* 0x009896800000895d */ /* 0x001fea0003900000 */
[----:B------:R-:W0:Y:S02]  /*14630*/  @!P0 SYNCS.PHASECHK.TRANS64 P0, [R6+URZ+0x28c30], R13 ;  /* 0x028c300d060085a7 */ /* 0x000e24000800007f */
[----:B0-----:R-:W-:Y:S05]  /*14640*/  @!P0 BRA `(.L_x_4821) ;  /* 0xfffffffc00ec8947 */ /* 0x001fea000383ffff */
[----:B------:R-:W-:Y:S05]  /*14650*/  BRA `(.L_x_4820) ;  /* 0xffffff5c00687947 */ /* 0x000fea000383ffff */
.L_x_4833:
[----:B--2---:R2:W3:Y:S02]  /*14660*/  SYNCS.PHASECHK.TRANS64.TRYWAIT P0, [R14+URZ+0x28c50], R13 ;  /* 0x028c500d0e0075a7 */ /* 0x0044e4000800017f */
[----:B---3--:R-:W-:Y:S05]  /*14670*/  @!P0 NANOSLEEP.SYNCS 0x989680 ;  /* 0x009896800000895d */ /* 0x008fea0003900000 */
[----:B------:R-:W3:Y:S02]  /*14680*/  @!P0 SYNCS.PHASECHK.TRANS64 P0, [R14+URZ+0x28c50], R13 ;  /* 0x028c500d0e0085a7 */ /* 0x000ee4000800007f */
[----:B---3--:R-:W-:Y:S05]  /*14690*/  @!P0 BRA `(.L_x_4833) ;  /* 0xfffffffc00f08947 */ /* 0x008fea000383ffff */
[----:B------:R-:W-:Y:S05]  /*146a0*/  BRA `(.L_x_4832) ;  /* 0xffffff7c00347947 */ /* 0x000fea000383ffff */
.L_x_4852:
[----:B------:R-:W-:Y:S01]  /*146b0*/  MOV R13, R19 ;  /* 0x00000013000d7202 */ /* 0x000fe20000000f00 */
[----:B------:R-:W-:Y:S02]  /*146c0*/  IMAD.MOV.U32 R12, RZ, RZ, RZ ;  /* 0x000000ffff0c7224 */ /* 0x000fe400078e00ff */
[----:B------:R-:W-:Y:S02]  /*146d0*/  IMAD.MOV.U32 R11, RZ, RZ, 0x1f ;  /* 0x0000001fff0b7424 */ /* 0x000fe400078e00ff */
[----:B------:R-:W-:-:S07]  /*146e0*/  IMAD.MOV.U32 R15, RZ, RZ, -0x1 ;  /* 0xffffffffff0f7424 */ /* 0x000fce00078e00ff */
[----:B------:R-:W-:Y:S05]  /*146f0*/  WARPSYNC.COLLECTIVE R15, `(.L_x_4947) ;  /* 0x000000000f087348 */ /* 0x000fea0003c00000 */
[----:B------:R0:W1:Y:S02]  /*14700*/  SHFL.IDX P6, R14, R13, R12, R11 ;  /* 0x0000000c0d0e7389 */ /* 0x00006400000c000b */
[----:B01----:R-:W-:Y:S01]  /*14710*/  ENDCOLLECTIVE ;  /* 0x000000000000791b */ /* 0x003fe20003800000 */
.L_x_4947:
[----:B------:R-:W-:Y:S05]  /*14720*/  BRA `(.L_x_4948) ;  /* 0xffffffbc00f87947 */ /* 0x000fea000383ffff */
.L_x_4854:
[----:B------:R-:W-:Y:S01]  /*14730*/  BSSY B0, `(.L_x_4949) ;  /* 0x0000006000007945 */ /* 0x000fe20003800000 */
[----:B------:R-:W-:-:S07]  /*14740*/  IMAD.MOV.U32 R15, RZ, RZ, -0x1 ;  /* 0xffffffffff0f7424 */ /* 0x000fce00078e00ff */
[----:B------:R-:W-:Y:S05]  /*14750*/  WARPSYNC.COLLECTIVE R15, `(.L_x_4950) ;  /* 0x000000000f0c7348 */ /* 0x000fea0003c00000 */
[----:B------:R-:W-:Y:S02]  /*14760*/  ELECT P6, UR62, PT ;  /* 0x00000000003e782f */ /* 0x000fe400038c0000 */
[----:B------:R-:W-:Y:S01]  /*14770*/  MOV R14, UR62 ;  /* 0x0000003e000e7c02 */ /* 0x000fe20008000f00 */
[----:B------:R-:W-:Y:S10]  /*14780*/  ENDCOLLECTIVE ;  /* 0x000000000000791b */ /* 0x000ff40003800000 */
.L_x_4950:
[----:B------:R-:W-:Y:S05]  /*14790*/  BSYNC B0 ;  /* 0x0000000000007941 */ /* 0x000fea0003800000 */
.L_x_4949:
[----:B------:R-:W-:Y:S05]  /*147a0*/  BRA `(.L_x_4951) ;  /* 0xffffffbc00f87947 */ /* 0x000fea000383ffff */
.L_x_4856:
[----:B0-----:R-:W-:-:S04]  /*147b0*/  IMAD.U32 R3, RZ, RZ, UR38 ;  /* 0x00000026ff037e24 */ /* 0x001fc8000f8e00ff */
[----:B------:R0:W1:Y:S03]  /*147c0*/  SYNCS.PHASECHK.TRANS64.TRYWAIT P0, [R3+URZ+0x28c40], R0 ;  /* 0x028c4000030075a7 */ /* 0x000066000800017f */
[----:B-1----:R-:W-:Y:S05]  /*147d0*/  @!P0 NANOSLEEP.SYNCS 0x989680 ;  /* 0x009896800000895d */ /* 0x002fea0003900000 */
[----:B------:R-:W1:Y:S02]  /*147e0*/  @!P0 SYNCS.PHASECHK.TRANS64 P0, [R3+URZ+0x28c40], R0 ;  /* 0x028c4000030085a7 */ /* 0x000e64000800007f */
[----:B-1----:R-:W-:Y:S05]  /*147f0*/  @!P0 BRA `(.L_x_4856) ;  /* 0xfffffffc00ec8947 */ /* 0x002fea000383ffff */
[----:B------:R-:W-:Y:S05]  /*14800*/  BRA `(.L_x_4952) ;  /* 0xffffffc000587947 */ /* 0x000fea000383ffff */
.L_x_4859:
[----:B------:R-:W-:Y:S01]  /*14810*/  IMAD.MOV.U32 R13, RZ, RZ, R7 ;  /* 0x000000ffff0d7224 */ /* 0x000fe200078e0007 */
[----:B------:R-:W-:Y:S01]  /*14820*/  MOV R11, 0x181f ;  /* 0x0000181f000b7802 */ /* 0x000fe20000000f00 */
[----:B------:R-:W-:Y:S02]  /*14830*/  IMAD.MOV.U32 R12, RZ, RZ, RZ ;  /* 0x000000ffff0c7224 */ /* 0x000fe400078e00ff */
[----:B------:R-:W-:Y:S02]  /*14840*/  IMAD.MOV.U32 R15, RZ, RZ, -0x1 ;  /* 0xffffffffff0f7424 */ /* 0x000fe400078e00ff */
[----:B------:R-:W-:-:S07]  /*14850*/  VIADD R4, R4, UR40 ;  /* 0x0000002804047c36 */ /* 0x000fce0008000000 */
[----:B------:R-:W-:Y:S05]  /*14860*/  WARPSYNC.COLLECTIVE R15, `(.L_x_4953) ;  /* 0x000000000f087348 */ /* 0x000fea0003c00000 */
[----:B------:R0:W1:Y:S02]  /*14870*/  SHFL.IDX P6, R14, R13, R12, R11 ;  /* 0x0000000c0d0e7389 */ /* 0x00006400000c000b */
[----:B01----:R-:W-:Y:S01]  /*14880*/  ENDCOLLECTIVE ;  /* 0x000000000000791b */ /* 0x003fe20003800000 */
.L_x_4953:
[----:B------:R-:W-:Y:S02]  /*14890*/  IMAD.MOV.U32 R13, RZ, RZ, R0 ;  /* 0x000000ffff0d7224 */ /* 0x000fe400078e0000 */
[----:B------:R-:W-:-:S07]  /*148a0*/  IMAD.MOV.U32 R2, RZ, RZ, R14 ;  /* 0x000000ffff027224 */ /* 0x000fce00078e000e */
[----:B------:R-:W-:Y:S05]  /*148b0*/  WARPSYNC.COLLECTIVE R15, `(.L_x_4954) ;  /* 0x000000000f087348 */ /* 0x000fea0003c00000 */
[----:B------:R0:W1:Y:S02]  /*148c0*/  SHFL.IDX P6, R14, R13, R12, R11 ;  /* 0x0000000c0d0e7389 */ /* 0x00006400000c000b */
[----:B01----:R-:W-:Y:S01]  /*148d0*/  ENDCOLLECTIVE ;  /* 0x000000000000791b */ /* 0x003fe20003800000 */
.L_x_4954:
[----:B------:R-:W-:Y:S02]  /*148e0*/  ULDC UR4, c[0x0][0x288] ;  /* 0x0000a20000047ab9 */ /* 0x000fe40000000800 */
[----:B------:R-:W-:-:S05]  /*148f0*/  IMAD R6, R6, UR4, RZ ;  /* 0x0000000406067c24 */ /* 0x000fca000f8e02ff */
[C---:B------:R-:W-:Y:S01]  /*14900*/  ISETP.GE.AND P1, PT, R4.reuse, R6, PT ;  /* 0x000000060400720c */ /* 0x040fe20003f26270 */
[----:B------:R-:W-:Y:S01]  /*14910*/  VIADD R11, R4, 0x10 ;  /* 0x00000010040b7836 */ /* 0x000fe20000000000 */
[----:B------:R-:W-:Y:S01]  /*14920*/  MOV R13, R7 ;  /* 0x00000007000d7202 */ /* 0x000fe20000000f00 */
        /* <DEDUP_REMOVED lines=8> */
[----:B------:R0:W-:Y:S01]  /*149b0*/  @!P1 LDGSTS.E.BYPASS.LTC128B.128 [R9+0x20400], desc[UR48][R2.64], !P0 ;  /* 0x2040000002099fae */ /* 0x0001e2000c101d70 */
[----:B------:R-:W-:Y:S01]  /*149c0*/  ISETP.GE.AND P1, PT, R11, R6, PT ;  /* 0x000000060b00720c */ /* 0x000fe20003f26270 */
[----:B------:R-:W-:-:S12]  /*149d0*/  IMAD.MOV.U32 R11, RZ, RZ, 0x181f ;  /* 0x0000181fff0b7424 */ /* 0x000fd800078e00ff */
[----:B0-----:R-:W-:Y:S05]  /*149e0*/  WARPSYNC.COLLECTIVE R15, `(.L_x_4955) ;  /* 0x000000000f087348 */ /* 0x001fea0003c00000 */
[----:B------:R1:W2:Y:S02]  /*149f0*/  SHFL.IDX P6, R14, R13, R12, R11 ;  /* 0x0000000c0d0e7389 */ /* 0x0002a400000c000b */
[----:B012---:R-:W-:Y:S01]  /*14a00*/  ENDCOLLECTIVE ;  /* 0x000000000000791b */ /* 0x007fe20003800000 */
.L_x_4955:
[----:B------:R-:W-:Y:S01]  /*14a10*/  VIADD R9, R4, 0x20 ;  /* 0x0000002004097836 */ /* 0x000fe20000000000 */
[----:B------:R-:W-:Y:S01]  /*14a20*/  @!P1 LEA R21, R5, UR38, 0x1 ;  /* 0x0000002605159c11 */ /* 0x000fe2000f8e08ff */
[----:B------:R-:W-:Y:S02]  /*14a30*/  IMAD.MOV.U32 R13, RZ, RZ, R0 ;  /* 0x000000ffff0d7224 */ /* 0x000fe400078e0000 */
[----:B------:R-:W-:-:S07]  /*14a40*/  IMAD.MOV.U32 R2, RZ, RZ, R14 ;  /* 0x000000ffff027224 */ /* 0x000fce00078e000e */
[----:B------:R-:W-:Y:S05]  /*14a50*/  WARPSYNC.COLLECTIVE R15, `(.L_x_4956) ;  /* 0x000000000f087348 */ /* 0x000fea0003c00000 */
[----:B------:R0:W1:Y:S02]  /*14a60*/  SHFL.IDX P6, R14, R13, R12, R11 ;  /* 0x0000000c0d0e7389 */ /* 0x00006400000c000b */
[----:B01----:R-:W-:Y:S01]  /*14a70*/  ENDCOLLECTIVE ;  /* 0x000000000000791b */ /* 0x003fe20003800000 */
.L_x_4956:
[----:B------:R-:W-:Y:S01]  /*14a80*/  MOV R13, R7 ;  /* 0x00000007000d7202 */ /* 0x000fe20000000f00 */
[----:B------:R-:W-:Y:S01]  /*14a90*/  IMAD.MOV.U32 R12, RZ, RZ, 0x2 ;  /* 0x00000002ff0c7424 */ /* 0x000fe200078e00ff */
[----:B------:R-:W-:-:S05]  /*14aa0*/  @!P1 LEA R14, P2, R8, R14, 0x1 ;  /* 0x0000000e080e9211 */ /* 0x000fca00078408ff */
[----:B------:R-:W-:Y:S02]  /*14ab0*/  @!P1 IMAD.X R3, RZ, RZ, R2, P2 ;  /* 0x000000ffff039224 */ /* 0x000fe400010e0602 */
[----:B------:R-:W-:-:S07]  /*14ac0*/  @!P1 IMAD.MOV.U32 R2, RZ, RZ, R14 ;  /* 0x000000ffff029224 */ /* 0x000fce00078e000e */
[----:B------:R-:W-:Y:S05]  /*14ad0*/  WARPSYNC.COLLECTIVE R15, `(.L_x_4957) ;  /* 0x000000000f087348 */ /* 0x000fea0003c00000 */
[----:B------:R0:W1:Y:S02]  /*14ae0*/  SHFL.IDX P6, R14, R13, R12, R11 ;  /* 0x0000000c0d0e7389 */ /* 0x00006400000c000b */
[----:B01----:R-:W-:Y:S01]  /*14af0*/  ENDCOLLECTIVE ;  /* 0x000000000000791b */ /* 0x003fe20003800000 */
.L_x_4957:
[----:B------:R-:W-:Y:S01]  /*14b00*/  @!PT LDS RZ, [RZ] ;  /* 0x00000000fffff984 */ /* 0x000fe20000000800 */
[----:B------:R-:W-:Y:S01]  /*14b10*/  @!PT LDS RZ, [RZ] ;  /* 0x00000000fffff984 */ /* 0x000fe20000000800 */
[----:B------:R-:W-:Y:S01]  /*14b20*/  @!PT LDS RZ, [RZ] ;  /* 0x00000000fffff984 */ /* 0x000fe20000000800 */
[----:B------:R0:W-:Y:S01]  /*14b30*/  @!P1 LDGSTS.E.BYPASS.LTC128B.128 [R21+0x20c00], desc[UR48][R2.64], !P0 ;  /* 0x20c0000002159fae */ /* 0x0001e2000c101d70 */
[----:B------:R-:W-:Y:S01]  /*14b40*/  ISETP.GE.AND P1, PT, R9, R6, PT ;  /* 0x000000060900720c */ /* 0x000fe20003f26270 */
[----:B------:R-:W-:-:S12]  /*14b50*/  IMAD.MOV.U32 R13, RZ, RZ, R0 ;  /* 0x000000ffff0d7224 */ /* 0x000fd800078e0000 */
[----:B------:R-:W-:Y:S01]  /*14b60*/  @!P1 LEA R9, R5, UR38, 0x1 ;  /* 0x0000002605099c11 */ /* 0x000fe2000f8e08ff */
[----:B0-----:R-:W-:-:S07]  /*14b70*/  IMAD.MOV.U32 R2, RZ, RZ, R14 ;  /* 0x000000ffff027224 */ /* 0x001fce00078e000e */
[----:B------:R-:W-:Y:S05]  /*14b80*/  WARPSYNC.COLLECTIVE R15, `(.L_x_4958) ;  /* 0x000000000f087348 */ /* 0x000fea0003c00000 */
[----:B------:R0:W1:Y:S02]  /*14b90*/  SHFL.IDX P6, R14, R13, R12, R11 ;  /* 0x0000000c0d0e7389 */ /* 0x00006400000c000b */
[----:B01----:R-:W-:Y:S01]  /*14ba0*/  ENDCOLLECTIVE ;  /* 0x000000000000791b */ /* 0x003fe20003800000 */
.L_x_4958:
[----:B------:R-:W-:Y:S02]  /*14bb0*/  IMAD.MOV.U32 R13, RZ, RZ, R7 ;  /* 0x000000ffff0d7224 */ /* 0x000fe400078e0007 */
[----:B------:R-:W-:Y:S01]  /*14bc0*/  IMAD.MOV.U32 R12, RZ, RZ, 0x3 ;  /* 0x00000003ff0c7424 */ /* 0x000fe200078e00ff */
[----:B------:R-:W-:-:S05]  /*14bd0*/  @!P1 LEA R14, P2, R8, R14, 0x1 ;  /* 0x0000000e080e9211 */ /* 0x000fca00078408ff */
[----:B------:R-:W-:Y:S02]  /*14be0*/  @!P1 IMAD.X R3, RZ, RZ, R2, P2 ;  /* 0x000000ffff039224 */ /* 0x000fe400010e0602 */
[----:B------:R-:W-:-:S07]  /*14bf0*/  @!P1 IMAD.MOV.U32 R2, RZ, RZ, R14 ;  /* 0x000000ffff029224 */ /* 0x000fce00078e000e */
[----:B------:R-:W-:Y:S05]  /*14c00*/  WARPSYNC.COLLECTIVE R15, `(.L_x_4959) ;  /* 0x000000000f087348 */ /* 0x000fea0003c00000 */
[----:B------:R0:W1:Y:S02]  /*14c10*/  SHFL.IDX P6, R14, R13, R12, R11 ;  /* 0x0000000c0d0e7389 */ /* 0x00006400000c000b */
[----:B01----:R-:W-:Y:S01]  /*14c20*/  ENDCOLLECTIVE ;  /* 0x000000000000791b */ /* 0x003fe20003800000 */
.L_x_4959:
[----:B------:R-:W-:Y:S01]  /*14c30*/  @!PT LDS RZ, [RZ] ;  /* 0x00000000fffff984 */ /* 0x000fe20000000800 */
[----:B------:R-:W-:Y:S01]  /*14c40*/  @!PT LDS RZ, [RZ] ;  /* 0x00000000fffff984 */ /* 0x000fe20000000800 */
[----:B------:R-:W-:Y:S01]  /*14c50*/  @!PT LDS RZ, [RZ] ;  /* 0x00000000fffff984 */ /* 0x000fe20000000800 */
[----:B------:R0:W-:Y:S01]  /*14c60*/  @!P1 LDGSTS.E.BYPASS.LTC128B.128 [R9+0x21400], desc[UR48][R2.64], !P0 ;  /* 0x2140000002099fae */ /* 0x0001e2000c101d70 */
[----:B------:R-:W-:Y:S01]  /*14c70*/  IMAD.MOV.U32 R13, RZ, RZ, R0 ;  /* 0x000000ffff0d7224 */ /* 0x000fe200078e0000 */
[----:B------:R-:W-:-:S07]  /*14c80*/  MOV R7, R14 ;  /* 0x0000000e00077202 */ /* 0x000fce0000000f00 */
[----:B0-----:R-:W-:Y:S05]  /*14c90*/  WARPSYNC.COLLECTIVE R15, `(.L_x_4960) ;  /* 0x000000000f087348 */ /* 0x001fea0003c00000 */
[----:B------:R1:W2:Y:S02]  /*14ca0*/  SHFL.IDX P6, R14, R13, R12, R11 ;  /* 0x0000000c0d0e7389 */ /* 0x0002a400000c000b */
[----:B012---:R-:W-:Y:S01]  /*14cb0*/  ENDCOLLECTIVE ;  /* 0x000000000000791b */ /* 0x007fe20003800000 */
.L_x_4960:
[----:B------:R-:W-:Y:S05]  /*14cc0*/  BRA `(.L_x_4961) ;  /* 0xffffffc400307947 */ /* 0x000fea000383ffff */
.L_x_4860:
[----:B0-----:R-:W-:-:S04]  /*14cd0*/  IMAD.U32 R3, RZ, RZ, UR38 ;  /* 0x00000026ff037e24 */ /* 0x001fc8000f8e00ff */
[----:B------:R0:W1:Y:S03]  /*14ce0*/  SYNCS.PHASECHK.TRANS64.TRYWAIT P0, [R3+URZ+0x28c20], R4 ;  /* 0x028c2004030075a7 */ /* 0x000066000800017f */
[----:B-1----:R-:W-:Y:S05]  /*14cf0*/  @!P0 NANOSLEEP.SYNCS 0x989680 ;  /* 0x009896800000895d */ /* 0x002fea0003900000 */
[----:B------:R-:W1:Y:S02]  /*14d00*/  @!P0 SYNCS.PHASECHK.TRANS64 P0, [R3+URZ+0x28c20], R4 ;  /* 0x028c2004030085a7 */ /* 0x000e64000800007f */
[----:B-1----:R-:W-:Y:S05]  /*14d10*/  @!P0 BRA `(.L_x_4860) ;  /* 0xfffffffc00ec8947 */ /* 0x002fea000383ffff */
[----:B------:R-:W-:Y:S05]  /*14d20*/  BRA `(.L_x_4962) ;  /* 0xffffffc400607947 */ /* 0x000fea000383ffff */
.L_x_4863:
[----:B0-----:R-:W-:-:S04]  /*14d30*/  IMAD.U32 R3, RZ, RZ, UR38 ;  /* 0x00000026ff037e24 */ /* 0x001fc8000f8e00ff */
[----:B------:R0:W1:Y:S03]  /*14d40*/  SYNCS.PHASECHK.TRANS64.TRYWAIT P0, [R3+URZ+0x28c60], R4 ;  /* 0x028c6004030075a7 */ /* 0x000066000800017f */
[----:B-1----:R-:W-:Y:S05]  /*14d50*/  @!P0 NANOSLEEP.SYNCS 0x989680 ;  /* 0x009896800000895d */ /* 0x002fea0003900000 */
[----:B------:R-:W1:Y:S02]  /*14d60*/  @!P0 SYNCS.PHASECHK.TRANS64 P0, [R3+URZ+0x28c60], R4 ;  /* 0x028c6004030085a7 */ /* 0x000e64000800007f */
[----:B-1----:R-:W-:Y:S05]  /*14d70*/  @!P0 BRA `(.L_x_4863) ;  /* 0xfffffffc00ec8947 */ /* 0x002fea000383ffff */
[----:B------:R-:W-:Y:S05]  /*14d80*/  BRA `(.L_x_4963) ;  /* 0xffffffc4006c7947 */ /* 0x000fea000383ffff */
.L_x_4879:
[----:B-1----:R-:W-:-:S04]  /*14d90*/  IMAD.U32 R3, RZ, RZ, UR38 ;  /* 0x00000026ff037e24 */ /* 0x002fc8000f8e00ff */
[----:B------:R1:W2:Y:S03]  /*14da0*/  SYNCS.PHASECHK.TRANS64.TRYWAIT P0, [R3+URZ+0x28c48], R2 ;  /* 0x028c4802030075a7 */ /* 0x0002a6000800017f */
[----:B--2---:R-:W-:Y:S05]  /*14db0*/  @!P0 NANOSLEEP.SYNCS 0x989680 ;  /* 0x009896800000895d */ /* 0x004fea0003900000 */
[----:B------:R-:W2:Y:S02]  /*14dc0*/  @!P0 SYNCS.PHASECHK.TRANS64 P0, [R3+URZ+0x28c48], R2 ;  /* 0x028c4802030085a7 */ /* 0x000ea4000800007f */
[----:B--2---:R-:W-:Y:S05]  /*14dd0*/  @!P0 BRA `(.L_x_4879) ;  /* 0xfffffffc00ec8947 */ /* 0x004fea000383ffff */
[----:B------:R-:W-:Y:S05]  /*14de0*/  BRA `(.L_x_4964) ;  /* 0xffffffd000387947 */ /* 0x000fea000383ffff */
.L_x_4884:
[----:B01----:R-:W-:-:S04]  /*14df0*/  IMAD.U32 R3, RZ, RZ, UR38 ;  /* 0x00000026ff037e24 */ /* 0x003fc8000f8e00ff */
[----:B------:R0:W1:Y:S03]  /*14e00*/  SYNCS.PHASECHK.TRANS64.TRYWAIT P0, [R3+URZ+0x28c68], R2 ;  /* 0x028c6802030075a7 */ /* 0x000066000800017f */
[----:B-1----:R-:W-:Y:S05]  /*14e10*/  @!P0 NANOSLEEP.SYNCS 0x989680 ;  /* 0x009896800000895d */ /* 0x002fea0003900000 */
[----:B------:R-:W1:Y:S02]  /*14e20*/  @!P0 SYNCS.PHASECHK.TRANS64 P0, [R3+URZ+0x28c68], R2 ;  /* 0x028c6802030085a7 */ /* 0x000e64000800007f */
[----:B-1----:R-:W-:Y:S05]  /*14e30*/  @!P0 BRA `(.L_x_4884) ;  /* 0xfffffffc00ec8947 */ /* 0x002fea000383ffff */
[----:B------:R-:W-:Y:S05]  /*14e40*/  BRA `(.L_x_4965) ;  /* 0xffffffd000987947 */ /* 0x000fea000383ffff */
.L_x_4899:
[----:B-1----:R-:W-:-:S04]  /*14e50*/  IMAD.U32 R3, RZ, RZ, UR38 ;  /* 0x00000026ff037e24 */ /* 0x002fc8000f8e00ff */
[----:B------:R1:W2:Y:S03]  /*14e60*/  SYNCS.PHASECHK.TRANS64.TRYWAIT P0, [R3+URZ+0x28c40], R2 ;  /* 0x028c4002030075a7 */ /* 0x0002a6000800017f */
[----:B--2---:R-:W-:Y:S05]  /*14e70*/  @!P0 NANOSLEEP.SYNCS 0x989680 ;  /* 0x009896800000895d */ /* 0x004fea0003900000 */
[----:B------:R-:W2:Y:S02]  /*14e80*/  @!P0 SYNCS.PHASECHK.TRANS64 P0, [R3+URZ+0x28c40], R2 ;  /* 0x028c4002030085a7 */ /* 0x000ea4000800007f */
[----:B--2---:R-:W-:Y:S05]  /*14e90*/  @!P0 BRA `(.L_x_4899) ;  /* 0xfffffffc00ec8947 */ /* 0x004fea000383ffff */
[----:B------:R-:W-:Y:S05]  /*14ea0*/  BRA `(.L_x_4966) ;  /* 0xffffffd800e87947 */ /* 0x000fea000383ffff */
.L_x_4904:
[----:B01----:R-:W-:-:S04]  /*14eb0*/  IMAD.U32 R3, RZ, RZ, UR38 ;  /* 0x00000026ff037e24 */ /* 0x003fc8000f8e00ff */
[----:B------:R0:W1:Y:S03]  /*14ec0*/  SYNCS.PHASECHK.TRANS64.TRYWAIT P0, [R3+URZ+0x28c60], R2 ;  /* 0x028c6002030075a7 */ /* 0x000066000800017f */
[----:B-1----:R-:W-:Y:S05]  /*14ed0*/  @!P0 NANOSLEEP.SYNCS 0x989680 ;  /* 0x009896800000895d */ /* 0x002fea0003900000 */
[----:B------:R-:W1:Y:S02]  /*14ee0*/  @!P0 SYNCS.PHASECHK.TRANS64 P0, [R3+URZ+0x28c60], R2 ;  /* 0x028c6002030085a7 */ /* 0x000e64000800007f */
[----:B-1----:R-:W-:Y:S05]  /*14ef0*/  @!P0 BRA `(.L_x_4904) ;  /* 0xfffffffc00ec8947 */ /* 0x002fea000383ffff */
[----:B------:R-:W-:Y:S05]  /*14f00*/  BRA `(.L_x_4967) ;  /* 0xffffffdc004c7947 */ /* 0x000fea000383ffff */
.L_x_4920:
[----:B--2---:R-:W-:-:S04]  /*14f10*/  MOV R3, UR38 ;  /* 0x0000002600037c02 */ /* 0x004fc80008000f00 */
[----:B------:R2:W3:Y:S03]  /*14f20*/  SYNCS.PHASECHK.TRANS64.TRYWAIT P0, [R3+URZ+0x28c48], R2 ;  /* 0x028c4802030075a7 */ /* 0x0004e6000800017f */
[----:B---3--:R-:W-:Y:S05]  /*14f30*/  @!P0 NANOSLEEP.SYNCS 0x989680 ;  /* 0x009896800000895d */ /* 0x008fea0003900000 */
[----:B------:R-:W3:Y:S02]  /*14f40*/  @!P0 SYNCS.PHASECHK.TRANS64 P0, [R3+URZ+0x28c48], R2 ;  /* 0x028c4802030085a7 */ /* 0x000ee4000800007f */
[----:B---3--:R-:W-:Y:S05]  /*14f50*/  @!P0 BRA `(.L_x_4920) ;  /* 0xfffffffc00ec8947 */ /* 0x008fea000383ffff */
[----:B------:R-:W-:Y:S05]  /*14f60*/  BRA `(.L_x_4968) ;  /* 0xffffffe400a87947 */ /* 0x000fea000383ffff */
.L_x_4925:
[----:B--2---:R-:W-:-:S04]  /*14f70*/  IMAD.U32 R3, RZ, RZ, UR38 ;  /* 0x00000026ff037e24 */ /* 0x004fc8000f8e00ff */
[----:B------:R2:W3:Y:S03]  /*14f80*/  SYNCS.PHASECHK.TRANS64.TRYWAIT P0, [R3+URZ+0x28c68], R2 ;  /* 0x028c6802030075a7 */ /* 0x0004e6000800017f */
[----:B---3--:R-:W-:Y:S05]  /*14f90*/  @!P0 NANOSLEEP.SYNCS 0x989680 ;  /* 0x009896800000895d */ /* 0x008fea0003900000 */
[----:B------:R-:W3:Y:S02]  /*14fa0*/  @!P0 SYNCS.PHASECHK.TRANS64 P0, [R3+URZ+0x28c68], R2 ;  /* 0x028c6802030085a7 */ /* 0x000ee4000800007f */
[----:B---3--:R-:W-:Y:S05]  /*14fb0*/  @!P0 BRA `(.L_x_4925) ;  /* 0xfffffffc00ec8947 */ /* 0x008fea000383ffff */
[----:B------:R-:W-:Y:S05]  /*14fc0*/  BRA `(.L_x_4969) ;  /* 0xffffffe8000c7947 */ /* 0x000fea000383ffff */
.L_x_4936:
[----:B--2---:R2:W3:Y:S02]  /*14fd0*/  SYNCS.PHASECHK.TRANS64.TRYWAIT P0, [R2+URZ+0x28c20], R9 ;  /* 0x028c2009020075a7 */ /* 0x0044e4000800017f */
[----:B---3--:R-:W-:Y:S05]  /*14fe0*/  @!P0 NANOSLEEP.SYNCS 0x989680 ;  /* 0x009896800000895d */ /* 0x008fea0003900000 */
[----:B------:R-:W3:Y:S02]  /*14ff0*/  @!P0 SYNCS.PHASECHK.TRANS64 P0, [R2+URZ+0x28c20], R9 ;  /* 0x028c2009020085a7 */ /* 0x000ee4000800007f */
[----:B---3--:R-:W-:Y:S05]  /*15000*/  @!P0 BRA `(.L_x_4936) ;  /* 0xfffffffc00f08947 */ /* 0x008fea000383ffff */
[----:B------:R-:W-:Y:S05]  /*15010*/  BRA `(.L_x_4970) ;  /* 0xffffffec00fc7947 */ /* 0x000fea000383ffff */
.L_x_4937:
[----:B------:R-:W3:Y:S01]  /*15020*/  S2R R3, SR_TID.X ;  /* 0x0000000000037919 */ /* 0x000ee20000002100 */
[----:B------:R-:W-:Y:S01]  /*15030*/  BSSY B0, `(.L_x_4971) ;  /* 0x000000a000007945 */ /* 0x000fe20003800000 */
[----:B0-----:R-:W-:Y:S02]  /*15040*/  IMAD.MOV.U32 R12, RZ, RZ, RZ ;  /* 0x000000ffff0c7224 */ /* 0x001fe400078e00ff */
[----:B------:R-:W-:Y:S02]  /*15050*/  IMAD.MOV.U32 R11, RZ, RZ, 0x1f ;  /* 0x0000001fff0b7424 */ /* 0x000fe400078e00ff */
[----:B------:R-:W-:Y:S01]  /*15060*/  IMAD.MOV.U32 R15, RZ, RZ, -0x1 ;  /* 0xffffffffff0f7424 */ /* 0x000fe200078e00ff */
[----:B---3--:R-:W-:-:S04]  /*15070*/  SHF.R.U32.HI R3, RZ, 0x5, R3 ;  /* 0x00000005ff037819 */ /* 0x008fc80000011603 */
[----:B------:R-:W-:-:S05]  /*15080*/  LOP3.LUT R3, R3, 0x3, RZ, 0xc0, !PT ;  /* 0x0000000303037812 */ /* 0x000fca00078ec0ff */
[----:B------:R-:W-:-:S07]  /*15090*/  IMAD.MOV.U32 R13, RZ, RZ, R3 ;  /* 0x000000ffff0d7224 */ /* 0x000fce00078e0003 */
[----:B-12---:R-:W-:Y:S05]  /*150a0*/  WARPSYNC.COLLECTIVE R15, `(.L_x_4972) ;  /* 0x000000000f087348 */ /* 0x006fea0003c00000 */
[----:B------:R0:W3:Y:S02]  /*150b0*/  SHFL.IDX P6, R14, R13, R12, R11 ;  /* 0x0000000c0d0e7389 */ /* 0x0000e400000c000b */
[----:B0123--:R-:W-:Y:S01]  /*150c0*/  ENDCOLLECTIVE ;  /* 0x000000000000791b */ /* 0x00ffe20003800000 */
.L_x_4972:
[----:B------:R-:W-:Y:S05]  /*150d0*/  BSYNC B0 ;  /* 0x0000000000007941 */ /* 0x000fea0003800000 */
.L_x_4971:
[----:B------:R-:W-:Y:S05]  /*150e0*/  BRA `(.L_x_4973) ;  /* 0xffffffec00e07947 */ /* 0x000fea000383ffff */
.L_x_4938:
[----:B------:R-:W-:Y:S01]  /*150f0*/  BSSY B0, `(.L_x_4974) ;  /* 0x0000006000007945 */ /* 0x000fe20003800000 */
[----:B------:R-:W-:-:S07]  /*15100*/  IMAD.MOV.U32 R15, RZ, RZ, -0x1 ;  /* 0xffffffffff0f7424 */ /* 0x000fce00078e00ff */
[----:B0123--:R-:W-:Y:S05]  /*15110*/  WARPSYNC.COLLECTIVE R15, `(.L_x_4975) ;  /* 0x000000000f0c7348 */ /* 0x00ffea0003c00000 */
[----:B------:R-:W-:Y:S02]  /*15120*/  ELECT P6, UR62, PT ;  /* 0x00000000003e782f */ /* 0x000fe400038c0000 */
[----:B------:R-:W-:Y:S01]  /*15130*/  MOV R14, UR62 ;  /* 0x0000003e000e7c02 */ /* 0x000fe20008000f00 */
[----:B0123--:R-:W-:Y:S10]  /*15140*/  ENDCOLLECTIVE ;  /* 0x000000000000791b */ /* 0x00fff40003800000 */
.L_x_4975:
[----:B------:R-:W-:Y:S05]  /*15150*/  BSYNC B0 ;  /* 0x0000000000007941 */ /* 0x000fea0003800000 */
.L_x_4974:
[----:B------:R-:W-:Y:S05]  /*15160*/  BRA `(.L_x_4976) ;  /* 0xffffffec00d47947 */ /* 0x000fea000383ffff */
.L_x_4940:
[----:B---3--:R3:W4:Y:S02]  /*15170*/  SYNCS.PHASECHK.TRANS64.TRYWAIT P0, [R7+URZ], R4 ;  /* 0x00000004070075a7 */ /* 0x008724000800017f */
[----:B----4-:R-:W-:Y:S05]  /*15180*/  @!P0 NANOSLEEP.SYNCS 0x989680 ;  /* 0x009896800000895d */ /* 0x010fea0003900000 */
[----:B------:R-:W4:Y:S02]  /*15190*/  @!P0 SYNCS.PHASECHK.TRANS64 P0, [R7+URZ], R4 ;  /* 0x00000004070085a7 */ /* 0x000f24000800007f */
[----:B----4-:R-:W-:Y:S05]  /*151a0*/  @!P0 BRA `(.L_x_4940) ;  /* 0xfffffffc00f08947 */ /* 0x010fea000383ffff */
[----:B------:R-:W-:Y:S05]  /*151b0*/  BRA `(.L_x_4977) ;  /* 0xfffffff000087947 */ /* 0x000fea000383ffff */
.L_x_4941:
[----:B----4-:R4:W0:Y:S02]  /*151c0*/  SYNCS.PHASECHK.TRANS64.TRYWAIT P0, [R5+URZ], R0 ;  /* 0x00000000050075a7 */ /* 0x010824000800017f */
[----:B0-----:R-:W-:Y:S05]  /*151d0*/  @!P0 NANOSLEEP.SYNCS 0x989680 ;  /* 0x009896800000895d */ /* 0x001fea0003900000 */
[----:B------:R-:W0:Y:S02]  /*151e0*/  @!P0 SYNCS.PHASECHK.TRANS64 P0, [R5+URZ], R0 ;  /* 0x00000000050085a7 */ /* 0x000e24000800007f */
[----:B0-----:R-:W-:Y:S05]  /*151f0*/  @!P0 BRA `(.L_x_4941) ;  /* 0xfffffffc00f08947 */ /* 0x001fea000383ffff */
[----:B------:R-:W-:Y:S05]  /*15200*/  BRA `(.L_x_4978) ;  /* 0xffffffec00fc7947 */ /* 0x000fea000383ffff */
.L_x_4943:
[----:B--2---:R2:W4:Y:S02]  /*15210*/  SYNCS.PHASECHK.TRANS64.TRYWAIT P0, [R5+URZ], R4 ;  /* 0x00000004050075a7 */ /* 0x004524000800017f */
[----:B----4-:R-:W-:Y:S05]  /*15220*/  @!P0 NANOSLEEP.SYNCS 0x989680 ;  /* 0x009896800000895d */ /* 0x010fea0003900000 */
[----:B------:R-:W4:Y:S02]  /*15230*/  @!P0 SYNCS.PHASECHK.TRANS64 P0, [R5+URZ], R4 ;  /* 0x00000004050085a7 */ /* 0x000f24000800007f */
[----:B----4-:R-:W-:Y:S05]  /*15240*/  @!P0 BRA `(.L_x_4943) ;  /* 0xfffffffc00f08947 */ /* 0x010fea000383ffff */
[----:B------:R-:W-:Y:S05]  /*15250*/  BRA `(.L_x_4979) ;  /* 0xfffffff000007947 */ /* 0x000fea000383ffff */
.L_x_4980:
        /* <DEDUP_REMOVED lines=10> */
.L_x_15002:


//--------------------- .text._ZN7cutlass13device_kernelIN5flash11enable_sm90INS1_16FlashAttnFwdSm90INS1_25CollectiveMainloopFwdSm90ILi2EN4cute5tupleIJNS5_1CILi1EEES8_S8_EEENS6_IJNS7_ILi64EEESA_SA_EEELi512ENS_6half_tEfNS_4arch4Sm90ELb0ELb1ELb0ELb0ELb0ELb0ELb1ELb0ELb0ELb1ELb1ELb0EEENS1_21CollectiveEpilogueFwdINS6_IJSA_NS7_ILi512EEESA_EEES9_SC_SE_Li256ELb0ELb1ELb1ELb0EEENS1_19SingleTileSchedulerILb0ELb1ELb1ELi64EEEEEEEEEvNT_6ParamsE --------------------------
	.section	.text._ZN7cutlass13device_kernelIN5flash11enable_sm90INS1_16FlashAttnFwdSm90INS1_25CollectiveMainloopFwdSm90ILi2EN4cute5tupleIJNS5_1CILi1EEES8_S8_EEENS6_IJNS7_ILi64EEESA_SA_EEELi512ENS_6half_tEfNS_4arch4Sm90ELb0ELb1ELb0ELb0ELb0ELb0ELb1ELb0ELb0ELb1ELb1ELb0EEENS1_21CollectiveEpilogueFwdINS6_IJSA_NS7_ILi512EEESA_EEES9_SC_SE_Li256ELb0ELb1ELb1ELb0EEENS1_19SingleTileSchedulerILb0ELb1ELb1ELi64EEEEEEEEEvNT_6ParamsE,"ax",@progbits
	.align	128
.text._ZN7cutlass13device_kernelIN5flash11enable_sm90INS1_16FlashAttnFwdSm90INS1_25CollectiveMainloopFwdSm90ILi2EN4cute5tupleIJNS5_1CILi1EEES8_S8_EEENS6_IJNS7_ILi64EEESA_SA_EEELi512ENS_6half_tEfNS_4arch4Sm90ELb0ELb1ELb0ELb0ELb0ELb0ELb1ELb0ELb0ELb1ELb1ELb0EEENS1_21CollectiveEpilogueFwdINS6_IJSA_NS7_ILi512EEESA_EEES9_SC_SE_Li256ELb0ELb1ELb1ELb0EEENS1_19SingleTileSchedulerILb0ELb1ELb1ELi64EEEEEEEEEvNT_6ParamsE:
        .type           _ZN7cutlass13device_kernelIN5flash11enable_sm90INS1_16FlashAttnFwdSm90INS1_25CollectiveMainloopFwdSm90ILi2EN4cute5tupleIJNS5_1CILi1EEES8_S8_EEENS6_IJNS7_ILi64EEESA_SA_EEELi512ENS_6half_tEfNS_4arch4Sm90ELb0ELb1ELb0ELb0ELb0ELb0ELb1ELb0ELb0ELb1ELb1ELb0EEENS1_21CollectiveEpilogueFwdINS6_IJSA_NS7_ILi512EEESA_EEES9_SC_SE_Li256ELb0ELb1ELb1ELb0EEENS1_19SingleTileSchedulerILb0ELb1ELb1ELi64EEEEEEEEEvNT_6ParamsE,@function
        .size           _ZN7cutlass13device_kernelIN5flash11enable_sm90INS1_16FlashAttnFwdSm90INS1_25CollectiveMainloopFwdSm90ILi2EN4cute5tupleIJNS5_1CILi1EEES8_S8_EEENS6_IJNS7_ILi64EEESA_SA_EEELi512ENS_6half_tEfNS_4arch4Sm90ELb0ELb1ELb0ELb0ELb0ELb0ELb1ELb0ELb0ELb1ELb1ELb0EEENS1_21CollectiveEpilogueFwdINS6_IJSA_NS7_ILi512EEESA_EEES9_SC_SE_Li256ELb0ELb1ELb1ELb0EEENS1_19SingleTileSchedulerILb0ELb1ELb1ELi64EEEEEEEEEvNT_6ParamsE,(.L_x_15003 - _ZN7cutlass13device_kernelIN5flash11enable_sm90INS1_16FlashAttnFwdSm90INS1_25CollectiveMainloopFwdSm90ILi2EN4cute5tupleIJNS5_1CILi1EEES8_S8_EEENS6_IJNS7_ILi64EEESA_SA_EEELi512ENS_6half_tEfNS_4arch4Sm90ELb0ELb1ELb0ELb0ELb0ELb0ELb1ELb0ELb0ELb1ELb1ELb0EEENS1_21CollectiveEpilogueFwdINS6_IJSA_NS7_ILi512EEESA_EEES9_SC_SE_Li256ELb0ELb1ELb1ELb0EEENS1_19SingleTileSchedulerILb0ELb1ELb1ELi64EEEEEEEEEvNT_6ParamsE)
        .other          _ZN7cutlass13device_kernelIN5flash11enable_sm90INS1_16FlashAttnFwdSm90INS1_25CollectiveMainloopFwdSm90ILi2EN4cute5tupleIJNS5_1CILi1EEES8_S8_EEENS6_IJNS7_ILi64EEESA_SA_EEELi512ENS_6half_tEfNS_4arch4Sm90ELb0ELb1ELb0ELb0ELb0ELb0ELb1ELb0ELb0ELb1ELb1ELb0EEENS1_21CollectiveEpilogueFwdINS6_IJSA_NS7_ILi512EEESA_EEES9_SC_SE_Li256ELb0ELb1ELb1ELb0EEENS1_19SingleTileSchedulerILb0ELb1ELb1ELi64EEEEEEEEEvNT_6ParamsE,@"STO_CUDA_ENTRY STV_DEFAULT"
_ZN7cutlass13device_kernelIN5flash11enable_sm90INS1_16FlashAttnFwdSm90INS1_25CollectiveMainloopFwdSm90ILi2EN4cute5tupleIJNS5_1CILi1EEES8_S8_EEENS6_IJNS7_ILi64EEESA_SA_EEELi512ENS_6half_tEfNS_4arch4Sm90ELb0ELb1ELb0ELb0ELb0ELb0ELb1ELb0ELb0ELb1ELb1ELb0EEENS1_21CollectiveEpilogueFwdINS6_IJSA_NS7_ILi512EEESA_EEES9_SC_SE_Li256ELb0ELb1ELb1ELb0EEENS1_19SingleTileSchedulerILb0ELb1ELb1ELi64EEEEEEEEEvNT_6ParamsE:
        /* <DEDUP_REMOVED lines=18> */
.L_x_4982:
[----:B------:R-:W-:Y:S05]  /*0120*/  BSYNC B0 ;  /* 0x0000000000007941 */ /* 0x000fea0003800000 */
.L_x_4981:
        /* <DEDUP_REMOVED lines=39> */
.L_x_4983:
        /* <DEDUP_REMOVED lines=22> */
.L_x_4984:
        /* <DEDUP_REMOVED lines=18> */
.L_x_4985:
        /* <DEDUP_REMOVED lines=22> */
.L_x_4986:
        /* <DEDUP_REMOVED lines=22> */
.L_x_4987:
        /* <DEDUP_REMOVED lines=9> */
.L_x_4990:
        /* <DEDUP_REMOVED lines=24> */
[----:B-1----:R-:W-:Y:S05]  /*0af0*/  @!P0 BRA `(.L_x_4991) ;  /* 0x0000019400988947 */ /* 0x002fea0003800000 */
[----:B0-----:R-:W0:Y:S01]  /*0b00*/  LDC.64 R2, c[0x0][0x418] ;  /* 0x00010600ff027b82 */ /* 0x001e220000000a00 */
[----:B------:R-:W-:Y:S01]  /*0b10*/  UISETP.NE.AND UP0, UPT, UR10, 0x1, UPT ;  /* 0x000000010a00788c */ /* 0x000fe2000bf05270 */
[----:B------:R-:W-:-:S06]  /*0b20*/  VIADD R152, R12, 0xffffff80 ;  /* 0xffffff800c987836 */ /* 0x000fcc0000000000 */
[----:B------:R-:W1:Y:S08]  /*0b30*/  LDC R16, c[0x0][0x424] ;  /* 0x00010900ff107b82 */ /* 0x000e700000000800 */
[----:B------:R-:W2:Y:S08]  /*0b40*/  LDC R7, c[0x0][0x2f0] ;  /* 0x0000bc00ff077b82 */ /* 0x000eb00000000800 */
[----:B------:R-:W3:Y:S01]  /*0b50*/  S2UR UR60, SR_CTAID.X ;  /* 0x00000000003c79c3 */ /* 0x000ee20000002500 */
[----:B0-----:R-:W-:-:S04]  /*0b60*/  ISETP.NE.U32.AND P0, PT, R2, RZ, PT ;  /* 0x000000ff0200720c */ /* 0x001fc80003f05070 */
[----:B------:R-:W-:-:S04]  /*0b70*/  ISETP.NE.AND.EX P0, PT, R3, RZ, PT, P0 ;  /* 0x000000ff0300720c */ /* 0x000fc80003f05300 */
[----:B-1----:R-:W-:Y:S02]  /*0b80*/  SEL R16, R16, 0x1, P0 ;  /* 0x0000000110107807 */ /* 0x002fe40000000000 */
[----:B------:R-:W-:-:S03]  /*0b90*/  PLOP3.LUT P0, PT, PT, PT, UP0, 0x80, 0x0 ;  /* 0x000000000000781c */ /* 0x000fc60003f0f008 */
[----:B--2---:R-:W-:-:S05]  /*0ba0*/  IMAD R0, R16, R7, 0x3f ;  /* 0x0000003f10007424 */ /* 0x004fca00078e0207 */
[----:B------:R-:W-:Y:S01]  /*0bb0*/  SHF.R.S32.HI R3, RZ, 0x1f, R0 ;  /* 0x0000001fff037819 */ /* 0x000fe20000011400 */
[----:B---3--:R-:W-:-:S03]  /*0bc0*/  USHF.L.U32 UR60, UR60, 0x6, URZ ;  /* 0x000000063c3c7899 */ /* 0x008fc6000800063f */
[----:B------:R-:W-:-:S04]  /*0bd0*/  LEA.HI R3, R3, R0, RZ, 0x6 ;  /* 0x0000000003037211 */ /* 0x000fc800078f30ff */
[----:B------:R-:W-:Y:S01]  /*0be0*/  SHF.R.S32.HI R3, RZ, 0x6, R3 ;  /* 0x00000006ff037819 */ /* 0x000fe20000011403 */
[----:B------:R-:W-:Y:S06]  /*0bf0*/  @!P0 BRA `(.L_x_4992) ;  /* 0x0000002000c88947 */ /* 0x000fec0003800000 */
[----:B------:R-:W0:Y:S01]  /*0c00*/  LDC R0, c[0x0][0x288] ;  /* 0x0000a200ff007b82 */ /* 0x000e220000000800 */
[----:B------:R-:W-:Y:S01]  /*0c10*/  ULDC UR5, c[0x0][0x448] ;  /* 0x0001120000057ab9 */ /* 0x000fe20000000800 */
[----:B------:R-:W-:Y:S01]  /*0c20*/  ULDC.64 UR6, c[0x0][0xad8] ;  /* 0x0002b60000067ab9 */ /* 0x000fe20000000a00 */
[----:B------:R-:W-:Y:S02]  /*0c30*/  UISETP.NE.AND UP0, UPT, UR5, 0x1, UPT ;  /* 0x000000010500788c */ /* 0x000fe4000bf05270 */
[----:B------:R-:W-:Y:S02]  /*0c40*/  UISETP.GE.AND UP1, UPT, UR7, 0x1, UPT ;  /* 0x000000010700788c */ /* 0x000fe4000bf26270 */
[----:B------:R-:W-:-:S04]  /*0c50*/  UIADD3 UR5, UR60, 0x3f, URZ ;  /* 0x0000003f3c057890 */ /* 0x000fc8000fffe03f */
[----:B------:R-:W-:-:S03]  /*0c60*/  PLOP3.LUT P1, PT, PT, PT, UP1, 0x80, 0x0 ;  /* 0x000000000000781c */ /* 0x000fc60003f2f018 */
[----:B------:R-:W-:Y:S01]  /*0c70*/  @UP0 ULDC UR8, c[0x0][0x44c] ;  /* 0x0001130000080ab9 */ /* 0x000fe20000000800 */
[----:B------:R-:W-:Y:S01]  /*0c80*/  @UP0 ULDC UR11, c[0x0][0x450] ;  /* 0x00011400000b0ab9 */ /* 0x000fe20000000800 */
[----:B------:R-:W-:-:S04]  /*0c90*/  UIMAD.WIDE.U32 UR8, UR5, UR8, URZ ;  /* 0x00000008050872a5 */ /* 0x000fc8000f8e003f */
[----:B------:R-:W-:Y:S01]  /*0ca0*/  @UP0 USHF.R.U32.HI UR5, URZ, UR11, UR9 ;  /* 0x0000000b3f050299 */ /* 0x000fe20008011609 */
[----:B0-----:R-:W-:-:S05]  /*0cb0*/  IADD3 R5, -R0, 0x1, RZ ;  /* 0x0000000100057810 */ /* 0x001fca0007ffe1ff */
[----:B------:R-:W-:-:S05]  /*0cc0*/  IMAD R5, R16, R7, R5 ;  /* 0x0000000710057224 */ /* 0x000fca00078e0205 */
[----:B------:R-:W-:-:S13]  /*0cd0*/  R2UR UR10, R5 ;  /* 0x00000000050a72ca */ /* 0x000fda00000e0000 */
        /* <DEDUP_REMOVED lines=13> */
.L_x_4994:
[----:B------:R-:W-:-:S11]  /*0db0*/  UISETP.NE.AND UP1, UPT, UR7, 0x1, UPT ;  /* 0x000000010700788c */ /* 0x000fd6000bf25270 */
[----:B------:R-:W-:Y:S02]  /*0dc0*/  @UP1 ULDC.64 UR10, c[0x0][0xae0] ;  /* 0x0002b800000a1ab9 */ /* 0x000fe40000000a00 */
[----:B------:R-:W-:-:S04]  /*0dd0*/  UIMAD.WIDE.U32 UR8, UR5, UR10, URZ ;  /* 0x0000000a050872a5 */ /* 0x000fc8000f8e003f */
[----:B------:R-:W-:-:S12]  /*0de0*/  @UP1 USHF.R.U32.HI UR5, URZ, UR11, UR9 ;  /* 0x0000000b3f051299 */ /* 0x000fd80008011609 */
.L_x_4995:
[----:B------:R-:W-:-:S04]  /*0df0*/  UIMAD UR5, UR5, UR7, UR7 ;  /* 0x00000007050572a4 */ /* 0x000fc8000f8e0207 */
[----:B------:R-:W-:-:S04]  /*0e00*/  UISETP.LT.AND UP1, UPT, UR6, UR5, UPT ;  /* 0x000000050600728c */ /* 0x000fc8000bf21270 */
[----:B------:R-:W-:-:S12]  /*0e10*/  USEL UR6, UR6, UR5, UP1 ;  /* 0x0000000506067287 */ /* 0x000fd80008800000 */
.L_x_4993:
[----:B------:R-:W-:Y:S01]  /*0e20*/  IMAD R16, R16, R7, -R0 ;  /* 0x0000000710107224 */ /* 0x000fe200078e0a00 */
[----:B------:R-:W-:Y:S01]  /*0e30*/  UIADD3 UR6, UR6, 0x3f, URZ ;  /* 0x0000003f06067890 */ /* 0x000fe2000fffe03f */
[----:B------:R-:W-:Y:S01]  /*0e40*/  R2UR UR10, R3 ;  /* 0x00000000030a72ca */ /* 0x000fe200000e0000 */
[----:B------:R-:W-:Y:S02]  /*0e50*/  @UP0 ULDC UR8, c[0x0][0x44c] ;  /* 0x0001130000080ab9 */ /* 0x000fe40000000800 */
[----:B------:R-:W-:Y:S01]  /*0e60*/  R2UR UR11, R16 ;  /* 0x00000000100b72ca */ /* 0x000fe200000e0000 */
[----:B------:R-:W-:Y:S02]  /*0e70*/  USHF.R.S32.HI UR5, URZ, 0x1f, UR6 ;  /* 0x0000001f3f057899 */ /* 0x000fe40008011406 */
[----:B------:R-:W-:Y:S02]  /*0e80*/  UIMAD.WIDE.U32 UR8, UR60, UR8, URZ ;  /* 0x000000083c0872a5 */ /* 0x000fe4000f8e003f */
[----:B------:R-:W-:-:S03]  /*0e90*/  ULEA.HI UR5, UR5, UR6, URZ, 0x6 ;  /* 0x0000000605057291 */ /* 0x000fc6000f8f303f */
[----:B------:R-:W-:Y:S01]  /*0ea0*/  @UP0 ULDC UR6, c[0x0][0x450] ;  /* 0x0001140000060ab9 */ /* 0x000fe20000000800 */
[----:B------:R-:W-:Y:S02]  /*0eb0*/  USHF.R.S32.HI UR5, URZ, 0x6, UR5 ;  /* 0x000000063f057899 */ /* 0x000fe40008011405 */
[----:B------:R-:W-:Y:S02]  /*0ec0*/  @UP0 USHF.R.U32.HI UR60, URZ, UR6, UR9 ;  /* 0x000000063f3c0299 */ /* 0x000fe40008011609 */
[----:B------:R-:W-:Y:S02]  /*0ed0*/  UISETP.LT.AND UP0, UPT, UR10, UR5, UPT ;  /* 0x000000050a00728c */ /* 0x000fe4000bf01270 */
[----:B------:R-:W-:Y:S01]  /*0ee0*/  UIADD3 UR60, UR11, UR60, URZ ;  /* 0x0000003c0b3c7290 */ /* 0x000fe2000fffe03f */
[----:B------:R-:W-:Y:S01]  /*0ef0*/  ULDC UR6, c[0x0][0xad4] ;  /* 0x0002b50000067ab9 */ /* 0x000fe20000000800 */
[----:B------:R-:W-:Y:S02]  /*0f00*/  USEL UR5, UR10, UR5, UP0 ;  /* 0x000000050a057287 */ /* 0x000fe40008000000 */
[----:B------:R-:W-:-:S06]  /*0f10*/  UIADD3 UR6, UR60, -UR6, URZ ;  /* 0x800000063c067290 */ /* 0x000fcc000fffe03f */
[----:B------:R-:W-:Y:S01]  /*0f20*/  IMAD.U32 R0, RZ, RZ, UR6 ;  /* 0x00000006ff007e24 */ /* 0x000fe2000f8e00ff */
[----:B------:R-:W-:Y:S06]  /*0f30*/  @!P1 BRA `(.L_x_4996) ;  /* 0x0000000000409947 */ /* 0x000fec0003800000 */
        /* <DEDUP_REMOVED lines=10> */
.L_x_4997:
[----:B------:R-:W-:-:S11]  /*0fe0*/  UISETP.NE.AND UP0, UPT, UR7, 0x1, UPT ;  /* 0x000000010700788c */ /* 0x000fd6000bf05270 */
[----:B------:R-:W-:Y:S02]  /*0ff0*/  @UP0 ULDC.64 UR10, c[0x0][0xae0] ;  /* 0x0002b800000a0ab9 */ /* 0x000fe40000000a00 */
[----:B------:R-:W-:-:S04]  /*1000*/  UIMAD.WIDE.U32 UR8, UR60, UR10, URZ ;  /* 0x0000000a3c0872a5 */ /* 0x000fc8000f8e003f */
[----:B------:R-:W-:-:S12]  /*1010*/  @UP0 USHF.R.U32.HI UR60, URZ, UR11, UR9 ;  /* 0x0000000b3f3c0299 */ /* 0x000fd80008011609 */
.L_x_4998:
[----:B------:R-:W-:-:S06]  /*1020*/  UIMAD UR7, UR60, UR7, URZ ;  /* 0x000000073c0772a4 */ /* 0x000fcc000f8e023f */
[----:B------:R-:W-:-:S07]  /*1030*/  VIMNMX R0, R0, UR7, !PT ;  /* 0x0000000700007c48 */ /* 0x000fce000ffe0100 */
.L_x_4996:
        /* <DEDUP_REMOVED lines=78> */
[----:B0-----:R-:W-:Y:S02]  /*1520*/  VIADD R6, R3, 0xffffffe ;  /* 0x0ffffffe03067836 */ /* 0x001fe40000000000 */
[----:B------:R-:W-:-:S04]  /*1530*/  IMAD.MOV R3, RZ, RZ, -R11 ;  /* 0x000000ffff037224 */ /* 0x000fc800078e0a0b */
        /* <DEDUP_REMOVED lines=20> */
.L_x_4999:
        /* <DEDUP_REMOVED lines=12> */
[----:B------:R-:W0:Y:S08]  /*1740*/  S2UR UR7, SR_CgaCtaId ;  /* 0x00000000000779c3 */ /* 0x000e300000008800 */
[----:B------:R-:W-:Y:S01]  /*1750*/  BAR.SYNC.DEFER_BLOCKING 0xe, 0x100 ;  /* 0x0384000000007b1d */ /* 0x000fe20000010000 */
[----:B------:R-:W-:Y:S01]  /*1760*/  LOP3.LUT R6, R12, 0x7f, RZ, 0xc0, !PT ;  /* 0x0000007f0c067812 */ /* 0x000fe200078ec0ff */
[----:B------:R-:W-:Y:S01]  /*1770*/  VIADD R3, R3, 0xfffffffe ;  /* 0xfffffffe03037836 */ /* 0x000fe20000000000 */
[----:B------:R-:W-:-:S02]  /*1780*/  LEA.HI R5, R5, R152, RZ, 0x7 ;  /* 0x0000009805057211 */ /* 0x000fc400078f38ff */
[----:B------:R-:W-:Y:S01]  /*1790*/  ISETP.NE.AND P1, PT, R6, RZ, PT ;  /* 0x000000ff0600720c */ /* 0x000fe20003f25270 */
[----:B------:R-:W-:Y:S01]  /*17a0*/  UMOV UR9, 0x40000040 ;  /* 0x4000004000097882 */ /* 0x000fe20000000000 */
[----:B------:R-:W-:Y:S01]  /*17b0*/  SHF.R.S32.HI R2, RZ, 0x7, R5 ;  /* 0x00000007ff027819 */ /* 0x000fe20000011405 */
[----:B------:R-:W-:Y:S01]  /*17c0*/  UMOV UR11, 0x40000040 ;  /* 0x40000040000b7882 */ /* 0x000fe20000000000 */
[----:B------:R-:W-:Y:S01]  /*17d0*/  UMOV UR13, 0x40000040 ;  /* 0x40000040000d7882 */ /* 0x000fe20000000000 */
[----:B------:R-:W-:Y:S01]  /*17e0*/  UMOV UR15, 0x40000040 ;  /* 0x40000040000f7882 */ /* 0x000fe20000000000 */
[----:B------:R-:W-:Y:S01]  /*17f0*/  UMOV UR17, 0x40000040 ;  /* 0x4000004000117882 */ /* 0x000fe20000000000 */
[----:B------:R-:W-:Y:S01]  /*1800*/  UMOV UR19, 0x40000040 ;  /* 0x4000004000137882 */ /* 0x000fe20000000000 */
[----:B------:R-:W1:Y:S01]  /*1810*/  SHFL.IDX PT, R2, R2, RZ, 0x1f ;  /* 0x00001fff02027589 */ /* 0x000e6200000e0000 */
[----:B------:R-:W-:Y:S01]  /*1820*/  UMOV UR21, 0x40000040 ;  /* 0x4000004000157882 */ /* 0x000fe20000000000 */
[----:B------:R-:W-:Y:S01]  /*1830*/  UMOV UR23, 0x40000040 ;  /* 0x4000004000177882 */ /* 0x000fe20000000000 */
[----:B------:R-:W-:-:S02]  /*1840*/  LOP3.LUT R5, R5, 0xffffff80, RZ, 0xc0, !PT ;  /* 0xffffff8005057812 */ /* 0x000fc400078ec0ff */
[----:B------:R-:W-:-:S03]  /*1850*/  ISETP.GE.AND P0, PT, R3, R0, PT ;  /* 0x000000000300720c */ /* 0x000fc60003f06270 */
[----:B------:R-:W-:Y:S01]  /*1860*/  IMAD.IADD R5, R152, 0x1, -R5 ;  /* 0x0000000198057824 */ /* 0x000fe200078e0a05 */
[----:B------:R-:W-:Y:S01]  /*1870*/  WARPGROUP.ARRIVE ;  /* 0x00000000000079c5 */ /* 0x000fe20000000000 */
[----:B-1----:R-:W-:-:S03]  /*1880*/  R2UR UR4, R2 ;  /* 0x00000000020472ca */ /* 0x002fc600000e0000 */
        /* <DEDUP_REMOVED lines=9> */
[----:B0-----:R-:W-:-:S04]  /*1920*/  ULEA UR5, UR7, UR5, 0x18 ;  /* 0x0000000507057291 */ /* 0x001fc8000f8ec03f */
        /* <DEDUP_REMOVED lines=43> */
.L_x_5002:
        /* <DEDUP_REMOVED lines=170> */
.L_x_5001:
[----:B------:R-:W-:Y:S01]  /*2680*/  BAR.SYNC.DEFER_BLOCKING 0xe, 0x100 ;  /* 0x0384000000007b1d */ /* 0x000fe20000010000 */
[----:B------:R-:W-:Y:S01]  /*2690*/  VIADD R2, R2, UR4 ;  /* 0x0000000402027c36 */ /* 0x000fe20008000000 */
[----:B------:R-:W-:Y:S01]  /*26a0*/  PLOP3.LUT P0, PT, PT, PT, PT, 0x8, 0x0 ;  /* 0x000000000000781c */ /* 0x000fe20003f0e170 */
[----:B-1----:R-:W-:-:S03]  /*26b0*/  IMAD.MOV.U32 R4, RZ, RZ, RZ ;  /* 0x000000ffff047224 */ /* 0x002fc600078e00ff */
[----:B------:R-:W-:-:S05]  /*26c0*/  LEA R2, R2, UR5, 0x2 ;  /* 0x0000000502027c11 */ /* 0x000fca000f8e10ff */
[----:B------:R-:W1:Y:S04]  /*26d0*/  LDS R3, [R2+0x38400] ;  /* 0x0384000002037984 */ /* 0x000e680000000800 */
[----:B------:R2:W3:Y:S02]  /*26e0*/  LDS R0, [R2+0x38420] ;  /* 0x0384200002007984 */ /* 0x0004e40000000800 */
[----:B--2---:R-:W-:Y:S02]  /*26f0*/  IMAD.MOV.U32 R2, RZ, RZ, RZ ;  /* 0x000000ffff027224 */ /* 0x004fe400078e00ff */
        /* <DEDUP_REMOVED lines=130> */
.L_x_4992:
[----:B------:R-:W0:Y:S01]  /*2f20*/  LDC R168, c[0x0][0x288] ;  /* 0x0000a200ffa87b82 */ /* 0x000e220000000800 */
[----:B------:R-:W-:Y:S01]  /*2f30*/  ULDC UR5, c[0x0][0x448] ;  /* 0x0001120000057ab9 */ /* 0x000fe20000000800 */
[----:B------:R-:W-:Y:S01]  /*2f40*/  ULDC.64 UR6, c[0x0][0xad8] ;  /* 0x0002b60000067ab9 */ /* 0x000fe20000000a00 */
[----:B------:R-:W-:Y:S02]  /*2f50*/  UISETP.NE.AND UP0, UPT, UR5, 0x1, UPT ;  /* 0x000000010500788c */ /* 0x000fe4000bf05270 */
[----:B------:R-:W-:Y:S02]  /*2f60*/  UIADD3 UR5, UR60, 0x3f, URZ ;  /* 0x0000003f3c057890 */ /* 0x000fe4000fffe03f */
[----:B------:R-:W-:-:S06]  /*2f70*/  UISETP.GE.AND UP1, UPT, UR7, 0x1, UPT ;  /* 0x000000010700788c */ /* 0x000fcc000bf26270 */
[----:B------:R-:W-:Y:S01]  /*2f80*/  PLOP3.LUT P1, PT, PT, PT, UP1, 0x80, 0x0 ;  /* 0x000000000000781c */ /* 0x000fe20003f2f018 */
        /* <DEDUP_REMOVED lines=21> */
.L_x_5004:
[----:B------:R-:W-:-:S11]  /*30e0*/  UISETP.NE.AND UP1, UPT, UR7, 0x1, UPT ;  /* 0x000000010700788c */ /* 0x000fd6000bf25270 */
[----:B------:R-:W-:Y:S02]  /*30f0*/  @UP1 ULDC.64 UR10, c[0x0][0xae0] ;  /* 0x0002b800000a1ab9 */ /* 0x000fe40000000a00 */
[----:B------:R-:W-:-:S04]  /*3100*/  UIMAD.WIDE.U32 UR8, UR5, UR10, URZ ;  /* 0x0000000a050872a5 */ /* 0x000fc8000f8e003f */
[----:B------:R-:W-:-:S12]  /*3110*/  @UP1 USHF.R.U32.HI UR5, URZ, UR11, UR9 ;  /* 0x0000000b3f051299 */ /* 0x000fd80008011609 */
.L_x_5005:
[----:B------:R-:W-:-:S06]  /*3120*/  UIMAD UR5, UR5, UR7, UR7 ;  /* 0x00000007050572a4 */ /* 0x000fcc000f8e0207 */
[----:B------:R-:W-:-:S07]  /*3130*/  VIMNMX R0, R0, UR5, PT ;  /* 0x0000000500007c48 */ /* 0x000fce000bfe0100 */
.L_x_5003:
[----:B------:R-:W-:Y:S01]  /*3140*/  IMAD R168, R16, R7, -R168 ;  /* 0x0000000710a87224 */ /* 0x000fe200078e0aa8 */
[----:B------:R-:W-:Y:S01]  /*3150*/  @UP0 ULDC UR8, c[0x0][0x44c] ;  /* 0x0001130000080ab9 */ /* 0x000fe20000000800 */
[----:B------:R-:W-:Y:S01]  /*3160*/  VIADD R0, R0, 0x3f ;  /* 0x0000003f00007836 */ /* 0x000fe20000000000 */
[----:B------:R-:W-:Y:S02]  /*3170*/  UIMAD.WIDE.U32 UR8, UR60, UR8, URZ ;  /* 0x000000083c0872a5 */ /* 0x000fe4000f8e003f */
[----:B------:R-:W-:Y:S01]  /*3180*/  R2UR UR6, R168 ;  /* 0x00000000a80672ca */ /* 0x000fe200000e0000 */
[----:B------:R-:W-:Y:S01]  /*3190*/  @UP0 ULDC UR10, c[0x0][0x450] ;  /* 0x00011400000a0ab9 */ /* 0x000fe20000000800 */
[----:B------:R-:W-:Y:S01]  /*31a0*/  UMOV UR5, UR60 ;  /* 0x0000003c00057c82 */ /* 0x000fe20008000000 */
[----:B------:R-:W-:Y:S01]  /*31b0*/  SHF.R.S32.HI R5, RZ, 0x1f, R0 ;  /* 0x0000001fff057819 */ /* 0x000fe20000011400 */
[----:B------:R-:W-:-:S03]  /*31c0*/  @UP0 USHF.R.U32.HI UR5, URZ, UR10, UR9 ;  /* 0x0000000a3f050299 */ /* 0x000fc60008011609 */
[----:B------:R-:W-:-:S04]  /*31d0*/  LEA.HI R5, R5, R0, RZ, 0x6 ;  /* 0x0000000005057211 */ /* 0x000fc800078f30ff */
[----:B------:R-:W-:Y:S02]  /*31e0*/  SHF.R.S32.HI R0, RZ, 0x6, R5 ;  /* 0x00000006ff007819 */ /* 0x000fe40000011405 */
[----:B------:R-:W-:Y:S02]  /*31f0*/  UIADD3 UR5, UR6, UR5, URZ ;  /* 0x0000000506057290 */ /* 0x000fe4000fffe03f */
[----:B------:R-:W-:Y:S01]  /*3200*/  VIMNMX R184, R3, R0, PT ;  /* 0x0000000003b87248 */ /* 0x000fe20003fe0100 */
        /* <DEDUP_REMOVED lines=13> */
.L_x_5007:
[----:B------:R-:W-:-:S11]  /*32e0*/  UISETP.NE.AND UP0, UPT, UR7, 0x1, UPT ;  /* 0x000000010700788c */ /* 0x000fd6000bf05270 */
[----:B------:R-:W-:Y:S02]  /*32f0*/  @UP0 ULDC.64 UR10, c[0x0][0xae0] ;  /* 0x0002b800000a0ab9 */ /* 0x000fe40000000a00 */
[----:B------:R-:W-:-:S04]  /*3300*/  UIMAD.WIDE.U32 UR8, UR5, UR10, URZ ;  /* 0x0000000a050872a5 */ /* 0x000fc8000f8e003f */
[----:B------:R-:W-:-:S12]  /*3310*/  @UP0 USHF.R.U32.HI UR5, URZ, UR11, UR9 ;  /* 0x0000000b3f050299 */ /* 0x000fd80008011609 */
.L_x_5008:
[----:B------:R-:W-:-:S04]  /*3320*/  UIMAD UR5, UR5, UR7, URZ ;  /* 0x00000007050572a4 */ /* 0x000fc8000f8e023f */
[----:B------:R-:W-:-:S04]  /*3330*/  UISETP.LT.AND UP0, UPT, UR6, UR5, UPT ;  /* 0x000000050600728c */ /* 0x000fc8000bf01270 */
[----:B------:R-:W-:-:S12]  /*3340*/  USEL UR6, UR6, UR5, !UP0 ;  /* 0x0000000506067287 */ /* 0x000fd8000c000000 */
.L_x_5006:
        /* <DEDUP_REMOVED lines=8> */
[----:B------:R-:W-:-:S04]  /*33d0*/  UISETP.NE.AND UP0, UPT, UR12, URZ, UPT ;  /* 0x0000003f0c00728c */ /* 0x000fc8000bf05270 */
[----:B------:R-:W-:-:S07]  /*33e0*/  ISETP.GT.AND P0, PT, R184, UR9, PT ;  /* 0x00000009b8007c0c */ /* 0x000fce000bf04270 */
[----:B------:R-:W-:-:S06]  /*33f0*/  @!UP0 ULDC UR12, c[0x0][0xae8] ;  /* 0x0002ba00000c8ab9 */ /* 0x000fcc0000000800 */
[----:B------:R-:W-:Y:S05]  /*3400*/  @!P0 BRA `(.L_x_5009) ;  /* 0x00000000008c8947 */ /* 0x000fea0003800000 */
[----:B------:R-:W-:Y:S01]  /*3410*/  IMAD.U32 R5, RZ, RZ, UR12 ;  /* 0x0000000cff057e24 */ /* 0x000fe2000f8e00ff */
[----:B------:R-:W-:-:S04]  /*3420*/  UMOV UR4, URZ ;  /* 0x0000003f00047c82 */ /* 0x000fc80008000000 */
        /* <DEDUP_REMOVED lines=33> */
.L_x_5009:
[----:B------:R-:W-:Y:S02]  /*3640*/  UIMAD UR5, UR10, UR4, UR9 ;  /* 0x000000040a0572a4 */ /* 0x000fe4000f8e0209 */
[----:B------:R-:W-:Y:S01]  /*3650*/  IMAD.U32 R3, RZ, RZ, UR4 ;  /* 0x00000004ff037e24 */ /* 0x000fe2000f8e00ff */
[----:B------:R-:W-:Y:S01]  /*3660*/  PLOP3.LUT P0, PT, PT, PT, PT, 0x80, 0x0 ;  /* 0x000000000000781c */ /* 0x000fe20003f0f070 */
[----:B------:R-:W-:Y:S01]  /*3670*/  IMAD.MOV.U32 R2, RZ, RZ, RZ ;  /* 0x000000ffff027224 */ /* 0x000fe200078e00ff */
[----:B------:R-:W-:Y:S01]  /*3680*/  CS2R R150, SRZ ;  /* 0x0000000000967805 */ /* 0x000fe2000001ff00 */
[----:B------:R-:W-:Y:S01]  /*3690*/  IMAD.MOV.U32 R4, RZ, RZ, RZ ;  /* 0x000000ffff047224 */ /* 0x000fe200078e00ff */
[----:B------:R-:W-:Y:S01]  /*36a0*/  VIADDMNMX R184, R3, UR5, R184, PT ;  /* 0x0000000503b87c46 */ /* 0x000fe2000b8001b8 */
[----:B------:R-:W-:Y:S01]  /*36b0*/  IMAD.U32 R198, RZ, RZ, UR5 ;  /* 0x00000005ffc67e24 */ /* 0x000fe2000f8e00ff */
[----:B------:R-:W-:Y:S02]  /*36c0*/  CS2R R148, SRZ ;  /* 0x0000000000947805 */ /* 0x000fe4000001ff00 */
[----:B------:R-:W-:-:S02]  /*36d0*/  CS2R R146, SRZ ;  /* 0x0000000000927805 */ /* 0x000fc4000001ff00 */
[----:B------:R-:W-:Y:S02]  /*36e0*/  ISETP.GT.AND P1, PT, R184, UR5, PT ;  /* 0x00000005b8007c0c */ /* 0x000fe4000bf24270 */
        /* <DEDUP_REMOVED lines=70> */
[----:B------:R-:W-:Y:S01]  /*3b50*/  LOP3.LUT R3, R2, 0x1fffe, RZ, 0xc0, !PT ;  /* 0x0001fffe02037812 */ /* 0x000fe200078ec0ff */
[----:B------:R-:W-:-:S04]  /*3b60*/  VIADD R2, R199, 0x36400 ;  /* 0x00036400c7027836 */ /* 0x000fc80000000000 */
[----:B------:R-:W-:Y:S01]  /*3b70*/  IMAD.IADD R0, R0, 0x1, -R3 ;  /* 0x0000000100007824 */ /* 0x000fe200078e0a03 */
[----:B------:R-:W-:-:S03]  /*3b80*/  LOP3.LUT P0, RZ, R2, 0x3ff, RZ, 0xc0, !PT ;  /* 0x000003ff02ff7812 */ /* 0x000fc6000780c0ff */
[----:B------:R-:W-:-:S04]  /*3b90*/  IMAD R0, R0, 0x8000, R199 ;  /* 0x0000800000007824 */ /* 0x000fc800078e02c7 */
[----:B------:R-:W-:-:S05]  /*3ba0*/  VIADD R0, R0, 0x400 ;  /* 0x0000040000007836 */ /* 0x000fca0000000000 */
[----:B------:R-:W-:-:S04]  /*3bb0*/  SHF.R.U32.HI R0, RZ, 0x4, R0 ;  /* 0x00000004ff007819 */ /* 0x000fc80000011600 */
[----:B------:R-:W-:-:S04]  /*3bc0*/  LOP3.LUT R0, R0, 0x3fff, RZ, 0xc0, !PT ;  /* 0x00003fff00007812 */ /* 0x000fc800078ec0ff */
        /* <DEDUP_REMOVED lines=18> */
.L_x_5010:
        /* <DEDUP_REMOVED lines=11> */
.L_x_5195:
[----:B------:R-:W2:Y:S01]  /*3da0*/  LDL R7, [R1+0x34] ;  /* 0x0000340001077983 */ /* 0x000ea20000100800 */
[----:B------:R-:W-:Y:S01]  /*3db0*/  IMAD.IADD R197, R197, 0x1, -R2 ;  /* 0x00000001c5c57824 */ /* 0x000fe200078e0a02 */
[----:B------:R-:W-:-:S04]  /*3dc0*/  LEA.HI R6, R6, R17, RZ, 0x5 ;  /* 0x0000001106067211 */ /* 0x000fc800078f28ff */
[----:B------:R-:W-:Y:S02]  /*3dd0*/  SHF.R.S32.HI R6, RZ, 0x5, R6 ;  /* 0x00000005ff067819 */ /* 0x000fe40000011406 */
[----:B--2---:R-:W-:Y:S02]  /*3de0*/  R2UR UR4, R7 ;  /* 0x00000000070472ca */ /* 0x004fe400000e0000 */
[----:B------:R-:W-:Y:S02]  /*3df0*/  LEA.HI R7, R0, R5, RZ, 0x3 ;  /* 0x0000000500077211 */ /* 0x000fe400078f18ff */
[----:B------:R-:W-:Y:S02]  /*3e00*/  LOP3.LUT R0, R3, 0x7ffffffc, RZ, 0xc0, !PT ;  /* 0x7ffffffc03007812 */ /* 0x000fe400078ec0ff */
[----:B------:R-:W-:-:S03]  /*3e10*/  LOP3.LUT R2, R7, 0xfffffff8, RZ, 0xc0, !PT ;  /* 0xfffffff807027812 */ /* 0x000fc600078ec0ff */
[----:B------:R-:W-:Y:S02]  /*3e20*/  IMAD.IADD R0, R17, 0x1, -R0 ;  /* 0x0000000111007824 */ /* 0x000fe400078e0a00 */
[----:B------:R-:W-:Y:S02]  /*3e30*/  IMAD.IADD R195, R5, 0x1, -R2 ;  /* 0x0000000105c37824 */ /* 0x000fe400078e0a02 */
[----:B------:R-:W-:Y:S01]  /*3e40*/  ULOP3.LUT UR4, UR4, 0x1, URZ, 0xfc, !UPT ;  /* 0x0000000104047892 */ /* 0x000fe2000f8efc3f */
[----:B------:R-:W-:Y:S02]  /*3e50*/  IMAD.SHL.U32 R2, R0, 0x2, RZ ;  /* 0x0000000200027824 */ /* 0x000fe400078e00ff */
[----:B------:R-:W-:Y:S02]  /*3e60*/  IMAD R195, R6, 0x10, R195 ;  /* 0x0000001006c37824 */ /* 0x000fe400078e02c3 */
[----:B------:R-:W-:Y:S02]  /*3e70*/  IMAD R197, R197, 0x100, R2 ;  /* 0x00000100c5c57824 */ /* 0x000fe400078e0202 */
[----:B------:R-:W-:-:S05]  /*3e80*/  IMAD.U32 R3, RZ, RZ, UR4 ;  /* 0x00000004ff037e24 */ /* 0x000fca000f8e00ff */
[----:B------:R-:W-:-:S13]  /*3e90*/  ISETP.NE.AND P0, PT, R3, 0x3, PT ;  /* 0x000000030300780c */ /* 0x000fda0003f05270 */
[----:B------:R-:W-:Y:S05]  /*3ea0*/  @!P0 BRA `(.L_x_5012) ;  /* 0x0000000000048947 */ /* 0x000fea0003800000 */
[----:B------:R-:W-:Y:S01]  /*3eb0*/  BPT.TRAP 0x1 ;  /* 0x000000040000795c */ /* 0x000fe20000300000 */
.L_x_5012:
[----:B------:R1:W2:Y:S01]  /*3ec0*/  SYNCS.PHASECHK.TRANS64.TRYWAIT P1, [R199+URZ+0x38830], R4 ;  /* 0x03883004c70075a7 */ /* 0x0002a2000802017f */
[----:B------:R-:W-:Y:S05]  /*3ed0*/  @!P0 BRA `(.L_x_5013) ;  /* 0x0000000000048947 */ /* 0x000fea0003800000 */
[----:B------:R-:W-:Y:S01]  /*3ee0*/  BPT.TRAP 0x1 ;  /* 0x000000040000795c */ /* 0x000fe20000300000 */
.L_x_5013:
[----:B--2---:R-:W-:Y:S05]  /*3ef0*/  @P1 BRA `(.L_x_5014) ;  /* 0x0000000000081947 */ /* 0x004fea0003800000 */
[----:B------:R-:W2:Y:S02]  /*3f00*/  SYNCS.PHASECHK.TRANS64.TRYWAIT P1, [R199+URZ+0x38830], R4 ;  /* 0x03883004c70075a7 */ /* 0x000ea4000802017f */
[----:B--2---:R-:W-:Y:S05]  /*3f10*/  @!P1 BRA `(.L_x_5015) ;  /* 0x0000016000ac9947 */ /* 0x004fea0003800000 */
.L_x_5014:
        /* <DEDUP_REMOVED lines=31> */
[----:B------:R-:W-:Y:S02]  /*4110*/  VIADD R0, R0, 0x6 ;  /* 0x0000000600007836 */ /* 0x000fe40000000000 */
[----:B------:R-:W-:-:S03]  /*4120*/  IMAD.U32 R19, RZ, RZ, UR9 ;  /* 0x00000009ff137e24 */ /* 0x000fc6000f8e00ff */
        /* <DEDUP_REMOVED lines=11> */
[----:B------:R-:W-:Y:S02]  /*41e0*/  UMOV UR9, 0x40000040 ;  /* 0x4000004000097882 */ /* 0x000fe40000000000 */
[----:B------:R-:W-:-:S06]  /*41f0*/  IMAD.U32 R15, RZ, RZ, UR9 ;  /* 0x00000009ff0f7e24 */ /* 0x000fcc000f8e00ff */
        /* <DEDUP_REMOVED lines=19> */
.L_x_5196:
[----:B------:R-:W-:Y:S05]  /*4330*/  @!P0 BRA `(.L_x_5017) ;  /* 0x0000000000048947 */ /* 0x000fea0003800000 */
[----:B------:R-:W-:Y:S01]  /*4340*/  BPT.TRAP 0x1 ;  /* 0x000000040000795c */ /* 0x000fe20000300000 */
.L_x_5017:
[----:B------:R4:W0:Y:S01]  /*4350*/  SYNCS.PHASECHK.TRANS64.TRYWAIT P1, [R199+URZ+0x38850], R4 ;  /* 0x03885004c70075a7 */ /* 0x000822000802017f */
[----:B------:R-:W-:Y:S05]  /*4360*/  @!P0 BRA `(.L_x_5018) ;  /* 0x0000000000048947 */ /* 0x000fea0003800000 */
[----:B------:R-:W-:Y:S01]  /*4370*/  BPT.TRAP 0x1 ;  /* 0x000000040000795c */ /* 0x000fe20000300000 */
.L_x_5018:
        /* <DEDUP_REMOVED lines=11> */
.L_x_5019:
[C---:B------:R-:W-:Y:S01]  /*4430*/  R2UR UR4, R0.reuse ;  /* 0x00000000000472ca */ /* 0x040fe200000e0000 */
[----:B------:R-:W-:Y:S01]  /*4440*/  WARPGROUP.ARRIVE ;  /* 0x00000000000079c5 */ /* 0x000fe20000000000 */
[C---:B------:R-:W-:Y:S01]  /*4450*/  R2UR UR6, R17.reuse ;  /* 0x00000000110672ca */ /* 0x040fe200000e0000 */
[----:B------:R-:W-:Y:S01]  /*4460*/  UMOV UR9, 0x40000040 ;  /* 0x4000004000097882 */ /* 0x000fe20000000000 */
[----:B------:R-:W-:Y:S01]  /*4470*/  UMOV UR7, 0x40000040 ;  /* 0x4000004000077882 */ /* 0x000fe20000000000 */
[----:B------:R-:W-:Y:S01]  /*4480*/  UMOV UR5, UR9 ;  /* 0x0000000900057c82 */ /* 0x000fe20008000000 */
[----:B------:R-:W-:Y:S01]  /*4490*/  VIADD R3, R0, 0x2 ;  /* 0x0000000200037836 */ /* 0x000fe20000000000 */
[----:B------:R-:W-:Y:S01]  /*44a0*/  UMOV UR11, 0x40000040 ;  /* 0x40000040000b7882 */ /* 0x000fe20000000000 */
[C---:B-1234-:R-:W-:Y:S01]  /*44b0*/  VIADD R4, R17.reuse, 0x2 ;  /* 0x0000000211047836 */ /* 0x05efe20000000000 */
[----:B------:R-:W-:Y:S01]  /*44c0*/  UMOV UR13, 0x40000040 ;  /* 0x40000040000d7882 */ /* 0x000fe20000000000 */
[----:B------:R-:W-:Y:S01]  /*44d0*/  IMAD.U32 R7, RZ, RZ, UR9 ;  /* 0x00000009ff077e24 */ /* 0x000fe2000f8e00ff */
[----:B------:R-:W-:Y:S01]  /*44e0*/  UMOV UR9, 0x40000040 ;  /* 0x4000004000097882 */ /* 0x000fe20000000000 */
[----:B------:R-:W-:Y:S01]  /*44f0*/  VIADD R10, R17, 0x4 ;  /* 0x00000004110a7836 */ /* 0x000fe20000000000 */
        /* <DEDUP_REMOVED lines=11> */
[----:B------:R-:W-:Y:S01]  /*45b0*/  UMOV UR15, 0x40000040 ;  /* 0x40000040000f7882 */ /* 0x000fe20000000000 */
[----:B------:R-:W-:Y:S01]  /*45c0*/  IMAD.U32 R13, RZ, RZ, UR9 ;  /* 0x00000009ff0d7e24 */ /* 0x000fe2000f8e00ff */
[----:B------:R-:W-:Y:S01]  /*45d0*/  UMOV UR17, 0x40000040 ;  /* 0x4000004000117882 */ /* 0x000fe20000000000 */
        /* <DEDUP_REMOVED lines=23> */
[C---:B------:R-:W-:Y:S01]  /*4750*/  VIADD R186, R0.reuse, 0x800 ;  /* 0x0000080000ba7836 */ /* 0x040fe20000000000 */
[----:B------:R-:W-:Y:S01]  /*4760*/  UMOV UR57, 0x40000040 ;  /* 0x4000004000397882 */ /* 0x000fe20000000000 */
[----:B------:R-:W-:Y:S01]  /*4770*/  UMOV UR59, 0x40000040 ;  /* 0x40000040003b7882 */ /* 0x000fe20000000000 */
[----:B------:R-:W-:Y:S01]  /*4780*/  IMAD.MOV.U32 R23, RZ, RZ, 0x4 ;  /* 0x00000004ff177424 */ /* 0x000fe200078e00ff */
[----:B------:R-:W1:Y:S01]  /*4790*/  S2R R60, SR_TID.X ;  /* 0x00000000003c7919 */ /* 0x000e620000002100 */
[----:B------:R-:W-:Y:S01]  /*47a0*/  VIADD R185, R0, 0xa00 ;  /* 0x00000a0000b97836 */ /* 0x000fe20000000000 */
[----:B------:R-:W-:Y:S01]  /*47b0*/  LEA R61, R184, 0xffffffc0, 0x6 ;  /* 0xffffffc0b83d7811 */ /* 0x000fe200078e30ff */
[----:B------:R-:W-:-:S02]  /*47c0*/  VIADD R200, R0, 0xe00 ;  /* 0x00000e0000c87836 */ /* 0x000fc40000000000 */
[----:B------:R-:W-:Y:S01]  /*47d0*/  VIADD R187, R195, UR60 ;  /* 0x0000003cc3bb7c36 */ /* 0x000fe20008000000 */
        /* <DEDUP_REMOVED lines=72> */
[----:B------:R-:W0:Y:S01]  /*4c60*/  SHFL.IDX PT, R3, R11, RZ, 0x1f ;  /* 0x00001fff0b037589 */ /* 0x000e2200000e0000 */
[----:B------:R-:W-:Y:S01]  /*4c70*/  VIADD R10, R17, 0x800 ;  /* 0x00000800110a7836 */ /* 0x000fe20000000000 */
[----:B------:R-:W-:Y:S01]  /*4c80*/  HGMMA.64x64x16.F32 R24, gdesc[UR4], R24, gsb0 ;  /* 0x00e00000041879f0 */ /* 0x000fe20008000818 */
[----:B------:R-:W-:Y:S01]  /*4c90*/  ULDC UR6, c[0x0][0x448] ;  /* 0x0001120000067ab9 */ /* 0x000fe20000000800 */
[----:B------:R-:W-:Y:S01]  /*4ca0*/  ULDC UR7, c[0x0][0x2f0] ;  /* 0x0000bc0000077ab9 */ /* 0x000fe20000000800 */
[----:B------:R-:W-:-:S06]  /*4cb0*/  UISETP.NE.AND UP0, UPT, UR6, 0x1, UPT ;  /* 0x000000010600788c */ /* 0x000fcc000bf05270 */
[----:B------:R-:W-:Y:S02]  /*4cc0*/  PLOP3.LUT P2, PT, PT, PT, UP0, 0x80, 0x0 ;  /* 0x000000000000781c */ /* 0x000fe40003f4f008 */
[----:B------:R-:W-:-:S03]  /*4cd0*/  PLOP3.LUT P3, PT, PT, PT, UP0, 0x80, 0x0 ;  /* 0x000000000000781c */ /* 0x000fc60003f6f008 */
[----:B------:R-:W-:Y:S01]  /*4ce0*/  @UP0 ULDC UR6, c[0x0][0x44c] ;  /* 0x0001130000060ab9 */ /* 0x000fe20000000800 */
[----:B0-----:R-:W-:-:S04]  /*4cf0*/  ISETP.GT.AND P1, PT, R3, 0x7f, PT ;  /* 0x0000007f0300780c */ /* 0x001fc80003f24270 */
[----:B------:R-:W-:-:S05]  /*4d00*/  SEL R3, RZ, 0x2, !P1 ;  /* 0x00000002ff037807 */ /* 0x000fca0004800000 */
[C---:B------:R-:W-:Y:S02]  /*4d10*/  IMAD.IADD R11, R3.reuse, 0x1, R186 ;  /* 0x00000001030b7824 */ /* 0x040fe400078e02ba */
[----:B------:R-:W-:-:S03]  /*4d20*/  IMAD.IADD R22, R3, 0x1, R10 ;  /* 0x0000000103167824 */ /* 0x000fc600078e020a */
[----:B------:R-:W-:Y:S02]  /*4d30*/  R2UR UR56, R11 ;  /* 0x000000000b3872ca */ /* 0x000fe400000e0000 */
[----:B------:R-:W-:Y:S02]  /*4d40*/  R2UR UR58, R22 ;  /* 0x00000000163a72ca */ /* 0x000fe400000e0000 */
[C---:B------:R-:W-:Y:S02]  /*4d50*/  SEL R11, R23.reuse, 0x2, P1 ;  /* 0x00000002170b7807 */ /* 0x040fe40000800000 */
[----:B------:R-:W-:-:S03]  /*4d60*/  SEL R23, R23, 0x6, !P1 ;  /* 0x0000000617177807 */ /* 0x000fc60004800000 */
[--C-:B------:R-:W-:Y:S02]  /*4d70*/  IMAD.IADD R22, R186, 0x1, R11.reuse ;  /* 0x00000001ba167824 */ /* 0x100fe400078e020b */
[C---:B------:R-:W-:Y:S02]  /*4d80*/  IMAD.IADD R56, R10.reuse, 0x1, R11 ;  /* 0x000000010a387824 */ /* 0x040fe400078e020b */
[----:B------:R-:W-:Y:S01]  /*4d90*/  IMAD.IADD R10, R10, 0x1, R23 ;  /* 0x000000010a0a7824 */ /* 0x000fe200078e0217 */
[----:B------:R-:W-:Y:S02]  /*4da0*/  WARPGROUP.DEPBAR.LE gsb0, 0x0 ;  /* 0x00008000000079c5 */ /* 0x000fe40000010000 */
[----:B------:R-:W-:-:S06]  /*4db0*/  WARPGROUP.ARRIVE ;  /* 0x00000000000079c5 */ /* 0x000fcc0000000000 */
[----:B------:R-:W-:Y:S03]  /*4dc0*/  HGMMA.64x64x16.F32 R24, gdesc[UR8], R24, gsb0 ;  /* 0x00e00000081879f0 */ /* 0x000fe60008000818 */
[----:B------:R-:W-:Y:S02]  /*4dd0*/  WARPGROUP.DEPBAR.LE gsb0, 0x0 ;  /* 0x00008000000079c5 */ /* 0x000fe40000010000 */
[----:B------:R-:W-:-:S06]  /*4de0*/  WARPGROUP.ARRIVE ;  /* 0x00000000000079c5 */ /* 0x000fcc0000000000 */
[----:B------:R-:W-:Y:S01]  /*4df0*/  HGMMA.64x64x16.F32 R24, gdesc[UR12], R24, gsb0 ;  /* 0x00e000000c1879f0 */ /* 0x000fe20008000818 */
[----:B------:R-:W-:Y:S02]  /*4e00*/  ULDC.64 UR14, c[0x0][0xad8] ;  /* 0x0002b600000e7ab9 */ /* 0x000fe40000000a00 */
[----:B------:R-:W-:Y:S01]  /*4e10*/  UISETP.GE.AND UP1, UPT, UR15, 0x1, UPT ;  /* 0x000000010f00788c */ /* 0x000fe2000bf26270 */
        /* <DEDUP_REMOVED lines=140> */
[----:B------:R-:W-:Y:S01]  /*56e0*/  IMAD.MOV.U32 R59, RZ, RZ, -0x40 ;  /* 0xffffffc0ff3b7424 */ /* 0x000fe200078e00ff */
        /* <DEDUP_REMOVED lines=51> */
[----:B------:R-:W-:-:S04]  /*5a20*/  LEA.HI R3, R57, R152, RZ, 0x2 ;  /* 0x0000009839037211 */ /* 0x000fc800078f10ff */
[----:B------:R-:W-:-:S05]  /*5a30*/  LOP3.LUT R3, R3, 0xfffffffc, RZ, 0xc0, !PT ;  /* 0xfffffffc03037812 */ /* 0x000fca00078ec0ff */
[----:B------:R-:W-:-:S05]  /*5a40*/  IMAD.IADD R3, R152, 0x1, -R3 ;  /* 0x0000000198037824 */ /* 0x000fca00078e0a03 */
[----:B------:R-:W-:-:S04]  /*5a50*/  LEA.HI R10, R3, R3, RZ, 0x1 ;  /* 0x00000003030a7211 */ /* 0x000fc800078f08ff */
[----:B------:R-:W-:-:S05]  /*5a60*/  LOP3.LUT R10, R10, 0x1ffffffe, RZ, 0xc0, !PT ;  /* 0x1ffffffe0a0a7812 */ /* 0x000fca00078ec0ff */
[----:B------:R-:W-:Y:S02]  /*5a70*/  IMAD.IADD R10, R3, 0x1, -R10 ;  /* 0x00000001030a7824 */ /* 0x000fe400078e0a0a */
[----:B------:R-:W-:Y:S02]  /*5a80*/  @!P1 VIADD R3, R199, 0x38840 ;  /* 0x00038840c7039836 */ /* 0x000fe40000000000 */
[----:B------:R-:W-:-:S03]  /*5a90*/  IMAD R187, R10, 0x8, R187 ;  /* 0x000000080abb7824 */ /* 0x000fc600078e02bb */
[----:B------:R-:W-:Y:S01]  /*5aa0*/  @!P1 PRMT R3, RZ, 0x654, R3 ;  /* 0x00000654ff039816 */ /* 0x000fe20000000003 */
[----:B------:R-:W-:Y:S01]  /*5ab0*/  @P2 IMAD.HI.U32 R11, R187, UR6, RZ ;  /* 0x00000006bb0b2c27 */ /* 0x000fe2000f8e00ff */
[----:B------:R-:W-:Y:S01]  /*5ac0*/  @UP0 ULDC UR6, c[0x0][0x450] ;  /* 0x0001140000060ab9 */ /* 0x000fe20000000800 */
[----:B------:R-:W-:Y:S02]  /*5ad0*/  PLOP3.LUT P2, PT, PT, PT, UP1, 0x40, 0x0 ;  /* 0x000000000000781c */ /* 0x000fe40003f4e818 */
[----:B------:R-:W-:Y:S01]  /*5ae0*/  IMAD.MOV.U32 R10, RZ, RZ, R187 ;  /* 0x000000ffff0a7224 */ /* 0x000fe200078e00bb */
[----:B------:R-:W-:Y:S01]  /*5af0*/  @P3 SHF.R.U32.HI R10, RZ, UR6, R11 ;  /* 0x00000006ff0a3c19 */ /* 0x000fe2000801160b */
[----:B------:R-:W-:Y:S02]  /*5b00*/  ULDC UR6, c[0x0][0x288] ;  /* 0x0000a20000067ab9 */ /* 0x000fe40000000800 */
[----:B------:R-:W-:Y:S01]  /*5b10*/  IMAD.U32 R189, RZ, RZ, UR6 ;  /* 0x00000006ffbd7e24 */ /* 0x000fe2000f8e00ff */
[----:B------:R-:W-:Y:S01]  /*5b20*/  ULDC UR6, c[0x0][0xad4] ;  /* 0x0002b50000067ab9 */ /* 0x000fe20000000800 */
[----:B------:R-:W0:Y:S01]  /*5b30*/  SHFL.IDX PT, R23, R10, RZ, 0x1c1f ;  /* 0x001c1fff0a177589 */ /* 0x000e2200000e0000 */
[----:B------:R-:W-:-:S06]  /*5b40*/  ULOP3.LUT UR61, URZ, UR6, URZ, 0x33, !UPT ;  /* 0x000000063f3d7292 */ /* 0x000fcc000f8e333f */
[----:B------:R-:W-:Y:S01]  /*5b50*/  IMAD.U32 R201, RZ, RZ, UR61 ;  /* 0x0000003dffc97e24 */ /* 0x000fe2000f8e00ff */
[----:B------:R-:W-:Y:S02]  /*5b60*/  WARPGROUP.DEPBAR.LE gsb0, 0x0 ;  /* 0x00008000000079c5 */ /* 0x000fe40000010000 */
[----:B------:R-:W-:-:S06]  /*5b70*/  WARPGROUP.ARRIVE ;  /* 0x00000000000079c5 */ /* 0x000fcc0000000000 */
[----:B------:R-:W-:Y:S03]  /*5b80*/  HGMMA.64x64x16.F32 R24, gdesc[UR56], R24, gsb0 ;  /* 0x00e00000381879f0 */ /* 0x000fe60008000818 */
[----:B------:R-:W-:Y:S02]  /*5b90*/  WARPGROUP.DEPBAR.LE gsb0, 0x0 ;  /* 0x00008000000079c5 */ /* 0x000fe40000010000 */
[----:B------:R1:W-:Y:S02]  /*5ba0*/  @!P1 SYNCS.ARRIVE.TRANS64.RED.A1T0 RZ, [R3+URZ], RZ ;  /* 0x000000ff03ff99a7 */ /* 0x0003e4000810043f */
[----:B-1----:R-:W-:-:S04]  /*5bb0*/  IMAD R3, R184, R59, 0x41 ;  /* 0x00000041b8037424 */ /* 0x002fc800078e023b */
[C---:B------:R-:W-:Y:S02]  /*5bc0*/  IMAD R11, R16.reuse, UR7, R3 ;  /* 0x00000007100b7c24 */ /* 0x040fe4000f8e0203 */
[----:B------:R-:W-:-:S03]  /*5bd0*/  IMAD R3, R16, UR7, -R61 ;  /* 0x0000000710037c24 */ /* 0x000fc6000f8e0a3d */
[--C-:B------:R-:W-:Y:S01]  /*5be0*/  IADD3 R11, R11, -R189, -R2.reuse ;  /* 0x800000bd0b0b7210 */ /* 0x100fe20007ffe802 */
[----:B------:R-:W-:-:S04]  /*5bf0*/  IMAD.IADD R58, R3, 0x1, -R2 ;  /* 0x00000001033a7824 */ /* 0x000fc800078e0a02 */
[C---:B------:R-:W-:Y:S02]  /*5c00*/  VIADD R63, R11.reuse, UR14 ;  /* 0x0000000e0b3f7c36 */ /* 0x040fe40008000000 */
[----:B------:R-:W-:-:S03]  /*5c10*/  VIADD R60, R11, UR61 ;  /* 0x0000003d0b3c7c36 */ /* 0x000fc60008000000 */
[----:B0-----:R-:W-:Y:S01]  /*5c20*/  VIADDMNMX R3, R23, R63, R58, PT ;  /* 0x0000003f17037246 */ /* 0x001fe2000380013a */
[----:B------:R-:W-:Y:S01]  /*5c30*/  IMAD.IADD R11, R60, 0x1, R23 ;  /* 0x000000013c0b7824 */ /* 0x000fe200078e0217 */
[----:B------:R-:W-:Y:S06]  /*5c40*/  @P2 BRA `(.L_x_5021) ;  /* 0x00000000005c2947 */ /* 0x000fec0003800000 */
[----:B------:R-:W-:Y:S01]  /*5c50*/  IMAD R56, R16, UR7, R23 ;  /* 0x0000000710387c24 */ /* 0x000fe2000f8e0217 */
[----:B------:R-:W-:Y:S03]  /*5c60*/  BSSY B0, `(.L_x_5022) ;  /* 0x0000011000007945 */ /* 0x000fe60003800000 */
[----:B------:R-:W-:-:S05]  /*5c70*/  IMAD.IADD R56, R56, 0x1, -R189 ;  /* 0x0000000138387824 */ /* 0x000fca00078e0abd */
        /* <DEDUP_REMOVED lines=10> */
.L_x_5023:
[----:B------:R-:W-:-:S06]  /*5d20*/  UISETP.NE.AND UP2, UPT, UR15, 0x1, UPT ;  /* 0x000000010f00788c */ /* 0x000fcc000bf45270 */
[----:B------:R-:W-:-:S05]  /*5d30*/  PLOP3.LUT P2, PT, PT, PT, UP2, 0x80, 0x0 ;  /* 0x000000000000781c */ /* 0x000fca0003f4f028 */
[----:B------:R-:W-:-:S08]  /*5d40*/  @UP2 ULDC.64 UR10, c[0x0][0xae0] ;  /* 0x0002b800000a2ab9 */ /* 0x000fd00000000a00 */
[----:B------:R-:W-:-:S05]  /*5d50*/  @P2 IMAD.HI.U32 R23, R56, UR10, RZ ;  /* 0x0000000a38172c27 */ /* 0x000fca000f8e00ff */
[----:B------:R-:W-:-:S07]  /*5d60*/  @P2 SHF.R.U32.HI R56, RZ, UR11, R23 ;  /* 0x0000000bff382c19 */ /* 0x000fce0008011617 */
.L_x_5024:
[----:B------:R-:W-:Y:S05]  /*5d70*/  BSYNC B0 ;  /* 0x0000000000007941 */ /* 0x000fea0003800000 */
.L_x_5022:
[----:B------:R-:W-:-:S04]  /*5d80*/  IMAD R23, R56, UR15, -R61 ;  /* 0x0000000f38177c24 */ /* 0x000fc8000f8e0a3d */
[----:B------:R-:W-:-:S05]  /*5d90*/  IMAD.IADD R56, R23, 0x1, -R2 ;  /* 0x0000000117387824 */ /* 0x000fca00078e0a02 */
[----:B------:R-:W-:Y:S02]  /*5da0*/  VIMNMX R11, R11, R56, !PT ;  /* 0x000000380b0b7248 */ /* 0x000fe40007fe0100 */
[----:B------:R-:W-:-:S07]  /*5db0*/  VIADDMNMX R3, R56, UR15, R3, PT ;  /* 0x0000000f38037c46 */ /* 0x000fce000b800103 */
.L_x_5021:
[----:B------:R-:W0:Y:S01]  /*5dc0*/  SHFL.IDX PT, R23, R10, 0x1, 0x1c1f ;  /* 0x003c1f000a177f89 */ /* 0x000e2200000e0000 */
[----:B------:R-:W-:Y:S02]  /*5dd0*/  PLOP3.LUT P2, PT, PT, PT, UP1, 0x40, 0x0 ;  /* 0x000000000000781c */ /* 0x000fe40003f4e818 */
[----:B0-----:R-:W-:Y:S01]  /*5de0*/  VIADDMNMX R56, R23, R63, R58, PT ;  /* 0x0000003f17387246 */ /* 0x001fe2000380013a */
[----:B------:R-:W-:-:S10]  /*5df0*/  IMAD.IADD R58, R60, 0x1, R23 ;  /* 0x000000013c3a7824 */ /* 0x000fd400078e0217 */
[----:B------:R-:W-:Y:S05]  /*5e00*/  @P2 BRA `(.L_x_5025) ;  /* 0x00000000005c2947 */ /* 0x000fea0003800000 */
        /* <DEDUP_REMOVED lines=13> */
.L_x_5027:
[----:B------:R-:W-:-:S06]  /*5ee0*/  UISETP.NE.AND UP2, UPT, UR15, 0x1, UPT ;  /* 0x000000010f00788c */ /* 0x000fcc000bf45270 */
[----:B------:R-:W-:-:S05]  /*5ef0*/  PLOP3.LUT P2, PT, PT, PT, UP2, 0x80, 0x0 ;  /* 0x000000000000781c */ /* 0x000fca0003f4f028 */
[----:B------:R-:W-:-:S08]  /*5f00*/  @UP2 ULDC.64 UR10, c[0x0][0xae0] ;  /* 0x0002b800000a2ab9 */ /* 0x000fd00000000a00 */
[----:B------:R-:W-:-:S05]  /*5f10*/  @P2 IMAD.HI.U32 R23, R10, UR10, RZ ;  /* 0x0000000a0a172c27 */ /* 0x000fca000f8e00ff */
[----:B------:R-:W-:-:S07]  /*5f20*/  @P2 SHF.R.U32.HI R10, RZ, UR11, R23 ;  /* 0x0000000bff0a2c19 */ /* 0x000fce0008011617 */
.L_x_5028:
[----:B------:R-:W-:Y:S05]  /*5f30*/  BSYNC B0 ;  /* 0x0000000000007941 */ /* 0x000fea0003800000 */
.L_x_5026:
[----:B------:R-:W-:-:S04]  /*5f40*/  IMAD R23, R10, UR15, -R61 ;  /* 0x0000000f0a177c24 */ /* 0x000fc8000f8e0a3d */
[----:B------:R-:W-:-:S05]  /*5f50*/  IMAD.IADD R23, R23, 0x1, -R2 ;  /* 0x0000000117177824 */ /* 0x000fca00078e0a02 */
[----:B------:R-:W-:Y:S02]  /*5f60*/  VIMNMX R58, R58, R23, !PT ;  /* 0x000000173a3a7248 */ /* 0x000fe40007fe0100 */
[----:B------:R-:W-:-:S07]  /*5f70*/  VIADDMNMX R56, R23, UR15, R56, PT ;  /* 0x0000000f17387c46 */ /* 0x000fce000b800138 */
.L_x_5025:
[----:B------:R-:W-:Y:S01]  /*5f80*/  IMAD R10, R184, R59, 0x40 ;  /* 0x00000040b80a7424 */ /* 0x000fe200078e023b */
[----:B------:R-:W-:Y:S01]  /*5f90*/  P2R R23, PR, RZ, 0x1 ;  /* 0x00000001ff177803 */ /* 0x000fe20000000000 */
[----:B------:R-:W-:Y:S01]  /*5fa0*/  ULDC UR6, c[0x0][0xa80] ;  /* 0x0002a00000067ab9 */ /* 0x000fe20000000800 */
[----:B------:R-:W-:Y:S01]  /*5fb0*/  IMAD.MOV.U32 R192, RZ, RZ, 0x20 ;  /* 0x00000020ffc07424 */ /* 0x000fe200078e00ff */
[----:B------:R-:W-:Y:S01]  /*5fc0*/  R2UR UR10, R196 ;  /* 0x00000000c40a72ca */ /* 0x000fe200000e0000 */
[----:B------:R-:W-:Y:S01]  /*5fd0*/  UMOV UR11, 0x40000040 ;  /* 0x40000040000b7882 */ /* 0x000fe20000000000 */
[----:B------:R-:W-:Y:S01]  /*5fe0*/  BAR.SYNC.DEFER_BLOCKING 0xf, 0x100 ;  /* 0x03c4000000007b1d */ /* 0x000fe20000010000 */
[----:B------:R-:W-:Y:S01]  /*5ff0*/  ISETP.GE.AND P2, PT, R10, 0x1, PT ;  /* 0x000000010a00780c */ /* 0x000fe20003f46270 */
[----:B------:R-:W-:Y:S01]  /*6000*/  VIADD R215, R196, 0x80 ;  /* 0x00000080c4d77836 */ /* 0x000fe20000000000 */
[----:B------:R-:W-:Y:S01]  /*6010*/  ISETP.GE.AND P6, PT, R10, 0x2, PT ;  /* 0x000000020a00780c */ /* 0x000fe20003fc6270 */
[----:B------:R-:W-:Y:S01]  /*6020*/  VIADD R184, R184, 0xfffffffe ;  /* 0xfffffffeb8b87836 */ /* 0x000fe20000000000 */
[----:B------:R-:W-:Y:S01]  /*6030*/  ISETP.GT.AND P4, PT, R11, RZ, !P2 ;  /* 0x000000ff0b00720c */ /* 0x000fe20005784270 */
[----:B------:R-:W-:Y:S01]  /*6040*/  @UP0 ULDC UR19, c[0x0][0x450] ;  /* 0x0001140000130ab9 */ /* 0x000fe20000000800 */
[----:B------:R-:W-:-:S02]  /*6050*/  ISETP.GT.AND P2, PT, R58, RZ, !P2 ;  /* 0x000000ff3a00720c */ /* 0x000fc40005744270 */
[----:B------:R-:W-:Y:S02]  /*6060*/  ISETP.GT.AND P5, PT, R11, 0x1, !P6 ;  /* 0x000000010b00780c */ /* 0x000fe400077a4270 */
[----:B------:R-:W-:Y:S02]  /*6070*/  ISETP.LT.OR P2, PT, R56, 0x1, P2 ;  /* 0x000000013800780c */ /* 0x000fe40001741670 */
[----:B------:R-:W-:Y:S02]  /*6080*/  ISETP.LT.OR P4, PT, R3, 0x1, P4 ;  /* 0x000000010300780c */ /* 0x000fe40002781670 */
[----:B------:R-:W-:Y:S02]  /*6090*/  ISETP.GE.AND P3, PT, R10, 0x9, PT ;  /* 0x000000090a00780c */ /* 0x000fe40003f66270 */
[----:B------:R-:W-:Y:S02]  /*60a0*/  ISETP.GT.AND P6, PT, R58, 0x1, !P6 ;  /* 0x000000013a00780c */ /* 0x000fe400077c4270 */
[----:B------:R-:W-:-:S02]  /*60b0*/  FSEL R26, R26, -INF , !P2 ;  /* 0xff8000001a1a7808 */ /* 0x000fc40005000000 */
[----:B------:R-:W-:Y:S02]  /*60c0*/  FSEL R24, R24, -INF , !P4 ;  /* 0xff80000018187808 */ /* 0x000fe40006000000 */
[----:B------:R-:W-:Y:S02]  /*60d0*/  ISETP.GT.AND P2, PT, R11, 0x8, !P3 ;  /* 0x000000080b00780c */ /* 0x000fe40005f44270 */
[----:B------:R-:W-:Y:S02]  /*60e0*/  ISETP.LT.OR P6, PT, R56, 0x2, P6 ;  /* 0x000000023800780c */ /* 0x000fe400037c1670 */
[----:B------:R-:W-:Y:S02]  /*60f0*/  ISETP.GE.AND P4, PT, R10, 0xa, PT ;  /* 0x0000000a0a00780c */ /* 0x000fe40003f86270 */
[----:B------:R-:W-:Y:S02]  /*6100*/  ISETP.LT.OR P5, PT, R3, 0x2, P5 ;  /* 0x000000020300780c */ /* 0x000fe40002fa1670 */
[----:B------:R-:W-:-:S02]  /*6110*/  ISETP.GT.AND P3, PT, R58, 0x8, !P3 ;  /* 0x000000083a00780c */ /* 0x000fc40005f64270 */
[----:B------:R-:W-:Y:S02]  /*6120*/  FSEL R27, R27, -INF , !P6 ;  /* 0xff8000001b1b7808 */ /* 0x000fe40007000000 */
[----:B------:R-:W-:Y:S02]  /*6130*/  FSEL R25, R25, -INF , !P5 ;  /* 0xff80000019197808 */ /* 0x000fe40006800000 */
[----:B------:R-:W-:Y:S02]  /*6140*/  ISETP.GT.AND P6, PT, R11, 0x9, !P4 ;  /* 0x000000090b00780c */ /* 0x000fe400067c4270 */
[----:B------:R-:W-:Y:S02]  /*6150*/  ISETP.LT.OR P3, PT, R56, 0x9, P3 ;  /* 0x000000093800780c */ /* 0x000fe40001f61670 */
[----:B------:R-:W-:Y:S02]  /*6160*/  ISETP.GE.AND P5, PT, R10, 0x11, PT ;  /* 0x000000110a00780c */ /* 0x000fe40003fa6270 */
[----:B------:R-:W-:-:S02]  /*6170*/  ISETP.LT.OR P2, PT, R3, 0x9, P2 ;  /* 0x000000090300780c */ /* 0x000fc40001741670 */
[----:B------:R-:W-:Y:S02]  /*6180*/  ISETP.GT.AND P4, PT, R58, 0x9, !P4 ;  /* 0x000000093a00780c */ /* 0x000fe40006784270 */
[----:B------:R-:W-:Y:S02]  /*6190*/  FSEL R30, R30, -INF , !P3 ;  /* 0xff8000001e1e7808 */ /* 0x000fe40005800000 */
[----:B------:R-:W-:Y:S02]  /*61a0*/  FSEL R28, R28, -INF , !P2 ;  /* 0xff8000001c1c7808 */ /* 0x000fe40005000000 */
[----:B------:R-:W-:Y:S02]  /*61b0*/  ISETP.GT.AND P3, PT, R11, 0x10, !P5 ;  /* 0x000000100b00780c */ /* 0x000fe40006f64270 */
[----:B------:R-:W-:Y:S02]  /*61c0*/  ISETP.LT.OR P4, PT, R56, 0xa, P4 ;  /* 0x0000000a3800780c */ /* 0x000fe40002781670 */
[----:B------:R-:W-:-:S02]  /*61d0*/  ISETP.GE.AND P2, PT, R10, 0x12, PT ;  /* 0x000000120a00780c */ /* 0x000fc40003f46270 */
[----:B------:R-:W-:Y:S02]  /*61e0*/  ISETP.LT.OR P6, PT, R3, 0xa, P6 ;  /* 0x0000000a0300780c */ /* 0x000fe400037c1670 */
[----:B------:R-:W-:Y:S02]  /*61f0*/  ISETP.GT.AND P5, PT, R58, 0x10, !P5 ;  /* 0x000000103a00780c */ /* 0x000fe40006fa4270 */
[----:B------:R-:W-:Y:S02]  /*6200*/  FSEL R31, R31, -INF , !P4 ;  /* 0xff8000001f1f7808 */ /* 0x000fe40006000000 */
[----:B------:R-:W-:Y:S02]  /*6210*/  FSEL R29, R29, -INF , !P6 ;  /* 0xff8000001d1d7808 */ /* 0x000fe40007000000 */
[----:B------:R-:W-:Y:S02]  /*6220*/  ISETP.GT.AND P4, PT, R11, 0x11, !P2 ;  /* 0x000000110b00780c */ /* 0x000fe40005784270 */
[----:B------:R-:W-:-:S02]  /*6230*/  ISETP.LT.OR P5, PT, R56, 0x11, P5 ;  /* 0x000000113800780c */ /* 0x000fc40002fa1670 */
[----:B------:R-:W-:Y:S02]  /*6240*/  ISETP.GE.AND P6, PT, R10, 0x19, PT ;  /* 0x000000190a00780c */ /* 0x000fe40003fc6270 */
[----:B------:R-:W-:Y:S02]  /*6250*/  ISETP.LT.OR P3, PT, R3, 0x11, P3 ;  /* 0x000000110300780c */ /* 0x000fe40001f61670 */
[----:B------:R-:W-:Y:S02]  /*6260*/  ISETP.GT.AND P2, PT, R58, 0x11, !P2 ;  /* 0x000000113a00780c */ /* 0x000fe40005744270 */
[----:B------:R-:W-:Y:S02]  /*6270*/  FSEL R34, R34, -INF , !P5 ;  /* 0xff80000022227808 */ /* 0x000fe40006800000 */
[----:B------:R-:W-:Y:S02]  /*6280*/  FSEL R32, R32, -INF , !P3 ;  /* 0xff80000020207808 */ /* 0x000fe40005800000 */
[----:B------:R-:W-:-:S02]  /*6290*/  ISETP.GT.AND P5, PT, R11, 0x18, !P6 ;  /* 0x000000180b00780c */ /* 0x000fc400077a4270 */
[----:B------:R-:W-:Y:S02]  /*62a0*/  ISETP.LT.OR P2, PT, R56, 0x12, P2 ;  /* 0x000000123800780c */ /* 0x000fe40001741670 */
[----:B------:R-:W-:Y:S02]  /*62b0*/  ISETP.GE.AND P3, PT, R10, 0x1a, PT ;  /* 0x0000001a0a00780c */ /* 0x000fe40003f66270 */
[----:B------:R-:W-:Y:S02]  /*62c0*/  ISETP.LT.OR P4, PT, R3, 0x12, P4 ;  /* 0x000000120300780c */ /* 0x000fe40002781670 */
[----:B------:R-:W-:Y:S02]  /*62d0*/  ISETP.GT.AND P6, PT, R58, 0x18, !P6 ;  /* 0x000000183a00780c */ /* 0x000fe400077c4270 */
[----:B------:R-:W-:Y:S02]  /*62e0*/  FSEL R35, R35, -INF , !P2 ;  /* 0xff80000023237808 */ /* 0x000fe40005000000 */
[----:B------:R-:W-:-:S02]  /*62f0*/  FSEL R33, R33, -INF , !P4 ;  /* 0xff80000021217808 */ /* 0x000fc40006000000 */
[----:B------:R-:W-:Y:S02]  /*6300*/  ISETP.GT.AND P2, PT, R11, 0x19, !P3 ;  /* 0x000000190b00780c */ /* 0x000fe40005f44270 */
[----:B------:R-:W-:Y:S02]  /*6310*/  ISETP.LT.OR P6, PT, R56, 0x19, P6 ;  /* 0x000000193800780c */ /* 0x000fe400037c1670 */
[----:B------:R-:W-:Y:S02]  /*6320*/  ISETP.GE.AND P4, PT, R10, 0x21, PT ;  /* 0x000000210a00780c */ /* 0x000fe40003f86270 */
[----:B------:R-:W-:Y:S02]  /*6330*/  ISETP.LT.OR P5, PT, R3, 0x19, P5 ;  /* 0x000000190300780c */ /* 0x000fe40002fa1670 */
        /* <DEDUP_REMOVED lines=24> */
[----:B------:R-:W-:Y:S02]  /*64c0*/  ISETP.LT.OR P4, PT, R3, 0x29, P4 ;  /* 0x000000290300780c */ /* 0x000fe40002781670 */
[----:B------:R-:W-:-:S02]  /*64d0*/  ISETP.GT.AND P5, PT, R11, 0x29, !P6 ;  /* 0x000000290b00780c */ /* 0x000fc400077a4270 */
[----:B------:R-:W-:Y:S02]  /*64e0*/  ISETP.LT.OR P2, PT, R56, 0x29, P2 ;  /* 0x000000293800780c */ /* 0x000fe40001741670 */
[----:B------:R-:W-:Y:S02]  /*64f0*/  ISETP.GE.AND P3, PT, R10, 0x31, PT ;  /* 0x000000310a00780c */ /* 0x000fe40003f66270 */
[----:B------:R-:W-:Y:S02]  /*6500*/  FSEL R44, R44, -INF , !P4 ;  /* 0xff8000002c2c7808 */ /* 0x000fe40006000000 */
[----:B------:R-:W-:Y:S02]  /*6510*/  ISETP.LT.OR P5, PT, R3, 0x2a, P5 ;  /* 0x0000002a0300780c */ /* 0x000fe40002fa1670 */
[----:B------:R-:W-:Y:S02]  /*6520*/  FSEL R46, R46, -INF , !P2 ;  /* 0xff8000002e2e7808 */ /* 0x000fe40005000000 */
[----:B------:R-:W-:-:S02]  /*6530*/  ISETP.GE.AND P4, PT, R10, 0x32, PT ;  /* 0x000000320a00780c */ /* 0x000fc40003f86270 */
[----:B------:R-:W-:Y:S02]  /*6540*/  ISETP.GT.AND P2, PT, R11, 0x30, !P3 ;  /* 0x000000300b00780c */ /* 0x000fe40005f44270 */
[----:B------:R-:W-:Y:S02]  /*6550*/  FSEL R45, R45, -INF , !P5 ;  /* 0xff8000002d2d7808 */ /* 0x000fe40006800000 */
[----:B------:R-:W-:Y:S02]  /*6560*/  ISETP.GT.AND P5, PT, R11, 0x31, !P4 ;  /* 0x000000310b00780c */ /* 0x000fe400067a4270 */
[C---:B------:R-:W-:Y:S02]  /*6570*/  ISETP.LT.OR P2, PT, R3.reuse, 0x31, P2 ;  /* 0x000000310300780c */ /* 0x040fe40001741670 */
[----:B------:R-:W-:Y:S02]  /*6580*/  ISETP.LT.OR P5, PT, R3, 0x32, P5 ;  /* 0x000000320300780c */ /* 0x000fe40002fa1670 */
[----:B------:R-:W-:-:S02]  /*6590*/  FSEL R48, R48, -INF , !P2 ;  /* 0xff80000030307808 */ /* 0x000fc40005000000 */
[----:B------:R-:W-:Y:S02]  /*65a0*/  ISETP.GE.AND P2, PT, R10, 0x39, PT ;  /* 0x000000390a00780c */ /* 0x000fe40003f46270 */
[----:B------:R-:W-:Y:S02]  /*65b0*/  FSEL R49, R49, -INF , !P5 ;  /* 0xff80000031317808 */ /* 0x000fe40006800000 */
[----:B------:R-:W-:Y:S02]  /*65c0*/  ISETP.GT.AND P5, PT, R11, 0x38, !P2 ;  /* 0x000000380b00780c */ /* 0x000fe400057a4270 */
[----:B------:R-:W-:Y:S02]  /*65d0*/  ISETP.GT.AND P6, PT, R58, 0x29, !P6 ;  /* 0x000000293a00780c */ /* 0x000fe400077c4270 */
[----:B------:R-:W-:Y:S02]  /*65e0*/  ISETP.LT.OR P5, PT, R3, 0x39, P5 ;  /* 0x000000390300780c */ /* 0x000fe40002fa1670 */
[----:B------:R-:W-:-:S02]  /*65f0*/  ISETP.LT.OR P6, PT, R56, 0x2a, P6 ;  /* 0x0000002a3800780c */ /* 0x000fc400037c1670 */
[----:B------:R-:W-:Y:S02]  /*6600*/  FSEL R52, R52, -INF , !P5 ;  /* 0xff80000034347808 */ /* 0x000fe40006800000 */
[----:B------:R-:W-:Y:S02]  /*6610*/  ISETP.GE.AND P5, PT, R10, 0x3a, PT ;  /* 0x0000003a0a00780c */ /* 0x000fe40003fa6270 */
[----:B------:R-:W-:Y:S02]  /*6620*/  ISETP.GT.AND P3, PT, R58, 0x30, !P3 ;  /* 0x000000303a00780c */ /* 0x000fe40005f64270 */
[----:B------:R-:W-:Y:S02]  /*6630*/  ISETP.GT.AND P0, PT, R11, 0x39, !P5 ;  /* 0x000000390b00780c */ /* 0x000fe40006f04270 */
[----:B------:R-:W-:Y:S02]  /*6640*/  FSEL R47, R47, -INF , !P6 ;  /* 0xff8000002f2f7808 */ /* 0x000fe40007000000 */
[----:B------:R-:W-:-:S02]  /*6650*/  ISETP.LT.OR P0, PT, R3, 0x3a, P0 ;  /* 0x0000003a0300780c */ /* 0x000fc40000701670 */
[----:B------:R-:W-:Y:S02]  /*6660*/  FMNMX.FTZ R3, R24, R25, !PT ;  /* 0x0000001918037209 */ /* 0x000fe40007810000 */
[----:B------:R-:W-:Y:S02]  /*6670*/  FSEL R53, R53, -INF , !P0 ;  /* 0xff80000035357808 */ /* 0x000fe40004000000 */
[----:B------:R-:W-:Y:S02]  /*6680*/  FMNMX.FTZ R10, R28, R3, !PT ;  /* 0x000000031c0a7209 */ /* 0x000fe40007810000 */
[----:B------:R-:W-:Y:S02]  /*6690*/  ISETP.NE.AND P0, PT, R23, RZ, PT ;  /* 0x000000ff1700720c */ /* 0x000fe40003f05270 */
[----:B------:R-:W-:Y:S02]  /*66a0*/  FMNMX.FTZ R3, R29, R10, !PT ;  /* 0x0000000a1d037209 */ /* 0x000fe40007810000 */
[----:B------:R-:W-:-:S02]  /*66b0*/  ISETP.GT.AND P4, PT, R58, 0x31, !P4 ;  /* 0x000000313a00780c */ /* 0x000fc40006784270 */
[----:B------:R-:W-:Y:S02]  /*66c0*/  FMNMX.FTZ R10, R32, R3, !PT ;  /* 0x00000003200a7209 */ /* 0x000fe40007810000 */
[----:B------:R-:W-:Y:S02]  /*66d0*/  ISETP.LT.OR P3, PT, R56, 0x31, P3 ;  /* 0x000000313800780c */ /* 0x000fe40001f61670 */
[----:B------:R-:W-:Y:S02]  /*66e0*/  FMNMX.FTZ R3, R33, R10, !PT ;  /* 0x0000000a21037209 */ /* 0x000fe40007810000 */
[----:B------:R-:W-:Y:S02]  /*66f0*/  ISETP.GT.AND P2, PT, R58, 0x38, !P2 ;  /* 0x000000383a00780c */ /* 0x000fe40005744270 */
[----:B------:R-:W-:Y:S02]  /*6700*/  FMNMX.FTZ R10, R36, R3, !PT ;  /* 0x00000003240a7209 */ /* 0x000fe40007810000 */
[----:B------:R-:W-:-:S02]  /*6710*/  ISETP.LT.OR P4, PT, R56, 0x32, P4 ;  /* 0x000000323800780c */ /* 0x000fc40002781670 */
[----:B------:R-:W-:Y:S02]  /*6720*/  FMNMX.FTZ R3, R37, R10, !PT ;  /* 0x0000000a25037209 */ /* 0x000fe40007810000 */
[----:B------:R-:W-:Y:S02]  /*6730*/  FSEL R50, R50, -INF , !P3 ;  /* 0xff80000032327808 */ /* 0x000fe40005800000 */
[----:B------:R-:W-:Y:S02]  /*6740*/  FMNMX.FTZ R10, R40, R3, !PT ;  /* 0x00000003280a7209 */ /* 0x000fe40007810000 */
[----:B------:R-:W-:Y:S02]  /*6750*/  ISETP.GT.AND P5, PT, R58, 0x39, !P5 ;  /* 0x000000393a00780c */ /* 0x000fe40006fa4270 */
[----:B------:R-:W-:Y:S02]  /*6760*/  FMNMX.FTZ R3, R41, R10, !PT ;  /* 0x0000000a29037209 */ /* 0x000fe40007810000 */
[----:B------:R-:W-:-:S02]  /*6770*/  ISETP.LT.OR P2, PT, R56, 0x39, P2 ;  /* 0x000000393800780c */ /* 0x000fc40001741670 */
[----:B------:R-:W-:Y:S02]  /*6780*/  FMNMX.FTZ R10, R44, R3, !PT ;  /* 0x000000032c0a7209 */ /* 0x000fe40007810000 */
[----:B------:R-:W-:Y:S02]  /*6790*/  FSEL R51, R51, -INF , !P4 ;  /* 0xff80000033337808 */ /* 0x000fe40006000000 */
[----:B------:R-:W-:Y:S02]  /*67a0*/  FMNMX.FTZ R3, R45, R10, !PT ;  /* 0x0000000a2d037209 */ /* 0x000fe40007810000 */
[----:B------:R-:W-:Y:S02]  /*67b0*/  ISETP.LT.OR P5, PT, R56, 0x3a, P5 ;  /* 0x0000003a3800780c */ /* 0x000fe40002fa1670 */
[----:B------:R-:W-:Y:S02]  /*67c0*/  FMNMX.FTZ R10, R48, R3, !PT ;  /* 0x00000003300a7209 */ /* 0x000fe40007810000 */
[----:B------:R-:W-:-:S02]  /*67d0*/  FSEL R54, R54, -INF , !P2 ;  /* 0xff80000036367808 */ /* 0x000fc40005000000 */
[----:B------:R-:W-:Y:S02]  /*67e0*/  FMNMX.FTZ R3, R49, R10, !PT ;  /* 0x0000000a31037209 */ /* 0x000fe40007810000 */
[----:B------:R-:W-:Y:S02]  /*67f0*/  FSEL R55, R55, -INF , !P5 ;  /* 0xff80000037377808 */ /* 0x000fe40006800000 */
[----:B------:R-:W-:Y:S02]  /*6800*/  FMNMX.FTZ R10, R52, R3, !PT ;  /* 0x00000003340a7209 */ /* 0x000fe40007810000 */
[----:B------:R-:W-:Y:S02]  /*6810*/  FMNMX.FTZ R3, R26, R27, !PT ;  /* 0x0000001b1a037209 */ /* 0x000fe40007810000 */
[----:B------:R-:W-:Y:S02]  /*6820*/  FMNMX.FTZ R11, R53, R10, !PT ;  /* 0x0000000a350b7209 */ /* 0x000fe40007810000 */
[----:B------:R-:W-:-:S03]  /*6830*/  R2UR UR18, R168 ;  /* 0x00000000a81272ca */ /* 0x000fc600000e0000 */
[----:B------:R-:W0:Y:S02]  /*6840*/  SHFL.BFLY PT, R10, R11, 0x2, 0x1f ;  /* 0x0c401f000b0a7f89 */ /* 0x000e2400000e0000 */
        /* <DEDUP_REMOVED lines=38> */
[----:B------:R-:W1:Y:S08]  /*6ab0*/  MUFU.EX2 R10, R56 ;  /* 0x00000038000a7308 */ /* 0x000e700000000800 */
[----:B------:R-:W-:Y:S01]  /*6ac0*/  MUFU.EX2 R11, R11 ;  /* 0x0000000b000b7308 */ /* 0x000fe20000000800 */
[----:B0-----:R-:W-:-:S07]  /*6ad0*/  FMNMX.FTZ R25, R24, R25, !PT ;  /* 0x0000001918197209 */ /* 0x001fce0007810000 */
[----:B------:R-:W0:Y:S01]  /*6ae0*/  MUFU.EX2 R170, R170 ;  /* 0x000000aa00aa7308 */ /* 0x000e220000000800 */
[----:B-1----:R-:W-:Y:S01]  /*6af0*/  F2FP.F16.F32.PACK_AB R164, R10, R3 ;  /* 0x000000030aa4723e */ /* 0x002fe200000000ff */
[----:B------:R-:W1:Y:S01]  /*6b00*/  SHFL.BFLY PT, R188, R25, 0x1, 0x1f ;  /* 0x0c201f0019bc7f89 */ /* 0x000e6200000e0000 */
[----:B------:R-:W-:Y:S01]  /*6b10*/  FADD.FTZ R10, R3, R10 ;  /* 0x0000000a030a7221 */ /* 0x000fe20000010000 */
[----:B------:R-:W-:-:S04]  /*6b20*/  @!P1 VIADD R3, R199, 0x38860 ;  /* 0x00038860c7039836 */ /* 0x000fc80000000000 */
[----:B------:R-:W-:Y:S01]  /*6b30*/  MUFU.EX2 R169, R169 ;  /* 0x000000a900a97308 */ /* 0x000fe20000000800 */
[----:B------:R-:W-:-:S07]  /*6b40*/  @!P1 PRMT R3, RZ, 0x654, R3 ;  /* 0x00000654ff039816 */ /* 0x000fce0000000003 */
[----:B------:R-:W2:Y:S01]  /*6b50*/  MUFU.EX2 R172, R172 ;  /* 0x000000ac00ac7308 */ /* 0x000ea20000000800 */
[----:B0-----:R-:W-:Y:S01]  /*6b60*/  F2FP.F16.F32.PACK_AB R166, R170, R11 ;  /* 0x0000000baaa6723e */ /* 0x001fe200000000ff */
[----:B------:R-:W-:-:S04]  /*6b70*/  FADD.FTZ R11, R11, R10 ;  /* 0x0000000a0b0b7221 */ /* 0x000fc80000010000 */
[----:B------:R-:W-:Y:S02]  /*6b80*/  FADD.FTZ R170, R170, R11 ;  /* 0x0000000baaaa7221 */ /* 0x000fe40000010000 */
[----:B------:R-:W-:Y:S01]  /*6b90*/  MUFU.EX2 R171, R171 ;  /* 0x000000ab00ab7308 */ /* 0x000fe20000000800 */
[----:B-1----:R-:W-:-:S04]  /*6ba0*/  FMNMX.FTZ R188, R25, R188, !PT ;  /* 0x000000bc19bc7209 */ /* 0x002fc80007810000 */
[C---:B------:R-:W-:Y:S01]  /*6bb0*/  FSETP.NEU.FTZ.AND P2, PT, R188.reuse, -INF , PT ;  /* 0xff800000bc00780b */ /* 0x040fe20003f5d000 */
[----:B------:R-:W-:Y:S02]  /*6bc0*/  FMUL.FTZ R24, R188, UR6 ;  /* 0x00000006bc187c20 */ /* 0x000fe40008410000 */
[----:B------:R-:W0:Y:S01]  /*6bd0*/  MUFU.EX2 R174, R174 ;  /* 0x000000ae00ae7308 */ /* 0x000e220000000800 */
[----:B--2---:R-:W-:Y:S01]  /*6be0*/  F2FP.F16.F32.PACK_AB R160, R172, R169 ;  /* 0x000000a9aca0723e */ /* 0x004fe200000000ff */
[----:B------:R-:W-:Y:S01]  /*6bf0*/  FADD.FTZ R169, R169, R170 ;  /* 0x000000aaa9a97221 */ /* 0x000fe20000010000 */
[----:B------:R-:W-:Y:S02]  /*6c00*/  FSEL R29, R24, RZ, P2 ;  /* 0x000000ff181d7208 */ /* 0x000fe40001000000 */
[CC--:B------:R-:W-:Y:S01]  /*6c10*/  LEA.HI R24, R57.reuse, R152.reuse, RZ, 0x4 ;  /* 0x0000009839187211 */ /* 0x0c0fe200078f20ff */
[----:B------:R-:W-:Y:S01]  /*6c20*/  FADD.FTZ R172, R172, R169 ;  /* 0x000000a9acac7221 */ /* 0x000fe20000010000 */
[----:B------:R-:W-:Y:S01]  /*6c30*/  LEA.HI R57, R57, R152, RZ, 0x5 ;  /* 0x0000009839397211 */ /* 0x000fe200078f28ff */
[--C-:B------:R-:W-:Y:S01]  /*6c40*/  FFMA.FTZ R181, R26, UR6, -R29.reuse ;  /* 0x000000061ab57c23 */ /* 0x100fe2000801081d */
[----:B------:R-:W-:Y:S01]  /*6c50*/  LOP3.LUT R25, R24, 0xfffffff0, RZ, 0xc0, !PT ;  /* 0xfffffff018197812 */ /* 0x000fe200078ec0ff */
[--C-:B------:R-:W-:Y:S01]  /*6c60*/  FFMA.FTZ R202, R27, UR6, -R29.reuse ;  /* 0x000000061bca7c23 */ /* 0x100fe2000801081d */
[----:B------:R-:W-:Y:S01]  /*6c70*/  SHF.R.U32.HI R24, RZ, 0x1, R24 ;  /* 0x00000001ff187819 */ /* 0x000fe20000011618 */
[--C-:B------:R-:W-:Y:S01]  /*6c80*/  FFMA.FTZ R183, R30, UR6, -R29.reuse ;  /* 0x000000061eb77c23 */ /* 0x100fe2000801081d */
[----:B------:R-:W-:Y:S01]  /*6c90*/  FFMA.FTZ R204, R31, UR6, -R29 ;  /* 0x000000061fcc7c23 */ /* 0x000fe2000801081d */
[----:B------:R-:W-:-:S02]  /*6ca0*/  IMAD.IADD R25, R152, 0x1, -R25 ;  /* 0x0000000198197824 */ /* 0x000fc400078e0a19 */
[--C-:B------:R-:W-:Y:S01]  /*6cb0*/  FFMA.FTZ R203, R34, UR6, -R29.reuse ;  /* 0x0000000622cb7c23 */ /* 0x100fe2000801081d */
[----:B------:R-:W-:Y:S02]  /*6cc0*/  IMAD.SHL.U32 R57, R57, 0x20, RZ ;  /* 0x0000002039397824 */ /* 0x000fe400078e00ff */
[--C-:B------:R-:W-:Y:S01]  /*6cd0*/  FFMA.FTZ R206, R35, UR6, -R29.reuse ;  /* 0x0000000623ce7c23 */ /* 0x100fe2000801081d */
        /* <DEDUP_REMOVED lines=13> */
[----:B------:R-:W-:Y:S01]  /*6db0*/  FFMA.FTZ R216, R55, UR6, -R29 ;  /* 0x0000000637d87c23 */ /* 0x000fe2000801081d */
[----:B------:R-:W-:Y:S01]  /*6dc0*/  IMAD.IADD R28, R25, 0x1, -R28 ;  /* 0x00000001191c7824 */ /* 0x000fe200078e0a1c */
[----:B------:R-:W-:Y:S01]  /*6dd0*/  LOP3.LUT R57, R57, 0x7ffffc00, RZ, 0xc0, !PT ;  /* 0x7ffffc0039397812 */ /* 0x000fe200078ec0ff */
[----:B------:R-:W-:Y:S01]  /*6de0*/  MUFU.EX2 R181, R181 ;  /* 0x000000b500b57308 */ /* 0x000fe20000000800 */
[----:B------:R-:W-:Y:S01]  /*6df0*/  LOP3.LUT R26, R26, 0x7ffffe00, RZ, 0xc0, !PT ;  /* 0x7ffffe001a1a7812 */ /* 0x000fe200078ec0ff */
[C---:B------:R-:W-:Y:S01]  /*6e00*/  IMAD.SHL.U32 R25, R28.reuse, 0x40, RZ ;  /* 0x000000401c197824 */ /* 0x040fe200078e00ff */
[C---:B------:R-:W-:Y:S02]  /*6e10*/  LOP3.LUT P3, RZ, R28.reuse, 0x4, RZ, 0xc0, !PT ;  /* 0x000000041cff7812 */ /* 0x040fe4000786c0ff */
[----:B------:R-:W-:-:S02]  /*6e20*/  LOP3.LUT P2, RZ, R28, 0x2, RZ, 0xc0, !PT ;  /* 0x000000021cff7812 */ /* 0x000fc4000784c0ff */
[----:B------:R-:W-:Y:S01]  /*6e30*/  LOP3.LUT R25, R25, 0x1c0, RZ, 0xc0, !PT ;  /* 0x000001c019197812 */ /* 0x000fe200078ec0ff */
[----:B------:R-:W1:Y:S01]  /*6e40*/  MUFU.EX2 R202, R202 ;  /* 0x000000ca00ca7308 */ /* 0x000e620000000800 */
[----:B------:R-:W-:Y:S02]  /*6e50*/  SEL R192, R192, 0xffffffe0, !P2 ;  /* 0xffffffe0c0c07807 */ /* 0x000fe40005000000 */
[----:B------:R-:W-:Y:S02]  /*6e60*/  LOP3.LUT R24, R25, 0x8, R24, 0xf8, !PT ;  /* 0x0000000819187812 */ /* 0x000fe400078ef818 */
[----:B------:R-:W-:Y:S02]  /*6e70*/  SHF.R.U32.HI R25, RZ, 0x3, R25 ;  /* 0x00000003ff197819 */ /* 0x000fe40000011619 */
[----:B0-----:R-:W-:Y:S01]  /*6e80*/  F2FP.F16.F32.PACK_AB R162, R174, R171 ;  /* 0x000000abaea2723e */ /* 0x001fe200000000ff */
[----:B------:R-:W-:Y:S01]  /*6e90*/  MUFU.EX2 R183, R183 ;  /* 0x000000b700b77308 */ /* 0x000fe20000000800 */
[----:B------:R-:W-:Y:S01]  /*6ea0*/  LOP3.LUT R24, R24, R25, RZ, 0x3c, !PT ;  /* 0x0000001918187212 */ /* 0x000fe200078e3cff */
[----:B------:R-:W-:Y:S01]  /*6eb0*/  FADD.FTZ R171, R171, R172 ;  /* 0x000000acabab7221 */ /* 0x000fe20000010000 */
[----:B------:R-:W-:-:S02]  /*6ec0*/  PLOP3.LUT P2, PT, PT, PT, UP1, 0x40, 0x0 ;  /* 0x000000000000781c */ /* 0x000fc40003f4e818 */
[----:B------:R-:W-:Y:S01]  /*6ed0*/  IADD3 R24, R24, R26, R57 ;  /* 0x0000001a18187210 */ /* 0x000fe20007ffe039 */
[----:B------:R-:W-:Y:S02]  /*6ee0*/  FADD.FTZ R174, R174, R171 ;  /* 0x000000abaeae7221 */ /* 0x000fe40000010000 */
[----:B------:R-:W0:Y:S01]  /*6ef0*/  MUFU.EX2 R204, R204 ;  /* 0x000000cc00cc7308 */ /* 0x000e220000000800 */
[----:B-1----:R-:W-:Y:S01]  /*6f00*/  F2FP.F16.F32.PACK_AB R165, R202, R181 ;  /* 0x000000b5caa5723e */ /* 0x002fe200000000ff */
[----:B------:R-:W-:Y:S02]  /*6f10*/  IMAD R191, R24, 0x2, R199 ;  /* 0x0000000218bf7824 */ /* 0x000fe400078e02c7 */
[----:B------:R-:W-:Y:S02]  /*6f20*/  FADD.FTZ R202, R181, R202 ;  /* 0x000000cab5ca7221 */ /* 0x000fe40000010000 */
[C---:B------:R-:W-:Y:S02]  /*6f30*/  VIADD R193, R191.reuse, 0x36400 ;  /* 0x00036400bfc17836 */ /* 0x040fe40000000000 */
[----:B------:R-:W-:Y:S01]  /*6f40*/  MUFU.EX2 R203, R203 ;  /* 0x000000cb00cb7308 */ /* 0x000fe20000000800 */
[----:B------:R-:W-:-:S02]  /*6f50*/  VIADD R190, R191, 0x36440 ;  /* 0x00036440bfbe7836 */ /* 0x000fc40000000000 */
[C---:B------:R-:W-:Y:S02]  /*6f60*/  @P3 VIADD R190, R193.reuse, 0xffffffc0 ;  /* 0xffffffc0c1be3836 */ /* 0x040fe40000000000 */
[----:B------:R-:W-:Y:S02]  /*6f70*/  IMAD.IADD R193, R193, 0x1, R192 ;  /* 0x00000001c1c17824 */ /* 0x000fe400078e02c0 */
[----:B------:R-:W-:Y:S01]  /*6f80*/  IMAD.IADD R192, R192, 0x1, R190 ;  /* 0x00000001c0c07824 */ /* 0x000fe200078e02be */
[----:B------:R-:W1:Y:S01]  /*6f90*/  MUFU.EX2 R206, R206 ;  /* 0x000000ce00ce7308 */ /* 0x000e620000000800 */
[----:B0-----:R-:W-:Y:S01]  /*6fa0*/  F2FP.F16.F32.PACK_AB R167, R204, R183 ;  /* 0x000000b7cca7723e */ /* 0x001fe200000000ff */
[----:B------:R-:W-:-:S04]  /*6fb0*/  FADD.FTZ R183, R183, R202 ;  /* 0x000000cab7b77221 */ /* 0x000fc80000010000 */
[----:B------:R-:W-:Y:S01]  /*6fc0*/  STSM.16.M88.4 [R191+0x36400], R164 ;  /* 0x036400a4bf007844 */ /* 0x000fe20000000200 */
[----:B------:R-:W-:Y:S01]  /*6fd0*/  FADD.FTZ R204, R204, R183 ;  /* 0x000000b7cccc7221 */ /* 0x000fe20000010000 */
[----:B------:R-:W-:Y:S08]  /*6fe0*/  MUFU.EX2 R205, R205 ;  /* 0x000000cd00cd7308 */ /* 0x000ff00000000800 */
[----:B------:R-:W0:Y:S01]  /*6ff0*/  MUFU.EX2 R208, R208 ;  /* 0x000000d000d07308 */ /* 0x000e220000000800 */
[----:B-1----:R-:W-:Y:S01]  /*7000*/  F2FP.F16.F32.PACK_AB R161, R206, R203 ;  /* 0x000000cbcea1723e */ /* 0x002fe200000000ff */
[----:B------:R-:W-:-:S04]  /*7010*/  FADD.FTZ R203, R203, R204 ;  /* 0x000000cccbcb7221 */ /* 0x000fc80000010000 */
[----:B------:R-:W-:Y:S02]  /*7020*/  FADD.FTZ R206, R206, R203 ;  /* 0x000000cbcece7221 */ /* 0x000fe40000010000 */
[----:B------:R-:W-:Y:S08]  /*7030*/  MUFU.EX2 R173, R173 ;  /* 0x000000ad00ad7308 */ /* 0x000ff00000000800 */
[----:B------:R-:W1:Y:S01]  /*7040*/  MUFU.EX2 R176, R176 ;  /* 0x000000b000b07308 */ /* 0x000e620000000800 */
[----:B0-----:R-:W-:Y:S01]  /*7050*/  F2FP.F16.F32.PACK_AB R163, R208, R205 ;  /* 0x000000cdd0a3723e */ /* 0x001fe200000000ff */
[----:B------:R-:W-:-:S04]  /*7060*/  FADD.FTZ R205, R205, R206 ;  /* 0x000000cecdcd7221 */ /* 0x000fc80000010000 */
[----:B------:R-:W-:Y:S01]  /*7070*/  STSM.16.M88.4 [R193], R160 ;  /* 0x000000a0c1007844 */ /* 0x000fe20000000200 */
        /* <DEDUP_REMOVED lines=10> */
[----:B------:R-:W-:Y:S02]  /*7120*/  FADD.FTZ R178, R178, R175 ;  /* 0x000000afb2b27221 */ /* 0x000fe40000010000 */
        /* <DEDUP_REMOVED lines=9> */
[----:B------:R0:W-:Y:S01]  /*71c0*/  STSM.16.M88.4 [R190], R156 ;  /* 0x0000009cbe007844 */ /* 0x0001e20000000200 */
[----:B------:R-:W-:Y:S01]  /*71d0*/  FADD.FTZ R212, R212, R209 ;  /* 0x000000d1d4d47221 */ /* 0x000fe20000010000 */
[----:B------:R-:W-:Y:S08]  /*71e0*/  MUFU.EX2 R179, R179 ;  /* 0x000000b300b37308 */ /* 0x000ff00000000800 */
[----:B------:R-:W2:Y:S01]  /*71f0*/  MUFU.EX2 R182, R182 ;  /* 0x000000b600b67308 */ /* 0x000ea20000000800 */
[----:B-1----:R-:W-:Y:S01]  /*7200*/  F2FP.F16.F32.PACK_AB R152, R180, R177 ;  /* 0x000000b1b498723e */ /* 0x002fe200000000ff */
[----:B------:R-:W-:-:S04]  /*7210*/  FADD.FTZ R177, R177, R178 ;  /* 0x000000b2b1b17221 */ /* 0x000fc80000010000 */
[----:B------:R-:W-:Y:S02]  /*7220*/  FADD.FTZ R180, R180, R177 ;  /* 0x000000b1b4b47221 */ /* 0x000fe40000010000 */
[----:B------:R-:W-:Y:S08]  /*7230*/  MUFU.EX2 R211, R211 ;  /* 0x000000d300d37308 */ /* 0x000ff00000000800 */
[----:B------:R-:W1:Y:S01]  /*7240*/  MUFU.EX2 R214, R214 ;  /* 0x000000d600d67308 */ /* 0x000e620000000800 */
[----:B--2---:R-:W-:-:S07]  /*7250*/  F2FP.F16.F32.PACK_AB R154, R182, R179 ;  /* 0x000000b3b69a723e */ /* 0x004fce00000000ff */
        /* <DEDUP_REMOVED lines=10> */
[----:B------:R-:W-:Y:S01]  /*7300*/  HGMMA.64x256x16.F32 R24, R164, gdesc[UR8].tnspB, RZ, !UPT, gsb0 ;  /* 0x43e00008a4187df0 */ /* 0x000fe2000c0008ff */
[----:B------:R-:W-:Y:S01]  /*7310*/  R2UR UR10, R215 ;  /* 0x00000000d70a72ca */ /* 0x000fe200000e0000 */
[----:B------:R-:W-:Y:S01]  /*7320*/  UMOV UR11, 0x40000040 ;  /* 0x40000040000b7882 */ /* 0x000fe20000000000 */
[----:B------:R-:W-:Y:S01]  /*7330*/  VIADD R215, R196, 0x100 ;  /* 0x00000100c4d77836 */ /* 0x000fe20000000000 */
        /* <DEDUP_REMOVED lines=9> */
[----:B------:R-:W-:Y:S01]  /*73d0*/  HGMMA.64x256x16.F32 R24, R156, gdesc[UR8].tnspB, R24, gsb0 ;  /* 0x43e000089c187df0 */ /* 0x000fe20008000818 */
[----:B------:R-:W-:Y:S02]  /*73e0*/  UMOV UR11, 0x40000040 ;  /* 0x40000040000b7882 */ /* 0x000fe40000000000 */
[----:B------:R-:W-:Y:S02]  /*73f0*/  WARPGROUP.DEPBAR.LE gsb0, 0x0 ;  /* 0x00008000000079c5 */ /* 0x000fe40000010000 */
[----:B0-----:R-:W-:Y:S01]  /*7400*/  VIADD R156, R196, 0x180 ;  /* 0x00000180c49c7836 */ /* 0x001fe20000000000 */
[----:B------:R-:W-:-:S04]  /*7410*/  WARPGROUP.ARRIVE ;  /* 0x00000000000079c5 */ /* 0x000fc80000000000 */
[----:B------:R-:W-:-:S15]  /*7420*/  R2UR UR10, R156 ;  /* 0x000000009c0a72ca */ /* 0x000fde00000e0000 */
[----:B------:R-:W-:-:S03]  /*7430*/  NOP ;  /* 0x0000000000007918 */ /* 0x000fc60000000000 */
[----:B------:R-:W-:Y:S01]  /*7440*/  HGMMA.64x256x16.F32 R24, R152, gdesc[UR8].tnspB, R24, gsb0 ;  /* 0x43e0000898187df0 */ /* 0x000fe20008000818 */
[----:B------:R-:W-:Y:S02]  /*7450*/  @UP0 ULDC UR10, c[0x0][0x44c] ;  /* 0x00011300000a0ab9 */ /* 0x000fe40000000800 */
[----:B------:R-:W-:-:S04]  /*7460*/  UIMAD.WIDE.U32 UR10, UR60, UR10, URZ ;  /* 0x0000000a3c0a72a5 */ /* 0x000fc8000f8e003f */
[----:B------:R-:W-:-:S04]  /*7470*/  @UP0 USHF.R.U32.HI UR60, URZ, UR19, UR11 ;  /* 0x000000133f3c0299 */ /* 0x000fc8000801160b */
[----:B------:R-:W-:-:S04]  /*7480*/  UIADD3 UR60, UR18, UR60, URZ ;  /* 0x0000003c123c7290 */ /* 0x000fc8000fffe03f */
[----:B------:R-:W-:Y:S01]  /*7490*/  UIADD3 UR14, UR60, UR14, URZ ;  /* 0x0000000e3c0e7290 */ /* 0x000fe2000fffe03f */
[----:B------:R-:W-:Y:S02]  /*74a0*/  WARPGROUP.DEPBAR.LE gsb0, 0x0 ;  /* 0x00008000000079c5 */ /* 0x000fe40000010000 */
[----:B------:R0:W-:Y:S06]  /*74b0*/  MEMBAR.ALL.CTA ;  /* 0x0000000000007992 */ /* 0x0001ec0000008000 */
[----:B0-----:R-:W0:Y:S02]  /*74c0*/  FENCE.VIEW.ASYNC.S ;  /* 0x00000000000073c6 */ /* 0x001e240000000000 */
[----:B0-----:R-:W-:Y:S01]  /*74d0*/  NOP ;  /* 0x0000000000007918 */ /* 0x001fe20000000000 */
[----:B------:R-:W-:Y:S06]  /*74e0*/  BAR.ARV 0xe, 0x100 ;  /* 0x0384000000007b1d */ /* 0x000fec0000002000 */
[----:B------:R0:W-:Y:S02]  /*74f0*/  @!P1 SYNCS.ARRIVE.TRANS64.RED.A1T0 RZ, [R3+URZ], RZ ;  /* 0x000000ff03ff99a7 */ /* 0x0001e4000810043f */
[----:B0-----:R-:W-:-:S04]  /*7500*/  FADD.FTZ R3, R179, R180 ;  /* 0x000000b4b3037221 */ /* 0x001fc80000010000 */
[----:B------:R-:W-:Y:S01]  /*7510*/  FADD.FTZ R3, R182, R3 ;  /* 0x00000003b6037221 */ /* 0x000fe20000010000 */
[----:B-1----:R-:W-:Y:S06]  /*7520*/  @P2 BRA `(.L_x_5029) ;  /* 0x0000000000442947 */ /* 0x002fec0003800000 */
        /* <DEDUP_REMOVED lines=10> */
.L_x_5030:
[----:B------:R-:W-:-:S11]  /*75d0*/  UISETP.NE.AND UP2, UPT, UR15, 0x1, UPT ;  /* 0x000000010f00788c */ /* 0x000fd6000bf45270 */
[----:B------:R-:W-:Y:S02]  /*75e0*/  @UP2 ULDC.64 UR10, c[0x0][0xae0] ;  /* 0x0002b800000a2ab9 */ /* 0x000fe40000000a00 */
[----:B------:R-:W-:-:S04]  /*75f0*/  UIMAD.WIDE.U32 UR18, UR22, UR10, URZ ;  /* 0x0000000a161272a5 */ /* 0x000fc8000f8e003f */
[----:B------:R-:W-:-:S12]  /*7600*/  @UP2 USHF.R.U32.HI UR22, URZ, UR11, UR19 ;  /* 0x0000000b3f162299 */ /* 0x000fd80008011613 */
.L_x_5031:
[----:B------:R-:W-:-:S04]  /*7610*/  UIMAD UR15, UR22, UR15, UR15 ;  /* 0x0000000f160f72a4 */ /* 0x000fc8000f8e020f */
[----:B------:R-:W-:-:S04]  /*7620*/  UISETP.LT.AND UP2, UPT, UR14, UR15, UPT ;  /* 0x0000000f0e00728c */ /* 0x000fc8000bf41270 */
[----:B------:R-:W-:-:S12]  /*7630*/  USEL UR14, UR14, UR15, UP2 ;  /* 0x0000000f0e0e7287 */ /* 0x000fd80009000000 */
.L_x_5029:
[----:B------:R-:W-:Y:S01]  /*7640*/  R2UR UR11, R198 ;  /* 0x00000000c60b72ca */ /* 0x000fe200000e0000 */
[----:B------:R-:W-:Y:S01]  /*7650*/  USHF.R.S32.HI UR10, URZ, 0x1f, UR14 ;  /* 0x0000001f3f0a7899 */ /* 0x000fe2000801140e */
[----:B------:R-:W-:Y:S01]  /*7660*/  IMAD.MOV.U32 R11, RZ, RZ, RZ ;  /* 0x000000ffff0b7224 */ /* 0x000fe200078e00ff */
[----:B------:R-:W-:Y:S02]  /*7670*/  UMOV UR60, URZ ;  /* 0x0000003f003c7c82 */ /* 0x000fe40008000000 */
[----:B------:R-:W-:-:S04]  /*7680*/  ULEA.HI UR10, UR10, UR14, URZ, 0x6 ;  /* 0x0000000e0a0a7291 */ /* 0x000fc8000f8f303f */
[----:B------:R-:W-:-:S04]  /*7690*/  USHF.R.S32.HI UR10, URZ, 0x6, UR10 ;  /* 0x000000063f0a7899 */ /* 0x000fc8000801140a */
[----:B------:R-:W-:-:S04]  /*76a0*/  UISETP.LT.AND UP2, UPT, UR11, UR10, UPT ;  /* 0x0000000a0b00728c */ /* 0x000fc8000bf41270 */
[----:B------:R-:W-:-:S06]  /*76b0*/  USEL UR61, UR11, UR10, !UP2 ;  /* 0x0000000a0b3d7287 */ /* 0x000fcc000d000000 */
[----:B------:R-:W-:-:S13]  /*76c0*/  ISETP.GE.AND P2, PT, R184, UR61, PT ;  /* 0x0000003db8007c0c */ /* 0x000fda000bf46270 */
[----:B------:R-:W-:Y:S05]  /*76d0*/  @!P2 BRA `(.L_x_5032) ;  /* 0x000000380004a947 */ /* 0x000fea0003800000 */
[----:B------:R-:W-:Y:S01]  /*76e0*/  IMAD.MOV.U32 R206, RZ, RZ, RZ ;  /* 0x000000ffffce7224 */ /* 0x000fe200078e00ff */
[----:B------:R-:W-:-:S06]  /*76f0*/  UMOV UR60, URZ ;  /* 0x0000003f003c7c82 */ /* 0x000fcc0008000000 */
.L_x_5049:
[----:B------:R-:W-:-:S05]  /*7700*/  VIADD R11, R206, 0x1 ;  /* 0x00000001ce0b7836 */ /* 0x000fca0000000000 */
[----:B------:R-:W-:-:S04]  /*7710*/  ISETP.NE.AND P2, PT, R11, 0x2, PT ;  /* 0x000000020b00780c */ /* 0x000fc80003f45270 */
[----:B------:R-:W-:Y:S02]  /*7720*/  SEL R152, RZ, 0x1, P2 ;  /* 0x00000001ff987807 */ /* 0x000fe40001000000 */
[----:B------:R-:W-:Y:S02]  /*7730*/  SEL R11, R11, RZ, P2 ;  /* 0x000000ff0b0b7207 */ /* 0x000fe40001000000 */
[----:B------:R-:W-:-:S13]  /*7740*/  R2UR UR6, R152 ;  /* 0x00000000980672ca */ /* 0x000fda00000e0000 */
[----:B------:R-:W-:Y:S01]  /*7750*/  ULOP3.LUT UR60, UR60, UR6, URZ, 0x3c, !UPT ;  /* 0x000000063c3c7292 */ /* 0x000fe2000f8e3c3f */
[----:B--2---:R-:W-:Y:S11]  /*7760*/  @!P0 BRA `(.L_x_5033) ;  /* 0x0000000000048947 */ /* 0x004ff60003800000 */
[----:B------:R-:W-:Y:S01]  /*7770*/  BPT.TRAP 0x1 ;  /* 0x000000040000795c */ /* 0x000fe20000300000 */
.L_x_5033:
[----:B------:R-:W-:Y:S02]  /*7780*/  IMAD.U32 R203, RZ, RZ, UR60 ;  /* 0x0000003cffcb7e24 */ /* 0x000fe4000f8e00ff */
[----:B------:R-:W-:-:S03]  /*7790*/  IMAD R204, R11, 0x8, R199 ;  /* 0x000000080bcc7824 */ /* 0x000fc600078e02c7 */
[----:B------:R-:W-:-:S04]  /*77a0*/  SHF.L.U32 R203, R203, 0x1f, RZ ;  /* 0x0000001fcbcb7819 */ /* 0x000fc800000006ff */
[----:B------:R0:W1:Y:S01]  /*77b0*/  SYNCS.PHASECHK.TRANS64.TRYWAIT P2, [R204+URZ+0x38830], R203 ;  /* 0x038830cbcc0075a7 */ /* 0x000062000804017f */
[----:B------:R-:W-:Y:S05]  /*77c0*/  @!P0 BRA `(.L_x_5034) ;  /* 0x0000000000048947 */ /* 0x000fea0003800000 */
[----:B------:R-:W-:Y:S01]  /*77d0*/  BPT.TRAP 0x1 ;  /* 0x000000040000795c */ /* 0x000fe20000300000 */
.L_x_5034:
[----:B------:R-:W-:Y:S01]  /*77e0*/  IMAD R189, R11, 0x200, R194 ;  /* 0x000002000bbd7824 */ /* 0x000fe200078e02c2 */
[----:B-1----:R-:W-:Y:S06]  /*77f0*/  @P2 BRA `(.L_x_5035) ;  /* 0x0000000000082947 */ /* 0x002fec0003800000 */
[----:B------:R-:W1:Y:S02]  /*7800*/  SYNCS.PHASECHK.TRANS64.TRYWAIT P2, [R204+URZ+0x38830], R203 ;  /* 0x038830cbcc0075a7 */ /* 0x000e64000804017f */
[----:B-1----:R-:W-:Y:S05]  /*7810*/  @!P2 BRA `(.L_x_5036) ;  /* 0x0000012800a8a947 */ /* 0x002fea0003800000 */
.L_x_5035:
        /* <DEDUP_REMOVED lines=49> */
.L_x_5037:
[----:B------:R2:W3:Y:S01]  /*7b30*/  SYNCS.PHASECHK.TRANS64.TRYWAIT P2, [R204+URZ+0x38850], R203 ;  /* 0x038850cbcc0075a7 */ /* 0x0004e2000804017f */
[----:B------:R-:W-:Y:S05]  /*7b40*/  @!P0 BRA `(.L_x_5038) ;  /* 0x0000000000048947 */ /* 0x000fea0003800000 */
[----:B------:R-:W-:Y:S01]  /*7b50*/  BPT.TRAP 0x1 ;  /* 0x000000040000795c */ /* 0x000fe20000300000 */
.L_x_5038:
[----:B------:R-:W-:Y:S01]  /*7b60*/  IMAD R189, R11, 0x1000, R17 ;  /* 0x000010000bbd7824 */ /* 0x000fe200078e0211 */
[----:B---3--:R-:W-:Y:S06]  /*7b70*/  @P2 BRA `(.L_x_5039) ;  /* 0x0000000000082947 */ /* 0x008fec0003800000 */
[----:B------:R-:W3:Y:S02]  /*7b80*/  SYNCS.PHASECHK.TRANS64.TRYWAIT P2, [R204+URZ+0x38850], R203 ;  /* 0x038850cbcc0075a7 */ /* 0x000ee4000804017f */
[----:B---3--:R-:W-:Y:S05]  /*7b90*/  @!P2 BRA `(.L_x_5040) ;  /* 0x0000012400dca947 */ /* 0x008fea0003800000 */
.L_x_5039:
[----:B------:R-:W-:Y:S01]  /*7ba0*/  R2UR UR6, R189 ;  /* 0x00000000bd0672ca */ /* 0x000fe200000e0000 */
[----:B------:R-:W-:Y:S01]  /*7bb0*/  WARPGROUP.ARRIVE ;  /* 0x00000000000079c5 */ /* 0x000fe20000000000 */
[----:B------:R-:W-:Y:S01]  /*7bc0*/  MOV R202, UR49 ;  /* 0x0000003100ca7c02 */ /* 0x000fe20008000f00 */
[----:B------:R-:W-:Y:S01]  /*7bd0*/  UMOV UR51, 0x40000040 ;  /* 0x4000004000337882 */ /* 0x000fe20000000000 */
[----:B0123--:R-:W-:Y:S01]  /*7be0*/  MOV R203, UR48 ;  /* 0x0000003000cb7c02 */ /* 0x00ffe20008000f00 */
        /* <DEDUP_REMOVED lines=8> */
[----:B------:R-:W-:Y:S01]  /*7c70*/  UMOV UR50, UR6 ;  /* 0x0000000600327c82 */ /* 0x000fe20008000000 */
[----:B------:R-:W-:Y:S01]  /*7c80*/  R2UR UR52, R4 ;  /* 0x00000000043472ca */ /* 0x000fe200000e0000 */
[----:B------:R-:W-:Y:S01]  /*7c90*/  UMOV UR15, 0x40000040 ;  /* 0x40000040000f7882 */ /* 0x000fe20000000000 */
[----:B------:R-:W-:Y:S01]  /*7ca0*/  R2UR UR53, R5 ;  /* 0x00000000053572ca */ /* 0x000fe200000e0000 */
[----:B------:R-:W-:Y:S01]  /*7cb0*/  UMOV UR19, 0x40000040 ;  /* 0x4000004000137882 */ /* 0x000fe20000000000 */
        /* <DEDUP_REMOVED lines=17> */
[----:B------:R-:W-:Y:S01]  /*7dd0*/  PLOP3.LUT P3, PT, PT, PT, UP0, 0x80, 0x0 ;  /* 0x000000000000781c */ /* 0x000fe20003f6f008 */
[----:B------:R-:W-:-:S05]  /*7de0*/  IMAD.MOV.U32 R212, RZ, RZ, R187 ;  /* 0x000000ffffd47224 */ /* 0x000fca00078e00bb */
        /* <DEDUP_REMOVED lines=36> */
[----:B------:R-:W0:Y:S02]  /*8030*/  SHFL.IDX PT, R202, R208, RZ, 0x1f ;  /* 0x00001fffd0ca7589 */ /* 0x000e2400000e0000 */
[----:B0-----:R-:W-:Y:S01]  /*8040*/  ISETP.GT.AND P2, PT, R202, 0x7f, PT ;  /* 0x0000007fca00780c */ /* 0x001fe20003f44270 */
[----:B------:R-:W-:-:S03]  /*8050*/  VIADD R202, R189, 0x800 ;  /* 0x00000800bdca7836 */ /* 0x000fc60000000000 */
        /* <DEDUP_REMOVED lines=10> */
[----:B------:R-:W-:-:S05]  /*8100*/  IMAD.MOV.U32 R205, RZ, RZ, 0x4 ;  /* 0x00000004ffcd7424 */ /* 0x000fca00078e00ff */
        /* <DEDUP_REMOVED lines=8> */
[----:B------:R-:W-:Y:S01]  /*8190*/  @UP0 ULDC UR6, c[0x0][0x44c] ;  /* 0x0001130000060ab9 */ /* 0x000fe20000000800 */
[----:B------:R-:W-:Y:S01]  /*81a0*/  ULDC UR7, c[0x0][0x2f0] ;  /* 0x0000bc0000077ab9 */ /* 0x000fe20000000800 */
[----:B------:R-:W-:Y:S02]  /*81b0*/  WARPGROUP.DEPBAR.LE gsb0, 0x0 ;  /* 0x00008000000079c5 */ /* 0x000fe40000010000 */
[----:B------:R-:W-:-:S06]  /*81c0*/  WARPGROUP.ARRIVE ;  /* 0x00000000000079c5 */ /* 0x000fcc0000000000 */
[----:B------:R-:W-:Y:S01]  /*81d0*/  HGMMA.64x64x16.F32 R152, gdesc[UR8], R152, gsb0 ;  /* 0x00e00000089879f0 */ /* 0x000fe20008000898 */
[----:B------:R-:W-:Y:S01]  /*81e0*/  R2UR UR11, R201 ;  /* 0x00000000c90b72ca */ /* 0x000fe200000e0000 */
[----:B------:R-:W-:Y:S01]  /*81f0*/  ULDC UR10, c[0x0][0xad8] ;  /* 0x0002b600000a7ab9 */ /* 0x000fe20000000800 */
        /* <DEDUP_REMOVED lines=183> */
[----:B------:R-:W-:Y:S02]  /*8d70*/  PLOP3.LUT P2, PT, PT, PT, UP0, 0x80, 0x0 ;  /* 0x000000000000781c */ /* 0x000fe40003f4f008 */
[----:B------:R-:W-:-:S02]  /*8d80*/  IADD3 R205, R202, R203, R0 ;  /* 0x000000cbcacd7210 */ /* 0x000fc40007ffe000 */
[----:B------:R-:W-:-:S09]  /*8d90*/  IADD3 R189, R202, R203, R189 ;  /* 0x000000cbcabd7210 */ /* 0x000fd20007ffe0bd */
[----:B------:R-:W-:Y:S01]  /*8da0*/  @P2 IMAD.HI.U32 R202, R187, UR6, RZ ;  /* 0x00000006bbca2c27 */ /* 0x000fe2000f8e00ff */
[----:B------:R-:W-:Y:S01]  /*8db0*/  @UP0 ULDC UR6, c[0x0][0x450] ;  /* 0x0001140000060ab9 */ /* 0x000fe20000000800 */
[----:B------:R-:W-:-:S03]  /*8dc0*/  PLOP3.LUT P2, PT, PT, PT, UP1, 0x40, 0x0 ;  /* 0x000000000000781c */ /* 0x000fc60003f4e818 */
[----:B------:R-:W-:Y:S01]  /*8dd0*/  @P3 SHF.R.U32.HI R212, RZ, UR6, R202 ;  /* 0x00000006ffd43c19 */ /* 0x000fe200080116ca */
[----:B------:R-:W-:-:S04]  /*8de0*/  @!P1 VIADD R202, R204, 0x38840 ;  /* 0x00038840ccca9836 */ /* 0x000fc80000000000 */
[----:B------:R-:W0:Y:S01]  /*8df0*/  SHFL.IDX PT, R208, R212, RZ, 0x1c1f ;  /* 0x001c1fffd4d07589 */ /* 0x000e2200000e0000 */
[----:B------:R-:W-:Y:S01]  /*8e00*/  @!P1 PRMT R202, RZ, 0x654, R202 ;  /* 0x00000654ffca9816 */ /* 0x000fe200000000ca */
[----:B------:R-:W-:Y:S02]  /*8e10*/  WARPGROUP.DEPBAR.LE gsb0, 0x0 ;  /* 0x00008000000079c5 */ /* 0x000fe40000010000 */
[----:B------:R-:W-:-:S06]  /*8e20*/  WARPGROUP.ARRIVE ;  /* 0x00000000000079c5 */ /* 0x000fcc0000000000 */
[----:B------:R-:W-:Y:S01]  /*8e30*/  HGMMA.64x64x16.F32 R152, gdesc[UR56], R152, gsb0 ;  /* 0x00e00000389879f0 */ /* 0x000fe20008000898 */
[----:B------:R-:W-:Y:S01]  /*8e40*/  R2UR UR56, R205 ;  /* 0x00000000cd3872ca */ /* 0x000fe200000e0000 */
[----:B------:R-:W-:Y:S01]  /*8e50*/  UMOV UR57, 0x40000040 ;  /* 0x4000004000397882 */ /* 0x000fe20000000000 */
[----:B------:R-:W-:Y:S01]  /*8e60*/  R2UR UR58, R189 ;  /* 0x00000000bd3a72ca */ /* 0x000fe200000e0000 */
[----:B------:R-:W-:Y:S01]  /*8e70*/  UMOV UR59, 0x40000040 ;  /* 0x40000040003b7882 */ /* 0x000fe20000000000 */
[----:B------:R-:W1:Y:S01]  /*8e80*/  LDC R189, c[0x0][0x288] ;  /* 0x0000a200ffbd7b82 */ /* 0x000e620000000800 */
[----:B------:R-:W-:-:S05]  /*8e90*/  IMAD.SHL.U32 R205, R184, 0x40, RZ ;  /* 0x00000040b8cd7824 */ /* 0x000fca00078e00ff */
[----:B------:R-:W-:Y:S01]  /*8ea0*/  IADD3 R203, -R2, 0x1, -R205 ;  /* 0x0000000102cb7810 */ /* 0x000fe20007ffe9cd */
[----:B------:R-:W-:Y:S02]  /*8eb0*/  WARPGROUP.DEPBAR.LE gsb0, 0x0 ;  /* 0x00008000000079c5 */ /* 0x000fe40000010000 */
[----:B------:R-:W-:-:S06]  /*8ec0*/  WARPGROUP.ARRIVE ;  /* 0x00000000000079c5 */ /* 0x000fcc0000000000 */
[----:B------:R-:W-:Y:S03]  /*8ed0*/  HGMMA.64x64x16.F32 R152, gdesc[UR56], R152, gsb0 ;  /* 0x00e00000389879f0 */ /* 0x000fe60008000898 */
[----:B------:R-:W-:Y:S02]  /*8ee0*/  WARPGROUP.DEPBAR.LE gsb0, 0x0 ;  /* 0x00008000000079c5 */ /* 0x000fe40000010000 */
[----:B------:R2:W-:Y:S02]  /*8ef0*/  @!P1 SYNCS.ARRIVE.TRANS64.RED.A1T0 RZ, [R202+URZ], RZ ;  /* 0x000000ffcaff99a7 */ /* 0x0005e4000810043f */
[----:B--2---:R-:W-:-:S04]  /*8f00*/  IMAD R202, R16, UR7, R203 ;  /* 0x0000000710ca7c24 */ /* 0x004fc8000f8e02cb */
[----:B-1----:R-:W-:-:S04]  /*8f10*/  IMAD.IADD R202, R202, 0x1, -R189 ;  /* 0x00000001caca7824 */ /* 0x002fc800078e0abd */
[C---:B------:R-:W-:Y:S02]  /*8f20*/  VIADD R207, R202.reuse, UR10 ;  /* 0x0000000acacf7c36 */ /* 0x040fe40008000000 */
[----:B------:R-:W-:Y:S02]  /*8f30*/  VIADD R209, R202, UR11 ;  /* 0x0000000bcad17c36 */ /* 0x000fe40008000000 */
[C---:B0-----:R-:W-:Y:S02]  /*8f40*/  IMAD.IADD R211, R208.reuse, 0x1, R207 ;  /* 0x00000001d0d37824 */ /* 0x041fe400078e02cf */
[----:B------:R-:W-:Y:S01]  /*8f50*/  IMAD.IADD R210, R208, 0x1, R209 ;  /* 0x00000001d0d27824 */ /* 0x000fe200078e02d1 */
[----:B------:R-:W-:Y:S06]  /*8f60*/  @P2 BRA `(.L_x_5041) ;  /* 0x0000000000642947 */ /* 0x000fec0003800000 */
[----:B------:R-:W-:Y:S01]  /*8f70*/  IMAD R202, R16, UR7, R208 ;  /* 0x0000000710ca7c24 */ /* 0x000fe2000f8e02d0 */
[----:B------:R-:W-:Y:S03]  /*8f80*/  BSSY B0, `(.L_x_5042) ;  /* 0x0000013000007945 */ /* 0x000fe60003800000 */
[----:B------:R-:W-:-:S05]  /*8f90*/  IMAD.IADD R208, R202, 0x1, -R189 ;  /* 0x00000001cad07824 */ /* 0x000fca00078e0abd */
[----:B------:R-:W-:-:S13]  /*8fa0*/  ISETP.GT.AND P2, PT, R208, -0x1, PT ;  /* 0xffffffffd000780c */ /* 0x000fda0003f44270 */
[----:B------:R-:W-:Y:S05]  /*8fb0*/  @P2 BRA `(.L_x_5043) ;  /* 0x0000000000242947 */ /* 0x000fea0003800000 */
[----:B------:R-:W-:Y:S01]  /*8fc0*/  ULDC UR6, c[0x0][0xadc] ;  /* 0x0002b70000067ab9 */ /* 0x000fe20000000800 */
[----:B------:R-:W-:Y:S01]  /*8fd0*/  LOP3.LUT R213, RZ, R208, RZ, 0x33, !PT ;  /* 0x000000d0ffd57212 */ /* 0x000fe200078e33ff */
[----:B------:R-:W-:-:S05]  /*8fe0*/  IMAD.U32 R214, RZ, RZ, UR6 ;  /* 0x00000006ffd67e24 */ /* 0x000fca000f8e00ff */
[----:B------:R-:W-:-:S13]  /*8ff0*/  ISETP.NE.AND P2, PT, R214, 0x1, PT ;  /* 0x00000001d600780c */ /* 0x000fda0003f45270 */
[----:B------:R-:W0:Y:S02]  /*9000*/  @P2 LDC.64 R202, c[0x0][0xae0] ;  /* 0x0002b800ffca2b82 */ /* 0x000e240000000a00 */
[----:B0-----:R-:W-:-:S05]  /*9010*/  @P2 IMAD.HI.U32 R202, R213, R202, RZ ;  /* 0x000000cad5ca2227 */ /* 0x001fca00078e00ff */
[----:B------:R-:W-:-:S04]  /*9020*/  @P2 SHF.R.U32.HI R213, RZ, R203, R202 ;  /* 0x000000cbffd52219 */ /* 0x000fc800000116ca */
[----:B------:R-:W-:Y:S01]  /*9030*/  LOP3.LUT R208, RZ, R213, RZ, 0x33, !PT ;  /* 0x000000d5ffd07212 */ /* 0x000fe200078e33ff */
[----:B------:R-:W-:Y:S06]  /*9040*/  BRA `(.L_x_5044) ;  /* 0x0000000000187947 */ /* 0x000fec0003800000 */
.L_x_5043:
[----:B------:R-:W-:Y:S02]  /*9050*/  ULDC UR6, c[0x0][0xadc] ;  /* 0x0002b70000067ab9 */ /* 0x000fe40000000800 */
[----:B------:R-:W-:-:S05]  /*9060*/  IMAD.U32 R214, RZ, RZ, UR6 ;  /* 0x00000006ffd67e24 */ /* 0x000fca000f8e00ff */
[----:B------:R-:W-:-:S13]  /*9070*/  ISETP.NE.AND P2, PT, R214, 0x1, PT ;  /* 0x00000001d600780c */ /* 0x000fda0003f45270 */
[----:B------:R-:W0:Y:S02]  /*9080*/  @P2 LDC.64 R202, c[0x0][0xae0] ;  /* 0x0002b800ffca2b82 */ /* 0x000e240000000a00 */
[----:B0-----:R-:W-:-:S05]  /*9090*/  @P2 IMAD.HI.U32 R202, R208, R202, RZ ;  /* 0x000000cad0ca2227 */ /* 0x001fca00078e00ff */
[----:B------:R-:W-:-:S07]  /*90a0*/  @P2 SHF.R.U32.HI R208, RZ, R203, R202 ;  /* 0x000000cbffd02219 */ /* 0x000fce00000116ca */
.L_x_5044:
[----:B------:R-:W-:Y:S05]  /*90b0*/  BSYNC B0 ;  /* 0x0000000000007941 */ /* 0x000fea0003800000 */
.L_x_5042:
[----:B------:R-:W-:-:S04]  /*90c0*/  IMAD R203, R208, R214, -R205 ;  /* 0x000000d6d0cb7224 */ /* 0x000fc800078e0acd */
[----:B------:R-:W-:-:S05]  /*90d0*/  IMAD.IADD R203, R203, 0x1, -R2 ;  /* 0x00000001cbcb7824 */ /* 0x000fca00078e0a02 */
[----:B------:R-:W-:Y:S02]  /*90e0*/  VIADDMNMX R211, R203, R214, R211, PT ;  /* 0x000000d6cbd37246 */ /* 0x000fe400038001d3 */
[----:B------:R-:W-:-:S07]  /*90f0*/  VIMNMX R210, R210, R203, !PT ;  /* 0x000000cbd2d27248 */ /* 0x000fce0007fe0100 */
.L_x_5041:
[----:B------:R-:W-:Y:S01]  /*9100*/  ISETP.GT.AND P2, PT, R184, -0x1, PT ;  /* 0xffffffffb800780c */ /* 0x000fe20003f44270 */
[----:B------:R-:W0:Y:S03]  /*9110*/  SHFL.IDX PT, R212, R212, 0x1, 0x1c1f ;  /* 0x003c1f00d4d47f89 */ /* 0x000e2600000e0000 */
[C---:B------:R-:W-:Y:S02]  /*9120*/  ISETP.GT.AND P5, PT, R210.reuse, RZ, P2 ;  /* 0x000000ffd200720c */ /* 0x040fe400017a4270 */
[C---:B------:R-:W-:Y:S02]  /*9130*/  ISETP.GT.AND P4, PT, R210.reuse, 0x1, P2 ;  /* 0x00000001d200780c */ /* 0x040fe40001784270 */
[----:B------:R-:W-:Y:S02]  /*9140*/  ISETP.LT.OR P5, PT, R211, 0x1, P5 ;  /* 0x00000001d300780c */ /* 0x000fe40002fa1670 */
[----:B------:R-:W-:-:S02]  /*9150*/  ISETP.GT.AND P6, PT, R210, 0x8, P2 ;  /* 0x00000008d200780c */ /* 0x000fc400017c4270 */
[----:B------:R-:W-:Y:S02]  /*9160*/  FSEL R208, R152, -INF , !P5 ;  /* 0xff80000098d07808 */ /* 0x000fe40006800000 */
[C---:B------:R-:W-:Y:S02]  /*9170*/  ISETP.GT.AND P5, PT, R210.reuse, 0x10, P2 ;  /* 0x00000010d200780c */ /* 0x040fe400017a4270 */
[----:B------:R-:W-:Y:S02]  /*9180*/  ISETP.GT.AND P3, PT, R210, 0x9, P2 ;  /* 0x00000009d200780c */ /* 0x000fe40001764270 */
[C---:B------:R-:W-:Y:S02]  /*9190*/  ISETP.LT.OR P5, PT, R211.reuse, 0x11, P5 ;  /* 0x00000011d300780c */ /* 0x040fe40002fa1670 */
[----:B------:R-:W-:Y:S02]  /*91a0*/  ISETP.LT.OR P4, PT, R211, 0x2, P4 ;  /* 0x00000002d300780c */ /* 0x000fe40002781670 */
[----:B------:R-:W-:-:S02]  /*91b0*/  FSEL R160, R160, -INF , !P5 ;  /* 0xff800000a0a07808 */ /* 0x000fc40006800000 */
[----:B------:R-:W-:Y:S01]  /*91c0*/  ISETP.GT.AND P5, PT, R210, 0x20, P2 ;  /* 0x00000020d200780c */ /* 0x000fe200017a4270 */
[----:B0-----:R-:W-:Y:S01]  /*91d0*/  IMAD.IADD R209, R209, 0x1, R212 ;  /* 0x00000001d1d17824 */ /* 0x001fe200078e02d4 */
[C---:B------:R-:W-:Y:S02]  /*91e0*/  ISETP.LT.OR P6, PT, R211.reuse, 0x9, P6 ;  /* 0x00000009d300780c */ /* 0x040fe400037c1670 */
[C---:B------:R-:W-:Y:S02]  /*91f0*/  ISETP.LT.OR P3, PT, R211.reuse, 0xa, P3 ;  /* 0x0000000ad300780c */ /* 0x040fe40001f61670 */
[----:B------:R-:W-:Y:S02]  /*9200*/  ISETP.LT.OR P5, PT, R211, 0x21, P5 ;  /* 0x00000021d300780c */ /* 0x000fe40002fa1670 */
[----:B------:R-:W-:Y:S02]  /*9210*/  FSEL R202, R153, -INF , !P4 ;  /* 0xff80000099ca7808 */ /* 0x000fe40006000000 */
[----:B------:R-:W-:-:S02]  /*9220*/  FSEL R156, R156, -INF , !P6 ;  /* 0xff8000009c9c7808 */ /* 0x000fc40007000000 */
[----:B------:R-:W-:Y:S02]  /*9230*/  FSEL R203, R157, -INF , !P3 ;  /* 0xff8000009dcb7808 */ /* 0x000fe40005800000 */
[C---:B------:R-:W-:Y:S02]  /*9240*/  ISETP.GT.AND P4, PT, R210.reuse, 0x11, P2 ;  /* 0x00000011d200780c */ /* 0x040fe40001784270 */
[C---:B------:R-:W-:Y:S02]  /*9250*/  ISETP.GT.AND P6, PT, R210.reuse, 0x18, P2 ;  /* 0x00000018d200780c */ /* 0x040fe400017c4270 */
[----:B------:R-:W-:Y:S02]  /*9260*/  ISETP.GT.AND P3, PT, R210, 0x19, P2 ;  /* 0x00000019d200780c */ /* 0x000fe40001764270 */
[----:B------:R-:W-:Y:S02]  /*9270*/  FSEL R157, R168, -INF , !P5 ;  /* 0xff800000a89d7808 */ /* 0x000fe40006800000 */
[----:B------:R-:W-:-:S02]  /*9280*/  ISETP.GT.AND P5, PT, R210, 0x30, P2 ;  /* 0x00000030d200780c */ /* 0x000fc400017a4270 */
[C---:B------:R-:W-:Y:S02]  /*9290*/  ISETP.LT.OR P4, PT, R211.reuse, 0x12, P4 ;  /* 0x00000012d300780c */ /* 0x040fe40002781670 */
        /* <DEDUP_REMOVED lines=10> */
[----:B------:R-:W-:-:S02]  /*9340*/  PLOP3.LUT P5, PT, PT, PT, UP1, 0x40, 0x0 ;  /* 0x000000000000781c */ /* 0x000fc40003fae818 */
        /* <DEDUP_REMOVED lines=8> */
[----:B------:R-:W-:Y:S01]  /*93d0*/  ISETP.GT.AND P3, PT, R210, 0x39, P2 ;  /* 0x00000039d200780c */ /* 0x000fe20001764270 */
[----:B------:R-:W-:Y:S01]  /*93e0*/  IMAD.IADD R210, R207, 0x1, R212 ;  /* 0x00000001cfd27824 */ /* 0x000fe200078e02d4 */
[C---:B------:R-:W-:Y:S02]  /*93f0*/  ISETP.LT.OR P4, PT, R211.reuse, 0x32, P4 ;  /* 0x00000032d300780c */ /* 0x040fe40002781670 */
[C---:B------:R-:W-:Y:S02]  /*9400*/  ISETP.LT.OR P6, PT, R211.reuse, 0x39, P6 ;  /* 0x00000039d300780c */ /* 0x040fe400037c1670 */
[----:B------:R-:W-:-:S02]  /*9410*/  ISETP.LT.OR P3, PT, R211, 0x3a, P3 ;  /* 0x0000003ad300780c */ /* 0x000fc40001f61670 */
[----:B------:R-:W-:Y:S02]  /*9420*/  FSEL R177, R177, -INF , !P4 ;  /* 0xff800000b1b17808 */ /* 0x000fe40006000000 */
[----:B------:R-:W-:Y:S02]  /*9430*/  FSEL R180, R180, -INF , !P6 ;  /* 0xff800000b4b47808 */ /* 0x000fe40007000000 */
[----:B------:R-:W-:Y:S01]  /*9440*/  FSEL R181, R181, -INF , !P3 ;  /* 0xff800000b5b57808 */ /* 0x000fe20005800000 */
        /* <DEDUP_REMOVED lines=15> */
.L_x_5047:
[----:B------:R-:W-:Y:S02]  /*9540*/  ULDC UR6, c[0x0][0xadc] ;  /* 0x0002b70000067ab9 */ /* 0x000fe40000000800 */
[----:B------:R-:W-:-:S05]  /*9550*/  IMAD.U32 R211, RZ, RZ, UR6 ;  /* 0x00000006ffd37e24 */ /* 0x000fca000f8e00ff */
[----:B------:R-:W-:-:S13]  /*9560*/  ISETP.NE.AND P3, PT, R211, 0x1, PT ;  /* 0x00000001d300780c */ /* 0x000fda0003f65270 */
[----:B------:R-:W0:Y:S02]  /*9570*/  @P3 LDC.64 R152, c[0x0][0xae0] ;  /* 0x0002b800ff983b82 */ /* 0x000e240000000a00 */
[----:B0-----:R-:W-:-:S05]  /*9580*/  @P3 IMAD.HI.U32 R152, R168, R152, RZ ;  /* 0x00000098a8983227 */ /* 0x001fca00078e00ff */
[----:B------:R-:W-:-:S07]  /*9590*/  @P3 SHF.R.U32.HI R168, RZ, R153, R152 ;  /* 0x00000099ffa83219 */ /* 0x000fce0000011698 */
.L_x_5048:
[----:B------:R-:W-:Y:S05]  /*95a0*/  BSYNC B0 ;  /* 0x0000000000007941 */ /* 0x000fea0003800000 */
.L_x_5046:
[----:B------:R-:W-:-:S04]  /*95b0*/  IMAD R205, R168, R211, -R205 ;  /* 0x000000d3a8cd7224 */ /* 0x000fc800078e0acd */
[----:B------:R-:W-:-:S05]  /*95c0*/  IMAD.IADD R205, R205, 0x1, -R2 ;  /* 0x00000001cdcd7824 */ /* 0x000fca00078e0a02 */
[----:B------:R-:W-:Y:S02]  /*95d0*/  VIADDMNMX R210, R205, R211, R210, PT ;  /* 0x000000d3cdd27246 */ /* 0x000fe400038001d2 */
[----:B------:R-:W-:-:S07]  /*95e0*/  VIMNMX R209, R209, R205, !PT ;  /* 0x000000cdd1d17248 */ /* 0x000fce0007fe0100 */
.L_x_5045:
[----:B------:R-:W-:Y:S01]  /*95f0*/  FMNMX.FTZ R153, R208, R23, !PT ;  /* 0x00000017d0997209 */ /* 0x000fe20007810000 */
[----:B------:R-:W-:Y:S01]  /*9600*/  ULDC UR6, c[0x0][0xa80] ;  /* 0x0002a00000067ab9 */ /* 0x000fe20000000800 */
[----:B------:R-:W-:Y:S01]  /*9610*/  ISETP.GT.AND P4, PT, R209, RZ, P2 ;  /* 0x000000ffd100720c */ /* 0x000fe20001784270 */
[----:B------:R-:W-:Y:S01]  /*9620*/  IMAD R213, R11, 0x1000, R196 ;  /* 0x000010000bd57824 */ /* 0x000fe200078e02c4 */
[----:B------:R-:W-:Y:S01]  /*9630*/  FMNMX.FTZ R153, R202, R153, !PT ;  /* 0x00000099ca997209 */ /* 0x000fe20007810000 */
[----:B------:R-:W-:Y:S01]  /*9640*/  UMOV UR11, 0x40000040 ;  /* 0x40000040000b7882 */ /* 0x000fe20000000000 */
[----:B------:R-:W-:Y:S01]  /*9650*/  ISETP.GT.AND P3, PT, R209, 0x1, P2 ;  /* 0x00000001d100780c */ /* 0x000fe20001764270 */
[----:B------:R-:W-:Y:S01]  /*9660*/  VIADD R222, R213, 0x80 ;  /* 0x00000080d5de7836 */ /* 0x000fe20000000000 */
[----:B------:R-:W-:Y:S01]  /*9670*/  FMNMX.FTZ R152, R156, R153, !PT ;  /* 0x000000999c987209 */ /* 0x000fe20007810000 */
[----:B------:R-:W-:Y:S01]  /*9680*/  @!P1 VIADD R204, R204, 0x38860 ;  /* 0x00038860cccc9836 */ /* 0x000fe20000000000 */
        /* <DEDUP_REMOVED lines=29> */
[----:B------:R-:W-:Y:S02]  /*9860*/  ISETP.GT.AND P3, PT, R209, 0x20, P2 ;  /* 0x00000020d100780c */ /* 0x000fe40001764270 */
[----:B------:R-:W-:Y:S02]  /*9870*/  ISETP.LT.OR P6, PT, R210, 0x19, P6 ;  /* 0x00000019d200780c */ /* 0x000fe400037c1670 */
[----:B------:R-:W-:-:S02]  /*9880*/  FSEL R163, R163, -INF , !P5 ;  /* 0xff800000a3a37808 */ /* 0x000fc40006800000 */
[C---:B------:R-:W-:Y:S02]  /*9890*/  ISETP.GT.AND P5, PT, R209.reuse, 0x21, P2 ;  /* 0x00000021d100780c */ /* 0x040fe400017a4270 */
[----:B------:R-:W-:Y:S02]  /*98a0*/  ISETP.LT.OR P3, PT, R210, 0x21, P3 ;  /* 0x00000021d200780c */ /* 0x000fe40001f61670 */
[----:B------:R-:W-:Y:S02]  /*98b0*/  FSEL R166, R166, -INF , !P6 ;  /* 0xff800000a6a67808 */ /* 0x000fe40007000000 */
[----:B------:R-:W-:Y:S02]  /*98c0*/  ISETP.LT.OR P5, PT, R210, 0x22, P5 ;  /* 0x00000022d200780c */ /* 0x000fe40002fa1670 */
[----:B------:R-:W-:Y:S02]  /*98d0*/  ISETP.GT.AND P6, PT, R209, 0x28, P2 ;  /* 0x00000028d100780c */ /* 0x000fe400017c4270 */
[----:B------:R-:W-:-:S02]  /*98e0*/  R2UR UR10, R213 ;  /* 0x00000000d50a72ca */ /* 0x000fc400000e0000 */
[----:B------:R-:W-:Y:S02]  /*98f0*/  ISETP.LT.OR P6, PT, R210, 0x29, P6 ;  /* 0x00000029d200780c */ /* 0x000fe400037c1670 */
[----:B------:R-:W-:Y:S02]  /*9900*/  @!P1 PRMT R204, RZ, 0x654, R204 ;  /* 0x00000654ffcc9816 */ /* 0x000fe400000000cc */
[----:B0-----:R-:W-:-:S05]  /*9910*/  FMNMX.FTZ R153, R152, R153, !PT ;  /* 0x0000009998997209 */ /* 0x001fca0007810000 */
[----:B------:R-:W0:Y:S02]  /*9920*/  SHFL.BFLY PT, R168, R153, 0x1, 0x1f ;  /* 0x0c201f0099a87f89 */ /* 0x000e2400000e0000 */
[----:B0-----:R-:W-:Y:S02]  /*9930*/  FMNMX.FTZ R168, R153, R168, !PT ;  /* 0x000000a899a87209 */ /* 0x001fe40007810000 */
[----:B------:R-:W-:Y:S02]  /*9940*/  FSEL R153, R154, -INF , !P4 ;  /* 0xff8000009a997808 */ /* 0x000fe40006000000 */
[----:B------:R-:W-:Y:S01]  /*9950*/  ISETP.GT.AND P4, PT, R209, 0x19, P2 ;  /* 0x00000019d100780c */ /* 0x000fe20001784270 */
[----:B------:R-:W-:Y:S01]  /*9960*/  FMUL.FTZ R211, R168, UR6 ;  /* 0x00000006a8d37c20 */ /* 0x000fe20008410000 */
[----:B------:R-:W-:Y:S02]  /*9970*/  FMNMX.FTZ R152, R153, R188, !PT ;  /* 0x000000bc99987209 */ /* 0x000fe40007810000 */
[----:B------:R-:W-:-:S02]  /*9980*/  ISETP.LT.OR P4, PT, R210, 0x1a, P4 ;  /* 0x0000001ad200780c */ /* 0x000fc40002781670 */
[----:B------:R-:W-:Y:S02]  /*9990*/  FMNMX.FTZ R205, R155, R152, !PT ;  /* 0x000000989bcd7209 */ /* 0x000fe40007810000 */
[----:B------:R-:W-:Y:S02]  /*99a0*/  FSEL R167, R167, -INF , !P4 ;  /* 0xff800000a7a77808 */ /* 0x000fe40006000000 */
[----:B------:R-:W-:Y:S02]  /*99b0*/  FMNMX.FTZ R152, R158, R205, !PT ;  /* 0x000000cd9e987209 */ /* 0x000fe40007810000 */
[----:B------:R-:W-:Y:S02]  /*99c0*/  FSETP.NEU.FTZ.AND P4, PT, R168, -INF , PT ;  /* 0xff800000a800780b */ /* 0x000fe40003f9d000 */
[----:B------:R-:W-:Y:S02]  /*99d0*/  FMNMX.FTZ R205, R159, R152, !PT ;  /* 0x000000989fcd7209 */ /* 0x000fe40007810000 */
[----:B------:R-:W-:-:S02]  /*99e0*/  FSEL R152, R170, -INF , !P3 ;  /* 0xff800000aa987808 */ /* 0x000fc40005800000 */
[----:B------:R-:W-:Y:S02]  /*99f0*/  FMNMX.FTZ R154, R162, R205, !PT ;  /* 0x000000cda29a7209 */ /* 0x000fe40007810000 */
[----:B------:R-:W-:Y:S02]  /*9a00*/  ISETP.GT.AND P3, PT, R209, 0x29, P2 ;  /* 0x00000029d100780c */ /* 0x000fe40001764270 */
[----:B------:R-:W-:Y:S02]  /*9a10*/  FMNMX.FTZ R205, R163, R154, !PT ;  /* 0x0000009aa3cd7209 */ /* 0x000fe40007810000 */
[----:B------:R-:W-:Y:S02]  /*9a20*/  FSEL R154, R171, -INF , !P5 ;  /* 0xff800000ab9a7808 */ /* 0x000fe40006800000 */
[----:B------:R-:W-:Y:S02]  /*9a30*/  FMNMX.FTZ R170, R166, R205, !PT ;  /* 0x000000cda6aa7209 */ /* 0x000fe40007810000 */
[----:B------:R-:W-:-:S02]  /*9a40*/  FSEL R211, R211, RZ, P4 ;  /* 0x000000ffd3d37208 */ /* 0x000fc40002000000 */
[----:B------:R-:W-:Y:S02]  /*9a50*/  FMNMX.FTZ R171, R167, R170, !PT ;  /* 0x000000aaa7ab7209 */ /* 0x000fe40007810000 */
[----:B------:R-:W-:Y:S01]  /*9a60*/  FSEL R205, R174, -INF , !P6 ;  /* 0xff800000aecd7808 */ /* 0x000fe20007000000 */
[--C-:B------:R-:W-:Y:S01]  /*9a70*/  FFMA.FTZ R208, R208, UR6, -R211.reuse ;  /* 0x00000006d0d07c23 */ /* 0x100fe200080108d3 */
[----:B------:R-:W-:Y:S01]  /*9a80*/  FMNMX.FTZ R171, R152, R171, !PT ;  /* 0x000000ab98ab7209 */ /* 0x000fe20007810000 */
[--C-:B------:R-:W-:Y:S01]  /*9a90*/  FFMA.FTZ R203, R203, UR6, -R211.reuse ;  /* 0x00000006cbcb7c23 */ /* 0x100fe200080108d3 */
[----:B------:R-:W-:Y:S01]  /*9aa0*/  ISETP.GT.AND P5, PT, R209, 0x30, P2 ;  /* 0x00000030d100780c */ /* 0x000fe200017a4270 */
[----:B------:R0:W-:Y:S01]  /*9ab0*/  MUFU.EX2 R170, R208 ;  /* 0x000000d000aa7308 */ /* 0x0001e20000000800 */
[----:B------:R-:W-:Y:S01]  /*9ac0*/  ISETP.LT.OR P3, PT, R210, 0x2a, P3 ;  /* 0x0000002ad200780c */ /* 0x000fe20001f61670 */
[--C-:B------:R-:W-:Y:S01]  /*9ad0*/  FFMA.FTZ R202, R202, UR6, -R211.reuse ;  /* 0x00000006caca7c23 */ /* 0x100fe200080108d3 */
[----:B------:R-:W-:Y:S01]  /*9ae0*/  FMNMX.FTZ R174, R154, R171, !PT ;  /* 0x000000ab9aae7209 */ /* 0x000fe20007810000 */
[--C-:B------:R-:W-:Y:S01]  /*9af0*/  FFMA.FTZ R169, R169, UR6, -R211.reuse ;  /* 0x00000006a9a97c23 */ /* 0x100fe200080108d3 */
[----:B------:R-:W-:Y:S01]  /*9b00*/  ISETP.GT.AND P6, PT, R209, 0x31, P2 ;  /* 0x00000031d100780c */ /* 0x000fe200017c4270 */
[--C-:B------:R-:W-:Y:S01]  /*9b10*/  FFMA.FTZ R172, R172, UR6, -R211.reuse ;  /* 0x00000006acac7c23 */ /* 0x100fe200080108d3 */
[----:B------:R-:W-:Y:S01]  /*9b20*/  FSEL R207, R175, -INF , !P3 ;  /* 0xff800000afcf7808 */ /* 0x000fe20005800000 */
[----:B------:R1:W-:Y:S01]  /*9b30*/  MUFU.EX2 R171, R202 ;  /* 0x000000ca00ab7308 */ /* 0x0003e20000000800 */
[----:B------:R-:W-:Y:S01]  /*9b40*/  ISETP.LT.OR P5, PT, R210, 0x31, P5 ;  /* 0x00000031d200780c */ /* 0x000fe20002fa1670 */
[--C-:B------:R-:W-:Y:S01]  /*9b50*/  FFMA.FTZ R173, R173, UR6, -R211.reuse ;  /* 0x00000006adad7c23 */ /* 0x100fe200080108d3 */
[----:B------:R-:W-:Y:S01]  /*9b60*/  FMNMX.FTZ R174, R205, R174, !PT ;  /* 0x000000aecdae7209 */ /* 0x000fe20007810000 */
[--C-:B------:R-:W-:Y:S01]  /*9b70*/  FFMA.FTZ R176, R176, UR6, -R211.reuse ;  /* 0x00000006b0b07c23 */ /* 0x100fe200080108d3 */
[----:B------:R-:W-:Y:S01]  /*9b80*/  ISETP.GT.AND P3, PT, R209, 0x38, P2 ;  /* 0x00000038d100780c */ /* 0x000fe20001764270 */
[--C-:B------:R-:W-:Y:S01]  /*9b90*/  FFMA.FTZ R177, R177, UR6, -R211.reuse ;  /* 0x00000006b1b17c23 */ /* 0x100fe200080108d3 */
[----:B------:R-:W-:Y:S01]  /*9ba0*/  ISETP.LT.OR P6, PT, R210, 0x32, P6 ;  /* 0x00000032d200780c */ /* 0x000fe200037c1670 */
[--C-:B------:R-:W-:Y:S01]  /*9bb0*/  FFMA.FTZ R180, R180, UR6, -R211.reuse ;  /* 0x00000006b4b47c23 */ /* 0x100fe200080108d3 */
[----:B0-----:R-:W-:Y:S01]  /*9bc0*/  FSEL R208, R178, -INF , !P5 ;  /* 0xff800000b2d07808 */ /* 0x001fe20006800000 */
[--C-:B-1----:R-:W-:Y:S01]  /*9bd0*/  FFMA.FTZ R202, R157, UR6, -R211.reuse ;  /* 0x000000069dca7c23 */ /* 0x102fe200080108d3 */
[----:B------:R-:W-:Y:S01]  /*9be0*/  FMNMX.FTZ R175, R207, R174, !PT ;  /* 0x000000aecfaf7209 */ /* 0x000fe20007810000 */
[----:B------:R-:W-:Y:S01]  /*9bf0*/  MUFU.EX2 R169, R169 ;  /* 0x000000a900a97308 */ /* 0x000fe20000000800 */
[----:B------:R-:W-:Y:S01]  /*9c00*/  ISETP.GT.AND P2, PT, R209, 0x39, P2 ;  /* 0x00000039d100780c */ /* 0x000fe20001744270 */
[----:B------:R-:W-:Y:S01]  /*9c10*/  FFMA.FTZ R209, R156, UR6, -R211 ;  /* 0x000000069cd17c23 */ /* 0x000fe200080108d3 */
[----:B------:R-:W-:-:S02]  /*9c20*/  ISETP.LT.OR P3, PT, R210, 0x39, P3 ;  /* 0x00000039d200780c */ /* 0x000fc40001f61670 */
[----:B------:R-:W-:Y:S02]  /*9c30*/  FSEL R156, R179, -INF , !P6 ;  /* 0xff800000b39c7808 */ /* 0x000fe40007000000 */
[----:B------:R-:W-:Y:S01]  /*9c40*/  FMNMX.FTZ R175, R208, R175, !PT ;  /* 0x000000afd0af7209 */ /* 0x000fe20007810000 */
[----:B------:R-:W-:Y:S01]  /*9c50*/  MUFU.EX2 R174, R209 ;  /* 0x000000d100ae7308 */ /* 0x000fe20000000800 */
[----:B------:R-:W-:Y:S01]  /*9c60*/  ISETP.LT.OR P2, PT, R210, 0x3a, P2 ;  /* 0x0000003ad200780c */ /* 0x000fe20001741670 */
[--C-:B------:R-:W-:Y:S01]  /*9c70*/  FFMA.FTZ R210, R160, UR6, -R211.reuse ;  /* 0x00000006a0d27c23 */ /* 0x100fe200080108d3 */
[----:B------:R-:W-:Y:S01]  /*9c80*/  FSEL R214, R182, -INF , !P3 ;  /* 0xff800000b6d67808 */ /* 0x000fe20005800000 */
[--C-:B------:R-:W-:Y:S01]  /*9c90*/  FFMA.FTZ R182, R164, UR6, -R211.reuse ;  /* 0x00000006a4b67c23 */ /* 0x100fe200080108d3 */
[----:B------:R-:W-:Y:S02]  /*9ca0*/  FMNMX.FTZ R179, R156, R175, !PT ;  /* 0x000000af9cb37209 */ /* 0x000fe40007810000 */
[----:B------:R-:W-:Y:S01]  /*9cb0*/  FSEL R215, R183, -INF , !P2 ;  /* 0xff800000b7d77808 */ /* 0x000fe20005000000 */
[----:B------:R0:W-:Y:S01]  /*9cc0*/  MUFU.EX2 R175, R203 ;  /* 0x000000cb00af7308 */ /* 0x0001e20000000800 */
[----:B------:R-:W-:Y:S01]  /*9cd0*/  FMNMX.FTZ R178, R214, R179, !PT ;  /* 0x000000b3d6b27209 */ /* 0x000fe20007810000 */
[--C-:B------:R-:W-:Y:S01]  /*9ce0*/  FFMA.FTZ R179, R161, UR6, -R211.reuse ;  /* 0x00000006a1b37c23 */ /* 0x100fe200080108d3 */
[----:B------:R-:W-:Y:S01]  /*9cf0*/  FSEL R164, R168, RZ, P4 ;  /* 0x000000ffa8a47208 */ /* 0x000fe20002000000 */
[----:B------:R-:W-:Y:S01]  /*9d00*/  FFMA.FTZ R183, R165, UR6, -R211 ;  /* 0x00000006a5b77c23 */ /* 0x000fe200080108d3 */
[----:B------:R-:W-:-:S03]  /*9d10*/  FMNMX.FTZ R160, R215, R178, !PT ;  /* 0x000000b2d7a07209 */ /* 0x000fc60007810000 */
[----:B------:R-:W-:Y:S01]  /*9d20*/  FADD.FTZ R164, -R164, R23 ;  /* 0x00000017a4a47221 */ /* 0x000fe20000010100 */
[----:B0-----:R-:W-:Y:S01]  /*9d30*/  FFMA.FTZ R203, R181, UR6, -R211 ;  /* 0x00000006b5cb7c23 */ /* 0x001fe200080108d3 */
[----:B------:R-:W0:Y:S01]  /*9d40*/  SHFL.BFLY PT, R161, R160, 0x2, 0x1f ;  /* 0x0c401f00a0a17f89 */ /* 0x000e2200000e0000 */
[----:B------:R-:W-:Y:S01]  /*9d50*/  MUFU.EX2 R178, R210 ;  /* 0x000000d200b27308 */ /* 0x000fe20000000800 */
[----:B------:R-:W-:-:S07]  /*9d60*/  FMUL.FTZ R23, R164, UR6 ;  /* 0x00000006a4177c20 */ /* 0x000fce0008410000 */
[----:B------:R-:W1:Y:S08]  /*9d70*/  MUFU.EX2 R23, R23 ;  /* 0x0000001700177308 */ /* 0x000e700000000800 */
[----:B------:R-:W-:Y:S01]  /*9d80*/  MUFU.EX2 R179, R179 ;  /* 0x000000b300b37308 */ /* 0x000fe20000000800 */
[----:B0-----:R-:W-:-:S07]  /*9d90*/  FMNMX.FTZ R161, R160, R161, !PT ;  /* 0x000000a1a0a17209 */ /* 0x001fce0007810000 */
[----:B------:R-:W-:Y:S01]  /*9da0*/  MUFU.EX2 R182, R182 ;  /* 0x000000b600b67308 */ /* 0x000fe20000000800 */
[-C--:B-1----:R-:W-:Y:S01]  /*9db0*/  FMUL.FTZ R24, R24, R23.reuse ;  /* 0x0000001718187220 */ /* 0x082fe20000410000 */
[-C--:B------:R-:W-:Y:S01]  /*9dc0*/  FMUL.FTZ R25, R25, R23.reuse ;  /* 0x0000001719197220 */ /* 0x080fe20000410000 */
[-C--:B------:R-:W-:Y:S01]  /*9dd0*/  FMUL.FTZ R28, R28, R23.reuse ;  /* 0x000000171c1c7220 */ /* 0x080fe20000410000 */
[----:B------:R-:W0:Y:S01]  /*9de0*/  SHFL.BFLY PT, R160, R161, 0x1, 0x1f ;  /* 0x0c201f00a1a07f89 */ /* 0x000e2200000e0000 */
        /* <DEDUP_REMOVED lines=23> */
[----:B0-----:R-:W-:Y:S01]  /*9f60*/  FMNMX.FTZ R181, R161, R160, !PT ;  /* 0x000000a0a1b57209 */ /* 0x001fe20007810000 */
[-C--:B------:R-:W-:Y:S01]  /*9f70*/  FMUL.FTZ R69, R69, R23.reuse ;  /* 0x0000001745457220 */ /* 0x080fe20000410000 */
[-C--:B------:R-:W-:Y:S01]  /*9f80*/  FMUL.FTZ R72, R72, R23.reuse ;  /* 0x0000001748487220 */ /* 0x080fe20000410000 */
[-C--:B------:R-:W-:Y:S01]  /*9f90*/  FMUL.FTZ R73, R73, R23.reuse ;  /* 0x0000001749497220 */ /* 0x080fe20000410000 */
[C---:B------:R-:W-:Y:S01]  /*9fa0*/  FSETP.NEU.FTZ.AND P2, PT, R181.reuse, -INF , PT ;  /* 0xff800000b500780b */ /* 0x040fe20003f5d000 */
[----:B------:R-:W-:Y:S01]  /*9fb0*/  FMUL.FTZ R157, R181, UR6 ;  /* 0x00000006b59d7c20 */ /* 0x000fe20008410000 */
[----:B------:R-:W-:Y:S01]  /*9fc0*/  MUFU.EX2 R173, R173 ;  /* 0x000000ad00ad7308 */ /* 0x000fe20000000800 */
[----:B-1----:R-:W-:Y:S01]  /*9fd0*/  F2FP.F16.F32.PACK_AB R160, R169, R202 ;  /* 0x000000caa9a0723e */ /* 0x002fe200000000ff */
[-C--:B------:R-:W-:Y:S01]  /*9fe0*/  FMUL.FTZ R76, R76, R23.reuse ;  /* 0x000000174c4c7220 */ /* 0x080fe20000410000 */
[-C--:B------:R-:W-:Y:S01]  /*9ff0*/  FMUL.FTZ R77, R77, R23.reuse ;  /* 0x000000174d4d7220 */ /* 0x080fe20000410000 */
[----:B------:R-:W-:Y:S01]  /*a000*/  FSEL R157, R157, RZ, P2 ;  /* 0x000000ff9d9d7208 */ /* 0x000fe20001000000 */
[-C--:B------:R-:W-:Y:S01]  /*a010*/  FMUL.FTZ R80, R80, R23.reuse ;  /* 0x0000001750507220 */ /* 0x080fe20000410000 */
[-C--:B------:R-:W-:Y:S01]  /*a020*/  FMUL.FTZ R81, R81, R23.reuse ;  /* 0x0000001751517220 */ /* 0x080fe20000410000 */
[----:B------:R-:W-:Y:S01]  /*a030*/  FMUL.FTZ R84, R84, R23 ;  /* 0x0000001754547220 */ /* 0x000fe20000410000 */
[----:B------:R-:W-:Y:S01]  /*a040*/  MUFU.EX2 R176, R176 ;  /* 0x000000b000b07308 */ /* 0x000fe20000000800 */
[--C-:B------:R-:W-:Y:S01]  /*a050*/  FFMA.FTZ R209, R153, UR6, -R157.reuse ;  /* 0x0000000699d17c23 */ /* 0x100fe2000801089d */
[----:B------:R-:W-:Y:S01]  /*a060*/  FSEL R153, R181, RZ, P2 ;  /* 0x000000ffb5997208 */ /* 0x000fe20001000000 */
[--C-:B------:R-:W-:Y:S01]  /*a070*/  FFMA.FTZ R211, R158, UR6, -R157.reuse ;  /* 0x000000069ed37c23 */ /* 0x100fe2000801089d */
[----:B------:R-:W-:Y:S01]  /*a080*/  ISETP.NE.AND P2, PT, R197, RZ, PT ;  /* 0x000000ffc500720c */ /* 0x000fe20003f45270 */
[--C-:B------:R-:W-:Y:S01]  /*a090*/  FFMA.FTZ R210, R155, UR6, -R157.reuse ;  /* 0x000000069bd27c23 */ /* 0x100fe2000801089d */
[--C-:B------:R-:W-:Y:S01]  /*a0a0*/  FFMA.FTZ R212, R159, UR6, -R157.reuse ;  /* 0x000000069fd47c23 */ /* 0x100fe2000801089d */
[----:B------:R-:W-:Y:S01]  /*a0b0*/  FADD.FTZ R153, -R153, R188 ;  /* 0x000000bc99997221 */ /* 0x000fe20000010100 */
[--C-:B------:R-:W-:Y:S01]  /*a0c0*/  FFMA.FTZ R216, R205, UR6, -R157.reuse ;  /* 0x00000006cdd87c23 */ /* 0x100fe2000801089d */
[--C-:B------:R-:W-:Y:S01]  /*a0d0*/  FFMA.FTZ R217, R207, UR6, -R157.reuse ;  /* 0x00000006cfd97c23 */ /* 0x100fe2000801089d */
[--C-:B------:R-:W-:Y:S01]  /*a0e0*/  FFMA.FTZ R163, R163, UR6, -R157.reuse ;  /* 0x00000006a3a37c23 */ /* 0x100fe2000801089d */
[----:B------:R-:W-:Y:S01]  /*a0f0*/  FMUL.FTZ R153, R153, UR6 ;  /* 0x0000000699997c20 */ /* 0x000fe20008410000 */
[--C-:B------:R-:W-:Y:S01]  /*a100*/  FFMA.FTZ R159, R166, UR6, -R157.reuse ;  /* 0x00000006a69f7c23 */ /* 0x100fe2000801089d */
[--C-:B------:R-:W-:Y:S01]  /*a110*/  FFMA.FTZ R167, R167, UR6, -R157.reuse ;  /* 0x00000006a7a77c23 */ /* 0x100fe2000801089d */
[--C-:B------:R-:W-:Y:S01]  /*a120*/  FFMA.FTZ R218, R208, UR6, -R157.reuse ;  /* 0x00000006d0da7c23 */ /* 0x100fe2000801089d */
[----:B------:R0:W1:Y:S01]  /*a130*/  MUFU.EX2 R188, R153 ;  /* 0x0000009900bc7308 */ /* 0x0000620000000800 */
[----:B------:R-:W-:Y:S01]  /*a140*/  FFMA.FTZ R219, R156, UR6, -R157 ;  /* 0x000000069cdb7c23 */ /* 0x000fe2000801089d */
[----:B------:R-:W-:-:S02]  /*a150*/  @!P2 IMAD R158, R206, 0x40, R195 ;  /* 0x00000040ce9ea824 */ /* 0x000fc400078e02c3 */
[--C-:B------:R-:W-:Y:S01]  /*a160*/  FFMA.FTZ R206, R162, UR6, -R157.reuse ;  /* 0x00000006a2ce7c23 */ /* 0x100fe2000801089d */
[--C-:B------:R-:W-:Y:S01]  /*a170*/  FFMA.FTZ R220, R214, UR6, -R157.reuse ;  /* 0x00000006d6dc7c23 */ /* 0x100fe2000801089d */
[----:B------:R-:W-:Y:S01]  /*a180*/  FFMA.FTZ R221, R215, UR6, -R157 ;  /* 0x00000006d7dd7c23 */ /* 0x000fe2000801089d */
[----:B------:R-:W-:Y:S02]  /*a190*/  @!P2 IMAD R155, R158, 0x4, R199 ;  /* 0x000000049e9ba824 */ /* 0x000fe400078e02c7 */
[--C-:B------:R-:W-:Y:S01]  /*a1a0*/  FFMA.FTZ R161, R152, UR6, -R157.reuse ;  /* 0x0000000698a17c23 */ /* 0x100fe2000801089d */
[----:B------:R-:W-:Y:S01]  /*a1b0*/  MUFU.EX2 R209, R209 ;  /* 0x000000d100d17308 */ /* 0x000fe20000000800 */
[----:B0-----:R-:W-:Y:S01]  /*a1c0*/  FFMA.FTZ R153, R154, UR6, -R157 ;  /* 0x000000069a997c23 */ /* 0x001fe2000801089d */
[----:B------:R-:W-:Y:S01]  /*a1d0*/  F2FP.F16.F32.PACK_AB R152, R171, R170 ;  /* 0x000000aaab98723e */ /* 0x000fe200000000ff */
[----:B------:R-:W-:Y:S01]  /*a1e0*/  @!P2 STS [R155+0x38400], R23 ;  /* 0x038400179b00a388 */ /* 0x000fe20000000800 */
[----:B------:R-:W-:Y:S01]  /*a1f0*/  F2FP.F16.F32.PACK_AB R154, R175, R174 ;  /* 0x000000aeaf9a723e */ /* 0x000fe200000000ff */
[-C--:B------:R-:W-:Y:S01]  /*a200*/  FMUL.FTZ R85, R85, R23.reuse ;  /* 0x0000001755557220 */ /* 0x080fe20000410000 */
[----:B------:R-:W-:Y:S01]  /*a210*/  F2FP.F16.F32.PACK_AB R156, R179, R178 ;  /* 0x000000b2b39c723e */ /* 0x000fe200000000ff */
[-C--:B------:R-:W-:Y:S01]  /*a220*/  FMUL.FTZ R88, R88, R23.reuse ;  /* 0x0000001758587220 */ /* 0x080fe20000410000 */
[----:B------:R-:W-:Y:S01]  /*a230*/  MUFU.EX2 R210, R210 ;  /* 0x000000d200d27308 */ /* 0x000fe20000000800 */
[----:B-1----:R0:W-:Y:S01]  /*a240*/  @!P2 STS [R155+0x38420], R188 ;  /* 0x038420bc9b00a388 */ /* 0x0021e20000000800 */
[----:B------:R-:W-:Y:S01]  /*a250*/  F2FP.F16.F32.PACK_AB R158, R183, R182 ;  /* 0x000000b6b79e723e */ /* 0x000fe200000000ff */
[-C--:B------:R-:W-:Y:S01]  /*a260*/  FMUL.FTZ R89, R89, R23.reuse ;  /* 0x0000001759597220 */ /* 0x080fe20000410000 */
[----:B------:R-:W-:Y:S01]  /*a270*/  F2FP.F16.F32.PACK_AB R162, R173, R172 ;  /* 0x000000acada2723e */ /* 0x000fe200000000ff */
        /* <DEDUP_REMOVED lines=34> */
[----:B------:R-:W-:Y:S01]  /*a4a0*/  FMUL.FTZ R149, R149, R23 ;  /* 0x0000001795957220 */ /* 0x000fe20000410000 */
        /* <DEDUP_REMOVED lines=24> */
[----:B------:R1:W2:Y:S01]  /*a630*/  MUFU.EX2 R215, R153 ;  /* 0x0000009900d77308 */ /* 0x0002a20000000800 */
        /* <DEDUP_REMOVED lines=8> */
[----:B-1----:R-:W-:Y:S01]  /*a6c0*/  F2FP.F16.F32.PACK_AB R153, R210, R209 ;  /* 0x000000d1d299723e */ /* 0x002fe200000000ff */
[----:B------:R-:W-:Y:S01]  /*a6d0*/  BAR.SYNC.DEFER_BLOCKING 0xf, 0x100 ;  /* 0x03c4000000007b1d */ /* 0x000fe20000010000 */
[-C--:B------:R-:W-:Y:S01]  /*a6e0*/  FMUL.FTZ R78, R78, R188.reuse ;  /* 0x000000bc4e4e7220 */ /* 0x080fe20000410000 */
[-C--:B------:R-:W-:Y:S01]  /*a6f0*/  FMUL.FTZ R79, R79, R188.reuse ;  /* 0x000000bc4f4f7220 */ /* 0x080fe20000410000 */
[-C--:B------:R-:W-:Y:S01]  /*a700*/  FMUL.FTZ R82, R82, R188.reuse ;  /* 0x000000bc52527220 */ /* 0x080fe20000410000 */
[-C--:B------:R-:W-:Y:S01]  /*a710*/  FMUL.FTZ R83, R83, R188.reuse ;  /* 0x000000bc53537220 */ /* 0x080fe20000410000 */
[----:B------:R-:W-:Y:S01]  /*a720*/  FMUL.FTZ R86, R86, R188 ;  /* 0x000000bc56567220 */ /* 0x000fe20000410000 */
        /* <DEDUP_REMOVED lines=42> */
[----:B------:R-:W-:Y:S01]  /*a9d0*/  FMUL.FTZ R151, R151, R188 ;  /* 0x000000bc97977220 */ /* 0x000fe20000410000 */
[----:B------:R0:W-:Y:S01]  /*a9e0*/  STSM.16.M88.4 [R191+0x36400], R152 ;  /* 0x03640098bf007844 */ /* 0x0001e20000000200 */
[----:B------:R-:W-:Y:S01]  /*a9f0*/  FFMA.FTZ R170, R23, R3, R170 ;  /* 0x0000000317aa7223 */ /* 0x000fe200000100aa */
[----:B------:R-:W-:Y:S01]  /*aa00*/  FFMA.FTZ R209, R188, R10, R209 ;  /* 0x0000000abcd17223 */ /* 0x000fe200000100d1 */
[----:B------:R-:W-:Y:S01]  /*aa10*/  ISETP.GT.AND P2, PT, R184, UR61, PT ;  /* 0x0000003db8007c0c */ /* 0x000fe2000bf44270 */
[----:B------:R2:W-:Y:S01]  /*aa20*/  STSM.16.M88.4 [R193], R156 ;  /* 0x0000009cc1007844 */ /* 0x0005e20000000200 */
[----:B------:R-:W-:Y:S01]  /*aa30*/  MUFU.EX2 R220, R220 ;  /* 0x000000dc00dc7308 */ /* 0x000fe20000000800 */
[----:B------:R-:W-:Y:S01]  /*aa40*/  FADD.FTZ R171, R171, R170 ;  /* 0x000000aaabab7221 */ /* 0x000fe20000010000 */
[----:B------:R-:W-:Y:S01]  /*aa50*/  FADD.FTZ R210, R210, R209 ;  /* 0x000000d1d2d27221 */ /* 0x000fe20000010000 */
[----:B------:R2:W-:Y:S01]  /*aa60*/  STSM.16.M88.4 [R190], R160 ;  /* 0x000000a0be007844 */ /* 0x0005e20000000200 */
[----:B------:R-:W-:-:S02]  /*aa70*/  IMAD.MOV.U32 R23, RZ, RZ, R168 ;  /* 0x000000ffff177224 */ /* 0x000fc400078e00a8 */
[----:B------:R-:W-:Y:S01]  /*aa80*/  FADD.FTZ R174, R174, R171 ;  /* 0x000000abaeae7221 */ /* 0x000fe20000010000 */
[----:B------:R-:W-:Y:S01]  /*aa90*/  FADD.FTZ R211, R211, R210 ;  /* 0x000000d2d3d37221 */ /* 0x000fe20000010000 */
[----:B------:R-:W-:Y:S01]  /*aaa0*/  IMAD.MOV.U32 R188, RZ, RZ, R181 ;  /* 0x000000ffffbc7224 */ /* 0x000fe200078e00b5 */
[----:B------:R-:W3:Y:S01]  /*aab0*/  MUFU.EX2 R221, R221 ;  /* 0x000000dd00dd7308 */ /* 0x000ee20000000800 */
[----:B-1----:R-:W-:Y:S01]  /*aac0*/  F2FP.F16.F32.PACK_AB R165, R219, R218 ;  /* 0x000000dadba5723e */ /* 0x002fe200000000ff */
        /* <DEDUP_REMOVED lines=8> */
[----:B------:R-:W-:Y:S01]  /*ab50*/  IMAD.MOV.U32 R206, RZ, RZ, R11 ;  /* 0x000000ffffce7224 */ /* 0x000fe200078e000b */
[----:B---3--:R-:W-:Y:S01]  /*ab60*/  F2FP.F16.F32.PACK_AB R167, R221, R220 ;  /* 0x000000dcdda7723e */ /* 0x008fe200000000ff */
[----:B------:R-:W-:Y:S01]  /*ab70*/  FADD.FTZ R183, R183, R182 ;  /* 0x000000b6b7b77221 */ /* 0x000fe20000010000 */
[----:B------:R-:W-:-:S03]  /*ab80*/  FADD.FTZ R207, R208, R207 ;  /* 0x000000cfd0cf7221 */ /* 0x000fc60000010000 */
[----:B------:R2:W-:Y:S01]  /*ab90*/  STSM.16.M88.4 [R192], R164 ;  /* 0x000000a4c0007844 */ /* 0x0005e20000000200 */
[----:B------:R-:W-:Y:S01]  /*aba0*/  WARPGROUP.ARRIVE ;  /* 0x00000000000079c5 */ /* 0x000fe20000000000 */
[----:B------:R-:W-:Y:S01]  /*abb0*/  FADD.FTZ R202, R202, R183 ;  /* 0x000000b7caca7221 */ /* 0x000fe20000010000 */
[----:B------:R-:W-:-:S03]  /*abc0*/  FADD.FTZ R214, R214, R207 ;  /* 0x000000cfd6d67221 */ /* 0x000fc60000010000 */
[----:B------:R-:W-:Y:S01]  /*abd0*/  FADD.FTZ R169, R169, R202 ;  /* 0x000000caa9a97221 */ /* 0x000fe20000010000 */
[----:B------:R-:W-:Y:S01]  /*abe0*/  HGMMA.64x256x16.F32 R24, R152, gdesc[UR8].tnspB, R24, gsb0 ;  /* 0x43e0000898187df0 */ /* 0x000fe20008000818 */
[----:B------:R-:W-:Y:S01]  /*abf0*/  R2UR UR10, R222 ;  /* 0x00000000de0a72ca */ /* 0x000fe200000e0000 */
[----:B------:R-:W-:Y:S01]  /*ac00*/  UMOV UR11, 0x40000040 ;  /* 0x40000040000b7882 */ /* 0x000fe20000000000 */
[----:B------:R-:W-:Y:S02]  /*ac10*/  VIADD R222, R213, 0x100 ;  /* 0x00000100d5de7836 */ /* 0x000fe40000000000 */
[----:B------:R-:W-:Y:S01]  /*ac20*/  FADD.FTZ R215, R215, R214 ;  /* 0x000000d6d7d77221 */ /* 0x000fe20000010000 */
[----:B------:R-:W-:Y:S02]  /*ac30*/  VIADD R213, R213, 0x180 ;  /* 0x00000180d5d57836 */ /* 0x000fe40000000000 */
        /* <DEDUP_REMOVED lines=12> */
[----:B------:R-:W-:Y:S02]  /*ad00*/  WARPGROUP.DEPBAR.LE gsb0, 0x0 ;  /* 0x00008000000079c5 */ /* 0x000fe40000010000 */
[----:B------:R-:W-:Y:S01]  /*ad10*/  WARPGROUP.ARRIVE ;  /* 0x00000000000079c5 */ /* 0x000fe20000000000 */
[----:B0-----:R-:W-:-:S04]  /*ad20*/  VIADD R152, R184, 0xffffffff ;  /* 0xffffffffb8987836 */ /* 0x001fc80000000000 */
[----:B------:R-:W-:Y:S01]  /*ad30*/  IMAD.MOV.U32 R184, RZ, RZ, R152 ;  /* 0x000000ffffb87224 */ /* 0x000fe200078e0098 */
        /* <DEDUP_REMOVED lines=24> */
[----:B------:R-:W-:Y:S02]  /*aec0*/  IMAD.MOV.U32 R188, RZ, RZ, R181 ;  /* 0x000000ffffbc7224 */ /* 0x000fe400078e00b5 */
[----:B------:R-:W-:Y:S02]  /*aed0*/  IMAD.MOV.U32 R23, RZ, RZ, R168 ;  /* 0x000000ffff177224 */ /* 0x000fe400078e00a8 */
[----:B------:R-:W-:-:S07]  /*aee0*/  IMAD.MOV.U32 R184, RZ, RZ, R152 ;  /* 0x000000ffffb87224 */ /* 0x000fce00078e0098 */
.L_x_5032:
[----:B------:R-:W0:Y:S01]  /*aef0*/  S2UR UR14, SR_CTAID.X ;  /* 0x00000000000e79c3 */ /* 0x000e220000002500 */
[----:B------:R-:W-:Y:S01]  /*af00*/  ULDC UR10, c[0x0][0x448] ;  /* 0x00011200000a7ab9 */ /* 0x000fe20000000800 */
[----:B------:R-:W-:Y:S01]  /*af10*/  IADD3 R189, -R189, 0x1, RZ ;  /* 0x00000001bdbd7810 */ /* 0x000fe20007ffe1ff */
[----:B------:R-:W-:-:S04]  /*af20*/  UISETP.NE.AND UP0, UPT, UR10, 0x1, UPT ;  /* 0x000000010a00788c */ /* 0x000fc8000bf05270 */
[----:B------:R-:W-:Y:S01]  /*af30*/  IMAD R189, R16, UR7, R189 ;  /* 0x0000000710bd7c24 */ /* 0x000fe2000f8e02bd */
[----:B------:R-:W-:Y:S02]  /*af40*/  ULDC UR7, c[0x0][0xadc] ;  /* 0x0002b70000077ab9 */ /* 0x000fe40000000800 */
[----:B------:R-:W-:Y:S02]  /*af50*/  UISETP.GE.AND UP1, UPT, UR7, 0x1, UPT ;  /* 0x000000010700788c */ /* 0x000fe4000bf26270 */
[----:B------:R-:W-:Y:S02]  /*af60*/  R2UR UR15, R189 ;  /* 0x00000000bd0f72ca */ /* 0x000fe400000e0000 */
[----:B------:R-:W-:Y:S01]  /*af70*/  @UP0 ULDC UR10, c[0x0][0x44c] ;  /* 0x00011300000a0ab9 */ /* 0x000fe20000000800 */
[----:B------:R-:W-:Y:S01]  /*af80*/  @UP0 ULDC UR18, c[0x0][0x450] ;  /* 0x0001140000120ab9 */ /* 0x000fe20000000800 */
[----:B------:R-:W-:Y:S01]  /*af90*/  PLOP3.LUT P6, PT, PT, PT, UP1, 0x80, 0x0 ;  /* 0x000000000000781c */ /* 0x000fe20003fcf018 */
[----:B0-----:R-:W-:-:S04]  /*afa0*/  ULEA UR14, UR14, 0x3f, 0x6 ;  /* 0x0000003f0e0e7891 */ /* 0x001fc8000f8e303f */
[----:B------:R-:W-:-:S04]  /*afb0*/  UIMAD.WIDE.U32 UR10, UR14, UR10, URZ ;  /* 0x0000000a0e0a72a5 */ /* 0x000fc8000f8e003f */
[----:B------:R-:W-:-:S03]  /*afc0*/  @UP0 USHF.R.U32.HI UR14, URZ, UR18, UR11 ;  /* 0x000000123f0e0299 */ /* 0x000fc6000801160b */
[----:B------:R-:W-:Y:S01]  /*afd0*/  ULDC UR18, c[0x0][0xad4] ;  /* 0x0002b50000127ab9 */ /* 0x000fe20000000800 */
[----:B------:R-:W-:-:S04]  /*afe0*/  UIADD3 UR14, UR15, UR14, URZ ;  /* 0x0000000e0f0e7290 */ /* 0x000fc8000fffe03f */
[----:B------:R-:W-:Y:S01]  /*aff0*/  UIADD3 UR18, UR14, -UR18, URZ ;  /* 0x800000120e127290 */ /* 0x000fe2000fffe03f */
[----:B------:R-:W-:Y:S11]  /*b000*/  @!P6 BRA `(.L_x_5050) ;  /* 0x000000000048e947 */ /* 0x000ff60003800000 */
        /* <DEDUP_REMOVED lines=11> */
.L_x_5051:
[----:B------:R-:W-:-:S11]  /*b0c0*/  UISETP.NE.AND UP1, UPT, UR7, 0x1, UPT ;  /* 0x000000010700788c */ /* 0x000fd6000bf25270 */
[----:B------:R-:W-:Y:S02]  /*b0d0*/  @UP1 ULDC.64 UR10, c[0x0][0xae0] ;  /* 0x0002b800000a1ab9 */ /* 0x000fe40000000a00 */
[----:B------:R-:W-:-:S04]  /*b0e0*/  UIMAD.WIDE.U32 UR14, UR19, UR10, URZ ;  /* 0x0000000a130e72a5 */ /* 0x000fc8000f8e003f */
[----:B------:R-:W-:-:S12]  /*b0f0*/  @UP1 USHF.R.U32.HI UR19, URZ, UR11, UR15 ;  /* 0x0000000b3f131299 */ /* 0x000fd8000801160f */
.L_x_5052:
[----:B------:R-:W-:-:S04]  /*b100*/  UIMAD UR7, UR19, UR7, URZ ;  /* 0x00000007130772a4 */ /* 0x000fc8000f8e023f */
[----:B------:R-:W-:-:S04]  /*b110*/  UISETP.LT.AND UP1, UPT, UR18, UR7, UPT ;  /* 0x000000071200728c */ /* 0x000fc8000bf21270 */
[----:B------:R-:W-:-:S12]  /*b120*/  USEL UR18, UR18, UR7, !UP1 ;  /* 0x0000000712127287 */ /* 0x000fd8000c800000 */
.L_x_5050:
[----:B------:R-:W-:Y:S01]  /*b130*/  UIADD3 UR18, UR18, 0x3f, URZ ;  /* 0x0000003f12127890 */ /* 0x000fe2000fffe03f */
[----:B------:R-:W-:-:S03]  /*b140*/  R2UR UR10, R198 ;  /* 0x00000000c60a72ca */ /* 0x000fc600000e0000 */
[----:B------:R-:W-:-:S04]  /*b150*/  USHF.R.S32.HI UR7, URZ, 0x1f, UR18 ;  /* 0x0000001f3f077899 */ /* 0x000fc80008011412 */
[----:B------:R-:W-:-:S04]  /*b160*/  ULEA.HI UR7, UR7, UR18, URZ, 0x6 ;  /* 0x0000001207077291 */ /* 0x000fc8000f8f303f */
[----:B------:R-:W-:-:S04]  /*b170*/  USHF.R.S32.HI UR7, URZ, 0x6, UR7 ;  /* 0x000000063f077899 */ /* 0x000fc80008011407 */
[----:B------:R-:W-:-:S04]  /*b180*/  UISETP.LT.AND UP1, UPT, UR10, UR7, UPT ;  /* 0x000000070a00728c */ /* 0x000fc8000bf21270 */
[----:B------:R-:W-:-:S06]  /*b190*/  USEL UR61, UR10, UR7, !UP1 ;  /* 0x000000070a3d7287 */ /* 0x000fcc000c800000 */
[----:B------:R-:W-:-:S13]  /*b1a0*/  ISETP.GE.AND P2, PT, R184, UR61, PT ;  /* 0x0000003db8007c0c */ /* 0x000fda000bf46270 */
[----:B------:R-:W-:Y:S05]  /*b1b0*/  @!P2 BRA `(.L_x_5053) ;  /* 0x0000002800d0a947 */ /* 0x000fea0003800000 */
[----:B------:R-:W-:Y:S02]  /*b1c0*/  IMAD.MOV.U32 R211, RZ, RZ, R188 ;  /* 0x000000ffffd37224 */ /* 0x000fe400078e00bc */
[----:B------:R-:W-:Y:S02]  /*b1d0*/  IMAD.MOV.U32 R189, RZ, RZ, R23 ;  /* 0x000000ffffbd7224 */ /* 0x000fe400078e0017 */
[----:B------:R-:W-:Y:S02]  /*b1e0*/  IMAD.MOV.U32 R203, RZ, RZ, R184 ;  /* 0x000000ffffcb7224 */ /* 0x000fe400078e00b8 */
[----:B------:R-:W-:-:S07]  /*b1f0*/  IMAD.MOV.U32 R212, RZ, RZ, R11 ;  /* 0x000000ffffd47224 */ /* 0x000fce00078e000b */
.L_x_5062:
[----:B------:R-:W-:-:S05]  /*b200*/  VIADD R11, R212, 0x1 ;  /* 0x00000001d40b7836 */ /* 0x000fca0000000000 */
[----:B------:R-:W-:-:S04]  /*b210*/  ISETP.NE.AND P3, PT, R11, 0x2, PT ;  /* 0x000000020b00780c */ /* 0x000fc80003f65270 */
[----:B------:R-:W-:Y:S02]  /*b220*/  SEL R23, RZ, 0x1, P3 ;  /* 0x00000001ff177807 */ /* 0x000fe40001800000 */
[----:B------:R-:W-:Y:S02]  /*b230*/  SEL R11, R11, RZ, P3 ;  /* 0x000000ff0b0b7207 */ /* 0x000fe40001800000 */
[----:B------:R-:W-:Y:S01]  /*b240*/  R2UR UR6, R23 ;  /* 0x00000000170672ca */ /* 0x000fe200000e0000 */
[----:B------:R-:W-:Y:S02]  /*b250*/  IMAD.MOV.U32 R23, RZ, RZ, R203 ;  /* 0x000000ffff177224 */ /* 0x000fe400078e00cb */
[----:B------:R-:W-:-:S03]  /*b260*/  VIADD R203, R203, 0xffffffff ;  /* 0xffffffffcbcb7836 */ /* 0x000fc60000000000 */
[----:B------:R-:W-:-:S07]  /*b270*/  ISETP.GT.AND P2, PT, R23, UR61, PT ;  /* 0x0000003d17007c0c */ /* 0x000fce000bf44270 */
[----:B------:R-:W-:Y:S01]  /*b280*/  ULOP3.LUT UR60, UR60, UR6, URZ, 0x3c, !UPT ;  /* 0x000000063c3c7292 */ /* 0x000fe2000f8e3c3f */
[----:B0-----:R-:W-:Y:S11]  /*b290*/  @!P0 BRA `(.L_x_5054) ;  /* 0x0000000000048947 */ /* 0x001ff60003800000 */
[----:B------:R-:W-:Y:S01]  /*b2a0*/  BPT.TRAP 0x1 ;  /* 0x000000040000795c */ /* 0x000fe20000300000 */
.L_x_5054:
[----:B------:R-:W-:Y:S02]  /*b2b0*/  IMAD.U32 R23, RZ, RZ, UR60 ;  /* 0x0000003cff177e24 */ /* 0x000fe4000f8e00ff */
[----:B------:R-:W-:-:S03]  /*b2c0*/  IMAD R184, R11, 0x8, R199 ;  /* 0x000000080bb87824 */ /* 0x000fc600078e02c7 */
[----:B------:R-:W-:-:S04]  /*b2d0*/  SHF.L.U32 R23, R23, 0x1f, RZ ;  /* 0x0000001f17177819 */ /* 0x000fc800000006ff */
[----:B------:R0:W1:Y:S01]  /*b2e0*/  SYNCS.PHASECHK.TRANS64.TRYWAIT P3, [R184+URZ+0x38830], R23 ;  /* 0x03883017b80075a7 */ /* 0x000062000806017f */
[----:B------:R-:W-:Y:S05]  /*b2f0*/  @!P0 BRA `(.L_x_5055) ;  /* 0x0000000000048947 */ /* 0x000fea0003800000 */
[----:B------:R-:W-:Y:S01]  /*b300*/  BPT.TRAP 0x1 ;  /* 0x000000040000795c */ /* 0x000fe20000300000 */
.L_x_5055:
[----:B------:R-:W-:Y:S01]  /*b310*/  IMAD R188, R11, 0x200, R194 ;  /* 0x000002000bbc7824 */ /* 0x000fe200078e02c2 */
[----:B-1----:R-:W-:Y:S06]  /*b320*/  @P3 BRA `(.L_x_5056) ;  /* 0x0000000000083947 */ /* 0x002fec0003800000 */
[----:B------:R-:W1:Y:S02]  /*b330*/  SYNCS.PHASECHK.TRANS64.TRYWAIT P3, [R184+URZ+0x38830], R23 ;  /* 0x03883017b80075a7 */ /* 0x000e64000806017f */
[----:B-1----:R-:W-:Y:S05]  /*b340*/  @!P3 BRA `(.L_x_5057) ;  /* 0x000000f00004b947 */ /* 0x002fea0003800000 */
.L_x_5056:
[----:B------:R-:W-:Y:S01]  /*b350*/  R2UR UR58, R188 ;  /* 0x00000000bc3a72ca */ /* 0x000fe200000e0000 */
[----:B--2---:R-:W-:Y:S01]  /*b360*/  WARPGROUP.ARRIVE ;  /* 0x00000000000079c5 */ /* 0x004fe20000000000 */
[----:B------:R-:W-:Y:S01]  /*b370*/  R2UR UR56, R8 ;  /* 0x00000000083872ca */ /* 0x000fe200000e0000 */
[----:B------:R-:W-:Y:S01]  /*b380*/  UMOV UR59, 0x40000040 ;  /* 0x40000040003b7882 */ /* 0x000fe20000000000 */
[----:B------:R-:W-:Y:S01]  /*b390*/  R2UR UR57, R9 ;  /* 0x00000000093972ca */ /* 0x000fe200000e0000 */
[----:B------:R-:W-:-:S12]  /*b3a0*/  VIADD R202, R188, 0x2 ;  /* 0x00000002bcca7836 */ /* 0x000fd80000000000 */
[----:B------:R-:W-:Y:S01]  /*b3b0*/  HGMMA.64x64x16.F32 R152, gdesc[UR56], RZ, !UPT, gsb0 ;  /* 0x00e00000389879f0 */ /* 0x000fe2000c0008ff */
[----:B------:R-:W-:Y:S01]  /*b3c0*/  R2UR UR58, R202 ;  /* 0x00000000ca3a72ca */ /* 0x000fe200000e0000 */
[----:B------:R-:W-:Y:S01]  /*b3d0*/  UMOV UR59, 0x40000040 ;  /* 0x40000040003b7882 */ /* 0x000fe20000000000 */
[----:B------:R-:W-:Y:S01]  /*b3e0*/  R2UR UR56, R20 ;  /* 0x00000000143872ca */ /* 0x000fe200000e0000 */
[C---:B------:R-:W-:Y:S01]  /*b3f0*/  VIADD R202, R188.reuse, 0x4 ;  /* 0x00000004bcca7836 */ /* 0x040fe20000000000 */
[----:B------:R-:W-:Y:S01]  /*b400*/  R2UR UR57, R21 ;  /* 0x00000000153972ca */ /* 0x000fe200000e0000 */
[----:B------:R-:W-:Y:S01]  /*b410*/  VIADD R188, R188, 0x6 ;  /* 0x00000006bcbc7836 */ /* 0x000fe20000000000 */
[----:B------:R-:W-:Y:S02]  /*b420*/  WARPGROUP.DEPBAR.LE gsb0, 0x0 ;  /* 0x00008000000079c5 */ /* 0x000fe40000010000 */
[----:B------:R-:W-:-:S09]  /*b430*/  WARPGROUP.ARRIVE ;  /* 0x00000000000079c5 */ /* 0x000fd20000000000 */
[----:B------:R-:W-:Y:S01]  /*b440*/  HGMMA.64x64x16.F32 R152, gdesc[UR56], R152, gsb0 ;  /* 0x00e00000389879f0 */ /* 0x000fe20008000898 */
[----:B------:R-:W-:Y:S01]  /*b450*/  R2UR UR58, R202 ;  /* 0x00000000ca3a72ca */ /* 0x000fe200000e0000 */
[----:B------:R-:W-:Y:S01]  /*b460*/  UMOV UR59, 0x40000040 ;  /* 0x40000040003b7882 */ /* 0x000fe20000000000 */
[----:B------:R-:W-:Y:S02]  /*b470*/  R2UR UR56, R18 ;  /* 0x00000000123872ca */ /* 0x000fe400000e0000 */
[----:B------:R-:W-:Y:S01]  /*b480*/  R2UR UR57, R19 ;  /* 0x00000000133972ca */ /* 0x000fe200000e0000 */
[----:B------:R-:W-:Y:S02]  /*b490*/  WARPGROUP.DEPBAR.LE gsb0, 0x0 ;  /* 0x00008000000079c5 */ /* 0x000fe40000010000 */
[----:B------:R-:W-:-:S10]  /*b4a0*/  WARPGROUP.ARRIVE ;  /* 0x00000000000079c5 */ /* 0x000fd40000000000 */
[----:B------:R-:W-:Y:S01]  /*b4b0*/  HGMMA.64x64x16.F32 R152, gdesc[UR56], R152, gsb0 ;  /* 0x00e00000389879f0 */ /* 0x000fe20008000898 */
[----:B------:R-:W-:Y:S01]  /*b4c0*/  R2UR UR58, R188 ;  /* 0x00000000bc3a72ca */ /* 0x000fe200000e0000 */
[----:B------:R-:W-:Y:S01]  /*b4d0*/  UMOV UR59, 0x40000040 ;  /* 0x40000040003b7882 */ /* 0x000fe20000000000 */
[----:B------:R-:W-:Y:S02]  /*b4e0*/  R2UR UR56, R14 ;  /* 0x000000000e3872ca */ /* 0x000fe400000e0000 */
[----:B------:R-:W-:Y:S01]  /*b4f0*/  R2UR UR57, R15 ;  /* 0x000000000f3972ca */ /* 0x000fe200000e0000 */
[----:B------:R-:W-:Y:S02]  /*b500*/  WARPGROUP.DEPBAR.LE gsb0, 0x0 ;  /* 0x00008000000079c5 */ /* 0x000fe40000010000 */
[----:B------:R-:W-:-:S10]  /*b510*/  WARPGROUP.ARRIVE ;  /* 0x00000000000079c5 */ /* 0x000fd40000000000 */
[----:B------:R-:W-:Y:S03]  /*b520*/  HGMMA.64x64x16.F32 R152, gdesc[UR56], R152, gsb0 ;  /* 0x00e00000389879f0 */ /* 0x000fe60008000898 */
[----:B------:R-:W-:Y:S02]  /*b530*/  WARPGROUP.DEPBAR.LE gsb0, 0x0 ;  /* 0x00008000000079c5 */ /* 0x000fe40000010000 */
[----:B------:R-:W-:Y:S05]  /*b540*/  @!P0 BRA `(.L_x_5058) ;  /* 0x0000000000048947 */ /* 0x000fea0003800000 */
[----:B------:R-:W-:Y:S01]  /*b550*/  BPT.TRAP 0x1 ;  /* 0x000000040000795c */ /* 0x000fe20000300000 */
.L_x_5058:
[----:B------:R2:W3:Y:S01]  /*b560*/  SYNCS.PHASECHK.TRANS64.TRYWAIT P3, [R184+URZ+0x38850], R23 ;  /* 0x03885017b80075a7 */ /* 0x0004e2000806017f */
[----:B------:R-:W-:Y:S05]  /*b570*/  @!P0 BRA `(.L_x_5059) ;  /* 0x0000000000048947 */ /* 0x000fea0003800000 */
[----:B------:R-:W-:Y:S01]  /*b580*/  BPT.TRAP 0x1 ;  /* 0x000000040000795c */ /* 0x000fe20000300000 */
.L_x_5059:
[----:B---3--:R-:W-:Y:S05]  /*b590*/  @P3 BRA `(.L_x_5060) ;  /* 0x0000000000083947 */ /* 0x008fea0003800000 */
[----:B------:R-:W3:Y:S02]  /*b5a0*/  SYNCS.PHASECHK.TRANS64.TRYWAIT P3, [R184+URZ+0x38850], R23 ;  /* 0x03885017b80075a7 */ /* 0x000ee4000806017f */
[----:B---3--:R-:W-:Y:S05]  /*b5b0*/  @!P3 BRA `(.L_x_5061) ;  /* 0x000000ec007cb947 */ /* 0x008fea0003800000 */
.L_x_5060:
[----:B0123--:R-:W-:Y:S01]  /*b5c0*/  IMAD R23, R11, 0x1000, R17 ;  /* 0x000010000b177824 */ /* 0x00ffe200078e0211 */
[----:B------:R-:W-:Y:S01]  /*b5d0*/  R2UR UR56, R6 ;  /* 0x00000000063872ca */ /* 0x000fe200000e0000 */
[----:B------:R-:W-:Y:S01]  /*b5e0*/  WARPGROUP.ARRIVE ;  /* 0x00000000000079c5 */ /* 0x000fe20000000000 */
[----:B------:R-:W-:Y:S01]  /*b5f0*/  R2UR UR57, R7 ;  /* 0x00000000073972ca */ /* 0x000fe200000e0000 */
[----:B------:R-:W-:Y:S01]  /*b600*/  UMOV UR59, 0x40000040 ;  /* 0x40000040003b7882 */ /* 0x000fe20000000000 */
[C---:B------:R-:W-:Y:S01]  /*b610*/  R2UR UR58, R23.reuse ;  /* 0x00000000173a72ca */ /* 0x040fe200000e0000 */
[C---:B------:R-:W-:Y:S01]  /*b620*/  VIADD R188, R23.reuse, 0x2 ;  /* 0x0000000217bc7836 */ /* 0x040fe20000000000 */
        /* <DEDUP_REMOVED lines=11> */
[----:B------:R-:W-:Y:S01]  /*b6e0*/  HGMMA.64x64x16.F32 R152, gdesc[UR56], R152, gsb0 ;  /* 0x00e00000389879f0 */ /* 0x000fe20008000898 */
[----:B------:R-:W-:Y:S01]  /*b6f0*/  R2UR UR58, R188 ;  /* 0x00000000bc3a72ca */ /* 0x000fe200000e0000 */
[----:B------:R-:W-:Y:S01]  /*b700*/  UMOV UR59, 0x40000040 ;  /* 0x40000040003b7882 */ /* 0x000fe20000000000 */
[----:B------:R-:W-:Y:S01]  /*b710*/  R2UR UR56, R4 ;  /* 0x00000000043872ca */ /* 0x000fe200000e0000 */
[----:B------:R-:W-:Y:S01]  /*b720*/  VIADD R188, R23, 0x4 ;  /* 0x0000000417bc7836 */ /* 0x000fe20000000000 */
[----:B------:R-:W-:Y:S01]  /*b730*/  R2UR UR57, R5 ;  /* 0x00000000053972ca */ /* 0x000fe200000e0000 */
[----:B------:R-:W-:Y:S01]  /*b740*/  UMOV UR51, 0x40000040 ;  /* 0x4000004000337882 */ /* 0x000fe20000000000 */
[----:B------:R-:W0:Y:S01]  /*b750*/  S2R R202, SR_TID.X ;  /* 0x0000000000ca7919 */ /* 0x000e220000002100 */
[----:B------:R-:W-:Y:S01]  /*b760*/  UMOV UR55, 0x40000040 ;  /* 0x4000004000377882 */ /* 0x000fe20000000000 */
[----:B------:R-:W-:-:S02]  /*b770*/  IMAD.MOV.U32 R207, RZ, RZ, 0x4 ;  /* 0x00000004ffcf7424 */ /* 0x000fc400078e00ff */
[----:B------:R-:W-:Y:S01]  /*b780*/  IMAD R221, R11, 0x1000, R196 ;  /* 0x000010000bdd7824 */ /* 0x000fe200078e02c4 */
[----:B0-----:R-:W-:Y:S01]  /*b790*/  SHF.R.U32.HI R202, RZ, 0x7, R202 ;  /* 0x00000007ffca7819 */ /* 0x001fe200000116ca */
[----:B------:R-:W-:Y:S02]  /*b7a0*/  WARPGROUP.DEPBAR.LE gsb0, 0x0 ;  /* 0x00008000000079c5 */ /* 0x000fe40000010000 */
[----:B------:R-:W-:-:S06]  /*b7b0*/  WARPGROUP.ARRIVE ;  /* 0x00000000000079c5 */ /* 0x000fcc0000000000 */
[----:B------:R-:W-:Y:S01]  /*b7c0*/  HGMMA.64x64x16.F32 R152, gdesc[UR56], R152, gsb0 ;  /* 0x00e00000389879f0 */ /* 0x000fe20008000898 */
[----:B------:R-:W-:Y:S01]  /*b7d0*/  R2UR UR58, R188 ;  /* 0x00000000bc3a72ca */ /* 0x000fe200000e0000 */
[----:B------:R-:W-:Y:S01]  /*b7e0*/  UMOV UR59, 0x40000040 ;  /* 0x40000040003b7882 */ /* 0x000fe20000000000 */
[----:B------:R-:W-:Y:S01]  /*b7f0*/  R2UR UR56, R12 ;  /* 0x000000000c3872ca */ /* 0x000fe200000e0000 */
[----:B------:R-:W-:Y:S01]  /*b800*/  VIADD R188, R23, 0x6 ;  /* 0x0000000617bc7836 */ /* 0x000fe20000000000 */
[----:B------:R-:W-:-:S04]  /*b810*/  R2UR UR57, R13 ;  /* 0x000000000d3972ca */ /* 0x000fc800000e0000 */
        /* <DEDUP_REMOVED lines=23> */
[----:B------:R-:W-:Y:S02]  /*b990*/  WARPGROUP.DEPBAR.LE gsb0, 0x0 ;  /* 0x00008000000079c5 */ /* 0x000fe40000010000 */
[----:B------:R-:W-:Y:S01]  /*b9a0*/  WARPGROUP.ARRIVE ;  /* 0x00000000000079c5 */ /* 0x000fe20000000000 */
[----:B------:R-:W-:-:S05]  /*b9b0*/  VIADD R188, R23, 0x606 ;  /* 0x0000060617bc7836 */ /* 0x000fca0000000000 */
[----:B------:R-:W-:Y:S01]  /*b9c0*/  HGMMA.64x64x16.F32 R152, gdesc[UR56], R152, gsb0 ;  /* 0x00e00000389879f0 */ /* 0x000fe20008000898 */
[----:B------:R-:W-:Y:S01]  /*b9d0*/  R2UR UR54, R188 ;  /* 0x00000000bc3672ca */ /* 0x000fe200000e0000 */
[----:B------:R-:W-:Y:S01]  /*b9e0*/  UMOV UR57, 0x40000040 ;  /* 0x4000004000397882 */ /* 0x000fe20000000000 */
[----:B------:R-:W0:Y:S01]  /*b9f0*/  SHFL.IDX PT, R188, R202, RZ, 0x1f ;  /* 0x00001fffcabc7589 */ /* 0x000e2200000e0000 */
[----:B------:R-:W-:Y:S01]  /*ba00*/  UMOV UR59, 0x40000040 ;  /* 0x40000040003b7882 */ /* 0x000fe20000000000 */
[----:B0-----:R-:W-:Y:S01]  /*ba10*/  ISETP.GT.AND P3, PT, R188, 0x7f, PT ;  /* 0x0000007fbc00780c */ /* 0x001fe20003f64270 */
[----:B------:R-:W-:-:S03]  /*ba20*/  VIADD R188, R23, 0x800 ;  /* 0x0000080017bc7836 */ /* 0x000fc60000000000 */
[----:B------:R-:W-:Y:S02]  /*ba30*/  SEL R205, RZ, 0x2, !P3 ;  /* 0x00000002ffcd7807 */ /* 0x000fe40005800000 */
[C---:B------:R-:W-:Y:S02]  /*ba40*/  SEL R209, R207.reuse, 0x2, P3 ;  /* 0x00000002cfd17807 */ /* 0x040fe40001800000 */
[----:B------:R-:W-:Y:S01]  /*ba50*/  SEL R207, R207, 0x6, !P3 ;  /* 0x00000006cfcf7807 */ /* 0x000fe20005800000 */
[----:B------:R-:W-:Y:S02]  /*ba60*/  IMAD.IADD R202, R186, 0x1, R205 ;  /* 0x00000001baca7824 */ /* 0x000fe400078e02cd */
        /* <DEDUP_REMOVED lines=236> */
[----:B------:R-:W-:Y:S02]  /*c930*/  FMNMX.FTZ R188, R162, R23, !PT ;  /* 0x00000017a2bc7209 */ /* 0x000fe40007810000 */
[----:B0-----:R-:W-:Y:S02]  /*c940*/  FMNMX.FTZ R23, R204, R205, !PT ;  /* 0x000000cdcc177209 */ /* 0x001fe40007810000 */
[----:B------:R-:W-:-:S03]  /*c950*/  FMNMX.FTZ R205, R163, R188, !PT ;  /* 0x000000bca3cd7209 */ /* 0x000fc60007810000 */
[C---:B------:R-:W-:Y:S01]  /*c960*/  FADD.FTZ R189, -R23.reuse, R189 ;  /* 0x000000bd17bd7221 */ /* 0x040fe20000010100 */
[----:B------:R-:W-:Y:S01]  /*c970*/  FMNMX.FTZ R188, R166, R205, !PT ;  /* 0x000000cda6bc7209 */ /* 0x000fe20007810000 */
[----:B------:R-:W-:Y:S02]  /*c980*/  FMUL.FTZ R213, R23, UR6 ;  /* 0x0000000617d57c20 */ /* 0x000fe40008410000 */
[----:B------:R-:W-:Y:S01]  /*c990*/  FMUL.FTZ R202, R189, UR6 ;  /* 0x00000006bdca7c20 */ /* 0x000fe20008410000 */
[----:B------:R-:W-:Y:S01]  /*c9a0*/  FMNMX.FTZ R189, R167, R188, !PT ;  /* 0x000000bca7bd7209 */ /* 0x000fe20007810000 */
[--C-:B------:R-:W-:Y:S01]  /*c9b0*/  FFMA.FTZ R204, R153, UR6, -R213.reuse ;  /* 0x0000000699cc7c23 */ /* 0x100fe200080108d5 */
[--C-:B------:R-:W-:Y:S01]  /*c9c0*/  FFMA.FTZ R206, R157, UR6, -R213.reuse ;  /* 0x000000069dce7c23 */ /* 0x100fe200080108d5 */
[--C-:B------:R-:W-:Y:S01]  /*c9d0*/  FFMA.FTZ R207, R160, UR6, -R213.reuse ;  /* 0x00000006a0cf7c23 */ /* 0x100fe200080108d5 */
[----:B------:R-:W-:Y:S01]  /*c9e0*/  FMNMX.FTZ R188, R170, R189, !PT ;  /* 0x000000bdaabc7209 */ /* 0x000fe20007810000 */
[--C-:B------:R-:W-:Y:S01]  /*c9f0*/  FFMA.FTZ R189, R152, UR6, -R213.reuse ;  /* 0x0000000698bd7c23 */ /* 0x100fe200080108d5 */
[----:B------:R-:W0:Y:S01]  /*ca00*/  MUFU.EX2 R202, R202 ;  /* 0x000000ca00ca7308 */ /* 0x000e220000000800 */
        /* <DEDUP_REMOVED lines=15> */
[----:B------:R-:W-:Y:S01]  /*cb00*/  MUFU.EX2 R189, R189 ;  /* 0x000000bd00bd7308 */ /* 0x000fe20000000800 */
[----:B0-----:R-:W-:Y:S01]  /*cb10*/  FMUL.FTZ R24, R24, R202 ;  /* 0x000000ca18187220 */ /* 0x001fe20000410000 */
[----:B------:R-:W-:Y:S01]  /*cb20*/  FMNMX.FTZ R153, R179, R152, !PT ;  /* 0x00000098b3997209 */ /* 0x000fe20007810000 */
[-C--:B------:R-:W-:Y:S01]  /*cb30*/  FMUL.FTZ R25, R25, R202.reuse ;  /* 0x000000ca19197220 */ /* 0x080fe20000410000 */
[-C--:B------:R-:W-:Y:S01]  /*cb40*/  FMUL.FTZ R28, R28, R202.reuse ;  /* 0x000000ca1c1c7220 */ /* 0x080fe20000410000 */
[-C--:B------:R-:W-:Y:S01]  /*cb50*/  FMUL.FTZ R29, R29, R202.reuse ;  /* 0x000000ca1d1d7220 */ /* 0x080fe20000410000 */
[----:B------:R-:W-:Y:S01]  /*cb60*/  FMNMX.FTZ R152, R182, R153, !PT ;  /* 0x00000099b6987209 */ /* 0x000fe20007810000 */
[-C--:B------:R-:W-:Y:S01]  /*cb70*/  FMUL.FTZ R32, R32, R202.reuse ;  /* 0x000000ca20207220 */ /* 0x080fe20000410000 */
[----:B------:R-:W-:Y:S01]  /*cb80*/  MUFU.EX2 R204, R204 ;  /* 0x000000cc00cc7308 */ /* 0x000fe20000000800 */
[----:B------:R-:W-:Y:S01]  /*cb90*/  FMUL.FTZ R33, R33, R202 ;  /* 0x000000ca21217220 */ /* 0x000fe20000410000 */
[----:B------:R-:W-:Y:S01]  /*cba0*/  FMNMX.FTZ R152, R183, R152, !PT ;  /* 0x00000098b7987209 */ /* 0x000fe20007810000 */
[-C--:B------:R-:W-:Y:S01]  /*cbb0*/  FMUL.FTZ R36, R36, R202.reuse ;  /* 0x000000ca24247220 */ /* 0x080fe20000410000 */
[-C--:B------:R-:W-:Y:S01]  /*cbc0*/  FMUL.FTZ R37, R37, R202.reuse ;  /* 0x000000ca25257220 */ /* 0x080fe20000410000 */
[-C--:B------:R-:W-:Y:S01]  /*cbd0*/  FMUL.FTZ R40, R40, R202.reuse ;  /* 0x000000ca28287220 */ /* 0x080fe20000410000 */
[-C--:B------:R-:W-:Y:S01]  /*cbe0*/  FMUL.FTZ R41, R41, R202.reuse ;  /* 0x000000ca29297220 */ /* 0x080fe20000410000 */
[----:B------:R-:W0:Y:S01]  /*cbf0*/  SHFL.BFLY PT, R153, R152, 0x2, 0x1f ;  /* 0x0c401f0098997f89 */ /* 0x000e2200000e0000 */
        /* <DEDUP_REMOVED lines=23> */
[----:B0-----:R-:W-:Y:S01]  /*cd70*/  FMNMX.FTZ R153, R152, R153, !PT ;  /* 0x0000009998997209 */ /* 0x001fe20007810000 */
[----:B------:R-:W0:Y:S01]  /*cd80*/  MUFU.EX2 R208, R208 ;  /* 0x000000d000d07308 */ /* 0x000e220000000800 */
[-C--:B------:R-:W-:Y:S01]  /*cd90*/  FMUL.FTZ R84, R84, R202.reuse ;  /* 0x000000ca54547220 */ /* 0x080fe20000410000 */
[-C--:B------:R-:W-:Y:S01]  /*cda0*/  FMUL.FTZ R85, R85, R202.reuse ;  /* 0x000000ca55557220 */ /* 0x080fe20000410000 */
[-C--:B------:R-:W-:Y:S01]  /*cdb0*/  FMUL.FTZ R88, R88, R202.reuse ;  /* 0x000000ca58587220 */ /* 0x080fe20000410000 */
[----:B------:R-:W1:Y:S01]  /*cdc0*/  SHFL.BFLY PT, R188, R153, 0x1, 0x1f ;  /* 0x0c201f0099bc7f89 */ /* 0x000e6200000e0000 */
        /* <DEDUP_REMOVED lines=22> */
[----:B------:R-:W-:Y:S01]  /*cf30*/  FMUL.FTZ R125, R125, R202 ;  /* 0x000000ca7d7d7220 */ /* 0x000fe20000410000 */
[----:B-1----:R-:W-:Y:S01]  /*cf40*/  FMNMX.FTZ R188, R153, R188, !PT ;  /* 0x000000bc99bc7209 */ /* 0x002fe20007810000 */
[----:B------:R-:W-:Y:S01]  /*cf50*/  FFMA.FTZ R153, R181, UR6, -R213 ;  /* 0x00000006b5997c23 */ /* 0x000fe200080108d5 */
[-C--:B------:R-:W-:Y:S01]  /*cf60*/  FMUL.FTZ R128, R128, R202.reuse ;  /* 0x000000ca80807220 */ /* 0x080fe20000410000 */
[-C--:B------:R-:W-:Y:S01]  /*cf70*/  FMUL.FTZ R129, R129, R202.reuse ;  /* 0x000000ca81817220 */ /* 0x080fe20000410000 */
[----:B------:R-:W-:Y:S01]  /*cf80*/  MUFU.EX2 R169, R169 ;  /* 0x000000a900a97308 */ /* 0x000fe20000000800 */
[----:B------:R-:W-:Y:S01]  /*cf90*/  FADD.FTZ R152, -R188, R211 ;  /* 0x000000d3bc987221 */ /* 0x000fe20000010100 */
[-C--:B------:R-:W-:Y:S01]  /*cfa0*/  FMUL.FTZ R132, R132, R202.reuse ;  /* 0x000000ca84847220 */ /* 0x080fe20000410000 */
[-C--:B------:R-:W-:Y:S01]  /*cfb0*/  FMUL.FTZ R133, R133, R202.reuse ;  /* 0x000000ca85857220 */ /* 0x080fe20000410000 */
[-C--:B------:R-:W-:Y:S01]  /*cfc0*/  FMUL.FTZ R136, R136, R202.reuse ;  /* 0x000000ca88887220 */ /* 0x080fe20000410000 */
[----:B------:R-:W-:Y:S01]  /*cfd0*/  FMUL.FTZ R181, R152, UR6 ;  /* 0x0000000698b57c20 */ /* 0x000fe20008410000 */
[----:B------:R-:W-:Y:S01]  /*cfe0*/  FMUL.FTZ R152, R188, UR6 ;  /* 0x00000006bc987c20 */ /* 0x000fe20008410000 */
[-C--:B------:R-:W-:Y:S01]  /*cff0*/  FMUL.FTZ R137, R137, R202.reuse ;  /* 0x000000ca89897220 */ /* 0x080fe20000410000 */
[----:B------:R0:W-:Y:S01]  /*d000*/  MUFU.EX2 R211, R153 ;  /* 0x0000009900d37308 */ /* 0x0001e20000000800 */
[----:B------:R-:W-:Y:S01]  /*d010*/  FMUL.FTZ R140, R140, R202 ;  /* 0x000000ca8c8c7220 */ /* 0x000fe20000410000 */
[----:B------:R-:W-:Y:S01]  /*d020*/  FFMA.FTZ R214, R154, UR6, -R152 ;  /* 0x000000069ad67c23 */ /* 0x000fe20008010898 */
[----:B------:R-:W-:-:S02]  /*d030*/  @!P3 IMAD R154, R212, 0x40, R195 ;  /* 0x00000040d49ab824 */ /* 0x000fc400078e02c3 */
[--C-:B------:R-:W-:Y:S01]  /*d040*/  FFMA.FTZ R213, R155, UR6, -R152.reuse ;  /* 0x000000069bd57c23 */ /* 0x100fe20008010898 */
[--C-:B------:R-:W-:Y:S01]  /*d050*/  FFMA.FTZ R215, R158, UR6, -R152.reuse ;  /* 0x000000069ed77c23 */ /* 0x100fe20008010898 */
[--C-:B------:R-:W-:Y:S01]  /*d060*/  FFMA.FTZ R216, R159, UR6, -R152.reuse ;  /* 0x000000069fd87c23 */ /* 0x100fe20008010898 */
[----:B------:R-:W-:Y:S01]  /*d070*/  @!P3 IMAD R154, R154, 0x4, R199 ;  /* 0x000000049a9ab824 */ /* 0x000fe200078e02c7 */
[----:B------:R-:W1:Y:S01]  /*d080*/  MUFU.EX2 R181, R181 ;  /* 0x000000b500b57308 */ /* 0x000e620000000800 */
[----:B0-----:R-:W-:Y:S02]  /*d090*/  @!P1 VIADD R153, R184, 0x38840 ;  /* 0x00038840b8999836 */ /* 0x001fe40000000000 */
[--C-:B------:R-:W-:Y:S01]  /*d0a0*/  FFMA.FTZ R217, R162, UR6, -R152.reuse ;  /* 0x00000006a2d97c23 */ /* 0x100fe20008010898 */
[--C-:B------:R-:W-:Y:S01]  /*d0b0*/  FFMA.FTZ R218, R163, UR6, -R152.reuse ;  /* 0x00000006a3da7c23 */ /* 0x100fe20008010898 */
[--C-:B------:R-:W-:Y:S01]  /*d0c0*/  FFMA.FTZ R219, R166, UR6, -R152.reuse ;  /* 0x00000006a6db7c23 */ /* 0x100fe20008010898 */
[--C-:B------:R-:W-:Y:S01]  /*d0d0*/  FFMA.FTZ R220, R167, UR6, -R152.reuse ;  /* 0x00000006a7dc7c23 */ /* 0x100fe20008010898 */
[----:B------:R-:W-:Y:S01]  /*d0e0*/  @!P1 PRMT R153, RZ, 0x654, R153 ;  /* 0x00000654ff999816 */ /* 0x000fe20000000099 */
[--C-:B------:R-:W-:Y:S01]  /*d0f0*/  FFMA.FTZ R170, R170, UR6, -R152.reuse ;  /* 0x00000006aaaa7c23 */ /* 0x100fe20008010898 */
[--C-:B------:R-:W-:Y:S01]  /*d100*/  FFMA.FTZ R171, R171, UR6, -R152.reuse ;  /* 0x00000006abab7c23 */ /* 0x100fe20008010898 */
[--C-:B------:R-:W-:Y:S01]  /*d110*/  FFMA.FTZ R174, R174, UR6, -R152.reuse ;  /* 0x00000006aeae7c23 */ /* 0x100fe20008010898 */
[--C-:B------:R-:W-:Y:S01]  /*d120*/  FFMA.FTZ R175, R175, UR6, -R152.reuse ;  /* 0x00000006afaf7c23 */ /* 0x100fe20008010898 */
[----:B------:R0:W-:Y:S01]  /*d130*/  @!P1 SYNCS.ARRIVE.TRANS64.RED.A1T0 RZ, [R153+URZ], RZ ;  /* 0x000000ff99ff99a7 */ /* 0x0001e2000810043f */
[--C-:B------:R-:W-:Y:S01]  /*d140*/  FFMA.FTZ R178, R178, UR6, -R152.reuse ;  /* 0x00000006b2b27c23 */ /* 0x100fe20008010898 */
[--C-:B------:R-:W-:Y:S01]  /*d150*/  FFMA.FTZ R179, R179, UR6, -R152.reuse ;  /* 0x00000006b3b37c23 */ /* 0x100fe20008010898 */
[--C-:B------:R-:W-:Y:S01]  /*d160*/  FFMA.FTZ R182, R182, UR6, -R152.reuse ;  /* 0x00000006b6b67c23 */ /* 0x100fe20008010898 */
[----:B------:R-:W-:Y:S01]  /*d170*/  FFMA.FTZ R183, R183, UR6, -R152 ;  /* 0x00000006b7b77c23 */ /* 0x000fe20008010898 */
[----:B------:R-:W-:Y:S01]  /*d180*/  @!P3 STS [R154+0x38400], R202 ;  /* 0x038400ca9a00b388 */ /* 0x000fe20000000800 */
[----:B------:R-:W-:Y:S01]  /*d190*/  MUFU.EX2 R214, R214 ;  /* 0x000000d600d67308 */ /* 0x000fe20000000800 */
[----:B------:R-:W-:Y:S01]  /*d1a0*/  F2FP.F16.F32.PACK_AB R152, R204, R189 ;  /* 0x000000bdcc98723e */ /* 0x000fe200000000ff */
[----:B-1----:R-:W-:Y:S01]  /*d1b0*/  FMUL.FTZ R26, R26, R181 ;  /* 0x000000b51a1a7220 */ /* 0x002fe20000410000 */
[----:B------:R1:W-:Y:S01]  /*d1c0*/  @!P3 STS [R154+0x38420], R181 ;  /* 0x038420b59a00b388 */ /* 0x0003e20000000800 */
[----:B------:R-:W-:Y:S01]  /*d1d0*/  F2FP.F16.F32.PACK_AB R158, R210, R209 ;  /* 0x000000d1d29e723e */ /* 0x000fe200000000ff */
[-C--:B------:R-:W-:Y:S01]  /*d1e0*/  FMUL.FTZ R27, R27, R181.reuse ;  /* 0x000000b51b1b7220 */ /* 0x080fe20000410000 */
[----:B------:R-:W-:Y:S01]  /*d1f0*/  F2FP.F16.F32.PACK_AB R160, R169, R168 ;  /* 0x000000a8a9a0723e */ /* 0x000fe200000000ff */
[-C--:B------:R-:W-:Y:S01]  /*d200*/  FMUL.FTZ R30, R30, R181.reuse ;  /* 0x000000b51e1e7220 */ /* 0x080fe20000410000 */
[----:B------:R-:W0:Y:S01]  /*d210*/  MUFU.EX2 R213, R213 ;  /* 0x000000d500d57308 */ /* 0x000e220000000800 */
[-C--:B------:R-:W-:Y:S01]  /*d220*/  FMUL.FTZ R31, R31, R181.reuse ;  /* 0x000000b51f1f7220 */ /* 0x080fe20000410000 */
[-C--:B------:R-:W-:Y:S01]  /*d230*/  FMUL.FTZ R34, R34, R181.reuse ;  /* 0x000000b522227220 */ /* 0x080fe20000410000 */
[-C--:B------:R-:W-:Y:S01]  /*d240*/  FMUL.FTZ R35, R35, R181.reuse ;  /* 0x000000b523237220 */ /* 0x080fe20000410000 */
[----:B------:R-:W-:Y:S01]  /*d250*/  FMUL.FTZ R38, R38, R181 ;  /* 0x000000b526267220 */ /* 0x000fe20000410000 */
[----:B-1----:R-:W-:Y:S01]  /*d260*/  F2FP.F16.F32.PACK_AB R154, R206, R205 ;  /* 0x000000cdce9a723e */ /* 0x002fe200000000ff */
        /* <DEDUP_REMOVED lines=77> */
[----:B------:R-:W-:Y:S01]  /*d740*/  FMUL.FTZ R151, R151, R181 ;  /* 0x000000b597977220 */ /* 0x000fe20000410000 */
[----:B------:R0:W-:Y:S01]  /*d750*/  STSM.16.M88.4 [R191+0x36400], R152 ;  /* 0x03640098bf007844 */ /* 0x0001e20000000200 */
[----:B------:R-:W-:-:S02]  /*d760*/  VIADD R212, R221, 0x80 ;  /* 0x00000080ddd47836 */ /* 0x000fc40000000000 */
[----:B------:R-:W-:Y:S01]  /*d770*/  FFMA.FTZ R3, R202, R3, R189 ;  /* 0x00000003ca037223 */ /* 0x000fe200000100bd */
[----:B------:R-:W-:Y:S01]  /*d780*/  FFMA.FTZ R10, R181, R10, R214 ;  /* 0x0000000ab50a7223 */ /* 0x000fe200000100d6 */
[----:B------:R-:W-:Y:S01]  /*d790*/  MUFU.EX2 R174, R174 ;  /* 0x000000ae00ae7308 */ /* 0x000fe20000000800 */
[----:B------:R0:W-:Y:S01]  /*d7a0*/  STSM.16.M88.4 [R193], R156 ;  /* 0x0000009cc1007844 */ /* 0x0001e20000000200 */
[----:B------:R-:W-:Y:S01]  /*d7b0*/  FADD.FTZ R204, R204, R3 ;  /* 0x00000003cccc7221 */ /* 0x000fe20000010000 */
[----:B------:R-:W-:Y:S01]  /*d7c0*/  FADD.FTZ R10, R213, R10 ;  /* 0x0000000ad50a7221 */ /* 0x000fe20000010000 */
[----:B------:R-:W-:Y:S02]  /*d7d0*/  @!P1 VIADD R184, R184, 0x38860 ;  /* 0x00038860b8b89836 */ /* 0x000fe40000000000 */
[----:B------:R-:W-:Y:S01]  /*d7e0*/  FADD.FTZ R205, R205, R204 ;  /* 0x000000cccdcd7221 */ /* 0x000fe20000010000 */
[----:B------:R-:W-:Y:S01]  /*d7f0*/  FADD.FTZ R215, R215, R10 ;  /* 0x0000000ad7d77221 */ /* 0x000fe20000010000 */
[----:B------:R-:W2:Y:S01]  /*d800*/  MUFU.EX2 R175, R175 ;  /* 0x000000af00af7308 */ /* 0x000ea20000000800 */
[----:B-1----:R-:W-:Y:S01]  /*d810*/  F2FP.F16.F32.PACK_AB R161, R171, R170 ;  /* 0x000000aaaba1723e */ /* 0x002fe200000000ff */
[----:B------:R-:W-:Y:S01]  /*d820*/  FADD.FTZ R206, R206, R205 ;  /* 0x000000cdcece7221 */ /* 0x000fe20000010000 */
[----:B------:R-:W-:Y:S01]  /*d830*/  FADD.FTZ R216, R216, R215 ;  /* 0x000000d7d8d87221 */ /* 0x000fe20000010000 */
[----:B------:R-:W-:Y:S01]  /*d840*/  @!P1 PRMT R184, RZ, 0x654, R184 ;  /* 0x00000654ffb89816 */ /* 0x000fe200000000b8 */
[----:B------:R-:W-:-:S02]  /*d850*/  IMAD.MOV.U32 R189, RZ, RZ, R23 ;  /* 0x000000ffffbd7224 */ /* 0x000fc400078e0017 */
        /* <DEDUP_REMOVED lines=13> */
[----:B------:R-:W2:Y:S01]  /*d930*/  MUFU.EX2 R180, R180 ;  /* 0x000000b400b47308 */ /* 0x000ea20000000800 */
[----:B------:R-:W-:Y:S02]  /*d940*/  FADD.FTZ R170, R170, R219 ;  /* 0x000000dbaaaa7221 */ /* 0x000fe40000010000 */
[----:B------:R-:W-:Y:S02]  /*d950*/  FADD.FTZ R169, R169, R168 ;  /* 0x000000a8a9a97221 */ /* 0x000fe40000010000 */
[----:B------:R-:W-:Y:S02]  /*d960*/  FADD.FTZ R171, R171, R170 ;  /* 0x000000aaabab7221 */ /* 0x000fe40000010000 */
[----:B------:R-:W-:Y:S01]  /*d970*/  FADD.FTZ R172, R172, R169 ;  /* 0x000000a9acac7221 */ /* 0x000fe20000010000 */
[----:B------:R-:W-:Y:S01]  /*d980*/  MUFU.EX2 R178, R178 ;  /* 0x000000b200b27308 */ /* 0x000fe20000000800 */
[----:B-1----:R-:W-:Y:S01]  /*d990*/  F2FP.F16.F32.PACK_AB R164, R177, R176 ;  /* 0x000000b0b1a4723e */ /* 0x002fe200000000ff */
[----:B------:R-:W-:Y:S01]  /*d9a0*/  FADD.FTZ R174, R174, R171 ;  /* 0x000000abaeae7221 */ /* 0x000fe20000010000 */
[----:B------:R-:W-:-:S03]  /*d9b0*/  FADD.FTZ R173, R173, R172 ;  /* 0x000000acadad7221 */ /* 0x000fc60000010000 */
[----:B------:R-:W-:Y:S01]  /*d9c0*/  FADD.FTZ R175, R175, R174 ;  /* 0x000000aeafaf7221 */ /* 0x000fe20000010000 */
[----:B------:R-:W-:Y:S01]  /*d9d0*/  FADD.FTZ R176, R176, R173 ;  /* 0x000000adb0b07221 */ /* 0x000fe20000010000 */
[----:B------:R-:W1:Y:S01]  /*d9e0*/  MUFU.EX2 R179, R179 ;  /* 0x000000b300b37308 */ /* 0x000e620000000800 */
[----:B--2---:R-:W-:Y:S02]  /*d9f0*/  F2FP.F16.F32.PACK_AB R166, R211, R180 ;  /* 0x000000b4d3a6723e */ /* 0x004fe400000000ff */
[----:B------:R-:W-:-:S04]  /*da00*/  FADD.FTZ R177, R177, R176 ;  /* 0x000000b0b1b17221 */ /* 0x000fc80000010000 */
[----:B------:R-:W-:Y:S01]  /*da10*/  FADD.FTZ R180, R180, R177 ;  /* 0x000000b1b4b47221 */ /* 0x000fe20000010000 */
[----:B------:R-:W2:Y:S03]  /*da20*/  MUFU.EX2 R182, R182 ;  /* 0x000000b600b67308 */ /* 0x000ea60000000800 */
[----:B------:R-:W-:Y:S01]  /*da30*/  FADD.FTZ R3, R211, R180 ;  /* 0x000000b4d3037221 */ /* 0x000fe20000010000 */
[----:B------:R-:W-:-:S04]  /*da40*/  IMAD.MOV.U32 R211, RZ, RZ, R188 ;  /* 0x000000ffffd37224 */ /* 0x000fc800078e00bc */
[----:B------:R-:W3:Y:S01]  /*da50*/  MUFU.EX2 R183, R183 ;  /* 0x000000b700b77308 */ /* 0x000ee20000000800 */
[----:B-1----:R-:W-:Y:S01]  /*da60*/  F2FP.F16.F32.PACK_AB R165, R179, R178 ;  /* 0x000000b2b3a5723e */ /* 0x002fe200000000ff */
[----:B------:R-:W-:-:S04]  /*da70*/  FADD.FTZ R178, R178, R175 ;  /* 0x000000afb2b27221 */ /* 0x000fc80000010000 */
[----:B------:R-:W-:-:S04]  /*da80*/  FADD.FTZ R179, R179, R178 ;  /* 0x000000b2b3b37221 */ /* 0x000fc80000010000 */
[----:B--2---:R-:W-:Y:S01]  /*da90*/  FADD.FTZ R10, R182, R179 ;  /* 0x000000b3b60a7221 */ /* 0x004fe20000010000 */
[----:B---3--:R-:W-:-:S03]  /*daa0*/  F2FP.F16.F32.PACK_AB R167, R183, R182 ;  /* 0x000000b6b7a7723e */ /* 0x008fc600000000ff */
[----:B------:R-:W-:Y:S02]  /*dab0*/  FADD.FTZ R10, R183, R10 ;  /* 0x0000000ab70a7221 */ /* 0x000fe40000010000 */
[----:B------:R0:W-:Y:S01]  /*dac0*/  STSM.16.M88.4 [R192], R164 ;  /* 0x000000a4c0007844 */ /* 0x0001e20000000200 */
[----:B------:R-:W-:-:S06]  /*dad0*/  WARPGROUP.ARRIVE ;  /* 0x00000000000079c5 */ /* 0x000fcc0000000000 */
        /* <DEDUP_REMOVED lines=33> */
[----:B0-----:R-:W-:-:S07]  /*dcf0*/  IMAD.MOV.U32 R184, RZ, RZ, R203 ;  /* 0x000000ffffb87224 */ /* 0x001fce00078e00cb */
.L_x_5053:
[----:B------:R-:W-:-:S13]  /*dd00*/  R2UR UR7, R198 ;  /* 0x00000000c60772ca */ /* 0x000fda00000e0000 */
[----:B------:R-:W-:-:S13]  /*dd10*/  ISETP.GE.AND P2, PT, R184, UR7, PT ;  /* 0x00000007b8007c0c */ /* 0x000fda000bf46270 */
[----:B------:R-:W-:Y:S05]  /*dd20*/  @!P2 BRA `(.L_x_5063) ;  /* 0x00000034008ca947 */ /* 0x000fea0003800000 */
[----:B--2---:R-:W-:Y:S01]  /*dd30*/  IMAD.MOV.U32 R204, RZ, RZ, R188 ;  /* 0x000000ffffcc7224 */ /* 0x004fe200078e00bc */
[----:B------:R-:W-:Y:S01]  /*dd40*/  ULDC UR61, c[0x0][0xadc] ;  /* 0x0002b700003d7ab9 */ /* 0x000fe20000000800 */
[----:B------:R-:W-:Y:S02]  /*dd50*/  IMAD.MOV.U32 R203, RZ, RZ, R23 ;  /* 0x000000ffffcb7224 */ /* 0x000fe400078e0017 */
[----:B------:R-:W-:-:S07]  /*dd60*/  IMAD.MOV.U32 R206, RZ, RZ, R11 ;  /* 0x000000ffffce7224 */ /* 0x000fce00078e000b */
.L_x_5080:
[----:B------:R-:W-:-:S05]  /*dd70*/  VIADD R11, R206, 0x1 ;  /* 0x00000001ce0b7836 */ /* 0x000fca0000000000 */
[----:B------:R-:W-:-:S04]  /*dd80*/  ISETP.NE.AND P2, PT, R11, 0x2, PT ;  /* 0x000000020b00780c */ /* 0x000fc80003f45270 */
[----:B------:R-:W-:Y:S02]  /*dd90*/  SEL R23, RZ, 0x1, P2 ;  /* 0x00000001ff177807 */ /* 0x000fe40001000000 */
[----:B------:R-:W-:Y:S02]  /*dda0*/  SEL R11, R11, RZ, P2 ;  /* 0x000000ff0b0b7207 */ /* 0x000fe40001000000 */
[----:B------:R-:W-:-:S13]  /*ddb0*/  R2UR UR6, R23 ;  /* 0x00000000170672ca */ /* 0x000fda00000e0000 */
[----:B------:R-:W-:Y:S01]  /*ddc0*/  ULOP3.LUT UR60, UR60, UR6, URZ, 0x3c, !UPT ;  /* 0x000000063c3c7292 */ /* 0x000fe2000f8e3c3f */
[----:B---3--:R-:W-:Y:S11]  /*ddd0*/  @!P0 BRA `(.L_x_5064) ;  /* 0x0000000000048947 */ /* 0x008ff60003800000 */
[----:B------:R-:W-:Y:S01]  /*dde0*/  BPT.TRAP 0x1 ;  /* 0x000000040000795c */ /* 0x000fe20000300000 */
.L_x_5064:
[----:B------:R-:W-:Y:S02]  /*ddf0*/  IMAD.U32 R189, RZ, RZ, UR60 ;  /* 0x0000003cffbd7e24 */ /* 0x000fe4000f8e00ff */
[----:B------:R-:W-:-:S03]  /*de00*/  IMAD R202, R11, 0x8, R199 ;  /* 0x000000080bca7824 */ /* 0x000fc600078e02c7 */
[----:B------:R-:W-:-:S04]  /*de10*/  SHF.L.U32 R189, R189, 0x1f, RZ ;  /* 0x0000001fbdbd7819 */ /* 0x000fc800000006ff */
[----:B------:R0:W1:Y:S01]  /*de20*/  SYNCS.PHASECHK.TRANS64.TRYWAIT P2, [R202+URZ+0x38830], R189 ;  /* 0x038830bdca0075a7 */ /* 0x000062000804017f */
[----:B------:R-:W-:Y:S05]  /*de30*/  @!P0 BRA `(.L_x_5065) ;  /* 0x0000000000048947 */ /* 0x000fea0003800000 */
[----:B------:R-:W-:Y:S01]  /*de40*/  BPT.TRAP 0x1 ;  /* 0x000000040000795c */ /* 0x000fe20000300000 */
.L_x_5065:
[----:B------:R-:W-:Y:S01]  /*de50*/  IMAD R23, R11, 0x200, R194 ;  /* 0x000002000b177824 */ /* 0x000fe200078e02c2 */
[----:B-1----:R-:W-:Y:S06]  /*de60*/  @P2 BRA `(.L_x_5066) ;  /* 0x0000000000082947 */ /* 0x002fec0003800000 */
[----:B------:R-:W1:Y:S02]  /*de70*/  SYNCS.PHASECHK.TRANS64.TRYWAIT P2, [R202+URZ+0x38830], R189 ;  /* 0x038830bdca0075a7 */ /* 0x000e64000804017f */
[----:B-1----:R-:W-:Y:S05]  /*de80*/  @!P2 BRA `(.L_x_5067) ;  /* 0x000000c4005ca947 */ /* 0x002fea0003800000 */
.L_x_5066:
[----:B------:R-:W-:Y:S01]  /*de90*/  R2UR UR58, R23 ;  /* 0x00000000173a72ca */ /* 0x000fe200000e0000 */
[----:B------:R-:W-:Y:S01]  /*dea0*/  WARPGROUP.ARRIVE ;  /* 0x00000000000079c5 */ /* 0x000fe20000000000 */
        /* <DEDUP_REMOVED lines=8> */
[----:B------:R-:W-:Y:S01]  /*df30*/  VIADD R188, R23, 0x4 ;  /* 0x0000000417bc7836 */ /* 0x000fe20000000000 */
        /* <DEDUP_REMOVED lines=22> */
.L_x_5068:
[----:B------:R2:W3:Y:S01]  /*e0a0*/  SYNCS.PHASECHK.TRANS64.TRYWAIT P2, [R202+URZ+0x38850], R189 ;  /* 0x038850bdca0075a7 */ /* 0x0004e2000804017f */
[----:B------:R-:W-:Y:S05]  /*e0b0*/  @!P0 BRA `(.L_x_5069) ;  /* 0x0000000000048947 */ /* 0x000fea0003800000 */
[----:B------:R-:W-:Y:S01]  /*e0c0*/  BPT.TRAP 0x1 ;  /* 0x000000040000795c */ /* 0x000fe20000300000 */
.L_x_5069:
[----:B------:R-:W-:Y:S01]  /*e0d0*/  IMAD R23, R11, 0x1000, R17 ;  /* 0x000010000b177824 */ /* 0x000fe200078e0211 */
[----:B---3--:R-:W-:Y:S06]  /*e0e0*/  @P2 BRA `(.L_x_5070) ;  /* 0x0000000000082947 */ /* 0x008fec0003800000 */
[----:B------:R-:W3:Y:S02]  /*e0f0*/  SYNCS.PHASECHK.TRANS64.TRYWAIT P2, [R202+URZ+0x38850], R189 ;  /* 0x038850bdca0075a7 */ /* 0x000ee4000804017f */
[----:B---3--:R-:W-:Y:S05]  /*e100*/  @!P2 BRA `(.L_x_5071) ;  /* 0x000000c000d0a947 */ /* 0x008fea0003800000 */
.L_x_5070:
[----:B------:R-:W-:Y:S01]  /*e110*/  R2UR UR58, R23 ;  /* 0x00000000173a72ca */ /* 0x000fe200000e0000 */
[----:B------:R-:W-:Y:S01]  /*e120*/  WARPGROUP.ARRIVE ;  /* 0x00000000000079c5 */ /* 0x000fe20000000000 */
[----:B------:R-:W-:Y:S01]  /*e130*/  R2UR UR56, R6 ;  /* 0x00000000063872ca */ /* 0x000fe200000e0000 */
[----:B------:R-:W-:Y:S01]  /*e140*/  UMOV UR59, 0x40000040 ;  /* 0x40000040003b7882 */ /* 0x000fe20000000000 */
[----:B------:R-:W-:Y:S01]  /*e150*/  R2UR UR57, R7 ;  /* 0x00000000073972ca */ /* 0x000fe200000e0000 */
        /* <DEDUP_REMOVED lines=19> */
[----:B------:R-:W4:Y:S01]  /*e290*/  S2R R205, SR_TID.X ;  /* 0x0000000000cd7919 */ /* 0x000f220000002100 */
[----:B------:R-:W-:Y:S01]  /*e2a0*/  UMOV UR55, 0x40000040 ;  /* 0x4000004000377882 */ /* 0x000fe20000000000 */
[----:B------:R-:W-:Y:S01]  /*e2b0*/  IMAD.MOV.U32 R212, RZ, RZ, R187 ;  /* 0x000000ffffd47224 */ /* 0x000fe200078e00bb */
[----:B----4-:R-:W-:Y:S01]  /*e2c0*/  SHF.R.U32.HI R205, RZ, 0x7, R205 ;  /* 0x00000007ffcd7819 */ /* 0x010fe200000116cd */
[----:B------:R-:W-:-:S02]  /*e2d0*/  WARPGROUP.DEPBAR.LE gsb0, 0x0 ;  /* 0x00008000000079c5 */ /* 0x000fc40000010000 */
        /* <DEDUP_REMOVED lines=36> */
[----:B------:R-:W4:Y:S01]  /*e520*/  SHFL.IDX PT, R188, R205, RZ, 0x1f ;  /* 0x00001fffcdbc7589 */ /* 0x000f2200000e0000 */
[----:B------:R-:W-:Y:S01]  /*e530*/  UMOV UR59, 0x40000040 ;  /* 0x40000040003b7882 */ /* 0x000fe20000000000 */
[----:B----4-:R-:W-:Y:S01]  /*e540*/  ISETP.GT.AND P2, PT, R188, 0x7f, PT ;  /* 0x0000007fbc00780c */ /* 0x010fe20003f44270 */
[----:B------:R-:W-:-:S03]  /*e550*/  VIADD R188, R23, 0x800 ;  /* 0x0000080017bc7836 */ /* 0x000fc60000000000 */
[----:B0123--:R-:W-:-:S05]  /*e560*/  SEL R189, RZ, 0x2, !P2 ;  /* 0x00000002ffbd7807 */ /* 0x00ffca0005000000 */
[----:B------:R-:W-:Y:S02]  /*e570*/  IMAD.IADD R205, R186, 0x1, R189 ;  /* 0x00000001bacd7824 */ /* 0x000fe400078e02bd */
[----:B------:R-:W-:-:S03]  /*e580*/  IMAD.IADD R207, R189, 0x1, R188 ;  /* 0x00000001bdcf7824 */ /* 0x000fc600078e02bc */
[----:B------:R-:W-:Y:S01]  /*e590*/  R2UR UR56, R205 ;  /* 0x00000000cd3872ca */ /* 0x000fe200000e0000 */
[----:B------:R-:W-:Y:S01]  /*e5a0*/  IMAD.MOV.U32 R205, RZ, RZ, 0x4 ;  /* 0x00000004ffcd7424 */ /* 0x000fe200078e00ff */
[----:B------:R-:W-:-:S04]  /*e5b0*/  R2UR UR58, R207 ;  /* 0x00000000cf3a72ca */ /* 0x000fc800000e0000 */
        /* <DEDUP_REMOVED lines=9> */
[----:B------:R-:W-:Y:S01]  /*e650*/  R2UR UR7, R201 ;  /* 0x00000000c90772ca */ /* 0x000fe200000e0000 */
[----:B------:R-:W-:Y:S02]  /*e660*/  WARPGROUP.DEPBAR.LE gsb0, 0x0 ;  /* 0x00008000000079c5 */ /* 0x000fe40000010000 */
[----:B------:R-:W-:-:S06]  /*e670*/  WARPGROUP.ARRIVE ;  /* 0x00000000000079c5 */ /* 0x000fcc0000000000 */
[----:B------:R-:W-:Y:S01]  /*e680*/  HGMMA.64x64x16.F32 R152, gdesc[UR8], R152, gsb0 ;  /* 0x00e00000089879f0 */ /* 0x000fe20008000898 */
[----:B------:R-:W-:Y:S01]  /*e690*/  ULDC UR10, c[0x0][0x288] ;  /* 0x0000a200000a7ab9 */ /* 0x000fe20000000800 */
[----:B------:R-:W-:Y:S01]  /*e6a0*/  ULDC UR11, c[0x0][0xad8] ;  /* 0x0002b600000b7ab9 */ /* 0x000fe20000000800 */
[----:B------:R-:W-:Y:S02]  /*e6b0*/  WARPGROUP.DEPBAR.LE gsb0, 0x0 ;  /* 0x00008000000079c5 */ /* 0x000fe40000010000 */
[----:B------:R-:W-:-:S06]  /*e6c0*/  WARPGROUP.ARRIVE ;  /* 0x00000000000079c5 */ /* 0x000fcc0000000000 */
[----:B------:R-:W-:Y:S01]  /*e6d0*/  HGMMA.64x64x16.F32 R152, gdesc[UR12], R152, gsb0 ;  /* 0x00e000000c9879f0 */ /* 0x000fe20008000898 */
[----:B------:R-:W-:Y:S02]  /*e6e0*/  ULDC UR15, c[0x0][0x2f0] ;  /* 0x0000bc00000f7ab9 */ /* 0x000fe40000000800 */
        /* <DEDUP_REMOVED lines=182> */
[----:B------:R-:W-:Y:S01]  /*f250*/  IADD3 R23, R188, R189, R23 ;  /* 0x000000bdbc177210 */ /* 0x000fe20007ffe017 */
[----:B------:R-:W-:-:S05]  /*f260*/  @!P1 VIADD R188, R202, 0x38840 ;  /* 0x00038840cabc9836 */ /* 0x000fca0000000000 */
        /* <DEDUP_REMOVED lines=8> */
[----:B------:R-:W-:Y:S01]  /*f2f0*/  @P2 IMAD.HI.U32 R23, R187, UR6, RZ ;  /* 0x00000006bb172c27 */ /* 0x000fe2000f8e00ff */
[----:B------:R-:W-:-:S04]  /*f300*/  @UP0 ULDC UR6, c[0x0][0x450] ;  /* 0x0001140000060ab9 */ /* 0x000fc80000000800 */
[----:B------:R-:W-:Y:S01]  /*f310*/  @P2 SHF.R.U32.HI R212, RZ, UR6, R23 ;  /* 0x00000006ffd42c19 */ /* 0x000fe20008011617 */
[----:B------:R-:W-:-:S04]  /*f320*/  IMAD.SHL.U32 R23, R184, 0x40, RZ ;  /* 0x00000040b8177824 */ /* 0x000fc800078e00ff */
[----:B------:R-:W0:Y:S01]  /*f330*/  SHFL.IDX PT, R205, R212, RZ, 0x1c1f ;  /* 0x001c1fffd4cd7589 */ /* 0x000e2200000e0000 */
[----:B------:R-:W-:-:S05]  /*f340*/  IADD3 R189, -R2, 0x1, -R23 ;  /* 0x0000000102bd7810 */ /* 0x000fca0007ffe917 */
[----:B------:R-:W-:-:S04]  /*f350*/  IMAD R189, R16, UR15, R189 ;  /* 0x0000000f10bd7c24 */ /* 0x000fc8000f8e02bd */
[----:B------:R-:W-:-:S04]  /*f360*/  VIADD R189, R189, -UR10 ;  /* 0x8000000abdbd7c36 */ /* 0x000fc80008000000 */
[C---:B------:R-:W-:Y:S02]  /*f370*/  VIADD R209, R189.reuse, UR11 ;  /* 0x0000000bbdd17c36 */ /* 0x040fe40008000000 */
[----:B------:R-:W-:Y:S02]  /*f380*/  VIADD R210, R189, UR7 ;  /* 0x00000007bdd27c36 */ /* 0x000fe40008000000 */
[--C-:B0-----:R-:W-:Y:S02]  /*f390*/  IMAD.IADD R211, R209, 0x1, R205.reuse ;  /* 0x00000001d1d37824 */ /* 0x101fe400078e02cd */
[----:B------:R-:W-:Y:S01]  /*f3a0*/  IMAD.IADD R207, R210, 0x1, R205 ;  /* 0x00000001d2cf7824 */ /* 0x000fe200078e02cd */
[----:B------:R-:W-:Y:S02]  /*f3b0*/  WARPGROUP.DEPBAR.LE gsb0, 0x0 ;  /* 0x00008000000079c5 */ /* 0x000fe40000010000 */
[----:B------:R-:W-:-:S06]  /*f3c0*/  WARPGROUP.ARRIVE ;  /* 0x00000000000079c5 */ /* 0x000fcc0000000000 */
[----:B------:R-:W-:Y:S03]  /*f3d0*/  HGMMA.64x64x16.F32 R152, gdesc[UR56], R152, gsb0 ;  /* 0x00e00000389879f0 */ /* 0x000fe60008000898 */
[----:B------:R-:W-:Y:S02]  /*f3e0*/  WARPGROUP.DEPBAR.LE gsb0, 0x0 ;  /* 0x00008000000079c5 */ /* 0x000fe40000010000 */
[----:B------:R0:W-:Y:S01]  /*f3f0*/  @!P1 SYNCS.ARRIVE.TRANS64.RED.A1T0 RZ, [R188+URZ], RZ ;  /* 0x000000ffbcff99a7 */ /* 0x0001e2000810043f */
[----:B------:R-:W-:Y:S05]  /*f400*/  @!P6 BRA `(.L_x_5072) ;  /* 0x000000000064e947 */ /* 0x000fea0003800000 */
[----:B------:R-:W-:Y:S01]  /*f410*/  ULDC UR7, c[0x0][0x2f0] ;  /* 0x0000bc0000077ab9 */ /* 0x000fe20000000800 */
[----:B------:R-:W-:Y:S01]  /*f420*/  ULDC UR6, c[0x0][0x288] ;  /* 0x0000a20000067ab9 */ /* 0x000fe20000000800 */
[----:B0-----:R-:W-:Y:S01]  /*f430*/  IMAD R188, R16, UR7, R205 ;  /* 0x0000000710bc7c24 */ /* 0x001fe2000f8e02cd */
        /* <DEDUP_REMOVED lines=12> */
.L_x_5074:
[----:B------:R-:W-:-:S05]  /*f500*/  IMAD.U32 R208, RZ, RZ, UR61 ;  /* 0x0000003dffd07e24 */ /* 0x000fca000f8e00ff */
[----:B------:R-:W-:-:S13]  /*f510*/  ISETP.NE.AND P2, PT, R208, 0x1, PT ;  /* 0x00000001d000780c */ /* 0x000fda0003f45270 */
[----:B------:R-:W0:Y:S02]  /*f520*/  @P2 LDC.64 R188, c[0x0][0xae0] ;  /* 0x0002b800ffbc2b82 */ /* 0x000e240000000a00 */
[----:B0-----:R-:W-:-:S05]  /*f530*/  @P2 IMAD.HI.U32 R188, R205, R188, RZ ;  /* 0x000000bccdbc2227 */ /* 0x001fca00078e00ff */
[----:B------:R-:W-:-:S07]  /*f540*/  @P2 SHF.R.U32.HI R205, RZ, R189, R188 ;  /* 0x000000bdffcd2219 */ /* 0x000fce00000116bc */
.L_x_5075:
[----:B------:R-:W-:Y:S05]  /*f550*/  BSYNC B0 ;  /* 0x0000000000007941 */ /* 0x000fea0003800000 */
.L_x_5073:
[----:B------:R-:W-:-:S04]  /*f560*/  IMAD R205, R205, R208, -R23 ;  /* 0x000000d0cdcd7224 */ /* 0x000fc800078e0a17 */
[----:B------:R-:W-:-:S05]  /*f570*/  IMAD.IADD R188, R205, 0x1, -R2 ;  /* 0x00000001cdbc7824 */ /* 0x000fca00078e0a02 */
[----:B------:R-:W-:Y:S02]  /*f580*/  VIADDMNMX R211, R188, R208, R211, PT ;  /* 0x000000d0bcd37246 */ /* 0x000fe400038001d3 */
[----:B------:R-:W-:-:S07]  /*f590*/  VIMNMX R207, R207, R188, !PT ;  /* 0x000000bccfcf7248 */ /* 0x000fce0007fe0100 */
.L_x_5072:
[----:B------:R-:W-:-:S04]  /*f5a0*/  ISETP.GT.AND P2, PT, R184, -0x1, PT ;  /* 0xffffffffb800780c */ /* 0x000fc80003f44270 */
[C---:B------:R-:W-:Y:S02]  /*f5b0*/  ISETP.GT.AND P3, PT, R207.reuse, RZ, P2 ;  /* 0x000000ffcf00720c */ /* 0x040fe40001764270 */
[----:B------:R-:W-:Y:S02]  /*f5c0*/  ISETP.GT.AND P5, PT, R207, 0x1, P2 ;  /* 0x00000001cf00780c */ /* 0x000fe400017a4270 */
[----:B------:R-:W-:Y:S02]  /*f5d0*/  ISETP.LT.OR P4, PT, R211, 0x1, P3 ;  /* 0x00000001d300780c */ /* 0x000fe40001f81670 */
[C---:B------:R-:W-:Y:S02]  /*f5e0*/  ISETP.GT.AND P3, PT, R207.reuse, 0x8, P2 ;  /* 0x00000008cf00780c */ /* 0x040fe40001764270 */
[----:B------:R-:W-:Y:S02]  /*f5f0*/  FSEL R208, R152, -INF , !P4 ;  /* 0xff80000098d07808 */ /* 0x000fe40006000000 */
[----:B------:R-:W-:-:S02]  /*f600*/  ISETP.GT.AND P4, PT, R207, 0x9, P2 ;  /* 0x00000009cf00780c */ /* 0x000fc40001784270 */
[C---:B------:R-:W-:Y:S02]  /*f610*/  ISETP.LT.OR P5, PT, R211.reuse, 0x2, P5 ;  /* 0x00000002d300780c */ /* 0x040fe40002fa1670 */
[C---:B------:R-:W-:Y:S02]  /*f620*/  ISETP.LT.OR P3, PT, R211.reuse, 0x9, P3 ;  /* 0x00000009d300780c */ /* 0x040fe40001f61670 */
[----:B------:R-:W-:Y:S02]  /*f630*/  ISETP.LT.OR P4, PT, R211, 0xa, P4 ;  /* 0x0000000ad300780c */ /* 0x000fe40002781670 */
[----:B------:R-:W-:Y:S02]  /*f640*/  FSEL R205, R153, -INF , !P5 ;  /* 0xff80000099cd7808 */ /* 0x000fe40006800000 */
[----:B------:R-:W-:Y:S01]  /*f650*/  FSEL R189, R156, -INF , !P3 ;  /* 0xff8000009cbd7808 */ /* 0x000fe20005800000 */
[----:B------:R-:W1:Y:S01]  /*f660*/  SHFL.IDX PT, R153, R212, 0x1, 0x1c1f ;  /* 0x003c1f00d4997f89 */ /* 0x000e6200000e0000 */
[----:B0-----:R-:W-:-:S02]  /*f670*/  FSEL R188, R157, -INF , !P4 ;  /* 0xff8000009dbc7808 */ /* 0x001fc40006000000 */
        /* <DEDUP_REMOVED lines=10> */
[----:B------:R-:W-:Y:S01]  /*f720*/  ISETP.GT.AND P3, PT, R207, 0x20, P2 ;  /* 0x00000020cf00780c */ /* 0x000fe20001764270 */
[--C-:B-1----:R-:W-:Y:S01]  /*f730*/  IMAD.IADD R209, R209, 0x1, R153.reuse ;  /* 0x00000001d1d17824 */ /* 0x102fe200078e0299 */
[----:B------:R-:W-:Y:S01]  /*f740*/  ISETP.GT.AND P4, PT, R207, 0x21, P2 ;  /* 0x00000021cf00780c */ /* 0x000fe20001784270 */
[----:B------:R-:W-:Y:S01]  /*f750*/  IMAD.IADD R210, R210, 0x1, R153 ;  /* 0x00000001d2d27824 */ /* 0x000fe200078e0299 */
        /* <DEDUP_REMOVED lines=9> */
[C---:B------:R-:W-:Y:S02]  /*f7f0*/  ISETP.LT.OR P5, PT, R211.reuse, 0x29, P5 ;  /* 0x00000029d300780c */ /* 0x040fe40002fa1670 */
[C---:B------:R-:W-:Y:S02]  /*f800*/  ISETP.LT.OR P3, PT, R211.reuse, 0x2a, P3 ;  /* 0x0000002ad300780c */ /* 0x040fe40001f61670 */
[----:B------:R-:W-:Y:S02]  /*f810*/  ISETP.LT.OR P4, PT, R211, 0x31, P4 ;  /* 0x00000031d300780c */ /* 0x000fe40002781670 */
[----:B------:R-:W-:-:S02]  /*f820*/  FSEL R172, R172, -INF , !P5 ;  /* 0xff800000acac7808 */ /* 0x000fc40006800000 */
[----:B------:R-:W-:Y:S02]  /*f830*/  FSEL R173, R173, -INF , !P3 ;  /* 0xff800000adad7808 */ /* 0x000fe40005800000 */
[----:B------:R-:W-:Y:S02]  /*f840*/  FSEL R176, R176, -INF , !P4 ;  /* 0xff800000b0b07808 */ /* 0x000fe40006000000 */
[C---:B------:R-:W-:Y:S02]  /*f850*/  ISETP.GT.AND P5, PT, R207.reuse, 0x31, P2 ;  /* 0x00000031cf00780c */ /* 0x040fe400017a4270 */
[C---:B------:R-:W-:Y:S02]  /*f860*/  ISETP.GT.AND P3, PT, R207.reuse, 0x38, P2 ;  /* 0x00000038cf00780c */ /* 0x040fe40001764270 */
[----:B------:R-:W-:Y:S02]  /*f870*/  ISETP.GT.AND P4, PT, R207, 0x39, P2 ;  /* 0x00000039cf00780c */ /* 0x000fe40001784270 */
[----:B------:R-:W-:-:S02]  /*f880*/  ISETP.LT.OR P5, PT, R211, 0x32, P5 ;  /* 0x00000032d300780c */ /* 0x000fc40002fa1670 */
[C---:B------:R-:W-:Y:S02]  /*f890*/  ISETP.LT.OR P3, PT, R211.reuse, 0x39, P3 ;  /* 0x00000039d300780c */ /* 0x040fe40001f61670 */
[----:B------:R-:W-:Y:S02]  /*f8a0*/  ISETP.LT.OR P4, PT, R211, 0x3a, P4 ;  /* 0x0000003ad300780c */ /* 0x000fe40002781670 */
[----:B------:R-:W-:Y:S02]  /*f8b0*/  FSEL R177, R177, -INF , !P5 ;  /* 0xff800000b1b17808 */ /* 0x000fe40006800000 */
[----:B------:R-:W-:Y:S02]  /*f8c0*/  FSEL R180, R180, -INF , !P3 ;  /* 0xff800000b4b47808 */ /* 0x000fe40005800000 */
[----:B------:R-:W-:Y:S01]  /*f8d0*/  FSEL R181, R181, -INF , !P4 ;  /* 0xff800000b5b57808 */ /* 0x000fe20006000000 */
[----:B------:R-:W-:Y:S06]  /*f8e0*/  @!P6 BRA `(.L_x_5076) ;  /* 0x000000000064e947 */ /* 0x000fec0003800000 */
[----:B------:R-:W-:Y:S01]  /*f8f0*/  ULDC UR7, c[0x0][0x2f0] ;  /* 0x0000bc0000077ab9 */ /* 0x000fe20000000800 */
[----:B------:R-:W-:Y:S01]  /*f900*/  ULDC UR6, c[0x0][0x288] ;  /* 0x0000a20000067ab9 */ /* 0x000fe20000000800 */
        /* <DEDUP_REMOVED lines=13> */
.L_x_5078:
[----:B------:R-:W-:-:S05]  /*f9e0*/  IMAD.U32 R212, RZ, RZ, UR61 ;  /* 0x0000003dffd47e24 */ /* 0x000fca000f8e00ff */
[----:B------:R-:W-:-:S13]  /*f9f0*/  ISETP.NE.AND P3, PT, R212, 0x1, PT ;  /* 0x00000001d400780c */ /* 0x000fda0003f65270 */
[----:B------:R-:W0:Y:S02]  /*fa00*/  @P3 LDC.64 R152, c[0x0][0xae0] ;  /* 0x0002b800ff983b82 */ /* 0x000e240000000a00 */
[----:B0-----:R-:W-:-:S05]  /*fa10*/  @P3 IMAD.HI.U32 R152, R168, R152, RZ ;  /* 0x00000098a8983227 */ /* 0x001fca00078e00ff */
[----:B------:R-:W-:-:S07]  /*fa20*/  @P3 SHF.R.U32.HI R168, RZ, R153, R152 ;  /* 0x00000099ffa83219 */ /* 0x000fce0000011698 */
.L_x_5079:
[----:B------:R-:W-:Y:S05]  /*fa30*/  BSYNC B0 ;  /* 0x0000000000007941 */ /* 0x000fea0003800000 */
.L_x_5077:
[----:B------:R-:W-:-:S04]  /*fa40*/  IMAD R23, R168, R212, -R23 ;  /* 0x000000d4a8177224 */ /* 0x000fc800078e0a17 */
[----:B------:R-:W-:-:S05]  /*fa50*/  IMAD.IADD R23, R23, 0x1, -R2 ;  /* 0x0000000117177824 */ /* 0x000fca00078e0a02 */
[----:B------:R-:W-:Y:S02]  /*fa60*/  VIADDMNMX R209, R23, R212, R209, PT ;  /* 0x000000d417d17246 */ /* 0x000fe400038001d1 */
[----:B------:R-:W-:-:S07]  /*fa70*/  VIMNMX R210, R210, R23, !PT ;  /* 0x00000017d2d27248 */ /* 0x000fce0007fe0100 */
.L_x_5076:
[----:B------:R-:W-:Y:S01]  /*fa80*/  FMNMX.FTZ R152, R208, R203, !PT ;  /* 0x000000cbd0987209 */ /* 0x000fe20007810000 */
[----:B------:R-:W-:Y:S01]  /*fa90*/  ULDC UR6, c[0x0][0xa80] ;  /* 0x0002a00000067ab9 */ /* 0x000fe20000000800 */
[----:B------:R-:W-:Y:S01]  /*faa0*/  ISETP.GT.AND P3, PT, R210, 0x1, P2 ;  /* 0x00000001d200780c */ /* 0x000fe20001764270 */
[----:B------:R-:W-:Y:S01]  /*fab0*/  UMOV UR11, 0x40000040 ;  /* 0x40000040000b7882 */ /* 0x000fe20000000000 */
[----:B------:R-:W-:Y:S01]  /*fac0*/  FMNMX.FTZ R152, R205, R152, !PT ;  /* 0x00000098cd987209 */ /* 0x000fe20007810000 */
[----:B------:R-:W-:Y:S01]  /*fad0*/  @!P1 VIADD R202, R202, 0x38860 ;  /* 0x00038860caca9836 */ /* 0x000fe20000000000 */
        /* <DEDUP_REMOVED lines=10> */
[----:B------:R-:W-:Y:S02]  /*fb80*/  ISETP.LT.OR P4, PT, R209, 0x9, P4 ;  /* 0x00000009d100780c */ /* 0x000fe40002781670 */
[----:B------:R-:W-:Y:S02]  /*fb90*/  FMNMX.FTZ R152, R165, R152, !PT ;  /* 0x00000098a5987209 */ /* 0x000fe40007810000 */
[----:B------:R-:W-:Y:S02]  /*fba0*/  ISETP.GT.AND P5, PT, R210, 0x9, P2 ;  /* 0x00000009d200780c */ /* 0x000fe400017a4270 */
[----:B------:R-:W-:Y:S02]  /*fbb0*/  FMNMX.FTZ R23, R157, R152, !PT ;  /* 0x000000989d177209 */ /* 0x000fe40007810000 */
[----:B------:R-:W-:-:S02]  /*fbc0*/  FSEL R158, R158, -INF , !P4 ;  /* 0xff8000009e9e7808 */ /* 0x000fc40006000000 */
        /* <DEDUP_REMOVED lines=14> */
[C---:B------:R-:W-:Y:S01]  /*fcb0*/  ISETP.GT.AND P4, PT, R210.reuse, 0x19, P2 ;  /* 0x00000019d200780c */ /* 0x040fe20001784270 */
[----:B------:R-:W0:Y:S01]  /*fcc0*/  SHFL.BFLY PT, R23, R152, 0x2, 0x1f ;  /* 0x0c401f0098177f89 */ /* 0x000e2200000e0000 */
[----:B------:R-:W-:Y:S02]  /*fcd0*/  FSEL R163, R163, -INF , !P5 ;  /* 0xff800000a3a37808 */ /* 0x000fe40006800000 */
[----:B------:R-:W-:Y:S02]  /*fce0*/  ISETP.GT.AND P5, PT, R210, 0x20, P2 ;  /* 0x00000020d200780c */ /* 0x000fe400017a4270 */
[----:B------:R-:W-:-:S02]  /*fcf0*/  ISETP.LT.OR P4, PT, R209, 0x1a, P4 ;  /* 0x0000001ad100780c */ /* 0x000fc40002781670 */
[----:B------:R-:W-:Y:S02]  /*fd00*/  ISETP.LT.OR P5, PT, R209, 0x21, P5 ;  /* 0x00000021d100780c */ /* 0x000fe40002fa1670 */
[----:B------:R-:W-:Y:S02]  /*fd10*/  FSEL R167, R167, -INF , !P4 ;  /* 0xff800000a7a77808 */ /* 0x000fe40006000000 */
[----:B------:R-:W-:Y:S02]  /*fd20*/  ISETP.GT.AND P4, PT, R210, 0x28, P2 ;  /* 0x00000028d200780c */ /* 0x000fe40001784270 */
[----:B------:R-:W-:Y:S02]  /*fd30*/  R2UR UR7, R198 ;  /* 0x00000000c60772ca */ /* 0x000fe400000e0000 */
[----:B------:R-:W-:Y:S02]  /*fd40*/  ISETP.LT.OR P4, PT, R209, 0x29, P4 ;  /* 0x00000029d100780c */ /* 0x000fe40002781670 */
[----:B------:R-:W-:-:S02]  /*fd50*/  @!P1 PRMT R202, RZ, 0x654, R202 ;  /* 0x00000654ffca9816 */ /* 0x000fc400000000ca */
[----:B------:R-:W-:Y:S02]  /*fd60*/  FSEL R207, R174, -INF , !P4 ;  /* 0xff800000aecf7808 */ /* 0x000fe40006000000 */
[----:B------:R-:W-:Y:S02]  /*fd70*/  ISETP.GT.AND P4, PT, R210, 0x30, P2 ;  /* 0x00000030d200780c */ /* 0x000fe40001784270 */
[----:B0-----:R-:W-:Y:S02]  /*fd80*/  FMNMX.FTZ R153, R152, R23, !PT ;  /* 0x0000001798997209 */ /* 0x001fe40007810000 */
[----:B------:R-:W-:-:S03]  /*fd90*/  ISETP.LT.OR P4, PT, R209, 0x31, P4 ;  /* 0x00000031d100780c */ /* 0x000fc60002781670 */
[----:B------:R-:W0:Y:S01]  /*fda0*/  SHFL.BFLY PT, R168, R153, 0x1, 0x1f ;  /* 0x0c201f0099a87f89 */ /* 0x000e2200000e0000 */
[----:B------:R-:W-:Y:S02]  /*fdb0*/  FSEL R212, R178, -INF , !P4 ;  /* 0xff800000b2d47808 */ /* 0x000fe40006000000 */
[----:B------:R-:W-:-:S04]  /*fdc0*/  ISETP.GT.AND P4, PT, R210, 0x38, P2 ;  /* 0x00000038d200780c */ /* 0x000fc80001784270 */
[----:B------:R-:W-:Y:S02]  /*fdd0*/  ISETP.LT.OR P4, PT, R209, 0x39, P4 ;  /* 0x00000039d100780c */ /* 0x000fe40002781670 */
        /* <DEDUP_REMOVED lines=9> */
[----:B------:R-:W-:Y:S02]  /*fe70*/  ISETP.GT.AND P3, PT, R210, 0x21, P2 ;  /* 0x00000021d200780c */ /* 0x000fe40001764270 */
[----:B------:R-:W-:Y:S02]  /*fe80*/  FMNMX.FTZ R169, R159, R152, !PT ;  /* 0x000000989fa97209 */ /* 0x000fe40007810000 */
[----:B------:R-:W-:-:S02]  /*fe90*/  ISETP.LT.OR P3, PT, R209, 0x22, P3 ;  /* 0x00000022d100780c */ /* 0x000fc40001f61670 */
[----:B------:R-:W-:Y:S02]  /*fea0*/  FMNMX.FTZ R154, R162, R169, !PT ;  /* 0x000000a9a29a7209 */ /* 0x000fe40007810000 */
[----:B------:R-:W-:Y:S02]  /*feb0*/  FSEL R152, R170, -INF , !P5 ;  /* 0xff800000aa987808 */ /* 0x000fe40006800000 */
        /* <DEDUP_REMOVED lines=13> */
[----:B------:R-:W-:Y:S02]  /*ff90*/  ISETP.GT.AND P2, PT, R210, 0x39, P2 ;  /* 0x00000039d200780c */ /* 0x000fe40001744270 */
[----:B------:R-:W-:Y:S02]  /*ffa0*/  FSEL R210, R179, -INF , !P3 ;  /* 0xff800000b3d27808 */ /* 0x000fe40005800000 */
[----:B------:R-:W-:-:S02]  /*ffb0*/  FMNMX.FTZ R171, R212, R171, !PT ;  /* 0x000000abd4ab7209 */ /* 0x000fc40007810000 */
[----:B------:R-:W-:Y:S02]  /*ffc0*/  FSETP.NEU.FTZ.AND P5, PT, R23, -INF , PT ;  /* 0xff8000001700780b */ /* 0x000fe40003fbd000 */
[----:B------:R-:W-:Y:S02]  /*ffd0*/  ISETP.LT.OR P2, PT, R209, 0x3a, P2 ;  /* 0x0000003ad100780c */ /* 0x000fe40001741670 */
[----:B------:R-:W-:Y:S02]  /*ffe0*/  FSEL R209, R182, -INF , !P4 ;  /* 0xff800000b6d17808 */ /* 0x000fe40006000000 */
[----:B------:R-:W-:Y:S02]  /*fff0*/  FMNMX.FTZ R174, R210, R171, !PT ;  /* 0x000000abd2ae7209 */ /* 0x000fe40007810000 */
[----:B------:R-:W-:Y:S02]  /*10000*/  FSEL R213, R213, RZ, P5 ;  /* 0x000000ffd5d57208 */ /* 0x000fe40002800000 */
[----:B------:R-:W-:-:S02]  /*10010*/  FSEL R214, R183, -INF , !P2 ;  /* 0xff800000b7d67808 */ /* 0x000fc40005000000 */
[----:B------:R-:W-:Y:S01]  /*10020*/  FMNMX.FTZ R175, R209, R174, !PT ;  /* 0x000000aed1af7209 */ /* 0x000fe20007810000 */
[--C-:B------:R-:W-:Y:S01]  /*10030*/  FFMA.FTZ R174, R160, UR6, -R213.reuse ;  /* 0x00000006a0ae7c23 */ /* 0x100fe200080108d5 */
[--C-:B------:R-:W-:Y:S01]  /*10040*/  FFMA.FTZ R188, R188, UR6, -R213.reuse ;  /* 0x00000006bcbc7c23 */ /* 0x100fe200080108d5 */
[--C-:B------:R-:W-:Y:S01]  /*10050*/  FFMA.FTZ R182, R157, UR6, -R213.reuse ;  /* 0x000000069db67c23 */ /* 0x100fe200080108d5 */
[----:B------:R-:W-:Y:S01]  /*10060*/  FMNMX.FTZ R160, R214, R175, !PT ;  /* 0x000000afd6a07209 */ /* 0x000fe20007810000 */
[--C-:B------:R-:W-:Y:S01]  /*10070*/  FFMA.FTZ R175, R161, UR6, -R213.reuse ;  /* 0x00000006a1af7c23 */ /* 0x100fe200080108d5 */
[----:B------:R-:W-:Y:S01]  /*10080*/  MUFU.EX2 R171, R188 ;  /* 0x000000bc00ab7308 */ /* 0x000fe20000000800 */
[--C-:B------:R-:W-:Y:S01]  /*10090*/  FFMA.FTZ R183, R156, UR6, -R213.reuse ;  /* 0x000000069cb77c23 */ /* 0x100fe200080108d5 */
[----:B------:R-:W-:Y:S01]  /*100a0*/  FSEL R156, R23, RZ, P5 ;  /* 0x000000ff179c7208 */ /* 0x000fe20002800000 */
[----:B------:R-:W0:Y:S01]  /*100b0*/  SHFL.BFLY PT, R161, R160, 0x2, 0x1f ;  /* 0x0c401f00a0a17f89 */ /* 0x000e2200000e0000 */
[--C-:B------:R-:W-:Y:S01]  /*100c0*/  FFMA.FTZ R189, R189, UR6, -R213.reuse ;  /* 0x00000006bdbd7c23 */ /* 0x100fe200080108d5 */
[--C-:B------:R-:W-:Y:S01]  /*100d0*/  FFMA.FTZ R208, R208, UR6, -R213.reuse ;  /* 0x00000006d0d07c23 */ /* 0x100fe200080108d5 */
[----:B------:R-:W-:Y:S01]  /*100e0*/  FFMA.FTZ R205, R205, UR6, -R213 ;  /* 0x00000006cdcd7c23 */ /* 0x000fe200080108d5 */
[----:B------:R-:W-:Y:S01]  /*100f0*/  FADD.FTZ R156, -R156, R203 ;  /* 0x000000cb9c9c7221 */ /* 0x000fe20000010100 */
[----:B------:R1:W-:Y:S01]  /*10100*/  MUFU.EX2 R170, R189 ;  /* 0x000000bd00aa7308 */ /* 0x0003e20000000800 */
[--C-:B------:R-:W-:Y:S01]  /*10110*/  FFMA.FTZ R178, R164, UR6, -R213.reuse ;  /* 0x00000006a4b27c23 */ /* 0x100fe200080108d5 */
[--C-:B------:R-:W-:Y:S01]  /*10120*/  FFMA.FTZ R179, R165, UR6, -R213.reuse ;  /* 0x00000006a5b37c23 */ /* 0x100fe200080108d5 */
[----:B------:R-:W-:Y:S01]  /*10130*/  FMUL.FTZ R156, R156, UR6 ;  /* 0x000000069c9c7c20 */ /* 0x000fe20008410000 */
[--C-:B------:R-:W-:Y:S01]  /*10140*/  FFMA.FTZ R172, R172, UR6, -R213.reuse ;  /* 0x00000006acac7c23 */ /* 0x100fe200080108d5 */
[--C-:B------:R-:W-:Y:S01]  /*10150*/  FFMA.FTZ R173, R173, UR6, -R213.reuse ;  /* 0x00000006adad7c23 */ /* 0x100fe200080108d5 */
[--C-:B------:R-:W-:Y:S01]  /*10160*/  FFMA.FTZ R176, R176, UR6, -R213.reuse ;  /* 0x00000006b0b07c23 */ /* 0x100fe200080108d5 */
[--C-:B------:R-:W-:Y:S01]  /*10170*/  FFMA.FTZ R177, R177, UR6, -R213.reuse ;  /* 0x00000006b1b17c23 */ /* 0x100fe200080108d5 */
[----:B------:R-:W-:Y:S01]  /*10180*/  MUFU.EX2 R168, R208 ;  /* 0x000000d000a87308 */ /* 0x000fe20000000800 */
[--C-:B-1----:R-:W-:Y:S01]  /*10190*/  FFMA.FTZ R189, R181, UR6, -R213.reuse ;  /* 0x00000006b5bd7c23 */ /* 0x102fe200080108d5 */
[----:B------:R-:W-:Y:S01]  /*101a0*/  FFMA.FTZ R180, R180, UR6, -R213 ;  /* 0x00000006b4b47c23 */ /* 0x000fe200080108d5 */
[----:B------:R-:W-:-:S04]  /*101b0*/  IMAD R213, R11, 0x1000, R196 ;  /* 0x000010000bd57824 */ /* 0x000fc800078e02c4 */
[C---:B------:R-:W-:Y:S01]  /*101c0*/  VIADD R221, R213.reuse, 0x80 ;  /* 0x00000080d5dd7836 */ /* 0x040fe20000000000 */
[----:B------:R-:W1:Y:S01]  /*101d0*/  MUFU.EX2 R181, R156 ;  /* 0x0000009c00b57308 */ /* 0x000e620000000800 */
[----:B------:R-:W-:Y:S02]  /*101e0*/  R2UR UR10, R213 ;  /* 0x00000000d50a72ca */ /* 0x000fe400000e0000 */
[----:B0-----:R-:W-:-:S05]  /*101f0*/  FMNMX.FTZ R161, R160, R161, !PT ;  /* 0x000000a1a0a17209 */ /* 0x001fca0007810000 */
[----:B------:R-:W0:Y:S01]  /*10200*/  SHFL.BFLY PT, R188, R161, 0x1, 0x1f ;  /* 0x0c201f00a1bc7f89 */ /* 0x000e2200000e0000 */
[----:B------:R2:W3:Y:S08]  /*10210*/  MUFU.EX2 R169, R205 ;  /* 0x000000cd00a97308 */ /* 0x0004f00000000800 */
[----:B------:R-:W-:Y:S01]  /*10220*/  MUFU.EX2 R174, R174 ;  /* 0x000000ae00ae7308 */ /* 0x000fe20000000800 */
        /* <DEDUP_REMOVED lines=14> */
[----:B0-----:R-:W-:Y:S01]  /*10310*/  FMNMX.FTZ R188, R161, R188, !PT ;  /* 0x000000bca1bc7209 */ /* 0x001fe20007810000 */
[----:B------:R-:W-:Y:S01]  /*10320*/  MUFU.EX2 R178, R178 ;  /* 0x000000b200b27308 */ /* 0x000fe20000000800 */
[-C--:B------:R-:W-:Y:S01]  /*10330*/  FMUL.FTZ R49, R49, R181.reuse ;  /* 0x000000b531317220 */ /* 0x080fe20000410000 */
[-C--:B------:R-:W-:Y:S01]  /*10340*/  FMUL.FTZ R52, R52, R181.reuse ;  /* 0x000000b534347220 */ /* 0x080fe20000410000 */
[C---:B------:R-:W-:Y:S01]  /*10350*/  FSETP.NEU.FTZ.AND P2, PT, R188.reuse, -INF , PT ;  /* 0xff800000bc00780b */ /* 0x040fe20003f5d000 */
[----:B------:R-:W-:Y:S01]  /*10360*/  FMUL.FTZ R157, R188, UR6 ;  /* 0x00000006bc9d7c20 */ /* 0x000fe20008410000 */
[-C--:B------:R-:W-:Y:S01]  /*10370*/  FMUL.FTZ R53, R53, R181.reuse ;  /* 0x000000b535357220 */ /* 0x080fe20000410000 */
[-C--:B------:R-:W-:Y:S01]  /*10380*/  FMUL.FTZ R56, R56, R181.reuse ;  /* 0x000000b538387220 */ /* 0x080fe20000410000 */
[-C--:B------:R-:W-:Y:S01]  /*10390*/  FMUL.FTZ R57, R57, R181.reuse ;  /* 0x000000b539397220 */ /* 0x080fe20000410000 */
[----:B------:R-:W0:Y:S01]  /*103a0*/  MUFU.EX2 R179, R179 ;  /* 0x000000b300b37308 */ /* 0x000e220000000800 */
[----:B------:R-:W-:Y:S01]  /*103b0*/  FSEL R157, R157, RZ, P2 ;  /* 0x000000ff9d9d7208 */ /* 0x000fe20001000000 */
[-C--:B------:R-:W-:Y:S01]  /*103c0*/  FMUL.FTZ R60, R60, R181.reuse ;  /* 0x000000b53c3c7220 */ /* 0x080fe20000410000 */
[-C--:B------:R-:W-:Y:S01]  /*103d0*/  FMUL.FTZ R61, R61, R181.reuse ;  /* 0x000000b53d3d7220 */ /* 0x080fe20000410000 */
[-C--:B------:R-:W-:Y:S01]  /*103e0*/  FMUL.FTZ R64, R64, R181.reuse ;  /* 0x000000b540407220 */ /* 0x080fe20000410000 */
[----:B------:R-:W-:Y:S01]  /*103f0*/  FMUL.FTZ R65, R65, R181 ;  /* 0x000000b541417220 */ /* 0x000fe20000410000 */
[--C-:B------:R-:W-:Y:S01]  /*10400*/  FFMA.FTZ R203, R153, UR6, -R157.reuse ;  /* 0x0000000699cb7c23 */ /* 0x100fe2000801089d */
[----:B------:R-:W-:Y:S01]  /*10410*/  FSEL R153, R188, RZ, P2 ;  /* 0x000000ffbc997208 */ /* 0x000fe20001000000 */
[--C-:B------:R-:W-:Y:S01]  /*10420*/  FFMA.FTZ R208, R155, UR6, -R157.reuse ;  /* 0x000000069bd07c23 */ /* 0x100fe2000801089d */
[----:B------:R-:W-:Y:S01]  /*10430*/  ISETP.NE.AND P2, PT, R197, RZ, PT ;  /* 0x000000ffc500720c */ /* 0x000fe20003f45270 */
[--C-:B------:R-:W-:Y:S01]  /*10440*/  FFMA.FTZ R159, R159, UR6, -R157.reuse ;  /* 0x000000069f9f7c23 */ /* 0x100fe2000801089d */
[--C-:B--2---:R-:W-:Y:S01]  /*10450*/  FFMA.FTZ R205, R158, UR6, -R157.reuse ;  /* 0x000000069ecd7c23 */ /* 0x104fe2000801089d */
[----:B------:R-:W-:Y:S01]  /*10460*/  FADD.FTZ R153, -R153, R204 ;  /* 0x000000cc99997221 */ /* 0x000fe20000010100 */
[--C-:B------:R-:W-:Y:S01]  /*10470*/  FFMA.FTZ R215, R211, UR6, -R157.reuse ;  /* 0x00000006d3d77c23 */ /* 0x100fe2000801089d */
[----:B------:R2:W-:Y:S01]  /*10480*/  MUFU.EX2 R204, R159 ;  /* 0x0000009f00cc7308 */ /* 0x0005e20000000800 */
[--C-:B------:R-:W-:Y:S01]  /*10490*/  FFMA.FTZ R163, R163, UR6, -R157.reuse ;  /* 0x00000006a3a37c23 */ /* 0x100fe2000801089d */
[----:B------:R-:W-:Y:S01]  /*104a0*/  FMUL.FTZ R153, R153, UR6 ;  /* 0x0000000699997c20 */ /* 0x000fe20008410000 */
[--C-:B------:R-:W-:Y:S01]  /*104b0*/  FFMA.FTZ R161, R166, UR6, -R157.reuse ;  /* 0x00000006a6a17c23 */ /* 0x100fe2000801089d */
[--C-:B------:R-:W-:Y:S01]  /*104c0*/  FFMA.FTZ R167, R167, UR6, -R157.reuse ;  /* 0x00000006a7a77c23 */ /* 0x100fe2000801089d */
[--C-:B------:R-:W-:Y:S01]  /*104d0*/  FFMA.FTZ R217, R212, UR6, -R157.reuse ;  /* 0x00000006d4d97c23 */ /* 0x100fe2000801089d */
[--C-:B------:R-:W-:Y:S01]  /*104e0*/  FFMA.FTZ R218, R210, UR6, -R157.reuse ;  /* 0x00000006d2da7c23 */ /* 0x100fe2000801089d */
[----:B------:R-:W-:Y:S01]  /*104f0*/  FFMA.FTZ R219, R209, UR6, -R157 ;  /* 0x00000006d1db7c23 */ /* 0x000fe2000801089d */
[----:B------:R4:W5:Y:S01]  /*10500*/  MUFU.EX2 R216, R153 ;  /* 0x0000009900d87308 */ /* 0x0009620000000800 */
[----:B------:R-:W-:-:S02]  /*10510*/  @!P2 IMAD R156, R206, 0x40, R195 ;  /* 0x00000040ce9ca824 */ /* 0x000fc400078e02c3 */
[--C-:B------:R-:W-:Y:S01]  /*10520*/  FFMA.FTZ R206, R162, UR6, -R157.reuse ;  /* 0x00000006a2ce7c23 */ /* 0x100fe2000801089d */
[--C-:B------:R-:W-:Y:S01]  /*10530*/  FFMA.FTZ R220, R214, UR6, -R157.reuse ;  /* 0x00000006d6dc7c23 */ /* 0x100fe2000801089d */
[----:B--2---:R-:W-:Y:S01]  /*10540*/  FFMA.FTZ R159, R152, UR6, -R157 ;  /* 0x00000006989f7c23 */ /* 0x004fe2000801089d */
[----:B------:R-:W-:Y:S02]  /*10550*/  @!P2 IMAD R155, R156, 0x4, R199 ;  /* 0x000000049c9ba824 */ /* 0x000fe400078e02c7 */
[--C-:B------:R-:W-:Y:S01]  /*10560*/  FFMA.FTZ R165, R207, UR6, -R157.reuse ;  /* 0x00000006cfa57c23 */ /* 0x100fe2000801089d */
[----:B---3--:R-:W-:Y:S01]  /*10570*/  F2FP.F16.F32.PACK_AB R152, R169, R168 ;  /* 0x000000a8a998723e */ /* 0x008fe200000000ff */
[----:B------:R-:W-:Y:S01]  /*10580*/  MUFU.EX2 R203, R203 ;  /* 0x000000cb00cb7308 */ /* 0x000fe20000000800 */
[----:B----4-:R-:W-:Y:S01]  /*10590*/  FFMA.FTZ R153, R154, UR6, -R157 ;  /* 0x000000069a997c23 */ /* 0x010fe2000801089d */
[----:B------:R-:W-:Y:S01]  /*105a0*/  @!P2 STS [R155+0x38400], R181 ;  /* 0x038400b59b00a388 */ /* 0x000fe20000000800 */
[----:B------:R-:W-:Y:S01]  /*105b0*/  F2FP.F16.F32.PACK_AB R154, R171, R170 ;  /* 0x000000aaab9a723e */ /* 0x000fe200000000ff */
[-C--:B------:R-:W-:Y:S01]  /*105c0*/  FMUL.FTZ R68, R68, R181.reuse ;  /* 0x000000b544447220 */ /* 0x080fe20000410000 */
[----:B-1----:R-:W-:Y:S01]  /*105d0*/  F2FP.F16.F32.PACK_AB R156, R175, R174 ;  /* 0x000000aeaf9c723e */ /* 0x002fe200000000ff */
[-C--:B------:R-:W-:Y:S01]  /*105e0*/  FMUL.FTZ R69, R69, R181.reuse ;  /* 0x000000b545457220 */ /* 0x080fe20000410000 */
[----:B0-----:R-:W-:Y:S01]  /*105f0*/  F2FP.F16.F32.PACK_AB R158, R179, R178 ;  /* 0x000000b2b39e723e */ /* 0x001fe200000000ff */
[----:B------:R-:W-:Y:S01]  /*10600*/  MUFU.EX2 R208, R208 ;  /* 0x000000d000d07308 */ /* 0x000fe20000000800 */
[----:B-----5:R0:W-:Y:S01]  /*10610*/  @!P2 STS [R155+0x38420], R216 ;  /* 0x038420d89b00a388 */ /* 0x0201e20000000800 */
        /* <DEDUP_REMOVED lines=87> */
[----:B0-----:R-:W-:Y:S01]  /*10b90*/  F2FP.F16.F32.PACK_AB R159, R210, R209 ;  /* 0x000000d1d29f723e */ /* 0x001fe200000000ff */
[----:B------:R-:W-:Y:S01]  /*10ba0*/  FMUL.FTZ R91, R91, R216 ;  /* 0x000000d85b5b7220 */ /* 0x000fe20000410000 */
[----:B-1----:R-:W-:Y:S01]  /*10bb0*/  F2FP.F16.F32.PACK_AB R162, R173, R172 ;  /* 0x000000acada2723e */ /* 0x002fe200000000ff */
[-C--:B------:R-:W-:Y:S01]  /*10bc0*/  FMUL.FTZ R94, R94, R216.reuse ;  /* 0x000000d85e5e7220 */ /* 0x080fe20000410000 */
[-C--:B------:R-:W-:Y:S01]  /*10bd0*/  FMUL.FTZ R95, R95, R216.reuse ;  /* 0x000000d85f5f7220 */ /* 0x080fe20000410000 */
[-C--:B------:R-:W-:Y:S01]  /*10be0*/  FMUL.FTZ R98, R98, R216.reuse ;  /* 0x000000d862627220 */ /* 0x080fe20000410000 */
[-C--:B------:R-:W-:Y:S01]  /*10bf0*/  FMUL.FTZ R99, R99, R216.reuse ;  /* 0x000000d863637220 */ /* 0x080fe20000410000 */
        /* <DEDUP_REMOVED lines=9> */
[----:B---3--:R-:W-:Y:S01]  /*10c90*/  F2FP.F16.F32.PACK_AB R161, R212, R211 ;  /* 0x000000d3d4a1723e */ /* 0x008fe200000000ff */
        /* <DEDUP_REMOVED lines=25> */
[----:B------:R0:W-:Y:S01]  /*10e30*/  STSM.16.M88.4 [R191+0x36400], R152 ;  /* 0x03640098bf007844 */ /* 0x0001e20000000200 */
[----:B------:R-:W-:Y:S01]  /*10e40*/  FFMA.FTZ R168, R181, R3, R168 ;  /* 0x00000003b5a87223 */ /* 0x000fe200000100a8 */
[----:B------:R-:W-:Y:S01]  /*10e50*/  FFMA.FTZ R203, R216, R10, R203 ;  /* 0x0000000ad8cb7223 */ /* 0x000fe200000100cb */
[----:B------:R-:W-:Y:S01]  /*10e60*/  ISETP.GT.AND P2, PT, R184, UR7, PT ;  /* 0x00000007b8007c0c */ /* 0x000fe2000bf44270 */
[----:B------:R3:W-:Y:S01]  /*10e70*/  STSM.16.M88.4 [R193], R156 ;  /* 0x0000009cc1007844 */ /* 0x0007e20000000200 */
[----:B------:R-:W2:Y:S01]  /*10e80*/  MUFU.EX2 R189, R189 ;  /* 0x000000bd00bd7308 */ /* 0x000ea20000000800 */
[----:B-1----:R-:W-:Y:S01]  /*10e90*/  F2FP.F16.F32.PACK_AB R164, R177, R176 ;  /* 0x000000b0b1a4723e */ /* 0x002fe200000000ff */
[----:B------:R-:W-:Y:S01]  /*10ea0*/  FADD.FTZ R169, R169, R168 ;  /* 0x000000a8a9a97221 */ /* 0x000fe20000010000 */
[----:B------:R3:W-:Y:S01]  /*10eb0*/  STSM.16.M88.4 [R190], R160 ;  /* 0x000000a0be007844 */ /* 0x0007e20000000200 */
[----:B------:R-:W-:Y:S01]  /*10ec0*/  FADD.FTZ R208, R208, R203 ;  /* 0x000000cbd0d07221 */ /* 0x000fe20000010000 */
[----:B------:R-:W-:-:S02]  /*10ed0*/  IMAD.MOV.U32 R203, RZ, RZ, R23 ;  /* 0x000000ffffcb7224 */ /* 0x000fc400078e0017 */
[----:B------:R-:W-:Y:S01]  /*10ee0*/  FADD.FTZ R170, R170, R169 ;  /* 0x000000a9aaaa7221 */ /* 0x000fe20000010000 */
[----:B------:R-:W-:Y:S01]  /*10ef0*/  MUFU.EX2 R217, R217 ;  /* 0x000000d900d97308 */ /* 0x000fe20000000800 */
[----:B------:R-:W-:Y:S02]  /*10f00*/  FADD.FTZ R205, R205, R208 ;  /* 0x000000d0cdcd7221 */ /* 0x000fe40000010000 */
[----:B------:R-:W-:Y:S02]  /*10f10*/  FADD.FTZ R171, R171, R170 ;  /* 0x000000aaabab7221 */ /* 0x000fe40000010000 */
[----:B------:R-:W-:Y:S02]  /*10f20*/  FADD.FTZ R205, R204, R205 ;  /* 0x000000cdcccd7221 */ /* 0x000fe40000010000 */
[----:B------:R-:W-:Y:S01]  /*10f30*/  FADD.FTZ R174, R174, R171 ;  /* 0x000000abaeae7221 */ /* 0x000fe20000010000 */
[----:B------:R-:W-:Y:S01]  /*10f40*/  IMAD.MOV.U32 R204, RZ, RZ, R188 ;  /* 0x000000ffffcc7224 */ /* 0x000fe200078e00bc */
[----:B------:R-:W1:Y:S01]  /*10f50*/  MUFU.EX2 R218, R218 ;  /* 0x000000da00da7308 */ /* 0x000e620000000800 */
[----:B--2---:R-:W-:Y:S01]  /*10f60*/  F2FP.F16.F32.PACK_AB R166, R189, R180 ;  /* 0x000000b4bda6723e */ /* 0x004fe200000000ff */
[----:B------:R-:W-:Y:S01]  /*10f70*/  FADD.FTZ R206, R206, R205 ;  /* 0x000000cdcece7221 */ /* 0x000fe20000010000 */
[----:B------:R-:W-:-:S03]  /*10f80*/  FADD.FTZ R175, R175, R174 ;  /* 0x000000aeafaf7221 */ /* 0x000fc60000010000 */
[----:B------:R-:W-:Y:S01]  /*10f90*/  FADD.FTZ R206, R207, R206 ;  /* 0x000000cecfce7221 */ /* 0x000fe20000010000 */
[----:B------:R-:W-:Y:S01]  /*10fa0*/  FADD.FTZ R178, R178, R175 ;  /* 0x000000afb2b27221 */ /* 0x000fe20000010000 */
[----:B------:R-:W-:Y:S02]  /*10fb0*/  MUFU.EX2 R219, R219 ;  /* 0x000000db00db7308 */ /* 0x000fe40000000800 */
[----:B------:R-:W-:Y:S01]  /*10fc0*/  FADD.FTZ R209, R209, R206 ;  /* 0x000000ced1d17221 */ /* 0x000fe20000010000 */
[----:B------:R-:W-:Y:S01]  /*10fd0*/  FADD.FTZ R179, R179, R178 ;  /* 0x000000b2b3b37221 */ /* 0x000fe20000010000 */
[----:B------:R-:W-:Y:S02]  /*10fe0*/  IMAD.MOV.U32 R206, RZ, RZ, R11 ;  /* 0x000000ffffce7224 */ /* 0x000fe400078e000b */
[----:B------:R-:W-:Y:S01]  /*10ff0*/  FADD.FTZ R210, R210, R209 ;  /* 0x000000d1d2d27221 */ /* 0x000fe20000010000 */
[----:B------:R-:W-:Y:S01]  /*11000*/  FADD.FTZ R182, R182, R179 ;  /* 0x000000b3b6b67221 */ /* 0x000fe20000010000 */
[----:B------:R-:W2:Y:S01]  /*11010*/  MUFU.EX2 R220, R220 ;  /* 0x000000dc00dc7308 */ /* 0x000ea20000000800 */
        /* <DEDUP_REMOVED lines=9> */
[----:B--2---:R-:W-:Y:S02]  /*110b0*/  F2FP.F16.F32.PACK_AB R167, R220, R219 ;  /* 0x000000dbdca7723e */ /* 0x004fe400000000ff */
[----:B------:R-:W-:Y:S01]  /*110c0*/  FADD.FTZ R217, R217, R214 ;  /* 0x000000d6d9d97221 */ /* 0x000fe20000010000 */
[----:B------:R-:W-:Y:S02]  /*110d0*/  FADD.FTZ R177, R177, R176 ;  /* 0x000000b0b1b17221 */ /* 0x000fe40000010000 */
        /* <DEDUP_REMOVED lines=12> */
[----:B------:R-:W-:-:S02]  /*111a0*/  WARPGROUP.DEPBAR.LE gsb0, 0x0 ;  /* 0x00008000000079c5 */ /* 0x000fc40000010000 */
[----:B------:R-:W-:Y:S01]  /*111b0*/  WARPGROUP.ARRIVE ;  /* 0x00000000000079c5 */ /* 0x000fe20000000000 */
[----:B0-----:R-:W-:-:S04]  /*111c0*/  VIADD R152, R184, 0xffffffff ;  /* 0xffffffffb8987836 */ /* 0x001fc80000000000 */
[----:B------:R-:W-:-:S12]  /*111d0*/  IMAD.MOV.U32 R184, RZ, RZ, R152 ;  /* 0x000000ffffb87224 */ /* 0x000fd800078e0098 */
        /* <DEDUP_REMOVED lines=24> */
.L_x_5063:
[----:B------:R-:W0:Y:S01]  /*11360*/  SHFL.BFLY PT, R0, R3, 0x2, 0x1f ;  /* 0x0c401f0003007f89 */ /* 0x000e2200000e0000 */
[----:B------:R-:W-:Y:S01]  /*11370*/  IMAD.MOV.U32 R4, RZ, RZ, RZ ;  /* 0x000000ffff047224 */ /* 0x000fe200078e00ff */
[----:B------:R-:W-:Y:S08]  /*11380*/  BAR.ARV 0x8, 0x100 ;  /* 0x0204000000007b1d */ /* 0x000ff00000002000 */
[----:B------:R-:W-:Y:S01]  /*11390*/  BAR.SYNC.DEFER_BLOCKING 0xf, 0x100 ;  /* 0x03c4000000007b1d */ /* 0x000fe20000010000 */
[----:B------:R-:W-:-:S05]  /*113a0*/  ISETP.NE.AND P0, PT, R197, RZ, PT ;  /* 0x000000ffc500720c */ /* 0x000fca0003f05270 */
[----:B------:R-:W1:Y:S01]  /*113b0*/  SHFL.BFLY PT, R7, R10, 0x2, 0x1f ;  /* 0x0c401f000a077f89 */ /* 0x000e6200000e0000 */
[----:B0-----:R-:W-:-:S05]  /*113c0*/  FADD.FTZ R2, R0, R3 ;  /* 0x0000000300027221 */ /* 0x001fca0000010000 */
[----:B------:R-:W0:Y:S01]  /*113d0*/  SHFL.BFLY PT, R5, R2, 0x1, 0x1f ;  /* 0x0c201f0002057f89 */ /* 0x000e2200000e0000 */
[----:B-1----:R-:W-:-:S05]  /*113e0*/  FADD.FTZ R7, R7, R10 ;  /* 0x0000000a07077221 */ /* 0x002fca0000010000 */
[----:B------:R-:W1:Y:S01]  /*113f0*/  SHFL.BFLY PT, R0, R7, 0x1, 0x1f ;  /* 0x0c201f0007007f89 */ /* 0x000e6200000e0000 */
[----:B0-----:R-:W-:Y:S01]  /*11400*/  FADD.FTZ R6, R2, R5 ;  /* 0x0000000502067221 */ /* 0x001fe20000010000 */
[----:B------:R-:W-:-:S04]  /*11410*/  IMAD R2, R11, 0x40, R195 ;  /* 0x000000400b027824 */ /* 0x000fc800078e02c3 */
[----:B------:R-:W-:Y:S01]  /*11420*/  FSETP.NE.FTZ.AND P1, PT, R6, RZ, PT ;  /* 0x000000ff0600720b */ /* 0x000fe20003f35000 */
[----:B------:R-:W-:Y:S02]  /*11430*/  @!P0 IMAD R199, R2, 0x4, R199 ;  /* 0x0000000402c78824 */ /* 0x000fe400078e02c7 */
[----:B------:R-:W-:-:S10]  /*11440*/  IMAD.MOV.U32 R2, RZ, RZ, -0x800000 ;  /* 0xff800000ff027424 */ /* 0x000fd400078e00ff */
[----:B------:R-:W0:Y:S01]  /*11450*/  @P1 MUFU.RCP R4, R6 ;  /* 0x0000000600041308 */ /* 0x000e220000001000 */
[----:B-1----:R-:W-:Y:S01]  /*11460*/  FADD.FTZ R8, R7, R0 ;  /* 0x0000000007087221 */ /* 0x002fe20000010000 */
[----:B------:R-:W-:-:S04]  /*11470*/  IMAD.MOV.U32 R0, RZ, RZ, RZ ;  /* 0x000000ffff007224 */ /* 0x000fc800078e00ff */
[----:B------:R-:W-:Y:S02]  /*11480*/  FSETP.NE.FTZ.AND P2, PT, R8, RZ, PT ;  /* 0x000000ff0800720b */ /* 0x000fe40003f55000 */
[----:B------:R1:W4:Y:S01]  /*11490*/  @P1 MUFU.LG2 R3, R6 ;  /* 0x0000000600031308 */ /* 0x0003220000000c00 */
[----:B0-----:R0:W-:Y:S01]  /*114a0*/  @!P0 STS [R199+0x38400], R4 ;  /* 0x03840004c7008388 */ /* 0x0011e20000000800 */
[----:B-1----:R-:W-:Y:S02]  /*114b0*/  IMAD.U32 R6, RZ, RZ, UR6 ;  /* 0x00000006ff067e24 */ /* 0x002fe4000f8e00ff */
[----:B------:R-:W-:-:S07]  /*114c0*/  FMUL.FTZ R24, R24, R4 ;  /* 0x0000000418187220 */ /* 0x000fce0000410000 */
[----:B------:R-:W1:Y:S01]  /*114d0*/  @P2 MUFU.RCP R0, R8 ;  /* 0x0000000800002308 */ /* 0x000e620000001000 */
[-C--:B------:R-:W-:Y:S01]  /*114e0*/  FMUL.FTZ R25, R25, R4.reuse ;  /* 0x0000000419197220 */ /* 0x080fe20000410000 */
[----:B------:R-:W-:Y:S01]  /*114f0*/  @P1 FMUL.FTZ R6, R6, 0.69314718246459960938 ;  /* 0x3f31721806061820 */ /* 0x000fe20000410000 */
[-C--:B------:R-:W-:Y:S01]  /*11500*/  FMUL.FTZ R28, R28, R4.reuse ;  /* 0x000000041c1c7220 */ /* 0x080fe20000410000 */
[-C--:B------:R-:W-:Y:S01]  /*11510*/  FMUL.FTZ R29, R29, R4.reuse ;  /* 0x000000041d1d7220 */ /* 0x080fe20000410000 */
[----:B----4-:R-:W-:Y:S01]  /*11520*/  @P1 FMUL.FTZ R3, R3, 0.69314718246459960938 ;  /* 0x3f31721803031820 */ /* 0x010fe20000410000 */
[-C--:B------:R-:W-:Y:S01]  /*11530*/  FMUL.FTZ R32, R32, R4.reuse ;  /* 0x0000000420207220 */ /* 0x080fe20000410000 */
[-C--:B------:R-:W-:Y:S01]  /*11540*/  FMUL.FTZ R33, R33, R4.reuse ;  /* 0x0000000421217220 */ /* 0x080fe20000410000 */
[----:B------:R4:W5:Y:S01]  /*11550*/  @P2 MUFU.LG2 R5, R8 ;  /* 0x0000000800052308 */ /* 0x0009620000000c00 */
        /* <DEDUP_REMOVED lines=8> */
[----:B-1----:R1:W-:Y:S01]  /*115e0*/  @!P0 STS [R199+0x38420], R0 ;  /* 0x03842000c7008388 */ /* 0x0023e20000000800 */
[----:B----4-:R-:W-:-:S02]  /*115f0*/  IMAD.U32 R8, RZ, RZ, UR6 ;  /* 0x00000006ff087e24 */ /* 0x010fc4000f8e00ff */
[-C--:B------:R-:W-:Y:S01]  /*11600*/  FMUL.FTZ R52, R52, R4.reuse ;  /* 0x0000000434347220 */ /* 0x080fe20000410000 */
[-C--:B------:R-:W-:Y:S01]  /*11610*/  FMUL.FTZ R53, R53, R4.reuse ;  /* 0x0000000435357220 */ /* 0x080fe20000410000 */
[-C--:B------:R-:W-:Y:S01]  /*11620*/  FMUL.FTZ R56, R56, R4.reuse ;  /* 0x0000000438387220 */ /* 0x080fe20000410000 */
[----:B------:R-:W-:Y:S01]  /*11630*/  @P2 FMUL.FTZ R8, R8, 0.69314718246459960938 ;  /* 0x3f31721808082820 */ /* 0x000fe20000410000 */
[-C--:B------:R-:W-:Y:S01]  /*11640*/  FMUL.FTZ R57, R57, R4.reuse ;  /* 0x0000000439397220 */ /* 0x080fe20000410000 */
[-C--:B------:R-:W-:Y:S01]  /*11650*/  FMUL.FTZ R60, R60, R4.reuse ;  /* 0x000000043c3c7220 */ /* 0x080fe20000410000 */
[----:B-----5:R-:W-:Y:S01]  /*11660*/  @P2 FMUL.FTZ R5, R5, 0.69314718246459960938 ;  /* 0x3f31721805052820 */ /* 0x020fe20000410000 */
        /* <DEDUP_REMOVED lines=45> */
[----:B0-----:R-:W-:Y:S01]  /*11940*/  IMAD.MOV.U32 R4, RZ, RZ, -0x800000 ;  /* 0xff800000ff047424 */ /* 0x001fe200078e00ff */
        /* <DEDUP_REMOVED lines=67> */
[----:B-1----:R-:W-:Y:S06]  /*11d80*/  BAR.ARV 0xe, 0x100 ;  /* 0x0384000000007b1d */ /* 0x002fec0000002000 */
.L_x_5000:
[----:B------:R-:W-:Y:S05]  /*11d90*/  @P0 BRA `(.L_x_5081) ;  /* 0x0000002400180947 */ /* 0x000fea0003800000 */
[----:B--23--:R-:W2:Y:S01]  /*11da0*/  LDL R156, [R1] ;  /* 0x00000000019c7983 */ /* 0x00cea20000100800 */
        /* <DEDUP_REMOVED lines=19> */
[----:B------:R-:W-:-:S02]  /*11ee0*/  SHF.R.S32.HI R155, RZ, 0x1f, R8 ;  /* 0x0000001fff9b7819 */ /* 0x000fc40000011408 */
[----:B-1----:R-:W-:Y:S02]  /*11ef0*/  ISETP.NE.AND P0, PT, R7, RZ, PT ;  /* 0x000000ff0700720c */ /* 0x002fe40003f05270 */
[----:B------:R-:W-:-:S04]  /*11f00*/  LEA.HI R7, R155, R8, RZ, 0x2 ;  /* 0x000000089b077211 */ /* 0x000fc800078f10ff */
[----:B------:R-:W-:Y:S02]  /*11f10*/  SHF.R.S32.HI R154, RZ, 0x2, R7 ;  /* 0x00000002ff9a7819 */ /* 0x000fe40000011407 */
        /* <DEDUP_REMOVED lines=9> */
[----:B------:R-:W-:Y:S01]  /*11fb0*/  LEA.HI R11, R21, R20, RZ, 0x2 ;  /* 0x00000014150b7211 */ /* 0x000fe200078f10ff */
[----:B------:R-:W-:Y:S01]  /*11fc0*/  ULDC.64 UR4, c[0x0][0xcd0] ;  /* 0x0003340000047ab9 */ /* 0x000fe20000000a00 */
[----:B------:R-:W-:Y:S01]  /*11fd0*/  R2UR UR10, R156 ;  /* 0x000000009c0a72ca */ /* 0x000fe200000e0000 */
[C---:B------:R-:W-:Y:S01]  /*11fe0*/  IMAD.IADD R23, R20.reuse, 0x1, -R9 ;  /* 0x0000000114177824 */ /* 0x040fe200078e0a09 */
[----:B------:R-:W-:Y:S01]  /*11ff0*/  LOP3.LUT R11, R11, 0xfffffffc, RZ, 0xc0, !PT ;  /* 0xfffffffc0b0b7812 */ /* 0x000fe200078ec0ff */
[----:B------:R-:W2:Y:S03]  /*12000*/  S2UR UR7, SR_CTAID.Z ;  /* 0x00000000000779c3 */ /* 0x000ea60000002700 */
[----:B------:R-:W-:Y:S01]  /*12010*/  SHF.R.S32.HI R10, RZ, 0x1f, R23 ;  /* 0x0000001fff0a7819 */ /* 0x000fe20000011417 */
[----:B------:R-:W-:-:S03]  /*12020*/  IMAD.IADD R11, R20, 0x1, -R11 ;  /* 0x00000001140b7824 */ /* 0x000fc600078e0a0b */
[CC--:B------:R-:W-:Y:S01]  /*12030*/  LEA.HI R152, R10.reuse, R23.reuse, RZ, 0x2 ;  /* 0x000000170a987211 */ /* 0x0c0fe200078f10ff */
[----:B------:R-:W3:Y:S01]  /*12040*/  LDC.64 R18, c[0x0][0xcd8] ;  /* 0x00033600ff127b82 */ /* 0x000ee20000000a00 */
[----:B------:R-:W-:Y:S01]  /*12050*/  LEA.HI R10, R10, R23, RZ, 0x5 ;  /* 0x000000170a0a7211 */ /* 0x000fe200078f28ff */
[----:B------:R-:W-:Y:S01]  /*12060*/  UIMAD.WIDE.U32 UR8, UR10, UR4, URZ ;  /* 0x000000040a0872a5 */ /* 0x000fe2000f8e003f */
[--C-:B------:R-:W-:Y:S01]  /*12070*/  SHF.R.S32.HI R9, RZ, 0x2, R152.reuse ;  /* 0x00000002ff097819 */ /* 0x100fe20000011498 */
[----:B------:R-:W-:Y:S01]  /*12080*/  UIMAD UR4, UR6, UR4, URZ ;  /* 0x00000004060472a4 */ /* 0x000fe2000f8e023f */
[----:B------:R-:W-:Y:S02]  /*12090*/  SHF.R.S32.HI R12, RZ, 0x1f, R152 ;  /* 0x0000001fff0c7819 */ /* 0x000fe40000011498 */
[----:B------:R-:W-:Y:S01]  /*120a0*/  SHF.R.S32.HI R10, RZ, 0x5, R10 ;  /* 0x00000005ff0a7819 */ /* 0x000fe2000001140a */
[----:B------:R-:W-:Y:S01]  /*120b0*/  UIMAD UR4, UR10, UR5, UR4 ;  /* 0x000000050a0472a4 */ /* 0x000fe2000f8e0204 */
[----:B0-----:R-:W-:-:S02]  /*120c0*/  ISETP.NE.AND P0, PT, R16, 0x1, PT ;  /* 0x000000011000780c */ /* 0x001fc40003f05270 */
[----:B------:R-:W-:Y:S01]  /*120d0*/  LEA.HI R12, R12, R9, RZ, 0x3 ;  /* 0x000000090c0c7211 */ /* 0x000fe200078f18ff */
[----:B------:R-:W-:Y:S01]  /*120e0*/  UIADD3 UR4, UR9, UR4, URZ ;  /* 0x0000000409047290 */ /* 0x000fe2000fffe03f */
[----:B------:R-:W-:Y:S01]  /*120f0*/  LOP3.LUT R152, R152, 0x7ffffffc, RZ, 0xc0, !PT ;  /* 0x7ffffffc98987812 */ /* 0x000fe200078ec0ff */
[----:B------:R-:W-:Y:S01]  /*12100*/  ULDC.64 UR10, c[0x0][0x208] ;  /* 0x00008200000a7ab9 */ /* 0x000fe20000000a00 */
[----:B------:R-:W-:Y:S01]  /*12110*/  LOP3.LUT R12, R12, 0xfffffff8, RZ, 0xc0, !PT ;  /* 0xfffffff80c0c7812 */ /* 0x000fe200078ec0ff */
[----:B--2---:R-:W-:Y:S02]  /*12120*/  USHF.R.S32.HI UR5, URZ, 0x1f, UR7 ;  /* 0x0000001f3f057899 */ /* 0x004fe40008011407 */
[----:B------:R-:W-:Y:S02]  /*12130*/  IMAD.IADD R152, R23, 0x1, -R152 ;  /* 0x0000000117987824 */ /* 0x000fe400078e0a98 */
[----:B------:R-:W-:Y:S01]  /*12140*/  IMAD.IADD R9, R9, 0x1, -R12 ;  /* 0x0000000109097824 */ /* 0x000fe200078e0a0c */
[----:B------:R-:W-:Y:S01]  /*12150*/  LEA.HI R12, R11, R11, RZ, 0x1 ;  /* 0x0000000b0b0c7211 */ /* 0x000fe200078f08ff */
[----:B------:R-:W0:Y:S01]  /*12160*/  @P0 LDC R14, c[0x0][0xcec] ;  /* 0x00033b00ff0e0b82 */ /* 0x000e220000000800 */
[----:B------:R-:W-:-:S02]  /*12170*/  IMAD.SHL.U32 R152, R152, 0x2, RZ ;  /* 0x0000000298987824 */ /* 0x000fc400078e00ff */
[----:B------:R-:W-:Y:S01]  /*12180*/  LOP3.LUT R12, R12, 0x1ffffffe, RZ, 0xc0, !PT ;  /* 0x1ffffffe0c0c7812 */ /* 0x000fe200078ec0ff */
[----:B------:R-:W-:Y:S02]  /*12190*/  IMAD R153, R10, 0x10, R9 ;  /* 0x000000100a997824 */ /* 0x000fe400078e0209 */
[----:B------:R-:W-:Y:S02]  /*121a0*/  IMAD.U32 R10, RZ, RZ, UR8 ;  /* 0x00000008ff0a7e24 */ /* 0x000fe4000f8e00ff */
[----:B------:R-:W2:Y:S01]  /*121b0*/  @P0 LDC R17, c[0x0][0xcf0] ;  /* 0x00033c00ff110b82 */ /* 0x000ea20000000800 */
[----:B------:R-:W-:Y:S02]  /*121c0*/  IMAD.IADD R12, R11, 0x1, -R12 ;  /* 0x000000010b0c7824 */ /* 0x000fe400078e0a0c */
[----:B------:R-:W-:Y:S02]  /*121d0*/  IMAD.U32 R11, RZ, RZ, UR9 ;  /* 0x00000009ff0b7e24 */ /* 0x000fe4000f8e00ff */
[----:B------:R-:W-:-:S02]  /*121e0*/  IMAD R9, R12, 0x8, R153 ;  /* 0x000000080c097824 */ /* 0x000fc400078e0299 */
[----:B---3--:R-:W-:Y:S02]  /*121f0*/  IMAD R12, R18, UR5, RZ ;  /* 0x00000005120c7c24 */ /* 0x008fe4000f8e02ff */
[----:B-1----:R-:W-:Y:S02]  /*12200*/  IMAD R9, R22, 0x40, R9 ;  /* 0x0000004016097824 */ /* 0x002fe400078e0209 */
[----:B------:R-:W-:Y:S02]  /*12210*/  IMAD R15, R19, UR7, R12 ;  /* 0x00000007130f7c24 */ /* 0x000fe4000f8e020c */
[----:B------:R-:W-:Y:S01]  /*12220*/  IMAD.U32 R11, RZ, RZ, UR4 ;  /* 0x00000004ff0b7e24 */ /* 0x000fe2000f8e00ff */
[----:B------:R-:W-:Y:S01]  /*12230*/  ULDC.64 UR4, c[0x0][0xce0] ;  /* 0x0003380000047ab9 */ /* 0x000fe20000000a00 */
[----:B------:R-:W-:Y:S02]  /*12240*/  IMAD.MOV.U32 R13, RZ, RZ, R9 ;  /* 0x000000ffff0d7224 */ /* 0x000fe400078e0009 */
[----:B0-----:R-:W-:-:S04]  /*12250*/  @P0 IMAD.HI.U32 R12, R9, R14, RZ ;  /* 0x0000000e090c0227 */ /* 0x001fc800078e00ff */
[----:B------:R-:W-:Y:S01]  /*12260*/  IMAD.WIDE.U32 R10, R18, UR7, R10 ;  /* 0x00000007120a7c25 */ /* 0x000fe2000f8e000a */
[----:B--2---:R-:W-:-:S03]  /*12270*/  @P0 SHF.R.U32.HI R13, RZ, R17, R12 ;  /* 0x00000011ff0d0219 */ /* 0x004fc6000001160c */
[----:B------:R-:W-:Y:S02]  /*12280*/  IMAD.IADD R11, R11, 0x1, R15 ;  /* 0x000000010b0b7824 */ /* 0x000fe400078e020f */
[----:B------:R-:W-:Y:S01]  /*12290*/  IMAD R12, R5, UR4, RZ ;  /* 0x00000004050c7c24 */ /* 0x000fe2000f8e02ff */
[--C-:B------:R-:W-:Y:S01]  /*122a0*/  SHF.R.S32.HI R15, RZ, 0x1f, R13.reuse ;  /* 0x0000001fff0f7819 */ /* 0x100fe2000001140d */
[----:B------:R-:W-:Y:S02]  /*122b0*/  IMAD.MOV R14, RZ, RZ, -R13 ;  /* 0x000000ffff0e7224 */ /* 0x000fe400078e0a0d */
[----:B------:R-:W-:-:S04]  /*122c0*/  IMAD.WIDE.U32 R10, R3, UR4, R10 ;  /* 0x00000004030a7c25 */ /* 0x000fc8000f8e000a */
[----:B------:R-:W-:Y:S01]  /*122d0*/  IMAD R9, R16, R14, R9 ;  /* 0x0000000e10097224 */ /* 0x000fe200078e0209 */
[----:B------:R-:W-:Y:S01]  /*122e0*/  IADD3 R10, P0, R13, R10, RZ ;  /* 0x0000000a0d0a7210 */ /* 0x000fe20007f1e0ff */
        /* <DEDUP_REMOVED lines=18> */
[----:B------:R-:W-:Y:S03]  /*12410*/  SHFL.IDX PT, R10, R17, RZ, 0x1c1f ;  /* 0x001c1fff110a7589 */ /* 0x000fe600000e0000 */
        /* <DEDUP_REMOVED lines=9> */
.L_x_5082:
[----:B------:R-:W1:Y:S01]  /*124b0*/  S2R R14, SR_CTAID.X ;  /* 0x00000000000e7919 */ /* 0x000e620000002500 */
[----:B------:R-:W-:Y:S01]  /*124c0*/  LEA.HI R21, R21, R20, RZ, 0x2 ;  /* 0x0000001415157211 */ /* 0x000fe200078f10ff */
[----:B------:R-:W2:Y:S01]  /*124d0*/  S2UR UR7, SR_CTAID.Z ;  /* 0x00000000000779c3 */ /* 0x000ea20000002700 */
[----:B------:R-:W-:Y:S01]  /*124e0*/  SHF.R.S32.HI R9, RZ, 0x1f, R7 ;  /* 0x0000001fff097819 */ /* 0x000fe20000011407 */
[----:B------:R-:W-:Y:S01]  /*124f0*/  ULDC.64 UR8, c[0x0][0xc38] ;  /* 0x00030e0000087ab9 */ /* 0x000fe20000000a00 */
[----:B------:R-:W-:Y:S01]  /*12500*/  LOP3.LUT R21, R21, 0xfffffffc, RZ, 0xc0, !PT ;  /* 0xfffffffc15157812 */ /* 0x000fe200078ec0ff */
[----:B------:R-:W-:Y:S01]  /*12510*/  UIMAD UR6, UR6, UR8, URZ ;  /* 0x00000008060672a4 */ /* 0x000fe2000f8e023f */
[----:B------:R-:W-:Y:S01]  /*12520*/  LEA.HI R9, R9, R154, RZ, 0x3 ;  /* 0x0000009a09097211 */ /* 0x000fe200078f18ff */
[----:B------:R-:W-:Y:S01]  /*12530*/  BSSY B0, `(.L_x_5083) ;  /* 0x0000103000007945 */ /* 0x000fe20003800000 */
[----:B------:R-:W-:Y:S01]  /*12540*/  R2UR UR10, R156 ;  /* 0x000000009c0a72ca */ /* 0x000fe200000e0000 */
[----:B------:R-:W-:Y:S01]  /*12550*/  IMAD.IADD R21, R20, 0x1, -R21 ;  /* 0x0000000114157824 */ /* 0x000fe200078e0a15 */
[----:B0-----:R-:W0:Y:S01]  /*12560*/  LDC.64 R12, c[0x0][0xc40] ;  /* 0x00031000ff0c7b82 */ /* 0x001e220000000a00 */
        /* <DEDUP_REMOVED lines=20> */
[C---:B0-----:R-:W-:Y:S02]  /*126b0*/  IMAD R2, R12.reuse, UR8, RZ ;  /* 0x000000080c027c24 */ /* 0x041fe4000f8e02ff */
[----:B------:R-:W-:-:S04]  /*126c0*/  IMAD.WIDE.U32 R10, R12, UR7, R10 ;  /* 0x000000070c0a7c25 */ /* 0x000fc8000f8e000a */
[----:B---3--:R-:W-:-:S04]  /*126d0*/  @P1 IMAD.HI.U32 R4, R15, R4, RZ ;  /* 0x000000040f041227 */ /* 0x008fc800078e00ff */
[----:B------:R-:W-:Y:S02]  /*126e0*/  IMAD R13, R13, UR7, R2 ;  /* 0x000000070d0d7c24 */ /* 0x000fe4000f8e0202 */
[----:B------:R-:W-:Y:S01]  /*126f0*/  IMAD.MOV.U32 R9, RZ, RZ, R15 ;  /* 0x000000ffff097224 */ /* 0x000fe200078e000f */
[----:B--2---:R-:W-:Y:S01]  /*12700*/  @P1 SHF.R.U32.HI R9, RZ, R17, R4 ;  /* 0x00000011ff091219 */ /* 0x004fe20000011604 */
        /* <DEDUP_REMOVED lines=229> */
.L_x_5084:
[----:B------:R-:W-:Y:S05]  /*13560*/  BSYNC B0 ;  /* 0x0000000000007941 */ /* 0x000fea0003800000 */
.L_x_5083:
[----:B------:R-:W-:Y:S01]  /*13570*/  VIADD R7, R7, 0x8 ;  /* 0x0000000807077836 */ /* 0x000fe20000000000 */
[----:B0-2---:R4:W0:Y:S04]  /*13580*/  SHFL.IDX PT, R3, R5, 0x1, 0x1c1f ;  /* 0x003c1f0005037f89 */ /* 0x00582800000e0000 */
[----:B------:R-:W-:Y:S01]  /*13590*/  ISETP.GE.AND P0, PT, R7, R6, PT ;  /* 0x000000060700720c */ /* 0x000fe20003f06270 */
[----:B-1----:R4:W1:-:S12]  /*135a0*/  SHFL.IDX PT, R2, R4, 0x1, 0x1c1f ;  /* 0x003c1f0004027f89 */ /* 0x00285800000e0000 */
[----:B----4-:R-:W-:Y:S05]  /*135b0*/  @P0 BRA `(.L_x_4991) ;  /* 0x0000006800e80947 */ /* 0x010fea0003800000 */
        /* <DEDUP_REMOVED lines=192> */
[----:B----4-:R-:W-:-:S05]  /*141c0*/  LOP3.LUT R5, R0, 0xfffffffe, RZ, 0xc0, !PT ;  /* 0xfffffffe00057812 */ /* 0x010fca00078ec0ff */
[----:B------:R-:W-:-:S05]  /*141d0*/  IMAD.WIDE R2, R5, 0x4, R2 ;  /* 0x0000000405027825 */ /* 0x000fca00078e0202 */
[----:B------:R0:W-:Y:S01]  /*141e0*/  ST.E.64 desc[UR4][R2.64], R150 ;  /* 0x0000009602007985 */ /* 0x0001e2000c101b04 */
[----:B------:R-:W-:Y:S05]  /*141f0*/  BRA `(.L_x_4991) ;  /* 0x0000005c00d87947 */ /* 0x000fea0003800000 */
.L_x_5081:
[----:B------:R-:W1:Y:S02]  /*14200*/  S2R R0, SR_TID.X ;  /* 0x0000000000007919 */ /* 0x000e640000002100 */
[----:B-1----:R-:W-:-:S05]  /*14210*/  VIADD R2, R0, 0xffffff80 ;  /* 0xffffff8000027836 */ /* 0x002fca0000000000 */
[----:B------:R-:W-:-:S13]  /*14220*/  ISETP.GT.AND P0, PT, R2, 0x3f, PT ;  /* 0x0000003f0200780c */ /* 0x000fda0003f04270 */
[----:B------:R-:W-:Y:S05]  /*14230*/  @P0 BRA `(.L_x_4991) ;  /* 0x0000005c00c80947 */ /* 0x000fea0003800000 */
[----:B------:R-:W1:Y:S01]  /*14240*/  S2R R3, SR_CTAID.X ;  /* 0x0000000000037919 */ /* 0x000e620000002500 */
[----:B------:R-:W4:Y:S01]  /*14250*/  LDC R6, c[0x0][0xce8] ;  /* 0x00033a00ff067b82 */ /* 0x000f220000000800 */
[----:B------:R-:W-:Y:S01]  /*14260*/  ULDC UR4, c[0x0][0xb88] ;  /* 0x0002e20000047ab9 */ /* 0x000fe20000000800 */
[----:B-1----:R-:W-:Y:S02]  /*14270*/  IMAD R0, R3, 0x40, R0 ;  /* 0x0000004003007824 */ /* 0x002fe400078e0200 */
[----:B----4-:R-:W-:Y:S02]  /*14280*/  IMAD R3, R6, UR4, RZ ;  /* 0x0000000406037c24 */ /* 0x010fe4000f8e02ff */
[----:B------:R-:W-:-:S05]  /*14290*/  VIADD R0, R0, 0xffffff80 ;  /* 0xffffff8000007836 */ /* 0x000fca0000000000 */
[----:B------:R-:W-:-:S13]  /*142a0*/  ISETP.GE.AND P0, PT, R0, R3, PT ;  /* 0x000000030000720c */ /* 0x000fda0003f06270 */
[----:B------:R-:W-:Y:S05]  /*142b0*/  @P0 BRA `(.L_x_4991) ;  /* 0x0000005c00a80947 */ /* 0x000fea0003800000 */
[----:B------:R-:W4:Y:S01]  /*142c0*/  LDL R4, [R1] ;  /* 0x0000000001047983 */ /* 0x000f220000100800 */
[----:B------:R-:W-:Y:S01]  /*142d0*/  ISETP.NE.AND P0, PT, R6, 0x1, PT ;  /* 0x000000010600780c */ /* 0x000fe20003f05270 */
[----:B------:R-:W-:Y:S01]  /*142e0*/  S2UR UR7, SR_CTAID.Z ;  /* 0x00000000000779c3 */ /* 0x000fe20000002700 */
[----:B------:R-:W-:Y:S01]  /*142f0*/  ULDC.64 UR8, c[0x0][0xcd0] ;  /* 0x0003340000087ab9 */ /* 0x000fe20000000a00 */
[----:B------:R-:W-:Y:S01]  /*14300*/  IMAD.MOV.U32 R5, RZ, RZ, R0 ;  /* 0x000000ffff057224 */ /* 0x000fe200078e0000 */
[----:B------:R-:W-:-:S05]  /*14310*/  ULDC.64 UR12, c[0x0][0x208] ;  /* 0x00008200000c7ab9 */ /* 0x000fca0000000a00 */
[----:B------:R-:W1:Y:S08]  /*14320*/  LDC.64 R10, c[0x0][0xcd8] ;  /* 0x00033600ff0a7b82 */ /* 0x000e700000000a00 */
[----:B------:R-:W5:Y:S08]  /*14330*/  @P0 LDC R7, c[0x0][0xcec] ;  /* 0x00033b00ff070b82 */ /* 0x000f700000000800 */
[----:B------:R-:W2:Y:S08]  /*14340*/  @P0 LDC R9, c[0x0][0xcf0] ;  /* 0x00033c00ff090b82 */ /* 0x000eb00000000800 */
[----:B------:R-:W3:Y:S08]  /*14350*/  S2UR UR10, SR_CTAID.Y ;  /* 0x00000000000a79c3 */ /* 0x000ef00000002600 */
[----:B0-----:R-:W3:Y:S01]  /*14360*/  LDC R8, c[0x0][0xd50] ;  /* 0x00035400ff087b82 */ /* 0x001ee20000000800 */
[----:B----4-:R-:W-:Y:S01]  /*14370*/  R2UR UR11, R4 ;  /* 0x00000000040b72ca */ /* 0x010fe200000e0000 */
[----:B-----5:R-:W-:-:S05]  /*14380*/  @P0 IMAD.HI.U32 R4, R0, R7, RZ ;  /* 0x0000000700040227 */ /* 0x020fca00078e00ff */
[----:B--2---:R-:W-:-:S07]  /*14390*/  @P0 SHF.R.U32.HI R5, RZ, R9, R4 ;  /* 0x00000009ff050219 */ /* 0x004fce0000011604 */
[----:B------:R-:W-:Y:S02]  /*143a0*/  USHF.R.S32.HI UR6, URZ, 0x1f, UR11 ;  /* 0x0000001f3f067899 */ /* 0x000fe4000801140b */
[----:B------:R-:W-:Y:S01]  /*143b0*/  IMAD R7, RZ, RZ, -UR11 ;  /* 0x8000000bff077e24 */ /* 0x000fe2000f8e02ff */
[----:B------:R-:W-:Y:S02]  /*143c0*/  UIMAD.WIDE.U32 UR4, UR11, UR8, URZ ;  /* 0x000000080b0472a5 */ /* 0x000fe4000f8e003f */
[----:B------:R-:W-:Y:S01]  /*143d0*/  UIMAD UR6, UR6, UR8, URZ ;  /* 0x00000008060672a4 */ /* 0x000fe2000f8e023f */
[----:B---3--:R-:W-:Y:S01]  /*143e0*/  IMAD R9, R8, R7, UR10 ;  /* 0x0000000a08097e24 */ /* 0x008fe2000f8e0207 */
[----:B------:R-:W-:Y:S01]  /*143f0*/  USHF.R.S32.HI UR8, URZ, 0x1f, UR7 ;  /* 0x0000001f3f087899 */ /* 0x000fe20008011407 */
[----:B------:R-:W-:Y:S01]  /*14400*/  IMAD.MOV R7, RZ, RZ, -R5 ;  /* 0x000000ffff077224 */ /* 0x000fe200078e0a05 */
[----:B------:R-:W-:Y:S01]  /*14410*/  UIMAD UR6, UR11, UR9, UR6 ;  /* 0x000000090b0672a4 */ /* 0x000fe2000f8e0206 */
[----:B------:R-:W-:Y:S01]  /*14420*/  IMAD.U32 R3, RZ, RZ, UR5 ;  /* 0x00000005ff037e24 */ /* 0x000fe2000f8e00ff */
[----:B------:R-:W-:Y:S01]  /*14430*/  SHF.R.S32.HI R4, RZ, 0x1f, R9 ;  /* 0x0000001fff047819 */ /* 0x000fe20000011409 */
[----:B------:R-:W-:Y:S01]  /*14440*/  IMAD.U32 R2, RZ, RZ, UR4 ;  /* 0x00000004ff027e24 */ /* 0x000fe2000f8e00ff */
[----:B------:R-:W-:Y:S01]  /*14450*/  UIADD3 UR6, UR5, UR6, URZ ;  /* 0x0000000605067290 */ /* 0x000fe2000fffe03f */
[----:B-1----:R-:W-:-:S02]  /*14460*/  IMAD R12, R10, UR8, RZ ;  /* 0x000000080a0c7c24 */ /* 0x002fc4000f8e02ff */
        /* <DEDUP_REMOVED lines=24> */
.L_x_4989:
        /* <DEDUP_REMOVED lines=18> */
.L_x_5085:
[----:B------:R-:W-:Y:S01]  /*14710*/  ULDC UR7, c[0x0][0xd50] ;  /* 0x0003540000077ab9 */ /* 0x000fe20000000800 */
[----:B------:R-:W-:Y:S01]  /*14720*/  UMOV UR36, UR6 ;  /* 0x0000000600247c82 */ /* 0x000fe20008000000 */
[----:B------:R-:W-:-:S11]  /*14730*/  UISETP.NE.AND UP0, UPT, UR7, 0x1, UPT ;  /* 0x000000010700788c */ /* 0x000fd6000bf05270 */
[----:B------:R-:W-:Y:S01]  /*14740*/  @UP0 ULDC UR4, c[0x0][0xd54] ;  /* 0x0003550000040ab9 */ /* 0x000fe20000000800 */
[----:B------:R-:W-:Y:S01]  /*14750*/  @UP0 ULDC UR8, c[0x0][0xd58] ;  /* 0x0003560000080ab9 */ /* 0x000fe20000000800 */
[----:B------:R-:W-:-:S04]  /*14760*/  UIMAD.WIDE.U32 UR4, UR6, UR4, URZ ;  /* 0x00000004060472a5 */ /* 0x000fc8000f8e003f */
[----:B------:R-:W-:-:S12]  /*14770*/  @UP0 USHF.R.U32.HI UR36, URZ, UR8, UR5 ;  /* 0x000000083f240299 */ /* 0x000fd80008011605 */
.L_x_5086:
        /* <DEDUP_REMOVED lines=45> */
.L_x_5089:
[----:B------:R-:W-:-:S11]  /*14a50*/  UISETP.NE.AND UP0, UPT, UR5, 0x1, UPT ;  /* 0x000000010500788c */ /* 0x000fd6000bf05270 */
[----:B------:R-:W-:Y:S02]  /*14a60*/  @UP0 ULDC.64 UR14, c[0x0][0xae0] ;  /* 0x0002b800000e0ab9 */ /* 0x000fe40000000a00 */
[----:B------:R-:W-:-:S04]  /*14a70*/  UIMAD.WIDE.U32 UR6, UR8, UR14, URZ ;  /* 0x0000000e080672a5 */ /* 0x000fc8000f8e003f */
[----:B------:R-:W-:-:S12]  /*14a80*/  @UP0 USHF.R.U32.HI UR8, URZ, UR15, UR7 ;  /* 0x0000000f3f080299 */ /* 0x000fd80008011607 */
.L_x_5090:
[----:B------:R-:W-:-:S04]  /*14a90*/  UIMAD UR8, UR8, UR5, UR5 ;  /* 0x00000005080872a4 */ /* 0x000fc8000f8e0205 */
[----:B------:R-:W-:-:S04]  /*14aa0*/  UISETP.LT.AND UP0, UPT, UR4, UR8, UPT ;  /* 0x000000080400728c */ /* 0x000fc8000bf01270 */
[----:B------:R-:W-:-:S12]  /*14ab0*/  USEL UR4, UR4, UR8, UP0 ;  /* 0x0000000804047287 */ /* 0x000fd80008000000 */
.L_x_5088:
        /* <DEDUP_REMOVED lines=26> */
.L_x_5092:
[----:B------:R-:W-:-:S11]  /*14c60*/  UISETP.NE.AND UP0, UPT, UR5, 0x1, UPT ;  /* 0x000000010500788c */ /* 0x000fd6000bf05270 */
[----:B------:R-:W-:Y:S02]  /*14c70*/  @UP0 ULDC.64 UR10, c[0x0][0xae0] ;  /* 0x0002b800000a0ab9 */ /* 0x000fe40000000a00 */
[----:B------:R-:W-:-:S04]  /*14c80*/  UIMAD.WIDE.U32 UR6, UR4, UR10, URZ ;  /* 0x0000000a040672a5 */ /* 0x000fc8000f8e003f */
[----:B------:R-:W-:-:S12]  /*14c90*/  @UP0 USHF.R.U32.HI UR4, URZ, UR11, UR7 ;  /* 0x0000000b3f040299 */ /* 0x000fd80008011607 */
.L_x_5093:
[----:B------:R-:W-:-:S04]  /*14ca0*/  UIMAD UR4, UR4, UR5, URZ ;  /* 0x00000005040472a4 */ /* 0x000fc8000f8e023f */
[----:B------:R-:W-:-:S04]  /*14cb0*/  UISETP.LT.AND UP0, UPT, UR8, UR4, UPT ;  /* 0x000000040800728c */ /* 0x000fc8000bf01270 */
[----:B------:R-:W-:-:S12]  /*14cc0*/  USEL UR8, UR8, UR4, !UP0 ;  /* 0x0000000408087287 */ /* 0x000fd8000c000000 */
.L_x_5091:
        /* <DEDUP_REMOVED lines=45> */
.L_x_5094:
[----:B------:R-:W-:Y:S01]  /*14fa0*/  UIMAD UR39, UR45, UR41, UR40 ;  /* 0x000000292d2772a4 */ /* 0x000fe2000f8e0228 */
[----:B------:R-:W-:Y:S02]  /*14fb0*/  IMAD.U32 R0, RZ, RZ, UR12 ;  /* 0x0000000cff007e24 */ /* 0x000fe4000f8e00ff */
        /* <DEDUP_REMOVED lines=31> */
.L_x_5095:
        /* <DEDUP_REMOVED lines=20> */
.L_x_5097:
        /* <DEDUP_REMOVED lines=15> */
.L_x_5096:
[----:B------:R-:W0:Y:S01]  /*153e0*/  LDC.64 R2, c[0x0][0xaf0] ;  /* 0x0002bc00ff027b82 */ /* 0x000e220000000a00 */
[----:B------:R-:W-:-:S07]  /*153f0*/  ULDC.64 UR4, c[0x0][0x208] ;  /* 0x0000820000047ab9 */ /* 0x000fce0000000a00 */
[----:B------:R-:W1:Y:S01]  /*15400*/  LDC.64 R4, c[0x0][0x418] ;  /* 0x00010600ff047b82 */ /* 0x000e620000000a00 */
[----:B0-----:R-:W-:-:S04]  /*15410*/  ISETP.NE.U32.AND P0, PT, R2, RZ, PT ;  /* 0x000000ff0200720c */ /* 0x001fc80003f05070 */
[----:B------:R-:W-:-:S13]  /*15420*/  ISETP.NE.AND.EX P0, PT, R3, RZ, PT, P0 ;  /* 0x000000ff0300720c */ /* 0x000fda0003f05300 */
[----:B------:R-:W0:Y:S02]  /*15430*/  @P0 LDC.64 R2, c[0x0][0xaf0] ;  /* 0x0002bc00ff020b82 */ /* 0x000e240000000a00 */
[----:B0-----:R-:W-:-:S05]  /*15440*/  @P0 IMAD.WIDE R2, R18, 0x4, R2 ;  /* 0x0000000412020825 */ /* 0x001fca00078e0202 */
[----:B------:R-:W2:Y:S01]  /*15450*/  @P0 LDG.E R18, desc[UR4][R2.64] ;  /* 0x0000000402120981 */ /* 0x000ea2000c1e1900 */
[----:B-1----:R-:W-:Y:S01]  /*15460*/  ISETP.NE.U32.AND P0, PT, R4, RZ, PT ;  /* 0x000000ff0400720c */ /* 0x002fe20003f05070 */
        /* <DEDUP_REMOVED lines=12> */
.L_x_5198:
        /* <DEDUP_REMOVED lines=9> */
.L_x_5201:
[----:B------:R-:W-:Y:S05]  /*155c0*/  @!P6 BRA `(.L_x_5099) ;  /* 0x0000000000dce947 */ /* 0x000fea0003800000 */
[----:B------:R-:W-:Y:S01]  /*155d0*/  IMAD.MOV.U32 R16, RZ, RZ, R18 ;  /* 0x000000ffff107224 */ /* 0x000fe200078e0012 */
[----:B------:R-:W-:Y:S06]  /*155e0*/  @!P1 BRA `(.L_x_5101) ;  /* 0x0000000000549947 */ /* 0x000fec0003800000 */
[----:B0-----:R-:W0:Y:S01]  /*155f0*/  LDC R6, c[0x0][0x43c] ;  /* 0x00010f00ff067b82 */ /* 0x001e220000000800 */
[----:B------:R-:W-:Y:S01]  /*15600*/  IMAD.MOV.U32 R8, RZ, RZ, R0 ;  /* 0x000000ffff087224 */ /* 0x000fe200078e0000 */
[----:B------:R-:W-:Y:S01]  /*15610*/  ULDC.64 UR4, c[0x0][0x428] ;  /* 0x00010a0000047ab9 */ /* 0x000fe20000000a00 */
[----:B------:R-:W-:Y:S01]  /*15620*/  ULDC.64 UR6, c[0x0][0x208] ;  /* 0x0000820000067ab9 */ /* 0x000fe20000000a00 */
        /* <DEDUP_REMOVED lines=17> */
.L_x_5101:
[----:B------:R-:W-:Y:S01]  /*15740*/  IMAD.MOV.U32 R0, RZ, RZ, 0x1 ;  /* 0x00000001ff007424 */ /* 0x000fe200078e00ff */
[----:B-1----:R-:W1:Y:S04]  /*15750*/  S2R R8, SR_TID.X ;  /* 0x0000000000087919 */ /* 0x002e680000002100 */
[----:B------:R-:W-:-:S04]  /*15760*/  SHF.L.U32 R0, R0, 0x1f, RZ ;  /* 0x0000001f00007819 */ /* 0x000fc800000006ff */
[----:B------:R-:W2:Y:S01]  /*15770*/  SYNCS.PHASECHK.TRANS64.TRYWAIT P0, [UR38+0x38840], R0 ;  /* 0x03884000ff0075a7 */ /* 0x000ea20008000166 */
[----:B-1----:R-:W-:-:S04]  /*15780*/  LOP3.LUT R2, R8, 0x7f, RZ, 0xc0, !PT ;  /* 0x0000007f08027812 */ /* 0x002fc800078ec0ff */
[----:B------:R-:W-:Y:S01]  /*15790*/  ISETP.NE.AND P1, PT, R2, RZ, PT ;  /* 0x000000ff0200720c */ /* 0x000fe20003f25270 */
[----:B--2---:R-:W-:-:S12]  /*157a0*/  @!P0 BRA `(.L_x_5102) ;  /* 0x0000004c007c8947 */ /* 0x004fd80003800000 */
.L_x_5202:
[----:B------:R-:W-:Y:S05]  /*157b0*/  @P1 BRA `(.L_x_5103) ;  /* 0x0000000000181947 */ /* 0x000fea0003800000 */
[----:B------:R-:W2:Y:S01]  /*157c0*/  S2R R2, SR_TID.X ;  /* 0x0000000000027919 */ /* 0x000ea20000002100 */
[----:B-1----:R-:W-:-:S04]  /*157d0*/  IMAD.MOV.U32 R0, RZ, RZ, 0x2000 ;  /* 0x00002000ff007424 */ /* 0x002fc800078e00ff */
[----:B------:R3:W-:Y:S01]  /*157e0*/  SYNCS.ARRIVE.TRANS64 RZ, [UR38+0x38830], R0 ;  /* 0x03883000ffff79a7 */ /* 0x0007e20008000026 */
[----:B--2---:R-:W-:-:S13]  /*157f0*/  LOP3.LUT P0, RZ, R2, 0x1f, RZ, 0xc0, !PT ;  /* 0x0000001f02ff7812 */ /* 0x004fda000780c0ff */
[----:B---3--:R-:W-:Y:S05]  /*15800*/  @!P0 BRA `(.L_x_5103) ;  /* 0x0000000000048947 */ /* 0x008fea0003800000 */
[----:B------:R-:W-:Y:S01]  /*15810*/  BPT.TRAP 0x1 ;  /* 0x000000040000795c */ /* 0x000fe20000300000 */
.L_x_5103:
        /* <DEDUP_REMOVED lines=18> */
.L_x_5099:
[----:B------:R-:W-:Y:S05]  /*15940*/  WARPSYNC.ALL ;  /* 0x0000000000007948 */ /* 0x000fea0003800000 */
[----:B------:R-:W-:Y:S01]  /*15950*/  UIADD3 UR4, UR38, 0x20400, URZ ;  /* 0x0002040026047890 */ /* 0x000fe2000fffe03f */
[----:B------:R-:W-:Y:S01]  /*15960*/  BAR.SYNC.DEFER_BLOCKING 0x8, 0x100 ;  /* 0x0204000000007b1d */ /* 0x000fe20000010000 */
[----:B------:R-:W-:Y:S02]  /*15970*/  USHF.R.S32.HI UR43, URZ, 0x1f, UR36 ;  /* 0x0000001f3f2b7899 */ /* 0x000fe40008011424 */
        /* <DEDUP_REMOVED lines=19> */
.L_x_5104:
[----:B------:R-:W1:Y:S01]  /*15ab0*/  LDC R7, c[0x0][0x448] ;  /* 0x00011200ff077b82 */ /* 0x000e620000000800 */
[----:B0-----:R-:W0:Y:S01]  /*15ac0*/  S2R R6, SR_CTAID.Z ;  /* 0x0000000000067919 */ /* 0x001e220000002700 */
[----:B------:R-:W-:Y:S02]  /*15ad0*/  ULDC.64 UR8, c[0x0][0x2d8] ;  /* 0x0000b60000087ab9 */ /* 0x000fe40000000a00 */
[----:B------:R-:W-:Y:S01]  /*15ae0*/  UIMAD UR6, UR43, UR8, URZ ;  /* 0x000000082b0672a4 */ /* 0x000fe2000f8e023f */
[----:B------:R-:W2:Y:S01]  /*15af0*/  S2R R11, SR_TID.X ;  /* 0x00000000000b7919 */ /* 0x000ea20000002100 */
[----:B------:R-:W-:Y:S02]  /*15b00*/  UIMAD.WIDE.U32 UR4, UR36, UR8, URZ ;  /* 0x00000008240472a5 */ /* 0x000fe4000f8e003f */
[----:B------:R-:W3:Y:S01]  /*15b10*/  LDC.64 R2, c[0x0][0x2e0] ;  /* 0x0000b800ff027b82 */ /* 0x000ee20000000a00 */
[----:B------:R-:W-:-:S04]  /*15b20*/  UIMAD UR6, UR36, UR9, UR6 ;  /* 0x00000009240672a4 */ /* 0x000fc8000f8e0206 */
[----:B------:R-:W-:Y:S01]  /*15b30*/  UIADD3 UR5, UR5, UR6, URZ ;  /* 0x0000000605057290 */ /* 0x000fe2000fffe03f */
[----:B-1----:R-:W-:Y:S02]  /*15b40*/  ISETP.NE.AND P0, PT, R7, 0x1, PT ;  /* 0x000000010700780c */ /* 0x002fe40003f05270 */
[----:B0-----:R-:W-:Y:S02]  /*15b50*/  SHF.R.S32.HI R12, RZ, 0x1f, R6 ;  /* 0x0000001fff0c7819 */ /* 0x001fe40000011406 */
[----:B------:R-:W0:Y:S09]  /*15b60*/  S2R R6, SR_CTAID.Z ;  /* 0x0000000000067919 */ /* 0x000e320000002700 */
[----:B------:R-:W1:Y:S01]  /*15b70*/  @P0 LDC R9, c[0x0][0x44c] ;  /* 0x00011300ff090b82 */ /* 0x000e620000000800 */
[C---:B--2---:R-:W-:Y:S01]  /*15b80*/  LOP3.LUT R8, R11.reuse, 0x7f, RZ, 0xc0, !PT ;  /* 0x0000007f0b087812 */ /* 0x044fe200078ec0ff */
[----:B------:R-:W-:-:S03]  /*15b90*/  IMAD.SHL.U32 R0, R11, 0x10, RZ ;  /* 0x000000100b007824 */ /* 0x000fc600078e00ff */
[----:B------:R-:W-:-:S03]  /*15ba0*/  SHF.R.U32.HI R5, RZ, 0x3, R8 ;  /* 0x00000003ff057819 */ /* 0x000fc60000011608 */
[----:B------:R-:W2:Y:S01]  /*15bb0*/  @P0 LDC R4, c[0x0][0x450] ;  /* 0x00011400ff040b82 */ /* 0x000ea20000000800 */
[----:B------:R-:W-:-:S05]  /*15bc0*/  LOP3.LUT R0, R5, 0x70, R0, 0xf8, !PT ;  /* 0x0000007005007812 */ /* 0x000fca00078ef800 */
[----:B------:R-:W-:-:S04]  /*15bd0*/  VIADD R10, R0, UR46 ;  /* 0x0000002e000a7c36 */ /* 0x000fc80008000000 */
[----:B------:R-:W-:Y:S01]  /*15be0*/  IMAD.MOV.U32 R0, RZ, RZ, R10 ;  /* 0x000000ffff007224 */ /* 0x000fe200078e000a */
[----:B------:R4:W-:Y:S01]  /*15bf0*/  STL [R1+0x8], R10 ;  /* 0x0000080a01007387 */ /* 0x0009e20000100800 */
[----:B-1----:R-:W-:-:S05]  /*15c00*/  @P0 IMAD.HI.U32 R9, R10, R9, RZ ;  /* 0x000000090a090227 */ /* 0x002fca00078e00ff */
[----:B--2---:R-:W-:Y:S01]  /*15c10*/  @P0 SHF.R.U32.HI R0, RZ, R4, R9 ;  /* 0x00000004ff000219 */ /* 0x004fe20000011609 */
[----:B---3--:R-:W-:-:S04]  /*15c20*/  IMAD R4, R12, R2, RZ ;  /* 0x000000020c047224 */ /* 0x008fc800078e02ff */
[C---:B0-----:R-:W-:Y:S01]  /*15c30*/  IMAD R9, R6.reuse, R3, R4 ;  /* 0x0000000306097224 */ /* 0x041fe200078e0204 */
[----:B------:R-:W-:Y:S01]  /*15c40*/  SHF.R.S32.HI R4, RZ, 0x1f, R0 ;  /* 0x0000001fff047819 */ /* 0x000fe20000011400 */
[----:B------:R-:W-:Y:S01]  /*15c50*/  IMAD.WIDE.U32 R2, R6, R2, UR4 ;  /* 0x0000000406027e25 */ /* 0x000fe2000f8e0002 */
[----:B------:R-:W-:-:S03]  /*15c60*/  ULDC.64 UR4, c[0x0][0x2d0] ;  /* 0x0000b40000047ab9 */ /* 0x000fc60000000a00 */
[----:B------:R-:W-:Y:S02]  /*15c70*/  IMAD.MOV R6, RZ, RZ, -R0 ;  /* 0x000000ffff067224 */ /* 0x000fe400078e0a00 */
[----:B------:R-:W-:Y:S02]  /*15c80*/  IMAD.IADD R3, R3, 0x1, R9 ;  /* 0x0000000103037824 */ /* 0x000fe400078e0209 */
[----:B------:R-:W-:Y:S02]  /*15c90*/  IMAD R9, R4, UR4, RZ ;  /* 0x0000000404097c24 */ /* 0x000fe4000f8e02ff */
[----:B------:R-:W-:Y:S02]  /*15ca0*/  IMAD R4, R7, R6, R10 ;  /* 0x0000000607047224 */ /* 0x000fe400078e020a */
[C---:B------:R-:W-:Y:S02]  /*15cb0*/  IMAD R6, R0.reuse, UR5, R9 ;  /* 0x0000000500067c24 */ /* 0x040fe4000f8e0209 */
[----:B------:R-:W-:Y:S01]  /*15cc0*/  IMAD.WIDE.U32 R2, R0, UR4, R2 ;  /* 0x0000000400027c25 */ /* 0x000fe2000f8e0002 */
[----:B------:R-:W-:Y:S01]  /*15cd0*/  SHF.R.S32.HI R0, RZ, 0x1f, R4 ;  /* 0x0000001fff007819 */ /* 0x000fe20000011404 */
[----:B------:R-:W-:-:S02]  /*15ce0*/  ULDC.64 UR4, c[0x0][0x2c8] ;  /* 0x0000b20000047ab9 */ /* 0x000fc40000000a00 */
        /* <DEDUP_REMOVED lines=10> */
[C---:B----4-:R-:W-:Y:S02]  /*15d90*/  LOP3.LUT R10, R2.reuse, 0x38, RZ, 0xc0, !PT ;  /* 0x00000038020a7812 */ /* 0x050fe400078ec0ff */
[----:B------:R-:W-:Y:S02]  /*15da0*/  LOP3.LUT R2, R2, 0x1f8, RZ, 0xc0, !PT ;  /* 0x000001f802027812 */ /* 0x000fe400078ec0ff */
[----:B------:R-:W-:Y:S01]  /*15db0*/  ISETP.GE.AND P0, PT, R10, UR4, PT ;  /* 0x000000040a007c0c */ /* 0x000fe2000bf06270 */
[----:B------:R-:W-:Y:S01]  /*15dc0*/  UMOV UR4, 0xffffffff ;  /* 0xffffffff00047882 */ /* 0x000fe20000000000 */
[----:B------:R-:W-:Y:S01]  /*15dd0*/  LOP3.LUT R9, R2, 0x38, R11, 0x78, !PT ;  /* 0x0000003802097812 */ /* 0x000fe200078e780b */
[----:B------:R-:W-:-:S05]  /*15de0*/  IMAD.SHL.U32 R2, R8, 0x8, RZ ;  /* 0x0000000808027824 */ /* 0x000fca00078e00ff */
[----:B------:R-:W-:Y:S01]  /*15df0*/  LOP3.LUT R8, R9, 0x200, R2, 0xf8, !PT ;  /* 0x0000020009087812 */ /* 0x000fe200078ef802 */
[----:B------:R-:W-:Y:S06]  /*15e00*/  BRA.DIV UR4, `(.L_x_5105) ;  /* 0x0000004604fc7947 */ /* 0x000fec000b800000 */
[----:B------:R-:W0:Y:S01]  /*15e10*/  SHFL.IDX PT, R6, R0, RZ, 0x181f ;  /* 0x00181fff00067589 */ /* 0x000e2200000e0000 */
[----:B------:R-:W-:Y:S01]  /*15e20*/  ULDC UR4, c[0x0][0x288] ;  /* 0x0000a20000047ab9 */ /* 0x000fe20000000800 */
[----:B------:R-:W-:Y:S01]  /*15e30*/  VIADD R9, R5, UR46 ;  /* 0x0000002e05097c36 */ /* 0x000fe20008000000 */
[----:B------:R-:W-:Y:S01]  /*15e40*/  ULDC.64 UR6, c[0x0][0x208] ;  /* 0x0000820000067ab9 */ /* 0x000fe20000000a00 */
[----:B------:R-:W1:Y:S01]  /*15e50*/  SHFL.IDX PT, R4, R3, RZ, 0x181f ;  /* 0x00181fff03047589 */ /* 0x000e6200000e0000 */
[----:B------:R-:W-:Y:S02]  /*15e60*/  IMAD R2, R7, UR4, RZ ;  /* 0x0000000407027c24 */ /* 0x000fe4000f8e02ff */
[C---:B------:R-:W-:Y:S01]  /*15e70*/  VIADD R11, R9.reuse, 0x10 ;  /* 0x00000010090b7836 */ /* 0x040fe20000000000 */
[----:B------:R-:W-:Y:S01]  /*15e80*/  STL [R1+0x4], R9 ;  /* 0x0000040901007387 */ /* 0x000fe20000100800 */
[C---:B------:R-:W-:Y:S01]  /*15e90*/  VIADD R7, R9.reuse, 0x20 ;  /* 0x0000002009077836 */ /* 0x040fe20000000000 */
[----:B------:R-:W-:-:S02]  /*15ea0*/  ISETP.GE.AND P1, PT, R9, R2, PT ;  /* 0x000000020900720c */ /* 0x000fc40003f26270 */
[----:B------:R-:W-:Y:S04]  /*15eb0*/  STL [R1+0x18], R11 ;  /* 0x0000180b01007387 */ /* 0x000fe80000100800 */
[----:B------:R-:W-:Y:S07]  /*15ec0*/  STL [R1+0x1c], R7 ;  /* 0x00001c0701007387 */ /* 0x000fee0000100800 */
[----:B0-----:R-:W-:-:S02]  /*15ed0*/  @!P1 LEA R5, P2, R10, R6, 0x1 ;  /* 0x000000060a059211 */ /* 0x001fc400078408ff */
[----:B------:R-:W-:-:S03]  /*15ee0*/  @!P1 LEA R6, R8, UR38, 0x1 ;  /* 0x0000002608069c11 */ /* 0x000fc6000f8e08ff */
[----:B-1----:R-:W-:-:S05]  /*15ef0*/  @!P1 IMAD.X R4, RZ, RZ, R4, P2 ;  /* 0x000000ffff049224 */ /* 0x002fca00010e0604 */
[----:B------:R-:W-:-:S04]  /*15f00*/  @!P1 LOP3.LUT R5, R5, R4, RZ, 0x3c, !PT ;  /* 0x0000000405059212 */ /* 0x000fc800078e3cff */
[----:B------:R-:W-:-:S04]  /*15f10*/  @!P1 LOP3.LUT R4, R5, R4, RZ, 0x3c, !PT ;  /* 0x0000000405049212 */ /* 0x000fc800078e3cff */
[----:B------:R-:W-:-:S05]  /*15f20*/  @!P1 LOP3.LUT R5, R5, R4, RZ, 0x3c, !PT ;  /* 0x0000000405059212 */ /* 0x000fca00078e3cff */
[----:B------:R-:W-:Y:S01]  /*15f30*/  @!PT LDS RZ, [RZ] ;  /* 0x00000000fffff984 */ /* 0x000fe20000000800 */
[----:B------:R0:W-:Y:S01]  /*15f40*/  @!P1 LDGSTS.E.BYPASS.LTC128B.128 [R6+0x20400], desc[UR6][R4.64], !P0 ;  /* 0x2040000004069fae */ /* 0x0001e2000c101d46 */
[----:B------:R-:W-:-:S03]  /*15f50*/  ISETP.GE.AND P1, PT, R11, R2, PT ;  /* 0x000000020b00720c */ /* 0x000fc60003f26270 */
[----:B0-----:R-:W0:Y:S10]  /*15f60*/  SHFL.IDX PT, R5, R0, 0x1, 0x181f ;  /* 0x00381f0000057f89 */ /* 0x001e3400000e0000 */
[----:B------:R-:W-:Y:S01]  /*15f70*/  @!P1 LEA R6, R8, UR38, 0x1 ;  /* 0x0000002608069c11 */ /* 0x000fe2000f8e08ff */
[----:B------:R-:W1:Y:S01]  /*15f80*/  SHFL.IDX PT, R4, R3, 0x1, 0x181f ;  /* 0x00381f0003047f89 */ /* 0x000e6200000e0000 */
[----:B0-----:R-:W-:-:S05]  /*15f90*/  @!P1 LEA R5, P2, R10, R5, 0x1 ;  /* 0x000000050a059211 */ /* 0x001fca00078408ff */
[----:B-1----:R-:W-:-:S05]  /*15fa0*/  @!P1 IMAD.X R4, RZ, RZ, R4, P2 ;  /* 0x000000ffff049224 */ /* 0x002fca00010e0604 */
[----:B------:R-:W-:-:S04]  /*15fb0*/  @!P1 LOP3.LUT R5, R5, R4, RZ, 0x3c, !PT ;  /* 0x0000000405059212 */ /* 0x000fc800078e3cff */
[----:B------:R-:W-:-:S04]  /*15fc0*/  @!P1 LOP3.LUT R4, R5, R4, RZ, 0x3c, !PT ;  /* 0x0000000405049212 */ /* 0x000fc800078e3cff */
[----:B------:R-:W-:-:S05]  /*15fd0*/  @!P1 LOP3.LUT R5, R5, R4, RZ, 0x3c, !PT ;  /* 0x0000000405059212 */ /* 0x000fca00078e3cff */
[----:B------:R0:W-:Y:S01]  /*15fe0*/  @!P1 LDGSTS.E.BYPASS.LTC128B.128 [R6+0x20c00], desc[UR6][R4.64], !P0 ;  /* 0x20c0000004069fae */ /* 0x0001e2000c101d46 */
[----:B------:R-:W-:-:S03]  /*15ff0*/  ISETP.GE.AND P1, PT, R7, R2, PT ;  /* 0x000000020700720c */ /* 0x000fc60003f26270 */
[----:B0-----:R-:W0:Y:S10]  /*16000*/  SHFL.IDX PT, R5, R0, 0x2, 0x181f ;  /* 0x00581f0000057f89 */ /* 0x001e3400000e0000 */
[----:B------:R-:W-:Y:S01]  /*16010*/  @!P1 LEA R6, R8, UR38, 0x1 ;  /* 0x0000002608069c11 */ /* 0x000fe2000f8e08ff */
[----:B------:R-:W1:Y:S04]  /*16020*/  SHFL.IDX PT, R4, R3, 0x2, 0x181f ;  /* 0x00581f0003047f89 */ /* 0x000e6800000e0000 */
[----:B------:R-:W2:Y:S04]  /*16030*/  SHFL.IDX PT, R0, R0, 0x3, 0x181f ;  /* 0x00781f0000007f89 */ /* 0x000ea800000e0000 */
[----:B------:R-:W3:Y:S01]  /*16040*/  SHFL.IDX PT, R3, R3, 0x3, 0x181f ;  /* 0x00781f0003037f89 */ /* 0x000ee200000e0000 */
[----:B0-----:R-:W-:-:S05]  /*16050*/  @!P1 LEA R5, P2, R10, R5, 0x1 ;  /* 0x000000050a059211 */ /* 0x001fca00078408ff */
[----:B-1----:R-:W-:-:S05]  /*16060*/  @!P1 IMAD.X R4, RZ, RZ, R4, P2 ;  /* 0x000000ffff049224 */ /* 0x002fca00010e0604 */
[----:B------:R-:W-:-:S04]  /*16070*/  @!P1 LOP3.LUT R5, R5, R4, RZ, 0x3c, !PT ;  /* 0x0000000405059212 */ /* 0x000fc800078e3cff */
[----:B------:R-:W-:-:S04]  /*16080*/  @!P1 LOP3.LUT R4, R5, R4, RZ, 0x3c, !PT ;  /* 0x0000000405049212 */ /* 0x000fc800078e3cff */
[----:B------:R-:W-:-:S05]  /*16090*/  @!P1 LOP3.LUT R5, R5, R4, RZ, 0x3c, !PT ;  /* 0x0000000405059212 */ /* 0x000fca00078e3cff */
[----:B--23--:R0:W-:Y:S02]  /*160a0*/  @!P1 LDGSTS.E.BYPASS.LTC128B.128 [R6+0x21400], desc[UR6][R4.64], !P0 ;  /* 0x2140000004069fae */ /* 0x00c1e4000c101d46 */
.L_x_5211:
[----:B0-----:R-:W2:Y:S01]  /*160b0*/  LDL R4, [R1+0x4] ;  /* 0x0000040001047983 */ /* 0x001ea20000100800 */
        /* <DEDUP_REMOVED lines=14> */
[----:B-1----:R-:W1:Y:S01]  /*161a0*/  LDC.64 R2, c[0x0][0x3d8] ;  /* 0x0000f600ff027b82 */ /* 0x002e620000000a00 */
[----:B------:R-:W-:Y:S01]  /*161b0*/  NOP ;  /* 0x0000000000007918 */ /* 0x000fe20000000000 */
[C---:B-1----:R-:W-:Y:S01]  /*161c0*/  IMAD R0, R2.reuse, UR43, RZ ;  /* 0x0000002b02007c24 */ /* 0x042fe2000f8e02ff */
[----:B------:R-:W-:Y:S01]  /*161d0*/  UIADD3 UR4, UR38, 0x26400, URZ ;  /* 0x0002640026047890 */ /* 0x000fe2000fffe03f */
[----:B0-----:R-:W-:Y:S01]  /*161e0*/  IMAD.WIDE.U32 R4, R2, UR36, RZ ;  /* 0x0000002402047c25 */ /* 0x001fe2000f8e00ff */
        /* <DEDUP_REMOVED lines=24> */
.L_x_5106:
[----:B------:R-:W2:Y:S01]  /*16370*/  LDL.LU.64 R8, [R1+0x28] ;  /* 0x0000280001087983 */ /* 0x000ea20000300a00 */
[----:B------:R-:W1:Y:S01]  /*16380*/  LDC R7, c[0x0][0x448] ;  /* 0x00011200ff077b82 */ /* 0x000e620000000800 */
[----:B------:R-:W-:Y:S02]  /*16390*/  ULDC.64 UR4, c[0x0][0x3e0] ;  /* 0x0000f80000047ab9 */ /* 0x000fe40000000a00 */
[----:B0-----:R-:W2:Y:S04]  /*163a0*/  LDL.LU.64 R2, [R1+0x10] ;  /* 0x0000100001027983 */ /* 0x001ea80000300a00 */
[----:B------:R-:W3:Y:S01]  /*163b0*/  LDL.LU R6, [R1+0x8] ;  /* 0x0000080001067983 */ /* 0x000ee20000300800 */
[----:B------:R-:W0:Y:S01]  /*163c0*/  S2R R0, SR_CTAID.Z ;  /* 0x0000000000007919 */ /* 0x000e220000002700 */
[----:B------:R-:W4:Y:S01]  /*163d0*/  S2R R4, SR_CTAID.Z ;  /* 0x0000000000047919 */ /* 0x000f220000002700 */
[----:B-1----:R-:W-:-:S02]  /*163e0*/  ISETP.NE.AND P0, PT, R7, 0x1, PT ;  /* 0x000000010700780c */ /* 0x002fc40003f05270 */
[----:B0-----:R-:W-:-:S05]  /*163f0*/  SHF.R.S32.HI R0, RZ, 0x1f, R0 ;  /* 0x0000001fff007819 */ /* 0x001fca0000011400 */
[----:B------:R-:W-:-:S04]  /*16400*/  IMAD R0, R0, UR4, RZ ;  /* 0x0000000400007c24 */ /* 0x000fc8000f8e02ff */
[----:B----4-:R-:W-:Y:S02]  /*16410*/  IMAD R5, R4, UR5, R0 ;  /* 0x0000000504057c24 */ /* 0x010fe4000f8e0200 */
[----:B------:R-:W0:Y:S01]  /*16420*/  @P0 LDC R0, c[0x0][0x450] ;  /* 0x00011400ff000b82 */ /* 0x000e220000000800 */
[----:B------:R-:W-:Y:S01]  /*16430*/  LOP3.LUT R17, R17, 0xfffffff7, RZ, 0xc0, !PT ;  /* 0xfffffff711117812 */ /* 0x000fe200078ec0ff */
[----:B--2---:R-:W-:-:S04]  /*16440*/  IMAD.MOV.U32 R2, RZ, RZ, R8 ;  /* 0x000000ffff027224 */ /* 0x004fc800078e0008 */
[----:B------:R-:W-:Y:S01]  /*16450*/  IMAD.WIDE.U32 R2, R4, UR4, R2 ;  /* 0x0000000404027c25 */ /* 0x000fe2000f8e0002 */
[----:B------:R-:W1:Y:S01]  /*16460*/  S2R R8, SR_TID.X ;  /* 0x0000000000087919 */ /* 0x000e620000002100 */
[----:B------:R-:W-:Y:S02]  /*16470*/  ULDC.64 UR4, c[0x0][0x3d0] ;  /* 0x0000f40000047ab9 */ /* 0x000fe40000000a00 */
[----:B------:R-:W-:Y:S02]  /*16480*/  IMAD.IADD R3, R3, 0x1, R5 ;  /* 0x0000000103037824 */ /* 0x000fe400078e0205 */
[----:B------:R-:W2:Y:S01]  /*16490*/  @P0 LDC R5, c[0x0][0x44c] ;  /* 0x00011300ff050b82 */ /* 0x000ea20000000800 */
[----:B---3--:R-:W-:Y:S02]  /*164a0*/  IMAD.MOV.U32 R4, RZ, RZ, R6 ;  /* 0x000000ffff047224 */ /* 0x008fe400078e0006 */
[----:B--2---:R-:W-:-:S05]  /*164b0*/  @P0 IMAD.HI.U32 R5, R6, R5, RZ ;  /* 0x0000000506050227 */ /* 0x004fca00078e00ff */
[----:B0-----:R-:W-:-:S04]  /*164c0*/  @P0 SHF.R.U32.HI R4, RZ, R0, R5 ;  /* 0x00000000ff040219 */ /* 0x001fc80000011605 */
[--C-:B------:R-:W-:Y:S01]  /*164d0*/  SHF.R.S32.HI R5, RZ, 0x1f, R4.reuse ;  /* 0x0000001fff057819 */ /* 0x100fe20000011404 */
[----:B------:R-:W-:-:S04]  /*164e0*/  IMAD.MOV R0, RZ, RZ, -R4 ;  /* 0x000000ffff007224 */ /* 0x000fc800078e0a04 */
[----:B------:R-:W-:Y:S02]  /*164f0*/  IMAD R0, R7, R0, R6 ;  /* 0x0000000007007224 */ /* 0x000fe400078e0206 */
[----:B------:R-:W-:Y:S02]  /*16500*/  IMAD R5, R5, UR4, RZ ;  /* 0x0000000405057c24 */ /* 0x000fe4000f8e02ff */
[----:B------:R-:W-:-:S04]  /*16510*/  IMAD.WIDE.U32 R2, R4, UR4, R2 ;  /* 0x0000000404027c25 */ /* 0x000fc8000f8e0002 */
[----:B------:R-:W-:Y:S01]  /*16520*/  IMAD R5, R4, UR5, R5 ;  /* 0x0000000504057c24 */ /* 0x000fe2000f8e0205 */
[----:B------:R-:W-:Y:S01]  /*16530*/  SHF.R.S32.HI R4, RZ, 0x1f, R0 ;  /* 0x0000001fff047819 */ /* 0x000fe20000011400 */
[----:B------:R-:W-:Y:S02]  /*16540*/  ULDC.64 UR4, c[0x0][0x3c8] ;  /* 0x0000f20000047ab9 */ /* 0x000fe40000000a00 */
[----:B------:R-:W-:Y:S02]  /*16550*/  IMAD.IADD R3, R3, 0x1, R5 ;  /* 0x0000000103037824 */ /* 0x000fe400078e0205 */
[----:B------:R-:W-:Y:S02]  /*16560*/  IMAD R4, R4, UR4, RZ ;  /* 0x0000000404047c24 */ /* 0x000fe4000f8e02ff */
[----:B------:R-:W-:-:S04]  /*16570*/  IMAD.WIDE.U32 R2, R0, UR4, R2 ;  /* 0x0000000400027c25 */ /* 0x000fc8000f8e0002 */
[----:B------:R-:W-:Y:S01]  /*16580*/  IMAD R5, R0, UR5, R4 ;  /* 0x0000000500057c24 */ /* 0x000fe2000f8e0204 */
[----:B------:R-:W-:Y:S01]  /*16590*/  ULDC.64 UR4, c[0x0][0x390] ;  /* 0x0000e40000047ab9 */ /* 0x000fe20000000a00 */
[----:B-1----:R-:W-:Y:S01]  /*165a0*/  IMAD.SHL.U32 R10, R8, 0x8, RZ ;  /* 0x00000008080a7824 */ /* 0x002fe200078e00ff */
[----:B------:R-:W-:Y:S01]  /*165b0*/  LEA R0, P0, R2, UR4, 0x1 ;  /* 0x0000000402007c11 */ /* 0x000fe2000f8008ff */
[----:B------:R-:W-:Y:S01]  /*165c0*/  IMAD.IADD R3, R3, 0x1, R5 ;  /* 0x0000000103037824 */ /* 0x000fe200078e0205 */
[----:B------:R-:W-:Y:S02]  /*165d0*/  ULDC UR4, c[0x0][0x3b8] ;  /* 0x0000ee0000047ab9 */ /* 0x000fe40000000800 */
[----:B------:R-:W-:Y:S02]  /*165e0*/  LOP3.LUT R10, R10, 0x38, RZ, 0xc0, !PT ;  /* 0x000000380a0a7812 */ /* 0x000fe400078ec0ff */
        /* <DEDUP_REMOVED lines=134> */
.L_x_5221:
        /* <DEDUP_REMOVED lines=38> */
.L_x_5109:
[----:B------:R-:W-:Y:S05]  /*170b0*/  BSYNC B0 ;  /* 0x0000000000007941 */ /* 0x000fea0003800000 */
.L_x_5108:
        /* <DEDUP_REMOVED lines=9> */
.L_x_5222:
        /* <DEDUP_REMOVED lines=9> */
.L_x_5223:
        /* <DEDUP_REMOVED lines=8> */
.L_x_5115:
[----:B------:R-:W-:Y:S05]  /*17260*/  BSYNC B1 ;  /* 0x0000000000017941 */ /* 0x000fea0003800000 */
.L_x_5114:
        /* <DEDUP_REMOVED lines=11> */
.L_x_5116:
        /* <DEDUP_REMOVED lines=13> */
.L_x_5117:
        /* <DEDUP_REMOVED lines=13> */
.L_x_5118:
        /* <DEDUP_REMOVED lines=13> */
.L_x_5119:
        /* <DEDUP_REMOVED lines=13> */
.L_x_5120:
        /* <DEDUP_REMOVED lines=13> */
.L_x_5121:
        /* <DEDUP_REMOVED lines=13> */
.L_x_5122:
        /* <DEDUP_REMOVED lines=13> */
.L_x_5123:
        /* <DEDUP_REMOVED lines=8> */
.L_x_5112:
[----:B------:R-:W-:Y:S05]  /*17950*/  BSYNC B0 ;  /* 0x0000000000007941 */ /* 0x000fea0003800000 */
.L_x_5111:
[----:B0-----:R-:W3:Y:S01]  /*17960*/  LDL.LU R3, [R1+0x20] ;  /* 0x0000200001037983 */ /* 0x001ee20000300800 */
[----:B------:R-:W-:Y:S02]  /*17970*/  IMAD.MOV.U32 R9, RZ, RZ, RZ ;  /* 0x000000ffff097224 */ /* 0x000fe400078e00ff */
[----:B-1----:R-:W-:Y:S02]  /*17980*/  IMAD.MOV.U32 R6, RZ, RZ, 0x1 ;  /* 0x00000001ff067424 */ /* 0x002fe400078e00ff */
[----:B---3--:R-:W-:-:S05]  /*17990*/  VIADD R8, R3, 0xfffffffe ;  /* 0xfffffffe03087836 */ /* 0x008fca0000000000 */
        /* <DEDUP_REMOVED lines=19> */
[----:B0-----:R-:W-:-:S03]  /*17ad0*/  LOP3.LUT R10, R4, 0x1f, RZ, 0xc0, !PT ;  /* 0x0000001f040a7812 */ /* 0x001fc600078ec0ff */
[----:B------:R-:W-:-:S05]  /*17ae0*/  IMAD.IADD R2, R2, 0x1, R3 ;  /* 0x0000000102027824 */ /* 0x000fca00078e0203 */
[----:B------:R-:W-:Y:S01]  /*17af0*/  LOP3.LUT R11, R2, 0x1, RZ, 0xc0, !PT ;  /* 0x00000001020b7812 */ /* 0x000fe200078ec0ff */
[----:B------:R-:W-:Y:S06]  /*17b00*/  @!P0 BRA `(.L_x_5124) ;  /* 0x0000001400e08947 */ /* 0x000fec0003800000 */
[----:B------:R-:W-:Y:S01]  /*17b10*/  BSSY B0, `(.L_x_5124) ;  /* 0x0000177000007945 */ /* 0x000fe20003800000 */
[----:B------:R-:W-:Y:S02]  /*17b20*/  IMAD.IADD R7, R2, 0x1, -R11 ;  /* 0x0000000102077824 */ /* 0x000fe400078e0a0b */
[----:B------:R-:W-:-:S07]  /*17b30*/  IMAD.MOV.U32 R0, RZ, RZ, 0x1 ;  /* 0x00000001ff007424 */ /* 0x000fce00078e00ff */
.L_x_5165:
        /* <DEDUP_REMOVED lines=28> */
.L_x_5127:
[----:B------:R-:W1:Y:S01]  /*17d00*/  S2R R2, SR_TID.X ;  /* 0x0000000000027919 */ /* 0x000e620000002100 */
[----:B------:R-:W-:Y:S01]  /*17d10*/  BSSY B2, `(.L_x_5128) ;  /* 0x0000006000027945 */ /* 0x000fe20003800000 */
[----:B-1----:R-:W-:Y:S02]  /*17d20*/  LOP3.LUT R3, R2, 0x7f, RZ, 0xc0, !PT ;  /* 0x0000007f02037812 */ /* 0x002fe400078ec0ff */
[----:B------:R-:W-:Y:S02]  /*17d30*/  SHF.L.U32 R2, R0, 0x1f, RZ ;  /* 0x0000001f00027819 */ /* 0x000fe400000006ff */
[----:B------:R-:W-:Y:S02]  /*17d40*/  ISETP.NE.AND P2, PT, R3, RZ, PT ;  /* 0x000000ff0300720c */ /* 0x000fe40003f45270 */
[----:B------:R-:W1:Y:S02]  /*17d50*/  SYNCS.PHASECHK.TRANS64.TRYWAIT P0, [UR38+0x38848], R2 ;  /* 0x03884802ff0075a7 */ /* 0x000e640008000166 */
[----:B-1----:R-:W-:Y:S09]  /*17d60*/  @!P0 BRA `(.L_x_5129) ;  /* 0x0000003800348947 */ /* 0x002ff20003800000 */
.L_x_5224:
[----:B------:R-:W-:Y:S05]  /*17d70*/  BSYNC B2 ;  /* 0x0000000000027941 */ /* 0x000fea0003800000 */
.L_x_5128:
[----:B------:R-:W-:Y:S04]  /*17d80*/  BSSY B2, `(.L_x_5130) ;  /* 0x0000007000027945 */ /* 0x000fe80003800000 */
[----:B------:R-:W-:Y:S05]  /*17d90*/  @P2 BRA `(.L_x_5131) ;  /* 0x0000000000142947 */ /* 0x000fea0003800000 */
[----:B------:R-:W-:Y:S01]  /*17da0*/  ISETP.NE.AND P0, PT, R10, RZ, PT ;  /* 0x000000ff0a00720c */ /* 0x000fe20003f05270 */
[----:B-1----:R-:W-:-:S04]  /*17db0*/  IMAD.MOV.U32 R3, RZ, RZ, 0x2000 ;  /* 0x00002000ff037424 */ /* 0x002fc800078e00ff */
[----:B------:R3:W-:Y:S08]  /*17dc0*/  SYNCS.ARRIVE.TRANS64 RZ, [UR38+0x38838], R3 ;  /* 0x03883803ffff79a7 */ /* 0x0007f00008000026 */
[----:B---3--:R-:W-:Y:S05]  /*17dd0*/  @!P0 BRA `(.L_x_5131) ;  /* 0x0000000000048947 */ /* 0x008fea0003800000 */
[----:B------:R-:W-:Y:S01]  /*17de0*/  BPT.TRAP 0x1 ;  /* 0x000000040000795c */ /* 0x000fe20000300000 */
.L_x_5131:
[----:B------:R-:W-:Y:S05]  /*17df0*/  BSYNC B2 ;  /* 0x0000000000027941 */ /* 0x000fea0003800000 */
.L_x_5130:
        /* <DEDUP_REMOVED lines=11> */
.L_x_5132:
        /* <DEDUP_REMOVED lines=10> */
.L_x_5225:
[----:B------:R-:W-:Y:S05]  /*17f50*/  BSYNC B2 ;  /* 0x0000000000027941 */ /* 0x000fea0003800000 */
.L_x_5133:
        /* <DEDUP_REMOVED lines=9> */
.L_x_5136:
[----:B------:R-:W-:Y:S05]  /*17ff0*/  BSYNC B2 ;  /* 0x0000000000027941 */ /* 0x000fea0003800000 */
.L_x_5135:
        /* <DEDUP_REMOVED lines=9> */
.L_x_5137:
        /* <DEDUP_REMOVED lines=13> */
.L_x_5138:
        /* <DEDUP_REMOVED lines=13> */
.L_x_5139:
        /* <DEDUP_REMOVED lines=13> */
.L_x_5140:
        /* <DEDUP_REMOVED lines=13> */
.L_x_5141:
        /* <DEDUP_REMOVED lines=13> */
.L_x_5142:
        /* <DEDUP_REMOVED lines=13> */
.L_x_5143:
        /* <DEDUP_REMOVED lines=13> */
.L_x_5144:
        /* <DEDUP_REMOVED lines=8> */
.L_x_5126:
[----:B------:R-:W-:Y:S05]  /*186c0*/  BSYNC B1 ;  /* 0x0000000000017941 */ /* 0x000fea0003800000 */
.L_x_5125:
        /* <DEDUP_REMOVED lines=27> */
.L_x_5147:
[----:B------:R-:W1:Y:S01]  /*18880*/  S2R R2, SR_TID.X ;  /* 0x0000000000027919 */ /* 0x000e620000002100 */
[----:B------:R-:W-:Y:S01]  /*18890*/  BSSY B2, `(.L_x_5148) ;  /* 0x0000006000027945 */ /* 0x000fe20003800000 */
[----:B-1----:R-:W-:Y:S02]  /*188a0*/  LOP3.LUT R3, R2, 0x7f, RZ, 0xc0, !PT ;  /* 0x0000007f02037812 */ /* 0x002fe400078ec0ff */
[----:B------:R-:W-:Y:S02]  /*188b0*/  SHF.L.U32 R2, R0, 0x1f, RZ ;  /* 0x0000001f00027819 */ /* 0x000fe400000006ff */
[----:B------:R-:W-:Y:S02]  /*188c0*/  ISETP.NE.AND P2, PT, R3, RZ, PT ;  /* 0x000000ff0300720c */ /* 0x000fe40003f45270 */
[----:B------:R-:W1:Y:S02]  /*188d0*/  SYNCS.PHASECHK.TRANS64.TRYWAIT P0, [UR38+0x38840], R2 ;  /* 0x03884002ff0075a7 */ /* 0x000e640008000166 */
[----:B-1----:R-:W-:Y:S09]  /*188e0*/  @!P0 BRA `(.L_x_5149) ;  /* 0x0000002c00848947 */ /* 0x002ff20003800000 */
.L_x_5226:
[----:B------:R-:W-:Y:S05]  /*188f0*/  BSYNC B2 ;  /* 0x0000000000027941 */ /* 0x000fea0003800000 */
.L_x_5148:
[----:B------:R-:W-:Y:S04]  /*18900*/  BSSY B2, `(.L_x_5150) ;  /* 0x0000007000027945 */ /* 0x000fe80003800000 */
[----:B------:R-:W-:Y:S05]  /*18910*/  @P2 BRA `(.L_x_5151) ;  /* 0x0000000000142947 */ /* 0x000fea0003800000 */
[----:B------:R-:W-:Y:S01]  /*18920*/  ISETP.NE.AND P0, PT, R10, RZ, PT ;  /* 0x000000ff0a00720c */ /* 0x000fe20003f05270 */
[----:B-1----:R-:W-:-:S04]  /*18930*/  IMAD.MOV.U32 R3, RZ, RZ, 0x2000 ;  /* 0x00002000ff037424 */ /* 0x002fc800078e00ff */
[----:B------:R3:W-:Y:S08]  /*18940*/  SYNCS.ARRIVE.TRANS64 RZ, [UR38+0x38830], R3 ;  /* 0x03883003ffff79a7 */ /* 0x0007f00008000026 */
[----:B---3--:R-:W-:Y:S05]  /*18950*/  @!P0 BRA `(.L_x_5151) ;  /* 0x0000000000048947 */ /* 0x008fea0003800000 */
[----:B------:R-:W-:Y:S01]  /*18960*/  BPT.TRAP 0x1 ;  /* 0x000000040000795c */ /* 0x000fe20000300000 */
.L_x_5151:
[----:B------:R-:W-:Y:S05]  /*18970*/  BSYNC B2 ;  /* 0x0000000000027941 */ /* 0x000fea0003800000 */
.L_x_5150:
        /* <DEDUP_REMOVED lines=11> */
.L_x_5152:
        /* <DEDUP_REMOVED lines=11> */
.L_x_5227:
[----:B------:R-:W-:Y:S05]  /*18ae0*/  BSYNC B2 ;  /* 0x0000000000027941 */ /* 0x000fea0003800000 */
.L_x_5153:
        /* <DEDUP_REMOVED lines=9> */
.L_x_5156:
[----:B------:R-:W-:Y:S05]  /*18b80*/  BSYNC B2 ;  /* 0x0000000000027941 */ /* 0x000fea0003800000 */
.L_x_5155:
        /* <DEDUP_REMOVED lines=9> */
.L_x_5157:
        /* <DEDUP_REMOVED lines=13> */
.L_x_5158:
        /* <DEDUP_REMOVED lines=13> */
.L_x_5159:
        /* <DEDUP_REMOVED lines=13> */
.L_x_5160:
        /* <DEDUP_REMOVED lines=13> */
.L_x_5161:
        /* <DEDUP_REMOVED lines=13> */
.L_x_5162:
        /* <DEDUP_REMOVED lines=13> */
.L_x_5163:
        /* <DEDUP_REMOVED lines=13> */
.L_x_5164:
        /* <DEDUP_REMOVED lines=8> */
.L_x_5146:
[----:B------:R-:W-:Y:S05]  /*19250*/  BSYNC B1 ;  /* 0x0000000000017941 */ /* 0x000fea0003800000 */
.L_x_5145:
[----:B------:R-:W-:Y:S01]  /*19260*/  VIADD R8, R8, 0xfffffffe ;  /* 0xfffffffe08087836 */ /* 0x000fe20000000000 */
[----:B------:R-:W-:Y:S06]  /*19270*/  @P1 BRA `(.L_x_5165) ;  /* 0xffffffe800301947 */ /* 0x000fec000383ffff */
[----:B------:R-:W-:Y:S05]  /*19280*/  BSYNC B0 ;  /* 0x0000000000007941 */ /* 0x000fea0003800000 */
.L_x_5124:
        /* <DEDUP_REMOVED lines=26> */
.L_x_5168:
[----:B------:R-:W1:Y:S01]  /*19430*/  S2R R2, SR_TID.X ;  /* 0x0000000000027919 */ /* 0x000e620000002100 */
[----:B------:R-:W-:Y:S01]  /*19440*/  BSSY B1, `(.L_x_5169) ;  /* 0x0000006000017945 */ /* 0x000fe20003800000 */
[----:B-1----:R-:W-:Y:S02]  /*19450*/  LOP3.LUT R3, R2, 0x7f, RZ, 0xc0, !PT ;  /* 0x0000007f02037812 */ /* 0x002fe400078ec0ff */
[----:B------:R-:W-:Y:S02]  /*19460*/  SHF.L.U32 R2, R0, 0x1f, RZ ;  /* 0x0000001f00027819 */ /* 0x000fe400000006ff */
[----:B------:R-:W-:Y:S02]  /*19470*/  ISETP.NE.AND P1, PT, R3, RZ, PT ;  /* 0x000000ff0300720c */ /* 0x000fe40003f25270 */
[----:B------:R-:W1:Y:S02]  /*19480*/  SYNCS.PHASECHK.TRANS64.TRYWAIT P0, [UR38+0x38848], R2 ;  /* 0x03884802ff0075a7 */ /* 0x000e640008000166 */
[----:B-1----:R-:W-:Y:S09]  /*19490*/  @!P0 BRA `(.L_x_5170) ;  /* 0x0000002000c88947 */ /* 0x002ff20003800000 */
.L_x_5228:
[----:B------:R-:W-:Y:S05]  /*194a0*/  BSYNC B1 ;  /* 0x0000000000017941 */ /* 0x000fea0003800000 */
.L_x_5169:
[----:B------:R-:W-:Y:S04]  /*194b0*/  BSSY B1, `(.L_x_5171) ;  /* 0x0000007000017945 */ /* 0x000fe80003800000 */
[----:B------:R-:W-:Y:S05]  /*194c0*/  @P1 BRA `(.L_x_5172) ;  /* 0x0000000000141947 */ /* 0x000fea0003800000 */
[----:B------:R-:W-:Y:S01]  /*194d0*/  ISETP.NE.AND P0, PT, R10, RZ, PT ;  /* 0x000000ff0a00720c */ /* 0x000fe20003f05270 */
[----:B-1----:R-:W-:-:S04]  /*194e0*/  IMAD.MOV.U32 R3, RZ, RZ, 0x2000 ;  /* 0x00002000ff037424 */ /* 0x002fc800078e00ff */
[----:B------:R3:W-:Y:S08]  /*194f0*/  SYNCS.ARRIVE.TRANS64 RZ, [UR38+0x38838], R3 ;  /* 0x03883803ffff79a7 */ /* 0x0007f00008000026 */
[----:B---3--:R-:W-:Y:S05]  /*19500*/  @!P0 BRA `(.L_x_5172) ;  /* 0x0000000000048947 */ /* 0x008fea0003800000 */
[----:B------:R-:W-:Y:S01]  /*19510*/  BPT.TRAP 0x1 ;  /* 0x000000040000795c */ /* 0x000fe20000300000 */
.L_x_5172:
[----:B------:R-:W-:Y:S05]  /*19520*/  BSYNC B1 ;  /* 0x0000000000017941 */ /* 0x000fea0003800000 */
.L_x_5171:
        /* <DEDUP_REMOVED lines=11> */
.L_x_5173:
        /* <DEDUP_REMOVED lines=11> */
.L_x_5229:
[----:B------:R-:W-:Y:S05]  /*19690*/  BSYNC B1 ;  /* 0x0000000000017941 */ /* 0x000fea0003800000 */
.L_x_5174:
        /* <DEDUP_REMOVED lines=9> */
.L_x_5177:
[----:B------:R-:W-:Y:S05]  /*19730*/  BSYNC B1 ;  /* 0x0000000000017941 */ /* 0x000fea0003800000 */
.L_x_5176:
        /* <DEDUP_REMOVED lines=9> */
.L_x_5178:
        /* <DEDUP_REMOVED lines=13> */
.L_x_5179:
        /* <DEDUP_REMOVED lines=13> */
.L_x_5180:
        /* <DEDUP_REMOVED lines=13> */
.L_x_5181:
        /* <DEDUP_REMOVED lines=13> */
.L_x_5182:
        /* <DEDUP_REMOVED lines=13> */
.L_x_5183:
        /* <DEDUP_REMOVED lines=13> */
.L_x_5184:
        /* <DEDUP_REMOVED lines=13> */
.L_x_5185:
        /* <DEDUP_REMOVED lines=8> */
.L_x_5167:
[----:B------:R-:W-:Y:S05]  /*19e00*/  BSYNC B0 ;  /* 0x0000000000007941 */ /* 0x000fea0003800000 */
.L_x_5166:
[----:B------:R-:W-:Y:S01]  /*19e10*/  LOP3.LUT R0, R0, 0x1, RZ, 0x3c, !PT ;  /* 0x0000000100007812 */ /* 0x000fe200078e3cff */
[----:B------:R-:W-:Y:S02]  /*19e20*/  IMAD.MOV.U32 R6, RZ, RZ, RZ ;  /* 0x000000ffff067224 */ /* 0x000fe400078e00ff */
[----:B------:R-:W-:-:S07]  /*19e30*/  IMAD.MOV.U32 R9, RZ, RZ, RZ ;  /* 0x000000ffff097224 */ /* 0x000fce00078e00ff */
.L_x_5087:
[----:B------:R-:W1:Y:S01]  /*19e40*/  S2R R3, SR_CgaCtaId ;  /* 0x0000000000037919 */ /* 0x000e620000008800 */
[----:B------:R-:W-:Y:S02]  /*19e50*/  MOV R2, 0x400 ;  /* 0x0000040000027802 */ /* 0x000fe40000000f00 */
[----:B------:R-:W-:Y:S02]  /*19e60*/  SHF.L.U32 R9, R9, 0x1f, RZ ;  /* 0x0000001f09097819 */ /* 0x000fe400000006ff */
[----:B-1----:R-:W-:-:S04]  /*19e70*/  LEA R2, R3, R2, 0x18 ;  /* 0x0000000203027211 */ /* 0x002fc800078ec0ff */
[----:B------:R-:W1:Y:S02]  /*19e80*/  SYNCS.PHASECHK.TRANS64.TRYWAIT P0, [R2+URZ+0x38820], R9 ;  /* 0x03882009020075a7 */ /* 0x000e64000800017f */
[----:B-1----:R-:W-:Y:S05]  /*19e90*/  @!P0 BRA `(.L_x_5186) ;  /* 0x0000001800788947 */ /* 0x002fea0003800000 */
.L_x_5230:
[----:B------:R-:W-:-:S03]  /*19ea0*/  UMOV UR4, 0xffffffff ;  /* 0xffffffff00047882 */ /* 0x000fc60000000000 */
[----:B------:R-:W-:Y:S05]  /*19eb0*/  BRA.DIV UR4, `(.L_x_5187) ;  /* 0x0000001a04847947 */ /* 0x000fea000b800000 */
[----:B------:R-:W3:Y:S02]  /*19ec0*/  S2R R3, SR_TID.X ;  /* 0x0000000000037919 */ /* 0x000ee40000002100 */
[----:B---3--:R-:W-:-:S04]  /*19ed0*/  SHF.R.U32.HI R3, RZ, 0x5, R3 ;  /* 0x00000005ff037819 */ /* 0x008fc80000011603 */
[----:B------:R-:W-:-:S05]  /*19ee0*/  LOP3.LUT R3, R3, 0x3, RZ, 0xc0, !PT ;  /* 0x0000000303037812 */ /* 0x000fca00078ec0ff */
[----:B--2---:R2:W3:Y:S02]  /*19ef0*/  SHFL.IDX PT, R14, R3, RZ, 0x1f ;  /* 0x00001fff030e7589 */ /* 0x0044e400000e0000 */
.L_x_5233:
[----:B---3--:R-:W-:-:S13]  /*19f00*/  ISETP.NE.AND P0, PT, R14, RZ, PT ;  /* 0x000000ff0e00720c */ /* 0x008fda0003f05270 */
[----:B------:R-:W-:Y:S05]  /*19f10*/  @P0 BRA `(.L_x_4991) ;  /* 0x0000000000900947 */ /* 0x000fea0003800000 */
[----:B------:R-:W-:-:S03]  /*19f20*/  UMOV UR4, 0xffffffff ;  /* 0xffffffff00047882 */ /* 0x000fc60000000000 */
[----:B------:R-:W-:Y:S05]  /*19f30*/  BRA.DIV UR4, `(.L_x_5188) ;  /* 0x0000001a04987947 */ /* 0x000fea000b800000 */
[----:B------:R-:W-:-:S13]  /*19f40*/  ELECT P6, URZ, PT ;  /* 0x00000000003f782f */ /* 0x000fda00038c0000 */
.L_x_5236:
        /* <DEDUP_REMOVED lines=8> */
.L_x_5189:
        /* <DEDUP_REMOVED lines=12> */
.L_x_5237:
[----:B------:R-:W3:Y:S02]  /*1a090*/  SYNCS.PHASECHK.TRANS64.TRYWAIT P0, [R5+URZ], R0 ;  /* 0x00000000050075a7 */ /* 0x000ee4000800017f */
[----:B---3--:R-:W-:Y:S05]  /*1a0a0*/  @!P0 BRA `(.L_x_5191) ;  /* 0x0000001800708947 */ /* 0x008fea0003800000 */
.L_x_5238:
[----:B------:R-:W-:Y:S05]  /*1a0b0*/  @!P2 BRA `(.L_x_5192) ;  /* 0x000000000004a947 */ /* 0x000fea0003800000 */
[----:B------:R-:W-:Y:S01]  /*1a0c0*/  BPT.TRAP 0x1 ;  /* 0x000000040000795c */ /* 0x000fe20000300000 */
.L_x_5192:
[----:B-1----:R-:W-:-:S04]  /*1a0d0*/  VIADD R2, R2, 0x38860 ;  /* 0x0003886002027836 */ /* 0x002fc80000000000 */
[----:B---3--:R-:W-:-:S04]  /*1a0e0*/  IMAD R5, R6, 0x8, R2 ;  /* 0x0000000806057824 */ /* 0x008fc800078e0202 */
[----:B------:R-:W1:Y:S02]  /*1a0f0*/  SYNCS.PHASECHK.TRANS64.TRYWAIT P0, [R5+URZ], R4 ;  /* 0x00000004050075a7 */ /* 0x000e64000800017f */
[----:B-1----:R-:W-:Y:S05]  /*1a100*/  @!P0 BRA `(.L_x_5193) ;  /* 0x00000018006c8947 */ /* 0x002fea0003800000 */
.L_x_5239:
[----:B------:R-:W-:-:S07]  /*1a110*/  IMAD R3, R3, 0x8, R2 ;  /* 0x0000000803037824 */ /* 0x000fce00078e0202 */
.L_x_5194:
[----:B---3--:R3:W4:Y:S02]  /*1a120*/  SYNCS.PHASECHK.TRANS64.TRYWAIT P0, [R3+URZ], R0 ;  /* 0x00000000030075a7 */ /* 0x008724000800017f */
[----:B----4-:R-:W-:Y:S05]  /*1a130*/  @!P0 NANOSLEEP.SYNCS 0x989680 ;  /* 0x009896800000895d */ /* 0x010fea0003900000 */
[----:B------:R-:W4:Y:S02]  /*1a140*/  @!P0 SYNCS.PHASECHK.TRANS64 P0, [R3+URZ], R0 ;  /* 0x00000000030085a7 */ /* 0x000f24000800007f */
[----:B----4-:R-:W-:Y:S05]  /*1a150*/  @!P0 BRA `(.L_x_5194) ;  /* 0xfffffffc00f08947 */ /* 0x010fea000383ffff */
.L_x_4991:
[----:B------:R-:W-:Y:S05]  /*1a160*/  BSYNC B6 ;  /* 0x0000000000067941 */ /* 0x000fea0003800000 */
.L_x_4988:
[----:B------:R-:W-:Y:S05]  /*1a170*/  EXIT ;  /* 0x000000000000794d */ /* 0x000fea0003800000 */
.L_x_5011:
[----:B0-----:R0:W1:Y:S02]  /*1a180*/  SYNCS.PHASECHK.TRANS64.TRYWAIT P0, [R199+URZ+0x38800], R4 ;  /* 0x03880004c70075a7 */ /* 0x001064000800017f */
[----:B-1----:R-:W-:Y:S05]  /*1a190*/  @!P0 NANOSLEEP.SYNCS 0x989680 ;  /* 0x009896800000895d */ /* 0x002fea0003900000 */
[----:B------:R-:W1:Y:S02]  /*1a1a0*/  @!P0 SYNCS.PHASECHK.TRANS64 P0, [R199+URZ+0x38800], R4 ;  /* 0x03880004c70085a7 */ /* 0x000e64000800007f */
[----:B-1----:R-:W-:Y:S05]  /*1a1b0*/  @!P0 BRA `(.L_x_5011) ;  /* 0xfffffffc00f08947 */ /* 0x002fea000383ffff */
[----:B------:R-:W-:Y:S05]  /*1a1c0*/  BRA `(.L_x_5195) ;  /* 0xfffffe9800f47947 */ /* 0x000fea000383ffff */
.L_x_5015:
[----:B--2---:R2:W3:Y:S02]  /*1a1d0*/  SYNCS.PHASECHK.TRANS64.TRYWAIT P1, [R199+URZ+0x38830], R4 ;  /* 0x03883004c70075a7 */ /* 0x0044e4000802017f */
[----:B---3--:R-:W-:Y:S05]  /*1a1e0*/  @!P1 NANOSLEEP.SYNCS 0x989680 ;  /* 0x009896800000995d */ /* 0x008fea0003900000 */
[----:B------:R-:W3:Y:S02]  /*1a1f0*/  @!P1 SYNCS.PHASECHK.TRANS64 P1, [R199+URZ+0x38830], R4 ;  /* 0x03883004c70095a7 */ /* 0x000ee4000802007f */
[----:B---3--:R-:W-:Y:S05]  /*1a200*/  @!P1 BRA `(.L_x_5015) ;  /* 0xfffffffc00f09947 */ /* 0x008fea000383ffff */
[----:B------:R-:W-:Y:S05]  /*1a210*/  BRA `(.L_x_5014) ;  /* 0xfffffe9c00407947 */ /* 0x000fea000383ffff */
.L_x_5016:
[----:B---3--:R3:W4:Y:S02]  /*1a220*/  SYNCS.PHASECHK.TRANS64.TRYWAIT P1, [R199+URZ+0x38810], R4 ;  /* 0x03881004c70075a7 */ /* 0x008724000802017f */
[----:B----4-:R-:W-:Y:S05]  /*1a230*/  @!P1 NANOSLEEP.SYNCS 0x989680 ;  /* 0x009896800000995d */ /* 0x010fea0003900000 */
[----:B------:R-:W4:Y:S02]  /*1a240*/  @!P1 SYNCS.PHASECHK.TRANS64 P1, [R199+URZ+0x38810], R4 ;  /* 0x03881004c70095a7 */ /* 0x000f24000802007f */
[----:B----4-:R-:W-:Y:S05]  /*1a250*/  @!P1 BRA `(.L_x_5016) ;  /* 0xfffffffc00f09947 */ /* 0x010fea000383ffff */
[----:B------:R-:W-:Y:S05]  /*1a260*/  BRA `(.L_x_5196) ;  /* 0xfffffea000307947 */ /* 0x000fea000383ffff */
.L_x_5020:
[----:B------:R0:W0:Y:S02]  /*1a270*/  SYNCS.PHASECHK.TRANS64.TRYWAIT P1, [R199+URZ+0x38850], R4 ;  /* 0x03885004c70075a7 */ /* 0x000024000802017f */
[----:B0-----:R-:W-:Y:S05]  /*1a280*/  @!P1 NANOSLEEP.SYNCS 0x989680 ;  /* 0x009896800000995d */ /* 0x001fea0003900000 */
[----:B------:R-:W0:Y:S02]  /*1a290*/  @!P1 SYNCS.PHASECHK.TRANS64 P1, [R199+URZ+0x38850], R4 ;  /* 0x03885004c70095a7 */ /* 0x000e24000802007f */
[----:B0-----:R-:W-:Y:S05]  /*1a2a0*/  @!P1 BRA `(.L_x_5020) ;  /* 0xfffffffc00f09947 */ /* 0x001fea000383ffff */
[----:B------:R-:W-:Y:S05]  /*1a2b0*/  BRA `(.L_x_5019) ;  /* 0xfffffea0005c7947 */ /* 0x000fea000383ffff */
.L_x_5036:
[----:B-1----:R1:W2:Y:S02]  /*1a2c0*/  SYNCS.PHASECHK.TRANS64.TRYWAIT P2, [R204+URZ+0x38830], R203 ;  /* 0x038830cbcc0075a7 */ /* 0x0022a4000804017f */
[----:B--2---:R-:W-:Y:S05]  /*1a2d0*/  @!P2 NANOSLEEP.SYNCS 0x989680 ;  /* 0x009896800000a95d */ /* 0x004fea0003900000 */
[----:B------:R-:W2:Y:S02]  /*1a2e0*/  @!P2 SYNCS.PHASECHK.TRANS64 P2, [R204+URZ+0x38830], R203 ;  /* 0x038830cbcc00a5a7 */ /* 0x000ea4000804007f */
[----:B--2---:R-:W-:Y:S05]  /*1a2f0*/  @!P2 BRA `(.L_x_5036) ;  /* 0xfffffffc00f0a947 */ /* 0x004fea000383ffff */
[----:B------:R-:W-:Y:S05]  /*1a300*/  BRA `(.L_x_5035) ;  /* 0xfffffed400447947 */ /* 0x000fea000383ffff */
.L_x_5040:
[----:B---3--:R3:W4:Y:S02]  /*1a310*/  SYNCS.PHASECHK.TRANS64.TRYWAIT P2, [R204+URZ+0x38850], R203 ;  /* 0x038850cbcc0075a7 */ /* 0x008724000804017f */
[----:B----4-:R-:W-:Y:S05]  /*1a320*/  @!P2 NANOSLEEP.SYNCS 0x989680 ;  /* 0x009896800000a95d */ /* 0x010fea0003900000 */
[----:B------:R-:W4:Y:S02]  /*1a330*/  @!P2 SYNCS.PHASECHK.TRANS64 P2, [R204+URZ+0x38850], R203 ;  /* 0x038850cbcc00a5a7 */ /* 0x000f24000804007f */
[----:B----4-:R-:W-:Y:S05]  /*1a340*/  @!P2 BRA `(.L_x_5040) ;  /* 0xfffffffc00f0a947 */ /* 0x010fea000383ffff */
[----:B------:R-:W-:Y:S05]  /*1a350*/  BRA `(.L_x_5039) ;  /* 0xfffffed800107947 */ /* 0x000fea000383ffff */
.L_x_5057:
[----:B-1----:R1:W3:Y:S02]  /*1a360*/  SYNCS.PHASECHK.TRANS64.TRYWAIT P3, [R184+URZ+0x38830], R23 ;  /* 0x03883017b80075a7 */ /* 0x0022e4000806017f */
[----:B---3--:R-:W-:Y:S05]  /*1a370*/  @!P3 NANOSLEEP.SYNCS 0x989680 ;  /* 0x009896800000b95d */ /* 0x008fea0003900000 */
[----:B------:R-:W3:Y:S02]  /*1a380*/  @!P3 SYNCS.PHASECHK.TRANS64 P3, [R184+URZ+0x38830], R23 ;  /* 0x03883017b800b5a7 */ /* 0x000ee4000806007f */
[----:B---3--:R-:W-:Y:S05]  /*1a390*/  @!P3 BRA `(.L_x_5057) ;  /* 0xfffffffc00f0b947 */ /* 0x008fea000383ffff */
[----:B------:R-:W-:Y:S05]  /*1a3a0*/  BRA `(.L_x_5056) ;  /* 0xffffff0c00e87947 */ /* 0x000fea000383ffff */
.L_x_5061:
[----:B---3--:R3:W4:Y:S02]  /*1a3b0*/  SYNCS.PHASECHK.TRANS64.TRYWAIT P3, [R184+URZ+0x38850], R23 ;  /* 0x03885017b80075a7 */ /* 0x008724000806017f */
[----:B----4-:R-:W-:Y:S05]  /*1a3c0*/  @!P3 NANOSLEEP.SYNCS 0x989680 ;  /* 0x009896800000b95d */ /* 0x010fea0003900000 */
[----:B------:R-:W4:Y:S02]  /*1a3d0*/  @!P3 SYNCS.PHASECHK.TRANS64 P3, [R184+URZ+0x38850], R23 ;  /* 0x03885017b800b5a7 */ /* 0x000f24000806007f */
[----:B----4-:R-:W-:Y:S05]  /*1a3e0*/  @!P3 BRA `(.L_x_5061) ;  /* 0xfffffffc00f0b947 */ /* 0x010fea000383ffff */
[----:B------:R-:W-:Y:S05]  /*1a3f0*/  BRA `(.L_x_5060) ;  /* 0xffffff1000707947 */ /* 0x000fea000383ffff */
.L_x_5067:
[----:B-1----:R1:W2:Y:S02]  /*1a400*/  SYNCS.PHASECHK.TRANS64.TRYWAIT P2, [R202+URZ+0x38830], R189 ;  /* 0x038830bdca0075a7 */ /* 0x0022a4000804017f */
[----:B--2---:R-:W-:Y:S05]  /*1a410*/  @!P2 NANOSLEEP.SYNCS 0x989680 ;  /* 0x009896800000a95d */ /* 0x004fea0003900000 */
[----:B------:R-:W2:Y:S02]  /*1a420*/  @!P2 SYNCS.PHASECHK.TRANS64 P2, [R202+URZ+0x38830], R189 ;  /* 0x038830bdca00a5a7 */ /* 0x000ea4000804007f */
[----:B--2---:R-:W-:Y:S05]  /*1a430*/  @!P2 BRA `(.L_x_5067) ;  /* 0xfffffffc00f0a947 */ /* 0x004fea000383ffff */
[----:B------:R-:W-:Y:S05]  /*1a440*/  BRA `(.L_x_5066) ;  /* 0xffffff3800907947 */ /* 0x000fea000383ffff */
.L_x_5071:
[----:B---3--:R3:W4:Y:S02]  /*1a450*/  SYNCS.PHASECHK.TRANS64.TRYWAIT P2, [R202+URZ+0x38850], R189 ;  /* 0x038850bdca0075a7 */ /* 0x008724000804017f */
[----:B----4-:R-:W-:Y:S05]  /*1a460*/  @!P2 NANOSLEEP.SYNCS 0x989680 ;  /* 0x009896800000a95d */ /* 0x010fea0003900000 */
[----:B------:R-:W4:Y:S02]  /*1a470*/  @!P2 SYNCS.PHASECHK.TRANS64 P2, [R202+URZ+0x38850], R189 ;  /* 0x038850bdca00a5a7 */ /* 0x000f24000804007f */
[----:B----4-:R-:W-:Y:S05]  /*1a480*/  @!P2 BRA `(.L_x_5071) ;  /* 0xfffffffc00f0a947 */ /* 0x010fea000383ffff */
[----:B------:R-:W-:Y:S05]  /*1a490*/  BRA `(.L_x_5070) ;  /* 0xffffff3c001c7947 */ /* 0x000fea000383ffff */
.L_x_5098:
[----:B------:R-:W-:Y:S02]  /*1a4a0*/  IMAD.MOV.U32 R13, RZ, RZ, R6 ;  /* 0x000000ffff0d7224 */ /* 0x000fe400078e0006 */
[----:B------:R-:W-:Y:S02]  /*1a4b0*/  IMAD.MOV.U32 R12, RZ, RZ, RZ ;  /* 0x000000ffff0c7224 */ /* 0x000fe400078e00ff */
[----:B------:R-:W-:Y:S02]  /*1a4c0*/  IMAD.MOV.U32 R11, RZ, RZ, 0x1f ;  /* 0x0000001fff0b7424 */ /* 0x000fe400078e00ff */
[----:B------:R-:W-:-:S07]  /*1a4d0*/  IMAD.MOV.U32 R15, RZ, RZ, -0x1 ;  /* 0xffffffffff0f7424 */ /* 0x000fce00078e00ff */
[----:B------:R-:W-:Y:S05]  /*1a4e0*/  WARPSYNC.COLLECTIVE R15, `(.L_x_5197) ;  /* 0x000000000f087348 */ /* 0x000fea0003c00000 */
[----:B------:R0:W1:Y:S02]  /*1a4f0*/  SHFL.IDX P6, R14, R13, R12, R11 ;  /* 0x0000000c0d0e7389 */ /* 0x00006400000c000b */
[----:B01----:R-:W-:Y:S01]  /*1a500*/  ENDCOLLECTIVE ;  /* 0x000000000000791b */ /* 0x003fe20003800000 */
.L_x_5197:
[----:B------:R-:W-:Y:S05]  /*1a510*/  BRA `(.L_x_5198) ;  /* 0xffffffb000047947 */ /* 0x000fea000383ffff */
.L_x_5100:
[----:B------:R-:W-:Y:S01]  /*1a520*/  BSSY B0, `(.L_x_5199) ;  /* 0x0000006000007945 */ /* 0x000fe20003800000 */
[----:B------:R-:W-:-:S07]  /*1a530*/  IMAD.MOV.U32 R15, RZ, RZ, -0x1 ;  /* 0xffffffffff0f7424 */ /* 0x000fce00078e00ff */
[----:B0-----:R-:W-:Y:S05]  /*1a540*/  WARPSYNC.COLLECTIVE R15, `(.L_x_5200) ;  /* 0x000000000f0c7348 */ /* 0x001fea0003c00000 */
[----:B------:R-:W-:Y:S02]  /*1a550*/  ELECT P6, UR62, PT ;  /* 0x00000000003e782f */ /* 0x000fe400038c0000 */
[----:B------:R-:W-:Y:S01]  /*1a560*/  MOV R14, UR62 ;  /* 0x0000003e000e7c02 */ /* 0x000fe20008000f00 */
[----:B0-----:R-:W-:Y:S10]  /*1a570*/  ENDCOLLECTIVE ;  /* 0x000000000000791b */ /* 0x001ff40003800000 */
.L_x_5200:
[----:B------:R-:W-:Y:S05]  /*1a580*/  BSYNC B0 ;  /* 0x0000000000007941 */ /* 0x000fea0003800000 */
.L_x_5199:
[----:B------:R-:W-:Y:S05]  /*1a590*/  BRA `(.L_x_5201) ;  /* 0xffffffb000087947 */ /* 0x000fea000383ffff */
.L_x_5102:
[----:B-1----:R-:W-:-:S04]  /*1a5a0*/  IMAD.U32 R3, RZ, RZ, UR38 ;  /* 0x00000026ff037e24 */ /* 0x002fc8000f8e00ff */
[----:B------:R1:W2:Y:S03]  /*1a5b0*/  SYNCS.PHASECHK.TRANS64.TRYWAIT P0, [R3+URZ+0x38840], R0 ;  /* 0x03884000030075a7 */ /* 0x0002a6000800017f */
[----:B--2---:R-:W-:Y:S05]  /*1a5c0*/  @!P0 NANOSLEEP.SYNCS 0x989680 ;  /* 0x009896800000895d */ /* 0x004fea0003900000 */
[----:B------:R-:W2:Y:S02]  /*1a5d0*/  @!P0 SYNCS.PHASECHK.TRANS64 P0, [R3+URZ+0x38840], R0 ;  /* 0x03884000030085a7 */ /* 0x000ea4000800007f */
[----:B--2---:R-:W-:Y:S05]  /*1a5e0*/  @!P0 BRA `(.L_x_5102) ;  /* 0xfffffffc00ec8947 */ /* 0x004fea000383ffff */
[----:B------:R-:W-:Y:S05]  /*1a5f0*/  BRA `(.L_x_5202) ;  /* 0xffffffb0006c7947 */ /* 0x000fea000383ffff */
.L_x_5105:
        /* <DEDUP_REMOVED lines=8> */
.L_x_5203:
[----:B------:R0:W-:Y:S01]  /*1a680*/  STL [R1+0x4], R9 ;  /* 0x0000040901007387 */ /* 0x0001e20000100800 */
[----:B------:R-:W-:Y:S02]  /*1a690*/  IMAD.MOV.U32 R13, RZ, RZ, R0 ;  /* 0x000000ffff0d7224 */ /* 0x000fe400078e0000 */
[----:B------:R-:W-:-:S07]  /*1a6a0*/  IMAD.MOV.U32 R4, RZ, RZ, R14 ;  /* 0x000000ffff047224 */ /* 0x000fce00078e000e */
[----:B0-----:R-:W-:Y:S05]  /*1a6b0*/  WARPSYNC.COLLECTIVE R15, `(.L_x_5204) ;  /* 0x000000000f087348 */ /* 0x001fea0003c00000 */
[----:B------:R1:W2:Y:S02]  /*1a6c0*/  SHFL.IDX P6, R14, R13, R12, R11 ;  /* 0x0000000c0d0e7389 */ /* 0x0002a400000c000b */
[----:B012---:R-:W-:Y:S01]  /*1a6d0*/  ENDCOLLECTIVE ;  /* 0x000000000000791b */ /* 0x007fe20003800000 */
.L_x_5204:
[----:B------:R-:W-:Y:S01]  /*1a6e0*/  ULDC UR4, c[0x0][0x288] ;  /* 0x0000a20000047ab9 */ /* 0x000fe20000000800 */
[----:B------:R-:W-:Y:S01]  /*1a6f0*/  ULDC.64 UR6, c[0x0][0x208] ;  /* 0x0000820000067ab9 */ /* 0x000fe20000000a00 */
[----:B------:R-:W-:Y:S02]  /*1a700*/  IMAD R2, R7, UR4, RZ ;  /* 0x0000000407027c24 */ /* 0x000fe4000f8e02ff */
[----:B------:R-:W-:-:S03]  /*1a710*/  VIADD R7, R9, 0x10 ;  /* 0x0000001009077836 */ /* 0x000fc60000000000 */
[----:B------:R-:W-:Y:S02]  /*1a720*/  ISETP.GE.AND P1, PT, R9, R2, PT ;  /* 0x000000020900720c */ /* 0x000fe40003f26270 */
[----:B------:R0:W-:Y:S01]  /*1a730*/  STL [R1+0x18], R7 ;  /* 0x0000180701007387 */ /* 0x0001e20000100800 */
[----:B------:R-:W-:Y:S02]  /*1a740*/  IMAD.MOV.U32 R13, RZ, RZ, R3 ;  /* 0x000000ffff0d7224 */ /* 0x000fe400078e0003 */
[----:B------:R-:W-:Y:S02]  /*1a750*/  IMAD.MOV.U32 R12, RZ, RZ, 0x1 ;  /* 0x00000001ff0c7424 */ /* 0x000fe400078e00ff */
[----:B------:R-:W-:-:S06]  /*1a760*/  IMAD.MOV.U32 R6, RZ, RZ, R14 ;  /* 0x000000ffff067224 */ /* 0x000fcc00078e000e */
[----:B------:R-:W-:Y:S02]  /*1a770*/  @!P1 LEA R5, P2, R10, R6, 0x1 ;  /* 0x000000060a059211 */ /* 0x000fe400078408ff */
[----:B------:R-:W-:-:S03]  /*1a780*/  @!P1 LEA R6, R8, UR38, 0x1 ;  /* 0x0000002608069c11 */ /* 0x000fc6000f8e08ff */
        /* <DEDUP_REMOVED lines=9> */
[----:B0-----:R-:W-:-:S12]  /*1a820*/  VIADD R7, R9, 0x20 ;  /* 0x0000002009077836 */ /* 0x001fd80000000000 */
[----:B-1----:R-:W-:Y:S05]  /*1a830*/  WARPSYNC.COLLECTIVE R15, `(.L_x_5205) ;  /* 0x000000000f087348 */ /* 0x002fea0003c00000 */
[----:B------:R0:W2:Y:S02]  /*1a840*/  SHFL.IDX P6, R14, R13, R12, R11 ;  /* 0x0000000c0d0e7389 */ /* 0x0000a400000c000b */
[----:B012---:R-:W-:Y:S01]  /*1a850*/  ENDCOLLECTIVE ;  /* 0x000000000000791b */ /* 0x007fe20003800000 */
.L_x_5205:
[----:B------:R0:W-:Y:S01]  /*1a860*/  STL [R1+0x1c], R7 ;  /* 0x00001c0701007387 */ /* 0x0001e20000100800 */
[----:B------:R-:W-:Y:S01]  /*1a870*/  @!P1 LEA R6, R8, UR38, 0x1 ;  /* 0x0000002608069c11 */ /* 0x000fe2000f8e08ff */
[----:B------:R-:W-:Y:S02]  /*1a880*/  IMAD.MOV.U32 R13, RZ, RZ, R0 ;  /* 0x000000ffff0d7224 */ /* 0x000fe400078e0000 */
[----:B------:R-:W-:-:S07]  /*1a890*/  IMAD.MOV.U32 R4, RZ, RZ, R14 ;  /* 0x000000ffff047224 */ /* 0x000fce00078e000e */
[----:B0-----:R-:W-:Y:S05]  /*1a8a0*/  WARPSYNC.COLLECTIVE R15, `(.L_x_5206) ;  /* 0x000000000f087348 */ /* 0x001fea0003c00000 */
[----:B------:R1:W2:Y:S02]  /*1a8b0*/  SHFL.IDX P6, R14, R13, R12, R11 ;  /* 0x0000000c0d0e7389 */ /* 0x0002a400000c000b */
[----:B012---:R-:W-:Y:S01]  /*1a8c0*/  ENDCOLLECTIVE ;  /* 0x000000000000791b */ /* 0x007fe20003800000 */
.L_x_5206:
        /* <DEDUP_REMOVED lines=17> */
.L_x_5207:
[----:B------:R-:W-:Y:S01]  /*1a9e0*/  @!P1 LEA R6, R8, UR38, 0x1 ;  /* 0x0000002608069c11 */ /* 0x000fe2000f8e08ff */
[----:B------:R-:W-:Y:S02]  /*1a9f0*/  IMAD.MOV.U32 R13, RZ, RZ, R0 ;  /* 0x000000ffff0d7224 */ /* 0x000fe400078e0000 */
[----:B------:R-:W-:-:S07]  /*1aa00*/  IMAD.MOV.U32 R4, RZ, RZ, R14 ;  /* 0x000000ffff047224 */ /* 0x000fce00078e000e */
[----:B------:R-:W-:Y:S05]  /*1aa10*/  WARPSYNC.COLLECTIVE R15, `(.L_x_5208) ;  /* 0x000000000f087348 */ /* 0x000fea0003c00000 */
[----:B------:R0:W1:Y:S02]  /*1aa20*/  SHFL.IDX P6, R14, R13, R12, R11 ;  /* 0x0000000c0d0e7389 */ /* 0x00006400000c000b */
[----:B01----:R-:W-:Y:S01]  /*1aa30*/  ENDCOLLECTIVE ;  /* 0x000000000000791b */ /* 0x003fe20003800000 */
.L_x_5208:
        /* <DEDUP_REMOVED lines=16> */
.L_x_5209:
[----:B------:R-:W-:Y:S02]  /*1ab40*/  IMAD.MOV.U32 R13, RZ, RZ, R0 ;  /* 0x000000ffff0d7224 */ /* 0x000fe400078e0000 */
[----:B------:R-:W-:-:S07]  /*1ab50*/  IMAD.MOV.U32 R3, RZ, RZ, R14 ;  /* 0x000000ffff037224 */ /* 0x000fce00078e000e */
[----:B------:R-:W-:Y:S05]  /*1ab60*/  WARPSYNC.COLLECTIVE R15, `(.L_x_5210) ;  /* 0x000000000f087348 */ /* 0x000fea0003c00000 */
[----:B------:R0:W1:Y:S02]  /*1ab70*/  SHFL.IDX P6, R14, R13, R12, R11 ;  /* 0x0000000c0d0e7389 */ /* 0x00006400000c000b */
[----:B01----:R-:W-:Y:S01]  /*1ab80*/  ENDCOLLECTIVE ;  /* 0x000000000000791b */ /* 0x003fe20003800000 */
.L_x_5210:
[----:B------:R-:W-:Y:S01]  /*1ab90*/  IMAD.MOV.U32 R0, RZ, RZ, R14 ;  /* 0x000000ffff007224 */ /* 0x000fe200078e000e */
[----:B------:R-:W-:Y:S06]  /*1aba0*/  BRA `(.L_x_5211) ;  /* 0xffffffb400407947 */ /* 0x000fec000383ffff */
.L_x_5107:
        /* <DEDUP_REMOVED lines=8> */
.L_x_5213:
[----:B------:R-:W-:Y:S05]  /*1ac30*/  BSYNC B0 ;  /* 0x0000000000007941 */ /* 0x000fea0003800000 */
.L_x_5212:
        /* <DEDUP_REMOVED lines=17> */
.L_x_5214:
        /* <DEDUP_REMOVED lines=49> */
.L_x_5215:
[----:B------:R-:W-:Y:S02]  /*1b060*/  IMAD.MOV.U32 R13, RZ, RZ, R0 ;  /* 0x000000ffff0d7224 */ /* 0x000fe400078e0000 */
[----:B------:R-:W-:-:S07]  /*1b070*/  IMAD.MOV.U32 R8, RZ, RZ, R14 ;  /* 0x000000ffff087224 */ /* 0x000fce00078e000e */
[----:B------:R-:W-:Y:S05]  /*1b080*/  WARPSYNC.COLLECTIVE R15, `(.L_x_5216) ;  /* 0x000000000f087348 */ /* 0x000fea0003c00000 */
[----:B------:R0:W1:Y:S02]  /*1b090*/  SHFL.IDX P6, R14, R13, R12, R11 ;  /* 0x0000000c0d0e7389 */ /* 0x00006400000c000b */
[----:B01----:R-:W-:Y:S01]  /*1b0a0*/  ENDCOLLECTIVE ;  /* 0x000000000000791b */ /* 0x003fe20003800000 */
.L_x_5216:
        /* <DEDUP_REMOVED lines=31> */
.L_x_5217:
[----:B------:R-:W-:Y:S02]  /*1b2a0*/  IMAD.MOV.U32 R13, RZ, RZ, R0 ;  /* 0x000000ffff0d7224 */ /* 0x000fe400078e0000 */
[----:B------:R-:W-:-:S07]  /*1b2b0*/  IMAD.MOV.U32 R2, RZ, RZ, R14 ;  /* 0x000000ffff027224 */ /* 0x000fce00078e000e */
[----:B------:R-:W-:Y:S05]  /*1b2c0*/  WARPSYNC.COLLECTIVE R15, `(.L_x_5218) ;  /* 0x000000000f087348 */ /* 0x000fea0003c00000 */
[----:B------:R0:W1:Y:S02]  /*1b2d0*/  SHFL.IDX P6, R14, R13, R12, R11 ;  /* 0x0000000c0d0e7389 */ /* 0x00006400000c000b */
[----:B01----:R-:W-:Y:S01]  /*1b2e0*/  ENDCOLLECTIVE ;  /* 0x000000000000791b */ /* 0x003fe20003800000 */
.L_x_5218:
        /* <DEDUP_REMOVED lines=35> */
.L_x_5219:
[----:B------:R-:W-:Y:S02]  /*1b520*/  IMAD.MOV.U32 R13, RZ, RZ, R0 ;  /* 0x000000ffff0d7224 */ /* 0x000fe400078e0000 */
[----:B------:R-:W-:-:S07]  /*1b530*/  IMAD.MOV.U32 R6, RZ, RZ, R14 ;  /* 0x000000ffff067224 */ /* 0x000fce00078e000e */
[----:B------:R-:W-:Y:S05]  /*1b540*/  WARPSYNC.COLLECTIVE R15, `(.L_x_5220) ;  /* 0x000000000f087348 */ /* 0x000fea0003c00000 */
[----:B------:R0:W1:Y:S02]  /*1b550*/  SHFL.IDX P6, R14, R13, R12, R11 ;  /* 0x0000000c0d0e7389 */ /* 0x00006400000c000b */
[----:B01----:R-:W-:Y:S01]  /*1b560*/  ENDCOLLECTIVE ;  /* 0x000000000000791b */ /* 0x003fe20003800000 */
.L_x_5220:
[----:B------:R-:W-:Y:S05]  /*1b570*/  BRA `(.L_x_5221) ;  /* 0xffffffb800347947 */ /* 0x000fea000383ffff */
.L_x_5110:
[----:B0-----:R-:W-:-:S04]  /*1b580*/  IMAD.U32 R3, RZ, RZ, UR38 ;  /* 0x00000026ff037e24 */ /* 0x001fc8000f8e00ff */
[----:B------:R0:W3:Y:S03]  /*1b590*/  SYNCS.PHASECHK.TRANS64.TRYWAIT P0, [R3+URZ+0x38820], R2 ;  /* 0x03882002030075a7 */ /* 0x0000e6000800017f */
[----:B---3--:R-:W-:Y:S05]  /*1b5a0*/  @!P0 NANOSLEEP.SYNCS 0x989680 ;  /* 0x009896800000895d */ /* 0x008fea0003900000 */
[----:B------:R-:W3:Y:S02]  /*1b5b0*/  @!P0 SYNCS.PHASECHK.TRANS64 P0, [R3+URZ+0x38820], R2 ;  /* 0x03882002030085a7 */ /* 0x000ee4000800007f */
[----:B---3--:R-:W-:Y:S05]  /*1b5c0*/  @!P0 BRA `(.L_x_5110) ;  /* 0xfffffffc00ec8947 */ /* 0x008fea000383ffff */
[----:B------:R-:W-:Y:S05]  /*1b5d0*/  BRA `(.L_x_5222) ;  /* 0xffffffb800dc7947 */ /* 0x000fea000383ffff */
.L_x_5113:
[----:B0-----:R-:W-:-:S04]  /*1b5e0*/  IMAD.U32 R3, RZ, RZ, UR38 ;  /* 0x00000026ff037e24 */ /* 0x001fc8000f8e00ff */
[----:B------:R0:W3:Y:S03]  /*1b5f0*/  SYNCS.PHASECHK.TRANS64.TRYWAIT P0, [R3+URZ+0x38860], R2 ;  /* 0x03886002030075a7 */ /* 0x0000e6000800017f */
[----:B---3--:R-:W-:Y:S05]  /*1b600*/  @!P0 NANOSLEEP.SYNCS 0x989680 ;  /* 0x009896800000895d */ /* 0x008fea0003900000 */
[----:B------:R-:W3:Y:S02]  /*1b610*/  @!P0 SYNCS.PHASECHK.TRANS64 P0, [R3+URZ+0x38860], R2 ;  /* 0x03886002030085a7 */ /* 0x000ee4000800007f */
[----:B---3--:R-:W-:Y:S05]  /*1b620*/  @!P0 BRA `(.L_x_5113) ;  /* 0xfffffffc00ec8947 */ /* 0x008fea000383ffff */
[----:B------:R-:W-:Y:S05]  /*1b630*/  BRA `(.L_x_5223) ;  /* 0xffffffb800e87947 */ /* 0x000fea000383ffff */
.L_x_5129:
[----:B-1----:R-:W-:-:S04]  /*1b640*/  IMAD.U32 R3, RZ, RZ, UR38 ;  /* 0x00000026ff037e24 */ /* 0x002fc8000f8e00ff */
[----:B------:R1:W3:Y:S03]  /*1b650*/  SYNCS.PHASECHK.TRANS64.TRYWAIT P0, [R3+URZ+0x38848], R2 ;  /* 0x03884802030075a7 */ /* 0x0002e6000800017f */
[----:B---3--:R-:W-:Y:S05]  /*1b660*/  @!P0 NANOSLEEP.SYNCS 0x989680 ;  /* 0x009896800000895d */ /* 0x008fea0003900000 */
[----:B------:R-:W3:Y:S02]  /*1b670*/  @!P0 SYNCS.PHASECHK.TRANS64 P0, [R3+URZ+0x38848], R2 ;  /* 0x03884802030085a7 */ /* 0x000ee4000800007f */
[----:B---3--:R-:W-:Y:S05]  /*1b680*/  @!P0 BRA `(.L_x_5129) ;  /* 0xfffffffc00ec8947 */ /* 0x008fea000383ffff */
[----:B------:R-:W-:Y:S05]  /*1b690*/  BRA `(.L_x_5224) ;  /* 0xffffffc400b47947 */ /* 0x000fea000383ffff */
.L_x_5134:
[----:B01----:R-:W-:-:S04]  /*1b6a0*/  IMAD.U32 R3, RZ, RZ, UR38 ;  /* 0x00000026ff037e24 */ /* 0x003fc8000f8e00ff */
[----:B------:R0:W1:Y:S03]  /*1b6b0*/  SYNCS.PHASECHK.TRANS64.TRYWAIT P0, [R3+URZ+0x38868], R2 ;  /* 0x03886802030075a7 */ /* 0x000066000800017f */
[----:B-1----:R-:W-:Y:S05]  /*1b6c0*/  @!P0 NANOSLEEP.SYNCS 0x989680 ;  /* 0x009896800000895d */ /* 0x002fea0003900000 */
[----:B------:R-:W1:Y:S02]  /*1b6d0*/  @!P0 SYNCS.PHASECHK.TRANS64 P0, [R3+URZ+0x38868], R2 ;  /* 0x03886802030085a7 */ /* 0x000e64000800007f */
[----:B-1----:R-:W-:Y:S05]  /*1b6e0*/  @!P0 BRA `(.L_x_5134) ;  /* 0xfffffffc00ec8947 */ /* 0x002fea000383ffff */
[----:B------:R-:W-:Y:S05]  /*1b6f0*/  BRA `(.L_x_5225) ;  /* 0xffffffc800147947 */ /* 0x000fea000383ffff */
.L_x_5149:
[----:B-1----:R-:W-:-:S04]  /*1b700*/  IMAD.U32 R3, RZ, RZ, UR38 ;  /* 0x00000026ff037e24 */ /* 0x002fc8000f8e00ff */
[----:B------:R1:W3:Y:S03]  /*1b710*/  SYNCS.PHASECHK.TRANS64.TRYWAIT P0, [R3+URZ+0x38840], R2 ;  /* 0x03884002030075a7 */ /* 0x0002e6000800017f */
[----:B---3--:R-:W-:Y:S05]  /*1b720*/  @!P0 NANOSLEEP.SYNCS 0x989680 ;  /* 0x009896800000895d */ /* 0x008fea0003900000 */
[----:B------:R-:W3:Y:S02]  /*1b730*/  @!P0 SYNCS.PHASECHK.TRANS64 P0, [R3+URZ+0x38840], R2 ;  /* 0x03884002030085a7 */ /* 0x000ee4000800007f */
[----:B---3--:R-:W-:Y:S05]  /*1b740*/  @!P0 BRA `(.L_x_5149) ;  /* 0xfffffffc00ec8947 */ /* 0x008fea000383ffff */
[----:B------:R-:W-:Y:S05]  /*1b750*/  BRA `(.L_x_5226) ;  /* 0xffffffd000647947 */ /* 0x000fea000383ffff */
.L_x_5154:
[----:B01----:R-:W-:-:S04]  /*1b760*/  IMAD.U32 R3, RZ, RZ, UR38 ;  /* 0x00000026ff037e24 */ /* 0x003fc8000f8e00ff */
[----:B------:R0:W1:Y:S03]  /*1b770*/  SYNCS.PHASECHK.TRANS64.TRYWAIT P0, [R3+URZ+0x38860], R2 ;  /* 0x03886002030075a7 */ /* 0x000066000800017f */
[----:B-1----:R-:W-:Y:S05]  /*1b780*/  @!P0 NANOSLEEP.SYNCS 0x989680 ;  /* 0x009896800000895d */ /* 0x002fea0003900000 */
[----:B------:R-:W1:Y:S02]  /*1b790*/  @!P0 SYNCS.PHASECHK.TRANS64 P0, [R3+URZ+0x38860], R2 ;  /* 0x03886002030085a7 */ /* 0x000e64000800007f */
[----:B-1----:R-:W-:Y:S05]  /*1b7a0*/  @!P0 BRA `(.L_x_5154) ;  /* 0xfffffffc00ec8947 */ /* 0x002fea000383ffff */
[----:B------:R-:W-:Y:S05]  /*1b7b0*/  BRA `(.L_x_5227) ;  /* 0xffffffd000c87947 */ /* 0x000fea000383ffff */
.L_x_5170:
[----:B-1----:R-:W-:-:S04]  /*1b7c0*/  IMAD.U32 R3, RZ, RZ, UR38 ;  /* 0x00000026ff037e24 */ /* 0x002fc8000f8e00ff */
[----:B------:R1:W3:Y:S03]  /*1b7d0*/  SYNCS.PHASECHK.TRANS64.TRYWAIT P0, [R3+URZ+0x38848], R2 ;  /* 0x03884802030075a7 */ /* 0x0002e6000800017f */
[----:B---3--:R-:W-:Y:S05]  /*1b7e0*/  @!P0 NANOSLEEP.SYNCS 0x989680 ;  /* 0x009896800000895d */ /* 0x008fea0003900000 */
[----:B------:R-:W3:Y:S02]  /*1b7f0*/  @!P0 SYNCS.PHASECHK.TRANS64 P0, [R3+URZ+0x38848], R2 ;  /* 0x03884802030085a7 */ /* 0x000ee4000800007f */
[----:B---3--:R-:W-:Y:S05]  /*1b800*/  @!P0 BRA `(.L_x_5170) ;  /* 0xfffffffc00ec8947 */ /* 0x008fea000383ffff */
[----:B------:R-:W-:Y:S05]  /*1b810*/  BRA `(.L_x_5228) ;  /* 0xffffffdc00207947 */ /* 0x000fea000383ffff */
.L_x_5175:
[----:B-1----:R-:W-:-:S04]  /*1b820*/  IMAD.U32 R3, RZ, RZ, UR38 ;  /* 0x00000026ff037e24 */ /* 0x002fc8000f8e00ff */
[----:B------:R1:W3:Y:S03]  /*1b830*/  SYNCS.PHASECHK.TRANS64.TRYWAIT P0, [R3+URZ+0x38868], R2 ;  /* 0x03886802030075a7 */ /* 0x0002e6000800017f */
[----:B---3--:R-:W-:Y:S05]  /*1b840*/  @!P0 NANOSLEEP.SYNCS 0x989680 ;  /* 0x009896800000895d */ /* 0x008fea0003900000 */
[----:B------:R-:W3:Y:S02]  /*1b850*/  @!P0 SYNCS.PHASECHK.TRANS64 P0, [R3+URZ+0x38868], R2 ;  /* 0x03886802030085a7 */ /* 0x000ee4000800007f */
[----:B---3--:R-:W-:Y:S05]  /*1b860*/  @!P0 BRA `(.L_x_5175) ;  /* 0xfffffffc00ec8947 */ /* 0x008fea000383ffff */
[----:B------:R-:W-:Y:S05]  /*1b870*/  BRA `(.L_x_5229) ;  /* 0xffffffdc00847947 */ /* 0x000fea000383ffff */
.L_x_5186:
[----:B-1----:R1:W3:Y:S02]  /*1b880*/  SYNCS.PHASECHK.TRANS64.TRYWAIT P0, [R2+URZ+0x38820], R9 ;  /* 0x03882009020075a7 */ /* 0x0022e4000800017f */
[----:B---3--:R-:W-:Y:S05]  /*1b890*/  @!P0 NANOSLEEP.SYNCS 0x989680 ;  /* 0x009896800000895d */ /* 0x008fea0003900000 */
[----:B------:R-:W3:Y:S02]  /*1b8a0*/  @!P0 SYNCS.PHASECHK.TRANS64 P0, [R2+URZ+0x38820], R9 ;  /* 0x03882009020085a7 */ /* 0x000ee4000800007f */
[----:B---3--:R-:W-:Y:S05]  /*1b8b0*/  @!P0 BRA `(.L_x_5186) ;  /* 0xfffffffc00f08947 */ /* 0x008fea000383ffff */
[----:B------:R-:W-:Y:S05]  /*1b8c0*/  BRA `(.L_x_5230) ;  /* 0xffffffe400747947 */ /* 0x000fea000383ffff */
.L_x_5187:
        /* <DEDUP_REMOVED lines=11> */
.L_x_5232:
[----:B------:R-:W-:Y:S05]  /*1b980*/  BSYNC B0 ;  /* 0x0000000000007941 */ /* 0x000fea0003800000 */
.L_x_5231:
[----:B------:R-:W-:Y:S05]  /*1b990*/  BRA `(.L_x_5233) ;  /* 0xffffffe400587947 */ /* 0x000fea000383ffff */
.L_x_5188:
[----:B------:R-:W-:Y:S01]  /*1b9a0*/  BSSY B0, `(.L_x_5234) ;  /* 0x0000006000007945 */ /* 0x000fe20003800000 */
[----:B------:R-:W-:-:S07]  /*1b9b0*/  IMAD.MOV.U32 R15, RZ, RZ, -0x1 ;  /* 0xffffffffff0f7424 */ /* 0x000fce00078e00ff */
[----:B012---:R-:W-:Y:S05]  /*1b9c0*/  WARPSYNC.COLLECTIVE R15, `(.L_x_5235) ;  /* 0x000000000f0c7348 */ /* 0x007fea0003c00000 */
[----:B------:R-:W-:Y:S02]  /*1b9d0*/  ELECT P6, UR62, PT ;  /* 0x00000000003e782f */ /* 0x000fe400038c0000 */
[----:B------:R-:W-:Y:S01]  /*1b9e0*/  MOV R14, UR62 ;  /* 0x0000003e000e7c02 */ /* 0x000fe20008000f00 */
[----:B012---:R-:W-:Y:S10]  /*1b9f0*/  ENDCOLLECTIVE ;  /* 0x000000000000791b */ /* 0x007ff40003800000 */
.L_x_5235:
[----:B------:R-:W-:Y:S05]  /*1ba00*/  BSYNC B0 ;  /* 0x0000000000007941 */ /* 0x000fea0003800000 */
.L_x_5234:
[----:B------:R-:W-:Y:S05]  /*1ba10*/  BRA `(.L_x_5236) ;  /* 0xffffffe4004c7947 */ /* 0x000fea000383ffff */
.L_x_5190:
[----:B--2---:R2:W3:Y:S02]  /*1ba20*/  SYNCS.PHASECHK.TRANS64.TRYWAIT P0, [R7+URZ], R4 ;  /* 0x00000004070075a7 */ /* 0x0044e4000800017f */
[----:B---3--:R-:W-:Y:S05]  /*1ba30*/  @!P0 NANOSLEEP.SYNCS 0x989680 ;  /* 0x009896800000895d */ /* 0x008fea0003900000 */
[----:B------:R-:W3:Y:S02]  /*1ba40*/  @!P0 SYNCS.PHASECHK.TRANS64 P0, [R7+URZ], R4 ;  /* 0x00000004070085a7 */ /* 0x000ee4000800007f */
[----:B---3--:R-:W-:Y:S05]  /*1ba50*/  @!P0 BRA `(.L_x_5190) ;  /* 0xfffffffc00f08947 */ /* 0x008fea000383ffff */
[----:B------:R-:W-:Y:S05]  /*1ba60*/  BRA `(.L_x_5237) ;  /* 0xffffffe400887947 */ /* 0x000fea000383ffff */
.L_x_5191:
[----:B---3--:R3:W4:Y:S02]  /*1ba70*/  SYNCS.PHASECHK.TRANS64.TRYWAIT P0, [R5+URZ], R0 ;  /* 0x00000000050075a7 */ /* 0x008724000800017f */
[----:B----4-:R-:W-:Y:S05]  /*1ba80*/  @!P0 NANOSLEEP.SYNCS 0x989680 ;  /* 0x009896800000895d */ /* 0x010fea0003900000 */
[----:B------:R-:W4:Y:S02]  /*1ba90*/  @!P0 SYNCS.PHASECHK.TRANS64 P0, [R5+URZ], R0 ;  /* 0x00000000050085a7 */ /* 0x000f24000800007f */
[----:B----4-:R-:W-:Y:S05]  /*1baa0*/  @!P0 BRA `(.L_x_5191) ;  /* 0xfffffffc00f08947 */ /* 0x010fea000383ffff */
[----:B------:R-:W-:Y:S05]  /*1bab0*/  BRA `(.L_x_5238) ;  /* 0xffffffe4007c7947 */ /* 0x000fea000383ffff */
.L_x_5193:
[----:B-1----:R1:W3:Y:S02]  /*1bac0*/  SYNCS.PHASECHK.TRANS64.TRYWAIT P0, [R5+URZ], R4 ;  /* 0x00000004050075a7 */ /* 0x0022e4000800017f */
[----:B---3--:R-:W-:Y:S05]  /*1bad0*/  @!P0 NANOSLEEP.SYNCS 0x989680 ;  /* 0x009896800000895d */ /* 0x008fea0003900000 */
[----:B------:R-:W3:Y:S02]  /*1bae0*/  @!P0 SYNCS.PHASECHK.TRANS64 P0, [R5+URZ], R4 ;  /* 0x00000004050085a7 */ /* 0x000ee4000800007f */
[----:B---3--:R-:W-:Y:S05]  /*1baf0*/  @!P0 BRA `(.L_x_5193) ;  /* 0xfffffffc00f08947 */ /* 0x008fea000383ffff */
[----:B------:R-:W-:Y:S05]  /*1bb00*/  BRA `(.L_x_5239) ;  /* 0xffffffe400807947 */ /* 0x000fea000383ffff */
.L_x_5240:
        /* <DEDUP_REMOVED lines=15> */
.L_x_15003:


//--------------------- .text._ZN7cutlass13device_kernelIN5flash11enable_sm90INS1_16FlashAttnFwdSm90INS1_25CollectiveMainloopFwdSm90ILi2EN4cute5tupleIJNS5_1CILi1EEES8_S8_EEENS6_IJNS7_ILi64EEESA_SA_EEELi512ENS_6half_tEfNS_4arch4Sm90ELb0ELb1ELb0ELb1ELb0ELb0ELb0ELb0ELb0ELb1ELb1ELb0EEENS1_21CollectiveEpilogueFwdINS6_IJSA_NS7_ILi512EEESA_EEES9_SC_SE_Li256ELb1ELb1ELb1ELb0EEENS1_36VarlenDynamicPersistentTileSchedulerILi64ELi64ELi256ELi128ELb1ELb1ELb1ELb1ELb0ELb1EEEEEEEEEvNT_6ParamsE --------------------------
	.section	.text._ZN7cutlass13device_kernelIN5flash11enable_sm90INS1_16FlashAttnFwdSm90INS1_25CollectiveMainloopFwdSm90ILi2EN4cute5tupleIJNS5_1CILi1EEES8_S8_EEENS6_IJNS7_ILi64EEESA_SA_EEELi512ENS_6half_tEfNS_4arch4Sm90ELb0ELb1ELb0ELb1ELb0ELb0ELb0ELb0ELb0ELb1ELb1ELb0EEENS1_21CollectiveEpilogueFwdINS6_IJSA_NS7_ILi512EEESA_EEES9_SC_SE_Li256ELb1ELb1ELb1ELb0EEENS1_36VarlenDynamicPersistentTileSchedulerILi64ELi64ELi256ELi128ELb1ELb1ELb1ELb1ELb0ELb1EEEEEEEEEvNT_6ParamsE,"ax",@progbits
	.align	128
.text._ZN7cutlass13device_kernelIN5flash11enable_sm90INS1_16FlashAttnFwdSm90INS1_25CollectiveMainloopFwdSm90ILi2EN4cute5tupleIJNS5_1CILi1EEES8_S8_EEENS6_IJNS7_ILi64EEESA_SA_EEELi512ENS_6half_tEfNS_4arch4Sm90ELb0ELb1ELb0ELb1ELb0ELb0ELb0ELb0ELb0ELb1ELb1ELb0EEENS1_21CollectiveEpilogueFwdINS6_IJSA_NS7_ILi512EEESA_EEES9_SC_SE_Li256ELb1ELb1ELb1ELb0EEENS1_36VarlenDynamicPersistentTileSchedulerILi64ELi64ELi256ELi128ELb1ELb1ELb1ELb1ELb0ELb1EEEEEEEEEvNT_6ParamsE:
        .type           _ZN7cutlass13device_kernelIN5flash11enable_sm90INS1_16FlashAttnFwdSm90INS1_25CollectiveMainloopFwdSm90ILi2EN4cute5tupleIJNS5_1CILi1EEES8_S8_EEENS6_IJNS7_ILi64EEESA_SA_EEELi512ENS_6half_tEfNS_4arch4Sm90ELb0ELb1ELb0ELb1ELb0ELb0ELb0ELb0ELb0ELb1ELb1ELb0EEENS1_21CollectiveEpilogueFwdINS6_IJSA_NS7_ILi512EEESA_EEES9_SC_SE_Li256ELb1ELb1ELb1ELb0EEENS1_36VarlenDynamicPersistentTileSchedulerILi64ELi64ELi256ELi128ELb1ELb1ELb1ELb1ELb0ELb1EEEEEEEEEvNT_6ParamsE,@function
        .size           _ZN7cutlass13device_kernelIN5flash11enable_sm90INS1_16FlashAttnFwdSm90INS1_25CollectiveMainloopFwdSm90ILi2EN4cute5tupleIJNS5_1CILi1EEES8_S8_EEENS6_IJNS7_ILi64EEESA_SA_EEELi512ENS_6half_tEfNS_4arch4Sm90ELb0ELb1ELb0ELb1ELb0ELb0ELb0ELb0ELb0ELb1ELb1ELb0EEENS1_21CollectiveEpilogueFwdINS6_IJSA_NS7_ILi512EEESA_EEES9_SC_SE_Li256ELb1ELb1ELb1ELb0EEENS1_36VarlenDynamicPersistentTileSchedulerILi64ELi64ELi256ELi128ELb1ELb1ELb1ELb1ELb0ELb1EEEEEEEEEvNT_6ParamsE,(.L_x_15004 - _ZN7cutlass13device_kernelIN5flash11enable_sm90INS1_16FlashAttnFwdSm90INS1_25CollectiveMainloopFwdSm90ILi2EN4cute5tupleIJNS5_1CILi1EEES8_S8_EEENS6_IJNS7_ILi64EEESA_SA_EEELi512ENS_6half_tEfNS_4arch4Sm90ELb0ELb1ELb0ELb1ELb0ELb0ELb0ELb0ELb0ELb1ELb1ELb0EEENS1_21CollectiveEpilogueFwdINS6_IJSA_NS7_ILi512EEESA_EEES9_SC_SE_Li256ELb1ELb1ELb1ELb0EEENS1_36VarlenDynamicPersistentTileSchedulerILi64ELi64ELi256ELi128ELb1ELb1ELb1ELb1ELb0ELb1EEEEEEEEEvNT_6ParamsE)
        .other          _ZN7cutlass13device_kernelIN5flash11enable_sm90INS1_16FlashAttnFwdSm90INS1_25CollectiveMainloopFwdSm90ILi2EN4cute5tupleIJNS5_1CILi1EEES8_S8_EEENS6_IJNS7_ILi64EEESA_SA_EEELi512ENS_6half_tEfNS_4arch4Sm90ELb0ELb1ELb0ELb1ELb0ELb0ELb0ELb0ELb0ELb1ELb1ELb0EEENS1_21CollectiveEpilogueFwdINS6_IJSA_NS7_ILi512EEESA_EEES9_SC_SE_Li256ELb1ELb1ELb1ELb0EEENS1_36VarlenDynamicPersistentTileSchedulerILi64ELi64ELi256ELi128ELb1ELb1ELb1ELb1ELb0ELb1EEEEEEEEEvNT_6ParamsE,@"STO_CUDA_ENTRY STV_DEFAULT"
_ZN7cutlass13device_kernelIN5flash11enable_sm90INS1_16FlashAttnFwdSm90INS1_25CollectiveMainloopFwdSm90ILi2EN4cute5tupleIJNS5_1CILi1EEES8_S8_EEENS6_IJNS7_ILi64EEESA_SA_EEELi512ENS_6half_tEfNS_4arch4Sm90ELb0ELb1ELb0ELb1ELb0ELb0ELb0ELb0ELb0ELb1ELb1ELb0EEENS1_21CollectiveEpilogueFwdINS6_IJSA_NS7_ILi512EEESA_EEES9_SC_SE_Li256ELb1ELb1ELb1ELb0EEENS1_36VarlenDynamicPersistentTileSchedulerILi64ELi64ELi256ELi128ELb1ELb1ELb1ELb1ELb0ELb1EEEEEEEEEvNT_6ParamsE:
        /* <DEDUP_REMOVED lines=18> */
.L_x_5242:
[----:B------:R-:W-:Y:S05]  /*0120*/  BSYNC B0 ;  /* 0x0000000000007941 */ /* 0x000fea0003800000 */
.L_x_5241:
        /* <DEDUP_REMOVED lines=37> */
.L_x_5243:
        /* <DEDUP_REMOVED lines=22> */
.L_x_5244:
        /* <DEDUP_REMOVED lines=18> */
.L_x_5245:
        /* <DEDUP_REMOVED lines=22> */
.L_x_5246:
        /* <DEDUP_REMOVED lines=22> */
.L_x_5247:
[----:B------:R-:W-:Y:S01]  /*08c0*/  PLOP3.LUT P0, PT, PT, PT, UP0, 0x80, 0x0 ;  /* 0x000000000000781c */ /* 0x000fe20003f0f008 */
[----:B------:R-:W-:Y:S01]  /*08d0*/  UMOV UR36, 0x1 ;  /* 0x0000000100247882 */ /* 0x000fe20000000000 */
[----:B------:R-:W-:Y:S01]  /*08e0*/  NOP ;  /* 0x0000000000007918 */ /* 0x000fe20000000000 */
[----:B------:R-:W-:Y:S01]  /*08f0*/  USEL UR36, UR36, 0x2, !UP0 ;  /* 0x0000000224247887 */ /* 0x000fe2000c000000 */
[----:B------:R-:W-:Y:S01]  /*0900*/  ULDC.64 UR40, c[0x0][0x208] ;  /* 0x0000820000287ab9 */ /* 0x000fe20000000a00 */
[----:B012-4-:R-:W-:Y:S08]  /*0910*/  BAR.SYNC.DEFER_BLOCKING 0x0 ;  /* 0x0000000000007b1d */ /* 0x017ff00000010000 */
[----:B------:R-:W-:Y:S05]  /*0920*/  @!P0 BRA `(.L_x_5248) ;  /* 0x0000011800d08947 */ /* 0x000fea0003800000 */
.L_x_5249:
        /* <DEDUP_REMOVED lines=25> */
[----:B------:R-:W-:Y:S01]  /*0ac0*/  R2UR UR5, R9 ;  /* 0x00000000090572ca */ /* 0x000fe200000e0000 */
[----:B------:R-:W-:Y:S01]  /*0ad0*/  UMOV UR37, URZ ;  /* 0x0000003f00257c82 */ /* 0x000fe20008000000 */
        /* <DEDUP_REMOVED lines=9> */
[----:B------:R-:W-:Y:S01]  /*0b70*/  IMAD.IADD R10, R6, 0x1, -R11 ;  /* 0x00000001060a7824 */ /* 0x000fe200078e0a0b */
[----:B------:R-:W-:Y:S02]  /*0b80*/  SHF.R.S32.HI R7, RZ, 0x1f, R2 ;  /* 0x0000001fff077819 */ /* 0x000fe40000011402 */
[----:B------:R-:W-:Y:S01]  /*0b90*/  LEA.HI R2, R0, R5, RZ, 0x1 ;  /* 0x0000000500027211 */ /* 0x000fe200078f08ff */
[----:B------:R-:W-:Y:S01]  /*0ba0*/  IMAD.IADD R0, R6, 0x1, -R3 ;  /* 0x0000000106007824 */ /* 0x000fe200078e0a03 */
[----:B------:R-:W-:Y:S02]  /*0bb0*/  LEA.HI R7, R7, R4, RZ, 0x2 ;  /* 0x0000000407077211 */ /* 0x000fe400078f10ff */
[----:B------:R-:W-:Y:S02]  /*0bc0*/  LOP3.LUT R2, R2, 0x1ffffffe, RZ, 0xc0, !PT ;  /* 0x1ffffffe02027812 */ /* 0x000fe400078ec0ff */
[----:B------:R-:W-:-:S02]  /*0bd0*/  SHF.R.S32.HI R3, RZ, 0x1f, R0 ;  /* 0x0000001fff037819 */ /* 0x000fc40000011400 */
[----:B------:R-:W-:Y:S01]  /*0be0*/  SHF.R.S32.HI R225, RZ, 0x7, R8 ;  /* 0x00000007ffe17819 */ /* 0x000fe20000011408 */
[----:B------:R-:W-:Y:S01]  /*0bf0*/  IMAD.IADD R2, R5, 0x1, -R2 ;  /* 0x0000000105027824 */ /* 0x000fe200078e0a02 */
[----:B------:R-:W-:Y:S02]  /*0c00*/  LEA.HI R5, R3, R0, RZ, 0x3 ;  /* 0x0000000003057211 */ /* 0x000fe400078f18ff */
[----:B------:R-:W-:Y:S01]  /*0c10*/  LOP3.LUT R7, R7, 0x3ffffc, RZ, 0xc0, !PT ;  /* 0x003ffffc07077812 */ /* 0x000fe200078ec0ff */
[----:B------:R-:W-:Y:S01]  /*0c20*/  IMAD R12, R225, 0x100, R0 ;  /* 0x00000100e10c7824 */ /* 0x000fe200078e0200 */
[----:B------:R-:W-:Y:S01]  /*0c30*/  LOP3.LUT R9, R8, 0xffffff80, RZ, 0xc0, !PT ;  /* 0xffffff8008097812 */ /* 0x000fe200078ec0ff */
[----:B------:R-:W-:Y:S01]  /*0c40*/  IMAD.SHL.U32 R2, R2, 0x8, RZ ;  /* 0x0000000802027824 */ /* 0x000fe200078e00ff */
[----:B------:R-:W-:Y:S01]  /*0c50*/  LOP3.LUT R187, R224, 0xfffffff8, RZ, 0xc0, !PT ;  /* 0xfffffff8e0bb7812 */ /* 0x000fe200078ec0ff */
[----:B------:R-:W-:Y:S01]  /*0c60*/  IMAD.IADD R7, R4, 0x1, -R7 ;  /* 0x0000000104077824 */ /* 0x000fe200078e0a07 */
[C---:B------:R-:W-:Y:S01]  /*0c70*/  LOP3.LUT R11, R5.reuse, 0xfffffff8, RZ, 0xc0, !PT ;  /* 0xfffffff8050b7812 */ /* 0x040fe200078ec0ff */
[----:B------:R-:W-:Y:S01]  /*0c80*/  IMAD.SHL.U32 R5, R5, 0x40, RZ ;  /* 0x0000004005057824 */ /* 0x000fe200078e00ff */
[----:B------:R-:W-:Y:S01]  /*0c90*/  LEA.HI R8, R8, R225, RZ, 0x1 ;  /* 0x000000e108087211 */ /* 0x000fe200078f08ff */
[C---:B------:R-:W-:Y:S01]  /*0ca0*/  IMAD.IADD R9, R6.reuse, 0x1, -R9 ;  /* 0x0000000106097824 */ /* 0x040fe200078e0a09 */
[----:B------:R-:W-:Y:S01]  /*0cb0*/  SHF.R.S32.HI R224, RZ, 0x3, R224 ;  /* 0x00000003ffe07819 */ /* 0x000fe200000114e0 */
[----:B------:R-:W-:Y:S01]  /*0cc0*/  IMAD.IADD R187, R6, 0x1, -R187 ;  /* 0x0000000106bb7824 */ /* 0x000fe200078e0abb */
[----:B------:R-:W-:Y:S01]  /*0cd0*/  LEA.HI R6, R10, R10, RZ, 0x1 ;  /* 0x0000000a0a067211 */ /* 0x000fe200078f08ff */
[----:B------:R-:W-:Y:S01]  /*0ce0*/  IMAD.IADD R11, R0, 0x1, -R11 ;  /* 0x00000001000b7824 */ /* 0x000fe200078e0a0b */
[----:B------:R-:W-:Y:S01]  /*0cf0*/  LOP3.LUT R8, R8, 0xfffffe, RZ, 0xc0, !PT ;  /* 0x00fffffe08087812 */ /* 0x000fe200078ec0ff */
[----:B------:R-:W-:Y:S01]  /*0d00*/  IMAD R15, R7, 0x10, R12 ;  /* 0x00000010070f7824 */ /* 0x000fe200078e020c */
[----:B------:R-:W-:Y:S01]  /*0d10*/  LOP3.LUT R7, R5, 0x7ffffe00, RZ, 0xc0, !PT ;  /* 0x7ffffe0005077812 */ /* 0x000fe200078ec0ff */
[----:B------:R-:W-:Y:S01]  /*0d20*/  IMAD.SHL.U32 R5, R11, 0x40, RZ ;  /* 0x000000400b057824 */ /* 0x000fe200078e00ff */
[----:B------:R-:W-:Y:S01]  /*0d30*/  LOP3.LUT R3, R6, 0x1ffffffe, RZ, 0xc0, !PT ;  /* 0x1ffffffe06037812 */ /* 0x000fe200078ec0ff */
[----:B------:R-:W-:Y:S01]  /*0d40*/  IMAD.IADD R8, R225, 0x1, -R8 ;  /* 0x00000001e1087824 */ /* 0x000fe200078e0a08 */
[----:B------:R-:W-:Y:S01]  /*0d50*/  SHF.R.S32.HI R6, RZ, 0x1f, R9 ;  /* 0x0000001fff067819 */ /* 0x000fe20000011409 */
[----:B------:R-:W-:Y:S01]  /*0d60*/  IMAD R7, R4, 0x400, R7 ;  /* 0x0000040004077824 */ /* 0x000fe200078e0207 */
[----:B------:R-:W-:Y:S01]  /*0d70*/  LOP3.LUT R5, R5, 0x1c0, RZ, 0xc0, !PT ;  /* 0x000001c005057812 */ /* 0x000fe200078ec0ff */
[----:B------:R-:W-:Y:S01]  /*0d80*/  IMAD.IADD R13, R10, 0x1, -R3 ;  /* 0x000000010a0d7824 */ /* 0x000fe200078e0a03 */
[----:B------:R-:W-:Y:S01]  /*0d90*/  LEA.HI R3, R6, R9, RZ, 0x2 ;  /* 0x0000000906037211 */ /* 0x000fe200078f10ff */
[--C-:B------:R-:W-:Y:S01]  /*0da0*/  IMAD.U32 R4, R15, 0x40, R2.reuse ;  /* 0x000000400f047824 */ /* 0x100fe200078e0002 */
[----:B------:R-:W-:Y:S01]  /*0db0*/  LOP3.LUT R2, R5, 0x8, R2, 0xf8, !PT ;  /* 0x0000000805027812 */ /* 0x000fe200078ef802 */
[----:B------:R-:W-:Y:S01]  /*0dc0*/  IMAD.SHL.U32 R185, R187, 0x8, RZ ;  /* 0x00000008bbb97824 */ /* 0x000fe200078e00ff */
[----:B------:R-:W-:-:S02]  /*0dd0*/  SHF.R.U32.HI R5, RZ, 0x3, R5 ;  /* 0x00000003ff057819 */ /* 0x000fc40000011605 */
[----:B------:R-:W-:Y:S01]  /*0de0*/  LOP3.LUT R10, R3, 0x7ffffffc, RZ, 0xc0, !PT ;  /* 0x7ffffffc030a7812 */ /* 0x000fe200078ec0ff */
[----:B------:R0:W-:Y:S01]  /*0df0*/  STL [R1+0x54], R4 ;  /* 0x0000540401007387 */ /* 0x0001e20000100800 */
[--C-:B------:R-:W-:Y:S01]  /*0e00*/  SHF.R.S32.HI R0, RZ, 0x2, R3.reuse ;  /* 0x00000002ff007819 */ /* 0x100fe20000011403 */
[----:B------:R-:W-:Y:S01]  /*0e10*/  VIADD R192, R185, 0x40 ;  /* 0x00000040b9c07836 */ /* 0x000fe20000000000 */
[----:B------:R-:W-:Y:S01]  /*0e20*/  LOP3.LUT R2, R2, R5, RZ, 0x3c, !PT ;  /* 0x0000000502027212 */ /* 0x000fe200078e3cff */
[----:B------:R-:W-:Y:S01]  /*0e30*/  IMAD.IADD R10, R9, 0x1, -R10 ;  /* 0x00000001090a7824 */ /* 0x000fe200078e0a0a */
[----:B------:R-:W-:Y:S02]  /*0e40*/  SHF.R.S32.HI R3, RZ, 0x1f, R3 ;  /* 0x0000001fff037819 */ /* 0x000fe40000011403 */
[----:B------:R-:W-:Y:S01]  /*0e50*/  R2P PR, R11, 0x6 ;  /* 0x000000060b007804 */ /* 0x000fe20000000000 */
[----:B------:R-:W-:Y:S01]  /*0e60*/  IMAD.IADD R7, R7, 0x1, R2 ;  /* 0x0000000107077824 */ /* 0x000fe200078e0202 */
[----:B------:R-:W-:Y:S01]  /*0e70*/  LEA.HI R3, R3, R0, RZ, 0x3 ;  /* 0x0000000003037211 */ /* 0x000fe200078f18ff */
[----:B0-----:R-:W-:Y:S01]  /*0e80*/  IMAD.SHL.U32 R4, R8, 0x100, RZ ;  /* 0x0000010008047824 */ /* 0x001fe200078e00ff */
[----:B------:R-:W-:Y:S01]  /*0e90*/  LEA.HI R6, R6, R9, RZ, 0x5 ;  /* 0x0000000906067211 */ /* 0x000fe200078f28ff */
[----:B------:R-:W-:Y:S01]  /*0ea0*/  IMAD.SHL.U32 R2, R10, 0x2, RZ ;  /* 0x000000020a027824 */ /* 0x000fe200078e00ff */
[----:B------:R-:W-:-:S02]  /*0eb0*/  LOP3.LUT R3, R3, 0xfffffff8, RZ, 0xc0, !PT ;  /* 0xfffffff803037812 */ /* 0x000fc400078ec0ff */
[----:B------:R-:W-:Y:S01]  /*0ec0*/  LEA R19, R7, UR46, 0x1 ;  /* 0x0000002e07137c11 */ /* 0x000fe2000f8e08ff */
[----:B------:R-:W-:Y:S01]  /*0ed0*/  IMAD.IADD R17, R2, 0x1, R4 ;  /* 0x0000000102117824 */ /* 0x000fe200078e0204 */
[----:B------:R-:W-:Y:S01]  /*0ee0*/  SHF.R.S32.HI R6, RZ, 0x5, R6 ;  /* 0x00000005ff067819 */ /* 0x000fe20000011406 */
[----:B------:R-:W-:Y:S01]  /*0ef0*/  IMAD.IADD R3, R0, 0x1, -R3 ;  /* 0x0000000100037824 */ /* 0x000fe200078e0a03 */
[----:B------:R0:W-:Y:S01]  /*0f00*/  STL [R1+0x50], R4 ;  /* 0x0000500401007387 */ /* 0x0001e20000100800 */
[C---:B------:R-:W-:Y:S01]  /*0f10*/  VIADD R223, R17.reuse, 0x8 ;  /* 0x0000000811df7836 */ /* 0x040fe20000000000 */
[----:B------:R-:W-:Y:S01]  /*0f20*/  SHF.R.S32.HI R0, RZ, 0x1f, R17 ;  /* 0x0000001fff007819 */ /* 0x000fe20000011411 */
[----:B------:R-:W-:Y:S01]  /*0f30*/  VIADD R222, R17, 0x10 ;  /* 0x0000001011de7836 */ /* 0x000fe20000000000 */
[----:B------:R-:W-:Y:S01]  /*0f40*/  SEL R23, R23, 0xffffffe0, !P1 ;  /* 0xffffffe017177807 */ /* 0x000fe20004800000 */
[C---:B------:R-:W-:Y:S01]  /*0f50*/  VIADD R221, R17.reuse, 0x18 ;  /* 0x0000001811dd7836 */ /* 0x040fe20000000000 */
[----:B------:R-:W-:Y:S01]  /*0f60*/  SHF.R.S32.HI R0, RZ, 0x1f, R223 ;  /* 0x0000001fff007819 */ /* 0x000fe200000114df */
[----:B------:R-:W-:-:S02]  /*0f70*/  VIADD R220, R17, 0x20 ;  /* 0x0000002011dc7836 */ /* 0x000fc40000000000 */
[C---:B------:R-:W-:Y:S01]  /*0f80*/  VIADD R219, R17.reuse, 0x28 ;  /* 0x0000002811db7836 */ /* 0x040fe20000000000 */
[----:B0-----:R-:W-:Y:S01]  /*0f90*/  SHF.R.S32.HI R4, RZ, 0x1f, R222 ;  /* 0x0000001fff047819 */ /* 0x001fe200000114de */
[C---:B------:R-:W-:Y:S01]  /*0fa0*/  VIADD R218, R17.reuse, 0x30 ;  /* 0x0000003011da7836 */ /* 0x040fe20000000000 */
[----:B------:R-:W-:Y:S01]  /*0fb0*/  SHF.R.S32.HI R0, RZ, 0x1f, R220 ;  /* 0x0000001fff007819 */ /* 0x000fe200000114dc */
[C---:B------:R-:W-:Y:S01]  /*0fc0*/  VIADD R217, R17.reuse, 0x38 ;  /* 0x0000003811d97836 */ /* 0x040fe20000000000 */
[----:B------:R-:W-:Y:S01]  /*0fd0*/  SHF.R.S32.HI R4, RZ, 0x1f, R219 ;  /* 0x0000001fff047819 */ /* 0x000fe200000114db */
[C---:B------:R-:W-:Y:S02]  /*0fe0*/  VIADD R216, R17.reuse, 0x40 ;  /* 0x0000004011d87836 */ /* 0x040fe40000000000 */
[C---:B------:R-:W-:Y:S01]  /*0ff0*/  VIADD R215, R17.reuse, 0x48 ;  /* 0x0000004811d77836 */ /* 0x040fe20000000000 */
[----:B------:R-:W-:Y:S01]  /*1000*/  SHF.R.S32.HI R0, RZ, 0x1f, R217 ;  /* 0x0000001fff007819 */ /* 0x000fe200000114d9 */
[----:B------:R-:W-:Y:S01]  /*1010*/  VIADD R214, R17, 0x50 ;  /* 0x0000005011d67836 */ /* 0x000fe20000000000 */
[----:B------:R-:W-:Y:S01]  /*1020*/  SHF.R.S32.HI R4, RZ, 0x1f, R216 ;  /* 0x0000001fff047819 */ /* 0x000fe200000114d8 */
[----:B------:R-:W-:-:S02]  /*1030*/  VIADD R184, R19, 0x26800 ;  /* 0x0002680013b87836 */ /* 0x000fc40000000000 */
[----:B------:R-:W-:Y:S01]  /*1040*/  IMAD R16, R6, 0x10, R3 ;  /* 0x0000001006107824 */ /* 0x000fe200078e0203 */
        /* <DEDUP_REMOVED lines=49> */
[----:B------:R-:W-:Y:S01]  /*1360*/  IMAD R186, R13, 0x8, R16 ;  /* 0x000000080dba7824 */ /* 0x000fe200078e0210 */
[----:B------:R-:W-:Y:S01]  /*1370*/  SHF.R.S32.HI R226, RZ, 0x1f, R193 ;  /* 0x0000001fffe27819 */ /* 0x000fe200000114c1 */
[----:B------:R-:W-:-:S07]  /*1380*/  IMAD.IADD R23, R23, 0x1, R22 ;  /* 0x0000000117177824 */ /* 0x000fce00078e0216 */
.L_x_5362:
[----:B------:R-:W-:Y:S02]  /*1390*/  ULDC.64 UR8, c[0x0][0xa28] ;  /* 0x00028a0000087ab9 */ /* 0x000fe40000000a00 */
[----:B------:R-:W-:-:S04]  /*13a0*/  UISETP.NE.U32.AND UP0, UPT, UR8, URZ, UPT ;  /* 0x0000003f0800728c */ /* 0x000fc8000bf05070 */
[----:B------:R-:W-:-:S03]  /*13b0*/  UISETP.NE.AND.EX UP0, UPT, UR9, URZ, UPT, UP0 ;  /* 0x0000003f0900728c */ /* 0x000fc6000bf05300 */
[----:B------:R-:W-:Y:S02]  /*13c0*/  ULDC.64 UR8, c[0x0][0xa18] ;  /* 0x0002860000087ab9 */ /* 0x000fe40000000a00 */
[----:B------:R-:W-:Y:S01]  /*13d0*/  UISETP.NE.U32.AND UP1, UPT, UR8, URZ, UPT ;  /* 0x0000003f0800728c */ /* 0x000fe2000bf25070 */
[----:B------:R-:W-:-:S03]  /*13e0*/  PLOP3.LUT P0, PT, PT, PT, UP0, 0x80, 0x0 ;  /* 0x000000000000781c */ /* 0x000fc60003f0f008 */
[----:B------:R-:W-:-:S03]  /*13f0*/  UISETP.NE.AND.EX UP1, UPT, UR9, URZ, UPT, UP1 ;  /* 0x0000003f0900728c */ /* 0x000fc6000bf25310 */
[----:B------:R-:W-:Y:S02]  /*1400*/  @UP0 ULDC.64 UR8, c[0x0][0xa28] ;  /* 0x00028a0000080ab9 */ /* 0x000fe40000000a00 */
[----:B------:R-:W-:Y:S01]  /*1410*/  @UP0 UIMAD.WIDE UR8, UR6, 0x4, UR8 ;  /* 0x00000004060808a5 */ /* 0x000fe2000f8e0208 */
[----:B------:R-:W-:-:S05]  /*1420*/  PLOP3.LUT P2, PT, PT, PT, UP1, 0x80, 0x0 ;  /* 0x000000000000781c */ /* 0x000fca0003f4f018 */
[----:B------:R-:W-:Y:S01]  /*1430*/  @UP1 ULDC.64 UR10, c[0x0][0xa18] ;  /* 0x00028600000a1ab9 */ /* 0x000fe20000000a00 */
[----:B0-23--:R-:W-:Y:S02]  /*1440*/  IMAD.U32 R4, RZ, RZ, UR8 ;  /* 0x00000008ff047e24 */ /* 0x00dfe4000f8e00ff */
[----:B----4-:R-:W-:Y:S01]  /*1450*/  IMAD.U32 R5, RZ, RZ, UR9 ;  /* 0x00000009ff057e24 */ /* 0x010fe2000f8e00ff */
[----:B------:R-:W-:Y:S02]  /*1460*/  @UP1 UIMAD.WIDE UR8, UR6, 0x4, UR10 ;  /* 0x00000004060818a5 */ /* 0x000fe4000f8e020a */
[----:B------:R-:W-:Y:S02]  /*1470*/  ULOP3.LUT UR4, UR7, 0xff000000, URZ, 0xc0, !UPT ;  /* 0xff00000007047892 */ /* 0x000fe4000f8ec03f */
[----:B------:R-:W2:Y:S01]  /*1480*/  @P0 LDG.E R4, desc[UR40][R4.64] ;  /* 0x0000002804040981 */ /* 0x000ea2000c1e1900 */
[----:B------:R-:W-:Y:S01]  /*1490*/  ULDC.64 UR10, c[0x0][0xa20] ;  /* 0x00028800000a7ab9 */ /* 0x000fe20000000a00 */
[----:B-1----:R-:W-:-:S02]  /*14a0*/  IMAD.U32 R6, RZ, RZ, UR8 ;  /* 0x00000008ff067e24 */ /* 0x002fc4000f8e00ff */
[----:B------:R-:W-:Y:S01]  /*14b0*/  IMAD.U32 R7, RZ, RZ, UR9 ;  /* 0x00000009ff077e24 */ /* 0x000fe2000f8e00ff */
[----:B------:R-:W-:-:S04]  /*14c0*/  ULDC.64 UR8, c[0x0][0x418] ;  /* 0x0001060000087ab9 */ /* 0x000fc80000000a00 */
[----:B------:R-:W3:Y:S01]  /*14d0*/  @P2 LDG.E R6, desc[UR40][R6.64] ;  /* 0x0000002806062981 */ /* 0x000ee2000c1e1900 */
[----:B------:R-:W-:Y:S01]  /*14e0*/  UISETP.NE.U32.AND UP0, UPT, UR8, URZ, UPT ;  /* 0x0000003f0800728c */ /* 0x000fe2000bf05070 */
[----:B------:R-:W-:Y:S01]  /*14f0*/  ISETP.NE.U32.AND P1, PT, RZ, UR10, PT ;  /* 0x0000000aff007c0c */ /* 0x000fe2000bf25070 */
[----:B------:R-:W-:Y:S02]  /*1500*/  ULOP3.LUT UR45, UR7, 0xff0000, URZ, 0xc0, !UPT ;  /* 0x00ff0000072d7892 */ /* 0x000fe4000f8ec03f */
[----:B------:R-:W-:Y:S01]  /*1510*/  UISETP.NE.AND.EX UP0, UPT, UR9, URZ, UPT, UP0 ;  /* 0x0000003f0900728c */ /* 0x000fe2000bf05300 */
[----:B------:R-:W-:Y:S01]  /*1520*/  ISETP.NE.AND.EX P1, PT, RZ, UR11, PT, P1 ;  /* 0x0000000bff007c0c */ /* 0x000fe2000bf25310 */
[----:B------:R-:W-:Y:S01]  /*1530*/  ULDC UR8, c[0x0][0x424] ;  /* 0x0001090000087ab9 */ /* 0x000fe20000000800 */
[----:B------:R-:W-:Y:S02]  /*1540*/  USHF.R.U32.HI UR4, URZ, 0x8, UR4 ;  /* 0x000000083f047899 */ /* 0x000fe40008011604 */
[----:B------:R-:W-:Y:S01]  /*1550*/  USEL UR8, UR8, 0x1, UP0 ;  /* 0x0000000108087887 */ /* 0x000fe20008000000 */
[----:B------:R-:W-:Y:S01]  /*1560*/  ULDC UR9, c[0x0][0x2f0] ;  /* 0x0000bc0000097ab9 */ /* 0x000fe20000000800 */
[----:B------:R-:W-:Y:S01]  /*1570*/  UMOV UR49, URZ ;  /* 0x0000003f00317c82 */ /* 0x000fe20008000000 */
[----:B------:R-:W-:Y:S01]  /*1580*/  ULEA.HI UR45, UR45, UR4, URZ, 0x10 ;  /* 0x000000042d2d7291 */ /* 0x000fe2000f8f803f */
[----:B------:R-:W-:Y:S01]  /*1590*/  ULDC UR51, c[0x0][0x288] ;  /* 0x0000a20000337ab9 */ /* 0x000fe20000000800 */
[----:B------:R-:W-:-:S02]  /*15a0*/  UIMAD UR4, UR8, UR9, URZ ;  /* 0x00000009080472a4 */ /* 0x000fc4000f8e023f */
[----:B------:R-:W-:Y:S01]  /*15b0*/  ULOP3.LUT UR44, UR7, 0xffff, URZ, 0xc0, !UPT ;  /* 0x0000ffff072c7892 */ /* 0x000fe2000f8ec03f */
[----:B--2---:R-:W-:Y:S02]  /*15c0*/  @P0 R2UR UR49, R4 ;  /* 0x00000000043102ca */ /* 0x004fe400000e0000 */
        /* <DEDUP_REMOVED lines=15> */
.L_x_5250:
[----:B------:R-:W-:Y:S01]  /*16c0*/  UMOV UR43, UR6 ;  /* 0x00000006002b7c82 */ /* 0x000fe20008000000 */
[----:B------:R-:W-:Y:S05]  /*16d0*/  @!P1 BRA `(.L_x_5251) ;  /* 0x00000000001c9947 */ /* 0x000fea0003800000 */
[----:B------:R-:W-:Y:S02]  /*16e0*/  ULDC.64 UR8, c[0x0][0xa20] ;  /* 0x0002880000087ab9 */ /* 0x000fe40000000a00 */
[----:B------:R-:W-:-:S06]  /*16f0*/  UIMAD.WIDE UR6, UR6, 0x4, UR8 ;  /* 0x00000004060678a5 */ /* 0x000fcc000f8e0208 */
[----:B------:R-:W-:Y:S02]  /*1700*/  IMAD.U32 R4, RZ, RZ, UR6 ;  /* 0x00000006ff047e24 */ /* 0x000fe4000f8e00ff */
[----:B------:R-:W-:-:S05]  /*1710*/  IMAD.U32 R5, RZ, RZ, UR7 ;  /* 0x00000007ff057e24 */ /* 0x000fca000f8e00ff */
[----:B------:R-:W2:Y:S02]  /*1720*/  LDG.E R4, desc[UR40][R4.64] ;  /* 0x0000002804047981 */ /* 0x000ea4000c1e1900 */
[----:B--2---:R-:W-:Y:S01]  /*1730*/  R2UR UR4, R4 ;  /* 0x00000000040472ca */ /* 0x004fe200000e0000 */
[----:B------:R-:W-:-:S14]  /*1740*/  BRA `(.L_x_5252) ;  /* 0x0000000000347947 */ /* 0x000fdc0003800000 */
.L_x_5251:
        /* <DEDUP_REMOVED lines=13> */
.L_x_5252:
[----:B------:R-:W-:Y:S02]  /*1820*/  UISETP.NE.AND UP0, UPT, UR47, 0x1, UPT ;  /* 0x000000012f00788c */ /* 0x000fe4000bf05270 */
[----:B------:R-:W-:Y:S02]  /*1830*/  UIADD3 UR49, UR4, -UR49, URZ ;  /* 0x8000003104317290 */ /* 0x000fe4000fffe03f */
[----:B------:R-:W-:Y:S02]  /*1840*/  USHF.L.U32 UR42, UR5, 0x6, URZ ;  /* 0x00000006052a7899 */ /* 0x000fe4000800063f */
[----:B------:R-:W-:Y:S01]  /*1850*/  UIADD3 UR4, UR49, 0x3f, URZ ;  /* 0x0000003f31047890 */ /* 0x000fe2000fffe03f */
[----:B------:R-:W-:-:S03]  /*1860*/  PLOP3.LUT P0, PT, PT, PT, UP0, 0x80, 0x0 ;  /* 0x000000000000781c */ /* 0x000fc60003f0f008 */
[----:B------:R-:W-:-:S04]  /*1870*/  USHF.R.S32.HI UR6, URZ, 0x1f, UR4 ;  /* 0x0000001f3f067899 */ /* 0x000fc80008011404 */
[----:B------:R-:W-:-:S04]  /*1880*/  ULEA.HI UR6, UR6, UR4, URZ, 0x6 ;  /* 0x0000000406067291 */ /* 0x000fc8000f8f303f */
[----:B------:R-:W-:Y:S02]  /*1890*/  USHF.R.S32.HI UR6, URZ, 0x6, UR6 ;  /* 0x000000063f067899 */ /* 0x000fe40008011406 */
[----:B------:R-:W-:Y:S10]  /*18a0*/  @!P0 BRA `(.L_x_5253) ;  /* 0x0000002400108947 */ /* 0x000ff40003800000 */
[----:B------:R-:W-:Y:S01]  /*18b0*/  ULDC UR4, c[0x0][0x448] ;  /* 0x0001120000047ab9 */ /* 0x000fe20000000800 */
[----:B------:R-:W-:Y:S02]  /*18c0*/  UIADD3 UR7, UR42, 0x3f, URZ ;  /* 0x0000003f2a077890 */ /* 0x000fe4000fffe03f */
[----:B------:R-:W-:Y:S02]  /*18d0*/  UISETP.NE.AND UP0, UPT, UR4, 0x1, UPT ;  /* 0x000000010400788c */ /* 0x000fe4000bf05270 */
[----:B------:R-:W-:Y:S01]  /*18e0*/  UIADD3 UR10, UR49, 0x1, -UR51 ;  /* 0x00000001310a7890 */ /* 0x000fe2000fffe833 */
[----:B------:R-:W-:Y:S02]  /*18f0*/  ULDC.64 UR4, c[0x0][0x9e0] ;  /* 0x0002780000047ab9 */ /* 0x000fe40000000a00 */
[----:B------:R-:W-:-:S06]  /*1900*/  UISETP.GE.AND UP1, UPT, UR5, 0x1, UPT ;  /* 0x000000010500788c */ /* 0x000fcc000bf26270 */
        /* <DEDUP_REMOVED lines=18> */
.L_x_5255:
[----:B------:R-:W-:-:S11]  /*1a30*/  UISETP.NE.AND UP1, UPT, UR5, 0x1, UPT ;  /* 0x000000010500788c */ /* 0x000fd6000bf25270 */
[----:B------:R-:W-:Y:S02]  /*1a40*/  @UP1 ULDC.64 UR10, c[0x0][0x9e8] ;  /* 0x00027a00000a1ab9 */ /* 0x000fe40000000a00 */
[----:B------:R-:W-:-:S04]  /*1a50*/  UIMAD.WIDE.U32 UR8, UR7, UR10, URZ ;  /* 0x0000000a070872a5 */ /* 0x000fc8000f8e003f */
[----:B------:R-:W-:-:S12]  /*1a60*/  @UP1 USHF.R.U32.HI UR7, URZ, UR11, UR9 ;  /* 0x0000000b3f071299 */ /* 0x000fd80008011609 */
.L_x_5256:
[----:B------:R-:W-:-:S04]  /*1a70*/  UIMAD UR7, UR7, UR5, UR5 ;  /* 0x00000005070772a4 */ /* 0x000fc8000f8e0205 */
[----:B------:R-:W-:-:S04]  /*1a80*/  UISETP.LT.AND UP1, UPT, UR4, UR7, UPT ;  /* 0x000000070400728c */ /* 0x000fc8000bf21270 */
[----:B------:R-:W-:-:S12]  /*1a90*/  USEL UR4, UR4, UR7, UP1 ;  /* 0x0000000704047287 */ /* 0x000fd80008800000 */
.L_x_5254:
[----:B------:R-:W-:Y:S01]  /*1aa0*/  UIADD3 UR4, UR4, 0x3f, URZ ;  /* 0x0000003f04047890 */ /* 0x000fe2000fffe03f */
[----:B------:R-:W-:Y:S01]  /*1ab0*/  @UP0 ULDC UR8, c[0x0][0x44c] ;  /* 0x0001130000080ab9 */ /* 0x000fe20000000800 */
[----:B------:R-:W-:Y:S02]  /*1ac0*/  @UP0 ULDC UR10, c[0x0][0x450] ;  /* 0x00011400000a0ab9 */ /* 0x000fe40000000800 */
[----:B------:R-:W-:Y:S02]  /*1ad0*/  USHF.R.S32.HI UR7, URZ, 0x1f, UR4 ;  /* 0x0000001f3f077899 */ /* 0x000fe40008011404 */
[----:B------:R-:W-:Y:S02]  /*1ae0*/  UIMAD.WIDE.U32 UR8, UR42, UR8, URZ ;  /* 0x000000082a0872a5 */ /* 0x000fe4000f8e003f */
[----:B------:R-:W-:-:S03]  /*1af0*/  ULEA.HI UR7, UR7, UR4, URZ, 0x6 ;  /* 0x0000000407077291 */ /* 0x000fc6000f8f303f */
[----:B------:R-:W-:Y:S01]  /*1b00*/  UMOV UR4, UR42 ;  /* 0x0000002a00047c82 */ /* 0x000fe20008000000 */
[----:B------:R-:W-:Y:S02]  /*1b10*/  @UP0 USHF.R.U32.HI UR4, URZ, UR10, UR9 ;  /* 0x0000000a3f040299 */ /* 0x000fe40008011609 */
[----:B------:R-:W-:Y:S02]  /*1b20*/  USHF.R.S32.HI UR7, URZ, 0x6, UR7 ;  /* 0x000000063f077899 */ /* 0x000fe40008011407 */
[----:B------:R-:W-:Y:S02]  /*1b30*/  UIADD3 UR49, UR4, UR49, -UR51 ;  /* 0x0000003104317290 */ /* 0x000fe4000fffe833 */
[----:B------:R-:W-:Y:S01]  /*1b40*/  UISETP.LT.AND UP0, UPT, UR6, UR7, UPT ;  /* 0x000000070600728c */ /* 0x000fe2000bf01270 */
[----:B------:R-:W-:-:S03]  /*1b50*/  ULDC UR4, c[0x0][0x9dc] ;  /* 0x0002770000047ab9 */ /* 0x000fc60000000800 */
        /* <DEDUP_REMOVED lines=13> */
.L_x_5258:
[----:B------:R-:W-:-:S11]  /*1c30*/  UISETP.NE.AND UP0, UPT, UR5, 0x1, UPT ;  /* 0x000000010500788c */ /* 0x000fd6000bf05270 */
[----:B------:R-:W-:Y:S02]  /*1c40*/  @UP0 ULDC.64 UR10, c[0x0][0x9e8] ;  /* 0x00027a00000a0ab9 */ /* 0x000fe40000000a00 */
[----:B------:R-:W-:-:S04]  /*1c50*/  UIMAD.WIDE.U32 UR6, UR49, UR10, URZ ;  /* 0x0000000a310672a5 */ /* 0x000fc8000f8e003f */
[----:B------:R-:W-:-:S12]  /*1c60*/  @UP0 USHF.R.U32.HI UR49, URZ, UR11, UR7 ;  /* 0x0000000b3f310299 */ /* 0x000fd80008011607 */
.L_x_5259:
[----:B------:R-:W-:-:S04]  /*1c70*/  UIMAD UR5, UR49, UR5, URZ ;  /* 0x00000005310572a4 */ /* 0x000fc8000f8e023f */
[----:B------:R-:W-:-:S04]  /*1c80*/  UISETP.LT.AND UP0, UPT, UR4, UR5, UPT ;  /* 0x000000050400728c */ /* 0x000fc8000bf01270 */
[----:B------:R-:W-:-:S12]  /*1c90*/  USEL UR4, UR4, UR5, !UP0 ;  /* 0x0000000504047287 */ /* 0x000fd8000c000000 */
.L_x_5257:
[----:B------:R-:W-:Y:S02]  /*1ca0*/  USHF.R.S32.HI UR5, URZ, 0x1f, UR4 ;  /* 0x0000001f3f057899 */ /* 0x000fe40008011404 */
[----:B------:R-:W-:Y:S02]  /*1cb0*/  ULOP3.LUT UR20, UR45, 0xff, URZ, 0xc0, !UPT ;  /* 0x000000ff2d147892 */ /* 0x000fe4000f8ec03f */
[----:B------:R-:W-:-:S03]  /*1cc0*/  ULEA.HI UR5, UR5, UR4, URZ, 0x6 ;  /* 0x0000000405057291 */ /* 0x000fc6000f8f303f */
[----:B------:R-:W-:Y:S01]  /*1cd0*/  UMOV UR4, URZ ;  /* 0x0000003f00047c82 */ /* 0x000fe20008000000 */
[----:B------:R-:W-:-:S04]  /*1ce0*/  USHF.R.S32.HI UR5, URZ, 0x6, UR5 ;  /* 0x000000063f057899 */ /* 0x000fc80008011405 */
[----:B------:R-:W-:-:S04]  /*1cf0*/  UISETP.LT.AND UP0, UPT, URZ, UR5, UPT ;  /* 0x000000053f00728c */ /* 0x000fc8000bf01270 */
[----:B------:R-:W-:-:S04]  /*1d00*/  USEL UR10, URZ, UR5, !UP0 ;  /* 0x000000053f0a7287 */ /* 0x000fc8000c000000 */
[----:B------:R-:W-:-:S06]  /*1d10*/  UISETP.GT.AND UP0, UPT, UR9, UR10, UPT ;  /* 0x0000000a0900728c */ /* 0x000fcc000bf04270 */
[----:B------:R-:W-:-:S13]  /*1d20*/  PLOP3.LUT P0, PT, PT, PT, UP0, 0x80, 0x0 ;  /* 0x000000000000781c */ /* 0x000fda0003f0f008 */
[----:B------:R-:W-:Y:S05]  /*1d30*/  @!P0 BRA `(.L_x_5260) ;  /* 0x0000000000948947 */ /* 0x000fea0003800000 */
[----:B------:R-:W-:-:S04]  /*1d40*/  USHF.R.U32.HI UR11, URZ, 0x10, UR45 ;  /* 0x000000103f0b7899 */ /* 0x000fc8000801162d */
[----:B------:R-:W-:-:S11]  /*1d50*/  UISETP.NE.AND UP0, UPT, UR11, URZ, UPT ;  /* 0x0000003f0b00728c */ /* 0x000fd6000bf05270 */
[----:B------:R-:W-:Y:S02]  /*1d60*/  @!UP0 ULDC UR11, c[0x0][0x9f0] ;  /* 0x00027c00000b8ab9 */ /* 0x000fe40000000800 */
        /* <DEDUP_REMOVED lines=9> */
[----:B------:R-:W-:-:S05]  /*1e00*/  IABS R5, R5 ;  /* 0x0000000500057213 */ /* 0x000fca0000000000 */
[----:B------:R-:W0:Y:S01]  /*1e10*/  I2F.RP R0, UR12 ;  /* 0x0000000c00007d06 */ /* 0x000e220008209400 */
[----:B------:R-:W-:-:S05]  /*1e20*/  IMAD.MOV.U32 R4, RZ, RZ, R5 ;  /* 0x000000ffff047224 */ /* 0x000fca00078e0005 */
[----:B------:R-:W-:Y:S02]  /*1e30*/  R2UR UR8, R4 ;  /* 0x00000000040872ca */ /* 0x000fe400000e0000 */
        /* <DEDUP_REMOVED lines=21> */
.L_x_5260:
[----:B------:R-:W-:Y:S01]  /*1f90*/  UIMAD UR20, UR20, UR4, UR10 ;  /* 0x00000004141472a4 */ /* 0x000fe2000f8e020a */
[----:B------:R-:W-:Y:S01]  /*1fa0*/  IMAD.U32 R0, RZ, RZ, UR9 ;  /* 0x00000009ff007e24 */ /* 0x000fe2000f8e00ff */
[----:B------:R-:W-:Y:S01]  /*1fb0*/  PLOP3.LUT P0, PT, PT, PT, PT, 0x80, 0x0 ;  /* 0x000000000000781c */ /* 0x000fe20003f0f070 */
[----:B------:R-:W-:Y:S01]  /*1fc0*/  IMAD.U32 R3, RZ, RZ, UR4 ;  /* 0x00000004ff037e24 */ /* 0x000fe2000f8e00ff */
[----:B------:R-:W-:Y:S01]  /*1fd0*/  CS2R R150, SRZ ;  /* 0x0000000000967805 */ /* 0x000fe2000001ff00 */
[----:B------:R-:W-:Y:S01]  /*1fe0*/  IMAD.MOV.U32 R12, RZ, RZ, RZ ;  /* 0x000000ffff0c7224 */ /* 0x000fe200078e00ff */
[----:B------:R-:W-:Y:S02]  /*1ff0*/  CS2R R148, SRZ ;  /* 0x0000000000947805 */ /* 0x000fe4000001ff00 */
[----:B------:R-:W-:Y:S02]  /*2000*/  CS2R R146, SRZ ;  /* 0x0000000000927805 */ /* 0x000fe4000001ff00 */
[----:B------:R-:W-:Y:S01]  /*2010*/  VIADDMNMX R0, R3, UR20, R0, PT ;  /* 0x0000001403007c46 */ /* 0x000fe2000b800100 */
[----:B------:R-:W-:Y:S01]  /*2020*/  IMAD.MOV.U32 R3, RZ, RZ, RZ ;  /* 0x000000ffff037224 */ /* 0x000fe200078e00ff */
[----:B------:R-:W-:-:S02]  /*2030*/  CS2R R144, SRZ ;  /* 0x0000000000907805 */ /* 0x000fc4000001ff00 */
[----:B------:R-:W-:Y:S02]  /*2040*/  CS2R R142, SRZ ;  /* 0x00000000008e7805 */ /* 0x000fe4000001ff00 */
[----:B------:R-:W-:Y:S02]  /*2050*/  R2UR UR22, R0 ;  /* 0x00000000001672ca */ /* 0x000fe400000e0000 */
        /* <DEDUP_REMOVED lines=12> */
[----:B------:R-:W-:Y:S01]  /*2120*/  UISETP.GT.AND UP0, UPT, UR22, UR20, UPT ;  /* 0x000000141600728c */ /* 0x000fe2000bf04270 */
[----:B------:R-:W-:Y:S02]  /*2130*/  CS2R R116, SRZ ;  /* 0x0000000000747805 */ /* 0x000fe4000001ff00 */
[----:B------:R-:W-:Y:S02]  /*2140*/  CS2R R114, SRZ ;  /* 0x0000000000727805 */ /* 0x000fe4000001ff00 */
[----:B------:R-:W-:Y:S02]  /*2150*/  CS2R R112, SRZ ;  /* 0x0000000000707805 */ /* 0x000fe4000001ff00 */
[----:B------:R-:W-:-:S02]  /*2160*/  CS2R R110, SRZ ;  /* 0x00000000006e7805 */ /* 0x000fc4000001ff00 */
[----:B------:R-:W-:Y:S02]  /*2170*/  CS2R R108, SRZ ;  /* 0x00000000006c7805 */ /* 0x000fe4000001ff00 */
[----:B------:R-:W-:Y:S02]  /*2180*/  PLOP3.LUT P1, PT, PT, PT, UP0, 0x80, 0x0 ;  /* 0x000000000000781c */ /* 0x000fe40003f2f008 */
        /* <DEDUP_REMOVED lines=44> */
[----:B------:R-:W-:Y:S02]  /*2450*/  ISETP.NE.AND P0, PT, RZ, UR47, PT ;  /* 0x0000002fff007c0c */ /* 0x000fe4000bf05270 */
[----:B0-----:R-:W-:Y:S01]  /*2460*/  R2UR UR4, R0 ;  /* 0x00000000000472ca */ /* 0x001fe200000e0000 */
[----:B------:R-:W-:-:S05]  /*2470*/  IMAD.MOV.U32 R0, RZ, RZ, 0x1 ;  /* 0x00000001ff007424 */ /* 0x000fca00078e00ff */
[----:B------:R-:W-:-:S04]  /*2480*/  SEL R0, R0, 0x2, !P0 ;  /* 0x0000000200007807 */ /* 0x000fc80004000000 */
[----:B------:R-:W-:-:S03]  /*2490*/  LOP3.LUT R0, R0, 0x1, RZ, 0xfc, !PT ;  /* 0x0000000100007812 */ /* 0x000fc600078efcff */
[----:B------:R-:W-:Y:S01]  /*24a0*/  ULEA.HI UR5, UR4, UR4, URZ, 0x1 ;  /* 0x0000000404057291 */ /* 0x000fe2000f8f083f */
[----:B------:R-:W-:-:S03]  /*24b0*/  ISETP.NE.AND P0, PT, R0, 0x3, PT ;  /* 0x000000030000780c */ /* 0x000fc60003f05270 */
        /* <DEDUP_REMOVED lines=9> */
.L_x_5262:
[----:B------:R-:W-:Y:S01]  /*2550*/  ULEA UR23, UR37, UR46, 0x3 ;  /* 0x0000002e25177291 */ /* 0x000fe2000f8e183f */
[----:B------:R-:W-:-:S05]  /*2560*/  IMAD.U32 R0, RZ, RZ, UR38 ;  /* 0x00000026ff007e24 */ /* 0x000fca000f8e00ff */
[----:B------:R-:W-:-:S04]  /*2570*/  SHF.L.U32 R0, R0, 0x1f, RZ ;  /* 0x0000001f00007819 */ /* 0x000fc800000006ff */
[----:B------:R-:W0:Y:S02]  /*2580*/  SYNCS.PHASECHK.TRANS64.TRYWAIT P1, [UR23+0x28c50], R0 ;  /* 0x028c5000ff0075a7 */ /* 0x000e240008020157 */
[----:B0-----:R-:W-:Y:S05]  /*2590*/  @!P1 BRA `(.L_x_5263) ;  /* 0x0000017c005c9947 */ /* 0x001fea0003800000 */
.L_x_5513:
        /* <DEDUP_REMOVED lines=9> */
[----:B------:R-:W-:-:S02]  /*2630*/  UIADD3 UR6, UR18, 0x80, URZ ;  /* 0x0000008012067890 */ /* 0x000fc4000fffe03f */
[----:B------:R-:W-:Y:S01]  /*2640*/  ULOP3.LUT UR16, UR4, 0x10000, URZ, 0xfc, !UPT ;  /* 0x0001000004107892 */ /* 0x000fe2000f8efc3f */
[----:B------:R-:W-:Y:S01]  /*2650*/  UMOV UR7, 0x40000040 ;  /* 0x4000004000077882 */ /* 0x000fe20000000000 */
[----:B------:R-:W-:Y:S02]  /*2660*/  UMOV UR5, 0x40000040 ;  /* 0x4000004000057882 */ /* 0x000fe40000000000 */
[----:B------:R-:W-:Y:S02]  /*2670*/  UIADD3 UR4, UR16, 0x2, URZ ;  /* 0x0000000210047890 */ /* 0x000fe4000fffe03f */
[----:B------:R-:W-:Y:S02]  /*2680*/  UIADD3 UR10, UR18, 0x100, URZ ;  /* 0x00000100120a7890 */ /* 0x000fe4000fffe03f */
[----:B------:R-:W-:Y:S01]  /*2690*/  UIADD3 UR8, UR16, 0x4, URZ ;  /* 0x0000000410087890 */ /* 0x000fe2000fffe03f */
[----:B------:R-:W-:Y:S01]  /*26a0*/  UMOV UR11, 0x40000040 ;  /* 0x40000040000b7882 */ /* 0x000fe20000000000 */
[----:B------:R-:W-:Y:S01]  /*26b0*/  WARPGROUP.ARRIVE ;  /* 0x00000000000079c5 */ /* 0x000fe20000000000 */
[----:B------:R-:W-:Y:S01]  /*26c0*/  UMOV UR9, 0x40000040 ;  /* 0x4000004000097882 */ /* 0x000fe20000000000 */
[----:B------:R-:W-:-:S02]  /*26d0*/  UIADD3 UR14, UR18, 0x180, URZ ;  /* 0x00000180120e7890 */ /* 0x000fc4000fffe03f */
[----:B------:R-:W-:Y:S02]  /*26e0*/  UIADD3 UR12, UR16, 0x6, URZ ;  /* 0x00000006100c7890 */ /* 0x000fe4000fffe03f */
[----:B------:R-:W-:Y:S01]  /*26f0*/  HGMMA.64x256x16.F32 R24, gdesc[UR16].tnspB, RZ, !UPT, gsb0 ;  /* 0x43e00000101879f0 */ /* 0x000fe2000c0008ff */
[----:B------:R-:W-:Y:S01]  /*2700*/  UMOV UR15, 0x40000040 ;  /* 0x40000040000f7882 */ /* 0x000fe20000000000 */
        /* <DEDUP_REMOVED lines=9> */
[----:B------:R-:W-:-:S06]  /*27a0*/  UISETP.GE.AND UP0, UPT, UR6, UR20, UPT ;  /* 0x000000140600728c */ /* 0x000fcc000bf06270 */
[----:B------:R-:W-:Y:S01]  /*27b0*/  PLOP3.LUT P1, PT, PT, PT, UP0, 0x80, 0x0 ;  /* 0x000000000000781c */ /* 0x000fe20003f2f008 */
        /* <DEDUP_REMOVED lines=12> */
.L_x_5269:
[----:B------:R-:W-:Y:S01]  /*2880*/  BAR.SYNC.DEFER_BLOCKING 0xe, 0x100 ;  /* 0x0384000000007b1d */ /* 0x000fe20000010000 */
[----:B------:R-:W-:Y:S01]  /*2890*/  IMAD.U32 R3, RZ, RZ, UR37 ;  /* 0x00000025ff037e24 */ /* 0x000fe2000f8e00ff */
[----:B------:R-:W-:-:S03]  /*28a0*/  UIADD3 UR37, UR37, 0x1, URZ ;  /* 0x0000000125257890 */ /* 0x000fc6000fffe03f */
[----:B01----:R-:W-:Y:S01]  /*28b0*/  IMAD R0, R3, 0x40, R16 ;  /* 0x0000004003007824 */ /* 0x003fe200078e0210 */
[----:B------:R-:W-:Y:S01]  /*28c0*/  UISETP.NE.AND UP0, UPT, UR37, 0x2, UPT ;  /* 0x000000022500788c */ /* 0x000fe2000bf05270 */
[----:B------:R-:W-:Y:S01]  /*28d0*/  UMOV UR6, UR22 ;  /* 0x0000001600067c82 */ /* 0x000fe20008000000 */
[----:B------:R-:W-:Y:S02]  /*28e0*/  UIADD3 UR22, UR22, -0x1, URZ ;  /* 0xffffffff16167890 */ /* 0x000fe4000fffe03f */
[----:B------:R-:W-:Y:S01]  /*28f0*/  LEA R0, R0, UR46, 0x2 ;  /* 0x0000002e00007c11 */ /* 0x000fe2000f8e10ff */
[----:B------:R-:W-:Y:S02]  /*2900*/  UISETP.GT.AND UP1, UPT, UR6, UR20, UPT ;  /* 0x000000140600728c */ /* 0x000fe4000bf24270 */
[----:B------:R-:W-:Y:S02]  /*2910*/  USEL UR6, URZ, 0x1, UP0 ;  /* 0x000000013f067887 */ /* 0x000fe40008000000 */
[----:B------:R-:W-:-:S02]  /*2920*/  USEL UR37, UR37, URZ, UP0 ;  /* 0x0000003f25257287 */ /* 0x000fc40008000000 */
        /* <DEDUP_REMOVED lines=133> */
.L_x_5265:
[----:B------:R-:W-:Y:S01]  /*3180*/  ULEA UR23, UR37, UR46, 0x3 ;  /* 0x0000002e25177291 */ /* 0x000fe2000f8e183f */
[----:B------:R-:W-:-:S05]  /*3190*/  IMAD.U32 R0, RZ, RZ, UR38 ;  /* 0x00000026ff007e24 */ /* 0x000fca000f8e00ff */
[----:B------:R-:W-:-:S04]  /*31a0*/  SHF.L.U32 R0, R0, 0x1f, RZ ;  /* 0x0000001f00007819 */ /* 0x000fc800000006ff */
[----:B------:R0:W1:Y:S01]  /*31b0*/  SYNCS.PHASECHK.TRANS64.TRYWAIT P1, [UR23+0x28c50], R0 ;  /* 0x028c5000ff0075a7 */ /* 0x0000620008020157 */
[----:B------:R-:W-:Y:S05]  /*31c0*/  @!P0 BRA `(.L_x_5266) ;  /* 0x0000000000048947 */ /* 0x000fea0003800000 */
[----:B------:R-:W-:Y:S01]  /*31d0*/  BPT.TRAP 0x1 ;  /* 0x000000040000795c */ /* 0x000fe20000300000 */
.L_x_5266:
[----:B-1----:R-:W-:Y:S05]  /*31e0*/  @P1 BRA `(.L_x_5267) ;  /* 0x0000000000081947 */ /* 0x002fea0003800000 */
[----:B------:R-:W1:Y:S02]  /*31f0*/  SYNCS.PHASECHK.TRANS64.TRYWAIT P1, [UR23+0x28c50], R0 ;  /* 0x028c5000ff0075a7 */ /* 0x000e640008020157 */
[----:B-1----:R-:W-:Y:S05]  /*3200*/  @!P1 BRA `(.L_x_5268) ;  /* 0x0000017000589947 */ /* 0x002fea0003800000 */
.L_x_5267:
[----:B------:R-:W-:Y:S01]  /*3210*/  ULEA UR18, UR37, UR21, 0xc ;  /* 0x0000001525127291 */ /* 0x000fe2000f8e603f */
[----:B------:R-:W-:Y:S01]  /*3220*/  WARPGROUP.ARRIVE ;  /* 0x00000000000079c5 */ /* 0x000fe20000000000 */
[----:B------:R-:W-:Y:S01]  /*3230*/  UMOV UR19, 0x40000040 ;  /* 0x4000004000137882 */ /* 0x000fe20000000000 */
[----:B------:R-:W-:Y:S01]  /*3240*/  UMOV UR7, 0x40000040 ;  /* 0x4000004000077882 */ /* 0x000fe20000000000 */
[----:B------:R-:W-:Y:S01]  /*3250*/  UIADD3 UR6, UR18, 0x80, URZ ;  /* 0x0000008012067890 */ /* 0x000fe2000fffe03f */
[----:B01----:R-:W-:Y:S01]  /*3260*/  IMAD.U32 R0, RZ, RZ, UR23 ;  /* 0x00000017ff007e24 */ /* 0x003fe2000f8e00ff */
[----:B------:R-:W-:Y:S01]  /*3270*/  UIADD3 UR10, UR18, 0x100, URZ ;  /* 0x00000100120a7890 */ /* 0x000fe2000fffe03f */
[----:B------:R-:W-:Y:S01]  /*3280*/  PLOP3.LUT P1, PT, PT, PT, UP1, 0x80, 0x0 ;  /* 0x000000000000781c */ /* 0x000fe20003f2f018 */
[----:B------:R-:W-:Y:S01]  /*3290*/  UMOV UR11, 0x40000040 ;  /* 0x40000040000b7882 */ /* 0x000fe20000000000 */
        /* <DEDUP_REMOVED lines=21> */
.L_x_5264:
[----:B------:R-:W-:Y:S01]  /*33f0*/  BAR.SYNC.DEFER_BLOCKING 0xe, 0x100 ;  /* 0x0384000000007b1d */ /* 0x000fe20000010000 */
[----:B------:R-:W-:Y:S01]  /*3400*/  IMAD.U32 R3, RZ, RZ, UR37 ;  /* 0x00000025ff037e24 */ /* 0x000fe2000f8e00ff */
[----:B------:R-:W-:Y:S01]  /*3410*/  UIADD3 UR37, UR37, 0x1, URZ ;  /* 0x0000000125257890 */ /* 0x000fe2000fffe03f */
[----:B------:R-:W-:Y:S01]  /*3420*/  PLOP3.LUT P0, PT, PT, PT, PT, 0x8, 0x0 ;  /* 0x000000000000781c */ /* 0x000fe20003f0e170 */
[----:B------:R-:W-:Y:S02]  /*3430*/  IMAD.MOV.U32 R12, RZ, RZ, RZ ;  /* 0x000000ffff0c7224 */ /* 0x000fe400078e00ff */
[----:B01----:R-:W-:Y:S01]  /*3440*/  IMAD R0, R3, 0x40, R16 ;  /* 0x0000004003007824 */ /* 0x003fe200078e0210 */
        /* <DEDUP_REMOVED lines=138> */
.L_x_5253:
        /* <DEDUP_REMOVED lines=24> */
.L_x_5271:
[----:B------:R-:W-:-:S11]  /*3e70*/  UISETP.NE.AND UP1, UPT, UR5, 0x1, UPT ;  /* 0x000000010500788c */ /* 0x000fd6000bf25270 */
[----:B------:R-:W-:Y:S02]  /*3e80*/  @UP1 ULDC.64 UR10, c[0x0][0x9e8] ;  /* 0x00027a00000a1ab9 */ /* 0x000fe40000000a00 */
[----:B------:R-:W-:-:S04]  /*3e90*/  UIMAD.WIDE.U32 UR8, UR7, UR10, URZ ;  /* 0x0000000a070872a5 */ /* 0x000fc8000f8e003f */
[----:B------:R-:W-:-:S12]  /*3ea0*/  @UP1 USHF.R.U32.HI UR7, URZ, UR11, UR9 ;  /* 0x0000000b3f071299 */ /* 0x000fd80008011609 */
.L_x_5272:
[----:B------:R-:W-:-:S04]  /*3eb0*/  UIMAD UR7, UR7, UR5, UR5 ;  /* 0x00000005070772a4 */ /* 0x000fc8000f8e0205 */
[----:B------:R-:W-:-:S04]  /*3ec0*/  UISETP.LT.AND UP1, UPT, UR4, UR7, UPT ;  /* 0x000000070400728c */ /* 0x000fc8000bf21270 */
[----:B------:R-:W-:-:S12]  /*3ed0*/  USEL UR4, UR4, UR7, UP1 ;  /* 0x0000000704047287 */ /* 0x000fd80008800000 */
.L_x_5270:
[----:B------:R-:W-:Y:S01]  /*3ee0*/  UIADD3 UR4, UR4, 0x3f, URZ ;  /* 0x0000003f04047890 */ /* 0x000fe2000fffe03f */
[----:B------:R-:W-:Y:S01]  /*3ef0*/  @UP0 ULDC UR8, c[0x0][0x44c] ;  /* 0x0001130000080ab9 */ /* 0x000fe20000000800 */
[----:B------:R-:W-:Y:S02]  /*3f00*/  @UP0 ULDC UR10, c[0x0][0x450] ;  /* 0x00011400000a0ab9 */ /* 0x000fe40000000800 */
[----:B------:R-:W-:Y:S02]  /*3f10*/  USHF.R.S32.HI UR7, URZ, 0x1f, UR4 ;  /* 0x0000001f3f077899 */ /* 0x000fe40008011404 */
[----:B------:R-:W-:Y:S02]  /*3f20*/  UIMAD.WIDE.U32 UR8, UR42, UR8, URZ ;  /* 0x000000082a0872a5 */ /* 0x000fe4000f8e003f */
[----:B------:R-:W-:-:S03]  /*3f30*/  ULEA.HI UR7, UR7, UR4, URZ, 0x6 ;  /* 0x0000000407077291 */ /* 0x000fc6000f8f303f */
[----:B------:R-:W-:Y:S01]  /*3f40*/  UMOV UR4, UR42 ;  /* 0x0000002a00047c82 */ /* 0x000fe20008000000 */
[----:B------:R-:W-:Y:S02]  /*3f50*/  USHF.R.S32.HI UR7, URZ, 0x6, UR7 ;  /* 0x000000063f077899 */ /* 0x000fe40008011407 */
[----:B------:R-:W-:Y:S02]  /*3f60*/  @UP0 USHF.R.U32.HI UR4, URZ, UR10, UR9 ;  /* 0x0000000a3f040299 */ /* 0x000fe40008011609 */
[----:B------:R-:W-:Y:S02]  /*3f70*/  UISETP.LT.AND UP0, UPT, UR6, UR7, UPT ;  /* 0x000000070600728c */ /* 0x000fe4000bf01270 */
[----:B------:R-:W-:Y:S01]  /*3f80*/  UIADD3 UR4, UR4, UR49, -UR51 ;  /* 0x0000003104047290 */ /* 0x000fe2000fffe833 */
        /* <DEDUP_REMOVED lines=14> */
.L_x_5274:
[----:B------:R-:W-:-:S11]  /*4070*/  UISETP.NE.AND UP0, UPT, UR5, 0x1, UPT ;  /* 0x000000010500788c */ /* 0x000fd6000bf05270 */
[----:B------:R-:W-:Y:S02]  /*4080*/  @UP0 ULDC.64 UR10, c[0x0][0x9e8] ;  /* 0x00027a00000a0ab9 */ /* 0x000fe40000000a00 */
[----:B------:R-:W-:-:S04]  /*4090*/  UIMAD.WIDE.U32 UR8, UR4, UR10, URZ ;  /* 0x0000000a040872a5 */ /* 0x000fc8000f8e003f */
[----:B------:R-:W-:-:S12]  /*40a0*/  @UP0 USHF.R.U32.HI UR4, URZ, UR11, UR9 ;  /* 0x0000000b3f040299 */ /* 0x000fd80008011609 */
.L_x_5275:
[----:B------:R-:W-:-:S04]  /*40b0*/  UIMAD UR4, UR4, UR5, URZ ;  /* 0x00000005040472a4 */ /* 0x000fc8000f8e023f */
[----:B------:R-:W-:-:S04]  /*40c0*/  UISETP.LT.AND UP0, UPT, UR7, UR4, UPT ;  /* 0x000000040700728c */ /* 0x000fc8000bf01270 */
[----:B------:R-:W-:-:S12]  /*40d0*/  USEL UR7, UR7, UR4, !UP0 ;  /* 0x0000000407077287 */ /* 0x000fd8000c000000 */
.L_x_5273:
[----:B------:R-:W-:Y:S02]  /*40e0*/  USHF.R.S32.HI UR4, URZ, 0x1f, UR7 ;  /* 0x0000001f3f047899 */ /* 0x000fe40008011407 */
[----:B------:R-:W-:Y:S02]  /*40f0*/  ULOP3.LUT UR10, UR45, 0xff, URZ, 0xc0, !UPT ;  /* 0x000000ff2d0a7892 */ /* 0x000fe4000f8ec03f */
[----:B------:R-:W-:-:S04]  /*4100*/  ULEA.HI UR4, UR4, UR7, URZ, 0x6 ;  /* 0x0000000704047291 */ /* 0x000fc8000f8f303f */
[----:B------:R-:W-:-:S04]  /*4110*/  USHF.R.S32.HI UR4, URZ, 0x6, UR4 ;  /* 0x000000063f047899 */ /* 0x000fc80008011404 */
[----:B------:R-:W-:-:S04]  /*4120*/  UISETP.LT.AND UP0, UPT, URZ, UR4, UPT ;  /* 0x000000043f00728c */ /* 0x000fc8000bf01270 */
[----:B------:R-:W-:-:S03]  /*4130*/  USEL UR48, URZ, UR4, !UP0 ;  /* 0x000000043f307287 */ /* 0x000fc6000c000000 */
[----:B------:R-:W-:Y:S01]  /*4140*/  UMOV UR4, URZ ;  /* 0x0000003f00047c82 */ /* 0x000fe20008000000 */
        /* <DEDUP_REMOVED lines=40> */
.L_x_5276:
        /* <DEDUP_REMOVED lines=103> */
.L_x_5277:
[----:B------:R-:W-:Y:S01]  /*4a40*/  ULEA.HI UR4, UR39, UR39, URZ, 0x1 ;  /* 0x0000002727047291 */ /* 0x000fe2000f8f083f */
[----:B------:R-:W-:Y:S01]  /*4a50*/  IMAD.MOV.U32 R3, RZ, RZ, 0x1 ;  /* 0x00000001ff037424 */ /* 0x000fe200078e00ff */
[----:B------:R-:W-:Y:S02]  /*4a60*/  ISETP.NE.AND P0, PT, RZ, UR47, PT ;  /* 0x0000002fff007c0c */ /* 0x000fe4000bf05270 */
[----:B------:R-:W-:Y:S02]  /*4a70*/  ULOP3.LUT UR4, UR4, 0xfffffffe, URZ, 0xc0, !UPT ;  /* 0xfffffffe04047892 */ /* 0x000fe4000f8ec03f */
[----:B------:R-:W-:Y:S02]  /*4a80*/  SEL R3, R3, 0x2, !P0 ;  /* 0x0000000203037807 */ /* 0x000fe40004000000 */
[----:B------:R-:W-:Y:S02]  /*4a90*/  UIADD3 UR4, UR39, -UR4, URZ ;  /* 0x8000000427047290 */ /* 0x000fe4000fffe03f */
[----:B------:R-:W-:-:S04]  /*4aa0*/  LOP3.LUT R3, R3, 0x1, RZ, 0xfc, !PT ;  /* 0x0000000103037812 */ /* 0x000fc800078efcff */
[----:B------:R-:W-:Y:S01]  /*4ab0*/  IMAD.U32 R0, RZ, RZ, UR4 ;  /* 0x00000004ff007e24 */ /* 0x000fe2000f8e00ff */
[----:B------:R-:W-:-:S04]  /*4ac0*/  ISETP.NE.AND P0, PT, R3, 0x3, PT ;  /* 0x000000030300780c */ /* 0x000fc80003f05270 */
[----:B------:R-:W-:-:S04]  /*4ad0*/  SHF.L.U32 R0, R0, 0x1f, RZ ;  /* 0x0000001f00007819 */ /* 0x000fc800000006ff */
[----:B------:R-:W0:Y:S02]  /*4ae0*/  SYNCS.PHASECHK.TRANS64.TRYWAIT P1, [UR46+0x28c00], R0 ;  /* 0x028c0000ff0075a7 */ /* 0x000e24000802016e */
[----:B0-----:R-:W-:Y:S05]  /*4af0*/  @!P1 BRA `(.L_x_5278) ;  /* 0x0000015800349947 */ /* 0x001fea0003800000 */
.L_x_5514:
[----:B------:R-:W-:Y:S05]  /*4b00*/  @!P0 BRA `(.L_x_5279) ;  /* 0x0000000000048947 */ /* 0x000fea0003800000 */
[----:B------:R-:W-:Y:S01]  /*4b10*/  BPT.TRAP 0x1 ;  /* 0x000000040000795c */ /* 0x000fe20000300000 */
.L_x_5279:
[----:B------:R-:W-:Y:S02]  /*4b20*/  IMAD.U32 R7, RZ, RZ, UR37 ;  /* 0x00000025ff077e24 */ /* 0x000fe4000f8e00ff */
[----:B------:R-:W-:-:S03]  /*4b30*/  IMAD.U32 R8, RZ, RZ, UR38 ;  /* 0x00000026ff087e24 */ /* 0x000fc6000f8e00ff */
[----:B------:R-:W-:Y:S02]  /*4b40*/  LEA R7, R7, UR46, 0x3 ;  /* 0x0000002e07077c11 */ /* 0x000fe4000f8e18ff */
[----:B------:R-:W-:-:S04]  /*4b50*/  SHF.L.U32 R8, R8, 0x1f, RZ ;  /* 0x0000001f08087819 */ /* 0x000fc800000006ff */
[----:B------:R1:W2:Y:S01]  /*4b60*/  SYNCS.PHASECHK.TRANS64.TRYWAIT P1, [R7+URZ+0x28c30], R8 ;  /* 0x028c3008070075a7 */ /* 0x0002a2000802017f */
[----:B------:R-:W-:Y:S05]  /*4b70*/  @!P0 BRA `(.L_x_5280) ;  /* 0x0000000000048947 */ /* 0x000fea0003800000 */
[----:B------:R-:W-:Y:S01]  /*4b80*/  BPT.TRAP 0x1 ;  /* 0x000000040000795c */ /* 0x000fe20000300000 */
.L_x_5280:
[----:B--2---:R-:W-:Y:S05]  /*4b90*/  @P1 BRA `(.L_x_5281) ;  /* 0x0000000000081947 */ /* 0x004fea0003800000 */
[----:B------:R-:W2:Y:S02]  /*4ba0*/  SYNCS.PHASECHK.TRANS64.TRYWAIT P1, [R7+URZ+0x28c30], R8 ;  /* 0x028c3008070075a7 */ /* 0x000ea4000802017f */
[----:B--2---:R-:W-:Y:S05]  /*4bb0*/  @!P1 BRA `(.L_x_5282) ;  /* 0x00000158001c9947 */ /* 0x004fea0003800000 */
.L_x_5281:
        /* <DEDUP_REMOVED lines=15> */
[----:B------:R-:W-:Y:S01]  /*4cb0*/  VIADD R3, R186, UR42 ;  /* 0x0000002aba037c36 */ /* 0x000fe20008000000 */
[----:B------:R-:W-:Y:S01]  /*4cc0*/  UMOV UR7, 0x40000040 ;  /* 0x4000004000077882 */ /* 0x000fe20000000000 */
[----:B------:R-:W-:Y:S01]  /*4cd0*/  UMOV UR5, 0x40000040 ;  /* 0x4000004000057882 */ /* 0x000fe20000000000 */
[----:B------:R-:W-:Y:S01]  /*4ce0*/  ULOP3.LUT UR4, UR4, 0x3fff, URZ, 0xc0, !UPT ;  /* 0x00003fff04047892 */ /* 0x000fe2000f8ec03f */
[----:B------:R-:W-:Y:S01]  /*4cf0*/  IMAD.MOV.U32 R4, RZ, RZ, R3 ;  /* 0x000000ffff047224 */ /* 0x000fe200078e0003 */
[----:B------:R-:W-:Y:S01]  /*4d00*/  UMOV UR11, 0x40000040 ;  /* 0x40000040000b7882 */ /* 0x000fe20000000000 */
[----:B------:R-:W-:Y:S01]  /*4d10*/  UMOV UR9, 0x40000040 ;  /* 0x4000004000097882 */ /* 0x000fe20000000000 */
[----:B------:R-:W-:Y:S01]  /*4d20*/  ULEA UR18, UR37, UR18, 0x9 ;  /* 0x0000001225127291 */ /* 0x000fe2000f8e483f */
[----:B------:R-:W-:Y:S01]  /*4d30*/  LEA R11, R168, 0xffffffc0, 0x6 ;  /* 0xffffffc0a80b7811 */ /* 0x000fe200078e30ff */
[----:B------:R-:W-:-:S02]  /*4d40*/  ULOP3.LUT UR16, UR4, 0x10000, URZ, 0xfc, !UPT ;  /* 0x0001000004107892 */ /* 0x000fc4000f8efc3f */
[----:B------:R-:W-:Y:S01]  /*4d50*/  UIADD3 UR6, UR18, 0x2, URZ ;  /* 0x0000000212067890 */ /* 0x000fe2000fffe03f */
[----:B------:R-:W-:Y:S01]  /*4d60*/  IADD3 R10, -R2, UR49, -R11 ;  /* 0x00000031020a7c10 */ /* 0x000fe2000fffe90b */
[----:B------:R-:W-:Y:S02]  /*4d70*/  UIADD3 UR4, UR16, 0x2, URZ ;  /* 0x0000000210047890 */ /* 0x000fe4000fffe03f */
[----:B------:R-:W-:Y:S02]  /*4d80*/  UIADD3 UR10, UR18, 0x4, URZ ;  /* 0x00000004120a7890 */ /* 0x000fe4000fffe03f */
[----:B------:R-:W-:Y:S02]  /*4d90*/  UIADD3 UR8, UR16, 0x4, URZ ;  /* 0x0000000410087890 */ /* 0x000fe4000fffe03f */
[----:B------:R-:W-:Y:S01]  /*4da0*/  HGMMA.64x64x16.F32 R24, gdesc[UR16], RZ, !UPT, gsb0 ;  /* 0x00e00000101879f0 */ /* 0x000fe2000c0008ff */
[----:B------:R-:W-:Y:S02]  /*4db0*/  UIADD3 UR14, UR18, 0x6, URZ ;  /* 0x00000006120e7890 */ /* 0x000fe4000fffe03f */
[----:B------:R-:W-:Y:S01]  /*4dc0*/  UIADD3 UR12, UR16, 0x6, URZ ;  /* 0x00000006100c7890 */ /* 0x000fe2000fffe03f */
[----:B------:R-:W-:Y:S01]  /*4dd0*/  UMOV UR15, 0x40000040 ;  /* 0x40000040000f7882 */ /* 0x000fe20000000000 */
[----:B------:R-:W-:Y:S01]  /*4de0*/  UMOV UR13, 0x40000040 ;  /* 0x40000040000d7882 */ /* 0x000fe20000000000 */
[----:B------:R-:W-:-:S02]  /*4df0*/  WARPGROUP.DEPBAR.LE gsb0, 0x0 ;  /* 0x00008000000079c5 */ /* 0x000fc40000010000 */
[----:B------:R-:W-:-:S06]  /*4e00*/  WARPGROUP.ARRIVE ;  /* 0x00000000000079c5 */ /* 0x000fcc0000000000 */
[----:B------:R-:W-:Y:S01]  /*4e10*/  HGMMA.64x64x16.F32 R24, gdesc[UR4], R24, gsb0 ;  /* 0x00e00000041879f0 */ /* 0x000fe20008000818 */
        /* <DEDUP_REMOVED lines=9> */
[----:B------:R-:W-:-:S03]  /*4eb0*/  IMAD.MOV.U32 R5, RZ, RZ, -0x40 ;  /* 0xffffffc0ff057424 */ /* 0x000fc600078e00ff */
[----:B------:R-:W-:Y:S01]  /*4ec0*/  @!P1 PRMT R3, RZ, 0x654, R3 ;  /* 0x00000654ff039816 */ /* 0x000fe20000000003 */
[----:B------:R-:W0:Y:S01]  /*4ed0*/  SHFL.IDX PT, R9, R4, RZ, 0x1c1f ;  /* 0x001c1fff04097589 */ /* 0x000e2200000e0000 */
[----:B------:R-:W-:-:S04]  /*4ee0*/  IMAD R5, R168, R5, 0x41 ;  /* 0x00000041a8057424 */ /* 0x000fc800078e0205 */
[----:B------:R-:W-:Y:S01]  /*4ef0*/  VIADD R14, R5, 0xffffffff ;  /* 0xffffffff050e7836 */ /* 0x000fe20000000000 */
[----:B------:R-:W-:Y:S02]  /*4f00*/  WARPGROUP.DEPBAR.LE gsb0, 0x0 ;  /* 0x00008000000079c5 */ /* 0x000fe40000010000 */
[----:B------:R-:W-:-:S06]  /*4f10*/  WARPGROUP.ARRIVE ;  /* 0x00000000000079c5 */ /* 0x000fcc0000000000 */
[----:B------:R-:W-:Y:S01]  /*4f20*/  HGMMA.64x64x16.F32 R24, gdesc[UR8], R24, gsb0 ;  /* 0x00e00000081879f0 */ /* 0x000fe20008000818 */
[----:B------:R-:W-:Y:S02]  /*4f30*/  ULDC UR11, c[0x0][0x9dc] ;  /* 0x00027700000b7ab9 */ /* 0x000fe40000000800 */
[----:B------:R-:W-:Y:S01]  /*4f40*/  ULOP3.LUT UR6, URZ, UR11, URZ, 0x33, !UPT ;  /* 0x0000000b3f067292 */ /* 0x000fe2000f8e333f */
[----:B------:R-:W-:Y:S02]  /*4f50*/  WARPGROUP.DEPBAR.LE gsb0, 0x0 ;  /* 0x00008000000079c5 */ /* 0x000fe40000010000 */
[----:B------:R-:W-:-:S06]  /*4f60*/  WARPGROUP.ARRIVE ;  /* 0x00000000000079c5 */ /* 0x000fcc0000000000 */
[----:B------:R-:W-:Y:S01]  /*4f70*/  HGMMA.64x64x16.F32 R24, gdesc[UR12], R24, gsb0 ;  /* 0x00e000000c1879f0 */ /* 0x000fe20008000818 */
[----:B------:R-:W-:Y:S02]  /*4f80*/  ULDC.64 UR14, c[0x0][0x9e0] ;  /* 0x00027800000e7ab9 */ /* 0x000fe40000000a00 */
[----:B------:R-:W-:-:S06]  /*4f90*/  UISETP.GE.AND UP1, UPT, UR15, 0x1, UPT ;  /* 0x000000010f00788c */ /* 0x000fcc000bf26270 */
[----:B------:R-:W-:Y:S01]  /*4fa0*/  PLOP3.LUT P2, PT, PT, PT, UP1, 0x40, 0x0 ;  /* 0x000000000000781c */ /* 0x000fe20003f4e818 */
[----:B------:R-:W-:Y:S02]  /*4fb0*/  WARPGROUP.DEPBAR.LE gsb0, 0x0 ;  /* 0x00008000000079c5 */ /* 0x000fe40000010000 */
[----:B------:R3:W-:Y:S02]  /*4fc0*/  @!P1 SYNCS.ARRIVE.TRANS64.RED.A1T0 RZ, [R3+URZ], RZ ;  /* 0x000000ff03ff99a7 */ /* 0x0007e4000810043f */
[----:B---3--:R-:W-:-:S05]  /*4fd0*/  IADD3 R3, -R2, UR49, R5 ;  /* 0x0000003102037c10 */ /* 0x008fca000fffe105 */
[----:B------:R-:W-:-:S04]  /*4fe0*/  VIADD R3, R3, -UR51 ;  /* 0x8000003303037c36 */ /* 0x000fc80008000000 */
[C---:B------:R-:W-:Y:S02]  /*4ff0*/  VIADD R13, R3.reuse, UR14 ;  /* 0x0000000e030d7c36 */ /* 0x040fe40008000000 */
[----:B------:R-:W-:-:S03]  /*5000*/  VIADD R12, R3, UR6 ;  /* 0x00000006030c7c36 */ /* 0x000fc60008000000 */
[----:B0-----:R-:W-:Y:S01]  /*5010*/  VIADDMNMX R3, R9, R13, R10, PT ;  /* 0x0000000d09037246 */ /* 0x001fe2000380010a */
[----:B------:R-:W-:Y:S01]  /*5020*/  IMAD.IADD R5, R12, 0x1, R9 ;  /* 0x000000010c057824 */ /* 0x000fe200078e0209 */
[----:B------:R-:W-:Y:S06]  /*5030*/  @P2 BRA `(.L_x_5283) ;  /* 0x00000000005c2947 */ /* 0x000fec0003800000 */
[----:B------:R-:W-:Y:S01]  /*5040*/  IMAD.U32 R6, RZ, RZ, UR51 ;  /* 0x00000033ff067e24 */ /* 0x000fe2000f8e00ff */
[----:B------:R-:W-:Y:S04]  /*5050*/  BSSY B0, `(.L_x_5284) ;  /* 0x0000011000007945 */ /* 0x000fe80003800000 */
[----:B------:R-:W-:-:S04]  /*5060*/  IADD3 R6, -R6, UR49, R9 ;  /* 0x0000003106067c10 */ /* 0x000fc8000fffe109 */
        /* <DEDUP_REMOVED lines=10> */
.L_x_5285:
[----:B------:R-:W-:-:S06]  /*5110*/  UISETP.NE.AND UP2, UPT, UR15, 0x1, UPT ;  /* 0x000000010f00788c */ /* 0x000fcc000bf45270 */
[----:B------:R-:W-:-:S05]  /*5120*/  PLOP3.LUT P2, PT, PT, PT, UP2, 0x80, 0x0 ;  /* 0x000000000000781c */ /* 0x000fca0003f4f028 */
[----:B------:R-:W-:-:S08]  /*5130*/  @UP2 ULDC.64 UR6, c[0x0][0x9e8] ;  /* 0x00027a0000062ab9 */ /* 0x000fd00000000a00 */
[----:B------:R-:W-:-:S05]  /*5140*/  @P2 IMAD.HI.U32 R9, R6, UR6, RZ ;  /* 0x0000000606092c27 */ /* 0x000fca000f8e00ff */
[----:B------:R-:W-:-:S07]  /*5150*/  @P2 SHF.R.U32.HI R6, RZ, UR7, R9 ;  /* 0x00000007ff062c19 */ /* 0x000fce0008011609 */
.L_x_5286:
[----:B------:R-:W-:Y:S05]  /*5160*/  BSYNC B0 ;  /* 0x0000000000007941 */ /* 0x000fea0003800000 */
.L_x_5284:
[----:B------:R-:W-:-:S04]  /*5170*/  IMAD R9, R6, UR15, -R11 ;  /* 0x0000000f06097c24 */ /* 0x000fc8000f8e0a0b */
[----:B------:R-:W-:-:S05]  /*5180*/  IMAD.IADD R6, R9, 0x1, -R2 ;  /* 0x0000000109067824 */ /* 0x000fca00078e0a02 */
[----:B------:R-:W-:Y:S02]  /*5190*/  VIMNMX R5, R5, R6, !PT ;  /* 0x0000000605057248 */ /* 0x000fe40007fe0100 */
[----:B------:R-:W-:-:S07]  /*51a0*/  VIADDMNMX R3, R6, UR15, R3, PT ;  /* 0x0000000f06037c46 */ /* 0x000fce000b800103 */
.L_x_5283:
[C---:B------:R-:W-:Y:S02]  /*51b0*/  ISETP.GE.AND P2, PT, R14.reuse, 0x2, PT ;  /* 0x000000020e00780c */ /* 0x040fe40003f46270 */
[C---:B------:R-:W-:Y:S02]  /*51c0*/  ISETP.GE.AND P6, PT, R14.reuse, 0xa, PT ;  /* 0x0000000a0e00780c */ /* 0x040fe40003fc6270 */
        /* <DEDUP_REMOVED lines=71> */
[----:B------:R-:W-:Y:S02]  /*5640*/  ISETP.GT.AND P6, PT, R5, 0x39, !P6 ;  /* 0x000000390500780c */ /* 0x000fe400077c4270 */
[----:B------:R-:W0:Y:S02]  /*5650*/  SHFL.IDX PT, R5, R4, 0x1, 0x1c1f ;  /* 0x003c1f0004057f89 */ /* 0x000e2400000e0000 */
[----:B------:R-:W-:-:S04]  /*5660*/  ISETP.LT.OR P6, PT, R3, 0x3a, P6 ;  /* 0x0000003a0300780c */ /* 0x000fc800037c1670 */
[----:B------:R-:W-:Y:S02]  /*5670*/  FSEL R53, R53, -INF , !P6 ;  /* 0xff80000035357808 */ /* 0x000fe40007000000 */
[----:B------:R-:W-:Y:S02]  /*5680*/  PLOP3.LUT P6, PT, PT, PT, UP1, 0x40, 0x0 ;  /* 0x000000000000781c */ /* 0x000fe40003fce818 */
[----:B0-----:R-:W-:Y:S01]  /*5690*/  VIADDMNMX R3, R5, R13, R10, PT ;  /* 0x0000000d05037246 */ /* 0x001fe2000380010a */
[----:B------:R-:W-:-:S10]  /*56a0*/  IMAD.IADD R6, R12, 0x1, R5 ;  /* 0x000000010c067824 */ /* 0x000fd400078e0205 */
[----:B------:R-:W-:Y:S05]  /*56b0*/  @P6 BRA `(.L_x_5287) ;  /* 0x0000000000646947 */ /* 0x000fea0003800000 */
        /* <DEDUP_REMOVED lines=14> */
.L_x_5289:
[----:B------:R-:W-:-:S06]  /*57a0*/  UISETP.NE.AND UP2, UPT, UR15, 0x1, UPT ;  /* 0x000000010f00788c */ /* 0x000fcc000bf45270 */
[----:B------:R-:W-:-:S05]  /*57b0*/  PLOP3.LUT P6, PT, PT, PT, UP2, 0x80, 0x0 ;  /* 0x000000000000781c */ /* 0x000fca0003fcf028 */
[----:B------:R-:W-:-:S08]  /*57c0*/  @UP2 ULDC.64 UR6, c[0x0][0x9e8] ;  /* 0x00027a0000062ab9 */ /* 0x000fd00000000a00 */
[----:B------:R-:W-:Y:S01]  /*57d0*/  @P6 IMAD.HI.U32 R5, R4, UR6, RZ ;  /* 0x0000000604056c27 */ /* 0x000fe2000f8e00ff */
[----:B------:R-:W-:-:S13]  /*57e0*/  PLOP3.LUT P6, PT, PT, PT, UP2, 0x80, 0x0 ;  /* 0x000000000000781c */ /* 0x000fda0003fcf028 */
[----:B------:R-:W-:-:S07]  /*57f0*/  @P6 SHF.R.U32.HI R4, RZ, UR7, R5 ;  /* 0x00000007ff046c19 */ /* 0x000fce0008011605 */
.L_x_5290:
[----:B------:R-:W-:Y:S05]  /*5800*/  BSYNC B0 ;  /* 0x0000000000007941 */ /* 0x000fea0003800000 */
.L_x_5288:
[----:B------:R-:W-:-:S04]  /*5810*/  IMAD R5, R4, UR15, -R11 ;  /* 0x0000000f04057c24 */ /* 0x000fc8000f8e0a0b */
[----:B------:R-:W-:-:S05]  /*5820*/  IMAD.IADD R5, R5, 0x1, -R2 ;  /* 0x0000000105057824 */ /* 0x000fca00078e0a02 */
[----:B------:R-:W-:Y:S02]  /*5830*/  VIMNMX R6, R6, R5, !PT ;  /* 0x0000000506067248 */ /* 0x000fe40007fe0100 */
[----:B------:R-:W-:-:S07]  /*5840*/  VIADDMNMX R3, R5, UR15, R3, PT ;  /* 0x0000000f05037c46 */ /* 0x000fce000b800103 */
.L_x_5287:
[----:B------:R-:W-:Y:S01]  /*5850*/  BAR.SYNC.DEFER_BLOCKING 0xf, 0x100 ;  /* 0x03c4000000007b1d */ /* 0x000fe20000010000 */
[----:B------:R-:W-:Y:S02]  /*5860*/  ISETP.GT.AND P2, PT, R6, 0x1, !P2 ;  /* 0x000000010600780c */ /* 0x000fe40005744270 */
[----:B------:R-:W-:Y:S02]  /*5870*/  FMNMX.FTZ R4, R15, R25, !PT ;  /* 0x000000190f047209 */ /* 0x000fe40007810000 */
[----:B------:R-:W-:Y:S01]  /*5880*/  ISETP.LT.OR P2, PT, R3, 0x2, P2 ;  /* 0x000000020300780c */ /* 0x000fe20001741670 */
[----:B------:R-:W-:Y:S01]  /*5890*/  ULDC UR10, c[0x0][0x988] ;  /* 0x00026200000a7ab9 */ /* 0x000fe20000000800 */
        /* <DEDUP_REMOVED lines=28> */
[----:B------:R-:W-:Y:S02]  /*5a60*/  ISETP.GT.AND P3, PT, R6, 0x8, !P3 ;  /* 0x000000080600780c */ /* 0x000fe40005f64270 */
[----:B------:R-:W-:Y:S02]  /*5a70*/  FSEL R38, R38, -INF , !P2 ;  /* 0xff80000026267808 */ /* 0x000fe40005000000 */
[----:B------:R-:W-:Y:S02]  /*5a80*/  ISETP.NE.AND P2, PT, R36, RZ, PT ;  /* 0x000000ff2400720c */ /* 0x000fe40003f45270 */
[----:B------:R-:W-:Y:S02]  /*5a90*/  FMNMX.FTZ R4, R67, R4, !PT ;  /* 0x0000000443047209 */ /* 0x000fe40007810000 */
[----:B------:R-:W-:-:S02]  /*5aa0*/  ISETP.GT.AND P2, PT, R6, 0x19, !P2 ;  /* 0x000000190600780c */ /* 0x000fc40005744270 */
[C---:B------:R-:W-:Y:S02]  /*5ab0*/  ISETP.LT.OR P3, PT, R3.reuse, 0x9, P3 ;  /* 0x000000090300780c */ /* 0x040fe40001f61670 */
[----:B------:R-:W-:Y:S02]  /*5ac0*/  ISETP.LT.OR P2, PT, R3, 0x1a, P2 ;  /* 0x0000001a0300780c */ /* 0x000fe40001741670 */
[----:B------:R-:W-:Y:S02]  /*5ad0*/  FMNMX.FTZ R10, R53, R4, !PT ;  /* 0x00000004350a7209 */ /* 0x000fe40007810000 */
[----:B------:R-:W-:Y:S02]  /*5ae0*/  FSEL R39, R39, -INF , !P2 ;  /* 0xff80000027277808 */ /* 0x000fe40005000000 */
[----:B------:R-:W-:Y:S01]  /*5af0*/  ISETP.NE.AND P2, PT, R58, RZ, PT ;  /* 0x000000ff3a00720c */ /* 0x000fe20003f45270 */
[----:B------:R-:W0:Y:S01]  /*5b00*/  SHFL.BFLY PT, R5, R10, 0x2, 0x1f ;  /* 0x0c401f000a057f89 */ /* 0x000e2200000e0000 */
[----:B------:R-:W-:-:S02]  /*5b10*/  FSEL R30, R30, -INF , !P3 ;  /* 0xff8000001e1e7808 */ /* 0x000fc40005800000 */
[----:B------:R-:W-:Y:S02]  /*5b20*/  ISETP.GT.AND P2, PT, R6, 0x20, !P2 ;  /* 0x000000200600780c */ /* 0x000fe40005744270 */
[----:B------:R-:W-:Y:S02]  /*5b30*/  ISETP.NE.AND P3, PT, R60, RZ, PT ;  /* 0x000000ff3c00720c */ /* 0x000fe40003f65270 */
[----:B------:R-:W-:Y:S02]  /*5b40*/  ISETP.LT.OR P2, PT, R3, 0x21, P2 ;  /* 0x000000210300780c */ /* 0x000fe40001741670 */
[----:B------:R-:W-:Y:S02]  /*5b50*/  ISETP.NE.AND P6, PT, R9, RZ, PT ;  /* 0x000000ff0900720c */ /* 0x000fe40003fc5270 */
[----:B------:R-:W-:Y:S02]  /*5b60*/  FSEL R42, R42, -INF , !P2 ;  /* 0xff8000002a2a7808 */ /* 0x000fe40005000000 */
[----:B------:R-:W-:-:S02]  /*5b70*/  ISETP.NE.AND P2, PT, R40, RZ, PT ;  /* 0x000000ff2800720c */ /* 0x000fc40003f45270 */
[C---:B------:R-:W-:Y:S02]  /*5b80*/  ISETP.GT.AND P4, PT, R6.reuse, 0x31, !P4 ;  /* 0x000000310600780c */ /* 0x040fe40006784270 */
[C---:B------:R-:W-:Y:S02]  /*5b90*/  ISETP.GT.AND P2, PT, R6.reuse, 0x21, !P2 ;  /* 0x000000210600780c */ /* 0x040fe40005744270 */
[----:B------:R-:W-:Y:S02]  /*5ba0*/  ISETP.GT.AND P5, PT, R6, 0x38, !P5 ;  /* 0x000000380600780c */ /* 0x000fe40006fa4270 */
[C---:B------:R-:W-:Y:S02]  /*5bb0*/  ISETP.LT.OR P2, PT, R3.reuse, 0x22, P2 ;  /* 0x000000220300780c */ /* 0x040fe40001741670 */
[----:B------:R-:W-:Y:S02]  /*5bc0*/  ISETP.LT.OR P4, PT, R3, 0x32, P4 ;  /* 0x000000320300780c */ /* 0x000fe40002781670 */
[----:B------:R-:W-:-:S02]  /*5bd0*/  FSEL R43, R43, -INF , !P2 ;  /* 0xff8000002b2b7808 */ /* 0x000fc40005000000 */
[----:B------:R-:W-:Y:S02]  /*5be0*/  ISETP.GT.AND P2, PT, R6, 0x28, !P3 ;  /* 0x000000280600780c */ /* 0x000fe40005f44270 */
[----:B0-----:R-:W-:Y:S02]  /*5bf0*/  FMNMX.FTZ R11, R10, R5, !PT ;  /* 0x000000050a0b7209 */ /* 0x001fe40007810000 */
[----:B------:R-:W-:Y:S02]  /*5c00*/  ISETP.LT.OR P2, PT, R3, 0x29, P2 ;  /* 0x000000290300780c */ /* 0x000fe40001741670 */
[----:B------:R-:W-:Y:S01]  /*5c10*/  ISETP.NE.AND P3, PT, R62, RZ, PT ;  /* 0x000000ff3e00720c */ /* 0x000fe20003f65270 */
[----:B------:R-:W0:Y:S01]  /*5c20*/  SHFL.BFLY PT, R12, R11, 0x1, 0x1f ;  /* 0x0c201f000b0c7f89 */ /* 0x000e2200000e0000 */
[----:B------:R-:W-:Y:S02]  /*5c30*/  FSEL R46, R46, -INF , !P2 ;  /* 0xff8000002e2e7808 */ /* 0x000fe40005000000 */
[----:B------:R-:W-:-:S02]  /*5c40*/  ISETP.GT.AND P2, PT, R6, RZ, !P6 ;  /* 0x000000ff0600720c */ /* 0x000fc40007744270 */
[----:B------:R-:W-:Y:S02]  /*5c50*/  ISETP.GT.AND P3, PT, R6, 0x30, !P3 ;  /* 0x000000300600780c */ /* 0x000fe40005f64270 */
[C---:B------:R-:W-:Y:S02]  /*5c60*/  ISETP.LT.OR P2, PT, R3.reuse, 0x1, P2 ;  /* 0x000000010300780c */ /* 0x040fe40001741670 */
[----:B------:R-:W-:Y:S02]  /*5c70*/  ISETP.LT.OR P3, PT, R3, 0x31, P3 ;  /* 0x000000310300780c */ /* 0x000fe40001f61670 */
        /* <DEDUP_REMOVED lines=8> */
[----:B------:R-:W-:-:S02]  /*5d00*/  FMNMX.FTZ R4, R34, R5, !PT ;  /* 0x0000000522047209 */ /* 0x000fc40007810000 */
[----:B0-----:R-:W-:Y:S02]  /*5d10*/  FMNMX.FTZ R5, R11, R12, !PT ;  /* 0x0000000c0b057209 */ /* 0x001fe40007810000 */
[----:B------:R-:W-:Y:S02]  /*5d20*/  FMNMX.FTZ R9, R35, R4, !PT ;  /* 0x0000000423097209 */ /* 0x000fe40007810000 */
[C---:B------:R-:W-:Y:S01]  /*5d30*/  FSETP.NEU.FTZ.AND P2, PT, R5.reuse, -INF , PT ;  /* 0xff8000000500780b */ /* 0x040fe20003f5d000 */
[----:B------:R-:W-:Y:S01]  /*5d40*/  FMUL.FTZ R10, R5, UR10 ;  /* 0x0000000a050a7c20 */ /* 0x000fe20008410000 */
[----:B------:R-:W-:Y:S02]  /*5d50*/  FMNMX.FTZ R4, R38, R9, !PT ;  /* 0x0000000926047209 */ /* 0x000fe40007810000 */
[----:B------:R-:W-:Y:S02]  /*5d60*/  ISETP.NE.AND P6, PT, R14, RZ, PT ;  /* 0x000000ff0e00720c */ /* 0x000fe40003fc5270 */
[----:B------:R-:W-:-:S02]  /*5d70*/  FMNMX.FTZ R9, R39, R4, !PT ;  /* 0x0000000427097209 */ /* 0x000fc40007810000 */
[----:B------:R-:W-:Y:S02]  /*5d80*/  FSEL R50, R50, -INF , !P3 ;  /* 0xff80000032327808 */ /* 0x000fe40005800000 */
[----:B------:R-:W-:Y:S02]  /*5d90*/  FMNMX.FTZ R4, R42, R9, !PT ;  /* 0x000000092a047209 */ /* 0x000fe40007810000 */
[----:B------:R-:W-:Y:S02]  /*5da0*/  FSEL R10, R10, RZ, P2 ;  /* 0x000000ff0a0a7208 */ /* 0x000fe40001000000 */
[----:B------:R-:W-:Y:S02]  /*5db0*/  FMNMX.FTZ R9, R43, R4, !PT ;  /* 0x000000042b097209 */ /* 0x000fe40007810000 */
[----:B------:R-:W-:Y:S01]  /*5dc0*/  ISETP.GT.AND P2, PT, R6, 0x39, !P6 ;  /* 0x000000390600780c */ /* 0x000fe20007744270 */
[--C-:B------:R-:W-:Y:S01]  /*5dd0*/  FFMA.FTZ R6, R15, UR10, -R10.reuse ;  /* 0x0000000a0f067c23 */ /* 0x100fe2000801080a */
[----:B------:R-:W-:Y:S01]  /*5de0*/  FMNMX.FTZ R4, R46, R9, !PT ;  /* 0x000000092e047209 */ /* 0x000fe20007810000 */
[--C-:B------:R-:W-:Y:S01]  /*5df0*/  FFMA.FTZ R11, R25, UR10, -R10.reuse ;  /* 0x0000000a190b7c23 */ /* 0x100fe2000801080a */
[----:B------:R-:W-:Y:S01]  /*5e00*/  ISETP.LT.OR P5, PT, R3, 0x39, P5 ;  /* 0x000000390300780c */ /* 0x000fe20002fa1670 */
[----:B------:R0:W-:Y:S01]  /*5e10*/  MUFU.EX2 R152, R6 ;  /* 0x0000000600987308 */ /* 0x0001e20000000800 */
[----:B------:R-:W-:Y:S01]  /*5e20*/  FMNMX.FTZ R9, R47, R4, !PT ;  /* 0x000000042f097209 */ /* 0x000fe20007810000 */
[--C-:B------:R-:W-:Y:S01]  /*5e30*/  FFMA.FTZ R12, R57, UR10, -R10.reuse ;  /* 0x0000000a390c7c23 */ /* 0x100fe2000801080a */
[----:B------:R-:W-:Y:S01]  /*5e40*/  FSEL R51, R51, -INF , !P4 ;  /* 0xff80000033337808 */ /* 0x000fe20006000000 */
[--C-:B------:R-:W-:Y:S01]  /*5e50*/  FFMA.FTZ R13, R33, UR10, -R10.reuse ;  /* 0x0000000a210d7c23 */ /* 0x100fe2000801080a */
[----:B------:R-:W-:Y:S01]  /*5e60*/  FMNMX.FTZ R4, R50, R9, !PT ;  /* 0x0000000932047209 */ /* 0x000fe20007810000 */
[--C-:B------:R-:W-:Y:S01]  /*5e70*/  FFMA.FTZ R9, R29, UR10, -R10.reuse ;  /* 0x0000000a1d097c23 */ /* 0x100fe2000801080a */
[----:B------:R-:W-:Y:S01]  /*5e80*/  ISETP.LT.OR P2, PT, R3, 0x3a, P2 ;  /* 0x0000003a0300780c */ /* 0x000fe20001741670 */
[----:B------:R-:W3:Y:S01]  /*5e90*/  MUFU.EX2 R11, R11 ;  /* 0x0000000b000b7308 */ /* 0x000ee20000000800 */
[----:B------:R-:W-:Y:S01]  /*5ea0*/  FSEL R54, R54, -INF , !P5 ;  /* 0xff80000036367808 */ /* 0x000fe20006800000 */
[--C-:B0-----:R-:W-:Y:S01]  /*5eb0*/  FFMA.FTZ R6, R21, UR10, -R10.reuse ;  /* 0x0000000a15067c23 */ /* 0x101fe2000801080a */
[----:B------:R-:W-:Y:S01]  /*5ec0*/  FMNMX.FTZ R3, R51, R4, !PT ;  /* 0x0000000433037209 */ /* 0x000fe20007810000 */
[--C-:B------:R-:W-:Y:S01]  /*5ed0*/  FFMA.FTZ R14, R59, UR10, -R10.reuse ;  /* 0x0000000a3b0e7c23 */ /* 0x100fe2000801080a */
[----:B------:R-:W-:Y:S01]  /*5ee0*/  FSEL R55, R55, -INF , !P2 ;  /* 0xff80000037377808 */ /* 0x000fe20005000000 */
[--C-:B------:R-:W-:Y:S01]  /*5ef0*/  FFMA.FTZ R15, R37, UR10, -R10.reuse ;  /* 0x0000000a250f7c23 */ /* 0x100fe2000801080a */
[----:B------:R-:W-:Y:S01]  /*5f00*/  FMNMX.FTZ R4, R54, R3, !PT ;  /* 0x0000000336047209 */ /* 0x000fe20007810000 */
[----:B------:R-:W0:Y:S01]  /*5f10*/  MUFU.EX2 R154, R6 ;  /* 0x00000006009a7308 */ /* 0x000e220000000800 */
[--C-:B------:R-:W-:Y:S01]  /*5f20*/  FFMA.FTZ R20, R61, UR10, -R10.reuse ;  /* 0x0000000a3d147c23 */ /* 0x100fe2000801080a */
[--C-:B------:R-:W-:Y:S01]  /*5f30*/  FFMA.FTZ R24, R63, UR10, -R10.reuse ;  /* 0x0000000a3f187c23 */ /* 0x100fe2000801080a */
[----:B------:R-:W-:Y:S01]  /*5f40*/  FMNMX.FTZ R4, R55, R4, !PT ;  /* 0x0000000437047209 */ /* 0x000fe20007810000 */
[--C-:B------:R-:W-:Y:S01]  /*5f50*/  FFMA.FTZ R25, R45, UR10, -R10.reuse ;  /* 0x0000000a2d197c23 */ /* 0x100fe2000801080a */
[--C-:B------:R-:W-:Y:S01]  /*5f60*/  FFMA.FTZ R28, R65, UR10, -R10.reuse ;  /* 0x0000000a411c7c23 */ /* 0x100fe2000801080a */
[----:B------:R-:W-:-:S02]  /*5f70*/  FFMA.FTZ R29, R49, UR10, -R10 ;  /* 0x0000000a311d7c23 */ /* 0x000fc4000801080a */
[----:B------:R-:W4:Y:S01]  /*5f80*/  SHFL.BFLY PT, R3, R4, 0x2, 0x1f ;  /* 0x0c401f0004037f89 */ /* 0x000f2200000e0000 */
[----:B------:R-:W5:Y:S01]  /*5f90*/  MUFU.EX2 R9, R9 ;  /* 0x0000000900097308 */ /* 0x000f620000000800 */
[----:B---3--:R-:W-:Y:S01]  /*5fa0*/  FADD.FTZ R33, R152, R11 ;  /* 0x0000000b98217221 */ /* 0x008fe20000010000 */
[----:B------:R-:W-:-:S06]  /*5fb0*/  F2FP.F16.F32.PACK_AB R152, R11, R152 ;  /* 0x000000980b98723e */ /* 0x000fcc00000000ff */
[----:B------:R-:W3:Y:S01]  /*5fc0*/  MUFU.EX2 R12, R12 ;  /* 0x0000000c000c7308 */ /* 0x000ee20000000800 */
[----:B0-----:R-:W-:-:S07]  /*5fd0*/  FADD.FTZ R32, R154, R33 ;  /* 0x000000219a207221 */ /* 0x001fce0000010000 */
[----:B------:R-:W0:Y:S01]  /*5fe0*/  MUFU.EX2 R13, R13 ;  /* 0x0000000d000d7308 */ /* 0x000e220000000800 */
[C---:B-----5:R-:W-:Y:S01]  /*5ff0*/  FADD.FTZ R37, R9.reuse, R32 ;  /* 0x0000002009257221 */ /* 0x060fe20000010000 */
[----:B------:R-:W-:Y:S02]  /*6000*/  F2FP.F16.F32.PACK_AB R154, R9, R154 ;  /* 0x0000009a099a723e */ /* 0x000fe400000000ff */
[----:B----4-:R-:W-:Y:S01]  /*6010*/  FMNMX.FTZ R3, R4, R3, !PT ;  /* 0x0000000304037209 */ /* 0x010fe20007810000 */
[----:B------:R-:W-:-:S03]  /*6020*/  FFMA.FTZ R4, R41, UR10, -R10 ;  /* 0x0000000a29047c23 */ /* 0x000fc6000801080a */
[----:B------:R-:W4:Y:S01]  /*6030*/  MUFU.EX2 R14, R14 ;  /* 0x0000000e000e7308 */ /* 0x000f220000000800 */
[----:B---3--:R-:W-:Y:S01]  /*6040*/  FADD.FTZ R36, R12, R37 ;  /* 0x000000250c247221 */ /* 0x008fe20000010000 */
[----:B------:R-:W3:Y:S06]  /*6050*/  SHFL.BFLY PT, R6, R3, 0x1, 0x1f ;  /* 0x0c201f0003067f89 */ /* 0x000eec00000e0000 */
[----:B------:R5:W-:Y:S01]  /*6060*/  MUFU.EX2 R21, R4 ;  /* 0x0000000400157308 */ /* 0x000be20000000800 */
[C---:B0-----:R-:W-:Y:S01]  /*6070*/  FADD.FTZ R37, R13.reuse, R36 ;  /* 0x000000240d257221 */ /* 0x041fe20000010000 */
[----:B------:R-:W-:-:S06]  /*6080*/  F2FP.F16.F32.PACK_AB R156, R13, R12 ;  /* 0x0000000c0d9c723e */ /* 0x000fcc00000000ff */
[----:B------:R-:W0:Y:S01]  /*6090*/  MUFU.EX2 R15, R15 ;  /* 0x0000000f000f7308 */ /* 0x000e220000000800 */
[----:B----4-:R-:W-:-:S07]  /*60a0*/  FADD.FTZ R36, R14, R37 ;  /* 0x000000250e247221 */ /* 0x010fce0000010000 */
[----:B------:R-:W-:Y:S01]  /*60b0*/  MUFU.EX2 R20, R20 ;  /* 0x0000001400147308 */ /* 0x000fe20000000800 */
[----:B---3--:R-:W-:Y:S01]  /*60c0*/  FMNMX.FTZ R6, R3, R6, !PT ;  /* 0x0000000603067209 */ /* 0x008fe20007810000 */
[--C-:B------:R-:W-:Y:S01]  /*60d0*/  FFMA.FTZ R3, R67, UR10, -R10.reuse ;  /* 0x0000000a43037c23 */ /* 0x100fe2000801080a */
[----:B------:R-:W-:Y:S02]  /*60e0*/  FFMA.FTZ R10, R53, UR10, -R10 ;  /* 0x0000000a350a7c23 */ /* 0x000fe4000801080a */
[C---:B------:R-:W-:Y:S01]  /*60f0*/  FSETP.NEU.FTZ.AND P2, PT, R6.reuse, -INF , PT ;  /* 0xff8000000600780b */ /* 0x040fe20003f5d000 */
[----:B-----5:R-:W-:Y:S02]  /*6100*/  FMUL.FTZ R4, R6, UR10 ;  /* 0x0000000a06047c20 */ /* 0x020fe40008410000 */
[----:B------:R-:W-:Y:S01]  /*6110*/  MUFU.EX2 R24, R24 ;  /* 0x0000001800187308 */ /* 0x000fe20000000800 */
[----:B0-----:R-:W-:Y:S02]  /*6120*/  F2FP.F16.F32.PACK_AB R158, R15, R14 ;  /* 0x0000000e0f9e723e */ /* 0x001fe400000000ff */
[----:B------:R-:W-:-:S05]  /*6130*/  FSEL R4, R4, RZ, P2 ;  /* 0x000000ff04047208 */ /* 0x000fca0001000000 */
        /* <DEDUP_REMOVED lines=16> */
[----:B------:R-:W3:Y:S01]  /*6240*/  MUFU.EX2 R27, R27 ;  /* 0x0000001b001b7308 */ /* 0x000ee20000000800 */
[--C-:B------:R-:W-:Y:S01]  /*6250*/  FFMA.FTZ R54, R54, UR10, -R4.reuse ;  /* 0x0000000a36367c23 */ /* 0x100fe20008010804 */
[----:B------:R-:W-:Y:S01]  /*6260*/  FFMA.FTZ R4, R55, UR10, -R4 ;  /* 0x0000000a37047c23 */ /* 0x000fe20008010804 */
[----:B0-----:R-:W-:-:S02]  /*6270*/  F2FP.F16.F32.PACK_AB R162, R25, R24 ;  /* 0x0000001819a2723e */ /* 0x001fc400000000ff */
[----:B------:R-:W-:-:S03]  /*6280*/  F2FP.F16.F32.PACK_AB R160, R21, R20 ;  /* 0x0000001415a0723e */ /* 0x000fc600000000ff */
[----:B------:R-:W0:Y:S08]  /*6290*/  MUFU.EX2 R30, R30 ;  /* 0x0000001e001e7308 */ /* 0x000e300000000800 */
[----:B------:R-:W4:Y:S01]  /*62a0*/  MUFU.EX2 R31, R31 ;  /* 0x0000001f001f7308 */ /* 0x000f220000000800 */
[----:B---3--:R-:W-:Y:S01]  /*62b0*/  FADD.FTZ R33, R26, R27 ;  /* 0x0000001b1a217221 */ /* 0x008fe20000010000 */
[----:B------:R-:W-:-:S06]  /*62c0*/  F2FP.F16.F32.PACK_AB R153, R27, R26 ;  /* 0x0000001a1b99723e */ /* 0x000fcc00000000ff */
[----:B------:R-:W3:Y:S01]  /*62d0*/  MUFU.EX2 R34, R34 ;  /* 0x0000002200227308 */ /* 0x000ee20000000800 */
[----:B0-----:R-:W-:-:S07]  /*62e0*/  FADD.FTZ R32, R30, R33 ;  /* 0x000000211e207221 */ /* 0x001fce0000010000 */
[----:B------:R-:W0:Y:S01]  /*62f0*/  MUFU.EX2 R35, R35 ;  /* 0x0000002300237308 */ /* 0x000e220000000800 */
[C---:B----4-:R-:W-:Y:S01]  /*6300*/  FADD.FTZ R33, R31.reuse, R32 ;  /* 0x000000201f217221 */ /* 0x050fe20000010000 */
[----:B------:R-:W-:-:S05]  /*6310*/  F2FP.F16.F32.PACK_AB R155, R31, R30 ;  /* 0x0000001e1f9b723e */ /* 0x000fca00000000ff */
[----:B------:R4:W-:Y:S01]  /*6320*/  STSM.16.M88.4 [R19+0x26800], R152 ;  /* 0x0268009813007844 */ /* 0x0009e20000000200 */
[----:B------:R-:W5:Y:S01]  /*6330*/  MUFU.EX2 R38, R38 ;  /* 0x0000002600267308 */ /* 0x000f620000000800 */
[----:B---3--:R-:W-:Y:S01]  /*6340*/  FADD.FTZ R32, R34, R33 ;  /* 0x0000002122207221 */ /* 0x008fe20000010000 */
[----:B------:R-:W-:-:S06]  /*6350*/  FADD.FTZ R33, R15, R36 ;  /* 0x000000240f217221 */ /* 0x000fcc0000010000 */
[----:B------:R-:W3:Y:S01]  /*6360*/  MUFU.EX2 R39, R39 ;  /* 0x0000002700277308 */ /* 0x000ee20000000800 */
[C---:B0-----:R-:W-:Y:S01]  /*6370*/  FADD.FTZ R11, R35.reuse, R32 ;  /* 0x00000020230b7221 */ /* 0x041fe20000010000 */
[----:B------:R-:W-:Y:S01]  /*6380*/  FADD.FTZ R32, R20, R33 ;  /* 0x0000002114207221 */ /* 0x000fe20000010000 */
[----:B------:R-:W-:-:S03]  /*6390*/  F2FP.F16.F32.PACK_AB R157, R35, R34 ;  /* 0x00000022239d723e */ /* 0x000fc600000000ff */
[----:B------:R-:W-:Y:S02]  /*63a0*/  FADD.FTZ R13, R21, R32 ;  /* 0x00000020150d7221 */ /* 0x000fe40000010000 */
[----:B------:R-:W0:Y:S01]  /*63b0*/  MUFU.EX2 R42, R42 ;  /* 0x0000002a002a7308 */ /* 0x000e220000000800 */
[----:B-----5:R-:W-:-:S07]  /*63c0*/  FADD.FTZ R12, R38, R11 ;  /* 0x0000000b260c7221 */ /* 0x020fce0000010000 */
[----:B------:R-:W5:Y:S01]  /*63d0*/  MUFU.EX2 R43, R43 ;  /* 0x0000002b002b7308 */ /* 0x000f620000000800 */
[C---:B---3--:R-:W-:Y:S01]  /*63e0*/  FADD.FTZ R11, R39.reuse, R12 ;  /* 0x0000000c270b7221 */ /* 0x048fe20000010000 */
[----:B------:R-:W-:-:S05]  /*63f0*/  F2FP.F16.F32.PACK_AB R159, R39, R38 ;  /* 0x00000026279f723e */ /* 0x000fca00000000ff */
[----:B------:R4:W-:Y:S01]  /*6400*/  STSM.16.M88.4 [R184], R156 ;  /* 0x0000009cb8007844 */ /* 0x0009e20000000200 */
[----:B------:R-:W3:Y:S01]  /*6410*/  MUFU.EX2 R46, R46 ;  /* 0x0000002e002e7308 */ /* 0x000ee20000000800 */
[----:B0-----:R-:W-:-:S07]  /*6420*/  FADD.FTZ R12, R42, R11 ;  /* 0x0000000b2a0c7221 */ /* 0x001fce0000010000 */
[----:B------:R-:W0:Y:S01]  /*6430*/  MUFU.EX2 R47, R47 ;  /* 0x0000002f002f7308 */ /* 0x000e220000000800 */
[C---:B-----5:R-:W-:Y:S01]  /*6440*/  FADD.FTZ R11, R43.reuse, R12 ;  /* 0x0000000c2b0b7221 */ /* 0x060fe20000010000 */
[----:B------:R-:W-:-:S06]  /*6450*/  F2FP.F16.F32.PACK_AB R161, R43, R42 ;  /* 0x0000002a2ba1723e */ /* 0x000fcc00000000ff */
[----:B------:R-:W-:Y:S01]  /*6460*/  MUFU.EX2 R28, R28 ;  /* 0x0000001c001c7308 */ /* 0x000fe20000000800 */
[----:B---3--:R-:W-:-:S07]  /*6470*/  FADD.FTZ R12, R46, R11 ;  /* 0x0000000b2e0c7221 */ /* 0x008fce0000010000 */
[----:B------:R-:W3:Y:S01]  /*6480*/  MUFU.EX2 R29, R29 ;  /* 0x0000001d001d7308 */ /* 0x000ee20000000800 */
[C---:B0-----:R-:W-:Y:S01]  /*6490*/  F2FP.F16.F32.PACK_AB R163, R47.reuse, R46 ;  /* 0x0000002e2fa3723e */ /* 0x041fe200000000ff */
[----:B------:R-:W-:-:S04]  /*64a0*/  FADD.FTZ R47, R47, R12 ;  /* 0x0000000c2f2f7221 */ /* 0x000fc80000010000 */
[----:B------:R4:W-:Y:S02]  /*64b0*/  STSM.16.M88.4 [R22], R160 ;  /* 0x000000a016007844 */ /* 0x0009e40000000200 */
[----:B------:R-:W-:Y:S08]  /*64c0*/  MUFU.EX2 R50, R50 ;  /* 0x0000003200327308 */ /* 0x000ff00000000800 */
[----:B------:R-:W0:Y:S01]  /*64d0*/  MUFU.EX2 R51, R51 ;  /* 0x0000003300337308 */ /* 0x000e220000000800 */
[----:B---3--:R-:W-:-:S07]  /*64e0*/  F2FP.F16.F32.PACK_AB R164, R29, R28 ;  /* 0x0000001c1da4723e */ /* 0x008fce00000000ff */
[----:B------:R-:W-:Y:S08]  /*64f0*/  MUFU.EX2 R3, R3 ;  /* 0x0000000300037308 */ /* 0x000ff00000000800 */
[----:B------:R-:W3:Y:S01]  /*6500*/  MUFU.EX2 R10, R10 ;  /* 0x0000000a000a7308 */ /* 0x000ee20000000800 */
[----:B0-----:R-:W-:Y:S01]  /*6510*/  F2FP.F16.F32.PACK_AB R165, R51, R50 ;  /* 0x0000003233a5723e */ /* 0x001fe200000000ff */
[----:B------:R-:W-:-:S04]  /*6520*/  FADD.FTZ R50, R50, R47 ;  /* 0x0000002f32327221 */ /* 0x000fc80000010000 */
[----:B------:R-:W-:Y:S02]  /*6530*/  FADD.FTZ R51, R51, R50 ;  /* 0x0000003233337221 */ /* 0x000fe40000010000 */
[----:B------:R-:W-:Y:S08]  /*6540*/  MUFU.EX2 R54, R54 ;  /* 0x0000003600367308 */ /* 0x000ff00000000800 */
[----:B------:R0:W5:Y:S01]  /*6550*/  MUFU.EX2 R9, R4 ;  /* 0x0000000400097308 */ /* 0x0001620000000800 */
[----:B---3--:R-:W-:Y:S01]  /*6560*/  F2FP.F16.F32.PACK_AB R166, R10, R3 ;  /* 0x000000030aa6723e */ /* 0x008fe200000000ff */
[----:B0-----:R-:W-:-:S04]  /*6570*/  FADD.FTZ R4, R24, R13 ;  /* 0x0000000d18047221 */ /* 0x001fc80000010000 */
[----:B------:R-:W-:-:S04]  /*6580*/  FADD.FTZ R25, R25, R4 ;  /* 0x0000000419197221 */ /* 0x000fc80000010000 */
[----:B------:R-:W-:Y:S01]  /*6590*/  FADD.FTZ R28, R28, R25 ;  /* 0x000000191c1c7221 */ /* 0x000fe20000010000 */
[----:B-----5:R-:W-:Y:S01]  /*65a0*/  F2FP.F16.F32.PACK_AB R167, R9, R54 ;  /* 0x0000003609a7723e */ /* 0x020fe200000000ff */
[----:B------:R-:W-:Y:S02]  /*65b0*/  FADD.FTZ R54, R54, R51 ;  /* 0x0000003336367221 */ /* 0x000fe40000010000 */
[----:B------:R-:W-:Y:S02]  /*65c0*/  FADD.FTZ R28, R29, R28 ;  /* 0x0000001c1d1c7221 */ /* 0x000fe40000010000 */
[----:B------:R4:W-:Y:S02]  /*65d0*/  STSM.16.M88.4 [R23], R164 ;  /* 0x000000a417007844 */ /* 0x0009e40000000200 */
[----:B------:R-:W-:-:S04]  /*65e0*/  FADD.FTZ R3, R3, R28 ;  /* 0x0000001c03037221 */ /* 0x000fc80000010000 */
[----:B------:R-:W-:Y:S01]  /*65f0*/  FADD.FTZ R4, R10, R3 ;  /* 0x000000030a047221 */ /* 0x000fe20000010000 */
[----:B------:R-:W-:Y:S01]  /*6600*/  FADD.FTZ R3, R9, R54 ;  /* 0x0000003609037221 */ /* 0x000fe20000010000 */
[----:B------:R-:W-:Y:S06]  /*6610*/  @!P0 BRA `(.L_x_5291) ;  /* 0x0000000000048947 */ /* 0x000fec0003800000 */
[----:B------:R-:W-:Y:S01]  /*6620*/  BPT.TRAP 0x1 ;  /* 0x000000040000795c */ /* 0x000fe20000300000 */
.L_x_5291:
[----:B------:R0:W3:Y:S01]  /*6630*/  SYNCS.PHASECHK.TRANS64.TRYWAIT P2, [R7+URZ+0x28c50], R8 ;  /* 0x028c5008070075a7 */ /* 0x0000e2000804017f */
[----:B------:R-:W-:Y:S05]  /*6640*/  @!P0 BRA `(.L_x_5292) ;  /* 0x0000000000048947 */ /* 0x000fea0003800000 */
[----:B------:R-:W-:Y:S01]  /*6650*/  BPT.TRAP 0x1 ;  /* 0x000000040000795c */ /* 0x000fe20000300000 */
.L_x_5292:
[----:B---3--:R-:W-:Y:S05]  /*6660*/  @P2 BRA `(.L_x_5293) ;  /* 0x0000000000082947 */ /* 0x008fea0003800000 */
[----:B------:R-:W3:Y:S02]  /*6670*/  SYNCS.PHASECHK.TRANS64.TRYWAIT P2, [R7+URZ+0x28c50], R8 ;  /* 0x028c5008070075a7 */ /* 0x000ee4000804017f */
[----:B---3--:R-:W-:Y:S05]  /*6680*/  @!P2 BRA `(.L_x_5294) ;  /* 0x0000013c007ca947 */ /* 0x008fea0003800000 */
.L_x_5293:
[----:B------:R-:W-:Y:S01]  /*6690*/  ULEA UR18, UR37, UR50, 0xc ;  /* 0x0000003225127291 */ /* 0x000fe2000f8e603f */
[----:B------:R-:W-:Y:S01]  /*66a0*/  WARPGROUP.ARRIVE ;  /* 0x00000000000079c5 */ /* 0x000fe20000000000 */
[----:B------:R-:W-:Y:S01]  /*66b0*/  UMOV UR7, 0x40000040 ;  /* 0x4000004000077882 */ /* 0x000fe20000000000 */
[----:B------:R-:W-:Y:S01]  /*66c0*/  R2UR UR20, R168 ;  /* 0x00000000a81472ca */ /* 0x000fe200000e0000 */
[----:B------:R-:W-:Y:S01]  /*66d0*/  @UP0 ULDC UR19, c[0x0][0x450] ;  /* 0x0001140000130ab9 */ /* 0x000fe20000000800 */
[----:B------:R-:W-:Y:S01]  /*66e0*/  PLOP3.LUT P2, PT, PT, PT, UP1, 0x40, 0x0 ;  /* 0x000000000000781c */ /* 0x000fe20003f4e818 */
[----:B0123--:R-:W-:Y:S01]  /*66f0*/  @!P1 VIADD R7, R7, 0x28c60 ;  /* 0x00028c6007079836 */ /* 0x00ffe20000000000 */
[----:B------:R-:W-:Y:S02]  /*6700*/  UMOV UR6, UR18 ;  /* 0x0000001200067c82 */ /* 0x000fe40008000000 */
[----:B------:R-:W-:Y:S01]  /*6710*/  HGMMA.64x256x16.F32 R24, R152, gdesc[UR4].tnspB, RZ, !UPT, gsb0 ;  /* 0x43e0000498187df0 */ /* 0x000fe2000c0008ff */
[----:B------:R-:W-:Y:S01]  /*6720*/  UIADD3 UR6, UR18, 0x80, URZ ;  /* 0x0000008012067890 */ /* 0x000fe2000fffe03f */
[----:B------:R-:W-:Y:S01]  /*6730*/  @!P1 PRMT R7, RZ, 0x654, R7 ;  /* 0x00000654ff079816 */ /* 0x000fe20000000007 */
[----:B------:R-:W-:-:S04]  /*6740*/  UMOV UR7, 0x40000040 ;  /* 0x4000004000077882 */ /* 0x000fc80000000000 */
[----:B------:R-:W-:Y:S01]  /*6750*/  UIADD3 UR20, UR20, -0x2, URZ ;  /* 0xfffffffe14147890 */ /* 0x000fe2000fffe03f */
[----:B------:R-:W-:Y:S02]  /*6760*/  WARPGROUP.DEPBAR.LE gsb0, 0x0 ;  /* 0x00008000000079c5 */ /* 0x000fe40000010000 */
[----:B------:R-:W-:-:S15]  /*6770*/  WARPGROUP.ARRIVE ;  /* 0x00000000000079c5 */ /* 0x000fde0000000000 */
[----:B------:R-:W-:-:S03]  /*6780*/  NOP ;  /* 0x0000000000007918 */ /* 0x000fc60000000000 */
        /* <DEDUP_REMOVED lines=8> */
[----:B------:R-:W-:Y:S02]  /*6810*/  UMOV UR7, 0x40000040 ;  /* 0x4000004000077882 */ /* 0x000fe40000000000 */
[----:B------:R-:W-:Y:S01]  /*6820*/  UMOV UR18, UR42 ;  /* 0x0000002a00127c82 */ /* 0x000fe20008000000 */
[----:B------:R-:W-:Y:S02]  /*6830*/  WARPGROUP.DEPBAR.LE gsb0, 0x0 ;  /* 0x00008000000079c5 */ /* 0x000fe40000010000 */
[----:B------:R-:W-:-:S15]  /*6840*/  WARPGROUP.ARRIVE ;  /* 0x00000000000079c5 */ /* 0x000fde0000000000 */
[----:B------:R-:W-:-:S06]  /*6850*/  NOP ;  /* 0x0000000000007918 */ /* 0x000fcc0000000000 */
[----:B------:R-:W-:Y:S01]  /*6860*/  HGMMA.64x256x16.F32 R24, R164, gdesc[UR4].tnspB, R24, gsb0 ;  /* 0x43e00004a4187df0 */ /* 0x000fe20008000818 */
[----:B------:R-:W-:Y:S02]  /*6870*/  @UP0 ULDC UR6, c[0x0][0x44c] ;  /* 0x0001130000060ab9 */ /* 0x000fe40000000800 */
[----:B------:R-:W-:-:S04]  /*6880*/  UIMAD.WIDE.U32 UR6, UR42, UR6, URZ ;  /* 0x000000062a0672a5 */ /* 0x000fc8000f8e003f */
[----:B------:R-:W-:-:S04]  /*6890*/  @UP0 USHF.R.U32.HI UR18, URZ, UR19, UR7 ;  /* 0x000000133f120299 */ /* 0x000fc80008011607 */
[----:B------:R-:W-:-:S04]  /*68a0*/  UIADD3 UR6, UR18, UR49, -UR51 ;  /* 0x0000003112067290 */ /* 0x000fc8000fffe833 */
[----:B------:R-:W-:Y:S01]  /*68b0*/  UIADD3 UR14, UR6, UR14, URZ ;  /* 0x0000000e060e7290 */ /* 0x000fe2000fffe03f */
        /* <DEDUP_REMOVED lines=21> */
.L_x_5296:
[----:B------:R-:W-:-:S11]  /*6a10*/  UISETP.NE.AND UP2, UPT, UR15, 0x1, UPT ;  /* 0x000000010f00788c */ /* 0x000fd6000bf45270 */
[----:B------:R-:W-:Y:S02]  /*6a20*/  @UP2 ULDC.64 UR22, c[0x0][0x9e8] ;  /* 0x00027a0000162ab9 */ /* 0x000fe40000000a00 */
[----:B------:R-:W-:-:S04]  /*6a30*/  UIMAD.WIDE.U32 UR6, UR18, UR22, URZ ;  /* 0x00000016120672a5 */ /* 0x000fc8000f8e003f */
[----:B------:R-:W-:-:S12]  /*6a40*/  @UP2 USHF.R.U32.HI UR18, URZ, UR23, UR7 ;  /* 0x000000173f122299 */ /* 0x000fd80008011607 */
.L_x_5297:
[----:B------:R-:W-:-:S04]  /*6a50*/  UIMAD UR15, UR18, UR15, UR15 ;  /* 0x0000000f120f72a4 */ /* 0x000fc8000f8e020f */
[----:B------:R-:W-:-:S04]  /*6a60*/  UISETP.LT.AND UP2, UPT, UR14, UR15, UPT ;  /* 0x0000000f0e00728c */ /* 0x000fc8000bf41270 */
[----:B------:R-:W-:-:S12]  /*6a70*/  USEL UR14, UR14, UR15, UP2 ;  /* 0x0000000f0e0e7287 */ /* 0x000fd80009000000 */
.L_x_5295:
[----:B------:R-:W-:Y:S01]  /*6a80*/  USHF.R.S32.HI UR6, URZ, 0x1f, UR14 ;  /* 0x0000001f3f067899 */ /* 0x000fe2000801140e */
[----:B------:R-:W-:Y:S01]  /*6a90*/  ULDC UR25, c[0x0][0x9e4] ;  /* 0x0002790000197ab9 */ /* 0x000fe20000000800 */
[----:B------:R-:W-:Y:S02]  /*6aa0*/  ULDC UR22, c[0x0][0x9dc] ;  /* 0x0002770000167ab9 */ /* 0x000fe40000000800 */
[----:B------:R-:W-:Y:S01]  /*6ab0*/  ULEA.HI UR6, UR6, UR14, URZ, 0x6 ;  /* 0x0000000e06067291 */ /* 0x000fe2000f8f303f */
[----:B------:R-:W-:Y:S01]  /*6ac0*/  ULDC UR23, c[0x0][0x988] ;  /* 0x0002620000177ab9 */ /* 0x000fe20000000800 */
[----:B------:R-:W-:Y:S02]  /*6ad0*/  ULDC UR26, c[0x0][0x9e0] ;  /* 0x00027800001a7ab9 */ /* 0x000fe40000000800 */
[----:B------:R-:W-:-:S04]  /*6ae0*/  USHF.R.S32.HI UR6, URZ, 0x6, UR6 ;  /* 0x000000063f067899 */ /* 0x000fc80008011406 */
[----:B------:R-:W-:-:S04]  /*6af0*/  UISETP.LT.AND UP2, UPT, UR48, UR6, UPT ;  /* 0x000000063000728c */ /* 0x000fc8000bf41270 */
[----:B------:R-:W-:-:S04]  /*6b00*/  USEL UR21, UR48, UR6, !UP2 ;  /* 0x0000000630157287 */ /* 0x000fc8000d000000 */
[----:B------:R-:W-:-:S06]  /*6b10*/  UISETP.GE.AND UP2, UPT, UR20, UR21, UPT ;  /* 0x000000151400728c */ /* 0x000fcc000bf46270 */
[----:B------:R-:W-:-:S13]  /*6b20*/  PLOP3.LUT P2, PT, PT, PT, UP2, 0x80, 0x0 ;  /* 0x000000000000781c */ /* 0x000fda0003f4f028 */
[----:B------:R-:W-:Y:S05]  /*6b30*/  @!P2 BRA `(.L_x_5298) ;  /* 0x000000240060a947 */ /* 0x000fea0003800000 */
.L_x_5315:
[----:B------:R-:W-:-:S04]  /*6b40*/  UIADD3 UR24, UR37, 0x1, URZ ;  /* 0x0000000125187890 */ /* 0x000fc8000fffe03f */
[----:B------:R-:W-:-:S04]  /*6b50*/  UISETP.NE.AND UP2, UPT, UR24, 0x2, UPT ;  /* 0x000000021800788c */ /* 0x000fc8000bf45270 */
[----:B------:R-:W-:Y:S02]  /*6b60*/  USEL UR6, URZ, 0x1, UP2 ;  /* 0x000000013f067887 */ /* 0x000fe40009000000 */
[----:B------:R-:W-:Y:S02]  /*6b70*/  USEL UR24, UR24, URZ, UP2 ;  /* 0x0000003f18187287 */ /* 0x000fe40009000000 */
[----:B------:R-:W-:Y:S01]  /*6b80*/  ULOP3.LUT UR38, UR38, UR6, URZ, 0x3c, !UPT ;  /* 0x0000000626267292 */ /* 0x000fe2000f8e3c3f */
[----:B-12---:R-:W-:Y:S11]  /*6b90*/  @!P0 BRA `(.L_x_5299) ;  /* 0x0000000000048947 */ /* 0x006ff60003800000 */
[----:B------:R-:W-:Y:S01]  /*6ba0*/  BPT.TRAP 0x1 ;  /* 0x000000040000795c */ /* 0x000fe20000300000 */
.L_x_5299:
[----:B------:R-:W-:Y:S01]  /*6bb0*/  ULEA UR27, UR24, UR46, 0x3 ;  /* 0x0000002e181b7291 */ /* 0x000fe2000f8e183f */
[----:B0-----:R-:W-:-:S05]  /*6bc0*/  IMAD.U32 R7, RZ, RZ, UR38 ;  /* 0x00000026ff077e24 */ /* 0x001fca000f8e00ff */
[----:B------:R-:W-:-:S04]  /*6bd0*/  SHF.L.U32 R7, R7, 0x1f, RZ ;  /* 0x0000001f07077819 */ /* 0x000fc800000006ff */
[----:B------:R0:W1:Y:S01]  /*6be0*/  SYNCS.PHASECHK.TRANS64.TRYWAIT P2, [UR27+0x28c30], R7 ;  /* 0x028c3007ff0075a7 */ /* 0x000062000804015b */
[----:B------:R-:W-:Y:S05]  /*6bf0*/  @!P0 BRA `(.L_x_5300) ;  /* 0x0000000000048947 */ /* 0x000fea0003800000 */
[----:B------:R-:W-:Y:S01]  /*6c00*/  BPT.TRAP 0x1 ;  /* 0x000000040000795c */ /* 0x000fe20000300000 */
.L_x_5300:
[----:B-1----:R-:W-:Y:S05]  /*6c10*/  @P2 BRA `(.L_x_5301) ;  /* 0x0000000000082947 */ /* 0x002fea0003800000 */
[----:B------:R-:W1:Y:S02]  /*6c20*/  SYNCS.PHASECHK.TRANS64.TRYWAIT P2, [UR27+0x28c30], R7 ;  /* 0x028c3007ff0075a7 */ /* 0x000e64000804015b */
[----:B-1----:R-:W-:Y:S05]  /*6c30*/  @!P2 BRA `(.L_x_5302) ;  /* 0x000001380024a947 */ /* 0x002fea0003800000 */
.L_x_5301:
[----:B------:R-:W-:Y:S01]  /*6c40*/  R2UR UR18, R0 ;  /* 0x00000000001272ca */ /* 0x000fe200000e0000 */
[----:B----4-:R-:W-:Y:S01]  /*6c50*/  WARPGROUP.ARRIVE ;  /* 0x00000000000079c5 */ /* 0x010fe20000000000 */
[----:B------:R-:W-:Y:S01]  /*6c60*/  UMOV UR19, 0x40000040 ;  /* 0x4000004000137882 */ /* 0x000fe20000000000 */
[----:B------:R-:W-:Y:S01]  /*6c70*/  UMOV UR7, 0x40000040 ;  /* 0x4000004000077882 */ /* 0x000fe20000000000 */
[----:B------:R-:W-:Y:S01]  /*6c80*/  UMOV UR11, 0x40000040 ;  /* 0x40000040000b7882 */ /* 0x000fe20000000000 */
[----:B------:R-:W-:Y:S01]  /*6c90*/  UMOV UR15, 0x40000040 ;  /* 0x40000040000f7882 */ /* 0x000fe20000000000 */
[----:B------:R-:W-:Y:S01]  /*6ca0*/  PLOP3.LUT P2, PT, PT, PT, UP0, 0x80, 0x0 ;  /* 0x000000000000781c */ /* 0x000fe20003f4f008 */
[----:B------:R-:W-:Y:S01]  /*6cb0*/  VIADD R15, R186, UR42 ;  /* 0x0000002aba0f7c36 */ /* 0x000fe20008000000 */
[----:B------:R-:W-:Y:S01]  /*6cc0*/  PLOP3.LUT P3, PT, PT, PT, UP0, 0x80, 0x0 ;  /* 0x000000000000781c */ /* 0x000fe20003f6f008 */
[----:B------:R-:W-:-:S04]  /*6cd0*/  IMAD.U32 R10, RZ, RZ, UR27 ;  /* 0x0000001bff0a7e24 */ /* 0x000fc8000f8e00ff */
[----:B------:R-:W-:Y:S01]  /*6ce0*/  ULEA UR18, UR24, UR18, 0x9 ;  /* 0x0000001218127291 */ /* 0x000fe2000f8e483f */
[----:B-1----:R-:W-:-:S03]  /*6cf0*/  @!P1 VIADD R8, R10, 0x28c40 ;  /* 0x00028c400a089836 */ /* 0x002fc60000000000 */
[----:B------:R-:W-:Y:S02]  /*6d00*/  UIADD3 UR6, UR18, 0x2, URZ ;  /* 0x0000000212067890 */ /* 0x000fe4000fffe03f */
[----:B------:R-:W-:Y:S01]  /*6d10*/  UIADD3 UR10, UR18, 0x4, URZ ;  /* 0x00000004120a7890 */ /* 0x000fe2000fffe03f */
[----:B------:R-:W-:Y:S01]  /*6d20*/  @!P1 PRMT R8, RZ, 0x654, R8 ;  /* 0x00000654ff089816 */ /* 0x000fe20000000008 */
[----:B------:R-:W-:Y:S02]  /*6d30*/  UIADD3 UR14, UR18, 0x6, URZ ;  /* 0x00000006120e7890 */ /* 0x000fe4000fffe03f */
[----:B------:R-:W-:Y:S03]  /*6d40*/  HGMMA.64x64x16.F32 R152, gdesc[UR16], RZ, !UPT, gsb0 ;  /* 0x00e00000109879f0 */ /* 0x000fe6000c0008ff */
[----:B------:R-:W-:Y:S02]  /*6d50*/  WARPGROUP.DEPBAR.LE gsb0, 0x0 ;  /* 0x00008000000079c5 */ /* 0x000fe40000010000 */
[----:B------:R-:W-:-:S06]  /*6d60*/  WARPGROUP.ARRIVE ;  /* 0x00000000000079c5 */ /* 0x000fcc0000000000 */
[----:B------:R-:W-:Y:S01]  /*6d70*/  HGMMA.64x64x16.F32 R152, gdesc[UR4], R152, gsb0 ;  /* 0x00e00000049879f0 */ /* 0x000fe20008000898 */
[----:B------:R-:W-:Y:S01]  /*6d80*/  @UP0 ULDC UR7, c[0x0][0x44c] ;  /* 0x0001130000070ab9 */ /* 0x000fe20000000800 */
[----:B------:R-:W-:Y:S01]  /*6d90*/  USHF.L.U32 UR6, UR20, 0x6, URZ ;  /* 0x0000000614067899 */ /* 0x000fe2000800063f */
[----:B------:R-:W-:Y:S01]  /*6da0*/  @P2 IMAD.HI.U32 R9, R15, UR7, RZ ;  /* 0x000000070f092c27 */ /* 0x000fe2000f8e00ff */
[----:B------:R-:W-:Y:S01]  /*6db0*/  @UP0 ULDC UR7, c[0x0][0x450] ;  /* 0x0001140000070ab9 */ /* 0x000fe20000000800 */
[----:B------:R-:W-:-:S03]  /*6dc0*/  PLOP3.LUT P2, PT, PT, PT, UP1, 0x40, 0x0 ;  /* 0x000000000000781c */ /* 0x000fc60003f4e818 */
[----:B------:R-:W-:Y:S01]  /*6dd0*/  @P3 SHF.R.U32.HI R15, RZ, UR7, R9 ;  /* 0x00000007ff0f3c19 */ /* 0x000fe20008011609 */
[----:B------:R-:W-:-:S04]  /*6de0*/  IMAD.U32 R13, RZ, RZ, UR6 ;  /* 0x00000006ff0d7e24 */ /* 0x000fc8000f8e00ff */
[----:B------:R-:W1:Y:S01]  /*6df0*/  SHFL.IDX PT, R20, R15, RZ, 0x1c1f ;  /* 0x001c1fff0f147589 */ /* 0x000e6200000e0000 */
[----:B------:R-:W-:Y:S01]  /*6e00*/  IADD3 R13, -R2, 0x1, -R13 ;  /* 0x00000001020d7810 */ /* 0x000fe20007ffe90d */
[----:B------:R-:W-:Y:S02]  /*6e10*/  WARPGROUP.DEPBAR.LE gsb0, 0x0 ;  /* 0x00008000000079c5 */ /* 0x000fe40000010000 */
[----:B------:R-:W-:-:S06]  /*6e20*/  WARPGROUP.ARRIVE ;  /* 0x00000000000079c5 */ /* 0x000fcc0000000000 */
[----:B------:R-:W-:Y:S01]  /*6e30*/  HGMMA.64x64x16.F32 R152, gdesc[UR8], R152, gsb0 ;  /* 0x00e00000089879f0 */ /* 0x000fe20008000898 */
[----:B------:R-:W-:Y:S02]  /*6e40*/  UMOV UR11, UR22 ;  /* 0x00000016000b7c82 */ /* 0x000fe40008000000 */
[----:B------:R-:W-:Y:S01]  /*6e50*/  ULOP3.LUT UR7, URZ, UR11, URZ, 0x33, !UPT ;  /* 0x0000000b3f077292 */ /* 0x000fe2000f8e333f */
[----:B------:R-:W-:Y:S02]  /*6e60*/  WARPGROUP.DEPBAR.LE gsb0, 0x0 ;  /* 0x00008000000079c5 */ /* 0x000fe40000010000 */
[----:B------:R-:W-:-:S06]  /*6e70*/  WARPGROUP.ARRIVE ;  /* 0x00000000000079c5 */ /* 0x000fcc0000000000 */
[----:B------:R-:W-:Y:S03]  /*6e80*/  HGMMA.64x64x16.F32 R152, gdesc[UR12], R152, gsb0 ;  /* 0x00e000000c9879f0 */ /* 0x000fe60008000898 */
[----:B------:R-:W-:Y:S02]  /*6e90*/  WARPGROUP.DEPBAR.LE gsb0, 0x0 ;  /* 0x00008000000079c5 */ /* 0x000fe40000010000 */
[----:B------:R2:W-:Y:S02]  /*6ea0*/  @!P1 SYNCS.ARRIVE.TRANS64.RED.A1T0 RZ, [R8+URZ], RZ ;  /* 0x000000ff08ff99a7 */ /* 0x0005e4000810043f */
[----:B--2---:R-:W-:-:S05]  /*6eb0*/  IMAD.U32 R8, RZ, RZ, UR51 ;  /* 0x00000033ff087e24 */ /* 0x004fca000f8e00ff */
[----:B------:R-:W-:-:S05]  /*6ec0*/  IADD3 R13, -R8, UR49, R13 ;  /* 0x00000031080d7c10 */ /* 0x000fca000fffe10d */
[C---:B------:R-:W-:Y:S02]  /*6ed0*/  VIADD R14, R13.reuse, UR26 ;  /* 0x0000001a0d0e7c36 */ /* 0x040fe40008000000 */
[----:B------:R-:W-:Y:S02]  /*6ee0*/  VIADD R13, R13, UR7 ;  /* 0x000000070d0d7c36 */ /* 0x000fe40008000000 */
[C---:B-1----:R-:W-:Y:S02]  /*6ef0*/  IMAD.IADD R12, R20.reuse, 0x1, R14 ;  /* 0x00000001140c7824 */ /* 0x042fe400078e020e */
[----:B------:R-:W-:Y:S01]  /*6f00*/  IMAD.IADD R11, R20, 0x1, R13 ;  /* 0x00000001140b7824 */ /* 0x000fe200078e020d */
[----:B------:R-:W-:Y:S06]  /*6f10*/  @P2 BRA `(.L_x_5303) ;  /* 0x00000000005c2947 */ /* 0x000fec0003800000 */
[----:B------:R-:W-:Y:S01]  /*6f20*/  IMAD.U32 R8, RZ, RZ, UR51 ;  /* 0x00000033ff087e24 */ /* 0x000fe2000f8e00ff */
[----:B------:R-:W-:Y:S04]  /*6f30*/  BSSY B0, `(.L_x_5304) ;  /* 0x0000011000007945 */ /* 0x000fe80003800000 */
[----:B------:R-:W-:-:S04]  /*6f40*/  IADD3 R20, -R8, UR49, R20 ;  /* 0x0000003108147c10 */ /* 0x000fc8000fffe114 */
        /* <DEDUP_REMOVED lines=10> */
.L_x_5305:
[----:B------:R-:W-:-:S05]  /*6ff0*/  IMAD.U32 R21, RZ, RZ, UR25 ;  /* 0x00000019ff157e24 */ /* 0x000fca000f8e00ff */
[----:B------:R-:W-:-:S13]  /*7000*/  ISETP.NE.AND P2, PT, R21, 0x1, PT ;  /* 0x000000011500780c */ /* 0x000fda0003f45270 */
[----:B------:R-:W1:Y:S02]  /*7010*/  @P2 LDC.64 R8, c[0x0][0x9e8] ;  /* 0x00027a00ff082b82 */ /* 0x000e640000000a00 */
[----:B-1----:R-:W-:-:S05]  /*7020*/  @P2 IMAD.HI.U32 R8, R20, R8, RZ ;  /* 0x0000000814082227 */ /* 0x002fca00078e00ff */
[----:B------:R-:W-:-:S07]  /*7030*/  @P2 SHF.R.U32.HI R20, RZ, R9, R8 ;  /* 0x00000009ff142219 */ /* 0x000fce0000011608 */
.L_x_5306:
[----:B------:R-:W-:Y:S05]  /*7040*/  BSYNC B0 ;  /* 0x0000000000007941 */ /* 0x000fea0003800000 */
.L_x_5304:
[----:B------:R-:W-:-:S04]  /*7050*/  IMAD R20, R20, R21, -UR6 ;  /* 0x8000000614147e24 */ /* 0x000fc8000f8e0215 */
[----:B------:R-:W-:-:S05]  /*7060*/  IMAD.IADD R20, R20, 0x1, -R2 ;  /* 0x0000000114147824 */ /* 0x000fca00078e0a02 */
[----:B------:R-:W-:Y:S02]  /*7070*/  VIMNMX R11, R11, R20, !PT ;  /* 0x000000140b0b7248 */ /* 0x000fe40007fe0100 */
[----:B------:R-:W-:-:S07]  /*7080*/  VIADDMNMX R12, R20, R21, R12, PT ;  /* 0x00000015140c7246 */ /* 0x000fce000380010c */
.L_x_5303:
[----:B------:R-:W-:Y:S01]  /*7090*/  UISETP.GT.AND UP2, UPT, UR20, -0x1, UPT ;  /* 0xffffffff1400788c */ /* 0x000fe2000bf44270 */
[----:B------:R-:W1:Y:S05]  /*70a0*/  SHFL.IDX PT, R8, R15, 0x1, 0x1c1f ;  /* 0x003c1f000f087f89 */ /* 0x000e6a00000e0000 */
[----:B------:R-:W-:-:S04]  /*70b0*/  PLOP3.LUT P2, PT, PT, PT, UP2, 0x80, 0x0 ;  /* 0x000000000000781c */ /* 0x000fc80003f4f028 */
[C---:B------:R-:W-:Y:S02]  /*70c0*/  ISETP.GT.AND P5, PT, R11.reuse, RZ, P2 ;  /* 0x000000ff0b00720c */ /* 0x040fe400017a4270 */
[C---:B------:R-:W-:Y:S02]  /*70d0*/  ISETP.GT.AND P4, PT, R11.reuse, 0x1, P2 ;  /* 0x000000010b00780c */ /* 0x040fe40001784270 */
[----:B------:R-:W-:Y:S02]  /*70e0*/  ISETP.LT.OR P5, PT, R12, 0x1, P5 ;  /* 0x000000010c00780c */ /* 0x000fe40002fa1670 */
[C---:B------:R-:W-:Y:S02]  /*70f0*/  ISETP.GT.AND P6, PT, R11.reuse, 0x8, P2 ;  /* 0x000000080b00780c */ /* 0x040fe400017c4270 */
[----:B------:R-:W-:Y:S02]  /*7100*/  FSEL R152, R152, -INF , !P5 ;  /* 0xff80000098987808 */ /* 0x000fe40006800000 */
[----:B------:R-:W-:-:S02]  /*7110*/  ISETP.GT.AND P5, PT, R11, 0x10, P2 ;  /* 0x000000100b00780c */ /* 0x000fc400017a4270 */
[----:B------:R-:W-:Y:S02]  /*7120*/  ISETP.GT.AND P3, PT, R11, 0x9, P2 ;  /* 0x000000090b00780c */ /* 0x000fe40001764270 */
[----:B------:R-:W-:Y:S01]  /*7130*/  ISETP.LT.OR P5, PT, R12, 0x11, P5 ;  /* 0x000000110c00780c */ /* 0x000fe20002fa1670 */
[--C-:B-1----:R-:W-:Y:S01]  /*7140*/  IMAD.IADD R14, R14, 0x1, R8.reuse ;  /* 0x000000010e0e7824 */ /* 0x102fe200078e0208 */
[----:B------:R-:W-:Y:S01]  /*7150*/  ISETP.LT.OR P4, PT, R12, 0x2, P4 ;  /* 0x000000020c00780c */ /* 0x000fe20002781670 */
[----:B------:R-:W-:Y:S01]  /*7160*/  IMAD.IADD R13, R13, 0x1, R8 ;  /* 0x000000010d0d7824 */ /* 0x000fe200078e0208 */
        /* <DEDUP_REMOVED lines=37> */
[----:B------:R-:W-:Y:S02]  /*73c0*/  FSEL R177, R177, -INF , !P4 ;  /* 0xff800000b1b17808 */ /* 0x000fe40006000000 */
[----:B------:R-:W-:-:S02]  /*73d0*/  FSEL R180, R180, -INF , !P6 ;  /* 0xff800000b4b47808 */ /* 0x000fc40007000000 */
[----:B------:R-:W-:Y:S01]  /*73e0*/  FSEL R181, R181, -INF , !P3 ;  /* 0xff800000b5b57808 */ /* 0x000fe20005800000 */
        /* <DEDUP_REMOVED lines=14> */
.L_x_5309:
[----:B------:R-:W-:-:S05]  /*74d0*/  IMAD.U32 R12, RZ, RZ, UR25 ;  /* 0x00000019ff0c7e24 */ /* 0x000fca000f8e00ff */
[----:B------:R-:W-:-:S13]  /*74e0*/  ISETP.NE.AND P3, PT, R12, 0x1, PT ;  /* 0x000000010c00780c */ /* 0x000fda0003f65270 */
[----:B------:R-:W1:Y:S02]  /*74f0*/  @P3 LDC.64 R8, c[0x0][0x9e8] ;  /* 0x00027a00ff083b82 */ /* 0x000e640000000a00 */
[----:B-1----:R-:W-:-:S05]  /*7500*/  @P3 IMAD.HI.U32 R8, R11, R8, RZ ;  /* 0x000000080b083227 */ /* 0x002fca00078e00ff */
[----:B------:R-:W-:-:S07]  /*7510*/  @P3 SHF.R.U32.HI R11, RZ, R9, R8 ;  /* 0x00000009ff0b3219 */ /* 0x000fce0000011608 */
.L_x_5310:
[----:B------:R-:W-:Y:S05]  /*7520*/  BSYNC B0 ;  /* 0x0000000000007941 */ /* 0x000fea0003800000 */
.L_x_5308:
[----:B------:R-:W-:-:S04]  /*7530*/  IMAD R11, R11, R12, -UR6 ;  /* 0x800000060b0b7e24 */ /* 0x000fc8000f8e020c */
[----:B------:R-:W-:-:S05]  /*7540*/  IMAD.IADD R11, R11, 0x1, -R2 ;  /* 0x000000010b0b7824 */ /* 0x000fca00078e0a02 */
[----:B------:R-:W-:Y:S02]  /*7550*/  VIMNMX R13, R13, R11, !PT ;  /* 0x0000000b0d0d7248 */ /* 0x000fe40007fe0100 */
[----:B------:R-:W-:-:S07]  /*7560*/  VIADDMNMX R14, R11, R12, R14, PT ;  /* 0x0000000c0b0e7246 */ /* 0x000fce000380010e */
.L_x_5307:
[----:B------:R-:W-:Y:S01]  /*7570*/  FMNMX.FTZ R8, R152, R5, !PT ;  /* 0x0000000598087209 */ /* 0x000fe20007810000 */
[----:B------:R-:W-:Y:S01]  /*7580*/  UMOV UR10, UR23 ;  /* 0x00000017000a7c82 */ /* 0x000fe20008000000 */
[----:B------:R-:W-:Y:S02]  /*7590*/  LOP3.LUT R18, R18, 0xffffdfff, RZ, 0xc0, !PT ;  /* 0xffffdfff12127812 */ /* 0x000fe400078ec0ff */
[----:B------:R-:W-:Y:S02]  /*75a0*/  FMNMX.FTZ R8, R153, R8, !PT ;  /* 0x0000000899087209 */ /* 0x000fe40007810000 */
[----:B------:R-:W-:Y:S02]  /*75b0*/  @P0 LOP3.LUT R18, R18, 0x2000, RZ, 0xfc, !PT ;  /* 0x0000200012120812 */ /* 0x000fe400078efcff */
[----:B------:R-:W-:Y:S02]  /*75c0*/  FMNMX.FTZ R8, R156, R8, !PT ;  /* 0x000000089c087209 */ /* 0x000fe40007810000 */
[----:B------:R-:W-:-:S02]  /*75d0*/  ISETP.GT.AND P0, PT, R13, 0x31, P2 ;  /* 0x000000310d00780c */ /* 0x000fc40001704270 */
[----:B------:R-:W-:Y:S02]  /*75e0*/  FMNMX.FTZ R8, R157, R8, !PT ;  /* 0x000000089d087209 */ /* 0x000fe40007810000 */
[----:B------:R-:W-:Y:S02]  /*75f0*/  LOP3.LUT R18, R18, 0xffffefff, RZ, 0xc0, !PT ;  /* 0xffffefff12127812 */ /* 0x000fe400078ec0ff */
[----:B------:R-:W-:Y:S02]  /*7600*/  FMNMX.FTZ R8, R160, R8, !PT ;  /* 0x00000008a0087209 */ /* 0x000fe40007810000 */
[----:B------:R-:W-:Y:S02]  /*7610*/  @P1 LOP3.LUT R18, R18, 0x1000, RZ, 0xfc, !PT ;  /* 0x0000100012121812 */ /* 0x000fe400078efcff */
[----:B------:R-:W-:Y:S02]  /*7620*/  FMNMX.FTZ R8, R161, R8, !PT ;  /* 0x00000008a1087209 */ /* 0x000fe40007810000 */
[----:B------:R-:W-:-:S02]  /*7630*/  LOP3.LUT R18, R18, 0xfffffffd, RZ, 0xc0, !PT ;  /* 0xfffffffd12127812 */ /* 0x000fc400078ec0ff */
[----:B------:R-:W-:Y:S02]  /*7640*/  FMNMX.FTZ R8, R164, R8, !PT ;  /* 0x00000008a4087209 */ /* 0x000fe40007810000 */
[----:B------:R-:W-:Y:S02]  /*7650*/  ISETP.GT.AND P3, PT, R13, 0x1, P2 ;  /* 0x000000010d00780c */ /* 0x000fe40001764270 */
[----:B------:R-:W-:Y:S02]  /*7660*/  FMNMX.FTZ R8, R165, R8, !PT ;  /* 0x00000008a5087209 */ /* 0x000fe40007810000 */
[C---:B------:R-:W-:Y:S02]  /*7670*/  ISETP.GT.AND P4, PT, R13.reuse, 0x8, P2 ;  /* 0x000000080d00780c */ /* 0x040fe40001784270 */
[----:B------:R-:W-:Y:S02]  /*7680*/  FMNMX.FTZ R8, R168, R8, !PT ;  /* 0x00000008a8087209 */ /* 0x000fe40007810000 */
[----:B------:R-:W-:-:S02]  /*7690*/  ISETP.GT.AND P5, PT, R13, 0x9, P2 ;  /* 0x000000090d00780c */ /* 0x000fc400017a4270 */
[----:B------:R-:W-:Y:S02]  /*76a0*/  FMNMX.FTZ R8, R169, R8, !PT ;  /* 0x00000008a9087209 */ /* 0x000fe40007810000 */
[----:B------:R-:W-:Y:S02]  /*76b0*/  @P0 LOP3.LUT R18, R18, 0x2, RZ, 0xfc, !PT ;  /* 0x0000000212120812 */ /* 0x000fe400078efcff */
[----:B------:R-:W-:Y:S02]  /*76c0*/  FMNMX.FTZ R8, R172, R8, !PT ;  /* 0x00000008ac087209 */ /* 0x000fe40007810000 */
[C---:B------:R-:W-:Y:S02]  /*76d0*/  ISETP.LT.OR P3, PT, R14.reuse, 0x2, P3 ;  /* 0x000000020e00780c */ /* 0x040fe40001f61670 */
[----:B------:R-:W-:Y:S02]  /*76e0*/  FMNMX.FTZ R8, R173, R8, !PT ;  /* 0x00000008ad087209 */ /* 0x000fe40007810000 */
[----:B------:R-:W-:-:S02]  /*76f0*/  ISETP.LT.OR P4, PT, R14, 0x9, P4 ;  /* 0x000000090e00780c */ /* 0x000fc40002781670 */
[----:B------:R-:W-:Y:S02]  /*7700*/  FMNMX.FTZ R8, R176, R8, !PT ;  /* 0x00000008b0087209 */ /* 0x000fe40007810000 */
[----:B------:R-:W-:Y:S02]  /*7710*/  ISETP.LT.OR P5, PT, R14, 0xa, P5 ;  /* 0x0000000a0e00780c */ /* 0x000fe40002fa1670 */
[----:B------:R-:W-:Y:S02]  /*7720*/  FMNMX.FTZ R8, R177, R8, !PT ;  /* 0x00000008b1087209 */ /* 0x000fe40007810000 */
[----:B------:R-:W-:Y:S02]  /*7730*/  ISETP.GT.AND P0, PT, R13, 0x38, P2 ;  /* 0x000000380d00780c */ /* 0x000fe40001704270 */
[----:B------:R-:W-:Y:S02]  /*7740*/  FMNMX.FTZ R8, R180, R8, !PT ;  /* 0x00000008b4087209 */ /* 0x000fe40007810000 */
[----:B------:R-:W-:-:S02]  /*7750*/  FSEL R155, R155, -INF , !P3 ;  /* 0xff8000009b9b7808 */ /* 0x000fc40005800000 */
[----:B------:R-:W-:Y:S02]  /*7760*/  FSEL R158, R158, -INF , !P4 ;  /* 0xff8000009e9e7808 */ /* 0x000fe40006000000 */
[----:B------:R-:W-:Y:S02]  /*7770*/  FSEL R159, R159, -INF , !P5 ;  /* 0xff8000009f9f7808 */ /* 0x000fe40006800000 */
[C---:B------:R-:W-:Y:S02]  /*7780*/  ISETP.GT.AND P6, PT, R13.reuse, 0x10, P2 ;  /* 0x000000100d00780c */ /* 0x040fe400017c4270 */
[C---:B------:R-:W-:Y:S02]  /*7790*/  ISETP.GT.AND P3, PT, R13.reuse, 0x11, P2 ;  /* 0x000000110d00780c */ /* 0x040fe40001764270 */
[C---:B------:R-:W-:Y:S02]  /*77a0*/  ISETP.GT.AND P4, PT, R13.reuse, 0x18, P2 ;  /* 0x000000180d00780c */ /* 0x040fe40001784270 */
[----:B------:R-:W-:-:S02]  /*77b0*/  ISETP.GT.AND P5, PT, R13, 0x19, P2 ;  /* 0x000000190d00780c */ /* 0x000fc400017a4270 */
[----:B------:R-:W-:Y:S02]  /*77c0*/  FMNMX.FTZ R8, R181, R8, !PT ;  /* 0x00000008b5087209 */ /* 0x000fe40007810000 */
[C---:B------:R-:W-:Y:S02]  /*77d0*/  ISETP.LT.OR P6, PT, R14.reuse, 0x11, P6 ;  /* 0x000000110e00780c */ /* 0x040fe400037c1670 */
[C---:B------:R-:W-:Y:S01]  /*77e0*/  ISETP.LT.OR P3, PT, R14.reuse, 0x12, P3 ;  /* 0x000000120e00780c */ /* 0x040fe20001f61670 */
[----:B------:R-:W1:Y:S01]  /*77f0*/  SHFL.BFLY PT, R9, R8, 0x2, 0x1f ;  /* 0x0c401f0008097f89 */ /* 0x000e6200000e0000 */
[C---:B------:R-:W-:Y:S02]  /*7800*/  ISETP.LT.OR P4, PT, R14.reuse, 0x19, P4 ;  /* 0x000000190e00780c */ /* 0x040fe40002781670 */
[----:B------:R-:W-:Y:S02]  /*7810*/  ISETP.LT.OR P5, PT, R14, 0x1a, P5 ;  /* 0x0000001a0e00780c */ /* 0x000fe40002fa1670 */
[----:B------:R-:W-:-:S02]  /*7820*/  LOP3.LUT R18, R18, 0xfffffff7, RZ, 0xc0, !PT ;  /* 0xfffffff712127812 */ /* 0x000fc400078ec0ff */
[----:B------:R-:W-:Y:S02]  /*7830*/  FSEL R162, R162, -INF , !P6 ;  /* 0xff800000a2a27808 */ /* 0x000fe40007000000 */
[----:B------:R-:W-:Y:S02]  /*7840*/  FSEL R163, R163, -INF , !P3 ;  /* 0xff800000a3a37808 */ /* 0x000fe40005800000 */
[----:B------:R-:W-:Y:S02]  /*7850*/  FSEL R166, R166, -INF , !P4 ;  /* 0xff800000a6a67808 */ /* 0x000fe40006000000 */
[----:B------:R-:W-:Y:S02]  /*7860*/  FSEL R167, R167, -INF , !P5 ;  /* 0xff800000a7a77808 */ /* 0x000fe40006800000 */
[----:B------:R-:W-:Y:S02]  /*7870*/  @P0 LOP3.LUT R18, R18, 0x8, RZ, 0xfc, !PT ;  /* 0x0000000812120812 */ /* 0x000fe400078efcff */
[----:B------:R-:W-:-:S02]  /*7880*/  ISETP.GT.AND P1, PT, R13, 0x20, P2 ;  /* 0x000000200d00780c */ /* 0x000fc40001724270 */
[C---:B------:R-:W-:Y:S02]  /*7890*/  ISETP.GT.AND P3, PT, R13.reuse, 0x21, P2 ;  /* 0x000000210d00780c */ /* 0x040fe40001764270 */
[C---:B------:R-:W-:Y:S02]  /*78a0*/  ISETP.GT.AND P4, PT, R13.reuse, 0x28, P2 ;  /* 0x000000280d00780c */ /* 0x040fe40001784270 */
[C---:B------:R-:W-:Y:S02]  /*78b0*/  ISETP.GT.AND P5, PT, R13.reuse, 0x29, P2 ;  /* 0x000000290d00780c */ /* 0x040fe400017a4270 */
[C---:B------:R-:W-:Y:S02]  /*78c0*/  ISETP.GT.AND P6, PT, R13.reuse, 0x30, P2 ;  /* 0x000000300d00780c */ /* 0x040fe400017c4270 */
[C---:B------:R-:W-:Y:S02]  /*78d0*/  ISETP.GT.AND P0, PT, R13.reuse, RZ, P2 ;  /* 0x000000ff0d00720c */ /* 0x040fe40001704270 */
[----:B------:R-:W-:-:S02]  /*78e0*/  ISETP.GT.AND P2, PT, R13, 0x39, P2 ;  /* 0x000000390d00780c */ /* 0x000fc40001744270 */
[----:B------:R-:W-:Y:S02]  /*78f0*/  LOP3.LUT R18, R18, 0xffffffdf, RZ, 0xc0, !PT ;  /* 0xffffffdf12127812 */ /* 0x000fe400078ec0ff */
[----:B------:R-:W-:Y:S02]  /*7900*/  ISETP.LT.OR P1, PT, R14, 0x21, P1 ;  /* 0x000000210e00780c */ /* 0x000fe40000f21670 */
[----:B-1----:R-:W-:Y:S02]  /*7910*/  FMNMX.FTZ R8, R8, R9, !PT ;  /* 0x0000000908087209 */ /* 0x002fe40007810000 */
[C---:B------:R-:W-:Y:S02]  /*7920*/  ISETP.LT.OR P0, PT, R14.reuse, 0x1, P0 ;  /* 0x000000010e00780c */ /* 0x040fe40000701670 */
[----:B------:R-:W-:Y:S01]  /*7930*/  ISETP.LT.OR P6, PT, R14, 0x31, P6 ;  /* 0x000000310e00780c */ /* 0x000fe200037c1670 */
[----:B------:R-:W1:Y:S01]  /*7940*/  SHFL.BFLY PT, R9, R8, 0x1, 0x1f ;  /* 0x0c201f0008097f89 */ /* 0x000e6200000e0000 */
[----:B------:R-:W-:-:S02]  /*7950*/  FSEL R154, R154, -INF , !P0 ;  /* 0xff8000009a9a7808 */ /* 0x000fc40004000000 */
[----:B------:R-:W-:-:S04]  /*7960*/  @P2 LOP3.LUT R18, R18, 0x20, RZ, 0xfc, !PT ;  /* 0x0000002012122812 */ /* 0x000fc800078efcff */
[C---:B------:R-:W-:Y:S02]  /*7970*/  LOP3.LUT P2, RZ, R18.reuse, 0x8, RZ, 0xc0, !PT ;  /* 0x0000000812ff7812 */ /* 0x040fe4000784c0ff */
[----:B------:R-:W-:Y:S02]  /*7980*/  LOP3.LUT R18, R18, 0xfffffeff, RZ, 0xc0, !PT ;  /* 0xfffffeff12127812 */ /* 0x000fe400078ec0ff */
[----:B------:R-:W-:Y:S02]  /*7990*/  ISETP.LT.OR P2, PT, R14, 0x39, P2 ;  /* 0x000000390e00780c */ /* 0x000fe40001741670 */
[----:B------:R-:W-:Y:S02]  /*79a0*/  @P1 LOP3.LUT R18, R18, 0x100, RZ, 0xfc, !PT ;  /* 0x0000010012121812 */ /* 0x000fe400078efcff */
[----:B------:R-:W-:Y:S02]  /*79b0*/  ISETP.LT.OR P1, PT, R14, 0x22, P3 ;  /* 0x000000220e00780c */ /* 0x000fe40001f21670 */
[----:B------:R-:W-:-:S02]  /*79c0*/  LOP3.LUT P3, RZ, R18, 0x2, RZ, 0xc0, !PT ;  /* 0x0000000212ff7812 */ /* 0x000fc4000786c0ff */
[----:B------:R-:W-:Y:S02]  /*79d0*/  LOP3.LUT R18, R18, 0xffffffbf, RZ, 0xc0, !PT ;  /* 0xffffffbf12127812 */ /* 0x000fe400078ec0ff */
[----:B------:R-:W-:Y:S02]  /*79e0*/  ISETP.LT.OR P3, PT, R14, 0x32, P3 ;  /* 0x000000320e00780c */ /* 0x000fe40001f61670 */
[----:B------:R-:W-:Y:S02]  /*79f0*/  FSEL R182, R182, -INF , !P2 ;  /* 0xff800000b6b67808 */ /* 0x000fe40005000000 */
[----:B-1----:R-:W-:Y:S02]  /*7a00*/  FMNMX.FTZ R8, R8, R9, !PT ;  /* 0x0000000908087209 */ /* 0x002fe40007810000 */
[----:B------:R-:W-:Y:S02]  /*7a10*/  FSEL R179, R179, -INF , !P3 ;  /* 0xff800000b3b37808 */ /* 0x000fe40005800000 */
[----:B------:R-:W-:-:S02]  /*7a20*/  @P1 LOP3.LUT R18, R18, 0x40, RZ, 0xfc, !PT ;  /* 0x0000004012121812 */ /* 0x000fc400078efcff */
[----:B------:R-:W-:Y:S02]  /*7a30*/  ISETP.LT.OR P1, PT, R14, 0x29, P4 ;  /* 0x000000290e00780c */ /* 0x000fe40002721670 */
[C---:B------:R-:W-:Y:S02]  /*7a40*/  LOP3.LUT P4, RZ, R18.reuse, 0x20, RZ, 0xc0, !PT ;  /* 0x0000002012ff7812 */ /* 0x040fe4000788c0ff */
[----:B------:R-:W-:Y:S02]  /*7a50*/  LOP3.LUT R18, R18, 0xffffffef, RZ, 0xc0, !PT ;  /* 0xffffffef12127812 */ /* 0x000fe400078ec0ff */
[----:B------:R-:W-:Y:S02]  /*7a60*/  ISETP.LT.OR P4, PT, R14, 0x3a, P4 ;  /* 0x0000003a0e00780c */ /* 0x000fe40002781670 */
[----:B------:R-:W-:Y:S02]  /*7a70*/  ISETP.NE.AND P2, PT, R17, RZ, PT ;  /* 0x000000ff1100720c */ /* 0x000fe40003f45270 */
[----:B------:R-:W-:-:S03]  /*7a80*/  FSEL R183, R183, -INF , !P4 ;  /* 0xff800000b7b77808 */ /* 0x000fc60006000000 */
[----:B------:R-:W-:Y:S02]  /*7a90*/  @P1 LOP3.LUT R18, R18, 0x10, RZ, 0xfc, !PT ;  /* 0x0000001012121812 */ /* 0x000fe400078efcff */
[----:B------:R-:W-:Y:S02]  /*7aa0*/  ISETP.LT.OR P1, PT, R14, 0x2a, P5 ;  /* 0x0000002a0e00780c */ /* 0x000fe40002f21670 */
[----:B------:R-:W-:Y:S02]  /*7ab0*/  FSETP.NEU.FTZ.AND P5, PT, R8, -INF , PT ;  /* 0xff8000000800780b */ /* 0x000fe40003fbd000 */
[----:B------:R-:W-:Y:S02]  /*7ac0*/  LOP3.LUT R18, R18, 0xffffbfff, RZ, 0xc0, !PT ;  /* 0xffffbfff12127812 */ /* 0x000fe400078ec0ff */
[----:B------:R-:W-:-:S05]  /*7ad0*/  FSEL R9, R8, RZ, P5 ;  /* 0x000000ff08097208 */ /* 0x000fca0002800000 */
[----:B------:R-:W-:Y:S01]  /*7ae0*/  FADD.FTZ R5, -R9, R5 ;  /* 0x0000000509057221 */ /* 0x000fe20000010100 */
[----:B------:R-:W-:Y:S01]  /*7af0*/  FMUL.FTZ R9, R8, UR10 ;  /* 0x0000000a08097c20 */ /* 0x000fe20008410000 */
[----:B------:R-:W-:Y:S02]  /*7b00*/  @P1 LOP3.LUT R18, R18, 0x4000, RZ, 0xfc, !PT ;  /* 0x0000400012121812 */ /* 0x000fe400078efcff */
[----:B------:R-:W-:Y:S02]  /*7b10*/  FMUL.FTZ R5, R5, UR10 ;  /* 0x0000000a05057c20 */ /* 0x000fe40008410000 */
[----:B------:R-:W-:Y:S02]  /*7b20*/  FSEL R9, R9, RZ, P5 ;  /* 0x000000ff09097208 */ /* 0x000fe40002800000 */
[----:B------:R-:W-:-:S03]  /*7b30*/  LOP3.LUT R18, R18, 0xffff7fff, RZ, 0xc0, !PT ;  /* 0xffff7fff12127812 */ /* 0x000fc600078ec0ff */
        /* <DEDUP_REMOVED lines=16> */
[----:B------:R-:W-:Y:S01]  /*7c40*/  FMNMX.FTZ R9, R154, R6, !PT ;  /* 0x000000069a097209 */ /* 0x000fe20007810000 */
[----:B------:R-:W-:Y:S01]  /*7c50*/  MUFU.EX2 R152, R152 ;  /* 0x0000009800987308 */ /* 0x000fe20000000800 */
[----:B------:R-:W-:-:S02]  /*7c60*/  @P6 LOP3.LUT R18, R18, 0x8000, RZ, 0xfc, !PT ;  /* 0x0000800012126812 */ /* 0x000fc400078efcff */
[----:B------:R-:W-:Y:S02]  /*7c70*/  FMNMX.FTZ R9, R155, R9, !PT ;  /* 0x000000099b097209 */ /* 0x000fe40007810000 */
[----:B------:R-:W-:Y:S02]  /*7c80*/  LOP3.LUT P6, RZ, R18, 0x100, RZ, 0xc0, !PT ;  /* 0x0000010012ff7812 */ /* 0x000fe400078cc0ff */
[----:B------:R-:W-:Y:S01]  /*7c90*/  FMNMX.FTZ R9, R158, R9, !PT ;  /* 0x000000099e097209 */ /* 0x000fe20007810000 */
[----:B------:R-:W-:Y:S01]  /*7ca0*/  MUFU.EX2 R153, R153 ;  /* 0x0000009900997308 */ /* 0x000fe20000000800 */
[----:B------:R-:W-:Y:S02]  /*7cb0*/  LOP3.LUT P1, RZ, R18, 0x40, RZ, 0xc0, !PT ;  /* 0x0000004012ff7812 */ /* 0x000fe4000782c0ff */
[----:B------:R-:W-:Y:S02]  /*7cc0*/  FMNMX.FTZ R9, R159, R9, !PT ;  /* 0x000000099f097209 */ /* 0x000fe40007810000 */
[----:B------:R-:W-:-:S02]  /*7cd0*/  FSEL R170, R170, -INF , !P6 ;  /* 0xff800000aaaa7808 */ /* 0x000fc40007000000 */
[----:B------:R-:W-:Y:S01]  /*7ce0*/  FMNMX.FTZ R9, R162, R9, !PT ;  /* 0x00000009a2097209 */ /* 0x000fe20007810000 */
[----:B------:R-:W-:Y:S01]  /*7cf0*/  MUFU.EX2 R156, R156 ;  /* 0x0000009c009c7308 */ /* 0x000fe20000000800 */
[----:B------:R-:W-:Y:S02]  /*7d00*/  LOP3.LUT P5, RZ, R18, 0x10, RZ, 0xc0, !PT ;  /* 0x0000001012ff7812 */ /* 0x000fe400078ac0ff */
[----:B------:R-:W-:Y:S02]  /*7d10*/  FMNMX.FTZ R9, R163, R9, !PT ;  /* 0x00000009a3097209 */ /* 0x000fe40007810000 */
[----:B------:R-:W-:Y:S02]  /*7d20*/  FSEL R171, R171, -INF , !P1 ;  /* 0xff800000abab7808 */ /* 0x000fe40004800000 */
[----:B------:R-:W-:Y:S01]  /*7d30*/  FMNMX.FTZ R9, R166, R9, !PT ;  /* 0x00000009a6097209 */ /* 0x000fe20007810000 */
[----:B------:R-:W1:Y:S01]  /*7d40*/  MUFU.EX2 R157, R157 ;  /* 0x0000009d009d7308 */ /* 0x000e620000000800 */
[----:B------:R-:W-:-:S02]  /*7d50*/  LOP3.LUT P1, RZ, R18, 0x4000, RZ, 0xc0, !PT ;  /* 0x0000400012ff7812 */ /* 0x000fc4000782c0ff */
[----:B------:R-:W-:Y:S02]  /*7d60*/  FMNMX.FTZ R9, R167, R9, !PT ;  /* 0x00000009a7097209 */ /* 0x000fe40007810000 */
[----:B------:R-:W-:Y:S02]  /*7d70*/  FSEL R174, R174, -INF , !P5 ;  /* 0xff800000aeae7808 */ /* 0x000fe40006800000 */
[----:B------:R-:W-:Y:S01]  /*7d80*/  FMNMX.FTZ R9, R170, R9, !PT ;  /* 0x00000009aa097209 */ /* 0x000fe20007810000 */
[----:B------:R-:W-:Y:S01]  /*7d90*/  MUFU.EX2 R160, R160 ;  /* 0x000000a000a07308 */ /* 0x000fe20000000800 */
[----:B------:R-:W-:Y:S02]  /*7da0*/  LOP3.LUT P6, RZ, R18, 0x8000, RZ, 0xc0, !PT ;  /* 0x0000800012ff7812 */ /* 0x000fe400078cc0ff */
[----:B------:R-:W-:Y:S02]  /*7db0*/  FMNMX.FTZ R9, R171, R9, !PT ;  /* 0x00000009ab097209 */ /* 0x000fe40007810000 */
[----:B------:R-:W-:-:S02]  /*7dc0*/  FSEL R175, R175, -INF , !P1 ;  /* 0xff800000afaf7808 */ /* 0x000fc40004800000 */
[----:B------:R-:W-:Y:S01]  /*7dd0*/  FMNMX.FTZ R9, R174, R9, !PT ;  /* 0x00000009ae097209 */ /* 0x000fe20007810000 */
[----:B------:R-:W-:Y:S01]  /*7de0*/  MUFU.EX2 R161, R161 ;  /* 0x000000a100a17308 */ /* 0x000fe20000000800 */
[----:B------:R-:W-:Y:S02]  /*7df0*/  FSEL R178, R178, -INF , !P6 ;  /* 0xff800000b2b27808 */ /* 0x000fe40007000000 */
[----:B------:R-:W-:Y:S02]  /*7e00*/  FMNMX.FTZ R9, R175, R9, !PT ;  /* 0x00000009af097209 */ /* 0x000fe40007810000 */
[----:B------:R-:W-:Y:S02]  /*7e10*/  LOP3.LUT P0, RZ, R18, 0x2000, RZ, 0xc0, !PT ;  /* 0x0000200012ff7812 */ /* 0x000fe4000780c0ff */
[----:B------:R-:W-:Y:S01]  /*7e20*/  FMNMX.FTZ R9, R178, R9, !PT ;  /* 0x00000009b2097209 */ /* 0x000fe20007810000 */
[----:B------:R-:W-:Y:S01]  /*7e30*/  MUFU.EX2 R164, R164 ;  /* 0x000000a400a47308 */ /* 0x000fe20000000800 */
[----:B------:R-:W-:-:S02]  /*7e40*/  LOP3.LUT P1, RZ, R18, 0x1000, RZ, 0xc0, !PT ;  /* 0x0000100012ff7812 */ /* 0x000fc4000782c0ff */
[----:B------:R-:W-:-:S04]  /*7e50*/  FMNMX.FTZ R9, R179, R9, !PT ;  /* 0x00000009b3097209 */ /* 0x000fc80007810000 */
[----:B------:R-:W-:Y:S01]  /*7e60*/  FMNMX.FTZ R9, R182, R9, !PT ;  /* 0x00000009b6097209 */ /* 0x000fe20007810000 */
[----:B------:R-:W-:Y:S03]  /*7e70*/  MUFU.EX2 R165, R165 ;  /* 0x000000a500a57308 */ /* 0x000fe60000000800 */
[----:B------:R-:W-:-:S05]  /*7e80*/  FMNMX.FTZ R9, R183, R9, !PT ;  /* 0x00000009b7097209 */ /* 0x000fca0007810000 */
[----:B------:R-:W2:Y:S01]  /*7e90*/  SHFL.BFLY PT, R11, R9, 0x2, 0x1f ;  /* 0x0c401f00090b7f89 */ /* 0x000ea200000e0000 */
[----:B------:R-:W-:Y:S08]  /*7ea0*/  MUFU.EX2 R168, R168 ;  /* 0x000000a800a87308 */ /* 0x000ff00000000800 */
[----:B------:R-:W-:Y:S08]  /*7eb0*/  MUFU.EX2 R169, R169 ;  /* 0x000000a900a97308 */ /* 0x000ff00000000800 */
[----:B------:R-:W-:Y:S01]  /*7ec0*/  MUFU.EX2 R173, R173 ;  /* 0x000000ad00ad7308 */ /* 0x000fe20000000800 */
[----:B--2---:R-:W-:-:S07]  /*7ed0*/  FMNMX.FTZ R9, R9, R11, !PT ;  /* 0x0000000b09097209 */ /* 0x004fce0007810000 */
[----:B------:R-:W-:Y:S01]  /*7ee0*/  MUFU.EX2 R176, R176 ;  /* 0x000000b000b07308 */ /* 0x000fe20000000800 */
[----:B------:R-:W2:Y:S07]  /*7ef0*/  SHFL.BFLY PT, R11, R9, 0x1, 0x1f ;  /* 0x0c201f00090b7f89 */ /* 0x000eae00000e0000 */
[----:B------:R-:W-:Y:S08]  /*7f00*/  MUFU.EX2 R177, R177 ;  /* 0x000000b100b17308 */ /* 0x000ff00000000800 */
[----:B------:R-:W-:Y:S01]  /*7f10*/  MUFU.EX2 R181, R181 ;  /* 0x000000b500b57308 */ /* 0x000fe20000000800 */
[----:B--2---:R-:W-:-:S04]  /*7f20*/  FMNMX.FTZ R9, R9, R11, !PT ;  /* 0x0000000b09097209 */ /* 0x004fc80007810000 */
[C---:B------:R-:W-:Y:S01]  /*7f30*/  FSETP.NEU.FTZ.AND P3, PT, R9.reuse, -INF , PT ;  /* 0xff8000000900780b */ /* 0x040fe20003f7d000 */
[----:B------:R-:W-:-:S03]  /*7f40*/  FMUL.FTZ R15, R9, UR10 ;  /* 0x0000000a090f7c20 */ /* 0x000fc60008410000 */
[----:B------:R-:W-:Y:S02]  /*7f50*/  FSEL R11, R9, RZ, P3 ;  /* 0x000000ff090b7208 */ /* 0x000fe40001800000 */
[----:B------:R-:W-:-:S03]  /*7f60*/  FSEL R15, R15, RZ, P3 ;  /* 0x000000ff0f0f7208 */ /* 0x000fc60001800000 */
[----:B------:R-:W-:Y:S02]  /*7f70*/  FADD.FTZ R11, -R11, R6 ;  /* 0x000000060b0b7221 */ /* 0x000fe40000010100 */
[----:B------:R2:W3:Y:S01]  /*7f80*/  MUFU.EX2 R6, R5 ;  /* 0x0000000500067308 */ /* 0x0004e20000000800 */
[--C-:B------:R-:W-:Y:S01]  /*7f90*/  FFMA.FTZ R12, R154, UR10, -R15.reuse ;  /* 0x0000000a9a0c7c23 */ /* 0x100fe2000801080f */
[--C-:B------:R-:W-:Y:S01]  /*7fa0*/  FFMA.FTZ R155, R155, UR10, -R15.reuse ;  /* 0x0000000a9b9b7c23 */ /* 0x100fe2000801080f */
[--C-:B------:R-:W-:Y:S01]  /*7fb0*/  FFMA.FTZ R159, R159, UR10, -R15.reuse ;  /* 0x0000000a9f9f7c23 */ /* 0x100fe2000801080f */
[--C-:B------:R-:W-:Y:S01]  /*7fc0*/  FFMA.FTZ R13, R162, UR10, -R15.reuse ;  /* 0x0000000aa20d7c23 */ /* 0x100fe2000801080f */
[--C-:B------:R-:W-:Y:S01]  /*7fd0*/  FFMA.FTZ R163, R163, UR10, -R15.reuse ;  /* 0x0000000aa3a37c23 */ /* 0x100fe2000801080f */
[----:B------:R-:W-:Y:S01]  /*7fe0*/  FFMA.FTZ R14, R166, UR10, -R15 ;  /* 0x0000000aa60e7c23 */ /* 0x000fe2000801080f */
[----:B-1----:R-:W-:Y:S01]  /*7ff0*/  F2FP.F16.F32.PACK_AB R154, R157, R156 ;  /* 0x0000009c9d9a723e */ /* 0x002fe200000000ff */
[----:B------:R-:W-:Y:S01]  /*8000*/  MUFU.EX2 R12, R12 ;  /* 0x0000000c000c7308 */ /* 0x000fe20000000800 */
[----:B--2---:R-:W-:Y:S01]  /*8010*/  FMUL.FTZ R5, R11, UR10 ;  /* 0x0000000a0b057c20 */ /* 0x004fe20008410000 */
[----:B------:R-:W-:-:S02]  /*8020*/  IMAD.U32 R11, RZ, RZ, UR37 ;  /* 0x00000025ff0b7e24 */ /* 0x000fc4000f8e00ff */
[--C-:B------:R-:W-:Y:S01]  /*8030*/  FFMA.FTZ R167, R167, UR10, -R15.reuse ;  /* 0x0000000aa7a77c23 */ /* 0x100fe2000801080f */
[--C-:B------:R-:W-:Y:S01]  /*8040*/  FFMA.FTZ R170, R170, UR10, -R15.reuse ;  /* 0x0000000aaaaa7c23 */ /* 0x100fe2000801080f */
[--C-:B------:R-:W-:Y:S01]  /*8050*/  FFMA.FTZ R171, R171, UR10, -R15.reuse ;  /* 0x0000000aabab7c23 */ /* 0x100fe2000801080f */
[----:B------:R-:W-:Y:S02]  /*8060*/  @!P2 IMAD R11, R11, 0x40, R16 ;  /* 0x000000400b0ba824 */ /* 0x000fe400078e0210 */
[--C-:B------:R-:W-:Y:S01]  /*8070*/  FFMA.FTZ R174, R174, UR10, -R15.reuse ;  /* 0x0000000aaeae7c23 */ /* 0x100fe2000801080f */
[----:B------:R-:W1:Y:S01]  /*8080*/  MUFU.EX2 R5, R5 ;  /* 0x0000000500057308 */ /* 0x000e620000000800 */
[----:B---3--:R-:W-:Y:S01]  /*8090*/  FFMA.FTZ R4, R6, R4, R152 ;  /* 0x0000000406047223 */ /* 0x008fe20000010098 */
[----:B------:R-:W-:Y:S01]  /*80a0*/  F2FP.F16.F32.PACK_AB R152, R153, R152 ;  /* 0x000000989998723e */ /* 0x000fe200000000ff */
[--C-:B------:R-:W-:Y:S01]  /*80b0*/  FFMA.FTZ R175, R175, UR10, -R15.reuse ;  /* 0x0000000aafaf7c23 */ /* 0x100fe2000801080f */
[----:B------:R-:W-:Y:S01]  /*80c0*/  @!P2 LEA R11, R11, UR46, 0x2 ;  /* 0x0000002e0b0bac11 */ /* 0x000fe2000f8e10ff */
[----:B------:R-:W-:Y:S01]  /*80d0*/  FADD.FTZ R4, R153, R4 ;  /* 0x0000000499047221 */ /* 0x000fe20000010000 */
[--C-:B------:R-:W-:Y:S01]  /*80e0*/  FFMA.FTZ R178, R178, UR10, -R15.reuse ;  /* 0x0000000ab2b27c23 */ /* 0x100fe2000801080f */
[--C-:B------:R-:W-:Y:S01]  /*80f0*/  FFMA.FTZ R179, R179, UR10, -R15.reuse ;  /* 0x0000000ab3b37c23 */ /* 0x100fe2000801080f */
[----:B------:R-:W2:Y:S01]  /*8100*/  MUFU.EX2 R153, R155 ;  /* 0x0000009b00997308 */ /* 0x000ea20000000800 */
[----:B------:R-:W-:Y:S01]  /*8110*/  @!P2 STS [R11+0x28800], R6 ;  /* 0x028800060b00a388 */ /* 0x000fe20000000800 */
[----:B------:R-:W-:Y:S01]  /*8120*/  FADD.FTZ R4, R156, R4 ;  /* 0x000000049c047221 */ /* 0x000fe20000010000 */
[----:B------:R-:W-:Y:S01]  /*8130*/  F2FP.F16.F32.PACK_AB R156, R161, R160 ;  /* 0x000000a0a19c723e */ /* 0x000fe200000000ff */
[----:B------:R-:W-:Y:S01]  /*8140*/  FFMA.FTZ R182, R182, UR10, -R15 ;  /* 0x0000000ab6b67c23 */ /* 0x000fe2000801080f */
[-C--:B------:R-:W-:Y:S01]  /*8150*/  FMUL.FTZ R24, R24, R6.reuse ;  /* 0x0000000618187220 */ /* 0x080fe20000410000 */
[----:B------:R-:W-:Y:S01]  /*8160*/  FADD.FTZ R4, R157, R4 ;  /* 0x000000049d047221 */ /* 0x000fe20000010000 */
[-C--:B------:R-:W-:Y:S01]  /*8170*/  FMUL.FTZ R25, R25, R6.reuse ;  /* 0x0000000619197220 */ /* 0x080fe20000410000 */
[----:B------:R-:W-:Y:S01]  /*8180*/  MUFU.EX2 R155, R159 ;  /* 0x0000009f009b7308 */ /* 0x000fe20000000800 */
[----:B-1----:R1:W-:Y:S01]  /*8190*/  @!P2 STS [R11+0x28820], R5 ;  /* 0x028820050b00a388 */ /* 0x0023e20000000800 */
[----:B------:R-:W-:Y:S01]  /*81a0*/  FFMA.FTZ R3, R5, R3, R12 ;  /* 0x0000000305037223 */ /* 0x000fe2000001000c */
[----:B------:R-:W-:Y:S01]  /*81b0*/  FADD.FTZ R4, R160, R4 ;  /* 0x00000004a0047221 */ /* 0x000fe20000010000 */
[-C--:B------:R-:W-:Y:S01]  /*81c0*/  FMUL.FTZ R28, R28, R6.reuse ;  /* 0x000000061c1c7220 */ /* 0x080fe20000410000 */
[-C--:B------:R-:W-:Y:S01]  /*81d0*/  FMUL.FTZ R29, R29, R6.reuse ;  /* 0x000000061d1d7220 */ /* 0x080fe20000410000 */
[-C--:B------:R-:W-:Y:S01]  /*81e0*/  FMUL.FTZ R32, R32, R6.reuse ;  /* 0x0000000620207220 */ /* 0x080fe20000410000 */
[----:B------:R-:W-:Y:S01]  /*81f0*/  FADD.FTZ R4, R161, R4 ;  /* 0x00000004a1047221 */ /* 0x000fe20000010000 */
[----:B------:R-:W-:Y:S01]  /*8200*/  MUFU.EX2 R13, R13 ;  /* 0x0000000d000d7308 */ /* 0x000fe20000000800 */
[----:B--2---:R-:W-:Y:S01]  /*8210*/  FADD.FTZ R3, R153, R3 ;  /* 0x0000000399037221 */ /* 0x004fe20000010000 */
[----:B------:R-:W-:Y:S01]  /*8220*/  FMUL.FTZ R33, R33, R6 ;  /* 0x0000000621217220 */ /* 0x000fe20000410000 */
[--C-:B-1----:R-:W-:Y:S01]  /*8230*/  FFMA.FTZ R11, R158, UR10, -R15.reuse ;  /* 0x0000000a9e0b7c23 */ /* 0x102fe2000801080f */
[----:B------:R-:W-:Y:S01]  /*8240*/  FADD.FTZ R4, R164, R4 ;  /* 0x00000004a4047221 */ /* 0x000fe20000010000 */
[----:B------:R-:W-:Y:S01]  /*8250*/  F2FP.F16.F32.PACK_AB R158, R165, R164 ;  /* 0x000000a4a59e723e */ /* 0x000fe200000000ff */
[----:B------:R-:W-:Y:S01]  /*8260*/  FFMA.FTZ R15, R183, UR10, -R15 ;  /* 0x0000000ab70f7c23 */ /* 0x000fe2000801080f */
        /* <DEDUP_REMOVED lines=9> */
[----:B------:R-:W1:Y:S01]  /*8300*/  MUFU.EX2 R11, R11 ;  /* 0x0000000b000b7308 */ /* 0x000e620000000800 */
[----:B------:R-:W-:Y:S01]  /*8310*/  FADD.FTZ R4, R169, R4 ;  /* 0x00000004a9047221 */ /* 0x000fe20000010000 */
[-C--:B------:R-:W-:Y:S01]  /*8320*/  FMUL.FTZ R48, R48, R6.reuse ;  /* 0x0000000630307220 */ /* 0x080fe20000410000 */
        /* <DEDUP_REMOVED lines=26> */
[----:B------:R-:W-:Y:S01]  /*84d0*/  FADD.FTZ R3, R157, R3 ;  /* 0x000000039d037221 */ /* 0x000fe20000010000 */
[-C--:B------:R-:W-:Y:S01]  /*84e0*/  FMUL.FTZ R89, R89, R6.reuse ;  /* 0x0000000659597220 */ /* 0x080fe20000410000 */
[-C--:B------:R-:W-:Y:S01]  /*84f0*/  FMUL.FTZ R92, R92, R6.reuse ;  /* 0x000000065c5c7220 */ /* 0x080fe20000410000 */
[----:B------:R-:W4:Y:S01]  /*8500*/  MUFU.EX2 R171, R171 ;  /* 0x000000ab00ab7308 */ /* 0x000f220000000800 */
[----:B--2---:R-:W-:Y:S01]  /*8510*/  FADD.FTZ R3, R14, R3 ;  /* 0x000000030e037221 */ /* 0x004fe20000010000 */
[-C--:B------:R-:W-:Y:S01]  /*8520*/  FMUL.FTZ R93, R93, R6.reuse ;  /* 0x000000065d5d7220 */ /* 0x080fe20000410000 */
[-C--:B------:R-:W-:Y:S01]  /*8530*/  FMUL.FTZ R96, R96, R6.reuse ;  /* 0x0000000660607220 */ /* 0x080fe20000410000 */
[-C--:B------:R-:W-:Y:S01]  /*8540*/  FMUL.FTZ R97, R97, R6.reuse ;  /* 0x0000000661617220 */ /* 0x080fe20000410000 */
[----:B---3--:R-:W-:Y:S01]  /*8550*/  FADD.FTZ R3, R159, R3 ;  /* 0x000000039f037221 */ /* 0x008fe20000010000 */
        /* <DEDUP_REMOVED lines=11> */
[----:B----4-:R-:W-:Y:S01]  /*8610*/  FADD.FTZ R3, R171, R3 ;  /* 0x00000003ab037221 */ /* 0x010fe20000010000 */
        /* <DEDUP_REMOVED lines=13> */
[-C--:B------:R-:W-:Y:S01]  /*86f0*/  FMUL.FTZ R136, R136, R6.reuse ;  /* 0x0000000688887220 */ /* 0x080fe20000410000 */
[----:B------:R-:W2:Y:S01]  /*8700*/  MUFU.EX2 R165, R178 ;  /* 0x000000b200a57308 */ /* 0x000ea20000000800 */
[----:B-1----:R-:W-:Y:S01]  /*8710*/  FADD.FTZ R3, R163, R3 ;  /* 0x00000003a3037221 */ /* 0x002fe20000010000 */
[----:B------:R-:W-:Y:S01]  /*8720*/  FADD.FTZ R4, R176, R4 ;  /* 0x00000004b0047221 */ /* 0x000fe20000010000 */
        /* <DEDUP_REMOVED lines=8> */
[----:B------:R-:W-:Y:S01]  /*87b0*/  FMUL.FTZ R149, R149, R6 ;  /* 0x0000000695957220 */ /* 0x000fe20000410000 */
[----:B------:R-:W-:Y:S01]  /*87c0*/  FADD.FTZ R4, R177, R4 ;  /* 0x00000004b1047221 */ /* 0x000fe20000010000 */
[----:B------:R-:W-:Y:S01]  /*87d0*/  F2FP.F16.F32.PACK_AB R153, R153, R12 ;  /* 0x0000000c9999723e */ /* 0x000fe200000000ff */
[----:B------:R-:W-:Y:S01]  /*87e0*/  FMUL.FTZ R26, R26, R5 ;  /* 0x000000051a1a7220 */ /* 0x000fe20000410000 */
[----:B------:R-:W-:Y:S01]  /*87f0*/  F2FP.F16.F32.PACK_AB R155, R155, R11 ;  /* 0x0000000b9b9b723e */ /* 0x000fe200000000ff */
[----:B------:R-:W-:Y:S01]  /*8800*/  BAR.SYNC.DEFER_BLOCKING 0xf, 0x100 ;  /* 0x03c4000000007b1d */ /* 0x000fe20000010000 */
[----:B--2---:R-:W-:Y:S01]  /*8810*/  FADD.FTZ R3, R165, R3 ;  /* 0x00000003a5037221 */ /* 0x004fe20000010000 */
[----:B------:R-:W-:Y:S01]  /*8820*/  F2FP.F16.F32.PACK_AB R157, R157, R13 ;  /* 0x0000000d9d9d723e */ /* 0x000fe200000000ff */
[-C--:B------:R-:W-:Y:S01]  /*8830*/  FMUL.FTZ R27, R27, R5.reuse ;  /* 0x000000051b1b7220 */ /* 0x080fe20000410000 */
[----:B------:R-:W-:Y:S01]  /*8840*/  F2FP.F16.F32.PACK_AB R159, R159, R14 ;  /* 0x0000000e9f9f723e */ /* 0x000fe200000000ff */
[-C--:B------:R-:W-:Y:S01]  /*8850*/  FMUL.FTZ R30, R30, R5.reuse ;  /* 0x000000051e1e7220 */ /* 0x080fe20000410000 */
[----:B------:R-:W2:Y:S01]  /*8860*/  MUFU.EX2 R166, R180 ;  /* 0x000000b400a67308 */ /* 0x000ea20000000800 */
[----:B------:R-:W-:Y:S01]  /*8870*/  F2FP.F16.F32.PACK_AB R160, R169, R168 ;  /* 0x000000a8a9a0723e */ /* 0x000fe200000000ff */
[-C--:B------:R-:W-:Y:S01]  /*8880*/  FMUL.FTZ R31, R31, R5.reuse ;  /* 0x000000051f1f7220 */ /* 0x080fe20000410000 */
[----:B-1----:R-:W-:Y:S01]  /*8890*/  FADD.FTZ R6, R179, R3 ;  /* 0x00000003b3067221 */ /* 0x002fe20000010000 */
[----:B------:R-:W-:Y:S01]  /*88a0*/  F2FP.F16.F32.PACK_AB R162, R173, R162 ;  /* 0x000000a2ada2723e */ /* 0x000fe200000000ff */
[----:B------:R-:W-:Y:S01]  /*88b0*/  FMUL.FTZ R34, R34, R5 ;  /* 0x0000000522227220 */ /* 0x000fe20000410000 */
[----:B------:R-:W-:Y:S01]  /*88c0*/  F2FP.F16.F32.PACK_AB R161, R171, R161 ;  /* 0x000000a1aba1723e */ /* 0x000fe200000000ff */
[----:B------:R-:W-:Y:S01]  /*88d0*/  FMUL.FTZ R35, R35, R5 ;  /* 0x0000000523237220 */ /* 0x000fe20000410000 */
[----:B------:R-:W1:Y:S01]  /*88e0*/  MUFU.EX2 R167, R182 ;  /* 0x000000b600a77308 */ /* 0x000e620000000800 */
[----:B------:R-:W-:Y:S01]  /*88f0*/  F2FP.F16.F32.PACK_AB R163, R175, R163 ;  /* 0x000000a3afa3723e */ /* 0x000fe200000000ff */
[-C--:B------:R-:W-:Y:S01]  /*8900*/  FMUL.FTZ R38, R38, R5.reuse ;  /* 0x0000000526267220 */ /* 0x080fe20000410000 */
[----:B------:R-:W-:Y:S01]  /*8910*/  F2FP.F16.F32.PACK_AB R164, R177, R176 ;  /* 0x000000b0b1a4723e */ /* 0x000fe200000000ff */
[----:B------:R-:W-:Y:S01]  /*8920*/  FMUL.FTZ R39, R39, R5 ;  /* 0x0000000527277220 */ /* 0x000fe20000410000 */
[----:B------:R-:W-:Y:S01]  /*8930*/  F2FP.F16.F32.PACK_AB R165, R179, R165 ;  /* 0x000000a5b3a5723e */ /* 0x000fe200000000ff */
[-C--:B------:R-:W-:Y:S01]  /*8940*/  FMUL.FTZ R42, R42, R5.reuse ;  /* 0x000000052a2a7220 */ /* 0x080fe20000410000 */
[-C--:B------:R-:W-:Y:S01]  /*8950*/  FMUL.FTZ R43, R43, R5.reuse ;  /* 0x000000052b2b7220 */ /* 0x080fe20000410000 */
[----:B------:R-:W3:Y:S01]  /*8960*/  MUFU.EX2 R15, R15 ;  /* 0x0000000f000f7308 */ /* 0x000ee20000000800 */
[----:B--2---:R-:W-:Y:S01]  /*8970*/  FADD.FTZ R4, R166, R4 ;  /* 0x00000004a6047221 */ /* 0x004fe20000010000 */
[C---:B------:R-:W-:Y:S01]  /*8980*/  F2FP.F16.F32.PACK_AB R166, R181.reuse, R166 ;  /* 0x000000a6b5a6723e */ /* 0x040fe200000000ff */
[----:B------:R2:W-:Y:S01]  /*8990*/  STSM.16.M88.4 [R19+0x26800], R152 ;  /* 0x0268009813007844 */ /* 0x0005e20000000200 */
[-C--:B------:R-:W-:Y:S01]  /*89a0*/  FMUL.FTZ R46, R46, R5.reuse ;  /* 0x000000052e2e7220 */ /* 0x080fe20000410000 */
[----:B------:R-:W-:Y:S01]  /*89b0*/  FADD.FTZ R4, R181, R4 ;  /* 0x00000004b5047221 */ /* 0x000fe20000010000 */
[-C--:B------:R-:W-:Y:S01]  /*89c0*/  FMUL.FTZ R47, R47, R5.reuse ;  /* 0x000000052f2f7220 */ /* 0x080fe20000410000 */
[----:B------:R2:W-:Y:S01]  /*89d0*/  STSM.16.M88.4 [R184], R156 ;  /* 0x0000009cb8007844 */ /* 0x0005e20000000200 */
[-C--:B------:R-:W-:Y:S01]  /*89e0*/  FMUL.FTZ R50, R50, R5.reuse ;  /* 0x0000000532327220 */ /* 0x080fe20000410000 */
[----:B-1----:R-:W-:Y:S01]  /*89f0*/  FADD.FTZ R6, R167, R6 ;  /* 0x00000006a7067221 */ /* 0x002fe20000010000 */
[-C--:B------:R-:W-:Y:S01]  /*8a00*/  FMUL.FTZ R51, R51, R5.reuse ;  /* 0x0000000533337220 */ /* 0x080fe20000410000 */
[----:B------:R2:W-:Y:S01]  /*8a10*/  STSM.16.M88.4 [R22], R160 ;  /* 0x000000a016007844 */ /* 0x0005e20000000200 */
[-C--:B------:R-:W-:Y:S01]  /*8a20*/  FMUL.FTZ R54, R54, R5.reuse ;  /* 0x0000000536367220 */ /* 0x080fe20000410000 */
[-C--:B------:R-:W-:Y:S01]  /*8a30*/  FMUL.FTZ R55, R55, R5.reuse ;  /* 0x0000000537377220 */ /* 0x080fe20000410000 */
[-C--:B------:R-:W-:Y:S01]  /*8a40*/  FMUL.FTZ R58, R58, R5.reuse ;  /* 0x000000053a3a7220 */ /* 0x080fe20000410000 */
[-C--:B------:R-:W-:Y:S01]  /*8a50*/  FMUL.FTZ R59, R59, R5.reuse ;  /* 0x000000053b3b7220 */ /* 0x080fe20000410000 */
[----:B------:R-:W-:Y:S01]  /*8a60*/  FMUL.FTZ R62, R62, R5 ;  /* 0x000000053e3e7220 */ /* 0x000fe20000410000 */
[C---:B---3--:R-:W-:Y:S01]  /*8a70*/  F2FP.F16.F32.PACK_AB R167, R15.reuse, R167 ;  /* 0x000000a70fa7723e */ /* 0x048fe200000000ff */
        /* <DEDUP_REMOVED lines=47> */
[----:B--2---:R-:W-:Y:S06]  /*8d70*/  @!P0 BRA `(.L_x_5311) ;  /* 0x0000000000048947 */ /* 0x004fec0003800000 */
[----:B------:R-:W-:Y:S01]  /*8d80*/  BPT.TRAP 0x1 ;  /* 0x000000040000795c */ /* 0x000fe20000300000 */
.L_x_5311:
[----:B------:R1:W2:Y:S01]  /*8d90*/  SYNCS.PHASECHK.TRANS64.TRYWAIT P2, [UR27+0x28c50], R7 ;  /* 0x028c5007ff0075a7 */ /* 0x0002a2000804015b */
[----:B------:R-:W-:Y:S05]  /*8da0*/  @!P0 BRA `(.L_x_5312) ;  /* 0x0000000000048947 */ /* 0x000fea0003800000 */
[----:B------:R-:W-:Y:S01]  /*8db0*/  BPT.TRAP 0x1 ;  /* 0x000000040000795c */ /* 0x000fe20000300000 */
.L_x_5312:
[----:B--2---:R-:W-:Y:S05]  /*8dc0*/  @P2 BRA `(.L_x_5313) ;  /* 0x0000000000082947 */ /* 0x004fea0003800000 */
[----:B------:R-:W2:Y:S02]  /*8dd0*/  SYNCS.PHASECHK.TRANS64.TRYWAIT P2, [UR27+0x28c50], R7 ;  /* 0x028c5007ff0075a7 */ /* 0x000ea4000804015b */
[----:B--2---:R-:W-:Y:S05]  /*8de0*/  @!P2 BRA `(.L_x_5314) ;  /* 0x0000011400d0a947 */ /* 0x004fea0003800000 */
.L_x_5313:
        /* <DEDUP_REMOVED lines=42> */
[----:B------:R-:W-:Y:S01]  /*9090*/  IMAD.MOV.U32 R6, RZ, RZ, R9 ;  /* 0x000000ffff067224 */ /* 0x000fe200078e0009 */
[----:B------:R-:W-:Y:S01]  /*90a0*/  UMOV UR37, UR24 ;  /* 0x0000001800257c82 */ /* 0x000fe20008000000 */
[----:B------:R-:W-:-:S07]  /*90b0*/  IMAD.MOV.U32 R5, RZ, RZ, R8 ;  /* 0x000000ffff057224 */ /* 0x000fce00078e0008 */
.L_x_5298:
[----:B------:R-:W-:Y:S01]  /*90c0*/  ULDC UR6, c[0x0][0x448] ;  /* 0x0001120000067ab9 */ /* 0x000fe20000000800 */
[----:B------:R-:W-:Y:S01]  /*90d0*/  ULDC UR18, c[0x0][0x9e4] ;  /* 0x0002790000127ab9 */ /* 0x000fe20000000800 */
[----:B------:R-:W-:Y:S02]  /*90e0*/  UISETP.NE.AND UP0, UPT, UR6, 0x1, UPT ;  /* 0x000000010600788c */ /* 0x000fe4000bf05270 */
[----:B------:R-:W-:Y:S02]  /*90f0*/  UISETP.GE.AND UP1, UPT, UR18, 0x1, UPT ;  /* 0x000000011200788c */ /* 0x000fe4000bf26270 */
[----:B------:R-:W-:Y:S02]  /*9100*/  UIADD3 UR14, UR42, 0x3f, URZ ;  /* 0x0000003f2a0e7890 */ /* 0x000fe4000fffe03f */
[----:B------:R-:W-:Y:S02]  /*9110*/  UIADD3 UR15, UR49, 0x1, -UR51 ;  /* 0x00000001310f7890 */ /* 0x000fe4000fffe833 */
[----:B------:R-:W-:-:S03]  /*9120*/  PLOP3.LUT P5, PT, PT, PT, UP1, 0x80, 0x0 ;  /* 0x000000000000781c */ /* 0x000fc60003faf018 */
[----:B------:R-:W-:Y:S01]  /*9130*/  @UP0 ULDC UR6, c[0x0][0x44c] ;  /* 0x0001130000060ab9 */ /* 0x000fe20000000800 */
[----:B------:R-:W-:Y:S01]  /*9140*/  @UP0 ULDC UR19, c[0x0][0x450] ;  /* 0x0001140000130ab9 */ /* 0x000fe20000000800 */
[----:B------:R-:W-:-:S04]  /*9150*/  UIMAD.WIDE.U32 UR6, UR14, UR6, URZ ;  /* 0x000000060e0672a5 */ /* 0x000fc8000f8e003f */
[----:B------:R-:W-:-:S04]  /*9160*/  @UP0 USHF.R.U32.HI UR14, URZ, UR19, UR7 ;  /* 0x000000133f0e0299 */ /* 0x000fc80008011607 */
        /* <DEDUP_REMOVED lines=13> */
.L_x_5317:
[----:B------:R-:W-:-:S11]  /*9240*/  UISETP.NE.AND UP1, UPT, UR18, 0x1, UPT ;  /* 0x000000011200788c */ /* 0x000fd6000bf25270 */
[----:B------:R-:W-:Y:S02]  /*9250*/  @UP1 ULDC.64 UR22, c[0x0][0x9e8] ;  /* 0x00027a0000161ab9 */ /* 0x000fe40000000a00 */
[----:B------:R-:W-:-:S04]  /*9260*/  UIMAD.WIDE.U32 UR6, UR14, UR22, URZ ;  /* 0x000000160e0672a5 */ /* 0x000fc8000f8e003f */
[----:B------:R-:W-:-:S12]  /*9270*/  @UP1 USHF.R.U32.HI UR14, URZ, UR23, UR7 ;  /* 0x000000173f0e1299 */ /* 0x000fd80008011607 */
.L_x_5318:
[----:B------:R-:W-:-:S04]  /*9280*/  UIMAD UR14, UR14, UR18, URZ ;  /* 0x000000120e0e72a4 */ /* 0x000fc8000f8e023f */
[----:B------:R-:W-:-:S04]  /*9290*/  UISETP.LT.AND UP1, UPT, UR11, UR14, UPT ;  /* 0x0000000e0b00728c */ /* 0x000fc8000bf21270 */
[----:B------:R-:W-:-:S12]  /*92a0*/  USEL UR11, UR11, UR14, !UP1 ;  /* 0x0000000e0b0b7287 */ /* 0x000fd8000c800000 */
.L_x_5316:
        /* <DEDUP_REMOVED lines=11> */
[----:B------:R-:W-:Y:S01]  /*9360*/  IMAD.MOV.U32 R9, RZ, RZ, R5 ;  /* 0x000000ffff097224 */ /* 0x000fe200078e0005 */
[----:B------:R-:W-:Y:S01]  /*9370*/  UMOV UR23, UR37 ;  /* 0x0000002500177c82 */ /* 0x000fe20008000000 */
[----:B------:R-:W-:-:S05]  /*9380*/  ULDC UR20, c[0x0][0x988] ;  /* 0x0002620000147ab9 */ /* 0x000fca0000000800 */
.L_x_5328:
        /* <DEDUP_REMOVED lines=8> */
[----:B---3--:R-:W-:Y:S10]  /*9410*/  @!P0 BRA `(.L_x_5320) ;  /* 0x0000000000048947 */ /* 0x008ff40003800000 */
[----:B------:R-:W-:Y:S01]  /*9420*/  BPT.TRAP 0x1 ;  /* 0x000000040000795c */ /* 0x000fe20000300000 */
.L_x_5320:
[----:B------:R-:W-:Y:S01]  /*9430*/  ULEA UR24, UR37, UR46, 0x3 ;  /* 0x0000002e25187291 */ /* 0x000fe2000f8e183f */
[----:B01----:R-:W-:-:S05]  /*9440*/  IMAD.U32 R7, RZ, RZ, UR38 ;  /* 0x00000026ff077e24 */ /* 0x003fca000f8e00ff */
[----:B------:R-:W-:-:S04]  /*9450*/  SHF.L.U32 R7, R7, 0x1f, RZ ;  /* 0x0000001f07077819 */ /* 0x000fc800000006ff */
[----:B------:R0:W1:Y:S01]  /*9460*/  SYNCS.PHASECHK.TRANS64.TRYWAIT P2, [UR24+0x28c30], R7 ;  /* 0x028c3007ff0075a7 */ /* 0x0000620008040158 */
[----:B------:R-:W-:Y:S05]  /*9470*/  @!P0 BRA `(.L_x_5321) ;  /* 0x0000000000048947 */ /* 0x000fea0003800000 */
[----:B------:R-:W-:Y:S01]  /*9480*/  BPT.TRAP 0x1 ;  /* 0x000000040000795c */ /* 0x000fe20000300000 */
.L_x_5321:
[----:B-1----:R-:W-:Y:S05]  /*9490*/  @P2 BRA `(.L_x_5322) ;  /* 0x0000000000082947 */ /* 0x002fea0003800000 */
[----:B------:R-:W1:Y:S02]  /*94a0*/  SYNCS.PHASECHK.TRANS64.TRYWAIT P2, [UR24+0x28c30], R7 ;  /* 0x028c3007ff0075a7 */ /* 0x000e640008040158 */
[----:B-1----:R-:W-:Y:S05]  /*94b0*/  @!P2 BRA `(.L_x_5323) ;  /* 0x000001100030a947 */ /* 0x002fea0003800000 */
.L_x_5322:
[----:B------:R-:W-:Y:S01]  /*94c0*/  R2UR UR18, R0 ;  /* 0x00000000001272ca */ /* 0x000fe200000e0000 */
[----:B----4-:R-:W-:Y:S01]  /*94d0*/  WARPGROUP.ARRIVE ;  /* 0x00000000000079c5 */ /* 0x010fe20000000000 */
[----:B------:R-:W-:Y:S01]  /*94e0*/  UMOV UR19, 0x40000040 ;  /* 0x4000004000137882 */ /* 0x000fe20000000000 */
[----:B------:R-:W-:Y:S01]  /*94f0*/  UMOV UR7, 0x40000040 ;  /* 0x4000004000077882 */ /* 0x000fe20000000000 */
[----:B------:R-:W-:Y:S01]  /*9500*/  UMOV UR11, 0x40000040 ;  /* 0x40000040000b7882 */ /* 0x000fe20000000000 */
[----:B------:R-:W-:Y:S01]  /*9510*/  UMOV UR15, 0x40000040 ;  /* 0x40000040000f7882 */ /* 0x000fe20000000000 */
[----:B------:R-:W-:-:S07]  /*9520*/  ISETP.NE.AND P2, PT, R17, RZ, PT ;  /* 0x000000ff1100720c */ /* 0x000fce0003f45270 */
[----:B------:R-:W-:-:S04]  /*9530*/  ULEA UR18, UR37, UR18, 0x9 ;  /* 0x0000001225127291 */ /* 0x000fc8000f8e483f */
[----:B------:R-:W-:Y:S02]  /*9540*/  UIADD3 UR6, UR18, 0x2, URZ ;  /* 0x0000000212067890 */ /* 0x000fe4000fffe03f */
[----:B------:R-:W-:Y:S02]  /*9550*/  UIADD3 UR10, UR18, 0x4, URZ ;  /* 0x00000004120a7890 */ /* 0x000fe4000fffe03f */
[----:B------:R-:W-:Y:S02]  /*9560*/  UIADD3 UR14, UR18, 0x6, URZ ;  /* 0x00000006120e7890 */ /* 0x000fe4000fffe03f */
[----:B------:R-:W-:Y:S03]  /*9570*/  HGMMA.64x64x16.F32 R152, gdesc[UR16], RZ, !UPT, gsb0 ;  /* 0x00e00000109879f0 */ /* 0x000fe6000c0008ff */
[----:B------:R-:W-:Y:S02]  /*9580*/  WARPGROUP.DEPBAR.LE gsb0, 0x0 ;  /* 0x00008000000079c5 */ /* 0x000fe40000010000 */
[----:B------:R-:W-:-:S06]  /*9590*/  WARPGROUP.ARRIVE ;  /* 0x00000000000079c5 */ /* 0x000fcc0000000000 */
[----:B------:R-:W-:Y:S03]  /*95a0*/  HGMMA.64x64x16.F32 R152, gdesc[UR4], R152, gsb0 ;  /* 0x00e00000049879f0 */ /* 0x000fe60008000898 */
[----:B------:R-:W-:Y:S02]  /*95b0*/  WARPGROUP.DEPBAR.LE gsb0, 0x0 ;  /* 0x00008000000079c5 */ /* 0x000fe40000010000 */
[----:B------:R-:W-:-:S06]  /*95c0*/  WARPGROUP.ARRIVE ;  /* 0x00000000000079c5 */ /* 0x000fcc0000000000 */
[----:B------:R-:W-:Y:S01]  /*95d0*/  HGMMA.64x64x16.F32 R152, gdesc[UR8], R152, gsb0 ;  /* 0x00e00000089879f0 */ /* 0x000fe20008000898 */
[----:B------:R-:W-:Y:S02]  /*95e0*/  UMOV UR10, UR20 ;  /* 0x00000014000a7c82 */ /* 0x000fe40008000000 */
        /* <DEDUP_REMOVED lines=20> */
[----:B-1----:R-:W1:Y:S02]  /*9730*/  SHFL.BFLY PT, R6, R5, 0x2, 0x1f ;  /* 0x0c401f0005067f89 */ /* 0x002e6400000e0000 */
[----:B-1----:R-:W-:-:S05]  /*9740*/  FMNMX.FTZ R5, R5, R6, !PT ;  /* 0x0000000605057209 */ /* 0x002fca0007810000 */
[----:B------:R-:W1:Y:S02]  /*9750*/  SHFL.BFLY PT, R6, R5, 0x1, 0x1f ;  /* 0x0c201f0005067f89 */ /* 0x000e6400000e0000 */
[----:B-1----:R-:W-:-:S05]  /*9760*/  FMNMX.FTZ R5, R5, R6, !PT ;  /* 0x0000000605057209 */ /* 0x002fca0007810000 */
        /* <DEDUP_REMOVED lines=19> */
[----:B------:R-:W-:Y:S01]  /*98a0*/  FMUL.FTZ R9, R9, UR10 ;  /* 0x0000000a09097c20 */ /* 0x000fe20008410000 */
[----:B------:R-:W-:Y:S02]  /*98b0*/  MUFU.EX2 R152, R152 ;  /* 0x0000009800987308 */ /* 0x000fe40000000800 */
[----:B------:R-:W-:-:S04]  /*98c0*/  FMNMX.FTZ R6, R155, R6, !PT ;  /* 0x000000069b067209 */ /* 0x000fc80007810000 */
[----:B------:R-:W-:Y:S02]  /*98d0*/  FMNMX.FTZ R6, R158, R6, !PT ;  /* 0x000000069e067209 */ /* 0x000fe40007810000 */
[----:B------:R-:W1:Y:S02]  /*98e0*/  MUFU.EX2 R9, R9 ;  /* 0x0000000900097308 */ /* 0x000e640000000800 */
[----:B------:R-:W-:-:S04]  /*98f0*/  FMNMX.FTZ R6, R159, R6, !PT ;  /* 0x000000069f067209 */ /* 0x000fc80007810000 */
[----:B------:R-:W-:Y:S02]  /*9900*/  FMNMX.FTZ R6, R162, R6, !PT ;  /* 0x00000006a2067209 */ /* 0x000fe40007810000 */
[----:B------:R-:W3:Y:S02]  /*9910*/  MUFU.EX2 R153, R153 ;  /* 0x0000009900997308 */ /* 0x000ee40000000800 */
[----:B------:R-:W-:-:S04]  /*9920*/  FMNMX.FTZ R6, R163, R6, !PT ;  /* 0x00000006a3067209 */ /* 0x000fc80007810000 */
[----:B------:R-:W-:Y:S02]  /*9930*/  FMNMX.FTZ R6, R166, R6, !PT ;  /* 0x00000006a6067209 */ /* 0x000fe40007810000 */
[----:B------:R-:W4:Y:S01]  /*9940*/  MUFU.EX2 R156, R156 ;  /* 0x0000009c009c7308 */ /* 0x000f220000000800 */
[----:B-1----:R-:W-:Y:S01]  /*9950*/  FFMA.FTZ R4, R9, R4, R152 ;  /* 0x0000000409047223 */ /* 0x002fe20000010098 */
[----:B------:R-:W-:Y:S01]  /*9960*/  FMNMX.FTZ R6, R167, R6, !PT ;  /* 0x00000006a7067209 */ /* 0x000fe20007810000 */
[-C--:B------:R-:W-:Y:S01]  /*9970*/  FMUL.FTZ R24, R24, R9.reuse ;  /* 0x0000000918187220 */ /* 0x080fe20000410000 */
[-C--:B------:R-:W-:Y:S01]  /*9980*/  FMUL.FTZ R25, R25, R9.reuse ;  /* 0x0000000919197220 */ /* 0x080fe20000410000 */
[-C--:B------:R-:W-:Y:S01]  /*9990*/  FMUL.FTZ R28, R28, R9.reuse ;  /* 0x000000091c1c7220 */ /* 0x080fe20000410000 */
[----:B------:R-:W-:Y:S01]  /*99a0*/  FMNMX.FTZ R6, R170, R6, !PT ;  /* 0x00000006aa067209 */ /* 0x000fe20007810000 */
[-C--:B------:R-:W-:Y:S01]  /*99b0*/  FMUL.FTZ R29, R29, R9.reuse ;  /* 0x000000091d1d7220 */ /* 0x080fe20000410000 */
[----:B------:R-:W1:Y:S01]  /*99c0*/  MUFU.EX2 R157, R157 ;  /* 0x0000009d009d7308 */ /* 0x000e620000000800 */
[----:B---3--:R-:W-:Y:S01]  /*99d0*/  FADD.FTZ R4, R153, R4 ;  /* 0x0000000499047221 */ /* 0x008fe20000010000 */
[----:B------:R-:W-:Y:S01]  /*99e0*/  FMNMX.FTZ R6, R171, R6, !PT ;  /* 0x00000006ab067209 */ /* 0x000fe20007810000 */
[-C--:B------:R-:W-:Y:S01]  /*99f0*/  FMUL.FTZ R32, R32, R9.reuse ;  /* 0x0000000920207220 */ /* 0x080fe20000410000 */
[----:B------:R-:W-:Y:S01]  /*9a00*/  F2FP.F16.F32.PACK_AB R188, R153, R152 ;  /* 0x0000009899bc723e */ /* 0x000fe200000000ff */
[-C--:B------:R-:W-:Y:S01]  /*9a10*/  FMUL.FTZ R33, R33, R9.reuse ;  /* 0x0000000921217220 */ /* 0x080fe20000410000 */
[----:B------:R-:W-:Y:S01]  /*9a20*/  FMNMX.FTZ R6, R174, R6, !PT ;  /* 0x00000006ae067209 */ /* 0x000fe20007810000 */
[-C--:B------:R-:W-:Y:S01]  /*9a30*/  FMUL.FTZ R36, R36, R9.reuse ;  /* 0x0000000924247220 */ /* 0x080fe20000410000 */
[----:B------:R-:W3:Y:S01]  /*9a40*/  MUFU.EX2 R152, R160 ;  /* 0x000000a000987308 */ /* 0x000ee20000000800 */
[----:B----4-:R-:W-:Y:S01]  /*9a50*/  FADD.FTZ R4, R156, R4 ;  /* 0x000000049c047221 */ /* 0x010fe20000010000 */
[----:B------:R-:W-:Y:S01]  /*9a60*/  FMNMX.FTZ R6, R175, R6, !PT ;  /* 0x00000006af067209 */ /* 0x000fe20007810000 */
[-C--:B------:R-:W-:Y:S01]  /*9a70*/  FMUL.FTZ R37, R37, R9.reuse ;  /* 0x0000000925257220 */ /* 0x080fe20000410000 */
[-C--:B------:R-:W-:Y:S01]  /*9a80*/  FMUL.FTZ R40, R40, R9.reuse ;  /* 0x0000000928287220 */ /* 0x080fe20000410000 */
[-C--:B------:R-:W-:Y:S01]  /*9a90*/  FMUL.FTZ R41, R41, R9.reuse ;  /* 0x0000000929297220 */ /* 0x080fe20000410000 */
[----:B------:R-:W-:Y:S01]  /*9aa0*/  FMNMX.FTZ R6, R178, R6, !PT ;  /* 0x00000006b2067209 */ /* 0x000fe20007810000 */
[-C--:B------:R-:W-:Y:S01]  /*9ab0*/  FMUL.FTZ R44, R44, R9.reuse ;  /* 0x000000092c2c7220 */ /* 0x080fe20000410000 */
[----:B------:R-:W4:Y:S01]  /*9ac0*/  MUFU.EX2 R161, R161 ;  /* 0x000000a100a17308 */ /* 0x000f220000000800 */
[----:B-1----:R-:W-:Y:S01]  /*9ad0*/  FADD.FTZ R4, R157, R4 ;  /* 0x000000049d047221 */ /* 0x002fe20000010000 */
[----:B------:R-:W-:Y:S01]  /*9ae0*/  FMNMX.FTZ R6, R179, R6, !PT ;  /* 0x00000006b3067209 */ /* 0x000fe20007810000 */
[-C--:B------:R-:W-:Y:S01]  /*9af0*/  FMUL.FTZ R45, R45, R9.reuse ;  /* 0x000000092d2d7220 */ /* 0x080fe20000410000 */
[----:B------:R-:W-:Y:S01]  /*9b00*/  F2FP.F16.F32.PACK_AB R190, R157, R156 ;  /* 0x0000009c9dbe723e */ /* 0x000fe200000000ff */
[-C--:B------:R-:W-:Y:S01]  /*9b10*/  FMUL.FTZ R48, R48, R9.reuse ;  /* 0x0000000930307220 */ /* 0x080fe20000410000 */
[----:B------:R-:W-:Y:S01]  /*9b20*/  FMNMX.FTZ R6, R182, R6, !PT ;  /* 0x00000006b6067209 */ /* 0x000fe20007810000 */
[-C--:B------:R-:W-:Y:S01]  /*9b30*/  FMUL.FTZ R49, R49, R9.reuse ;  /* 0x0000000931317220 */ /* 0x080fe20000410000 */
[----:B------:R-:W1:Y:S01]  /*9b40*/  MUFU.EX2 R164, R164 ;  /* 0x000000a400a47308 */ /* 0x000e620000000800 */
[----:B---3--:R-:W-:Y:S01]  /*9b50*/  FADD.FTZ R4, R152, R4 ;  /* 0x0000000498047221 */ /* 0x008fe20000010000 */
[----:B------:R-:W-:Y:S01]  /*9b60*/  FMNMX.FTZ R6, R183, R6, !PT ;  /* 0x00000006b7067209 */ /* 0x000fe20007810000 */
[-C--:B------:R-:W-:Y:S01]  /*9b70*/  FMUL.FTZ R52, R52, R9.reuse ;  /* 0x0000000934347220 */ /* 0x080fe20000410000 */
[-C--:B------:R-:W-:Y:S01]  /*9b80*/  FMUL.FTZ R53, R53, R9.reuse ;  /* 0x0000000935357220 */ /* 0x080fe20000410000 */
[-C--:B------:R-:W-:Y:S01]  /*9b90*/  FMUL.FTZ R56, R56, R9.reuse ;  /* 0x0000000938387220 */ /* 0x080fe20000410000 */
[-C--:B------:R-:W-:Y:S01]  /*9ba0*/  FMUL.FTZ R57, R57, R9.reuse ;  /* 0x0000000939397220 */ /* 0x080fe20000410000 */
[----:B--2---:R-:W2:Y:S01]  /*9bb0*/  SHFL.BFLY PT, R10, R6, 0x2, 0x1f ;  /* 0x0c401f00060a7f89 */ /* 0x004ea200000e0000 */
[----:B------:R-:W3:Y:S01]  /*9bc0*/  MUFU.EX2 R165, R165 ;  /* 0x000000a500a57308 */ /* 0x000ee20000000800 */
[C---:B----4-:R-:W-:Y:S01]  /*9bd0*/  FADD.FTZ R4, R161.reuse, R4 ;  /* 0x00000004a1047221 */ /* 0x050fe20000010000 */
[----:B------:R-:W-:Y:S01]  /*9be0*/  F2FP.F16.F32.PACK_AB R152, R161, R152 ;  /* 0x00000098a198723e */ /* 0x000fe200000000ff */
[-C--:B------:R-:W-:Y:S01]  /*9bf0*/  FMUL.FTZ R60, R60, R9.reuse ;  /* 0x000000093c3c7220 */ /* 0x080fe20000410000 */
[-C--:B------:R-:W-:Y:S01]  /*9c00*/  FMUL.FTZ R61, R61, R9.reuse ;  /* 0x000000093d3d7220 */ /* 0x080fe20000410000 */
[-C--:B------:R-:W-:Y:S01]  /*9c10*/  FMUL.FTZ R64, R64, R9.reuse ;  /* 0x0000000940407220 */ /* 0x080fe20000410000 */
[-C--:B------:R-:W-:Y:S01]  /*9c20*/  FMUL.FTZ R65, R65, R9.reuse ;  /* 0x0000000941417220 */ /* 0x080fe20000410000 */
[-C--:B------:R-:W-:Y:S01]  /*9c30*/  FMUL.FTZ R68, R68, R9.reuse ;  /* 0x0000000944447220 */ /* 0x080fe20000410000 */
[----:B------:R-:W4:Y:S01]  /*9c40*/  MUFU.EX2 R156, R168 ;  /* 0x000000a8009c7308 */ /* 0x000f220000000800 */
        /* <DEDUP_REMOVED lines=14> */
[----:B--2---:R-:W-:Y:S01]  /*9d30*/  FMNMX.FTZ R6, R6, R10, !PT ;  /* 0x0000000a06067209 */ /* 0x004fe20007810000 */
[----:B------:R-:W2:Y:S01]  /*9d40*/  MUFU.EX2 R172, R172 ;  /* 0x000000ac00ac7308 */ /* 0x000ea20000000800 */
[----:B----4-:R-:W-:Y:S01]  /*9d50*/  FADD.FTZ R4, R156, R4 ;  /* 0x000000049c047221 */ /* 0x010fe20000010000 */
[-C--:B------:R-:W-:Y:S01]  /*9d60*/  FMUL.FTZ R92, R92, R9.reuse ;  /* 0x000000095c5c7220 */ /* 0x080fe20000410000 */
[-C--:B------:R-:W-:Y:S01]  /*9d70*/  FMUL.FTZ R93, R93, R9.reuse ;  /* 0x000000095d5d7220 */ /* 0x080fe20000410000 */
[----:B------:R-:W3:Y:S01]  /*9d80*/  SHFL.BFLY PT, R10, R6, 0x1, 0x1f ;  /* 0x0c201f00060a7f89 */ /* 0x000ee200000e0000 */
[-C--:B------:R-:W-:Y:S01]  /*9d90*/  FMUL.FTZ R96, R96, R9.reuse ;  /* 0x0000000960607220 */ /* 0x080fe20000410000 */
[-C--:B------:R-:W-:Y:S01]  /*9da0*/  FMUL.FTZ R97, R97, R9.reuse ;  /* 0x0000000961617220 */ /* 0x080fe20000410000 */
[-C--:B------:R-:W-:Y:S01]  /*9db0*/  FMUL.FTZ R100, R100, R9.reuse ;  /* 0x0000000964647220 */ /* 0x080fe20000410000 */
[----:B------:R-:W4:Y:S01]  /*9dc0*/  MUFU.EX2 R173, R173 ;  /* 0x000000ad00ad7308 */ /* 0x000f220000000800 */
[C---:B-1----:R-:W-:Y:S01]  /*9dd0*/  FADD.FTZ R4, R169.reuse, R4 ;  /* 0x00000004a9047221 */ /* 0x042fe20000010000 */
[----:B------:R-:W-:Y:S01]  /*9de0*/  F2FP.F16.F32.PACK_AB R156, R169, R156 ;  /* 0x0000009ca99c723e */ /* 0x000fe200000000ff */
[-C--:B------:R-:W-:Y:S01]  /*9df0*/  FMUL.FTZ R101, R101, R9.reuse ;  /* 0x0000000965657220 */ /* 0x080fe20000410000 */
        /* <DEDUP_REMOVED lines=16> */
[----:B---3--:R-:W-:Y:S01]  /*9f00*/  FMNMX.FTZ R6, R6, R10, !PT ;  /* 0x0000000a06067209 */ /* 0x008fe20007810000 */
[-C--:B------:R-:W-:Y:S01]  /*9f10*/  FMUL.FTZ R128, R128, R9.reuse ;  /* 0x0000000980807220 */ /* 0x080fe20000410000 */
[-C--:B------:R-:W-:Y:S01]  /*9f20*/  FMUL.FTZ R129, R129, R9.reuse ;  /* 0x0000000981817220 */ /* 0x080fe20000410000 */
[-C--:B------:R-:W-:Y:S01]  /*9f30*/  FMUL.FTZ R132, R132, R9.reuse ;  /* 0x0000000984847220 */ /* 0x080fe20000410000 */
[----:B------:R-:W3:Y:S01]  /*9f40*/  MUFU.EX2 R180, R180 ;  /* 0x000000b400b47308 */ /* 0x000ee20000000800 */
[C---:B------:R-:W-:Y:S01]  /*9f50*/  FADD.FTZ R8, -R6.reuse, R8 ;  /* 0x0000000806087221 */ /* 0x040fe20000010100 */
[----:B------:R-:W-:Y:S01]  /*9f60*/  FMUL.FTZ R10, R6, UR10 ;  /* 0x0000000a060a7c20 */ /* 0x000fe20008410000 */
[----:B-1----:R-:W-:Y:S01]  /*9f70*/  FADD.FTZ R4, R160, R4 ;  /* 0x00000004a0047221 */ /* 0x002fe20000010000 */
[-C--:B------:R-:W-:Y:S01]  /*9f80*/  FMUL.FTZ R133, R133, R9.reuse ;  /* 0x0000000985857220 */ /* 0x080fe20000410000 */
        /* <DEDUP_REMOVED lines=13> */
[----:B------:R-:W4:Y:S01]  /*a060*/  MUFU.EX2 R8, R8 ;  /* 0x0000000800087308 */ /* 0x000f220000000800 */
[--C-:B------:R-:W-:Y:S01]  /*a070*/  FFMA.FTZ R175, R175, UR10, -R10.reuse ;  /* 0x0000000aafaf7c23 */ /* 0x100fe2000801080a */
[--C-:B------:R-:W-:Y:S01]  /*a080*/  FFMA.FTZ R178, R178, UR10, -R10.reuse ;  /* 0x0000000ab2b27c23 */ /* 0x100fe2000801080a */
[--C-:B------:R-:W-:Y:S01]  /*a090*/  FFMA.FTZ R179, R179, UR10, -R10.reuse ;  /* 0x0000000ab3b37c23 */ /* 0x100fe2000801080a */
[--C-:B------:R-:W-:Y:S01]  /*a0a0*/  FFMA.FTZ R182, R182, UR10, -R10.reuse ;  /* 0x0000000ab6b67c23 */ /* 0x100fe2000801080a */
[----:B------:R-:W-:Y:S01]  /*a0b0*/  FFMA.FTZ R183, R183, UR10, -R10 ;  /* 0x0000000ab7b77c23 */ /* 0x000fe2000801080a */
[----:B------:R-:W-:Y:S01]  /*a0c0*/  IMAD.U32 R10, RZ, RZ, UR24 ;  /* 0x00000018ff0a7e24 */ /* 0x000fe2000f8e00ff */
[----:B-1----:R-:W-:Y:S01]  /*a0d0*/  F2FP.F16.F32.PACK_AB R154, R165, R164 ;  /* 0x000000a4a59a723e */ /* 0x002fe200000000ff */
[----:B------:R-:W1:Y:S01]  /*a0e0*/  MUFU.EX2 R155, R155 ;  /* 0x0000009b009b7308 */ /* 0x000e620000000800 */
[C---:B--2---:R-:W-:Y:S01]  /*a0f0*/  FADD.FTZ R4, R177.reuse, R4 ;  /* 0x00000004b1047221 */ /* 0x044fe20000010000 */
[----:B------:R-:W-:Y:S01]  /*a100*/  @!P1 VIADD R11, R10, 0x28c40 ;  /* 0x00028c400a0b9836 */ /* 0x000fe20000000000 */
[----:B------:R-:W-:Y:S01]  /*a110*/  F2FP.F16.F32.PACK_AB R160, R177, R160 ;  /* 0x000000a0b1a0723e */ /* 0x000fe200000000ff */
[-C--:B------:R-:W-:Y:S01]  /*a120*/  FMUL.FTZ R136, R136, R9.reuse ;  /* 0x0000000988887220 */ /* 0x080fe20000410000 */
[----:B---3--:R-:W-:Y:S01]  /*a130*/  FADD.FTZ R4, R180, R4 ;  /* 0x00000004b4047221 */ /* 0x008fe20000010000 */
[----:B------:R-:W-:Y:S01]  /*a140*/  FMUL.FTZ R137, R137, R9 ;  /* 0x0000000989897220 */ /* 0x000fe20000410000 */
[----:B------:R-:W-:Y:S01]  /*a150*/  @!P1 PRMT R11, RZ, 0x654, R11 ;  /* 0x00000654ff0b9816 */ /* 0x000fe2000000000b */
[----:B------:R2:W3:Y:S01]  /*a160*/  MUFU.EX2 R191, R158 ;  /* 0x0000009e00bf7308 */ /* 0x0004e20000000800 */
[----:B----4-:R-:W-:Y:S01]  /*a170*/  FFMA.FTZ R3, R8, R3, R189 ;  /* 0x0000000308037223 */ /* 0x010fe200000100bd */
[-C--:B------:R-:W-:Y:S01]  /*a180*/  FMUL.FTZ R140, R140, R9.reuse ;  /* 0x000000098c8c7220 */ /* 0x080fe20000410000 */
[----:B------:R4:W-:Y:S01]  /*a190*/  @!P1 SYNCS.ARRIVE.TRANS64.RED.A1T0 RZ, [R11+URZ], RZ ;  /* 0x000000ff0bff99a7 */ /* 0x0009e2000810043f */
[-C--:B------:R-:W-:Y:S01]  /*a1a0*/  FMUL.FTZ R141, R141, R9.reuse ;  /* 0x000000098d8d7220 */ /* 0x080fe20000410000 */
[-C--:B------:R-:W-:Y:S01]  /*a1b0*/  FMUL.FTZ R144, R144, R9.reuse ;  /* 0x0000000990907220 */ /* 0x080fe20000410000 */
[-C--:B------:R-:W-:Y:S01]  /*a1c0*/  FMUL.FTZ R145, R145, R9.reuse ;  /* 0x0000000991917220 */ /* 0x080fe20000410000 */
[----:B------:R-:W-:Y:S01]  /*a1d0*/  FMUL.FTZ R148, R148, R9 ;  /* 0x0000000994947220 */ /* 0x000fe20000410000 */
[----:B------:R-:W5:Y:S01]  /*a1e0*/  MUFU.EX2 R159, R159 ;  /* 0x0000009f009f7308 */ /* 0x000f620000000800 */
[C---:B-1----:R-:W-:Y:S01]  /*a1f0*/  FADD.FTZ R3, R155.reuse, R3 ;  /* 0x000000039b037221 */ /* 0x042fe20000010000 */
[----:B------:R-:W-:Y:S01]  /*a200*/  F2FP.F16.F32.PACK_AB R189, R155, R189 ;  /* 0x000000bd9bbd723e */ /* 0x000fe200000000ff */
[----:B----4-:R-:W-:Y:S01]  /*a210*/  IMAD.U32 R11, RZ, RZ, UR23 ;  /* 0x00000017ff0b7e24 */ /* 0x010fe2000f8e00ff */
[----:B--2---:R-:W-:Y:S01]  /*a220*/  F2FP.F16.F32.PACK_AB R158, R173, R172 ;  /* 0x000000acad9e723e */ /* 0x004fe200000000ff */
[----:B------:R-:W-:Y:S01]  /*a230*/  FMUL.FTZ R149, R149, R9 ;  /* 0x0000000995957220 */ /* 0x000fe20000410000 */
[-C--:B------:R-:W-:Y:S01]  /*a240*/  FMUL.FTZ R26, R26, R8.reuse ;  /* 0x000000081a1a7220 */ /* 0x080fe20000410000 */
[----:B------:R-:W-:Y:S01]  /*a250*/  @!P2 IMAD R11, R11, 0x40, R16 ;  /* 0x000000400b0ba824 */ /* 0x000fe200078e0210 */
[----:B------:R-:W1:Y:S01]  /*a260*/  MUFU.EX2 R153, R162 ;  /* 0x000000a200997308 */ /* 0x000e620000000800 */
[----:B---3--:R-:W-:Y:S01]  /*a270*/  FADD.FTZ R3, R191, R3 ;  /* 0x00000003bf037221 */ /* 0x008fe20000010000 */
[-C--:B------:R-:W-:Y:S01]  /*a280*/  FMUL.FTZ R27, R27, R8.reuse ;  /* 0x000000081b1b7220 */ /* 0x080fe20000410000 */
[-C--:B------:R-:W-:Y:S01]  /*a290*/  FMUL.FTZ R30, R30, R8.reuse ;  /* 0x000000081e1e7220 */ /* 0x080fe20000410000 */
[----:B------:R-:W-:Y:S01]  /*a2a0*/  @!P2 LEA R11, R11, UR46, 0x2 ;  /* 0x0000002e0b0bac11 */ /* 0x000fe2000f8e10ff */
[-C--:B------:R-:W-:Y:S01]  /*a2b0*/  FMUL.FTZ R31, R31, R8.reuse ;  /* 0x000000081f1f7220 */ /* 0x080fe20000410000 */
[-C--:B------:R-:W-:Y:S01]  /*a2c0*/  FMUL.FTZ R34, R34, R8.reuse ;  /* 0x0000000822227220 */ /* 0x080fe20000410000 */
[-C--:B------:R-:W-:Y:S01]  /*a2d0*/  FMUL.FTZ R35, R35, R8.reuse ;  /* 0x0000000823237220 */ /* 0x080fe20000410000 */
[----:B------:R-:W2:Y:S01]  /*a2e0*/  MUFU.EX2 R163, R163 ;  /* 0x000000a300a37308 */ /* 0x000ea20000000800 */
[C---:B-----5:R-:W-:Y:S01]  /*a2f0*/  FADD.FTZ R3, R159.reuse, R3 ;  /* 0x000000039f037221 */ /* 0x060fe20000010000 */
[----:B------:R3:W-:Y:S01]  /*a300*/  @!P2 STS [R11+0x28800], R9 ;  /* 0x028800090b00a388 */ /* 0x0007e20000000800 */
[----:B------:R-:W-:Y:S01]  /*a310*/  F2FP.F16.F32.PACK_AB R191, R159, R191 ;  /* 0x000000bf9fbf723e */ /* 0x000fe200000000ff */
[-C--:B------:R-:W-:Y:S01]  /*a320*/  FMUL.FTZ R38, R38, R8.reuse ;  /* 0x0000000826267220 */ /* 0x080fe20000410000 */
[-C--:B------:R-:W-:Y:S01]  /*a330*/  FMUL.FTZ R39, R39, R8.reuse ;  /* 0x0000000827277220 */ /* 0x080fe20000410000 */
[----:B------:R3:W-:Y:S01]  /*a340*/  @!P2 STS [R11+0x28820], R8 ;  /* 0x028820080b00a388 */ /* 0x0007e20000000800 */
[-C--:B------:R-:W-:Y:S01]  /*a350*/  FMUL.FTZ R42, R42, R8.reuse ;  /* 0x000000082a2a7220 */ /* 0x080fe20000410000 */
[----:B------:R-:W4:Y:S01]  /*a360*/  MUFU.EX2 R166, R166 ;  /* 0x000000a600a67308 */ /* 0x000f220000000800 */
[----:B-1----:R-:W-:Y:S01]  /*a370*/  FADD.FTZ R3, R153, R3 ;  /* 0x0000000399037221 */ /* 0x002fe20000010000 */
[----:B------:R-:W-:Y:S01]  /*a380*/  BAR.SYNC.DEFER_BLOCKING 0xf, 0x100 ;  /* 0x03c4000000007b1d */ /* 0x000fe20000010000 */
        /* <DEDUP_REMOVED lines=20> */
[----:B------:R-:W-:Y:S01]  /*a4d0*/  FMUL.FTZ R74, R74, R8 ;  /* 0x000000084a4a7220 */ /* 0x000fe20000410000 */
[----:B------:R-:W4:Y:S01]  /*a4e0*/  MUFU.EX2 R171, R171 ;  /* 0x000000ab00ab7308 */ /* 0x000f220000000800 */
[C---:B-1----:R-:W-:Y:S01]  /*a4f0*/  FADD.FTZ R3, R167.reuse, R3 ;  /* 0x00000003a7037221 */ /* 0x042fe20000010000 */
[----:B------:R-:W-:Y:S01]  /*a500*/  F2FP.F16.F32.PACK_AB R155, R167, R166 ;  /* 0x000000a6a79b723e */ /* 0x000fe200000000ff */
[----:B------:R3:W-:Y:S01]  /*a510*/  STSM.16.M88.4 [R19+0x26800], R188 ;  /* 0x026800bc13007844 */ /* 0x0007e20000000200 */
[-C--:B------:R-:W-:Y:S01]  /*a520*/  FMUL.FTZ R75, R75, R8.reuse ;  /* 0x000000084b4b7220 */ /* 0x080fe20000410000 */
[-C--:B------:R-:W-:Y:S01]  /*a530*/  FMUL.FTZ R78, R78, R8.reuse ;  /* 0x000000084e4e7220 */ /* 0x080fe20000410000 */
[-C--:B------:R-:W-:Y:S01]  /*a540*/  FMUL.FTZ R79, R79, R8.reuse ;  /* 0x000000084f4f7220 */ /* 0x080fe20000410000 */
[----:B------:R3:W-:Y:S01]  /*a550*/  STSM.16.M88.4 [R184], R152 ;  /* 0x00000098b8007844 */ /* 0x0007e20000000200 */
        /* <DEDUP_REMOVED lines=23> */
[----:B------:R-:W-:Y:S01]  /*a6d0*/  FMUL.FTZ R114, R114, R8 ;  /* 0x0000000872727220 */ /* 0x000fe20000410000 */
[----:B------:R-:W1:Y:S01]  /*a6e0*/  MUFU.EX2 R179, R179 ;  /* 0x000000b300b37308 */ /* 0x000e620000000800 */
[C---:B--2---:R-:W-:Y:S01]  /*a6f0*/  FADD.FTZ R3, R175.reuse, R3 ;  /* 0x00000003af037221 */ /* 0x044fe20000010000 */
[----:B------:R-:W-:Y:S01]  /*a700*/  F2FP.F16.F32.PACK_AB R159, R175, R174 ;  /* 0x000000aeaf9f723e */ /* 0x000fe200000000ff */
[-C--:B------:R-:W-:Y:S01]  /*a710*/  FMUL.FTZ R115, R115, R8.reuse ;  /* 0x0000000873737220 */ /* 0x080fe20000410000 */
[-C--:B------:R-:W-:Y:S01]  /*a720*/  FMUL.FTZ R118, R118, R8.reuse ;  /* 0x0000000876767220 */ /* 0x080fe20000410000 */
[-C--:B------:R-:W-:Y:S01]  /*a730*/  FMUL.FTZ R119, R119, R8.reuse ;  /* 0x0000000877777220 */ /* 0x080fe20000410000 */
[-C--:B------:R-:W-:Y:S01]  /*a740*/  FMUL.FTZ R122, R122, R8.reuse ;  /* 0x000000087a7a7220 */ /* 0x080fe20000410000 */
[----:B------:R3:W-:Y:S01]  /*a750*/  STSM.16.M88.4 [R22], R156 ;  /* 0x0000009c16007844 */ /* 0x0007e20000000200 */
        /* <DEDUP_REMOVED lines=21> */
[----:B------:R-:W-:Y:S01]  /*a8b0*/  FMUL.FTZ R151, R151, R8 ;  /* 0x0000000897977220 */ /* 0x000fe20000410000 */
[C---:B----4-:R-:W-:Y:S01]  /*a8c0*/  FADD.FTZ R3, R163.reuse, R12 ;  /* 0x0000000ca3037221 */ /* 0x050fe20000010000 */
[----:B------:R-:W-:-:S02]  /*a8d0*/  F2FP.F16.F32.PACK_AB R163, R163, R182 ;  /* 0x000000b6a3a3723e */ /* 0x000fc400000000ff */
[C---:B-1----:R-:W-:Y:S01]  /*a8e0*/  F2FP.F16.F32.PACK_AB R162, R181.reuse, R180 ;  /* 0x000000b4b5a2723e */ /* 0x042fe200000000ff */
[----:B------:R-:W-:-:S04]  /*a8f0*/  FADD.FTZ R4, R181, R4 ;  /* 0x00000004b5047221 */ /* 0x000fc80000010000 */
[----:B------:R3:W-:Y:S01]  /*a900*/  STSM.16.M88.4 [R23], R160 ;  /* 0x000000a017007844 */ /* 0x0007e20000000200 */
[----:B------:R-:W-:Y:S05]  /*a910*/  @!P0 BRA `(.L_x_5324) ;  /* 0x0000000000048947 */ /* 0x000fea0003800000 */
[----:B------:R-:W-:Y:S01]  /*a920*/  BPT.TRAP 0x1 ;  /* 0x000000040000795c */ /* 0x000fe20000300000 */
.L_x_5324:
[----:B------:R1:W2:Y:S01]  /*a930*/  SYNCS.PHASECHK.TRANS64.TRYWAIT P2, [UR24+0x28c50], R7 ;  /* 0x028c5007ff0075a7 */ /* 0x0002a20008040158 */
[----:B------:R-:W-:Y:S05]  /*a940*/  @!P0 BRA `(.L_x_5325) ;  /* 0x0000000000048947 */ /* 0x000fea0003800000 */
[----:B------:R-:W-:Y:S01]  /*a950*/  BPT.TRAP 0x1 ;  /* 0x000000040000795c */ /* 0x000fe20000300000 */
.L_x_5325:
[----:B--2---:R-:W-:Y:S05]  /*a960*/  @P2 BRA `(.L_x_5326) ;  /* 0x0000000000082947 */ /* 0x004fea0003800000 */
[----:B------:R-:W2:Y:S02]  /*a970*/  SYNCS.PHASECHK.TRANS64.TRYWAIT P2, [UR24+0x28c50], R7 ;  /* 0x028c5007ff0075a7 */ /* 0x000ea40008040158 */
[----:B--2---:R-:W-:Y:S05]  /*a980*/  @!P2 BRA `(.L_x_5327) ;  /* 0x000000fc0014a947 */ /* 0x004fea0003800000 */
.L_x_5326:
[----:B------:R-:W-:Y:S01]  /*a990*/  ULEA UR11, UR37, UR50, 0xc ;  /* 0x00000032250b7291 */ /* 0x000fe2000f8e603f */
[----:B------:R-:W-:Y:S01]  /*a9a0*/  WARPGROUP.ARRIVE ;  /* 0x00000000000079c5 */ /* 0x000fe20000000000 */
[----:B------:R-:W-:Y:S01]  /*a9b0*/  UMOV UR7, 0x40000040 ;  /* 0x4000004000077882 */ /* 0x000fe20000000000 */
[----:B------:R-:W-:Y:S01]  /*a9c0*/  PLOP3.LUT P2, PT, PT, PT, UP1, 0x80, 0x0 ;  /* 0x000000000000781c */ /* 0x000fe20003f4f018 */
[----:B--2---:R-:W-:Y:S01]  /*a9d0*/  @!P1 VIADD R10, R10, 0x28c60 ;  /* 0x00028c600a0a9836 */ /* 0x004fe20000000000 */
[----:B------:R-:W-:Y:S01]  /*a9e0*/  UMOV UR23, UR37 ;  /* 0x0000002500177c82 */ /* 0x000fe20008000000 */
[----:B---3--:R-:W-:Y:S01]  /*a9f0*/  IMAD.MOV.U32 R8, RZ, RZ, R6 ;  /* 0x000000ffff087224 */ /* 0x008fe200078e0006 */
        /* <DEDUP_REMOVED lines=33> */
[----:B------:R-:W-:-:S05]  /*ac10*/  UMOV UR20, UR22 ;  /* 0x0000001600147c82 */ /* 0x000fca0008000000 */
.L_x_5319:
[----:B------:R-:W-:-:S06]  /*ac20*/  UISETP.GE.AND UP1, UPT, UR20, UR48, UPT ;  /* 0x000000301400728c */ /* 0x000fcc000bf26270 */
[----:B------:R-:W-:-:S13]  /*ac30*/  PLOP3.LUT P2, PT, PT, PT, UP1, 0x80, 0x0 ;  /* 0x000000000000781c */ /* 0x000fda0003f4f018 */
[----:B------:R-:W-:Y:S05]  /*ac40*/  @!P2 BRA `(.L_x_5329) ;  /* 0x0000002000e8a947 */ /* 0x000fea0003800000 */
[----:B--23--:R-:W-:Y:S01]  /*ac50*/  IMAD.MOV.U32 R10, RZ, RZ, R6 ;  /* 0x000000ffff0a7224 */ /* 0x00cfe200078e0006 */
[----:B------:R-:W-:Y:S01]  /*ac60*/  UMOV UR22, UR37 ;  /* 0x0000002500167c82 */ /* 0x000fe20008000000 */
[----:B------:R-:W-:Y:S01]  /*ac70*/  IMAD.MOV.U32 R11, RZ, RZ, R5 ;  /* 0x000000ffff0b7224 */ /* 0x000fe200078e0005 */
[----:B------:R-:W-:Y:S01]  /*ac80*/  ULDC UR23, c[0x0][0x9e4] ;  /* 0x0002790000177ab9 */ /* 0x000fe20000000800 */
[----:B------:R-:W-:Y:S01]  /*ac90*/  ULDC UR24, c[0x0][0x9dc] ;  /* 0x0002770000187ab9 */ /* 0x000fe20000000800 */
[----:B------:R-:W-:Y:S01]  /*aca0*/  ULDC UR21, c[0x0][0x988] ;  /* 0x0002620000157ab9 */ /* 0x000fe20000000800 */
[----:B------:R-:W-:-:S05]  /*acb0*/  ULDC UR25, c[0x0][0x9e0] ;  /* 0x0002780000197ab9 */ /* 0x000fca0000000800 */
.L_x_5346:
[----:B------:R-:W-:-:S04]  /*acc0*/  UIADD3 UR37, UR22, 0x1, URZ ;  /* 0x0000000116257890 */ /* 0x000fc8000fffe03f */
[----:B------:R-:W-:-:S04]  /*acd0*/  UISETP.NE.AND UP1, UPT, UR37, 0x2, UPT ;  /* 0x000000022500788c */ /* 0x000fc8000bf25270 */
[----:B------:R-:W-:Y:S02]  /*ace0*/  USEL UR6, URZ, 0x1, UP1 ;  /* 0x000000013f067887 */ /* 0x000fe40008800000 */
[----:B------:R-:W-:Y:S02]  /*acf0*/  USEL UR37, UR37, URZ, UP1 ;  /* 0x0000003f25257287 */ /* 0x000fe40008800000 */
[----:B------:R-:W-:Y:S01]  /*ad00*/  ULOP3.LUT UR38, UR38, UR6, URZ, 0x3c, !UPT ;  /* 0x0000000626267292 */ /* 0x000fe2000f8e3c3f */
[----:B0123--:R-:W-:Y:S11]  /*ad10*/  @!P0 BRA `(.L_x_5330) ;  /* 0x0000000000048947 */ /* 0x00fff60003800000 */
[----:B------:R-:W-:Y:S01]  /*ad20*/  BPT.TRAP 0x1 ;  /* 0x000000040000795c */ /* 0x000fe20000300000 */
.L_x_5330:
[----:B------:R-:W-:Y:S01]  /*ad30*/  ULEA UR26, UR37, UR46, 0x3 ;  /* 0x0000002e251a7291 */ /* 0x000fe2000f8e183f */
[----:B------:R-:W-:-:S05]  /*ad40*/  IMAD.U32 R8, RZ, RZ, UR38 ;  /* 0x00000026ff087e24 */ /* 0x000fca000f8e00ff */
[----:B------:R-:W-:-:S04]  /*ad50*/  SHF.L.U32 R8, R8, 0x1f, RZ ;  /* 0x0000001f08087819 */ /* 0x000fc800000006ff */
[----:B------:R2:W3:Y:S01]  /*ad60*/  SYNCS.PHASECHK.TRANS64.TRYWAIT P2, [UR26+0x28c30], R8 ;  /* 0x028c3008ff0075a7 */ /* 0x0004e2000804015a */
[----:B------:R-:W-:Y:S05]  /*ad70*/  @!P0 BRA `(.L_x_5331) ;  /* 0x0000000000048947 */ /* 0x000fea0003800000 */
[----:B------:R-:W-:Y:S01]  /*ad80*/  BPT.TRAP 0x1 ;  /* 0x000000040000795c */ /* 0x000fe20000300000 */
.L_x_5331:
[----:B---3--:R-:W-:Y:S05]  /*ad90*/  @P2 BRA `(.L_x_5332) ;  /* 0x0000000000082947 */ /* 0x008fea0003800000 */
[----:B------:R-:W3:Y:S02]  /*ada0*/  SYNCS.PHASECHK.TRANS64.TRYWAIT P2, [UR26+0x28c30], R8 ;  /* 0x028c3008ff0075a7 */ /* 0x000ee4000804015a */
[----:B---3--:R-:W-:Y:S05]  /*adb0*/  @!P2 BRA `(.L_x_5333) ;  /* 0x000000f8001ca947 */ /* 0x008fea0003800000 */
.L_x_5332:
[----:B------:R-:W-:Y:S01]  /*adc0*/  R2UR UR18, R0 ;  /* 0x00000000001272ca */ /* 0x000fe200000e0000 */
[----:B----4-:R-:W-:Y:S01]  /*add0*/  WARPGROUP.ARRIVE ;  /* 0x00000000000079c5 */ /* 0x010fe20000000000 */
[----:B------:R-:W-:Y:S01]  /*ade0*/  UMOV UR19, 0x40000040 ;  /* 0x4000004000137882 */ /* 0x000fe20000000000 */
[----:B------:R-:W-:Y:S01]  /*adf0*/  UMOV UR7, 0x40000040 ;  /* 0x4000004000077882 */ /* 0x000fe20000000000 */
[----:B------:R-:W-:Y:S01]  /*ae00*/  UMOV UR11, 0x40000040 ;  /* 0x40000040000b7882 */ /* 0x000fe20000000000 */
[----:B------:R-:W-:Y:S01]  /*ae10*/  UMOV UR15, 0x40000040 ;  /* 0x40000040000f7882 */ /* 0x000fe20000000000 */
[----:B------:R-:W-:Y:S01]  /*ae20*/  PLOP3.LUT P2, PT, PT, PT, UP0, 0x80, 0x0 ;  /* 0x000000000000781c */ /* 0x000fe20003f4f008 */
[----:B------:R-:W-:Y:S02]  /*ae30*/  VIADD R15, R186, UR42 ;  /* 0x0000002aba0f7c36 */ /* 0x000fe40008000000 */
[----:B------:R-:W-:-:S04]  /*ae40*/  IMAD.U32 R9, RZ, RZ, UR26 ;  /* 0x0000001aff097e24 */ /* 0x000fc8000f8e00ff */
[----:B------:R-:W-:Y:S01]  /*ae50*/  ULEA UR18, UR37, UR18, 0x9 ;  /* 0x0000001225127291 */ /* 0x000fe2000f8e483f */
[----:B---3--:R-:W-:-:S03]  /*ae60*/  @!P1 VIADD R5, R9, 0x28c40 ;  /* 0x00028c4009059836 */ /* 0x008fc60000000000 */
        /* <DEDUP_REMOVED lines=11> */
[----:B------:R-:W-:-:S04]  /*af20*/  @UP0 ULDC UR7, c[0x0][0x450] ;  /* 0x0001140000070ab9 */ /* 0x000fc80000000800 */
[----:B------:R-:W-:Y:S01]  /*af30*/  @P2 SHF.R.U32.HI R15, RZ, UR7, R6 ;  /* 0x00000007ff0f2c19 */ /* 0x000fe20008011606 */
[----:B------:R-:W-:Y:S01]  /*af40*/  IMAD.U32 R13, RZ, RZ, UR6 ;  /* 0x00000006ff0d7e24 */ /* 0x000fe2000f8e00ff */
[----:B------:R-:W-:-:S03]  /*af50*/  ULOP3.LUT UR7, URZ, UR24, URZ, 0x33, !UPT ;  /* 0x000000183f077292 */ /* 0x000fc6000f8e333f */
[----:B------:R-:W3:Y:S01]  /*af60*/  SHFL.IDX PT, R20, R15, RZ, 0x1c1f ;  /* 0x001c1fff0f147589 */ /* 0x000ee200000e0000 */
[----:B------:R-:W-:Y:S01]  /*af70*/  IADD3 R13, -R2, 0x1, -R13 ;  /* 0x00000001020d7810 */ /* 0x000fe20007ffe90d */
        /* <DEDUP_REMOVED lines=8> */
[----:B----4-:R-:W-:-:S05]  /*b000*/  IMAD.U32 R5, RZ, RZ, UR51 ;  /* 0x00000033ff057e24 */ /* 0x010fca000f8e00ff */
[----:B------:R-:W-:-:S05]  /*b010*/  IADD3 R13, -R5, UR49, R13 ;  /* 0x00000031050d7c10 */ /* 0x000fca000fffe10d */
[C---:B------:R-:W-:Y:S02]  /*b020*/  VIADD R14, R13.reuse, UR25 ;  /* 0x000000190d0e7c36 */ /* 0x040fe40008000000 */
[----:B------:R-:W-:Y:S02]  /*b030*/  VIADD R13, R13, UR7 ;  /* 0x000000070d0d7c36 */ /* 0x000fe40008000000 */
[--C-:B---3--:R-:W-:Y:S02]  /*b040*/  IMAD.IADD R12, R14, 0x1, R20.reuse ;  /* 0x000000010e0c7824 */ /* 0x108fe400078e0214 */
[----:B------:R-:W-:Y:S01]  /*b050*/  IMAD.IADD R5, R13, 0x1, R20 ;  /* 0x000000010d057824 */ /* 0x000fe200078e0214 */
[----:B------:R-:W-:Y:S06]  /*b060*/  @!P5 BRA `(.L_x_5334) ;  /* 0x00000000005cd947 */ /* 0x000fec0003800000 */
        /* <DEDUP_REMOVED lines=8> */
[----:B01----:R-:W0:Y:S02]  /*b0f0*/  @P2 LDC.64 R6, c[0x0][0x9e8] ;  /* 0x00027a00ff062b82 */ /* 0x003e240000000a00 */
[----:B0-----:R-:W-:-:S05]  /*b100*/  @P2 IMAD.HI.U32 R6, R20, R6, RZ ;  /* 0x0000000614062227 */ /* 0x001fca00078e00ff */
[----:B------:R-:W-:-:S04]  /*b110*/  @P2 SHF.R.U32.HI R20, RZ, R7, R6 ;  /* 0x00000007ff142219 */ /* 0x000fc80000011606 */
[----:B------:R-:W-:Y:S01]  /*b120*/  LOP3.LUT R20, RZ, R20, RZ, 0x33, !PT ;  /* 0x00000014ff147212 */ /* 0x000fe200078e33ff */
[----:B------:R-:W-:Y:S06]  /*b130*/  BRA `(.L_x_5337) ;  /* 0x0000000000147947 */ /* 0x000fec0003800000 */
.L_x_5336:
[----:B------:R-:W-:-:S05]  /*b140*/  IMAD.U32 R21, RZ, RZ, UR23 ;  /* 0x00000017ff157e24 */ /* 0x000fca000f8e00ff */
[----:B------:R-:W-:-:S13]  /*b150*/  ISETP.NE.AND P2, PT, R21, 0x1, PT ;  /* 0x000000011500780c */ /* 0x000fda0003f45270 */
[----:B01----:R-:W0:Y:S02]  /*b160*/  @P2 LDC.64 R6, c[0x0][0x9e8] ;  /* 0x00027a00ff062b82 */ /* 0x003e240000000a00 */
[----:B0-----:R-:W-:-:S05]  /*b170*/  @P2 IMAD.HI.U32 R6, R20, R6, RZ ;  /* 0x0000000614062227 */ /* 0x001fca00078e00ff */
[----:B------:R-:W-:-:S07]  /*b180*/  @P2 SHF.R.U32.HI R20, RZ, R7, R6 ;  /* 0x00000007ff142219 */ /* 0x000fce0000011606 */
.L_x_5337:
[----:B------:R-:W-:Y:S05]  /*b190*/  BSYNC B0 ;  /* 0x0000000000007941 */ /* 0x000fea0003800000 */
.L_x_5335:
[----:B------:R-:W-:-:S04]  /*b1a0*/  IMAD R20, R20, R21, -UR6 ;  /* 0x8000000614147e24 */ /* 0x000fc8000f8e0215 */
[----:B------:R-:W-:-:S05]  /*b1b0*/  IMAD.IADD R20, R20, 0x1, -R2 ;  /* 0x0000000114147824 */ /* 0x000fca00078e0a02 */
[----:B------:R-:W-:Y:S02]  /*b1c0*/  VIMNMX R5, R5, R20, !PT ;  /* 0x0000001405057248 */ /* 0x000fe40007fe0100 */
[----:B------:R-:W-:-:S07]  /*b1d0*/  VIADDMNMX R12, R20, R21, R12, PT ;  /* 0x00000015140c7246 */ /* 0x000fce000380010c */
.L_x_5334:
[----:B------:R-:W-:Y:S01]  /*b1e0*/  UISETP.GT.AND UP1, UPT, UR20, -0x1, UPT ;  /* 0xffffffff1400788c */ /* 0x000fe2000bf24270 */
[----:B------:R-:W3:Y:S05]  /*b1f0*/  SHFL.IDX PT, R15, R15, 0x1, 0x1c1f ;  /* 0x003c1f000f0f7f89 */ /* 0x000eea00000e0000 */
[----:B------:R-:W-:-:S04]  /*b200*/  PLOP3.LUT P2, PT, PT, PT, UP1, 0x80, 0x0 ;  /* 0x000000000000781c */ /* 0x000fc80003f4f018 */
[C---:B------:R-:W-:Y:S02]  /*b210*/  ISETP.GT.AND P3, PT, R5.reuse, RZ, P2 ;  /* 0x000000ff0500720c */ /* 0x040fe40001764270 */
[C---:B------:R-:W-:Y:S02]  /*b220*/  ISETP.GT.AND P6, PT, R5.reuse, 0x1, P2 ;  /* 0x000000010500780c */ /* 0x040fe400017c4270 */
[----:B------:R-:W-:Y:S02]  /*b230*/  ISETP.LT.OR P4, PT, R12, 0x1, P3 ;  /* 0x000000010c00780c */ /* 0x000fe40001f81670 */
[C---:B------:R-:W-:Y:S02]  /*b240*/  ISETP.GT.AND P3, PT, R5.reuse, 0x8, P2 ;  /* 0x000000080500780c */ /* 0x040fe40001764270 */
[----:B------:R-:W-:Y:S02]  /*b250*/  FSEL R152, R152, -INF , !P4 ;  /* 0xff80000098987808 */ /* 0x000fe40006000000 */
[----:B------:R-:W-:-:S02]  /*b260*/  ISETP.GT.AND P4, PT, R5, 0x9, P2 ;  /* 0x000000090500780c */ /* 0x000fc40001784270 */
[C---:B------:R-:W-:Y:S02]  /*b270*/  ISETP.LT.OR P6, PT, R12.reuse, 0x2, P6 ;  /* 0x000000020c00780c */ /* 0x040fe400037c1670 */
[----:B------:R-:W-:Y:S01]  /*b280*/  ISETP.LT.OR P3, PT, R12, 0x9, P3 ;  /* 0x000000090c00780c */ /* 0x000fe20001f61670 */
[--C-:B---3--:R-:W-:Y:S01]  /*b290*/  IMAD.IADD R14, R14, 0x1, R15.reuse ;  /* 0x000000010e0e7824 */ /* 0x108fe200078e020f */
[----:B------:R-:W-:Y:S01]  /*b2a0*/  ISETP.LT.OR P4, PT, R12, 0xa, P4 ;  /* 0x0000000a0c00780c */ /* 0x000fe20002781670 */
[----:B------:R-:W-:Y:S01]  /*b2b0*/  IMAD.IADD R13, R13, 0x1, R15 ;  /* 0x000000010d0d7824 */ /* 0x000fe200078e020f */
        /* <DEDUP_REMOVED lines=38> */
[----:B------:R-:W-:Y:S01]  /*b520*/  FSEL R181, R181, -INF , !P4 ;  /* 0xff800000b5b57808 */ /* 0x000fe20006000000 */
        /* <DEDUP_REMOVED lines=14> */
.L_x_5340:
[----:B------:R-:W-:-:S05]  /*b610*/  IMAD.U32 R5, RZ, RZ, UR23 ;  /* 0x00000017ff057e24 */ /* 0x000fca000f8e00ff */
[----:B------:R-:W-:-:S13]  /*b620*/  ISETP.NE.AND P3, PT, R5, 0x1, PT ;  /* 0x000000010500780c */ /* 0x000fda0003f65270 */
[----:B01----:R-:W0:Y:S02]  /*b630*/  @P3 LDC.64 R6, c[0x0][0x9e8] ;  /* 0x00027a00ff063b82 */ /* 0x003e240000000a00 */
[----:B0-----:R-:W-:-:S05]  /*b640*/  @P3 IMAD.HI.U32 R6, R15, R6, RZ ;  /* 0x000000060f063227 */ /* 0x001fca00078e00ff */
[----:B------:R-:W-:-:S07]  /*b650*/  @P3 SHF.R.U32.HI R15, RZ, R7, R6 ;  /* 0x00000007ff0f3219 */ /* 0x000fce0000011606 */
.L_x_5341:
[----:B------:R-:W-:Y:S05]  /*b660*/  BSYNC B0 ;  /* 0x0000000000007941 */ /* 0x000fea0003800000 */
.L_x_5339:
[----:B------:R-:W-:-:S04]  /*b670*/  IMAD R15, R15, R5, -UR6 ;  /* 0x800000060f0f7e24 */ /* 0x000fc8000f8e0205 */
[----:B------:R-:W-:-:S05]  /*b680*/  IMAD.IADD R15, R15, 0x1, -R2 ;  /* 0x000000010f0f7824 */ /* 0x000fca00078e0a02 */
[----:B------:R-:W-:Y:S02]  /*b690*/  VIMNMX R13, R13, R15, !PT ;  /* 0x0000000f0d0d7248 */ /* 0x000fe40007fe0100 */
[----:B------:R-:W-:-:S07]  /*b6a0*/  VIADDMNMX R14, R15, R5, R14, PT ;  /* 0x000000050f0e7246 */ /* 0x000fce000380010e */
.L_x_5338:
        /* <DEDUP_REMOVED lines=20> */
[C---:B------:R-:W-:Y:S02]  /*b7f0*/  ISETP.GT.AND P6, PT, R13.reuse, RZ, P2 ;  /* 0x000000ff0d00720c */ /* 0x040fe400017c4270 */
[----:B------:R-:W-:Y:S02]  /*b800*/  FMNMX.FTZ R5, R172, R5, !PT ;  /* 0x00000005ac057209 */ /* 0x000fe40007810000 */
[----:B------:R-:W-:Y:S02]  /*b810*/  ISETP.GT.AND P4, PT, R13, 0x1, P2 ;  /* 0x000000010d00780c */ /* 0x000fe40001784270 */
[----:B------:R-:W-:Y:S02]  /*b820*/  FMNMX.FTZ R5, R173, R5, !PT ;  /* 0x00000005ad057209 */ /* 0x000fe40007810000 */
[----:B------:R-:W-:-:S02]  /*b830*/  ISETP.LT.OR P6, PT, R14, 0x1, P6 ;  /* 0x000000010e00780c */ /* 0x000fc400037c1670 */
[----:B------:R-:W-:Y:S02]  /*b840*/  FMNMX.FTZ R5, R176, R5, !PT ;  /* 0x00000005b0057209 */ /* 0x000fe40007810000 */
[----:B------:R-:W-:Y:S02]  /*b850*/  ISETP.LT.OR P4, PT, R14, 0x2, P4 ;  /* 0x000000020e00780c */ /* 0x000fe40002781670 */
[----:B------:R-:W-:Y:S02]  /*b860*/  FMNMX.FTZ R5, R177, R5, !PT ;  /* 0x00000005b1057209 */ /* 0x000fe40007810000 */
[----:B------:R-:W-:Y:S02]  /*b870*/  FSEL R154, R154, -INF , !P6 ;  /* 0xff8000009a9a7808 */ /* 0x000fe40007000000 */
[----:B------:R-:W-:Y:S02]  /*b880*/  FMNMX.FTZ R5, R180, R5, !PT ;  /* 0x00000005b4057209 */ /* 0x000fe40007810000 */
[----:B------:R-:W-:-:S02]  /*b890*/  FSEL R155, R155, -INF , !P4 ;  /* 0xff8000009b9b7808 */ /* 0x000fc40006000000 */
[----:B------:R-:W-:Y:S02]  /*b8a0*/  FMNMX.FTZ R5, R181, R5, !PT ;  /* 0x00000005b5057209 */ /* 0x000fe40007810000 */
[C---:B------:R-:W-:Y:S02]  /*b8b0*/  ISETP.GT.AND P4, PT, R13.reuse, 0x10, P2 ;  /* 0x000000100d00780c */ /* 0x040fe40001784270 */
[----:B------:R-:W-:Y:S01]  /*b8c0*/  ISETP.GT.AND P6, PT, R13, 0x38, P2 ;  /* 0x000000380d00780c */ /* 0x000fe200017c4270 */
[----:B------:R-:W3:Y:S01]  /*b8d0*/  SHFL.BFLY PT, R6, R5, 0x2, 0x1f ;  /* 0x0c401f0005067f89 */ /* 0x000ee200000e0000 */
[C---:B------:R-:W-:Y:S02]  /*b8e0*/  ISETP.LT.OR P4, PT, R14.reuse, 0x11, P4 ;  /* 0x000000110e00780c */ /* 0x040fe40002781670 */
[----:B------:R-:W-:Y:S02]  /*b8f0*/  ISETP.LT.OR P6, PT, R14, 0x39, P6 ;  /* 0x000000390e00780c */ /* 0x000fe400037c1670 */
[----:B------:R-:W-:-:S02]  /*b900*/  FSEL R162, R162, -INF , !P4 ;  /* 0xff800000a2a27808 */ /* 0x000fc40006000000 */
[----:B------:R-:W-:Y:S02]  /*b910*/  ISETP.GT.AND P4, PT, R13, 0x19, P2 ;  /* 0x000000190d00780c */ /* 0x000fe40001784270 */
[----:B------:R-:W-:Y:S02]  /*b920*/  FSEL R182, R182, -INF , !P6 ;  /* 0xff800000b6b67808 */ /* 0x000fe40007000000 */
[----:B------:R-:W-:-:S04]  /*b930*/  ISETP.LT.OR P4, PT, R14, 0x1a, P4 ;  /* 0x0000001a0e00780c */ /* 0x000fc80002781670 */
[----:B------:R-:W-:Y:S02]  /*b940*/  FSEL R167, R167, -INF , !P4 ;  /* 0xff800000a7a77808 */ /* 0x000fe40006000000 */
[----:B------:R-:W-:-:S04]  /*b950*/  ISETP.GT.AND P4, PT, R13, 0x28, P2 ;  /* 0x000000280d00780c */ /* 0x000fc80001784270 */
[----:B------:R-:W-:Y:S02]  /*b960*/  ISETP.LT.OR P4, PT, R14, 0x29, P4 ;  /* 0x000000290e00780c */ /* 0x000fe40002781670 */
[----:B---3--:R-:W-:Y:S02]  /*b970*/  FMNMX.FTZ R5, R5, R6, !PT ;  /* 0x0000000605057209 */ /* 0x008fe40007810000 */
[----:B------:R-:W-:Y:S02]  /*b980*/  FSEL R174, R174, -INF , !P4 ;  /* 0xff800000aeae7808 */ /* 0x000fe40006000000 */
[----:B------:R-:W-:Y:S01]  /*b990*/  ISETP.GT.AND P4, PT, R13, 0x30, P2 ;  /* 0x000000300d00780c */ /* 0x000fe20001784270 */
[----:B------:R-:W3:Y:S03]  /*b9a0*/  SHFL.BFLY PT, R6, R5, 0x1, 0x1f ;  /* 0x0c201f0005067f89 */ /* 0x000ee600000e0000 */
[----:B------:R-:W-:-:S04]  /*b9b0*/  ISETP.LT.OR P4, PT, R14, 0x31, P4 ;  /* 0x000000310e00780c */ /* 0x000fc80002781670 */
[----:B------:R-:W-:Y:S02]  /*b9c0*/  FSEL R178, R178, -INF , !P4 ;  /* 0xff800000b2b27808 */ /* 0x000fe40006000000 */
[----:B---3--:R-:W-:-:S04]  /*b9d0*/  FMNMX.FTZ R5, R5, R6, !PT ;  /* 0x0000000605057209 */ /* 0x008fc80007810000 */
[C---:B------:R-:W-:Y:S01]  /*b9e0*/  FSETP.NEU.FTZ.AND P3, PT, R5.reuse, -INF , PT ;  /* 0xff8000000500780b */ /* 0x040fe20003f7d000 */
[----:B------:R-:W-:-:S03]  /*b9f0*/  FMUL.FTZ R6, R5, UR10 ;  /* 0x0000000a05067c20 */ /* 0x000fc60008410000 */
[----:B01----:R-:W-:Y:S02]  /*ba00*/  FSEL R7, R5, RZ, P3 ;  /* 0x000000ff05077208 */ /* 0x003fe40001800000 */
[----:B------:R-:W-:Y:S02]  /*ba10*/  FSEL R6, R6, RZ, P3 ;  /* 0x000000ff06067208 */ /* 0x000fe40001800000 */
[----:B------:R-:W-:Y:S01]  /*ba20*/  ISETP.GT.AND P3, PT, R13, 0x8, P2 ;  /* 0x000000080d00780c */ /* 0x000fe20001764270 */
[----:B------:R-:W-:Y:S02]  /*ba30*/  FADD.FTZ R7, -R7, R11 ;  /* 0x0000000b07077221 */ /* 0x000fe40000010100 */
        /* <DEDUP_REMOVED lines=16> */
[----:B------:R-:W-:Y:S01]  /*bb40*/  ISETP.LT.OR P3, PT, R14, 0x9, P3 ;  /* 0x000000090e00780c */ /* 0x000fe20001f61670 */
[----:B------:R-:W-:Y:S01]  /*bb50*/  FMUL.FTZ R7, R7, UR10 ;  /* 0x0000000a07077c20 */ /* 0x000fe20008410000 */
[----:B------:R-:W-:Y:S01]  /*bb60*/  FMNMX.FTZ R6, R154, R10, !PT ;  /* 0x0000000a9a067209 */ /* 0x000fe20007810000 */
[----:B------:R-:W-:Y:S01]  /*bb70*/  MUFU.EX2 R152, R152 ;  /* 0x0000009800987308 */ /* 0x000fe20000000800 */
[----:B------:R-:W-:-:S02]  /*bb80*/  FSEL R158, R158, -INF , !P3 ;  /* 0xff8000009e9e7808 */ /* 0x000fc40005800000 */
[----:B------:R-:W-:Y:S02]  /*bb90*/  FMNMX.FTZ R6, R155, R6, !PT ;  /* 0x000000069b067209 */ /* 0x000fe40007810000 */
[----:B------:R-:W-:Y:S02]  /*bba0*/  ISETP.GT.AND P3, PT, R13, 0x11, P2 ;  /* 0x000000110d00780c */ /* 0x000fe40001764270 */
[----:B------:R-:W-:Y:S01]  /*bbb0*/  FMNMX.FTZ R6, R158, R6, !PT ;  /* 0x000000069e067209 */ /* 0x000fe20007810000 */
[----:B------:R-:W0:Y:S01]  /*bbc0*/  MUFU.EX2 R7, R7 ;  /* 0x0000000700077308 */ /* 0x000e220000000800 */
[----:B------:R-:W-:Y:S02]  /*bbd0*/  ISETP.LT.OR P3, PT, R14, 0x12, P3 ;  /* 0x000000120e00780c */ /* 0x000fe40001f61670 */
[----:B------:R-:W-:Y:S02]  /*bbe0*/  FMNMX.FTZ R6, R159, R6, !PT ;  /* 0x000000069f067209 */ /* 0x000fe40007810000 */
[----:B------:R-:W-:-:S02]  /*bbf0*/  FSEL R163, R163, -INF , !P3 ;  /* 0xff800000a3a37808 */ /* 0x000fc40005800000 */
[----:B------:R-:W-:Y:S01]  /*bc00*/  FMNMX.FTZ R6, R162, R6, !PT ;  /* 0x00000006a2067209 */ /* 0x000fe20007810000 */
[----:B------:R-:W1:Y:S01]  /*bc10*/  MUFU.EX2 R153, R153 ;  /* 0x0000009900997308 */ /* 0x000e620000000800 */
[----:B------:R-:W-:Y:S02]  /*bc20*/  ISETP.GT.AND P3, PT, R13, 0x20, P2 ;  /* 0x000000200d00780c */ /* 0x000fe40001764270 */
[----:B------:R-:W-:Y:S02]  /*bc30*/  FMNMX.FTZ R6, R163, R6, !PT ;  /* 0x00000006a3067209 */ /* 0x000fe40007810000 */
[----:B------:R-:W-:Y:S02]  /*bc40*/  ISETP.LT.OR P3, PT, R14, 0x21, P3 ;  /* 0x000000210e00780c */ /* 0x000fe40001f61670 */
[----:B------:R-:W-:Y:S01]  /*bc50*/  FMNMX.FTZ R6, R166, R6, !PT ;  /* 0x00000006a6067209 */ /* 0x000fe20007810000 */
[----:B------:R-:W3:Y:S01]  /*bc60*/  MUFU.EX2 R156, R156 ;  /* 0x0000009c009c7308 */ /* 0x000ee20000000800 */
[----:B------:R-:W-:Y:S01]  /*bc70*/  FSEL R170, R170, -INF , !P3 ;  /* 0xff800000aaaa7808 */ /* 0x000fe20005800000 */
[----:B0-----:R-:W-:Y:S01]  /*bc80*/  FFMA.FTZ R4, R7, R4, R152 ;  /* 0x0000000407047223 */ /* 0x001fe20000010098 */
[----:B------:R-:W-:Y:S01]  /*bc90*/  FMNMX.FTZ R6, R167, R6, !PT ;  /* 0x00000006a7067209 */ /* 0x000fe20007810000 */
[-C--:B------:R-:W-:Y:S01]  /*bca0*/  FMUL.FTZ R24, R24, R7.reuse ;  /* 0x0000000718187220 */ /* 0x080fe20000410000 */
[----:B------:R-:W-:Y:S01]  /*bcb0*/  ISETP.GT.AND P3, PT, R13, 0x29, P2 ;  /* 0x000000290d00780c */ /* 0x000fe20001764270 */
[-C--:B------:R-:W-:Y:S01]  /*bcc0*/  FMUL.FTZ R25, R25, R7.reuse ;  /* 0x0000000719197220 */ /* 0x080fe20000410000 */
[----:B------:R-:W-:Y:S01]  /*bcd0*/  FMNMX.FTZ R6, R170, R6, !PT ;  /* 0x00000006aa067209 */ /* 0x000fe20007810000 */
[----:B------:R-:W0:Y:S01]  /*bce0*/  MUFU.EX2 R157, R157 ;  /* 0x0000009d009d7308 */ /* 0x000e220000000800 */
[----:B------:R-:W-:Y:S01]  /*bcf0*/  ISETP.LT.OR P3, PT, R14, 0x2a, P3 ;  /* 0x0000002a0e00780c */ /* 0x000fe20001f61670 */
[----:B-1----:R-:W-:Y:S01]  /*bd00*/  FADD.FTZ R4, R153, R4 ;  /* 0x0000000499047221 */ /* 0x002fe20000010000 */
[----:B------:R-:W-:Y:S01]  /*bd10*/  FMNMX.FTZ R6, R171, R6, !PT ;  /* 0x00000006ab067209 */ /* 0x000fe20007810000 */
[-C--:B------:R-:W-:Y:S01]  /*bd20*/  FMUL.FTZ R28, R28, R7.reuse ;  /* 0x000000071c1c7220 */ /* 0x080fe20000410000 */
[----:B------:R-:W-:Y:S01]  /*bd30*/  FSEL R175, R175, -INF , !P3 ;  /* 0xff800000afaf7808 */ /* 0x000fe20005800000 */
[-C--:B------:R-:W-:Y:S01]  /*bd40*/  FMUL.FTZ R29, R29, R7.reuse ;  /* 0x000000071d1d7220 */ /* 0x080fe20000410000 */
[----:B------:R-:W-:Y:S01]  /*bd50*/  ISETP.GT.AND P3, PT, R13, 0x31, P2 ;  /* 0x000000310d00780c */ /* 0x000fe20001764270 */
[----:B------:R-:W1:Y:S01]  /*bd60*/  MUFU.EX2 R160, R160 ;  /* 0x000000a000a07308 */ /* 0x000e620000000800 */
[----:B------:R-:W-:Y:S01]  /*bd70*/  FMNMX.FTZ R6, R174, R6, !PT ;  /* 0x00000006ae067209 */ /* 0x000fe20007810000 */
[----:B---3--:R-:W-:Y:S01]  /*bd80*/  FADD.FTZ R4, R156, R4 ;  /* 0x000000049c047221 */ /* 0x008fe20000010000 */
[----:B------:R-:W-:Y:S01]  /*bd90*/  ISETP.LT.OR P3, PT, R14, 0x32, P3 ;  /* 0x000000320e00780c */ /* 0x000fe20001f61670 */
[-C--:B------:R-:W-:Y:S01]  /*bda0*/  FMUL.FTZ R32, R32, R7.reuse ;  /* 0x0000000720207220 */ /* 0x080fe20000410000 */
[----:B------:R-:W-:Y:S01]  /*bdb0*/  FMNMX.FTZ R6, R175, R6, !PT ;  /* 0x00000006af067209 */ /* 0x000fe20007810000 */
[-C--:B------:R-:W-:Y:S01]  /*bdc0*/  FMUL.FTZ R33, R33, R7.reuse ;  /* 0x0000000721217220 */ /* 0x080fe20000410000 */
[----:B------:R-:W-:Y:S01]  /*bdd0*/  ISETP.GT.AND P2, PT, R13, 0x39, P2 ;  /* 0x000000390d00780c */ /* 0x000fe20001744270 */
[----:B------:R-:W3:Y:S01]  /*bde0*/  MUFU.EX2 R161, R161 ;  /* 0x000000a100a17308 */ /* 0x000ee20000000800 */
[----:B------:R-:W-:Y:S01]  /*bdf0*/  FSEL R179, R179, -INF , !P3 ;  /* 0xff800000b3b37808 */ /* 0x000fe20005800000 */
[----:B0-----:R-:W-:Y:S01]  /*be00*/  FADD.FTZ R4, R157, R4 ;  /* 0x000000049d047221 */ /* 0x001fe20000010000 */
[----:B------:R-:W-:Y:S01]  /*be10*/  FMNMX.FTZ R6, R178, R6, !PT ;  /* 0x00000006b2067209 */ /* 0x000fe20007810000 */
[-C--:B------:R-:W-:Y:S01]  /*be20*/  FMUL.FTZ R36, R36, R7.reuse ;  /* 0x0000000724247220 */ /* 0x080fe20000410000 */
[----:B------:R-:W-:Y:S01]  /*be30*/  ISETP.LT.OR P2, PT, R14, 0x3a, P2 ;  /* 0x0000003a0e00780c */ /* 0x000fe20001741670 */
[-C--:B------:R-:W-:Y:S01]  /*be40*/  FMUL.FTZ R37, R37, R7.reuse ;  /* 0x0000000725257220 */ /* 0x080fe20000410000 */
[----:B------:R-:W-:Y:S01]  /*be50*/  FMNMX.FTZ R6, R179, R6, !PT ;  /* 0x00000006b3067209 */ /* 0x000fe20007810000 */
[----:B------:R-:W0:Y:S01]  /*be60*/  MUFU.EX2 R164, R164 ;  /* 0x000000a400a47308 */ /* 0x000e220000000800 */
[----:B------:R-:W-:Y:S01]  /*be70*/  FSEL R183, R183, -INF , !P2 ;  /* 0xff800000b7b77808 */ /* 0x000fe20005000000 */
[----:B-1----:R-:W-:Y:S01]  /*be80*/  FADD.FTZ R4, R160, R4 ;  /* 0x00000004a0047221 */ /* 0x002fe20000010000 */
[----:B------:R-:W-:Y:S01]  /*be90*/  FMNMX.FTZ R6, R182, R6, !PT ;  /* 0x00000006b6067209 */ /* 0x000fe20007810000 */
[-C--:B------:R-:W-:Y:S01]  /*bea0*/  FMUL.FTZ R40, R40, R7.reuse ;  /* 0x0000000728287220 */ /* 0x080fe20000410000 */
[----:B------:R-:W-:Y:S01]  /*beb0*/  ISETP.NE.AND P3, PT, R17, RZ, PT ;  /* 0x000000ff1100720c */ /* 0x000fe20003f65270 */
[-C--:B------:R-:W-:Y:S01]  /*bec0*/  FMUL.FTZ R41, R41, R7.reuse ;  /* 0x0000000729297220 */ /* 0x080fe20000410000 */
[----:B------:R-:W-:Y:S01]  /*bed0*/  FMNMX.FTZ R6, R183, R6, !PT ;  /* 0x00000006b7067209 */ /* 0x000fe20007810000 */
[----:B------:R-:W1:Y:S01]  /*bee0*/  MUFU.EX2 R165, R165 ;  /* 0x000000a500a57308 */ /* 0x000e620000000800 */
[----:B------:R-:W-:Y:S01]  /*bef0*/  F2FP.F16.F32.PACK_AB R152, R153, R152 ;  /* 0x000000989998723e */ /* 0x000fe200000000ff */
[----:B---3--:R-:W-:Y:S01]  /*bf00*/  FADD.FTZ R4, R161, R4 ;  /* 0x00000004a1047221 */ /* 0x008fe20000010000 */
[-C--:B------:R-:W-:Y:S01]  /*bf10*/  FMUL.FTZ R44, R44, R7.reuse ;  /* 0x000000072c2c7220 */ /* 0x080fe20000410000 */
[----:B------:R-:W3:Y:S01]  /*bf20*/  SHFL.BFLY PT, R11, R6, 0x2, 0x1f ;  /* 0x0c401f00060b7f89 */ /* 0x000ee200000e0000 */
[-C--:B------:R-:W-:Y:S01]  /*bf30*/  FMUL.FTZ R45, R45, R7.reuse ;  /* 0x000000072d2d7220 */ /* 0x080fe20000410000 */
[-C--:B------:R-:W-:Y:S01]  /*bf40*/  FMUL.FTZ R48, R48, R7.reuse ;  /* 0x0000000730307220 */ /* 0x080fe20000410000 */
[-C--:B------:R-:W-:Y:S01]  /*bf50*/  FMUL.FTZ R49, R49, R7.reuse ;  /* 0x0000000731317220 */ /* 0x080fe20000410000 */
[----:B------:R-:W4:Y:S01]  /*bf60*/  MUFU.EX2 R168, R168 ;  /* 0x000000a800a87308 */ /* 0x000f220000000800 */
        /* <DEDUP_REMOVED lines=18> */
[----:B------:R-:W-:Y:S01]  /*c090*/  FMUL.FTZ R77, R77, R7 ;  /* 0x000000074d4d7220 */ /* 0x000fe20000410000 */
[----:B---3--:R-:W-:Y:S01]  /*c0a0*/  FMNMX.FTZ R6, R6, R11, !PT ;  /* 0x0000000b06067209 */ /* 0x008fe20007810000 */
[-C--:B------:R-:W-:Y:S01]  /*c0b0*/  FMUL.FTZ R80, R80, R7.reuse ;  /* 0x0000000750507220 */ /* 0x080fe20000410000 */
[-C--:B------:R-:W-:Y:S01]  /*c0c0*/  FMUL.FTZ R81, R81, R7.reuse ;  /* 0x0000000751517220 */ /* 0x080fe20000410000 */
[-C--:B------:R-:W-:Y:S01]  /*c0d0*/  FMUL.FTZ R84, R84, R7.reuse ;  /* 0x0000000754547220 */ /* 0x080fe20000410000 */
[----:B------:R-:W3:Y:S01]  /*c0e0*/  MUFU.EX2 R173, R173 ;  /* 0x000000ad00ad7308 */ /* 0x000ee20000000800 */
[----:B------:R-:W4:Y:S01]  /*c0f0*/  SHFL.BFLY PT, R11, R6, 0x1, 0x1f ;  /* 0x0c201f00060b7f89 */ /* 0x000f2200000e0000 */
[----:B0-----:R-:W-:Y:S01]  /*c100*/  FADD.FTZ R4, R169, R4 ;  /* 0x00000004a9047221 */ /* 0x001fe20000010000 */
        /* <DEDUP_REMOVED lines=20> */
[----:B------:R-:W-:Y:S01]  /*c250*/  FMUL.FTZ R117, R117, R7 ;  /* 0x0000000775757220 */ /* 0x000fe20000410000 */
[----:B------:R-:W-:Y:S01]  /*c260*/  MUFU.EX2 R181, R181 ;  /* 0x000000b500b57308 */ /* 0x000fe20000000800 */
[----:B----4-:R-:W-:Y:S01]  /*c270*/  FMNMX.FTZ R6, R6, R11, !PT ;  /* 0x0000000b06067209 */ /* 0x010fe20007810000 */
[----:B0-----:R-:W-:Y:S01]  /*c280*/  FADD.FTZ R4, R176, R4 ;  /* 0x00000004b0047221 */ /* 0x001fe20000010000 */
[-C--:B------:R-:W-:Y:S01]  /*c290*/  FMUL.FTZ R120, R120, R7.reuse ;  /* 0x0000000778787220 */ /* 0x080fe20000410000 */
[-C--:B------:R-:W-:Y:S01]  /*c2a0*/  FMUL.FTZ R121, R121, R7.reuse ;  /* 0x0000000779797220 */ /* 0x080fe20000410000 */
[C---:B------:R-:W-:Y:S01]  /*c2b0*/  FSETP.NEU.FTZ.AND P2, PT, R6.reuse, -INF , PT ;  /* 0xff8000000600780b */ /* 0x040fe20003f5d000 */
[----:B------:R-:W-:Y:S01]  /*c2c0*/  FMUL.FTZ R15, R6, UR10 ;  /* 0x0000000a060f7c20 */ /* 0x000fe20008410000 */
[-C--:B------:R-:W-:Y:S01]  /*c2d0*/  FMUL.FTZ R124, R124, R7.reuse ;  /* 0x000000077c7c7220 */ /* 0x080fe20000410000 */
[-C--:B------:R-:W-:Y:S01]  /*c2e0*/  FMUL.FTZ R125, R125, R7.reuse ;  /* 0x000000077d7d7220 */ /* 0x080fe20000410000 */
[----:B------:R-:W-:Y:S01]  /*c2f0*/  FSEL R11, R6, RZ, P2 ;  /* 0x000000ff060b7208 */ /* 0x000fe20001000000 */
[----:B-1----:R-:W-:Y:S01]  /*c300*/  FADD.FTZ R4, R177, R4 ;  /* 0x00000004b1047221 */ /* 0x002fe20000010000 */
[----:B------:R-:W-:Y:S01]  /*c310*/  FSEL R15, R15, RZ, P2 ;  /* 0x000000ff0f0f7208 */ /* 0x000fe20001000000 */
[-C--:B------:R-:W-:Y:S01]  /*c320*/  FMUL.FTZ R128, R128, R7.reuse ;  /* 0x0000000780807220 */ /* 0x080fe20000410000 */
[-C--:B------:R-:W-:Y:S01]  /*c330*/  FMUL.FTZ R129, R129, R7.reuse ;  /* 0x0000000781817220 */ /* 0x080fe20000410000 */
[----:B------:R-:W-:Y:S01]  /*c340*/  FADD.FTZ R11, -R11, R10 ;  /* 0x0000000a0b0b7221 */ /* 0x000fe20000010100 */
[----:B------:R-:W-:Y:S01]  /*c350*/  FMUL.FTZ R132, R132, R7 ;  /* 0x0000000784847220 */ /* 0x000fe20000410000 */
[--C-:B------:R-:W-:Y:S01]  /*c360*/  FFMA.FTZ R12, R154, UR10, -R15.reuse ;  /* 0x0000000a9a0c7c23 */ /* 0x100fe2000801080f */
[----:B------:R-:W-:Y:S01]  /*c370*/  FFMA.FTZ R155, R155, UR10, -R15 ;  /* 0x0000000a9b9b7c23 */ /* 0x000fe2000801080f */
[----:B------:R-:W-:Y:S01]  /*c380*/  FMUL.FTZ R10, R11, UR10 ;  /* 0x0000000a0b0a7c20 */ /* 0x000fe20008410000 */
[----:B------:R-:W-:-:S02]  /*c390*/  IMAD.U32 R11, RZ, RZ, UR22 ;  /* 0x00000016ff0b7e24 */ /* 0x000fc4000f8e00ff */
[--C-:B------:R-:W-:Y:S01]  /*c3a0*/  FFMA.FTZ R159, R159, UR10, -R15.reuse ;  /* 0x0000000a9f9f7c23 */ /* 0x100fe2000801080f */
[----:B------:R-:W-:Y:S01]  /*c3b0*/  MUFU.EX2 R153, R155 ;  /* 0x0000009b00997308 */ /* 0x000fe20000000800 */
[--C-:B------:R-:W-:Y:S01]  /*c3c0*/  FFMA.FTZ R13, R162, UR10, -R15.reuse ;  /* 0x0000000aa20d7c23 */ /* 0x100fe2000801080f */
[----:B------:R-:W-:Y:S02]  /*c3d0*/  @!P3 IMAD R11, R11, 0x40, R16 ;  /* 0x000000400b0bb824 */ /* 0x000fe400078e0210 */
[--C-:B------:R-:W-:Y:S01]  /*c3e0*/  FFMA.FTZ R163, R163, UR10, -R15.reuse ;  /* 0x0000000aa3a37c23 */ /* 0x100fe2000801080f */
[--C-:B------:R-:W-:Y:S01]  /*c3f0*/  FFMA.FTZ R14, R166, UR10, -R15.reuse ;  /* 0x0000000aa60e7c23 */ /* 0x100fe2000801080f */
[----:B------:R-:W-:Y:S01]  /*c400*/  F2FP.F16.F32.PACK_AB R154, R157, R156 ;  /* 0x0000009c9d9a723e */ /* 0x000fe200000000ff */
[--C-:B------:R-:W-:Y:S01]  /*c410*/  FFMA.FTZ R167, R167, UR10, -R15.reuse ;  /* 0x0000000aa7a77c23 */ /* 0x100fe2000801080f */
[----:B------:R-:W-:Y:S01]  /*c420*/  @!P3 LEA R11, R11, UR46, 0x2 ;  /* 0x0000002e0b0bbc11 */ /* 0x000fe2000f8e10ff */
[----:B------:R-:W0:Y:S01]  /*c430*/  MUFU.EX2 R10, R10 ;  /* 0x0000000a000a7308 */ /* 0x000e220000000800 */
[--C-:B------:R-:W-:Y:S01]  /*c440*/  FFMA.FTZ R170, R170, UR10, -R15.reuse ;  /* 0x0000000aaaaa7c23 */ /* 0x100fe2000801080f */
[--C-:B------:R-:W-:Y:S01]  /*c450*/  FFMA.FTZ R171, R171, UR10, -R15.reuse ;  /* 0x0000000aabab7c23 */ /* 0x100fe2000801080f */
[----:B------:R-:W-:Y:S01]  /*c460*/  F2FP.F16.F32.PACK_AB R156, R161, R160 ;  /* 0x000000a0a19c723e */ /* 0x000fe200000000ff */
[----:B------:R-:W-:Y:S01]  /*c470*/  @!P3 STS [R11+0x28800], R7 ;  /* 0x028800070b00b388 */ /* 0x000fe20000000800 */
[--C-:B------:R-:W-:Y:S01]  /*c480*/  FFMA.FTZ R174, R174, UR10, -R15.reuse ;  /* 0x0000000aaeae7c23 */ /* 0x100fe2000801080f */
[--C-:B------:R-:W-:Y:S01]  /*c490*/  FFMA.FTZ R175, R175, UR10, -R15.reuse ;  /* 0x0000000aafaf7c23 */ /* 0x100fe2000801080f */
[--C-:B------:R-:W-:Y:S01]  /*c4a0*/  FFMA.FTZ R178, R178, UR10, -R15.reuse ;  /* 0x0000000ab2b27c23 */ /* 0x100fe2000801080f */
[----:B------:R-:W1:Y:S01]  /*c4b0*/  MUFU.EX2 R12, R12 ;  /* 0x0000000c000c7308 */ /* 0x000e620000000800 */
[--C-:B------:R-:W-:Y:S01]  /*c4c0*/  FFMA.FTZ R179, R179, UR10, -R15.reuse ;  /* 0x0000000ab3b37c23 */ /* 0x100fe2000801080f */
[--C-:B------:R-:W-:Y:S01]  /*c4d0*/  FFMA.FTZ R182, R182, UR10, -R15.reuse ;  /* 0x0000000ab6b67c23 */ /* 0x100fe2000801080f */
[----:B------:R-:W-:Y:S01]  /*c4e0*/  F2FP.F16.F32.PACK_AB R160, R169, R168 ;  /* 0x000000a8a9a0723e */ /* 0x000fe200000000ff */
[-C--:B------:R-:W-:Y:S01]  /*c4f0*/  FMUL.FTZ R133, R133, R7.reuse ;  /* 0x0000000785857220 */ /* 0x080fe20000410000 */
[----:B------:R-:W-:Y:S01]  /*c500*/  F2FP.F16.F32.PACK_AB R162, R173, R172 ;  /* 0x000000acada2723e */ /* 0x000fe200000000ff */
[-C--:B------:R-:W-:Y:S01]  /*c510*/  FMUL.FTZ R136, R136, R7.reuse ;  /* 0x0000000788887220 */ /* 0x080fe20000410000 */
[-C--:B------:R-:W-:Y:S01]  /*c520*/  FMUL.FTZ R137, R137, R7.reuse ;  /* 0x0000000789897220 */ /* 0x080fe20000410000 */
[----:B------:R-:W-:Y:S01]  /*c530*/  MUFU.EX2 R155, R159 ;  /* 0x0000009f009b7308 */ /* 0x000fe20000000800 */
[----:B0-----:R0:W-:Y:S01]  /*c540*/  @!P3 STS [R11+0x28820], R10 ;  /* 0x0288200a0b00b388 */ /* 0x0011e20000000800 */
[-C--:B------:R-:W-:Y:S01]  /*c550*/  FMUL.FTZ R140, R140, R7.reuse ;  /* 0x000000078c8c7220 */ /* 0x080fe20000410000 */
[-C--:B------:R-:W-:Y:S01]  /*c560*/  FMUL.FTZ R141, R141, R7.reuse ;  /* 0x000000078d8d7220 */ /* 0x080fe20000410000 */
[-C--:B------:R-:W-:Y:S01]  /*c570*/  FMUL.FTZ R144, R144, R7.reuse ;  /* 0x0000000790907220 */ /* 0x080fe20000410000 */
[-C--:B------:R-:W-:Y:S01]  /*c580*/  FMUL.FTZ R145, R145, R7.reuse ;  /* 0x0000000791917220 */ /* 0x080fe20000410000 */
[-C--:B------:R-:W-:Y:S01]  /*c590*/  FMUL.FTZ R148, R148, R7.reuse ;  /* 0x0000000794947220 */ /* 0x080fe20000410000 */
[----:B------:R-:W-:Y:S01]  /*c5a0*/  FMUL.FTZ R149, R149, R7 ;  /* 0x0000000795957220 */ /* 0x000fe20000410000 */
[----:B------:R-:W-:Y:S01]  /*c5b0*/  MUFU.EX2 R13, R13 ;  /* 0x0000000d000d7308 */ /* 0x000fe20000000800 */
[----:B-1----:R-:W-:Y:S01]  /*c5c0*/  FFMA.FTZ R3, R10, R3, R12 ;  /* 0x000000030a037223 */ /* 0x002fe2000001000c */
[----:B------:R-:W-:Y:S01]  /*c5d0*/  FMUL.FTZ R26, R26, R10 ;  /* 0x0000000a1a1a7220 */ /* 0x000fe20000410000 */
[----:B0-----:R-:W-:Y:S01]  /*c5e0*/  FFMA.FTZ R11, R158, UR10, -R15 ;  /* 0x0000000a9e0b7c23 */ /* 0x001fe2000801080f */
[----:B------:R-:W-:Y:S01]  /*c5f0*/  F2FP.F16.F32.PACK_AB R158, R165, R164 ;  /* 0x000000a4a59e723e */ /* 0x000fe200000000ff */
[----:B------:R-:W-:Y:S01]  /*c600*/  FADD.FTZ R3, R153, R3 ;  /* 0x0000000399037221 */ /* 0x000fe20000010000 */
[----:B------:R-:W-:Y:S01]  /*c610*/  FFMA.FTZ R15, R183, UR10, -R15 ;  /* 0x0000000ab70f7c23 */ /* 0x000fe2000801080f */
[----:B------:R-:W-:Y:S01]  /*c620*/  F2FP.F16.F32.PACK_AB R153, R153, R12 ;  /* 0x0000000c9999723e */ /* 0x000fe200000000ff */
[----:B------:R-:W-:Y:S01]  /*c630*/  MUFU.EX2 R157, R163 ;  /* 0x000000a3009d7308 */ /* 0x000fe20000000800 */
[----:B------:R-:W-:Y:S01]  /*c640*/  F2FP.F16.F32.PACK_AB R164, R177, R176 ;  /* 0x000000b0b1a4723e */ /* 0x000fe200000000ff */
        /* <DEDUP_REMOVED lines=27> */
[C---:B------:R-:W-:Y:S01]  /*c800*/  FADD.FTZ R3, R155.reuse, R3 ;  /* 0x000000039b037221 */ /* 0x040fe20000010000 */
[----:B------:R-:W-:Y:S01]  /*c810*/  F2FP.F16.F32.PACK_AB R155, R155, R11 ;  /* 0x0000000b9b9b723e */ /* 0x000fe200000000ff */
[----:B------:R-:W-:Y:S01]  /*c820*/  BAR.SYNC.DEFER_BLOCKING 0xf, 0x100 ;  /* 0x03c4000000007b1d */ /* 0x000fe20000010000 */
[-C--:B------:R-:W-:Y:S01]  /*c830*/  FMUL.FTZ R74, R74, R10.reuse ;  /* 0x0000000a4a4a7220 */ /* 0x080fe20000410000 */
[----:B------:R-:W-:Y:S01]  /*c840*/  FADD.FTZ R3, R13, R3 ;  /* 0x000000030d037221 */ /* 0x000fe20000010000 */
[-C--:B------:R-:W-:Y:S01]  /*c850*/  FMUL.FTZ R75, R75, R10.reuse ;  /* 0x0000000a4b4b7220 */ /* 0x080fe20000410000 */
[-C--:B------:R-:W-:Y:S01]  /*c860*/  FMUL.FTZ R78, R78, R10.reuse ;  /* 0x0000000a4e4e7220 */ /* 0x080fe20000410000 */
[-C--:B------:R-:W-:Y:S01]  /*c870*/  FMUL.FTZ R79, R79, R10.reuse ;  /* 0x0000000a4f4f7220 */ /* 0x080fe20000410000 */
[----:B------:R-:W0:Y:S01]  /*c880*/  MUFU.EX2 R161, R170 ;  /* 0x000000aa00a17308 */ /* 0x000e220000000800 */
[C---:B------:R-:W-:Y:S01]  /*c890*/  FADD.FTZ R3, R157.reuse, R3 ;  /* 0x000000039d037221 */ /* 0x040fe20000010000 */
[----:B------:R-:W-:Y:S01]  /*c8a0*/  F2FP.F16.F32.PACK_AB R157, R157, R13 ;  /* 0x0000000d9d9d723e */ /* 0x000fe200000000ff */
[-C--:B------:R-:W-:Y:S01]  /*c8b0*/  FMUL.FTZ R82, R82, R10.reuse ;  /* 0x0000000a52527220 */ /* 0x080fe20000410000 */
[-C--:B------:R-:W-:Y:S01]  /*c8c0*/  FMUL.FTZ R83, R83, R10.reuse ;  /* 0x0000000a53537220 */ /* 0x080fe20000410000 */
[----:B-1----:R-:W-:Y:S01]  /*c8d0*/  FADD.FTZ R3, R14, R3 ;  /* 0x000000030e037221 */ /* 0x002fe20000010000 */
[-C--:B------:R-:W-:Y:S01]  /*c8e0*/  FMUL.FTZ R86, R86, R10.reuse ;  /* 0x0000000a56567220 */ /* 0x080fe20000410000 */
[----:B------:R-:W-:Y:S01]  /*c8f0*/  FMUL.FTZ R87, R87, R10 ;  /* 0x0000000a57577220 */ /* 0x000fe20000410000 */
        /* <DEDUP_REMOVED lines=10> */
[----:B------:R0:W-:Y:S01]  /*c9a0*/  STSM.16.M88.4 [R19+0x26800], R152 ;  /* 0x0268009813007844 */ /* 0x0001e20000000200 */
[-C--:B------:R-:W-:Y:S01]  /*c9b0*/  FMUL.FTZ R99, R99, R10.reuse ;  /* 0x0000000a63637220 */ /* 0x080fe20000410000 */
[-C--:B------:R-:W-:Y:S01]  /*c9c0*/  FMUL.FTZ R102, R102, R10.reuse ;  /* 0x0000000a66667220 */ /* 0x080fe20000410000 */
[-C--:B------:R-:W-:Y:S01]  /*c9d0*/  FMUL.FTZ R103, R103, R10.reuse ;  /* 0x0000000a67677220 */ /* 0x080fe20000410000 */
[----:B------:R0:W-:Y:S01]  /*c9e0*/  STSM.16.M88.4 [R184], R156 ;  /* 0x0000009cb8007844 */ /* 0x0001e20000000200 */
        /* <DEDUP_REMOVED lines=37> */
[----:B------:R-:W-:-:S04]  /*cc40*/  FMUL.FTZ R151, R151, R10 ;  /* 0x0000000a97977220 */ /* 0x000fc80000410000 */
[----:B------:R-:W3:Y:S01]  /*cc50*/  MUFU.EX2 R15, R15 ;  /* 0x0000000f000f7308 */ /* 0x000ee20000000800 */
[----:B----4-:R-:W-:Y:S01]  /*cc60*/  FADD.FTZ R4, R166, R4 ;  /* 0x00000004a6047221 */ /* 0x010fe20000010000 */
[----:B------:R-:W-:-:S03]  /*cc70*/  F2FP.F16.F32.PACK_AB R166, R181, R166 ;  /* 0x000000a6b5a6723e */ /* 0x000fc600000000ff */
[----:B------:R-:W-:Y:S01]  /*cc80*/  FADD.FTZ R4, R181, R4 ;  /* 0x00000004b5047221 */ /* 0x000fe20000010000 */
[----:B-1----:R-:W-:Y:S01]  /*cc90*/  FADD.FTZ R12, R167, R12 ;  /* 0x0000000ca70c7221 */ /* 0x002fe20000010000 */
[----:B---3--:R-:W-:-:S03]  /*cca0*/  F2FP.F16.F32.PACK_AB R167, R15, R167 ;  /* 0x000000a70fa7723e */ /* 0x008fc600000000ff */
[----:B------:R-:W-:Y:S02]  /*ccb0*/  FADD.FTZ R3, R15, R12 ;  /* 0x0000000c0f037221 */ /* 0x000fe40000010000 */
[----:B------:R0:W-:Y:S01]  /*ccc0*/  STSM.16.M88.4 [R23], R164 ;  /* 0x000000a417007844 */ /* 0x0001e20000000200 */
[----:B------:R-:W-:Y:S05]  /*ccd0*/  @!P0 BRA `(.L_x_5342) ;  /* 0x0000000000048947 */ /* 0x000fea0003800000 */
[----:B------:R-:W-:Y:S01]  /*cce0*/  BPT.TRAP 0x1 ;  /* 0x000000040000795c */ /* 0x000fe20000300000 */
.L_x_5342:
[----:B------:R1:W3:Y:S01]  /*ccf0*/  SYNCS.PHASECHK.TRANS64.TRYWAIT P2, [UR26+0x28c50], R8 ;  /* 0x028c5008ff0075a7 */ /* 0x0002e2000804015a */
[----:B------:R-:W-:Y:S05]  /*cd00*/  @!P0 BRA `(.L_x_5343) ;  /* 0x0000000000048947 */ /* 0x000fea0003800000 */
[----:B------:R-:W-:Y:S01]  /*cd10*/  BPT.TRAP 0x1 ;  /* 0x000000040000795c */ /* 0x000fe20000300000 */
.L_x_5343:
[----:B---3--:R-:W-:Y:S05]  /*cd20*/  @P2 BRA `(.L_x_5344) ;  /* 0x0000000000082947 */ /* 0x008fea0003800000 */
[----:B------:R-:W3:Y:S02]  /*cd30*/  SYNCS.PHASECHK.TRANS64.TRYWAIT P2, [UR26+0x28c50], R8 ;  /* 0x028c5008ff0075a7 */ /* 0x000ee4000804015a */
[----:B---3--:R-:W-:Y:S05]  /*cd40*/  @!P2 BRA `(.L_x_5345) ;  /* 0x000000d80050a947 */ /* 0x008fea0003800000 */
.L_x_5344:
[----:B------:R-:W-:Y:S01]  /*cd50*/  ULEA UR11, UR37, UR50, 0xc ;  /* 0x00000032250b7291 */ /* 0x000fe2000f8e603f */
[----:B------:R-:W-:Y:S01]  /*cd60*/  WARPGROUP.ARRIVE ;  /* 0x00000000000079c5 */ /* 0x000fe20000000000 */
[----:B------:R-:W-:Y:S01]  /*cd70*/  UMOV UR7, 0x40000040 ;  /* 0x4000004000077882 */ /* 0x000fe20000000000 */
[----:B------:R-:W-:Y:S01]  /*cd80*/  UISETP.GT.AND UP1, UPT, UR20, UR48, UPT ;  /* 0x000000301400728c */ /* 0x000fe2000bf24270 */
[----:B---3--:R-:W-:Y:S01]  /*cd90*/  @!P1 VIADD R9, R9, 0x28c60 ;  /* 0x00028c6009099836 */ /* 0x008fe20000000000 */
        /* <DEDUP_REMOVED lines=37> */
.L_x_5329:
[----:B01----:R-:W0:Y:S01]  /*cff0*/  SHFL.BFLY PT, R7, R4, 0x2, 0x1f ;  /* 0x0c401f0004077f89 */ /* 0x003e2200000e0000 */
[----:B------:R-:W-:Y:S08]  /*d000*/  BAR.ARV 0x8, 0x100 ;  /* 0x0204000000007b1d */ /* 0x000ff00000002000 */
[----:B------:R-:W-:Y:S01]  /*d010*/  BAR.SYNC.DEFER_BLOCKING 0xf, 0x100 ;  /* 0x03c4000000007b1d */ /* 0x000fe20000010000 */
[----:B------:R-:W-:Y:S01]  /*d020*/  ISETP.NE.AND P0, PT, R17, RZ, PT ;  /* 0x000000ff1100720c */ /* 0x000fe20003f05270 */
[----:B------:R-:W-:Y:S01]  /*d030*/  IMAD.U32 R11, RZ, RZ, UR37 ;  /* 0x00000025ff0b7e24 */ /* 0x000fe2000f8e00ff */
[----:B------:R-:W-:Y:S01]  /*d040*/  UIADD3 UR37, UR37, 0x1, URZ ;  /* 0x0000000125257890 */ /* 0x000fe2000fffe03f */
[----:B------:R-:W-:Y:S01]  /*d050*/  IMAD.MOV.U32 R12, RZ, RZ, -0x800000 ;  /* 0xff800000ff0c7424 */ /* 0x000fe200078e00ff */
[----:B------:R-:W-:-:S02]  /*d060*/  UIADD3 UR39, UR39, 0x1, URZ ;  /* 0x0000000127277890 */ /* 0x000fc4000fffe03f */
[----:B------:R-:W-:Y:S01]  /*d070*/  UISETP.NE.AND UP0, UPT, UR37, 0x2, UPT ;  /* 0x000000022500788c */ /* 0x000fe2000bf05270 */
[----:B------:R-:W2:Y:S03]  /*d080*/  SHFL.BFLY PT, R0, R3, 0x2, 0x1f ;  /* 0x0c401f0003007f89 */ /* 0x000ea600000e0000 */
[----:B------:R-:W-:Y:S01]  /*d090*/  USEL UR4, URZ, 0x1, UP0 ;  /* 0x000000013f047887 */ /* 0x000fe20008000000 */
[----:B0-----:R-:W-:Y:S01]  /*d0a0*/  FADD.FTZ R7, R7, R4 ;  /* 0x0000000407077221 */ /* 0x001fe20000010000 */
[----:B------:R-:W-:Y:S01]  /*d0b0*/  USEL UR37, UR37, URZ, UP0 ;  /* 0x0000003f25257287 */ /* 0x000fe20008000000 */
[----:B------:R-:W-:Y:S01]  /*d0c0*/  @!P0 IMAD R4, R11, 0x40, R16 ;  /* 0x000000400b048824 */ /* 0x000fe200078e0210 */
[----:B------:R-:W-:Y:S01]  /*d0d0*/  ULOP3.LUT UR38, UR38, UR4, URZ, 0x3c, !UPT ;  /* 0x0000000426267292 */ /* 0x000fe2000f8e3c3f */
[----:B--2---:R-:W-:Y:S01]  /*d0e0*/  FADD.FTZ R8, R0, R3 ;  /* 0x0000000300087221 */ /* 0x004fe20000010000 */
[----:B------:R-:W-:Y:S01]  /*d0f0*/  IMAD.MOV.U32 R3, RZ, RZ, RZ ;  /* 0x000000ffff037224 */ /* 0x000fe200078e00ff */
[----:B------:R-:W0:Y:S04]  /*d100*/  SHFL.BFLY PT, R0, R7, 0x1, 0x1f ;  /* 0x0c201f0007007f89 */ /* 0x000e2800000e0000 */
[----:B---3--:R-:W1:Y:S01]  /*d110*/  SHFL.BFLY PT, R9, R8, 0x1, 0x1f ;  /* 0x0c201f0008097f89 */ /* 0x008e6200000e0000 */
[----:B0-----:R-:W-:Y:S01]  /*d120*/  FADD.FTZ R10, R7, R0 ;  /* 0x00000000070a7221 */ /* 0x001fe20000010000 */
[----:B------:R-:W-:-:S02]  /*d130*/  IMAD.MOV.U32 R0, RZ, RZ, RZ ;  /* 0x000000ffff007224 */ /* 0x000fc400078e00ff */
[----:B-1----:R-:W-:Y:S02]  /*d140*/  FADD.FTZ R9, R8, R9 ;  /* 0x0000000908097221 */ /* 0x002fe40000010000 */
[----:B------:R-:W-:Y:S02]  /*d150*/  FSETP.NE.FTZ.AND P1, PT, R10, RZ, PT ;  /* 0x000000ff0a00720b */ /* 0x000fe40003f35000 */
[----:B------:R-:W-:Y:S02]  /*d160*/  @!P0 LEA R8, R4, UR46, 0x2 ;  /* 0x0000002e04088c11 */ /* 0x000fe4000f8e10ff */
[----:B------:R-:W-:-:S09]  /*d170*/  FSETP.NE.FTZ.AND P2, PT, R9, RZ, PT ;  /* 0x000000ff0900720b */ /* 0x000fd20003f55000 */
[----:B------:R-:W0:Y:S08]  /*d180*/  @P1 MUFU.RCP R3, R10 ;  /* 0x0000000a00031308 */ /* 0x000e300000001000 */
[----:B------:R-:W1:Y:S08]  /*d190*/  @P2 MUFU.RCP R0, R9 ;  /* 0x0000000900002308 */ /* 0x000e700000001000 */
[----:B------:R-:W2:Y:S01]  /*d1a0*/  @P1 MUFU.LG2 R7, R10 ;  /* 0x0000000a00071308 */ /* 0x000ea20000000c00 */
[----:B0-----:R-:W-:Y:S01]  /*d1b0*/  @!P0 STS [R8+0x28800], R3 ;  /* 0x0288000308008388 */ /* 0x001fe20000000800 */
[-C--:B------:R-:W-:Y:S01]  /*d1c0*/  FMUL.FTZ R24, R24, R3.reuse ;  /* 0x0000000318187220 */ /* 0x080fe20000410000 */
[-C--:B------:R-:W-:Y:S01]  /*d1d0*/  FMUL.FTZ R25, R25, R3.reuse ;  /* 0x0000000319197220 */ /* 0x080fe20000410000 */
[-C--:B------:R-:W-:Y:S01]  /*d1e0*/  FMUL.FTZ R28, R28, R3.reuse ;  /* 0x000000031c1c7220 */ /* 0x080fe20000410000 */
[-C--:B------:R-:W-:Y:S01]  /*d1f0*/  FMUL.FTZ R29, R29, R3.reuse ;  /* 0x000000031d1d7220 */ /* 0x080fe20000410000 */
[-C--:B------:R-:W-:Y:S01]  /*d200*/  FMUL.FTZ R32, R32, R3.reuse ;  /* 0x0000000320207220 */ /* 0x080fe20000410000 */
[-C--:B------:R-:W-:Y:S01]  /*d210*/  FMUL.FTZ R33, R33, R3.reuse ;  /* 0x0000000321217220 */ /* 0x080fe20000410000 */
[----:B------:R0:W3:Y:S01]  /*d220*/  @P2 MUFU.LG2 R4, R9 ;  /* 0x0000000900042308 */ /* 0x0000e20000000c00 */
[----:B-1----:R1:W-:Y:S01]  /*d230*/  @!P0 STS [R8+0x28820], R0 ;  /* 0x0288200008008388 */ /* 0x0023e20000000800 */
        /* <DEDUP_REMOVED lines=8> */
[----:B--2---:R-:W-:Y:S01]  /*d2c0*/  @P1 FMUL.FTZ R7, R7, 0.69314718246459960938 ;  /* 0x3f31721807071820 */ /* 0x004fe20000410000 */
[----:B-1----:R-:W-:Y:S02]  /*d2d0*/  IMAD.U32 R8, RZ, RZ, UR10 ;  /* 0x0000000aff087e24 */ /* 0x002fe4000f8e00ff */
[-C--:B------:R-:W-:Y:S01]  /*d2e0*/  FMUL.FTZ R49, R49, R3.reuse ;  /* 0x0000000331317220 */ /* 0x080fe20000410000 */
[----:B------:R-:W-:Y:S01]  /*d2f0*/  @P1 FMUL.FTZ R9, R9, 0.69314718246459960938 ;  /* 0x3f31721809091820 */ /* 0x000fe20000410000 */
[-C--:B------:R-:W-:Y:S01]  /*d300*/  FMUL.FTZ R52, R52, R3.reuse ;  /* 0x0000000334347220 */ /* 0x080fe20000410000 */
[----:B------:R-:W-:Y:S01]  /*d310*/  @P2 FMUL.FTZ R8, R8, 0.69314718246459960938 ;  /* 0x3f31721808082820 */ /* 0x000fe20000410000 */
[-C--:B------:R-:W-:Y:S01]  /*d320*/  FMUL.FTZ R53, R53, R3.reuse ;  /* 0x0000000335357220 */ /* 0x080fe20000410000 */
[----:B---3--:R-:W-:Y:S01]  /*d330*/  @P2 FMUL.FTZ R4, R4, 0.69314718246459960938 ;  /* 0x3f31721804042820 */ /* 0x008fe20000410000 */
        /* <DEDUP_REMOVED lines=117> */
.L_x_5261:
[----:B------:R-:W0:Y:S08]  /*da90*/  S2UR UR4, SR_CgaCtaId ;  /* 0x00000000000479c3 */ /* 0x000e300000008800 */
[----:B------:R-:W-:Y:S01]  /*daa0*/  BAR.SYNC.DEFER_BLOCKING 0x5, 0x180 ;  /* 0x0146000000007b1d */ /* 0x000fe20000010000 */
[----:B------:R-:W-:-:S05]  /*dab0*/  USHF.R.U32.HI UR9, URZ, 0x10, UR45 ;  /* 0x000000103f097899 */ /* 0x000fca000801162d */
        /* <DEDUP_REMOVED lines=12> */
[----:B------:R-:W-:Y:S01]  /*db80*/  ULDC.64 UR14, c[0x0][0xc00] ;  /* 0x00030000000e7ab9 */ /* 0x000fe20000000a00 */
[----:B------:R-:W-:Y:S01]  /*db90*/  F2FP.F16.F32.PACK_AB R5, R27, R26 ;  /* 0x0000001a1b05723e */ /* 0x000fe200000000ff */
[----:B------:R-:W-:Y:S01]  /*dba0*/  ULDC.64 UR12, c[0x0][0xc00] ;  /* 0x00030000000c7ab9 */ /* 0x000fe20000000a00 */
[----:B------:R-:W-:Y:S01]  /*dbb0*/  F2FP.F16.F32.PACK_AB R8, R33, R32 ;  /* 0x000000202108723e */ /* 0x000fe200000000ff */
[----:B------:R-:W-:Y:S01]  /*dbc0*/  UIMAD.WIDE UR12, UR43, 0x4, UR12 ;  /* 0x000000042b0c78a5 */ /* 0x000fe2000f8e020c */
[----:B------:R-:W-:Y:S02]  /*dbd0*/  F2FP.F16.F32.PACK_AB R10, R37, R36 ;  /* 0x00000024250a723e */ /* 0x000fe400000000ff */
[----:B------:R-:W-:Y:S01]  /*dbe0*/  F2FP.F16.F32.PACK_AB R11, R39, R38 ;  /* 0x00000026270b723e */ /* 0x000fe200000000ff */
[----:B------:R-:W-:Y:S01]  /*dbf0*/  UMOV UR10, UR46 ;  /* 0x0000002e000a7c82 */ /* 0x000fe20008000000 */
[----:B0-----:R-:W-:Y:S01]  /*dc00*/  UMOV UR11, UR4 ;  /* 0x00000004000b7c82 */ /* 0x001fe20008000000 */
[----:B------:R-:W-:Y:S01]  /*dc10*/  ULDC UR4, c[0x0][0xad4] ;  /* 0x0002b50000047ab9 */ /* 0x000fe20000000800 */
[----:B------:R-:W-:-:S02]  /*dc20*/  IMAD.U32 R14, RZ, RZ, UR10 ;  /* 0x0000000aff0e7e24 */ /* 0x000fc4000f8e00ff */
[----:B------:R-:W-:Y:S01]  /*dc30*/  IMAD.U32 R15, RZ, RZ, UR11 ;  /* 0x0000000bff0f7e24 */ /* 0x000fe2000f8e00ff */
[----:B------:R-:W-:Y:S02]  /*dc40*/  ULDC.64 UR10, c[0x0][0xc08] ;  /* 0x00030200000a7ab9 */ /* 0x000fe40000000a00 */
[----:B------:R-:W-:-:S04]  /*dc50*/  UISETP.NE.U32.AND UP0, UPT, UR10, URZ, UPT ;  /* 0x0000003f0a00728c */ /* 0x000fc8000bf05070 */
[----:B------:R-:W-:-:S11]  /*dc60*/  UISETP.NE.AND.EX UP0, UPT, UR11, URZ, UPT, UP0 ;  /* 0x0000003f0b00728c */ /* 0x000fd6000bf05300 */
[----:B------:R-:W-:Y:S02]  /*dc70*/  @UP0 ULDC.64 UR10, c[0x0][0xc08] ;  /* 0x00030200000a0ab9 */ /* 0x000fe40000000a00 */
[----:B------:R-:W-:Y:S01]  /*dc80*/  @UP0 UIMAD.WIDE UR10, UR43, 0x4, UR10 ;  /* 0x000000042b0a08a5 */ /* 0x000fe2000f8e020a */
[----:B------:R-:W-:Y:S01]  /*dc90*/  BAR.SYNC.DEFER_BLOCKING 0x1, 0x100 ;  /* 0x0044000000007b1d */ /* 0x000fe20000010000 */
        /* <DEDUP_REMOVED lines=12> */
[--C-:B0-----:R-:W-:Y:S01]  /*dd60*/  IMAD.X R5, RZ, RZ, R21.reuse, P0 ;  /* 0x000000ffff057224 */ /* 0x101fe200000e0615 */
[----:B------:R-:W-:Y:S02]  /*dd70*/  LOP3.LUT R4, R0, R9, RZ, 0x3c, !PT ;  /* 0x0000000900047212 */ /* 0x000fe400078e3cff */
[----:B----4-:R-:W-:Y:S02]  /*dd80*/  IADD3 R153, P0, R20, 0x40, RZ ;  /* 0x0000004014997810 */ /* 0x010fe40007f1e0ff */
[----:B------:R-:W-:Y:S02]  /*dd90*/  MOV R0, R4 ;  /* 0x0000000400007202 */ /* 0x000fe40000000f00 */
[----:B------:R-:W-:Y:S01]  /*dda0*/  LOP3.LUT R4, R153, 0x380, RZ, 0xc0, !PT ;  /* 0x0000038099047812 */ /* 0x000fe200078ec0ff */
[----:B------:R-:W-:Y:S01]  /*ddb0*/  IMAD.X R7, RZ, RZ, R21, P0 ;  /* 0x000000ffff077224 */ /* 0x000fe200000e0615 */
[----:B------:R-:W-:-:S02]  /*ddc0*/  F2FP.F16.F32.PACK_AB R9, R35, R34 ;  /* 0x000000222309723e */ /* 0x000fc400000000ff */
[----:B------:R-:W-:Y:S02]  /*ddd0*/  SHF.R.U64 R4, R4, 0x3, RZ ;  /* 0x0000000304047819 */ /* 0x000fe400000012ff */
[----:B------:R-:W-:Y:S01]  /*dde0*/  F2FP.F16.F32.PACK_AB R5, R43, R42 ;  /* 0x0000002a2b05723e */ /* 0x000fe200000000ff */
[----:B------:R0:W-:Y:S01]  /*ddf0*/  STSM.16.M88.4 [R0], R8 ;  /* 0x0000000800007844 */ /* 0x0001e20000000200 */
[----:B------:R-:W-:Y:S02]  /*de00*/  LOP3.LUT R6, R4, R153, RZ, 0x3c, !PT ;  /* 0x0000009904067212 */ /* 0x000fe400078e3cff */
[----:B------:R-:W-:Y:S02]  /*de10*/  IADD3 R153, P0, R20, 0x60, RZ ;  /* 0x0000006014997810 */ /* 0x000fe40007f1e0ff */
[----:B------:R-:W-:Y:S02]  /*de20*/  MOV R13, R6 ;  /* 0x00000006000d7202 */ /* 0x000fe40000000f00 */
[----:B------:R-:W-:-:S02]  /*de30*/  F2FP.F16.F32.PACK_AB R4, R41, R40 ;  /* 0x000000282904723e */ /* 0x000fc400000000ff */
[----:B------:R-:W-:Y:S02]  /*de40*/  F2FP.F16.F32.PACK_AB R6, R45, R44 ;  /* 0x0000002c2d06723e */ /* 0x000fe400000000ff */
[----:B------:R-:W-:Y:S02]  /*de50*/  F2FP.F16.F32.PACK_AB R7, R47, R46 ;  /* 0x0000002e2f07723e */ /* 0x000fe400000000ff */
[----:B0-----:R-:W-:-:S03]  /*de60*/  LOP3.LUT R0, R153, 0x380, RZ, 0xc0, !PT ;  /* 0x0000038099007812 */ /* 0x001fc600078ec0ff */
[----:B------:R0:W-:Y:S01]  /*de70*/  STSM.16.M88.4 [R13], R4 ;  /* 0x000000040d007844 */ /* 0x0001e20000000200 */
[----:B------:R-:W-:Y:S02]  /*de80*/  F2FP.F16.F32.PACK_AB R8, R49, R48 ;  /* 0x000000303108723e */ /* 0x000fe400000000ff */
[----:B------:R-:W-:Y:S02]  /*de90*/  SHF.R.U64 R0, R0, 0x3, RZ ;  /* 0x0000000300007819 */ /* 0x000fe400000012ff */
[----:B------:R-:W-:Y:S02]  /*dea0*/  F2FP.F16.F32.PACK_AB R9, R51, R50 ;  /* 0x000000323309723e */ /* 0x000fe400000000ff */
[----:B------:R-:W-:Y:S02]  /*deb0*/  F2FP.F16.F32.PACK_AB R10, R53, R52 ;  /* 0x00000034350a723e */ /* 0x000fe400000000ff */
[----:B------:R-:W-:Y:S01]  /*dec0*/  F2FP.F16.F32.PACK_AB R11, R55, R54 ;  /* 0x00000036370b723e */ /* 0x000fe200000000ff */
[----:B0-----:R-:W-:Y:S01]  /*ded0*/  IMAD.X R5, RZ, RZ, R21, P0 ;  /* 0x000000ffff057224 */ /* 0x001fe200000e0615 */
[----:B------:R-:W-:-:S02]  /*dee0*/  LOP3.LUT R4, R0, R153, RZ, 0x3c, !PT ;  /* 0x0000009900047212 */ /* 0x000fc400078e3cff */
[----:B------:R-:W-:Y:S02]  /*def0*/  IADD3 R153, P0, R20, 0x2000, RZ ;  /* 0x0000200014997810 */ /* 0x000fe40007f1e0ff */
[----:B------:R-:W-:Y:S02]  /*df00*/  MOV R0, R4 ;  /* 0x0000000400007202 */ /* 0x000fe40000000f00 */
[----:B------:R-:W-:Y:S01]  /*df10*/  LOP3.LUT R4, R153, 0x380, RZ, 0xc0, !PT ;  /* 0x0000038099047812 */ /* 0x000fe200078ec0ff */
[----:B------:R-:W-:Y:S01]  /*df20*/  IMAD.X R7, RZ, RZ, R21, P0 ;  /* 0x000000ffff077224 */ /* 0x000fe200000e0615 */
[----:B------:R-:W-:Y:S01]  /*df30*/  F2FP.F16.F32.PACK_AB R5, R59, R58 ;  /* 0x0000003a3b05723e */ /* 0x000fe200000000ff */
[----:B------:R0:W-:Y:S01]  /*df40*/  STSM.16.M88.4 [R0], R8 ;  /* 0x0000000800007844 */ /* 0x0001e20000000200 */
[----:B------:R-:W-:-:S04]  /*df50*/  SHF.R.U64 R4, R4, 0x3, RZ ;  /* 0x0000000304047819 */ /* 0x000fc800000012ff */
[----:B------:R-:W-:Y:S02]  /*df60*/  LOP3.LUT R6, R4, R153, RZ, 0x3c, !PT ;  /* 0x0000009904067212 */ /* 0x000fe400078e3cff */
[----:B------:R-:W-:Y:S02]  /*df70*/  IADD3 R153, P0, R20, 0x2020, RZ ;  /* 0x0000202014997810 */ /* 0x000fe40007f1e0ff */
[----:B------:R-:W-:Y:S02]  /*df80*/  MOV R13, R6 ;  /* 0x00000006000d7202 */ /* 0x000fe40000000f00 */
[----:B------:R-:W-:Y:S02]  /*df90*/  F2FP.F16.F32.PACK_AB R4, R57, R56 ;  /* 0x000000383904723e */ /* 0x000fe400000000ff */
[----:B------:R-:W-:Y:S02]  /*dfa0*/  F2FP.F16.F32.PACK_AB R6, R61, R60 ;  /* 0x0000003c3d06723e */ /* 0x000fe400000000ff */
[----:B------:R-:W-:-:S02]  /*dfb0*/  F2FP.F16.F32.PACK_AB R7, R63, R62 ;  /* 0x0000003e3f07723e */ /* 0x000fc400000000ff */
[----:B0-----:R-:W-:Y:S02]  /*dfc0*/  LOP3.LUT R0, R153, 0x380, RZ, 0xc0, !PT ;  /* 0x0000038099007812 */ /* 0x001fe400078ec0ff */
[----:B------:R-:W-:Y:S01]  /*dfd0*/  F2FP.F16.F32.PACK_AB R8, R65, R64 ;  /* 0x000000404108723e */ /* 0x000fe200000000ff */
[----:B------:R0:W-:Y:S01]  /*dfe0*/  STSM.16.M88.4 [R13], R4 ;  /* 0x000000040d007844 */ /* 0x0001e20000000200 */
        /* <DEDUP_REMOVED lines=94> */
[C---:B------:R-:W-:Y:S02]  /*e5d0*/  IADD3 R153, P1, R20.reuse, 0x6040, RZ ;  /* 0x0000604014997810 */ /* 0x040fe40007f3e0ff */
[----:B------:R-:W-:Y:S02]  /*e5e0*/  IADD3 R7, P0, R20, 0x6060, RZ ;  /* 0x0000606014077810 */ /* 0x000fe40007f1e0ff */
[----:B------:R-:W-:Y:S01]  /*e5f0*/  MOV R0, R4 ;  /* 0x0000000400007202 */ /* 0x000fe20000000f00 */
[--C-:B------:R-:W-:Y:S01]  /*e600*/  IMAD.X R5, RZ, RZ, R21.reuse, P1 ;  /* 0x000000ffff057224 */ /* 0x100fe200008e0615 */
[----:B------:R-:W-:Y:S01]  /*e610*/  LOP3.LUT R4, R153, 0x380, RZ, 0xc0, !PT ;  /* 0x0000038099047812 */ /* 0x000fe200078ec0ff */
[----:B------:R-:W-:Y:S01]  /*e620*/  IMAD.X R21, RZ, RZ, R21, P0 ;  /* 0x000000ffff157224 */ /* 0x000fe200000e0615 */
[----:B------:R-:W-:Y:S01]  /*e630*/  LOP3.LUT R6, R7, 0x380, RZ, 0xc0, !PT ;  /* 0x0000038007067812 */ /* 0x000fe200078ec0ff */
[----:B------:R0:W-:Y:S01]  /*e640*/  STSM.16.M88.4 [R0], R8 ;  /* 0x0000000800007844 */ /* 0x0001e20000000200 */
[----:B------:R-:W-:-:S02]  /*e650*/  SHF.R.U64 R4, R4, 0x3, RZ ;  /* 0x0000000304047819 */ /* 0x000fc400000012ff */
[----:B------:R-:W-:Y:S02]  /*e660*/  SHF.R.U64 R6, R6, 0x3, RZ ;  /* 0x0000000306067819 */ /* 0x000fe400000012ff */
[----:B------:R-:W-:Y:S02]  /*e670*/  LOP3.LUT R4, R4, R153, RZ, 0x3c, !PT ;  /* 0x0000009904047212 */ /* 0x000fe400078e3cff */
[----:B------:R-:W-:Y:S02]  /*e680*/  LOP3.LUT R20, R6, R7, RZ, 0x3c, !PT ;  /* 0x0000000706147212 */ /* 0x000fe400078e3cff */
[----:B------:R-:W-:Y:S02]  /*e690*/  F2FP.F16.F32.PACK_AB R6, R141, R140 ;  /* 0x0000008c8d06723e */ /* 0x000fe400000000ff */
[----:B------:R-:W-:Y:S02]  /*e6a0*/  F2FP.F16.F32.PACK_AB R7, R143, R142 ;  /* 0x0000008e8f07723e */ /* 0x000fe400000000ff */
[----:B------:R-:W-:-:S02]  /*e6b0*/  MOV R20, R20 ;  /* 0x0000001400147202 */ /* 0x000fc40000000f00 */
[----:B------:R-:W-:Y:S02]  /*e6c0*/  PLOP3.LUT P1, PT, PT, PT, UP0, 0x80, 0x0 ;  /* 0x000000000000781c */ /* 0x000fe40003f2f008 */
[----:B0-----:R-:W-:Y:S02]  /*e6d0*/  MOV R0, R4 ;  /* 0x0000000400007202 */ /* 0x001fe40000000f00 */
[----:B------:R-:W-:Y:S02]  /*e6e0*/  F2FP.F16.F32.PACK_AB R4, R137, R136 ;  /* 0x000000888904723e */ /* 0x000fe400000000ff */
[----:B------:R-:W-:Y:S02]  /*e6f0*/  F2FP.F16.F32.PACK_AB R5, R139, R138 ;  /* 0x0000008a8b05723e */ /* 0x000fe400000000ff */
[----:B------:R-:W-:Y:S02]  /*e700*/  F2FP.F16.F32.PACK_AB R8, R145, R144 ;  /* 0x000000909108723e */ /* 0x000fe400000000ff */
[----:B------:R-:W-:Y:S01]  /*e710*/  F2FP.F16.F32.PACK_AB R9, R147, R146 ;  /* 0x000000929309723e */ /* 0x000fe200000000ff */
[----:B------:R0:W-:Y:S01]  /*e720*/  STSM.16.M88.4 [R0], R4 ;  /* 0x0000000400007844 */ /* 0x0001e20000000200 */
[----:B------:R-:W-:-:S02]  /*e730*/  F2FP.F16.F32.PACK_AB R10, R149, R148 ;  /* 0x00000094950a723e */ /* 0x000fc400000000ff */
[----:B------:R-:W-:Y:S02]  /*e740*/  F2FP.F16.F32.PACK_AB R11, R151, R150 ;  /* 0x00000096970b723e */ /* 0x000fe400000000ff */
[----:B------:R-:W-:-:S03]  /*e750*/  ISETP.NE.U32.AND P0, PT, RZ, UR14, PT ;  /* 0x0000000eff007c0c */ /* 0x000fc6000bf05070 */
[----:B------:R1:W-:Y:S01]  /*e760*/  STSM.16.M88.4 [R20], R8 ;  /* 0x0000000814007844 */ /* 0x0003e20000000200 */
[----:B------:R-:W-:Y:S01]  /*e770*/  BAR.SYNC.DEFER_BLOCKING 0x1, 0x100 ;  /* 0x0044000000007b1d */ /* 0x000fe20000010000 */
[----:B------:R-:W-:Y:S01]  /*e780*/  ISETP.NE.AND.EX P0, PT, RZ, UR15, PT, P0 ;  /* 0x0000000fff007c0c */ /* 0x000fe2000bf05300 */
[----:B0-----:R-:W-:Y:S02]  /*e790*/  IMAD.U32 R4, RZ, RZ, UR10 ;  /* 0x0000000aff047e24 */ /* 0x001fe4000f8e00ff */
[----:B------:R-:W-:-:S05]  /*e7a0*/  IMAD.U32 R5, RZ, RZ, UR11 ;  /* 0x0000000bff057e24 */ /* 0x000fca000f8e00ff */
[----:B------:R0:W2:Y:S02]  /*e7b0*/  @P1 LDG.E R6, desc[UR40][R4.64] ;  /* 0x0000002804061981 */ /* 0x0000a4000c1e1900 */
[----:B0-----:R-:W-:Y:S02]  /*e7c0*/  IMAD.U32 R4, RZ, RZ, UR12 ;  /* 0x0000000cff047e24 */ /* 0x001fe4000f8e00ff */
[----:B------:R-:W-:-:S05]  /*e7d0*/  IMAD.U32 R5, RZ, RZ, UR13 ;  /* 0x0000000dff057e24 */ /* 0x000fca000f8e00ff */
[----:B------:R1:W5:Y:S01]  /*e7e0*/  @P0 LDG.E R0, desc[UR40][R4.64] ;  /* 0x0000002804000981 */ /* 0x000362000c1e1900 */
[----:B------:R-:W-:Y:S01]  /*e7f0*/  UISETP.NE.AND UP0, UPT, UR9, URZ, UPT ;  /* 0x0000003f0900728c */ /* 0x000fe2000bf05270 */
[----:B------:R-:W-:Y:S01]  /*e800*/  ULDC UR8, c[0x0][0xa88] ;  /* 0x0002a20000087ab9 */ /* 0x000fe20000000800 */
[----:B------:R-:W-:Y:S02]  /*e810*/  ULOP3.LUT UR45, UR45, 0xff, URZ, 0xc0, !UPT ;  /* 0x000000ff2d2d7892 */ /* 0x000fe4000f8ec03f */
[----:B------:R-:W-:Y:S01]  /*e820*/  USEL UR10, UR9, UR4, UP0 ;  /* 0x00000004090a7287 */ /* 0x000fe20008000000 */
[----:B--2---:R-:W-:Y:S01]  /*e830*/  @P1 R2UR UR8, R6 ;  /* 0x00000000060812ca */ /* 0x004fe200000e0000 */
[----:B-1----:R-:W-:-:S14]  /*e840*/  @P1 BRA `(.L_x_5349) ;  /* 0x0000000000281947 */ /* 0x002fdc0003800000 */
[----:B------:R-:W-:Y:S05]  /*e850*/  @!P0 BRA `(.L_x_5349) ;  /* 0x0000000000248947 */ /* 0x000fea0003800000 */
[----:B------:R-:W-:Y:S02]  /*e860*/  IMAD.U32 R4, RZ, RZ, UR12 ;  /* 0x0000000cff047e24 */ /* 0x000fe4000f8e00ff */
[----:B------:R-:W-:Y:S02]  /*e870*/  IMAD.U32 R6, RZ, RZ, UR12 ;  /* 0x0000000cff067e24 */ /* 0x000fe4000f8e00ff */
[----:B------:R-:W-:Y:S02]  /*e880*/  IMAD.U32 R5, RZ, RZ, UR13 ;  /* 0x0000000dff057e24 */ /* 0x000fe4000f8e00ff */
[----:B------:R-:W-:-:S03]  /*e890*/  IMAD.U32 R7, RZ, RZ, UR13 ;  /* 0x0000000dff077e24 */ /* 0x000fc6000f8e00ff */
[----:B------:R-:W2:Y:S04]  /*e8a0*/  LDG.E R4, desc[UR40][R4.64] ;  /* 0x0000002804047981 */ /* 0x000ea8000c1e1900 */
[----:B------:R-:W3:Y:S01]  /*e8b0*/  LDG.E R6, desc[UR40][R6.64+0x4] ;  /* 0x0000042806067981 */ /* 0x000ee2000c1e1900 */
[----:B--2---:R-:W-:Y:S02]  /*e8c0*/  R2UR UR4, R4 ;  /* 0x00000000040472ca */ /* 0x004fe400000e0000 */
[----:B---3--:R-:W-:-:S13]  /*e8d0*/  R2UR UR8, R6 ;  /* 0x00000000060872ca */ /* 0x008fda00000e0000 */
[----:B------:R-:W-:-:S12]  /*e8e0*/  UIADD3 UR8, -UR4, UR8, URZ ;  /* 0x0000000804087290 */ /* 0x000fd8000fffe13f */
.L_x_5349:
        /* <DEDUP_REMOVED lines=14> */
[----:B------:R-:W-:Y:S01]  /*e9d0*/  VIADD R9, R186, UR42 ;  /* 0x0000002aba097c36 */ /* 0x000fe20008000000 */
[----:B------:R-:W-:Y:S01]  /*e9e0*/  UMOV UR20, 0x9b8 ;  /* 0x000009b800147882 */ /* 0x000fe20000000000 */
[----:B------:R-:W-:Y:S01]  /*e9f0*/  UISETP.NE.U32.AND UP0, UPT, UR14, URZ, UPT ;  /* 0x0000003f0e00728c */ /* 0x000fe2000bf05070 */
[----:B------:R-:W-:Y:S01]  /*ea00*/  VIADD R20, R16, UR42 ;  /* 0x0000002a10147c36 */ /* 0x000fe20008000000 */
[----:B------:R-:W-:Y:S01]  /*ea10*/  USEL UR20, UR20, 0x978, UP1 ;  /* 0x0000097814147887 */ /* 0x000fe20008800000 */
[----:B------:R-:W-:Y:S01]  /*ea20*/  IMAD.MOV.U32 R5, RZ, RZ, R9 ;  /* 0x000000ffff057224 */ /* 0x000fe200078e0009 */
[----:B------:R-:W-:Y:S02]  /*ea30*/  UISETP.NE.AND.EX UP0, UPT, UR15, URZ, UPT, UP0 ;  /* 0x0000003f0f00728c */ /* 0x000fe4000bf05300 */
[----:B------:R-:W-:-:S02]  /*ea40*/  USEL UR16, UR45, URZ, UP1 ;  /* 0x0000003f2d107287 */ /* 0x000fc40008800000 */
[----:B------:R-:W-:Y:S02]  /*ea50*/  USEL UR18, UR43, URZ, !UP0 ;  /* 0x0000003f2b127287 */ /* 0x000fe4000c000000 */
[----:B------:R-:W-:-:S04]  /*ea60*/  USHF.R.S32.HI UR17, URZ, 0x1f, UR43 ;  /* 0x0000001f3f117899 */ /* 0x000fc8000801142b */
[----:B------:R-:W-:Y:S01]  /*ea70*/  ULDC.64 UR14, c[0x0][UR20+0x228] ;  /* 0x00008a00140e7abb */ /* 0x000fe20008000a00 */
[----:B------:R-:W-:Y:S01]  /*ea80*/  ULDC.64 UR10, c[0x0][UR20+0x220] ;  /* 0x00008800140a7abb */ /* 0x000fe20008000a00 */
[----:B------:R-:W-:Y:S02]  /*ea90*/  UIMAD.WIDE.U32 UR22, UR14, UR16, URZ ;  /* 0x000000100e1672a5 */ /* 0x000fe4000f8e003f */
[----:B------:R-:W-:Y:S01]  /*eaa0*/  UIMAD UR21, UR15, UR16, URZ ;  /* 0x000000100f1572a4 */ /* 0x000fe2000f8e023f */
[----:B0-----:R-:W-:Y:S01]  /*eab0*/  ISETP.NE.AND P0, PT, R0, 0x1, PT ;  /* 0x000000010000780c */ /* 0x001fe20003f05270 */
[----:B------:R-:W-:Y:S01]  /*eac0*/  UIMAD.WIDE.U32 UR14, UR10, UR18, URZ ;  /* 0x000000120a0e72a5 */ /* 0x000fe2000f8e003f */
[----:B------:R-:W-:Y:S01]  /*ead0*/  ULDC.64 UR12, c[0x0][UR20+0x218] ;  /* 0x00008600140c7abb */ /* 0x000fe20008000a00 */
[----:B------:R-:W-:Y:S02]  /*eae0*/  USEL UR19, UR17, URZ, !UP0 ;  /* 0x0000003f11137287 */ /* 0x000fe4000c000000 */
[----:B------:R-:W-:-:S02]  /*eaf0*/  UIMAD UR18, UR11, UR18, URZ ;  /* 0x000000120b1272a4 */ /* 0x000fc4000f8e023f */
[----:B------:R-:W-:Y:S02]  /*eb00*/  UIMAD.WIDE.U32 UR16, UR12, UR44, URZ ;  /* 0x0000002c0c1072a5 */ /* 0x000fe4000f8e003f */
[----:B------:R-:W-:Y:S02]  /*eb10*/  UIMAD UR12, UR13, UR44, URZ ;  /* 0x0000002c0d0c72a4 */ /* 0x000fe4000f8e023f */
[----:B------:R-:W-:Y:S02]  /*eb20*/  UIMAD UR18, UR10, UR19, UR18 ;  /* 0x000000130a1272a4 */ /* 0x000fe4000f8e0212 */
[----:B------:R-:W0:Y:S01]  /*eb30*/  @P0 LDC R4, c[0x0][0xbec] ;  /* 0x0002fb00ff040b82 */ /* 0x000e220000000800 */
[----:B------:R-:W-:Y:S02]  /*eb40*/  UIADD3 UR21, UR23, UR21, URZ ;  /* 0x0000001517157290 */ /* 0x000fe4000fffe03f */
[----:B------:R-:W-:Y:S02]  /*eb50*/  UIADD3 UR10, UR17, UR12, URZ ;  /* 0x0000000c110a7290 */ /* 0x000fe4000fffe03f */
[----:B------:R-:W-:-:S02]  /*eb60*/  UIADD3 UR16, UP0, UP2, UR14, UR16, UR4 ;  /* 0x000000100e107290 */ /* 0x000fc4000fa1e004 */
[----:B------:R-:W-:Y:S01]  /*eb70*/  UIADD3 UR12, UR15, UR18, URZ ;  /* 0x000000120f0c7290 */ /* 0x000fe2000fffe03f */
[----:B------:R-:W1:Y:S01]  /*eb80*/  @P0 LDC R7, c[0x0][0xbf0] ;  /* 0x0002fc00ff070b82 */ /* 0x000e620000000800 */
[----:B------:R-:W-:Y:S02]  /*eb90*/  IMAD.U32 R6, RZ, RZ, UR21 ;  /* 0x00000015ff067e24 */ /* 0x000fe4000f8e00ff */
[----:B------:R-:W-:-:S03]  /*eba0*/  UIADD3.X UR12, UR12, UR10, UR24, UP0, UP2 ;  /* 0x0000000a0c0c7290 */ /* 0x000fc600087e4418 */
[----:B------:R-:W-:Y:S01]  /*ebb0*/  ULDC.64 UR10, c[0x0][UR20+0x210] ;  /* 0x00008400140a7abb */ /* 0x000fe20008000a00 */
[----:B0-----:R-:W-:-:S05]  /*ebc0*/  @P0 IMAD.HI.U32 R4, R9, R4, RZ ;  /* 0x0000000409040227 */ /* 0x001fca00078e00ff */
[----:B-1----:R-:W-:Y:S01]  /*ebd0*/  @P0 SHF.R.U32.HI R5, RZ, R7, R4 ;  /* 0x00000007ff050219 */ /* 0x002fe20000011604 */
[----:B------:R-:W-:-:S04]  /*ebe0*/  IMAD.U32 R4, RZ, RZ, UR22 ;  /* 0x00000016ff047e24 */ /* 0x000fc8000f8e00ff */
[--C-:B------:R-:W-:Y:S01]  /*ebf0*/  IMAD.MOV R7, RZ, RZ, -R5.reuse ;  /* 0x000000ffff077224 */ /* 0x100fe200078e0a05 */
[----:B------:R-:W-:Y:S02]  /*ec00*/  IADD3 R4, P0, P2, R5, UR16, R4 ;  /* 0x0000001005047c10 */ /* 0x000fe4000fa1e004 */
[----:B------:R-:W-:Y:S01]  /*ec10*/  SHF.R.S32.HI R5, RZ, 0x1f, R5 ;  /* 0x0000001fff057819 */ /* 0x000fe20000011405 */
[----:B------:R-:W-:-:S03]  /*ec20*/  IMAD R7, R0, R7, R9 ;  /* 0x0000000700077224 */ /* 0x000fc600078e0209 */
        /* <DEDUP_REMOVED lines=9> */
[----:B------:R-:W-:Y:S02]  /*ecc0*/  IMAD.IADD R5, R5, 0x1, R9 ;  /* 0x0000000105057824 */ /* 0x000fe400078e0209 */
[----:B------:R-:W-:Y:S03]  /*ecd0*/  SHFL.IDX PT, R6, R8, 0x1, 0x1c1f ;  /* 0x003c1f0008067f89 */ /* 0x000fe600000e0000 */
[----:B------:R-:W-:Y:S02]  /*ece0*/  LEA.HI.X R10, R4, UR13, R5, 0x2, P0 ;  /* 0x0000000d040a7c11 */ /* 0x000fe400080f1405 */
[----:B------:R-:W-:Y:S04]  /*ecf0*/  SHFL.IDX PT, R4, R8, RZ, 0x1c1f ;  /* 0x001c1fff08047589 */ /* 0x000fe800000e0000 */
[----:B------:R-:W0:Y:S04]  /*ed00*/  SHFL.IDX PT, R5, R10, RZ, 0x1c1f ;  /* 0x001c1fff0a057589 */ /* 0x000e2800000e0000 */
[----:B------:R-:W1:Y:S01]  /*ed10*/  SHFL.IDX PT, R7, R10, 0x1, 0x1c1f ;  /* 0x003c1f000a077f89 */ /* 0x000e6200000e0000 */
[----:B--2---:R-:W-:-:S02]  /*ed20*/  IMAD.MOV R9, RZ, RZ, -R11 ;  /* 0x000000ffff097224 */ /* 0x004fc400078e0a0b */
[----:B------:R-:W-:Y:S02]  /*ed30*/  IMAD R11, R0, UR8, RZ ;  /* 0x00000008000b7c24 */ /* 0x000fe4000f8e02ff */
[----:B------:R-:W-:Y:S01]  /*ed40*/  VIADD R0, R20, 0x8 ;  /* 0x0000000814007836 */ /* 0x000fe20000000000 */
[----:B------:R-:W-:-:S04]  /*ed50*/  ISETP.NE.AND P0, PT, R2, R9, PT ;  /* 0x000000090200720c */ /* 0x000fc80003f05270 */
[-C--:B------:R-:W-:Y:S02]  /*ed60*/  ISETP.GE.OR P2, PT, R20, R11.reuse, P0 ;  /* 0x0000000b1400720c */ /* 0x080fe40000746670 */
[----:B------:R-:W-:-:S11]  /*ed70*/  ISETP.GE.OR P0, PT, R0, R11, P0 ;  /* 0x0000000b0000720c */ /* 0x000fd60000706670 */
[----:B0-----:R0:W-:Y:S04]  /*ed80*/  @!P2 ST.E desc[UR40][R4.64], R3 ;  /* 0x000000030400a985 */ /* 0x0011e8000c101928 */
[----:B-1----:R0:W-:Y:S02]  /*ed90*/  @!P0 ST.E desc[UR40][R6.64], R12 ;  /* 0x0000000c06008985 */ /* 0x0021e4000c101928 */
.L_x_5350:
[----:B------:R-:W-:Y:S05]  /*eda0*/  @P1 BRA `(.L_x_5351) ;  /* 0x0000001000481947 */ /* 0x000fea0003800000 */
[----:B0-----:R-:W-:Y:S01]  /*edb0*/  IMAD R3, R224, 0x40, R185 ;  /* 0x00000040e0037824 */ /* 0x001fe200078e02b9 */
[----:B------:R-:W0:Y:S01]  /*edc0*/  LDC R81, c[0x0][0xbe8] ;  /* 0x0002fa00ff517b82 */ /* 0x000e220000000800 */
[----:B------:R-:W-:Y:S01]  /*edd0*/  ULDC UR16, c[0x0][0xac8] ;  /* 0x0002b20000107ab9 */ /* 0x000fe20000000800 */
[----:B------:R-:W-:Y:S01]  /*ede0*/  ULDC.64 UR14, c[0x0][0xaa0] ;  /* 0x0002a800000e7ab9 */ /* 0x000fe20000000a00 */
[----:B------:R-:W-:-:S03]  /*edf0*/  IMAD.WIDE R14, R3, 0x2, R14 ;  /* 0x00000002030e7825 */ /* 0x000fc600078e020e */
[C---:B------:R-:W-:Y:S02]  /*ee00*/  IADD3 R41, P2, R14.reuse, 0x7000, RZ ;  /* 0x000070000e297810 */ /* 0x040fe40007f5e0ff */
[----:B------:R-:W-:Y:S02]  /*ee10*/  IADD3 R9, P3, R14, 0x1000, RZ ;  /* 0x000010000e097810 */ /* 0x000fe40007f7e0ff */
[----:B------:R-:W-:Y:S02]  /*ee20*/  LOP3.LUT R40, R41, 0x380, RZ, 0xc0, !PT ;  /* 0x0000038029287812 */ /* 0x000fe400078ec0ff */
[----:B------:R-:W-:Y:S02]  /*ee30*/  LOP3.LUT R8, R9, 0x380, RZ, 0xc0, !PT ;  /* 0x0000038009087812 */ /* 0x000fe400078ec0ff */
[----:B------:R-:W-:Y:S02]  /*ee40*/  SHF.R.U64 R40, R40, 0x3, RZ ;  /* 0x0000000328287819 */ /* 0x000fe400000012ff */
[----:B------:R-:W-:-:S02]  /*ee50*/  SHF.R.U64 R8, R8, 0x3, RZ ;  /* 0x0000000308087819 */ /* 0x000fc400000012ff */
[----:B------:R-:W-:Y:S02]  /*ee60*/  IADD3 R33, P0, R14, 0x5000, RZ ;  /* 0x000050000e217810 */ /* 0x000fe40007f1e0ff */
[----:B------:R-:W-:Y:S01]  /*ee70*/  LOP3.LUT R40, R40, R41, RZ, 0x3c, !PT ;  /* 0x0000002928287212 */ /* 0x000fe200078e3cff */
[--C-:B------:R-:W-:Y:S01]  /*ee80*/  IMAD.X R41, RZ, RZ, R15.reuse, P2 ;  /* 0x000000ffff297224 */ /* 0x100fe200010e060f */
[----:B------:R-:W-:Y:S01]  /*ee90*/  LOP3.LUT R8, R8, R9, RZ, 0x3c, !PT ;  /* 0x0000000908087212 */ /* 0x000fe200078e3cff */
[----:B------:R-:W-:Y:S01]  /*eea0*/  IMAD.X R9, RZ, RZ, R15, P3 ;  /* 0x000000ffff097224 */ /* 0x000fe200018e060f */
[C---:B------:R-:W-:Y:S02]  /*eeb0*/  IADD3 R69, P2, R14.reuse, 0xe000, RZ ;  /* 0x0000e0000e457810 */ /* 0x040fe40007f5e0ff */
[----:B------:R-:W-:Y:S01]  /*eec0*/  LOP3.LUT R32, R33, 0x380, RZ, 0xc0, !PT ;  /* 0x0000038021207812 */ /* 0x000fe200078ec0ff */
[----:B------:R-:W-:Y:S01]  /*eed0*/  UIMAD UR12, UR24, UR14, URZ ;  /* 0x0000000e180c72a4 */ /* 0x000fe2000f8e023f */
[C---:B------:R-:W-:Y:S01]  /*eee0*/  IADD3 R45, P3, R14.reuse, 0x8000, RZ ;  /* 0x000080000e2d7810 */ /* 0x040fe20007f7e0ff */
[C---:B------:R-:W-:Y:S01]  /*eef0*/  VIADD R99, R185.reuse, 0x80 ;  /* 0x00000080b9637836 */ /* 0x040fe20000000000 */
[----:B------:R-:W-:Y:S01]  /*ef00*/  IADD3 R37, P1, R14, 0x6000, RZ ;  /* 0x000060000e257810 */ /* 0x000fe20007f3e0ff */
[----:B------:R-:W-:Y:S01]  /*ef10*/  VIADD R97, R185, 0xc0 ;  /* 0x000000c0b9617836 */ /* 0x000fe20000000000 */
[----:B------:R-:W-:Y:S01]  /*ef20*/  LOP3.LUT R68, R69, 0x380, RZ, 0xc0, !PT ;  /* 0x0000038045447812 */ /* 0x000fe200078ec0ff */
[----:B------:R-:W-:Y:S01]  /*ef30*/  UIMAD.WIDE.U32 UR10, UR4, UR14, URZ ;  /* 0x0000000e040a72a5 */ /* 0x000fe2000f8e003f */
[----:B------:R-:W-:Y:S01]  /*ef40*/  SHF.R.U64 R32, R32, 0x3, RZ ;  /* 0x0000000320207819 */ /* 0x000fe200000012ff */
[----:B------:R-:W-:Y:S01]  /*ef50*/  VIADD R101, R185, 0x100 ;  /* 0x00000100b9657836 */ /* 0x000fe20000000000 */
[----:B------:R-:W-:Y:S01]  /*ef60*/  LOP3.LUT R44, R45, 0x380, RZ, 0xc0, !PT ;  /* 0x000003802d2c7812 */ /* 0x000fe200078ec0ff */
[----:B------:R-:W-:Y:S01]  /*ef70*/  VIADD R91, R185, 0x140 ;  /* 0x00000140b95b7836 */ /* 0x000fe20000000000 */
[----:B------:R-:W-:Y:S01]  /*ef80*/  LOP3.LUT R36, R37, 0x380, RZ, 0xc0, !PT ;  /* 0x0000038025247812 */ /* 0x000fe200078ec0ff */
[----:B------:R-:W5:Y:S01]  /*ef90*/  LD.E.128 R8, desc[UR40][R8.64] ;  /* 0x0000002808087980 */ /* 0x000f62000c101d00 */
[----:B------:R-:W-:-:S02]  /*efa0*/  SHF.R.U64 R68, R68, 0x3, RZ ;  /* 0x0000000344447819 */ /* 0x000fc400000012ff */
[----:B------:R-:W-:Y:S01]  /*efb0*/  LOP3.LUT R32, R32, R33, RZ, 0x3c, !PT ;  /* 0x0000002120207212 */ /* 0x000fe200078e3cff */
[--C-:B------:R-:W-:Y:S01]  /*efc0*/  IMAD.X R33, RZ, RZ, R15.reuse, P0 ;  /* 0x000000ffff217224 */ /* 0x100fe200000e060f */
[----:B------:R-:W-:Y:S01]  /*efd0*/  SHF.R.U64 R44, R44, 0x3, RZ ;  /* 0x000000032c2c7819 */ /* 0x000fe200000012ff */
[----:B------:R-:W5:Y:S01]  /*efe0*/  LD.E.128 R40, desc[UR40][R40.64] ;  /* 0x0000002828287980 */ /* 0x000f62000c101d00 */
[----:B------:R-:W-:Y:S02]  /*eff0*/  SHF.R.U64 R36, R36, 0x3, RZ ;  /* 0x0000000324247819 */ /* 0x000fe400000012ff */
[----:B------:R-:W-:Y:S01]  /*f000*/  IADD3 R61, P0, R14, 0xc000, RZ ;  /* 0x0000c0000e3d7810 */ /* 0x000fe20007f1e0ff */
[----:B------:R-:W-:Y:S01]  /*f010*/  UIMAD UR12, UR4, UR15, UR12 ;  /* 0x0000000f040c72a4 */ /* 0x000fe2000f8e020c */
[----:B------:R-:W-:Y:S01]  /*f020*/  LOP3.LUT R68, R68, R69, RZ, 0x3c, !PT ;  /* 0x0000004544447212 */ /* 0x000fe200078e3cff */
[--C-:B------:R-:W-:Y:S01]  /*f030*/  IMAD.X R69, RZ, RZ, R15.reuse, P2 ;  /* 0x000000ffff457224 */ /* 0x100fe200010e060f */
[----:B------:R-:W-:Y:S01]  /*f040*/  LOP3.LUT R44, R44, R45, RZ, 0x3c, !PT ;  /* 0x0000002d2c2c7212 */ /* 0x000fe200078e3cff */
[--C-:B------:R-:W-:Y:S01]  /*f050*/  IMAD.X R45, RZ, RZ, R15.reuse, P3 ;  /* 0x000000ffff2d7224 */ /* 0x100fe200018e060f */
[----:B0-----:R-:W-:Y:S01]  /*f060*/  ISETP.NE.AND P2, PT, R81, 0x1, PT ;  /* 0x000000015100780c */ /* 0x001fe20003f45270 */
[----:B------:R-:W5:Y:S01]  /*f070*/  LD.E.128 R32, desc[UR40][R32.64] ;  /* 0x0000002820207980 */ /* 0x000f62000c101d00 */
[----:B------:R-:W-:Y:S01]  /*f080*/  LOP3.LUT R36, R36, R37, RZ, 0x3c, !PT ;  /* 0x0000002524247212 */ /* 0x000fe200078e3cff */
[----:B------:R-:W-:Y:S01]  /*f090*/  IMAD.X R37, RZ, RZ, R15, P1 ;  /* 0x000000ffff257224 */ /* 0x000fe200008e060f */
[----:B------:R-:W-:-:S02]  /*f0a0*/  LOP3.LUT R60, R61, 0x380, RZ, 0xc0, !PT ;  /* 0x000003803d3c7812 */ /* 0x000fc400078ec0ff */
[C---:B------:R-:W-:Y:S02]  /*f0b0*/  IADD3 R13, P4, R14.reuse, 0x2000, RZ ;  /* 0x000020000e0d7810 */ /* 0x040fe40007f9e0ff */
[C---:B------:R-:W-:Y:S02]  /*f0c0*/  IADD3 R25, P5, R14.reuse, 0x3000, RZ ;  /* 0x000030000e197810 */ /* 0x040fe40007fbe0ff */
[C---:B------:R-:W-:Y:S01]  /*f0d0*/  IADD3 R29, P6, R14.reuse, 0x4000, RZ ;  /* 0x000040000e1d7810 */ /* 0x040fe20007fde0ff */
[----:B------:R-:W-:Y:S01]  /*f0e0*/  UIADD3 UR11, UR11, UR12, URZ ;  /* 0x0000000c0b0b7290 */ /* 0x000fe2000fffe03f */
[C---:B------:R-:W-:Y:S01]  /*f0f0*/  IADD3 R3, P3, R14.reuse, 0xf000, RZ ;  /* 0x0000f0000e037810 */ /* 0x040fe20007f7e0ff */
[----:B------:R-:W0:Y:S01]  /*f100*/  @P2 LDC R21, c[0x0][0xbec] ;  /* 0x0002fb00ff152b82 */ /* 0x000e220000000800 */
[----:B------:R-:W-:Y:S01]  /*f110*/  IADD3 R65, P1, R14, 0xd000, RZ ;  /* 0x0000d0000e417810 */ /* 0x000fe20007f3e0ff */
[----:B------:R-:W-:Y:S01]  /*f120*/  ULDC.64 UR12, c[0x0][0xae8] ;  /* 0x0002ba00000c7ab9 */ /* 0x000fe20000000a00 */
[----:B------:R-:W-:Y:S01]  /*f130*/  SHF.R.U64 R60, R60, 0x3, RZ ;  /* 0x000000033c3c7819 */ /* 0x000fe200000012ff */
[----:B------:R-:W-:Y:S01]  /*f140*/  USHF.R.S32.HI UR4, URZ, 0x1f, UR9 ;  /* 0x0000001f3f047899 */ /* 0x000fe20008011409 */
[----:B------:R-:W-:Y:S01]  /*f150*/  LOP3.LUT R0, R3, 0x380, RZ, 0xc0, !PT ;  /* 0x0000038003007812 */ /* 0x000fe200078ec0ff */
[--C-:B------:R-:W-:Y:S01]  /*f160*/  IMAD.X R73, RZ, RZ, R15.reuse, P3 ;  /* 0x000000ffff497224 */ /* 0x100fe200018e060f */
[----:B------:R-:W-:Y:S01]  /*f170*/  LOP3.LUT R64, R65, 0x380, RZ, 0xc0, !PT ;  /* 0x0000038041407812 */ /* 0x000fe200078ec0ff */
[----:B------:R-:W1:Y:S01]  /*f180*/  @P2 LDC R77, c[0x0][0xbf0] ;  /* 0x0002fc00ff4d2b82 */ /* 0x000e620000000800 */
[----:B------:R-:W-:Y:S01]  /*f190*/  LOP3.LUT R60, R60, R61, RZ, 0x3c, !PT ;  /* 0x0000003d3c3c7212 */ /* 0x000fe200078e3cff */
[----:B------:R-:W-:Y:S01]  /*f1a0*/  IMAD.X R61, RZ, RZ, R15, P0 ;  /* 0x000000ffff3d7224 */ /* 0x000fe200000e060f */
[----:B------:R-:W-:Y:S01]  /*f1b0*/  SHF.R.U64 R0, R0, 0x3, RZ ;  /* 0x0000000300007819 */ /* 0x000fe200000012ff */
[----:B------:R-:W5:Y:S01]  /*f1c0*/  LD.E.128 R36, desc[UR40][R36.64] ;  /* 0x0000002824247980 */ /* 0x000f62000c101d00 */
[----:B------:R-:W-:-:S02]  /*f1d0*/  SHF.R.U64 R64, R64, 0x3, RZ ;  /* 0x0000000340407819 */ /* 0x000fc400000012ff */
[----:B------:R-:W-:Y:S01]  /*f1e0*/  ISETP.GE.AND P0, PT, R192, UR16, PT ;  /* 0x00000010c0007c0c */ /* 0x000fe2000bf06270 */
[----:B------:R-:W5:Y:S01]  /*f1f0*/  LD.E.128 R44, desc[UR40][R44.64] ;  /* 0x000000282c2c7980 */ /* 0x000f62000c101d00 */
[----:B------:R-:W-:Y:S02]  /*f200*/  LOP3.LUT R72, R0, R3, RZ, 0x3c, !PT ;  /* 0x0000000300487212 */ /* 0x000fe400078e3cff */
[----:B------:R-:W-:Y:S01]  /*f210*/  LOP3.LUT R64, R64, R65, RZ, 0x3c, !PT ;  /* 0x0000004140407212 */ /* 0x000fe200078e3cff */
[----:B------:R-:W-:Y:S01]  /*f220*/  IMAD.X R65, RZ, RZ, R15, P1 ;  /* 0x000000ffff417224 */ /* 0x000fe200008e060f */
[----:B------:R-:W-:Y:S01]  /*f230*/  SEL R3, RZ, 0xffffffff, P0 ;  /* 0xffffffffff037807 */ /* 0x000fe20000000000 */
[----:B------:R-:W5:Y:S01]  /*f240*/  LD.E.128 R68, desc[UR40][R68.64] ;  /* 0x0000002844447980 */ /* 0x000f62000c101d00 */
[----:B------:R-:W-:Y:S02]  /*f250*/  ISETP.GE.AND P1, PT, R185, UR16, PT ;  /* 0x00000010b9007c0c */ /* 0x000fe4000bf26270 */
[----:B------:R-:W-:Y:S01]  /*f260*/  LOP3.LUT R12, R13, 0x380, RZ, 0xc0, !PT ;  /* 0x000003800d0c7812 */ /* 0x000fe200078ec0ff */
[----:B------:R-:W-:Y:S01]  /*f270*/  IMAD.SHL.U32 R3, R3, 0x2, RZ ;  /* 0x0000000203037824 */ /* 0x000fe200078e00ff */
[----:B------:R-:W-:-:S02]  /*f280*/  SEL R0, RZ, 0x1, P1 ;  /* 0x00000001ff007807 */ /* 0x000fc40000800000 */
[----:B------:R-:W-:Y:S02]  /*f290*/  LOP3.LUT R24, R25, 0x380, RZ, 0xc0, !PT ;  /* 0x0000038019187812 */ /* 0x000fe400078ec0ff */
[----:B------:R-:W-:Y:S01]  /*f2a0*/  LOP3.LUT R28, R29, 0x380, RZ, 0xc0, !PT ;  /* 0x000003801d1c7812 */ /* 0x000fe200078ec0ff */
[----:B------:R-:W-:Y:S01]  /*f2b0*/  UIMAD.WIDE.U32 UR10, UR44, UR12, UR10 ;  /* 0x0000000c2c0a72a5 */ /* 0x000fe2000f8e000a */
[----:B------:R-:W-:Y:S01]  /*f2c0*/  LOP3.LUT R3, R3, 0x2, R0, 0xe2, !PT ;  /* 0x0000000203037812 */ /* 0x000fe200078ee200 */
[----:B------:R-:W-:Y:S01]  /*f2d0*/  IMAD R0, R187, 0x20, R224 ;  /* 0x00000020bb007824 */ /* 0x000fe200078e02e0 */
[----:B------:R-:W-:Y:S01]  /*f2e0*/  ISETP.GE.AND P1, PT, R99, UR16, PT ;  /* 0x0000001063007c0c */ /* 0x000fe2000bf26270 */
[----:B------:R-:W5:Y:S01]  /*f2f0*/  LD.E.128 R60, desc[UR40][R60.64] ;  /* 0x000000283c3c7980 */ /* 0x000f62000c101d00 */
[----:B------:R-:W-:Y:S01]  /*f300*/  ISETP.GE.AND P0, PT, R97, UR16, PT ;  /* 0x0000001061007c0c */ /* 0x000fe2000bf06270 */
[----:B------:R-:W-:Y:S01]  /*f310*/  VIADD R80, R0, UR42 ;  /* 0x0000002a00507c36 */ /* 0x000fe20008000000 */
[----:B------:R-:W-:Y:S01]  /*f320*/  SHF.R.U64 R12, R12, 0x3, RZ ;  /* 0x000000030c0c7819 */ /* 0x000fe200000012ff */
[----:B------:R-:W5:Y:S01]  /*f330*/  LD.E.128 R64, desc[UR40][R64.64] ;  /* 0x0000002840407980 */ /* 0x000f62000c101d00 */
[----:B------:R-:W-:-:S02]  /*f340*/  SHF.R.U64 R24, R24, 0x3, RZ ;  /* 0x0000000318187819 */ /* 0x000fc400000012ff */
[----:B------:R-:W-:Y:S01]  /*f350*/  SHF.R.U64 R28, R28, 0x3, RZ ;  /* 0x000000031c1c7819 */ /* 0x000fe200000012ff */
[----:B------:R-:W5:Y:S01]  /*f360*/  LD.E.128 R72, desc[UR40][R72.64] ;  /* 0x0000002848487980 */ /* 0x000f62000c101d00 */
[----:B------:R-:W-:Y:S02]  /*f370*/  SEL R20, RZ, 0xffffffff, P1 ;  /* 0xffffffffff147807 */ /* 0x000fe40000800000 */
[----:B------:R-:W-:Y:S01]  /*f380*/  SEL R0, RZ, 0xffffffff, P0 ;  /* 0xffffffffff007807 */ /* 0x000fe20000000000 */
[----:B------:R-:W-:Y:S01]  /*f390*/  UIMAD UR11, UR44, UR13, UR11 ;  /* 0x0000000d2c0b72a4 */ /* 0x000fe2000f8e020b */
[----:B------:R-:W-:Y:S01]  /*f3a0*/  LOP3.LUT R12, R12, R13, RZ, 0x3c, !PT ;  /* 0x0000000d0c0c7212 */ /* 0x000fe200078e3cff */
[--C-:B------:R-:W-:Y:S01]  /*f3b0*/  IMAD.X R13, RZ, RZ, R15.reuse, P4 ;  /* 0x000000ffff0d7224 */ /* 0x100fe200020e060f */
[----:B------:R-:W-:Y:S01]  /*f3c0*/  LOP3.LUT R24, R24, R25, RZ, 0x3c, !PT ;  /* 0x0000001918187212 */ /* 0x000fe200078e3cff */
[--C-:B------:R-:W-:Y:S01]  /*f3d0*/  IMAD.X R25, RZ, RZ, R15.reuse, P5 ;  /* 0x000000ffff197224 */ /* 0x100fe200028e060f */
[----:B------:R-:W-:Y:S01]  /*f3e0*/  LOP3.LUT R28, R28, R29, RZ, 0x3c, !PT ;  /* 0x0000001d1c1c7212 */ /* 0x000fe200078e3cff */
[----:B------:R-:W-:Y:S01]  /*f3f0*/  IMAD.X R29, RZ, RZ, R15, P6 ;  /* 0x000000ffff1d7224 */ /* 0x000fe200030e060f */
[----:B------:R-:W-:Y:S01]  /*f400*/  IADD3 R49, P4, R14, 0x9000, RZ ;  /* 0x000090000e317810 */ /* 0x000fe20007f9e0ff */
[----:B------:R-:W-:Y:S01]  /*f410*/  IMAD.SHL.U32 R20, R20, 0x4, RZ ;  /* 0x0000000414147824 */ /* 0x000fe200078e00ff */
[C---:B------:R-:W-:Y:S01]  /*f420*/  IADD3 R53, P5, R14.reuse, 0xa000, RZ ;  /* 0x0000a0000e357810 */ /* 0x040fe20007fbe0ff */
[----:B------:R-:W-:Y:S01]  /*f430*/  ULDC.64 UR12, c[0x0][0xaf0] ;  /* 0x0002bc00000c7ab9 */ /* 0x000fe20000000a00 */
[----:B------:R-:W-:Y:S01]  /*f440*/  IADD3 R57, P6, R14, 0xb000, RZ ;  /* 0x0000b0000e397810 */ /* 0x000fe20007fde0ff */
[----:B------:R-:W-:Y:S01]  /*f450*/  IMAD.SHL.U32 R79, R0, 0x8, RZ ;  /* 0x00000008004f7824 */ /* 0x000fe200078e00ff */
[----:B------:R-:W-:Y:S01]  /*f460*/  UIMAD UR4, UR4, UR12, URZ ;  /* 0x0000000c040472a4 */ /* 0x000fe2000f8e023f */
[----:B0-----:R-:W-:Y:S01]  /*f470*/  @P2 IMAD.HI.U32 R0, R80, R21, RZ ;  /* 0x0000001550002227 */ /* 0x001fe200078e00ff */
[----:B------:R-:W-:Y:S01]  /*f480*/  LOP3.LUT R48, R49, 0x380, RZ, 0xc0, !PT ;  /* 0x0000038031307812 */ /* 0x000fe200078ec0ff */
[----:B------:R-:W5:Y:S01]  /*f490*/  LD.E.128 R24, desc[UR40][R24.64] ;  /* 0x0000002818187980 */ /* 0x000f62000c101d00 */
[----:B------:R-:W-:-:S02]  /*f4a0*/  LOP3.LUT R52, R53, 0x380, RZ, 0xc0, !PT ;  /* 0x0000038035347812 */ /* 0x000fc400078ec0ff */
[----:B------:R-:W-:Y:S01]  /*f4b0*/  LOP3.LUT R56, R57, 0x380, RZ, 0xc0, !PT ;  /* 0x0000038039387812 */ /* 0x000fe200078ec0ff */
[----:B------:R-:W5:Y:S01]  /*f4c0*/  LD.E.128 R28, desc[UR40][R28.64] ;  /* 0x000000281c1c7980 */ /* 0x000f62000c101d00 */
[----:B------:R-:W-:Y:S02]  /*f4d0*/  LOP3.LUT R5, R14, 0x380, RZ, 0xc0, !PT ;  /* 0x000003800e057812 */ /* 0x000fe400078ec0ff */
[----:B------:R-:W-:Y:S01]  /*f4e0*/  LOP3.LUT R76, R20, 0x4, R3, 0xe2, !PT ;  /* 0x00000004144c7812 */ /* 0x000fe200078ee203 */
[----:B------:R-:W-:Y:S01]  /*f4f0*/  IMAD.MOV.U32 R3, RZ, RZ, R80 ;  /* 0x000000ffff037224 */ /* 0x000fe200078e0050 */
[----:B------:R-:W-:Y:S01]  /*f500*/  UIMAD UR4, UR9, UR13, UR4 ;  /* 0x0000000d090472a4 */ /* 0x000fe2000f8e0204 */
[----:B-1----:R-:W-:Y:S01]  /*f510*/  @P2 SHF.R.U32.HI R3, RZ, R77, R0 ;  /* 0x0000004dff032219 */ /* 0x002fe20000011600 */
[----:B------:R-:W-:Y:S01]  /*f520*/  UIMAD.WIDE.U32 UR10, UR9, UR12, UR10 ;  /* 0x0000000c090a72a5 */ /* 0x000fe2000f8e000a */
[----:B------:R-:W-:Y:S02]  /*f530*/  SHF.R.U64 R48, R48, 0x3, RZ ;  /* 0x0000000330307819 */ /* 0x000fe400000012ff */
[----:B------:R-:W-:-:S02]  /*f540*/  SHF.R.U64 R52, R52, 0x3, RZ ;  /* 0x0000000334347819 */ /* 0x000fc400000012ff */
[----:B------:R-:W-:Y:S02]  /*f550*/  SHF.R.U64 R56, R56, 0x3, RZ ;  /* 0x0000000338387819 */ /* 0x000fe400000012ff */
[----:B------:R-:W-:Y:S01]  /*f560*/  SHF.R.U64 R5, R5, 0x3, RZ ;  /* 0x0000000305057819 */ /* 0x000fe200000012ff */
[----:B------:R-:W-:Y:S01]  /*f570*/  UIADD3 UR4, UR11, UR4, URZ ;  /* 0x000000040b047290 */ /* 0x000fe2000fffe03f */
[----:B------:R-:W-:Y:S02]  /*f580*/  ISETP.GE.AND P0, PT, R101, UR16, PT ;  /* 0x0000001065007c0c */ /* 0x000fe4000bf06270 */
[--C-:B------:R-:W-:Y:S01]  /*f590*/  SHF.R.S32.HI R77, RZ, 0x1f, R3.reuse ;  /* 0x0000001fff4d7819 */ /* 0x100fe20000011403 */
[----:B------:R-:W-:Y:S01]  /*f5a0*/  IMAD.U32 R20, RZ, RZ, UR10 ;  /* 0x0000000aff147e24 */ /* 0x000fe2000f8e00ff */
[----:B------:R-:W-:Y:S01]  /*f5b0*/  LOP3.LUT R76, R79, 0x8, R76, 0xe2, !PT ;  /* 0x000000084f4c7812 */ /* 0x000fe200078ee24c */
[----:B------:R-:W-:Y:S01]  /*f5c0*/  IMAD.U32 R21, RZ, RZ, UR11 ;  /* 0x0000000bff157e24 */ /* 0x000fe2000f8e00ff */
        /* <DEDUP_REMOVED lines=8> */
[----:B------:R-:W-:Y:S01]  /*f650*/  ULDC.64 UR10, c[0x0][0xae0] ;  /* 0x0002b800000a7ab9 */ /* 0x000fe20000000a00 */
[----:B------:R-:W-:Y:S01]  /*f660*/  IMAD.MOV.U32 R5, RZ, RZ, R15 ;  /* 0x000000ffff057224 */ /* 0x000fe200078e000f */
[----:B------:R-:W-:Y:S01]  /*f670*/  SEL R0, RZ, 0xffffffff, P0 ;  /* 0xffffffffff007807 */ /* 0x000fe20000000000 */
[----:B------:R-:W-:Y:S01]  /*f680*/  IMAD R78, R77, UR10, RZ ;  /* 0x0000000a4d4e7c24 */ /* 0x000fe2000f8e02ff */
[----:B------:R-:W-:Y:S01]  /*f690*/  ISETP.GE.AND P0, PT, R91, UR16, PT ;  /* 0x000000105b007c0c */ /* 0x000fe2000bf06270 */
[----:B------:R-:W-:Y:S01]  /*f6a0*/  IMAD.U32 R21, RZ, RZ, UR4 ;  /* 0x00000004ff157e24 */ /* 0x000fe2000f8e00ff */
[----:B------:R-:W5:Y:S01]  /*f6b0*/  LD.E.128 R12, desc[UR40][R12.64] ;  /* 0x000000280c0c7980 */ /* 0x000f62000c101d00 */
[----:B------:R-:W-:-:S02]  /*f6c0*/  IMAD R77, R81, R79, R80 ;  /* 0x0000004f514d7224 */ /* 0x000fc400078e0250 */
[----:B------:R-:W-:Y:S01]  /*f6d0*/  IMAD.SHL.U32 R83, R0, 0x10, RZ ;  /* 0x0000001000537824 */ /* 0x000fe200078e00ff */
[----:B------:R-:W5:Y:S01]  /*f6e0*/  LD.E.128 R4, desc[UR40][R4.64] ;  /* 0x0000002804047980 */ /* 0x000f62000c101d00 */
[C---:B------:R-:W-:Y:S01]  /*f6f0*/  IMAD R79, R3.reuse, UR11, R78 ;  /* 0x0000000b034f7c24 */ /* 0x040fe2000f8e024e */
[----:B------:R-:W-:Y:S01]  /*f700*/  SEL R0, RZ, 0xffffffff, P0 ;  /* 0xffffffffff007807 */ /* 0x000fe20000000000 */
[----:B------:R-:W-:Y:S01]  /*f710*/  IMAD.WIDE.U32 R20, R3, UR10, R20 ;  /* 0x0000000a03147c25 */ /* 0x000fe2000f8e0014 */
[----:B------:R-:W5:Y:S01]  /*f720*/  LD.E.128 R48, desc[UR40][R48.64] ;  /* 0x0000002830307980 */ /* 0x000f62000c101d00 */
[----:B------:R-:W-:Y:S01]  /*f730*/  SHF.R.S32.HI R3, RZ, 0x1f, R77 ;  /* 0x0000001fff037819 */ /* 0x000fe2000001144d */
[----:B------:R-:W-:Y:S02]  /*f740*/  ULDC.64 UR10, c[0x0][0xad8] ;  /* 0x0002b600000a7ab9 */ /* 0x000fe40000000a00 */
[----:B------:R-:W5:Y:S01]  /*f750*/  LD.E.128 R52, desc[UR40][R52.64] ;  /* 0x0000002834347980 */ /* 0x000f62000c101d00 */
[----:B------:R-:W-:-:S03]  /*f760*/  VIADD R93, R185, 0x180 ;  /* 0x00000180b95d7836 */ /* 0x000fc60000000000 */
[----:B------:R-:W5:Y:S01]  /*f770*/  LD.E.128 R56, desc[UR40][R56.64] ;  /* 0x0000002838387980 */ /* 0x000f62000c101d00 */
[----:B------:R-:W-:Y:S01]  /*f780*/  @!PT LDS RZ, [RZ] ;  /* 0x00000000fffff984 */ /* 0x000fe20000000800 */
[----:B------:R-:W-:Y:S01]  /*f790*/  @!PT LDS RZ, [RZ] ;  /* 0x00000000fffff984 */ /* 0x000fe20000000800 */
[----:B------:R-:W-:Y:S01]  /*f7a0*/  @!PT LDS RZ, [RZ] ;  /* 0x00000000fffff984 */ /* 0x000fe20000000800 */
[----:B------:R-:W-:Y:S01]  /*f7b0*/  @!PT LDS RZ, [RZ] ;  /* 0x00000000fffff984 */ /* 0x000fe20000000800 */
[----:B------:R0:W-:Y:S06]  /*f7c0*/  MEMBAR.ALL.CTA ;  /* 0x0000000000007992 */ /* 0x0001ec0000008000 */
[----:B0-----:R-:W0:Y:S01]  /*f7d0*/  FENCE.VIEW.ASYNC.S ;  /* 0x00000000000073c6 */ /* 0x001e220000000000 */
[----:B------:R-:W-:Y:S01]  /*f7e0*/  LOP3.LUT R76, R83, 0x10, R76, 0xe2, !PT ;  /* 0x00000010534c7812 */ /* 0x000fe200078ee24c */
[----:B------:R-:W-:Y:S01]  /*f7f0*/  IMAD.SHL.U32 R83, R0, 0x20, RZ ;  /* 0x0000002000537824 */ /* 0x000fe200078e00ff */
[----:B------:R-:W-:Y:S01]  /*f800*/  ISETP.GE.AND P0, PT, R93, UR16, PT ;  /* 0x000000105d007c0c */ /* 0x000fe2000bf06270 */
[----:B------:R-:W-:-:S02]  /*f810*/  IMAD.IADD R21, R21, 0x1, R79 ;  /* 0x0000000115157824 */ /* 0x000fc400078e024f */
[----:B------:R-:W-:Y:S02]  /*f820*/  IMAD R0, R3, UR10, RZ ;  /* 0x0000000a03007c24 */ /* 0x000fe4000f8e02ff */
[----:B------:R-:W-:Y:S02]  /*f830*/  VIADD R88, R224, UR42 ;  /* 0x0000002ae0587c36 */ /* 0x000fe40008000000 */
[----:B------:R-:W-:Y:S01]  /*f840*/  IMAD R89, R81, UR8, RZ ;  /* 0x0000000851597c24 */ /* 0x000fe2000f8e02ff */
[----:B------:R-:W-:Y:S01]  /*f850*/  UIADD3 UR4, UR46, 0x28c20, URZ ;  /* 0x00028c202e047890 */ /* 0x000fe2000fffe03f */
[C---:B------:R-:W-:Y:S01]  /*f860*/  IMAD R79, R77.reuse, UR11, R0 ;  /* 0x0000000b4d4f7c24 */ /* 0x040fe2000f8e0200 */
[----:B------:R-:W-:Y:S01]  /*f870*/  SEL R3, RZ, 0x40, P0 ;  /* 0x00000040ff037807 */ /* 0x000fe20000000000 */
[----:B------:R-:W-:Y:S01]  /*f880*/  IMAD.WIDE.U32 R20, R77, UR10, R20 ;  /* 0x0000000a4d147c25 */ /* 0x000fe2000f8e0014 */
[----:B------:R-:W-:Y:S01]  /*f890*/  ISETP.GE.AND P0, PT, R88, R89, PT ;  /* 0x000000595800720c */ /* 0x000fe20003f06270 */
[----:B------:R-:W-:Y:S01]  /*f8a0*/  ULDC.64 UR10, c[0x0][0xa80] ;  /* 0x0002a000000a7ab9 */ /* 0x000fe20000000a00 */
[----:B------:R-:W-:Y:S01]  /*f8b0*/  UPRMT UR4, URZ, 0x654, UR4 ;  /* 0x000006543f047896 */ /* 0x000fe20008000004 */
[----:B------:R-:W-:Y:S01]  /*f8c0*/  VIADD R95, R185, 0x1c0 ;  /* 0x000001c0b95f7836 */ /* 0x000fe20000000000 */
[----:B------:R-:W-:Y:S01]  /*f8d0*/  LEA R86, P2, R20, UR10, 0x1 ;  /* 0x0000000a14567c11 */ /* 0x000fe2000f8408ff */
[----:B------:R-:W-:Y:S01]  /*f8e0*/  IMAD.IADD R21, R21, 0x1, R79 ;  /* 0x0000000115157824 */ /* 0x000fe200078e024f */
[----:B------:R-:W-:-:S02]  /*f8f0*/  LOP3.LUT R76, R83, 0x20, R76, 0xe2, !PT ;  /* 0x00000020534c7812 */ /* 0x000fc400078ee24c */
[----:B------:R-:W-:Y:S02]  /*f900*/  ISETP.GE.AND P1, PT, R95, UR16, PT ;  /* 0x000000105f007c0c */ /* 0x000fe4000bf26270 */
[----:B------:R-:W-:Y:S01]  /*f910*/  LEA.HI.X R87, R20, UR11, R21, 0x1, P2 ;  /* 0x0000000b14577c11 */ /* 0x000fe200090f0c15 */
[----:B0-----:R-:W-:Y:S01]  /*f920*/  SYNCS.ARRIVE.TRANS64.RED.A1T0 RZ, [UR4], RZ ;  /* 0x000000ffffff79a7 */ /* 0x001fe20008100404 */
[----:B------:R-:W-:Y:S01]  /*f930*/  LOP3.LUT R3, R76, R3, RZ, 0xfc, !PT ;  /* 0x000000034c037212 */ /* 0x000fe200078efcff */
[----:B------:R0:W1:Y:S01]  /*f940*/  SHFL.IDX PT, R20, R86, RZ, 0x181f ;  /* 0x00181fff56147589 */ /* 0x00006200000e0000 */
[----:B------:R-:W-:Y:S01]  /*f950*/  SEL R0, RZ, 0x80, P1 ;  /* 0x00000080ff007807 */ /* 0x000fe20000800000 */
[----:B------:R-:W-:Y:S02]  /*f960*/  BSSY B1, `(.L_x_5352) ;  /* 0x000002a000017945 */ /* 0x000fe40003800000 */
[----:B------:R0:W2:Y:S01]  /*f970*/  SHFL.IDX PT, R21, R87, RZ, 0x181f ;  /* 0x00181fff57157589 */ /* 0x0000a200000e0000 */
[----:B------:R-:W-:-:S02]  /*f980*/  LOP3.LUT R0, R3, R0, RZ, 0xfc, !PT ;  /* 0x0000000003007212 */ /* 0x000fc400078efcff */
        /* <DEDUP_REMOVED lines=9> */
[CC--:B-1----:R-:W-:Y:S01]  /*fa20*/  @!P1 LEA R76, P2, R192.reuse, R20.reuse, 0x1 ;  /* 0x00000014c04c9211 */ /* 0x0c2fe200078408ff */
        /* <DEDUP_REMOVED lines=8> */
[-C--:B------:R-:W-:Y:S02]  /*fab0*/  @!P3 LEA R82, P6, R97, R20.reuse, 0x1 ;  /* 0x000000146152b211 */ /* 0x080fe400078c08ff */
        /* <DEDUP_REMOVED lines=9> */
[----:B------:R-:W-:Y:S01]  /*fb50*/  SHF.R.S32.HI R7, RZ, 0x1f, R93 ;  /* 0x0000001fff077819 */ /* 0x000fe2000001145d */
[----:B------:R3:W-:Y:S01]  /*fb60*/  @!P2 ST.E.128 desc[UR40][R84.64], R44 ;  /* 0x0000002c5400a985 */ /* 0x0007e2000c101d28 */
[-C--:B------:R-:W-:Y:S02]  /*fb70*/  @!P1 LEA.HI.X R5, R91, R21.reuse, R5, 0x1, P5 ;  /* 0x000000155b059211 */ /* 0x080fe400028f0c05 */
[C---:B------:R-:W-:Y:S02]  /*fb80*/  @P0 LEA R6, P5, R93.reuse, R20, 0x1 ;  /* 0x000000145d060211 */ /* 0x040fe400078a08ff */
[----:B--2---:R-:W-:Y:S01]  /*fb90*/  SHF.R.S32.HI R13, RZ, 0x1f, R95 ;  /* 0x0000001fff0d7819 */ /* 0x004fe2000001145f */
[----:B------:R3:W-:Y:S01]  /*fba0*/  @!P1 ST.E.128 desc[UR40][R4.64], R52 ;  /* 0x0000003404009985 */ /* 0x0007e2000c101d28 */
[----:B------:R-:W-:-:S02]  /*fbb0*/  @P0 LEA.HI.X R7, R93, R21, R7, 0x1, P5 ;  /* 0x000000155d070211 */ /* 0x000fc400028f0c07 */
[----:B------:R-:W-:-:S03]  /*fbc0*/  @P6 LEA R12, P5, R95, R20, 0x1 ;  /* 0x000000145f0c6211 */ /* 0x000fc600078a08ff */
[----:B------:R3:W-:Y:S01]  /*fbd0*/  @P0 ST.E.128 desc[UR40][R6.64], R60 ;  /* 0x0000003c06000985 */ /* 0x0007e2000c101d28 */
[----:B------:R-:W-:-:S05]  /*fbe0*/  @P6 LEA.HI.X R13, R95, R21, R13, 0x1, P5 ;  /* 0x000000155f0d6211 */ /* 0x000fca00028f0c0d */
[----:B------:R3:W-:Y:S04]  /*fbf0*/  @P6 ST.E.128 desc[UR40][R12.64], R68 ;  /* 0x000000440c006985 */ /* 0x0007e8000c101d28 */
.L_x_5353:
[----:B------:R-:W-:Y:S05]  /*fc00*/  BSYNC B1 ;  /* 0x0000000000017941 */ /* 0x000fea0003800000 */
.L_x_5352:
        /* <DEDUP_REMOVED lines=11> */
[----:B--2---:R-:W-:Y:S01]  /*fcc0*/  SHF.R.S32.HI R21, RZ, 0x1f, R97 ;  /* 0x0000001fff157819 */ /* 0x004fe20000011461 */
[----:B0---4-:R-:W-:Y:S02]  /*fcd0*/  @!P0 IMAD.WIDE R6, R185, 0x2, R4 ;  /* 0x00000002b9068825 */ /* 0x011fe400078e0204 */
[CC--:B------:R-:W-:Y:S02]  /*fce0*/  @!P4 LEA R12, P5, R192.reuse, R4.reuse, 0x1 ;  /* 0x00000004c00cc211 */ /* 0x0c0fe400078a08ff */
[-C--:B------:R-:W-:Y:S01]  /*fcf0*/  @!P3 LEA R14, P6, R99, R4.reuse, 0x1 ;  /* 0x00000004630eb211 */ /* 0x080fe200078c08ff */
[----:B------:R0:W-:Y:S01]  /*fd00*/  @!P0 ST.E.128 desc[UR40][R6.64], R8 ;  /* 0x0000000806008985 */ /* 0x0001e2000c101d28 */
[----:B------:R-:W-:Y:S02]  /*fd10*/  ISETP.GE.AND P0, PT, R91, UR16, PT ;  /* 0x000000105b007c0c */ /* 0x000fe4000bf06270 */
[----:B------:R-:W-:Y:S02]  /*fd20*/  @!P4 LEA.HI.X R13, R192, R5, R152, 0x1, P5 ;  /* 0x00000005c00dc211 */ /* 0x000fe400028f0c98 */
[----:B-1----:R-:W-:-:S02]  /*fd30*/  @!P2 LEA R20, P5, R97, R4, 0x1 ;  /* 0x000000046114a211 */ /* 0x002fc400078a08ff */
[-C--:B------:R-:W-:Y:S01]  /*fd40*/  @!P3 LEA.HI.X R15, R99, R5.reuse, R15, 0x1, P6 ;  /* 0x00000005630fb211 */ /* 0x080fe200030f0c0f */
[----:B------:R1:W-:Y:S01]  /*fd50*/  @!P4 ST.E.128 desc[UR40][R12.64], R24 ;  /* 0x000000180c00c985 */ /* 0x0003e2000c101d28 */
[----:B------:R-:W-:Y:S02]  /*fd60*/  LOP3.LUT P6, RZ, R3, 0x40, RZ, 0xc0, !PT ;  /* 0x0000004003ff7812 */ /* 0x000fe400078cc0ff */
[----:B------:R-:W-:Y:S01]  /*fd70*/  @!P2 LEA.HI.X R21, R97, R5, R21, 0x1, P5 ;  /* 0x000000056115a211 */ /* 0x000fe200028f0c15 */
[----:B------:R1:W-:Y:S01]  /*fd80*/  @!P3 ST.E.128 desc[UR40][R14.64], R32 ;  /* 0x000000200e00b985 */ /* 0x0003e2000c101d28 */
[----:B------:R-:W-:-:S03]  /*fd90*/  SHF.R.S32.HI R3, RZ, 0x1f, R101 ;  /* 0x0000001fff037819 */ /* 0x000fc60000011465 */
[----:B------:R1:W-:Y:S01]  /*fda0*/  @!P2 ST.E.128 desc[UR40][R20.64], R40 ;  /* 0x000000281400a985 */ /* 0x0003e2000c101d28 */
[----:B0-----:R-:W-:-:S04]  /*fdb0*/  @!P1 LEA R6, P5, R101, R4, 0x1 ;  /* 0x0000000465069211 */ /* 0x001fc800078a08ff */
[-C--:B------:R-:W-:Y:S02]  /*fdc0*/  @!P1 LEA.HI.X R7, R101, R5.reuse, R3, 0x1, P5 ;  /* 0x0000000565079211 */ /* 0x080fe400028f0c03 */
[----:B------:R-:W-:Y:S02]  /*fdd0*/  SHF.R.S32.HI R3, RZ, 0x1f, R91 ;  /* 0x0000001fff037819 */ /* 0x000fe4000001145b */
[C---:B------:R-:W-:Y:S01]  /*fde0*/  @!P0 LEA R8, P5, R91.reuse, R4, 0x1 ;  /* 0x000000045b088211 */ /* 0x040fe200078a08ff */
[----:B------:R1:W-:Y:S03]  /*fdf0*/  @!P1 ST.E.128 desc[UR40][R6.64], R48 ;  /* 0x0000003006009985 */ /* 0x0003e6000c101d28 */
[----:B------:R-:W-:Y:S02]  /*fe00*/  @!P0 LEA.HI.X R9, R91, R5, R3, 0x1, P5 ;  /* 0x000000055b098211 */ /* 0x000fe400028f0c03 */
[----:B------:R-:W-:-:S02]  /*fe10*/  SHF.R.S32.HI R3, RZ, 0x1f, R93 ;  /* 0x0000001fff037819 */ /* 0x000fc4000001145d */
[C---:B------:R-:W-:Y:S01]  /*fe20*/  @P6 LEA R10, P5, R93.reuse, R4, 0x1 ;  /* 0x000000045d0a6211 */ /* 0x040fe200078a08ff */
[----:B------:R1:W-:Y:S01]  /*fe30*/  @!P0 ST.E.128 desc[UR40][R8.64], R56 ;  /* 0x0000003808008985 */ /* 0x0003e2000c101d28 */
[----:B------:R-:W-:Y:S02]  /*fe40*/  LOP3.LUT P0, RZ, R0, 0x80, RZ, 0xc0, !PT ;  /* 0x0000008000ff7812 */ /* 0x000fe4000780c0ff */
[----:B------:R-:W-:-:S05]  /*fe50*/  @P6 LEA.HI.X R11, R93, R5, R3, 0x1, P5 ;  /* 0x000000055d0b6211 */ /* 0x000fca00028f0c03 */
[----:B------:R1:W-:Y:S06]  /*fe60*/  @P6 ST.E.128 desc[UR40][R10.64], R64 ;  /* 0x000000400a006985 */ /* 0x0003ec000c101d28 */
[----:B------:R-:W-:Y:S05]  /*fe70*/  @!P0 BRA `(.L_x_5354) ;  /* 0x0000002400648947 */ /* 0x000fea0003800000 */
[----:B------:R-:W-:Y:S02]  /*fe80*/  LEA R4, P0, R95, R4, 0x1 ;  /* 0x000000045f047211 */ /* 0x000fe400078008ff */
[----:B------:R-:W-:-:S04]  /*fe90*/  SHF.R.S32.HI R0, RZ, 0x1f, R95 ;  /* 0x0000001fff007819 */ /* 0x000fc8000001145f */
[----:B------:R-:W-:-:S05]  /*fea0*/  LEA.HI.X R5, R95, R5, R0, 0x1, P0 ;  /* 0x000000055f057211 */ /* 0x000fca00000f0c00 */
[----:B------:R0:W-:Y:S01]  /*feb0*/  ST.E.128 desc[UR40][R4.64], R72 ;  /* 0x0000004804007985 */ /* 0x0001e2000c101d28 */
[----:B------:R-:W-:Y:S05]  /*fec0*/  BRA `(.L_x_5354) ;  /* 0x0000002400507947 */ /* 0x000fea0003800000 */
.L_x_5351:
[----:B------:R-:W-:Y:S01]  /*fed0*/  ULDC.64 UR14, c[0x0][0xb08] ;  /* 0x0002c200000e7ab9 */ /* 0x000fe20000000a00 */
[----:B0-----:R-:W-:Y:S01]  /*fee0*/  VIADD R4, R186, UR42 ;  /* 0x0000002aba047c36 */ /* 0x001fe20008000000 */
[----:B------:R-:W-:Y:S01]  /*fef0*/  UIMAD UR12, UR24, UR14, URZ ;  /* 0x0000000e180c72a4 */ /* 0x000fe2000f8e023f */
[----:B------:R-:W-:Y:S01]  /*ff00*/  BSSY B1, `(.L_x_5355) ;  /* 0x00000ca000017945 */ /* 0x000fe20003800000 */
[----:B------:R-:W-:Y:S01]  /*ff10*/  UIMAD.WIDE.U32 UR10, UR4, UR14, URZ ;  /* 0x0000000e040a72a5 */ /* 0x000fe2000f8e003f */
[----:B------:R-:W-:Y:S01]  /*ff20*/  IMAD.MOV.U32 R3, RZ, RZ, R4 ;  /* 0x000000ffff037224 */ /* 0x000fe200078e0004 */
[----:B------:R-:W-:Y:S01]  /*ff30*/  UIMAD UR12, UR4, UR15, UR12 ;  /* 0x0000000f040c72a4 */ /* 0x000fe2000f8e020c */
[----:B------:R-:W-:Y:S01]  /*ff40*/  SHF.R.S32.HI R21, RZ, 0x1f, R205 ;  /* 0x0000001fff157819 */ /* 0x000fe200000114cd */
[----:B------:R-:W-:Y:S01]  /*ff50*/  ULDC UR14, c[0x0][0xbe8] ;  /* 0x0002fa00000e7ab9 */ /* 0x000fe20000000800 */
[----:B------:R-:W-:Y:S01]  /*ff60*/  USHF.R.S32.HI UR4, URZ, 0x1f, UR9 ;  /* 0x0000001f3f047899 */ /* 0x000fe20008011409 */
[----:B------:R-:W-:Y:S01]  /*ff70*/  SHF.R.S32.HI R152, RZ, 0x1f, R206 ;  /* 0x0000001fff987819 */ /* 0x000fe200000114ce */
[----:B------:R-:W-:Y:S01]  /*ff80*/  UIADD3 UR11, UR11, UR12, URZ ;  /* 0x0000000c0b0b7290 */ /* 0x000fe2000fffe03f */
[----:B------:R-:W-:Y:S01]  /*ff90*/  SHF.R.S32.HI R153, RZ, 0x1f, R207 ;  /* 0x0000001fff997819 */ /* 0x000fe200000114cf */
[----:B------:R-:W-:Y:S01]  /*ffa0*/  UISETP.NE.AND UP0, UPT, UR14, 0x1, UPT ;  /* 0x000000010e00788c */ /* 0x000fe2000bf05270 */
[----:B------:R-:W-:Y:S01]  /*ffb0*/  SHF.R.S32.HI R154, RZ, 0x1f, R208 ;  /* 0x0000001fff9a7819 */ /* 0x000fe200000114d0 */
[----:B------:R-:W-:Y:S01]  /*ffc0*/  ULDC.64 UR12, c[0x0][0xb38] ;  /* 0x0002ce00000c7ab9 */ /* 0x000fe20000000a00 */
[----:B------:R-:W-:Y:S01]  /*ffd0*/  UIMAD UR8, UR8, UR14, URZ ;  /* 0x0000000e080872a4 */ /* 0x000fe2000f8e023f */
[----:B------:R-:W-:Y:S01]  /*ffe0*/  SHF.R.S32.HI R155, RZ, 0x1f, R209 ;  /* 0x0000001fff9b7819 */ /* 0x000fe200000114d1 */
[----:B------:R-:W-:Y:S01]  /*fff0*/  UIMAD.WIDE.U32 UR10, UR44, UR12, UR10 ;  /* 0x0000000c2c0a72a5 */ /* 0x000fe2000f8e000a */
[----:B------:R-:W-:-:S02]  /*10000*/  PLOP3.LUT P0, PT, PT, PT, UP0, 0x80, 0x0 ;  /* 0x000000000000781c */ /* 0x000fc40003f0f008 */
[----:B------:R-:W-:Y:S01]  /*10010*/  SHF.R.S32.HI R156, RZ, 0x1f, R210 ;  /* 0x0000001fff9c7819 */ /* 0x000fe200000114d2 */
[----:B------:R-:W-:Y:S01]  /*10020*/  UIMAD UR11, UR44, UR13, UR11 ;  /* 0x0000000d2c0b72a4 */ /* 0x000fe2000f8e020b */
[----:B------:R-:W-:Y:S02]  /*10030*/  SHF.R.S32.HI R157, RZ, 0x1f, R211 ;  /* 0x0000001fff9d7819 */ /* 0x000fe400000114d3 */
[----:B------:R-:W-:Y:S01]  /*10040*/  ULDC.64 UR12, c[0x0][0xb40] ;  /* 0x0002d000000c7ab9 */ /* 0x000fe20000000a00 */
[----:B------:R-:W-:Y:S01]  /*10050*/  SHF.R.S32.HI R158, RZ, 0x1f, R212 ;  /* 0x0000001fff9e7819 */ /* 0x000fe200000114d4 */
[----:B------:R-:W-:Y:S01]  /*10060*/  UIMAD UR4, UR4, UR12, URZ ;  /* 0x0000000c040472a4 */ /* 0x000fe2000f8e023f */
[----:B------:R-:W-:Y:S01]  /*10070*/  SHF.R.S32.HI R159, RZ, 0x1f, R213 ;  /* 0x0000001fff9f7819 */ /* 0x000fe200000114d5 */
[----:B------:R-:W-:Y:S01]  /*10080*/  UIMAD.WIDE.U32 UR10, UR9, UR12, UR10 ;  /* 0x0000000c090a72a5 */ /* 0x000fe2000f8e000a */
[----:B------:R-:W-:Y:S01]  /*10090*/  SHF.R.S32.HI R160, RZ, 0x1f, R214 ;  /* 0x0000001fffa07819 */ /* 0x000fe200000114d6 */
[----:B------:R-:W-:Y:S01]  /*100a0*/  UIMAD UR4, UR9, UR13, UR4 ;  /* 0x0000000d090472a4 */ /* 0x000fe2000f8e0204 */
[----:B------:R-:W-:-:S02]  /*100b0*/  SHF.R.S32.HI R161, RZ, 0x1f, R215 ;  /* 0x0000001fffa17819 */ /* 0x000fc400000114d7 */
[----:B------:R-:W-:Y:S01]  /*100c0*/  @UP0 ULDC UR9, c[0x0][0xbec] ;  /* 0x0002fb0000090ab9 */ /* 0x000fe20000000800 */
[----:B------:R-:W-:Y:S01]  /*100d0*/  UIADD3 UR11, UR11, UR4, URZ ;  /* 0x000000040b0b7290 */ /* 0x000fe2000fffe03f */
[----:B------:R-:W-:Y:S01]  /*100e0*/  @P0 IMAD.HI.U32 R0, R4, UR9, RZ ;  /* 0x0000000904000c27 */ /* 0x000fe2000f8e00ff */
[----:B------:R-:W-:Y:S01]  /*100f0*/  ULDC.64 UR12, c[0x0][0xb48] ;  /* 0x0002d200000c7ab9 */ /* 0x000fe20000000a00 */
[----:B------:R-:W-:Y:S01]  /*10100*/  @UP0 ULDC UR4, c[0x0][0xbf0] ;  /* 0x0002fc0000040ab9 */ /* 0x000fe20000000800 */
[----:B------:R-:W-:Y:S01]  /*10110*/  UIMAD.WIDE.U32 UR10, UR45, UR12, UR10 ;  /* 0x0000000c2d0a72a5 */ /* 0x000fe2000f8e000a */
[----:B------:R-:W-:Y:S02]  /*10120*/  SHF.R.S32.HI R162, RZ, 0x1f, R216 ;  /* 0x0000001fffa27819 */ /* 0x000fe400000114d8 */
[----:B------:R-:W-:Y:S01]  /*10130*/  @P0 SHF.R.U32.HI R3, RZ, UR4, R0 ;  /* 0x00000004ff030c19 */ /* 0x000fe20008011600 */
[----:B------:R-:W-:Y:S01]  /*10140*/  UIMAD UR45, UR45, UR13, UR11 ;  /* 0x0000000d2d2d72a4 */ /* 0x000fe2000f8e020b */
[----:B------:R-:W-:Y:S01]  /*10150*/  SHF.R.S32.HI R163, RZ, 0x1f, R217 ;  /* 0x0000001fffa37819 */ /* 0x000fe200000114d9 */
[----:B------:R-:W-:Y:S01]  /*10160*/  IMAD.U32 R5, RZ, RZ, UR11 ;  /* 0x0000000bff057e24 */ /* 0x000fe2000f8e00ff */
[--C-:B------:R-:W-:Y:S01]  /*10170*/  SHF.R.S32.HI R0, RZ, 0x1f, R3.reuse ;  /* 0x0000001fff007819 */ /* 0x100fe20000011403 */
[----:B------:R-:W-:Y:S01]  /*10180*/  IMAD.MOV R7, RZ, RZ, -R3 ;  /* 0x000000ffff077224 */ /* 0x000fe200078e0a03 */
[----:B------:R-:W-:Y:S01]  /*10190*/  ULDC.64 UR12, c[0x0][0xb30] ;  /* 0x0002cc00000c7ab9 */ /* 0x000fe20000000a00 */
[----:B------:R-:W-:Y:S01]  /*101a0*/  IMAD.U32 R5, RZ, RZ, UR45 ;  /* 0x0000002dff057e24 */ /* 0x000fe2000f8e00ff */
[----:B------:R-:W-:Y:S01]  /*101b0*/  UIADD3 UR4, UR46, 0x28c20, URZ ;  /* 0x00028c202e047890 */ /* 0x000fe2000fffe03f */
[----:B------:R-:W-:Y:S01]  /*101c0*/  IMAD R7, R7, UR14, R4 ;  /* 0x0000000e07077c24 */ /* 0x000fe2000f8e0204 */
[----:B------:R-:W-:Y:S01]  /*101d0*/  SHF.R.S32.HI R164, RZ, 0x1f, R218 ;  /* 0x0000001fffa47819 */ /* 0x000fe200000114da */
[----:B------:R-:W-:Y:S01]  /*101e0*/  IMAD R0, R0, UR12, RZ ;  /* 0x0000000c00007c24 */ /* 0x000fe2000f8e02ff */
[----:B------:R-:W-:Y:S01]  /*101f0*/  UPRMT UR4, URZ, 0x654, UR4 ;  /* 0x000006543f047896 */ /* 0x000fe20008000004 */
[----:B------:R-:W-:Y:S01]  /*10200*/  IMAD.U32 R4, RZ, RZ, UR10 ;  /* 0x0000000aff047e24 */ /* 0x000fe2000f8e00ff */
[----:B------:R-:W-:Y:S01]  /*10210*/  ULDC.64 UR10, c[0x0][0xb28] ;  /* 0x0002ca00000a7ab9 */ /* 0x000fe20000000a00 */
[C---:B------:R-:W-:Y:S01]  /*10220*/  IMAD R9, R3.reuse, UR13, R0 ;  /* 0x0000000d03097c24 */ /* 0x040fe2000f8e0200 */
[----:B------:R-:W-:Y:S01]  /*10230*/  SHF.R.S32.HI R0, RZ, 0x1f, R7 ;  /* 0x0000001fff007819 */ /* 0x000fe20000011407 */
[----:B------:R-:W-:Y:S01]  /*10240*/  IMAD.WIDE.U32 R4, R3, UR12, R4 ;  /* 0x0000000c03047c25 */ /* 0x000fe2000f8e0004 */
[----:B------:R-:W-:-:S02]  /*10250*/  SHF.R.S32.HI R165, RZ, 0x1f, R219 ;  /* 0x0000001fffa57819 */ /* 0x000fc400000114db */
[----:B------:R-:W-:Y:S01]  /*10260*/  SHF.R.S32.HI R166, RZ, 0x1f, R220 ;  /* 0x0000001fffa67819 */ /* 0x000fe200000114dc */
[----:B------:R-:W-:Y:S01]  /*10270*/  IMAD R0, R0, UR10, RZ ;  /* 0x0000000a00007c24 */ /* 0x000fe2000f8e02ff */
[----:B------:R-:W-:Y:S01]  /*10280*/  SYNCS.ARRIVE.TRANS64.RED.A1T0 RZ, [UR4], RZ ;  /* 0x000000ffffff79a7 */ /* 0x000fe20008100404 */
[----:B------:R-:W-:Y:S01]  /*10290*/  IMAD.IADD R5, R5, 0x1, R9 ;  /* 0x0000000105057824 */ /* 0x000fe200078e0209 */
[----:B------:R-:W-:Y:S01]  /*102a0*/  SHF.R.S32.HI R13, RZ, 0x1f, R221 ;  /* 0x0000001fff0d7819 */ /* 0x000fe200000114dd */
[C---:B------:R-:W-:Y:S01]  /*102b0*/  IMAD R3, R7.reuse, UR11, R0 ;  /* 0x0000000b07037c24 */ /* 0x040fe2000f8e0200 */
[----:B------:R-:W-:Y:S01]  /*102c0*/  SHF.R.S32.HI R167, RZ, 0x1f, R222 ;  /* 0x0000001fffa77819 */ /* 0x000fe200000114de */
[----:B------:R-:W-:Y:S01]  /*102d0*/  VIADD R0, R16, UR42 ;  /* 0x0000002a10007c36 */ /* 0x000fe20008000000 */
[----:B------:R-:W-:Y:S01]  /*102e0*/  SHF.R.S32.HI R168, RZ, 0x1f, R223 ;  /* 0x0000001fffa87819 */ /* 0x000fe200000114df */
[----:B------:R-:W-:Y:S01]  /*102f0*/  IMAD.WIDE.U32 R4, R7, UR10, R4 ;  /* 0x0000000a07047c25 */ /* 0x000fe2000f8e0004 */
[----:B------:R-:W-:Y:S01]  /*10300*/  ULDC.64 UR10, c[0x0][0xb00] ;  /* 0x0002c000000a7ab9 */ /* 0x000fe20000000a00 */
[----:B------:R-:W-:-:S02]  /*10310*/  SHF.R.S32.HI R169, RZ, 0x1f, R17 ;  /* 0x0000001fffa97819 */ /* 0x000fc40000011411 */
[----:B------:R-:W-:Y:S01]  /*10320*/  ISETP.GE.AND P0, PT, R0, UR8, PT ;  /* 0x0000000800007c0c */ /* 0x000fe2000bf06270 */
[----:B------:R-:W-:Y:S01]  /*10330*/  IMAD.IADD R5, R5, 0x1, R3 ;  /* 0x0000000105057824 */ /* 0x000fe200078e0203 */
[----:B------:R-:W-:-:S04]  /*10340*/  LEA R3, P1, R4, UR10, 0x2 ;  /* 0x0000000a04037c11 */ /* 0x000fc8000f8210ff */
[----:B------:R-:W-:Y:S01]  /*10350*/  LEA.HI.X R10, R4, UR11, R5, 0x2, P1 ;  /* 0x0000000b040a7c11 */ /* 0x000fe200088f1405 */
[----:B------:R0:W1:Y:S04]  /*10360*/  SHFL.IDX PT, R11, R3, RZ, 0x1c1f ;  /* 0x001c1fff030b7589 */ /* 0x00006800000e0000 */
[----:B------:R0:W2:Y:S02]  /*10370*/  SHFL.IDX PT, R12, R10, RZ, 0x1c1f ;  /* 0x001c1fff0a0c7589 */ /* 0x0000a400000e0000 */
        /* <DEDUP_REMOVED lines=130> */
.L_x_5356:
[----:B------:R-:W-:Y:S05]  /*10ba0*/  BSYNC B1 ;  /* 0x0000000000017941 */ /* 0x000fea0003800000 */
.L_x_5355:
        /* <DEDUP_REMOVED lines=10> */
[-C--:B0--3--:R-:W-:Y:S02]  /*10c50*/  @!P4 LEA R4, P3, R17, R24.reuse, 0x2 ;  /* 0x000000181104c211 */ /* 0x089fe400078610ff */
[----:B------:R-:W-:Y:S02]  /*10c60*/  @!P2 LEA R6, P6, R223, R24, 0x2 ;  /* 0x00000018df06a211 */ /* 0x000fe400078c10ff */
[----:B------:R-:W-:Y:S02]  /*10c70*/  @!P4 LEA.HI.X R5, R17, R20, R169, 0x2, P3 ;  /* 0x000000141105c211 */ /* 0x000fe400018f14a9 */
        /* <DEDUP_REMOVED lines=9> */
[----:B-1----:R-:W-:Y:S01]  /*10d10*/  @!P0 LEA.HI.X R11, R221, R20, R13, 0x2, P6 ;  /* 0x00000014dd0b8211 */ /* 0x002fe200030f140d */
        /* <DEDUP_REMOVED lines=14> */
[-C--:B---3--:R-:W-:Y:S02]  /*10e00*/  @!P0 LEA R6, P6, R217, R24.reuse, 0x2 ;  /* 0x00000018d9068211 */ /* 0x088fe400078c10ff */
[----:B------:R-:W-:Y:S01]  /*10e10*/  ISETP.GE.AND P4, PT, R213, UR4, PT ;  /* 0x00000004d5007c0c */ /* 0x000fe2000bf86270 */
[----:B------:R3:W-:Y:S01]  /*10e20*/  @!P5 ST.E.64 desc[UR40][R14.64], R50 ;  /* 0x000000320e00d985 */ /* 0x0007e2000c101b28 */
[----:B-1----:R-:W-:-:S02]  /*10e30*/  @!P1 LEA R8, P5, R216, R24, 0x2 ;  /* 0x00000018d8089211 */ /* 0x002fc400078a10ff */
        /* <DEDUP_REMOVED lines=16> */
[----:B---3--:R-:W-:-:S03]  /*10f40*/  @!P5 LEA R14, P6, R212, R24, 0x2 ;  /* 0x00000018d40ed211 */ /* 0x008fc600078c10ff */
[----:B------:R3:W-:Y:S01]  /*10f50*/  @!P4 ST.E.64 desc[UR40][R12.64], R70 ;  /* 0x000000460c00c985 */ /* 0x0007e2000c101b28 */
[----:B------:R-:W-:Y:S02]  /*10f60*/  @!P5 LEA.HI.X R15, R212, R20, R158, 0x2, P6 ;  /* 0x00000014d40fd211 */ /* 0x000fe400030f149e */
[CC--:B0-----:R-:W-:Y:S02]  /*10f70*/  @!P0 LEA R6, P4, R211.reuse, R24.reuse, 0x2 ;  /* 0x00000018d3068211 */ /* 0x0c1fe400078810ff */
[----:B-1----:R-:W-:Y:S01]  /*10f80*/  @!P1 LEA R8, P3, R210, R24, 0x2 ;  /* 0x00000018d2089211 */ /* 0x002fe200078610ff */
        /* <DEDUP_REMOVED lines=23> */
[-C--:B-1----:R-:W-:Y:S02]  /*11100*/  @!P2 LEA R6, P6, R205, R24.reuse, 0x2 ;  /* 0x00000018cd06a211 */ /* 0x082fe400078c10ff */
[----:B------:R-:W-:Y:S01]  /*11110*/  ISETP.GE.AND P4, PT, R201, UR4, PT ;  /* 0x00000004c9007c0c */ /* 0x000fe2000bf86270 */
[----:B------:R1:W-:Y:S01]  /*11120*/  @!P3 ST.E.64 desc[UR40][R14.64], R98 ;  /* 0x000000620e00b985 */ /* 0x0003e2000c101b28 */
[----:B--2---:R-:W-:Y:S02]  /*11130*/  @!P1 LEA R8, P3, R204, R24, 0x2 ;  /* 0x00000018cc089211 */ /* 0x004fe400078610ff */
[----:B------:R-:W-:Y:S02]  /*11140*/  @!P2 LEA.HI.X R7, R205, R20, R21, 0x2, P6 ;  /* 0x00000014cd07a211 */ /* 0x000fe400030f1415 */
[----:B---3--:R-:W-:-:S02]  /*11150*/  @!P0 LEA R10, P6, R203, R24, 0x2 ;  /* 0x00000018cb0a8211 */ /* 0x008fc400078c10ff */
[-C--:B------:R-:W-:Y:S01]  /*11160*/  @!P1 LEA.HI.X R9, R204, R20.reuse, R237, 0x2, P3 ;  /* 0x00000014cc099211 */ /* 0x080fe200018f14ed */
[----:B------:R2:W-:Y:S01]  /*11170*/  @!P2 ST.E.64 desc[UR40][R6.64], R102 ;  /* 0x000000660600a985 */ /* 0x0005e2000c101b28 */
[----:B------:R-:W-:Y:S02]  /*11180*/  ISETP.GE.AND P3, PT, R200, UR4, PT ;  /* 0x00000004c8007c0c */ /* 0x000fe4000bf66270 */
[----:B------:R-:W-:Y:S01]  /*11190*/  @!P0 LEA.HI.X R11, R203, R20, R236, 0x2, P6 ;  /* 0x00000014cb0b8211 */ /* 0x000fe200030f14ec */
[----:B------:R3:W-:Y:S01]  /*111a0*/  @!P1 ST.E.64 desc[UR40][R8.64], R106 ;  /* 0x0000006a08009985 */ /* 0x0007e2000c101b28 */
[-C--:B0-----:R-:W-:Y:S02]  /*111b0*/  @!P5 LEA R4, P1, R202, R24.reuse, 0x2 ;  /* 0x00000018ca04d211 */ /* 0x081fe400078210ff */
[----:B----4-:R-:W-:Y:S01]  /*111c0*/  @!P4 LEA R12, P2, R201, R24, 0x2 ;  /* 0x00000018c90cc211 */ /* 0x010fe200078410ff */
[----:B------:R-:W-:Y:S01]  /*111d0*/  @!P0 ST.E.64 desc[UR40][R10.64], R110 ;  /* 0x0000006e0a008985 */ /* 0x000fe2000c101b28 */
[----:B------:R-:W-:-:S02]  /*111e0*/  ISETP.GE.AND P0, PT, R199, UR4, PT ;  /* 0x00000004c7007c0c */ /* 0x000fc4000bf06270 */
[----:B------:R-:W-:Y:S02]  /*111f0*/  @!P5 LEA.HI.X R5, R202, R20, R235, 0x2, P1 ;  /* 0x00000014ca05d211 */ /* 0x000fe400008f14eb */
[----:B------:R-:W-:Y:S02]  /*11200*/  ISETP.GE.AND P1, PT, R198, UR4, PT ;  /* 0x00000004c6007c0c */ /* 0x000fe4000bf26270 */
[C---:B-1----:R-:W-:Y:S01]  /*11210*/  @!P3 LEA R14, P6, R200.reuse, R24, 0x2 ;  /* 0x00000018c80eb211 */ /* 0x042fe200078c10ff */
[----:B------:R0:W-:Y:S01]  /*11220*/  @!P5 ST.E.64 desc[UR40][R4.64], R114 ;  /* 0x000000720400d985 */ /* 0x0001e2000c101b28 */
[-C--:B------:R-:W-:Y:S02]  /*11230*/  @!P4 LEA.HI.X R13, R201, R20.reuse, R234, 0x2, P2 ;  /* 0x00000014c90dc211 */ /* 0x080fe400010f14ea */
[----:B------:R-:W-:Y:S02]  /*11240*/  @!P3 LEA.HI.X R15, R200, R20, R233, 0x2, P6 ;  /* 0x00000014c80fb211 */ /* 0x000fe400030f14e9 */
[----:B------:R-:W-:Y:S01]  /*11250*/  ISETP.GE.AND P2, PT, R195, UR4, PT ;  /* 0x00000004c3007c0c */ /* 0x000fe2000bf46270 */
[----:B------:R1:W-:Y:S01]  /*11260*/  @!P4 ST.E.64 desc[UR40][R12.64], R118 ;  /* 0x000000760c00c985 */ /* 0x0003e2000c101b28 */
[----:B------:R-:W-:-:S02]  /*11270*/  ISETP.GE.AND P4, PT, R197, UR4, PT ;  /* 0x00000004c5007c0c */ /* 0x000fc4000bf86270 */
[C---:B--2---:R-:W-:Y:S01]  /*11280*/  @!P0 LEA R6, P5, R199.reuse, R24, 0x2 ;  /* 0x00000018c7068211 */ /* 0x044fe200078a10ff */
[----:B------:R2:W-:Y:S01]  /*11290*/  @!P3 ST.E.64 desc[UR40][R14.64], R122 ;  /* 0x0000007a0e00b985 */ /* 0x0005e2000c101b28 */
[----:B------:R-:W-:Y:S02]  /*112a0*/  ISETP.GE.AND P3, PT, R196, UR4, PT ;  /* 0x00000004c4007c0c */ /* 0x000fe4000bf66270 */
[----:B------:R-:W-:Y:S02]  /*112b0*/  @!P0 LEA.HI.X R7, R199, R20, R232, 0x2, P5 ;  /* 0x00000014c7078211 */ /* 0x000fe400028f14e8 */
[----:B------:R-:W-:Y:S02]  /*112c0*/  ISETP.GE.AND P5, PT, R194, UR4, PT ;  /* 0x00000004c2007c0c */ /* 0x000fe4000bfa6270 */
[-C--:B---3--:R-:W-:Y:S01]  /*112d0*/  @!P1 LEA R8, P6, R198, R24.reuse, 0x2 ;  /* 0x00000018c6089211 */ /* 0x088fe200078c10ff */
[----:B------:R3:W-:Y:S02]  /*112e0*/  @!P0 ST.E.64 desc[UR40][R6.64], R126 ;  /* 0x0000007e06008985 */ /* 0x0007e4000c101b28 */
[----:B0-----:R-:W-:-:S02]  /*112f0*/  @!P4 LEA R4, P0, R197, R24, 0x2 ;  /* 0x00000018c504c211 */ /* 0x001fc400078010ff */
[----:B------:R-:W-:Y:S02]  /*11300*/  @!P1 LEA.HI.X R9, R198, R20, R231, 0x2, P6 ;  /* 0x00000014c6099211 */ /* 0x000fe400030f14e7 */
[----:B------:R-:W-:Y:S02]  /*11310*/  @!P3 LEA R10, P6, R196, R24, 0x2 ;  /* 0x00000018c40ab211 */ /* 0x000fe400078c10ff */
[----:B------:R-:W-:Y:S01]  /*11320*/  @!P4 LEA.HI.X R5, R197, R20, R230, 0x2, P0 ;  /* 0x00000014c505c211 */ /* 0x000fe200000f14e6 */
[----:B------:R3:W-:Y:S01]  /*11330*/  @!P1 ST.E.64 desc[UR40][R8.64], R130 ;  /* 0x0000008208009985 */ /* 0x0007e2000c101b28 */
[-C--:B-1----:R-:W-:Y:S02]  /*11340*/  @!P2 LEA R12, P1, R195, R24.reuse, 0x2 ;  /* 0x00000018c30ca211 */ /* 0x082fe400078210ff */
[----:B--2---:R-:W-:Y:S01]  /*11350*/  @!P5 LEA R14, P0, R194, R24, 0x2 ;  /* 0x00000018c20ed211 */ /* 0x004fe200078010ff */
        /* <DEDUP_REMOVED lines=9> */
[----:B---3--:R-:W-:-:S04]  /*113f0*/  LEA R4, P0, R193, R24, 0x2 ;  /* 0x00000018c1047211 */ /* 0x008fc800078010ff */
[----:B------:R-:W-:-:S05]  /*11400*/  LEA.HI.X R5, R193, R20, R226, 0x2, P0 ;  /* 0x00000014c1057211 */ /* 0x000fca00000f14e2 */
[----:B------:R0:W-:Y:S01]  /*11410*/  ST.E.64 desc[UR40][R4.64], R150 ;  /* 0x0000009604007985 */ /* 0x0001e2000c101b28 */
[----:B------:R-:W-:Y:S05]  /*11420*/  BRA `(.L_x_5354) ;  /* 0x0000000c00f87947 */ /* 0x000fea0003800000 */
.L_x_5348:
        /* <DEDUP_REMOVED lines=9> */
[----:B------:R-:W-:Y:S01]  /*114c0*/  UISETP.NE.U32.AND UP1, UPT, UR10, URZ, UPT ;  /* 0x0000003f0a00728c */ /* 0x000fe2000bf25070 */
[----:B------:R-:W-:Y:S02]  /*114d0*/  ULDC UR4, c[0x0][0xa88] ;  /* 0x0002a20000047ab9 */ /* 0x000fe40000000800 */
[----:B------:R-:W2:Y:S01]  /*114e0*/  @P1 LDG.E R9, desc[UR40][R4.64] ;  /* 0x0000002804091981 */ /* 0x000ea2000c1e1900 */
[----:B------:R-:W-:Y:S01]  /*114f0*/  UISETP.NE.AND.EX UP1, UPT, UR11, URZ, UPT, UP1 ;  /* 0x0000003f0b00728c */ /* 0x000fe2000bf25310 */
[----:B------:R-:W-:-:S05]  /*11500*/  IMAD.U32 R0, RZ, RZ, UR4 ;  /* 0x00000004ff007e24 */ /* 0x000fca000f8e00ff */
[----:B------:R-:W-:-:S05]  /*11510*/  PLOP3.LUT P2, PT, PT, PT, UP1, 0x80, 0x0 ;  /* 0x000000000000781c */ /* 0x000fca0003f4f018 */
[----:B------:R-:W-:Y:S02]  /*11520*/  @UP1 ULDC.64 UR10, c[0x0][0xc08] ;  /* 0x00030200000a1ab9 */ /* 0x000fe40000000a00 */
[----:B------:R-:W-:-:S06]  /*11530*/  @UP1 UIMAD.WIDE UR10, UR43, 0x4, UR10 ;  /* 0x000000042b0a18a5 */ /* 0x000fcc000f8e020a */
[----:B------:R-:W-:Y:S02]  /*11540*/  IMAD.U32 R6, RZ, RZ, UR10 ;  /* 0x0000000aff067e24 */ /* 0x000fe4000f8e00ff */
[----:B------:R-:W-:-:S05]  /*11550*/  IMAD.U32 R7, RZ, RZ, UR11 ;  /* 0x0000000bff077e24 */ /* 0x000fca000f8e00ff */
[----:B------:R0:W5:Y:S01]  /*11560*/  @P2 LDG.E R0, desc[UR40][R6.64] ;  /* 0x0000002806002981 */ /* 0x000162000c1e1900 */
[----:B------:R-:W-:Y:S01]  /*11570*/  UISETP.NE.AND UP1, UPT, UR9, URZ, UPT ;  /* 0x0000003f0900728c */ /* 0x000fe2000bf25270 */
[----:B------:R-:W-:Y:S01]  /*11580*/  UMOV UR4, URZ ;  /* 0x0000003f00047c82 */ /* 0x000fe20008000000 */
[----:B------:R-:W1:Y:S09]  /*11590*/  S2R R8, SR_TID.X ;  /* 0x0000000000087919 */ /* 0x000e720000002100 */
[----:B------:R-:W-:Y:S01]  /*115a0*/  @!UP1 ULDC UR9, c[0x0][0xad4] ;  /* 0x0002b50000099ab9 */ /* 0x000fe20000000800 */
[----:B-1----:R-:W-:-:S05]  /*115b0*/  VIADD R3, R8, 0xffffff80 ;  /* 0xffffff8008037836 */ /* 0x002fca0000000000 */
[----:B------:R-:W-:Y:S02]  /*115c0*/  ISETP.GT.AND P0, PT, R3, 0x3f, PT ;  /* 0x0000003f0300780c */ /* 0x000fe40003f04270 */
[----:B--2---:R-:W-:Y:S01]  /*115d0*/  @P1 R2UR UR4, R9 ;  /* 0x00000000090412ca */ /* 0x004fe200000e0000 */
[----:B0-----:R-:W-:-:S14]  /*115e0*/  @P2 BRA `(.L_x_5357) ;  /* 0x0000000000102947 */ /* 0x001fdc0003800000 */
[----:B------:R-:W-:Y:S05]  /*115f0*/  @!P1 BRA `(.L_x_5357) ;  /* 0x00000000000c9947 */ /* 0x000fea0003800000 */
[----:B------:R-:W2:Y:S04]  /*11600*/  LDG.E R3, desc[UR40][R4.64] ;  /* 0x0000002804037981 */ /* 0x000ea8000c1e1900 */
[----:B-----5:R-:W2:Y:S02]  /*11610*/  LDG.E R0, desc[UR40][R4.64+0x4] ;  /* 0x0000042804007981 */ /* 0x020ea4000c1e1900 */
[----:B--2---:R-:W-:-:S07]  /*11620*/  IMAD.IADD R0, R0, 0x1, -R3 ;  /* 0x0000000100007824 */ /* 0x004fce00078e0a03 */
.L_x_5357:
[----:B------:R-:W-:Y:S01]  /*11630*/  USHF.R.S32.HI UR16, URZ, 0x1f, UR43 ;  /* 0x0000001f3f107899 */ /* 0x000fe2000801142b */
[----:B------:R-:W-:Y:S01]  /*11640*/  BSSY B1, `(.L_x_5358) ;  /* 0x000003a000017945 */ /* 0x000fe20003800000 */
[----:B------:R-:W-:Y:S02]  /*11650*/  USHF.R.S32.HI UR24, URZ, 0x1f, UR4 ;  /* 0x0000001f3f187899 */ /* 0x000fe40008011404 */
[----:B------:R-:W-:Y:S02]  /*11660*/  USEL UR8, UR43, URZ, !UP0 ;  /* 0x0000003f2b087287 */ /* 0x000fe4000c000000 */
[----:B------:R-:W-:Y:S01]  /*11670*/  USEL UR16, UR16, URZ, !UP0 ;  /* 0x0000003f10107287 */ /* 0x000fe2000c000000 */
[----:B------:R-:W-:Y:S11]  /*11680*/  @P0 BRA `(.L_x_5359) ;  /* 0x0000000000d40947 */ /* 0x000ff60003800000 */
[----:B------:R-:W0:Y:S01]  /*11690*/  LDC R9, c[0x0][0xbe8] ;  /* 0x0002fa00ff097b82 */ /* 0x000e220000000800 */
[----:B------:R-:W-:-:S05]  /*116a0*/  IMAD.U32 R5, RZ, RZ, UR42 ;  /* 0x0000002aff057e24 */ /* 0x000fca000f8e00ff */
[----:B------:R-:W-:Y:S01]  /*116b0*/  IADD3 R6, R5, -0x80, R8 ;  /* 0xffffff8005067810 */ /* 0x000fe20007ffe008 */
[----:B0----5:R-:W-:-:S05]  /*116c0*/  IMAD R3, R0, R9, RZ ;  /* 0x0000000900037224 */ /* 0x021fca00078e02ff */
[----:B------:R-:W-:-:S13]  /*116d0*/  ISETP.GE.AND P0, PT, R6, R3, PT ;  /* 0x000000030600720c */ /* 0x000fda0003f06270 */
[----:B------:R-:W-:Y:S05]  /*116e0*/  @P0 BRA `(.L_x_5359) ;  /* 0x0000000000bc0947 */ /* 0x000fea0003800000 */
[----:B------:R-:W-:Y:S01]  /*116f0*/  ISETP.NE.AND P0, PT, R9, 0x1, PT ;  /* 0x000000010900780c */ /* 0x000fe20003f05270 */
[----:B------:R-:W-:Y:S01]  /*11700*/  UISETP.GT.AND UP0, UPT, UR9, 0x1, UPT ;  /* 0x000000010900788c */ /* 0x000fe2000bf04270 */
[----:B------:R-:W-:Y:S01]  /*11710*/  UMOV UR20, 0x9b8 ;  /* 0x000009b800147882 */ /* 0x000fe20000000000 */
[----:B------:R-:W-:Y:S02]  /*11720*/  ULOP3.LUT UR17, UR45, 0xff, URZ, 0xc0, !UPT ;  /* 0x000000ff2d117892 */ /* 0x000fe4000f8ec03f */
[----:B------:R-:W-:Y:S02]  /*11730*/  USEL UR20, UR20, 0x978, UP0 ;  /* 0x0000097814147887 */ /* 0x000fe40008000000 */
[----:B------:R-:W-:-:S06]  /*11740*/  USEL UR17, UR17, URZ, UP0 ;  /* 0x0000003f11117287 */ /* 0x000fcc0008000000 */
[----:B------:R-:W0:Y:S04]  /*11750*/  @P0 LDC R3, c[0x0][0xbec] ;  /* 0x0002fb00ff030b82 */ /* 0x000e280000000800 */
[----:B------:R-:W-:Y:S01]  /*11760*/  ULDC.64 UR14, c[0x0][UR20+0x220] ;  /* 0x00008800140e7abb */ /* 0x000fe20008000a00 */
[----:B------:R-:W-:Y:S01]  /*11770*/  ULDC.64 UR12, c[0x0][UR20+0x218] ;  /* 0x00008600140c7abb */ /* 0x000fe20008000a00 */
[----:B------:R-:W-:Y:S02]  /*11780*/  ULDC.64 UR18, c[0x0][UR20+0x228] ;  /* 0x00008a0014127abb */ /* 0x000fe40008000a00 */
[----:B------:R-:W1:Y:S01]  /*11790*/  @P0 LDC R5, c[0x0][0xbf0] ;  /* 0x0002fc00ff050b82 */ /* 0x000e620000000800 */
[----:B------:R-:W-:Y:S02]  /*117a0*/  UIMAD UR15, UR15, UR8, URZ ;  /* 0x000000080f0f72a4 */ /* 0x000fe4000f8e023f */
[----:B------:R-:W-:-:S02]  /*117b0*/  UIMAD.WIDE.U32 UR10, UR12, UR44, URZ ;  /* 0x0000002c0c0a72a5 */ /* 0x000fc4000f8e003f */
[----:B------:R-:W-:Y:S02]  /*117c0*/  UIMAD UR21, UR13, UR44, URZ ;  /* 0x0000002c0d1572a4 */ /* 0x000fe4000f8e023f */
[----:B------:R-:W-:Y:S02]  /*117d0*/  UIMAD.WIDE.U32 UR22, UR18, UR17, URZ ;  /* 0x00000011121672a5 */ /* 0x000fe4000f8e003f */
[----:B------:R-:W-:Y:S02]  /*117e0*/  UIMAD.WIDE.U32 UR12, UR14, UR8, URZ ;  /* 0x000000080e0c72a5 */ /* 0x000fe4000f8e003f */
[----:B------:R-:W-:Y:S02]  /*117f0*/  UIMAD UR17, UR19, UR17, URZ ;  /* 0x00000011131172a4 */ /* 0x000fe4000f8e023f */
[----:B------:R-:W-:Y:S02]  /*11800*/  UIMAD UR15, UR14, UR16, UR15 ;  /* 0x000000100e0f72a4 */ /* 0x000fe4000f8e020f */
[----:B------:R-:W-:Y:S01]  /*11810*/  UIADD3 UR10, UP1, UP2, UR12, UR10, UR4 ;  /* 0x0000000a0c0a7290 */ /* 0x000fe2000fa3e004 */
[----:B0-----:R-:W-:Y:S01]  /*11820*/  @P0 IMAD.HI.U32 R4, R6, R3, RZ ;  /* 0x0000000306040227 */ /* 0x001fe200078e00ff */
[----:B------:R-:W-:-:S02]  /*11830*/  UIADD3 UR17, UR23, UR17, URZ ;  /* 0x0000001117117290 */ /* 0x000fc4000fffe03f */
[----:B------:R-:W-:Y:S01]  /*11840*/  UIADD3 UR21, UR11, UR21, URZ ;  /* 0x000000150b157290 */ /* 0x000fe2000fffe03f */
[----:B------:R-:W-:Y:S01]  /*11850*/  IMAD.MOV.U32 R3, RZ, RZ, R6 ;  /* 0x000000ffff037224 */ /* 0x000fe200078e0006 */
[----:B------:R-:W-:Y:S02]  /*11860*/  UIADD3 UR12, UR13, UR15, URZ ;  /* 0x0000000f0d0c7290 */ /* 0x000fe4000fffe03f */
[----:B------:R-:W-:Y:S01]  /*11870*/  IMAD.U32 R8, RZ, RZ, UR17 ;  /* 0x00000011ff087e24 */ /* 0x000fe2000f8e00ff */
[----:B-1----:R-:W-:Y:S01]  /*11880*/  @P0 SHF.R.U32.HI R3, RZ, R5, R4 ;  /* 0x00000005ff030219 */ /* 0x002fe20000011604 */
[----:B------:R-:W-:Y:S01]  /*11890*/  IMAD.U32 R4, RZ, RZ, UR22 ;  /* 0x00000016ff047e24 */ /* 0x000fe2000f8e00ff */
[----:B------:R-:W-:Y:S01]  /*118a0*/  UIADD3.X UR12, UR12, UR21, UR24, UP1, UP2 ;  /* 0x000000150c0c7290 */ /* 0x000fe20008fe4418 */
[----:B------:R-:W-:Y:S01]  /*118b0*/  IMAD.U32 R5, RZ, RZ, UR23 ;  /* 0x00000017ff057e24 */ /* 0x000fe2000f8e00ff */
[--C-:B------:R-:W-:Y:S01]  /*118c0*/  SHF.R.S32.HI R5, RZ, 0x1f, R3.reuse ;  /* 0x0000001fff057819 */ /* 0x100fe20000011403 */
[----:B------:R-:W-:Y:S01]  /*118d0*/  IMAD.MOV R7, RZ, RZ, -R3 ;  /* 0x000000ffff077224 */ /* 0x000fe200078e0a03 */
[----:B------:R-:W-:Y:S01]  /*118e0*/  IADD3 R4, P0, P1, R3, UR10, R4 ;  /* 0x0000000a03047c10 */ /* 0x000fe2000f91e004 */
[----:B------:R-:W-:-:S02]  /*118f0*/  ULDC.64 UR10, c[0x0][UR20+0x210] ;  /* 0x00008400140a7abb */ /* 0x000fc40008000a00 */
[----:B------:R-:W-:Y:S01]  /*11900*/  IMAD R7, R9, R7, R6 ;  /* 0x0000000709077224 */ /* 0x000fe200078e0206 */
[----:B------:R-:W-:Y:S01]  /*11910*/  IADD3.X R5, R5, UR12, R8, P0, P1 ;  /* 0x0000000c05057c10 */ /* 0x000fe200087e2408 */
[----:B------:R-:W-:Y:S01]  /*11920*/  ULDC.64 UR12, c[0x0][0xba8] ;  /* 0x0002ea00000c7ab9 */ /* 0x000fe20000000a00 */
[----:B------:R-:W-:Y:S01]  /*11930*/  @!UP0 ULDC UR12, c[0x0][0xb50] ;  /* 0x0002d400000c8ab9 */ /* 0x000fe20000000800 */
[C---:B------:R-:W-:Y:S01]  /*11940*/  IMAD R6, R7.reuse, UR11, RZ ;  /* 0x0000000b07067c24 */ /* 0x040fe2000f8e02ff */
[----:B------:R-:W-:Y:S01]  /*11950*/  SHF.R.S32.HI R3, RZ, 0x1f, R7 ;  /* 0x0000001fff037819 */ /* 0x000fe20000011407 */
        /* <DEDUP_REMOVED lines=8> */
.L_x_5359:
[----:B------:R-:W-:Y:S05]  /*119e0*/  BSYNC B1 ;  /* 0x0000000000017941 */ /* 0x000fea0003800000 */
.L_x_5358:
[----:B------:R-:W-:-:S06]  /*119f0*/  UISETP.GT.AND UP0, UPT, UR9, 0x1, UPT ;  /* 0x000000010900788c */ /* 0x000fcc000bf04270 */
[----:B------:R-:W-:-:S13]  /*11a00*/  PLOP3.LUT P0, PT, PT, PT, UP0, 0x80, 0x0 ;  /* 0x000000000000781c */ /* 0x000fda0003f0f008 */
[----:B------:R-:W-:Y:S05]  /*11a10*/  @P0 BRA `(.L_x_5354) ;  /* 0x00000008007c0947 */ /* 0x000fea0003800000 */
[----:B------:R-:W1:Y:S01]  /*11a20*/  LDC R11, c[0x0][0xbe8] ;  /* 0x0002fa00ff0b7b82 */ /* 0x000e620000000800 */
[----:B------:R-:W-:Y:S01]  /*11a30*/  ULDC UR14, c[0x0][0xac8] ;  /* 0x0002b200000e7ab9 */ /* 0x000fe20000000800 */
[----:B------:R-:W-:Y:S01]  /*11a40*/  ULDC.64 UR12, c[0x0][0xaa0] ;  /* 0x0002a800000c7ab9 */ /* 0x000fe20000000a00 */
[----:B------:R-:W-:Y:S01]  /*11a50*/  ISETP.GE.AND P1, PT, R192, UR14, PT ;  /* 0x0000000ec0007c0c */ /* 0x000fe2000bf26270 */
[----:B------:R-:W-:Y:S01]  /*11a60*/  UIMAD UR9, UR24, UR12, URZ ;  /* 0x0000000c180972a4 */ /* 0x000fe2000f8e023f */
[C---:B------:R-:W-:Y:S01]  /*11a70*/  ISETP.GE.AND P2, PT, R185.reuse, UR14, PT ;  /* 0x0000000eb9007c0c */ /* 0x040fe2000bf46270 */
[----:B------:R-:W-:Y:S01]  /*11a80*/  UIMAD.WIDE.U32 UR10, UR4, UR12, URZ ;  /* 0x0000000c040a72a5 */ /* 0x000fe2000f8e003f */
[----:B------:R-:W-:Y:S01]  /*11a90*/  SEL R4, RZ, 0xffffffff, P1 ;  /* 0xffffffffff047807 */ /* 0x000fe20000800000 */
[----:B------:R-:W-:Y:S01]  /*11aa0*/  UIMAD UR9, UR4, UR13, UR9 ;  /* 0x0000000d040972a4 */ /* 0x000fe2000f8e0209 */
[----:B0-----:R-:W-:Y:S01]  /*11ab0*/  SEL R3, RZ, 0x1, P2 ;  /* 0x00000001ff037807 */ /* 0x001fe20001000000 */
[C---:B------:R-:W-:Y:S01]  /*11ac0*/  VIADD R35, R185.reuse, 0x80 ;  /* 0x00000080b9237836 */ /* 0x040fe20000000000 */
[----:B------:R-:W-:Y:S01]  /*11ad0*/  ULDC.64 UR12, c[0x0][0xae8] ;  /* 0x0002ba00000c7ab9 */ /* 0x000fe20000000a00 */
[----:B------:R-:W-:Y:S01]  /*11ae0*/  IMAD.SHL.U32 R4, R4, 0x2, RZ ;  /* 0x0000000204047824 */ /* 0x000fe200078e00ff */
[----:B------:R-:W-:Y:S01]  /*11af0*/  UIADD3 UR11, UR11, UR9, URZ ;  /* 0x000000090b0b7290 */ /* 0x000fe2000fffe03f */
[----:B------:R-:W-:Y:S01]  /*11b00*/  VIADD R31, R185, 0xc0 ;  /* 0x000000c0b91f7836 */ /* 0x000fe20000000000 */
[----:B------:R-:W-:Y:S01]  /*11b10*/  ISETP.GE.AND P1, PT, R35, UR14, PT ;  /* 0x0000000e23007c0c */ /* 0x000fe2000bf26270 */
[----:B------:R-:W-:Y:S01]  /*11b20*/  VIADD R29, R185, 0x100 ;  /* 0x00000100b91d7836 */ /* 0x000fe20000000000 */
[----:B------:R-:W-:Y:S01]  /*11b30*/  LOP3.LUT R6, R4, 0x2, R3, 0xe2, !PT ;  /* 0x0000000204067812 */ /* 0x000fe200078ee203 */
[----:B------:R-:W-:Y:S01]  /*11b40*/  IMAD R3, R187, 0x20, R224 ;  /* 0x00000020bb037824 */ /* 0x000fe200078e02e0 */
[----:B------:R-:W-:Y:S01]  /*11b50*/  UIMAD.WIDE.U32 UR10, UR44, UR12, UR10 ;  /* 0x0000000c2c0a72a5 */ /* 0x000fe2000f8e000a */
[----:B------:R-:W-:Y:S01]  /*11b60*/  VIADD R33, R185, 0x140 ;  /* 0x00000140b9217836 */ /* 0x000fe20000000000 */
[----:B------:R-:W-:Y:S01]  /*11b70*/  BSSY B1, `(.L_x_5360) ;  /* 0x0000065000017945 */ /* 0x000fe20003800000 */
[----:B------:R-:W-:Y:S01]  /*11b80*/  VIADD R8, R3, UR42 ;  /* 0x0000002a03087c36 */ /* 0x000fe20008000000 */
[----:B------:R-:W-:Y:S01]  /*11b90*/  SEL R3, RZ, 0xffffffff, P1 ;  /* 0xffffffffff037807 */ /* 0x000fe20000800000 */
[----:B------:R-:W-:Y:S01]  /*11ba0*/  UIMAD UR11, UR44, UR13, UR11 ;  /* 0x0000000d2c0b72a4 */ /* 0x000fe2000f8e020b */
[----:B-1----:R-:W-:Y:S01]  /*11bb0*/  ISETP.NE.AND P0, PT, R11, 0x1, PT ;  /* 0x000000010b00780c */ /* 0x002fe20003f05270 */
[----:B------:R-:W-:Y:S01]  /*11bc0*/  VIADD R37, R185, 0x180 ;  /* 0x00000180b9257836 */ /* 0x000fe20000000000 */
[----:B------:R-:W-:Y:S01]  /*11bd0*/  ISETP.GE.AND P1, PT, R31, UR14, PT ;  /* 0x0000000e1f007c0c */ /* 0x000fe2000bf26270 */
[----:B------:R-:W-:Y:S01]  /*11be0*/  ULDC.64 UR12, c[0x0][0xaf0] ;  /* 0x0002bc00000c7ab9 */ /* 0x000fe20000000a00 */
[----:B------:R-:W-:Y:S01]  /*11bf0*/  IMAD.SHL.U32 R9, R3, 0x4, RZ ;  /* 0x0000000403097824 */ /* 0x000fe200078e00ff */
[----:B------:R-:W-:Y:S01]  /*11c00*/  UIMAD UR16, UR16, UR12, URZ ;  /* 0x0000000c101072a4 */ /* 0x000fe2000f8e023f */
[----:B------:R-:W-:Y:S01]  /*11c10*/  IMAD.MOV.U32 R3, RZ, RZ, R8 ;  /* 0x000000ffff037224 */ /* 0x000fe200078e0008 */
[----:B------:R-:W-:Y:S01]  /*11c20*/  SHF.R.S32.HI R30, RZ, 0x1f, R29 ;  /* 0x0000001fff1e7819 */ /* 0x000fe2000001141d */
[----:B-----5:R-:W-:Y:S01]  /*11c30*/  IMAD R25, R0, R11, RZ ;  /* 0x0000000b00197224 */ /* 0x020fe200078e02ff */
[----:B------:R-:W-:Y:S01]  /*11c40*/  UIMAD UR4, UR8, UR13, UR16 ;  /* 0x0000000d080472a4 */ /* 0x000fe2000f8e0210 */
[----:B------:R-:W-:Y:S01]  /*11c50*/  LOP3.LUT R6, R9, 0x4, R6, 0xe2, !PT ;  /* 0x0000000409067812 */ /* 0x000fe200078ee206 */
[----:B------:R-:W-:Y:S01]  /*11c60*/  UIMAD.WIDE.U32 UR8, UR8, UR12, UR10 ;  /* 0x0000000c080872a5 */ /* 0x000fe2000f8e000a */
[----:B------:R-:W-:Y:S01]  /*11c70*/  VIADD R26, R224, UR42 ;  /* 0x0000002ae01a7c36 */ /* 0x000fe20008000000 */
[----:B------:R-:W0:Y:S01]  /*11c80*/  @P0 LDC R5, c[0x0][0xbec] ;  /* 0x0002fb00ff050b82 */ /* 0x000e220000000800 */
[----:B------:R-:W-:Y:S01]  /*11c90*/  VIADD R27, R185, 0x1c0 ;  /* 0x000001c0b91b7836 */ /* 0x000fe20000000000 */
[----:B------:R-:W-:Y:S01]  /*11ca0*/  UIADD3 UR4, UR9, UR4, URZ ;  /* 0x0000000409047290 */ /* 0x000fe2000fffe03f */
[----:B------:R-:W-:-:S02]  /*11cb0*/  SHF.R.S32.HI R32, RZ, 0x1f, R31 ;  /* 0x0000001fff207819 */ /* 0x000fc4000001141f */
[----:B------:R-:W-:Y:S02]  /*11cc0*/  SHF.R.S32.HI R34, RZ, 0x1f, R37 ;  /* 0x0000001fff227819 */ /* 0x000fe40000011425 */
[----:B------:R-:W-:Y:S01]  /*11cd0*/  SHF.R.S32.HI R28, RZ, 0x1f, R27 ;  /* 0x0000001fff1c7819 */ /* 0x000fe2000001141b */
[----:B------:R-:W1:Y:S01]  /*11ce0*/  @P0 LDC R7, c[0x0][0xbf0] ;  /* 0x0002fc00ff070b82 */ /* 0x000e620000000800 */
[----:B------:R-:W-:Y:S02]  /*11cf0*/  SHF.R.S32.HI R36, RZ, 0x1f, R33 ;  /* 0x0000001fff247819 */ /* 0x000fe40000011421 */
[----:B------:R-:W-:Y:S02]  /*11d00*/  SHF.R.S32.HI R38, RZ, 0x1f, R35 ;  /* 0x0000001fff267819 */ /* 0x000fe40000011423 */
[----:B------:R-:W-:Y:S01]  /*11d10*/  SHF.R.S32.HI R39, RZ, 0x1f, R192 ;  /* 0x0000001fff277819 */ /* 0x000fe200000114c0 */
[----:B0-----:R-:W-:Y:S01]  /*11d20*/  @P0 IMAD.HI.U32 R4, R8, R5, RZ ;  /* 0x0000000508040227 */ /* 0x001fe200078e00ff */
[----:B------:R-:W-:-:S02]  /*11d30*/  SEL R5, RZ, 0xffffffff, P1 ;  /* 0xffffffffff057807 */ /* 0x000fc40000800000 */
[----:B------:R-:W-:-:S04]  /*11d40*/  ISETP.GE.AND P1, PT, R27, UR14, PT ;  /* 0x0000000e1b007c0c */ /* 0x000fc8000bf26270 */
[----:B------:R-:W-:Y:S02]  /*11d50*/  SEL R0, RZ, 0x80, P1 ;  /* 0x00000080ff007807 */ /* 0x000fe40000800000 */
[----:B-1----:R-:W-:Y:S01]  /*11d60*/  @P0 SHF.R.U32.HI R3, RZ, R7, R4 ;  /* 0x00000007ff030219 */ /* 0x002fe20000011604 */
[----:B------:R-:W-:Y:S01]  /*11d70*/  IMAD.SHL.U32 R7, R5, 0x8, RZ ;  /* 0x0000000805077824 */ /* 0x000fe200078e00ff */
[----:B------:R-:W-:Y:S01]  /*11d80*/  ISETP.GE.AND P0, PT, R29, UR14, PT ;  /* 0x0000000e1d007c0c */ /* 0x000fe2000bf06270 */
[----:B------:R-:W-:Y:S02]  /*11d90*/  IMAD.U32 R4, RZ, RZ, UR8 ;  /* 0x00000008ff047e24 */ /* 0x000fe4000f8e00ff */
[----:B------:R-:W-:Y:S01]  /*11da0*/  IMAD.U32 R5, RZ, RZ, UR9 ;  /* 0x00000009ff057e24 */ /* 0x000fe2000f8e00ff */
[----:B------:R-:W-:Y:S01]  /*11db0*/  LOP3.LUT R10, R7, 0x8, R6, 0xe2, !PT ;  /* 0x00000008070a7812 */ /* 0x000fe200078ee206 */
[--C-:B------:R-:W-:Y:S01]  /*11dc0*/  IMAD.MOV R7, RZ, RZ, -R3.reuse ;  /* 0x000000ffff077224 */ /* 0x100fe200078e0a03 */
[----:B------:R-:W-:Y:S01]  /*11dd0*/  SHF.R.S32.HI R6, RZ, 0x1f, R3 ;  /* 0x0000001fff067819 */ /* 0x000fe20000011403 */
[----:B------:R-:W-:Y:S01]  /*11de0*/  ULDC.64 UR8, c[0x0][0xae0] ;  /* 0x0002b80000087ab9 */ /* 0x000fe20000000a00 */
[----:B------:R-:W-:Y:S01]  /*11df0*/  SEL R9, RZ, 0xffffffff, P0 ;  /* 0xffffffffff097807 */ /* 0x000fe20000000000 */
[----:B------:R-:W-:Y:S01]  /*11e00*/  IMAD.U32 R5, RZ, RZ, UR4 ;  /* 0x00000004ff057e24 */ /* 0x000fe2000f8e00ff */
[----:B------:R-:W-:Y:S01]  /*11e10*/  ISETP.GE.AND P0, PT, R33, UR14, PT ;  /* 0x0000000e21007c0c */ /* 0x000fe2000bf06270 */
[----:B------:R-:W-:-:S02]  /*11e20*/  IMAD R6, R6, UR8, RZ ;  /* 0x0000000806067c24 */ /* 0x000fc4000f8e02ff */
[----:B------:R-:W-:Y:S01]  /*11e30*/  IMAD R7, R11, R7, R8 ;  /* 0x000000070b077224 */ /* 0x000fe200078e0208 */
[----:B------:R-:W-:Y:S01]  /*11e40*/  SEL R8, RZ, 0xffffffff, P0 ;  /* 0xffffffffff087807 */ /* 0x000fe20000000000 */
[----:B------:R-:W-:Y:S01]  /*11e50*/  IMAD.SHL.U32 R13, R9, 0x10, RZ ;  /* 0x00000010090d7824 */ /* 0x000fe200078e00ff */
[----:B------:R-:W-:Y:S01]  /*11e60*/  ISETP.GE.AND P0, PT, R37, UR14, PT ;  /* 0x0000000e25007c0c */ /* 0x000fe2000bf06270 */
[C---:B------:R-:W-:Y:S02]  /*11e70*/  IMAD R9, R3.reuse, UR9, R6 ;  /* 0x0000000903097c24 */ /* 0x040fe4000f8e0206 */
[----:B------:R-:W-:Y:S01]  /*11e80*/  IMAD.WIDE.U32 R4, R3, UR8, R4 ;  /* 0x0000000803047c25 */ /* 0x000fe2000f8e0004 */
[----:B------:R-:W-:Y:S01]  /*11e90*/  SHF.R.S32.HI R3, RZ, 0x1f, R7 ;  /* 0x0000001fff037819 */ /* 0x000fe20000011407 */
[----:B------:R-:W-:Y:S01]  /*11ea0*/  ULDC.64 UR8, c[0x0][0xad8] ;  /* 0x0002b60000087ab9 */ /* 0x000fe20000000a00 */
[----:B------:R-:W-:Y:S01]  /*11eb0*/  LOP3.LUT R10, R13, 0x10, R10, 0xe2, !PT ;  /* 0x000000100d0a7812 */ /* 0x000fe200078ee20a */
[----:B------:R-:W-:-:S02]  /*11ec0*/  IMAD.IADD R5, R5, 0x1, R9 ;  /* 0x0000000105057824 */ /* 0x000fc400078e0209 */
[----:B------:R-:W-:Y:S02]  /*11ed0*/  IMAD R6, R3, UR8, RZ ;  /* 0x0000000803067c24 */ /* 0x000fe4000f8e02ff */
[----:B------:R-:W-:-:S04]  /*11ee0*/  IMAD.WIDE.U32 R4, R7, UR8, R4 ;  /* 0x0000000807047c25 */ /* 0x000fc8000f8e0004 */
[----:B------:R-:W-:Y:S01]  /*11ef0*/  IMAD R3, R7, UR9, R6 ;  /* 0x0000000907037c24 */ /* 0x000fe2000f8e0206 */
[----:B------:R-:W-:Y:S01]  /*11f00*/  ULDC.64 UR8, c[0x0][0xa80] ;  /* 0x0002a00000087ab9 */ /* 0x000fe20000000a00 */
[----:B------:R-:W-:Y:S01]  /*11f10*/  SEL R7, RZ, 0x40, P0 ;  /* 0x00000040ff077807 */ /* 0x000fe20000000000 */
[----:B------:R-:W-:Y:S01]  /*11f20*/  IMAD.SHL.U32 R9, R8, 0x20, RZ ;  /* 0x0000002008097824 */ /* 0x000fe200078e00ff */
[----:B------:R-:W-:Y:S01]  /*11f30*/  LEA R20, P0, R4, UR8, 0x1 ;  /* 0x0000000804147c11 */ /* 0x000fe2000f8008ff */
[----:B------:R-:W-:-:S03]  /*11f40*/  IMAD.IADD R3, R5, 0x1, R3 ;  /* 0x0000000105037824 */ /* 0x000fc600078e0203 */
[----:B------:R-:W-:Y:S01]  /*11f50*/  LOP3.LUT R10, R9, 0x20, R10, 0xe2, !PT ;  /* 0x00000020090a7812 */ /* 0x000fe200078ee20a */
[----:B------:R0:W1:Y:S01]  /*11f60*/  SHFL.IDX PT, R6, R20, RZ, 0x181f ;  /* 0x00181fff14067589 */ /* 0x00006200000e0000 */
[----:B------:R-:W-:Y:S02]  /*11f70*/  LEA.HI.X R3, R4, UR9, R3, 0x1, P0 ;  /* 0x0000000904037c11 */ /* 0x000fe400080f0c03 */
[----:B------:R-:W-:Y:S02]  /*11f80*/  ISETP.GE.AND P0, PT, R26, R25, PT ;  /* 0x000000191a00720c */ /* 0x000fe40003f06270 */
[----:B------:R-:W-:Y:S02]  /*11f90*/  LOP3.LUT R21, R10, R7, RZ, 0xfc, !PT ;  /* 0x000000070a157212 */ /* 0x000fe400078efcff */
[----:B------:R0:W2:Y:S02]  /*11fa0*/  SHFL.IDX PT, R7, R3, RZ, 0x181f ;  /* 0x00181fff03077589 */ /* 0x0000a400000e0000 */
        /* <DEDUP_REMOVED lines=33> */
.L_x_5361:
[----:B------:R-:W-:Y:S05]  /*121c0*/  BSYNC B1 ;  /* 0x0000000000017941 */ /* 0x000fea0003800000 */
.L_x_5360:
        /* <DEDUP_REMOVED lines=9> */
[----:B------:R-:W-:-:S05]  /*12260*/  ISETP.GE.AND P2, PT, R29, UR14, PT ;  /* 0x0000000e1d007c0c */ /* 0x000fca000bf46270 */
[----:B-1-3--:R-:W-:Y:S02]  /*12270*/  @!P1 IMAD.WIDE R4, R185, 0x2, R6 ;  /* 0x00000002b9049825 */ /* 0x00afe400078e0206 */
        /* <DEDUP_REMOVED lines=25> */
.L_x_5354:
[----:B------:R-:W-:Y:S05]  /*12410*/  BSYNC B0 ;  /* 0x0000000000007941 */ /* 0x000fea0003800000 */
.L_x_5347:
[----:B------:R-:W-:Y:S02]  /*12420*/  ULDC UR4, c[0x0][0xc3c] ;  /* 0x00030f0000047ab9 */ /* 0x000fe40000000800 */
[----:B------:R-:W-:-:S06]  /*12430*/  UISETP.GE.AND UP0, UPT, UR6, UR4, UPT ;  /* 0x000000040600728c */ /* 0x000fcc000bf06270 */
[----:B------:R-:W-:-:S13]  /*12440*/  PLOP3.LUT P0, PT, PT, PT, UP0, 0x80, 0x0 ;  /* 0x000000000000781c */ /* 0x000fda0003f0f008 */
[----:B------:R-:W-:Y:S05]  /*12450*/  @!P0 BRA `(.L_x_5362) ;  /* 0xfffffeec00cc8947 */ /* 0x000fea000383ffff */
[----:B------:R-:W-:Y:S05]  /*12460*/  EXIT ;  /* 0x000000000000794d */ /* 0x000fea0003800000 */
.L_x_5248:
        /* <DEDUP_REMOVED lines=18> */
.L_x_5363:
        /* <DEDUP_REMOVED lines=43> */
.L_x_5367:
        /* <DEDUP_REMOVED lines=39> */
.L_x_5365:
        /* <DEDUP_REMOVED lines=12> */
.L_x_5368:
[----:B---34-:R-:W-:Y:S01]  /*12b70*/  IMAD R2, R3, UR5, R10 ;  /* 0x0000000503027c24 */ /* 0x018fe2000f8e020a */
[----:B-1----:R-:W-:Y:S01]  /*12b80*/  ISETP.NE.AND P0, PT, R8, 0x1, PT ;  /* 0x000000010800780c */ /* 0x002fe20003f05270 */
[----:B------:R-:W-:-:S03]  /*12b90*/  VIADD R14, R9, UR4 ;  /* 0x00000004090e7c36 */ /* 0x000fc60008000000 */
[----:B------:R1:W-:Y:S01]  /*12ba0*/  STL [R1], R2 ;  /* 0x0000000201007387 */ /* 0x0003e20000100800 */
[----:B------:R-:W-:-:S03]  /*12bb0*/  IADD3 R5, -R2, UR6, RZ ;  /* 0x0000000602057c10 */ /* 0x000fc6000fffe1ff */
[----:B------:R1:W-:Y:S05]  /*12bc0*/  STL [R1+0xc], R14 ;  /* 0x00000c0e01007387 */ /* 0x0003ea0000100800 */
[----:B------:R-:W-:Y:S05]  /*12bd0*/  @!P0 BRA `(.L_x_5369) ;  /* 0x0000000000e08947 */ /* 0x000fea0003800000 */
[----:B0-2---:R-:W-:Y:S02]  /*12be0*/  IABS R7, R4 ;  /* 0x0000000400077213 */ /* 0x005fe40000000000 */
[----:B------:R-:W-:Y:S02]  /*12bf0*/  IABS R9, R8 ;  /* 0x0000000800097213 */ /* 0x000fe40000000000 */
[----:B------:R-:W0:Y:S08]  /*12c00*/  I2F.RP R10, R7 ;  /* 0x00000007000a7306 */ /* 0x000e300000209400 */
[----:B------:R-:W2:Y:S08]  /*12c10*/  I2F.RP R11, R9 ;  /* 0x00000009000b7306 */ /* 0x000eb00000209400 */
[----:B0-----:R-:W1:Y:S08]  /*12c20*/  MUFU.RCP R10, R10 ;  /* 0x0000000a000a7308 */ /* 0x001e700000001000 */
[----:B--2---:R-:W-:Y:S01]  /*12c30*/  MUFU.RCP R11, R11 ;  /* 0x0000000b000b7308 */ /* 0x004fe20000001000 */
[----:B-1----:R-:W-:Y:S01]  /*12c40*/  VIADD R2, R10, 0xffffffe ;  /* 0x0ffffffe0a027836 */ /* 0x002fe20000000000 */
[----:B------:R-:W-:-:S06]  /*12c50*/  IABS R10, R4 ;  /* 0x00000004000a7213 */ /* 0x000fcc0000000000 */
[----:B------:R0:W1:Y:S02]  /*12c60*/  F2I.FTZ.U32.TRUNC.NTZ R3, R2 ;  /* 0x0000000200037305 */ /* 0x000064000021f000 */
[----:B0-----:R-:W-:Y:S02]  /*12c70*/  IMAD.MOV.U32 R2, RZ, RZ, RZ ;  /* 0x000000ffff027224 */ /* 0x001fe400078e00ff */
[----:B-1----:R-:W-:-:S04]  /*12c80*/  IMAD.MOV R12, RZ, RZ, -R3 ;  /* 0x000000ffff0c7224 */ /* 0x002fc800078e0a03 */
[----:B------:R-:W-:-:S04]  /*12c90*/  IMAD R13, R12, R7, RZ ;  /* 0x000000070c0d7224 */ /* 0x000fc800078e02ff */
[----:B------:R-:W-:Y:S01]  /*12ca0*/  IMAD.HI.U32 R3, R3, R13, R2 ;  /* 0x0000000d03037227 */ /* 0x000fe200078e0002 */
[----:B------:R-:W-:-:S03]  /*12cb0*/  IABS R2, R5 ;  /* 0x0000000500027213 */ /* 0x000fc60000000000 */
[----:B------:R-:W-:Y:S02]  /*12cc0*/  IMAD.MOV R13, RZ, RZ, -R10 ;  /* 0x000000ffff0d7224 */ /* 0x000fe400078e0a0a */
[----:B------:R-:W-:-:S04]  /*12cd0*/  IMAD.HI.U32 R10, R3, R2, RZ ;  /* 0x00000002030a7227 */ /* 0x000fc800078e00ff */
[----:B------:R-:W-:Y:S02]  /*12ce0*/  IMAD R2, R10, R13, R2 ;  /* 0x0000000d0a027224 */ /* 0x000fe400078e0202 */
[----:B------:R-:W-:-:S03]  /*12cf0*/  VIADD R3, R11, 0xffffffe ;  /* 0x0ffffffe0b037836 */ /* 0x000fc60000000000 */
[----:B------:R-:W-:-:S03]  /*12d00*/  ISETP.GT.U32.AND P1, PT, R7, R2, PT ;  /* 0x000000020700720c */ /* 0x000fc60003f24070 */
[----:B------:R-:W0:Y:S10]  /*12d10*/  F2I.FTZ.U32.TRUNC.NTZ R3, R3 ;  /* 0x0000000300037305 */ /* 0x000e34000021f000 */
[----:B------:R-:W-:-:S02]  /*12d20*/  @!P1 IMAD.IADD R2, R2, 0x1, -R7 ;  /* 0x0000000102029824 */ /* 0x000fc400078e0a07 */
[----:B------:R-:W-:Y:S01]  /*12d30*/  @!P1 VIADD R10, R10, 0x1 ;  /* 0x000000010a0a9836 */ /* 0x000fe20000000000 */
[----:B------:R-:W-:Y:S02]  /*12d40*/  ISETP.NE.AND P1, PT, R4, RZ, PT ;  /* 0x000000ff0400720c */ /* 0x000fe40003f25270 */
[----:B------:R-:W-:Y:S01]  /*12d50*/  ISETP.GE.U32.AND P0, PT, R2, R7, PT ;  /* 0x000000070200720c */ /* 0x000fe20003f06070 */
[----:B0-----:R-:W-:-:S04]  /*12d60*/  IMAD.MOV R2, RZ, RZ, -R3 ;  /* 0x000000ffff027224 */ /* 0x001fc800078e0a03 */
[----:B------:R-:W-:Y:S02]  /*12d70*/  IMAD R7, R2, R9, RZ ;  /* 0x0000000902077224 */ /* 0x000fe400078e02ff */
[----:B------:R-:W-:-:S04]  /*12d80*/  IMAD.MOV.U32 R2, RZ, RZ, RZ ;  /* 0x000000ffff027224 */ /* 0x000fc800078e00ff */
        /* <DEDUP_REMOVED lines=29> */
.L_x_5369:
        /* <DEDUP_REMOVED lines=61> */
.L_x_5370:
[----:B01----:R-:W-:-:S05]  /*13330*/  LOP3.LUT R3, RZ, R2, RZ, 0x33, !PT ;  /* 0x00000002ff037212 */ /* 0x003fca00078e33ff */
[----:B------:R-:W-:-:S05]  /*13340*/  IMAD.IADD R2, R4, 0x1, R3 ;  /* 0x0000000104027824 */ /* 0x000fca00078e0203 */
[----:B------:R1:W-:Y:S01]  /*13350*/  STL [R1+0x4], R2 ;  /* 0x0000040201007387 */ /* 0x0003e20000100800 */
[----:B------:R-:W-:Y:S05]  /*13360*/  BRA `(.L_x_5371) ;  /* 0x0000000000107947 */ /* 0x000fea0003800000 */
.L_x_5366:
[----:B------:R-:W-:Y:S01]  /*13370*/  IMAD.U32 R2, RZ, RZ, UR6 ;  /* 0x00000006ff027e24 */ /* 0x000fe2000f8e00ff */
[----:B------:R0:W-:Y:S04]  /*13380*/  STL [R1+0x4], RZ ;  /* 0x000004ff01007387 */ /* 0x0001e80000100800 */
[----:B------:R0:W-:Y:S04]  /*13390*/  STL [R1+0x8], RZ ;  /* 0x000008ff01007387 */ /* 0x0001e80000100800 */
[----:B------:R0:W-:Y:S02]  /*133a0*/  STL [R1], R2 ;  /* 0x0000000201007387 */ /* 0x0001e40000100800 */
.L_x_5371:
        /* <DEDUP_REMOVED lines=10> */
.L_x_5364:
        /* <DEDUP_REMOVED lines=8> */
[----:B------:R-:W2:Y:S01]  /*134d0*/  S2UR UR5, SR_CgaCtaId ;  /* 0x00000000000579c3 */ /* 0x000ea20000008800 */
[C---:B---3--:R-:W-:Y:S01]  /*134e0*/  IMAD.SHL.U32 R0, R6.reuse, 0x8, RZ ;  /* 0x0000000806007824 */ /* 0x048fe200078e00ff */
[----:B------:R-:W-:Y:S01]  /*134f0*/  LOP3.LUT R4, R6, 0x7f, RZ, 0xc0, !PT ;  /* 0x0000007f06047812 */ /* 0x000fe200078ec0ff */
[----:B------:R-:W-:Y:S01]  /*13500*/  UMOV UR4, 0x400 ;  /* 0x0000040000047882 */ /* 0x000fe20000000000 */
[----:B------:R-:W-:Y:S01]  /*13510*/  BSSY B8, `(.L_x_5372) ;  /* 0x00006a2000087945 */ /* 0x000fe20003800000 */
[----:B------:R-:W-:Y:S01]  /*13520*/  ULDC UR37, c[0x0][0xc] ;  /* 0x0000030000257ab9 */ /* 0x000fe20000000800 */
[----:B------:R-:W-:Y:S01]  /*13530*/  LOP3.LUT R3, R0, 0x1f8, RZ, 0xc0, !PT ;  /* 0x000001f800037812 */ /* 0x000fe200078ec0ff */
[----:B01----:R-:W-:Y:S01]  /*13540*/  IMAD.SHL.U32 R2, R4, 0x8, RZ ;  /* 0x0000000804027824 */ /* 0x003fe200078e00ff */
[----:B------:R-:W-:Y:S01]  /*13550*/  ULDC.64 UR38, c[0x0][0x198] ;  /* 0x0000660000267ab9 */ /* 0x000fe20000000a00 */
[----:B------:R-:W-:Y:S01]  /*13560*/  IMAD.MOV.U32 R0, RZ, RZ, 0x1 ;  /* 0x00000001ff007424 */ /* 0x000fe200078e00ff */
[----:B------:R-:W-:Y:S01]  /*13570*/  LOP3.LUT R3, R3, 0x38, R6, 0x78, !PT ;  /* 0x0000003803037812 */ /* 0x000fe200078e7806 */
[----:B------:R-:W-:-:S03]  /*13580*/  IMAD.SHL.U32 R6, R6, 0x10, RZ ;  /* 0x0000001006067824 */ /* 0x000fc600078e00ff */
[----:B------:R-:W-:Y:S02]  /*13590*/  LOP3.LUT R2, R3, 0x200, R2, 0xf8, !PT ;  /* 0x0000020003027812 */ /* 0x000fe400078ef802 */
[----:B------:R-:W-:-:S04]  /*135a0*/  SHF.R.U32.HI R3, RZ, 0x3, R4 ;  /* 0x00000003ff037819 */ /* 0x000fc80000011604 */
[----:B------:R-:W-:Y:S01]  /*135b0*/  LOP3.LUT R3, R3, 0x70, R6, 0xf8, !PT ;  /* 0x0000007003037812 */ /* 0x000fe200078ef806 */
[----:B--2---:R-:W-:-:S06]  /*135c0*/  ULEA UR4, UR5, UR4, 0x18 ;  /* 0x0000000405047291 */ /* 0x004fcc000f8ec03f */
[----:B------:R-:W-:-:S04]  /*135d0*/  IMAD.U32 R19, RZ, RZ, UR4 ;  /* 0x00000004ff137e24 */ /* 0x000fc8000f8e00ff */
[----:B------:R-:W-:-:S05]  /*135e0*/  IMAD R2, R2, 0x2, R19 ;  /* 0x0000000202027824 */ /* 0x000fca00078e0213 */
[----:B------:R0:W-:Y:S04]  /*135f0*/  STL [R1+0x54], R2 ;  /* 0x0000540201007387 */ /* 0x0001e80000100800 */
[----:B------:R0:W-:Y:S04]  /*13600*/  STL [R1+0x48], RZ ;  /* 0x000048ff01007387 */ /* 0x0001e80000100800 */
[----:B------:R0:W-:Y:S04]  /*13610*/  STL [R1+0x14], R0 ;  /* 0x0000140001007387 */ /* 0x0001e80000100800 */
[----:B------:R0:W-:Y:S02]  /*13620*/  STL [R1+0x10], RZ ;  /* 0x000010ff01007387 */ /* 0x0001e40000100800 */
.L_x_5500:
[----:B--2---:R-:W2:Y:S01]  /*13630*/  LDL R9, [R1+0xc] ;  /* 0x00000c0001097983 */ /* 0x004ea20000100800 */
[----:B------:R-:W-:Y:S05]  /*13640*/  YIELD ;  /* 0x0000000000007946 */ /* 0x000fea0003800000 */
[----:B------:R-:W-:Y:S01]  /*13650*/  ULDC.64 UR4, c[0x0][0xa28] ;  /* 0x00028a0000047ab9 */ /* 0x000fe20000000a00 */
[----:B0-----:R-:W-:Y:S01]  /*13660*/  IMAD.MOV.U32 R0, RZ, RZ, RZ ;  /* 0x000000ffff007224 */ /* 0x001fe200078e00ff */
[----:B------:R-:W-:Y:S01]  /*13670*/  ISETP.NE.U32.AND P0, PT, RZ, UR4, PT ;  /* 0x00000004ff007c0c */ /* 0x000fe2000bf05070 */
[----:B-1----:R-:W0:Y:S01]  /*13680*/  LDC.64 R4, c[0x0][0xa00] ;  /* 0x00028000ff047b82 */ /* 0x002e220000000a00 */
[----:B------:R-:W-:Y:S01]  /*13690*/  IMAD.MOV.U32 R10, RZ, RZ, RZ ;  /* 0x000000ffff0a7224 */ /* 0x000fe200078e00ff */
[----:B------:R-:W-:Y:S01]  /*136a0*/  ULDC.64 UR6, c[0x0][0xa08] ;  /* 0x0002820000067ab9 */ /* 0x000fe20000000a00 */
[----:B------:R-:W-:Y:S01]  /*136b0*/  ISETP.NE.AND.EX P0, PT, RZ, UR5, PT, P0 ;  /* 0x00000005ff007c0c */ /* 0x000fe2000bf05300 */
[----:B------:R-:W-:-:S12]  /*136c0*/  ULDC.64 UR4, c[0x0][0xa18] ;  /* 0x0002860000047ab9 */ /* 0x000fd80000000a00 */
        /* <DEDUP_REMOVED lines=37> */
.L_x_5373:
        /* <DEDUP_REMOVED lines=12> */
[----:B------:R-:W3:Y:S02]  /*139e0*/  LDC.64 R2, c[0x0][0xa20] ;  /* 0x00028800ff027b82 */ /* 0x000ee40000000a00 */
[----:B---3--:R-:W-:-:S05]  /*139f0*/  IMAD.WIDE R2, R9, 0x4, R2 ;  /* 0x0000000409027825 */ /* 0x008fca00078e0202 */
[----:B------:R3:W5:Y:S01]  /*13a00*/  LDG.E R7, desc[UR40][R2.64] ;  /* 0x0000002802077981 */ /* 0x000762000c1e1900 */
[----:B------:R-:W-:Y:S05]  /*13a10*/  BRA `(.L_x_5375) ;  /* 0x0000000000107947 */ /* 0x000fea0003800000 */
.L_x_5374:
[----:B------:R-:W-:Y:S05]  /*13a20*/  @!P1 BRA `(.L_x_5375) ;  /* 0x00000000000c9947 */ /* 0x000fea0003800000 */
[----:B------:R-:W3:Y:S04]  /*13a30*/  LDG.E R7, desc[UR40][R2.64] ;  /* 0x0000002802077981 */ /* 0x000ee8000c1e1900 */
[----:B------:R-:W3:Y:S02]  /*13a40*/  LDG.E R2, desc[UR40][R2.64+0x4] ;  /* 0x0000042802027981 */ /* 0x000ee4000c1e1900 */
[----:B---3--:R-:W-:-:S07]  /*13a50*/  IMAD.IADD R7, R2, 0x1, -R7 ;  /* 0x0000000102077824 */ /* 0x008fce00078e0a07 */
.L_x_5375:
        /* <DEDUP_REMOVED lines=12> */
[----:B------:R-:W-:-:S05]  /*13b20*/  VIADD R4, R0, 0x3f ;  /* 0x0000003f00047836 */ /* 0x000fca0000000000 */
[----:B------:R-:W-:-:S04]  /*13b30*/  SHF.R.S32.HI R2, RZ, 0x1f, R4 ;  /* 0x0000001fff027819 */ /* 0x000fc80000011404 */
[----:B------:R-:W-:Y:S02]  /*13b40*/  LEA.HI R4, R2, R4, RZ, 0x6 ;  /* 0x0000000402047211 */ /* 0x000fe400078f30ff */
[----:B------:R-:W-:Y:S02]  /*13b50*/  IADD3 R2, R0, 0x1, -R10 ;  /* 0x0000000100027810 */ /* 0x000fe40007ffe80a */
[----:B------:R-:W-:-:S03]  /*13b60*/  SHF.R.S32.HI R9, RZ, 0x6, R4 ;  /* 0x00000006ff097819 */ /* 0x000fc60000011404 */
[----:B------:R-:W-:Y:S02]  /*13b70*/  IMAD.IADD R7, R2, 0x1, R7 ;  /* 0x0000000102077824 */ /* 0x000fe400078e0207 */
[----:B------:R-:W3:Y:S01]  /*13b80*/  LDC.64 R2, c[0x0][0x9e0] ;  /* 0x00027800ff027b82 */ /* 0x000ee20000000a00 */
[----:B------:R2:W-:Y:S01]  /*13b90*/  STL [R1+0x58], R9 ;  /* 0x0000580901007387 */ /* 0x0005e20000100800 */
        /* <DEDUP_REMOVED lines=14> */
.L_x_5378:
[----:B------:R-:W-:-:S13]  /*13c80*/  ISETP.NE.AND P0, PT, R3, 0x1, PT ;  /* 0x000000010300780c */ /* 0x000fda0003f05270 */
[----:B------:R-:W2:Y:S02]  /*13c90*/  @P0 LDC.64 R4, c[0x0][0x9e8] ;  /* 0x00027a00ff040b82 */ /* 0x000ea40000000a00 */
[----:B--2---:R-:W-:-:S05]  /*13ca0*/  @P0 IMAD.HI.U32 R4, R8, R4, RZ ;  /* 0x0000000408040227 */ /* 0x004fca00078e00ff */
[----:B------:R-:W-:-:S07]  /*13cb0*/  @P0 SHF.R.U32.HI R8, RZ, R5, R4 ;  /* 0x00000005ff080219 */ /* 0x000fce0000011604 */
.L_x_5379:
[----:B------:R-:W-:Y:S05]  /*13cc0*/  BSYNC B0 ;  /* 0x0000000000007941 */ /* 0x000fea0003800000 */
.L_x_5377:
[----:B------:R-:W-:-:S05]  /*13cd0*/  IMAD R8, R8, R3, R3 ;  /* 0x0000000308087224 */ /* 0x000fca00078e0203 */
[----:B------:R-:W-:-:S07]  /*13ce0*/  VIMNMX R2, R2, R8, PT ;  /* 0x0000000802027248 */ /* 0x000fce0003fe0100 */
.L_x_5376:
[----:B------:R-:W2:Y:S01]  /*13cf0*/  @P1 LDC R4, c[0x0][0x44c] ;  /* 0x00011300ff041b82 */ /* 0x000ea20000000800 */
[----:B------:R-:W-:Y:S01]  /*13d00*/  IMAD.MOV.U32 R5, RZ, RZ, R11 ;  /* 0x000000ffff057224 */ /* 0x000fe200078e000b */
[----:B------:R-:W-:Y:S01]  /*13d10*/  ULDC UR4, c[0x0][0x9dc] ;  /* 0x0002770000047ab9 */ /* 0x000fe20000000800 */
[----:B------:R-:W-:-:S05]  /*13d20*/  VIADD R2, R2, 0x3f ;  /* 0x0000003f02027836 */ /* 0x000fca0000000000 */
[----:B------:R-:W3:Y:S01]  /*13d30*/  @P1 LDC R7, c[0x0][0x450] ;  /* 0x00011400ff071b82 */ /* 0x000ee20000000800 */
[----:B--2---:R-:W-:-:S05]  /*13d40*/  @P1 IMAD.HI.U32 R4, R11, R4, RZ ;  /* 0x000000040b041227 */ /* 0x004fca00078e00ff */
[----:B---3--:R-:W-:-:S04]  /*13d50*/  @P1 SHF.R.U32.HI R5, RZ, R7, R4 ;  /* 0x00000007ff051219 */ /* 0x008fc80000011604 */
[----:B------:R-:W-:Y:S02]  /*13d60*/  IADD3 R7, R5, R0, -R10 ;  /* 0x0000000005077210 */ /* 0x000fe40007ffe80a */
[----:B------:R-:W-:-:S04]  /*13d70*/  SHF.R.S32.HI R0, RZ, 0x1f, R2 ;  /* 0x0000001fff007819 */ /* 0x000fc80000011402 */
[----:B------:R-:W-:Y:S01]  /*13d80*/  LEA.HI R0, R0, R2, RZ, 0x6 ;  /* 0x0000000200007211 */ /* 0x000fe200078f30ff */
[----:B------:R-:W-:-:S03]  /*13d90*/  VIADD R2, R7, -UR4 ;  /* 0x8000000407027c36 */ /* 0x000fc60008000000 */
[----:B------:R-:W-:-:S04]  /*13da0*/  SHF.R.S32.HI R4, RZ, 0x6, R0 ;  /* 0x00000006ff047819 */ /* 0x000fc80000011400 */
        /* <DEDUP_REMOVED lines=13> */
.L_x_5382:
[----:B------:R-:W-:-:S13]  /*13e80*/  ISETP.NE.AND P0, PT, R3, 0x1, PT ;  /* 0x000000010300780c */ /* 0x000fda0003f05270 */
[----:B--2---:R-:W2:Y:S02]  /*13e90*/  @P0 LDC.64 R4, c[0x0][0x9e8] ;  /* 0x00027a00ff040b82 */ /* 0x004ea40000000a00 */
[----:B--2---:R-:W-:-:S05]  /*13ea0*/  @P0 IMAD.HI.U32 R4, R7, R4, RZ ;  /* 0x0000000407040227 */ /* 0x004fca00078e00ff */
[----:B------:R-:W-:-:S07]  /*13eb0*/  @P0 SHF.R.U32.HI R7, RZ, R5, R4 ;  /* 0x00000005ff070219 */ /* 0x000fce0000011604 */
.L_x_5383:
[----:B------:R-:W-:Y:S05]  /*13ec0*/  BSYNC B0 ;  /* 0x0000000000007941 */ /* 0x000fea0003800000 */
.L_x_5381:
[----:B------:R-:W-:-:S05]  /*13ed0*/  IMAD R3, R7, R3, RZ ;  /* 0x0000000307037224 */ /* 0x000fca00078e02ff */
[----:B------:R-:W-:-:S07]  /*13ee0*/  VIMNMX R2, R2, R3, !PT ;  /* 0x0000000302027248 */ /* 0x000fce0007fe0100 */
.L_x_5380:
[----:B------:R-:W-:Y:S01]  /*13ef0*/  SHF.R.S32.HI R3, RZ, 0x1f, R2 ;  /* 0x0000001fff037819 */ /* 0x000fe20000011402 */
[----:B------:R-:W-:Y:S01]  /*13f00*/  IMAD.MOV.U32 R5, RZ, RZ, RZ ;  /* 0x000000ffff057224 */ /* 0x000fe200078e00ff */
[----:B--2---:R-:W-:Y:S01]  /*13f10*/  SHF.R.U32.HI R4, RZ, 0x10, R6 ;  /* 0x00000010ff047819 */ /* 0x004fe20000011606 */
[----:B------:R-:W-:Y:S01]  /*13f20*/  BSSY B0, `(.L_x_5384) ;  /* 0x0000029000007945 */ /* 0x000fe20003800000 */
[----:B------:R-:W-:Y:S01]  /*13f30*/  LEA.HI R3, R3, R2, RZ, 0x6 ;  /* 0x0000000203037211 */ /* 0x000fe200078f30ff */
[----:B01----:R-:W-:Y:S01]  /*13f40*/  IMAD.MOV.U32 R10, RZ, RZ, R5 ;  /* 0x000000ffff0a7224 */ /* 0x003fe200078e0005 */
[----:B------:R-:W-:Y:S02]  /*13f50*/  ISETP.NE.AND P0, PT, R4, RZ, PT ;  /* 0x000000ff0400720c */ /* 0x000fe40003f05270 */
[----:B------:R-:W-:Y:S02]  /*13f60*/  SHF.R.S32.HI R3, RZ, 0x6, R3 ;  /* 0x00000006ff037819 */ /* 0x000fe40000011403 */
[----:B------:R-:W-:-:S02]  /*13f70*/  LOP3.LUT R8, R6, 0xff, RZ, 0xc0, !PT ;  /* 0x000000ff06087812 */ /* 0x000fc400078ec0ff */
        /* <DEDUP_REMOVED lines=35> */
.L_x_5385:
[----:B------:R-:W-:Y:S05]  /*141b0*/  BSYNC B0 ;  /* 0x0000000000007941 */ /* 0x000fea0003800000 */
.L_x_5384:
        /* <DEDUP_REMOVED lines=15> */
[----:B------:R-:W0:Y:S02]  /*142b0*/  FLO.U32 R0, UR4 ;  /* 0x0000000400007d00 */ /* 0x000e2400080e0000 */
        /* <DEDUP_REMOVED lines=10> */
.L_x_5387:
        /* <DEDUP_REMOVED lines=20> */
.L_x_5390:
[----:B------:R-:W-:Y:S05]  /*144a0*/  BSYNC B6 ;  /* 0x0000000000067941 */ /* 0x000fea0003800000 */
.L_x_5389:
        /* <DEDUP_REMOVED lines=20> */
.L_x_5393:
        /* <DEDUP_REMOVED lines=15> */
.L_x_5392:
[----:B------:R-:W-:Y:S05]  /*146e0*/  BSYNC B6 ;  /* 0x0000000000067941 */ /* 0x000fea0003800000 */
.L_x_5391:
[----:B------:R-:W3:Y:S01]  /*146f0*/  LDL R0, [R1+0xc] ;  /* 0x00000c0001007983 */ /* 0x000ee20000100800 */
[----:B------:R-:W-:Y:S02]  /*14700*/  ULDC.64 UR4, c[0x0][0x9f8] ;  /* 0x00027e0000047ab9 */ /* 0x000fe40000000a00 */
[----:B------:R-:W-:Y:S01]  /*14710*/  ISETP.NE.U32.AND P0, PT, RZ, UR4, PT ;  /* 0x00000004ff007c0c */ /* 0x000fe2000bf05070 */
[----:B------:R-:W4:Y:S03]  /*14720*/  LDL R16, [R1+0x30] ;  /* 0x0000300001107983 */ /* 0x000f260000100800 */
        /* <DEDUP_REMOVED lines=20> */
.L_x_5517:
        /* <DEDUP_REMOVED lines=9> */
.L_x_5520:
        /* <DEDUP_REMOVED lines=9> */
[----:B-1----:R-:W1:Y:S02]  /*14990*/  @P0 LDC.64 R4, c[0x0][0x440] ;  /* 0x00011000ff040b82 */ /* 0x002e640000000a00 */
        /* <DEDUP_REMOVED lines=14> */
.L_x_5397:
[----:B------:R-:W4:Y:S04]  /*14a80*/  LDL R0, [R1+0x10] ;  /* 0x0000100001007983 */ /* 0x000f280000100800 */
[----:B---3--:R-:W3:Y:S01]  /*14a90*/  LDL R2, [R1+0x14] ;  /* 0x0000140001027983 */ /* 0x008ee20000100800 */
[----:B----4-:R-:W-:Y:S01]  /*14aa0*/  IMAD R0, R0, 0x8, R19 ;  /* 0x0000000800007824 */ /* 0x010fe200078e0213 */
[----:B---3--:R-:W-:-:S04]  /*14ab0*/  SHF.L.U32 R2, R2, 0x1f, RZ ;  /* 0x0000001f02027819 */ /* 0x008fc800000006ff */
[----:B------:R-:W3:Y:S02]  /*14ac0*/  SYNCS.PHASECHK.TRANS64.TRYWAIT P0, [R0+URZ+0x28c40], R2 ;  /* 0x028c4002000075a7 */ /* 0x000ee4000800017f */
[----:B---3--:R-:W-:Y:S05]  /*14ad0*/  @!P0 BRA `(.L_x_5398) ;  /* 0x0000005c00548947 */ /* 0x008fea0003800000 */
.L_x_5521:
        /* <DEDUP_REMOVED lines=11> */
.L_x_5399:
[----:B------:R-:W4:Y:S04]  /*14b90*/  LDL R3, [R1+0x10] ;  /* 0x0000100001037983 */ /* 0x000f280000100800 */
[----:B-1----:R-:W2:Y:S04]  /*14ba0*/  LDL R4, [R1+0x20] ;  /* 0x0000200001047983 */ /* 0x002ea80000100800 */
        /* <DEDUP_REMOVED lines=21> */
.L_x_5395:
[----:B------:R-:W3:Y:S01]  /*14d00*/  LDL.LU R3, [R1+0x3c] ;  /* 0x00003c0001037983 */ /* 0x000ee20000300800 */
[----:B------:R-:W-:Y:S05]  /*14d10*/  WARPSYNC.ALL ;  /* 0x0000000000007948 */ /* 0x000fea0003800000 */
[----:B------:R-:W-:Y:S01]  /*14d20*/  ULDC.64 UR4, c[0x0][0x298] ;  /* 0x0000a60000047ab9 */ /* 0x000fe20000000a00 */
[----:B------:R-:W-:Y:S01]  /*14d30*/  BSSY B6, `(.L_x_5400) ;  /* 0x000001c000067945 */ /* 0x000fe20003800000 */
[----:B------:R-:W-:Y:S01]  /*14d40*/  BAR.SYNC.DEFER_BLOCKING 0x8, 0x100 ;  /* 0x0204000000007b1d */ /* 0x000fe20000010000 */
[----:B---3--:R-:W-:Y:S01]  /*14d50*/  SHF.R.S32.HI R0, RZ, 0x1f, R3 ;  /* 0x0000001fff007819 */ /* 0x008fe20000011403 */
[----:B-1----:R-:W-:-:S04]  /*14d60*/  IMAD.WIDE.U32 R4, R3, UR4, RZ ;  /* 0x0000000403047c25 */ /* 0x002fc8000f8e00ff */
        /* <DEDUP_REMOVED lines=24> */
.L_x_5401:
[----:B------:R-:W-:Y:S05]  /*14ef0*/  BSYNC B6 ;  /* 0x0000000000067941 */ /* 0x000fea0003800000 */
.L_x_5400:
[----:B-1----:R-:W3:Y:S01]  /*14f00*/  LDL.LU R0, [R1+0x3c] ;  /* 0x00003c0001007983 */ /* 0x002ee20000300800 */
[----:B------:R-:W-:Y:S01]  /*14f10*/  ULDC.64 UR6, c[0x0][0xa00] ;  /* 0x0002800000067ab9 */ /* 0x000fe20000000a00 */
[----:B------:R-:W-:Y:S01]  /*14f20*/  ULDC.64 UR4, c[0x0][0x2d8] ;  /* 0x0000b60000047ab9 */ /* 0x000fe20000000a00 */
[----:B0-----:R-:W0:Y:S01]  /*14f30*/  LDC R7, c[0x0][0x448] ;  /* 0x00011200ff077b82 */ /* 0x001e220000000800 */
[----:B------:R-:W3:Y:S04]  /*14f40*/  LDL.LU.64 R2, [R1+0x40] ;  /* 0x0000400001027983 */ /* 0x000ee80000300a00 */
[----:B------:R-:W4:Y:S04]  /*14f50*/  LDL R5, [R1+0xc] ;  /* 0x00000c0001057983 */ /* 0x000f280000100800 */
[----:B------:R-:W2:Y:S01]  /*14f60*/  LDL R12, [R1+0x24] ;  /* 0x00002400010c7983 */ /* 0x000ea20000100800 */
[----:B------:R-:W-:Y:S01]  /*14f70*/  ISETP.NE.U32.AND P0, PT, RZ, UR6, PT ;  /* 0x00000006ff007c0c */ /* 0x000fe2000bf05070 */
[----:B------:R-:W-:-:S03]  /*14f80*/  ULDC UR6, c[0x0][0x2b8] ;  /* 0x0000ae0000067ab9 */ /* 0x000fc60000000800 */
[----:B------:R-:W-:Y:S01]  /*14f90*/  ISETP.NE.AND.EX P0, PT, RZ, UR7, PT, P0 ;  /* 0x00000007ff007c0c */ /* 0x000fe2000bf05300 */
[----:B------:R-:W1:Y:S02]  /*14fa0*/  S2R R8, SR_TID.X ;  /* 0x0000000000087919 */ /* 0x000e640000002100 */
[----:B-1----:R-:W-:Y:S02]  /*14fb0*/  IMAD.SHL.U32 R8, R8, 0x10, RZ ;  /* 0x0000001008087824 */ /* 0x002fe400078e00ff */
[----:B---3--:R-:W-:Y:S01]  /*14fc0*/  IMAD.MOV.U32 R3, RZ, RZ, R0 ;  /* 0x000000ffff037224 */ /* 0x008fe200078e0000 */
[----:B----4-:R-:W-:-:S04]  /*14fd0*/  SHF.R.S32.HI R0, RZ, 0x1f, R5 ;  /* 0x0000001fff007819 */ /* 0x010fc80000011405 */
[----:B------:R-:W-:Y:S02]  /*14fe0*/  SEL R4, R0, RZ, !P0 ;  /* 0x000000ff00047207 */ /* 0x000fe40004000000 */
[----:B------:R-:W-:Y:S02]  /*14ff0*/  SEL R0, R5, RZ, !P0 ;  /* 0x000000ff05007207 */ /* 0x000fe40004000000 */
[----:B------:R-:W1:Y:S01]  /*15000*/  S2R R5, SR_TID.X ;  /* 0x0000000000057919 */ /* 0x000e620000002100 */
[----:B------:R-:W-:-:S04]  /*15010*/  IMAD.WIDE.U32 R2, R17, UR4, R2 ;  /* 0x0000000411027c25 */ /* 0x000fc8000f8e0002 */
[----:B------:R-:W-:Y:S01]  /*15020*/  IMAD R3, R17, UR5, R3 ;  /* 0x0000000511037c24 */ /* 0x000fe2000f8e0203 */
[----:B------:R-:W-:Y:S02]  /*15030*/  ULDC.64 UR4, c[0x0][0x2e0] ;  /* 0x0000b80000047ab9 */ /* 0x000fe40000000a00 */
[----:B------:R-:W-:Y:S02]  /*15040*/  IMAD R4, R4, UR4, RZ ;  /* 0x0000000404047c24 */ /* 0x000fe4000f8e02ff */
[----:B------:R-:W-:-:S04]  /*15050*/  IMAD.WIDE.U32 R2, R0, UR4, R2 ;  /* 0x0000000400027c25 */ /* 0x000fc8000f8e0002 */
[----:B------:R-:W-:Y:S01]  /*15060*/  IMAD R0, R0, UR5, R4 ;  /* 0x0000000500007c24 */ /* 0x000fe2000f8e0204 */
[----:B0-----:R-:W-:Y:S01]  /*15070*/  ISETP.NE.AND P0, PT, R7, 0x1, PT ;  /* 0x000000010700780c */ /* 0x001fe20003f05270 */
[----:B------:R-:W0:Y:S01]  /*15080*/  S2R R9, SR_TID.X ;  /* 0x0000000000097919 */ /* 0x000e220000002100 */
[----:B------:R-:W-:-:S11]  /*15090*/  ULDC.64 UR4, c[0x0][0x2d0] ;  /* 0x0000b40000047ab9 */ /* 0x000fd60000000a00 */
[----:B------:R-:W3:Y:S01]  /*150a0*/  @P0 LDC R6, c[0x0][0x450] ;  /* 0x00011400ff060b82 */ /* 0x000ee20000000800 */
[----:B-1----:R-:W-:-:S04]  /*150b0*/  LOP3.LUT R5, R5, 0x7f, RZ, 0xc0, !PT ;  /* 0x0000007f05057812 */ /* 0x002fc800078ec0ff */
[----:B------:R-:W-:-:S04]  /*150c0*/  SHF.R.U32.HI R5, RZ, 0x3, R5 ;  /* 0x00000003ff057819 */ /* 0x000fc80000011605 */
[----:B------:R-:W-:Y:S02]  /*150d0*/  LOP3.LUT R8, R5, 0x70, R8, 0xf8, !PT ;  /* 0x0000007005087812 */ /* 0x000fe400078ef808 */
[----:B------:R-:W1:Y:S03]  /*150e0*/  @P0 LDC R5, c[0x0][0x44c] ;  /* 0x00011300ff050b82 */ /* 0x000e660000000800 */
[----:B--2---:R-:W-:Y:S02]  /*150f0*/  IMAD.IADD R4, R8, 0x1, R12 ;  /* 0x0000000108047824 */ /* 0x004fe400078e020c */
[----:B------:R2:W5:Y:S01]  /*15100*/  LDL R8, [R1+0x54] ;  /* 0x0000540001087983 */ /* 0x0005620000100800 */
[----:B------:R-:W-:Y:S02]  /*15110*/  IMAD.IADD R3, R3, 0x1, R0 ;  /* 0x0000000103037824 */ /* 0x000fe400078e0200 */
[----:B------:R-:W-:Y:S01]  /*15120*/  IMAD.MOV.U32 R0, RZ, RZ, R4 ;  /* 0x000000ffff007224 */ /* 0x000fe200078e0004 */
[----:B------:R-:W4:Y:S01]  /*15130*/  S2R R10, SR_TID.X ;  /* 0x00000000000a7919 */ /* 0x000f220000002100 */
[----:B-1----:R-:W-:-:S05]  /*15140*/  @P0 IMAD.HI.U32 R5, R4, R5, RZ ;  /* 0x0000000504050227 */ /* 0x002fca00078e00ff */
        /* <DEDUP_REMOVED lines=10> */
[----:B0-----:R-:W-:-:S04]  /*151f0*/  IMAD.SHL.U32 R9, R9, 0x8, RZ ;  /* 0x0000000809097824 */ /* 0x001fc800078e00ff */
[----:B------:R-:W-:Y:S02]  /*15200*/  IMAD R0, R0, UR4, RZ ;  /* 0x0000000400007c24 */ /* 0x000fe4000f8e02ff */
[----:B------:R-:W-:-:S04]  /*15210*/  IMAD.WIDE.U32 R2, R4, UR4, R2 ;  /* 0x0000000404027c25 */ /* 0x000fc8000f8e0002 */
[----:B------:R-:W-:Y:S01]  /*15220*/  IMAD R0, R4, UR5, R0 ;  /* 0x0000000504007c24 */ /* 0x000fe2000f8e0200 */
[----:B------:R-:W-:Y:S01]  /*15230*/  ULDC.64 UR4, c[0x0][0x280] ;  /* 0x0000a00000047ab9 */ /* 0x000fe20000000a00 */
[----:B------:R-:W-:Y:S02]  /*15240*/  LOP3.LUT R9, R9, 0x38, RZ, 0xc0, !PT ;  /* 0x0000003809097812 */ /* 0x000fe400078ec0ff */
[----:B------:R-:W-:Y:S01]  /*15250*/  IMAD.IADD R0, R3, 0x1, R0 ;  /* 0x0000000103007824 */ /* 0x000fe200078e0200 */
[----:B------:R-:W-:Y:S01]  /*15260*/  LEA R4, P1, R2, UR4, 0x1 ;  /* 0x0000000402047c11 */ /* 0x000fe2000f8208ff */
[----:B------:R-:W-:Y:S01]  /*15270*/  UMOV UR4, 0xffffffff ;  /* 0xffffffff00047882 */ /* 0x000fe20000000000 */
[----:B----4-:R-:W-:Y:S02]  /*15280*/  LOP3.LUT R10, R10, 0x7f, RZ, 0xc0, !PT ;  /* 0x0000007f0a0a7812 */ /* 0x010fe400078ec0ff */
[----:B------:R-:W-:Y:S02]  /*15290*/  ISETP.GE.AND P0, PT, R9, UR6, PT ;  /* 0x0000000609007c0c */ /* 0x000fe4000bf06270 */
[----:B------:R-:W-:-:S02]  /*152a0*/  LEA.HI.X R0, R2, UR5, R0, 0x1, P1 ;  /* 0x0000000502007c11 */ /* 0x000fc400088f0c00 */
[----:B------:R-:W-:Y:S01]  /*152b0*/  SHF.R.U32.HI R10, RZ, 0x3, R10 ;  /* 0x00000003ff0a7819 */ /* 0x000fe2000001160a */
[----:B--2---:R-:W-:Y:S08]  /*152c0*/  BRA.DIV UR4, `(.L_x_5402) ;  /* 0x00000056046c7947 */ /* 0x004ff0000b800000 */
[----:B------:R-:W2:Y:S04]  /*152d0*/  LDL.LU R6, [R1+0x28] ;  /* 0x0000280001067983 */ /* 0x000ea80000300800 */
[----:B------:R-:W3:Y:S01]  /*152e0*/  LDL.LU R5, [R1+0x24] ;  /* 0x0000240001057983 */ /* 0x000ee20000300800 */
        /* <DEDUP_REMOVED lines=24> */
[----:B------:R-:W-:Y:S04]  /*15470*/  SHFL.IDX PT, R4, R4, 0x3, 0x181f ;  /* 0x00781f0004047f89 */ /* 0x000fe800000e0000 */
[----:B0-----:R-:W0:Y:S04]  /*15480*/  SHFL.IDX PT, R6, R0, 0x2, 0x181f ;  /* 0x00581f0000067f89 */ /* 0x001e2800000e0000 */
[----:B------:R-:W2:Y:S01]  /*15490*/  SHFL.IDX PT, R0, R0, 0x3, 0x181f ;  /* 0x00781f0000007f89 */ /* 0x000ea200000e0000 */
[----:B-1----:R-:W-:-:S05]  /*154a0*/  @!P1 LEA R5, P2, R9, R5, 0x1 ;  /* 0x0000000509059211 */ /* 0x002fca00078408ff */
[----:B0-----:R-:W-:-:S04]  /*154b0*/  @!P1 IMAD.X R6, RZ, RZ, R6, P2 ;  /* 0x000000ffff069224 */ /* 0x001fc800010e0606 */
[----:B------:R-:W-:Y:S02]  /*154c0*/  @!P1 IMAD.MOV.U32 R7, RZ, RZ, R6 ;  /* 0x000000ffff079224 */ /* 0x000fe400078e0006 */
[----:B------:R-:W-:-:S05]  /*154d0*/  @!P1 IMAD.MOV.U32 R6, RZ, RZ, R5 ;  /* 0x000000ffff069224 */ /* 0x000fca00078e0005 */
[----:B--2---:R0:W-:Y:S02]  /*154e0*/  @!P1 LDGSTS.E.BYPASS.LTC128B.128 [R8+0x21400], desc[UR40][R6.64], !P0 ;  /* 0x2140000006089fae */ /* 0x0041e4000c101d68 */
.L_x_5530:
[----:B------:R-:W-:-:S05]  /*154f0*/  VIADD R3, R3, 0x30 ;  /* 0x0000003003037836 */ /* 0x000fca0000000000 */
[----:B------:R-:W-:-:S13]  /*15500*/  ISETP.GE.AND P1, PT, R3, R2, PT ;  /* 0x000000020300720c */ /* 0x000fda0003f26270 */
[----:B------:R-:W-:-:S05]  /*15510*/  @!P1 LEA R2, P2, R9, R4, 0x1 ;  /* 0x0000000409029211 */ /* 0x000fca00078408ff */
[----:B------:R-:W-:-:S05]  /*15520*/  @!P1 IMAD.X R3, RZ, RZ, R0, P2 ;  /* 0x000000ffff039224 */ /* 0x000fca00010e0600 */
[----:B------:R-:W-:Y:S01]  /*15530*/  @!PT LDS RZ, [RZ] ;  /* 0x00000000fffff984 */ /* 0x000fe20000000800 */
[----:B------:R-:W-:Y:S01]  /*15540*/  @!PT LDS RZ, [RZ] ;  /* 0x00000000fffff984 */ /* 0x000fe20000000800 */
[----:B------:R-:W-:Y:S01]  /*15550*/  @!PT LDS RZ, [RZ] ;  /* 0x00000000fffff984 */ /* 0x000fe20000000800 */
[----:B------:R1:W-:Y:S01]  /*15560*/  @!P1 LDGSTS.E.BYPASS.LTC128B.128 [R8+0x21c00], desc[UR40][R2.64], !P0 ;  /* 0x21c0000002089fae */ /* 0x0003e2000c101d68 */
[----:B------:R-:W-:Y:S01]  /*15570*/  PLOP3.LUT P0, PT, PT, PT, PT, 0x80, 0x0 ;  /* 0x000000000000781c */ /* 0x000fe20003f0f070 */
[----:B------:R-:W-:-:S12]  /*15580*/  NOP ;  /* 0x0000000000007918 */ /* 0x000fd80000000000 */
.L_x_5403:
[----:B------:R-:W-:Y:S02]  /*15590*/  PLOP3.LUT P1, PT, P1, P0, PT, 0xa2, 0x0 ;  /* 0x000000000000781c */ /* 0x000fe40000f21472 */
[----:B------:R-:W-:-:S08]  /*155a0*/  @P0 R2UR P1, UR4, R19 ;  /* 0x00000000130402ca */ /* 0x000fd00000020000 */
[----:B------:R-:W-:-:S05]  /*155b0*/  @P0 PLOP3.LUT P0, PT, P1, PT, PT, 0x80, 0x0 ;  /* 0x000000000000081c */ /* 0x000fca0000f0f070 */
[----:B------:R-:W-:Y:S01]  /*155c0*/  @!P1 SYNCS.ARRIVE.TRANS64.RED.A0T1 RZ, [UR4+0x28c00], RZ ;  /* 0x028c00ffffff99a7 */ /* 0x000fe20008200404 */
[----:B------:R-:W-:Y:S07]  /*155d0*/  @!P1 ARRIVES.LDGSTSBAR.64.TRANSCNT [UR4+0x28c00] ;  /* 0x028c0000ff0099b0 */ /* 0x000fee0008000a84 */
[----:B------:R-:W-:Y:S05]  /*155e0*/  @P0 BRA.U.ANY `(.L_x_5403) ;  /* 0xfffffffd00e80947 */ /* 0x000fea000393ffff */
[----:B-1----:R-:W2:Y:S02]  /*155f0*/  LDL.LU R2, [R1+0x48] ;  /* 0x0000480001027983 */ /* 0x002ea40000300800 */
        /* <DEDUP_REMOVED lines=9> */
[----:B------:R-:W2:Y:S03]  /*15690*/  SYNCS.PHASECHK.TRANS64.TRYWAIT P0, [R19+URZ+0x28c20], R0 ;  /* 0x028c2000130075a7 */ /* 0x000ea6000800017f */
[----:B-12---:R-:W-:Y:S05]  /*156a0*/  @!P0 BRA `(.L_x_5405) ;  /* 0x0000005400b88947 */ /* 0x006fea0003800000 */
.L_x_5531:
[----:B------:R-:W-:Y:S05]  /*156b0*/  BSYNC B0 ;  /* 0x0000000000007941 */ /* 0x000fea0003800000 */
.L_x_5404:
[----:B------:R-:W-:Y:S01]  /*156c0*/  LOP3.LUT P0, RZ, R18, 0x1, RZ, 0xc0, !PT ;  /* 0x0000000112ff7812 */ /* 0x000fe2000780c0ff */
[----:B------:R-:W-:-:S12]  /*156d0*/  BSSY B0, `(.L_x_5406) ;  /* 0x0000097000007945 */ /* 0x000fd80003800000 */
[----:B------:R-:W-:Y:S05]  /*156e0*/  @!P0 BRA `(.L_x_5407) ;  /* 0x0000000800548947 */ /* 0x000fea0003800000 */
[----:B------:R-:W1:Y:S04]  /*156f0*/  LDL R4, [R1+0x10] ;  /* 0x0000100001047983 */ /* 0x000e680000100800 */
[----:B------:R-:W2:Y:S01]  /*15700*/  LDL R2, [R1+0x14] ;  /* 0x0000140001027983 */ /* 0x000ea20000100800 */
[----:B------:R-:W-:Y:S01]  /*15710*/  BSSY B1, `(.L_x_5408) ;  /* 0x0000008000017945 */ /* 0x000fe20003800000 */
[----:B------:R-:W3:Y:S02]  /*15720*/  S2R R3, SR_TID.X ;  /* 0x0000000000037919 */ /* 0x000ee40000002100 */
[----:B---3--:R-:W-:-:S04]  /*15730*/  LOP3.LUT R3, R3, 0x7f, RZ, 0xc0, !PT ;  /* 0x0000007f03037812 */ /* 0x008fc800078ec0ff */
[----:B------:R-:W-:Y:S01]  /*15740*/  ISETP.NE.AND P1, PT, R3, RZ, PT ;  /* 0x000000ff0300720c */ /* 0x000fe20003f25270 */
[----:B-1----:R-:W-:Y:S01]  /*15750*/  IMAD R0, R4, 0x8, R19 ;  /* 0x0000000804007824 */ /* 0x002fe200078e0213 */
[----:B--2---:R-:W-:-:S04]  /*15760*/  SHF.L.U32 R2, R2, 0x1f, RZ ;  /* 0x0000001f02027819 */ /* 0x004fc800000006ff */
[----:B------:R-:W1:Y:S02]  /*15770*/  SYNCS.PHASECHK.TRANS64.TRYWAIT P0, [R0+URZ+0x28c60], R2 ;  /* 0x028c6002000075a7 */ /* 0x000e64000800017f */
[----:B-1----:R-:W-:Y:S05]  /*15780*/  @!P0 BRA `(.L_x_5409) ;  /* 0x0000005400948947 */ /* 0x002fea0003800000 */
.L_x_5532:
[----:B------:R-:W-:Y:S05]  /*15790*/  BSYNC B1 ;  /* 0x0000000000017941 */ /* 0x000fea0003800000 */
.L_x_5408:
[----:B------:R-:W-:Y:S04]  /*157a0*/  BSSY B1, `(.L_x_5410) ;  /* 0x0000009000017945 */ /* 0x000fe80003800000 */
        /* <DEDUP_REMOVED lines=8> */
.L_x_5411:
[----:B------:R-:W-:Y:S05]  /*15830*/  BSYNC B1 ;  /* 0x0000000000017941 */ /* 0x000fea0003800000 */
.L_x_5410:
[----:B------:R-:W2:Y:S04]  /*15840*/  LDL R4, [R1+0x18] ;  /* 0x0000180001047983 */ /* 0x000ea80000100800 */
[----:B------:R-:W2:Y:S04]  /*15850*/  LDL.LU R3, [R1+0x20] ;  /* 0x0000200001037983 */ /* 0x000ea80000300800 */
[----:B-1----:R-:W3:Y:S01]  /*15860*/  LDL R2, [R1+0x10] ;  /* 0x0000100001027983 */ /* 0x002ee20000100800 */
        /* <DEDUP_REMOVED lines=10> */
.L_x_5412:
        /* <DEDUP_REMOVED lines=15> */
.L_x_5413:
        /* <DEDUP_REMOVED lines=15> */
.L_x_5414:
        /* <DEDUP_REMOVED lines=15> */
.L_x_5415:
        /* <DEDUP_REMOVED lines=15> */
.L_x_5416:
        /* <DEDUP_REMOVED lines=15> */
.L_x_5417:
        /* <DEDUP_REMOVED lines=15> */
.L_x_5418:
        /* <DEDUP_REMOVED lines=15> */
.L_x_5419:
        /* <DEDUP_REMOVED lines=10> */
.L_x_5407:
[----:B------:R-:W-:Y:S05]  /*16040*/  BSYNC B0 ;  /* 0x0000000000007941 */ /* 0x000fea0003800000 */
.L_x_5406:
[----:B------:R-:W1:Y:S04]  /*16050*/  LDL R4, [R1+0x30] ;  /* 0x0000300001047983 */ /* 0x000e680000100800 */
[----:B------:R-:W2:Y:S01]  /*16060*/  LDL R5, [R1+0x1c] ;  /* 0x00001c0001057983 */ /* 0x000ea20000100800 */
[----:B------:R-:W-:Y:S01]  /*16070*/  BSSY B0, `(.L_x_5420) ;  /* 0x00002b1000007945 */ /* 0x000fe20003800000 */
[----:B-1----:R-:W-:-:S05]  /*16080*/  VIADD R0, R4, 0xfffffffe ;  /* 0xfffffffe04007836 */ /* 0x002fca0000000000 */
[----:B--2---:R-:W-:-:S13]  /*16090*/  ISETP.GE.AND P0, PT, R0, R5, PT ;  /* 0x000000050000720c */ /* 0x004fda0003f06270 */
[----:B------:R-:W-:Y:S05]  /*160a0*/  @!P0 BRA `(.L_x_5421) ;  /* 0x0000002800b48947 */ /* 0x000fea0003800000 */
[----:B------:R-:W2:Y:S04]  /*160b0*/  LDL.LU R9, [R1+0x4c] ;  /* 0x00004c0001097983 */ /* 0x000ea80000300800 */
[----:B0-----:R-:W3:Y:S04]  /*160c0*/  LDL.LU R8, [R1+0x38] ;  /* 0x0000380001087983 */ /* 0x001ee80000300800 */
[----:B------:R-:W4:Y:S04]  /*160d0*/  LDL.LU R7, [R1+0x50] ;  /* 0x0000500001077983 */ /* 0x000f280000300800 */
[----:B------:R-:W5:Y:S04]  /*160e0*/  LDL.LU R6, [R1+0x34] ;  /* 0x0000340001067983 */ /* 0x000f680000300800 */
[----:B------:R-:W5:Y:S01]  /*160f0*/  LDL.LU R4, [R1+0x58] ;  /* 0x0000580001047983 */ /* 0x000f620000300800 */
[----:B------:R-:W-:Y:S01]  /*16100*/  LOP3.LUT R5, RZ, R5, RZ, 0x33, !PT ;  /* 0x00000005ff057212 */ /* 0x000fe200078e33ff */
[----:B------:R-:W-:Y:S01]  /*16110*/  BSSY B2, `(.L_x_5422) ;  /* 0x00000eb000027945 */ /* 0x000fe20003800000 */
[----:B--2---:R-:W-:-:S04]  /*16120*/  VIADD R2, R9, 0x1 ;  /* 0x0000000109027836 */ /* 0x004fc80000000000 */
[----:B---3--:R-:W-:Y:S01]  /*16130*/  IMAD R2, R2, R8, RZ ;  /* 0x0000000802027224 */ /* 0x008fe200078e02ff */
[----:B----4-:R-:W-:-:S04]  /*16140*/  LOP3.LUT R3, RZ, R7, RZ, 0x33, !PT ;  /* 0x00000007ff037212 */ /* 0x010fc800078e33ff */
        /* <DEDUP_REMOVED lines=45> */
.L_x_5426:
        /* <DEDUP_REMOVED lines=8> */
.L_x_5533:
[----:B------:R-:W-:Y:S05]  /*164a0*/  BSYNC B3 ;  /* 0x0000000000037941 */ /* 0x000fea0003800000 */
.L_x_5427:
        /* <DEDUP_REMOVED lines=9> */
.L_x_5430:
[----:B------:R-:W-:Y:S05]  /*16540*/  BSYNC B3 ;  /* 0x0000000000037941 */ /* 0x000fea0003800000 */
.L_x_5429:
[----:B------:R-:W2:Y:S04]  /*16550*/  LDL R6, [R1+0x10] ;  /* 0x0000100001067983 */ /* 0x000ea80000100800 */
[----:B------:R-:W3:Y:S01]  /*16560*/  LDL R7, [R1+0x18] ;  /* 0x0000180001077983 */ /* 0x000ee20000100800 */
[----:B------:R-:W-:Y:S01]  /*16570*/  IMAD.MOV.U32 R10, RZ, RZ, RZ ;  /* 0x000000ffff0a7224 */ /* 0x000fe200078e00ff */
        /* <DEDUP_REMOVED lines=10> */
.L_x_5431:
        /* <DEDUP_REMOVED lines=13> */
.L_x_5534:
[----:B------:R-:W-:Y:S05]  /*166f0*/  BSYNC B3 ;  /* 0x0000000000037941 */ /* 0x000fea0003800000 */
.L_x_5432:
        /* <DEDUP_REMOVED lines=11> */
.L_x_5435:
[----:B------:R-:W-:Y:S05]  /*167b0*/  BSYNC B3 ;  /* 0x0000000000037941 */ /* 0x000fea0003800000 */
.L_x_5434:
[----:B-12---:R-:W2:Y:S01]  /*167c0*/  LDL R2, [R1+0x10] ;  /* 0x0000100001027983 */ /* 0x006ea20000100800 */
        /* <DEDUP_REMOVED lines=9> */
.L_x_5436:
        /* <DEDUP_REMOVED lines=15> */
.L_x_5437:
        /* <DEDUP_REMOVED lines=15> */
.L_x_5438:
        /* <DEDUP_REMOVED lines=15> */
.L_x_5439:
        /* <DEDUP_REMOVED lines=15> */
.L_x_5440:
        /* <DEDUP_REMOVED lines=15> */
.L_x_5441:
        /* <DEDUP_REMOVED lines=15> */
.L_x_5442:
        /* <DEDUP_REMOVED lines=15> */
.L_x_5443:
        /* <DEDUP_REMOVED lines=10> */
.L_x_5425:
[----:B------:R-:W-:Y:S05]  /*16f90*/  BSYNC B1 ;  /* 0x0000000000017941 */ /* 0x000fea0003800000 */
.L_x_5424:
[----:B------:R-:W2:Y:S02]  /*16fa0*/  LDL.LU R6, [R1+0x30] ;  /* 0x0000300001067983 */ /* 0x000ea40000300800 */
[----:B--2---:R-:W-:-:S07]  /*16fb0*/  VIADD R0, R6, 0xfffffffd ;  /* 0xfffffffd06007836 */ /* 0x004fce0000000000 */
.L_x_5423:
[----:B------:R-:W-:Y:S05]  /*16fc0*/  BSYNC B2 ;  /* 0x0000000000027941 */ /* 0x000fea0003800000 */
.L_x_5422:
[----:B------:R-:W-:-:S05]  /*16fd0*/  VIADD R5, R5, 0xfffffffe ;  /* 0xfffffffe05057836 */ /* 0x000fca0000000000 */
[----:B------:R-:W-:-:S13]  /*16fe0*/  ISETP.NE.AND P0, PT, R5, R4, PT ;  /* 0x000000040500720c */ /* 0x000fda0003f05270 */
[----:B------:R-:W-:Y:S05]  /*16ff0*/  @!P0 BRA `(.L_x_5421) ;  /* 0x0000001800e08947 */ /* 0x000fea0003800000 */
.L_x_5484:
        /* <DEDUP_REMOVED lines=35> */
.L_x_5446:
        /* <DEDUP_REMOVED lines=8> */
.L_x_5535:
[----:B------:R-:W-:Y:S05]  /*172b0*/  BSYNC B2 ;  /* 0x0000000000027941 */ /* 0x000fea0003800000 */
.L_x_5447:
        /* <DEDUP_REMOVED lines=9> */
.L_x_5450:
[----:B------:R-:W-:Y:S05]  /*17350*/  BSYNC B2 ;  /* 0x0000000000027941 */ /* 0x000fea0003800000 */
.L_x_5449:
        /* <DEDUP_REMOVED lines=12> */
.L_x_5451:
        /* <DEDUP_REMOVED lines=13> */
.L_x_5536:
[----:B------:R-:W-:Y:S05]  /*174f0*/  BSYNC B2 ;  /* 0x0000000000027941 */ /* 0x000fea0003800000 */
.L_x_5452:
        /* <DEDUP_REMOVED lines=11> */
.L_x_5455:
[----:B------:R-:W-:Y:S05]  /*175b0*/  BSYNC B2 ;  /* 0x0000000000027941 */ /* 0x000fea0003800000 */
.L_x_5454:
        /* <DEDUP_REMOVED lines=9> */
.L_x_5456:
        /* <DEDUP_REMOVED lines=15> */
.L_x_5457:
        /* <DEDUP_REMOVED lines=15> */
.L_x_5458:
        /* <DEDUP_REMOVED lines=15> */
.L_x_5459:
        /* <DEDUP_REMOVED lines=15> */
.L_x_5460:
        /* <DEDUP_REMOVED lines=15> */
.L_x_5461:
        /* <DEDUP_REMOVED lines=15> */
.L_x_5462:
        /* <DEDUP_REMOVED lines=15> */
.L_x_5463:
        /* <DEDUP_REMOVED lines=10> */
.L_x_5445:
[----:B------:R-:W-:Y:S05]  /*17d80*/  BSYNC B1 ;  /* 0x0000000000017941 */ /* 0x000fea0003800000 */
.L_x_5444:
        /* <DEDUP_REMOVED lines=35> */
.L_x_5466:
        /* <DEDUP_REMOVED lines=8> */
.L_x_5537:
[----:B------:R-:W-:Y:S05]  /*18040*/  BSYNC B2 ;  /* 0x0000000000027941 */ /* 0x000fea0003800000 */
.L_x_5467:
        /* <DEDUP_REMOVED lines=9> */
.L_x_5470:
[----:B------:R-:W-:Y:S05]  /*180e0*/  BSYNC B2 ;  /* 0x0000000000027941 */ /* 0x000fea0003800000 */
.L_x_5469:
        /* <DEDUP_REMOVED lines=13> */
.L_x_5471:
        /* <DEDUP_REMOVED lines=13> */
.L_x_5538:
[----:B------:R-:W-:Y:S05]  /*18290*/  BSYNC B2 ;  /* 0x0000000000027941 */ /* 0x000fea0003800000 */
.L_x_5472:
        /* <DEDUP_REMOVED lines=11> */
.L_x_5475:
[----:B------:R-:W-:Y:S05]  /*18350*/  BSYNC B2 ;  /* 0x0000000000027941 */ /* 0x000fea0003800000 */
.L_x_5474:
        /* <DEDUP_REMOVED lines=10> */
.L_x_5476:
        /* <DEDUP_REMOVED lines=15> */
.L_x_5477:
        /* <DEDUP_REMOVED lines=15> */
.L_x_5478:
        /* <DEDUP_REMOVED lines=15> */
.L_x_5479:
        /* <DEDUP_REMOVED lines=15> */
.L_x_5480:
        /* <DEDUP_REMOVED lines=15> */
.L_x_5481:
        /* <DEDUP_REMOVED lines=15> */
.L_x_5482:
        /* <DEDUP_REMOVED lines=15> */
.L_x_5483:
        /* <DEDUP_REMOVED lines=10> */
.L_x_5465:
[----:B------:R-:W-:Y:S05]  /*18b30*/  BSYNC B1 ;  /* 0x0000000000017941 */ /* 0x000fea0003800000 */
.L_x_5464:
[----:B------:R-:W2:Y:S01]  /*18b40*/  LDL R2, [R1+0x1c] ;  /* 0x00001c0001027983 */ /* 0x000ea20000100800 */
[----:B------:R-:W-:Y:S01]  /*18b50*/  VIADD R0, R0, 0xfffffffe ;  /* 0xfffffffe00007836 */ /* 0x000fe20000000000 */
[----:B--2---:R-:W-:-:S13]  /*18b60*/  ISETP.GT.AND P0, PT, R6, R2, PT ;  /* 0x000000020600720c */ /* 0x004fda0003f04270 */
[----:B------:R-:W-:Y:S05]  /*18b70*/  @P0 BRA `(.L_x_5484) ;  /* 0xffffffe400200947 */ /* 0x000fea000383ffff */
.L_x_5421:
[----:B------:R-:W-:Y:S05]  /*18b80*/  BSYNC B0 ;  /* 0x0000000000007941 */ /* 0x000fea0003800000 */
.L_x_5420:
        /* <DEDUP_REMOVED lines=19> */
[----:B0-----:R-:W0:Y:S02]  /*18cc0*/  S2R R6, SR_LTMASK ;  /* 0x0000000000067919 */ /* 0x001e240000003900 */
[----:B0-----:R-:W-:-:S04]  /*18cd0*/  LOP3.LUT R6, R6, UR4, RZ, 0xc0, !PT ;  /* 0x0000000406067c12 */ /* 0x001fc8000f8ec0ff */
[----:B------:R-:W0:Y:S01]  /*18ce0*/  POPC R7, R6 ;  /* 0x0000000600077309 */ /* 0x000e220000000000 */
[----:B--2---:R-:W0:Y:S02]  /*18cf0*/  SHFL.IDX PT, R4, R3, R4, 0x1f ;  /* 0x00001f0403047589 */ /* 0x004e2400000e0000 */
[----:B0-----:R-:W-:-:S05]  /*18d00*/  IADD3 R2, R4, UR37, R7 ;  /* 0x0000002504027c10 */ /* 0x001fca000fffe007 */
[----:B------:R2:W-:Y:S02]  /*18d10*/  STL [R1], R2 ;  /* 0x0000000201007387 */ /* 0x0005e40000100800 */
.L_x_5486:
[----:B------:R-:W-:Y:S05]  /*18d20*/  BSYNC B0 ;  /* 0x0000000000007941 */ /* 0x000fea0003800000 */
.L_x_5485:
[----:B------:R-:W-:-:S05]  /*18d30*/  SEL R0, R0, RZ, P0 ;  /* 0x000000ff00007207 */ /* 0x000fca0000000000 */
[----:B------:R3:W-:Y:S02]  /*18d40*/  STL [R1+0x10], R0 ;  /* 0x0000100001007387 */ /* 0x0007e40000100800 */
.L_x_5388:
[----:B------:R-:W-:Y:S05]  /*18d50*/  BSYNC B7 ;  /* 0x0000000000077941 */ /* 0x000fea0003800000 */
.L_x_5386:
        /* <DEDUP_REMOVED lines=8> */
[----:B01----:R-:W0:Y:S04]  /*18de0*/  LDS.128 R4, [R19+0x28cd0] ;  /* 0x028cd00013047984 */ /* 0x003e280000000c00 */
[----:B0-----:R1:W-:Y:S04]  /*18df0*/  STL.64 [R1], R4 ;  /* 0x0000000401007387 */ /* 0x0013e80000100a00 */
[----:B------:R1:W-:Y:S01]  /*18e00*/  STL.64 [R1+0x8], R6 ;  /* 0x0000080601007387 */ /* 0x0003e20000100a00 */
[----:B------:R-:W-:Y:S06]  /*18e10*/  BAR.ARV 0x4, 0x180 ;  /* 0x0106000000007b1d */ /* 0x000fec0000002000 */
[----:B------:R-:W-:Y:S05]  /*18e20*/  BRA `(.L_x_5488) ;  /* 0x0000001000307947 */ /* 0x000fea0003800000 */
.L_x_5487:
[----:B------:R-:W5:Y:S01]  /*18e30*/  S2R R16, SR_TID.X ;  /* 0x0000000000107919 */ /* 0x000f620000002100 */
[----:B------:R-:W-:Y:S01]  /*18e40*/  UMOV UR4, 0xffffffff ;  /* 0xffffffff00047882 */ /* 0x000fe20000000000 */
[----:B-----5:R-:W-:-:S04]  /*18e50*/  LOP3.LUT R16, R16, 0x1f, RZ, 0xc0, !PT ;  /* 0x0000001f10107812 */ /* 0x020fc800078ec0ff */
[----:B------:R-:W-:Y:S01]  /*18e60*/  ISETP.NE.AND P0, PT, R16, 0x1f, PT ;  /* 0x0000001f1000780c */ /* 0x000fe20003f05270 */
[----:B------:R-:W-:-:S12]  /*18e70*/  BRA.DIV UR4, `(.L_x_5489) ;  /* 0x0000002204647947 */ /* 0x000fd8000b800000 */
[----:B-1----:R-:W2:Y:S01]  /*18e80*/  LDL.LU R3, [R1] ;  /* 0x0000000001037983 */ /* 0x002ea20000300800 */
[----:B------:R-:W-:-:S03]  /*18e90*/  ULDC UR4, c[0x0][0xc3c] ;  /* 0x00030f0000047ab9 */ /* 0x000fc60000000800 */
[----:B0-----:R-:W3:Y:S01]  /*18ea0*/  LDL R8, [R1+0xc] ;  /* 0x00000c0001087983 */ /* 0x001ee20000100800 */
[----:B--2---:R-:W-:Y:S02]  /*18eb0*/  IMAD.MOV.U32 R10, RZ, RZ, R3 ;  /* 0x000000ffff0a7224 */ /* 0x004fe400078e0003 */
[----:B---34-:R-:W-:-:S05]  /*18ec0*/  IMAD.IADD R0, R8, 0x1, R16 ;  /* 0x0000000108007824 */ /* 0x018fca00078e0210 */
        /* <DEDUP_REMOVED lines=16> */
[----:B---3--:R-:W-:Y:S01]  /*18fd0*/  @!P1 IMAD.MOV.U32 R7, RZ, RZ, R6 ;  /* 0x000000ffff079224 */ /* 0x008fe200078e0006 */
        /* <DEDUP_REMOVED lines=19> */
.L_x_5548:
[----:B------:R-:W-:Y:S02]  /*19110*/  ULDC UR4, c[0x0][0xc38] ;  /* 0x00030e0000047ab9 */ /* 0x000fe40000000800 */
[----:B------:R-:W-:-:S04]  /*19120*/  IMAD.U32 R8, RZ, RZ, UR4 ;  /* 0x00000004ff087e24 */ /* 0x000fc8000f8e00ff */
[----:B-1----:R-:W-:-:S04]  /*19130*/  IMAD R9, R14, R8, RZ ;  /* 0x000000080e097224 */ /* 0x002fc800078e02ff */
[----:B------:R-:W-:-:S05]  /*19140*/  IMAD.IADD R0, R0, 0x1, R9 ;  /* 0x0000000100007824 */ /* 0x000fca00078e0209 */
[----:B------:R-:W-:-:S13]  /*19150*/  ISETP.GT.AND P6, PT, R0, R4, PT ;  /* 0x000000040000720c */ /* 0x000fda0003fc4270 */
[----:B------:R-:W-:Y:S05]  /*19160*/  @P6 BRA `(.L_x_5490) ;  /* 0x0000000000ac6947 */ /* 0x000fea0003800000 */
.L_x_5493:
        /* <DEDUP_REMOVED lines=37> */
.L_x_5556:
[----:B------:R-:W-:Y:S02]  /*193c0*/  ULDC UR4, c[0x0][0xc38] ;  /* 0x00030e0000047ab9 */ /* 0x000fe40000000800 */
[----:B------:R-:W-:-:S04]  /*193d0*/  IMAD.U32 R8, RZ, RZ, UR4 ;  /* 0x00000004ff087e24 */ /* 0x000fc8000f8e00ff */
[----:B-1----:R-:W-:-:S04]  /*193e0*/  IMAD R9, R14, R8, RZ ;  /* 0x000000080e097224 */ /* 0x002fc800078e02ff */
[----:B------:R-:W-:-:S05]  /*193f0*/  IMAD.IADD R0, R9, 0x1, R0 ;  /* 0x0000000109007824 */ /* 0x000fca00078e0200 */
[----:B------:R-:W-:-:S13]  /*19400*/  ISETP.GT.AND P6, PT, R0, R4, PT ;  /* 0x000000040000720c */ /* 0x000fda0003fc4270 */
[----:B------:R-:W-:Y:S05]  /*19410*/  @!P6 BRA `(.L_x_5493) ;  /* 0xfffffffc0054e947 */ /* 0x000fea000383ffff */
.L_x_5490:
        /* <DEDUP_REMOVED lines=12> */
.L_x_5561:
[----:B------:R-:W-:-:S13]  /*194e0*/  ISETP.NE.AND P0, PT, R3, RZ, PT ;  /* 0x000000ff0300720c */ /* 0x000fda0003f05270 */
[----:B------:R-:W-:Y:S05]  /*194f0*/  @!P0 BRA `(.L_x_5495) ;  /* 0x0000000000108947 */ /* 0x000fea0003800000 */
[----:B------:R-:W-:Y:S01]  /*19500*/  UMOV UR4, 0xffffffff ;  /* 0xffffffff00047882 */ /* 0x000fe20000000000 */
[----:B------:R-:W-:Y:S02]  /*19510*/  VIADD R12, R10, 0xffffffff ;  /* 0xffffffff0a0c7836 */ /* 0x000fe40000000000 */
[----:B------:R-:W-:Y:S05]  /*19520*/  BRA.DIV UR4, `(.L_x_5496) ;  /* 0x0000002604287947 */ /* 0x000fea000b800000 */
[----:B------:R2:W4:Y:S02]  /*19530*/  SHFL.IDX PT, R6, R2, R12, 0x1f ;  /* 0x00001f0c02067589 */ /* 0x00052400000e0000 */
.L_x_5495:
[----:B----4-:R-:W-:Y:S01]  /*19540*/  IMAD R3, R6, R8, R9 ;  /* 0x0000000806037224 */ /* 0x010fe200078e0209 */
[----:B------:R-:W-:-:S03]  /*19550*/  ISETP.NE.AND P0, PT, R7, 0x1, PT ;  /* 0x000000010700780c */ /* 0x000fc60003f05270 */
[----:B------:R-:W-:Y:S01]  /*19560*/  IMAD.IADD R4, R4, 0x1, -R3 ;  /* 0x0000000104047824 */ /* 0x000fe200078e0a03 */
[----:B------:R4:W-:Y:S09]  /*19570*/  STL [R1], R3 ;  /* 0x0000000301007387 */ /* 0x0009f20000100800 */
[----:B------:R-:W-:Y:S05]  /*19580*/  @!P0 BRA `(.L_x_5497) ;  /* 0x0000000000e48947 */ /* 0x000fea0003800000 */
[----:B-1-3--:R-:W-:-:S04]  /*19590*/  IABS R5, R0 ;  /* 0x0000000000057213 */ /* 0x00afc80000000000 */
[----:B------:R-:W1:Y:S08]  /*195a0*/  I2F.RP R6, R5 ;  /* 0x0000000500067306 */ /* 0x000e700000209400 */
[----:B-1----:R-:W1:Y:S02]  /*195b0*/  MUFU.RCP R6, R6 ;  /* 0x0000000600067308 */ /* 0x002e640000001000 */
[----:B-1----:R-:W-:-:S06]  /*195c0*/  VIADD R9, R6, 0xffffffe ;  /* 0x0ffffffe06097836 */ /* 0x002fcc0000000000 */
[----:B----4-:R-:W0:Y:S02]  /*195d0*/  F2I.FTZ.U32.TRUNC.NTZ R3, R9 ;  /* 0x0000000900037305 */ /* 0x010e24000021f000 */
[----:B0-2---:R-:W-:-:S04]  /*195e0*/  IMAD.MOV R2, RZ, RZ, -R3 ;  /* 0x000000ffff027224 */ /* 0x005fc800078e0a03 */
        /* <DEDUP_REMOVED lines=38> */
[----:B------:R-:W-:Y:S01]  /*19850*/  IMAD.MOV R5, RZ, RZ, -R3 ;  /* 0x000000ffff057224 */ /* 0x000fe200078e0a03 */
[----:B------:R-:W-:-:S03]  /*19860*/  LOP3.LUT R2, R3, R7, RZ, 0x3c, !PT ;  /* 0x0000000703027212 */ /* 0x000fc600078e3cff */
[----:B------:R-:W-:Y:S01]  /*19870*/  IMAD R4, R0, R5, R4 ;  /* 0x0000000500047224 */ /* 0x000fe200078e0204 */
        /* <DEDUP_REMOVED lines=10> */
.L_x_5497:
[----:B-1-3--:R-:W3:Y:S01]  /*19920*/  LDL R5, [R1+0xc] ;  /* 0x00000c0001057983 */ /* 0x00aee20000100800 */
[----:B0-2-4-:R-:W3:Y:S02]  /*19930*/  LDC.64 R2, c[0x0][0xc90] ;  /* 0x00032400ff027b82 */ /* 0x015ee40000000a00 */
[----:B---3--:R-:W-:-:S05]  /*19940*/  IMAD.WIDE R2, R5, 0x4, R2 ;  /* 0x0000000405027825 */ /* 0x008fca00078e0202 */
        /* <DEDUP_REMOVED lines=60> */
.L_x_5498:
[----:B-1----:R-:W-:-:S05]  /*19d10*/  LOP3.LUT R3, RZ, R4, RZ, 0x33, !PT ;  /* 0x00000004ff037212 */ /* 0x002fca00078e33ff */
[----:B------:R-:W-:-:S05]  /*19d20*/  IMAD.IADD R0, R0, 0x1, R3 ;  /* 0x0000000100007824 */ /* 0x000fca00078e0203 */
[----:B------:R1:W-:Y:S01]  /*19d30*/  STL [R1+0x4], R0 ;  /* 0x0000040001007387 */ /* 0x0003e20000100800 */
[----:B------:R-:W-:Y:S05]  /*19d40*/  BRA `(.L_x_5499) ;  /* 0x0000000000287947 */ /* 0x000fea0003800000 */
.L_x_5491:
        /* <DEDUP_REMOVED lines=10> */
.L_x_5499:
[----:B0-----:R-:W2:Y:S04]  /*19df0*/  LDL R3, [R1+0x8] ;  /* 0x0000080001037983 */ /* 0x001ea80000100800 */
[----:B------:R-:W3:Y:S04]  /*19e00*/  LDL R2, [R1+0xc] ;  /* 0x00000c0001027983 */ /* 0x000ee80000100800 */
[----:B------:R-:W4:Y:S04]  /*19e10*/  LDL R5, [R1+0x4] ;  /* 0x0000040001057983 */ /* 0x000f280000100800 */
[----:B------:R-:W4:Y:S01]  /*19e20*/  LDL R4, [R1] ;  /* 0x0000000001047983 */ /* 0x000f220000100800 */
[----:B-1----:R-:W0:Y:S01]  /*19e30*/  S2R R0, SR_TID.X ;  /* 0x0000000000007919 */ /* 0x002e220000002100 */
        /* <DEDUP_REMOVED lines=11> */
.L_x_5488:
[----:B---34-:R-:W3:Y:S01]  /*19ef0*/  LDL R0, [R1+0xc] ;  /* 0x00000c0001007983 */ /* 0x018ee20000100800 */
[----:B------:R-:W-:Y:S02]  /*19f00*/  ULDC UR4, c[0x0][0xc3c] ;  /* 0x00030f0000047ab9 */ /* 0x000fe40000000800 */
[----:B---3--:R-:W-:-:S13]  /*19f10*/  ISETP.GE.AND P0, PT, R0, UR4, PT ;  /* 0x0000000400007c0c */ /* 0x008fda000bf06270 */
[----:B------:R-:W-:Y:S05]  /*19f20*/  @!P0 BRA `(.L_x_5500) ;  /* 0xffffff9400c08947 */ /* 0x000fea000383ffff */
[----:B------:R-:W-:Y:S05]  /*19f30*/  BSYNC B8 ;  /* 0x0000000000087941 */ /* 0x000fea0003800000 */
.L_x_5372:
[----:B---3--:R-:W3:Y:S01]  /*19f40*/  LDL.LU R0, [R1+0x48] ;  /* 0x0000480001007983 */ /* 0x008ee20000300800 */
[----:B------:R-:W-:Y:S01]  /*19f50*/  BSSY B0, `(.L_x_5501) ;  /* 0x000000b000007945 */ /* 0x000fe20003800000 */
[----:B01----:R-:W0:Y:S01]  /*19f60*/  S2R R5, SR_CgaCtaId ;  /* 0x0000000000057919 */ /* 0x003e220000008800 */
[----:B---3--:R-:W-:-:S05]  /*19f70*/  VIADD R0, R0, 0x1 ;  /* 0x0000000100007836 */ /* 0x008fca0000000000 */
[----:B--2---:R-:W-:-:S04]  /*19f80*/  LEA.HI R2, R0, R0, RZ, 0x1 ;  /* 0x0000000000027211 */ /* 0x004fc800078f08ff */
[----:B------:R-:W-:-:S05]  /*19f90*/  LOP3.LUT R3, R2, 0xfffffffe, RZ, 0xc0, !PT ;  /* 0xfffffffe02037812 */ /* 0x000fca00078ec0ff */
[----:B------:R-:W-:Y:S01]  /*19fa0*/  IMAD.IADD R3, R0, 0x1, -R3 ;  /* 0x0000000100037824 */ /* 0x000fe200078e0a03 */
[----:B------:R-:W-:-:S04]  /*19fb0*/  MOV R0, 0x400 ;  /* 0x0000040000007802 */ /* 0x000fc80000000f00 */
[----:B0-----:R-:W-:Y:S02]  /*19fc0*/  LEA R0, R5, R0, 0x18 ;  /* 0x0000000005007211 */ /* 0x001fe400078ec0ff */
[----:B------:R-:W-:-:S04]  /*19fd0*/  SHF.L.U32 R3, R3, 0x1f, RZ ;  /* 0x0000001f03037819 */ /* 0x000fc800000006ff */
[----:B------:R-:W0:Y:S02]  /*19fe0*/  SYNCS.PHASECHK.TRANS64.TRYWAIT P0, [R0+URZ+0x28c20], R3 ;  /* 0x028c2003000075a7 */ /* 0x000e24000800017f */
[----:B0-----:R-:W-:Y:S05]  /*19ff0*/  @!P0 BRA `(.L_x_5502) ;  /* 0x00000018009c8947 */ /* 0x001fea0003800000 */
.L_x_5564:
[----:B------:R-:W-:Y:S05]  /*1a000*/  BSYNC B0 ;  /* 0x0000000000007941 */ /* 0x000fea0003800000 */
.L_x_5501:
[----:B------:R-:W-:-:S03]  /*1a010*/  UMOV UR4, 0xffffffff ;  /* 0xffffffff00047882 */ /* 0x000fc60000000000 */
[----:B------:R-:W-:Y:S05]  /*1a020*/  BRA.DIV UR4, `(.L_x_5503) ;  /* 0x0000001a04a47947 */ /* 0x000fea000b800000 */
[----:B------:R-:W1:Y:S02]  /*1a030*/  S2R R2, SR_TID.X ;  /* 0x0000000000027919 */ /* 0x000e640000002100 */
[----:B-1----:R-:W-:-:S04]  /*1a040*/  SHF.R.U32.HI R2, RZ, 0x5, R2 ;  /* 0x00000005ff027819 */ /* 0x002fc80000011602 */
[----:B------:R-:W-:-:S05]  /*1a050*/  LOP3.LUT R2, R2, 0x3, RZ, 0xc0, !PT ;  /* 0x0000000302027812 */ /* 0x000fca00078ec0ff */
[----:B------:R1:W2:Y:S02]  /*1a060*/  SHFL.IDX PT, R14, R2, RZ, 0x1f ;  /* 0x00001fff020e7589 */ /* 0x0002a400000e0000 */
.L_x_5567:
[----:B--2---:R-:W-:Y:S01]  /*1a070*/  ISETP.NE.AND P0, PT, R14, RZ, PT ;  /* 0x000000ff0e00720c */ /* 0x004fe20003f05270 */
[----:B------:R-:W-:-:S12]  /*1a080*/  BSSY B0, `(.L_x_5504) ;  /* 0x0000027000007945 */ /* 0x000fd80003800000 */
[----:B------:R-:W-:Y:S05]  /*1a090*/  @P0 BRA `(.L_x_5505) ;  /* 0x0000000000940947 */ /* 0x000fea0003800000 */
[----:B------:R-:W-:-:S03]  /*1a0a0*/  UMOV UR4, 0xffffffff ;  /* 0xffffffff00047882 */ /* 0x000fc60000000000 */
[----:B------:R-:W-:Y:S05]  /*1a0b0*/  BRA.DIV UR4, `(.L_x_5506) ;  /* 0x0000001a04b47947 */ /* 0x000fea000b800000 */
[----:B------:R-:W-:-:S13]  /*1a0c0*/  ELECT P6, URZ, PT ;  /* 0x00000000003f782f */ /* 0x000fda00038c0000 */
.L_x_5570:
[----:B------:R-:W-:Y:S05]  /*1a0d0*/  @!P6 BRA `(.L_x_5505) ;  /* 0x000000000084e947 */ /* 0x000fea0003800000 */
[----:B------:R-:W-:-:S06]  /*1a0e0*/  ULOP3.LUT UR4, UR36, 0x2, URZ, 0xfc, !UPT ;  /* 0x0000000224047892 */ /* 0x000fcc000f8efc3f */
[----:B-1----:R-:W-:-:S05]  /*1a0f0*/  IMAD.U32 R2, RZ, RZ, UR4 ;  /* 0x00000004ff027e24 */ /* 0x002fca000f8e00ff */
[----:B------:R-:W-:-:S13]  /*1a100*/  ISETP.NE.AND P2, PT, R2, 0x3, PT ;  /* 0x000000030200780c */ /* 0x000fda0003f45270 */
[----:B------:R-:W-:Y:S05]  /*1a110*/  @!P2 BRA `(.L_x_5507) ;  /* 0x000000000004a947 */ /* 0x000fea0003800000 */
[----:B------:R-:W-:Y:S01]  /*1a120*/  BPT.TRAP 0x1 ;  /* 0x000000040000795c */ /* 0x000fe20000300000 */
.L_x_5507:
        /* <DEDUP_REMOVED lines=14> */
.L_x_5571:
[----:B------:R-:W1:Y:S02]  /*1a210*/  SYNCS.PHASECHK.TRANS64.TRYWAIT P0, [R7+URZ], R2 ;  /* 0x00000002070075a7 */ /* 0x000e64000800017f */
[----:B-1----:R-:W-:Y:S05]  /*1a220*/  @!P0 BRA `(.L_x_5509) ;  /* 0x00000018008c8947 */ /* 0x002fea0003800000 */
.L_x_5572:
[----:B------:R-:W-:Y:S05]  /*1a230*/  @!P2 BRA `(.L_x_5510) ;  /* 0x000000000004a947 */ /* 0x000fea0003800000 */
[----:B------:R-:W-:Y:S01]  /*1a240*/  BPT.TRAP 0x1 ;  /* 0x000000040000795c */ /* 0x000fe20000300000 */
.L_x_5510:
[----:B------:R-:W2:Y:S01]  /*1a250*/  LDL.LU R4, [R1+0x10] ;  /* 0x0000100001047983 */ /* 0x000ea20000300800 */
[----:B------:R-:W-:-:S04]  /*1a260*/  VIADD R0, R0, 0x28c60 ;  /* 0x00028c6000007836 */ /* 0x000fc80000000000 */
[----:B--2---:R-:W-:-:S04]  /*1a270*/  IMAD R4, R4, 0x8, R0 ;  /* 0x0000000804047824 */ /* 0x004fc800078e0200 */
[----:B------:R-:W2:Y:S02]  /*1a280*/  SYNCS.PHASECHK.TRANS64.TRYWAIT P0, [R4+URZ], R5 ;  /* 0x00000005040075a7 */ /* 0x000ea4000800017f */
[----:B--2---:R-:W-:Y:S05]  /*1a290*/  @!P0 BRA `(.L_x_5511) ;  /* 0x0000001800848947 */ /* 0x004fea0003800000 */
.L_x_5573:
[----:B------:R-:W-:-:S07]  /*1a2a0*/  IMAD R3, R3, 0x8, R0 ;  /* 0x0000000803037824 */ /* 0x000fce00078e0200 */
.L_x_5512:
[----:B---3--:R3:W4:Y:S02]  /*1a2b0*/  SYNCS.PHASECHK.TRANS64.TRYWAIT P0, [R3+URZ], R2 ;  /* 0x00000002030075a7 */ /* 0x008724000800017f */
[----:B----4-:R-:W-:Y:S05]  /*1a2c0*/  @!P0 NANOSLEEP.SYNCS 0x989680 ;  /* 0x009896800000895d */ /* 0x010fea0003900000 */
[----:B------:R-:W4:Y:S02]  /*1a2d0*/  @!P0 SYNCS.PHASECHK.TRANS64 P0, [R3+URZ], R2 ;  /* 0x00000002030085a7 */ /* 0x000f24000800007f */
[----:B----4-:R-:W-:Y:S05]  /*1a2e0*/  @!P0 BRA `(.L_x_5512) ;  /* 0xfffffffc00f08947 */ /* 0x010fea000383ffff */
.L_x_5505:
[----:B------:R-:W-:Y:S05]  /*1a2f0*/  BSYNC B0 ;  /* 0x0000000000007941 */ /* 0x000fea0003800000 */
.L_x_5504:
[----:B------:R-:W-:Y:S05]  /*1a300*/  EXIT ;  /* 0x000000000000794d */ /* 0x000fea0003800000 */
.L_x_5263:
[----:B0-----:R-:W-:-:S04]  /*1a310*/  IMAD.U32 R3, RZ, RZ, UR23 ;  /* 0x00000017ff037e24 */ /* 0x001fc8000f8e00ff */
[----:B------:R0:W1:Y:S03]  /*1a320*/  SYNCS.PHASECHK.TRANS64.TRYWAIT P1, [R3+URZ+0x28c50], R0 ;  /* 0x028c5000030075a7 */ /* 0x000066000802017f */
[----:B-1----:R-:W-:Y:S05]  /*1a330*/  @!P1 NANOSLEEP.SYNCS 0x989680 ;  /* 0x009896800000995d */ /* 0x002fea0003900000 */
[----:B------:R-:W1:Y:S02]  /*1a340*/  @!P1 SYNCS.PHASECHK.TRANS64 P1, [R3+URZ+0x28c50], R0 ;  /* 0x028c5000030095a7 */ /* 0x000e64000802007f */
[----:B-1----:R-:W-:Y:S05]  /*1a350*/  @!P1 BRA `(.L_x_5263) ;  /* 0xfffffffc00ec9947 */ /* 0x002fea000383ffff */
[----:B------:R-:W-:Y:S05]  /*1a360*/  BRA `(.L_x_5513) ;  /* 0xfffffe80008c7947 */ /* 0x000fea000383ffff */
.L_x_5268:
[----:B-1----:R-:W-:-:S04]  /*1a370*/  IMAD.U32 R3, RZ, RZ, UR23 ;  /* 0x00000017ff037e24 */ /* 0x002fc8000f8e00ff */
[----:B------:R1:W2:Y:S03]  /*1a380*/  SYNCS.PHASECHK.TRANS64.TRYWAIT P1, [R3+URZ+0x28c50], R0 ;  /* 0x028c5000030075a7 */ /* 0x0002a6000802017f */
[----:B--2---:R-:W-:Y:S05]  /*1a390*/  @!P1 NANOSLEEP.SYNCS 0x989680 ;  /* 0x009896800000995d */ /* 0x004fea0003900000 */
[----:B------:R-:W2:Y:S02]  /*1a3a0*/  @!P1 SYNCS.PHASECHK.TRANS64 P1, [R3+URZ+0x28c50], R0 ;  /* 0x028c5000030095a7 */ /* 0x000ea4000802007f */
[----:B--2---:R-:W-:Y:S05]  /*1a3b0*/  @!P1 BRA `(.L_x_5268) ;  /* 0xfffffffc00ec9947 */ /* 0x004fea000383ffff */
[----:B------:R-:W-:Y:S05]  /*1a3c0*/  BRA `(.L_x_5267) ;  /* 0xfffffe8c00907947 */ /* 0x000fea000383ffff */
.L_x_5278:
[----:B0-----:R-:W-:-:S04]  /*1a3d0*/  IMAD.U32 R3, RZ, RZ, UR46 ;  /* 0x0000002eff037e24 */ /* 0x001fc8000f8e00ff */
[----:B------:R0:W1:Y:S03]  /*1a3e0*/  SYNCS.PHASECHK.TRANS64.TRYWAIT P1, [R3+URZ+0x28c00], R0 ;  /* 0x028c0000030075a7 */ /* 0x000066000802017f */
[----:B-1----:R-:W-:Y:S05]  /*1a3f0*/  @!P1 NANOSLEEP.SYNCS 0x989680 ;  /* 0x009896800000995d */ /* 0x002fea0003900000 */
[----:B------:R-:W1:Y:S02]  /*1a400*/  @!P1 SYNCS.PHASECHK.TRANS64 P1, [R3+URZ+0x28c00], R0 ;  /* 0x028c0000030095a7 */ /* 0x000e64000802007f */
[----:B-1----:R-:W-:Y:S05]  /*1a410*/  @!P1 BRA `(.L_x_5278) ;  /* 0xfffffffc00ec9947 */ /* 0x002fea000383ffff */
[----:B------:R-:W-:Y:S05]  /*1a420*/  BRA `(.L_x_5514) ;  /* 0xfffffea400b47947 */ /* 0x000fea000383ffff */
.L_x_5282:
[----:B--2---:R2:W3:Y:S02]  /*1a430*/  SYNCS.PHASECHK.TRANS64.TRYWAIT P1, [R7+URZ+0x28c30], R8 ;  /* 0x028c3008070075a7 */ /* 0x0044e4000802017f */
[----:B---3--:R-:W-:Y:S05]  /*1a440*/  @!P1 NANOSLEEP.SYNCS 0x989680 ;  /* 0x009896800000995d */ /* 0x008fea0003900000 */
[----:B------:R-:W3:Y:S02]  /*1a450*/  @!P1 SYNCS.PHASECHK.TRANS64 P1, [R7+URZ+0x28c30], R8 ;  /* 0x028c3008070095a7 */ /* 0x000ee4000802007f */
[----:B---3--:R-:W-:Y:S05]  /*1a460*/  @!P1 BRA `(.L_x_5282) ;  /* 0xfffffffc00f09947 */ /* 0x008fea000383ffff */
[----:B------:R-:W-:Y:S05]  /*1a470*/  BRA `(.L_x_5281) ;  /* 0xfffffea400d07947 */ /* 0x000fea000383ffff */
.L_x_5294:
[----:B---3--:R3:W0:Y:S02]  /*1a480*/  SYNCS.PHASECHK.TRANS64.TRYWAIT P2, [R7+URZ+0x28c50], R8 ;  /* 0x028c5008070075a7 */ /* 0x008624000804017f */
[----:B0-----:R-:W-:Y:S05]  /*1a490*/  @!P2 NANOSLEEP.SYNCS 0x989680 ;  /* 0x009896800000a95d */ /* 0x001fea0003900000 */
[----:B------:R-:W0:Y:S02]  /*1a4a0*/  @!P2 SYNCS.PHASECHK.TRANS64 P2, [R7+URZ+0x28c50], R8 ;  /* 0x028c50080700a5a7 */ /* 0x000e24000804007f */
[----:B0-----:R-:W-:Y:S05]  /*1a4b0*/  @!P2 BRA `(.L_x_5294) ;  /* 0xfffffffc00f0a947 */ /* 0x001fea000383ffff */
[----:B------:R-:W-:Y:S05]  /*1a4c0*/  BRA `(.L_x_5293) ;  /* 0xfffffec000707947 */ /* 0x000fea000383ffff */
.L_x_5302:
[----:B-1----:R-:W-:-:S04]  /*1a4d0*/  IMAD.U32 R8, RZ, RZ, UR27 ;  /* 0x0000001bff087e24 */ /* 0x002fc8000f8e00ff */
[----:B------:R1:W2:Y:S03]  /*1a4e0*/  SYNCS.PHASECHK.TRANS64.TRYWAIT P2, [R8+URZ+0x28c30], R7 ;  /* 0x028c3007080075a7 */ /* 0x0002a6000804017f */
[----:B--2---:R-:W-:Y:S05]  /*1a4f0*/  @!P2 NANOSLEEP.SYNCS 0x989680 ;  /* 0x009896800000a95d */ /* 0x004fea0003900000 */
[----:B------:R-:W2:Y:S02]  /*1a500*/  @!P2 SYNCS.PHASECHK.TRANS64 P2, [R8+URZ+0x28c30], R7 ;  /* 0x028c30070800a5a7 */ /* 0x000ea4000804007f */
[----:B--2---:R-:W-:Y:S05]  /*1a510*/  @!P2 BRA `(.L_x_5302) ;  /* 0xfffffffc00eca947 */ /* 0x004fea000383ffff */
[----:B------:R-:W-:Y:S05]  /*1a520*/  BRA `(.L_x_5301) ;  /* 0xfffffec400c47947 */ /* 0x000fea000383ffff */
.L_x_5314:
[----:B--2---:R2:W3:Y:S02]  /*1a530*/  SYNCS.PHASECHK.TRANS64.TRYWAIT P2, [R10+URZ+0x28c50], R7 ;  /* 0x028c50070a0075a7 */ /* 0x0044e4000804017f */
[----:B---3--:R-:W-:Y:S05]  /*1a540*/  @!P2 NANOSLEEP.SYNCS 0x989680 ;  /* 0x009896800000a95d */ /* 0x008fea0003900000 */
[----:B------:R-:W3:Y:S02]  /*1a550*/  @!P2 SYNCS.PHASECHK.TRANS64 P2, [R10+URZ+0x28c50], R7 ;  /* 0x028c50070a00a5a7 */ /* 0x000ee4000804007f */
[----:B---3--:R-:W-:Y:S05]  /*1a560*/  @!P2 BRA `(.L_x_5314) ;  /* 0xfffffffc00f0a947 */ /* 0x008fea000383ffff */
[----:B------:R-:W-:Y:S05]  /*1a570*/  BRA `(.L_x_5313) ;  /* 0xfffffee8001c7947 */ /* 0x000fea000383ffff */
.L_x_5323:
[----:B-1----:R-:W-:-:S04]  /*1a580*/  IMAD.U32 R6, RZ, RZ, UR24 ;  /* 0x00000018ff067e24 */ /* 0x002fc8000f8e00ff */
[----:B------:R1:W3:Y:S03]  /*1a590*/  SYNCS.PHASECHK.TRANS64.TRYWAIT P2, [R6+URZ+0x28c30], R7 ;  /* 0x028c3007060075a7 */ /* 0x0002e6000804017f */
[----:B---3--:R-:W-:Y:S05]  /*1a5a0*/  @!P2 NANOSLEEP.SYNCS 0x989680 ;  /* 0x009896800000a95d */ /* 0x008fea0003900000 */
[----:B------:R-:W3:Y:S02]  /*1a5b0*/  @!P2 SYNCS.PHASECHK.TRANS64 P2, [R6+URZ+0x28c30], R7 ;  /* 0x028c30070600a5a7 */ /* 0x000ee4000804007f */
[----:B---3--:R-:W-:Y:S05]  /*1a5c0*/  @!P2 BRA `(.L_x_5323) ;  /* 0xfffffffc00eca947 */ /* 0x008fea000383ffff */
[----:B------:R-:W-:Y:S05]  /*1a5d0*/  BRA `(.L_x_5322) ;  /* 0xfffffeec00b87947 */ /* 0x000fea000383ffff */
.L_x_5327:
[----:B--2---:R2:W4:Y:S02]  /*1a5e0*/  SYNCS.PHASECHK.TRANS64.TRYWAIT P2, [R10+URZ+0x28c50], R7 ;  /* 0x028c50070a0075a7 */ /* 0x004524000804017f */
[----:B----4-:R-:W-:Y:S05]  /*1a5f0*/  @!P2 NANOSLEEP.SYNCS 0x989680 ;  /* 0x009896800000a95d */ /* 0x010fea0003900000 */
[----:B------:R-:W4:Y:S02]  /*1a600*/  @!P2 SYNCS.PHASECHK.TRANS64 P2, [R10+URZ+0x28c50], R7 ;  /* 0x028c50070a00a5a7 */ /* 0x000f24000804007f */
[----:B----4-:R-:W-:Y:S05]  /*1a610*/  @!P2 BRA `(.L_x_5327) ;  /* 0xfffffffc00f0a947 */ /* 0x010fea000383ffff */
[----:B------:R-:W-:Y:S05]  /*1a620*/  BRA `(.L_x_5326) ;  /* 0xffffff0000d87947 */ /* 0x000fea000383ffff */
.L_x_5333:
[----:B---3--:R-:W-:-:S04]  /*1a630*/  IMAD.U32 R5, RZ, RZ, UR26 ;  /* 0x0000001aff057e24 */ /* 0x008fc8000f8e00ff */
[----:B------:R3:W0:Y:S03]  /*1a640*/  SYNCS.PHASECHK.TRANS64.TRYWAIT P2, [R5+URZ+0x28c30], R8 ;  /* 0x028c3008050075a7 */ /* 0x000626000804017f */
[----:B0-----:R-:W-:Y:S05]  /*1a650*/  @!P2 NANOSLEEP.SYNCS 0x989680 ;  /* 0x009896800000a95d */ /* 0x001fea0003900000 */
[----:B------:R-:W0:Y:S02]  /*1a660*/  @!P2 SYNCS.PHASECHK.TRANS64 P2, [R5+URZ+0x28c30], R8 ;  /* 0x028c30080500a5a7 */ /* 0x000e24000804007f */
[----:B0-----:R-:W-:Y:S05]  /*1a670*/  @!P2 BRA `(.L_x_5333) ;  /* 0xfffffffc00eca947 */ /* 0x001fea000383ffff */
[----:B------:R-:W-:Y:S05]  /*1a680*/  BRA `(.L_x_5332) ;  /* 0xffffff0400cc7947 */ /* 0x000fea000383ffff */
.L_x_5345:
[----:B---3--:R3:W4:Y:S02]  /*1a690*/  SYNCS.PHASECHK.TRANS64.TRYWAIT P2, [R9+URZ+0x28c50], R8 ;  /* 0x028c5008090075a7 */ /* 0x008724000804017f */
[----:B----4-:R-:W-:Y:S05]  /*1a6a0*/  @!P2 NANOSLEEP.SYNCS 0x989680 ;  /* 0x009896800000a95d */ /* 0x010fea0003900000 */
[----:B------:R-:W4:Y:S02]  /*1a6b0*/  @!P2 SYNCS.PHASECHK.TRANS64 P2, [R9+URZ+0x28c50], R8 ;  /* 0x028c50080900a5a7 */ /* 0x000f24000804007f */
[----:B----4-:R-:W-:Y:S05]  /*1a6c0*/  @!P2 BRA `(.L_x_5345) ;  /* 0xfffffffc00f0a947 */ /* 0x010fea000383ffff */
[----:B------:R-:W-:Y:S05]  /*1a6d0*/  BRA `(.L_x_5344) ;  /* 0xffffff24009c7947 */ /* 0x000fea000383ffff */
.L_x_5394:
        /* <DEDUP_REMOVED lines=11> */
.L_x_5516:
[----:B------:R-:W-:Y:S05]  /*1a790*/  BSYNC B0 ;  /* 0x0000000000007941 */ /* 0x000fea0003800000 */
.L_x_5515:
[----:B------:R-:W-:Y:S05]  /*1a7a0*/  BRA `(.L_x_5517) ;  /* 0xffffffa000307947 */ /* 0x000fea000383ffff */
.L_x_5396:
[----:B------:R-:W-:Y:S01]  /*1a7b0*/  BSSY B0, `(.L_x_5518) ;  /* 0x0000006000007945 */ /* 0x000fe20003800000 */
[----:B------:R-:W-:-:S07]  /*1a7c0*/  IMAD.MOV.U32 R15, RZ, RZ, -0x1 ;  /* 0xffffffffff0f7424 */ /* 0x000fce00078e00ff */
[----:B012---:R-:W-:Y:S05]  /*1a7d0*/  WARPSYNC.COLLECTIVE R15, `(.L_x_5519) ;  /* 0x000000000f0c7348 */ /* 0x007fea0003c00000 */
[----:B------:R-:W-:Y:S02]  /*1a7e0*/  ELECT P6, UR62, PT ;  /* 0x00000000003e782f */ /* 0x000fe400038c0000 */
[----:B------:R-:W-:Y:S01]  /*1a7f0*/  MOV R14, UR62 ;  /* 0x0000003e000e7c02 */ /* 0x000fe20008000f00 */
[----:B012---:R-:W-:Y:S10]  /*1a800*/  ENDCOLLECTIVE ;  /* 0x000000000000791b */ /* 0x007ff40003800000 */
.L_x_5519:
[----:B------:R-:W-:Y:S05]  /*1a810*/  BSYNC B0 ;  /* 0x0000000000007941 */ /* 0x000fea0003800000 */
.L_x_5518:
[----:B------:R-:W-:Y:S05]  /*1a820*/  BRA `(.L_x_5520) ;  /* 0xffffffa000347947 */ /* 0x000fea000383ffff */
.L_x_5398:
[----:B---3--:R3:W4:Y:S02]  /*1a830*/  SYNCS.PHASECHK.TRANS64.TRYWAIT P0, [R0+URZ+0x28c40], R2 ;  /* 0x028c4002000075a7 */ /* 0x008724000800017f */
[----:B----4-:R-:W-:Y:S05]  /*1a840*/  @!P0 NANOSLEEP.SYNCS 0x989680 ;  /* 0x009896800000895d */ /* 0x010fea0003900000 */
[----:B------:R-:W4:Y:S02]  /*1a850*/  @!P0 SYNCS.PHASECHK.TRANS64 P0, [R0+URZ+0x28c40], R2 ;  /* 0x028c4002000085a7 */ /* 0x000f24000800007f */
[----:B----4-:R-:W-:Y:S05]  /*1a860*/  @!P0 BRA `(.L_x_5398) ;  /* 0xfffffffc00f08947 */ /* 0x010fea000383ffff */
[----:B------:R-:W-:Y:S05]  /*1a870*/  BRA `(.L_x_5521) ;  /* 0xffffffa000987947 */ /* 0x000fea000383ffff */
.L_x_5402:
[----:B------:R-:W2:Y:S01]  /*1a880*/  LDL.LU R11, [R1+0x28] ;  /* 0x00002800010b7983 */ /* 0x000ea20000300800 */
[----:B------:R-:W-:Y:S02]  /*1a890*/  IMAD.MOV.U32 R5, RZ, RZ, R12 ;  /* 0x000000ffff057224 */ /* 0x000fe400078e000c */
[----:B------:R-:W-:Y:S02]  /*1a8a0*/  IMAD.MOV.U32 R13, RZ, RZ, R0 ;  /* 0x000000ffff0d7224 */ /* 0x000fe400078e0000 */
[----:B------:R-:W-:Y:S02]  /*1a8b0*/  IMAD.MOV.U32 R12, RZ, RZ, RZ ;  /* 0x000000ffff0c7224 */ /* 0x000fe400078e00ff */
[----:B------:R-:W-:Y:S02]  /*1a8c0*/  IMAD.MOV.U32 R15, RZ, RZ, -0x1 ;  /* 0xffffffffff0f7424 */ /* 0x000fe400078e00ff */
        /* <DEDUP_REMOVED lines=8> */
.L_x_5522:
[----:B------:R-:W-:Y:S02]  /*1a950*/  IMAD.MOV.U32 R13, RZ, RZ, R4 ;  /* 0x000000ffff0d7224 */ /* 0x000fe400078e0004 */
[----:B------:R-:W-:-:S07]  /*1a960*/  IMAD.MOV.U32 R6, RZ, RZ, R14 ;  /* 0x000000ffff067224 */ /* 0x000fce00078e000e */
[----:B------:R-:W-:Y:S05]  /*1a970*/  WARPSYNC.COLLECTIVE R15, `(.L_x_5523) ;  /* 0x000000000f087348 */ /* 0x000fea0003c00000 */
[----:B------:R0:W1:Y:S02]  /*1a980*/  SHFL.IDX P6, R14, R13, R12, R11 ;  /* 0x0000000c0d0e7389 */ /* 0x00006400000c000b */
[----:B01----:R-:W-:Y:S01]  /*1a990*/  ENDCOLLECTIVE ;  /* 0x000000000000791b */ /* 0x003fe20003800000 */
.L_x_5523:
[----:B------:R-:W-:Y:S02]  /*1a9a0*/  IMAD.MOV.U32 R13, RZ, RZ, R0 ;  /* 0x000000ffff0d7224 */ /* 0x000fe400078e0000 */
[----:B------:R-:W-:Y:S02]  /*1a9b0*/  IMAD.MOV.U32 R12, RZ, RZ, 0x1 ;  /* 0x00000001ff0c7424 */ /* 0x000fe400078e00ff */
[----:B------:R-:W-:-:S07]  /*1a9c0*/  IMAD.MOV.U32 R7, RZ, RZ, R14 ;  /* 0x000000ffff077224 */ /* 0x000fce00078e000e */
[----:B------:R-:W-:Y:S05]  /*1a9d0*/  WARPSYNC.COLLECTIVE R15, `(.L_x_5524) ;  /* 0x000000000f087348 */ /* 0x000fea0003c00000 */
[----:B------:R0:W1:Y:S02]  /*1a9e0*/  SHFL.IDX P6, R14, R13, R12, R11 ;  /* 0x0000000c0d0e7389 */ /* 0x00006400000c000b */
[----:B01----:R-:W-:Y:S01]  /*1a9f0*/  ENDCOLLECTIVE ;  /* 0x000000000000791b */ /* 0x003fe20003800000 */
.L_x_5524:
        /* <DEDUP_REMOVED lines=15> */
.L_x_5525:
[----:B------:R-:W-:Y:S02]  /*1aaf0*/  IMAD.MOV.U32 R13, RZ, RZ, R0 ;  /* 0x000000ffff0d7224 */ /* 0x000fe400078e0000 */
[----:B------:R-:W-:Y:S02]  /*1ab00*/  IMAD.MOV.U32 R12, RZ, RZ, 0x2 ;  /* 0x00000002ff0c7424 */ /* 0x000fe400078e00ff */
[----:B------:R-:W-:-:S07]  /*1ab10*/  IMAD.MOV.U32 R5, RZ, RZ, R14 ;  /* 0x000000ffff057224 */ /* 0x000fce00078e000e */
[----:B------:R-:W-:Y:S05]  /*1ab20*/  WARPSYNC.COLLECTIVE R15, `(.L_x_5526) ;  /* 0x000000000f087348 */ /* 0x000fea0003c00000 */
[----:B------:R0:W1:Y:S02]  /*1ab30*/  SHFL.IDX P6, R14, R13, R12, R11 ;  /* 0x0000000c0d0e7389 */ /* 0x00006400000c000b */
[----:B01----:R-:W-:Y:S01]  /*1ab40*/  ENDCOLLECTIVE ;  /* 0x000000000000791b */ /* 0x003fe20003800000 */
.L_x_5526:
        /* <DEDUP_REMOVED lines=15> */
.L_x_5527:
[----:B------:R-:W-:Y:S02]  /*1ac40*/  IMAD.MOV.U32 R13, RZ, RZ, R0 ;  /* 0x000000ffff0d7224 */ /* 0x000fe400078e0000 */
[----:B------:R-:W-:Y:S02]  /*1ac50*/  IMAD.MOV.U32 R12, RZ, RZ, 0x3 ;  /* 0x00000003ff0c7424 */ /* 0x000fe400078e00ff */
[----:B------:R-:W-:-:S07]  /*1ac60*/  IMAD.MOV.U32 R5, RZ, RZ, R14 ;  /* 0x000000ffff057224 */ /* 0x000fce00078e000e */
[----:B------:R-:W-:Y:S05]  /*1ac70*/  WARPSYNC.COLLECTIVE R15, `(.L_x_5528) ;  /* 0x000000000f087348 */ /* 0x000fea0003c00000 */
[----:B------:R0:W1:Y:S02]  /*1ac80*/  SHFL.IDX P6, R14, R13, R12, R11 ;  /* 0x0000000c0d0e7389 */ /* 0x00006400000c000b */
[----:B01----:R-:W-:Y:S01]  /*1ac90*/  ENDCOLLECTIVE ;  /* 0x000000000000791b */ /* 0x003fe20003800000 */
.L_x_5528:
        /* <DEDUP_REMOVED lines=13> */
.L_x_5529:
[----:B------:R-:W-:Y:S01]  /*1ad70*/  IMAD.MOV.U32 R4, RZ, RZ, R14 ;  /* 0x000000ffff047224 */ /* 0x000fe200078e000e */
[----:B------:R-:W-:Y:S06]  /*1ad80*/  BRA `(.L_x_5530) ;  /* 0xffffffa400d87947 */ /* 0x000fec000383ffff */
.L_x_5405:
[----:B-1----:R1:W2:Y:S02]  /*1ad90*/  SYNCS.PHASECHK.TRANS64.TRYWAIT P0, [R19+URZ+0x28c20], R0 ;  /* 0x028c2000130075a7 */ /* 0x0022a4000800017f */
[----:B--2---:R-:W-:Y:S05]  /*1ada0*/  @!P0 NANOSLEEP.SYNCS 0x989680 ;  /* 0x009896800000895d */ /* 0x004fea0003900000 */
[----:B------:R-:W2:Y:S02]  /*1adb0*/  @!P0 SYNCS.PHASECHK.TRANS64 P0, [R19+URZ+0x28c20], R0 ;  /* 0x028c2000130085a7 */ /* 0x000ea4000800007f */
[----:B--2---:R-:W-:Y:S05]  /*1adc0*/  @!P0 BRA `(.L_x_5405) ;  /* 0xfffffffc00f08947 */ /* 0x004fea000383ffff */
[----:B------:R-:W-:Y:S05]  /*1add0*/  BRA `(.L_x_5531) ;  /* 0xffffffa800347947 */ /* 0x000fea000383ffff */
.L_x_5409:
[----:B-1----:R1:W2:Y:S02]  /*1ade0*/  SYNCS.PHASECHK.TRANS64.TRYWAIT P0, [R0+URZ+0x28c60], R2 ;  /* 0x028c6002000075a7 */ /* 0x0022a4000800017f */
[----:B--2---:R-:W-:Y:S05]  /*1adf0*/  @!P0 NANOSLEEP.SYNCS 0x989680 ;  /* 0x009896800000895d */ /* 0x004fea0003900000 */
[----:B------:R-:W2:Y:S02]  /*1ae00*/  @!P0 SYNCS.PHASECHK.TRANS64 P0, [R0+URZ+0x28c60], R2 ;  /* 0x028c6002000085a7 */ /* 0x000ea4000800007f */
[----:B--2---:R-:W-:Y:S05]  /*1ae10*/  @!P0 BRA `(.L_x_5409) ;  /* 0xfffffffc00f08947 */ /* 0x004fea000383ffff */
[----:B------:R-:W-:Y:S05]  /*1ae20*/  BRA `(.L_x_5532) ;  /* 0xffffffa800587947 */ /* 0x000fea000383ffff */
.L_x_5428:
[----:B-1----:R1:W2:Y:S02]  /*1ae30*/  SYNCS.PHASECHK.TRANS64.TRYWAIT P0, [R3+URZ+0x28c40], R2 ;  /* 0x028c4002030075a7 */ /* 0x0022a4000800017f */
[----:B--2---:R-:W-:Y:S05]  /*1ae40*/  @!P0 NANOSLEEP.SYNCS 0x989680 ;  /* 0x009896800000895d */ /* 0x004fea0003900000 */
[----:B------:R-:W2:Y:S02]  /*1ae50*/  @!P0 SYNCS.PHASECHK.TRANS64 P0, [R3+URZ+0x28c40], R2 ;  /* 0x028c4002030085a7 */ /* 0x000ea4000800007f */
[----:B--2---:R-:W-:Y:S05]  /*1ae60*/  @!P0 BRA `(.L_x_5428) ;  /* 0xfffffffc00f08947 */ /* 0x004fea000383ffff */
[----:B------:R-:W-:Y:S05]  /*1ae70*/  BRA `(.L_x_5533) ;  /* 0xffffffb400887947 */ /* 0x000fea000383ffff */
.L_x_5433:
[----:B--2---:R2:W3:Y:S02]  /*1ae80*/  SYNCS.PHASECHK.TRANS64.TRYWAIT P0, [R3+URZ+0x28c60], R2 ;  /* 0x028c6002030075a7 */ /* 0x0044e4000800017f */
[----:B---3--:R-:W-:Y:S05]  /*1ae90*/  @!P0 NANOSLEEP.SYNCS 0x989680 ;  /* 0x009896800000895d */ /* 0x008fea0003900000 */
[----:B------:R-:W3:Y:S02]  /*1aea0*/  @!P0 SYNCS.PHASECHK.TRANS64 P0, [R3+URZ+0x28c60], R2 ;  /* 0x028c6002030085a7 */ /* 0x000ee4000800007f */
[----:B---3--:R-:W-:Y:S05]  /*1aeb0*/  @!P0 BRA `(.L_x_5433) ;  /* 0xfffffffc00f08947 */ /* 0x008fea000383ffff */
[----:B------:R-:W-:Y:S05]  /*1aec0*/  BRA `(.L_x_5534) ;  /* 0xffffffb800087947 */ /* 0x000fea000383ffff */
.L_x_5448:
[----:B0-----:R0:W1:Y:S02]  /*1aed0*/  SYNCS.PHASECHK.TRANS64.TRYWAIT P0, [R4+URZ+0x28c40], R2 ;  /* 0x028c4002040075a7 */ /* 0x001064000800017f */
[----:B-1----:R-:W-:Y:S05]  /*1aee0*/  @!P0 NANOSLEEP.SYNCS 0x989680 ;  /* 0x009896800000895d */ /* 0x002fea0003900000 */
[----:B------:R-:W1:Y:S02]  /*1aef0*/  @!P0 SYNCS.PHASECHK.TRANS64 P0, [R4+URZ+0x28c40], R2 ;  /* 0x028c4002040085a7 */ /* 0x000e64000800007f */
[----:B-1----:R-:W-:Y:S05]  /*1af00*/  @!P0 BRA `(.L_x_5448) ;  /* 0xfffffffc00f08947 */ /* 0x002fea000383ffff */
[----:B------:R-:W-:Y:S05]  /*1af10*/  BRA `(.L_x_5535) ;  /* 0xffffffc000e47947 */ /* 0x000fea000383ffff */
.L_x_5453:
[----:B-1----:R1:W2:Y:S02]  /*1af20*/  SYNCS.PHASECHK.TRANS64.TRYWAIT P0, [R4+URZ+0x28c60], R2 ;  /* 0x028c6002040075a7 */ /* 0x0022a4000800017f */
[----:B--2---:R-:W-:Y:S05]  /*1af30*/  @!P0 NANOSLEEP.SYNCS 0x989680 ;  /* 0x009896800000895d */ /* 0x004fea0003900000 */
[----:B------:R-:W2:Y:S02]  /*1af40*/  @!P0 SYNCS.PHASECHK.TRANS64 P0, [R4+URZ+0x28c60], R2 ;  /* 0x028c6002040085a7 */ /* 0x000ea4000800007f */
[----:B--2---:R-:W-:Y:S05]  /*1af50*/  @!P0 BRA `(.L_x_5453) ;  /* 0xfffffffc00f08947 */ /* 0x004fea000383ffff */
[----:B------:R-:W-:Y:S05]  /*1af60*/  BRA `(.L_x_5536) ;  /* 0xffffffc400607947 */ /* 0x000fea000383ffff */
.L_x_5468:
[----:B-1----:R1:W2:Y:S02]  /*1af70*/  SYNCS.PHASECHK.TRANS64.TRYWAIT P0, [R4+URZ+0x28c40], R2 ;  /* 0x028c4002040075a7 */ /* 0x0022a4000800017f */
[----:B--2---:R-:W-:Y:S05]  /*1af80*/  @!P0 NANOSLEEP.SYNCS 0x989680 ;  /* 0x009896800000895d */ /* 0x004fea0003900000 */
[----:B------:R-:W2:Y:S02]  /*1af90*/  @!P0 SYNCS.PHASECHK.TRANS64 P0, [R4+URZ+0x28c40], R2 ;  /* 0x028c4002040085a7 */ /* 0x000ea4000800007f */
[----:B--2---:R-:W-:Y:S05]  /*1afa0*/  @!P0 BRA `(.L_x_5468) ;  /* 0xfffffffc00f08947 */ /* 0x004fea000383ffff */
[----:B------:R-:W-:Y:S05]  /*1afb0*/  BRA `(.L_x_5537) ;  /* 0xffffffd000207947 */ /* 0x000fea000383ffff */
.L_x_5473:
[----:B0-----:R0:W2:Y:S02]  /*1afc0*/  SYNCS.PHASECHK.TRANS64.TRYWAIT P0, [R4+URZ+0x28c60], R2 ;  /* 0x028c6002040075a7 */ /* 0x0010a4000800017f */
[----:B--2---:R-:W-:Y:S05]  /*1afd0*/  @!P0 NANOSLEEP.SYNCS 0x989680 ;  /* 0x009896800000895d */ /* 0x004fea0003900000 */
[----:B------:R-:W2:Y:S02]  /*1afe0*/  @!P0 SYNCS.PHASECHK.TRANS64 P0, [R4+URZ+0x28c60], R2 ;  /* 0x028c6002040085a7 */ /* 0x000ea4000800007f */
[----:B--2---:R-:W-:Y:S05]  /*1aff0*/  @!P0 BRA `(.L_x_5473) ;  /* 0xfffffffc00f08947 */ /* 0x004fea000383ffff */
[----:B------:R-:W-:Y:S05]  /*1b000*/  BRA `(.L_x_5538) ;  /* 0xffffffd000a07947 */ /* 0x000fea000383ffff */
.L_x_5489:
[----:B---34-:R-:W3:Y:S01]  /*1b010*/  LDL R0, [R1] ;  /* 0x0000000001007983 */ /* 0x018ee20000100800 */
[----:B------:R-:W-:Y:S01]  /*1b020*/  BSSY B0, `(.L_x_5539) ;  /* 0x0000008000007945 */ /* 0x000fe20003800000 */
[----:B------:R-:W-:Y:S02]  /*1b030*/  IMAD.MOV.U32 R12, RZ, RZ, RZ ;  /* 0x000000ffff0c7224 */ /* 0x000fe400078e00ff */
[----:B------:R-:W-:Y:S02]  /*1b040*/  IMAD.MOV.U32 R11, RZ, RZ, 0x1f ;  /* 0x0000001fff0b7424 */ /* 0x000fe400078e00ff */
[----:B------:R-:W-:Y:S02]  /*1b050*/  IMAD.MOV.U32 R15, RZ, RZ, -0x1 ;  /* 0xffffffffff0f7424 */ /* 0x000fe400078e00ff */
[----:B---3--:R-:W-:-:S07]  /*1b060*/  IMAD.MOV.U32 R13, RZ, RZ, R0 ;  /* 0x000000ffff0d7224 */ /* 0x008fce00078e0000 */
[----:B012---:R-:W-:Y:S05]  /*1b070*/  WARPSYNC.COLLECTIVE R15, `(.L_x_5540) ;  /* 0x000000000f087348 */ /* 0x007fea0003c00000 */
[----:B------:R3:W4:Y:S02]  /*1b080*/  SHFL.IDX P6, R14, R13, R12, R11 ;  /* 0x0000000c0d0e7389 */ /* 0x00072400000c000b */
[----:B01234-:R-:W-:Y:S01]  /*1b090*/  ENDCOLLECTIVE ;  /* 0x000000000000791b */ /* 0x01ffe20003800000 */
.L_x_5540:
[----:B------:R-:W-:Y:S05]  /*1b0a0*/  BSYNC B0 ;  /* 0x0000000000007941 */ /* 0x000fea0003800000 */
.L_x_5539:
        /* <DEDUP_REMOVED lines=9> */
.L_x_5541:
        /* <DEDUP_REMOVED lines=14> */
[C---:B------:R-:W-:Y:S02]  /*1b220*/  ISETP.GE.U32.AND P3, PT, R16.reuse, 0x4, PT ;  /* 0x000000041000780c */ /* 0x040fe40003f66070 */
[C---:B------:R-:W-:Y:S02]  /*1b230*/  ISETP.GE.U32.AND P4, PT, R16.reuse, 0x8, PT ;  /* 0x000000081000780c */ /* 0x040fe40003f86070 */
[C---:B------:R-:W-:Y:S01]  /*1b240*/  ISETP.GE.U32.AND P5, PT, R16.reuse, 0x10, PT ;  /* 0x000000101000780c */ /* 0x040fe20003fa6070 */
[----:B--2---:R-:W-:Y:S02]  /*1b250*/  @!P1 IMAD.MOV.U32 R5, RZ, RZ, R8 ;  /* 0x000000ffff059224 */ /* 0x004fe400078e0008 */
[----:B---3--:R-:W-:Y:S01]  /*1b260*/  @!P1 IMAD.MOV.U32 R7, RZ, RZ, R6 ;  /* 0x000000ffff079224 */ /* 0x008fe200078e0006 */
[----:B------:R-:W-:Y:S01]  /*1b270*/  ISETP.NE.AND P1, PT, R16, RZ, PT ;  /* 0x000000ff1000720c */ /* 0x000fe20003f25270 */
[----:B------:R-:W-:-:S02]  /*1b280*/  IMAD.MOV.U32 R6, RZ, RZ, RZ ;  /* 0x000000ffff067224 */ /* 0x000fc400078e00ff */
[----:B------:R-:W-:-:S04]  /*1b290*/  IMAD R2, R7, R5, RZ ;  /* 0x0000000507027224 */ /* 0x000fc800078e02ff */
[----:B------:R-:W-:-:S07]  /*1b2a0*/  IMAD.MOV.U32 R13, RZ, RZ, R2 ;  /* 0x000000ffff0d7224 */ /* 0x000fce00078e0002 */
[----:B------:R-:W-:Y:S05]  /*1b2b0*/  WARPSYNC.COLLECTIVE R15, `(.L_x_5542) ;  /* 0x000000000f087348 */ /* 0x000fea0003c00000 */
[----:B------:R0:W1:Y:S02]  /*1b2c0*/  SHFL.UP P6, R14, R13, R12, R11 ;  /* 0x0400000c0d0e7389 */ /* 0x00006400000c000b */
[----:B01----:R-:W-:Y:S01]  /*1b2d0*/  ENDCOLLECTIVE ;  /* 0x000000000000791b */ /* 0x003fe20003800000 */
.L_x_5542:
[----:B------:R-:W-:Y:S01]  /*1b2e0*/  IMAD.MOV.U32 R12, RZ, RZ, 0x2 ;  /* 0x00000002ff0c7424 */ /* 0x000fe200078e00ff */
[----:B------:R-:W-:-:S05]  /*1b2f0*/  SEL R3, R14, RZ, P1 ;  /* 0x000000ff0e037207 */ /* 0x000fca0000800000 */
[----:B------:R-:W-:-:S04]  /*1b300*/  IMAD.IADD R2, R2, 0x1, R3 ;  /* 0x0000000102027824 */ /* 0x000fc800078e0203 */
[----:B------:R-:W-:-:S07]  /*1b310*/  IMAD.MOV.U32 R13, RZ, RZ, R2 ;  /* 0x000000ffff0d7224 */ /* 0x000fce00078e0002 */
[----:B------:R-:W-:Y:S05]  /*1b320*/  WARPSYNC.COLLECTIVE R15, `(.L_x_5543) ;  /* 0x000000000f087348 */ /* 0x000fea0003c00000 */
[----:B------:R0:W1:Y:S02]  /*1b330*/  SHFL.UP P6, R14, R13, R12, R11 ;  /* 0x0400000c0d0e7389 */ /* 0x00006400000c000b */
[----:B01----:R-:W-:Y:S01]  /*1b340*/  ENDCOLLECTIVE ;  /* 0x000000000000791b */ /* 0x003fe20003800000 */
.L_x_5543:
[----:B------:R-:W-:Y:S01]  /*1b350*/  IMAD.MOV.U32 R12, RZ, RZ, 0x4 ;  /* 0x00000004ff0c7424 */ /* 0x000fe200078e00ff */
[----:B------:R-:W-:-:S05]  /*1b360*/  SEL R3, R14, RZ, P2 ;  /* 0x000000ff0e037207 */ /* 0x000fca0001000000 */
[----:B------:R-:W-:-:S04]  /*1b370*/  IMAD.IADD R2, R2, 0x1, R3 ;  /* 0x0000000102027824 */ /* 0x000fc800078e0203 */
[----:B------:R-:W-:-:S07]  /*1b380*/  IMAD.MOV.U32 R13, RZ, RZ, R2 ;  /* 0x000000ffff0d7224 */ /* 0x000fce00078e0002 */
[----:B------:R-:W-:Y:S05]  /*1b390*/  WARPSYNC.COLLECTIVE R15, `(.L_x_5544) ;  /* 0x000000000f087348 */ /* 0x000fea0003c00000 */
[----:B------:R0:W1:Y:S02]  /*1b3a0*/  SHFL.UP P6, R14, R13, R12, R11 ;  /* 0x0400000c0d0e7389 */ /* 0x00006400000c000b */
[----:B01----:R-:W-:Y:S01]  /*1b3b0*/  ENDCOLLECTIVE ;  /* 0x000000000000791b */ /* 0x003fe20003800000 */
.L_x_5544:
[----:B------:R-:W-:Y:S01]  /*1b3c0*/  IMAD.MOV.U32 R12, RZ, RZ, 0x8 ;  /* 0x00000008ff0c7424 */ /* 0x000fe200078e00ff */
[----:B------:R-:W-:-:S05]  /*1b3d0*/  SEL R3, R14, RZ, P3 ;  /* 0x000000ff0e037207 */ /* 0x000fca0001800000 */
[----:B------:R-:W-:-:S04]  /*1b3e0*/  IMAD.IADD R2, R2, 0x1, R3 ;  /* 0x0000000102027824 */ /* 0x000fc800078e0203 */
[----:B------:R-:W-:-:S07]  /*1b3f0*/  IMAD.MOV.U32 R13, RZ, RZ, R2 ;  /* 0x000000ffff0d7224 */ /* 0x000fce00078e0002 */
[----:B------:R-:W-:Y:S05]  /*1b400*/  WARPSYNC.COLLECTIVE R15, `(.L_x_5545) ;  /* 0x000000000f087348 */ /* 0x000fea0003c00000 */
[----:B------:R0:W1:Y:S02]  /*1b410*/  SHFL.UP P6, R14, R13, R12, R11 ;  /* 0x0400000c0d0e7389 */ /* 0x00006400000c000b */
[----:B01----:R-:W-:Y:S01]  /*1b420*/  ENDCOLLECTIVE ;  /* 0x000000000000791b */ /* 0x003fe20003800000 */
.L_x_5545:
[----:B------:R-:W-:Y:S01]  /*1b430*/  IMAD.MOV.U32 R12, RZ, RZ, 0x10 ;  /* 0x00000010ff0c7424 */ /* 0x000fe200078e00ff */
[----:B------:R-:W-:-:S05]  /*1b440*/  SEL R3, R14, RZ, P4 ;  /* 0x000000ff0e037207 */ /* 0x000fca0002000000 */
[----:B------:R-:W-:-:S04]  /*1b450*/  IMAD.IADD R2, R2, 0x1, R3 ;  /* 0x0000000102027824 */ /* 0x000fc800078e0203 */
[----:B------:R-:W-:-:S07]  /*1b460*/  IMAD.MOV.U32 R13, RZ, RZ, R2 ;  /* 0x000000ffff0d7224 */ /* 0x000fce00078e0002 */
[----:B------:R-:W-:Y:S05]  /*1b470*/  WARPSYNC.COLLECTIVE R15, `(.L_x_5546) ;  /* 0x000000000f087348 */ /* 0x000fea0003c00000 */
[----:B------:R0:W1:Y:S02]  /*1b480*/  SHFL.UP P6, R14, R13, R12, R11 ;  /* 0x0400000c0d0e7389 */ /* 0x00006400000c000b */
[----:B01----:R-:W-:Y:S01]  /*1b490*/  ENDCOLLECTIVE ;  /* 0x000000000000791b */ /* 0x003fe20003800000 */
.L_x_5546:
        /* <DEDUP_REMOVED lines=8> */
.L_x_5547:
[----:B------:R-:W-:Y:S05]  /*1b520*/  BRA `(.L_x_5548) ;  /* 0xffffffd800f87947 */ /* 0x000fea000383ffff */
.L_x_5492:
        /* <DEDUP_REMOVED lines=8> */
.L_x_5550:
[----:B------:R-:W-:Y:S05]  /*1b5b0*/  BSYNC B0 ;  /* 0x0000000000007941 */ /* 0x000fea0003800000 */
.L_x_5549:
        /* <DEDUP_REMOVED lines=9> */
.L_x_5551:
[----:B------:R-:W-:Y:S01]  /*1b650*/  IMAD.MOV.U32 R12, RZ, RZ, 0x4 ;  /* 0x00000004ff0c7424 */ /* 0x000fe200078e00ff */
[----:B------:R-:W-:-:S05]  /*1b660*/  SEL R3, R14, RZ, P2 ;  /* 0x000000ff0e037207 */ /* 0x000fca0001000000 */
[----:B------:R-:W-:-:S04]  /*1b670*/  IMAD.IADD R2, R2, 0x1, R3 ;  /* 0x0000000102027824 */ /* 0x000fc800078e0203 */
[----:B------:R-:W-:-:S07]  /*1b680*/  IMAD.MOV.U32 R13, RZ, RZ, R2 ;  /* 0x000000ffff0d7224 */ /* 0x000fce00078e0002 */
[----:B------:R-:W-:Y:S05]  /*1b690*/  WARPSYNC.COLLECTIVE R15, `(.L_x_5552) ;  /* 0x000000000f087348 */ /* 0x000fea0003c00000 */
[----:B------:R0:W1:Y:S02]  /*1b6a0*/  SHFL.UP P6, R14, R13, R12, R11 ;  /* 0x0400000c0d0e7389 */ /* 0x00006400000c000b */
[----:B01----:R-:W-:Y:S01]  /*1b6b0*/  ENDCOLLECTIVE ;  /* 0x000000000000791b */ /* 0x003fe20003800000 */
.L_x_5552:
[----:B------:R-:W-:Y:S01]  /*1b6c0*/  IMAD.MOV.U32 R12, RZ, RZ, 0x8 ;  /* 0x00000008ff0c7424 */ /* 0x000fe200078e00ff */
[----:B------:R-:W-:-:S05]  /*1b6d0*/  SEL R3, R14, RZ, P3 ;  /* 0x000000ff0e037207 */ /* 0x000fca0001800000 */
[----:B------:R-:W-:-:S04]  /*1b6e0*/  IMAD.IADD R2, R2, 0x1, R3 ;  /* 0x0000000102027824 */ /* 0x000fc800078e0203 */
[----:B------:R-:W-:-:S07]  /*1b6f0*/  IMAD.MOV.U32 R13, RZ, RZ, R2 ;  /* 0x000000ffff0d7224 */ /* 0x000fce00078e0002 */
[----:B------:R-:W-:Y:S05]  /*1b700*/  WARPSYNC.COLLECTIVE R15, `(.L_x_5553) ;  /* 0x000000000f087348 */ /* 0x000fea0003c00000 */
[----:B------:R0:W1:Y:S02]  /*1b710*/  SHFL.UP P6, R14, R13, R12, R11 ;  /* 0x0400000c0d0e7389 */ /* 0x00006400000c000b */
[----:B01----:R-:W-:Y:S01]  /*1b720*/  ENDCOLLECTIVE ;  /* 0x000000000000791b */ /* 0x003fe20003800000 */
.L_x_5553:
[----:B------:R-:W-:Y:S01]  /*1b730*/  IMAD.MOV.U32 R12, RZ, RZ, 0x10 ;  /* 0x00000010ff0c7424 */ /* 0x000fe200078e00ff */
[----:B------:R-:W-:-:S05]  /*1b740*/  SEL R3, R14, RZ, P4 ;  /* 0x000000ff0e037207 */ /* 0x000fca0002000000 */
[----:B------:R-:W-:-:S04]  /*1b750*/  IMAD.IADD R2, R2, 0x1, R3 ;  /* 0x0000000102027824 */ /* 0x000fc800078e0203 */
[----:B------:R-:W-:-:S07]  /*1b760*/  IMAD.MOV.U32 R13, RZ, RZ, R2 ;  /* 0x000000ffff0d7224 */ /* 0x000fce00078e0002 */
[----:B------:R-:W-:Y:S05]  /*1b770*/  WARPSYNC.COLLECTIVE R15, `(.L_x_5554) ;  /* 0x000000000f087348 */ /* 0x000fea0003c00000 */
[----:B------:R0:W1:Y:S02]  /*1b780*/  SHFL.UP P6, R14, R13, R12, R11 ;  /* 0x0400000c0d0e7389 */ /* 0x00006400000c000b */
[----:B01----:R-:W-:Y:S01]  /*1b790*/  ENDCOLLECTIVE ;  /* 0x000000000000791b */ /* 0x003fe20003800000 */
.L_x_5554:
        /* <DEDUP_REMOVED lines=8> */
.L_x_5555:
[----:B------:R-:W-:Y:S05]  /*1b820*/  BRA `(.L_x_5556) ;  /* 0xffffffd800e47947 */ /* 0x000fea000383ffff */
.L_x_5494:
[----:B------:R-:W-:Y:S01]  /*1b830*/  BSSY B0, `(.L_x_5557) ;  /* 0x0000006000007945 */ /* 0x000fe20003800000 */
[----:B------:R-:W-:Y:S01]  /*1b840*/  PLOP3.LUT P6, PT, P6, PT, PT, 0x8, 0x0 ;  /* 0x000000000000781c */ /* 0x000fe200037ce170 */
[----:B------:R-:W-:-:S12]  /*1b850*/  IMAD.MOV.U32 R15, RZ, RZ, -0x1 ;  /* 0xffffffffff0f7424 */ /* 0x000fd800078e00ff */
[----:B0-----:R-:W-:Y:S05]  /*1b860*/  WARPSYNC.COLLECTIVE R15, `(.L_x_5558) ;  /* 0x000000000f087348 */ /* 0x001fea0003c00000 */
[----:B------:R-:W-:Y:S01]  /*1b870*/  VOTE.ANY R14, PT, P6 ;  /* 0x00000000000e7806 */ /* 0x000fe200030e0100 */
[----:B0-----:R-:W-:Y:S06]  /*1b880*/  ENDCOLLECTIVE ;  /* 0x000000000000791b */ /* 0x001fec0003800000 */
.L_x_5558:
[----:B------:R-:W-:Y:S05]  /*1b890*/  BSYNC B0 ;  /* 0x0000000000007941 */ /* 0x000fea0003800000 */
.L_x_5557:
        /* <DEDUP_REMOVED lines=10> */
.L_x_5559:
[----:B------:R-:W-:Y:S02]  /*1b940*/  IMAD.MOV.U32 R13, RZ, RZ, R7 ;  /* 0x000000ffff0d7224 */ /* 0x000fe400078e0007 */
[----:B------:R-:W-:-:S07]  /*1b950*/  IMAD.MOV.U32 R0, RZ, RZ, R14 ;  /* 0x000000ffff007224 */ /* 0x000fce00078e000e */
[----:B------:R-:W-:Y:S05]  /*1b960*/  WARPSYNC.COLLECTIVE R15, `(.L_x_5560) ;  /* 0x000000000f087348 */ /* 0x000fea0003c00000 */
[----:B------:R0:W1:Y:S02]  /*1b970*/  SHFL.IDX P6, R14, R13, R12, R11 ;  /* 0x0000000c0d0e7389 */ /* 0x00006400000c000b */
[----:B01----:R-:W-:Y:S01]  /*1b980*/  ENDCOLLECTIVE ;  /* 0x000000000000791b */ /* 0x003fe20003800000 */
.L_x_5560:
[----:B------:R-:W-:Y:S02]  /*1b990*/  IMAD.MOV.U32 R7, RZ, RZ, R14 ;  /* 0x000000ffff077224 */ /* 0x000fe400078e000e */
[----:B------:R-:W-:-:S05]  /*1b9a0*/  IMAD.IADD R5, R10, 0x1, R16 ;  /* 0x000000010a057824 */ /* 0x000fca00078e0210 */
[----:B------:R1:W-:Y:S01]  /*1b9b0*/  STL [R1+0xc], R5 ;  /* 0x00000c0501007387 */ /* 0x0003e20000100800 */
[----:B------:R-:W-:Y:S05]  /*1b9c0*/  BRA `(.L_x_5561) ;  /* 0xffffffd800c47947 */ /* 0x000fea000383ffff */
.L_x_5496:
[----:B------:R-:W-:Y:S01]  /*1b9d0*/  BSSY B0, `(.L_x_5562) ;  /* 0x0000007000007945 */ /* 0x000fe20003800000 */
[----:B------:R-:W-:Y:S02]  /*1b9e0*/  IMAD.MOV.U32 R13, RZ, RZ, R2 ;  /* 0x000000ffff0d7224 */ /* 0x000fe400078e0002 */
[----:B------:R-:W-:Y:S02]  /*1b9f0*/  IMAD.MOV.U32 R11, RZ, RZ, 0x1f ;  /* 0x0000001fff0b7424 */ /* 0x000fe400078e00ff */
[----:B------:R-:W-:-:S07]  /*1ba00*/  IMAD.MOV.U32 R15, RZ, RZ, -0x1 ;  /* 0xffffffffff0f7424 */ /* 0x000fce00078e00ff */
[----:B01-3--:R-:W-:Y:S05]  /*1ba10*/  WARPSYNC.COLLECTIVE R15, `(.L_x_5563) ;  /* 0x000000000f087348 */ /* 0x00bfea0003c00000 */
[----:B------:R2:W4:Y:S02]  /*1ba20*/  SHFL.IDX P6, R14, R13, R12, R11 ;  /* 0x0000000c0d0e7389 */ /* 0x00052400000c000b */
[----:B01234-:R-:W-:Y:S01]  /*1ba30*/  ENDCOLLECTIVE ;  /* 0x000000000000791b */ /* 0x01ffe20003800000 */
.L_x_5563:
[----:B------:R-:W-:Y:S05]  /*1ba40*/  BSYNC B0 ;  /* 0x0000000000007941 */ /* 0x000fea0003800000 */
.L_x_5562:
[----:B------:R-:W-:Y:S01]  /*1ba50*/  IMAD.MOV.U32 R6, RZ, RZ, R14 ;  /* 0x000000ffff067224 */ /* 0x000fe200078e000e */
[----:B------:R-:W-:Y:S06]  /*1ba60*/  BRA `(.L_x_5495) ;  /* 0xffffffd800b47947 */ /* 0x000fec000383ffff */
.L_x_5502:
[----:B0-----:R0:W1:Y:S02]  /*1ba70*/  SYNCS.PHASECHK.TRANS64.TRYWAIT P0, [R0+URZ+0x28c20], R3 ;  /* 0x028c2003000075a7 */ /* 0x001064000800017f */
[----:B-1----:R-:W-:Y:S05]  /*1ba80*/  @!P0 NANOSLEEP.SYNCS 0x989680 ;  /* 0x009896800000895d */ /* 0x002fea0003900000 */
[----:B------:R-:W1:Y:S02]  /*1ba90*/  @!P0 SYNCS.PHASECHK.TRANS64 P0, [R0+URZ+0x28c20], R3 ;  /* 0x028c2003000085a7 */ /* 0x000e64000800007f */
[----:B-1----:R-:W-:Y:S05]  /*1baa0*/  @!P0 BRA `(.L_x_5502) ;  /* 0xfffffffc00f08947 */ /* 0x002fea000383ffff */
[----:B------:R-:W-:Y:S05]  /*1bab0*/  BRA `(.L_x_5564) ;  /* 0xffffffe400507947 */ /* 0x000fea000383ffff */
.L_x_5503:
        /* <DEDUP_REMOVED lines=11> */
.L_x_5566:
[----:B------:R-:W-:Y:S05]  /*1bb70*/  BSYNC B0 ;  /* 0x0000000000007941 */ /* 0x000fea0003800000 */
.L_x_5565:
[----:B------:R-:W-:Y:S05]  /*1bb80*/  BRA `(.L_x_5567) ;  /* 0xffffffe400387947 */ /* 0x000fea000383ffff */
.L_x_5506:
[----:B------:R-:W-:Y:S01]  /*1bb90*/  BSSY B1, `(.L_x_5568) ;  /* 0x0000006000017945 */ /* 0x000fe20003800000 */
[----:B------:R-:W-:-:S07]  /*1bba0*/  IMAD.MOV.U32 R15, RZ, RZ, -0x1 ;  /* 0xffffffffff0f7424 */ /* 0x000fce00078e00ff */
[----:B01----:R-:W-:Y:S05]  /*1bbb0*/  WARPSYNC.COLLECTIVE R15, `(.L_x_5569) ;  /* 0x000000000f0c7348 */ /* 0x003fea0003c00000 */
[----:B------:R-:W-:Y:S02]  /*1bbc0*/  ELECT P6, UR62, PT ;  /* 0x00000000003e782f */ /* 0x000fe400038c0000 */
[----:B------:R-:W-:Y:S01]  /*1bbd0*/  MOV R14, UR62 ;  /* 0x0000003e000e7c02 */ /* 0x000fe20008000f00 */
[----:B01----:R-:W-:Y:S10]  /*1bbe0*/  ENDCOLLECTIVE ;  /* 0x000000000000791b */ /* 0x003ff40003800000 */
.L_x_5569:
[----:B------:R-:W-:Y:S05]  /*1bbf0*/  BSYNC B1 ;  /* 0x0000000000017941 */ /* 0x000fea0003800000 */
.L_x_5568:
[----:B------:R-:W-:Y:S05]  /*1bc00*/  BRA `(.L_x_5570) ;  /* 0xffffffe400307947 */ /* 0x000fea000383ffff */
.L_x_5508:
[----:B0-----:R0:W1:Y:S02]  /*1bc10*/  SYNCS.PHASECHK.TRANS64.TRYWAIT P0, [R6+URZ], R5 ;  /* 0x00000005060075a7 */ /* 0x001064000800017f */
[----:B-1----:R-:W-:Y:S05]  /*1bc20*/  @!P0 NANOSLEEP.SYNCS 0x989680 ;  /* 0x009896800000895d */ /* 0x002fea0003900000 */
[----:B------:R-:W1:Y:S02]  /*1bc30*/  @!P0 SYNCS.PHASECHK.TRANS64 P0, [R6+URZ], R5 ;  /* 0x00000005060085a7 */ /* 0x000e64000800007f */
[----:B-1----:R-:W-:Y:S05]  /*1bc40*/  @!P0 BRA `(.L_x_5508) ;  /* 0xfffffffc00f08947 */ /* 0x002fea000383ffff */
[----:B------:R-:W-:Y:S05]  /*1bc50*/  BRA `(.L_x_5571) ;  /* 0xffffffe4006c7947 */ /* 0x000fea000383ffff */
.L_x_5509:
[----:B-1----:R1:W2:Y:S02]  /*1bc60*/  SYNCS.PHASECHK.TRANS64.TRYWAIT P0, [R7+URZ], R2 ;  /* 0x00000002070075a7 */ /* 0x0022a4000800017f */
[----:B--2---:R-:W-:Y:S05]  /*1bc70*/  @!P0 NANOSLEEP.SYNCS 0x989680 ;  /* 0x009896800000895d */ /* 0x004fea0003900000 */
[----:B------:R-:W2:Y:S02]  /*1bc80*/  @!P0 SYNCS.PHASECHK.TRANS64 P0, [R7+URZ], R2 ;  /* 0x00000002070085a7 */ /* 0x000ea4000800007f */
[----:B--2---:R-:W-:Y:S05]  /*1bc90*/  @!P0 BRA `(.L_x_5509) ;  /* 0xfffffffc00f08947 */ /* 0x004fea000383ffff */
[----:B------:R-:W-:Y:S05]  /*1bca0*/  BRA `(.L_x_5572) ;  /* 0xffffffe400607947 */ /* 0x000fea000383ffff */
.L_x_5511:
[----:B--2---:R2:W3:Y:S02]  /*1bcb0*/  SYNCS.PHASECHK.TRANS64.TRYWAIT P0, [R4+URZ], R5 ;  /* 0x00000005040075a7 */ /* 0x0044e4000800017f */
[----:B---3--:R-:W-:Y:S05]  /*1bcc0*/  @!P0 NANOSLEEP.SYNCS 0x989680 ;  /* 0x009896800000895d */ /* 0x008fea0003900000 */
[----:B------:R-:W3:Y:S02]  /*1bcd0*/  @!P0 SYNCS.PHASECHK.TRANS64 P0, [R4+URZ], R5 ;  /* 0x00000005040085a7 */ /* 0x000ee4000800007f */
[----:B---3--:R-:W-:Y:S05]  /*1bce0*/  @!P0 BRA `(.L_x_5511) ;  /* 0xfffffffc00f08947 */ /* 0x008fea000383ffff */
[----:B------:R-:W-:Y:S05]  /*1bcf0*/  BRA `(.L_x_5573) ;  /* 0xffffffe400687947 */ /* 0x000fea000383ffff */
.L_x_5574:
        /* <DEDUP_REMOVED lines=16> */
.L_x_15004:


//--------------------- .text._ZN7cutlass13device_kernelIN5flash11enable_sm90INS1_16FlashAttnFwdSm90INS1_25CollectiveMainloopFwdSm90ILi2EN4cute5tupleIJNS5_1CILi1EEES8_S8_EEENS6_IJNS7_ILi64EEESA_SA_EEELi512ENS_6half_tEfNS_4arch4Sm90ELb0ELb1ELb0ELb1ELb0ELb1ELb0ELb0ELb0ELb1ELb1ELb0EEENS1_21CollectiveEpilogueFwdINS6_IJSA_NS7_ILi512EEESA_EEES9_SC_SE_Li256ELb1ELb1ELb1ELb0EEENS1_36VarlenDynamicPersistentTileSchedulerILi64ELi64ELi256ELi128ELb1ELb1ELb1ELb1ELb0ELb1EEEEEEEEEvNT_6ParamsE --------------------------
	.section	.text._ZN7cutlass13device_kernelIN5flash11enable_sm90INS1_16FlashAttnFwdSm90INS1_25CollectiveMainloopFwdSm90ILi2EN4cute5tupleIJNS5_1CILi1EEES8_S8_EEENS6_IJNS7_ILi64EEESA_SA_EEELi512ENS_6half_tEfNS_4arch4Sm90ELb0ELb1ELb0ELb1ELb0ELb1ELb0ELb0ELb0ELb1ELb1ELb0EEENS1_21CollectiveEpilogueFwdINS6_IJSA_NS7_ILi512EEESA_EEES9_SC_SE_Li256ELb1ELb1ELb1ELb0EEENS1_36VarlenDynamicPersistentTileSchedulerILi64ELi64ELi256ELi128ELb1ELb1ELb1ELb1ELb0ELb1EEEEEEEEEvNT_6ParamsE,"ax",@progbits
	.align	128
.text._ZN7cutlass13device_kernelIN5flash11enable_sm90INS1_16FlashAttnFwdSm90INS1_25CollectiveMainloopFwdSm90ILi2EN4cute5tupleIJNS5_1CILi1EEES8_S8_EEENS6_IJNS7_ILi64EEESA_SA_EEELi512ENS_6half_tEfNS_4arch4Sm90ELb0ELb1ELb0ELb1ELb0ELb1ELb0ELb0ELb0ELb1ELb1ELb0EEENS1_21CollectiveEpilogueFwdINS6_IJSA_NS7_ILi512EEESA_EEES9_SC_SE_Li256ELb1ELb1ELb1ELb0EEENS1_36VarlenDynamicPersistentTileSchedulerILi64ELi64ELi256ELi128ELb1ELb1ELb1ELb1ELb0ELb1EEEEEEEEEvNT_6ParamsE:
        .type           _ZN7cutlass13device_kernelIN5flash11enable_sm90INS1_16FlashAttnFwdSm90INS1_25CollectiveMainloopFwdSm90ILi2EN4cute5tupleIJNS5_1CILi1EEES8_S8_EEENS6_IJNS7_ILi64EEESA_SA_EEELi512ENS_6half_tEfNS_4arch4Sm90ELb0ELb1ELb0ELb1ELb0ELb1ELb0ELb0ELb0ELb1ELb1ELb0EEENS1_21CollectiveEpilogueFwdINS6_IJSA_NS7_ILi512EEESA_EEES9_SC_SE_Li256ELb1ELb1ELb1ELb0EEENS1_36VarlenDynamicPersistentTileSchedulerILi64ELi64ELi256ELi128ELb1ELb1ELb1ELb1ELb0ELb1EEEEEEEEEvNT_6ParamsE,@function
        .size           _ZN7cutlass13device_kernelIN5flash11enable_sm90INS1_16FlashAttnFwdSm90INS1_25CollectiveMainloopFwdSm90ILi2EN4cute5tupleIJNS5_1CILi1EEES8_S8_EEENS6_IJNS7_ILi64EEESA_SA_EEELi512ENS_6half_tEfNS_4arch4Sm90ELb0ELb1ELb0ELb1ELb0ELb1ELb0ELb0ELb0ELb1ELb1ELb0EEENS1_21CollectiveEpilogueFwdINS6_IJSA_NS7_ILi512EEESA_EEES9_SC_SE_Li256ELb1ELb1ELb1ELb0EEENS1_36VarlenDynamicPersistentTileSchedulerILi64ELi64ELi256ELi128ELb1ELb1ELb1ELb1ELb0ELb1EEEEEEEEEvNT_6ParamsE,(.L_x_15005 - _ZN7cutlass13device_kernelIN5flash11enable_sm90INS1_16FlashAttnFwdSm90INS1_25CollectiveMainloopFwdSm90ILi2EN4cute5tupleIJNS5_1CILi1EEES8_S8_EEENS6_IJNS7_ILi64EEESA_SA_EEELi512ENS_6half_tEfNS_4arch4Sm90ELb0ELb1ELb0ELb1ELb0ELb1ELb0ELb0ELb0ELb1ELb1ELb0EEENS1_21CollectiveEpilogueFwdINS6_IJSA_NS7_ILi512EEESA_EEES9_SC_SE_Li256ELb1ELb1ELb1ELb0EEENS1_36VarlenDynamicPersistentTileSchedulerILi64ELi64ELi256ELi128ELb1ELb1ELb1ELb1ELb0ELb1EEEEEEEEEvNT_6ParamsE)
        .other          _ZN7cutlass13device_kernelIN5flash11enable_sm90INS1_16FlashAttnFwdSm90INS1_25CollectiveMainloopFwdSm90ILi2EN4cute5tupleIJNS5_1CILi1EEES8_S8_EEENS6_IJNS7_ILi64EEESA_SA_EEELi512ENS_6half_tEfNS_4arch4Sm90ELb0ELb1ELb0ELb1ELb0ELb1ELb0ELb0ELb0ELb1ELb1ELb0EEENS1_21CollectiveEpilogueFwdINS6_IJSA_NS7_ILi512EEESA_EEES9_SC_SE_Li256ELb1ELb1ELb1ELb0EEENS1_36VarlenDynamicPersistentTileSchedulerILi64ELi64ELi256ELi128ELb1ELb1ELb1ELb1ELb0ELb1EEEEEEEEEvNT_6ParamsE,@"STO_CUDA_ENTRY STV_DEFAULT"
_ZN7cutlass13device_kernelIN5flash11enable_sm90INS1_16FlashAttnFwdSm90INS1_25CollectiveMainloopFwdSm90ILi2EN4cute5tupleIJNS5_1CILi1EEES8_S8_EEENS6_IJNS7_ILi64EEESA_SA_EEELi512ENS_6half_tEfNS_4arch4Sm90ELb0ELb1ELb0ELb1ELb0ELb1ELb0ELb0ELb0ELb1ELb1ELb0EEENS1_21CollectiveEpilogueFwdINS6_IJSA_NS7_ILi512EEESA_EEES9_SC_SE_Li256ELb1ELb1ELb1ELb0EEENS1_36VarlenDynamicPersistentTileSchedulerILi64ELi64ELi256ELi128ELb1ELb1ELb1ELb1ELb0ELb1EEEEEEEEEvNT_6ParamsE:
        /* <DEDUP_REMOVED lines=24> */
.L_x_5576:
[----:B------:R-:W-:Y:S05]  /*0180*/  BSYNC B0 ;  /* 0x0000000000007941 */ /* 0x000fea0003800000 */
.L_x_5575:
        /* <DEDUP_REMOVED lines=37> */
.L_x_5577:
        /* <DEDUP_REMOVED lines=22> */
.L_x_5578:
        /* <DEDUP_REMOVED lines=18> */
.L_x_5579:
        /* <DEDUP_REMOVED lines=22> */
.L_x_5580:
        /* <DEDUP_REMOVED lines=22> */
.L_x_5581:
        /* <DEDUP_REMOVED lines=8> */
.L_x_5584:
        /* <DEDUP_REMOVED lines=34> */
[----:B------:R-:W-:Y:S01]  /*0bc0*/  LOP3.LUT R9, R7, 0xffffff80, RZ, 0xc0, !PT ;  /* 0xffffff8007097812 */ /* 0x000fe200078ec0ff */
[C---:B------:R-:W-:Y:S01]  /*0bd0*/  IMAD.IADD R13, R6.reuse, 0x1, -R13 ;  /* 0x00000001060d7824 */ /* 0x040fe200078e0a0d */
[--C-:B------:R-:W-:Y:S01]  /*0be0*/  SHF.R.S32.HI R203, RZ, 0x5, R4.reuse ;  /* 0x00000005ffcb7819 */ /* 0x100fe20000011404 */
[----:B------:R-:W-:Y:S01]  /*0bf0*/  IMAD.IADD R3, R6, 0x1, -R3 ;  /* 0x0000000106037824 */ /* 0x000fe200078e0a03 */
[----:B------:R-:W-:Y:S01]  /*0c00*/  LEA.HI R0, R0, R5, RZ, 0x1 ;  /* 0x0000000500007211 */ /* 0x000fe200078f08ff */
[----:B------:R-:W-:Y:S01]  /*0c10*/  IMAD.IADD R9, R6, 0x1, -R9 ;  /* 0x0000000106097824 */ /* 0x000fe200078e0a09 */
[----:B------:R-:W-:Y:S01]  /*0c20*/  LOP3.LUT R11, R10, 0xfffffffc, RZ, 0xc0, !PT ;  /* 0xfffffffc0a0b7812 */ /* 0x000fe200078ec0ff */
[----:B------:R-:W-:Y:S01]  /*0c30*/  IMAD.SHL.U32 R193, R13, 0x8, RZ ;  /* 0x000000080dc17824 */ /* 0x000fe200078e00ff */
[----:B------:R-:W-:Y:S02]  /*0c40*/  SHF.R.S32.HI R4, RZ, 0x1f, R4 ;  /* 0x0000001fff047819 */ /* 0x000fe40000011404 */
[----:B------:R-:W-:Y:S01]  /*0c50*/  SHF.R.S32.HI R8, RZ, 0x1f, R3 ;  /* 0x0000001fff087819 */ /* 0x000fe20000011403 */
[----:B------:R-:W-:Y:S01]  /*0c60*/  IMAD.IADD R188, R6, 0x1, -R11 ;  /* 0x0000000106bc7824 */ /* 0x000fe200078e0a0b */
[----:B------:R-:W-:Y:S01]  /*0c70*/  LOP3.LUT R0, R0, 0x1ffffffe, RZ, 0xc0, !PT ;  /* 0x1ffffffe00007812 */ /* 0x000fe200078ec0ff */
[C---:B------:R-:W-:Y:S01]  /*0c80*/  VIADD R218, R193.reuse, 0x40 ;  /* 0x00000040c1da7836 */ /* 0x040fe20000000000 */
[----:B------:R-:W-:Y:S01]  /*0c90*/  LEA.HI R4, R4, R203, RZ, 0x2 ;  /* 0x000000cb04047211 */ /* 0x000fe200078f10ff */
[----:B------:R-:W-:Y:S01]  /*0ca0*/  VIADD R216, R193, 0xc0 ;  /* 0x000000c0c1d87836 */ /* 0x000fe20000000000 */
[----:B------:R-:W-:Y:S01]  /*0cb0*/  SHF.R.S32.HI R6, RZ, 0x1f, R9 ;  /* 0x0000001fff067819 */ /* 0x000fe20000011409 */
[----:B------:R-:W-:Y:S01]  /*0cc0*/  IMAD.IADD R0, R5, 0x1, -R0 ;  /* 0x0000000105007824 */ /* 0x000fe200078e0a00 */
[----:B------:R-:W-:Y:S01]  /*0cd0*/  LEA.HI R12, R8, R3, RZ, 0x3 ;  /* 0x00000003080c7211 */ /* 0x000fe200078f18ff */
[C---:B------:R-:W-:Y:S01]  /*0ce0*/  VIADD R217, R193.reuse, 0x80 ;  /* 0x00000080c1d97836 */ /* 0x040fe20000000000 */
[----:B------:R-:W-:Y:S01]  /*0cf0*/  SHF.R.S32.HI R20, RZ, 0x7, R7 ;  /* 0x00000007ff147819 */ /* 0x000fe20000011407 */
[----:B------:R-:W-:Y:S01]  /*0d00*/  IMAD.SHL.U32 R0, R0, 0x8, RZ ;  /* 0x0000000800007824 */ /* 0x000fe200078e00ff */
[----:B------:R-:W-:Y:S01]  /*0d10*/  LOP3.LUT R4, R4, 0x3ffffc, RZ, 0xc0, !PT ;  /* 0x003ffffc04047812 */ /* 0x000fe200078ec0ff */
[----:B------:R-:W-:Y:S01]  /*0d20*/  VIADD R215, R193, 0x100 ;  /* 0x00000100c1d77836 */ /* 0x000fe20000000000 */
[----:B------:R-:W-:Y:S01]  /*0d30*/  LEA.HI R5, R6, R9, RZ, 0x2 ;  /* 0x0000000906057211 */ /* 0x000fe200078f10ff */
[----:B------:R-:W-:Y:S01]  /*0d40*/  IMAD R15, R20, 0x100, R3 ;  /* 0x00000100140f7824 */ /* 0x000fe200078e0203 */
[C---:B------:R-:W-:Y:S01]  /*0d50*/  LOP3.LUT R14, R12.reuse, 0xfffffff8, RZ, 0xc0, !PT ;  /* 0xfffffff80c0e7812 */ /* 0x040fe200078ec0ff */
[----:B------:R-:W-:Y:S01]  /*0d60*/  IMAD.IADD R4, R203, 0x1, -R4 ;  /* 0x00000001cb047824 */ /* 0x000fe200078e0a04 */
[----:B------:R-:W-:Y:S01]  /*0d70*/  SHF.R.S32.HI R186, RZ, 0x2, R10 ;  /* 0x00000002ffba7819 */ /* 0x000fe2000001140a */
[----:B------:R-:W-:Y:S01]  /*0d80*/  IMAD.SHL.U32 R12, R12, 0x40, RZ ;  /* 0x000000400c0c7824 */ /* 0x000fe200078e00ff */
[--C-:B------:R-:W-:Y:S01]  /*0d90*/  SHF.R.S32.HI R8, RZ, 0x2, R5.reuse ;  /* 0x00000002ff087819 */ /* 0x100fe20000011405 */
[----:B------:R-:W-:Y:S01]  /*0da0*/  IMAD.IADD R14, R3, 0x1, -R14 ;  /* 0x00000001030e7824 */ /* 0x000fe200078e0a0e */
[----:B------:R-:W-:Y:S01]  /*0db0*/  SHF.R.S32.HI R11, RZ, 0x1f, R5 ;  /* 0x0000001fff0b7819 */ /* 0x000fe20000011405 */
[----:B------:R-:W-:Y:S01]  /*0dc0*/  IMAD R17, R4, 0x10, R15 ;  /* 0x0000001004117824 */ /* 0x000fe200078e020f */
[----:B------:R-:W-:Y:S01]  /*0dd0*/  LOP3.LUT R4, R5, 0x7ffffffc, RZ, 0xc0, !PT ;  /* 0x7ffffffc05047812 */ /* 0x000fe200078ec0ff */
[----:B------:R-:W-:Y:S01]  /*0de0*/  VIADD R15, R186, 0x20 ;  /* 0x00000020ba0f7836 */ /* 0x000fe20000000000 */
[----:B------:R-:W-:Y:S01]  /*0df0*/  LEA.HI R11, R11, R8, RZ, 0x3 ;  /* 0x000000080b0b7211 */ /* 0x000fe200078f18ff */
[----:B------:R-:W-:Y:S01]  /*0e00*/  IMAD.SHL.U32 R3, R14, 0x40, RZ ;  /* 0x000000400e037824 */ /* 0x000fe200078e00ff */
[----:B------:R-:W-:Y:S01]  /*0e10*/  LOP3.LUT R12, R12, 0x7ffffe00, RZ, 0xc0, !PT ;  /* 0x7ffffe000c0c7812 */ /* 0x000fe200078ec0ff */
[----:B------:R-:W-:Y:S01]  /*0e20*/  STL [R1+0x4c], R20 ;  /* 0x00004c1401007387 */ /* 0x000fe20000100800 */
        /* <DEDUP_REMOVED lines=10> */
[----:B------:R-:W-:Y:S01]  /*0ed0*/  SHF.R.U32.HI R3, RZ, 0x3, R3 ;  /* 0x00000003ff037819 */ /* 0x000fe20000011603 */
[----:B------:R-:W-:Y:S01]  /*0ee0*/  IMAD.SHL.U32 R5, R5, 0x40, RZ ;  /* 0x0000004005057824 */ /* 0x000fe200078e00ff */
[----:B------:R-:W-:Y:S01]  /*0ef0*/  LEA.HI R7, R7, R20, RZ, 0x1 ;  /* 0x0000001407077211 */ /* 0x000fe200078f08ff */
[----:B------:R-:W-:Y:S01]  /*0f00*/  IMAD.SHL.U32 R16, R188, 0x8, RZ ;  /* 0x00000008bc107824 */ /* 0x000fe200078e00ff */
[----:B------:R-:W-:Y:S01]  /*0f10*/  LEA.HI R6, R6, R9, RZ, 0x5 ;  /* 0x0000000906067211 */ /* 0x000fe200078f28ff */
[----:B------:R0:W-:Y:S01]  /*0f20*/  STL [R1+0x6c], R8 ;  /* 0x00006c0801007387 */ /* 0x0001e20000100800 */
[----:B------:R-:W-:Y:S01]  /*0f30*/  LOP3.LUT R3, R0, R3, RZ, 0x3c, !PT ;  /* 0x0000000300037212 */ /* 0x000fe200078e3cff */
[----:B------:R-:W-:Y:S01]  /*0f40*/  IMAD.SHL.U32 R185, R4, 0x2, RZ ;  /* 0x0000000204b97824 */ /* 0x000fe200078e00ff */
[----:B------:R-:W-:-:S02]  /*0f50*/  LOP3.LUT R7, R7, 0xfffffe, RZ, 0xc0, !PT ;  /* 0x00fffffe07077812 */ /* 0x000fc400078ec0ff */
[----:B------:R-:W-:Y:S02]  /*0f60*/  LOP3.LUT R15, R15, 0x1c0, RZ, 0xc0, !PT ;  /* 0x000001c00f0f7812 */ /* 0x000fe400078ec0ff */
[----:B------:R-:W-:Y:S01]  /*0f70*/  SHF.R.S32.HI R6, RZ, 0x5, R6 ;  /* 0x00000005ff067819 */ /* 0x000fe20000011406 */
[----:B------:R-:W-:Y:S01]  /*0f80*/  IMAD.IADD R7, R20, 0x1, -R7 ;  /* 0x0000000114077824 */ /* 0x000fe200078e0a07 */
[----:B------:R-:W-:Y:S02]  /*0f90*/  SHF.R.U32.HI R9, RZ, 0x3, R15 ;  /* 0x00000003ff097819 */ /* 0x000fe4000001160f */
[----:B0-----:R-:W-:Y:S01]  /*0fa0*/  LOP3.LUT R8, R5, 0xfffffe00, RZ, 0xc0, !PT ;  /* 0xfffffe0005087812 */ /* 0x001fe200078ec0ff */
[----:B------:R-:W-:Y:S01]  /*0fb0*/  IMAD.IADD R5, R12, 0x1, R3 ;  /* 0x000000010c057824 */ /* 0x000fe200078e0203 */
[----:B------:R-:W-:Y:S01]  /*0fc0*/  SHF.R.S32.HI R3, RZ, 0x1f, R10 ;  /* 0x0000001fff037819 */ /* 0x000fe2000001140a */
[----:B------:R-:W-:Y:S01]  /*0fd0*/  IMAD R191, R6, 0x10, R11 ;  /* 0x0000001006bf7824 */ /* 0x000fe200078e020b */
[----:B------:R-:W-:Y:S01]  /*0fe0*/  LOP3.LUT R15, R15, 0x38, R16, 0xf8, !PT ;  /* 0x000000380f0f7812 */ /* 0x000fe200078ef810 */
[----:B------:R-:W-:Y:S01]  /*0ff0*/  IMAD.SHL.U32 R6, R7, 0x100, RZ ;  /* 0x0000010007067824 */ /* 0x000fe200078e00ff */
[----:B------:R-:W-:Y:S01]  /*1000*/  LEA.HI R0, R188, R188, RZ, 0x1 ;  /* 0x000000bcbc007211 */ /* 0x000fe200078f08ff */
[----:B------:R-:W-:Y:S01]  /*1010*/  IMAD R196, R5, 0x2, R2 ;  /* 0x0000000205c47824 */ /* 0x000fe200078e0202 */
[----:B------:R-:W-:Y:S01]  /*1020*/  LEA.HI R3, R3, R186, RZ, 0x3 ;  /* 0x000000ba03037211 */ /* 0x000fe200078f18ff */
[----:B------:R-:W-:Y:S01]  /*1030*/  IMAD.IADD R194, R185, 0x1, R6 ;  /* 0x00000001b9c27824 */ /* 0x000fe200078e0206 */
[----:B------:R-:W-:Y:S01]  /*1040*/  LOP3.LUT R15, R8, R15, R9, 0xf6, !PT ;  /* 0x0000000f080f7212 */ /* 0x000fe200078ef609 */
[----:B------:R0:W-:Y:S01]  /*1050*/  STL [R1+0x68], R6 ;  /* 0x0000680601007387 */ /* 0x0001e20000100800 */
[----:B------:R-:W-:Y:S01]  /*1060*/  LOP3.LUT R9, R0, 0x1ffffffe, RZ, 0xc0, !PT ;  /* 0x1ffffffe00097812 */ /* 0x000fe200078ec0ff */
[C---:B------:R-:W-:Y:S01]  /*1070*/  VIADD R25, R194.reuse, 0x10 ;  /* 0x00000010c2197836 */ /* 0x040fe20000000000 */
[----:B------:R-:W-:Y:S01]  /*1080*/  LOP3.LUT R3, R3, 0xfffffff8, RZ, 0xc0, !PT ;  /* 0xfffffff803037812 */ /* 0x000fe200078ec0ff */
[----:B------:R-:W-:Y:S01]  /*1090*/  VIADD R22, R194, 0x28 ;  /* 0x00000028c2167836 */ /* 0x000fe20000000000 */
[----:B------:R-:W-:Y:S01]  /*10a0*/  R2P PR, R14, 0x6 ;  /* 0x000000060e007804 */ /* 0x000fe20000000000 */
[----:B------:R-:W-:Y:S01]  /*10b0*/  IMAD.IADD R0, R188, 0x1, -R9 ;  /* 0x00000001bc007824 */ /* 0x000fe200078e0a09 */
[----:B------:R-:W-:Y:S01]  /*10c0*/  SHF.R.S32.HI R4, RZ, 0x1f, R218 ;  /* 0x0000001fff047819 */ /* 0x000fe200000114da */
[----:B------:R-:W-:Y:S01]  /*10d0*/  IMAD.IADD R195, R186, 0x1, -R3 ;  /* 0x00000001bac37824 */ /* 0x000fe200078e0a03 */
[----:B------:R-:W-:Y:S01]  /*10e0*/  SHF.R.S32.HI R4, RZ, 0x1f, R216 ;  /* 0x0000001fff047819 */ /* 0x000fe200000114d8 */
[----:B------:R-:W-:Y:S01]  /*10f0*/  IMAD R4, R15, 0x2, R2 ;  /* 0x000000020f047824 */ /* 0x000fe200078e0202 */
[----:B------:R-:W-:Y:S01]  /*1100*/  SHF.R.S32.HI R3, RZ, 0x1f, R217 ;  /* 0x0000001fff037819 */ /* 0x000fe200000114d9 */
[C---:B------:R-:W-:Y:S01]  /*1110*/  VIADD R15, R194.reuse, 0x40 ;  /* 0x00000040c20f7836 */ /* 0x040fe20000000000 */
[----:B------:R-:W-:Y:S01]  /*1120*/  SHF.R.S32.HI R3, RZ, 0x1f, R215 ;  /* 0x0000001fff037819 */ /* 0x000fe200000114d7 */
[C---:B------:R-:W-:Y:S01]  /*1130*/  VIADD R12, R194.reuse, 0x58 ;  /* 0x00000058c20c7836 */ /* 0x040fe20000000000 */
[----:B------:R-:W-:Y:S01]  /*1140*/  SHF.R.S32.HI R3, RZ, 0x1f, R194 ;  /* 0x0000001fff037819 */ /* 0x000fe200000114c2 */
[----:B------:R-:W-:Y:S01]  /*1150*/  VIADD R9, R194, 0x70 ;  /* 0x00000070c2097836 */ /* 0x000fe20000000000 */
[----:B------:R1:W-:Y:S01]  /*1160*/  STL [R1+0x64], R4 ;  /* 0x0000640401007387 */ /* 0x0003e20000100800 */
[----:B------:R-:W-:Y:S01]  /*1170*/  IMAD R201, R0, 0x8, R191 ;  /* 0x0000000800c97824 */ /* 0x000fe200078e02bf */
[----:B------:R-:W-:Y:S01]  /*1180*/  SHF.R.S32.HI R0, RZ, 0x1f, R25 ;  /* 0x0000001fff007819 */ /* 0x000fe20000011419 */
[C---:B0-----:R-:W-:Y:S01]  /*1190*/  VIADD R6, R194.reuse, 0x88 ;  /* 0x00000088c2067836 */ /* 0x041fe20000000000 */
[----:B------:R-:W-:Y:S01]  /*11a0*/  SHF.R.S32.HI R0, RZ, 0x1f, R22 ;  /* 0x0000001fff007819 */ /* 0x000fe20000011416 */
[C---:B------:R-:W-:Y:S01]  /*11b0*/  VIADD R3, R194.reuse, 0x98 ;  /* 0x00000098c2037836 */ /* 0x040fe20000000000 */
[----:B------:R-:W-:Y:S01]  /*11c0*/  SHF.R.S32.HI R0, RZ, 0x1f, R15 ;  /* 0x0000001fff007819 */ /* 0x000fe2000001140f */
[C---:B------:R-:W-:Y:S01]  /*11d0*/  VIADD R237, R194.reuse, 0xa0 ;  /* 0x000000a0c2ed7836 */ /* 0x040fe20000000000 */
[----:B------:R-:W-:Y:S01]  /*11e0*/  SHF.R.S32.HI R0, RZ, 0x1f, R12 ;  /* 0x0000001fff007819 */ /* 0x000fe2000001140c */
[----:B------:R-:W-:Y:S01]  /*11f0*/  VIADD R230, R194, 0xb0 ;  /* 0x000000b0c2e67836 */ /* 0x000fe20000000000 */
[----:B------:R-:W-:Y:S01]  /*1200*/  SEL R198, R198, 0xffffffe0, !P1 ;  /* 0xffffffe0c6c67807 */ /* 0x000fe20004800000 */
[C---:B-1----:R-:W-:Y:S01]  /*1210*/  VIADD R4, R194.reuse, 0x90 ;  /* 0x00000090c2047836 */ /* 0x042fe20000000000 */
        /* <DEDUP_REMOVED lines=53> */
[----:B------:R-:W-:-:S02]  /*1570*/  VIADD R200, R188, 0x10 ;  /* 0x00000010bcc87836 */ /* 0x000fc40000000000 */
[----:B------:R-:W-:-:S07]  /*1580*/  IMAD.IADD R198, R198, 0x1, R197 ;  /* 0x00000001c6c67824 */ /* 0x000fce00078e02c5 */
.L_x_5803:
[----:B------:R-:W-:Y:S01]  /*1590*/  ULDC.64 UR4, c[0x0][0xa28] ;  /* 0x00028a0000047ab9 */ /* 0x000fe20000000a00 */
[----:B01--4-:R-:W0:Y:S01]  /*15a0*/  LDC.64 R4, c[0x0][0xa08] ;  /* 0x00028200ff047b82 */ /* 0x013e220000000a00 */
        /* <DEDUP_REMOVED lines=10> */
[----:B------:R-:W1:Y:S01]  /*1650*/  @P0 LDC.64 R6, c[0x0][0xa28] ;  /* 0x00028a00ff060b82 */ /* 0x000e620000000a00 */
[----:B------:R-:W-:Y:S01]  /*1660*/  ISETP.NE.AND.EX P3, PT, RZ, UR5, PT, P3 ;  /* 0x00000005ff007c0c */ /* 0x000fe2000bf65330 */
[----:B0-----:R-:W-:-:S06]  /*1670*/  IMAD.WIDE R4, R79, 0x4, R4 ;  /* 0x000000044f047825 */ /* 0x001fcc00078e0204 */
[----:B------:R-:W0:Y:S01]  /*1680*/  @P1 LDC.64 R8, c[0x0][0xa18] ;  /* 0x00028600ff081b82 */ /* 0x000e220000000a00 */
[----:B------:R-:W-:Y:S02]  /*1690*/  ULDC UR4, c[0x0][0x288] ;  /* 0x0000a20000047ab9 */ /* 0x000fe40000000800 */
[----:B------:R-:W-:Y:S01]  /*16a0*/  IMAD.U32 R22, RZ, RZ, UR4 ;  /* 0x00000004ff167e24 */ /* 0x000fe2000f8e00ff */
[----:B------:R-:W-:Y:S02]  /*16b0*/  ULDC.64 UR4, c[0x0][0x418] ;  /* 0x0001060000047ab9 */ /* 0x000fe40000000a00 */
[----:B--2---:R2:W5:Y:S01]  /*16c0*/  @P3 LDG.E R24, desc[UR42][R4.64] ;  /* 0x0000002a04183981 */ /* 0x004562000c1e1900 */
[----:B-1----:R-:W-:-:S05]  /*16d0*/  @P0 IMAD.WIDE R6, R79, 0x4, R6 ;  /* 0x000000044f060825 */ /* 0x002fca00078e0206 */
[----:B------:R2:W5:Y:S01]  /*16e0*/  @P0 LDG.E R10, desc[UR42][R6.64] ;  /* 0x0000002a060a0981 */ /* 0x000562000c1e1900 */
[----:B0-----:R-:W-:-:S05]  /*16f0*/  @P1 IMAD.WIDE R8, R79, 0x4, R8 ;  /* 0x000000044f081825 */ /* 0x001fca00078e0208 */
[----:B------:R2:W5:Y:S01]  /*1700*/  @P1 LDG.E R22, desc[UR42][R8.64] ;  /* 0x0000002a08161981 */ /* 0x000562000c1e1900 */
[----:B------:R-:W-:Y:S01]  /*1710*/  UISETP.NE.U32.AND UP0, UPT, UR4, URZ, UPT ;  /* 0x0000003f0400728c */ /* 0x000fe2000bf05070 */
[C---:B------:R-:W-:Y:S02]  /*1720*/  LOP3.LUT R3, R78.reuse, 0xff000000, RZ, 0xc0, !PT ;  /* 0xff0000004e037812 */ /* 0x040fe400078ec0ff */
[----:B------:R-:W-:Y:S01]  /*1730*/  ULDC UR4, c[0x0][0x424] ;  /* 0x0001090000047ab9 */ /* 0x000fe20000000800 */
[----:B------:R-:W-:Y:S01]  /*1740*/  UISETP.NE.AND.EX UP0, UPT, UR5, URZ, UPT, UP0 ;  /* 0x0000003f0500728c */ /* 0x000fe2000bf05300 */
[----:B------:R-:W-:Y:S02]  /*1750*/  ISETP.NE.U32.AND P2, PT, RZ, UR6, PT ;  /* 0x00000006ff007c0c */ /* 0x000fe4000bf45070 */
[----:B------:R-:W-:Y:S01]  /*1760*/  ULDC UR5, c[0x0][0x2f0] ;  /* 0x0000bc0000057ab9 */ /* 0x000fe20000000800 */
[----:B------:R-:W-:Y:S01]  /*1770*/  USEL UR4, UR4, 0x1, UP0 ;  /* 0x0000000104047887 */ /* 0x000fe20008000000 */
[----:B------:R-:W-:-:S02]  /*1780*/  LOP3.LUT R0, R78, 0xff0000, RZ, 0xc0, !PT ;  /* 0x00ff00004e007812 */ /* 0x000fc400078ec0ff */
[----:B------:R-:W-:Y:S01]  /*1790*/  SHF.R.U32.HI R3, RZ, 0x8, R3 ;  /* 0x00000008ff037819 */ /* 0x000fe20000011603 */
[----:B------:R-:W-:Y:S01]  /*17a0*/  UIMAD UR4, UR4, UR5, URZ ;  /* 0x00000005040472a4 */ /* 0x000fe2000f8e023f */
[----:B------:R-:W-:Y:S02]  /*17b0*/  ISETP.NE.AND.EX P2, PT, RZ, UR7, PT, P2 ;  /* 0x00000007ff007c0c */ /* 0x000fe4000bf45320 */
[----:B------:R-:W-:Y:S01]  /*17c0*/  ULDC UR5, c[0x0][0x348] ;  /* 0x0000d20000057ab9 */ /* 0x000fe20000000800 */
[----:B------:R-:W-:Y:S01]  /*17d0*/  LEA.HI R205, R0, R3, RZ, 0x10 ;  /* 0x0000000300cd7211 */ /* 0x000fe200078f80ff */
[----:B------:R-:W-:Y:S01]  /*17e0*/  IMAD.MOV.U32 R214, RZ, RZ, R79 ;  /* 0x000000ffffd67224 */ /* 0x000fe200078e004f */
[----:B------:R-:W-:Y:S01]  /*17f0*/  LOP3.LUT R204, R78, 0xffff, RZ, 0xc0, !PT ;  /* 0x0000ffff4ecc7812 */ /* 0x000fe200078ec0ff */
[----:B--2---:R-:W-:Y:S07]  /*1800*/  @P1 BRA `(.L_x_5586) ;  /* 0x0000000000241947 */ /* 0x004fee0003800000 */
        /* <DEDUP_REMOVED lines=9> */
.L_x_5586:
[----:B------:R-:W-:Y:S02]  /*18a0*/  IMAD.U32 R40, RZ, RZ, UR5 ;  /* 0x00000005ff287e24 */ /* 0x000fe4000f8e00ff */
[----:B------:R-:W-:Y:S01]  /*18b0*/  IMAD.U32 R25, RZ, RZ, UR4 ;  /* 0x00000004ff197e24 */ /* 0x000fe2000f8e00ff */
[----:B------:R-:W-:Y:S06]  /*18c0*/  @!P2 BRA `(.L_x_5587) ;  /* 0x000000000010a947 */ /* 0x000fec0003800000 */
[----:B------:R-:W0:Y:S02]  /*18d0*/  LDC.64 R4, c[0x0][0xa20] ;  /* 0x00028800ff047b82 */ /* 0x000e240000000a00 */
[----:B0-----:R-:W-:-:S05]  /*18e0*/  IMAD.WIDE R4, R79, 0x4, R4 ;  /* 0x000000044f047825 */ /* 0x001fca00078e0204 */
[----:B------:R0:W5:Y:S01]  /*18f0*/  LDG.E R25, desc[UR42][R4.64] ;  /* 0x0000002a04197981 */ /* 0x000162000c1e1900 */
[----:B------:R-:W-:Y:S05]  /*1900*/  BRA `(.L_x_5588) ;  /* 0x0000000000107947 */ /* 0x000fea0003800000 */
.L_x_5587:
[----:B------:R-:W-:Y:S05]  /*1910*/  @!P3 BRA `(.L_x_5588) ;  /* 0x00000000000cb947 */ /* 0x000fea0003800000 */
[----:B------:R-:W2:Y:S04]  /*1920*/  LDG.E R0, desc[UR42][R4.64] ;  /* 0x0000002a04007981 */ /* 0x000ea8000c1e1900 */
[----:B------:R-:W2:Y:S02]  /*1930*/  LDG.E R25, desc[UR42][R4.64+0x4] ;  /* 0x0000042a04197981 */ /* 0x000ea4000c1e1900 */
[----:B--2---:R-:W-:-:S07]  /*1940*/  IMAD.IADD R25, R25, 0x1, -R0 ;  /* 0x0000000119197824 */ /* 0x004fce00078e0a00 */
.L_x_5588:
        /* <DEDUP_REMOVED lines=25> */
[----:B--2---:R-:W-:-:S03]  /*1ae0*/  @P1 IMAD.HI.U32 R3, R0, R11, RZ ;  /* 0x0000000b00031227 */ /* 0x004fc600078e00ff */
[C---:B------:R-:W-:Y:S01]  /*1af0*/  IADD3 R7, R23.reuse, 0x1, -R22 ;  /* 0x0000000117077810 */ /* 0x040fe20007ffe816 */
[----:B------:R-:W-:Y:S01]  /*1b00*/  IMAD.MOV.U32 R6, RZ, RZ, R0 ;  /* 0x000000ffff067224 */ /* 0x000fe200078e0000 */
[----:B----4-:R-:W-:Y:S01]  /*1b10*/  @P1 SHF.R.U32.HI R6, RZ, R12, R3 ;  /* 0x0000000cff061219 */ /* 0x010fe20000011603 */
[----:B------:R-:W-:-:S04]  /*1b20*/  VIADD R0, R23, 0x3f ;  /* 0x0000003f17007836 */ /* 0x000fc80000000000 */
[----:B-1----:R-:W-:Y:S01]  /*1b30*/  IMAD.IADD R9, R7, 0x1, R6 ;  /* 0x0000000107097824 */ /* 0x002fe200078e0206 */
[----:B------:R-:W-:-:S03]  /*1b40*/  SHF.R.S32.HI R3, RZ, 0x1f, R0 ;  /* 0x0000001fff037819 */ /* 0x000fc60000011400 */
[----:B------:R-:W-:Y:S01]  /*1b50*/  IMAD.IADD R4, R9, 0x1, R4 ;  /* 0x0000000109047824 */ /* 0x000fe200078e0204 */
[----:B------:R-:W-:-:S04]  /*1b60*/  LEA.HI R3, R3, R0, RZ, 0x6 ;  /* 0x0000000003037211 */ /* 0x000fc800078f30ff */
[----:B------:R-:W-:Y:S01]  /*1b70*/  SHF.R.S32.HI R43, RZ, 0x6, R3 ;  /* 0x00000006ff2b7819 */ /* 0x000fe20000011403 */
        /* <DEDUP_REMOVED lines=12> */
.L_x_5591:
[----:B------:R-:W-:-:S13]  /*1c40*/  ISETP.NE.AND P0, PT, R5, 0x1, PT ;  /* 0x000000010500780c */ /* 0x000fda0003f05270 */
[----:B------:R-:W0:Y:S02]  /*1c50*/  @P0 LDC.64 R6, c[0x0][0x9e8] ;  /* 0x00027a00ff060b82 */ /* 0x000e240000000a00 */
[----:B0-----:R-:W-:-:S05]  /*1c60*/  @P0 IMAD.HI.U32 R6, R0, R6, RZ ;  /* 0x0000000600060227 */ /* 0x001fca00078e00ff */
[----:B------:R-:W-:-:S07]  /*1c70*/  @P0 SHF.R.U32.HI R0, RZ, R7, R6 ;  /* 0x00000007ff000219 */ /* 0x000fce0000011606 */
.L_x_5592:
[----:B------:R-:W-:Y:S05]  /*1c80*/  BSYNC B0 ;  /* 0x0000000000007941 */ /* 0x000fea0003800000 */
.L_x_5590:
[----:B------:R-:W-:-:S05]  /*1c90*/  IMAD R3, R0, R5, R5 ;  /* 0x0000000500037224 */ /* 0x000fca00078e0205 */
[----:B------:R-:W-:-:S07]  /*1ca0*/  VIMNMX R4, R4, R3, PT ;  /* 0x0000000304047248 */ /* 0x000fce0003fe0100 */
.L_x_5589:
[----:B------:R-:W0:Y:S01]  /*1cb0*/  @P1 LDC R7, c[0x0][0x44c] ;  /* 0x00011300ff071b82 */ /* 0x000e220000000800 */
[----:B------:R-:W-:Y:S01]  /*1cc0*/  VIADD R4, R4, 0x3f ;  /* 0x0000003f04047836 */ /* 0x000fe20000000000 */
[----:B------:R-:W-:Y:S01]  /*1cd0*/  ULDC UR4, c[0x0][0x9dc] ;  /* 0x0002770000047ab9 */ /* 0x000fe20000000800 */
[----:B------:R-:W-:-:S03]  /*1ce0*/  IMAD.MOV.U32 R6, RZ, RZ, R192 ;  /* 0x000000ffff067224 */ /* 0x000fc600078e00c0 */
[----:B------:R-:W-:Y:S02]  /*1cf0*/  SHF.R.S32.HI R3, RZ, 0x1f, R4 ;  /* 0x0000001fff037819 */ /* 0x000fe40000011404 */
[----:B------:R-:W1:Y:S02]  /*1d00*/  @P1 LDC R9, c[0x0][0x450] ;  /* 0x00011400ff091b82 */ /* 0x000e640000000800 */
[----:B------:R-:W-:Y:S01]  /*1d10*/  LEA.HI R3, R3, R4, RZ, 0x6 ;  /* 0x0000000403037211 */ /* 0x000fe200078f30ff */
[----:B0-----:R-:W-:-:S05]  /*1d20*/  @P1 IMAD.HI.U32 R0, R192, R7, RZ ;  /* 0x00000007c0001227 */ /* 0x001fca00078e00ff */
[----:B-1----:R-:W-:Y:S02]  /*1d30*/  @P1 SHF.R.U32.HI R6, RZ, R9, R0 ;  /* 0x00000009ff061219 */ /* 0x002fe40000011600 */
[----:B------:R-:W-:Y:S02]  /*1d40*/  SHF.R.S32.HI R0, RZ, 0x6, R3 ;  /* 0x00000006ff007819 */ /* 0x000fe40000011403 */
[----:B------:R-:W-:Y:S02]  /*1d50*/  IADD3 R3, R6, R23, -R22 ;  /* 0x0000001706037210 */ /* 0x000fe40007ffe816 */
[----:B------:R-:W-:-:S03]  /*1d60*/  VIMNMX R8, R43, R0, PT ;  /* 0x000000002b087248 */ /* 0x000fc60003fe0100 */
        /* <DEDUP_REMOVED lines=12> */
.L_x_5595:
[----:B------:R-:W-:-:S13]  /*1e30*/  ISETP.NE.AND P0, PT, R5, 0x1, PT ;  /* 0x000000010500780c */ /* 0x000fda0003f05270 */
[----:B------:R-:W0:Y:S02]  /*1e40*/  @P0 LDC.64 R6, c[0x0][0x9e8] ;  /* 0x00027a00ff060b82 */ /* 0x000e240000000a00 */
[----:B0-----:R-:W-:-:S05]  /*1e50*/  @P0 IMAD.HI.U32 R4, R3, R6, RZ ;  /* 0x0000000603040227 */ /* 0x001fca00078e00ff */
[----:B------:R-:W-:-:S07]  /*1e60*/  @P0 SHF.R.U32.HI R3, RZ, R7, R4 ;  /* 0x00000007ff030219 */ /* 0x000fce0000011604 */
.L_x_5596:
[----:B------:R-:W-:Y:S05]  /*1e70*/  BSYNC B0 ;  /* 0x0000000000007941 */ /* 0x000fea0003800000 */
.L_x_5594:
[----:B------:R-:W-:-:S05]  /*1e80*/  IMAD R3, R3, R5, RZ ;  /* 0x0000000503037224 */ /* 0x000fca00078e02ff */
[----:B------:R-:W-:-:S07]  /*1e90*/  VIMNMX R0, R0, R3, !PT ;  /* 0x0000000300007248 */ /* 0x000fce0007fe0100 */
.L_x_5593:
[----:B------:R-:W-:Y:S01]  /*1ea0*/  SHF.R.S32.HI R3, RZ, 0x1f, R0 ;  /* 0x0000001fff037819 */ /* 0x000fe20000011400 */
[----:B------:R-:W-:Y:S01]  /*1eb0*/  BSSY B0, `(.L_x_5597) ;  /* 0x0000028000007945 */ /* 0x000fe20003800000 */
[----:B------:R-:W-:Y:S02]  /*1ec0*/  LOP3.LUT R220, R205, 0xff, RZ, 0xc0, !PT ;  /* 0x000000ffcddc7812 */ /* 0x000fe400078ec0ff */
[----:B------:R-:W-:Y:S02]  /*1ed0*/  LEA.HI R3, R3, R0, RZ, 0x6 ;  /* 0x0000000003037211 */ /* 0x000fe400078f30ff */
[----:B------:R-:W-:Y:S02]  /*1ee0*/  SHF.R.U32.HI R205, RZ, 0x10, R205 ;  /* 0x00000010ffcd7819 */ /* 0x000fe400000116cd */
[----:B------:R-:W-:-:S04]  /*1ef0*/  SHF.R.S32.HI R3, RZ, 0x6, R3 ;  /* 0x00000006ff037819 */ /* 0x000fc80000011403 */
[----:B------:R-:W-:Y:S01]  /*1f00*/  VIMNMX R9, RZ, R3, !PT ;  /* 0x00000003ff097248 */ /* 0x000fe20007fe0100 */
[----:B------:R-:W-:-:S03]  /*1f10*/  IMAD.MOV.U32 R3, RZ, RZ, RZ ;  /* 0x000000ffff037224 */ /* 0x000fc600078e00ff */
        /* <DEDUP_REMOVED lines=33> */
.L_x_5598:
[----:B------:R-:W-:Y:S05]  /*2130*/  BSYNC B0 ;  /* 0x0000000000007941 */ /* 0x000fea0003800000 */
.L_x_5597:
[----:B------:R-:W-:-:S05]  /*2140*/  IMAD R0, R220, R3, R9 ;  /* 0x00000003dc007224 */ /* 0x000fca00078e0209 */
        /* <DEDUP_REMOVED lines=35> */
.L_x_5601:
[----:B------:R-:W-:Y:S05]  /*2380*/  BSYNC B6 ;  /* 0x0000000000067941 */ /* 0x000fea0003800000 */
.L_x_5600:
        /* <DEDUP_REMOVED lines=20> */
.L_x_5603:
[----:B------:R-:W-:Y:S05]  /*24d0*/  BSYNC B6 ;  /* 0x0000000000067941 */ /* 0x000fea0003800000 */
.L_x_5602:
[----:B------:R-:W-:Y:S01]  /*24e0*/  ULDC.64 UR4, c[0x0][0x9f8] ;  /* 0x00027e0000047ab9 */ /* 0x000fe20000000a00 */
[----:B------:R-:W0:Y:S01]  /*24f0*/  LDC.64 R60, c[0x0][0x300] ;  /* 0x0000c000ff3c7b82 */ /* 0x000e220000000a00 */
[----:B------:R-:W-:Y:S01]  /*2500*/  ISETP.NE.U32.AND P0, PT, RZ, UR4, PT ;  /* 0x00000004ff007c0c */ /* 0x000fe2000bf05070 */
[----:B------:R-:W-:Y:S01]  /*2510*/  IMAD.IADD R39, R24, 0x1, R25 ;  /* 0x0000000118277824 */ /* 0x000fe200078e0219 */
[----:B------:R-:W-:Y:S02]  /*2520*/  ULDC.64 UR6, c[0x0][0xa08] ;  /* 0x0002820000067ab9 */ /* 0x000fe40000000a00 */
[----:B------:R-:W-:Y:S01]  /*2530*/  ISETP.NE.AND.EX P0, PT, RZ, UR5, PT, P0 ;  /* 0x00000005ff007c0c */ /* 0x000fe2000bf05300 */
[----:B------:R-:W-:Y:S02]  /*2540*/  ULDC.64 UR4, c[0x0][0x308] ;  /* 0x0000c20000047ab9 */ /* 0x000fe40000000a00 */
[----:B------:R-:W1:Y:S01]  /*2550*/  LDC.64 R58, c[0x0][0x3f8] ;  /* 0x0000fe00ff3a7b82 */ /* 0x000e620000000a00 */
[----:B------:R-:W-:-:S07]  /*2560*/  SHF.R.S32.HI R17, RZ, 0x1f, R16 ;  /* 0x0000001fff117819 */ /* 0x000fce0000011410 */
[----:B------:R-:W2:Y:S08]  /*2570*/  LDC R51, c[0x0][0x3f4] ;  /* 0x0000fd00ff337b82 */ /* 0x000eb00000000800 */
[----:B------:R-:W3:Y:S02]  /*2580*/  @P0 LDC.64 R4, c[0x0][0x9f8] ;  /* 0x00027e00ff040b82 */ /* 0x000ee40000000a00 */
[----:B---3--:R-:W-:-:S05]  /*2590*/  @P0 IMAD.WIDE R4, R79, 0x4, R4 ;  /* 0x000000044f040825 */ /* 0x008fca00078e0204 */
        /* <DEDUP_REMOVED lines=9> */
[----:B------:R-:W-:Y:S01]  /*2630*/  SHF.R.S32.HI R189, RZ, 0x1f, R188 ;  /* 0x0000001fffbd7819 */ /* 0x000fe200000114bc */
[----:B------:R-:W-:Y:S01]  /*2640*/  IMAD R3, R39, R61, R0 ;  /* 0x0000003d27037224 */ /* 0x000fe200078e0200 */
[----:B---3--:R-:W3:Y:S01]  /*2650*/  LDC.64 R4, c[0x0][0x408] ;  /* 0x00010200ff047b82 */ /* 0x008ee20000000a00 */
[----:B------:R-:W-:Y:S01]  /*2660*/  IMAD R8, R72, R60, RZ ;  /* 0x0000003c48087224 */ /* 0x000fe200078e02ff */
[----:B--2---:R-:W-:Y:S01]  /*2670*/  ISETP.GE.AND P1, PT, R16, R51, PT ;  /* 0x000000331000720c */ /* 0x004fe20003f26270 */
[----:B------:R-:W-:Y:S01]  /*2680*/  IMAD.IADD R7, R7, 0x1, R3 ;  /* 0x0000000107077824 */ /* 0x000fe200078e0203 */
[----:B------:R-:W-:Y:S01]  /*2690*/  LOP3.LUT R57, R57, 0x1c0, RZ, 0xc0, !PT ;  /* 0x000001c039397812 */ /* 0x000fe200078ec0ff */
[----:B-1----:R-:W-:Y:S01]  /*26a0*/  IMAD R3, R72, R58, RZ ;  /* 0x0000003a48037224 */ /* 0x002fe200078e02ff */
[----:B------:R-:W-:Y:S01]  /*26b0*/  P2R R73, PR, RZ, 0x2 ;  /* 0x00000002ff497803 */ /* 0x000fe20000000000 */
[----:B------:R-:W-:Y:S01]  /*26c0*/  IMAD.WIDE.U32 R20, R204, UR4, R6 ;  /* 0x00000004cc147c25 */ /* 0x000fe2000f8e0006 */
[----:B------:R-:W-:-:S03]  /*26d0*/  SHF.R.U32.HI R53, RZ, 0x3, R57 ;  /* 0x00000003ff357819 */ /* 0x000fc60000011639 */
[----:B------:R-:W-:Y:S01]  /*26e0*/  IMAD R21, R204, UR5, R21 ;  /* 0x00000005cc157c24 */ /* 0x000fe2000f8e0215 */
[----:B------:R-:W-:Y:S01]  /*26f0*/  ULDC.64 UR4, c[0x0][0x330] ;  /* 0x0000cc0000047ab9 */ /* 0x000fe20000000a00 */
[----:B------:R-:W-:Y:S01]  /*2700*/  IMAD R8, R186, R61, R8 ;  /* 0x0000003dba087224 */ /* 0x000fe200078e0208 */
[----:B------:R-:W-:Y:S01]  /*2710*/  SHF.L.U64.HI R61, R60, 0x6, R61 ;  /* 0x000000063c3d7819 */ /* 0x000fe2000001023d */
[----:B------:R-:W-:-:S04]  /*2720*/  IMAD.WIDE.U32 R28, R204, UR4, R16 ;  /* 0x00000004cc1c7c25 */ /* 0x000fc8000f8e0010 */
[----:B------:R-:W-:Y:S01]  /*2730*/  IMAD R29, R204, UR5, R29 ;  /* 0x00000005cc1d7c24 */ /* 0x000fe2000f8e021d */
[----:B------:R-:W-:Y:S01]  /*2740*/  ULDC.64 UR4, c[0x0][0x310] ;  /* 0x0000c40000047ab9 */ /* 0x000fe20000000a00 */
[C---:B------:R-:W-:Y:S01]  /*2750*/  IMAD R11, R186.reuse, R59, R3 ;  /* 0x0000003bba0b7224 */ /* 0x040fe200078e0203 */
[----:B------:R-:W-:Y:S01]  /*2760*/  SEL R3, R51, RZ, P1 ;  /* 0x000000ff33037207 */ /* 0x000fe20000800000 */
[----:B------:R-:W-:Y:S01]  /*2770*/  IMAD.WIDE.U32 R30, R186, R58, R188 ;  /* 0x0000003aba1e7225 */ /* 0x000fe200078e00bc */
[----:B---3--:R-:W-:Y:S02]  /*2780*/  SHF.L.U64.HI R56, R4, 0x6, R5 ;  /* 0x0000000604387819 */ /* 0x008fe40000010205 */
[----:B0-----:R-:W-:Y:S01]  /*2790*/  LEA.HI R52, R52, 0x8, RZ, 0x19 ;  /* 0x0000000834347811 */ /* 0x001fe200078fc8ff */
[----:B------:R-:W-:-:S04]  /*27a0*/  IMAD.WIDE.U32 R34, R186, R4, R188 ;  /* 0x00000004ba227225 */ /* 0x000fc800078e00bc */
[----:B------:R-:W-:-:S04]  /*27b0*/  IMAD.WIDE.U32 R36, R186, R4, R16 ;  /* 0x00000004ba247225 */ /* 0x000fc800078e0010 */
[----:B------:R-:W-:Y:S02]  /*27c0*/  IMAD.IADD R3, R16, 0x1, R3 ;  /* 0x0000000110037824 */ /* 0x000fe400078e0203 */
[----:B------:R-:W-:-:S03]  /*27d0*/  IMAD.WIDE.U32 R32, R186, R58, R16 ;  /* 0x0000003aba207225 */ /* 0x000fc600078e0010 */
[----:B------:R-:W-:Y:S01]  /*27e0*/  SHF.R.S32.HI R62, RZ, 0x1f, R3 ;  /* 0x0000001fff3e7819 */ /* 0x000fe20000011403 */
[----:B------:R-:W-:Y:S02]  /*27f0*/  IMAD.IADD R31, R31, 0x1, R11 ;  /* 0x000000011f1f7824 */ /* 0x000fe400078e020b */
[----:B------:R-:W-:Y:S01]  /*2800*/  IMAD.IADD R33, R11, 0x1, R33 ;  /* 0x000000010b217824 */ /* 0x000fe200078e0221 */
[----:B------:R-:W-:Y:S01]  /*2810*/  LEA.HI R62, R62, R3, RZ, 0x3 ;  /* 0x000000033e3e7211 */ /* 0x000fe200078f18ff */
[----:B-----5:R-:W-:-:S03]  /*2820*/  IMAD.WIDE.U32 R30, R76, R58, R30 ;  /* 0x0000003a4c1e7225 */ /* 0x020fc600078e001e */
[----:B------:R-:W-:Y:S01]  /*2830*/  LOP3.LUT R47, R62, 0xfffffff8, RZ, 0xc0, !PT ;  /* 0xfffffff83e2f7812 */ /* 0x000fe200078ec0ff */
[----:B------:R-:W-:-:S03]  /*2840*/  IMAD.WIDE.U32 R32, R76, R58, R32 ;  /* 0x0000003a4c207225 */ /* 0x000fc600078e0020 */
[----:B------:R-:W-:Y:S01]  /*2850*/  SHF.R.S32.HI R44, RZ, 0x1f, R47 ;  /* 0x0000001fff2c7819 */ /* 0x000fe2000001142f */
[----:B------:R-:W-:Y:S02]  /*2860*/  VIADD R54, R16, 0x20 ;  /* 0x0000002010367836 */ /* 0x000fe40000000000 */
[----:B------:R-:W-:Y:S02]  /*2870*/  IMAD.SHL.U32 R55, R4, 0x40, RZ ;  /* 0x0000004004377824 */ /* 0x000fe400078e00ff */
[----:B------:R-:W-:Y:S01]  /*2880*/  IMAD.SHL.U32 R51, R51, 0x2, RZ ;  /* 0x0000000233337824 */ /* 0x000fe200078e00ff */
[----:B----4-:R-:W-:Y:S02]  /*2890*/  SHF.R.S32.HI R0, RZ, 0x1f, R79 ;  /* 0x0000001fff007819 */ /* 0x010fe4000001144f */
[----:B------:R-:W-:Y:S02]  /*28a0*/  SEL R79, R79, RZ, !P0 ;  /* 0x000000ff4f4f7207 */ /* 0x000fe40004000000 */
[----:B------:R-:W-:-:S03]  /*28b0*/  SEL R0, R0, RZ, !P0 ;  /* 0x000000ff00007207 */ /* 0x000fc60004000000 */
[----:B------:R-:W-:-:S04]  /*28c0*/  IMAD.WIDE.U32 R20, R79, UR4, R20 ;  /* 0x000000044f147c25 */ /* 0x000fc8000f8e0014 */
[----:B------:R-:W-:-:S04]  /*28d0*/  IMAD R6, R0, UR4, RZ ;  /* 0x0000000400067c24 */ /* 0x000fc8000f8e02ff */
[----:B------:R-:W-:Y:S01]  /*28e0*/  IMAD R65, R79, UR5, R6 ;  /* 0x000000054f417c24 */ /* 0x000fe2000f8e0206 */
[----:B------:R-:W-:Y:S01]  /*28f0*/  ULDC.64 UR4, c[0x0][0x338] ;  /* 0x0000ce0000047ab9 */ /* 0x000fe20000000a00 */
[----:B------:R-:W-:-:S04]  /*2900*/  IMAD.WIDE.U32 R6, R186, R60, R16 ;  /* 0x0000003cba067225 */ /* 0x000fc800078e0010 */
[----:B------:R-:W-:Y:S01]  /*2910*/  IMAD R0, R0, UR4, RZ ;  /* 0x0000000400007c24 */ /* 0x000fe2000f8e02ff */
[----:B------:R-:W-:Y:S01]  /*2920*/  IADD3 R64, P0, R20, R6, RZ ;  /* 0x0000000614407210 */ /* 0x000fe20007f1e0ff */
[----:B------:R-:W-:Y:S02]  /*2930*/  IMAD.IADD R65, R21, 0x1, R65 ;  /* 0x0000000115417824 */ /* 0x000fe400078e0241 */
[----:B------:R-:W-:Y:S01]  /*2940*/  IMAD.WIDE.U32 R28, R79, UR4, R28 ;  /* 0x000000044f1c7c25 */ /* 0x000fe2000f8e001c */
[----:B------:R-:W-:Y:S02]  /*2950*/  ULDC UR4, c[0x0][0x2f4] ;  /* 0x0000bd0000047ab9 */ /* 0x000fe40000000800 */
[----:B------:R-:W-:Y:S01]  /*2960*/  IADD3.X R63, R65, R7, R8, P0, !PT ;  /* 0x00000007413f7210 */ /* 0x000fe200007fe408 */
[----:B------:R-:W-:Y:S01]  /*2970*/  IMAD R79, R79, UR5, R0 ;  /* 0x000000054f4f7c24 */ /* 0x000fe2000f8e0200 */
[----:B------:R-:W-:Y:S01]  /*2980*/  IADD3 R38, P0, R186, R39, RZ ;  /* 0x00000027ba267210 */ /* 0x000fe20007f1e0ff */
[----:B------:R-:W-:Y:S01]  /*2990*/  IMAD R0, R72, R4, RZ ;  /* 0x0000000448007224 */ /* 0x000fe200078e02ff */
[----:B------:R-:W-:Y:S01]  /*29a0*/  ISETP.GE.AND P4, PT, R16, UR4, PT ;  /* 0x0000000410007c0c */ /* 0x000fe2000bf86270 */
[----:B------:R-:W-:Y:S01]  /*29b0*/  IMAD.SHL.U32 R60, R60, 0x40, RZ ;  /* 0x000000403c3c7824 */ /* 0x000fe200078e00ff */
[----:B------:R-:W-:Y:S01]  /*29c0*/  ISETP.GE.AND P3, PT, R54, UR4, PT ;  /* 0x0000000436007c0c */ /* 0x000fe2000bf66270 */
[----:B------:R-:W-:-:S02]  /*29d0*/  IMAD R7, R186, R5, R0 ;  /* 0x00000005ba077224 */ /* 0x000fc400078e0200 */
[----:B------:R-:W-:Y:S02]  /*29e0*/  IMAD.X R39, R9, 0x1, R72, P0 ;  /* 0x0000000109277824 */ /* 0x000fe400000e0648 */
[----:B------:R-:W-:Y:S02]  /*29f0*/  IMAD.IADD R35, R35, 0x1, R7 ;  /* 0x0000000123237824 */ /* 0x000fe400078e0207 */
[----:B------:R-:W-:Y:S01]  /*2a00*/  IMAD.IADD R37, R7, 0x1, R37 ;  /* 0x0000000107257824 */ /* 0x000fe200078e0225 */
[----:B------:R-:W-:Y:S01]  /*2a10*/  SHF.R.S32.HI R7, RZ, 0x1f, R76 ;  /* 0x0000001fff077819 */ /* 0x000fe2000001144c */
[----:B------:R-:W-:-:S04]  /*2a20*/  IMAD.WIDE.U32 R34, R76, R4, R34 ;  /* 0x000000044c227225 */ /* 0x000fc800078e0022 */
[C---:B------:R-:W-:Y:S02]  /*2a30*/  IMAD R0, R7.reuse, R58, RZ ;  /* 0x0000003a07007224 */ /* 0x040fe400078e02ff */
[-C--:B------:R-:W-:Y:S02]  /*2a40*/  IMAD R7, R7, R4.reuse, RZ ;  /* 0x0000000407077224 */ /* 0x080fe400078e02ff */
[C---:B------:R-:W-:Y:S01]  /*2a50*/  IMAD R3, R76.reuse, R59, R0 ;  /* 0x0000003b4c037224 */ /* 0x040fe200078e0200 */
[----:B------:R-:W-:Y:S01]  /*2a60*/  LOP3.LUT R0, R57, 0x18, R16, 0xf8, !PT ;  /* 0x0000001839007812 */ /* 0x000fe200078ef810 */
[----:B------:R-:W-:Y:S01]  /*2a70*/  IMAD R7, R76, R5, R7 ;  /* 0x000000054c077224 */ /* 0x000fe200078e0207 */
[----:B------:R-:W-:Y:S01]  /*2a80*/  SHF.L.U64.HI R59, R58, 0x6, R59 ;  /* 0x000000063a3b7819 */ /* 0x000fe2000001023b */
[----:B------:R-:W-:Y:S01]  /*2a90*/  IMAD.WIDE.U32 R36, R76, R4, R36 ;  /* 0x000000044c247225 */ /* 0x000fe200078e0024 */
[----:B------:R-:W-:-:S03]  /*2aa0*/  LOP3.LUT R0, R0, R53, RZ, 0x3c, !PT ;  /* 0x0000003500007212 */ /* 0x000fc600078e3cff */
[----:B------:R-:W-:Y:S02]  /*2ab0*/  IMAD.IADD R49, R31, 0x1, R3 ;  /* 0x000000011f317824 */ /* 0x000fe400078e0203 */
[----:B------:R-:W-:Y:S01]  /*2ac0*/  IMAD R50, R203, 0x200, R0 ;  /* 0x00000200cb327824 */ /* 0x000fe200078e0200 */
[----:B------:R-:W-:Y:S01]  /*2ad0*/  LOP3.LUT R0, R57, 0x38, R62, 0xf8, !PT ;  /* 0x0000003839007812 */ /* 0x000fe200078ef83e */
[----:B------:R-:W-:Y:S02]  /*2ae0*/  IMAD.IADD R48, R3, 0x1, R33 ;  /* 0x0000000103307824 */ /* 0x000fe400078e0221 */
[----:B------:R-:W-:Y:S01]  /*2af0*/  IMAD.SHL.U32 R58, R58, 0x40, RZ ;  /* 0x000000403a3a7824 */ /* 0x000fe200078e00ff */
[----:B------:R-:W-:Y:S01]  /*2b00*/  LOP3.LUT R0, R0, R53, RZ, 0x3c, !PT ;  /* 0x0000003500007212 */ /* 0x000fe200078e3cff */
[----:B------:R-:W-:Y:S02]  /*2b10*/  IMAD.IADD R46, R35, 0x1, R7 ;  /* 0x00000001232e7824 */ /* 0x000fe400078e0207 */
[----:B------:R-:W-:-:S02]  /*2b20*/  IMAD.IADD R45, R7, 0x1, R37 ;  /* 0x00000001072d7824 */ /* 0x000fc400078e0225 */
[----:B------:R-:W-:Y:S02]  /*2b30*/  IMAD R3, R203, 0x200, R0 ;  /* 0x00000200cb037824 */ /* 0x000fe400078e0200 */
[----:B------:R-:W-:-:S07]  /*2b40*/  IMAD.IADD R0, R29, 0x1, R79 ;  /* 0x000000011d007824 */ /* 0x000fce00078e024f */
.L_x_5633:
[----:B0-----:R-:W0:Y:S01]  /*2b50*/  LDC R69, c[0x0][0x3f4] ;  /* 0x0000fd00ff457b82 */ /* 0x001e220000000800 */
[----:B------:R-:W-:Y:S01]  /*2b60*/  VIADD R41, R41, 0xffffffff ;  /* 0xffffffff29297836 */ /* 0x000fe20000000000 */
[----:B------:R-:W-:Y:S05]  /*2b70*/  YIELD ;  /* 0x0000000000007946 */ /* 0x000fea0003800000 */
[----:B------:R-:W-:Y:S01]  /*2b80*/  SHF.R.S32.HI R68, RZ, 0x1f, R41 ;  /* 0x0000001fff447819 */ /* 0x000fe20000011429 */
[----:B----4-:R-:W1:Y:S01]  /*2b90*/  LDC.64 R66, c[0x0][0x2e8] ;  /* 0x0000ba00ff427b82 */ /* 0x010e620000000a00 */
[-C--:B------:R-:W-:Y:S01]  /*2ba0*/  IMAD R5, R61, R41.reuse, RZ ;  /* 0x000000293d057224 */ /* 0x080fe200078e02ff */
[----:B------:R-:W-:Y:S01]  /*2bb0*/  BSSY B0, `(.L_x_5604) ;  /* 0x000017f000007945 */ /* 0x000fe20003800000 */
[----:B---3--:R-:W-:Y:S01]  /*2bc0*/  IMAD.WIDE.U32 R14, R60, R41, RZ ;  /* 0x000000293c0e7225 */ /* 0x008fe200078e00ff */
[----:B------:R-:W-:-:S03]  /*2bd0*/  ISETP.GT.AND P2, PT, R41, R42, PT ;  /* 0x0000002a2900720c */ /* 0x000fc60003f44270 */
[----:B------:R-:W-:Y:S01]  /*2be0*/  IMAD R5, R68, R60, R5 ;  /* 0x0000003c44057224 */ /* 0x000fe200078e0205 */
[----:B------:R-:W-:Y:S01]  /*2bf0*/  IADD3 R4, P0, R64, R14, RZ ;  /* 0x0000000e40047210 */ /* 0x000fe20007f1e0ff */
[----:B--2---:R-:W-:Y:S02]  /*2c00*/  IMAD.SHL.U32 R27, R184, 0x1000, RZ ;  /* 0x00001000b81b7824 */ /* 0x004fe400078e00ff */
        /* <DEDUP_REMOVED lines=25> */
[----:B------:R-:W-:Y:S01]  /*2da0*/  ULDC.64 UR4, c[0x0][0x3e8] ;  /* 0x0000fa0000047ab9 */ /* 0x000fe20000000a00 */
[----:B------:R-:W-:Y:S01]  /*2db0*/  IMAD.MOV.U32 R6, RZ, RZ, R34 ;  /* 0x000000ffff067224 */ /* 0x000fe200078e0022 */
[----:B------:R-:W-:Y:S01]  /*2dc0*/  ULDC.64 UR6, c[0x0][0x400] ;  /* 0x0001000000067ab9 */ /* 0x000fe20000000a00 */
[----:B------:R-:W-:Y:S02]  /*2dd0*/  IMAD.MOV.U32 R7, RZ, RZ, R46 ;  /* 0x000000ffff077224 */ /* 0x000fe400078e002e */
[-C--:B------:R-:W-:Y:S02]  /*2de0*/  IMAD R5, R68, R55.reuse, R8 ;  /* 0x0000003744057224 */ /* 0x080fe400078e0208 */
[----:B------:R-:W-:Y:S01]  /*2df0*/  IMAD.WIDE.U32 R8, R41, R55, R6 ;  /* 0x0000003729087225 */ /* 0x000fe200078e0006 */
[----:B------:R-:W-:-:S03]  /*2e00*/  IADD3 R7, P0, R30, R4, RZ ;  /* 0x000000041e077210 */ /* 0x000fc60007f1e0ff */
[----:B------:R-:W-:Y:S01]  /*2e10*/  IMAD.IADD R5, R9, 0x1, R5 ;  /* 0x0000000109057824 */ /* 0x000fe200078e0205 */
[----:B------:R-:W-:Y:S01]  /*2e20*/  LEA R4, P5, R8, UR6, 0x1 ;  /* 0x0000000608047c11 */ /* 0x000fe2000f8a08ff */
[----:B------:R-:W-:Y:S01]  /*2e30*/  IMAD.X R10, R70, 0x1, R49, P0 ;  /* 0x00000001460a7824 */ /* 0x000fe200000e0631 */
[C---:B------:R-:W-:Y:S02]  /*2e40*/  LEA R6, P0, R7.reuse, UR4, 0x1 ;  /* 0x0000000407067c11 */ /* 0x040fe4000f8008ff */
[----:B------:R-:W-:Y:S02]  /*2e50*/  LEA.HI.X R5, R8, UR7, R5, 0x1, P5 ;  /* 0x0000000708057c11 */ /* 0x000fe4000a8f0c05 */
[----:B------:R-:W-:Y:S02]  /*2e60*/  CS2R R8, SRZ ;  /* 0x0000000000087805 */ /* 0x000fe4000001ff00 */
[----:B------:R-:W-:Y:S02]  /*2e70*/  LEA.HI.X R7, R7, UR5, R10, 0x1, P0 ;  /* 0x0000000507077c11 */ /* 0x000fe400080f0c0a */
[----:B------:R-:W-:-:S02]  /*2e80*/  CS2R R10, SRZ ;  /* 0x00000000000a7805 */ /* 0x000fc4000001ff00 */
[-C--:B------:R-:W-:Y:S02]  /*2e90*/  ISETP.GE.AND P5, PT, R188, R69.reuse, PT ;  /* 0x00000045bc00720c */ /* 0x080fe40003fa6270 */
[----:B------:R-:W-:-:S11]  /*2ea0*/  ISETP.GE.AND P0, PT, R200, R69, PT ;  /* 0x00000045c800720c */ /* 0x000fd60003f06270 */
[----:B------:R0:W5:Y:S04]  /*2eb0*/  @!P5 LDG.E.64 R14, desc[UR42][R6.64] ;  /* 0x0000002a060ed981 */ /* 0x000168000c1e1b00 */
[----:B------:R0:W5:Y:S04]  /*2ec0*/  @!P0 LDG.E.64 R8, desc[UR42][R6.64+0x20] ;  /* 0x0000202a06088981 */ /* 0x000168000c1e1b00 */
[----:B------:R0:W5:Y:S04]  /*2ed0*/  @!P5 LDG.E.64 R24, desc[UR42][R4.64] ;  /* 0x0000002a0418d981 */ /* 0x000168000c1e1b00 */
[----:B------:R0:W5:Y:S02]  /*2ee0*/  @!P0 LDG.E.64 R10, desc[UR42][R4.64+0x20] ;  /* 0x0000202a040a8981 */ /* 0x000164000c1e1b00 */
.L_x_5608:
[----:B------:R-:W-:Y:S05]  /*2ef0*/  BSYNC B1 ;  /* 0x0000000000017941 */ /* 0x000fea0003800000 */
.L_x_5607:
        /* <DEDUP_REMOVED lines=16> */
.L_x_5609:
[----:B------:R-:W-:Y:S01]  /*3000*/  IMAD R74, R184, 0x8, R2 ;  /* 0x00000008b84a7824 */ /* 0x000fe200078e0202 */
[----:B------:R-:W-:Y:S01]  /*3010*/  SHF.L.U32 R75, R187, 0x1f, RZ ;  /* 0x0000001fbb4b7819 */ /* 0x000fe200000006ff */
[----:B------:R-:W-:Y:S03]  /*3020*/  BSSY B1, `(.L_x_5610) ;  /* 0x0000003000017945 */ /* 0x000fe60003800000 */
[----:B------:R-:W0:Y:S02]  /*3030*/  SYNCS.PHASECHK.TRANS64.TRYWAIT P5, [R74+URZ+0x28c90], R75 ;  /* 0x028c904b4a0075a7 */ /* 0x000e2400080a017f */
[----:B0-----:R-:W-:Y:S05]  /*3040*/  @!P5 BRA `(.L_x_5611) ;  /* 0x000001f80070d947 */ /* 0x001fea0003800000 */
.L_x_6008:
[----:B------:R-:W-:Y:S05]  /*3050*/  BSYNC B1 ;  /* 0x0000000000017941 */ /* 0x000fea0003800000 */
.L_x_5610:
        /* <DEDUP_REMOVED lines=48> */
.L_x_5616:
[----:B------:R-:W-:Y:S05]  /*3360*/  BSYNC B2 ;  /* 0x0000000000027941 */ /* 0x000fea0003800000 */
.L_x_5615:
[----:B--2---:R1:W-:Y:S02]  /*3370*/  STG.E.128 desc[UR42][R12.64], R4 ;  /* 0x000000040c007986 */ /* 0x0043e4000c101d2a */
.L_x_5614:
[----:B------:R-:W-:Y:S05]  /*3380*/  BSYNC B1 ;  /* 0x0000000000017941 */ /* 0x000fea0003800000 */
.L_x_5613:
        /* <DEDUP_REMOVED lines=51> */
.L_x_5618:
[----:B------:R-:W-:Y:S05]  /*36c0*/  BSYNC B1 ;  /* 0x0000000000017941 */ /* 0x000fea0003800000 */
.L_x_5617:
[----:B-1----:R1:W-:Y:S01]  /*36d0*/  STG.E.128 desc[UR42][R12.64+0x40], R4 ;  /* 0x000040040c007986 */ /* 0x0023e2000c101d2a */
[----:B------:R-:W-:Y:S05]  /*36e0*/  BRA `(.L_x_5612) ;  /* 0x0000000c002c7947 */ /* 0x000fea0003800000 */
.L_x_5606:
[----:B------:R-:W-:-:S05]  /*36f0*/  IMAD R5, R41, -0x40, R40 ;  /* 0xffffffc029057824 */ /* 0x000fca00078e0228 */
[----:B------:R-:W-:-:S04]  /*3700*/  VIMNMX R5, R5, 0x40, PT ;  /* 0x0000004005057848 */ /* 0x000fc80003fe0100 */
[----:B------:R-:W-:-:S04]  /*3710*/  ISETP.GE.AND P1, PT, R186, R5, PT ;  /* 0x00000005ba00720c */ /* 0x000fc80003f26270 */
[----:B------:R-:W-:-:S13]  /*3720*/  ISETP.GE.OR P0, PT, R16, R69, P1 ;  /* 0x000000451000720c */ /* 0x000fda0000f06670 */
[----:B------:R-:W0:Y:S01]  /*3730*/  @!P0 LDC.64 R8, c[0x0][0x3e8] ;  /* 0x0000fa00ff088b82 */ /* 0x000e220000000a00 */
[----:B------:R-:W-:Y:S01]  /*3740*/  @!P0 IADD3 R6, P5, R32, R4, RZ ;  /* 0x0000000420068210 */ /* 0x000fe20007fbe0ff */
[----:B------:R-:W-:Y:S02]  /*3750*/  @!P0 IMAD R4, R56, R41, RZ ;  /* 0x0000002938048224 */ /* 0x000fe400078e02ff */
[----:B------:R-:W-:Y:S02]  /*3760*/  @!P0 IMAD.MOV.U32 R5, RZ, RZ, R45 ;  /* 0x000000ffff058224 */ /* 0x000fe400078e002d */
[----:B------:R-:W-:Y:S02]  /*3770*/  @!P0 IMAD R25, R68, R55, R4 ;  /* 0x0000003744198224 */ /* 0x000fe400078e0204 */
[----:B------:R-:W1:Y:S01]  /*3780*/  @!P0 LDC.64 R12, c[0x0][0x400] ;  /* 0x00010000ff0c8b82 */ /* 0x000e620000000a00 */
[----:B------:R-:W-:Y:S02]  /*3790*/  @!P0 IMAD.MOV.U32 R4, RZ, RZ, R36 ;  /* 0x000000ffff048224 */ /* 0x000fe400078e0024 */
[----:B------:R-:W-:-:S02]  /*37a0*/  @!P0 IMAD.X R7, R70, 0x1, R48, P5 ;  /* 0x0000000146078824 */ /* 0x000fc400028e0630 */
[----:B------:R-:W-:Y:S01]  /*37b0*/  @!P0 IMAD.WIDE.U32 R10, R41, R55, R4 ;  /* 0x00000037290a8225 */ /* 0x000fe200078e0004 */
[----:B------:R-:W-:-:S03]  /*37c0*/  CS2R R4, SRZ ;  /* 0x0000000000047805 */ /* 0x000fc6000001ff00 */
[----:B------:R-:W-:Y:S01]  /*37d0*/  @!P0 IMAD.IADD R11, R25, 0x1, R11 ;  /* 0x00000001190b8824 */ /* 0x000fe200078e020b */
[----:B0-----:R-:W-:-:S04]  /*37e0*/  @!P0 LEA R8, P5, R6, R8, 0x1 ;  /* 0x0000000806088211 */ /* 0x001fc800078a08ff */
[----:B------:R-:W-:Y:S02]  /*37f0*/  @!P0 LEA.HI.X R9, R6, R9, R7, 0x1, P5 ;  /* 0x0000000906098211 */ /* 0x000fe400028f0c07 */
[----:B------:R-:W-:Y:S02]  /*3800*/  CS2R R6, SRZ ;  /* 0x0000000000067805 */ /* 0x000fe4000001ff00 */
[----:B-1----:R-:W-:-:S04]  /*3810*/  @!P0 LEA R12, P5, R10, R12, 0x1 ;  /* 0x0000000c0a0c8211 */ /* 0x002fc800078a08ff */
[----:B------:R0:W2:Y:S01]  /*3820*/  @!P0 LDG.E.128 R4, desc[UR42][R8.64] ;  /* 0x0000002a08048981 */ /* 0x0000a2000c1e1d00 */
[----:B------:R-:W-:Y:S02]  /*3830*/  @!P0 LEA.HI.X R13, R10, R13, R11, 0x1, P5 ;  /* 0x0000000d0a0d8211 */ /* 0x000fe400028f0c0b */
[----:B------:R-:W-:Y:S02]  /*3840*/  CS2R R10, SRZ ;  /* 0x00000000000a7805 */ /* 0x000fe4000001ff00 */
        /* <DEDUP_REMOVED lines=22> */
.L_x_5619:
[----:B------:R-:W-:Y:S01]  /*39b0*/  IMAD R74, R184, 0x8, R2 ;  /* 0x00000008b84a7824 */ /* 0x000fe200078e0202 */
[----:B------:R-:W-:Y:S01]  /*39c0*/  SHF.L.U32 R75, R187, 0x1f, RZ ;  /* 0x0000001fbb4b7819 */ /* 0x000fe200000006ff */
[----:B------:R-:W0:Y:S01]  /*39d0*/  LDC R77, c[0x0][0x2f4] ;  /* 0x0000bd00ff4d7b82 */ /* 0x000e220000000800 */
[----:B------:R-:W-:Y:S02]  /*39e0*/  BSSY B1, `(.L_x_5620) ;  /* 0x0000003000017945 */ /* 0x000fe40003800000 */
[----:B------:R-:W1:Y:S02]  /*39f0*/  SYNCS.PHASECHK.TRANS64.TRYWAIT P5, [R74+URZ+0x28c90], R75 ;  /* 0x028c904b4a0075a7 */ /* 0x000e6400080a017f */
[----:B-1----:R-:W-:Y:S05]  /*3a00*/  @!P5 BRA `(.L_x_5621) ;  /* 0x000001f00014d947 */ /* 0x002fea0003800000 */
.L_x_6009:
[----:B------:R-:W-:Y:S05]  /*3a10*/  BSYNC B1 ;  /* 0x0000000000017941 */ /* 0x000fea0003800000 */
.L_x_5620:
        /* <DEDUP_REMOVED lines=22> */
[----:B------:R-:W-:Y:S02]  /*3b80*/  IMAD.SHL.U32 R79, R13, 0x8, RZ ;  /* 0x000000080d4f7824 */ /* 0x000fe400078e00ff */
[----:B------:R-:W-:-:S03]  /*3b90*/  IMAD.IADD R13, R3, 0x1, R27 ;  /* 0x00000001030d7824 */ /* 0x000fc600078e021b */
[----:B------:R-:W-:Y:S01]  /*3ba0*/  LOP3.LUT R12, R57, 0x38, R79, 0xf8, !PT ;  /* 0x00000038390c7812 */ /* 0x000fe200078ef84f */
[----:B------:R-:W-:-:S03]  /*3bb0*/  IMAD R13, R13, 0x2, R2 ;  /* 0x000000020d0d7824 */ /* 0x000fc600078e0202 */
[----:B------:R-:W-:-:S05]  /*3bc0*/  LOP3.LUT R12, R12, R53, RZ, 0x3c, !PT ;  /* 0x000000350c0c7212 */ /* 0x000fca00078e3cff */
[----:B------:R-:W-:-:S04]  /*3bd0*/  IMAD R12, R203, 0x200, R12 ;  /* 0x00000200cb0c7824 */ /* 0x000fc800078e020c */
[----:B------:R-:W-:Y:S02]  /*3be0*/  IMAD.IADD R27, R27, 0x1, R12 ;  /* 0x000000011b1b7824 */ /* 0x000fe400078e020c */
[----:B------:R-:W0:Y:S02]  /*3bf0*/  LDS.128 R12, [R13+0x22400] ;  /* 0x022400000d0c7984 */ /* 0x000e240000000c00 */
[----:B------:R-:W-:-:S06]  /*3c00*/  IMAD R27, R27, 0x2, R2 ;  /* 0x000000021b1b7824 */ /* 0x000fcc00078e0202 */
[----:B------:R-:W2:Y:S01]  /*3c10*/  LDS.128 R24, [R27+0x22400] ;  /* 0x022400001b187984 */ /* 0x000ea20000000c00 */
[----:B------:R-:W-:Y:S05]  /*3c20*/  @P6 BRA `(.L_x_5623) ;  /* 0x00000004004c6947 */ /* 0x000fea0003800000 */
[----:B------:R-:W-:Y:S02]  /*3c30*/  SHF.R.U64 R80, R4, 0x10, R5 ;  /* 0x0000001004507819 */ /* 0x000fe40000001205 */
[--C-:B------:R-:W-:Y:S02]  /*3c40*/  SHF.R.U32.HI R82, RZ, 0x10, R9.reuse ;  /* 0x00000010ff527819 */ /* 0x100fe40000011609 */
[----:B------:R-:W-:Y:S01]  /*3c50*/  SHF.R.U64 R89, R8, 0x10, R9 ;  /* 0x0000001008597819 */ /* 0x000fe20000001209 */
[----:B------:R-:W-:Y:S01]  /*3c60*/  HADD2.F32 R9, -RZ, R84.H0_H0 ;  /* 0x20000054ff097230 */ /* 0x000fe20000004100 */
[--C-:B------:R-:W-:Y:S01]  /*3c70*/  SHF.R.U64 R4, R6, 0x10, R7.reuse ;  /* 0x0000001006047819 */ /* 0x100fe20000001207 */
[----:B0-----:R-:W-:Y:S01]  /*3c80*/  HADD2.F32 R6, -RZ, R13.H0_H0 ;  /* 0x2000000dff067230 */ /* 0x001fe20000004100 */
[----:B------:R-:W-:Y:S01]  /*3c90*/  SHF.R.U32.HI R85, RZ, 0x10, R7 ;  /* 0x00000010ff557819 */ /* 0x000fe20000011607 */
[--C-:B--2---:R-:W-:Y:S01]  /*3ca0*/  HADD2.F32 R7, -RZ, R25.reuse.H0_H0 ;  /* 0x20000019ff077230 */ /* 0x104fe20000004100 */
[----:B------:R-:W-:Y:S01]  /*3cb0*/  SHF.R.U32.HI R81, RZ, 0x10, R5 ;  /* 0x00000010ff517819 */ /* 0x000fe20000011605 */
[----:B------:R-:W-:Y:S01]  /*3cc0*/  HADD2.F32 R25, -RZ, R25.H1_H1 ;  /* 0x30000019ff197230 */ /* 0x000fe20000004100 */
[--C-:B------:R-:W-:Y:S01]  /*3cd0*/  SHF.R.U64 R5, R10, 0x10, R11.reuse ;  /* 0x000000100a057819 */ /* 0x100fe2000000120b */
[----:B------:R-:W-:Y:S01]  /*3ce0*/  HADD2.F32 R82, -RZ, R82.H0_H0 ;  /* 0x20000052ff527230 */ /* 0x000fe20000004100 */
[----:B------:R-:W-:Y:S01]  /*3cf0*/  SHF.R.U32.HI R83, RZ, 0x10, R11 ;  /* 0x00000010ff537819 */ /* 0x000fe2000001160b */
[----:B------:R-:W-:-:S02]  /*3d00*/  HADD2.F32 R8, -RZ, R84.H1_H1 ;  /* 0x30000054ff087230 */ /* 0x000fc40000004100 */
[-C--:B------:R-:W-:Y:S01]  /*3d10*/  FMUL.FTZ R11, R7, R9.reuse ;  /* 0x00000009070b7220 */ /* 0x080fe20000410000 */
[----:B------:R-:W-:Y:S02]  /*3d20*/  HADD2.F32 R13, -RZ, R13.H1_H1 ;  /* 0x3000000dff0d7230 */ /* 0x000fe40000004100 */
[C---:B------:R-:W-:Y:S01]  /*3d30*/  FMUL.FTZ R84, R6.reuse, R9 ;  /* 0x0000000906547220 */ /* 0x040fe20000410000 */
[----:B------:R-:W-:Y:S02]  /*3d40*/  HADD2.F32 R10, -RZ, R81.H0_H0 ;  /* 0x20000051ff0a7230 */ /* 0x000fe40000004100 */
[----:B------:R-:W-:Y:S01]  /*3d50*/  FMUL.FTZ R86, R25, R82 ;  /* 0x0000005219567220 */ /* 0x000fe20000410000 */
[----:B------:R-:W-:Y:S01]  /*3d60*/  FFMA.FTZ R6, R6, R8, -R11 ;  /* 0x0000000806067223 */ /* 0x000fe2000001080b */
[----:B------:R-:W-:Y:S01]  /*3d70*/  FMUL.FTZ R82, R13, R82 ;  /* 0x000000520d527220 */ /* 0x000fe20000410000 */
[----:B------:R-:W-:Y:S01]  /*3d80*/  FFMA.FTZ R7, R7, R8, R84 ;  /* 0x0000000807077223 */ /* 0x000fe20000010054 */
[----:B------:R-:W-:-:S02]  /*3d90*/  HADD2.F32 R11, -RZ, R87.H0_H0 ;  /* 0x20000057ff0b7230 */ /* 0x000fc40000004100 */
[-C--:B------:R-:W-:Y:S01]  /*3da0*/  FFMA.FTZ R81, R13, R10.reuse, -R86 ;  /* 0x0000000a0d517223 */ /* 0x080fe20000010856 */
[----:B------:R-:W-:Y:S02]  /*3db0*/  HADD2.F32 R9, -RZ, R27.H0_H0 ;  /* 0x2000001bff097230 */ /* 0x000fe40000004100 */
[----:B------:R-:W-:Y:S01]  /*3dc0*/  FFMA.FTZ R86, R25, R10, R82 ;  /* 0x0000000a19567223 */ /* 0x000fe20000010052 */
[----:B------:R-:W-:Y:S02]  /*3dd0*/  HADD2.F32 R8, -RZ, R15.H0_H0 ;  /* 0x2000000fff087230 */ /* 0x000fe40000004100 */
[----:B------:R-:W-:Y:S02]  /*3de0*/  HADD2.F32 R27, -RZ, R27.H1_H1 ;  /* 0x3000001bff1b7230 */ /* 0x000fe40000004100 */
[-C--:B------:R-:W-:Y:S01]  /*3df0*/  FMUL.FTZ R13, R9, R11.reuse ;  /* 0x0000000b090d7220 */ /* 0x080fe20000410000 */
[----:B------:R-:W-:Y:S02]  /*3e00*/  HADD2.F32 R84, -RZ, R83.H0_H0 ;  /* 0x20000053ff547230 */ /* 0x000fe40000004100 */
[----:B------:R-:W-:Y:S01]  /*3e10*/  FMUL.FTZ R88, R8, R11 ;  /* 0x0000000b08587220 */ /* 0x000fe20000410000 */
[----:B------:R-:W-:Y:S01]  /*3e20*/  HADD2.F32 R15, -RZ, R15.H1_H1 ;  /* 0x3000000fff0f7230 */ /* 0x000fe20000004100 */
[----:B------:R-:W-:Y:S01]  /*3e30*/  F2FP.F16.F32.PACK_AB R7, R86, R7 ;  /* 0x000000075607723e */ /* 0x000fe200000000ff */
[----:B------:R-:W-:-:S02]  /*3e40*/  HADD2.F32 R10, -RZ, R87.H1_H1 ;  /* 0x30000057ff0a7230 */ /* 0x000fc40000004100 */
[-C--:B------:R-:W-:Y:S01]  /*3e50*/  FMUL.FTZ R90, R27, R84.reuse ;  /* 0x000000541b5a7220 */ /* 0x080fe20000410000 */
[----:B------:R-:W-:Y:S02]  /*3e60*/  HADD2.F32 R82, -RZ, R85.H0_H0 ;  /* 0x20000055ff527230 */ /* 0x000fe40000004100 */
[----:B------:R-:W-:Y:S01]  /*3e70*/  FMUL.FTZ R92, R15, R84 ;  /* 0x000000540f5c7220 */ /* 0x000fe20000410000 */
[----:B------:R-:W-:Y:S02]  /*3e80*/  HADD2.F32 R11, -RZ, R80.H0_H0 ;  /* 0x20000050ff0b7230 */ /* 0x000fe40000004100 */
[-C--:B------:R-:W-:Y:S01]  /*3e90*/  FFMA.FTZ R84, R8, R10.reuse, -R13 ;  /* 0x0000000a08547223 */ /* 0x080fe2000001080d */
[----:B------:R-:W-:Y:S01]  /*3ea0*/  FFMA.FTZ R88, R9, R10, R88 ;  /* 0x0000000a09587223 */ /* 0x000fe20000010058 */
[-C--:B------:R-:W-:Y:S01]  /*3eb0*/  FFMA.FTZ R85, R15, R82.reuse, -R90 ;  /* 0x000000520f557223 */ /* 0x080fe2000001085a */
[----:B------:R-:W-:Y:S02]  /*3ec0*/  HADD2.F32 R13, -RZ, R91.H0_H0 ;  /* 0x2000005bff0d7230 */ /* 0x000fe40000004100 */
[----:B------:R-:W-:Y:S01]  /*3ed0*/  FFMA.FTZ R87, R27, R82, R92 ;  /* 0x000000521b577223 */ /* 0x000fe2000001005c */
[----:B------:R-:W-:-:S02]  /*3ee0*/  HADD2.F32 R9, -RZ, R24.H0_H0 ;  /* 0x20000018ff097230 */ /* 0x000fc40000004100 */
[----:B------:R-:W-:Y:S01]  /*3ef0*/  HADD2.F32 R8, -RZ, R12.H0_H0 ;  /* 0x2000000cff087230 */ /* 0x000fe20000004100 */
[----:B------:R-:W-:Y:S01]  /*3f00*/  F2FP.F16.F32.PACK_AB R84, R85, R84 ;  /* 0x000000545554723e */ /* 0x000fe200000000ff */
[----:B------:R-:W-:Y:S02]  /*3f10*/  HADD2.F32 R15, -RZ, R89.H0_H0 ;  /* 0x20000059ff0f7230 */ /* 0x000fe40000004100 */
[-C--:B------:R-:W-:Y:S01]  /*3f20*/  FMUL.FTZ R25, R9, R13.reuse ;  /* 0x0000000d09197220 */ /* 0x080fe20000410000 */
[----:B------:R-:W-:Y:S02]  /*3f30*/  HADD2.F32 R24, -RZ, R24.H1_H1 ;  /* 0x30000018ff187230 */ /* 0x000fe40000004100 */
[----:B------:R-:W-:Y:S01]  /*3f40*/  FMUL.FTZ R80, R8, R13 ;  /* 0x0000000d08507220 */ /* 0x000fe20000410000 */
[----:B------:R-:W-:Y:S01]  /*3f50*/  HADD2.F32 R12, -RZ, R12.H1_H1 ;  /* 0x3000000cff0c7230 */ /* 0x000fe20000004100 */
[----:B------:R-:W-:Y:S01]  /*3f60*/  F2FP.F16.F32.PACK_AB R87, R87, R88 ;  /* 0x000000585757723e */ /* 0x000fe200000000ff */
[----:B------:R-:W-:-:S02]  /*3f70*/  HADD2.F32 R10, -RZ, R93.H0_H0 ;  /* 0x2000005dff0a7230 */ /* 0x000fc40000004100 */
[-C--:B------:R-:W-:Y:S01]  /*3f80*/  FMUL.FTZ R13, R24, R15.reuse ;  /* 0x0000000f180d7220 */ /* 0x080fe20000410000 */
[----:B------:R-:W-:Y:S02]  /*3f90*/  FMUL.FTZ R15, R12, R15 ;  /* 0x0000000f0c0f7220 */ /* 0x000fe40000410000 */
[-C--:B------:R-:W-:Y:S01]  /*3fa0*/  FFMA.FTZ R25, R8, R10.reuse, -R25 ;  /* 0x0000000a08197223 */ /* 0x080fe20000010819 */
[-C--:B------:R-:W-:Y:S01]  /*3fb0*/  FFMA.FTZ R12, R12, R11.reuse, -R13 ;  /* 0x0000000b0c0c7223 */ /* 0x080fe2000001080d */
[----:B------:R-:W-:Y:S02]  /*3fc0*/  HADD2.F32 R13, -RZ, R5.H0_H0 ;  /* 0x20000005ff0d7230 */ /* 0x000fe40000004100 */
[----:B------:R-:W-:Y:S01]  /*3fd0*/  FFMA.FTZ R80, R9, R10, R80 ;  /* 0x0000000a09507223 */ /* 0x000fe20000010050 */
[----:B------:R-:W-:Y:S02]  /*3fe0*/  HADD2.F32 R8, -RZ, R26.H0_H0 ;  /* 0x2000001aff087230 */ /* 0x000fe40000004100 */
[----:B------:R-:W-:Y:S01]  /*3ff0*/  FFMA.FTZ R15, R24, R11, R15 ;  /* 0x0000000b180f7223 */ /* 0x000fe2000001000f */
[----:B------:R-:W-:Y:S01]  /*4000*/  HADD2.F32 R5, -RZ, R14.H0_H0 ;  /* 0x2000000eff057230 */ /* 0x000fe20000004100 */
[----:B------:R-:W-:Y:S01]  /*4010*/  F2FP.F16.F32.PACK_AB R12, R12, R25 ;  /* 0x000000190c0c723e */ /* 0x000fe200000000ff */
[----:B------:R-:W-:-:S02]  /*4020*/  HADD2.F32 R26, -RZ, R26.H1_H1 ;  /* 0x3000001aff1a7230 */ /* 0x000fc40000004100 */
[----:B------:R-:W-:Y:S01]  /*4030*/  HADD2.F32 R10, -RZ, R91.H1_H1 ;  /* 0x3000005bff0a7230 */ /* 0x000fe20000004100 */
[----:B------:R-:W-:Y:S01]  /*4040*/  F2FP.F16.F32.PACK_AB R24, R15, R80 ;  /* 0x000000500f18723e */ /* 0x000fe200000000ff */
[----:B------:R-:W-:Y:S02]  /*4050*/  HADD2.F32 R14, -RZ, R14.H1_H1 ;  /* 0x3000000eff0e7230 */ /* 0x000fe40000004100 */
[-C--:B------:R-:W-:Y:S01]  /*4060*/  FMUL.FTZ R83, R26, R13.reuse ;  /* 0x0000000d1a537220 */ /* 0x080fe20000410000 */
[----:B------:R-:W-:Y:S02]  /*4070*/  HADD2.F32 R9, -RZ, R93.H1_H1 ;  /* 0x3000005dff097230 */ /* 0x000fe40000004100 */
[-C--:B------:R-:W-:Y:S01]  /*4080*/  FMUL.FTZ R27, R5, R10.reuse ;  /* 0x0000000a051b7220 */ /* 0x080fe20000410000 */
[----:B------:R-:W-:Y:S02]  /*4090*/  HADD2.F32 R11, -RZ, R4.H0_H0 ;  /* 0x20000004ff0b7230 */ /* 0x000fe40000004100 */
[----:B------:R-:W-:Y:S01]  /*40a0*/  FMUL.FTZ R13, R14, R13 ;  /* 0x0000000d0e0d7220 */ /* 0x000fe20000410000 */
[C---:B------:R-:W-:Y:S01]  /*40b0*/  FMUL.FTZ R4, R8.reuse, R10 ;  /* 0x0000000a08047220 */ /* 0x040fe20000410000 */
[----:B------:R-:W-:Y:S01]  /*40c0*/  FFMA.FTZ R27, R8, R9, R27 ;  /* 0x00000009081b7223 */ /* 0x000fe2000001001b */
[----:B------:R-:W-:-:S02]  /*40d0*/  IMAD.MOV.U32 R25, RZ, RZ, R7 ;  /* 0x000000ffff197224 */ /* 0x000fc400078e0007 */
[----:B------:R-:W-:Y:S01]  /*40e0*/  FFMA.FTZ R26, R26, R11, R13 ;  /* 0x0000000b1a1a7223 */ /* 0x000fe2000001000d */
[----:B------:R-:W-:Y:S01]  /*40f0*/  FFMA.FTZ R4, R5, R9, -R4 ;  /* 0x0000000905047223 */ /* 0x000fe20000010804 */
[----:B------:R-:W-:Y:S01]  /*4100*/  FFMA.FTZ R83, R14, R11, -R83 ;  /* 0x0000000b0e537223 */ /* 0x000fe20000010853 */
[----:B------:R-:W-:Y:S01]  /*4110*/  F2FP.F16.F32.PACK_AB R13, R81, R6 ;  /* 0x00000006510d723e */ /* 0x000fe200000000ff */
[----:B------:R-:W-:Y:S01]  /*4120*/  IMAD.MOV.U32 R15, RZ, RZ, R84 ;  /* 0x000000ffff0f7224 */ /* 0x000fe200078e0054 */
[----:B------:R-:W-:Y:S01]  /*4130*/  F2FP.F16.F32.PACK_AB R26, R26, R27 ;  /* 0x0000001b1a1a723e */ /* 0x000fe200000000ff */
[----:B------:R-:W-:Y:S01]  /*4140*/  IMAD.MOV.U32 R27, RZ, RZ, R87 ;  /* 0x000000ffff1b7224 */ /* 0x000fe200078e0057 */
[----:B------:R-:W-:-:S07]  /*4150*/  F2FP.F16.F32.PACK_AB R14, R83, R4 ;  /* 0x00000004530e723e */ /* 0x000fce00000000ff */
.L_x_5623:
[----:B------:R-:W-:Y:S05]  /*4160*/  BSYNC B1 ;  /* 0x0000000000017941 */ /* 0x000fea0003800000 */
.L_x_5622:
        /* <DEDUP_REMOVED lines=10> */
.L_x_5605:
[----:B------:R-:W-:-:S06]  /*4210*/  UISETP.NE.AND UP0, UPT, UR37, 0x3, UPT ;  /* 0x000000032500788c */ /* 0x000fcc000bf05270 */
[----:B------:R-:W-:-:S13]  /*4220*/  PLOP3.LUT P0, PT, PT, PT, UP0, 0x80, 0x0 ;  /* 0x000000000000781c */ /* 0x000fda0003f0f008 */
[----:B------:R-:W-:Y:S05]  /*4230*/  @!P0 BRA `(.L_x_5624) ;  /* 0x0000000000048947 */ /* 0x000fea0003800000 */
[----:B------:R-:W-:Y:S01]  /*4240*/  BPT.TRAP 0x1 ;  /* 0x000000040000795c */ /* 0x000fe20000300000 */
.L_x_5624:
        /* <DEDUP_REMOVED lines=8> */
.L_x_6010:
[----:B------:R-:W-:Y:S05]  /*42d0*/  BSYNC B1 ;  /* 0x0000000000017941 */ /* 0x000fea0003800000 */
.L_x_5625:
[----:B------:R-:W-:Y:S05]  /*42e0*/  @P1 BRA `(.L_x_5612) ;  /* 0x00000000002c1947 */ /* 0x000fea0003800000 */
[----:B------:R-:W-:Y:S01]  /*42f0*/  @!P3 LOP3.LUT P5, RZ, R195, 0x4, RZ, 0xc0, !PT ;  /* 0x00000004c3ffb812 */ /* 0x000fe200078ac0ff */
[----:B------:R-:W-:Y:S01]  /*4300*/  @!P3 VIADD R4, R50, 0x20 ;  /* 0x000000203204b836 */ /* 0x000fe20000000000 */
[----:B------:R-:W-:Y:S02]  /*4310*/  PLOP3.LUT P6, PT, PT, PT, PT, 0x8, 0x0 ;  /* 0x000000000000781c */ /* 0x000fe40003fce170 */
[----:B------:R-:W-:-:S13]  /*4320*/  @!P3 PLOP3.LUT P6, PT, P5, PT, PT, 0x80, 0x0 ;  /* 0x000000000000b81c */ /* 0x000fda0002fcf070 */
[----:B------:R-:W-:-:S04]  /*4330*/  @P6 VIADD R4, R50, 0xffffffe0 ;  /* 0xffffffe032046836 */ /* 0x000fc80000000000 */
[----:B------:R-:W-:Y:S02]  /*4340*/  @!P3 IMAD.IADD R27, R27, 0x1, R4 ;  /* 0x000000011b1bb824 */ /* 0x000fe400078e0204 */
[----:B------:R-:W1:Y:S02]  /*4350*/  @!P4 LDS.128 R4, [R26+0x22400] ;  /* 0x022400001a04c984 */ /* 0x000e640000000c00 */
[----:B------:R-:W-:-:S06]  /*4360*/  @!P3 IMAD R8, R27, 0x2, R2 ;  /* 0x000000021b08b824 */ /* 0x000fcc00078e0202 */
[----:B------:R-:W2:Y:S04]  /*4370*/  @!P3 LDS.128 R8, [R8+0x22400] ;  /* 0x022400000808b984 */ /* 0x000ea80000000c00 */
[----:B-1----:R1:W-:Y:S04]  /*4380*/  @!P4 STG.E.128 desc[UR42][R12.64], R4 ;  /* 0x000000040c00c986 */ /* 0x0023e8000c101d2a */
[----:B--2---:R1:W-:Y:S02]  /*4390*/  @!P3 STG.E.128 desc[UR42][R12.64+0x40], R8 ;  /* 0x000040080c00b986 */ /* 0x0043e4000c101d2a */
.L_x_5612:
[----:B------:R-:W-:Y:S05]  /*43a0*/  BSYNC B0 ;  /* 0x0000000000007941 */ /* 0x000fea0003800000 */
.L_x_5604:
[----:B-1----:R-:W1:Y:S01]  /*43b0*/  S2R R4, SR_TID.X ;  /* 0x0000000000047919 */ /* 0x002e620000002100 */
[----:B------:R-:W-:Y:S01]  /*43c0*/  @!PT LDS RZ, [RZ] ;  /* 0x00000000fffff984 */ /* 0x000fe20000000800 */
[----:B------:R-:W-:Y:S01]  /*43d0*/  @!PT LDS RZ, [RZ] ;  /* 0x00000000fffff984 */ /* 0x000fe20000000800 */
[----:B------:R-:W-:Y:S01]  /*43e0*/  @!PT LDS RZ, [RZ] ;  /* 0x00000000fffff984 */ /* 0x000fe20000000800 */
[----:B------:R-:W-:Y:S01]  /*43f0*/  @!PT LDS RZ, [RZ] ;  /* 0x00000000fffff984 */ /* 0x000fe20000000800 */
[----:B------:R5:W-:Y:S06]  /*4400*/  MEMBAR.ALL.CTA ;  /* 0x0000000000007992 */ /* 0x000bec0000008000 */
[----:B-----5:R-:W5:Y:S01]  /*4410*/  FENCE.VIEW.ASYNC.S ;  /* 0x00000000000073c6 */ /* 0x020f620000000000 */
[----:B------:R-:W-:Y:S05]  /*4420*/  WARPSYNC.ALL ;  /* 0x0000000000007948 */ /* 0x000fea0003800000 */
[----:B------:R-:W-:Y:S01]  /*4430*/  BSSY B0, `(.L_x_5627) ;  /* 0x0000009000007945 */ /* 0x000fe20003800000 */
[----:B-1----:R-:W-:Y:S01]  /*4440*/  LOP3.LUT R4, R4, 0x7f, RZ, 0xc0, !PT ;  /* 0x0000007f04047812 */ /* 0x002fe200078ec0ff */
[----:B-----5:R1:W-:Y:S03]  /*4450*/  BAR.SYNC.DEFER_BLOCKING R52, 0x80 ;  /* 0x000200340000751d */ /* 0x0203e60000010000 */
[----:B------:R-:W-:-:S13]  /*4460*/  ISETP.NE.AND P5, PT, R4, RZ, PT ;  /* 0x000000ff0400720c */ /* 0x000fda0003fa5270 */
[----:B------:R-:W-:-:S05]  /*4470*/  @!P5 VIADD R4, R74, 0x28ca0 ;  /* 0x00028ca04a04d836 */ /* 0x000fca0000000000 */
[----:B------:R-:W-:-:S04]  /*4480*/  @!P5 PRMT R4, RZ, 0x654, R4 ;  /* 0x00000654ff04d816 */ /* 0x000fc80000000004 */
[----:B------:R1:W-:Y:S01]  /*4490*/  @!P5 SYNCS.ARRIVE.TRANS64.RED.A1T0 RZ, [R4+URZ], RZ ;  /* 0x000000ff04ffd9a7 */ /* 0x0003e2000810043f */
[----:B------:R-:W-:Y:S05]  /*44a0*/  @!P0 BRA `(.L_x_5628) ;  /* 0x0000000000048947 */ /* 0x000fea0003800000 */
[----:B------:R-:W-:Y:S01]  /*44b0*/  BPT.TRAP 0x1 ;  /* 0x000000040000795c */ /* 0x000fe20000300000 */
.L_x_5628:
[----:B------:R-:W-:Y:S05]  /*44c0*/  BSYNC B0 ;  /* 0x0000000000007941 */ /* 0x000fea0003800000 */
.L_x_5627:
[----:B------:R-:W5:Y:S01]  /*44d0*/  SYNCS.PHASECHK.TRANS64.TRYWAIT P0, [R74+URZ+0x28cb0], R75 ;  /* 0x028cb04b4a0075a7 */ /* 0x000f62000800017f */
[----:B------:R-:W-:Y:S04]  /*44e0*/  BSSY B0, `(.L_x_5629) ;  /* 0x0000002000007945 */ /* 0x000fe80003800000 */
[----:B-----5:R-:W-:Y:S05]  /*44f0*/  @!P0 BRA `(.L_x_5630) ;  /* 0x000001e400808947 */ /* 0x020fea0003800000 */
.L_x_6011:
[----:B------:R-:W-:Y:S05]  /*4500*/  BSYNC B0 ;  /* 0x0000000000007941 */ /* 0x000fea0003800000 */
.L_x_5629:
[----:B------:R-:W-:Y:S04]  /*4510*/  BSSY B0, `(.L_x_5631) ;  /* 0x0000052000007945 */ /* 0x000fe80003800000 */
[----:B------:R-:W-:Y:S05]  /*4520*/  @P1 BRA `(.L_x_5632) ;  /* 0x0000000400401947 */ /* 0x000fea0003800000 */
[----:B------:R-:W-:Y:S01]  /*4530*/  IMAD.WIDE R6, R41, 0x40, R38 ;  /* 0x0000004029067825 */ /* 0x000fe200078e0226 */
[----:B------:R-:W-:Y:S01]  /*4540*/  ULDC.64 UR4, c[0x0][0x328] ;  /* 0x0000ca0000047ab9 */ /* 0x000fe20000000a00 */
[----:B------:R-:W-:Y:S02]  /*4550*/  LOP3.LUT P0, RZ, R195, 0x4, RZ, 0xc0, !PT ;  /* 0x00000004c3ff7812 */ /* 0x000fe4000780c0ff */
[----:B------:R-:W-:Y:S02]  /*4560*/  IMAD R7, R7, UR4, RZ ;  /* 0x0000000407077c24 */ /* 0x000fe4000f8e02ff */
[----:B-1----:R-:W-:Y:S02]  /*4570*/  IMAD.MOV.U32 R4, RZ, RZ, R28 ;  /* 0x000000ffff047224 */ /* 0x002fe400078e001c */
[----:B------:R-:W-:Y:S02]  /*4580*/  IMAD.MOV.U32 R5, RZ, RZ, R0 ;  /* 0x000000ffff057224 */ /* 0x000fe400078e0000 */
[----:B------:R-:W-:-:S02]  /*4590*/  IMAD R7, R6, UR5, R7 ;  /* 0x0000000506077c24 */ /* 0x000fc4000f8e0207 */
[----:B------:R-:W-:Y:S01]  /*45a0*/  IMAD.WIDE.U32 R4, R6, UR4, R4 ;  /* 0x0000000406047c25 */ /* 0x000fe2000f8e0004 */
[----:B------:R-:W-:-:S03]  /*45b0*/  ULDC.64 UR4, c[0x0][0x318] ;  /* 0x0000c60000047ab9 */ /* 0x000fc60000000a00 */
[----:B------:R-:W-:Y:S01]  /*45c0*/  IMAD R9, R184, 0x8000, R50 ;  /* 0x00008000b8097824 */ /* 0x000fe200078e0232 */
[----:B---3--:R-:W-:Y:S01]  /*45d0*/  LEA R12, P1, R4, UR4, 0x1 ;  /* 0x00000004040c7c11 */ /* 0x008fe2000f8208ff */
[----:B------:R-:W-:Y:S01]  /*45e0*/  IMAD.IADD R5, R5, 0x1, R7 ;  /* 0x0000000105057824 */ /* 0x000fe200078e0207 */
[----:B------:R-:W-:Y:S01]  /*45f0*/  ULDC UR4, c[0x0][0x320] ;  /* 0x0000c80000047ab9 */ /* 0x000fe20000000800 */
[----:B------:R-:W-:Y:S02]  /*4600*/  VIADD R6, R16, 0x40 ;  /* 0x0000004010067836 */ /* 0x000fe40000000000 */
[C---:B------:R-:W-:Y:S01]  /*4610*/  VIADD R15, R9.reuse, 0x20 ;  /* 0x00000020090f7836 */ /* 0x040fe20000000000 */
[----:B------:R-:W-:Y:S01]  /*4620*/  LEA.HI.X R13, R4, UR5, R5, 0x1, P1 ;  /* 0x00000005040d7c11 */ /* 0x000fe200088f0c05 */
[C---:B------:R-:W-:Y:S01]  /*4630*/  @P0 VIADD R15, R9.reuse, 0xffffffe0 ;  /* 0xffffffe0090f0836 */ /* 0x040fe20000000000 */
[----:B------:R-:W-:Y:S01]  /*4640*/  ISETP.GE.AND P1, PT, R16, UR4, PT ;  /* 0x0000000410007c0c */ /* 0x000fe2000bf26270 */
[----:B--2-4-:R-:W-:Y:S01]  /*4650*/  IMAD R25, R9, 0x2, R2 ;  /* 0x0000000209197824 */ /* 0x014fe200078e0202 */
[----:B------:R-:W-:Y:S01]  /*4660*/  ISETP.GE.AND P0, PT, R6, UR4, PT ;  /* 0x0000000406007c0c */ /* 0x000fe2000bf06270 */
[----:B------:R-:W-:-:S02]  /*4670*/  VIADD R14, R16, 0x80 ;  /* 0x00000080100e7836 */ /* 0x000fc40000000000 */
[----:B------:R-:W-:-:S08]  /*4680*/  VIADD R24, R16, 0xc0 ;  /* 0x000000c010187836 */ /* 0x000fd00000000000 */
[----:B------:R-:W1:Y:S04]  /*4690*/  @!P1 LDS.128 R4, [R25+0x400] ;  /* 0x0004000019049984 */ /* 0x000e680000000c00 */
[----:B------:R-:W2:Y:S04]  /*46a0*/  @!P0 LDS.128 R8, [R25+0x2400] ;  /* 0x0024000019088984 */ /* 0x000ea80000000c00 */
[----:B-1----:R-:W-:Y:S01]  /*46b0*/  @!P1 STG.E.128 desc[UR42][R12.64], R4 ;  /* 0x000000040c009986 */ /* 0x002fe2000c101d2a */
[----:B------:R-:W-:Y:S01]  /*46c0*/  ISETP.GE.AND P1, PT, R14, UR4, PT ;  /* 0x000000040e007c0c */ /* 0x000fe2000bf26270 */
[----:B------:R-:W-:-:S02]  /*46d0*/  VIADD R14, R16, 0x100 ;  /* 0x00000100100e7836 */ /* 0x000fc40000000000 */
[----:B--2---:R-:W-:Y:S01]  /*46e0*/  @!P0 STG.E.128 desc[UR42][R12.64+0x80], R8 ;  /* 0x000080080c008986 */ /* 0x004fe2000c101d2a */
[----:B------:R-:W-:Y:S01]  /*46f0*/  ISETP.GE.AND P0, PT, R24, UR4, PT ;  /* 0x0000000418007c0c */ /* 0x000fe2000bf06270 */
        /* <DEDUP_REMOVED lines=16> */
[----:B------:R-:W-:Y:S02]  /*4800*/  IMAD R24, R15, 0x2, R2 ;  /* 0x000000020f187824 */ /* 0x000fe400078e0202 */
[----:B------:R-:W-:-:S06]  /*4810*/  VIADD R15, R16, 0xe0 ;  /* 0x000000e0100f7836 */ /* 0x000fcc0000000000 */
[----:B------:R-:W1:Y:S04]  /*4820*/  @!P1 LDS.128 R4, [R25+0xc400] ;  /* 0x00c4000019049984 */ /* 0x000e680000000c00 */
[----:B------:R-:W2:Y:S04]  /*4830*/  @!P0 LDS.128 R8, [R25+0xe400] ;  /* 0x00e4000019088984 */ /* 0x000ea80000000c00 */
[----:B-1----:R-:W-:Y:S01]  /*4840*/  @!P1 STG.E.128 desc[UR42][R12.64+0x300], R4 ;  /* 0x000300040c009986 */ /* 0x002fe2000c101d2a */
[----:B------:R-:W-:-:S03]  /*4850*/  ISETP.GE.AND P1, PT, R54, UR4, PT ;  /* 0x0000000436007c0c */ /* 0x000fc6000bf26270 */
        /* <DEDUP_REMOVED lines=22> */
[----:B------:R-:W-:-:S03]  /*49c0*/  ISETP.GE.AND P1, PT, R14, UR4, PT ;  /* 0x000000040e007c0c */ /* 0x000fc6000bf26270 */
[----:B--2---:R-:W-:Y:S01]  /*49d0*/  @!P0 STG.E.128 desc[UR42][R12.64+0x2c0], R8 ;  /* 0x0002c0080c008986 */ /* 0x004fe2000c101d2a */
[----:B------:R-:W-:-:S09]  /*49e0*/  ISETP.GE.AND P0, PT, R15, UR4, PT ;  /* 0x000000040f007c0c */ /* 0x000fd2000bf06270 */
[----:B------:R-:W1:Y:S04]  /*49f0*/  @!P1 LDS.128 R4, [R24+0xc400] ;  /* 0x00c4000018049984 */ /* 0x000e680000000c00 */
[----:B------:R-:W2:Y:S04]  /*4a00*/  @!P0 LDS.128 R8, [R24+0xe400] ;  /* 0x00e4000018088984 */ /* 0x000ea80000000c00 */
[----:B-1----:R1:W-:Y:S04]  /*4a10*/  @!P1 STG.E.128 desc[UR42][R12.64+0x340], R4 ;  /* 0x000340040c009986 */ /* 0x0023e8000c101d2a */
[----:B--2---:R1:W-:Y:S02]  /*4a20*/  @!P0 STG.E.128 desc[UR42][R12.64+0x3c0], R8 ;  /* 0x0003c0080c008986 */ /* 0x0043e4000c101d2a */
.L_x_5632:
[----:B------:R-:W-:Y:S05]  /*4a30*/  BSYNC B0 ;  /* 0x0000000000007941 */ /* 0x000fea0003800000 */
.L_x_5631:
        /* <DEDUP_REMOVED lines=8> */
[----:B0-----:R-:W-:-:S03]  /*4ac0*/  @!P5 VIADD R74, R74, 0x28cc0 ;  /* 0x00028cc04a4ad836 */ /* 0x001fc60000000000 */
        /* <DEDUP_REMOVED lines=8> */
.L_x_5599:
[----:B------:R-:W-:Y:S04]  /*4b50*/  BSSY B0, `(.L_x_5634) ;  /* 0x0000004000007945 */ /* 0x000fe80003800000 */
[----:B------:R-:W-:Y:S05]  /*4b60*/  @P0 BRA `(.L_x_5635) ;  /* 0x0000000000080947 */ /* 0x000fea0003800000 */
[----:B------:R-:W1:Y:S02]  /*4b70*/  FENCE.VIEW.ASYNC.G ;  /* 0x00000000000073c6 */ /* 0x000e640000000100 */
[----:B-1----:R-:W-:Y:S06]  /*4b80*/  BAR.ARV 0xc, 0x180 ;  /* 0x0306000000007b1d */ /* 0x002fec0000002000 */
.L_x_5635:
[----:B------:R-:W-:Y:S05]  /*4b90*/  BSYNC B0 ;  /* 0x0000000000007941 */ /* 0x000fea0003800000 */
.L_x_5634:
[----:B------:R-:W-:Y:S01]  /*4ba0*/  UISETP.NE.AND UP0, UPT, UR38, 0x1, UPT ;  /* 0x000000012600788c */ /* 0x000fe2000bf05270 */
[----:B------:R-:W-:Y:S05]  /*4bb0*/  BSSY B7, `(.L_x_5636) ;  /* 0x0000f2a000077945 */ /* 0x000fea0003800000 */
[----:B------:R-:W-:-:S13]  /*4bc0*/  PLOP3.LUT P0, PT, PT, PT, UP0, 0x80, 0x0 ;  /* 0x000000000000781c */ /* 0x000fda0003f0f008 */
[----:B------:R-:W-:Y:S05]  /*4bd0*/  @!P0 BRA `(.L_x_5637) ;  /* 0x00000024004c8947 */ /* 0x000fea0003800000 */
[----:B------:R-:W1:Y:S01]  /*4be0*/  LDC R0, c[0x0][0x448] ;  /* 0x00011200ff007b82 */ /* 0x000e620000000800 */
[----:B------:R-:W-:-:S07]  /*4bf0*/  IADD3 R7, R23, 0x1, -R22 ;  /* 0x0000000117077810 */ /* 0x000fce0007ffe816 */
[----:B------:R-:W0:Y:S01]  /*4c00*/  LDC.64 R4, c[0x0][0x9e0] ;  /* 0x00027800ff047b82 */ /* 0x000e220000000a00 */
[----:B-1----:R-:W-:Y:S01]  /*4c10*/  ISETP.NE.AND P1, PT, R0, 0x1, PT ;  /* 0x000000010000780c */ /* 0x002fe20003f25270 */
[----:B------:R-:W-:Y:S01]  /*4c20*/  VIADD R0, R192, 0x3f ;  /* 0x0000003fc0007836 */ /* 0x000fe20000000000 */
[----:B0-----:R-:W-:-:S11]  /*4c30*/  ISETP.GE.AND P2, PT, R5, 0x1, PT ;  /* 0x000000010500780c */ /* 0x001fd60003f46270 */
[----:B------:R-:W0:Y:S08]  /*4c40*/  @P1 LDC R3, c[0x0][0x44c] ;  /* 0x00011300ff031b82 */ /* 0x000e300000000800 */
[----:B------:R-:W1:Y:S01]  /*4c50*/  @P1 LDC R6, c[0x0][0x450] ;  /* 0x00011400ff061b82 */ /* 0x000e620000000800 */
[----:B0-----:R-:W-:-:S05]  /*4c60*/  @P1 IMAD.HI.U32 R3, R0, R3, RZ ;  /* 0x0000000300031227 */ /* 0x001fca00078e00ff */
[----:B-1----:R-:W-:-:S05]  /*4c70*/  @P1 SHF.R.U32.HI R0, RZ, R6, R3 ;  /* 0x00000006ff001219 */ /* 0x002fca0000011603 */
[----:B------:R-:W-:-:S04]  /*4c80*/  IMAD.IADD R3, R7, 0x1, R0 ;  /* 0x0000000107037824 */ /* 0x000fc800078e0200 */
        /* <DEDUP_REMOVED lines=13> */
.L_x_5640:
[----:B------:R-:W-:-:S13]  /*4d60*/  ISETP.NE.AND P0, PT, R5, 0x1, PT ;  /* 0x000000010500780c */ /* 0x000fda0003f05270 */
[----:B------:R-:W0:Y:S02]  /*4d70*/  @P0 LDC.64 R6, c[0x0][0x9e8] ;  /* 0x00027a00ff060b82 */ /* 0x000e240000000a00 */
[----:B0-----:R-:W-:-:S05]  /*4d80*/  @P0 IMAD.HI.U32 R6, R0, R6, RZ ;  /* 0x0000000600060227 */ /* 0x001fca00078e00ff */
[----:B------:R-:W-:-:S07]  /*4d90*/  @P0 SHF.R.U32.HI R0, RZ, R7, R6 ;  /* 0x00000007ff000219 */ /* 0x000fce0000011606 */
.L_x_5641:
[----:B------:R-:W-:Y:S05]  /*4da0*/  BSYNC B0 ;  /* 0x0000000000007941 */ /* 0x000fea0003800000 */
.L_x_5639:
[----:B------:R-:W-:-:S05]  /*4db0*/  IMAD R3, R0, R5, R5 ;  /* 0x0000000500037224 */ /* 0x000fca00078e0205 */
[----:B------:R-:W-:-:S07]  /*4dc0*/  VIMNMX R4, R4, R3, PT ;  /* 0x0000000304047248 */ /* 0x000fce0003fe0100 */
.L_x_5638:
        /* <DEDUP_REMOVED lines=24> */
.L_x_5644:
[----:B------:R-:W-:-:S13]  /*4f50*/  ISETP.NE.AND P0, PT, R5, 0x1, PT ;  /* 0x000000010500780c */ /* 0x000fda0003f05270 */
[----:B------:R-:W0:Y:S02]  /*4f60*/  @P0 LDC.64 R6, c[0x0][0x9e8] ;  /* 0x00027a00ff060b82 */ /* 0x000e240000000a00 */
[----:B0-----:R-:W-:-:S05]  /*4f70*/  @P0 IMAD.HI.U32 R4, R22, R6, RZ ;  /* 0x0000000616040227 */ /* 0x001fca00078e00ff */
[----:B------:R-:W-:-:S07]  /*4f80*/  @P0 SHF.R.U32.HI R22, RZ, R7, R4 ;  /* 0x00000007ff160219 */ /* 0x000fce0000011604 */
.L_x_5645:
[----:B------:R-:W-:Y:S05]  /*4f90*/  BSYNC B0 ;  /* 0x0000000000007941 */ /* 0x000fea0003800000 */
.L_x_5643:
[----:B------:R-:W-:-:S05]  /*4fa0*/  IMAD R5, R22, R5, RZ ;  /* 0x0000000516057224 */ /* 0x000fca00078e02ff */
[----:B------:R-:W-:-:S07]  /*4fb0*/  VIMNMX R0, R0, R5, !PT ;  /* 0x0000000500007248 */ /* 0x000fce0007fe0100 */
.L_x_5642:
[----:B------:R-:W-:Y:S01]  /*4fc0*/  SHF.R.S32.HI R3, RZ, 0x1f, R0 ;  /* 0x0000001fff037819 */ /* 0x000fe20000011400 */
[----:B------:R-:W-:Y:S01]  /*4fd0*/  BSSY B0, `(.L_x_5646) ;  /* 0x0000025000007945 */ /* 0x000fe20003800000 */
[----:B------:R-:W-:Y:S02]  /*4fe0*/  IMAD.MOV.U32 R5, RZ, RZ, RZ ;  /* 0x000000ffff057224 */ /* 0x000fe400078e00ff */
[----:B------:R-:W-:-:S04]  /*4ff0*/  LEA.HI R3, R3, R0, RZ, 0x6 ;  /* 0x0000000003037211 */ /* 0x000fc800078f30ff */
[----:B------:R-:W-:-:S04]  /*5000*/  SHF.R.S32.HI R3, RZ, 0x6, R3 ;  /* 0x00000006ff037819 */ /* 0x000fc80000011403 */
        /* <DEDUP_REMOVED lines=9> */
[----:B---3--:R-:W-:Y:S02]  /*50a0*/  IABS R12, R11 ;  /* 0x0000000b000c7213 */ /* 0x008fe40000000000 */
        /* <DEDUP_REMOVED lines=23> */
.L_x_5647:
[----:B------:R-:W-:Y:S05]  /*5220*/  BSYNC B0 ;  /* 0x0000000000007941 */ /* 0x000fea0003800000 */
.L_x_5646:
[-C--:B------:R-:W-:Y:S01]  /*5230*/  IMAD R0, R220, R5.reuse, R9 ;  /* 0x00000005dc007224 */ /* 0x080fe200078e0209 */
        /* <DEDUP_REMOVED lines=45> */
[----:B---3--:R-:W-:Y:S02]  /*5510*/  CS2R R70, SRZ ;  /* 0x0000000000467805 */ /* 0x008fe4000001ff00 */
[----:B------:R-:W-:Y:S02]  /*5520*/  CS2R R68, SRZ ;  /* 0x0000000000447805 */ /* 0x000fe4000001ff00 */
[----:B----4-:R-:W-:Y:S02]  /*5530*/  CS2R R66, SRZ ;  /* 0x0000000000427805 */ /* 0x010fe4000001ff00 */
        /* <DEDUP_REMOVED lines=19> */
[----:B--2---:R-:W-:-:S02]  /*5670*/  CS2R R26, SRZ ;  /* 0x00000000001a7805 */ /* 0x004fc4000001ff00 */
[----:B------:R-:W-:Y:S01]  /*5680*/  CS2R R24, SRZ ;  /* 0x0000000000187805 */ /* 0x000fe2000001ff00 */
[----:B------:R-:W-:Y:S06]  /*5690*/  @!P1 BRA `(.L_x_5648) ;  /* 0x000000e400ec9947 */ /* 0x000fec0003800000 */
[----:B------:R-:W2:Y:S04]  /*56a0*/  LDL R10, [R1+0x4c] ;  /* 0x00004c00010a7983 */ /* 0x000ea80000100800 */
[----:B--2---:R-:W0:Y:S02]  /*56b0*/  SHFL.IDX PT, R3, R10, RZ, 0x1f ;  /* 0x00001fff0a037589 */ /* 0x004e2400000e0000 */
[----:B0-----:R-:W-:-:S04]  /*56c0*/  LEA.HI R4, R3, R3, RZ, 0x1 ;  /* 0x0000000303047211 */ /* 0x001fc800078f08ff */
[----:B------:R-:W-:-:S05]  /*56d0*/  LOP3.LUT R4, R4, 0x1fffe, RZ, 0xc0, !PT ;  /* 0x0001fffe04047812 */ /* 0x000fca00078ec0ff */
[----:B------:R-:W-:Y:S02]  /*56e0*/  IMAD.IADD R3, R3, 0x1, -R4 ;  /* 0x0000000103037824 */ /* 0x000fe400078e0a04 */
[----:B------:R-:W-:Y:S02]  /*56f0*/  IMAD.U32 R4, RZ, RZ, UR37 ;  /* 0x00000025ff047e24 */ /* 0x000fe4000f8e00ff */
[----:B------:R-:W-:-:S03]  /*5700*/  IMAD R3, R3, 0x8000, R2 ;  /* 0x0000800003037824 */ /* 0x000fc600078e0202 */
[----:B------:R-:W-:Y:S01]  /*5710*/  ISETP.NE.AND P0, PT, R4, 0x3, PT ;  /* 0x000000030400780c */ /* 0x000fe20003f05270 */
[----:B------:R-:W-:-:S05]  /*5720*/  VIADD R3, R3, 0x400 ;  /* 0x0000040003037836 */ /* 0x000fca0000000000 */
[----:B------:R-:W-:-:S04]  /*5730*/  SHF.R.U32.HI R3, RZ, 0x4, R3 ;  /* 0x00000004ff037819 */ /* 0x000fc80000011603 */
[----:B------:R-:W-:-:S04]  /*5740*/  LOP3.LUT R3, R3, 0x3fff, RZ, 0xc0, !PT ;  /* 0x00003fff03037812 */ /* 0x000fc800078ec0ff */
[----:B------:R-:W-:Y:S01]  /*5750*/  LOP3.LUT R3, R3, 0x2000000, RZ, 0xfc, !PT ;  /* 0x0200000003037812 */ /* 0x000fe200078efcff */
[----:B------:R-:W-:Y:S06]  /*5760*/  @!P0 BRA `(.L_x_5649) ;  /* 0x0000000000048947 */ /* 0x000fec0003800000 */
[----:B------:R-:W-:Y:S01]  /*5770*/  BPT.TRAP 0x1 ;  /* 0x000000040000795c */ /* 0x000fe20000300000 */
.L_x_5649:
[----:B------:R-:W-:Y:S01]  /*5780*/  IMAD R9, R18, 0x8, R2 ;  /* 0x0000000812097824 */ /* 0x000fe200078e0202 */
[----:B------:R-:W-:Y:S01]  /*5790*/  SHF.L.U32 R10, R19, 0x1f, RZ ;  /* 0x0000001f130a7819 */ /* 0x000fe200000006ff */
[----:B------:R-:W-:Y:S01]  /*57a0*/  VIADD R4, R2, 0x26800 ;  /* 0x0002680002047836 */ /* 0x000fe20000000000 */
[----:B------:R-:W-:Y:S01]  /*57b0*/  BSSY B0, `(.L_x_5650) ;  /* 0x0000008000007945 */ /* 0x000fe20003800000 */
[----:B------:R-:W-:Y:S01]  /*57c0*/  IMAD R6, R18, 0x1000, R3 ;  /* 0x0000100012067824 */ /* 0x000fe200078e0203 */
[----:B------:R-:W0:Y:S01]  /*57d0*/  SYNCS.PHASECHK.TRANS64.TRYWAIT P1, [R9+URZ+0x28c50], R10 ;  /* 0x028c500a090075a7 */ /* 0x000e22000802017f */
[----:B------:R-:W-:Y:S01]  /*57e0*/  IMAD.MOV.U32 R7, RZ, RZ, 0x40000040 ;  /* 0x40000040ff077424 */ /* 0x000fe200078e00ff */
[----:B------:R-:W-:-:S04]  /*57f0*/  SHF.R.U32.HI R4, RZ, 0x4, R4 ;  /* 0x00000004ff047819 */ /* 0x000fc80000011604 */
[----:B------:R-:W-:-:S04]  /*5800*/  LOP3.LUT R4, R4, 0x3fff, RZ, 0xc0, !PT ;  /* 0x00003fff04047812 */ /* 0x000fc800078ec0ff */
[----:B------:R-:W-:Y:S01]  /*5810*/  LOP3.LUT R4, R4, 0x10000, RZ, 0xfc, !PT ;  /* 0x0001000004047812 */ /* 0x000fe200078efcff */
[----:B0-----:R-:W-:Y:S06]  /*5820*/  @!P1 BRA `(.L_x_5651) ;  /* 0x000001d000c89947 */ /* 0x001fec0003800000 */
.L_x_6012:
[----:B------:R-:W-:Y:S05]  /*5830*/  BSYNC B0 ;  /* 0x0000000000007941 */ /* 0x000fea0003800000 */
.L_x_5650:
        /* <DEDUP_REMOVED lines=24> */
[----:B-----5:R-:W-:Y:S01]  /*59c0*/  WARPGROUP.ARRIVE ;  /* 0x00000000000079c5 */ /* 0x020fe20000000000 */
[----:B------:R-:W-:Y:S01]  /*59d0*/  R2UR UR13, R11 ;  /* 0x000000000b0d72ca */ /* 0x000fe200000e0000 */
[----:B------:R-:W-:Y:S01]  /*59e0*/  VIADD R8, R8, 0xfffffffe ;  /* 0xfffffffe08087836 */ /* 0x000fe20000000000 */
[----:B------:R-:W-:Y:S03]  /*59f0*/  BSSY B0, `(.L_x_5652) ;  /* 0x00000e2000007945 */ /* 0x000fe60003800000 */
[----:B------:R-:W-:Y:S01]  /*5a00*/  HGMMA.64x256x16.F32 R24, gdesc[UR4].tnspB, RZ, !UPT, gsb0 ;  /* 0x43e00000041879f0 */ /* 0x000fe2000c0008ff */
[----:B------:R-:W-:Y:S01]  /*5a10*/  R2UR UR6, R6 ;  /* 0x00000000060672ca */ /* 0x000fe200000e0000 */
[----:B------:R-:W-:Y:S01]  /*5a20*/  VIADD R6, R4, 0x6 ;  /* 0x0000000604067836 */ /* 0x000fe20000000000 */
[----:B------:R-:W-:Y:S01]  /*5a30*/  R2UR UR7, R7 ;  /* 0x00000000070772ca */ /* 0x000fe200000e0000 */
[----:B------:R-:W-:Y:S01]  /*5a40*/  IMAD.MOV.U32 R7, RZ, RZ, 0x40000040 ;  /* 0x40000040ff077424 */ /* 0x000fe200078e00ff */
[----:B------:R-:W-:-:S02]  /*5a50*/  ISETP.GE.AND P2, PT, R8, R0, PT ;  /* 0x000000000800720c */ /* 0x000fc40003f46270 */
        /* <DEDUP_REMOVED lines=22> */
.L_x_5659:
[----:B------:R-:W-:Y:S01]  /*5bc0*/  BAR.SYNC.DEFER_BLOCKING 0xe, 0x100 ;  /* 0x0384000000007b1d */ /* 0x000fe20000010000 */
[C---:B------:R-:W-:Y:S02]  /*5bd0*/  IMAD R8, R18.reuse, 0x40, R191 ;  /* 0x0000004012087824 */ /* 0x040fe400078e02bf */
[----:B------:R-:W-:Y:S02]  /*5be0*/  VIADD R18, R18, 0x1 ;  /* 0x0000000112127836 */ /* 0x000fe40000000000 */
[----:B------:R-:W-:-:S03]  /*5bf0*/  IMAD R8, R8, 0x4, R2 ;  /* 0x0000000408087824 */ /* 0x000fc600078e0202 */
[----:B------:R-:W-:-:S04]  /*5c00*/  ISETP.NE.AND P2, PT, R18, 0x2, PT ;  /* 0x000000021200780c */ /* 0x000fc80003f45270 */
[----:B------:R-:W-:Y:S01]  /*5c10*/  SEL R18, R18, RZ, P2 ;  /* 0x000000ff12127207 */ /* 0x000fe20001000000 */
[----:B0-----:R-:W0:Y:S04]  /*5c20*/  LDS R9, [R8+0x28800] ;  /* 0x0288000008097984 */ /* 0x001e280000000800 */
[----:B-1----:R-:W1:Y:S01]  /*5c30*/  LDS R8, [R8+0x28820] ;  /* 0x0288200008087984 */ /* 0x002e620000000800 */
        /* <DEDUP_REMOVED lines=135> */
.L_x_5654:
[----:B------:R-:W-:Y:S01]  /*64b0*/  IMAD R21, R18, 0x8, R2 ;  /* 0x0000000812157824 */ /* 0x000fe200078e0202 */
[----:B------:R-:W-:-:S04]  /*64c0*/  SHF.L.U32 R8, R19, 0x1f, RZ ;  /* 0x0000001f13087819 */ /* 0x000fc800000006ff */
[----:B------:R0:W1:Y:S01]  /*64d0*/  SYNCS.PHASECHK.TRANS64.TRYWAIT P2, [R21+URZ+0x28c50], R8 ;  /* 0x028c5008150075a7 */ /* 0x000062000804017f */
[----:B------:R-:W-:Y:S05]  /*64e0*/  @!P0 BRA `(.L_x_5655) ;  /* 0x0000000000048947 */ /* 0x000fea0003800000 */
[----:B------:R-:W-:Y:S01]  /*64f0*/  BPT.TRAP 0x1 ;  /* 0x000000040000795c */ /* 0x000fe20000300000 */
.L_x_5655:
[----:B------:R-:W-:Y:S04]  /*6500*/  BSSY B1, `(.L_x_5656) ;  /* 0x0000004000017945 */ /* 0x000fe80003800000 */
[----:B-1----:R-:W-:Y:S05]  /*6510*/  @P2 BRA `(.L_x_5657) ;  /* 0x0000000000082947 */ /* 0x002fea0003800000 */
[----:B------:R-:W1:Y:S02]  /*6520*/  SYNCS.PHASECHK.TRANS64.TRYWAIT P2, [R21+URZ+0x28c50], R8 ;  /* 0x028c5008150075a7 */ /* 0x000e64000804017f */
[----:B-1----:R-:W-:Y:S05]  /*6530*/  @!P2 BRA `(.L_x_5658) ;  /* 0x000001c40098a947 */ /* 0x002fea0003800000 */
.L_x_5657:
[----:B------:R-:W-:Y:S05]  /*6540*/  BSYNC B1 ;  /* 0x0000000000017941 */ /* 0x000fea0003800000 */
.L_x_5656:
[----:B01----:R-:W-:Y:S01]  /*6550*/  IMAD R8, R18, 0x1000, R3 ;  /* 0x0000100012087824 */ /* 0x003fe200078e0203 */
[----:B------:R-:W-:Y:S01]  /*6560*/  R2UR UR4, R4 ;  /* 0x00000000040472ca */ /* 0x000fe200000e0000 */
[----:B------:R-:W-:Y:S01]  /*6570*/  IMAD.MOV.U32 R9, RZ, RZ, 0x40000040 ;  /* 0x40000040ff097424 */ /* 0x000fe200078e00ff */
[----:B------:R-:W-:Y:S01]  /*6580*/  R2UR UR5, R5 ;  /* 0x00000000050572ca */ /* 0x000fe200000e0000 */
[----:B------:R-:W-:Y:S01]  /*6590*/  WARPGROUP.ARRIVE ;  /* 0x00000000000079c5 */ /* 0x000fe20000000000 */
[C---:B------:R-:W-:Y:S01]  /*65a0*/  R2UR UR6, R8.reuse ;  /* 0x00000000080672ca */ /* 0x040fe200000e0000 */
[----:B------:R-:W-:Y:S01]  /*65b0*/  VIADD R14, R8, 0x80 ;  /* 0x00000080080e7836 */ /* 0x000fe20000000000 */
[----:B------:R-:W-:Y:S01]  /*65c0*/  R2UR UR7, R9 ;  /* 0x00000000090772ca */ /* 0x000fe200000e0000 */
[----:B------:R-:W-:Y:S02]  /*65d0*/  IMAD.MOV.U32 R15, RZ, RZ, 0x40000040 ;  /* 0x40000040ff0f7424 */ /* 0x000fe400078e00ff */
[----:B------:R-:W-:-:S02]  /*65e0*/  IMAD.MOV.U32 R9, RZ, RZ, 0x40000040 ;  /* 0x40000040ff097424 */ /* 0x000fc400078e00ff */
[----:B------:R-:W-:-:S05]  /*65f0*/  @!P1 VIADD R21, R21, 0x28c60 ;  /* 0x00028c6015159836 */ /* 0x000fca0000000000 */
[----:B------:R-:W-:-:S03]  /*6600*/  @!P1 PRMT R21, RZ, 0x654, R21 ;  /* 0x00000654ff159816 */ /* 0x000fc60000000015 */
        /* <DEDUP_REMOVED lines=27> */
[----:B------:R-:W-:Y:S03]  /*67c0*/  HGMMA.64x256x16.F32 R24, gdesc[UR4].tnspB, R24, gsb0 ;  /* 0x43e00000041879f0 */ /* 0x000fe60008000818 */
[----:B------:R-:W-:Y:S02]  /*67d0*/  WARPGROUP.DEPBAR.LE gsb0, 0x0 ;  /* 0x00008000000079c5 */ /* 0x000fe40000010000 */
[----:B------:R-:W-:Y:S06]  /*67e0*/  BAR.ARV 0xf, 0x100 ;  /* 0x03c4000000007b1d */ /* 0x000fec0000002000 */
[----:B------:R1:W-:Y:S01]  /*67f0*/  @!P1 SYNCS.ARRIVE.TRANS64.RED.A1T0 RZ, [R21+URZ], RZ ;  /* 0x000000ff15ff99a7 */ /* 0x0003e2000810043f */
[----:B------:R-:W-:Y:S05]  /*6800*/  @P3 BRA `(.L_x_5659) ;  /* 0xfffffff000ec3947 */ /* 0x000fea000383ffff */
.L_x_5653:
[----:B------:R-:W-:Y:S05]  /*6810*/  BSYNC B0 ;  /* 0x0000000000007941 */ /* 0x000fea0003800000 */
.L_x_5652:
[----:B------:R-:W-:Y:S01]  /*6820*/  BAR.SYNC.DEFER_BLOCKING 0xe, 0x100 ;  /* 0x0384000000007b1d */ /* 0x000fe20000010000 */
[C---:B------:R-:W-:Y:S01]  /*6830*/  IMAD R3, R18.reuse, 0x40, R191 ;  /* 0x0000004012037824 */ /* 0x040fe200078e02bf */
[----:B------:R-:W-:Y:S01]  /*6840*/  PLOP3.LUT P0, PT, PT, PT, PT, 0x8, 0x0 ;  /* 0x000000000000781c */ /* 0x000fe20003f0e170 */
[----:B------:R-:W-:Y:S02]  /*6850*/  VIADD R18, R18, 0x1 ;  /* 0x0000000112127836 */ /* 0x000fe40000000000 */
[----:B------:R-:W-:Y:S02]  /*6860*/  IMAD R3, R3, 0x4, R2 ;  /* 0x0000000403037824 */ /* 0x000fe400078e0202 */
[----:B------:R-:W-:Y:S01]  /*6870*/  IMAD.MOV.U32 R152, RZ, RZ, RZ ;  /* 0x000000ffff987224 */ /* 0x000fe200078e00ff */
[----:B------:R-:W-:-:S04]  /*6880*/  ISETP.NE.AND P1, PT, R18, 0x2, PT ;  /* 0x000000021200780c */ /* 0x000fc80003f25270 */
[----:B------:R-:W-:Y:S01]  /*6890*/  SEL R18, R18, RZ, P1 ;  /* 0x000000ff12127207 */ /* 0x000fe20000800000 */
[----:B------:R-:W2:Y:S04]  /*68a0*/  LDS R0, [R3+0x28820] ;  /* 0x0288200003007984 */ /* 0x000ea80000000800 */
[----:B------:R3:W4:Y:S02]  /*68b0*/  LDS R2, [R3+0x28800] ;  /* 0x0288000003027984 */ /* 0x0007240000000800 */
[----:B---3--:R-:W-:Y:S02]  /*68c0*/  IMAD.MOV.U32 R3, RZ, RZ, RZ ;  /* 0x000000ffff037224 */ /* 0x008fe400078e00ff */
        /* <DEDUP_REMOVED lines=132> */
.L_x_5637:
        /* <DEDUP_REMOVED lines=24> */
.L_x_5662:
[----:B------:R-:W-:-:S13]  /*7290*/  ISETP.NE.AND P0, PT, R5, 0x1, PT ;  /* 0x000000010500780c */ /* 0x000fda0003f05270 */
[----:B------:R-:W0:Y:S02]  /*72a0*/  @P0 LDC.64 R6, c[0x0][0x9e8] ;  /* 0x00027a00ff060b82 */ /* 0x000e240000000a00 */
[----:B0-----:R-:W-:-:S05]  /*72b0*/  @P0 IMAD.HI.U32 R6, R0, R6, RZ ;  /* 0x0000000600060227 */ /* 0x001fca00078e00ff */
[----:B------:R-:W-:-:S07]  /*72c0*/  @P0 SHF.R.U32.HI R0, RZ, R7, R6 ;  /* 0x00000007ff000219 */ /* 0x000fce0000011606 */
.L_x_5663:
[----:B------:R-:W-:Y:S05]  /*72d0*/  BSYNC B0 ;  /* 0x0000000000007941 */ /* 0x000fea0003800000 */
.L_x_5661:
[----:B------:R-:W-:-:S05]  /*72e0*/  IMAD R3, R0, R5, R5 ;  /* 0x0000000500037224 */ /* 0x000fca00078e0205 */
[----:B------:R-:W-:-:S07]  /*72f0*/  VIMNMX R4, R4, R3, PT ;  /* 0x0000000304047248 */ /* 0x000fce0003fe0100 */
.L_x_5660:
        /* <DEDUP_REMOVED lines=24> */
.L_x_5666:
[----:B------:R-:W-:-:S13]  /*7480*/  ISETP.NE.AND P0, PT, R5, 0x1, PT ;  /* 0x000000010500780c */ /* 0x000fda0003f05270 */
[----:B------:R-:W0:Y:S02]  /*7490*/  @P0 LDC.64 R6, c[0x0][0x9e8] ;  /* 0x00027a00ff060b82 */ /* 0x000e240000000a00 */
[----:B0-----:R-:W-:-:S05]  /*74a0*/  @P0 IMAD.HI.U32 R4, R3, R6, RZ ;  /* 0x0000000603040227 */ /* 0x001fca00078e00ff */
[----:B------:R-:W-:-:S07]  /*74b0*/  @P0 SHF.R.U32.HI R3, RZ, R7, R4 ;  /* 0x00000007ff030219 */ /* 0x000fce0000011604 */
.L_x_5667:
[----:B------:R-:W-:Y:S05]  /*74c0*/  BSYNC B0 ;  /* 0x0000000000007941 */ /* 0x000fea0003800000 */
.L_x_5665:
[----:B------:R-:W-:-:S05]  /*74d0*/  IMAD R3, R3, R5, RZ ;  /* 0x0000000503037224 */ /* 0x000fca00078e02ff */
[----:B------:R-:W-:-:S07]  /*74e0*/  VIMNMX R0, R0, R3, !PT ;  /* 0x0000000300007248 */ /* 0x000fce0007fe0100 */
.L_x_5664:
        /* <DEDUP_REMOVED lines=38> */
.L_x_5669:
[----:B------:R-:W-:Y:S05]  /*7750*/  BSYNC B0 ;  /* 0x0000000000007941 */ /* 0x000fea0003800000 */
.L_x_5668:
        /* <DEDUP_REMOVED lines=101> */
.L_x_5671:
[----:B------:R-:W-:Y:S05]  /*7db0*/  BSYNC B6 ;  /* 0x0000000000067941 */ /* 0x000fea0003800000 */
.L_x_5670:
        /* <DEDUP_REMOVED lines=12> */
.L_x_5675:
[----:B-1----:R1:W2:Y:S02]  /*7e80*/  SYNCS.PHASECHK.TRANS64.TRYWAIT P0, [R2+URZ+0x28c00], R3 ;  /* 0x028c0003020075a7 */ /* 0x0022a4000800017f */
[----:B--2---:R-:W-:Y:S05]  /*7e90*/  @!P0 NANOSLEEP.SYNCS 0x989680 ;  /* 0x009896800000895d */ /* 0x004fea0003900000 */
[----:B------:R-:W2:Y:S02]  /*7ea0*/  @!P0 SYNCS.PHASECHK.TRANS64 P0, [R2+URZ+0x28c00], R3 ;  /* 0x028c0003020085a7 */ /* 0x000ea4000800007f */
[----:B--2---:R-:W-:Y:S05]  /*7eb0*/  @!P0 BRA `(.L_x_5675) ;  /* 0xfffffffc00f08947 */ /* 0x004fea000383ffff */
.L_x_5674:
[----:B------:R-:W-:Y:S05]  /*7ec0*/  BSYNC B0 ;  /* 0x0000000000007941 */ /* 0x000fea0003800000 */
.L_x_5673:
[----:B------:R-:W-:Y:S05]  /*7ed0*/  BRA `(.L_x_5676) ;  /* 0x0000002c00187947 */ /* 0x000fea0003800000 */
.L_x_5672:
[----:B------:R-:W-:Y:S01]  /*7ee0*/  VIADD R4, R2, 0x20400 ;  /* 0x0002040002047836 */ /* 0x000fe20000000000 */
[----:B-----5:R-:W-:Y:S01]  /*7ef0*/  SHF.R.S32.HI R0, RZ, 0x1f, R76 ;  /* 0x0000001fff007819 */ /* 0x020fe2000001144c */
[----:B------:R-:W-:Y:S01]  /*7f00*/  ULDC.64 UR4, c[0x0][0x3f8] ;  /* 0x0000fe0000047ab9 */ /* 0x000fe20000000a00 */
[----:B------:R-:W-:Y:S01]  /*7f10*/  ULDC.64 UR6, c[0x0][0x408] ;  /* 0x0001020000067ab9 */ /* 0x000fe20000000a00 */
[----:B------:R-:W-:Y:S01]  /*7f20*/  IMAD.WIDE.U32 R24, R76, UR4, RZ ;  /* 0x000000044c187c25 */ /* 0x000fe2000f8e00ff */
[----:B------:R-:W-:Y:S01]  /*7f30*/  LOP3.LUT P0, RZ, R4, 0x3ff, RZ, 0xc0, !PT ;  /* 0x000003ff04ff7812 */ /* 0x000fe2000780c0ff */
[----:B------:R-:W-:Y:S02]  /*7f40*/  BSSY B6, `(.L_x_5677) ;  /* 0x0000019000067945 */ /* 0x000fe40003800000 */
[C---:B------:R-:W-:Y:S02]  /*7f50*/  IMAD R3, R0.reuse, UR4, RZ ;  /* 0x0000000400037c24 */ /* 0x040fe4000f8e02ff */
[----:B------:R-:W-:-:S02]  /*7f60*/  IMAD R5, R0, UR6, RZ ;  /* 0x0000000600057c24 */ /* 0x000fc4000f8e02ff */
[C---:B------:R-:W-:Y:S02]  /*7f70*/  IMAD R3, R76.reuse, UR5, R3 ;  /* 0x000000054c037c24 */ /* 0x040fe4000f8e0203 */
        /* <DEDUP_REMOVED lines=21> */
.L_x_5678:
[----:B------:R-:W-:Y:S05]  /*80d0*/  BSYNC B6 ;  /* 0x0000000000067941 */ /* 0x000fea0003800000 */
.L_x_5677:
[----:B------:R-:W0:Y:S01]  /*80e0*/  S2R R0, SR_TID.X ;  /* 0x0000000000007919 */ /* 0x000e220000002100 */
[----:B------:R-:W-:Y:S01]  /*80f0*/  ULDC.U8 UR4, c[0x0][0x410] ;  /* 0x0001040000047ab9 */ /* 0x000fe20000000000 */
[----:B------:R-:W-:Y:S01]  /*8100*/  BSSY B0, `(.L_x_5679) ;  /* 0x000029b000007945 */ /* 0x000fe20003800000 */
[----:B------:R-:W-:Y:S01]  /*8110*/  ISETP.NE.AND P0, PT, RZ, UR4, PT ;  /* 0x00000004ff007c0c */ /* 0x000fe2000bf05270 */
[C---:B------:R-:W-:Y:S02]  /*8120*/  VIADD R36, R186.reuse, 0x20 ;  /* 0x00000020ba247836 */ /* 0x040fe40000000000 */
[----:B------:R-:W-:Y:S02]  /*8130*/  IMAD.IADD R34, R186, 0x1, R192 ;  /* 0x00000001ba227824 */ /* 0x000fe400078e02c0 */
[----:B0-----:R-:W-:-:S05]  /*8140*/  VIADD R0, R0, 0xffffff80 ;  /* 0xffffff8000007836 */ /* 0x001fca0000000000 */
[----:B------:R-:W-:-:S04]  /*8150*/  SHF.R.S32.HI R3, RZ, 0x1f, R0 ;  /* 0x0000001fff037819 */ /* 0x000fc80000011400 */
[----:B------:R-:W-:-:S04]  /*8160*/  LEA.HI R3, R3, R0, RZ, 0x2 ;  /* 0x0000000003037211 */ /* 0x000fc800078f10ff */
[----:B------:R-:W-:-:S05]  /*8170*/  LOP3.LUT R3, R3, 0xfffffffc, RZ, 0xc0, !PT ;  /* 0xfffffffc03037812 */ /* 0x000fca00078ec0ff */
[----:B------:R-:W-:Y:S01]  /*8180*/  IMAD.IADD R3, R0, 0x1, -R3 ;  /* 0x0000000100037824 */ /* 0x000fe200078e0a03 */
[----:B------:R-:W-:Y:S06]  /*8190*/  @!P0 BRA `(.L_x_5680) ;  /* 0x0000001400508947 */ /* 0x000fec0003800000 */
[----:B------:R-:W0:Y:S01]  /*81a0*/  LDC R37, c[0x0][0x448] ;  /* 0x00011200ff257b82 */ /* 0x000e220000000800 */
[----:B------:R-:W-:Y:S01]  /*81b0*/  IMAD R3, R3, 0x20, R34 ;  /* 0x0000002003037824 */ /* 0x000fe200078e0222 */
[----:B------:R-:W-:Y:S01]  /*81c0*/  ULDC.64 UR4, c[0x0][0x3f8] ;  /* 0x0000fe0000047ab9 */ /* 0x000fe20000000a00 */
[----:B------:R-:W-:Y:S01]  /*81d0*/  ULDC.64 UR6, c[0x0][0x408] ;  /* 0x0001020000067ab9 */ /* 0x000fe20000000a00 */
[----:B------:R-:W-:Y:S01]  /*81e0*/  IMAD.MOV.U32 R6, RZ, RZ, R24 ;  /* 0x000000ffff067224 */ /* 0x000fe200078e0018 */
[----:B------:R-:W-:Y:S01]  /*81f0*/  SHF.R.S32.HI R31, RZ, 0x1f, R200 ;  /* 0x0000001fff1f7819 */ /* 0x000fe200000114c8 */
[----:B------:R-:W-:Y:S02]  /*8200*/  IMAD.MOV.U32 R7, RZ, RZ, R27 ;  /* 0x000000ffff077224 */ /* 0x000fe400078e001b */
[----:B------:R-:W-:Y:S02]  /*8210*/  IMAD.MOV.U32 R8, RZ, RZ, R76 ;  /* 0x000000ffff087224 */ /* 0x000fe400078e004c */
[----:B------:R-:W-:Y:S01]  /*8220*/  IMAD.MOV.U32 R9, RZ, RZ, R29 ;  /* 0x000000ffff097224 */ /* 0x000fe200078e001d */
[----:B0-----:R-:W-:-:S13]  /*8230*/  ISETP.NE.AND P0, PT, R37, 0x1, PT ;  /* 0x000000012500780c */ /* 0x001fda0003f05270 */
[----:B------:R-:W0:Y:S08]  /*8240*/  @P0 LDC R0, c[0x0][0x44c] ;  /* 0x00011300ff000b82 */ /* 0x000e300000000800 */
[----:B------:R-:W1:Y:S01]  /*8250*/  @P0 LDC R5, c[0x0][0x450] ;  /* 0x00011400ff050b82 */ /* 0x000e620000000800 */
[----:B0-----:R-:W-:-:S05]  /*8260*/  @P0 IMAD.HI.U32 R0, R3, R0, RZ ;  /* 0x0000000003000227 */ /* 0x001fca00078e00ff */
[----:B-1----:R-:W-:-:S04]  /*8270*/  @P0 SHF.R.U32.HI R3, RZ, R5, R0 ;  /* 0x00000005ff030219 */ /* 0x002fc80000011600 */
        /* <DEDUP_REMOVED lines=21> */
.L_x_6018:
[----:B------:R-:W-:Y:S01]  /*83d0*/  IMAD R37, R22, R37, RZ ;  /* 0x0000002516257224 */ /* 0x000fe200078e02ff */
[----:B------:R-:W-:Y:S01]  /*83e0*/  BSSY B1, `(.L_x_5682) ;  /* 0x000001d000017945 */ /* 0x000fe20003800000 */
[----:B------:R-:W-:Y:S02]  /*83f0*/  CS2R R26, SRZ ;  /* 0x00000000001a7805 */ /* 0x000fe4000001ff00 */
[----:B------:R-:W-:Y:S02]  /*8400*/  CS2R R24, SRZ ;  /* 0x0000000000187805 */ /* 0x000fe4000001ff00 */
[----:B------:R-:W-:Y:S02]  /*8410*/  CS2R R28, SRZ ;  /* 0x00000000001c7805 */ /* 0x000fe4000001ff00 */
[----:B------:R-:W-:Y:S02]  /*8420*/  ISETP.GE.AND P0, PT, R34, R37, PT ;  /* 0x000000252200720c */ /* 0x000fe40003f06270 */
[----:B------:R-:W-:-:S11]  /*8430*/  CS2R R20, SRZ ;  /* 0x0000000000147805 */ /* 0x000fd6000001ff00 */
[----:B------:R-:W-:Y:S05]  /*8440*/  @P0 BRA `(.L_x_5683) ;  /* 0x0000000000580947 */ /* 0x000fea0003800000 */
[----:B------:R-:W-:Y:S01]  /*8450*/  ULDC UR4, c[0x0][0x3f4] ;  /* 0x0000fd0000047ab9 */ /* 0x000fe20000000800 */
[----:B--2---:R-:W-:Y:S01]  /*8460*/  IMAD.MOV.U32 R8, RZ, RZ, R0 ;  /* 0x000000ffff087224 */ /* 0x004fe200078e0000 */
[----:B------:R-:W-:Y:S01]  /*8470*/  ISETP.GE.AND P2, PT, R188, UR4, PT ;  /* 0x00000004bc007c0c */ /* 0x000fe2000bf46270 */
[----:B-1----:R-:W-:Y:S01]  /*8480*/  IMAD.MOV.U32 R9, RZ, RZ, R3 ;  /* 0x000000ffff097224 */ /* 0x002fe200078e0003 */
[----:B------:R-:W-:Y:S01]  /*8490*/  ISETP.GE.AND P3, PT, R200, UR4, PT ;  /* 0x00000004c8007c0c */ /* 0x000fe2000bf66270 */
[----:B---3--:R-:W-:Y:S01]  /*84a0*/  IMAD.MOV.U32 R15, RZ, RZ, R5 ;  /* 0x000000ffff0f7224 */ /* 0x008fe200078e0005 */
[----:B------:R-:W-:-:S09]  /*84b0*/  CS2R R28, SRZ ;  /* 0x00000000001c7805 */ /* 0x000fd2000001ff00 */
[----:B------:R-:W-:Y:S02]  /*84c0*/  @!P2 IMAD.WIDE R32, R188, 0x2, R8 ;  /* 0x00000002bc20a825 */ /* 0x000fe400078e0208 */
[C---:B------:R-:W-:Y:S02]  /*84d0*/  @!P3 SHF.L.U64.HI R24, R200.reuse, 0x1, R31 ;  /* 0x00000001c818b819 */ /* 0x040fe4000001021f */
[----:B------:R-:W-:Y:S01]  /*84e0*/  @!P3 IMAD.SHL.U32 R9, R200, 0x2, RZ ;  /* 0x00000002c809b824 */ /* 0x000fe200078e00ff */
[----:B------:R-:W-:Y:S02]  /*84f0*/  CS2R R26, SRZ ;  /* 0x00000000001a7805 */ /* 0x000fe4000001ff00 */
[----:B------:R-:W-:Y:S01]  /*8500*/  CS2R R20, SRZ ;  /* 0x0000000000147805 */ /* 0x000fe2000001ff00 */
[----:B----4-:R-:W-:Y:S01]  /*8510*/  @!P2 IMAD.WIDE R12, R188, 0x2, R14 ;  /* 0x00000002bc0ca825 */ /* 0x010fe200078e020e */
[----:B------:R1:W5:Y:S01]  /*8520*/  @!P2 LD.E.64 R28, desc[UR42][R32.64] ;  /* 0x0000002a201ca980 */ /* 0x000362000c101b00 */
[----:B------:R-:W-:-:S02]  /*8530*/  @!P3 IADD3 R10, P0, R0, R9, RZ ;  /* 0x00000009000ab210 */ /* 0x000fc40007f1e0ff */
[----:B------:R-:W-:Y:S01]  /*8540*/  @!P3 IADD3 R8, P1, R14, R9, RZ ;  /* 0x000000090e08b210 */ /* 0x000fe20007f3e0ff */
[----:B------:R1:W5:Y:S02]  /*8550*/  @!P2 LD.E.64 R26, desc[UR42][R12.64] ;  /* 0x0000002a0c1aa980 */ /* 0x000364000c101b00 */
[--C-:B------:R-:W-:Y:S02]  /*8560*/  @!P3 IMAD.X R11, R3, 0x1, R24.reuse, P0 ;  /* 0x00000001030bb824 */ /* 0x100fe400000e0618 */
[----:B------:R-:W-:Y:S01]  /*8570*/  @!P3 IMAD.X R9, R5, 0x1, R24, P1 ;  /* 0x000000010509b824 */ /* 0x000fe200008e0618 */
[----:B------:R-:W-:Y:S02]  /*8580*/  CS2R R24, SRZ ;  /* 0x0000000000187805 */ /* 0x000fe4000001ff00 */
[----:B------:R1:W5:Y:S04]  /*8590*/  @!P3 LD.E.64 R20, desc[UR42][R10.64] ;  /* 0x0000002a0a14b980 */ /* 0x000368000c101b00 */
[----:B------:R1:W5:Y:S02]  /*85a0*/  @!P3 LD.E.64 R24, desc[UR42][R8.64] ;  /* 0x0000002a0818b980 */ /* 0x000364000c101b00 */
.L_x_5683:
[----:B------:R-:W-:Y:S05]  /*85b0*/  BSYNC B1 ;  /* 0x0000000000017941 */ /* 0x000fea0003800000 */
.L_x_5682:
[----:B-1---5:R-:W-:Y:S01]  /*85c0*/  IMAD.MOV.U32 R3, RZ, RZ, R27 ;  /* 0x000000ffff037224 */ /* 0x022fe200078e001b */
[----:B------:R-:W-:Y:S01]  /*85d0*/  UMOV UR4, 0xffffffff ;  /* 0xffffffff00047882 */ /* 0x000fe20000000000 */
[----:B---3--:R-:W-:Y:S02]  /*85e0*/  IMAD.MOV.U32 R5, RZ, RZ, R24 ;  /* 0x000000ffff057224 */ /* 0x008fe400078e0018 */
[----:B------:R-:W-:Y:S02]  /*85f0*/  IMAD.MOV.U32 R8, RZ, RZ, R25 ;  /* 0x000000ffff087224 */ /* 0x000fe400078e0019 */
[----:B--2---:R-:W-:Y:S01]  /*8600*/  IMAD.MOV.U32 R0, RZ, RZ, R26 ;  /* 0x000000ffff007224 */ /* 0x004fe200078e001a */
        /* <DEDUP_REMOVED lines=8> */
[----:B------:R-:W-:Y:S02]  /*8690*/  CS2R R8, SRZ ;  /* 0x0000000000087805 */ /* 0x000fe4000001ff00 */
[----:B------:R-:W-:Y:S02]  /*86a0*/  PRMT R40, R40, 0x5410, R0 ;  /* 0x0000541028287816 */ /* 0x000fe40000000000 */
[----:B------:R-:W-:Y:S01]  /*86b0*/  PRMT R44, R44, 0x5410, R3 ;  /* 0x000054102c2c7816 */ /* 0x000fe20000000003 */
[----:B------:R-:W-:Y:S06]  /*86c0*/  BRA.DIV UR4, `(.L_x_5684) ;  /* 0x000001a604b87947 */ /* 0x000fec000b800000 */
[----:B------:R1:W2:Y:S04]  /*86d0*/  SHFL.IDX PT, R3, R6, 0x1, 0x1c1f ;  /* 0x003c1f0006037f89 */ /* 0x0002a800000e0000 */
[----:B0-----:R-:W0:Y:S04]  /*86e0*/  SHFL.IDX PT, R4, R4, 0x1, 0x1c1f ;  /* 0x003c1f0004047f89 */ /* 0x001e2800000e0000 */
[----:B------:R-:W3:Y:S04]  /*86f0*/  SHFL.IDX PT, R7, R7, 0x1, 0x1c1f ;  /* 0x003c1f0007077f89 */ /* 0x000ee800000e0000 */
[----:B------:R1:W0:Y:S02]  /*8700*/  SHFL.IDX PT, R0, R30, 0x1, 0x1c1f ;  /* 0x003c1f001e007f89 */ /* 0x00022400000e0000 */
.L_x_6024:
[----:B------:R-:W-:Y:S01]  /*8710*/  VIADD R34, R34, 0x20 ;  /* 0x0000002022227836 */ /* 0x000fe20000000000 */
[----:B------:R-:W-:Y:S01]  /*8720*/  LEA.HI R5, R219, R219, RZ, 0x1 ;  /* 0x000000dbdb057211 */ /* 0x000fe200078f08ff */
[----:B------:R-:W-:Y:S01]  /*8730*/  BSSY B1, `(.L_x_5685) ;  /* 0x0000020000017945 */ /* 0x000fe20003800000 */
[----:B------:R-:W-:Y:S01]  /*8740*/  IMAD.SHL.U32 R38, R195, 0x40, RZ ;  /* 0x00000040c3267824 */ /* 0x000fe200078e00ff */
[----:B------:R-:W-:Y:S02]  /*8750*/  CS2R R10, SRZ ;  /* 0x00000000000a7805 */ /* 0x000fe4000001ff00 */
[----:B------:R-:W-:Y:S02]  /*8760*/  ISETP.GE.AND P0, PT, R34, R37, PT ;  /* 0x000000252200720c */ /* 0x000fe40003f06270 */
[----:B----4-:R-:W-:Y:S02]  /*8770*/  CS2R R14, SRZ ;  /* 0x00000000000e7805 */ /* 0x010fe4000001ff00 */
[----:B-1----:R-:W-:-:S02]  /*8780*/  LOP3.LUT R6, R5, 0xfffffffe, RZ, 0xc0, !PT ;  /* 0xfffffffe05067812 */ /* 0x002fc400078ec0ff */
[----:B------:R-:W-:-:S03]  /*8790*/  CS2R R12, SRZ ;  /* 0x00000000000c7805 */ /* 0x000fc6000001ff00 */
[----:B------:R-:W-:-:S05]  /*87a0*/  IMAD.IADD R6, R219, 0x1, -R6 ;  /* 0x00000001db067824 */ /* 0x000fca00078e0a06 */
[----:B------:R-:W-:Y:S01]  /*87b0*/  SHF.L.U32 R35, R6, 0x1f, RZ ;  /* 0x0000001f06237819 */ /* 0x000fe200000006ff */
[----:B------:R-:W-:Y:S06]  /*87c0*/  @P0 BRA `(.L_x_5686) ;  /* 0x0000000000580947 */ /* 0x000fec0003800000 */
[----:B------:R-:W-:Y:S01]  /*87d0*/  ULDC UR4, c[0x0][0x3f4] ;  /* 0x0000fd0000047ab9 */ /* 0x000fe20000000800 */
[----:B--2---:R-:W-:Y:S01]  /*87e0*/  IMAD.MOV.U32 R5, RZ, RZ, R3 ;  /* 0x000000ffff057224 */ /* 0x004fe200078e0003 */
[----:B------:R-:W-:Y:S02]  /*87f0*/  ISETP.GE.AND P2, PT, R188, UR4, PT ;  /* 0x00000004bc007c0c */ /* 0x000fe4000bf46270 */
[----:B------:R-:W-:Y:S02]  /*8800*/  CS2R R14, SRZ ;  /* 0x00000000000e7805 */ /* 0x000fe4000001ff00 */
[----:B------:R-:W-:Y:S01]  /*8810*/  ISETP.GE.AND P3, PT, R200, UR4, PT ;  /* 0x00000004c8007c0c */ /* 0x000fe2000bf66270 */
[----:B0-----:R-:W-:Y:S02]  /*8820*/  IMAD.MOV.U32 R10, RZ, RZ, R0 ;  /* 0x000000ffff0a7224 */ /* 0x001fe400078e0000 */
[----:B---3--:R-:W-:-:S06]  /*8830*/  IMAD.MOV.U32 R11, RZ, RZ, R7 ;  /* 0x000000ffff0b7224 */ /* 0x008fcc00078e0007 */
[----:B------:R-:W-:-:S04]  /*8840*/  @!P2 IMAD.WIDE R32, R188, 0x2, R4 ;  /* 0x00000002bc20a825 */ /* 0x000fc800078e0204 */
[C---:B------:R-:W-:Y:S01]  /*8850*/  @!P3 SHF.L.U64.HI R34, R200.reuse, 0x1, R31 ;  /* 0x00000001c822b819 */ /* 0x040fe2000001021f */
[----:B------:R-:W-:Y:S01]  /*8860*/  @!P3 IMAD.SHL.U32 R5, R200, 0x2, RZ ;  /* 0x00000002c805b824 */ /* 0x000fe200078e00ff */
[----:B------:R-:W-:Y:S01]  /*8870*/  CS2R R8, SRZ ;  /* 0x0000000000087805 */ /* 0x000fe2000001ff00 */
[----:B------:R-:W-:Y:S01]  /*8880*/  @!P2 IMAD.WIDE R30, R188, 0x2, R10 ;  /* 0x00000002bc1ea825 */ /* 0x000fe200078e020a */
[----:B------:R-:W-:Y:S01]  /*8890*/  CS2R R12, SRZ ;  /* 0x00000000000c7805 */ /* 0x000fe2000001ff00 */
[----:B------:R1:W5:Y:S01]  /*88a0*/  @!P2 LD.E.64 R14, desc[UR42][R32.64] ;  /* 0x0000002a200ea980 */ /* 0x000362000c101b00 */
[-C--:B------:R-:W-:Y:S02]  /*88b0*/  @!P3 IADD3 R4, P0, R4, R5.reuse, RZ ;  /* 0x000000050404b210 */ /* 0x080fe40007f1e0ff */
[----:B------:R-:W-:Y:S02]  /*88c0*/  CS2R R10, SRZ ;  /* 0x00000000000a7805 */ /* 0x000fe4000001ff00 */
[----:B------:R-:W-:Y:S01]  /*88d0*/  @!P3 IADD3 R6, P1, R0, R5, RZ ;  /* 0x000000050006b210 */ /* 0x000fe20007f3e0ff */
[----:B------:R1:W5:Y:S01]  /*88e0*/  @!P2 LD.E.64 R8, desc[UR42][R30.64] ;  /* 0x0000002a1e08a980 */ /* 0x000362000c101b00 */
[----:B------:R-:W-:-:S03]  /*88f0*/  @!P3 IMAD.X R5, R3, 0x1, R34, P0 ;  /* 0x000000010305b824 */ /* 0x000fc600000e0622 */
[----:B------:R-:W-:Y:S02]  /*8900*/  @!P3 IMAD.X R7, R7, 0x1, R34, P1 ;  /* 0x000000010707b824 */ /* 0x000fe400008e0622 */
[----:B------:R1:W5:Y:S04]  /*8910*/  @!P3 LD.E.64 R12, desc[UR42][R4.64] ;  /* 0x0000002a040cb980 */ /* 0x000368000c101b00 */
[----:B------:R1:W5:Y:S02]  /*8920*/  @!P3 LD.E.64 R10, desc[UR42][R6.64] ;  /* 0x0000002a060ab980 */ /* 0x000364000c101b00 */
.L_x_5686:
[----:B------:R-:W-:Y:S05]  /*8930*/  BSYNC B1 ;  /* 0x0000000000017941 */ /* 0x000fea0003800000 */
.L_x_5685:
[----:B------:R-:W4:Y:S01]  /*8940*/  SYNCS.PHASECHK.TRANS64.TRYWAIT P0, [R2+URZ+0x28c00], R35 ;  /* 0x028c0023020075a7 */ /* 0x000f22000800017f */
[----:B--2---:R-:W-:Y:S01]  /*8950*/  LOP3.LUT R3, R38, 0x1c0, RZ, 0xc0, !PT ;  /* 0x000001c026037812 */ /* 0x004fe200078ec0ff */
[----:B01---5:R-:W-:Y:S01]  /*8960*/  IMAD.MOV.U32 R4, RZ, RZ, R8 ;  /* 0x000000ffff047224 */ /* 0x023fe200078e0008 */
[----:B------:R-:W-:Y:S01]  /*8970*/  VIADDMNMX R31, R37, -R192, 0x40, PT ;  /* 0x00000040251f7446 */ /* 0x000fe200038009c0 */
[----:B------:R-:W-:Y:S01]  /*8980*/  IMAD.MOV.U32 R6, RZ, RZ, R14 ;  /* 0x000000ffff067224 */ /* 0x000fe200078e000e */
[----:B------:R-:W-:Y:S01]  /*8990*/  LOP3.LUT R0, R3, 0x18, R16, 0xf8, !PT ;  /* 0x0000001803007812 */ /* 0x000fe200078ef810 */
[----:B------:R-:W-:Y:S01]  /*89a0*/  IMAD.MOV.U32 R5, RZ, RZ, R11 ;  /* 0x000000ffff057224 */ /* 0x000fe200078e000b */
[----:B------:R-:W-:Y:S01]  /*89b0*/  SHF.R.U32.HI R3, RZ, 0x3, R3 ;  /* 0x00000003ff037819 */ /* 0x000fe20000011603 */
[----:B------:R-:W-:Y:S01]  /*89c0*/  BSSY B1, `(.L_x_5687) ;  /* 0x0000013000017945 */ /* 0x000fe20003800000 */
[----:B------:R-:W-:Y:S01]  /*89d0*/  PRMT R46, R4, 0x7610, R46 ;  /* 0x00007610042e7816 */ /* 0x000fe2000000002e */
[----:B------:R-:W-:Y:S01]  /*89e0*/  IMAD.MOV.U32 R4, RZ, RZ, R10 ;  /* 0x000000ffff047224 */ /* 0x000fe200078e000a */
[----:B------:R-:W-:Y:S01]  /*89f0*/  LOP3.LUT R0, R0, R3, RZ, 0x3c, !PT ;  /* 0x0000000300007212 */ /* 0x000fe200078e3cff */
[----:B------:R-:W-:Y:S01]  /*8a00*/  IMAD.MOV.U32 R3, RZ, RZ, R9 ;  /* 0x000000ffff037224 */ /* 0x000fe200078e0009 */
[----:B------:R-:W-:Y:S01]  /*8a10*/  PRMT R30, R5, 0x7610, R30 ;  /* 0x00007610051e7816 */ /* 0x000fe2000000001e */
[----:B------:R-:W-:Y:S01]  /*8a20*/  IMAD.MOV.U32 R5, RZ, RZ, R13 ;  /* 0x000000ffff057224 */ /* 0x000fe200078e000d */
[----:B------:R-:W-:Y:S01]  /*8a30*/  PRMT R47, R4, 0x5410, R6 ;  /* 0x00005410042f7816 */ /* 0x000fe20000000006 */
[----:B------:R-:W-:Y:S01]  /*8a40*/  IMAD.MOV.U32 R4, RZ, RZ, R12 ;  /* 0x000000ffff047224 */ /* 0x000fe200078e000c */
[----:B------:R-:W-:Y:S01]  /*8a50*/  PRMT R46, R46, 0x5410, R3 ;  /* 0x000054102e2e7816 */ /* 0x000fe20000000003 */
[----:B------:R-:W-:Y:S01]  /*8a60*/  IMAD R3, R203, 0x200, R0 ;  /* 0x00000200cb037824 */ /* 0x000fe200078e0200 */
[----:B------:R-:W-:Y:S01]  /*8a70*/  LOP3.LUT P2, RZ, R195, 0x4, RZ, 0xc0, !PT ;  /* 0x00000004c3ff7812 */ /* 0x000fe2000784c0ff */
[----:B------:R-:W-:Y:S01]  /*8a80*/  IMAD.MOV.U32 R0, RZ, RZ, R15 ;  /* 0x000000ffff007224 */ /* 0x000fe200078e000f */
[----:B------:R-:W-:Y:S01]  /*8a90*/  ISETP.GE.AND P1, PT, R186, R31, PT ;  /* 0x0000001fba00720c */ /* 0x000fe20003f26270 */
[----:B------:R-:W-:-:S03]  /*8aa0*/  IMAD R3, R3, 0x2, R2 ;  /* 0x0000000203037824 */ /* 0x000fc600078e0202 */
[----:B------:R-:W-:Y:S01]  /*8ab0*/  PRMT R48, R0, 0x5410, R4 ;  /* 0x0000541000307816 */ /* 0x000fe20000000004 */
[C---:B------:R-:W-:Y:S02]  /*8ac0*/  VIADD R4, R3.reuse, 0x20400 ;  /* 0x0002040003047836 */ /* 0x040fe40000000000 */
[----:B------:R-:W-:Y:S01]  /*8ad0*/  VIADD R0, R3, 0x20440 ;  /* 0x0002044003007836 */ /* 0x000fe20000000000 */
[----:B----4-:R-:W-:Y:S06]  /*8ae0*/  @!P0 BRA `(.L_x_5688) ;  /* 0x000001a400248947 */ /* 0x010fec0003800000 */
.L_x_6025:
[----:B------:R-:W-:Y:S05]  /*8af0*/  BSYNC B1 ;  /* 0x0000000000017941 */ /* 0x000fea0003800000 */
.L_x_5687:
[----:B------:R-:W-:Y:S01]  /*8b00*/  BSSY B1, `(.L_x_5689) ;  /* 0x000005f000017945 */ /* 0x000fe20003800000 */
[----:B------:R-:W-:Y:S01]  /*8b10*/  PRMT R30, R30, 0x5410, R5 ;  /* 0x000054101e1e7816 */ /* 0x000fe20000000005 */
[----:B------:R-:W-:Y:S02]  /*8b20*/  @P2 VIADD R0, R4, 0xffffffc0 ;  /* 0xffffffc004002836 */ /* 0x000fe40000000000 */
[----:B------:R-:W-:Y:S05]  /*8b30*/  @P1 BRA `(.L_x_5690) ;  /* 0x00000004006c1947 */ /* 0x000fea0003800000 */
[----:B------:R-:W1:Y:S01]  /*8b40*/  LDC R5, c[0x0][0x3f4] ;  /* 0x0000fd00ff057b82 */ /* 0x000e620000000800 */
[----:B------:R-:W-:Y:S01]  /*8b50*/  BSSY B2, `(.L_x_5691) ;  /* 0x000002e000027945 */ /* 0x000fe20003800000 */
[-C--:B-1----:R-:W-:Y:S02]  /*8b60*/  ISETP.GE.AND P0, PT, R188, R5.reuse, PT ;  /* 0x00000005bc00720c */ /* 0x082fe40003f06270 */
[----:B------:R-:W-:-:S11]  /*8b70*/  ISETP.GE.AND P1, PT, R200, R5, PT ;  /* 0x00000005c800720c */ /* 0x000fd60003f26270 */
[----:B------:R-:W-:Y:S05]  /*8b80*/  @P0 BRA `(.L_x_5692) ;  /* 0x0000000000a80947 */ /* 0x000fea0003800000 */
[----:B---3--:R-:W1:Y:S01]  /*8b90*/  LDS.128 R4, [R3+0x20400] ;  /* 0x0204000003047984 */ /* 0x008e620000000c00 */
[----:B------:R-:W-:Y:S01]  /*8ba0*/  SHF.R.U32.HI R33, RZ, 0x10, R29 ;  /* 0x00000010ff217819 */ /* 0x000fe2000001161d */
[--C-:B------:R-:W-:Y:S01]  /*8bb0*/  HADD2.F32 R34, -RZ, R40.reuse.H0_H0 ;  /* 0x20000028ff227230 */ /* 0x100fe20000004100 */
[----:B0-----:R-:W-:Y:S01]  /*8bc0*/  SHF.R.U32.HI R35, RZ, 0x10, R27 ;  /* 0x00000010ff237819 */ /* 0x001fe2000001161b */
[----:B------:R-:W-:Y:S01]  /*8bd0*/  HADD2.F32 R32, -RZ, R40.H1_H1 ;  /* 0x30000028ff207230 */ /* 0x000fe20000004100 */
[----:B------:R-:W-:Y:S01]  /*8be0*/  SHF.R.U64 R41, R28, 0x10, R29 ;  /* 0x000000101c297819 */ /* 0x000fe2000000121d */
[----:B------:R-:W-:Y:S01]  /*8bf0*/  HADD2.F32 R33, -RZ, R33.H0_H0 ;  /* 0x20000021ff217230 */ /* 0x000fe20000004100 */
[----:B------:R-:W-:Y:S01]  /*8c00*/  SHF.R.U64 R39, R26, 0x10, R27 ;  /* 0x000000101a277819 */ /* 0x000fe2000000121b */
[----:B------:R-:W-:Y:S02]  /*8c10*/  HADD2.F32 R35, -RZ, R35.H0_H0 ;  /* 0x20000023ff237230 */ /* 0x000fe40000004100 */
[----:B-1----:R-:W-:-:S02]  /*8c20*/  HADD2.F32 R28, -RZ, R7.H0_H0 ;  /* 0x20000007ff1c7230 */ /* 0x002fc40000004100 */
[----:B------:R-:W-:Y:S02]  /*8c30*/  HADD2.F32 R29, -RZ, R7.H1_H1 ;  /* 0x30000007ff1d7230 */ /* 0x000fe40000004100 */
[--C-:B------:R-:W-:Y:S02]  /*8c40*/  HADD2.F32 R7, -RZ, R4.reuse.H0_H0 ;  /* 0x20000004ff077230 */ /* 0x100fe40000004100 */
[----:B------:R-:W-:Y:S02]  /*8c50*/  HADD2.F32 R4, -RZ, R4.H1_H1 ;  /* 0x30000004ff047230 */ /* 0x000fe40000004100 */
[C---:B------:R-:W-:Y:S01]  /*8c60*/  FMUL.FTZ R40, R29.reuse, R33 ;  /* 0x000000211d287220 */ /* 0x040fe20000410000 */
[-C--:B------:R-:W-:Y:S01]  /*8c70*/  FMUL.FTZ R37, R29, R35.reuse ;  /* 0x000000231d257220 */ /* 0x080fe20000410000 */
[--C-:B------:R-:W-:Y:S02]  /*8c80*/  HADD2.F32 R26, -RZ, R6.reuse.H0_H0 ;  /* 0x20000006ff1a7230 */ /* 0x100fe40000004100 */
[----:B------:R-:W-:Y:S01]  /*8c90*/  FMUL.FTZ R38, R4, R34 ;  /* 0x0000002204267220 */ /* 0x000fe20000410000 */
[----:B------:R-:W-:Y:S01]  /*8ca0*/  FFMA.FTZ R42, R28, R35, R40 ;  /* 0x000000231c2a7223 */ /* 0x000fe20000010028 */
[----:B------:R-:W-:-:S02]  /*8cb0*/  HADD2.F32 R27, -RZ, R6.H1_H1 ;  /* 0x30000006ff1b7230 */ /* 0x000fc40000004100 */
[-C--:B------:R-:W-:Y:S01]  /*8cc0*/  FMUL.FTZ R40, R4, R32.reuse ;  /* 0x0000002004287220 */ /* 0x080fe20000410000 */
[C---:B------:R-:W-:Y:S01]  /*8cd0*/  FFMA.FTZ R38, R7.reuse, R32, -R38 ;  /* 0x0000002007267223 */ /* 0x040fe20000010826 */
[----:B------:R-:W-:Y:S02]  /*8ce0*/  HADD2.F32 R6, -RZ, R5.H0_H0 ;  /* 0x20000005ff067230 */ /* 0x000fe40000004100 */
[----:B------:R-:W-:Y:S01]  /*8cf0*/  FFMA.FTZ R37, R28, R33, -R37 ;  /* 0x000000211c257223 */ /* 0x000fe20000010825 */
[----:B------:R-:W-:Y:S02]  /*8d00*/  HADD2.F32 R32, -RZ, R43.H0_H0 ;  /* 0x2000002bff207230 */ /* 0x000fe40000004100 */
[----:B------:R-:W-:Y:S01]  /*8d10*/  FFMA.FTZ R33, R7, R34, R40 ;  /* 0x0000002207217223 */ /* 0x000fe20000010028 */
[----:B------:R-:W-:Y:S02]  /*8d20*/  HADD2.F32 R5, -RZ, R5.H1_H1 ;  /* 0x30000005ff057230 */ /* 0x000fe40000004100 */
[----:B------:R-:W-:-:S02]  /*8d30*/  HADD2.F32 R28, -RZ, R44.H1_H1 ;  /* 0x3000002cff1c7230 */ /* 0x000fc40000004100 */
[C---:B------:R-:W-:Y:S01]  /*8d40*/  FMUL.FTZ R35, R27.reuse, R32 ;  /* 0x000000201b237220 */ /* 0x040fe20000410000 */
[----:B------:R-:W-:Y:S02]  /*8d50*/  HADD2.F32 R29, -RZ, R39.H0_H0 ;  /* 0x20000027ff1d7230 */ /* 0x000fe40000004100 */
[----:B------:R-:W-:Y:S02]  /*8d60*/  HADD2.F32 R4, -RZ, R41.H0_H0 ;  /* 0x20000029ff047230 */ /* 0x000fe40000004100 */
[-C--:B------:R-:W-:Y:S01]  /*8d70*/  FMUL.FTZ R27, R27, R28.reuse ;  /* 0x0000001c1b1b7220 */ /* 0x080fe20000410000 */
[C---:B------:R-:W-:Y:S01]  /*8d80*/  FFMA.FTZ R35, R26.reuse, R28, -R35 ;  /* 0x0000001c1a237223 */ /* 0x040fe20000010823 */
[C---:B------:R-:W-:Y:S01]  /*8d90*/  FMUL.FTZ R7, R5.reuse, R29 ;  /* 0x0000001d05077220 */ /* 0x040fe20000410000 */
[----:B------:R-:W-:Y:S01]  /*8da0*/  FMUL.FTZ R34, R5, R4 ;  /* 0x0000000405227220 */ /* 0x000fe20000410000 */
[----:B------:R-:W-:Y:S02]  /*8db0*/  FFMA.FTZ R26, R26, R32, R27 ;  /* 0x000000201a1a7223 */ /* 0x000fe4000001001b */
[----:B------:R-:W-:Y:S01]  /*8dc0*/  FFMA.FTZ R5, R6, R4, -R7 ;  /* 0x0000000406057223 */ /* 0x000fe20000010807 */
[----:B------:R-:W-:Y:S01]  /*8dd0*/  F2FP.F16.F32.PACK_AB R7, R42, R37 ;  /* 0x000000252a07723e */ /* 0x000fe200000000ff */
[----:B------:R-:W-:Y:S01]  /*8de0*/  FFMA.FTZ R34, R6, R29, R34 ;  /* 0x0000001d06227223 */ /* 0x000fe20000010022 */
[----:B------:R-:W-:-:S02]  /*8df0*/  F2FP.F16.F32.PACK_AB R4, R33, R38 ;  /* 0x000000262104723e */ /* 0x000fc400000000ff */
[----:B------:R-:W-:Y:S02]  /*8e00*/  F2FP.F16.F32.PACK_AB R6, R26, R35 ;  /* 0x000000231a06723e */ /* 0x000fe400000000ff */
[----:B------:R-:W-:-:S05]  /*8e10*/  F2FP.F16.F32.PACK_AB R5, R34, R5 ;  /* 0x000000052205723e */ /* 0x000fca00000000ff */
[----:B------:R1:W-:Y:S02]  /*8e20*/  STS.128 [R3+0x20400], R4 ;  /* 0x0204000403007388 */ /* 0x0003e40000000c00 */
.L_x_5692:
[----:B------:R-:W-:Y:S05]  /*8e30*/  BSYNC B2 ;  /* 0x0000000000027941 */ /* 0x000fea0003800000 */
.L_x_5691:
[----:B------:R-:W-:Y:S05]  /*8e40*/  @P1 BRA `(.L_x_5690) ;  /* 0x0000000000a81947 */ /* 0x000fea0003800000 */
[----:B-1-3--:R-:W1:Y:S01]  /*8e50*/  LDS.128 R4, [R0] ;  /* 0x0000000000047984 */ /* 0x00ae620000000c00 */
[----:B------:R-:W-:Y:S01]  /*8e60*/  SHF.R.U32.HI R27, RZ, 0x10, R21 ;  /* 0x00000010ff1b7819 */ /* 0x000fe20000011615 */
[----:B------:R-:W-:Y:S01]  /*8e70*/  HADD2.F32 R28, -RZ, R43.H1_H1 ;  /* 0x3000002bff1c7230 */ /* 0x000fe20000004100 */
[--C-:B------:R-:W-:Y:S01]  /*8e80*/  SHF.R.U32.HI R29, RZ, 0x10, R25.reuse ;  /* 0x00000010ff1d7819 */ /* 0x100fe20000011619 */
[----:B------:R-:W-:Y:S01]  /*8e90*/  HADD2.F32 R26, -RZ, R45.H0_H0 ;  /* 0x2000002dff1a7230 */ /* 0x000fe20000004100 */
[----:B0-----:R-:W-:Y:S01]  /*8ea0*/  SHF.R.U64 R35, R24, 0x10, R25 ;  /* 0x0000001018237819 */ /* 0x001fe20000001219 */
        /* <DEDUP_REMOVED lines=15> */
[--C-:B------:R-:W-:Y:S02]  /*8fa0*/  HADD2.F32 R6, -RZ, R5.reuse.H0_H0 ;  /* 0x20000005ff067230 */ /* 0x100fe40000004100 */
        /* <DEDUP_REMOVED lines=19> */
[----:B------:R2:W-:Y:S02]  /*90e0*/  STS.128 [R0], R4 ;  /* 0x0000000400007388 */ /* 0x0005e40000000c00 */
.L_x_5690:
[----:B------:R-:W-:Y:S05]  /*90f0*/  BSYNC B1 ;  /* 0x0000000000017941 */ /* 0x000fea0003800000 */
.L_x_5689:
[----:B------:R-:W-:-:S13]  /*9100*/  ISETP.GE.AND P0, PT, R36, R31, PT ;  /* 0x0000001f2400720c */ /* 0x000fda0003f06270 */
[----:B------:R-:W-:Y:S05]  /*9110*/  @P0 BRA `(.L_x_5693) ;  /* 0x0000001800640947 */ /* 0x000fea0003800000 */
[----:B-12---:R-:W1:Y:S01]  /*9120*/  LDC R5, c[0x0][0x3f4] ;  /* 0x0000fd00ff057b82 */ /* 0x006e620000000800 */
[----:B------:R-:W-:Y:S01]  /*9130*/  BSSY B1, `(.L_x_5694) ;  /* 0x000002e000017945 */ /* 0x000fe20003800000 */
[-C--:B-1----:R-:W-:Y:S02]  /*9140*/  ISETP.GE.AND P0, PT, R188, R5.reuse, PT ;  /* 0x00000005bc00720c */ /* 0x082fe40003f06270 */
[----:B------:R-:W-:-:S11]  /*9150*/  ISETP.GE.AND P1, PT, R200, R5, PT ;  /* 0x00000005c800720c */ /* 0x000fd60003f26270 */
[----:B------:R-:W-:Y:S05]  /*9160*/  @P0 BRA `(.L_x_5695) ;  /* 0x0000000000a80947 */ /* 0x000fea0003800000 */
[----:B---3--:R-:W1:Y:S01]  /*9170*/  LDS.128 R4, [R3+0x21400] ;  /* 0x0214000003047984 */ /* 0x008e620000000c00 */
        /* <DEDUP_REMOVED lines=22> */
[----:B------:R-:W-:Y:S02]  /*92e0*/  HADD2.F32 R20, -RZ, R46.H1_H1 ;  /* 0x3000002eff147230 */ /* 0x000fe40000004100 */
[----:B------:R-:W-:Y:S01]  /*92f0*/  FFMA.FTZ R21, R7, R24, R28 ;  /* 0x0000001807157223 */ /* 0x000fe2000001001c */
[----:B------:R-:W-:Y:S02]  /*9300*/  HADD2.F32 R5, -RZ, R5.H1_H1 ;  /* 0x30000005ff057230 */ /* 0x000fe40000004100 */
[----:B------:R-:W-:-:S02]  /*9310*/  HADD2.F32 R14, -RZ, R48.H0_H0 ;  /* 0x20000030ff0e7230 */ /* 0x000fc40000004100 */
        /* <DEDUP_REMOVED lines=15> */
.L_x_5695:
[----:B------:R-:W-:Y:S05]  /*9410*/  BSYNC B1 ;  /* 0x0000000000017941 */ /* 0x000fea0003800000 */
.L_x_5694:
[----:B------:R-:W-:Y:S05]  /*9420*/  @P1 BRA `(.L_x_5693) ;  /* 0x0000001400a01947 */ /* 0x000fea0003800000 */
[----:B-1-3--:R-:W1:Y:S01]  /*9430*/  LDS.128 R4, [R0+0x1000] ;  /* 0x0010000000047984 */ /* 0x00ae620000000c00 */
[----:B------:R-:W-:Y:S02]  /*9440*/  SHF.R.U64 R24, R12, 0x10, R13 ;  /* 0x000000100c187819 */ /* 0x000fe4000000120d */
[----:B------:R-:W-:Y:S02]  /*9450*/  SHF.R.U32.HI R14, RZ, 0x10, R11 ;  /* 0x00000010ff0e7819 */ /* 0x000fe4000001160b */
[----:B------:R-:W-:Y:S01]  /*9460*/  SHF.R.U32.HI R12, RZ, 0x10, R13 ;  /* 0x00000010ff0c7819 */ /* 0x000fe2000001160d */
[----:B------:R-:W-:Y:S01]  /*9470*/  HADD2.F32 R13, -RZ, R47.H0_H0 ;  /* 0x2000002fff0d7230 */ /* 0x000fe20000004100 */
[----:B------:R-:W-:Y:S01]  /*9480*/  SHF.R.U64 R21, R10, 0x10, R11 ;  /* 0x000000100a157819 */ /* 0x000fe2000000120b */
[----:B------:R-:W-:Y:S02]  /*9490*/  HADD2.F32 R14, -RZ, R14.H0_H0 ;  /* 0x2000000eff0e7230 */ /* 0x000fe40000004100 */
[----:B------:R-:W-:-:S02]  /*94a0*/  HADD2.F32 R12, -RZ, R12.H0_H0 ;  /* 0x2000000cff0c7230 */ /* 0x000fc40000004100 */
[----:B------:R-:W-:Y:S02]  /*94b0*/  HADD2.F32 R11, -RZ, R48.H1_H1 ;  /* 0x30000030ff0b7230 */ /* 0x000fe40000004100 */
[--C-:B-1----:R-:W-:Y:S02]  /*94c0*/  HADD2.F32 R10, -RZ, R7.reuse.H1_H1 ;  /* 0x30000007ff0a7230 */ /* 0x102fe40000004100 */
[--C-:B------:R-:W-:Y:S02]  /*94d0*/  HADD2.F32 R3, -RZ, R4.reuse.H0_H0 ;  /* 0x20000004ff037230 */ /* 0x100fe40000004100 */
[----:B------:R-:W-:Y:S02]  /*94e0*/  HADD2.F32 R4, -RZ, R4.H1_H1 ;  /* 0x30000004ff047230 */ /* 0x000fe40000004100 */
[C---:B------:R-:W-:Y:S01]  /*94f0*/  FMUL.FTZ R20, R10.reuse, R14 ;  /* 0x0000000e0a147220 */ /* 0x040fe20000410000 */
[----:B------:R-:W-:Y:S02]  /*9500*/  HADD2.F32 R9, -RZ, R7.H0_H0 ;  /* 0x20000007ff097230 */ /* 0x000fe40000004100 */
[----:B------:R-:W-:Y:S01]  /*9510*/  FMUL.FTZ R15, R10, R12 ;  /* 0x0000000c0a0f7220 */ /* 0x000fe20000410000 */
[----:B------:R-:W-:-:S02]  /*9520*/  HADD2.F32 R7, -RZ, R6.H0_H0 ;  /* 0x20000006ff077230 */ /* 0x000fc40000004100 */
[C---:B------:R-:W-:Y:S01]  /*9530*/  FMUL.FTZ R10, R4.reuse, R13 ;  /* 0x0000000d040a7220 */ /* 0x040fe20000410000 */
[----:B------:R-:W-:Y:S02]  /*9540*/  HADD2.F32 R8, -RZ, R6.H1_H1 ;  /* 0x30000006ff087230 */ /* 0x000fe40000004100 */
[----:B------:R-:W-:Y:S01]  /*9550*/  FFMA.FTZ R20, R9, R12, -R20 ;  /* 0x0000000c09147223 */ /* 0x000fe20000010814 */
[-C--:B------:R-:W-:Y:S01]  /*9560*/  FMUL.FTZ R12, R4, R11.reuse ;  /* 0x0000000b040c7220 */ /* 0x080fe20000410000 */
[----:B------:R-:W-:Y:S01]  /*9570*/  FFMA.FTZ R11, R3, R11, -R10 ;  /* 0x0000000b030b7223 */ /* 0x000fe2000001080a */
[--C-:B------:R-:W-:Y:S02]  /*9580*/  HADD2.F32 R10, -RZ, R30.reuse.H0_H0 ;  /* 0x2000001eff0a7230 */ /* 0x100fe40000004100 */
[----:B------:R-:W-:Y:S01]  /*9590*/  FFMA.FTZ R15, R9, R14, R15 ;  /* 0x0000000e090f7223 */ /* 0x000fe2000001000f */
[----:B------:R-:W-:Y:S02]  /*95a0*/  HADD2.F32 R6, -RZ, R5.H0_H0 ;  /* 0x20000005ff067230 */ /* 0x000fe40000004100 */
[----:B------:R-:W-:Y:S01]  /*95b0*/  FFMA.FTZ R12, R3, R13, R12 ;  /* 0x0000000d030c7223 */ /* 0x000fe2000001000c */
[----:B------:R-:W-:-:S02]  /*95c0*/  HADD2.F32 R30, -RZ, R30.H1_H1 ;  /* 0x3000001eff1e7230 */ /* 0x000fc40000004100 */
[C---:B------:R-:W-:Y:S01]  /*95d0*/  FMUL.FTZ R14, R8.reuse, R10 ;  /* 0x0000000a080e7220 */ /* 0x040fe20000410000 */
[----:B------:R-:W-:Y:S02]  /*95e0*/  HADD2.F32 R5, -RZ, R5.H1_H1 ;  /* 0x30000005ff057230 */ /* 0x000fe40000004100 */
[----:B------:R-:W-:Y:S02]  /*95f0*/  HADD2.F32 R9, -RZ, R21.H0_H0 ;  /* 0x20000015ff097230 */ /* 0x000fe40000004100 */
[-C--:B------:R-:W-:Y:S01]  /*9600*/  FMUL.FTZ R13, R8, R30.reuse ;  /* 0x0000001e080d7220 */ /* 0x080fe20000410000 */
[----:B------:R-:W-:Y:S02]  /*9610*/  HADD2.F32 R4, -RZ, R24.H0_H0 ;  /* 0x20000018ff047230 */ /* 0x000fe40000004100 */
[----:B------:R-:W-:Y:S01]  /*9620*/  FFMA.FTZ R14, R7, R30, -R14 ;  /* 0x0000001e070e7223 */ /* 0x000fe2000001080e */
[----:B------:R-:W-:Y:S01]  /*9630*/  FMUL.FTZ R3, R5, R9 ;  /* 0x0000000905037220 */ /* 0x000fe20000410000 */
[----:B------:R-:W-:Y:S01]  /*9640*/  FFMA.FTZ R13, R7, R10, R13 ;  /* 0x0000000a070d7223 */ /* 0x000fe2000001000d */
[----:B------:R-:W-:Y:S01]  /*9650*/  FMUL.FTZ R8, R5, R4 ;  /* 0x0000000405087220 */ /* 0x000fe20000410000 */
[----:B------:R-:W-:Y:S01]  /*9660*/  F2FP.F16.F32.PACK_AB R7, R15, R20 ;  /* 0x000000140f07723e */ /* 0x000fe200000000ff */
[----:B------:R-:W-:Y:S01]  /*9670*/  FFMA.FTZ R3, R6, R4, -R3 ;  /* 0x0000000406037223 */ /* 0x000fe20000010803 */
[----:B------:R-:W-:Y:S01]  /*9680*/  F2FP.F16.F32.PACK_AB R4, R12, R11 ;  /* 0x0000000b0c04723e */ /* 0x000fe200000000ff */
[----:B------:R-:W-:Y:S01]  /*9690*/  FFMA.FTZ R8, R6, R9, R8 ;  /* 0x0000000906087223 */ /* 0x000fe20000010008 */
[----:B------:R-:W-:-:S04]  /*96a0*/  F2FP.F16.F32.PACK_AB R6, R13, R14 ;  /* 0x0000000e0d06723e */ /* 0x000fc800000000ff */
[----:B------:R-:W-:-:S05]  /*96b0*/  F2FP.F16.F32.PACK_AB R5, R8, R3 ;  /* 0x000000030805723e */ /* 0x000fca00000000ff */
[----:B------:R4:W-:Y:S01]  /*96c0*/  STS.128 [R0+0x1000], R4 ;  /* 0x0010000400007388 */ /* 0x0009e20000000c00 */
[----:B------:R-:W-:Y:S05]  /*96d0*/  BRA `(.L_x_5693) ;  /* 0x0000001000f47947 */ /* 0x000fea0003800000 */
.L_x_5680:
        /* <DEDUP_REMOVED lines=36> */
.L_x_6031:
[----:B------:R-:W-:Y:S01]  /*9920*/  IMAD R33, R22, R21, RZ ;  /* 0x0000001516217224 */ /* 0x000fe200078e02ff */
[----:B------:R-:W-:Y:S01]  /*9930*/  BSSY B1, `(.L_x_5697) ;  /* 0x000000f000017945 */ /* 0x000fe20003800000 */
[----:B---3--:R-:W-:Y:S01]  /*9940*/  IMAD.MOV.U32 R15, RZ, RZ, R5 ;  /* 0x000000ffff0f7224 */ /* 0x008fe200078e0005 */
[----:B------:R-:W-:Y:S02]  /*9950*/  CS2R R28, SRZ ;  /* 0x00000000001c7805 */ /* 0x000fe4000001ff00 */
[----:B------:R-:W-:Y:S02]  /*9960*/  CS2R R30, SRZ ;  /* 0x00000000001e7805 */ /* 0x000fe4000001ff00 */
[----:B------:R-:W-:Y:S02]  /*9970*/  ISETP.GE.AND P0, PT, R34, R33, PT ;  /* 0x000000212200720c */ /* 0x000fe40003f06270 */
[----:B------:R-:W-:Y:S02]  /*9980*/  CS2R R24, SRZ ;  /* 0x0000000000187805 */ /* 0x000fe4000001ff00 */
[----:B------:R-:W-:-:S09]  /*9990*/  CS2R R26, SRZ ;  /* 0x00000000001a7805 */ /* 0x000fd2000001ff00 */
[----:B------:R-:W-:Y:S05]  /*99a0*/  @P0 BRA `(.L_x_5698) ;  /* 0x00000000001c0947 */ /* 0x000fea0003800000 */
[----:B------:R-:W-:Y:S02]  /*99b0*/  ULDC UR4, c[0x0][0x3f4] ;  /* 0x0000fd0000047ab9 */ /* 0x000fe40000000800 */
[----:B------:R-:W-:-:S13]  /*99c0*/  ISETP.GE.AND P0, PT, R16, UR4, PT ;  /* 0x0000000410007c0c */ /* 0x000fda000bf06270 */
[----:B------:R-:W-:Y:S05]  /*99d0*/  @P0 BRA `(.L_x_5698) ;  /* 0x0000000000100947 */ /* 0x000fea0003800000 */
[----:B------:R-:W-:-:S04]  /*99e0*/  IMAD.WIDE R10, R16, 0x2, R10 ;  /* 0x00000002100a7825 */ /* 0x000fc800078e020a */
[----:B----4-:R-:W-:Y:S01]  /*99f0*/  IMAD.WIDE R14, R16, 0x2, R14 ;  /* 0x00000002100e7825 */ /* 0x010fe200078e020e */
[----:B------:R0:W5:Y:S04]  /*9a00*/  LD.E.128 R24, desc[UR42][R10.64] ;  /* 0x0000002a0a187980 */ /* 0x000168000c101d00 */
[----:B------:R0:W5:Y:S02]  /*9a10*/  LD.E.128 R28, desc[UR42][R14.64] ;  /* 0x0000002a0e1c7980 */ /* 0x000164000c101d00 */
.L_x_5698:
[----:B------:R-:W-:Y:S05]  /*9a20*/  BSYNC B1 ;  /* 0x0000000000017941 */ /* 0x000fea0003800000 */
.L_x_5697:
[----:B-----5:R-:W-:Y:S01]  /*9a30*/  IMAD.MOV.U32 R0, RZ, RZ, R28 ;  /* 0x000000ffff007224 */ /* 0x020fe200078e001c */
[----:B------:R-:W-:Y:S01]  /*9a40*/  UMOV UR4, 0xffffffff ;  /* 0xffffffff00047882 */ /* 0x000fe20000000000 */
[----:B------:R-:W-:Y:S02]  /*9a50*/  IMAD.MOV.U32 R4, RZ, RZ, R30 ;  /* 0x000000ffff047224 */ /* 0x000fe400078e001e */
[----:B------:R-:W-:Y:S02]  /*9a60*/  IMAD.MOV.U32 R5, RZ, RZ, R31 ;  /* 0x000000ffff057224 */ /* 0x000fe400078e001f */
        /* <DEDUP_REMOVED lines=9> */
[----:B------:R-:W-:Y:S02]  /*9b00*/  PRMT R44, R44, 0x5410, R5 ;  /* 0x000054102c2c7816 */ /* 0x000fe40000000005 */
[----:B------:R-:W-:Y:S02]  /*9b10*/  CS2R R4, SRZ ;  /* 0x0000000000047805 */ /* 0x000fe4000001ff00 */
[----:B------:R-:W-:Y:S01]  /*9b20*/  PRMT R38, R3, 0x7610, R38 ;  /* 0x0000761003267816 */ /* 0x000fe20000000026 */
[----:B------:R-:W-:Y:S06]  /*9b30*/  BRA.DIV UR4, `(.L_x_5699) ;  /* 0x00000196049c7947 */ /* 0x000fec000b800000 */
[----:B------:R-:W1:Y:S04]  /*9b40*/  SHFL.IDX PT, R3, R8, 0x1, 0x1c1f ;  /* 0x003c1f0008037f89 */ /* 0x000e6800000e0000 */
[----:B------:R-:W2:Y:S04]  /*9b50*/  SHFL.IDX PT, R0, R6, 0x1, 0x1c1f ;  /* 0x003c1f0006007f89 */ /* 0x000ea800000e0000 */
[----:B------:R-:W3:Y:S04]  /*9b60*/  SHFL.IDX PT, R7, R7, 0x1, 0x1c1f ;  /* 0x003c1f0007077f89 */ /* 0x000ee800000e0000 */
[----:B0---4-:R0:W4:Y:S01]  /*9b70*/  SHFL.IDX PT, R14, R9, 0x1, 0x1c1f ;  /* 0x003c1f00090e7f89 */ /* 0x01112200000e0000 */
[----:B-1----:R-:W-:-:S02]  /*9b80*/  IMAD.MOV.U32 R13, RZ, RZ, R3 ;  /* 0x000000ffff0d7224 */ /* 0x002fc400078e0003 */
[----:B0-2---:R-:W-:-:S07]  /*9b90*/  IMAD.MOV.U32 R12, RZ, RZ, R0 ;  /* 0x000000ffff0c7224 */ /* 0x005fce00078e0000 */
.L_x_6037:
[----:B------:R-:W0:Y:S01]  /*9ba0*/  LDC R35, c[0x0][0x3f4] ;  /* 0x0000fd00ff237b82 */ /* 0x000e220000000800 */
[----:B------:R-:W-:Y:S01]  /*9bb0*/  VIADD R34, R34, 0x20 ;  /* 0x0000002022227836 */ /* 0x000fe20000000000 */
[----:B------:R-:W-:Y:S01]  /*9bc0*/  LEA.HI R0, R219, R219, RZ, 0x1 ;  /* 0x000000dbdb007211 */ /* 0x000fe200078f08ff */
[----:B------:R-:W-:Y:S01]  /*9bd0*/  BSSY B1, `(.L_x_5700) ;  /* 0x0000014000017945 */ /* 0x000fe20003800000 */
[----:B---3--:R-:W-:Y:S01]  /*9be0*/  IMAD.MOV.U32 R15, RZ, RZ, R7 ;  /* 0x000000ffff0f7224 */ /* 0x008fe200078e0007 */
[----:B------:R-:W-:Y:S02]  /*9bf0*/  CS2R R6, SRZ ;  /* 0x0000000000067805 */ /* 0x000fe4000001ff00 */
[----:B------:R-:W-:Y:S02]  /*9c00*/  ISETP.GE.AND P0, PT, R34, R33, PT ;  /* 0x000000212200720c */ /* 0x000fe40003f06270 */
[----:B------:R-:W-:Y:S02]  /*9c10*/  CS2R R8, SRZ ;  /* 0x0000000000087805 */ /* 0x000fe4000001ff00 */
[----:B------:R-:W-:-:S02]  /*9c20*/  LOP3.LUT R0, R0, 0xfffffffe, RZ, 0xc0, !PT ;  /* 0xfffffffe00007812 */ /* 0x000fc400078ec0ff */
[----:B------:R-:W-:-:S03]  /*9c30*/  CS2R R10, SRZ ;  /* 0x00000000000a7805 */ /* 0x000fc6000001ff00 */
[----:B------:R-:W-:-:S05]  /*9c40*/  IMAD.IADD R0, R219, 0x1, -R0 ;  /* 0x00000001db007824 */ /* 0x000fca00078e0a00 */
[----:B------:R-:W-:Y:S01]  /*9c50*/  SHF.L.U32 R21, R0, 0x1f, RZ ;  /* 0x0000001f00157819 */ /* 0x000fe200000006ff */
[----:B------:R-:W-:Y:S06]  /*9c60*/  @P0 BRA `(.L_x_5701) ;  /* 0x0000000000280947 */ /* 0x000fec0003800000 */
[----:B------:R-:W-:Y:S01]  /*9c70*/  ULDC UR4, c[0x0][0x3f4] ;  /* 0x0000fd0000047ab9 */ /* 0x000fe20000000800 */
[----:B------:R-:W-:Y:S02]  /*9c80*/  CS2R R6, SRZ ;  /* 0x0000000000067805 */ /* 0x000fe4000001ff00 */
[----:B------:R-:W-:Y:S02]  /*9c90*/  ISETP.GE.AND P0, PT, R16, UR4, PT ;  /* 0x0000000410007c0c */ /* 0x000fe4000bf06270 */
[----:B------:R-:W-:Y:S02]  /*9ca0*/  CS2R R8, SRZ ;  /* 0x0000000000087805 */ /* 0x000fe4000001ff00 */
[----:B------:R-:W-:-:S09]  /*9cb0*/  CS2R R10, SRZ ;  /* 0x00000000000a7805 */ /* 0x000fd2000001ff00 */
[----:B------:R-:W-:Y:S05]  /*9cc0*/  @P0 BRA `(.L_x_5701) ;  /* 0x0000000000100947 */ /* 0x000fea0003800000 */
[----:B------:R-:W-:-:S04]  /*9cd0*/  IMAD.WIDE R12, R16, 0x2, R12 ;  /* 0x00000002100c7825 */ /* 0x000fc800078e020c */
[----:B----4-:R-:W-:Y:S01]  /*9ce0*/  IMAD.WIDE R14, R16, 0x2, R14 ;  /* 0x00000002100e7825 */ /* 0x010fe200078e020e */
[----:B------:R1:W5:Y:S04]  /*9cf0*/  LD.E.128 R8, desc[UR42][R12.64] ;  /* 0x0000002a0c087980 */ /* 0x000368000c101d00 */
[----:B------:R1:W5:Y:S02]  /*9d00*/  LD.E.128 R4, desc[UR42][R14.64] ;  /* 0x0000002a0e047980 */ /* 0x000364000c101d00 */
.L_x_5701:
[----:B------:R-:W-:Y:S05]  /*9d10*/  BSYNC B1 ;  /* 0x0000000000017941 */ /* 0x000fea0003800000 */
.L_x_5700:
[----:B------:R-:W2:Y:S01]  /*9d20*/  SYNCS.PHASECHK.TRANS64.TRYWAIT P1, [R2+URZ+0x28c00], R21 ;  /* 0x028c0015020075a7 */ /* 0x000ea2000802017f */
[----:B------:R-:W-:Y:S01]  /*9d30*/  VIADDMNMX R3, R33, -R192, 0x40, PT ;  /* 0x0000004021037446 */ /* 0x000fe200038009c0 */
[----:B-----5:R-:W-:Y:S01]  /*9d40*/  IMAD.MOV.U32 R0, RZ, RZ, R4 ;  /* 0x000000ffff007224 */ /* 0x020fe200078e0004 */
[----:B0-----:R-:W-:Y:S01]  /*9d50*/  ISETP.GE.AND P0, PT, R16, R35, PT ;  /* 0x000000231000720c */ /* 0x001fe20003f06270 */
[----:B-1----:R-:W-:Y:S01]  /*9d60*/  IMAD.MOV.U32 R12, RZ, RZ, R5 ;  /* 0x000000ffff0c7224 */ /* 0x002fe200078e0005 */
[----:B------:R-:W-:Y:S01]  /*9d70*/  BSSY B1, `(.L_x_5702) ;  /* 0x000000e000017945 */ /* 0x000fe20003800000 */
[----:B------:R-:W-:Y:S01]  /*9d80*/  IMAD.MOV.U32 R13, RZ, RZ, R9 ;  /* 0x000000ffff0d7224 */ /* 0x000fe200078e0009 */
[-C--:B------:R-:W-:Y:S02]  /*9d90*/  ISETP.GE.OR P2, PT, R186, R3.reuse, P0 ;  /* 0x00000003ba00720c */ /* 0x080fe40000746670 */
[----:B------:R-:W-:Y:S01]  /*9da0*/  PRMT R37, R0, 0x7610, R37 ;  /* 0x0000761000257816 */ /* 0x000fe20000000025 */
[----:B------:R-:W-:Y:S01]  /*9db0*/  IMAD.MOV.U32 R0, RZ, RZ, R6 ;  /* 0x000000ffff007224 */ /* 0x000fe200078e0006 */
[----:B------:R-:W-:Y:S01]  /*9dc0*/  ISETP.GE.OR P0, PT, R36, R3, P0 ;  /* 0x000000032400720c */ /* 0x000fe20000706670 */
[----:B------:R-:W-:Y:S01]  /*9dd0*/  IMAD.MOV.U32 R3, RZ, RZ, R7 ;  /* 0x000000ffff037224 */ /* 0x000fe200078e0007 */
[----:B------:R-:W-:Y:S01]  /*9de0*/  PRMT R57, R12, 0x7610, R57 ;  /* 0x000076100c397816 */ /* 0x000fe20000000039 */
[----:B------:R-:W-:-:S03]  /*9df0*/  IMAD.MOV.U32 R12, RZ, RZ, R8 ;  /* 0x000000ffff0c7224 */ /* 0x000fc600078e0008 */
[----:B------:R-:W-:Y:S01]  /*9e00*/  PRMT R0, R3, 0x5410, R0 ;  /* 0x0000541003007816 */ /* 0x000fe20000000000 */
[----:B------:R-:W-:Y:S01]  /*9e10*/  IMAD.IADD R3, R16, 0x1, R35 ;  /* 0x0000000110037824 */ /* 0x000fe200078e0223 */
[----:B------:R-:W-:Y:S02]  /*9e20*/  PRMT R37, R37, 0x5410, R12 ;  /* 0x0000541025257816 */ /* 0x000fe4000000000c */
[----:B------:R-:W-:Y:S01]  /*9e30*/  PRMT R57, R57, 0x5410, R13 ;  /* 0x0000541039397816 */ /* 0x000fe2000000000d */
[----:B--2---:R-:W-:Y:S06]  /*9e40*/  @!P1 BRA `(.L_x_5703) ;  /* 0x0000019400509947 */ /* 0x004fec0003800000 */
.L_x_6038:
[----:B------:R-:W-:Y:S05]  /*9e50*/  BSYNC B1 ;  /* 0x0000000000017941 */ /* 0x000fea0003800000 */
.L_x_5702:
[----:B------:R-:W-:Y:S01]  /*9e60*/  BSSY B1, `(.L_x_5704) ;  /* 0x0000063000017945 */ /* 0x000fe20003800000 */
[----:B------:R-:W-:Y:S01]  /*9e70*/  IMAD.MOV.U32 R20, RZ, RZ, R10 ;  /* 0x000000ffff147224 */ /* 0x000fe200078e000a */
[----:B------:R-:W-:Y:S01]  /*9e80*/  LOP3.LUT R3, R3, 0x38, RZ, 0xc0, !PT ;  /* 0x0000003803037812 */ /* 0x000fe200078ec0ff */
[----:B0-----:R-:W-:Y:S01]  /*9e90*/  IMAD.MOV.U32 R21, RZ, RZ, R11 ;  /* 0x000000ffff157224 */ /* 0x001fe200078e000b */
[----:B------:R-:W-:Y:S06]  /*9ea0*/  @P2 BRA `(.L_x_5705) ;  /* 0x0000000400782947 */ /* 0x000fec0003800000 */
[----:B------:R-:W-:Y:S01]  /*9eb0*/  IMAD.SHL.U32 R12, R195, 0x40, RZ ;  /* 0x00000040c30c7824 */ /* 0x000fe200078e00ff */
[--C-:B------:R-:W-:Y:S01]  /*9ec0*/  SHF.R.U64 R52, R28, 0x10, R29.reuse ;  /* 0x000000101c347819 */ /* 0x100fe2000000121d */
[----:B------:R-:W-:Y:S01]  /*9ed0*/  HADD2.F32 R39, -RZ, R39.H0_H0 ;  /* 0x20000027ff277230 */ /* 0x000fe20000004100 */
[----:B------:R-:W-:Y:S01]  /*9ee0*/  SHF.R.U32.HI R40, RZ, 0x10, R29 ;  /* 0x00000010ff287819 */ /* 0x000fe2000001161d */
[----:B------:R-:W-:Y:S01]  /*9ef0*/  HADD2.F32 R38, -RZ, R38.H0_H0 ;  /* 0x20000026ff267230 */ /* 0x000fe20000004100 */
[----:B------:R-:W-:Y:S02]  /*9f00*/  LOP3.LUT R32, R12, 0x1c0, RZ, 0xc0, !PT ;  /* 0x000001c00c207812 */ /* 0x000fe400078ec0ff */
[----:B------:R-:W-:Y:S01]  /*9f10*/  SHF.R.U64 R54, R24, 0x10, R25 ;  /* 0x0000001018367819 */ /* 0x000fe20000001219 */
[----:B------:R-:W-:Y:S01]  /*9f20*/  HADD2.F32 R40, -RZ, R40.H0_H0 ;  /* 0x20000028ff287230 */ /* 0x000fe20000004100 */
[----:B------:R-:W-:Y:S02]  /*9f30*/  SHF.R.U32.HI R15, RZ, 0x3, R32 ;  /* 0x00000003ff0f7819 */ /* 0x000fe40000011620 */
[----:B------:R-:W-:-:S02]  /*9f40*/  LOP3.LUT R12, R32, 0x38, R16, 0xf8, !PT ;  /* 0x00000038200c7812 */ /* 0x000fc400078ef810 */
[----:B------:R-:W-:Y:S02]  /*9f50*/  LOP3.LUT R32, R15, R3, R32, 0x1e, !PT ;  /* 0x000000030f207212 */ /* 0x000fe400078e1e20 */
[----:B------:R-:W-:Y:S02]  /*9f60*/  LOP3.LUT R12, R12, R15, RZ, 0x3c, !PT ;  /* 0x0000000f0c0c7212 */ /* 0x000fe400078e3cff */
[----:B------:R-:W-:Y:S01]  /*9f70*/  SHF.R.U32.HI R42, RZ, 0x10, R25 ;  /* 0x00000010ff2a7819 */ /* 0x000fe20000011619 */
[C---:B------:R-:W-:Y:S01]  /*9f80*/  IMAD R33, R203.reuse, 0x200, R32 ;  /* 0x00000200cb217824 */ /* 0x040fe200078e0220 */
[--C-:B------:R-:W-:Y:S01]  /*9f90*/  SHF.R.U64 R51, R30, 0x10, R31.reuse ;  /* 0x000000101e337819 */ /* 0x100fe2000000121f */
[----:B------:R-:W-:Y:S01]  /*9fa0*/  IMAD R13, R203, 0x200, R12 ;  /* 0x00000200cb0d7824 */ /* 0x000fe200078e020c */
[----:B------:R-:W-:Y:S01]  /*9fb0*/  SHF.R.U32.HI R45, RZ, 0x10, R31 ;  /* 0x00000010ff2d7819 */ /* 0x000fe2000001161f */
[--C-:B------:R-:W-:Y:S01]  /*9fc0*/  IMAD R49, R33, 0x2, R2.reuse ;  /* 0x0000000221317824 */ /* 0x100fe200078e0202 */
[--C-:B------:R-:W-:Y:S01]  /*9fd0*/  SHF.R.U64 R53, R26, 0x10, R27.reuse ;  /* 0x000000101a357819 */ /* 0x100fe2000000121b */
[----:B------:R-:W-:Y:S01]  /*9fe0*/  IMAD R47, R13, 0x2, R2 ;  /* 0x000000020d2f7824 */ /* 0x000fe200078e0202 */
[----:B------:R-:W-:-:S02]  /*9ff0*/  SHF.R.U32.HI R50, RZ, 0x10, R27 ;  /* 0x00000010ff327819 */ /* 0x000fc4000001161b */
[----:B------:R-:W0:Y:S04]  /*a000*/  LDS.128 R32, [R49+0x20400] ;  /* 0x0204000031207984 */ /* 0x000e280000000c00 */
[----:B----4-:R-:W1:Y:S01]  /*a010*/  LDS.128 R12, [R47+0x20400] ;  /* 0x020400002f0c7984 */ /* 0x010e620000000c00 */
[--C-:B0-----:R-:W-:Y:S02]  /*a020*/  HADD2.F32 R29, -RZ, R33.reuse.H0_H0 ;  /* 0x20000021ff1d7230 */ /* 0x101fe40000004100 */
[----:B------:R-:W-:Y:S02]  /*a030*/  HADD2.F32 R33, -RZ, R33.H1_H1 ;  /* 0x30000021ff217230 */ /* 0x000fe40000004100 */
[--C-:B-1----:R-:W-:Y:S02]  /*a040*/  HADD2.F32 R24, -RZ, R13.reuse.H0_H0 ;  /* 0x2000000dff187230 */ /* 0x102fe40000004100 */
[C---:B------:R-:W-:Y:S01]  /*a050*/  FMUL.FTZ R41, R29.reuse, R39 ;  /* 0x000000271d297220 */ /* 0x040fe20000410000 */
[----:B------:R-:W-:Y:S01]  /*a060*/  FMUL.FTZ R43, R29, R38 ;  /* 0x000000261d2b7220 */ /* 0x000fe20000410000 */
[----:B------:R-:W-:-:S02]  /*a070*/  HADD2.F32 R25, -RZ, R13.H1_H1 ;  /* 0x3000000dff197230 */ /* 0x000fc40000004100 */
        /* <DEDUP_REMOVED lines=9> */
[----:B------:R-:W-:Y:S02]  /*a110*/  HADD2.F32 R26, -RZ, R15.H0_H0 ;  /* 0x2000000fff1a7230 */ /* 0x000fe40000004100 */
[C---:B------:R-:W-:Y:S01]  /*a120*/  FMUL.FTZ R33, R31.reuse, R29 ;  /* 0x0000001d1f217220 */ /* 0x040fe20000410000 */
[----:B------:R-:W-:Y:S02]  /*a130*/  HADD2.F32 R35, -RZ, R35.H1_H1 ;  /* 0x30000023ff237230 */ /* 0x000fe40000004100 */
[----:B------:R-:W-:Y:S01]  /*a140*/  FMUL.FTZ R48, R31, R24 ;  /* 0x000000181f307220 */ /* 0x000fe20000410000 */
[----:B------:R-:W-:Y:S02]  /*a150*/  HADD2.F32 R42, -RZ, R45.H0_H0 ;  /* 0x2000002dff2a7230 */ /* 0x000fe40000004100 */
[----:B------:R-:W-:Y:S01]  /*a160*/  FFMA.FTZ R46, R25, R40, R46 ;  /* 0x00000028192e7223 */ /* 0x000fe2000001002e */
[----:B------:R-:W-:-:S02]  /*a170*/  HADD2.F32 R27, -RZ, R15.H1_H1 ;  /* 0x3000000fff1b7230 */ /* 0x000fc40000004100 */
[C---:B------:R-:W-:Y:S01]  /*a180*/  FFMA.FTZ R39, R26.reuse, R24, -R33 ;  /* 0x000000181a277223 */ /* 0x040fe20000010821 */
[----:B------:R-:W-:Y:S02]  /*a190*/  HADD2.F32 R38, -RZ, R50.H0_H0 ;  /* 0x20000032ff267230 */ /* 0x000fe40000004100 */
[----:B------:R-:W-:Y:S01]  /*a1a0*/  FFMA.FTZ R48, R26, R29, R48 ;  /* 0x0000001d1a307223 */ /* 0x000fe20000010030 */
[----:B------:R-:W-:Y:S02]  /*a1b0*/  HADD2.F32 R28, -RZ, R32.H0_H0 ;  /* 0x20000020ff1c7230 */ /* 0x000fe40000004100 */
[C---:B------:R-:W-:Y:S01]  /*a1c0*/  FMUL.FTZ R40, R35.reuse, R42 ;  /* 0x0000002a23287220 */ /* 0x040fe20000410000 */
[----:B------:R-:W-:Y:S02]  /*a1d0*/  HADD2.F32 R26, -RZ, R55.H0_H0 ;  /* 0x20000037ff1a7230 */ /* 0x000fe40000004100 */
[----:B------:R-:W-:Y:S01]  /*a1e0*/  FMUL.FTZ R50, R35, R38 ;  /* 0x0000002623327220 */ /* 0x000fe20000410000 */
[----:B------:R-:W-:-:S02]  /*a1f0*/  HADD2.F32 R24, -RZ, R56.H0_H0 ;  /* 0x20000038ff187230 */ /* 0x000fc40000004100 */
[C---:B------:R-:W-:Y:S01]  /*a200*/  FFMA.FTZ R40, R27.reuse, R38, -R40 ;  /* 0x000000261b287223 */ /* 0x040fe20000010828 */
[----:B------:R-:W-:Y:S02]  /*a210*/  HADD2.F32 R30, -RZ, R34.H0_H0 ;  /* 0x20000022ff1e7230 */ /* 0x000fe40000004100 */
[C---:B------:R-:W-:Y:S01]  /*a220*/  FMUL.FTZ R38, R28.reuse, R26 ;  /* 0x0000001a1c267220 */ /* 0x040fe20000410000 */
[----:B------:R-:W-:Y:S02]  /*a230*/  HADD2.F32 R29, -RZ, R55.H1_H1 ;  /* 0x30000037ff1d7230 */ /* 0x000fe40000004100 */
[----:B------:R-:W-:Y:S01]  /*a240*/  FMUL.FTZ R31, R28, R24 ;  /* 0x000000181c1f7220 */ /* 0x000fe20000410000 */
[----:B------:R-:W-:Y:S02]  /*a250*/  HADD2.F32 R13, -RZ, R12.H0_H0 ;  /* 0x2000000cff0d7230 */ /* 0x000fe40000004100 */
[----:B------:R-:W-:Y:S01]  /*a260*/  FFMA.FTZ R45, R27, R42, R50 ;  /* 0x0000002a1b2d7223 */ /* 0x000fe20000010032 */
[----:B------:R-:W-:-:S02]  /*a270*/  HADD2.F32 R15, -RZ, R14.H0_H0 ;  /* 0x2000000eff0f7230 */ /* 0x000fc40000004100 */
[C---:B------:R-:W-:Y:S01]  /*a280*/  FMUL.FTZ R28, R30.reuse, R29 ;  /* 0x0000001d1e1c7220 */ /* 0x040fe20000410000 */
[----:B------:R-:W-:Y:S02]  /*a290*/  HADD2.F32 R25, -RZ, R56.H1_H1 ;  /* 0x30000038ff197230 */ /* 0x000fe40000004100 */
[C---:B------:R-:W-:Y:S01]  /*a2a0*/  FFMA.FTZ R38, R13.reuse, R24, -R38 ;  /* 0x000000180d267223 */ /* 0x040fe20000010826 */
[----:B------:R-:W-:Y:S01]  /*a2b0*/  FFMA.FTZ R24, R13, R26, R31 ;  /* 0x0000001a0d187223 */ /* 0x000fe2000001001f */
[----:B------:R-:W-:Y:S02]  /*a2c0*/  HADD2.F32 R32, -RZ, R32.H1_H1 ;  /* 0x30000020ff207230 */ /* 0x000fe40000004100 */
[----:B------:R-:W-:Y:S02]  /*a2d0*/  HADD2.F32 R34, -RZ, R34.H1_H1 ;  /* 0x30000022ff227230 */ /* 0x000fe40000004100 */
[-C--:B------:R-:W-:Y:S01]  /*a2e0*/  FMUL.FTZ R30, R30, R25.reuse ;  /* 0x000000191e1e7220 */ /* 0x080fe20000410000 */
[----:B------:R-:W-:Y:S01]  /*a2f0*/  FFMA.FTZ R28, R15, R25, -R28 ;  /* 0x000000190f1c7223 */ /* 0x000fe2000001081c */
[----:B------:R-:W-:-:S02]  /*a300*/  HADD2.F32 R27, -RZ, R52.H0_H0 ;  /* 0x20000034ff1b7230 */ /* 0x000fc40000004100 */
[----:B------:R-:W-:Y:S02]  /*a310*/  HADD2.F32 R31, -RZ, R51.H0_H0 ;  /* 0x20000033ff1f7230 */ /* 0x000fe40000004100 */
[----:B------:R-:W-:Y:S01]  /*a320*/  FFMA.FTZ R26, R15, R29, R30 ;  /* 0x0000001d0f1a7223 */ /* 0x000fe2000001001e */
[----:B------:R-:W-:Y:S02]  /*a330*/  HADD2.F32 R13, -RZ, R54.H0_H0 ;  /* 0x20000036ff0d7230 */ /* 0x000fe40000004100 */
[----:B------:R-:W-:Y:S01]  /*a340*/  FMUL.FTZ R15, R32, R27 ;  /* 0x0000001b200f7220 */ /* 0x000fe20000410000 */
[----:B------:R-:W-:Y:S02]  /*a350*/  HADD2.F32 R25, -RZ, R53.H0_H0 ;  /* 0x20000035ff197230 */ /* 0x000fe40000004100 */
[----:B------:R-:W-:Y:S01]  /*a360*/  FMUL.FTZ R35, R34, R31 ;  /* 0x0000001f22237220 */ /* 0x000fe20000410000 */
[----:B------:R-:W-:Y:S02]  /*a370*/  HADD2.F32 R12, -RZ, R12.H1_H1 ;  /* 0x3000000cff0c7230 */ /* 0x000fe40000004100 */
[----:B------:R-:W-:Y:S01]  /*a380*/  FMUL.FTZ R32, R32, R13 ;  /* 0x0000000d20207220 */ /* 0x000fe20000410000 */
[----:B------:R-:W-:-:S02]  /*a390*/  HADD2.F32 R14, -RZ, R14.H1_H1 ;  /* 0x3000000eff0e7230 */ /* 0x000fc40000004100 */
[----:B------:R-:W-:Y:S01]  /*a3a0*/  FMUL.FTZ R34, R34, R25 ;  /* 0x0000001922227220 */ /* 0x000fe20000410000 */
[C---:B------:R-:W-:Y:S01]  /*a3b0*/  FFMA.FTZ R29, R12.reuse, R13, -R15 ;  /* 0x0000000d0c1d7223 */ /* 0x040fe2000001080f */
[----:B------:R-:W-:Y:S01]  /*a3c0*/  FFMA.FTZ R33, R12, R27, R32 ;  /* 0x0000001b0c217223 */ /* 0x000fe20000010020 */
[C---:B------:R-:W-:Y:S01]  /*a3d0*/  FFMA.FTZ R35, R14.reuse, R25, -R35 ;  /* 0x000000190e237223 */ /* 0x040fe20000010823 */
[----:B------:R-:W-:Y:S01]  /*a3e0*/  FFMA.FTZ R31, R14, R31, R34 ;  /* 0x0000001f0e1f7223 */ /* 0x000fe20000010022 */
[----:B------:R-:W-:Y:S02]  /*a3f0*/  F2FP.F16.F32.PACK_AB R13, R44, R41 ;  /* 0x000000292c0d723e */ /* 0x000fe400000000ff */
[----:B------:R-:W-:Y:S02]  /*a400*/  F2FP.F16.F32.PACK_AB R15, R40, R39 ;  /* 0x00000027280f723e */ /* 0x000fe400000000ff */
[----:B------:R-:W-:Y:S02]  /*a410*/  F2FP.F16.F32.PACK_AB R12, R29, R38 ;  /* 0x000000261d0c723e */ /* 0x000fe400000000ff */
[----:B------:R-:W-:-:S02]  /*a420*/  F2FP.F16.F32.PACK_AB R14, R35, R28 ;  /* 0x0000001c230e723e */ /* 0x000fc400000000ff */
[----:B------:R-:W-:Y:S02]  /*a430*/  F2FP.F16.F32.PACK_AB R25, R46, R43 ;  /* 0x0000002b2e19723e */ /* 0x000fe400000000ff */
[----:B------:R-:W-:Y:S01]  /*a440*/  F2FP.F16.F32.PACK_AB R27, R45, R48 ;  /* 0x000000302d1b723e */ /* 0x000fe200000000ff */
[----:B------:R0:W-:Y:S01]  /*a450*/  STS.128 [R47+0x20400], R12 ;  /* 0x0204000c2f007388 */ /* 0x0001e20000000c00 */
[----:B------:R-:W-:Y:S02]  /*a460*/  F2FP.F16.F32.PACK_AB R24, R33, R24 ;  /* 0x000000182118723e */ /* 0x000fe400000000ff */
[----:B------:R-:W-:-:S05]  /*a470*/  F2FP.F16.F32.PACK_AB R26, R31, R26 ;  /* 0x0000001a1f1a723e */ /* 0x000fca00000000ff */
[----:B------:R0:W-:Y:S02]  /*a480*/  STS.128 [R49+0x20400], R24 ;  /* 0x0204001831007388 */ /* 0x0001e40000000c00 */
.L_x_5705:
[----:B------:R-:W-:Y:S05]  /*a490*/  BSYNC B1 ;  /* 0x0000000000017941 */ /* 0x000fea0003800000 */
.L_x_5704:
[----:B------:R-:W-:Y:S01]  /*a4a0*/  PRMT R31, R20, 0x5410, R21 ;  /* 0x00005410141f7816 */ /* 0x000fe20000000015 */
[----:B------:R-:W-:Y:S06]  /*a4b0*/  @P0 BRA `(.L_x_5693) ;  /* 0x00000004007c0947 */ /* 0x000fec0003800000 */
[----:B------:R-:W4:Y:S01]  /*a4c0*/  LDL R42, [R1+0x64] ;  /* 0x00006400012a7983 */ /* 0x000f220000100800 */
[----:B0-----:R-:W-:Y:S01]  /*a4d0*/  SHF.R.S32.HI R13, RZ, 0x1f, R36 ;  /* 0x0000001fff0d7819 */ /* 0x001fe20000011424 */
[----:B------:R-:W-:Y:S01]  /*a4e0*/  IMAD.SHL.U32 R12, R36, 0x40, RZ ;  /* 0x00000040240c7824 */ /* 0x000fe200078e00ff */
[--C-:B------:R-:W-:Y:S01]  /*a4f0*/  SHF.R.U64 R41, R8, 0x10, R9.reuse ;  /* 0x0000001008297819 */ /* 0x100fe20000001209 */
[--C-:B------:R-:W-:Y:S01]  /*a500*/  HADD2.F32 R28, -RZ, R57.reuse.H0_H0 ;  /* 0x20000039ff1c7230 */ /* 0x100fe20000004100 */
[----:B------:R-:W-:Y:S01]  /*a510*/  LEA.HI R36, R13, R36, RZ, 0x3 ;  /* 0x000000240d247211 */ /* 0x000fe200078f18ff */
[----:B------:R-:W-:Y:S01]  /*a520*/  HADD2.F32 R20, -RZ, R57.H1_H1 ;  /* 0x30000039ff147230 */ /* 0x000fe20000004100 */
[----:B------:R-:W-:Y:S02]  /*a530*/  LOP3.LUT R12, R12, 0x1c0, RZ, 0xc0, !PT ;  /* 0x000001c00c0c7812 */ /* 0x000fe400078ec0ff */
[----:B------:R-:W-:Y:S01]  /*a540*/  SHF.R.U32.HI R21, RZ, 0x10, R9 ;  /* 0x00000010ff157819 */ /* 0x000fe20000011609 */
[----:B------:R-:W-:Y:S01]  /*a550*/  IMAD.SHL.U32 R36, R36, 0x40, RZ ;  /* 0x0000004024247824 */ /* 0x000fe200078e00ff */
[----:B------:R-:W-:-:S02]  /*a560*/  SHF.R.U32.HI R13, RZ, 0x3, R12 ;  /* 0x00000003ff0d7819 */ /* 0x000fc4000001160c */
[--C-:B------:R-:W-:Y:S02]  /*a570*/  SHF.R.U64 R38, R4, 0x10, R5.reuse ;  /* 0x0000001004267819 */ /* 0x100fe40000001205 */
[----:B------:R-:W-:Y:S02]  /*a580*/  LOP3.LUT R3, R13, R3, R12, 0x1e, !PT ;  /* 0x000000030d037212 */ /* 0x000fe400078e1e0c */
[----:B------:R-:W-:Y:S02]  /*a590*/  LOP3.LUT R36, R36, 0xfffffe00, RZ, 0xc0, !PT ;  /* 0xfffffe0024247812 */ /* 0x000fe400078ec0ff */
[----:B------:R-:W-:Y:S02]  /*a5a0*/  SHF.R.U32.HI R30, RZ, 0x10, R5 ;  /* 0x00000010ff1e7819 */ /* 0x000fe40000011605 */
[----:B------:R-:W-:Y:S01]  /*a5b0*/  SHF.R.U64 R40, R10, 0x10, R11 ;  /* 0x000000100a287819 */ /* 0x000fe2000000120b */
[----:B------:R-:W-:Y:S01]  /*a5c0*/  IMAD.IADD R3, R36, 0x1, R3 ;  /* 0x0000000124037824 */ /* 0x000fe200078e0203 */
[----:B------:R-:W-:Y:S01]  /*a5d0*/  SHF.R.U32.HI R39, RZ, 0x10, R11 ;  /* 0x00000010ff277819 */ /* 0x000fe2000001160b */
[----:B------:R-:W-:Y:S01]  /*a5e0*/  HADD2.F32 R30, -RZ, R30.H0_H0 ;  /* 0x2000001eff1e7230 */ /* 0x000fe20000004100 */
        /* <DEDUP_REMOVED lines=11> */
[----:B------:R-:W-:Y:S02]  /*a6a0*/  HADD2.F32 R37, -RZ, R37.H1_H1 ;  /* 0x30000025ff257230 */ /* 0x000fe40000004100 */
[----:B------:R-:W-:Y:S02]  /*a6b0*/  HADD2.F32 R10, -RZ, R26.H0_H0 ;  /* 0x2000001aff0a7230 */ /* 0x000fe40000004100 */
[--C-:B------:R-:W-:Y:S02]  /*a6c0*/  HADD2.F32 R11, -RZ, R27.reuse.H0_H0 ;  /* 0x2000001bff0b7230 */ /* 0x100fe40000004100 */
[----:B------:R-:W-:Y:S02]  /*a6d0*/  HADD2.F32 R27, -RZ, R27.H1_H1 ;  /* 0x3000001bff1b7230 */ /* 0x000fe40000004100 */
[----:B------:R-:W-:Y:S02]  /*a6e0*/  HADD2.F32 R24, -RZ, R24.H1_H1 ;  /* 0x30000018ff187230 */ /* 0x000fe40000004100 */
[----:B------:R-:W-:Y:S01]  /*a6f0*/  HADD2.F32 R26, -RZ, R26.H1_H1 ;  /* 0x3000001aff1a7230 */ /* 0x000fe20000004100 */
[----:B----4-:R-:W0:Y:S02]  /*a700*/  LDS.128 R12, [R42+0x20400] ;  /* 0x020400002a0c7984 */ /* 0x010e240000000c00 */
[----:B0-----:R-:W-:-:S02]  /*a710*/  HADD2.F32 R5, -RZ, R13.H0_H0 ;  /* 0x2000000dff057230 */ /* 0x001fc40000004100 */
[----:B------:R-:W-:Y:S02]  /*a720*/  HADD2.F32 R13, -RZ, R13.H1_H1 ;  /* 0x3000000dff0d7230 */ /* 0x000fe40000004100 */
[----:B------:R-:W-:Y:S02]  /*a730*/  HADD2.F32 R4, -RZ, R12.H0_H0 ;  /* 0x2000000cff047230 */ /* 0x000fe40000004100 */
[C---:B------:R-:W-:Y:S01]  /*a740*/  FFMA.FTZ R32, R5.reuse, R20, -R32 ;  /* 0x0000001405207223 */ /* 0x040fe20000010820 */
[----:B------:R-:W-:Y:S02]  /*a750*/  HADD2.F32 R20, -RZ, R21.H0_H0 ;  /* 0x20000015ff147230 */ /* 0x000fe40000004100 */
[----:B------:R-:W-:Y:S01]  /*a760*/  FFMA.FTZ R34, R5, R28, R34 ;  /* 0x0000001c05227223 */ /* 0x000fe20000010022 */
[C---:B------:R-:W-:Y:S01]  /*a770*/  FMUL.FTZ R5, R8.reuse, R9 ;  /* 0x0000000908057220 */ /* 0x040fe20000410000 */
[----:B------:R-:W-:Y:S01]  /*a780*/  FMUL.FTZ R8, R8, R37 ;  /* 0x0000002508087220 */ /* 0x000fe20000410000 */
[----:B------:R-:W-:-:S02]  /*a790*/  HADD2.F32 R21, -RZ, R0.H1_H1 ;  /* 0x30000000ff157230 */ /* 0x000fc40000004100 */
[-C--:B------:R-:W-:Y:S01]  /*a7a0*/  FMUL.FTZ R28, R25, R20.reuse ;  /* 0x00000014191c7220 */ /* 0x080fe20000410000 */
[C---:B------:R-:W-:Y:S01]  /*a7b0*/  FFMA.FTZ R25, R13.reuse, R20, -R36 ;  /* 0x000000140d197223 */ /* 0x040fe20000010824 */
[C---:B------:R-:W-:Y:S01]  /*a7c0*/  FFMA.FTZ R37, R4.reuse, R37, -R5 ;  /* 0x0000002504257223 */ /* 0x040fe20000010805 */
[--C-:B------:R-:W-:Y:S02]  /*a7d0*/  HADD2.F32 R5, -RZ, R31.reuse.H0_H0 ;  /* 0x2000001fff057230 */ /* 0x100fe40000004100 */
[----:B------:R-:W-:Y:S01]  /*a7e0*/  FFMA.FTZ R29, R13, R30, R28 ;  /* 0x0000001e0d1d7223 */ /* 0x000fe2000001001c */
[----:B------:R-:W-:Y:S01]  /*a7f0*/  FFMA.FTZ R13, R4, R9, R8 ;  /* 0x00000009040d7223 */ /* 0x000fe20000010008 */
[----:B------:R-:W-:Y:S02]  /*a800*/  HADD2.F32 R8, -RZ, R0.H0_H0 ;  /* 0x20000000ff087230 */ /* 0x000fe40000004100 */
[----:B------:R-:W-:Y:S01]  /*a810*/  FMUL.FTZ R9, R10, R21 ;  /* 0x000000150a097220 */ /* 0x000fe20000410000 */
[----:B------:R-:W-:-:S02]  /*a820*/  HADD2.F32 R4, -RZ, R31.H1_H1 ;  /* 0x3000001fff047230 */ /* 0x000fc40000004100 */
[-C--:B------:R-:W-:Y:S01]  /*a830*/  FMUL.FTZ R31, R10, R5.reuse ;  /* 0x000000050a1f7220 */ /* 0x080fe20000410000 */
[----:B------:R-:W-:Y:S02]  /*a840*/  HADD2.F32 R6, -RZ, R14.H0_H0 ;  /* 0x2000000eff067230 */ /* 0x000fe40000004100 */
[C---:B------:R-:W-:Y:S01]  /*a850*/  FMUL.FTZ R28, R11.reuse, R8 ;  /* 0x000000080b1c7220 */ /* 0x040fe20000410000 */
[----:B------:R-:W-:Y:S02]  /*a860*/  HADD2.F32 R7, -RZ, R15.H0_H0 ;  /* 0x2000000fff077230 */ /* 0x000fe40000004100 */
[----:B------:R-:W-:Y:S01]  /*a870*/  FMUL.FTZ R11, R11, R4 ;  /* 0x000000040b0b7220 */ /* 0x000fe20000410000 */
[----:B------:R-:W-:Y:S02]  /*a880*/  HADD2.F32 R10, -RZ, R33.H0_H0 ;  /* 0x20000021ff0a7230 */ /* 0x000fe40000004100 */
[----:B------:R-:W-:Y:S01]  /*a890*/  FFMA.FTZ R20, R6, R5, -R9 ;  /* 0x0000000506147223 */ /* 0x000fe20000010809 */
[----:B------:R-:W-:-:S02]  /*a8a0*/  HADD2.F32 R0, -RZ, R39.H0_H0 ;  /* 0x20000027ff007230 */ /* 0x000fc40000004100 */
[----:B------:R-:W-:Y:S01]  /*a8b0*/  FFMA.FTZ R31, R6, R21, R31 ;  /* 0x00000015061f7223 */ /* 0x000fe2000001001f */
[----:B------:R-:W-:Y:S02]  /*a8c0*/  HADD2.F32 R15, -RZ, R15.H1_H1 ;  /* 0x3000000fff0f7230 */ /* 0x000fe40000004100 */
[C---:B------:R-:W-:Y:S01]  /*a8d0*/  FFMA.FTZ R28, R7.reuse, R4, -R28 ;  /* 0x00000004071c7223 */ /* 0x040fe2000001081c */
[----:B------:R-:W-:Y:S01]  /*a8e0*/  FFMA.FTZ R6, R7, R8, R11 ;  /* 0x0000000807067223 */ /* 0x000fe2000001000b */
[C---:B------:R-:W-:Y:S01]  /*a8f0*/  FMUL.FTZ R30, R27.reuse, R10 ;  /* 0x0000000a1b1e7220 */ /* 0x040fe20000410000 */
[-C--:B------:R-:W-:Y:S01]  /*a900*/  FMUL.FTZ R4, R27, R0.reuse ;  /* 0x000000001b047220 */ /* 0x080fe20000410000 */
[----:B------:R-:W-:Y:S02]  /*a910*/  HADD2.F32 R9, -RZ, R38.H0_H0 ;  /* 0x20000026ff097230 */ /* 0x000fe40000004100 */
        /* <DEDUP_REMOVED lines=23> */
[----:B------:R-:W-:-:S05]  /*aa90*/  F2FP.F16.F32.PACK_AB R10, R10, R31 ;  /* 0x0000001f0a0a723e */ /* 0x000fca00000000ff */
[----:B------:R0:W-:Y:S02]  /*aaa0*/  STS.128 [R3+0x20400], R8 ;  /* 0x0204000803007388 */ /* 0x0001e40000000c00 */
.L_x_5693:
[----:B------:R-:W-:Y:S05]  /*aab0*/  BSYNC B0 ;  /* 0x0000000000007941 */ /* 0x000fea0003800000 */
.L_x_5679:
        /* <DEDUP_REMOVED lines=8> */
.L_x_5676:
[----:B--2-4-:R-:W-:-:S05]  /*ab40*/  IMAD.U32 R0, RZ, RZ, UR37 ;  /* 0x00000025ff007e24 */ /* 0x014fca000f8e00ff */
[----:B------:R-:W-:-:S13]  /*ab50*/  ISETP.NE.AND P0, PT, R0, 0x3, PT ;  /* 0x000000030000780c */ /* 0x000fda0003f05270 */
[----:B------:R-:W-:Y:S05]  /*ab60*/  @!P0 BRA `(.L_x_5706) ;  /* 0x0000000000048947 */ /* 0x000fea0003800000 */
[----:B------:R-:W-:Y:S01]  /*ab70*/  BPT.TRAP 0x1 ;  /* 0x000000040000795c */ /* 0x000fe20000300000 */
.L_x_5706:
[----:B0-----:R-:W-:Y:S01]  /*ab80*/  IMAD R14, R18, 0x8, R2 ;  /* 0x00000008120e7824 */ /* 0x001fe200078e0202 */
[----:B------:R-:W-:-:S04]  /*ab90*/  SHF.L.U32 R57, R19, 0x1f, RZ ;  /* 0x0000001f13397819 */ /* 0x000fc800000006ff */
[----:B------:R0:W2:Y:S01]  /*aba0*/  SYNCS.PHASECHK.TRANS64.TRYWAIT P2, [R14+URZ+0x28c30], R57 ;  /* 0x028c30390e0075a7 */ /* 0x0000a2000804017f */
[----:B------:R-:W-:Y:S05]  /*abb0*/  @!P0 BRA `(.L_x_5707) ;  /* 0x0000000000048947 */ /* 0x000fea0003800000 */
[----:B------:R-:W-:Y:S01]  /*abc0*/  BPT.TRAP 0x1 ;  /* 0x000000040000795c */ /* 0x000fe20000300000 */
.L_x_5707:
[----:B------:R-:W4:Y:S02]  /*abd0*/  S2R R0, SR_TID.X ;  /* 0x0000000000007919 */ /* 0x000f240000002100 */
[----:B----4-:R-:W-:-:S04]  /*abe0*/  LOP3.LUT R0, R0, 0x7f, RZ, 0xc0, !PT ;  /* 0x0000007f00007812 */ /* 0x010fc800078ec0ff */
[----:B------:R-:W-:Y:S01]  /*abf0*/  ISETP.NE.AND P1, PT, R0, RZ, PT ;  /* 0x000000ff0000720c */ /* 0x000fe20003f25270 */
[----:B------:R-:W-:-:S05]  /*ac00*/  VIADD R0, R2, 0x22400 ;  /* 0x0002240002007836 */ /* 0x000fca0000000000 */
[----:B------:R-:W-:Y:S01]  /*ac10*/  SHF.R.U32.HI R0, RZ, 0x4, R0 ;  /* 0x00000004ff007819 */ /* 0x000fe20000011600 */
[----:B--2---:R-:W-:Y:S06]  /*ac20*/  @P2 BRA `(.L_x_5708) ;  /* 0x0000000000082947 */ /* 0x004fec0003800000 */
[----:B------:R-:W2:Y:S02]  /*ac30*/  SYNCS.PHASECHK.TRANS64.TRYWAIT P2, [R14+URZ+0x28c30], R57 ;  /* 0x028c30390e0075a7 */ /* 0x000ea4000804017f */
[----:B--2---:R-:W-:Y:S05]  /*ac40*/  @!P2 BRA `(.L_x_5709) ;  /* 0x0000018400e4a947 */ /* 0x004fea0003800000 */
.L_x_5708:
[----:B------:R-:W-:Y:S01]  /*ac50*/  LOP3.LUT R0, R0, 0x3fff, RZ, 0xc0, !PT ;  /* 0x00003fff00007812 */ /* 0x000fe200078ec0ff */
[----:B------:R-:W-:Y:S05]  /*ac60*/  WARPSYNC.ALL ;  /* 0x0000000000007948 */ /* 0x000fea0003800000 */
[----:B------:R-:W-:Y:S01]  /*ac70*/  LOP3.LUT R15, R0, 0x10000, RZ, 0xfc, !PT ;  /* 0x00010000000f7812 */ /* 0x000fe200078efcff */
[----:B------:R-:W-:Y:S01]  /*ac80*/  VIADD R0, R2, 0x20400 ;  /* 0x0002040002007836 */ /* 0x000fe20000000000 */
[----:B------:R-:W-:-:S03]  /*ac90*/  WARPGROUP.ARRIVE ;  /* 0x00000000000079c5 */ /* 0x000fc60000000000 */
[----:B-1----:R-:W-:Y:S01]  /*aca0*/  IMAD R6, R18, 0x200, R15 ;  /* 0x0000020012067824 */ /* 0x002fe200078e020f */
[----:B------:R-:W-:Y:S01]  /*acb0*/  ULDC.64 UR40, c[0x0][0x9e0] ;  /* 0x0002780000287ab9 */ /* 0x000fe20000000a00 */
[----:B---3--:R-:W-:Y:S01]  /*acc0*/  IMAD.MOV.U32 R7, RZ, RZ, 0x40000040 ;  /* 0x40000040ff077424 */ /* 0x008fe200078e00ff */
[----:B------:R-:W-:Y:S01]  /*acd0*/  SHF.R.U32.HI R0, RZ, 0x4, R0 ;  /* 0x00000004ff007819 */ /* 0x000fe20000011600 */
[----:B------:R-:W-:Y:S01]  /*ace0*/  IMAD.MOV.U32 R5, RZ, RZ, 0x40000040 ;  /* 0x40000040ff057424 */ /* 0x000fe200078e00ff */
[C---:B------:R-:W-:Y:S01]  /*acf0*/  R2UR UR6, R6.reuse ;  /* 0x00000000060672ca */ /* 0x040fe200000e0000 */
[----:B------:R-:W-:Y:S01]  /*ad00*/  VIADD R8, R6, 0x2 ;  /* 0x0000000206087836 */ /* 0x000fe20000000000 */
[----:B------:R-:W-:Y:S01]  /*ad10*/  LOP3.LUT R0, R0, 0x3fff, RZ, 0xc0, !PT ;  /* 0x00003fff00007812 */ /* 0x000fe200078ec0ff */
[----:B------:R-:W-:Y:S01]  /*ad20*/  IMAD.MOV.U32 R9, RZ, RZ, 0x40000040 ;  /* 0x40000040ff097424 */ /* 0x000fe200078e00ff */
[----:B------:R-:W-:Y:S01]  /*ad30*/  R2UR UR7, R7 ;  /* 0x00000000070772ca */ /* 0x000fe200000e0000 */
[----:B------:R-:W-:Y:S01]  /*ad40*/  IMAD.MOV.U32 R11, RZ, RZ, 0x40000040 ;  /* 0x40000040ff0b7424 */ /* 0x000fe200078e00ff */
[----:B------:R-:W-:Y:S01]  /*ad50*/  LOP3.LUT R4, R0, 0x10000, RZ, 0xfc, !PT ;  /* 0x0001000000047812 */ /* 0x000fe200078efcff */
[----:B------:R-:W-:Y:S01]  /*ad60*/  VIADD R12, R6, 0x4 ;  /* 0x00000004060c7836 */ /* 0x000fe20000000000 */
[----:B------:R-:W-:Y:S01]  /*ad70*/  R2UR UR5, R5 ;  /* 0x00000000050572ca */ /* 0x000fe200000e0000 */
[----:B------:R-:W-:Y:S01]  /*ad80*/  IMAD.MOV.U32 R13, RZ, RZ, 0x40000040 ;  /* 0x40000040ff0d7424 */ /* 0x000fe200078e00ff */
[C---:B------:R-:W-:Y:S01]  /*ad90*/  R2UR UR4, R4.reuse ;  /* 0x00000000040472ca */ /* 0x040fe200000e0000 */
[----:B------:R-:W-:Y:S01]  /*ada0*/  VIADD R10, R4, 0x2 ;  /* 0x00000002040a7836 */ /* 0x000fe20000000000 */
[----:B------:R-:W1:Y:S01]  /*adb0*/  LDC R0, c[0x0][0x448] ;  /* 0x00011200ff007b82 */ /* 0x000e620000000800 */
[----:B------:R-:W-:Y:S01]  /*adc0*/  IMAD.MOV.U32 R7, RZ, RZ, 0x40000040 ;  /* 0x40000040ff077424 */ /* 0x000fe200078e00ff */
[----:B------:R-:W-:Y:S01]  /*add0*/  UISETP.GE.AND UP0, UPT, UR41, 0x1, UPT ;  /* 0x000000012900788c */ /* 0x000fe2000bf06270 */
[----:B------:R-:W-:-:S03]  /*ade0*/  LEA R56, R168, 0xffffffc0, 0x6 ;  /* 0xffffffc0a8387811 */ /* 0x000fc600078e30ff */
[----:B------:R-:W-:Y:S01]  /*adf0*/  UP2UR UR47, UPR, URZ, 0x1 ;  /* 0x000000013f2f7883 */ /* 0x000fe20008000000 */
[----:B------:R-:W-:Y:S02]  /*ae00*/  IADD3 R58, -R185, R23, -R56 ;  /* 0x00000017b93a7210 */ /* 0x000fe40007ffe938 */
[----:B------:R-:W-:Y:S02]  /*ae10*/  PLOP3.LUT P3, PT, PT, PT, UP0, 0x40, 0x0 ;  /* 0x000000000000781c */ /* 0x000fe40003f6e808 */
[----:B------:R-:W-:Y:S01]  /*ae20*/  HGMMA.64x64x16.F32 R24, gdesc[UR4], RZ, !UPT, gsb0 ;  /* 0x00e00000041879f0 */ /* 0x000fe2000c0008ff */
[----:B------:R-:W-:Y:S01]  /*ae30*/  R2UR UR6, R8 ;  /* 0x00000000080672ca */ /* 0x000fe200000e0000 */
[----:B------:R-:W-:Y:S01]  /*ae40*/  VIADD R8, R4, 0x4 ;  /* 0x0000000404087836 */ /* 0x000fe20000000000 */
[----:B------:R-:W-:Y:S01]  /*ae50*/  R2UR UR7, R9 ;  /* 0x00000000090772ca */ /* 0x000fe200000e0000 */
[----:B------:R-:W-:Y:S01]  /*ae60*/  IMAD.MOV.U32 R9, RZ, RZ, 0x40000040 ;  /* 0x40000040ff097424 */ /* 0x000fe200078e00ff */
[----:B------:R-:W-:-:S02]  /*ae70*/  R2UR UR4, R10 ;  /* 0x000000000a0472ca */ /* 0x000fc400000e0000 */
[----:B------:R-:W-:Y:S02]  /*ae80*/  R2UR UR5, R11 ;  /* 0x000000000b0572ca */ /* 0x000fe400000e0000 */
[----:B-1----:R-:W-:Y:S01]  /*ae90*/  ISETP.NE.AND P2, PT, R0, 0x1, PT ;  /* 0x000000010000780c */ /* 0x002fe20003f45270 */
[----:B------:R-:W-:-:S12]  /*aea0*/  IMAD.IADD R0, R201, 0x1, R192 ;  /* 0x00000001c9007824 */ /* 0x000fd800078e02c0 */
[----:B------:R-:W1:Y:S01]  /*aeb0*/  @P2 LDC R3, c[0x0][0x44c] ;  /* 0x00011300ff032b82 */ /* 0x000e620000000800 */
[----:B------:R-:W-:Y:S02]  /*aec0*/  WARPGROUP.DEPBAR.LE gsb0, 0x0 ;  /* 0x00008000000079c5 */ /* 0x000fe40000010000 */
[----:B------:R-:W-:-:S06]  /*aed0*/  WARPGROUP.ARRIVE ;  /* 0x00000000000079c5 */ /* 0x000fcc0000000000 */
[----:B------:R-:W-:Y:S01]  /*aee0*/  HGMMA.64x64x16.F32 R24, gdesc[UR4], R24, gsb0 ;  /* 0x00e00000041879f0 */ /* 0x000fe20008000818 */
[----:B------:R-:W-:Y:S01]  /*aef0*/  R2UR UR6, R12 ;  /* 0x000000000c0672ca */ /* 0x000fe200000e0000 */
[----:B------:R-:W-:Y:S01]  /*af00*/  VIADD R12, R6, 0x6 ;  /* 0x00000006060c7836 */ /* 0x000fe20000000000 */
[----:B------:R-:W-:Y:S01]  /*af10*/  R2UR UR7, R13 ;  /* 0x000000000d0772ca */ /* 0x000fe200000e0000 */
[----:B------:R-:W-:Y:S01]  /*af20*/  VIADD R6, R4, 0x6 ;  /* 0x0000000604067836 */ /* 0x000fe20000000000 */
[----:B------:R-:W-:Y:S01]  /*af30*/  R2UR UR4, R8 ;  /* 0x00000000080472ca */ /* 0x000fe200000e0000 */
[----:B------:R-:W-:Y:S01]  /*af40*/  IMAD.MOV.U32 R13, RZ, RZ, 0x40000040 ;  /* 0x40000040ff0d7424 */ /* 0x000fe200078e00ff */
[----:B------:R-:W-:Y:S01]  /*af50*/  R2UR UR5, R9 ;  /* 0x00000000090572ca */ /* 0x000fe200000e0000 */
[----:B------:R-:W-:Y:S02]  /*af60*/  WARPGROUP.DEPBAR.LE gsb0, 0x0 ;  /* 0x00008000000079c5 */ /* 0x000fe40000010000 */
[----:B------:R-:W-:-:S10]  /*af70*/  WARPGROUP.ARRIVE ;  /* 0x00000000000079c5 */ /* 0x000fd40000000000 */
[----:B------:R-:W-:Y:S01]  /*af80*/  HGMMA.64x64x16.F32 R24, gdesc[UR4], R24, gsb0 ;  /* 0x00e00000041879f0 */ /* 0x000fe20008000818 */
[----:B------:R-:W-:Y:S01]  /*af90*/  R2UR UR6, R12 ;  /* 0x000000000c0672ca */ /* 0x000fe200000e0000 */
[----:B-1----:R-:W-:Y:S01]  /*afa0*/  @P2 IMAD.HI.U32 R12, R0, R3, RZ ;  /* 0x00000003000c2227 */ /* 0x002fe200078e00ff */
[----:B------:R-:W-:Y:S02]  /*afb0*/  R2UR UR7, R13 ;  /* 0x000000000d0772ca */ /* 0x000fe400000e0000 */
[----:B------:R-:W-:Y:S01]  /*afc0*/  R2UR UR4, R6 ;  /* 0x00000000060472ca */ /* 0x000fe200000e0000 */
[----:B------:R-:W1:Y:S01]  /*afd0*/  @P2 LDC R13, c[0x0][0x450] ;  /* 0x00011400ff0d2b82 */ /* 0x000e620000000800 */
[----:B------:R-:W-:Y:S01]  /*afe0*/  R2UR UR5, R7 ;  /* 0x00000000070572ca */ /* 0x000fe200000e0000 */
[----:B------:R-:W-:Y:S02]  /*aff0*/  IMAD.MOV.U32 R3, RZ, RZ, R0 ;  /* 0x000000ffff037224 */ /* 0x000fe400078e0000 */
[----:B------:R-:W-:-:S05]  /*b000*/  @!P1 VIADD R0, R14, 0x28c40 ;  /* 0x00028c400e009836 */ /* 0x000fca0000000000 */
[----:B------:R-:W-:Y:S02]  /*b010*/  @!P1 PRMT R0, RZ, 0x654, R0 ;  /* 0x00000654ff009816 */ /* 0x000fe40000000000 */
[----:B-1----:R-:W-:Y:S01]  /*b020*/  @P2 SHF.R.U32.HI R3, RZ, R13, R12 ;  /* 0x0000000dff032219 */ /* 0x002fe2000001160c */
[----:B------:R-:W-:-:S04]  /*b030*/  IMAD.MOV.U32 R13, RZ, RZ, -0x40 ;  /* 0xffffffc0ff0d7424 */ /* 0x000fc800078e00ff */
[----:B------:R-:W1:Y:S01]  /*b040*/  SHFL.IDX PT, R63, R3, RZ, 0x1c1f ;  /* 0x001c1fff033f7589 */ /* 0x000e6200000e0000 */
[----:B------:R-:W-:-:S04]  /*b050*/  IMAD R12, R168, R13, 0x41 ;  /* 0x00000041a80c7424 */ /* 0x000fc800078e020d */
[----:B------:R-:W-:Y:S01]  /*b060*/  VIADD R61, R12, 0xffffffff ;  /* 0xffffffff0c3d7836 */ /* 0x000fe20000000000 */
[----:B------:R-:W-:-:S05]  /*b070*/  IADD3 R13, -R185, R12, R23 ;  /* 0x0000000cb90d7210 */ /* 0x000fca0007ffe117 */
[----:B------:R-:W-:-:S04]  /*b080*/  IMAD.IADD R13, R13, 0x1, -R22 ;  /* 0x000000010d0d7824 */ /* 0x000fc800078e0a16 */
[----:B------:R-:W-:-:S05]  /*b090*/  VIADD R59, R13, UR40 ;  /* 0x000000280d3b7c36 */ /* 0x000fca0008000000 */
[----:B-1----:R-:W-:Y:S01]  /*b0a0*/  VIADDMNMX R12, R63, R59, R58, PT ;  /* 0x0000003b3f0c7246 */ /* 0x002fe2000380013a */
[----:B------:R-:W-:Y:S02]  /*b0b0*/  WARPGROUP.DEPBAR.LE gsb0, 0x0 ;  /* 0x00008000000079c5 */ /* 0x000fe40000010000 */
[----:B------:R-:W-:-:S06]  /*b0c0*/  WARPGROUP.ARRIVE ;  /* 0x00000000000079c5 */ /* 0x000fcc0000000000 */
[----:B------:R-:W-:Y:S01]  /*b0d0*/  HGMMA.64x64x16.F32 R24, gdesc[UR4], R24, gsb0 ;  /* 0x00e00000041879f0 */ /* 0x000fe20008000818 */
[----:B------:R-:W-:Y:S02]  /*b0e0*/  ULDC UR4, c[0x0][0x9dc] ;  /* 0x0002770000047ab9 */ /* 0x000fe40000000800 */
[----:B------:R-:W-:Y:S01]  /*b0f0*/  IMAD.U32 R21, RZ, RZ, UR4 ;  /* 0x00000004ff157e24 */ /* 0x000fe2000f8e00ff */
[----:B------:R-:W-:Y:S02]  /*b100*/  WARPGROUP.DEPBAR.LE gsb0, 0x0 ;  /* 0x00008000000079c5 */ /* 0x000fe40000010000 */
[----:B------:R1:W-:Y:S02]  /*b110*/  @!P1 SYNCS.ARRIVE.TRANS64.RED.A1T0 RZ, [R0+URZ], RZ ;  /* 0x000000ff00ff99a7 */ /* 0x0003e4000810043f */
[----:B-1----:R-:W-:-:S05]  /*b120*/  LOP3.LUT R0, RZ, R21, RZ, 0x33, !PT ;  /* 0x00000015ff007212 */ /* 0x002fca00078e33ff */
[----:B------:R-:W-:-:S04]  /*b130*/  IMAD.IADD R60, R13, 0x1, R0 ;  /* 0x000000010d3c7824 */ /* 0x000fc800078e0200 */
        /* <DEDUP_REMOVED lines=14> */
.L_x_5712:
[----:B------:R-:W-:-:S06]  /*b220*/  UISETP.NE.AND UP0, UPT, UR41, 0x1, UPT ;  /* 0x000000012900788c */ /* 0x000fcc000bf05270 */
[----:B------:R-:W-:-:S05]  /*b230*/  PLOP3.LUT P3, PT, PT, PT, UP0, 0x80, 0x0 ;  /* 0x000000000000781c */ /* 0x000fca0003f6f008 */
[----:B------:R-:W-:-:S08]  /*b240*/  @UP0 ULDC.64 UR4, c[0x0][0x9e8] ;  /* 0x00027a0000040ab9 */ /* 0x000fd00000000a00 */
[----:B------:R-:W-:-:S05]  /*b250*/  @P3 IMAD.HI.U32 R20, R0, UR4, RZ ;  /* 0x0000000400143c27 */ /* 0x000fca000f8e00ff */
[----:B------:R-:W-:-:S07]  /*b260*/  @P3 SHF.R.U32.HI R0, RZ, UR5, R20 ;  /* 0x00000005ff003c19 */ /* 0x000fce0008011614 */
.L_x_5713:
[----:B------:R-:W-:Y:S05]  /*b270*/  BSYNC B0 ;  /* 0x0000000000007941 */ /* 0x000fea0003800000 */
.L_x_5711:
[----:B------:R-:W-:-:S04]  /*b280*/  IMAD R0, R0, UR41, -R56 ;  /* 0x0000002900007c24 */ /* 0x000fc8000f8e0a38 */
[----:B------:R-:W-:-:S05]  /*b290*/  IMAD.IADD R0, R0, 0x1, -R185 ;  /* 0x0000000100007824 */ /* 0x000fca00078e0ab9 */
[----:B------:R-:W-:Y:S02]  /*b2a0*/  VIMNMX R13, R13, R0, !PT ;  /* 0x000000000d0d7248 */ /* 0x000fe40007fe0100 */
[----:B------:R-:W-:-:S07]  /*b2b0*/  VIADDMNMX R12, R0, UR41, R12, PT ;  /* 0x00000029000c7c46 */ /* 0x000fce000b80010c */
.L_x_5710:
[C---:B------:R-:W-:Y:S01]  /*b2c0*/  ISETP.GE.AND P3, PT, R61.reuse, 0x2, PT ;  /* 0x000000023d00780c */ /* 0x040fe20003f66270 */
[----:B------:R-:W1:Y:S01]  /*b2d0*/  SHFL.IDX PT, R3, R3, 0x1, 0x1c1f ;  /* 0x003c1f0003037f89 */ /* 0x000e6200000e0000 */
[----:B------:R-:W-:Y:S01]  /*b2e0*/  ISETP.GE.AND P4, PT, R61, 0x9, PT ;  /* 0x000000093d00780c */ /* 0x000fe20003f86270 */
[----:B------:R-:W-:Y:S01]  /*b2f0*/  UISETP.NE.AND UP0, UPT, UR47, URZ, UPT ;  /* 0x0000003f2f00728c */ /* 0x000fe2000bf05270 */
[C---:B------:R-:W-:Y:S02]  /*b300*/  ISETP.GT.AND P6, PT, R13.reuse, 0x1, !P3 ;  /* 0x000000010d00780c */ /* 0x040fe40005fc4270 */
[----:B------:R-:W-:Y:S02]  /*b310*/  ISETP.GT.AND P5, PT, R13, 0x8, !P4 ;  /* 0x000000080d00780c */ /* 0x000fe400067a4270 */
[C---:B------:R-:W-:Y:S02]  /*b320*/  ISETP.LT.OR P6, PT, R12.reuse, 0x2, P6 ;  /* 0x000000020c00780c */ /* 0x040fe400037c1670 */
[----:B------:R-:W-:-:S02]  /*b330*/  ISETP.LT.OR P5, PT, R12, 0x9, P5 ;  /* 0x000000090c00780c */ /* 0x000fc40002fa1670 */
[----:B-----5:R-:W-:Y:S02]  /*b340*/  FSEL R76, R25, -INF , !P6 ;  /* 0xff800000194c7808 */ /* 0x020fe40007000000 */
[----:B------:R-:W-:Y:S02]  /*b350*/  ISETP.GE.AND P6, PT, R61, 0xa, PT ;  /* 0x0000000a3d00780c */ /* 0x000fe40003fc6270 */
[----:B------:R-:W-:Y:S02]  /*b360*/  FSEL R74, R28, -INF , !P5 ;  /* 0xff8000001c4a7808 */ /* 0x000fe40006800000 */
[----:B------:R-:W-:Y:S02]  /*b370*/  ISETP.GT.AND P5, PT, R13, 0x9, !P6 ;  /* 0x000000090d00780c */ /* 0x000fe400077a4270 */
[----:B------:R-:W-:Y:S02]  /*b380*/  P2R R62, PR, RZ, 0x40 ;  /* 0x00000040ff3e7803 */ /* 0x000fe40000000000 */
[----:B------:R-:W-:-:S02]  /*b390*/  ISETP.LT.OR P5, PT, R12, 0xa, P5 ;  /* 0x0000000a0c00780c */ /* 0x000fc40002fa1670 */
[----:B------:R-:W-:Y:S02]  /*b3a0*/  ISETP.GE.AND P6, PT, R61, 0x11, PT ;  /* 0x000000113d00780c */ /* 0x000fe40003fc6270 */
[----:B------:R-:W-:Y:S01]  /*b3b0*/  FSEL R72, R29, -INF , !P5 ;  /* 0xff8000001d487808 */ /* 0x000fe20006800000 */
[----:B-1----:R-:W-:Y:S01]  /*b3c0*/  IMAD.IADD R29, R60, 0x1, R3 ;  /* 0x000000013c1d7824 */ /* 0x002fe200078e0203 */
        /* <DEDUP_REMOVED lines=48> */
[----:B------:R-:W-:Y:S02]  /*b6d0*/  VIADDMNMX R25, R3, R59, R58, PT ;  /* 0x0000003b03197246 */ /* 0x000fe4000380013a */
        /* <DEDUP_REMOVED lines=13> */
[----:B------:R-:W-:-:S04]  /*b7b0*/  ISETP.LT.OR P6, PT, R12, 0x3a, P6 ;  /* 0x0000003a0c00780c */ /* 0x000fc800037c1670 */
[----:B------:R-:W-:Y:S02]  /*b7c0*/  FSEL R24, R53, -INF , !P6 ;  /* 0xff80000035187808 */ /* 0x000fe40007000000 */
[----:B------:R-:W-:-:S13]  /*b7d0*/  PLOP3.LUT P6, PT, PT, PT, UP0, 0x40, 0x0 ;  /* 0x000000000000781c */ /* 0x000fda0003fce808 */
        /* <DEDUP_REMOVED lines=14> */
.L_x_5716:
[----:B------:R-:W-:-:S06]  /*b8c0*/  UISETP.NE.AND UP0, UPT, UR41, 0x1, UPT ;  /* 0x000000012900788c */ /* 0x000fcc000bf05270 */
[----:B------:R-:W-:-:S05]  /*b8d0*/  PLOP3.LUT P6, PT, PT, PT, UP0, 0x80, 0x0 ;  /* 0x000000000000781c */ /* 0x000fca0003fcf008 */
[----:B------:R-:W-:-:S08]  /*b8e0*/  @UP0 ULDC.64 UR4, c[0x0][0x9e8] ;  /* 0x00027a0000040ab9 */ /* 0x000fd00000000a00 */
[----:B------:R-:W-:Y:S01]  /*b8f0*/  @P6 IMAD.HI.U32 R12, R3, UR4, RZ ;  /* 0x00000004030c6c27 */ /* 0x000fe2000f8e00ff */
[----:B------:R-:W-:-:S13]  /*b900*/  PLOP3.LUT P6, PT, PT, PT, UP0, 0x80, 0x0 ;  /* 0x000000000000781c */ /* 0x000fda0003fcf008 */
[----:B------:R-:W-:-:S07]  /*b910*/  @P6 SHF.R.U32.HI R3, RZ, UR5, R12 ;  /* 0x00000005ff036c19 */ /* 0x000fce000801160c */
.L_x_5717:
[----:B------:R-:W-:Y:S05]  /*b920*/  BSYNC B0 ;  /* 0x0000000000007941 */ /* 0x000fea0003800000 */
.L_x_5715:
[----:B------:R-:W-:-:S04]  /*b930*/  IMAD R12, R3, UR41, -R56 ;  /* 0x00000029030c7c24 */ /* 0x000fc8000f8e0a38 */
[----:B------:R-:W-:-:S05]  /*b940*/  IMAD.IADD R12, R12, 0x1, -R185 ;  /* 0x000000010c0c7824 */ /* 0x000fca00078e0ab9 */
[----:B------:R-:W-:Y:S02]  /*b950*/  VIMNMX R29, R29, R12, !PT ;  /* 0x0000000c1d1d7248 */ /* 0x000fe40007fe0100 */
[----:B------:R-:W-:-:S07]  /*b960*/  VIADDMNMX R25, R12, UR41, R25, PT ;  /* 0x000000290c197c46 */ /* 0x000fce000b800119 */
.L_x_5714:
[----:B------:R-:W-:Y:S01]  /*b970*/  BAR.SYNC.DEFER_BLOCKING 0xf, 0x100 ;  /* 0x03c4000000007b1d */ /* 0x000fe20000010000 */
[----:B------:R-:W-:Y:S02]  /*b980*/  ISETP.GT.AND P3, PT, R29, 0x1, !P3 ;  /* 0x000000011d00780c */ /* 0x000fe40005f64270 */
[----:B------:R-:W-:Y:S02]  /*b990*/  FMNMX.FTZ R3, R164, R76, !PT ;  /* 0x0000004ca4037209 */ /* 0x000fe40007810000 */
[----:B------:R-:W-:Y:S01]  /*b9a0*/  ISETP.LT.OR P3, PT, R25, 0x2, P3 ;  /* 0x000000021900780c */ /* 0x000fe20001f61670 */
[----:B------:R-:W-:Y:S01]  /*b9b0*/  ULDC UR4, c[0x0][0x988] ;  /* 0x0002620000047ab9 */ /* 0x000fe20000000800 */
[----:B------:R-:W-:Y:S01]  /*b9c0*/  FMNMX.FTZ R3, R74, R3, !PT ;  /* 0x000000034a037209 */ /* 0x000fe20007810000 */
[----:B------:R-:W-:Y:S01]  /*b9d0*/  IMAD.U32 R13, RZ, RZ, UR4 ;  /* 0x00000004ff0d7e24 */ /* 0x000fe2000f8e00ff */
        /* <DEDUP_REMOVED lines=32> */
[----:B------:R-:W-:Y:S01]  /*bbe0*/  ISETP.GT.AND P4, PT, R29, 0x8, !P4 ;  /* 0x000000081d00780c */ /* 0x000fe20006784270 */
[----:B------:R-:W1:Y:S01]  /*bbf0*/  SHFL.BFLY PT, R12, R27, 0x2, 0x1f ;  /* 0x0c401f001b0c7f89 */ /* 0x000e6200000e0000 */
[C---:B------:R-:W-:Y:S02]  /*bc00*/  ISETP.LT.OR P3, PT, R25.reuse, 0x1a, P3 ;  /* 0x0000001a1900780c */ /* 0x040fe40001f61670 */
[----:B------:R-:W-:Y:S02]  /*bc10*/  ISETP.LT.OR P4, PT, R25, 0x9, P4 ;  /* 0x000000091900780c */ /* 0x000fe40002781670 */
[----:B------:R-:W-:Y:S02]  /*bc20*/  FSEL R60, R39, -INF , !P3 ;  /* 0xff800000273c7808 */ /* 0x000fe40005800000 */
[----:B------:R-:W-:Y:S02]  /*bc30*/  ISETP.NE.AND P3, PT, R37, RZ, PT ;  /* 0x000000ff2500720c */ /* 0x000fe40003f65270 */
        /* <DEDUP_REMOVED lines=8> */
[----:B------:R-:W-:Y:S02]  /*bcc0*/  ISETP.GT.AND P3, PT, R29, 0x21, !P3 ;  /* 0x000000211d00780c */ /* 0x000fe40005f64270 */
[----:B-1----:R-:W-:Y:S02]  /*bcd0*/  FMNMX.FTZ R31, R27, R12, !PT ;  /* 0x0000000c1b1f7209 */ /* 0x002fe40007810000 */
[C---:B------:R-:W-:Y:S02]  /*bce0*/  ISETP.LT.OR P3, PT, R25.reuse, 0x22, P3 ;  /* 0x000000221900780c */ /* 0x040fe40001f61670 */
[----:B------:R-:W-:Y:S01]  /*bcf0*/  ISETP.LT.OR P5, PT, R25, 0x39, P5 ;  /* 0x000000391900780c */ /* 0x000fe20002fa1670 */
[----:B------:R-:W1:Y:S01]  /*bd00*/  SHFL.BFLY PT, R12, R31, 0x1, 0x1f ;  /* 0x0c201f001f0c7f89 */ /* 0x000e6200000e0000 */
[----:B------:R-:W-:-:S02]  /*bd10*/  FSEL R62, R43, -INF , !P3 ;  /* 0xff8000002b3e7808 */ /* 0x000fc40005800000 */
[----:B------:R-:W-:Y:S02]  /*bd20*/  ISETP.NE.AND P3, PT, R41, RZ, PT ;  /* 0x000000ff2900720c */ /* 0x000fe40003f65270 */
[----:B------:R-:W-:Y:S02]  /*bd30*/  FSEL R54, R54, -INF , !P5 ;  /* 0xff80000036367808 */ /* 0x000fe40006800000 */
[----:B------:R-:W-:-:S04]  /*bd40*/  ISETP.GT.AND P3, PT, R29, 0x28, !P3 ;  /* 0x000000281d00780c */ /* 0x000fc80005f64270 */
[----:B------:R-:W-:-:S04]  /*bd50*/  ISETP.LT.OR P3, PT, R25, 0x29, P3 ;  /* 0x000000291900780c */ /* 0x000fc80001f61670 */
[----:B------:R-:W-:Y:S02]  /*bd60*/  FSEL R46, R46, -INF , !P3 ;  /* 0xff8000002e2e7808 */ /* 0x000fe40005800000 */
[----:B------:R-:W-:Y:S02]  /*bd70*/  ISETP.GT.AND P3, PT, R29, 0x29, !P4 ;  /* 0x000000291d00780c */ /* 0x000fe40006764270 */
[----:B------:R-:W-:Y:S02]  /*bd80*/  ISETP.NE.AND P4, PT, R73, RZ, PT ;  /* 0x000000ff4900720c */ /* 0x000fe40003f85270 */
[----:B------:R-:W-:Y:S02]  /*bd90*/  ISETP.LT.OR P3, PT, R25, 0x2a, P3 ;  /* 0x0000002a1900780c */ /* 0x000fe40001f61670 */
[----:B------:R-:W-:Y:S02]  /*bda0*/  ISETP.GT.AND P4, PT, R29, 0x31, !P4 ;  /* 0x000000311d00780c */ /* 0x000fe40006784270 */
[----:B------:R-:W-:-:S02]  /*bdb0*/  FSEL R64, R47, -INF , !P3 ;  /* 0xff8000002f407808 */ /* 0x000fc40005800000 */
[----:B------:R-:W-:Y:S02]  /*bdc0*/  ISETP.GT.AND P3, PT, R29, RZ, !P6 ;  /* 0x000000ff1d00720c */ /* 0x000fe40007764270 */
[----:B-1----:R-:W-:Y:S02]  /*bdd0*/  FMNMX.FTZ R12, R31, R12, !PT ;  /* 0x0000000c1f0c7209 */ /* 0x002fe40007810000 */
[----:B------:R-:W-:Y:S02]  /*bde0*/  ISETP.LT.OR P3, PT, R25, 0x1, P3 ;  /* 0x000000011900780c */ /* 0x000fe40001f61670 */
[----:B------:R-:W-:Y:S01]  /*bdf0*/  ISETP.NE.AND P6, PT, R49, RZ, PT ;  /* 0x000000ff3100720c */ /* 0x000fe20003fc5270 */
[----:B------:R-:W-:Y:S01]  /*be00*/  FMUL.FTZ R3, R12, R13 ;  /* 0x0000000d0c037220 */ /* 0x000fe20000410000 */
[----:B------:R-:W-:Y:S02]  /*be10*/  FSEL R26, R26, -INF , !P3 ;  /* 0xff8000001a1a7808 */ /* 0x000fe40005800000 */
[----:B------:R-:W-:-:S02]  /*be20*/  FSETP.NEU.FTZ.AND P3, PT, R12, -INF , PT ;  /* 0xff8000000c00780b */ /* 0x000fc40003f7d000 */
[----:B------:R-:W-:Y:S02]  /*be30*/  ISETP.LT.OR P4, PT, R25, 0x32, P4 ;  /* 0x000000321900780c */ /* 0x000fe40002781670 */
[----:B------:R-:W-:Y:S02]  /*be40*/  FSEL R33, R3, RZ, P3 ;  /* 0x000000ff03217208 */ /* 0x000fe40001800000 */
[----:B------:R-:W-:Y:S02]  /*be50*/  FMNMX.FTZ R3, R26, R36, !PT ;  /* 0x000000241a037209 */ /* 0x000fe40007810000 */
[----:B------:R-:W-:Y:S01]  /*be60*/  ISETP.NE.AND P3, PT, R45, RZ, PT ;  /* 0x000000ff2d00720c */ /* 0x000fe20003f65270 */
[--C-:B------:R-:W-:Y:S01]  /*be70*/  FFMA.FTZ R27, R76, R13, -R33.reuse ;  /* 0x0000000d4c1b7223 */ /* 0x100fe20000010821 */
[----:B------:R-:W-:Y:S01]  /*be80*/  FMNMX.FTZ R3, R30, R3, !PT ;  /* 0x000000031e037209 */ /* 0x000fe20007810000 */
[-CC-:B------:R-:W-:Y:S01]  /*be90*/  FFMA.FTZ R35, R20, R13.reuse, -R33.reuse ;  /* 0x0000000d14237223 */ /* 0x180fe20000010821 */
[----:B------:R-:W-:Y:S01]  /*bea0*/  ISETP.GT.AND P3, PT, R29, 0x30, !P3 ;  /* 0x000000301d00780c */ /* 0x000fe20005f64270 */
[--C-:B------:R-:W-:Y:S01]  /*beb0*/  FFMA.FTZ R0, R0, R13, -R33.reuse ;  /* 0x0000000d00007223 */ /* 0x100fe20000010821 */
[----:B------:R-:W-:Y:S01]  /*bec0*/  FMNMX.FTZ R3, R56, R3, !PT ;  /* 0x0000000338037209 */ /* 0x000fe20007810000 */
[--C-:B------:R-:W-:Y:S01]  /*bed0*/  FFMA.FTZ R164, R164, R13, -R33.reuse ;  /* 0x0000000da4a47223 */ /* 0x100fe20000010821 */
[----:B------:R-:W-:Y:S01]  /*bee0*/  ISETP.LT.OR P3, PT, R25, 0x31, P3 ;  /* 0x000000311900780c */ /* 0x000fe20001f61670 */
[----:B------:R-:W-:Y:S01]  /*bef0*/  MUFU.EX2 R31, R0 ;  /* 0x00000000001f7308 */ /* 0x000fe20000000800 */
[----:B------:R-:W-:Y:S01]  /*bf00*/  FMNMX.FTZ R3, R34, R3, !PT ;  /* 0x0000000322037209 */ /* 0x000fe20007810000 */
[-CC-:B------:R-:W-:Y:S01]  /*bf10*/  FFMA.FTZ R74, R74, R13.reuse, -R33.reuse ;  /* 0x0000000d4a4a7223 */ /* 0x180fe20000010821 */
[----:B------:R-:W-:Y:S01]  /*bf20*/  FSEL R50, R50, -INF , !P3 ;  /* 0xff80000032327808 */ /* 0x000fe20005800000 */
[--C-:B------:R-:W-:Y:S01]  /*bf30*/  FFMA.FTZ R70, R70, R13, -R33.reuse ;  /* 0x0000000d46467223 */ /* 0x100fe20000010821 */
[----:B------:R-:W-:Y:S01]  /*bf40*/  FMNMX.FTZ R3, R58, R3, !PT ;  /* 0x000000033a037209 */ /* 0x000fe20007810000 */
[-CC-:B------:R-:W-:Y:S01]  /*bf50*/  FFMA.FTZ R68, R68, R13.reuse, -R33.reuse ;  /* 0x0000000d44447223 */ /* 0x180fe20000010821 */
        /* <DEDUP_REMOVED lines=16> */
[----:B------:R-:W-:Y:S01]  /*c060*/  FFMA.FTZ R24, R24, R13, -R33 ;  /* 0x0000000d18187223 */ /* 0x000fe20000010821 */
[----:B------:R-:W-:Y:S01]  /*c070*/  MUFU.EX2 R164, R164 ;  /* 0x000000a400a47308 */ /* 0x000fe20000000800 */
[----:B------:R-:W-:-:S04]  /*c080*/  FMNMX.FTZ R3, R46, R3, !PT ;  /* 0x000000032e037209 */ /* 0x000fc80007810000 */
[----:B------:R-:W-:-:S03]  /*c090*/  FMNMX.FTZ R3, R64, R3, !PT ;  /* 0x0000000340037209 */ /* 0x000fc60007810000 */
[----:B------:R-:W1:Y:S01]  /*c0a0*/  MUFU.EX2 R27, R27 ;  /* 0x0000001b001b7308 */ /* 0x000e620000000800 */
[----:B------:R-:W-:-:S04]  /*c0b0*/  FMNMX.FTZ R3, R50, R3, !PT ;  /* 0x0000000332037209 */ /* 0x000fc80007810000 */
[----:B------:R-:W-:-:S03]  /*c0c0*/  FMNMX.FTZ R3, R78, R3, !PT ;  /* 0x000000034e037209 */ /* 0x000fc60007810000 */
[----:B------:R-:W-:Y:S01]  /*c0d0*/  MUFU.EX2 R74, R74 ;  /* 0x0000004a004a7308 */ /* 0x000fe20000000800 */
[----:B------:R-:W-:-:S04]  /*c0e0*/  FMNMX.FTZ R3, R54, R3, !PT ;  /* 0x0000000336037209 */ /* 0x000fc80007810000 */
[----:B------:R-:W-:-:S03]  /*c0f0*/  FMNMX.FTZ R3, R76, R3, !PT ;  /* 0x000000034c037209 */ /* 0x000fc60007810000 */
[----:B------:R-:W3:Y:S01]  /*c100*/  MUFU.EX2 R25, R25 ;  /* 0x0000001900197308 */ /* 0x000ee20000000800 */
[----:B-1----:R-:W-:Y:S01]  /*c110*/  FADD.FTZ R43, R164, R27 ;  /* 0x0000001ba42b7221 */ /* 0x002fe20000010000 */
[----:B------:R-:W1:Y:S01]  /*c120*/  SHFL.BFLY PT, R72, R3, 0x2, 0x1f ;  /* 0x0c401f0003487f89 */ /* 0x000e6200000e0000 */
[----:B------:R-:W-:-:S05]  /*c130*/  F2FP.F16.F32.PACK_AB R164, R27, R164 ;  /* 0x000000a41ba4723e */ /* 0x000fca00000000ff */
[----:B------:R-:W-:Y:S08]  /*c140*/  MUFU.EX2 R70, R70 ;  /* 0x0000004600467308 */ /* 0x000ff00000000800 */
[----:B------:R-:W4:Y:S01]  /*c150*/  MUFU.EX2 R29, R68 ;  /* 0x00000044001d7308 */ /* 0x000f220000000800 */
[----:B---3--:R-:W-:-:S07]  /*c160*/  F2FP.F16.F32.PACK_AB R166, R25, R74 ;  /* 0x0000004a19a6723e */ /* 0x008fce00000000ff */
[----:B------:R-:W3:Y:S01]  /*c170*/  MUFU.EX2 R66, R66 ;  /* 0x0000004200427308 */ /* 0x000ee20000000800 */
[----:B-1----:R-:W-:-:S05]  /*c180*/  FMNMX.FTZ R72, R3, R72, !PT ;  /* 0x0000004803487209 */ /* 0x002fca0007810000 */
[----:B------:R-:W1:Y:S02]  /*c190*/  SHFL.BFLY PT, R3, R72, 0x1, 0x1f ;  /* 0x0c201f0048037f89 */ /* 0x000e6400000e0000 */
[----:B------:R-:W-:Y:S01]  /*c1a0*/  MUFU.EX2 R40, R40 ;  /* 0x0000002800287308 */ /* 0x000fe20000000800 */
[----:B----4-:R-:W-:-:S07]  /*c1b0*/  F2FP.F16.F32.PACK_AB R160, R29, R70 ;  /* 0x000000461da0723e */ /* 0x010fce00000000ff */
[----:B------:R-:W4:Y:S01]  /*c1c0*/  MUFU.EX2 R35, R35 ;  /* 0x0000002300237308 */ /* 0x000f220000000800 */
[----:B---3--:R-:W-:-:S07]  /*c1d0*/  F2FP.F16.F32.PACK_AB R162, R31, R66 ;  /* 0x000000421fa2723e */ /* 0x008fce00000000ff */
[----:B------:R-:W-:Y:S01]  /*c1e0*/  MUFU.EX2 R44, R44 ;  /* 0x0000002c002c7308 */ /* 0x000fe20000000800 */
[----:B-1----:R-:W-:-:S07]  /*c1f0*/  FMNMX.FTZ R20, R72, R3, !PT ;  /* 0x0000000348147209 */ /* 0x002fce0007810000 */
[----:B------:R-:W1:Y:S01]  /*c200*/  MUFU.EX2 R37, R28 ;  /* 0x0000001c00257308 */ /* 0x000e620000000800 */
[----:B----4-:R-:W-:Y:S02]  /*c210*/  F2FP.F16.F32.PACK_AB R156, R35, R40 ;  /* 0x00000028239c723e */ /* 0x010fe400000000ff */
[C---:B------:R-:W-:Y:S01]  /*c220*/  FSETP.NEU.FTZ.AND P3, PT, R20.reuse, -INF , PT ;  /* 0xff8000001400780b */ /* 0x040fe20003f7d000 */
[----:B------:R-:W-:-:S04]  /*c230*/  FMUL.FTZ R0, R20, R13 ;  /* 0x0000000d14007220 */ /* 0x000fc80000410000 */
[----:B------:R3:W-:Y:S01]  /*c240*/  MUFU.EX2 R3, R24 ;  /* 0x0000001800037308 */ /* 0x0007e20000000800 */
[----:B------:R-:W-:Y:S01]  /*c250*/  FSEL R33, R0, RZ, P3 ;  /* 0x000000ff00217208 */ /* 0x000fe20001800000 */
[----:B------:R-:W-:-:S04]  /*c260*/  FADD.FTZ R0, R74, R43 ;  /* 0x0000002b4a007221 */ /* 0x000fc80000010000 */
        /* <DEDUP_REMOVED lines=9> */
[----:B------:R-:W-:Y:S01]  /*c300*/  FADD.FTZ R45, R25, R0 ;  /* 0x00000000192d7221 */ /* 0x000fe20000010000 */
[-CC-:B------:R-:W-:Y:S01]  /*c310*/  FFMA.FTZ R42, R42, R13.reuse, -R33.reuse ;  /* 0x0000000d2a2a7223 */ /* 0x180fe20000010821 */
[-CC-:B------:R-:W-:Y:S01]  /*c320*/  FFMA.FTZ R62, R62, R13.reuse, -R33.reuse ;  /* 0x0000000d3e3e7223 */ /* 0x180fe20000010821 */
[-C--:B------:R-:W-:Y:S01]  /*c330*/  FFMA.FTZ R46, R46, R13.reuse, -R33 ;  /* 0x0000000d2e2e7223 */ /* 0x080fe20000010821 */
[----:B------:R-:W4:Y:S01]  /*c340*/  MUFU.EX2 R26, R26 ;  /* 0x0000001a001a7308 */ /* 0x000f220000000800 */
[----:B---3--:R-:W-:Y:S01]  /*c350*/  FADD.FTZ R24, R70, R45 ;  /* 0x0000002d46187221 */ /* 0x008fe20000010000 */
[-CC-:B------:R-:W-:Y:S01]  /*c360*/  FFMA.FTZ R64, R64, R13.reuse, -R33.reuse ;  /* 0x0000000d40407223 */ /* 0x180fe20000010821 */
[-CC-:B------:R-:W-:Y:S01]  /*c370*/  FFMA.FTZ R50, R50, R13.reuse, -R33.reuse ;  /* 0x0000000d32327223 */ /* 0x180fe20000010821 */
[-CC-:B------:R-:W-:Y:S01]  /*c380*/  FFMA.FTZ R78, R78, R13.reuse, -R33.reuse ;  /* 0x0000000d4e4e7223 */ /* 0x180fe20000010821 */
[----:B------:R-:W-:Y:S01]  /*c390*/  FADD.FTZ R47, R29, R24 ;  /* 0x000000181d2f7221 */ /* 0x000fe20000010000 */
[-CC-:B------:R-:W-:Y:S01]  /*c3a0*/  FFMA.FTZ R54, R54, R13.reuse, -R33.reuse ;  /* 0x0000000d36367223 */ /* 0x180fe20000010821 */
[----:B------:R-:W-:Y:S01]  /*c3b0*/  FFMA.FTZ R33, R76, R13, -R33 ;  /* 0x0000000d4c217223 */ /* 0x000fe20000010821 */
[----:B------:R-:W3:Y:S01]  /*c3c0*/  MUFU.EX2 R30, R30 ;  /* 0x0000001e001e7308 */ /* 0x000ee20000000800 */
[----:B------:R-:W-:Y:S01]  /*c3d0*/  FADD.FTZ R24, R66, R47 ;  /* 0x0000002f42187221 */ /* 0x000fe20000010000 */
[----:B-1----:R-:W-:-:S06]  /*c3e0*/  F2FP.F16.F32.PACK_AB R158, R37, R44 ;  /* 0x0000002c259e723e */ /* 0x002fcc00000000ff */
[----:B------:R-:W1:Y:S01]  /*c3f0*/  MUFU.EX2 R167, R56 ;  /* 0x0000003800a77308 */ /* 0x000e620000000800 */
[----:B----4-:R-:W-:Y:S01]  /*c400*/  FADD.FTZ R43, R26, R165 ;  /* 0x000000a51a2b7221 */ /* 0x010fe20000010000 */
[----:B------:R-:W-:-:S06]  /*c410*/  F2FP.F16.F32.PACK_AB R165, R165, R26 ;  /* 0x0000001aa5a5723e */ /* 0x000fcc00000000ff */
[----:B------:R-:W4:Y:S01]  /*c420*/  MUFU.EX2 R34, R34 ;  /* 0x0000002200227308 */ /* 0x000f220000000800 */
[----:B---3--:R-:W-:-:S07]  /*c430*/  FADD.FTZ R0, R30, R43 ;  /* 0x0000002b1e007221 */ /* 0x008fce0000010000 */
[----:B------:R-:W3:Y:S01]  /*c440*/  MUFU.EX2 R161, R58 ;  /* 0x0000003a00a17308 */ /* 0x000ee20000000800 */
[C---:B-1----:R-:W-:Y:S01]  /*c450*/  FADD.FTZ R45, R167.reuse, R0 ;  /* 0x00000000a72d7221 */ /* 0x042fe20000010000 */
[----:B------:R-:W-:-:S05]  /*c460*/  F2FP.F16.F32.PACK_AB R167, R167, R30 ;  /* 0x0000001ea7a7723e */ /* 0x000fca00000000ff */
[----:B------:R1:W-:Y:S01]  /*c470*/  STSM.16.M88.4 [R196+0x26800], R164 ;  /* 0x026800a4c4007844 */ /* 0x0003e20000000200 */
[----:B------:R-:W5:Y:S01]  /*c480*/  MUFU.EX2 R38, R38 ;  /* 0x0000002600267308 */ /* 0x000f620000000800 */
[----:B----4-:R-:W-:Y:S01]  /*c490*/  FADD.FTZ R0, R34, R45 ;  /* 0x0000002d22007221 */ /* 0x010fe20000010000 */
[----:B------:R-:W-:-:S04]  /*c4a0*/  FADD.FTZ R45, R31, R24 ;  /* 0x000000181f2d7221 */ /* 0x000fc80000010000 */
[----:B------:R-:W-:Y:S02]  /*c4b0*/  FADD.FTZ R24, R40, R45 ;  /* 0x0000002d28187221 */ /* 0x000fe40000010000 */
[----:B------:R-:W4:Y:S01]  /*c4c0*/  MUFU.EX2 R163, R60 ;  /* 0x0000003c00a37308 */ /* 0x000f220000000800 */
[C---:B---3--:R-:W-:Y:S01]  /*c4d0*/  FADD.FTZ R27, R161.reuse, R0 ;  /* 0x00000000a11b7221 */ /* 0x048fe20000010000 */
[----:B------:R-:W-:-:S06]  /*c4e0*/  F2FP.F16.F32.PACK_AB R161, R161, R34 ;  /* 0x00000022a1a1723e */ /* 0x000fcc00000000ff */
[----:B------:R-:W3:Y:S01]  /*c4f0*/  MUFU.EX2 R42, R42 ;  /* 0x0000002a002a7308 */ /* 0x000ee20000000800 */
[----:B-----5:R-:W-:Y:S01]  /*c500*/  FADD.FTZ R0, R38, R27 ;  /* 0x0000001b26007221 */ /* 0x020fe20000010000 */
[----:B------:R-:W-:-:S06]  /*c510*/  FADD.FTZ R27, R35, R24 ;  /* 0x00000018231b7221 */ /* 0x000fcc0000010000 */
[----:B------:R-:W5:Y:S01]  /*c520*/  MUFU.EX2 R157, R62 ;  /* 0x0000003e009d7308 */ /* 0x000f620000000800 */
[C---:B----4-:R-:W-:Y:S01]  /*c530*/  FADD.FTZ R25, R163.reuse, R0 ;  /* 0x00000000a3197221 */ /* 0x050fe20000010000 */
[----:B------:R-:W-:-:S05]  /*c540*/  F2FP.F16.F32.PACK_AB R163, R163, R38 ;  /* 0x00000026a3a3723e */ /* 0x000fca00000000ff */
[----:B------:R1:W-:Y:S01]  /*c550*/  STSM.16.M88.4 [R199], R160 ;  /* 0x000000a0c7007844 */ /* 0x0003e20000000200 */
[----:B------:R-:W4:Y:S01]  /*c560*/  MUFU.EX2 R46, R46 ;  /* 0x0000002e002e7308 */ /* 0x000f220000000800 */
[----:B---3--:R-:W-:-:S07]  /*c570*/  FADD.FTZ R0, R42, R25 ;  /* 0x000000192a007221 */ /* 0x008fce0000010000 */
[----:B------:R-:W3:Y:S01]  /*c580*/  MUFU.EX2 R41, R64 ;  /* 0x0000004000297308 */ /* 0x000ee20000000800 */
[C---:B-----5:R-:W-:Y:S01]  /*c590*/  FADD.FTZ R25, R157.reuse, R0 ;  /* 0x000000009d197221 */ /* 0x060fe20000010000 */
[----:B------:R-:W-:Y:S01]  /*c5a0*/  FADD.FTZ R0, R44, R27 ;  /* 0x0000001b2c007221 */ /* 0x000fe20000010000 */
[----:B------:R-:W-:-:S03]  /*c5b0*/  F2FP.F16.F32.PACK_AB R157, R157, R42 ;  /* 0x0000002a9d9d723e */ /* 0x000fc600000000ff */
[----:B------:R-:W-:Y:S02]  /*c5c0*/  FADD.FTZ R37, R37, R0 ;  /* 0x0000000025257221 */ /* 0x000fe40000010000 */
[----:B------:R-:W-:Y:S01]  /*c5d0*/  MUFU.EX2 R48, R48 ;  /* 0x0000003000307308 */ /* 0x000fe20000000800 */
[----:B----4-:R-:W-:-:S07]  /*c5e0*/  FADD.FTZ R24, R46, R25 ;  /* 0x000000192e187221 */ /* 0x010fce0000010000 */
[----:B------:R-:W4:Y:S01]  /*c5f0*/  MUFU.EX2 R39, R32 ;  /* 0x0000002000277308 */ /* 0x000f220000000800 */
[C---:B---3--:R-:W-:Y:S01]  /*c600*/  F2FP.F16.F32.PACK_AB R159, R41.reuse, R46 ;  /* 0x0000002e299f723e */ /* 0x048fe200000000ff */
[----:B------:R-:W-:-:S04]  /*c610*/  FADD.FTZ R41, R41, R24 ;  /* 0x0000001829297221 */ /* 0x000fc80000010000 */
[----:B------:R1:W-:Y:S02]  /*c620*/  STSM.16.M88.4 [R197], R156 ;  /* 0x0000009cc5007844 */ /* 0x0003e40000000200 */
[----:B------:R-:W-:Y:S08]  /*c630*/  MUFU.EX2 R50, R50 ;  /* 0x0000003200327308 */ /* 0x000ff00000000800 */
[----:B------:R-:W3:Y:S01]  /*c640*/  MUFU.EX2 R43, R78 ;  /* 0x0000004e002b7308 */ /* 0x000ee20000000800 */
[----:B----4-:R-:W-:Y:S01]  /*c650*/  F2FP.F16.F32.PACK_AB R152, R39, R48 ;  /* 0x000000302798723e */ /* 0x010fe200000000ff */
[----:B------:R-:W-:-:S04]  /*c660*/  FADD.FTZ R48, R48, R37 ;  /* 0x0000002530307221 */ /* 0x000fc80000010000 */
[----:B------:R-:W-:Y:S02]  /*c670*/  FADD.FTZ R39, R39, R48 ;  /* 0x0000003027277221 */ /* 0x000fe40000010000 */
[----:B------:R-:W4:Y:S08]  /*c680*/  MUFU.EX2 R52, R52 ;  /* 0x0000003400347308 */ /* 0x000f300000000800 */
[----:B------:R-:W-:Y:S01]  /*c690*/  MUFU.EX2 R54, R54 ;  /* 0x0000003600367308 */ /* 0x000fe20000000800 */
[----:B---3--:R-:W-:Y:S01]  /*c6a0*/  F2FP.F16.F32.PACK_AB R153, R43, R50 ;  /* 0x000000322b99723e */ /* 0x008fe200000000ff */
[----:B------:R-:W-:-:S04]  /*c6b0*/  FADD.FTZ R50, R50, R41 ;  /* 0x0000002932327221 */ /* 0x000fc80000010000 */
[----:B------:R-:W-:Y:S02]  /*c6c0*/  FADD.FTZ R43, R43, R50 ;  /* 0x000000322b2b7221 */ /* 0x000fe40000010000 */
[----:B------:R-:W3:Y:S01]  /*c6d0*/  MUFU.EX2 R33, R33 ;  /* 0x0000002100217308 */ /* 0x000ee20000000800 */
[----:B----4-:R-:W-:Y:S01]  /*c6e0*/  F2FP.F16.F32.PACK_AB R154, R3, R52 ;  /* 0x00000034039a723e */ /* 0x010fe200000000ff */
[----:B------:R-:W-:-:S04]  /*c6f0*/  FADD.FTZ R0, R52, R39 ;  /* 0x0000002734007221 */ /* 0x000fc80000010000 */
[----:B------:R-:W-:Y:S01]  /*c700*/  FADD.FTZ R0, R3, R0 ;  /* 0x0000000003007221 */ /* 0x000fe20000010000 */
[----:B---3--:R-:W-:Y:S01]  /*c710*/  F2FP.F16.F32.PACK_AB R155, R33, R54 ;  /* 0x00000036219b723e */ /* 0x008fe200000000ff */
[----:B------:R-:W-:-:S04]  /*c720*/  FADD.FTZ R54, R54, R43 ;  /* 0x0000002b36367221 */ /* 0x000fc80000010000 */
[----:B------:R1:W-:Y:S01]  /*c730*/  STSM.16.M88.4 [R198], R152 ;  /* 0x00000098c6007844 */ /* 0x0003e20000000200 */
[----:B------:R-:W-:Y:S01]  /*c740*/  FADD.FTZ R3, R33, R54 ;  /* 0x0000003621037221 */ /* 0x000fe20000010000 */
[----:B------:R-:W-:Y:S06]  /*c750*/  @!P0 BRA `(.L_x_5718) ;  /* 0x0000000000048947 */ /* 0x000fec0003800000 */
[----:B------:R-:W-:Y:S01]  /*c760*/  BPT.TRAP 0x1 ;  /* 0x000000040000795c */ /* 0x000fe20000300000 */
.L_x_5718:
[----:B------:R3:W4:Y:S01]  /*c770*/  SYNCS.PHASECHK.TRANS64.TRYWAIT P3, [R14+URZ+0x28c50], R57 ;  /* 0x028c50390e0075a7 */ /* 0x000722000806017f */
[----:B------:R-:W-:Y:S05]  /*c780*/  @!P0 BRA `(.L_x_5719) ;  /* 0x0000000000048947 */ /* 0x000fea0003800000 */
[----:B------:R-:W-:Y:S01]  /*c790*/  BPT.TRAP 0x1 ;  /* 0x000000040000795c */ /* 0x000fe20000300000 */
.L_x_5719:
[----:B------:R-:W0:Y:S01]  /*c7a0*/  @P2 LDC R27, c[0x0][0x44c] ;  /* 0x00011300ff1b2b82 */ /* 0x000e220000000800 */
[----:B------:R-:W-:Y:S01]  /*c7b0*/  ULDC UR44, c[0x0][0x9e4] ;  /* 0x00027900002c7ab9 */ /* 0x000fe20000000800 */
[----:B------:R-:W-:Y:S01]  /*c7c0*/  ULDC UR45, c[0x0][0x9dc] ;  /* 0x00027700002d7ab9 */ /* 0x000fe20000000800 */
[----:B------:R-:W-:Y:S01]  /*c7d0*/  ULDC UR39, c[0x0][0x988] ;  /* 0x0002620000277ab9 */ /* 0x000fe20000000800 */
[----:B------:R-:W-:Y:S01]  /*c7e0*/  ULDC UR46, c[0x0][0x9e0] ;  /* 0x00027800002e7ab9 */ /* 0x000fe20000000800 */
[----:B------:R-:W-:Y:S01]  /*c7f0*/  BSSY B0, `(.L_x_5720) ;  /* 0x0000006000007945 */ /* 0x000fe20003800000 */
[----:B------:R-:W-:Y:S02]  /*c800*/  IMAD R28, R18, 0x1000, R190 ;  /* 0x00001000121c7824 */ /* 0x000fe400078e02be */
[----:B------:R-:W0:Y:S01]  /*c810*/  @P2 LDC R30, c[0x0][0x450] ;  /* 0x00011400ff1e2b82 */ /* 0x000e220000000800 */
[----:B----4-:R-:W-:Y:S05]  /*c820*/  @P3 BRA `(.L_x_5721) ;  /* 0x0000000000083947 */ /* 0x010fea0003800000 */
[----:B------:R-:W4:Y:S02]  /*c830*/  SYNCS.PHASECHK.TRANS64.TRYWAIT P3, [R14+URZ+0x28c50], R57 ;  /* 0x028c50390e0075a7 */ /* 0x000f24000806017f */
[----:B----4-:R-:W-:Y:S05]  /*c840*/  @!P3 BRA `(.L_x_5722) ;  /* 0x0000016800f8b947 */ /* 0x010fea0003800000 */
.L_x_5721:
[----:B------:R-:W-:Y:S05]  /*c850*/  BSYNC B0 ;  /* 0x0000000000007941 */ /* 0x000fea0003800000 */
.L_x_5720:
[----:B------:R-:W-:Y:S01]  /*c860*/  IMAD.MOV.U32 R24, RZ, RZ, R28 ;  /* 0x000000ffff187224 */ /* 0x000fe200078e001c */
[----:B------:R-:W-:Y:S01]  /*c870*/  UISETP.NE.AND UP0, UPT, UR47, URZ, UPT ;  /* 0x0000003f2f00728c */ /* 0x000fe2000bf05270 */
[----:B------:R-:W-:Y:S02]  /*c880*/  IMAD.MOV.U32 R25, RZ, RZ, 0x40000040 ;  /* 0x40000040ff197424 */ /* 0x000fe400078e00ff */
[----:B0-----:R-:W-:Y:S01]  /*c890*/  @P2 IMAD.HI.U32 R27, R192, R27, RZ ;  /* 0x0000001bc01b2227 */ /* 0x001fe200078e00ff */
[----:B------:R-:W-:Y:S02]  /*c8a0*/  R2UR UR6, R24 ;  /* 0x00000000180672ca */ /* 0x000fe400000e0000 */
[C---:B------:R-:W-:Y:S01]  /*c8b0*/  R2UR UR7, R25.reuse ;  /* 0x00000000190772ca */ /* 0x040fe200000e0000 */
[----:B------:R-:W-:Y:S01]  /*c8c0*/  IMAD.MOV.U32 R169, RZ, RZ, R192 ;  /* 0x000000ffffa97224 */ /* 0x000fe200078e00c0 */
[----:B------:R-:W-:Y:S01]  /*c8d0*/  @P2 SHF.R.U32.HI R169, RZ, R30, R27 ;  /* 0x0000001effa92219 */ /* 0x000fe2000001161b */
[C---:B------:R-:W-:Y:S01]  /*c8e0*/  VIADD R24, R28.reuse, 0x80 ;  /* 0x000000801c187836 */ /* 0x040fe20000000000 */
[----:B------:R-:W-:Y:S01]  /*c8f0*/  R2UR UR11, R25 ;  /* 0x00000000190b72ca */ /* 0x000fe200000e0000 */
[C---:B------:R-:W-:Y:S01]  /*c900*/  VIADD R26, R28.reuse, 0x100 ;  /* 0x000001001c1a7836 */ /* 0x040fe20000000000 */
[----:B------:R-:W-:Y:S01]  /*c910*/  PLOP3.LUT P3, PT, PT, PT, UP0, 0x40, 0x0 ;  /* 0x000000000000781c */ /* 0x000fe20003f6e808 */
[----:B------:R-:W-:Y:S01]  /*c920*/  VIADD R28, R28, 0x180 ;  /* 0x000001801c1c7836 */ /* 0x000fe20000000000 */
[----:B------:R-:W-:Y:S01]  /*c930*/  R2UR UR10, R24 ;  /* 0x00000000180a72ca */ /* 0x000fe200000e0000 */
[----:B------:R-:W-:Y:S01]  /*c940*/  IMAD.MOV.U32 R27, RZ, RZ, 0x40000040 ;  /* 0x40000040ff1b7424 */ /* 0x000fe200078e00ff */
[----:B------:R-:W-:Y:S01]  /*c950*/  R2UR UR14, R26 ;  /* 0x000000001a0e72ca */ /* 0x000fe200000e0000 */
[----:B------:R-:W-:Y:S01]  /*c960*/  IMAD.MOV.U32 R29, RZ, RZ, 0x40000040 ;  /* 0x40000040ff1d7424 */ /* 0x000fe200078e00ff */
[----:B------:R-:W-:Y:S01]  /*c970*/  R2UR UR18, R28 ;  /* 0x000000001c1272ca */ /* 0x000fe200000e0000 */
[----:B--234-:R-:W-:Y:S01]  /*c980*/  @!P1 VIADD R14, R14, 0x28c60 ;  /* 0x00028c600e0e9836 */ /* 0x01cfe20000000000 */
[----:B------:R-:W-:-:S02]  /*c990*/  R2UR UR15, R27 ;  /* 0x000000001b0f72ca */ /* 0x000fc400000e0000 */
[----:B------:R-:W-:Y:S02]  /*c9a0*/  R2UR UR19, R29 ;  /* 0x000000001d1372ca */ /* 0x000fe400000e0000 */
[----:B------:R-:W-:Y:S01]  /*c9b0*/  WARPGROUP.ARRIVE ;  /* 0x00000000000079c5 */ /* 0x000fe20000000000 */
[----:B------:R-:W-:-:S05]  /*c9c0*/  @!P1 PRMT R14, RZ, 0x654, R14 ;  /* 0x00000654ff0e9816 */ /* 0x000fca000000000e */
        /* <DEDUP_REMOVED lines=19> */
[----:B0-----:R-:W0:Y:S01]  /*cb00*/  FENCE.VIEW.ASYNC.S ;  /* 0x00000000000073c6 */ /* 0x001e220000000000 */
[----:B-1----:R-:W-:-:S05]  /*cb10*/  IADD3 R152, R169, R23, -R22 ;  /* 0x00000017a9987210 */ /* 0x002fca0007ffe816 */
[----:B------:R-:W-:Y:S01]  /*cb20*/  VIADD R153, R152, UR40 ;  /* 0x0000002898997c36 */ /* 0x000fe20008000000 */
[----:B0-----:R-:W-:Y:S01]  /*cb30*/  NOP ;  /* 0x0000000000007918 */ /* 0x001fe20000000000 */
[----:B------:R-:W-:Y:S06]  /*cb40*/  BAR.ARV 0xe, 0x100 ;  /* 0x0384000000007b1d */ /* 0x000fec0000002000 */
[----:B------:R0:W-:Y:S02]  /*cb50*/  @!P1 SYNCS.ARRIVE.TRANS64.RED.A1T0 RZ, [R14+URZ], RZ ;  /* 0x000000ff0eff99a7 */ /* 0x0001e4000810043f */
[----:B0-----:R-:W-:Y:S01]  /*cb60*/  VIADD R14, R168, 0xfffffffe ;  /* 0xfffffffea80e7836 */ /* 0x001fe20000000000 */
[----:B------:R-:W-:Y:S06]  /*cb70*/  @P3 BRA `(.L_x_5723) ;  /* 0x0000000000543947 */ /* 0x000fec0003800000 */
[C---:B------:R-:W-:Y:S01]  /*cb80*/  ISETP.GT.AND P3, PT, R152.reuse, RZ, PT ;  /* 0x000000ff9800720c */ /* 0x040fe20003f64270 */
[----:B------:R-:W-:Y:S01]  /*cb90*/  BSSY B0, `(.L_x_5724) ;  /* 0x0000010000007945 */ /* 0x000fe20003800000 */
[----:B------:R-:W-:-:S11]  /*cba0*/  VIADD R154, R152, 0xffffffff ;  /* 0xffffffff989a7836 */ /* 0x000fd60000000000 */
[----:B------:R-:W-:Y:S05]  /*cbb0*/  @P3 BRA `(.L_x_5725) ;  /* 0x0000000000203947 */ /* 0x000fea0003800000 */
[----:B------:R-:W-:Y:S01]  /*cbc0*/  UISETP.NE.AND UP0, UPT, UR41, 0x1, UPT ;  /* 0x000000012900788c */ /* 0x000fe2000bf05270 */
[----:B------:R-:W-:-:S05]  /*cbd0*/  IMAD.MOV R152, RZ, RZ, -R152 ;  /* 0x000000ffff987224 */ /* 0x000fca00078e0a98 */
[----:B------:R-:W-:-:S05]  /*cbe0*/  PLOP3.LUT P3, PT, PT, PT, UP0, 0x80, 0x0 ;  /* 0x000000000000781c */ /* 0x000fca0003f6f008 */
[----:B------:R-:W-:-:S08]  /*cbf0*/  @UP0 ULDC.64 UR4, c[0x0][0x9e8] ;  /* 0x00027a0000040ab9 */ /* 0x000fd00000000a00 */
[----:B------:R-:W-:-:S05]  /*cc00*/  @P3 IMAD.HI.U32 R154, R152, UR4, RZ ;  /* 0x00000004989a3c27 */ /* 0x000fca000f8e00ff */
[----:B------:R-:W-:-:S04]  /*cc10*/  @P3 SHF.R.U32.HI R152, RZ, UR5, R154 ;  /* 0x00000005ff983c19 */ /* 0x000fc8000801169a */
[----:B------:R-:W-:Y:S01]  /*cc20*/  LOP3.LUT R154, RZ, R152, RZ, 0x33, !PT ;  /* 0x00000098ff9a7212 */ /* 0x000fe200078e33ff */
[----:B------:R-:W-:Y:S06]  /*cc30*/  BRA `(.L_x_5726) ;  /* 0x0000000000147947 */ /* 0x000fec0003800000 */
.L_x_5725:
[----:B------:R-:W-:-:S06]  /*cc40*/  UISETP.NE.AND UP0, UPT, UR41, 0x1, UPT ;  /* 0x000000012900788c */ /* 0x000fcc000bf05270 */
[----:B------:R-:W-:-:S05]  /*cc50*/  PLOP3.LUT P3, PT, PT, PT, UP0, 0x80, 0x0 ;  /* 0x000000000000781c */ /* 0x000fca0003f6f008 */
[----:B------:R-:W-:-:S08]  /*cc60*/  @UP0 ULDC.64 UR4, c[0x0][0x9e8] ;  /* 0x00027a0000040ab9 */ /* 0x000fd00000000a00 */
[----:B------:R-:W-:-:S05]  /*cc70*/  @P3 IMAD.HI.U32 R152, R154, UR4, RZ ;  /* 0x000000049a983c27 */ /* 0x000fca000f8e00ff */
[----:B------:R-:W-:-:S07]  /*cc80*/  @P3 SHF.R.U32.HI R154, RZ, UR5, R152 ;  /* 0x00000005ff9a3c19 */ /* 0x000fce0008011698 */
.L_x_5726:
[----:B------:R-:W-:Y:S05]  /*cc90*/  BSYNC B0 ;  /* 0x0000000000007941 */ /* 0x000fea0003800000 */
.L_x_5724:
[----:B------:R-:W-:-:S04]  /*cca0*/  IMAD.U32 R152, RZ, RZ, UR41 ;  /* 0x00000029ff987e24 */ /* 0x000fc8000f8e00ff */
[----:B------:R-:W-:-:S05]  /*ccb0*/  IMAD R154, R154, R152, UR41 ;  /* 0x000000299a9a7e24 */ /* 0x000fca000f8e0298 */
[----:B------:R-:W-:-:S07]  /*ccc0*/  VIMNMX R153, R153, R154, PT ;  /* 0x0000009a99997248 */ /* 0x000fce0003fe0100 */
.L_x_5723:
[----:B------:R-:W-:Y:S01]  /*ccd0*/  SHF.R.S32.HI R152, RZ, 0x1f, R153 ;  /* 0x0000001fff987819 */ /* 0x000fe20000011499 */
[----:B------:R-:W-:Y:S03]  /*cce0*/  BSSY B1, `(.L_x_5727) ;  /* 0x0000252000017945 */ /* 0x000fe60003800000 */
[----:B------:R-:W-:-:S04]  /*ccf0*/  LEA.HI R152, R152, R153, RZ, 0x6 ;  /* 0x0000009998987211 */ /* 0x000fc800078f30ff */
[----:B------:R-:W-:-:S04]  /*cd00*/  SHF.R.S32.HI R152, RZ, 0x6, R152 ;  /* 0x00000006ff987819 */ /* 0x000fc80000011498 */
[----:B------:R-:W-:-:S04]  /*cd10*/  VIMNMX R210, R202, R152, !PT ;  /* 0x00000098cad27248 */ /* 0x000fc80007fe0100 */
[----:B------:R-:W-:-:S13]  /*cd20*/  ISETP.GE.AND P3, PT, R14, R210, PT ;  /* 0x000000d20e00720c */ /* 0x000fda0003f66270 */
[----:B------:R-:W-:Y:S05]  /*cd30*/  @!P3 BRA `(.L_x_5728) ;  /* 0x000000240030b947 */ /* 0x000fea0003800000 */
[----:B------:R-:W-:Y:S01]  /*cd40*/  BSSY B0, `(.L_x_5729) ;  /* 0x0000248000007945 */ /* 0x000fe20003800000 */
.L_x_5748:
[----:B------:R-:W-:-:S05]  /*cd50*/  VIADD R211, R18, 0x1 ;  /* 0x0000000112d37836 */ /* 0x000fca0000000000 */
[----:B------:R-:W-:-:S04]  /*cd60*/  ISETP.NE.AND P3, PT, R211, 0x2, PT ;  /* 0x00000002d300780c */ /* 0x000fc80003f65270 */
[----:B------:R-:W-:Y:S02]  /*cd70*/  SEL R13, RZ, 0x1, P3 ;  /* 0x00000001ff0d7807 */ /* 0x000fe40001800000 */
[----:B------:R-:W-:Y:S02]  /*cd80*/  SEL R211, R211, RZ, P3 ;  /* 0x000000ffd3d37207 */ /* 0x000fe40001800000 */
[----:B------:R-:W-:Y:S01]  /*cd90*/  LOP3.LUT R19, R19, R13, RZ, 0x3c, !PT ;  /* 0x0000000d13137212 */ /* 0x000fe200078e3cff */
[----:B0-----:R-:W-:Y:S06]  /*cda0*/  @!P0 BRA `(.L_x_5730) ;  /* 0x0000000000048947 */ /* 0x001fec0003800000 */
[----:B------:R-:W-:Y:S01]  /*cdb0*/  BPT.TRAP 0x1 ;  /* 0x000000040000795c */ /* 0x000fe20000300000 */
.L_x_5730:
[----:B------:R-:W-:Y:S01]  /*cdc0*/  IMAD R212, R211, 0x8, R2 ;  /* 0x00000008d3d47824 */ /* 0x000fe200078e0202 */
[----:B------:R-:W-:-:S04]  /*cdd0*/  SHF.L.U32 R213, R19, 0x1f, RZ ;  /* 0x0000001f13d57819 */ /* 0x000fc800000006ff */
[----:B------:R0:W1:Y:S01]  /*cde0*/  SYNCS.PHASECHK.TRANS64.TRYWAIT P3, [R212+URZ+0x28c30], R213 ;  /* 0x028c30d5d40075a7 */ /* 0x000062000806017f */
[----:B------:R-:W-:Y:S05]  /*cdf0*/  @!P0 BRA `(.L_x_5731) ;  /* 0x0000000000048947 */ /* 0x000fea0003800000 */
[----:B------:R-:W-:Y:S01]  /*ce00*/  BPT.TRAP 0x1 ;  /* 0x000000040000795c */ /* 0x000fe20000300000 */
.L_x_5731:
[----:B------:R-:W-:Y:S01]  /*ce10*/  BSSY B2, `(.L_x_5732) ;  /* 0x0000006000027945 */ /* 0x000fe20003800000 */
[----:B------:R-:W-:Y:S02]  /*ce20*/  IMAD R206, R211, 0x200, R15 ;  /* 0x00000200d3ce7824 */ /* 0x000fe400078e020f */
[----:B------:R-:W-:Y:S01]  /*ce30*/  IMAD.MOV.U32 R207, RZ, RZ, 0x40000040 ;  /* 0x40000040ffcf7424 */ /* 0x000fe200078e00ff */
[----:B-1----:R-:W-:Y:S06]  /*ce40*/  @P3 BRA `(.L_x_5733) ;  /* 0x0000000000083947 */ /* 0x002fec0003800000 */
[----:B------:R-:W1:Y:S02]  /*ce50*/  SYNCS.PHASECHK.TRANS64.TRYWAIT P3, [R212+URZ+0x28c30], R213 ;  /* 0x028c30d5d40075a7 */ /* 0x000e64000806017f */
[----:B-1----:R-:W-:Y:S05]  /*ce60*/  @!P3 BRA `(.L_x_5734) ;  /* 0x000001640084b947 */ /* 0x002fea0003800000 */
.L_x_5733:
[----:B------:R-:W-:Y:S05]  /*ce70*/  BSYNC B2 ;  /* 0x0000000000027941 */ /* 0x000fea0003800000 */
.L_x_5732:
[C---:B------:R-:W-:Y:S01]  /*ce80*/  R2UR UR6, R206.reuse ;  /* 0x00000000ce0672ca */ /* 0x040fe200000e0000 */
[----:B------:R-:W-:Y:S01]  /*ce90*/  WARPGROUP.ARRIVE ;  /* 0x00000000000079c5 */ /* 0x000fe20000000000 */
[----:B------:R-:W-:Y:S01]  /*cea0*/  R2UR UR7, R207 ;  /* 0x00000000cf0772ca */ /* 0x000fe200000e0000 */
[----:B------:R-:W-:Y:S01]  /*ceb0*/  VIADD R208, R206, 0x2 ;  /* 0x00000002ced07836 */ /* 0x000fe20000000000 */
[----:B------:R-:W-:Y:S01]  /*cec0*/  R2UR UR4, R4 ;  /* 0x00000000040472ca */ /* 0x000fe200000e0000 */
[----:B------:R-:W-:Y:S01]  /*ced0*/  IMAD.MOV.U32 R209, RZ, RZ, 0x40000040 ;  /* 0x40000040ffd17424 */ /* 0x000fe200078e00ff */
[----:B------:R-:W-:Y:S01]  /*cee0*/  R2UR UR5, R5 ;  /* 0x00000000050572ca */ /* 0x000fe200000e0000 */
[----:B------:R-:W-:Y:S01]  /*cef0*/  IMAD.MOV.U32 R207, RZ, RZ, 0x40000040 ;  /* 0x40000040ffcf7424 */ /* 0x000fe200078e00ff */
[----:B------:R-:W2:Y:S01]  /*cf00*/  @P2 LDC R21, c[0x0][0x44c] ;  /* 0x00011300ff152b82 */ /* 0x000ea20000000800 */
[----:B------:R-:W-:Y:S01]  /*cf10*/  IMAD.IADD R233, R201, 0x1, R192 ;  /* 0x00000001c9e97824 */ /* 0x000fe200078e02c0 */
[----:B------:R-:W-:-:S06]  /*cf20*/  UISETP.NE.AND UP0, UPT, UR47, URZ, UPT ;  /* 0x0000003f2f00728c */ /* 0x000fcc000bf05270 */
[----:B------:R-:W3:Y:S01]  /*cf30*/  @P2 LDC R13, c[0x0][0x450] ;  /* 0x00011400ff0d2b82 */ /* 0x000ee20000000800 */
[----:B------:R-:W-:Y:S02]  /*cf40*/  PLOP3.LUT P3, PT, PT, PT, UP0, 0x40, 0x0 ;  /* 0x000000000000781c */ /* 0x000fe40003f6e808 */
[----:B------:R-:W-:Y:S01]  /*cf50*/  HGMMA.64x64x16.F32 R152, gdesc[UR4], RZ, !UPT, gsb0 ;  /* 0x00e00000049879f0 */ /* 0x000fe2000c0008ff */
[----:B------:R-:W-:Y:S01]  /*cf60*/  R2UR UR6, R208 ;  /* 0x00000000d00672ca */ /* 0x000fe200000e0000 */
[----:B------:R-:W-:Y:S01]  /*cf70*/  VIADD R208, R206, 0x4 ;  /* 0x00000004ced07836 */ /* 0x000fe20000000000 */
[----:B------:R-:W-:Y:S01]  /*cf80*/  R2UR UR7, R209 ;  /* 0x00000000d10772ca */ /* 0x000fe200000e0000 */
[----:B------:R-:W-:Y:S01]  /*cf90*/  IMAD.MOV.U32 R209, RZ, RZ, 0x40000040 ;  /* 0x40000040ffd17424 */ /* 0x000fe200078e00ff */
[----:B------:R-:W-:Y:S01]  /*cfa0*/  R2UR UR4, R10 ;  /* 0x000000000a0472ca */ /* 0x000fe200000e0000 */
[----:B------:R-:W-:Y:S01]  /*cfb0*/  VIADD R206, R206, 0x6 ;  /* 0x00000006cece7836 */ /* 0x000fe20000000000 */
[----:B------:R-:W-:Y:S01]  /*cfc0*/  R2UR UR5, R11 ;  /* 0x000000000b0572ca */ /* 0x000fe200000e0000 */
[----:B--2---:R-:W-:-:S05]  /*cfd0*/  @P2 IMAD.HI.U32 R21, R233, R21, RZ ;  /* 0x00000015e9152227 */ /* 0x004fca00078e00ff */
[----:B---3--:R-:W-:Y:S01]  /*cfe0*/  @P2 SHF.R.U32.HI R233, RZ, R13, R21 ;  /* 0x0000000dffe92219 */ /* 0x008fe20000011615 */
[----:B------:R-:W-:Y:S02]  /*cff0*/  @!P1 VIADD R13, R212, 0x28c40 ;  /* 0x00028c40d40d9836 */ /* 0x000fe40000000000 */
[----:B------:R-:W-:Y:S02]  /*d000*/  IMAD.U32 R21, RZ, RZ, UR45 ;  /* 0x0000002dff157e24 */ /* 0x000fe4000f8e00ff */
[----:B------:R-:W2:Y:S01]  /*d010*/  SHFL.IDX PT, R234, R233, RZ, 0x1c1f ;  /* 0x001c1fffe9ea7589 */ /* 0x000ea200000e0000 */
[----:B------:R-:W-:Y:S02]  /*d020*/  @!P1 PRMT R13, RZ, 0x654, R13 ;  /* 0x00000654ff0d9816 */ /* 0x000fe4000000000d */
[----:B------:R-:W-:Y:S01]  /*d030*/  LOP3.LUT R232, RZ, R21, RZ, 0x33, !PT ;  /* 0x00000015ffe87212 */ /* 0x000fe200078e33ff */
        /* <DEDUP_REMOVED lines=16> */
[----:B------:R-:W-:Y:S03]  /*d140*/  HGMMA.64x64x16.F32 R152, gdesc[UR4], R152, gsb0 ;  /* 0x00e00000049879f0 */ /* 0x000fe60008000898 */
[----:B------:R-:W-:Y:S02]  /*d150*/  WARPGROUP.DEPBAR.LE gsb0, 0x0 ;  /* 0x00008000000079c5 */ /* 0x000fe40000010000 */
[----:B------:R3:W-:Y:S02]  /*d160*/  @!P1 SYNCS.ARRIVE.TRANS64.RED.A1T0 RZ, [R13+URZ], RZ ;  /* 0x000000ff0dff99a7 */ /* 0x0007e4000810043f */
[----:B---3--:R-:W-:-:S05]  /*d170*/  IMAD.SHL.U32 R13, R14, 0x40, RZ ;  /* 0x000000400e0d7824 */ /* 0x008fca00078e00ff */
[----:B------:R-:W-:-:S04]  /*d180*/  IADD3 R231, -R185, 0x1, -R13 ;  /* 0x00000001b9e77810 */ /* 0x000fc80007ffe90d */
[----:B------:R-:W-:-:S05]  /*d190*/  IADD3 R231, -R22, R231, R23 ;  /* 0x000000e716e77210 */ /* 0x000fca0007ffe117 */
[----:B------:R-:W-:Y:S02]  /*d1a0*/  IMAD.IADD R232, R232, 0x1, R231 ;  /* 0x00000001e8e87824 */ /* 0x000fe400078e02e7 */
[----:B------:R-:W-:Y:S02]  /*d1b0*/  VIADD R231, R231, UR46 ;  /* 0x0000002ee7e77c36 */ /* 0x000fe40008000000 */
[C---:B--2---:R-:W-:Y:S02]  /*d1c0*/  IMAD.IADD R208, R234.reuse, 0x1, R232 ;  /* 0x00000001ead07824 */ /* 0x044fe400078e02e8 */
        /* <DEDUP_REMOVED lines=9> */
[----:B------:R-:W2:Y:S02]  /*d260*/  @P3 LDC.64 R206, c[0x0][0x9e8] ;  /* 0x00027a00ffce3b82 */ /* 0x000ea40000000a00 */
[----:B--2---:R-:W-:-:S05]  /*d270*/  @P3 IMAD.HI.U32 R206, R234, R206, RZ ;  /* 0x000000ceeace3227 */ /* 0x004fca00078e00ff */
[----:B------:R-:W-:-:S04]  /*d280*/  @P3 SHF.R.U32.HI R234, RZ, R207, R206 ;  /* 0x000000cfffea3219 */ /* 0x000fc800000116ce */
[----:B------:R-:W-:Y:S01]  /*d290*/  LOP3.LUT R234, RZ, R234, RZ, 0x33, !PT ;  /* 0x000000eaffea7212 */ /* 0x000fe200078e33ff */
[----:B------:R-:W-:Y:S06]  /*d2a0*/  BRA `(.L_x_5738) ;  /* 0x0000000000147947 */ /* 0x000fec0003800000 */
.L_x_5737:
[----:B------:R-:W-:-:S05]  /*d2b0*/  IMAD.U32 R235, RZ, RZ, UR44 ;  /* 0x0000002cffeb7e24 */ /* 0x000fca000f8e00ff */
[----:B------:R-:W-:-:S13]  /*d2c0*/  ISETP.NE.AND P3, PT, R235, 0x1, PT ;  /* 0x00000001eb00780c */ /* 0x000fda0003f65270 */
[----:B------:R-:W2:Y:S02]  /*d2d0*/  @P3 LDC.64 R206, c[0x0][0x9e8] ;  /* 0x00027a00ffce3b82 */ /* 0x000ea40000000a00 */
[----:B--2---:R-:W-:-:S05]  /*d2e0*/  @P3 IMAD.HI.U32 R206, R234, R206, RZ ;  /* 0x000000ceeace3227 */ /* 0x004fca00078e00ff */
[----:B------:R-:W-:-:S07]  /*d2f0*/  @P3 SHF.R.U32.HI R234, RZ, R207, R206 ;  /* 0x000000cfffea3219 */ /* 0x000fce00000116ce */
.L_x_5738:
[----:B------:R-:W-:Y:S05]  /*d300*/  BSYNC B2 ;  /* 0x0000000000027941 */ /* 0x000fea0003800000 */
.L_x_5736:
[----:B------:R-:W-:-:S04]  /*d310*/  IMAD R234, R234, R235, -R13 ;  /* 0x000000ebeaea7224 */ /* 0x000fc800078e0a0d */
[----:B------:R-:W-:-:S05]  /*d320*/  IMAD.IADD R234, R234, 0x1, -R185 ;  /* 0x00000001eaea7824 */ /* 0x000fca00078e0ab9 */
[----:B------:R-:W-:Y:S02]  /*d330*/  VIMNMX R208, R208, R234, !PT ;  /* 0x000000ead0d07248 */ /* 0x000fe40007fe0100 */
[----:B------:R-:W-:-:S07]  /*d340*/  VIADDMNMX R209, R234, R235, R209, PT ;  /* 0x000000ebead17246 */ /* 0x000fce00038001d1 */
.L_x_5735:
[----:B------:R-:W-:Y:S01]  /*d350*/  ISETP.GT.AND P3, PT, R14, -0x1, PT ;  /* 0xffffffff0e00780c */ /* 0x000fe20003f64270 */
[----:B------:R-:W-:-:S03]  /*d360*/  UISETP.NE.AND UP0, UPT, UR47, URZ, UPT ;  /* 0x0000003f2f00728c */ /* 0x000fc6000bf05270 */
[C---:B------:R-:W-:Y:S02]  /*d370*/  ISETP.GT.AND P4, PT, R208.reuse, RZ, P3 ;  /* 0x000000ffd000720c */ /* 0x040fe40001f84270 */
[C---:B------:R-:W-:Y:S02]  /*d380*/  ISETP.GT.AND P6, PT, R208.reuse, 0x8, P3 ;  /* 0x00000008d000780c */ /* 0x040fe40001fc4270 */
[C---:B------:R-:W-:Y:S02]  /*d390*/  ISETP.LT.OR P5, PT, R209.reuse, 0x1, P4 ;  /* 0x00000001d100780c */ /* 0x040fe400027a1670 */
[----:B------:R-:W-:Y:S02]  /*d3a0*/  ISETP.GT.AND P4, PT, R208, 0x1, P3 ;  /* 0x00000001d000780c */ /* 0x000fe40001f84270 */
[----:B------:R-:W-:Y:S02]  /*d3b0*/  FSEL R206, R152, -INF , !P5 ;  /* 0xff80000098ce7808 */ /* 0x000fe40006800000 */
[----:B------:R-:W-:Y:S01]  /*d3c0*/  ISETP.LT.OR P4, PT, R209, 0x2, P4 ;  /* 0x00000002d100780c */ /* 0x000fe20002781670 */
[----:B------:R-:W2:Y:S01]  /*d3d0*/  SHFL.IDX PT, R152, R233, 0x1, 0x1c1f ;  /* 0x003c1f00e9987f89 */ /* 0x000ea200000e0000 */
[----:B------:R-:W-:-:S02]  /*d3e0*/  ISETP.GT.AND P5, PT, R208, 0x9, P3 ;  /* 0x00000009d000780c */ /* 0x000fc40001fa4270 */
[----:B------:R-:W-:Y:S02]  /*d3f0*/  FSEL R207, R153, -INF , !P4 ;  /* 0xff80000099cf7808 */ /* 0x000fe40006000000 */
[----:B------:R-:W-:Y:S02]  /*d400*/  ISETP.GT.AND P4, PT, R208, 0x10, P3 ;  /* 0x00000010d000780c */ /* 0x000fe40001f84270 */
[C---:B------:R-:W-:Y:S02]  /*d410*/  ISETP.LT.OR P6, PT, R209.reuse, 0x9, P6 ;  /* 0x00000009d100780c */ /* 0x040fe400037c1670 */
[C---:B------:R-:W-:Y:S02]  /*d420*/  ISETP.LT.OR P4, PT, R209.reuse, 0x11, P4 ;  /* 0x00000011d100780c */ /* 0x040fe40002781670 */
[----:B------:R-:W-:Y:S02]  /*d430*/  ISETP.LT.OR P5, PT, R209, 0xa, P5 ;  /* 0x0000000ad100780c */ /* 0x000fe40002fa1670 */
[----:B------:R-:W-:-:S02]  /*d440*/  FSEL R160, R160, -INF , !P4 ;  /* 0xff800000a0a07808 */ /* 0x000fc40006000000 */
[----:B------:R-:W-:Y:S02]  /*d450*/  ISETP.GT.AND P4, PT, R208, 0x19, P3 ;  /* 0x00000019d000780c */ /* 0x000fe40001f84270 */
[----:B------:R-:W-:Y:S02]  /*d460*/  FSEL R156, R156, -INF , !P6 ;  /* 0xff8000009c9c7808 */ /* 0x000fe40007000000 */
[----:B------:R-:W-:Y:S02]  /*d470*/  ISETP.LT.OR P4, PT, R209, 0x1a, P4 ;  /* 0x0000001ad100780c */ /* 0x000fe40002781670 */
[----:B------:R-:W-:Y:S02]  /*d480*/  FSEL R157, R157, -INF , !P5 ;  /* 0xff8000009d9d7808 */ /* 0x000fe40006800000 */
[C---:B------:R-:W-:Y:S01]  /*d490*/  ISETP.GT.AND P6, PT, R208.reuse, 0x11, P3 ;  /* 0x00000011d000780c */ /* 0x040fe20001fc4270 */
[--C-:B--2---:R-:W-:Y:S01]  /*d4a0*/  IMAD.IADD R231, R231, 0x1, R152.reuse ;  /* 0x00000001e7e77824 */ /* 0x104fe200078e0298 */
[----:B------:R-:W-:Y:S01]  /*d4b0*/  ISETP.GT.AND P5, PT, R208, 0x18, P3 ;  /* 0x00000018d000780c */ /* 0x000fe20001fa4270 */
[----:B------:R-:W-:Y:S01]  /*d4c0*/  IMAD.IADD R232, R232, 0x1, R152 ;  /* 0x00000001e8e87824 */ /* 0x000fe200078e0298 */
[----:B------:R-:W-:-:S02]  /*d4d0*/  FSEL R165, R165, -INF , !P4 ;  /* 0xff800000a5a57808 */ /* 0x000fc40006000000 */
[----:B------:R-:W-:Y:S02]  /*d4e0*/  ISETP.GT.AND P4, PT, R208, 0x28, P3 ;  /* 0x00000028d000780c */ /* 0x000fe40001f84270 */
[C---:B------:R-:W-:Y:S02]  /*d4f0*/  ISETP.LT.OR P6, PT, R209.reuse, 0x12, P6 ;  /* 0x00000012d100780c */ /* 0x040fe400037c1670 */
[C---:B------:R-:W-:Y:S02]  /*d500*/  ISETP.LT.OR P5, PT, R209.reuse, 0x19, P5 ;  /* 0x00000019d100780c */ /* 0x040fe40002fa1670 */
[----:B------:R-:W-:Y:S02]  /*d510*/  ISETP.LT.OR P4, PT, R209, 0x29, P4 ;  /* 0x00000029d100780c */ /* 0x000fe40002781670 */
[----:B------:R-:W-:Y:S02]  /*d520*/  FSEL R161, R161, -INF , !P6 ;  /* 0xff800000a1a17808 */ /* 0x000fe40007000000 */
[----:B------:R-:W-:-:S02]  /*d530*/  FSEL R164, R164, -INF , !P5 ;  /* 0xff800000a4a47808 */ /* 0x000fc40006800000 */
[C---:B------:R-:W-:Y:S02]  /*d540*/  ISETP.GT.AND P6, PT, R208.reuse, 0x20, P3 ;  /* 0x00000020d000780c */ /* 0x040fe40001fc4270 */
[----:B------:R-:W-:Y:S02]  /*d550*/  ISETP.GT.AND P5, PT, R208, 0x21, P3 ;  /* 0x00000021d000780c */ /* 0x000fe40001fa4270 */
[----:B------:R-:W-:Y:S02]  /*d560*/  FSEL R233, R172, -INF , !P4 ;  /* 0xff800000ace97808 */ /* 0x000fe40006000000 */
[----:B------:R-:W-:Y:S02]  /*d570*/  ISETP.GT.AND P4, PT, R208, 0x31, P3 ;  /* 0x00000031d000780c */ /* 0x000fe40001f84270 */
[C---:B------:R-:W-:Y:S02]  /*d580*/  ISETP.LT.OR P6, PT, R209.reuse, 0x21, P6 ;  /* 0x00000021d100780c */ /* 0x040fe400037c1670 */
[----:B------:R-:W-:-:S02]  /*d590*/  ISETP.LT.OR P5, PT, R209, 0x22, P5 ;  /* 0x00000022d100780c */ /* 0x000fc40002fa1670 */
[----:B------:R-:W-:Y:S02]  /*d5a0*/  ISETP.LT.OR P4, PT, R209, 0x32, P4 ;  /* 0x00000032d100780c */ /* 0x000fe40002781670 */
[----:B------:R-:W-:Y:S02]  /*d5b0*/  FSEL R168, R168, -INF , !P6 ;  /* 0xff800000a8a87808 */ /* 0x000fe40007000000 */
[----:B------:R-:W-:Y:S02]  /*d5c0*/  FSEL R169, R169, -INF , !P5 ;  /* 0xff800000a9a97808 */ /* 0x000fe40006800000 */
[C---:B------:R-:W-:Y:S02]  /*d5d0*/  ISETP.GT.AND P6, PT, R208.reuse, 0x29, P3 ;  /* 0x00000029d000780c */ /* 0x040fe40001fc4270 */
[----:B------:R-:W-:Y:S02]  /*d5e0*/  ISETP.GT.AND P5, PT, R208, 0x30, P3 ;  /* 0x00000030d000780c */ /* 0x000fe40001fa4270 */
[----:B------:R-:W-:-:S02]  /*d5f0*/  FSEL R177, R177, -INF , !P4 ;  /* 0xff800000b1b17808 */ /* 0x000fc40006000000 */
[----:B------:R-:W-:Y:S02]  /*d600*/  PLOP3.LUT P4, PT, PT, PT, UP0, 0x40, 0x0 ;  /* 0x000000000000781c */ /* 0x000fe40003f8e808 */
[C---:B------:R-:W-:Y:S02]  /*d610*/  ISETP.LT.OR P6, PT, R209.reuse, 0x2a, P6 ;  /* 0x0000002ad100780c */ /* 0x040fe400037c1670 */
[----:B------:R-:W-:Y:S02]  /*d620*/  ISETP.LT.OR P5, PT, R209, 0x31, P5 ;  /* 0x00000031d100780c */ /* 0x000fe40002fa1670 */
[----:B------:R-:W-:Y:S02]  /*d630*/  FSEL R173, R173, -INF , !P6 ;  /* 0xff800000adad7808 */ /* 0x000fe40007000000 */
[----:B------:R-:W-:Y:S02]  /*d640*/  FSEL R176, R176, -INF , !P5 ;  /* 0xff800000b0b07808 */ /* 0x000fe40006800000 */
[----:B------:R-:W-:-:S02]  /*d650*/  ISETP.GT.AND P6, PT, R208, 0x38, P3 ;  /* 0x00000038d000780c */ /* 0x000fc40001fc4270 */
[----:B------:R-:W-:Y:S02]  /*d660*/  ISETP.GT.AND P5, PT, R208, 0x39, P3 ;  /* 0x00000039d000780c */ /* 0x000fe40001fa4270 */
[C---:B------:R-:W-:Y:S02]  /*d670*/  ISETP.LT.OR P6, PT, R209.reuse, 0x39, P6 ;  /* 0x00000039d100780c */ /* 0x040fe400037c1670 */
[----:B------:R-:W-:Y:S02]  /*d680*/  ISETP.LT.OR P5, PT, R209, 0x3a, P5 ;  /* 0x0000003ad100780c */ /* 0x000fe40002fa1670 */
[----:B------:R-:W-:Y:S02]  /*d690*/  FSEL R180, R180, -INF , !P6 ;  /* 0xff800000b4b47808 */ /* 0x000fe40007000000 */
[----:B------:R-:W-:Y:S01]  /*d6a0*/  FSEL R181, R181, -INF , !P5 ;  /* 0xff800000b5b57808 */ /* 0x000fe20006800000 */
[----:B------:R-:W-:Y:S08]  /*d6b0*/  @P4 BRA `(.L_x_5739) ;  /* 0x0000000000584947 */ /* 0x000ff00003800000 */
        /* <DEDUP_REMOVED lines=12> */
.L_x_5741:
[----:B------:R-:W-:-:S05]  /*d780*/  IMAD.U32 R208, RZ, RZ, UR44 ;  /* 0x0000002cffd07e24 */ /* 0x000fca000f8e00ff */
[----:B------:R-:W-:-:S13]  /*d790*/  ISETP.NE.AND P4, PT, R208, 0x1, PT ;  /* 0x00000001d000780c */ /* 0x000fda0003f85270 */
[----:B------:R-:W2:Y:S02]  /*d7a0*/  @P4 LDC.64 R152, c[0x0][0x9e8] ;  /* 0x00027a00ff984b82 */ /* 0x000ea40000000a00 */
[----:B--2---:R-:W-:-:S05]  /*d7b0*/  @P4 IMAD.HI.U32 R152, R172, R152, RZ ;  /* 0x00000098ac984227 */ /* 0x004fca00078e00ff */
[----:B------:R-:W-:-:S07]  /*d7c0*/  @P4 SHF.R.U32.HI R172, RZ, R153, R152 ;  /* 0x00000099ffac4219 */ /* 0x000fce0000011698 */
.L_x_5742:
[----:B------:R-:W-:Y:S05]  /*d7d0*/  BSYNC B2 ;  /* 0x0000000000027941 */ /* 0x000fea0003800000 */
.L_x_5740:
[----:B------:R-:W-:-:S04]  /*d7e0*/  IMAD R13, R172, R208, -R13 ;  /* 0x000000d0ac0d7224 */ /* 0x000fc800078e0a0d */
[----:B------:R-:W-:-:S05]  /*d7f0*/  IMAD.IADD R13, R13, 0x1, -R185 ;  /* 0x000000010d0d7824 */ /* 0x000fca00078e0ab9 */
[----:B------:R-:W-:Y:S02]  /*d800*/  VIMNMX R232, R232, R13, !PT ;  /* 0x0000000de8e87248 */ /* 0x000fe40007fe0100 */
[----:B------:R-:W-:-:S07]  /*d810*/  VIADDMNMX R231, R13, R208, R231, PT ;  /* 0x000000d00de77246 */ /* 0x000fce00038001e7 */
.L_x_5739:
        /* <DEDUP_REMOVED lines=33> */
[----:B------:R-:W2:Y:S01]  /*da30*/  SHFL.BFLY PT, R152, R13, 0x2, 0x1f ;  /* 0x0c401f000d987f89 */ /* 0x000ea200000e0000 */
        /* <DEDUP_REMOVED lines=9> */
[----:B--2---:R-:W-:Y:S01]  /*dad0*/  FMNMX.FTZ R152, R13, R152, !PT ;  /* 0x000000980d987209 */ /* 0x004fe20007810000 */
[----:B------:R-:W-:Y:S01]  /*dae0*/  IMAD.U32 R13, RZ, RZ, UR39 ;  /* 0x00000027ff0d7e24 */ /* 0x000fe2000f8e00ff */
[----:B------:R-:W-:Y:S02]  /*daf0*/  FSEL R174, R174, -INF , !P5 ;  /* 0xff800000aeae7808 */ /* 0x000fe40006800000 */
[----:B------:R-:W-:Y:S01]  /*db00*/  ISETP.GT.AND P5, PT, R232, 0x30, P3 ;  /* 0x00000030e800780c */ /* 0x000fe20001fa4270 */
[----:B------:R-:W2:Y:S03]  /*db10*/  SHFL.BFLY PT, R172, R152, 0x1, 0x1f ;  /* 0x0c201f0098ac7f89 */ /* 0x000ea600000e0000 */
[----:B------:R-:W-:-:S04]  /*db20*/  ISETP.LT.OR P5, PT, R231, 0x31, P5 ;  /* 0x00000031e700780c */ /* 0x000fc80002fa1670 */
[----:B------:R-:W-:Y:S02]  /*db30*/  FSEL R178, R178, -INF , !P5 ;  /* 0xff800000b2b27808 */ /* 0x000fe40006800000 */
[----:B--2---:R-:W-:-:S04]  /*db40*/  FMNMX.FTZ R172, R152, R172, !PT ;  /* 0x000000ac98ac7209 */ /* 0x004fc80007810000 */
[----:B------:R-:W-:-:S04]  /*db50*/  FSETP.NEU.FTZ.AND P4, PT, R172, -INF , PT ;  /* 0xff800000ac00780b */ /* 0x000fc80003f9d000 */
[----:B------:R-:W-:-:S05]  /*db60*/  FSEL R152, R172, RZ, P4 ;  /* 0x000000ffac987208 */ /* 0x000fca0002000000 */
[----:B------:R-:W-:Y:S01]  /*db70*/  FADD.FTZ R152, -R152, R12 ;  /* 0x0000000c98987221 */ /* 0x000fe20000010100 */
[----:B------:R-:W-:-:S05]  /*db80*/  FMUL.FTZ R12, R172, R13 ;  /* 0x0000000dac0c7220 */ /* 0x000fca0000410000 */
[----:B------:R-:W-:Y:S02]  /*db90*/  FSEL R12, R12, RZ, P4 ;  /* 0x000000ff0c0c7208 */ /* 0x000fe40002000000 */
[----:B------:R-:W-:-:S03]  /*dba0*/  ISETP.GT.AND P4, PT, R232, 0x8, P3 ;  /* 0x00000008e800780c */ /* 0x000fc60001f84270 */
[-CC-:B------:R-:W-:Y:S01]  /*dbb0*/  FFMA.FTZ R206, R206, R13.reuse, -R12.reuse ;  /* 0x0000000dcece7223 */ /* 0x180fe2000001080c */
[----:B------:R-:W-:Y:S01]  /*dbc0*/  ISETP.LT.OR P4, PT, R231, 0x9, P4 ;  /* 0x00000009e700780c */ /* 0x000fe20002781670 */
[-CC-:B------:R-:W-:Y:S01]  /*dbd0*/  FFMA.FTZ R207, R207, R13.reuse, -R12.reuse ;  /* 0x0000000dcfcf7223 */ /* 0x180fe2000001080c */
[-CC-:B------:R-:W-:Y:S01]  /*dbe0*/  FFMA.FTZ R156, R156, R13.reuse, -R12.reuse ;  /* 0x0000000d9c9c7223 */ /* 0x180fe2000001080c */
[-CC-:B------:R-:W-:Y:S01]  /*dbf0*/  FFMA.FTZ R157, R157, R13.reuse, -R12.reuse ;  /* 0x0000000d9d9d7223 */ /* 0x180fe2000001080c */
[----:B------:R-:W-:Y:S01]  /*dc00*/  FSEL R158, R158, -INF , !P4 ;  /* 0xff8000009e9e7808 */ /* 0x000fe20006000000 */
[-CC-:B------:R-:W-:Y:S01]  /*dc10*/  FFMA.FTZ R160, R160, R13.reuse, -R12.reuse ;  /* 0x0000000da0a07223 */ /* 0x180fe2000001080c */
[----:B------:R-:W-:Y:S01]  /*dc20*/  ISETP.GT.AND P4, PT, R232, 0x11, P3 ;  /* 0x00000011e800780c */ /* 0x000fe20001f84270 */
[-CC-:B------:R-:W-:Y:S01]  /*dc30*/  FFMA.FTZ R161, R161, R13.reuse, -R12.reuse ;  /* 0x0000000da1a17223 */ /* 0x180fe2000001080c */
[-CC-:B------:R-:W-:Y:S01]  /*dc40*/  FFMA.FTZ R164, R164, R13.reuse, -R12.reuse ;  /* 0x0000000da4a47223 */ /* 0x180fe2000001080c */
        /* <DEDUP_REMOVED lines=12> */
[-C--:B------:R-:W-:Y:S01]  /*dd10*/  FFMA.FTZ R181, R181, R13.reuse, -R12 ;  /* 0x0000000db5b57223 */ /* 0x080fe2000001080c */
[----:B------:R-:W-:Y:S01]  /*dd20*/  FMUL.FTZ R12, R152, R13 ;  /* 0x0000000d980c7220 */ /* 0x000fe20000410000 */
[----:B------:R-:W-:Y:S01]  /*dd30*/  MUFU.EX2 R206, R206 ;  /* 0x000000ce00ce7308 */ /* 0x000fe20000000800 */
[----:B------:R-:W-:-:S02]  /*dd40*/  FSEL R153, R170, -INF , !P4 ;  /* 0xff800000aa997808 */ /* 0x000fc40006000000 */
[----:B------:R-:W-:Y:S02]  /*dd50*/  FMNMX.FTZ R170, R154, R20, !PT ;  /* 0x000000149aaa7209 */ /* 0x000fe40007810000 */
[----:B------:R-:W-:Y:S02]  /*dd60*/  ISETP.GT.AND P4, PT, R232, 0x29, P3 ;  /* 0x00000029e800780c */ /* 0x000fe40001f84270 */
[----:B------:R-:W-:Y:S01]  /*dd70*/  FMNMX.FTZ R170, R155, R170, !PT ;  /* 0x000000aa9baa7209 */ /* 0x000fe20007810000 */
[----:B------:R-:W2:Y:S01]  /*dd80*/  MUFU.EX2 R12, R12 ;  /* 0x0000000c000c7308 */ /* 0x000ea20000000800 */
[----:B------:R-:W-:Y:S02]  /*dd90*/  ISETP.LT.OR P4, PT, R231, 0x2a, P4 ;  /* 0x0000002ae700780c */ /* 0x000fe40002781670 */
[----:B------:R-:W-:Y:S02]  /*dda0*/  FMNMX.FTZ R170, R158, R170, !PT ;  /* 0x000000aa9eaa7209 */ /* 0x000fe40007810000 */
[----:B------:R-:W-:-:S02]  /*ddb0*/  FSEL R175, R175, -INF , !P4 ;  /* 0xff800000afaf7808 */ /* 0x000fc40006000000 */
[----:B------:R-:W-:Y:S01]  /*ddc0*/  FMNMX.FTZ R170, R159, R170, !PT ;  /* 0x000000aa9faa7209 */ /* 0x000fe20007810000 */
[----:B------:R-:W3:Y:S01]  /*ddd0*/  MUFU.EX2 R152, R207 ;  /* 0x000000cf00987308 */ /* 0x000ee20000000800 */
[----:B------:R-:W-:Y:S02]  /*dde0*/  ISETP.GT.AND P4, PT, R232, 0x31, P3 ;  /* 0x00000031e800780c */ /* 0x000fe40001f84270 */
[----:B------:R-:W-:Y:S02]  /*ddf0*/  FMNMX.FTZ R170, R162, R170, !PT ;  /* 0x000000aaa2aa7209 */ /* 0x000fe40007810000 */
[----:B------:R-:W-:Y:S02]  /*de00*/  ISETP.LT.OR P4, PT, R231, 0x32, P4 ;  /* 0x00000032e700780c */ /* 0x000fe40002781670 */
[----:B------:R-:W-:Y:S01]  /*de10*/  FMNMX.FTZ R170, R163, R170, !PT ;  /* 0x000000aaa3aa7209 */ /* 0x000fe20007810000 */
[----:B------:R-:W4:Y:S01]  /*de20*/  MUFU.EX2 R156, R156 ;  /* 0x0000009c009c7308 */ /* 0x000f220000000800 */
[----:B------:R-:W-:Y:S01]  /*de30*/  ISETP.GT.AND P3, PT, R232, 0x39, P3 ;  /* 0x00000039e800780c */ /* 0x000fe20001f64270 */
[----:B--2---:R-:W-:Y:S01]  /*de40*/  FFMA.FTZ R0, R12, R0, R206 ;  /* 0x000000000c007223 */ /* 0x004fe200000100ce */
[----:B------:R-:W-:Y:S01]  /*de50*/  FMNMX.FTZ R170, R166, R170, !PT ;  /* 0x000000aaa6aa7209 */ /* 0x000fe20007810000 */
[-C--:B------:R-:W-:Y:S01]  /*de60*/  FMUL.FTZ R24, R24, R12.reuse ;  /* 0x0000000c18187220 */ /* 0x080fe20000410000 */
[----:B------:R-:W-:Y:S01]  /*de70*/  FSEL R179, R179, -INF , !P4 ;  /* 0xff800000b3b37808 */ /* 0x000fe20006000000 */
[----:B------:R-:W-:Y:S01]  /*de80*/  FMUL.FTZ R25, R25, R12 ;  /* 0x0000000c19197220 */ /* 0x000fe20000410000 */
[----:B------:R-:W-:Y:S01]  /*de90*/  FMNMX.FTZ R170, R167, R170, !PT ;  /* 0x000000aaa7aa7209 */ /* 0x000fe20007810000 */
[----:B------:R-:W2:Y:S01]  /*dea0*/  MUFU.EX2 R157, R157 ;  /* 0x0000009d009d7308 */ /* 0x000ea20000000800 */
[----:B------:R-:W-:Y:S01]  /*deb0*/  ISETP.LT.OR P3, PT, R231, 0x3a, P3 ;  /* 0x0000003ae700780c */ /* 0x000fe20001f61670 */
[----:B---3--:R-:W-:Y:S01]  /*dec0*/  FADD.FTZ R0, R152, R0 ;  /* 0x0000000098007221 */ /* 0x008fe20000010000 */
[----:B------:R-:W-:Y:S01]  /*ded0*/  FMNMX.FTZ R170, R153, R170, !PT ;  /* 0x000000aa99aa7209 */ /* 0x000fe20007810000 */
[-C--:B------:R-:W-:Y:S01]  /*dee0*/  FMUL.FTZ R28, R28, R12.reuse ;  /* 0x0000000c1c1c7220 */ /* 0x080fe20000410000 */
[----:B------:R-:W-:Y:S01]  /*def0*/  FSEL R183, R183, -INF , !P3 ;  /* 0xff800000b7b77808 */ /* 0x000fe20005800000 */
[----:B------:R-:W-:Y:S01]  /*df00*/  FMUL.FTZ R29, R29, R12 ;  /* 0x0000000c1d1d7220 */ /* 0x000fe20000410000 */
[----:B------:R-:W-:Y:S01]  /*df10*/  FMNMX.FTZ R170, R171, R170, !PT ;  /* 0x000000aaabaa7209 */ /* 0x000fe20007810000 */
[----:B------:R-:W3:Y:S01]  /*df20*/  MUFU.EX2 R160, R160 ;  /* 0x000000a000a07308 */ /* 0x000ee20000000800 */
[----:B------:R-:W-:Y:S01]  /*df30*/  F2FP.F16.F32.PACK_AB R152, R152, R206 ;  /* 0x000000ce9898723e */ /* 0x000fe200000000ff */
[----:B----4-:R-:W-:Y:S01]  /*df40*/  FADD.FTZ R0, R156, R0 ;  /* 0x000000009c007221 */ /* 0x010fe20000010000 */
[----:B------:R-:W-:Y:S01]  /*df50*/  FMNMX.FTZ R170, R174, R170, !PT ;  /* 0x000000aaaeaa7209 */ /* 0x000fe20007810000 */
[-C--:B------:R-:W-:Y:S01]  /*df60*/  FMUL.FTZ R32, R32, R12.reuse ;  /* 0x0000000c20207220 */ /* 0x080fe20000410000 */
[----:B------:R-:W-:Y:S01]  /*df70*/  ISETP.NE.AND P3, PT, R194, RZ, PT ;  /* 0x000000ffc200720c */ /* 0x000fe20003f65270 */
[----:B------:R-:W-:Y:S01]  /*df80*/  FMUL.FTZ R33, R33, R12 ;  /* 0x0000000c21217220 */ /* 0x000fe20000410000 */
[----:B------:R-:W-:Y:S01]  /*df90*/  FMNMX.FTZ R170, R175, R170, !PT ;  /* 0x000000aaafaa7209 */ /* 0x000fe20007810000 */
[----:B------:R-:W4:Y:S01]  /*dfa0*/  MUFU.EX2 R161, R161 ;  /* 0x000000a100a17308 */ /* 0x000f220000000800 */
[----:B--2---:R-:W-:Y:S01]  /*dfb0*/  FADD.FTZ R0, R157, R0 ;  /* 0x000000009d007221 */ /* 0x004fe20000010000 */
[----:B------:R-:W-:Y:S01]  /*dfc0*/  FMUL.FTZ R36, R36, R12 ;  /* 0x0000000c24247220 */ /* 0x000fe20000410000 */
[----:B------:R-:W-:Y:S01]  /*dfd0*/  FMNMX.FTZ R170, R178, R170, !PT ;  /* 0x000000aab2aa7209 */ /* 0x000fe20007810000 */
[-C--:B------:R-:W-:Y:S01]  /*dfe0*/  FMUL.FTZ R37, R37, R12.reuse ;  /* 0x0000000c25257220 */ /* 0x080fe20000410000 */
[-C--:B------:R-:W-:Y:S01]  /*dff0*/  FMUL.FTZ R40, R40, R12.reuse ;  /* 0x0000000c28287220 */ /* 0x080fe20000410000 */
[----:B------:R-:W-:Y:S01]  /*e000*/  FMUL.FTZ R41, R41, R12 ;  /* 0x0000000c29297220 */ /* 0x000fe20000410000 */
[----:B------:R-:W-:Y:S01]  /*e010*/  FMNMX.FTZ R170, R179, R170, !PT ;  /* 0x000000aab3aa7209 */ /* 0x000fe20007810000 */
[----:B------:R-:W2:Y:S01]  /*e020*/  MUFU.EX2 R164, R164 ;  /* 0x000000a400a47308 */ /* 0x000ea20000000800 */
[----:B---3--:R-:W-:Y:S01]  /*e030*/  FADD.FTZ R0, R160, R0 ;  /* 0x00000000a0007221 */ /* 0x008fe20000010000 */
[----:B------:R-:W-:Y:S01]  /*e040*/  @!P3 IMAD R18, R18, 0x40, R191 ;  /* 0x000000401212b824 */ /* 0x000fe200078e02bf */
[----:B------:R-:W-:Y:S01]  /*e050*/  FMNMX.FTZ R170, R182, R170, !PT ;  /* 0x000000aab6aa7209 */ /* 0x000fe20007810000 */
[-C--:B------:R-:W-:Y:S01]  /*e060*/  FMUL.FTZ R44, R44, R12.reuse ;  /* 0x0000000c2c2c7220 */ /* 0x080fe20000410000 */
[----:B------:R-:W-:Y:S01]  /*e070*/  FMUL.FTZ R45, R45, R12 ;  /* 0x0000000c2d2d7220 */ /* 0x000fe20000410000 */
[----:B------:R-:W-:Y:S01]  /*e080*/  @!P3 IMAD R18, R18, 0x4, R2 ;  /* 0x000000041212b824 */ /* 0x000fe200078e0202 */
[----:B------:R-:W-:Y:S01]  /*e090*/  FMNMX.FTZ R170, R183, R170, !PT ;  /* 0x000000aab7aa7209 */ /* 0x000fe20007810000 */
[----:B------:R-:W3:Y:S01]  /*e0a0*/  MUFU.EX2 R165, R165 ;  /* 0x000000a500a57308 */ /* 0x000ee20000000800 */
[----:B----4-:R-:W-:Y:S01]  /*e0b0*/  FADD.FTZ R0, R161, R0 ;  /* 0x00000000a1007221 */ /* 0x010fe20000010000 */
[-C--:B------:R-:W-:Y:S01]  /*e0c0*/  FMUL.FTZ R48, R48, R12.reuse ;  /* 0x0000000c30307220 */ /* 0x080fe20000410000 */
[----:B------:R-:W-:Y:S01]  /*e0d0*/  @!P3 STS [R18+0x28800], R12 ;  /* 0x0288000c1200b388 */ /* 0x000fe20000000800 */
[-C--:B------:R-:W-:Y:S01]  /*e0e0*/  FMUL.FTZ R49, R49, R12.reuse ;  /* 0x0000000c31317220 */ /* 0x080fe20000410000 */
[-C--:B------:R-:W-:Y:S01]  /*e0f0*/  FMUL.FTZ R52, R52, R12.reuse ;  /* 0x0000000c34347220 */ /* 0x080fe20000410000 */
[-C--:B------:R-:W-:Y:S01]  /*e100*/  FMUL.FTZ R53, R53, R12.reuse ;  /* 0x0000000c35357220 */ /* 0x080fe20000410000 */
[----:B------:R-:W4:Y:S01]  /*e110*/  SHFL.BFLY PT, R206, R170, 0x2, 0x1f ;  /* 0x0c401f00aace7f89 */ /* 0x000f2200000e0000 */
[----:B------:R-:W5:Y:S01]  /*e120*/  MUFU.EX2 R168, R168 ;  /* 0x000000a800a87308 */ /* 0x000f620000000800 */
        /* <DEDUP_REMOVED lines=16> */
[----:B-----5:R-:W-:Y:S01]  /*e230*/  FADD.FTZ R0, R168, R0 ;  /* 0x00000000a8007221 */ /* 0x020fe20000010000 */
[-C--:B------:R-:W-:Y:S01]  /*e240*/  FMUL.FTZ R80, R80, R12.reuse ;  /* 0x0000000c50507220 */ /* 0x080fe20000410000 */
[-C--:B------:R-:W-:Y:S01]  /*e250*/  FMUL.FTZ R81, R81, R12.reuse ;  /* 0x0000000c51517220 */ /* 0x080fe20000410000 */
[-C--:B------:R-:W-:Y:S01]  /*e260*/  FMUL.FTZ R84, R84, R12.reuse ;  /* 0x0000000c54547220 */ /* 0x080fe20000410000 */
[-C--:B------:R-:W-:Y:S01]  /*e270*/  FMUL.FTZ R85, R85, R12.reuse ;  /* 0x0000000c55557220 */ /* 0x080fe20000410000 */
[----:B------:R-:W-:Y:S01]  /*e280*/  FMUL.FTZ R88, R88, R12 ;  /* 0x0000000c58587220 */ /* 0x000fe20000410000 */
[----:B----4-:R-:W-:Y:S01]  /*e290*/  FMNMX.FTZ R170, R170, R206, !PT ;  /* 0x000000ceaaaa7209 */ /* 0x010fe20007810000 */
[----:B------:R-:W4:Y:S01]  /*e2a0*/  MUFU.EX2 R173, R173 ;  /* 0x000000ad00ad7308 */ /* 0x000f220000000800 */
[----:B--2---:R-:W-:Y:S01]  /*e2b0*/  FADD.FTZ R0, R169, R0 ;  /* 0x00000000a9007221 */ /* 0x004fe20000010000 */
[-C--:B------:R-:W-:Y:S01]  /*e2c0*/  FMUL.FTZ R89, R89, R12.reuse ;  /* 0x0000000c59597220 */ /* 0x080fe20000410000 */
[-C--:B------:R-:W-:Y:S01]  /*e2d0*/  FMUL.FTZ R92, R92, R12.reuse ;  /* 0x0000000c5c5c7220 */ /* 0x080fe20000410000 */
[----:B------:R-:W2:Y:S01]  /*e2e0*/  SHFL.BFLY PT, R206, R170, 0x1, 0x1f ;  /* 0x0c201f00aace7f89 */ /* 0x000ea200000e0000 */
[-C--:B------:R-:W-:Y:S01]  /*e2f0*/  FMUL.FTZ R93, R93, R12.reuse ;  /* 0x0000000c5d5d7220 */ /* 0x080fe20000410000 */
[-C--:B------:R-:W-:Y:S01]  /*e300*/  FMUL.FTZ R96, R96, R12.reuse ;  /* 0x0000000c60607220 */ /* 0x080fe20000410000 */
[-C--:B------:R-:W-:Y:S01]  /*e310*/  FMUL.FTZ R97, R97, R12.reuse ;  /* 0x0000000c61617220 */ /* 0x080fe20000410000 */
[----:B------:R-:W5:Y:S01]  /*e320*/  MUFU.EX2 R176, R176 ;  /* 0x000000b000b07308 */ /* 0x000f620000000800 */
        /* <DEDUP_REMOVED lines=8> */
[----:B----4-:R-:W-:Y:S01]  /*e3b0*/  FADD.FTZ R0, R173, R0 ;  /* 0x00000000ad007221 */ /* 0x010fe20000010000 */
[-C--:B------:R-:W-:Y:S01]  /*e3c0*/  FMUL.FTZ R112, R112, R12.reuse ;  /* 0x0000000c70707220 */ /* 0x080fe20000410000 */
[-C--:B------:R-:W-:Y:S01]  /*e3d0*/  FMUL.FTZ R113, R113, R12.reuse ;  /* 0x0000000c71717220 */ /* 0x080fe20000410000 */
[-C--:B------:R-:W-:Y:S01]  /*e3e0*/  FMUL.FTZ R116, R116, R12.reuse ;  /* 0x0000000c74747220 */ /* 0x080fe20000410000 */
[-C--:B------:R-:W-:Y:S01]  /*e3f0*/  FMUL.FTZ R117, R117, R12.reuse ;  /* 0x0000000c75757220 */ /* 0x080fe20000410000 */
[-C--:B------:R-:W-:Y:S01]  /*e400*/  FMUL.FTZ R120, R120, R12.reuse ;  /* 0x0000000c78787220 */ /* 0x080fe20000410000 */
[-C--:B------:R-:W-:Y:S01]  /*e410*/  FMUL.FTZ R121, R121, R12.reuse ;  /* 0x0000000c79797220 */ /* 0x080fe20000410000 */
[----:B------:R-:W-:Y:S01]  /*e420*/  MUFU.EX2 R181, R181 ;  /* 0x000000b500b57308 */ /* 0x000fe20000000800 */
[----:B-----5:R-:W-:Y:S01]  /*e430*/  FADD.FTZ R0, R176, R0 ;  /* 0x00000000b0007221 */ /* 0x020fe20000010000 */
[-C--:B------:R-:W-:Y:S01]  /*e440*/  FMUL.FTZ R124, R124, R12.reuse ;  /* 0x0000000c7c7c7220 */ /* 0x080fe20000410000 */
[----:B------:R-:W-:Y:S01]  /*e450*/  FMUL.FTZ R125, R125, R12 ;  /* 0x0000000c7d7d7220 */ /* 0x000fe20000410000 */
[----:B--2---:R-:W-:Y:S01]  /*e460*/  FMNMX.FTZ R170, R170, R206, !PT ;  /* 0x000000ceaaaa7209 */ /* 0x004fe20007810000 */
[-C--:B------:R-:W-:Y:S01]  /*e470*/  FMUL.FTZ R128, R128, R12.reuse ;  /* 0x0000000c80807220 */ /* 0x080fe20000410000 */
[-C--:B------:R-:W-:Y:S01]  /*e480*/  FMUL.FTZ R129, R129, R12.reuse ;  /* 0x0000000c81817220 */ /* 0x080fe20000410000 */
[-C--:B------:R-:W-:Y:S01]  /*e490*/  FMUL.FTZ R132, R132, R12.reuse ;  /* 0x0000000c84847220 */ /* 0x080fe20000410000 */
[C---:B------:R-:W-:Y:S01]  /*e4a0*/  FSETP.NEU.FTZ.AND P4, PT, R170.reuse, -INF , PT ;  /* 0xff800000aa00780b */ /* 0x040fe20003f9d000 */
[CC--:B------:R-:W-:Y:S01]  /*e4b0*/  FMUL.FTZ R209, R170.reuse, R13.reuse ;  /* 0x0000000daad17220 */ /* 0x0c0fe20000410000 */
[----:B---3--:R-:W-:Y:S01]  /*e4c0*/  FADD.FTZ R0, R177, R0 ;  /* 0x00000000b1007221 */ /* 0x008fe20000010000 */
[-C--:B------:R-:W-:Y:S01]  /*e4d0*/  FMUL.FTZ R133, R133, R12.reuse ;  /* 0x0000000c85857220 */ /* 0x080fe20000410000 */
[----:B------:R-:W-:Y:S01]  /*e4e0*/  FSEL R206, R170, RZ, P4 ;  /* 0x000000ffaace7208 */ /* 0x000fe20002000000 */
[-C--:B------:R-:W-:Y:S01]  /*e4f0*/  FMUL.FTZ R136, R136, R12.reuse ;  /* 0x0000000c88887220 */ /* 0x080fe20000410000 */
[----:B------:R-:W-:Y:S01]  /*e500*/  FSEL R209, R209, RZ, P4 ;  /* 0x000000ffd1d17208 */ /* 0x000fe20002000000 */
[-C--:B------:R-:W-:Y:S01]  /*e510*/  FMUL.FTZ R137, R137, R12.reuse ;  /* 0x0000000c89897220 */ /* 0x080fe20000410000 */
[-C--:B------:R-:W-:Y:S01]  /*e520*/  FMUL.FTZ R140, R140, R12.reuse ;  /* 0x0000000c8c8c7220 */ /* 0x080fe20000410000 */
[----:B------:R-:W-:Y:S01]  /*e530*/  FADD.FTZ R206, -R206, R20 ;  /* 0x00000014cece7221 */ /* 0x000fe20000010100 */
[----:B------:R-:W-:Y:S01]  /*e540*/  FMUL.FTZ R141, R141, R12 ;  /* 0x0000000c8d8d7220 */ /* 0x000fe20000410000 */
[-CC-:B------:R-:W-:Y:S01]  /*e550*/  FFMA.FTZ R155, R155, R13.reuse, -R209.reuse ;  /* 0x0000000d9b9b7223 */ /* 0x180fe200000108d1 */
[-CC-:B------:R-:W-:Y:S01]  /*e560*/  FFMA.FTZ R159, R159, R13.reuse, -R209.reuse ;  /* 0x0000000d9f9f7223 */ /* 0x180fe200000108d1 */
[-C--:B------:R-:W-:Y:S01]  /*e570*/  FMUL.FTZ R20, R206, R13.reuse ;  /* 0x0000000dce147220 */ /* 0x080fe20000410000 */
[-CC-:B------:R-:W-:Y:S01]  /*e580*/  FFMA.FTZ R206, R154, R13.reuse, -R209.reuse ;  /* 0x0000000d9ace7223 */ /* 0x180fe200000108d1 */
[-CC-:B------:R-:W-:Y:S01]  /*e590*/  FFMA.FTZ R207, R162, R13.reuse, -R209.reuse ;  /* 0x0000000da2cf7223 */ /* 0x180fe200000108d1 */
[-CC-:B------:R-:W-:Y:S01]  /*e5a0*/  FFMA.FTZ R163, R163, R13.reuse, -R209.reuse ;  /* 0x0000000da3a37223 */ /* 0x180fe200000108d1 */
[----:B------:R-:W-:Y:S01]  /*e5b0*/  MUFU.EX2 R155, R155 ;  /* 0x0000009b009b7308 */ /* 0x000fe20000000800 */
[----:B------:R-:W-:Y:S01]  /*e5c0*/  F2FP.F16.F32.PACK_AB R154, R157, R156 ;  /* 0x0000009c9d9a723e */ /* 0x000fe200000000ff */
[-CC-:B------:R-:W-:Y:S01]  /*e5d0*/  FFMA.FTZ R208, R166, R13.reuse, -R209.reuse ;  /* 0x0000000da6d07223 */ /* 0x180fe200000108d1 */
[-CC-:B------:R-:W-:Y:S01]  /*e5e0*/  FFMA.FTZ R167, R167, R13.reuse, -R209.reuse ;  /* 0x0000000da7a77223 */ /* 0x180fe200000108d1 */
[-CC-:B------:R-:W-:Y:S01]  /*e5f0*/  FFMA.FTZ R153, R153, R13.reuse, -R209.reuse ;  /* 0x0000000d99997223 */ /* 0x180fe200000108d1 */
[-CC-:B------:R-:W-:Y:S01]  /*e600*/  FFMA.FTZ R171, R171, R13.reuse, -R209.reuse ;  /* 0x0000000dabab7223 */ /* 0x180fe200000108d1 */
[----:B------:R-:W-:Y:S01]  /*e610*/  F2FP.F16.F32.PACK_AB R156, R161, R160 ;  /* 0x000000a0a19c723e */ /* 0x000fe200000000ff */
[-CC-:B------:R-:W-:Y:S01]  /*e620*/  FFMA.FTZ R174, R174, R13.reuse, -R209.reuse ;  /* 0x0000000daeae7223 */ /* 0x180fe200000108d1 */
[----:B------:R-:W2:Y:S01]  /*e630*/  MUFU.EX2 R20, R20 ;  /* 0x0000001400147308 */ /* 0x000ea20000000800 */
[-CC-:B------:R-:W-:Y:S01]  /*e640*/  FFMA.FTZ R175, R175, R13.reuse, -R209.reuse ;  /* 0x0000000dafaf7223 */ /* 0x180fe200000108d1 */
[-CC-:B------:R-:W-:Y:S01]  /*e650*/  FFMA.FTZ R178, R178, R13.reuse, -R209.reuse ;  /* 0x0000000db2b27223 */ /* 0x180fe200000108d1 */
[-CC-:B------:R-:W-:Y:S01]  /*e660*/  FFMA.FTZ R179, R179, R13.reuse, -R209.reuse ;  /* 0x0000000db3b37223 */ /* 0x180fe200000108d1 */
[-CC-:B------:R-:W-:Y:S01]  /*e670*/  FFMA.FTZ R182, R182, R13.reuse, -R209.reuse ;  /* 0x0000000db6b67223 */ /* 0x180fe200000108d1 */
[----:B------:R-:W-:Y:S01]  /*e680*/  FFMA.FTZ R183, R183, R13, -R209 ;  /* 0x0000000db7b77223 */ /* 0x000fe200000108d1 */
[----:B------:R-:W-:Y:S01]  /*e690*/  F2FP.F16.F32.PACK_AB R160, R169, R168 ;  /* 0x000000a8a9a0723e */ /* 0x000fe200000000ff */
[-C--:B------:R-:W-:Y:S01]  /*e6a0*/  FMUL.FTZ R144, R144, R12.reuse ;  /* 0x0000000c90907220 */ /* 0x080fe20000410000 */
[----:B------:R-:W3:Y:S01]  /*e6b0*/  MUFU.EX2 R206, R206 ;  /* 0x000000ce00ce7308 */ /* 0x000ee20000000800 */
[----:B------:R-:W-:Y:S01]  /*e6c0*/  F2FP.F16.F32.PACK_AB R162, R173, R233 ;  /* 0x000000e9ada2723e */ /* 0x000fe200000000ff */
[-C--:B------:R-:W-:Y:S01]  /*e6d0*/  FMUL.FTZ R145, R145, R12.reuse ;  /* 0x0000000c91917220 */ /* 0x080fe20000410000 */
[-C--:B------:R-:W-:Y:S01]  /*e6e0*/  FMUL.FTZ R148, R148, R12.reuse ;  /* 0x0000000c94947220 */ /* 0x080fe20000410000 */
[----:B------:R-:W-:-:S04]  /*e6f0*/  FMUL.FTZ R149, R149, R12 ;  /* 0x0000000c95957220 */ /* 0x000fc80000410000 */
[----:B------:R-:W-:Y:S01]  /*e700*/  MUFU.EX2 R159, R159 ;  /* 0x0000009f009f7308 */ /* 0x000fe20000000800 */
[----:B--2---:R2:W-:Y:S01]  /*e710*/  @!P3 STS [R18+0x28820], R20 ;  /* 0x028820141200b388 */ /* 0x0045e20000000800 */
[-C--:B------:R-:W-:Y:S01]  /*e720*/  FMUL.FTZ R26, R26, R20.reuse ;  /* 0x000000141a1a7220 */ /* 0x080fe20000410000 */
[-C--:B------:R-:W-:Y:S01]  /*e730*/  FMUL.FTZ R27, R27, R20.reuse ;  /* 0x000000141b1b7220 */ /* 0x080fe20000410000 */
[-C--:B------:R-:W-:Y:S01]  /*e740*/  FMUL.FTZ R30, R30, R20.reuse ;  /* 0x000000141e1e7220 */ /* 0x080fe20000410000 */
[-C--:B------:R-:W-:Y:S01]  /*e750*/  FMUL.FTZ R31, R31, R20.reuse ;  /* 0x000000141f1f7220 */ /* 0x080fe20000410000 */
[-C--:B------:R-:W-:Y:S01]  /*e760*/  FMUL.FTZ R34, R34, R20.reuse ;  /* 0x0000001422227220 */ /* 0x080fe20000410000 */
[-C--:B------:R-:W-:Y:S01]  /*e770*/  FMUL.FTZ R35, R35, R20.reuse ;  /* 0x0000001423237220 */ /* 0x080fe20000410000 */
[----:B------:R-:W-:Y:S01]  /*e780*/  MUFU.EX2 R157, R207 ;  /* 0x000000cf009d7308 */ /* 0x000fe20000000800 */
[----:B---3--:R-:W-:Y:S01]  /*e790*/  FFMA.FTZ R3, R20, R3, R206 ;  /* 0x0000000314037223 */ /* 0x008fe200000100ce */
[----:B------:R-:W-:Y:S01]  /*e7a0*/  FMUL.FTZ R38, R38, R20 ;  /* 0x0000001426267220 */ /* 0x000fe20000410000 */
[----:B--2---:R-:W-:Y:S01]  /*e7b0*/  FFMA.FTZ R18, R158, R13, -R209 ;  /* 0x0000000d9e127223 */ /* 0x004fe200000108d1 */
[----:B------:R-:W-:Y:S01]  /*e7c0*/  F2FP.F16.F32.PACK_AB R158, R165, R164 ;  /* 0x000000a4a59e723e */ /* 0x000fe200000000ff */
[----:B------:R-:W-:Y:S01]  /*e7d0*/  FADD.FTZ R3, R155, R3 ;  /* 0x000000039b037221 */ /* 0x000fe20000010000 */
[----:B------:R-:W-:Y:S01]  /*e7e0*/  F2FP.F16.F32.PACK_AB R164, R177, R176 ;  /* 0x000000b0b1a4723e */ /* 0x000fe200000000ff */
        /* <DEDUP_REMOVED lines=28> */
[-C--:B------:R-:W-:Y:S01]  /*e9b0*/  FMUL.FTZ R86, R86, R20.reuse ;  /* 0x0000001456567220 */ /* 0x080fe20000410000 */
[-C--:B------:R-:W-:Y:S01]  /*e9c0*/  FMUL.FTZ R87, R87, R20.reuse ;  /* 0x0000001457577220 */ /* 0x080fe20000410000 */
[----:B------:R-:W-:Y:S01]  /*e9d0*/  FADD.FTZ R3, R159, R3 ;  /* 0x000000039f037221 */ /* 0x000fe20000010000 */
[-C--:B------:R-:W-:Y:S01]  /*e9e0*/  FMUL.FTZ R90, R90, R20.reuse ;  /* 0x000000145a5a7220 */ /* 0x080fe20000410000 */
[-C--:B------:R-:W-:Y:S01]  /*e9f0*/  FMUL.FTZ R91, R91, R20.reuse ;  /* 0x000000145b5b7220 */ /* 0x080fe20000410000 */
[----:B------:R2:W5:Y:S01]  /*ea00*/  MUFU.EX2 R161, R153 ;  /* 0x0000009900a17308 */ /* 0x0005620000000800 */
[----:B------:R-:W-:Y:S01]  /*ea10*/  FADD.FTZ R3, R157, R3 ;  /* 0x000000039d037221 */ /* 0x000fe20000010000 */
[----:B------:R-:W-:Y:S01]  /*ea20*/  F2FP.F16.F32.PACK_AB R157, R163, R157 ;  /* 0x0000009da39d723e */ /* 0x000fe200000000ff */
[-C--:B------:R-:W-:Y:S01]  /*ea30*/  FMUL.FTZ R94, R94, R20.reuse ;  /* 0x000000145e5e7220 */ /* 0x080fe20000410000 */
[-C--:B------:R-:W-:Y:S01]  /*ea40*/  FMUL.FTZ R95, R95, R20.reuse ;  /* 0x000000145f5f7220 */ /* 0x080fe20000410000 */
[----:B------:R-:W-:Y:S01]  /*ea50*/  FADD.FTZ R3, R163, R3 ;  /* 0x00000003a3037221 */ /* 0x000fe20000010000 */
[-C--:B------:R-:W-:Y:S01]  /*ea60*/  FMUL.FTZ R98, R98, R20.reuse ;  /* 0x0000001462627220 */ /* 0x080fe20000410000 */
[----:B------:R-:W-:Y:S01]  /*ea70*/  FMUL.FTZ R99, R99, R20 ;  /* 0x0000001463637220 */ /* 0x000fe20000410000 */
[----:B------:R-:W0:Y:S01]  /*ea80*/  MUFU.EX2 R171, R171 ;  /* 0x000000ab00ab7308 */ /* 0x000e220000000800 */
[----:B---3--:R-:W-:Y:S01]  /*ea90*/  FADD.FTZ R3, R208, R3 ;  /* 0x00000003d0037221 */ /* 0x008fe20000010000 */
[----:B--2---:R-:W-:Y:S01]  /*eaa0*/  F2FP.F16.F32.PACK_AB R153, R155, R206 ;  /* 0x000000ce9b99723e */ /* 0x004fe200000000ff */
[----:B------:R-:W-:Y:S01]  /*eab0*/  FMUL.FTZ R102, R102, R20 ;  /* 0x0000001466667220 */ /* 0x000fe20000410000 */
[----:B------:R-:W-:Y:S01]  /*eac0*/  F2FP.F16.F32.PACK_AB R155, R159, R18 ;  /* 0x000000129f9b723e */ /* 0x000fe200000000ff */
[C---:B----4-:R-:W-:Y:S01]  /*ead0*/  FADD.FTZ R3, R167.reuse, R3 ;  /* 0x00000003a7037221 */ /* 0x050fe20000010000 */
[----:B------:R-:W-:Y:S01]  /*eae0*/  BAR.SYNC.DEFER_BLOCKING 0xf, 0x100 ;  /* 0x03c4000000007b1d */ /* 0x000fe20000010000 */
[----:B------:R-:W-:Y:S01]  /*eaf0*/  F2FP.F16.F32.PACK_AB R159, R167, R208 ;  /* 0x000000d0a79f723e */ /* 0x000fe200000000ff */
[-C--:B------:R-:W-:Y:S01]  /*eb00*/  FMUL.FTZ R103, R103, R20.reuse ;  /* 0x0000001467677220 */ /* 0x080fe20000410000 */
[----:B-----5:R-:W-:Y:S01]  /*eb10*/  FADD.FTZ R3, R161, R3 ;  /* 0x00000003a1037221 */ /* 0x020fe20000010000 */
[-C--:B------:R-:W-:Y:S01]  /*eb20*/  FMUL.FTZ R106, R106, R20.reuse ;  /* 0x000000146a6a7220 */ /* 0x080fe20000410000 */
[-C--:B------:R-:W-:Y:S01]  /*eb30*/  FMUL.FTZ R107, R107, R20.reuse ;  /* 0x000000146b6b7220 */ /* 0x080fe20000410000 */
[----:B------:R-:W2:Y:S01]  /*eb40*/  MUFU.EX2 R174, R174 ;  /* 0x000000ae00ae7308 */ /* 0x000ea20000000800 */
[-C--:B------:R-:W-:Y:S01]  /*eb50*/  FMUL.FTZ R110, R110, R20.reuse ;  /* 0x000000146e6e7220 */ /* 0x080fe20000410000 */
[-C--:B------:R-:W-:Y:S01]  /*eb60*/  FMUL.FTZ R111, R111, R20.reuse ;  /* 0x000000146f6f7220 */ /* 0x080fe20000410000 */
[-C--:B------:R-:W-:Y:S01]  /*eb70*/  FMUL.FTZ R114, R114, R20.reuse ;  /* 0x0000001472727220 */ /* 0x080fe20000410000 */
[-C--:B------:R-:W-:Y:S01]  /*eb80*/  FMUL.FTZ R115, R115, R20.reuse ;  /* 0x0000001473737220 */ /* 0x080fe20000410000 */
[C---:B0-----:R-:W-:Y:S01]  /*eb90*/  FADD.FTZ R3, R171.reuse, R3 ;  /* 0x00000003ab037221 */ /* 0x041fe20000010000 */
[----:B------:R-:W-:Y:S01]  /*eba0*/  F2FP.F16.F32.PACK_AB R161, R171, R161 ;  /* 0x000000a1aba1723e */ /* 0x000fe200000000ff */
        /* <DEDUP_REMOVED lines=11> */
[----:B------:R2:W-:Y:S01]  /*ec60*/  STSM.16.M88.4 [R196+0x26800], R152 ;  /* 0x02680098c4007844 */ /* 0x0005e20000000200 */
[-C--:B------:R-:W-:Y:S01]  /*ec70*/  FMUL.FTZ R134, R134, R20.reuse ;  /* 0x0000001486867220 */ /* 0x080fe20000410000 */
[-C--:B------:R-:W-:Y:S01]  /*ec80*/  FMUL.FTZ R135, R135, R20.reuse ;  /* 0x0000001487877220 */ /* 0x080fe20000410000 */
[-C--:B------:R-:W-:Y:S01]  /*ec90*/  FMUL.FTZ R138, R138, R20.reuse ;  /* 0x000000148a8a7220 */ /* 0x080fe20000410000 */
[----:B------:R2:W-:Y:S01]  /*eca0*/  STSM.16.M88.4 [R199], R156 ;  /* 0x0000009cc7007844 */ /* 0x0005e20000000200 */
[----:B------:R-:W-:Y:S01]  /*ecb0*/  FMUL.FTZ R139, R139, R20 ;  /* 0x000000148b8b7220 */ /* 0x000fe20000410000 */
[----:B------:R-:W4:Y:S01]  /*ecc0*/  MUFU.EX2 R166, R180 ;  /* 0x000000b400a67308 */ /* 0x000f220000000800 */
[C---:B0-----:R-:W-:Y:S01]  /*ecd0*/  FADD.FTZ R3, R175.reuse, R3 ;  /* 0x00000003af037221 */ /* 0x041fe20000010000 */
[----:B------:R-:W-:Y:S01]  /*ece0*/  F2FP.F16.F32.PACK_AB R163, R175, R174 ;  /* 0x000000aeafa3723e */ /* 0x000fe200000000ff */
[-C--:B------:R-:W-:Y:S01]  /*ecf0*/  FMUL.FTZ R142, R142, R20.reuse ;  /* 0x000000148e8e7220 */ /* 0x080fe20000410000 */
[-C--:B------:R-:W-:Y:S01]  /*ed00*/  FMUL.FTZ R143, R143, R20.reuse ;  /* 0x000000148f8f7220 */ /* 0x080fe20000410000 */
[-C--:B------:R-:W-:Y:S01]  /*ed10*/  FMUL.FTZ R146, R146, R20.reuse ;  /* 0x0000001492927220 */ /* 0x080fe20000410000 */
[-C--:B------:R-:W-:Y:S01]  /*ed20*/  FMUL.FTZ R147, R147, R20.reuse ;  /* 0x0000001493937220 */ /* 0x080fe20000410000 */
[----:B------:R2:W-:Y:S01]  /*ed30*/  STSM.16.M88.4 [R197], R160 ;  /* 0x000000a0c5007844 */ /* 0x0005e20000000200 */
[----:B------:R-:W0:Y:S01]  /*ed40*/  MUFU.EX2 R179, R179 ;  /* 0x000000b300b37308 */ /* 0x000e220000000800 */
[----:B---3--:R-:W-:Y:S01]  /*ed50*/  FADD.FTZ R3, R165, R3 ;  /* 0x00000003a5037221 */ /* 0x008fe20000010000 */
[-C--:B------:R-:W-:Y:S01]  /*ed60*/  FMUL.FTZ R150, R150, R20.reuse ;  /* 0x0000001496967220 */ /* 0x080fe20000410000 */
[----:B------:R-:W-:-:S05]  /*ed70*/  FMUL.FTZ R151, R151, R20 ;  /* 0x0000001497977220 */ /* 0x000fca0000410000 */
[----:B------:R-:W3:Y:S01]  /*ed80*/  MUFU.EX2 R182, R182 ;  /* 0x000000b600b67308 */ /* 0x000ee20000000800 */
[----:B----4-:R-:W-:Y:S01]  /*ed90*/  FADD.FTZ R0, R166, R0 ;  /* 0x00000000a6007221 */ /* 0x010fe20000010000 */
[----:B------:R-:W-:-:S03]  /*eda0*/  F2FP.F16.F32.PACK_AB R166, R181, R166 ;  /* 0x000000a6b5a6723e */ /* 0x000fc600000000ff */
[----:B------:R-:W-:-:S03]  /*edb0*/  FADD.FTZ R0, R181, R0 ;  /* 0x00000000b5007221 */ /* 0x000fc60000010000 */
[----:B------:R-:W4:Y:S01]  /*edc0*/  MUFU.EX2 R183, R183 ;  /* 0x000000b700b77308 */ /* 0x000f220000000800 */
[C---:B0-----:R-:W-:Y:S01]  /*edd0*/  FADD.FTZ R3, R179.reuse, R3 ;  /* 0x00000003b3037221 */ /* 0x041fe20000010000 */
[----:B------:R-:W-:-:S03]  /*ede0*/  F2FP.F16.F32.PACK_AB R165, R179, R165 ;  /* 0x000000a5b3a5723e */ /* 0x000fc600000000ff */
[----:B---3--:R-:W-:Y:S01]  /*edf0*/  FADD.FTZ R3, R182, R3 ;  /* 0x00000003b6037221 */ /* 0x008fe20000010000 */
[----:B----4-:R-:W-:-:S03]  /*ee00*/  F2FP.F16.F32.PACK_AB R167, R183, R182 ;  /* 0x000000b6b7a7723e */ /* 0x010fc600000000ff */
[----:B------:R-:W-:Y:S02]  /*ee10*/  FADD.FTZ R3, R183, R3 ;  /* 0x00000003b7037221 */ /* 0x000fe40000010000 */
[----:B------:R2:W-:Y:S01]  /*ee20*/  STSM.16.M88.4 [R198], R164 ;  /* 0x000000a4c6007844 */ /* 0x0005e20000000200 */
[----:B------:R-:W-:Y:S05]  /*ee30*/  @!P0 BRA `(.L_x_5743) ;  /* 0x0000000000048947 */ /* 0x000fea0003800000 */
[----:B------:R-:W-:Y:S01]  /*ee40*/  BPT.TRAP 0x1 ;  /* 0x000000040000795c */ /* 0x000fe20000300000 */
.L_x_5743:
[----:B------:R0:W3:Y:S01]  /*ee50*/  SYNCS.PHASECHK.TRANS64.TRYWAIT P3, [R212+URZ+0x28c50], R213 ;  /* 0x028c50d5d40075a7 */ /* 0x0000e2000806017f */
[----:B------:R-:W-:Y:S05]  /*ee60*/  @!P0 BRA `(.L_x_5744) ;  /* 0x0000000000048947 */ /* 0x000fea0003800000 */
[----:B------:R-:W-:Y:S01]  /*ee70*/  BPT.TRAP 0x1 ;  /* 0x000000040000795c */ /* 0x000fe20000300000 */
.L_x_5744:
[----:B------:R-:W-:Y:S04]  /*ee80*/  BSSY B2, `(.L_x_5745) ;  /* 0x0000004000027945 */ /* 0x000fe80003800000 */
[----:B---3--:R-:W-:Y:S05]  /*ee90*/  @P3 BRA `(.L_x_5746) ;  /* 0x0000000000083947 */ /* 0x008fea0003800000 */
[----:B------:R-:W3:Y:S02]  /*eea0*/  SYNCS.PHASECHK.TRANS64.TRYWAIT P3, [R212+URZ+0x28c50], R213 ;  /* 0x028c50d5d40075a7 */ /* 0x000ee4000806017f */
[----:B---3--:R-:W-:Y:S05]  /*eeb0*/  @!P3 BRA `(.L_x_5747) ;  /* 0x000001440084b947 */ /* 0x008fea0003800000 */
.L_x_5746:
[----:B------:R-:W-:Y:S05]  /*eec0*/  BSYNC B2 ;  /* 0x0000000000027941 */ /* 0x000fea0003800000 */
.L_x_5745:
[----:B------:R-:W-:Y:S01]  /*eed0*/  IMAD R168, R211, 0x1000, R190 ;  /* 0x00001000d3a87824 */ /* 0x000fe200078e02be */
[----:B------:R-:W-:Y:S01]  /*eee0*/  WARPGROUP.ARRIVE ;  /* 0x00000000000079c5 */ /* 0x000fe20000000000 */
[----:B------:R-:W-:Y:S01]  /*eef0*/  IMAD.MOV.U32 R169, RZ, RZ, 0x40000040 ;  /* 0x40000040ffa97424 */ /* 0x000fe200078e00ff */
[----:B------:R-:W-:Y:S01]  /*ef00*/  ISETP.GT.AND P3, PT, R14, R210, PT ;  /* 0x000000d20e00720c */ /* 0x000fe20003f64270 */
[----:B01-3--:R-:W-:Y:S01]  /*ef10*/  @!P1 VIADD R212, R212, 0x28c60 ;  /* 0x00028c60d4d49836 */ /* 0x00bfe20000000000 */
[----:B------:R-:W-:Y:S01]  /*ef20*/  R2UR UR6, R168 ;  /* 0x00000000a80672ca */ /* 0x000fe200000e0000 */
[----:B------:R-:W-:Y:S01]  /*ef30*/  VIADD R14, R14, 0xffffffff ;  /* 0xffffffff0e0e7836 */ /* 0x000fe20000000000 */
[----:B------:R-:W-:Y:S01]  /*ef40*/  R2UR UR7, R169 ;  /* 0x00000000a90772ca */ /* 0x000fe200000e0000 */
[----:B------:R-:W-:Y:S01]  /*ef50*/  IMAD.MOV.U32 R169, RZ, RZ, 0x40000040 ;  /* 0x40000040ffa97424 */ /* 0x000fe200078e00ff */
[----:B------:R-:W-:Y:S01]  /*ef60*/  @!P1 PRMT R212, RZ, 0x654, R212 ;  /* 0x00000654ffd49816 */ /* 0x000fe200000000d4 */
[----:B------:R-:W-:-:S02]  /*ef70*/  IMAD.MOV.U32 R20, RZ, RZ, R170 ;  /* 0x000000ffff147224 */ /* 0x000fc400078e00aa */
[----:B------:R-:W-:Y:S02]  /*ef80*/  IMAD.MOV.U32 R12, RZ, RZ, R172 ;  /* 0x000000ffff0c7224 */ /* 0x000fe400078e00ac */
[----:B------:R-:W-:-:S06]  /*ef90*/  IMAD.MOV.U32 R18, RZ, RZ, R211 ;  /* 0x000000ffff127224 */ /* 0x000fcc00078e00d3 */
[----:B------:R-:W-:Y:S03]  /*efa0*/  HGMMA.64x256x16.F32 R24, R152, gdesc[UR4].tnspB, R24, gsb0 ;  /* 0x43e0000498187df0 */ /* 0x000fe60008000818 */
[----:B------:R-:W-:Y:S02]  /*efb0*/  WARPGROUP.DEPBAR.LE gsb0, 0x0 ;  /* 0x00008000000079c5 */ /* 0x000fe40000010000 */
[----:B--2---:R-:W-:Y:S01]  /*efc0*/  VIADD R152, R168, 0x80 ;  /* 0x00000080a8987836 */ /* 0x004fe20000000000 */
[----:B------:R-:W-:Y:S01]  /*efd0*/  WARPGROUP.ARRIVE ;  /* 0x00000000000079c5 */ /* 0x000fe20000000000 */
[----:B------:R-:W-:-:S03]  /*efe0*/  IMAD.MOV.U32 R153, RZ, RZ, 0x40000040 ;  /* 0x40000040ff997424 */ /* 0x000fc600078e00ff */
[----:B------:R-:W-:Y:S01]  /*eff0*/  R2UR UR6, R152 ;  /* 0x00000000980672ca */ /* 0x000fe200000e0000 */
[C---:B------:R-:W-:Y:S01]  /*f000*/  VIADD R152, R168.reuse, 0x100 ;  /* 0x00000100a8987836 */ /* 0x040fe20000000000 */
[----:B------:R-:W-:Y:S01]  /*f010*/  R2UR UR7, R153 ;  /* 0x00000000990772ca */ /* 0x000fe200000e0000 */
[----:B------:R-:W-:Y:S02]  /*f020*/  IMAD.MOV.U32 R153, RZ, RZ, 0x40000040 ;  /* 0x40000040ff997424 */ /* 0x000fe400078e00ff */
[----:B------:R-:W-:-:S13]  /*f030*/  VIADD R168, R168, 0x180 ;  /* 0x00000180a8a87836 */ /* 0x000fda0000000000 */
        /* <DEDUP_REMOVED lines=24> */
[----:B------:R-:W-:Y:S05]  /*f1c0*/  BSYNC B0 ;  /* 0x0000000000007941 */ /* 0x000fea0003800000 */
.L_x_5729:
[----:B------:R-:W-:Y:S02]  /*f1d0*/  IMAD.MOV.U32 R20, RZ, RZ, R170 ;  /* 0x000000ffff147224 */ /* 0x000fe400078e00aa */
[----:B------:R-:W-:Y:S02]  /*f1e0*/  IMAD.MOV.U32 R12, RZ, RZ, R172 ;  /* 0x000000ffff0c7224 */ /* 0x000fe400078e00ac */
[----:B------:R-:W-:-:S07]  /*f1f0*/  IMAD.MOV.U32 R18, RZ, RZ, R211 ;  /* 0x000000ffff127224 */ /* 0x000fce00078e00d3 */
.L_x_5728:
[----:B------:R-:W-:Y:S05]  /*f200*/  BSYNC B1 ;  /* 0x0000000000017941 */ /* 0x000fea0003800000 */
.L_x_5727:
[----:B------:R-:W1:Y:S01]  /*f210*/  LDC R152, c[0x0][0x448] ;  /* 0x00011200ff987b82 */ /* 0x000e620000000800 */
[----:B------:R-:W-:-:S07]  /*f220*/  VIADD R153, R192, 0x3f ;  /* 0x0000003fc0997836 */ /* 0x000fce0000000000 */
[----:B------:R-:W2:Y:S01]  /*f230*/  LDC R155, c[0x0][0x9e4] ;  /* 0x00027900ff9b7b82 */ /* 0x000ea20000000800 */
[----:B-1----:R-:W-:Y:S02]  /*f240*/  ISETP.NE.AND P5, PT, R152, 0x1, PT ;  /* 0x000000019800780c */ /* 0x002fe40003fa5270 */
[----:B--2---:R-:W-:-:S11]  /*f250*/  ISETP.GE.AND P6, PT, R155, 0x1, PT ;  /* 0x000000019b00780c */ /* 0x004fd60003fc6270 */
[----:B------:R-:W1:Y:S08]  /*f260*/  @P5 LDC R154, c[0x0][0x44c] ;  /* 0x00011300ff9a5b82 */ /* 0x000e700000000800 */
[----:B------:R-:W2:Y:S01]  /*f270*/  @P5 LDC R152, c[0x0][0x450] ;  /* 0x00011400ff985b82 */ /* 0x000ea20000000800 */
[----:B-1----:R-:W-:-:S05]  /*f280*/  @P5 IMAD.HI.U32 R154, R153, R154, RZ ;  /* 0x0000009a999a5227 */ /* 0x002fca00078e00ff */
[----:B--2---:R-:W-:Y:S02]  /*f290*/  @P5 SHF.R.U32.HI R153, RZ, R152, R154 ;  /* 0x00000098ff995219 */ /* 0x004fe4000001169a */
[----:B------:R-:W-:-:S05]  /*f2a0*/  IADD3 R152, R23, 0x1, -R22 ;  /* 0x0000000117987810 */ /* 0x000fca0007ffe816 */
[----:B------:R-:W-:-:S04]  /*f2b0*/  IMAD.IADD R153, R152, 0x1, R153 ;  /* 0x0000000198997824 */ /* 0x000fc800078e0299 */
[----:B------:R-:W-:Y:S01]  /*f2c0*/  IMAD.IADD R21, R153, 0x1, -R21 ;  /* 0x0000000199157824 */ /* 0x000fe200078e0a15 */
[----:B------:R-:W-:Y:S06]  /*f2d0*/  @!P6 BRA `(.L_x_5749) ;  /* 0x000000000048e947 */ /* 0x000fec0003800000 */
[----:B------:R-:W-:Y:S01]  /*f2e0*/  IMAD.MOV.U32 R154, RZ, RZ, R153 ;  /* 0x000000ffff9a7224 */ /* 0x000fe200078e0099 */
[----:B------:R-:W-:Y:S04]  /*f2f0*/  BSSY B0, `(.L_x_5750) ;  /* 0x000000e000007945 */ /* 0x000fe80003800000 */
[----:B------:R-:W-:-:S13]  /*f300*/  ISETP.GT.AND P2, PT, R154, -0x1, PT ;  /* 0xffffffff9a00780c */ /* 0x000fda0003f44270 */
        /* <DEDUP_REMOVED lines=8> */
.L_x_5751:
[----:B------:R-:W-:-:S13]  /*f390*/  ISETP.NE.AND P2, PT, R155, 0x1, PT ;  /* 0x000000019b00780c */ /* 0x000fda0003f45270 */
[----:B------:R-:W1:Y:S02]  /*f3a0*/  @P2 LDC.64 R152, c[0x0][0x9e8] ;  /* 0x00027a00ff982b82 */ /* 0x000e640000000a00 */
[----:B-1----:R-:W-:-:S05]  /*f3b0*/  @P2 IMAD.HI.U32 R152, R154, R152, RZ ;  /* 0x000000989a982227 */ /* 0x002fca00078e00ff */
[----:B------:R-:W-:-:S07]  /*f3c0*/  @P2 SHF.R.U32.HI R154, RZ, R153, R152 ;  /* 0x00000099ff9a2219 */ /* 0x000fce0000011698 */
.L_x_5752:
[----:B------:R-:W-:Y:S05]  /*f3d0*/  BSYNC B0 ;  /* 0x0000000000007941 */ /* 0x000fea0003800000 */
.L_x_5750:
[----:B------:R-:W-:-:S05]  /*f3e0*/  IMAD R154, R154, R155, RZ ;  /* 0x0000009b9a9a7224 */ /* 0x000fca00078e02ff */
[----:B------:R-:W-:-:S07]  /*f3f0*/  VIMNMX R21, R21, R154, !PT ;  /* 0x0000009a15157248 */ /* 0x000fce0007fe0100 */
.L_x_5749:
[----:B------:R-:W-:Y:S01]  /*f400*/  VIADD R21, R21, 0x3f ;  /* 0x0000003f15157836 */ /* 0x000fe20000000000 */
[----:B------:R-:W-:Y:S04]  /*f410*/  BSSY B0, `(.L_x_5753) ;  /* 0x00001ac000007945 */ /* 0x000fe80003800000 */
[----:B------:R-:W-:-:S04]  /*f420*/  SHF.R.S32.HI R152, RZ, 0x1f, R21 ;  /* 0x0000001fff987819 */ /* 0x000fc80000011415 */
[----:B------:R-:W-:-:S04]  /*f430*/  LEA.HI R152, R152, R21, RZ, 0x6 ;  /* 0x0000001598987211 */ /* 0x000fc800078f30ff */
[----:B------:R-:W-:-:S04]  /*f440*/  SHF.R.S32.HI R21, RZ, 0x6, R152 ;  /* 0x00000006ff157819 */ /* 0x000fc80000011498 */
[----:B------:R-:W-:-:S04]  /*f450*/  VIMNMX R21, R202, R21, !PT ;  /* 0x00000015ca157248 */ /* 0x000fc80007fe0100 */
[----:B------:R-:W-:-:S13]  /*f460*/  ISETP.GE.AND P2, PT, R14, R21, PT ;  /* 0x000000150e00720c */ /* 0x000fda0003f46270 */
[----:B------:R-:W-:Y:S05]  /*f470*/  @!P2 BRA `(.L_x_5754) ;  /* 0x000000180094a947 */ /* 0x000fea0003800000 */
[----:B------:R-:W-:Y:S01]  /*f480*/  BSSY B1, `(.L_x_5755) ;  /* 0x00001a3000017945 */ /* 0x000fe20003800000 */
[----:B------:R-:W-:Y:S02]  /*f490*/  IMAD.MOV.U32 R208, RZ, RZ, R20 ;  /* 0x000000ffffd07224 */ /* 0x000fe400078e0014 */
[----:B------:R-:W-:Y:S02]  /*f4a0*/  IMAD.MOV.U32 R209, RZ, RZ, R12 ;  /* 0x000000ffffd17224 */ /* 0x000fe400078e000c */
[----:B------:R-:W-:Y:S02]  /*f4b0*/  IMAD.MOV.U32 R206, RZ, RZ, R14 ;  /* 0x000000ffffce7224 */ /* 0x000fe400078e000e */
[----:B------:R-:W-:-:S07]  /*f4c0*/  IMAD.MOV.U32 R210, RZ, RZ, R18 ;  /* 0x000000ffffd27224 */ /* 0x000fce00078e0012 */
.L_x_5766:
        /* <DEDUP_REMOVED lines=8> */
[----:B-1----:R-:W-:Y:S06]  /*f550*/  @!P0 BRA `(.L_x_5756) ;  /* 0x0000000000048947 */ /* 0x002fec0003800000 */
[----:B------:R-:W-:Y:S01]  /*f560*/  BPT.TRAP 0x1 ;  /* 0x000000040000795c */ /* 0x000fe20000300000 */
.L_x_5756:
[----:B------:R-:W-:Y:S01]  /*f570*/  IMAD R14, R18, 0x8, R2 ;  /* 0x00000008120e7824 */ /* 0x000fe200078e0202 */
[----:B------:R-:W-:-:S04]  /*f580*/  SHF.L.U32 R207, R19, 0x1f, RZ ;  /* 0x0000001f13cf7819 */ /* 0x000fc800000006ff */
[----:B------:R1:W2:Y:S01]  /*f590*/  SYNCS.PHASECHK.TRANS64.TRYWAIT P3, [R14+URZ+0x28c30], R207 ;  /* 0x028c30cf0e0075a7 */ /* 0x0002a2000806017f */
[----:B------:R-:W-:Y:S05]  /*f5a0*/  @!P0 BRA `(.L_x_5757) ;  /* 0x0000000000048947 */ /* 0x000fea0003800000 */
[----:B------:R-:W-:Y:S01]  /*f5b0*/  BPT.TRAP 0x1 ;  /* 0x000000040000795c */ /* 0x000fe20000300000 */
.L_x_5757:
[----:B------:R-:W-:Y:S01]  /*f5c0*/  BSSY B2, `(.L_x_5758) ;  /* 0x0000006000027945 */ /* 0x000fe20003800000 */
[----:B------:R-:W-:Y:S02]  /*f5d0*/  IMAD R154, R18, 0x200, R15 ;  /* 0x00000200129a7824 */ /* 0x000fe400078e020f */
[----:B------:R-:W-:Y:S01]  /*f5e0*/  IMAD.MOV.U32 R155, RZ, RZ, 0x40000040 ;  /* 0x40000040ff9b7424 */ /* 0x000fe200078e00ff */
[----:B--2---:R-:W-:Y:S06]  /*f5f0*/  @P3 BRA `(.L_x_5759) ;  /* 0x0000000000083947 */ /* 0x004fec0003800000 */
[----:B------:R-:W2:Y:S02]  /*f600*/  SYNCS.PHASECHK.TRANS64.TRYWAIT P3, [R14+URZ+0x28c30], R207 ;  /* 0x028c30cf0e0075a7 */ /* 0x000ea4000806017f */
[----:B--2---:R-:W-:Y:S05]  /*f610*/  @!P3 BRA `(.L_x_5760) ;  /* 0x0000013c00c0b947 */ /* 0x004fea0003800000 */
.L_x_5759:
[----:B------:R-:W-:Y:S05]  /*f620*/  BSYNC B2 ;  /* 0x0000000000027941 */ /* 0x000fea0003800000 */
.L_x_5758:
[C---:B------:R-:W-:Y:S01]  /*f630*/  R2UR UR6, R154.reuse ;  /* 0x000000009a0672ca */ /* 0x040fe200000e0000 */
[C---:B------:R-:W-:Y:S01]  /*f640*/  VIADD R152, R154.reuse, 0x2 ;  /* 0x000000029a987836 */ /* 0x040fe20000000000 */
[----:B------:R-:W-:Y:S01]  /*f650*/  R2UR UR7, R155 ;  /* 0x000000009b0772ca */ /* 0x000fe200000e0000 */
[----:B------:R-:W-:Y:S01]  /*f660*/  VIADD R12, R154, 0x4 ;  /* 0x000000049a0c7836 */ /* 0x000fe20000000000 */
[----:B------:R-:W-:Y:S01]  /*f670*/  R2UR UR4, R4 ;  /* 0x00000000040472ca */ /* 0x000fe200000e0000 */
[----:B------:R-:W-:Y:S01]  /*f680*/  VIADD R154, R154, 0x6 ;  /* 0x000000069a9a7836 */ /* 0x000fe20000000000 */
[----:B------:R-:W-:Y:S01]  /*f690*/  R2UR UR5, R5 ;  /* 0x00000000050572ca */ /* 0x000fe200000e0000 */
[----:B------:R-:W-:Y:S01]  /*f6a0*/  IMAD.MOV.U32 R153, RZ, RZ, 0x40000040 ;  /* 0x40000040ff997424 */ /* 0x000fe200078e00ff */
        /* <DEDUP_REMOVED lines=11> */
[----:B------:R-:W-:Y:S01]  /*f760*/  R2UR UR15, R13 ;  /* 0x000000000d0f72ca */ /* 0x000fe200000e0000 */
[----:B------:R-:W-:Y:S01]  /*f770*/  ULDC UR4, c[0x0][0x988] ;  /* 0x0002620000047ab9 */ /* 0x000fe20000000800 */
[----:B------:R-:W-:-:S02]  /*f780*/  R2UR UR12, R8 ;  /* 0x00000000080c72ca */ /* 0x000fc400000e0000 */
        /* <DEDUP_REMOVED lines=30> */
[----:B------:R-:W3:Y:S02]  /*f970*/  SHFL.BFLY PT, R13, R12, 0x2, 0x1f ;  /* 0x0c401f000c0d7f89 */ /* 0x000ee400000e0000 */
[----:B---3--:R-:W-:-:S05]  /*f980*/  FMNMX.FTZ R12, R12, R13, !PT ;  /* 0x0000000d0c0c7209 */ /* 0x008fca0007810000 */
[----:B------:R-:W3:Y:S02]  /*f990*/  SHFL.BFLY PT, R13, R12, 0x1, 0x1f ;  /* 0x0c201f000c0d7f89 */ /* 0x000ee400000e0000 */
[----:B---3--:R-:W-:Y:S01]  /*f9a0*/  FMNMX.FTZ R12, R12, R13, !PT ;  /* 0x0000000d0c0c7209 */ /* 0x008fe20007810000 */
[----:B------:R-:W-:-:S04]  /*f9b0*/  IMAD.U32 R13, RZ, RZ, UR4 ;  /* 0x00000004ff0d7e24 */ /* 0x000fc8000f8e00ff */
        /* <DEDUP_REMOVED lines=19> */
[----:B------:R-:W-:Y:S01]  /*faf0*/  @!P1 VIADD R20, R14, 0x28c40 ;  /* 0x00028c400e149836 */ /* 0x000fe20000000000 */
[----:B------:R-:W3:Y:S04]  /*fb00*/  MUFU.EX2 R168, R211 ;  /* 0x000000d300a87308 */ /* 0x000ee80000000800 */
[----:B------:R-:W-:-:S04]  /*fb10*/  @!P1 PRMT R20, RZ, 0x654, R20 ;  /* 0x00000654ff149816 */ /* 0x000fc80000000014 */
[----:B------:R4:W-:Y:S01]  /*fb20*/  @!P1 SYNCS.ARRIVE.TRANS64.RED.A1T0 RZ, [R20+URZ], RZ ;  /* 0x000000ff14ff99a7 */ /* 0x0009e2000810043f */
[----:B------:R-:W5:Y:S01]  /*fb30*/  MUFU.EX2 R152, R152 ;  /* 0x0000009800987308 */ /* 0x000f620000000800 */
[----:B----4-:R-:W-:-:S07]  /*fb40*/  FMNMX.FTZ R20, R154, R208, !PT ;  /* 0x000000d09a147209 */ /* 0x010fce0007810000 */
[----:B------:R-:W4:Y:S01]  /*fb50*/  MUFU.EX2 R153, R153 ;  /* 0x0000009900997308 */ /* 0x000f220000000800 */
[-C--:B---3--:R-:W-:Y:S01]  /*fb60*/  FMUL.FTZ R24, R24, R168.reuse ;  /* 0x000000a818187220 */ /* 0x088fe20000410000 */
[----:B------:R-:W-:Y:S01]  /*fb70*/  FMUL.FTZ R25, R25, R168 ;  /* 0x000000a819197220 */ /* 0x000fe20000410000 */
[----:B------:R-:W-:Y:S01]  /*fb80*/  FMNMX.FTZ R20, R155, R20, !PT ;  /* 0x000000149b147209 */ /* 0x000fe20007810000 */
[-C--:B------:R-:W-:Y:S01]  /*fb90*/  FMUL.FTZ R28, R28, R168.reuse ;  /* 0x000000a81c1c7220 */ /* 0x080fe20000410000 */
[-C--:B------:R-:W-:Y:S01]  /*fba0*/  FMUL.FTZ R29, R29, R168.reuse ;  /* 0x000000a81d1d7220 */ /* 0x080fe20000410000 */
[----:B------:R-:W-:Y:S01]  /*fbb0*/  FMUL.FTZ R32, R32, R168 ;  /* 0x000000a820207220 */ /* 0x000fe20000410000 */
[----:B------:R-:W-:Y:S01]  /*fbc0*/  FMNMX.FTZ R20, R158, R20, !PT ;  /* 0x000000149e147209 */ /* 0x000fe20007810000 */
[----:B------:R-:W-:Y:S01]  /*fbd0*/  FMUL.FTZ R33, R33, R168 ;  /* 0x000000a821217220 */ /* 0x000fe20000410000 */
[----:B-----5:R-:W-:Y:S01]  /*fbe0*/  FFMA.FTZ R0, R168, R0, R152 ;  /* 0x00000000a8007223 */ /* 0x020fe20000010098 */
[----:B------:R-:W-:Y:S01]  /*fbf0*/  FMUL.FTZ R36, R36, R168 ;  /* 0x000000a824247220 */ /* 0x000fe20000410000 */
[----:B------:R-:W-:Y:S01]  /*fc00*/  FMNMX.FTZ R20, R159, R20, !PT ;  /* 0x000000149f147209 */ /* 0x000fe20007810000 */
[-C--:B------:R-:W-:Y:S01]  /*fc10*/  FMUL.FTZ R37, R37, R168.reuse ;  /* 0x000000a825257220 */ /* 0x080fe20000410000 */
[-C--:B------:R-:W-:Y:S01]  /*fc20*/  FMUL.FTZ R40, R40, R168.reuse ;  /* 0x000000a828287220 */ /* 0x080fe20000410000 */
[----:B------:R-:W-:Y:S01]  /*fc30*/  FMUL.FTZ R41, R41, R168 ;  /* 0x000000a829297220 */ /* 0x000fe20000410000 */
[----:B------:R-:W-:Y:S01]  /*fc40*/  FMNMX.FTZ R20, R162, R20, !PT ;  /* 0x00000014a2147209 */ /* 0x000fe20007810000 */
[----:B------:R-:W-:Y:S01]  /*fc50*/  FMUL.FTZ R44, R44, R168 ;  /* 0x000000a82c2c7220 */ /* 0x000fe20000410000 */
[C---:B----4-:R-:W-:Y:S01]  /*fc60*/  FADD.FTZ R0, R153.reuse, R0 ;  /* 0x0000000099007221 */ /* 0x050fe20000010000 */
[----:B------:R-:W-:Y:S01]  /*fc70*/  F2FP.F16.F32.PACK_AB R152, R153, R152 ;  /* 0x000000989998723e */ /* 0x000fe200000000ff */
[----:B------:R-:W-:Y:S01]  /*fc80*/  @!P3 IMAD R153, R210, 0x40, R191 ;  /* 0x00000040d299b824 */ /* 0x000fe200078e02bf */
[----:B------:R-:W-:Y:S01]  /*fc90*/  FMNMX.FTZ R20, R163, R20, !PT ;  /* 0x00000014a3147209 */ /* 0x000fe20007810000 */
[-C--:B------:R-:W-:Y:S01]  /*fca0*/  FMUL.FTZ R45, R45, R168.reuse ;  /* 0x000000a82d2d7220 */ /* 0x080fe20000410000 */
[----:B------:R-:W-:Y:S01]  /*fcb0*/  FMUL.FTZ R48, R48, R168 ;  /* 0x000000a830307220 */ /* 0x000fe20000410000 */
[----:B------:R-:W-:Y:S01]  /*fcc0*/  @!P3 IMAD R153, R153, 0x4, R2 ;  /* 0x000000049999b824 */ /* 0x000fe200078e0202 */
        /* <DEDUP_REMOVED lines=61> */
[----:B------:R-:W-:Y:S01]  /*100a0*/  @!P3 STS [R153+0x28800], R168 ;  /* 0x028800a89900b388 */ /* 0x000fe20000000800 */
[----:B------:R-:W3:Y:S03]  /*100b0*/  MUFU.EX2 R156, R156 ;  /* 0x0000009c009c7308 */ /* 0x000ee60000000800 */
[----:B------:R-:W4:Y:S05]  /*100c0*/  SHFL.BFLY PT, R168, R20, 0x2, 0x1f ;  /* 0x0c401f0014a87f89 */ /* 0x000f2a00000e0000 */
[----:B------:R-:W5:Y:S08]  /*100d0*/  MUFU.EX2 R157, R157 ;  /* 0x0000009d009d7308 */ /* 0x000f700000000800 */
[----:B------:R-:W0:Y:S01]  /*100e0*/  MUFU.EX2 R160, R160 ;  /* 0x000000a000a07308 */ /* 0x000e220000000800 */
[----:B---3--:R-:W-:-:S07]  /*100f0*/  FADD.FTZ R0, R156, R0 ;  /* 0x000000009c007221 */ /* 0x008fce0000010000 */
[----:B------:R-:W3:Y:S01]  /*10100*/  MUFU.EX2 R161, R161 ;  /* 0x000000a100a17308 */ /* 0x000ee20000000800 */
[----:B-----5:R-:W-:Y:S01]  /*10110*/  FADD.FTZ R0, R157, R0 ;  /* 0x000000009d007221 */ /* 0x020fe20000010000 */
[----:B----4-:R-:W-:-:S05]  /*10120*/  FMNMX.FTZ R20, R20, R168, !PT ;  /* 0x000000a814147209 */ /* 0x010fca0007810000 */
[----:B------:R-:W4:Y:S01]  /*10130*/  SHFL.BFLY PT, R168, R20, 0x1, 0x1f ;  /* 0x0c201f0014a87f89 */ /* 0x000f2200000e0000 */
[----:B------:R-:W5:Y:S01]  /*10140*/  MUFU.EX2 R164, R164 ;  /* 0x000000a400a47308 */ /* 0x000f620000000800 */
[----:B0-----:R-:W-:-:S07]  /*10150*/  FADD.FTZ R0, R160, R0 ;  /* 0x00000000a0007221 */ /* 0x001fce0000010000 */
[----:B------:R-:W0:Y:S01]  /*10160*/  MUFU.EX2 R165, R165 ;  /* 0x000000a500a57308 */ /* 0x000e220000000800 */
[----:B---3--:R-:W-:-:S07]  /*10170*/  FADD.FTZ R0, R161, R0 ;  /* 0x00000000a1007221 */ /* 0x008fce0000010000 */
[----:B------:R-:W3:Y:S01]  /*10180*/  MUFU.EX2 R209, R209 ;  /* 0x000000d100d17308 */ /* 0x000ee20000000800 */
[----:B-----5:R-:W-:Y:S01]  /*10190*/  FADD.FTZ R0, R164, R0 ;  /* 0x00000000a4007221 */ /* 0x020fe20000010000 */
[----:B----4-:R-:W-:-:S06]  /*101a0*/  FMNMX.FTZ R20, R20, R168, !PT ;  /* 0x000000a814147209 */ /* 0x010fcc0007810000 */
[----:B------:R-:W4:Y:S01]  /*101b0*/  MUFU.EX2 R169, R169 ;  /* 0x000000a900a97308 */ /* 0x000f220000000800 */
[----:B0-----:R-:W-:Y:S01]  /*101c0*/  FADD.FTZ R0, R165, R0 ;  /* 0x00000000a5007221 */ /* 0x001fe20000010000 */
[----:B------:R-:W-:-:S04]  /*101d0*/  FADD.FTZ R168, -R20, R208 ;  /* 0x000000d014a87221 */ /* 0x000fc80000010100 */
[----:B------:R-:W-:Y:S02]  /*101e0*/  FMUL.FTZ R168, R168, R13 ;  /* 0x0000000da8a87220 */ /* 0x000fe40000410000 */
[----:B------:R-:W0:Y:S01]  /*101f0*/  MUFU.EX2 R172, R172 ;  /* 0x000000ac00ac7308 */ /* 0x000e220000000800 */
[----:B---3--:R-:W-:-:S07]  /*10200*/  FADD.FTZ R0, R209, R0 ;  /* 0x00000000d1007221 */ /* 0x008fce0000010000 */
[----:B------:R-:W3:Y:S01]  /*10210*/  MUFU.EX2 R168, R168 ;  /* 0x000000a800a87308 */ /* 0x000ee20000000800 */
[----:B----4-:R-:W-:-:S07]  /*10220*/  FADD.FTZ R0, R169, R0 ;  /* 0x00000000a9007221 */ /* 0x010fce0000010000 */
[----:B------:R-:W4:Y:S01]  /*10230*/  MUFU.EX2 R173, R173 ;  /* 0x000000ad00ad7308 */ /* 0x000f220000000800 */
[----:B0-----:R-:W-:-:S07]  /*10240*/  FADD.FTZ R0, R172, R0 ;  /* 0x00000000ac007221 */ /* 0x001fce0000010000 */
[----:B------:R-:W0:Y:S01]  /*10250*/  MUFU.EX2 R176, R176 ;  /* 0x000000b000b07308 */ /* 0x000e220000000800 */
[----:B---3--:R3:W-:Y:S01]  /*10260*/  @!P3 STS [R153+0x28820], R168 ;  /* 0x028820a89900b388 */ /* 0x0087e20000000800 */
[-C--:B------:R-:W-:Y:S01]  /*10270*/  FMUL.FTZ R26, R26, R168.reuse ;  /* 0x000000a81a1a7220 */ /* 0x080fe20000410000 */
[-C--:B------:R-:W-:Y:S01]  /*10280*/  FMUL.FTZ R27, R27, R168.reuse ;  /* 0x000000a81b1b7220 */ /* 0x080fe20000410000 */
[-C--:B------:R-:W-:Y:S01]  /*10290*/  FMUL.FTZ R30, R30, R168.reuse ;  /* 0x000000a81e1e7220 */ /* 0x080fe20000410000 */
[-C--:B------:R-:W-:Y:S01]  /*102a0*/  FMUL.FTZ R31, R31, R168.reuse ;  /* 0x000000a81f1f7220 */ /* 0x080fe20000410000 */
[-C--:B------:R-:W-:Y:S01]  /*102b0*/  FMUL.FTZ R34, R34, R168.reuse ;  /* 0x000000a822227220 */ /* 0x080fe20000410000 */
[-C--:B------:R-:W-:Y:S01]  /*102c0*/  FMUL.FTZ R35, R35, R168.reuse ;  /* 0x000000a823237220 */ /* 0x080fe20000410000 */
[----:B------:R-:W5:Y:S01]  /*102d0*/  MUFU.EX2 R177, R177 ;  /* 0x000000b100b17308 */ /* 0x000f620000000800 */
[----:B----4-:R-:W-:Y:S01]  /*102e0*/  FADD.FTZ R0, R173, R0 ;  /* 0x00000000ad007221 */ /* 0x010fe20000010000 */
[-C--:B------:R-:W-:Y:S01]  /*102f0*/  FMUL.FTZ R38, R38, R168.reuse ;  /* 0x000000a826267220 */ /* 0x080fe20000410000 */
[-C--:B---3--:R-:W-:Y:S01]  /*10300*/  FMUL.FTZ R153, R20, R13.reuse ;  /* 0x0000000d14997220 */ /* 0x088fe20000410000 */
        /* <DEDUP_REMOVED lines=20> */
[----:B0-----:R-:W-:Y:S01]  /*10450*/  FADD.FTZ R0, R176, R0 ;  /* 0x00000000b0007221 */ /* 0x001fe20000010000 */
[-C--:B------:R-:W-:Y:S01]  /*10460*/  FMUL.FTZ R46, R46, R168.reuse ;  /* 0x000000a82e2e7220 */ /* 0x080fe20000410000 */
[-C--:B------:R-:W-:Y:S01]  /*10470*/  FMUL.FTZ R47, R47, R168.reuse ;  /* 0x000000a82f2f7220 */ /* 0x080fe20000410000 */
[-C--:B------:R-:W-:Y:S01]  /*10480*/  FMUL.FTZ R50, R50, R168.reuse ;  /* 0x000000a832327220 */ /* 0x080fe20000410000 */
[----:B-----5:R-:W-:Y:S01]  /*10490*/  FADD.FTZ R0, R177, R0 ;  /* 0x00000000b1007221 */ /* 0x020fe20000010000 */
        /* <DEDUP_REMOVED lines=12> */
[----:B------:R-:W-:Y:S01]  /*10560*/  FMUL.FTZ R70, R70, R168 ;  /* 0x000000a846467220 */ /* 0x000fe20000410000 */
[----:B------:R-:W-:Y:S01]  /*10570*/  F2FP.F16.F32.PACK_AB R156, R161, R160 ;  /* 0x000000a0a19c723e */ /* 0x000fe200000000ff */
[-C--:B------:R-:W-:Y:S01]  /*10580*/  FMUL.FTZ R71, R71, R168.reuse ;  /* 0x000000a847477220 */ /* 0x080fe20000410000 */
[----:B------:R-:W-:Y:S01]  /*10590*/  F2FP.F16.F32.PACK_AB R160, R169, R209 ;  /* 0x000000d1a9a0723e */ /* 0x000fe200000000ff */
[-C--:B------:R-:W-:Y:S01]  /*105a0*/  FMUL.FTZ R74, R74, R168.reuse ;  /* 0x000000a84a4a7220 */ /* 0x080fe20000410000 */
[-C--:B------:R-:W-:Y:S01]  /*105b0*/  FMUL.FTZ R75, R75, R168.reuse ;  /* 0x000000a84b4b7220 */ /* 0x080fe20000410000 */
[----:B------:R0:W4:Y:S01]  /*105c0*/  MUFU.EX2 R181, R158 ;  /* 0x0000009e00b57308 */ /* 0x0001220000000800 */
[----:B---3--:R-:W-:Y:S01]  /*105d0*/  FFMA.FTZ R3, R168, R3, R153 ;  /* 0x00000003a8037223 */ /* 0x008fe20000010099 */
[----:B------:R-:W-:Y:S01]  /*105e0*/  F2FP.F16.F32.PACK_AB R153, R155, R153 ;  /* 0x000000999b99723e */ /* 0x000fe200000000ff */
[-C--:B------:R-:W-:Y:S01]  /*105f0*/  FMUL.FTZ R78, R78, R168.reuse ;  /* 0x000000a84e4e7220 */ /* 0x080fe20000410000 */
[-C--:B------:R-:W-:Y:S01]  /*10600*/  FMUL.FTZ R79, R79, R168.reuse ;  /* 0x000000a84f4f7220 */ /* 0x080fe20000410000 */
[----:B------:R-:W-:Y:S01]  /*10610*/  FADD.FTZ R3, R155, R3 ;  /* 0x000000039b037221 */ /* 0x000fe20000010000 */
[-C--:B------:R-:W-:Y:S01]  /*10620*/  FMUL.FTZ R82, R82, R168.reuse ;  /* 0x000000a852527220 */ /* 0x080fe20000410000 */
[----:B------:R-:W-:Y:S01]  /*10630*/  FMUL.FTZ R83, R83, R168 ;  /* 0x000000a853537220 */ /* 0x000fe20000410000 */
[----:B------:R-:W3:Y:S01]  /*10640*/  MUFU.EX2 R159, R159 ;  /* 0x0000009f009f7308 */ /* 0x000ee20000000800 */
[----:B0-----:R-:W-:Y:S01]  /*10650*/  F2FP.F16.F32.PACK_AB R158, R165, R164 ;  /* 0x000000a4a59e723e */ /* 0x001fe200000000ff */
[----:B------:R-:W-:Y:S01]  /*10660*/  FMUL.FTZ R86, R86, R168 ;  /* 0x000000a856567220 */ /* 0x000fe20000410000 */
[----:B------:R-:W-:Y:S01]  /*10670*/  F2FP.F16.F32.PACK_AB R164, R177, R176 ;  /* 0x000000b0b1a4723e */ /* 0x000fe200000000ff */
[-C--:B------:R-:W-:Y:S01]  /*10680*/  FMUL.FTZ R87, R87, R168.reuse ;  /* 0x000000a857577220 */ /* 0x080fe20000410000 */
[-C--:B------:R-:W-:Y:S01]  /*10690*/  FMUL.FTZ R90, R90, R168.reuse ;  /* 0x000000a85a5a7220 */ /* 0x080fe20000410000 */
[-C--:B------:R-:W-:Y:S01]  /*106a0*/  FMUL.FTZ R91, R91, R168.reuse ;  /* 0x000000a85b5b7220 */ /* 0x080fe20000410000 */
[-C--:B------:R-:W-:Y:S01]  /*106b0*/  FMUL.FTZ R94, R94, R168.reuse ;  /* 0x000000a85e5e7220 */ /* 0x080fe20000410000 */
[----:B------:R0:W5:Y:S01]  /*106c0*/  MUFU.EX2 R210, R162 ;  /* 0x000000a200d27308 */ /* 0x0001620000000800 */
        /* <DEDUP_REMOVED lines=8> */
[C---:B---3--:R-:W-:Y:S01]  /*10750*/  FADD.FTZ R3, R159.reuse, R3 ;  /* 0x000000039f037221 */ /* 0x048fe20000010000 */
[----:B------:R-:W-:Y:S01]  /*10760*/  F2FP.F16.F32.PACK_AB R155, R159, R181 ;  /* 0x000000b59f9b723e */ /* 0x000fe200000000ff */
[----:B------:R-:W-:Y:S01]  /*10770*/  BAR.SYNC.DEFER_BLOCKING 0xf, 0x100 ;  /* 0x03c4000000007b1d */ /* 0x000fe20000010000 */
[----:B0-----:R-:W-:Y:S01]  /*10780*/  F2FP.F16.F32.PACK_AB R162, R173, R172 ;  /* 0x000000acada2723e */ /* 0x001fe200000000ff */
[-C--:B------:R-:W-:Y:S01]  /*10790*/  FMUL.FTZ R107, R107, R168.reuse ;  /* 0x000000a86b6b7220 */ /* 0x080fe20000410000 */
[-C--:B------:R-:W-:Y:S01]  /*107a0*/  FMUL.FTZ R110, R110, R168.reuse ;  /* 0x000000a86e6e7220 */ /* 0x080fe20000410000 */
[-C--:B------:R-:W-:Y:S01]  /*107b0*/  FMUL.FTZ R111, R111, R168.reuse ;  /* 0x000000a86f6f7220 */ /* 0x080fe20000410000 */
[-C--:B------:R-:W-:Y:S01]  /*107c0*/  FMUL.FTZ R114, R114, R168.reuse ;  /* 0x000000a872727220 */ /* 0x080fe20000410000 */
[----:B------:R-:W0:Y:S01]  /*107d0*/  MUFU.EX2 R208, R208 ;  /* 0x000000d000d07308 */ /* 0x000e220000000800 */
[----:B-----5:R-:W-:Y:S01]  /*107e0*/  FADD.FTZ R3, R210, R3 ;  /* 0x00000003d2037221 */ /* 0x020fe20000010000 */
[-C--:B------:R-:W-:Y:S01]  /*107f0*/  FMUL.FTZ R115, R115, R168.reuse ;  /* 0x000000a873737220 */ /* 0x080fe20000410000 */
[-C--:B------:R-:W-:Y:S01]  /*10800*/  FMUL.FTZ R118, R118, R168.reuse ;  /* 0x000000a876767220 */ /* 0x080fe20000410000 */
[-C--:B------:R-:W-:Y:S01]  /*10810*/  FMUL.FTZ R119, R119, R168.reuse ;  /* 0x000000a877777220 */ /* 0x080fe20000410000 */
[-C--:B------:R-:W-:Y:S01]  /*10820*/  FMUL.FTZ R122, R122, R168.reuse ;  /* 0x000000a87a7a7220 */ /* 0x080fe20000410000 */
[-C--:B------:R-:W-:Y:S01]  /*10830*/  FMUL.FTZ R123, R123, R168.reuse ;  /* 0x000000a87b7b7220 */ /* 0x080fe20000410000 */
[----:B------:R-:W-:Y:S01]  /*10840*/  FMUL.FTZ R126, R126, R168 ;  /* 0x000000a87e7e7220 */ /* 0x000fe20000410000 */
        /* <DEDUP_REMOVED lines=9> */
[----:B0-----:R-:W-:Y:S01]  /*108e0*/  FADD.FTZ R3, R208, R3 ;  /* 0x00000003d0037221 */ /* 0x001fe20000010000 */
[----:B------:R0:W-:Y:S01]  /*108f0*/  STSM.16.M88.4 [R196+0x26800], R152 ;  /* 0x02680098c4007844 */ /* 0x0001e20000000200 */
[-C--:B------:R-:W-:Y:S01]  /*10900*/  FMUL.FTZ R138, R138, R168.reuse ;  /* 0x000000a88a8a7220 */ /* 0x080fe20000410000 */
[-C--:B------:R-:W-:Y:S01]  /*10910*/  FMUL.FTZ R139, R139, R168.reuse ;  /* 0x000000a88b8b7220 */ /* 0x080fe20000410000 */
[-C--:B------:R-:W-:Y:S01]  /*10920*/  FMUL.FTZ R142, R142, R168.reuse ;  /* 0x000000a88e8e7220 */ /* 0x080fe20000410000 */
[-C--:B------:R-:W-:Y:S01]  /*10930*/  FMUL.FTZ R143, R143, R168.reuse ;  /* 0x000000a88f8f7220 */ /* 0x080fe20000410000 */
[----:B------:R-:W-:Y:S01]  /*10940*/  FMUL.FTZ R146, R146, R168 ;  /* 0x000000a892927220 */ /* 0x000fe20000410000 */
[----:B------:R-:W5:Y:S01]  /*10950*/  MUFU.EX2 R171, R171 ;  /* 0x000000ab00ab7308 */ /* 0x000f620000000800 */
[C---:B---3--:R-:W-:Y:S01]  /*10960*/  FADD.FTZ R3, R167.reuse, R3 ;  /* 0x00000003a7037221 */ /* 0x048fe20000010000 */
[----:B------:R-:W-:Y:S01]  /*10970*/  F2FP.F16.F32.PACK_AB R159, R167, R208 ;  /* 0x000000d0a79f723e */ /* 0x000fe200000000ff */
[-C--:B------:R-:W-:Y:S01]  /*10980*/  FMUL.FTZ R147, R147, R168.reuse ;  /* 0x000000a893937220 */ /* 0x080fe20000410000 */
[-C--:B------:R-:W-:Y:S01]  /*10990*/  FMUL.FTZ R150, R150, R168.reuse ;  /* 0x000000a896967220 */ /* 0x080fe20000410000 */
[----:B------:R-:W-:-:S02]  /*109a0*/  FMUL.FTZ R151, R151, R168 ;  /* 0x000000a897977220 */ /* 0x000fc40000410000 */
[----:B------:R0:W-:Y:S01]  /*109b0*/  STSM.16.M88.4 [R199], R156 ;  /* 0x0000009cc7007844 */ /* 0x0001e20000000200 */
[----:B------:R-:W3:Y:S01]  /*109c0*/  MUFU.EX2 R174, R174 ;  /* 0x000000ae00ae7308 */ /* 0x000ee20000000800 */
[----:B----4-:R-:W-:-:S07]  /*109d0*/  FADD.FTZ R3, R161, R3 ;  /* 0x00000003a1037221 */ /* 0x010fce0000010000 */
[----:B------:R-:W4:Y:S01]  /*109e0*/  MUFU.EX2 R175, R175 ;  /* 0x000000af00af7308 */ /* 0x000f220000000800 */
[C---:B-----5:R-:W-:Y:S01]  /*109f0*/  FADD.FTZ R3, R171.reuse, R3 ;  /* 0x00000003ab037221 */ /* 0x060fe20000010000 */
[----:B------:R-:W-:-:S06]  /*10a00*/  F2FP.F16.F32.PACK_AB R161, R171, R161 ;  /* 0x000000a1aba1723e */ /* 0x000fcc00000000ff */
[----:B------:R-:W5:Y:S01]  /*10a10*/  MUFU.EX2 R180, R180 ;  /* 0x000000b400b47308 */ /* 0x000f620000000800 */
[----:B---3--:R-:W-:-:S07]  /*10a20*/  FADD.FTZ R3, R174, R3 ;  /* 0x00000003ae037221 */ /* 0x008fce0000010000 */
[----:B------:R-:W3:Y:S01]  /*10a30*/  MUFU.EX2 R165, R178 ;  /* 0x000000b200a57308 */ /* 0x000ee20000000800 */
[C---:B----4-:R-:W-:Y:S01]  /*10a40*/  FADD.FTZ R3, R175.reuse, R3 ;  /* 0x00000003af037221 */ /* 0x050fe20000010000 */
[----:B------:R-:W-:-:S05]  /*10a50*/  F2FP.F16.F32.PACK_AB R163, R175, R174 ;  /* 0x000000aeafa3723e */ /* 0x000fca00000000ff */
[----:B------:R0:W-:Y:S01]  /*10a60*/  STSM.16.M88.4 [R197], R160 ;  /* 0x000000a0c5007844 */ /* 0x0001e20000000200 */
[----:B------:R-:W4:Y:S01]  /*10a70*/  MUFU.EX2 R179, R179 ;  /* 0x000000b300b37308 */ /* 0x000f220000000800 */
[----:B-----5:R-:W-:-:S04]  /*10a80*/  FADD.FTZ R0, R180, R0 ;  /* 0x00000000b4007221 */ /* 0x020fc80000010000 */
[C---:B------:R-:W-:Y:S01]  /*10a90*/  FADD.FTZ R0, R166.reuse, R0 ;  /* 0x00000000a6007221 */ /* 0x040fe20000010000 */
[----:B------:R-:W-:Y:S02]  /*10aa0*/  F2FP.F16.F32.PACK_AB R166, R166, R180 ;  /* 0x000000b4a6a6723e */ /* 0x000fe400000000ff */
[----:B------:R-:W5:Y:S01]  /*10ab0*/  MUFU.EX2 R182, R182 ;  /* 0x000000b600b67308 */ /* 0x000f620000000800 */
[----:B---3--:R-:W-:-:S07]  /*10ac0*/  FADD.FTZ R3, R165, R3 ;  /* 0x00000003a5037221 */ /* 0x008fce0000010000 */
[----:B------:R-:W3:Y:S01]  /*10ad0*/  MUFU.EX2 R183, R183 ;  /* 0x000000b700b77308 */ /* 0x000ee20000000800 */
[C---:B----4-:R-:W-:Y:S01]  /*10ae0*/  FADD.FTZ R3, R179.reuse, R3 ;  /* 0x00000003b3037221 */ /* 0x050fe20000010000 */
[----:B------:R-:W-:-:S03]  /*10af0*/  F2FP.F16.F32.PACK_AB R165, R179, R165 ;  /* 0x000000a5b3a5723e */ /* 0x000fc600000000ff */
[----:B-----5:R-:W-:Y:S01]  /*10b00*/  FADD.FTZ R3, R182, R3 ;  /* 0x00000003b6037221 */ /* 0x020fe20000010000 */
[----:B---3--:R-:W-:-:S03]  /*10b10*/  F2FP.F16.F32.PACK_AB R167, R183, R182 ;  /* 0x000000b6b7a7723e */ /* 0x008fc600000000ff */
[----:B------:R-:W-:Y:S02]  /*10b20*/  FADD.FTZ R3, R183, R3 ;  /* 0x00000003b7037221 */ /* 0x000fe40000010000 */
[----:B------:R0:W-:Y:S01]  /*10b30*/  STSM.16.M88.4 [R198], R164 ;  /* 0x000000a4c6007844 */ /* 0x0001e20000000200 */
[----:B------:R-:W-:Y:S05]  /*10b40*/  @!P0 BRA `(.L_x_5761) ;  /* 0x0000000000048947 */ /* 0x000fea0003800000 */
[----:B------:R-:W-:Y:S01]  /*10b50*/  BPT.TRAP 0x1 ;  /* 0x000000040000795c */ /* 0x000fe20000300000 */
.L_x_5761:
[----:B------:R3:W4:Y:S01]  /*10b60*/  SYNCS.PHASECHK.TRANS64.TRYWAIT P3, [R14+URZ+0x28c50], R207 ;  /* 0x028c50cf0e0075a7 */ /* 0x000722000806017f */
[----:B------:R-:W-:Y:S05]  /*10b70*/  @!P0 BRA `(.L_x_5762) ;  /* 0x0000000000048947 */ /* 0x000fea0003800000 */
[----:B------:R-:W-:Y:S01]  /*10b80*/  BPT.TRAP 0x1 ;  /* 0x000000040000795c */ /* 0x000fe20000300000 */
.L_x_5762:
[----:B------:R-:W-:Y:S04]  /*10b90*/  BSSY B2, `(.L_x_5763) ;  /* 0x0000004000027945 */ /* 0x000fe80003800000 */
[----:B----4-:R-:W-:Y:S05]  /*10ba0*/  @P3 BRA `(.L_x_5764) ;  /* 0x0000000000083947 */ /* 0x010fea0003800000 */
[----:B------:R-:W4:Y:S02]  /*10bb0*/  SYNCS.PHASECHK.TRANS64.TRYWAIT P3, [R14+URZ+0x28c50], R207 ;  /* 0x028c50cf0e0075a7 */ /* 0x000f24000806017f */
[----:B----4-:R-:W-:Y:S05]  /*10bc0*/  @!P3 BRA `(.L_x_5765) ;  /* 0x000001280068b947 */ /* 0x010fea0003800000 */
.L_x_5764:
[----:B------:R-:W-:Y:S05]  /*10bd0*/  BSYNC B2 ;  /* 0x0000000000027941 */ /* 0x000fea0003800000 */
.L_x_5763:
[----:B------:R-:W-:Y:S01]  /*10be0*/  IMAD R168, R18, 0x1000, R190 ;  /* 0x0000100012a87824 */ /* 0x000fe200078e02be */
[----:B------:R-:W-:Y:S01]  /*10bf0*/  WARPGROUP.ARRIVE ;  /* 0x00000000000079c5 */ /* 0x000fe20000000000 */
[----:B------:R-:W-:Y:S02]  /*10c00*/  IMAD.MOV.U32 R169, RZ, RZ, 0x40000040 ;  /* 0x40000040ffa97424 */ /* 0x000fe400078e00ff */
[----:B-1234-:R-:W-:Y:S01]  /*10c10*/  @!P1 VIADD R14, R14, 0x28c60 ;  /* 0x00028c600e0e9836 */ /* 0x01efe20000000000 */
[----:B------:R-:W-:Y:S01]  /*10c20*/  R2UR UR6, R168 ;  /* 0x00000000a80672ca */ /* 0x000fe200000e0000 */
[----:B------:R-:W-:Y:S01]  /*10c30*/  IMAD.MOV.U32 R208, RZ, RZ, R20 ;  /* 0x000000ffffd07224 */ /* 0x000fe200078e0014 */
[----:B------:R-:W-:Y:S01]  /*10c40*/  R2UR UR7, R169 ;  /* 0x00000000a90772ca */ /* 0x000fe200000e0000 */
[----:B------:R-:W-:Y:S01]  /*10c50*/  IMAD.MOV.U32 R169, RZ, RZ, 0x40000040 ;  /* 0x40000040ffa97424 */ /* 0x000fe200078e00ff */
[----:B------:R-:W-:Y:S01]  /*10c60*/  @!P1 PRMT R14, RZ, 0x654, R14 ;  /* 0x00000654ff0e9816 */ /* 0x000fe2000000000e */
[----:B------:R-:W-:-:S02]  /*10c70*/  IMAD.MOV.U32 R209, RZ, RZ, R12 ;  /* 0x000000ffffd17224 */ /* 0x000fc400078e000c */
[----:B------:R-:W-:-:S08]  /*10c80*/  IMAD.MOV.U32 R210, RZ, RZ, R18 ;  /* 0x000000ffffd27224 */ /* 0x000fd000078e0012 */
[----:B------:R-:W-:Y:S03]  /*10c90*/  HGMMA.64x256x16.F32 R24, R152, gdesc[UR4].tnspB, R24, gsb0 ;  /* 0x43e0000498187df0 */ /* 0x000fe60008000818 */
[----:B------:R-:W-:Y:S02]  /*10ca0*/  WARPGROUP.DEPBAR.LE gsb0, 0x0 ;  /* 0x00008000000079c5 */ /* 0x000fe40000010000 */
[----:B0-----:R-:W-:Y:S01]  /*10cb0*/  VIADD R152, R168, 0x80 ;  /* 0x00000080a8987836 */ /* 0x001fe20000000000 */
        /* <DEDUP_REMOVED lines=32> */
.L_x_5755:
[----:B-1----:R-:W-:-:S07]  /*10ec0*/  IMAD.MOV.U32 R14, RZ, RZ, R206 ;  /* 0x000000ffff0e7224 */ /* 0x002fce00078e00ce */
.L_x_5754:
[----:B------:R-:W-:Y:S05]  /*10ed0*/  BSYNC B0 ;  /* 0x0000000000007941 */ /* 0x000fea0003800000 */
.L_x_5753:
[----:B------:R-:W-:Y:S01]  /*10ee0*/  ISETP.GE.AND P2, PT, R14, R202, PT ;  /* 0x000000ca0e00720c */ /* 0x000fe20003f46270 */
[----:B------:R-:W-:-:S12]  /*10ef0*/  BSSY B0, `(.L_x_5767) ;  /* 0x000024e000007945 */ /* 0x000fd80003800000 */
[----:B------:R-:W-:Y:S05]  /*10f00*/  @!P2 BRA `(.L_x_5768) ;  /* 0x000000240030a947 */ /* 0x000fea0003800000 */
[----:B------:R-:W-:Y:S02]  /*10f10*/  IMAD.MOV.U32 R208, RZ, RZ, R20 ;  /* 0x000000ffffd07224 */ /* 0x000fe400078e0014 */
[----:B------:R-:W-:Y:S02]  /*10f20*/  IMAD.MOV.U32 R210, RZ, RZ, R12 ;  /* 0x000000ffffd27224 */ /* 0x000fe400078e000c */
[----:B------:R-:W-:-:S07]  /*10f30*/  IMAD.MOV.U32 R209, RZ, RZ, R18 ;  /* 0x000000ffffd17224 */ /* 0x000fce00078e0012 */
.L_x_5787:
[----:B------:R-:W-:-:S05]  /*10f40*/  VIADD R18, R209, 0x1 ;  /* 0x00000001d1127836 */ /* 0x000fca0000000000 */
[----:B------:R-:W-:-:S04]  /*10f50*/  ISETP.NE.AND P2, PT, R18, 0x2, PT ;  /* 0x000000021200780c */ /* 0x000fc80003f45270 */
[----:B------:R-:W-:Y:S02]  /*10f60*/  SEL R12, RZ, 0x1, P2 ;  /* 0x00000001ff0c7807 */ /* 0x000fe40001000000 */
[----:B------:R-:W-:Y:S02]  /*10f70*/  SEL R18, R18, RZ, P2 ;  /* 0x000000ff12127207 */ /* 0x000fe40001000000 */
[----:B------:R-:W-:Y:S01]  /*10f80*/  LOP3.LUT R19, R19, R12, RZ, 0x3c, !PT ;  /* 0x0000000c13137212 */ /* 0x000fe200078e3cff */
[----:B-1----:R-:W-:Y:S06]  /*10f90*/  @!P0 BRA `(.L_x_5769) ;  /* 0x0000000000048947 */ /* 0x002fec0003800000 */
[----:B------:R-:W-:Y:S01]  /*10fa0*/  BPT.TRAP 0x1 ;  /* 0x000000040000795c */ /* 0x000fe20000300000 */
.L_x_5769:
[----:B------:R-:W-:Y:S01]  /*10fb0*/  IMAD R206, R18, 0x8, R2 ;  /* 0x0000000812ce7824 */ /* 0x000fe200078e0202 */
[----:B------:R-:W-:-:S04]  /*10fc0*/  SHF.L.U32 R207, R19, 0x1f, RZ ;  /* 0x0000001f13cf7819 */ /* 0x000fc800000006ff */
[----:B------:R1:W2:Y:S01]  /*10fd0*/  SYNCS.PHASECHK.TRANS64.TRYWAIT P2, [R206+URZ+0x28c30], R207 ;  /* 0x028c30cfce0075a7 */ /* 0x0002a2000804017f */
[----:B------:R-:W-:Y:S05]  /*10fe0*/  @!P0 BRA `(.L_x_5770) ;  /* 0x0000000000048947 */ /* 0x000fea0003800000 */
[----:B------:R-:W-:Y:S01]  /*10ff0*/  BPT.TRAP 0x1 ;  /* 0x000000040000795c */ /* 0x000fe20000300000 */
.L_x_5770:
[----:B------:R-:W-:Y:S01]  /*11000*/  BSSY B1, `(.L_x_5771) ;  /* 0x0000006000017945 */ /* 0x000fe20003800000 */
[----:B------:R-:W-:Y:S02]  /*11010*/  IMAD R12, R18, 0x200, R15 ;  /* 0x00000200120c7824 */ /* 0x000fe400078e020f */
[----:B------:R-:W-:Y:S01]  /*11020*/  IMAD.MOV.U32 R13, RZ, RZ, 0x40000040 ;  /* 0x40000040ff0d7424 */ /* 0x000fe200078e00ff */
[----:B--2---:R-:W-:Y:S06]  /*11030*/  @P2 BRA `(.L_x_5772) ;  /* 0x0000000000082947 */ /* 0x004fec0003800000 */
[----:B------:R-:W2:Y:S02]  /*11040*/  SYNCS.PHASECHK.TRANS64.TRYWAIT P2, [R206+URZ+0x28c30], R207 ;  /* 0x028c30cfce0075a7 */ /* 0x000ea4000804017f */
[----:B--2---:R-:W-:Y:S05]  /*11050*/  @!P2 BRA `(.L_x_5773) ;  /* 0x000001240058a947 */ /* 0x004fea0003800000 */
.L_x_5772:
[----:B------:R-:W-:Y:S05]  /*11060*/  BSYNC B1 ;  /* 0x0000000000017941 */ /* 0x000fea0003800000 */
.L_x_5771:
[C---:B------:R-:W-:Y:S01]  /*11070*/  R2UR UR6, R12.reuse ;  /* 0x000000000c0672ca */ /* 0x040fe200000e0000 */
[----:B------:R-:W-:Y:S01]  /*11080*/  WARPGROUP.ARRIVE ;  /* 0x00000000000079c5 */ /* 0x000fe20000000000 */
[----:B------:R-:W-:Y:S01]  /*11090*/  R2UR UR7, R13 ;  /* 0x000000000d0772ca */ /* 0x000fe200000e0000 */
[----:B------:R-:W-:Y:S01]  /*110a0*/  VIADD R20, R12, 0x2 ;  /* 0x000000020c147836 */ /* 0x000fe20000000000 */
[----:B------:R-:W-:Y:S01]  /*110b0*/  R2UR UR4, R4 ;  /* 0x00000000040472ca */ /* 0x000fe200000e0000 */
[----:B------:R-:W-:Y:S01]  /*110c0*/  IMAD.MOV.U32 R21, RZ, RZ, 0x40000040 ;  /* 0x40000040ff157424 */ /* 0x000fe200078e00ff */
[----:B------:R-:W-:Y:S01]  /*110d0*/  R2UR UR5, R5 ;  /* 0x00000000050572ca */ /* 0x000fe200000e0000 */
[----:B------:R-:W-:Y:S02]  /*110e0*/  IMAD.MOV.U32 R13, RZ, RZ, 0x40000040 ;  /* 0x40000040ff0d7424 */ /* 0x000fe400078e00ff */
[----:B------:R-:W-:-:S10]  /*110f0*/  IMAD.IADD R231, R201, 0x1, R192 ;  /* 0x00000001c9e77824 */ /* 0x000fd400078e02c0 */
        /* <DEDUP_REMOVED lines=9> */
[----:B------:R-:W-:-:S10]  /*11190*/  WARPGROUP.ARRIVE ;  /* 0x00000000000079c5 */ /* 0x000fd40000000000 */
[----:B------:R-:W-:Y:S01]  /*111a0*/  HGMMA.64x64x16.F32 R152, gdesc[UR4], R152, gsb0 ;  /* 0x00e00000049879f0 */ /* 0x000fe20008000898 */
[----:B------:R-:W-:Y:S01]  /*111b0*/  R2UR UR6, R20 ;  /* 0x00000000140672ca */ /* 0x000fe200000e0000 */
[----:B------:R-:W-:Y:S01]  /*111c0*/  IMAD.SHL.U32 R20, R14, 0x40, RZ ;  /* 0x000000400e147824 */ /* 0x000fe200078e00ff */
[----:B------:R-:W-:Y:S02]  /*111d0*/  R2UR UR7, R21 ;  /* 0x00000000150772ca */ /* 0x000fe400000e0000 */
[----:B------:R-:W-:Y:S02]  /*111e0*/  R2UR UR4, R8 ;  /* 0x00000000080472ca */ /* 0x000fe400000e0000 */
[----:B------:R-:W-:Y:S02]  /*111f0*/  R2UR UR5, R9 ;  /* 0x00000000090572ca */ /* 0x000fe400000e0000 */
[----:B0-----:R-:W-:-:S04]  /*11200*/  IADD3 R212, -R185, 0x1, -R20 ;  /* 0x00000001b9d47810 */ /* 0x001fc80007ffe914 */
[----:B------:R-:W-:Y:S01]  /*11210*/  IADD3 R212, -R22, R212, R23 ;  /* 0x000000d416d47210 */ /* 0x000fe20007ffe117 */
[----:B------:R-:W-:Y:S02]  /*11220*/  WARPGROUP.DEPBAR.LE gsb0, 0x0 ;  /* 0x00008000000079c5 */ /* 0x000fe40000010000 */
[----:B------:R-:W-:-:S06]  /*11230*/  WARPGROUP.ARRIVE ;  /* 0x00000000000079c5 */ /* 0x000fcc0000000000 */
[----:B------:R-:W-:Y:S01]  /*11240*/  HGMMA.64x64x16.F32 R152, gdesc[UR4], R152, gsb0 ;  /* 0x00e00000049879f0 */ /* 0x000fe20008000898 */
[----:B------:R-:W-:Y:S02]  /*11250*/  R2UR UR6, R12 ;  /* 0x000000000c0672ca */ /* 0x000fe400000e0000 */
[----:B------:R-:W-:Y:S01]  /*11260*/  R2UR UR7, R13 ;  /* 0x000000000d0772ca */ /* 0x000fe200000e0000 */
[----:B------:R-:W0:Y:S01]  /*11270*/  @P5 LDC R12, c[0x0][0x450] ;  /* 0x00011400ff0c5b82 */ /* 0x000e220000000800 */
[----:B------:R-:W-:Y:S02]  /*11280*/  R2UR UR4, R6 ;  /* 0x00000000060472ca */ /* 0x000fe400000e0000 */
[----:B------:R-:W-:-:S05]  /*11290*/  R2UR UR5, R7 ;  /* 0x00000000070572ca */ /* 0x000fca00000e0000 */
[----:B------:R-:W3:Y:S02]  /*112a0*/  @P5 LDC R13, c[0x0][0x44c] ;  /* 0x00011300ff0d5b82 */ /* 0x000ee40000000800 */
[----:B---3--:R-:W-:-:S05]  /*112b0*/  @P5 IMAD.HI.U32 R13, R231, R13, RZ ;  /* 0x0000000de70d5227 */ /* 0x008fca00078e00ff */
[----:B0-----:R-:W-:Y:S01]  /*112c0*/  @P5 SHF.R.U32.HI R231, RZ, R12, R13 ;  /* 0x0000000cffe75219 */ /* 0x001fe2000001160d */
[----:B------:R-:W-:-:S04]  /*112d0*/  @!P1 VIADD R12, R206, 0x28c40 ;  /* 0x00028c40ce0c9836 */ /* 0x000fc80000000000 */
[----:B------:R-:W0:Y:S01]  /*112e0*/  SHFL.IDX PT, R232, R231, RZ, 0x1c1f ;  /* 0x001c1fffe7e87589 */ /* 0x000e2200000e0000 */
[----:B------:R-:W-:Y:S01]  /*112f0*/  @!P1 PRMT R12, RZ, 0x654, R12 ;  /* 0x00000654ff0c9816 */ /* 0x000fe2000000000c */
[----:B------:R-:W-:Y:S02]  /*11300*/  WARPGROUP.DEPBAR.LE gsb0, 0x0 ;  /* 0x00008000000079c5 */ /* 0x000fe40000010000 */
[----:B------:R-:W-:-:S06]  /*11310*/  WARPGROUP.ARRIVE ;  /* 0x00000000000079c5 */ /* 0x000fcc0000000000 */
[----:B------:R-:W-:Y:S01]  /*11320*/  HGMMA.64x64x16.F32 R152, gdesc[UR4], R152, gsb0 ;  /* 0x00e00000049879f0 */ /* 0x000fe20008000898 */
[----:B------:R-:W-:Y:S01]  /*11330*/  ULDC UR4, c[0x0][0x9dc] ;  /* 0x0002770000047ab9 */ /* 0x000fe20000000800 */
[----:B------:R-:W-:Y:S01]  /*11340*/  ULDC UR5, c[0x0][0x9e0] ;  /* 0x0002780000057ab9 */ /* 0x000fe20000000800 */
[----:B------:R-:W-:Y:S01]  /*11350*/  ULOP3.LUT UR4, URZ, UR4, URZ, 0x33, !UPT ;  /* 0x000000043f047292 */ /* 0x000fe2000f8e333f */
[----:B------:R-:W-:-:S04]  /*11360*/  VIADD R213, R212, UR5 ;  /* 0x00000005d4d57c36 */ /* 0x000fc80008000000 */
[----:B0-----:R-:W-:Y:S02]  /*11370*/  IMAD.IADD R211, R213, 0x1, R232 ;  /* 0x00000001d5d37824 */ /* 0x001fe400078e02e8 */
[----:B------:R-:W-:-:S04]  /*11380*/  VIADD R212, R212, UR4 ;  /* 0x00000004d4d47c36 */ /* 0x000fc80008000000 */
[----:B------:R-:W-:Y:S01]  /*11390*/  IMAD.IADD R21, R212, 0x1, R232 ;  /* 0x00000001d4157824 */ /* 0x000fe200078e02e8 */
[----:B------:R-:W-:Y:S02]  /*113a0*/  WARPGROUP.DEPBAR.LE gsb0, 0x0 ;  /* 0x00008000000079c5 */ /* 0x000fe40000010000 */
[----:B------:R0:W-:Y:S01]  /*113b0*/  @!P1 SYNCS.ARRIVE.TRANS64.RED.A1T0 RZ, [R12+URZ], RZ ;  /* 0x000000ff0cff99a7 */ /* 0x0001e2000810043f */
[----:B------:R-:W-:Y:S05]  /*113c0*/  @!P6 BRA `(.L_x_5774) ;  /* 0x000000000060e947 */ /* 0x000fea0003800000 */
[----:B------:R-:W-:Y:S01]  /*113d0*/  IADD3 R232, -R22, R23, R232 ;  /* 0x0000001716e87210 */ /* 0x000fe20007ffe1e8 */
[----:B------:R-:W-:Y:S03]  /*113e0*/  BSSY B1, `(.L_x_5775) ;  /* 0x0000012000017945 */ /* 0x000fe60003800000 */
[----:B------:R-:W-:-:S13]  /*113f0*/  ISETP.GT.AND P2, PT, R232, -0x1, PT ;  /* 0xffffffffe800780c */ /* 0x000fda0003f44270 */
[----:B------:R-:W-:Y:S05]  /*11400*/  @P2 BRA `(.L_x_5776) ;  /* 0x0000000000242947 */ /* 0x000fea0003800000 */
[----:B------:R-:W-:Y:S01]  /*11410*/  ULDC UR4, c[0x0][0x9e4] ;  /* 0x0002790000047ab9 */ /* 0x000fe20000000800 */
[----:B------:R-:W-:Y:S01]  /*11420*/  LOP3.LUT R232, RZ, R232, RZ, 0x33, !PT ;  /* 0x000000e8ffe87212 */ /* 0x000fe200078e33ff */
[----:B------:R-:W-:-:S05]  /*11430*/  IMAD.U32 R233, RZ, RZ, UR4 ;  /* 0x00000004ffe97e24 */ /* 0x000fca000f8e00ff */
[----:B------:R-:W-:-:S13]  /*11440*/  ISETP.NE.AND P2, PT, R233, 0x1, PT ;  /* 0x00000001e900780c */ /* 0x000fda0003f45270 */
[----:B0-----:R-:W0:Y:S02]  /*11450*/  @P2 LDC.64 R12, c[0x0][0x9e8] ;  /* 0x00027a00ff0c2b82 */ /* 0x001e240000000a00 */
[----:B0-----:R-:W-:-:S05]  /*11460*/  @P2 IMAD.HI.U32 R12, R232, R12, RZ ;  /* 0x0000000ce80c2227 */ /* 0x001fca00078e00ff */
[----:B------:R-:W-:-:S04]  /*11470*/  @P2 SHF.R.U32.HI R232, RZ, R13, R12 ;  /* 0x0000000dffe82219 */ /* 0x000fc8000001160c */
[----:B------:R-:W-:Y:S01]  /*11480*/  LOP3.LUT R232, RZ, R232, RZ, 0x33, !PT ;  /* 0x000000e8ffe87212 */ /* 0x000fe200078e33ff */
[----:B------:R-:W-:Y:S06]  /*11490*/  BRA `(.L_x_5777) ;  /* 0x0000000000187947 */ /* 0x000fec0003800000 */
.L_x_5776:
[----:B------:R-:W-:Y:S02]  /*114a0*/  ULDC UR4, c[0x0][0x9e4] ;  /* 0x0002790000047ab9 */ /* 0x000fe40000000800 */
[----:B------:R-:W-:-:S05]  /*114b0*/  IMAD.U32 R233, RZ, RZ, UR4 ;  /* 0x00000004ffe97e24 */ /* 0x000fca000f8e00ff */
[----:B------:R-:W-:-:S13]  /*114c0*/  ISETP.NE.AND P2, PT, R233, 0x1, PT ;  /* 0x00000001e900780c */ /* 0x000fda0003f45270 */
[----:B0-----:R-:W0:Y:S02]  /*114d0*/  @P2 LDC.64 R12, c[0x0][0x9e8] ;  /* 0x00027a00ff0c2b82 */ /* 0x001e240000000a00 */
[----:B0-----:R-:W-:-:S05]  /*114e0*/  @P2 IMAD.HI.U32 R12, R232, R12, RZ ;  /* 0x0000000ce80c2227 */ /* 0x001fca00078e00ff */
[----:B------:R-:W-:-:S07]  /*114f0*/  @P2 SHF.R.U32.HI R232, RZ, R13, R12 ;  /* 0x0000000dffe82219 */ /* 0x000fce000001160c */
.L_x_5777:
[----:B------:R-:W-:Y:S05]  /*11500*/  BSYNC B1 ;  /* 0x0000000000017941 */ /* 0x000fea0003800000 */
.L_x_5775:
[----:B------:R-:W-:-:S04]  /*11510*/  IMAD R232, R232, R233, -R20 ;  /* 0x000000e9e8e87224 */ /* 0x000fc800078e0a14 */
[----:B------:R-:W-:-:S05]  /*11520*/  IMAD.IADD R232, R232, 0x1, -R185 ;  /* 0x00000001e8e87824 */ /* 0x000fca00078e0ab9 */
[----:B------:R-:W-:Y:S02]  /*11530*/  VIMNMX R21, R21, R232, !PT ;  /* 0x000000e815157248 */ /* 0x000fe40007fe0100 */
[----:B------:R-:W-:-:S07]  /*11540*/  VIADDMNMX R211, R232, R233, R211, PT ;  /* 0x000000e9e8d37246 */ /* 0x000fce00038001d3 */
.L_x_5774:
[----:B------:R-:W-:Y:S01]  /*11550*/  ISETP.GT.AND P2, PT, R14, -0x1, PT ;  /* 0xffffffff0e00780c */ /* 0x000fe20003f44270 */
[----:B------:R-:W3:Y:S03]  /*11560*/  SHFL.IDX PT, R231, R231, 0x1, 0x1c1f ;  /* 0x003c1f00e7e77f89 */ /* 0x000ee600000e0000 */
[C---:B------:R-:W-:Y:S02]  /*11570*/  ISETP.GT.AND P4, PT, R21.reuse, RZ, P2 ;  /* 0x000000ff1500720c */ /* 0x040fe40001784270 */
[----:B------:R-:W-:Y:S02]  /*11580*/  ISETP.GT.AND P3, PT, R21, 0x1, P2 ;  /* 0x000000011500780c */ /* 0x000fe40001764270 */
[C---:B------:R-:W-:Y:S02]  /*11590*/  ISETP.LT.OR P4, PT, R211.reuse, 0x1, P4 ;  /* 0x00000001d300780c */ /* 0x040fe40002781670 */
[----:B------:R-:W-:-:S02]  /*115a0*/  ISETP.LT.OR P3, PT, R211, 0x2, P3 ;  /* 0x00000002d300780c */ /* 0x000fc40001f61670 */
[----:B------:R-:W-:Y:S02]  /*115b0*/  FSEL R152, R152, -INF , !P4 ;  /* 0xff80000098987808 */ /* 0x000fe40006000000 */
[----:B------:R-:W-:Y:S02]  /*115c0*/  FSEL R153, R153, -INF , !P3 ;  /* 0xff80000099997808 */ /* 0x000fe40005800000 */
[C---:B------:R-:W-:Y:S02]  /*115d0*/  ISETP.GT.AND P4, PT, R21.reuse, 0x8, P2 ;  /* 0x000000081500780c */ /* 0x040fe40001784270 */
[----:B------:R-:W-:Y:S02]  /*115e0*/  ISETP.GT.AND P3, PT, R21, 0x9, P2 ;  /* 0x000000091500780c */ /* 0x000fe40001764270 */
[C---:B------:R-:W-:Y:S02]  /*115f0*/  ISETP.LT.OR P4, PT, R211.reuse, 0x9, P4 ;  /* 0x00000009d300780c */ /* 0x040fe40002781670 */
[----:B------:R-:W-:-:S02]  /*11600*/  ISETP.LT.OR P3, PT, R211, 0xa, P3 ;  /* 0x0000000ad300780c */ /* 0x000fc40001f61670 */
[----:B------:R-:W-:Y:S01]  /*11610*/  FSEL R156, R156, -INF , !P4 ;  /* 0xff8000009c9c7808 */ /* 0x000fe20006000000 */
[--C-:B---3--:R-:W-:Y:S01]  /*11620*/  IMAD.IADD R213, R213, 0x1, R231.reuse ;  /* 0x00000001d5d57824 */ /* 0x108fe200078e02e7 */
[----:B------:R-:W-:Y:S01]  /*11630*/  FSEL R157, R157, -INF , !P3 ;  /* 0xff8000009d9d7808 */ /* 0x000fe20005800000 */
[----:B------:R-:W-:Y:S01]  /*11640*/  IMAD.IADD R212, R212, 0x1, R231 ;  /* 0x00000001d4d47824 */ /* 0x000fe200078e02e7 */
[C---:B------:R-:W-:Y:S02]  /*11650*/  ISETP.GT.AND P4, PT, R21.reuse, 0x10, P2 ;  /* 0x000000101500780c */ /* 0x040fe40001784270 */
        /* <DEDUP_REMOVED lines=34> */
[----:B------:R-:W-:Y:S01]  /*11880*/  FSEL R181, R181, -INF , !P3 ;  /* 0xff800000b5b57808 */ /* 0x000fe20005800000 */
[----:B------:R-:W-:Y:S08]  /*11890*/  @!P6 BRA `(.L_x_5778) ;  /* 0x000000000060e947 */ /* 0x000ff00003800000 */
        /* <DEDUP_REMOVED lines=13> */
.L_x_5780:
[----:B------:R-:W-:Y:S02]  /*11970*/  ULDC UR4, c[0x0][0x9e4] ;  /* 0x0002790000047ab9 */ /* 0x000fe40000000800 */
[----:B------:R-:W-:-:S05]  /*11980*/  IMAD.U32 R21, RZ, RZ, UR4 ;  /* 0x00000004ff157e24 */ /* 0x000fca000f8e00ff */
[----:B------:R-:W-:-:S13]  /*11990*/  ISETP.NE.AND P3, PT, R21, 0x1, PT ;  /* 0x000000011500780c */ /* 0x000fda0003f65270 */
[----:B0-----:R-:W0:Y:S02]  /*119a0*/  @P3 LDC.64 R12, c[0x0][0x9e8] ;  /* 0x00027a00ff0c3b82 */ /* 0x001e240000000a00 */
[----:B0-----:R-:W-:-:S05]  /*119b0*/  @P3 IMAD.HI.U32 R12, R231, R12, RZ ;  /* 0x0000000ce70c3227 */ /* 0x001fca00078e00ff */
[----:B------:R-:W-:-:S07]  /*119c0*/  @P3 SHF.R.U32.HI R231, RZ, R13, R12 ;  /* 0x0000000dffe73219 */ /* 0x000fce000001160c */
.L_x_5781:
[----:B------:R-:W-:Y:S05]  /*119d0*/  BSYNC B1 ;  /* 0x0000000000017941 */ /* 0x000fea0003800000 */
.L_x_5779:
[----:B------:R-:W-:-:S04]  /*119e0*/  IMAD R20, R231, R21, -R20 ;  /* 0x00000015e7147224 */ /* 0x000fc800078e0a14 */
[----:B------:R-:W-:-:S05]  /*119f0*/  IMAD.IADD R20, R20, 0x1, -R185 ;  /* 0x0000000114147824 */ /* 0x000fca00078e0ab9 */
[----:B------:R-:W-:Y:S02]  /*11a00*/  VIMNMX R212, R212, R20, !PT ;  /* 0x00000014d4d47248 */ /* 0x000fe40007fe0100 */
[----:B------:R-:W-:-:S07]  /*11a10*/  VIADDMNMX R213, R20, R21, R213, PT ;  /* 0x0000001514d57246 */ /* 0x000fce00038001d5 */
.L_x_5778:
[----:B0-----:R-:W-:Y:S01]  /*11a20*/  FMNMX.FTZ R12, R152, R210, !PT ;  /* 0x000000d2980c7209 */ /* 0x001fe20007810000 */
[----:B------:R-:W-:-:S03]  /*11a30*/  ULDC UR4, c[0x0][0x988] ;  /* 0x0002620000047ab9 */ /* 0x000fc60000000800 */
        /* <DEDUP_REMOVED lines=18> */
[----:B0-----:R-:W-:Y:S01]  /*11b60*/  FMNMX.FTZ R12, R12, R13, !PT ;  /* 0x0000000d0c0c7209 */ /* 0x001fe20007810000 */
[----:B------:R-:W-:-:S03]  /*11b70*/  IMAD.U32 R13, RZ, RZ, UR4 ;  /* 0x00000004ff0d7e24 */ /* 0x000fc6000f8e00ff */
[C---:B------:R-:W-:Y:S01]  /*11b80*/  FSETP.NEU.FTZ.AND P3, PT, R12.reuse, -INF , PT ;  /* 0xff8000000c00780b */ /* 0x040fe20003f7d000 */
[----:B------:R-:W-:-:S03]  /*11b90*/  FMUL.FTZ R20, R12, R13 ;  /* 0x0000000d0c147220 */ /* 0x000fc60000410000 */
[----:B------:R-:W-:Y:S02]  /*11ba0*/  FSEL R21, R12, RZ, P3 ;  /* 0x000000ff0c157208 */ /* 0x000fe40001800000 */
[----:B------:R-:W-:Y:S02]  /*11bb0*/  FSEL R20, R20, RZ, P3 ;  /* 0x000000ff14147208 */ /* 0x000fe40001800000 */
[----:B------:R-:W-:Y:S01]  /*11bc0*/  ISETP.GT.AND P3, PT, R212, 0x1, P2 ;  /* 0x00000001d400780c */ /* 0x000fe20001764270 */
[----:B------:R-:W-:Y:S02]  /*11bd0*/  FADD.FTZ R21, -R21, R210 ;  /* 0x000000d215157221 */ /* 0x000fe40000010100 */
[-CC-:B------:R-:W-:Y:S01]  /*11be0*/  FFMA.FTZ R152, R152, R13.reuse, -R20.reuse ;  /* 0x0000000d98987223 */ /* 0x180fe20000010814 */
[----:B------:R-:W-:Y:S01]  /*11bf0*/  ISETP.LT.OR P4, PT, R213, 0x2, P3 ;  /* 0x00000002d500780c */ /* 0x000fe20001f81670 */
[-CC-:B------:R-:W-:Y:S01]  /*11c00*/  FFMA.FTZ R153, R153, R13.reuse, -R20.reuse ;  /* 0x0000000d99997223 */ /* 0x180fe20000010814 */
[----:B------:R-:W-:Y:S01]  /*11c10*/  ISETP.GT.AND P3, PT, R212, 0x8, P2 ;  /* 0x00000008d400780c */ /* 0x000fe20001764270 */
[-CC-:B------:R-:W-:Y:S01]  /*11c20*/  FFMA.FTZ R156, R156, R13.reuse, -R20.reuse ;  /* 0x0000000d9c9c7223 */ /* 0x180fe20000010814 */
[----:B------:R-:W-:Y:S01]  /*11c30*/  FSEL R155, R155, -INF , !P4 ;  /* 0xff8000009b9b7808 */ /* 0x000fe20006000000 */
[-CC-:B------:R-:W-:Y:S01]  /*11c40*/  FFMA.FTZ R157, R157, R13.reuse, -R20.reuse ;  /* 0x0000000d9d9d7223 */ /* 0x180fe20000010814 */
[----:B------:R-:W-:Y:S01]  /*11c50*/  ISETP.GT.AND P4, PT, R212, 0x9, P2 ;  /* 0x00000009d400780c */ /* 0x000fe20001784270 */
[-CC-:B------:R-:W-:Y:S01]  /*11c60*/  FFMA.FTZ R160, R160, R13.reuse, -R20.reuse ;  /* 0x0000000da0a07223 */ /* 0x180fe20000010814 */
[----:B------:R-:W-:Y:S01]  /*11c70*/  ISETP.LT.OR P3, PT, R213, 0x9, P3 ;  /* 0x00000009d500780c */ /* 0x000fe20001f61670 */
[-CC-:B------:R-:W-:Y:S01]  /*11c80*/  FFMA.FTZ R161, R161, R13.reuse, -R20.reuse ;  /* 0x0000000da1a17223 */ /* 0x180fe20000010814 */
[----:B------:R-:W-:Y:S01]  /*11c90*/  ISETP.LT.OR P4, PT, R213, 0xa, P4 ;  /* 0x0000000ad500780c */ /* 0x000fe20002781670 */
[-CC-:B------:R-:W-:Y:S01]  /*11ca0*/  FFMA.FTZ R164, R164, R13.reuse, -R20.reuse ;  /* 0x0000000da4a47223 */ /* 0x180fe20000010814 */
[----:B------:R-:W-:Y:S01]  /*11cb0*/  FSEL R158, R158, -INF , !P3 ;  /* 0xff8000009e9e7808 */ /* 0x000fe20005800000 */
[-CC-:B------:R-:W-:Y:S01]  /*11cc0*/  FFMA.FTZ R165, R165, R13.reuse, -R20.reuse ;  /* 0x0000000da5a57223 */ /* 0x180fe20000010814 */
[----:B------:R-:W-:Y:S01]  /*11cd0*/  FSEL R159, R159, -INF , !P4 ;  /* 0xff8000009f9f7808 */ /* 0x000fe20006000000 */
[-CC-:B------:R-:W-:Y:S01]  /*11ce0*/  FFMA.FTZ R168, R168, R13.reuse, -R20.reuse ;  /* 0x0000000da8a87223 */ /* 0x180fe20000010814 */
[C---:B------:R-:W-:Y:S01]  /*11cf0*/  ISETP.GT.AND P4, PT, R212.reuse, 0x11, P2 ;  /* 0x00000011d400780c */ /* 0x040fe20001784270 */
[-CC-:B------:R-:W-:Y:S01]  /*11d00*/  FFMA.FTZ R169, R169, R13.reuse, -R20.reuse ;  /* 0x0000000da9a97223 */ /* 0x180fe20000010814 */
[----:B------:R-:W-:Y:S01]  /*11d10*/  ISETP.GT.AND P3, PT, R212, 0x10, P2 ;  /* 0x00000010d400780c */ /* 0x000fe20001764270 */
        /* <DEDUP_REMOVED lines=8> */
[-C--:B------:R-:W-:Y:S01]  /*11da0*/  FFMA.FTZ R181, R181, R13.reuse, -R20 ;  /* 0x0000000db5b57223 */ /* 0x080fe20000010814 */
[----:B------:R-:W-:Y:S01]  /*11db0*/  ISETP.LT.OR P3, PT, R213, 0x11, P3 ;  /* 0x00000011d500780c */ /* 0x000fe20001f61670 */
[----:B------:R-:W-:Y:S01]  /*11dc0*/  FMUL.FTZ R21, R21, R13 ;  /* 0x0000000d15157220 */ /* 0x000fe20000410000 */
[----:B------:R-:W-:Y:S01]  /*11dd0*/  ISETP.LT.OR P4, PT, R213, 0x1a, P4 ;  /* 0x0000001ad500780c */ /* 0x000fe20002781670 */
[----:B------:R-:W-:Y:S01]  /*11de0*/  MUFU.EX2 R152, R152 ;  /* 0x0000009800987308 */ /* 0x000fe20000000800 */
[----:B------:R-:W-:-:S02]  /*11df0*/  FSEL R162, R162, -INF , !P3 ;  /* 0xff800000a2a27808 */ /* 0x000fc40005800000 */
[----:B------:R-:W-:Y:S02]  /*11e00*/  FSEL R167, R167, -INF , !P4 ;  /* 0xff800000a7a77808 */ /* 0x000fe40006000000 */
[C---:B------:R-:W-:Y:S02]  /*11e10*/  ISETP.GT.AND P4, PT, R212.reuse, 0x21, P2 ;  /* 0x00000021d400780c */ /* 0x040fe40001784270 */
[----:B------:R-:W-:Y:S01]  /*11e20*/  ISETP.GT.AND P3, PT, R212, 0x18, P2 ;  /* 0x00000018d400780c */ /* 0x000fe20001764270 */
[----:B------:R-:W0:Y:S01]  /*11e30*/  MUFU.EX2 R21, R21 ;  /* 0x0000001500157308 */ /* 0x000e220000000800 */
[C---:B------:R-:W-:Y:S02]  /*11e40*/  ISETP.LT.OR P4, PT, R213.reuse, 0x22, P4 ;  /* 0x00000022d500780c */ /* 0x040fe40002781670 */
[----:B------:R-:W-:Y:S02]  /*11e50*/  ISETP.LT.OR P3, PT, R213, 0x19, P3 ;  /* 0x00000019d500780c */ /* 0x000fe40001f61670 */
[----:B------:R-:W-:-:S02]  /*11e60*/  FSEL R171, R171, -INF , !P4 ;  /* 0xff800000abab7808 */ /* 0x000fc40006000000 */
[----:B------:R-:W-:Y:S01]  /*11e70*/  ISETP.GT.AND P4, PT, R212, 0x29, P2 ;  /* 0x00000029d400780c */ /* 0x000fe20001784270 */
[----:B------:R-:W3:Y:S01]  /*11e80*/  MUFU.EX2 R153, R153 ;  /* 0x0000009900997308 */ /* 0x000ee20000000800 */
[----:B------:R-:W-:Y:S02]  /*11e90*/  FSEL R166, R166, -INF , !P3 ;  /* 0xff800000a6a67808 */ /* 0x000fe40005800000 */
[----:B------:R-:W-:Y:S02]  /*11ea0*/  ISETP.LT.OR P4, PT, R213, 0x2a, P4 ;  /* 0x0000002ad500780c */ /* 0x000fe40002781670 */
[C---:B------:R-:W-:Y:S02]  /*11eb0*/  ISETP.GT.AND P3, PT, R212.reuse, 0x20, P2 ;  /* 0x00000020d400780c */ /* 0x040fe40001764270 */
[----:B------:R-:W-:Y:S01]  /*11ec0*/  FSEL R175, R175, -INF , !P4 ;  /* 0xff800000afaf7808 */ /* 0x000fe20006000000 */
[----:B------:R-:W4:Y:S01]  /*11ed0*/  MUFU.EX2 R156, R156 ;  /* 0x0000009c009c7308 */ /* 0x000f220000000800 */
[----:B------:R-:W-:Y:S01]  /*11ee0*/  ISETP.GT.AND P4, PT, R212, RZ, P2 ;  /* 0x000000ffd400720c */ /* 0x000fe20001784270 */
[----:B0-----:R-:W-:Y:S01]  /*11ef0*/  FFMA.FTZ R0, R21, R0, R152 ;  /* 0x0000000015007223 */ /* 0x001fe20000010098 */
[C---:B------:R-:W-:Y:S01]  /*11f00*/  ISETP.LT.OR P3, PT, R213.reuse, 0x21, P3 ;  /* 0x00000021d500780c */ /* 0x040fe20001f61670 */
[-C--:B------:R-:W-:Y:S01]  /*11f10*/  FMUL.FTZ R24, R24, R21.reuse ;  /* 0x0000001518187220 */ /* 0x080fe20000410000 */
[----:B------:R-:W-:Y:S01]  /*11f20*/  ISETP.LT.OR P4, PT, R213, 0x1, P4 ;  /* 0x00000001d500780c */ /* 0x000fe20002781670 */
[-C--:B------:R-:W-:Y:S01]  /*11f30*/  FMUL.FTZ R25, R25, R21.reuse ;  /* 0x0000001519197220 */ /* 0x080fe20000410000 */
[----:B------:R-:W-:Y:S01]  /*11f40*/  FSEL R170, R170, -INF , !P3 ;  /* 0xff800000aaaa7808 */ /* 0x000fe20005800000 */
[----:B------:R-:W0:Y:S01]  /*11f50*/  MUFU.EX2 R157, R157 ;  /* 0x0000009d009d7308 */ /* 0x000e220000000800 */
[----:B------:R-:W-:Y:S01]  /*11f60*/  FSEL R154, R154, -INF , !P4 ;  /* 0xff8000009a9a7808 */ /* 0x000fe20006000000 */
[----:B---3--:R-:W-:Y:S01]  /*11f70*/  FADD.FTZ R0, R153, R0 ;  /* 0x0000000099007221 */ /* 0x008fe20000010000 */
[----:B------:R-:W-:Y:S01]  /*11f80*/  ISETP.GT.AND P3, PT, R212, 0x28, P2 ;  /* 0x00000028d400780c */ /* 0x000fe20001764270 */
[-C--:B------:R-:W-:Y:S01]  /*11f90*/  FMUL.FTZ R28, R28, R21.reuse ;  /* 0x000000151c1c7220 */ /* 0x080fe20000410000 */
[----:B------:R-:W-:Y:S01]  /*11fa0*/  FMNMX.FTZ R20, R154, R208, !PT ;  /* 0x000000d09a147209 */ /* 0x000fe20007810000 */
[-C--:B------:R-:W-:Y:S01]  /*11fb0*/  FMUL.FTZ R29, R29, R21.reuse ;  /* 0x000000151d1d7220 */ /* 0x080fe20000410000 */
[----:B------:R-:W-:Y:S01]  /*11fc0*/  ISETP.LT.OR P3, PT, R213, 0x29, P3 ;  /* 0x00000029d500780c */ /* 0x000fe20001f61670 */
[----:B------:R-:W3:Y:S01]  /*11fd0*/  MUFU.EX2 R160, R160 ;  /* 0x000000a000a07308 */ /* 0x000ee20000000800 */
[----:B------:R-:W-:Y:S01]  /*11fe0*/  FMNMX.FTZ R20, R155, R20, !PT ;  /* 0x000000149b147209 */ /* 0x000fe20007810000 */
[----:B----4-:R-:W-:Y:S01]  /*11ff0*/  FADD.FTZ R0, R156, R0 ;  /* 0x000000009c007221 */ /* 0x010fe20000010000 */
[----:B------:R-:W-:Y:S01]  /*12000*/  FSEL R174, R174, -INF , !P3 ;  /* 0xff800000aeae7808 */ /* 0x000fe20005800000 */
[-C--:B------:R-:W-:Y:S01]  /*12010*/  FMUL.FTZ R32, R32, R21.reuse ;  /* 0x0000001520207220 */ /* 0x080fe20000410000 */
[----:B------:R-:W-:Y:S01]  /*12020*/  FMNMX.FTZ R20, R158, R20, !PT ;  /* 0x000000149e147209 */ /* 0x000fe20007810000 */
[-C--:B------:R-:W-:Y:S01]  /*12030*/  FMUL.FTZ R33, R33, R21.reuse ;  /* 0x0000001521217220 */ /* 0x080fe20000410000 */
[----:B------:R-:W-:Y:S01]  /*12040*/  ISETP.GT.AND P3, PT, R212, 0x30, P2 ;  /* 0x00000030d400780c */ /* 0x000fe20001764270 */
[----:B------:R-:W4:Y:S01]  /*12050*/  MUFU.EX2 R161, R161 ;  /* 0x000000a100a17308 */ /* 0x000f220000000800 */
[----:B------:R-:W-:Y:S01]  /*12060*/  FMNMX.FTZ R20, R159, R20, !PT ;  /* 0x000000149f147209 */ /* 0x000fe20007810000 */
[----:B0-----:R-:W-:Y:S01]  /*12070*/  FADD.FTZ R0, R157, R0 ;  /* 0x000000009d007221 */ /* 0x001fe20000010000 */
[----:B------:R-:W-:Y:S01]  /*12080*/  ISETP.LT.OR P3, PT, R213, 0x31, P3 ;  /* 0x00000031d500780c */ /* 0x000fe20001f61670 */
[-C--:B------:R-:W-:Y:S01]  /*12090*/  FMUL.FTZ R36, R36, R21.reuse ;  /* 0x0000001524247220 */ /* 0x080fe20000410000 */
[----:B------:R-:W-:Y:S01]  /*120a0*/  FMNMX.FTZ R20, R162, R20, !PT ;  /* 0x00000014a2147209 */ /* 0x000fe20007810000 */
[-C--:B------:R-:W-:Y:S01]  /*120b0*/  FMUL.FTZ R37, R37, R21.reuse ;  /* 0x0000001525257220 */ /* 0x080fe20000410000 */
[----:B------:R-:W-:Y:S01]  /*120c0*/  FSEL R178, R178, -INF , !P3 ;  /* 0xff800000b2b27808 */ /* 0x000fe20005800000 */
[----:B------:R-:W0:Y:S01]  /*120d0*/  MUFU.EX2 R164, R164 ;  /* 0x000000a400a47308 */ /* 0x000e220000000800 */
[----:B------:R-:W-:Y:S01]  /*120e0*/  FMNMX.FTZ R20, R163, R20, !PT ;  /* 0x00000014a3147209 */ /* 0x000fe20007810000 */
[----:B---3--:R-:W-:Y:S01]  /*120f0*/  FADD.FTZ R0, R160, R0 ;  /* 0x00000000a0007221 */ /* 0x008fe20000010000 */
[----:B------:R-:W-:Y:S01]  /*12100*/  ISETP.GT.AND P3, PT, R212, 0x31, P2 ;  /* 0x00000031d400780c */ /* 0x000fe20001764270 */
[-C--:B------:R-:W-:Y:S01]  /*12110*/  FMUL.FTZ R40, R40, R21.reuse ;  /* 0x0000001528287220 */ /* 0x080fe20000410000 */
[----:B------:R-:W-:Y:S01]  /*12120*/  FMNMX.FTZ R20, R166, R20, !PT ;  /* 0x00000014a6147209 */ /* 0x000fe20007810000 */
[-C--:B------:R-:W-:Y:S01]  /*12130*/  FMUL.FTZ R41, R41, R21.reuse ;  /* 0x0000001529297220 */ /* 0x080fe20000410000 */
[----:B------:R-:W-:Y:S01]  /*12140*/  ISETP.GT.AND P4, PT, R212, 0x38, P2 ;  /* 0x00000038d400780c */ /* 0x000fe20001784270 */
[----:B------:R-:W3:Y:S01]  /*12150*/  MUFU.EX2 R165, R165 ;  /* 0x000000a500a57308 */ /* 0x000ee20000000800 */
[----:B------:R-:W-:Y:S01]  /*12160*/  FMNMX.FTZ R20, R167, R20, !PT ;  /* 0x00000014a7147209 */ /* 0x000fe20007810000 */
[----:B----4-:R-:W-:Y:S01]  /*12170*/  FADD.FTZ R0, R161, R0 ;  /* 0x00000000a1007221 */ /* 0x010fe20000010000 */
[----:B------:R-:W-:Y:S01]  /*12180*/  ISETP.LT.OR P3, PT, R213, 0x32, P3 ;  /* 0x00000032d500780c */ /* 0x000fe20001f61670 */
[-C--:B------:R-:W-:Y:S01]  /*12190*/  FMUL.FTZ R44, R44, R21.reuse ;  /* 0x000000152c2c7220 */ /* 0x080fe20000410000 */
[----:B------:R-:W-:Y:S01]  /*121a0*/  FMNMX.FTZ R20, R170, R20, !PT ;  /* 0x00000014aa147209 */ /* 0x000fe20007810000 */
[-C--:B------:R-:W-:Y:S01]  /*121b0*/  FMUL.FTZ R45, R45, R21.reuse ;  /* 0x000000152d2d7220 */ /* 0x080fe20000410000 */
[----:B------:R-:W-:Y:S01]  /*121c0*/  ISETP.GT.AND P2, PT, R212, 0x39, P2 ;  /* 0x00000039d400780c */ /* 0x000fe20001744270 */
[----:B------:R-:W-:Y:S01]  /*121d0*/  MUFU.EX2 R169, R169 ;  /* 0x000000a900a97308 */ /* 0x000fe20000000800 */
[----:B------:R-:W-:Y:S01]  /*121e0*/  FMNMX.FTZ R20, R171, R20, !PT ;  /* 0x00000014ab147209 */ /* 0x000fe20007810000 */
[----:B0-----:R-:W-:Y:S01]  /*121f0*/  FADD.FTZ R0, R164, R0 ;  /* 0x00000000a4007221 */ /* 0x001fe20000010000 */
[----:B------:R-:W-:Y:S01]  /*12200*/  ISETP.LT.OR P4, PT, R213, 0x39, P4 ;  /* 0x00000039d500780c */ /* 0x000fe20002781670 */
[-C--:B------:R-:W-:Y:S01]  /*12210*/  FMUL.FTZ R48, R48, R21.reuse ;  /* 0x0000001530307220 */ /* 0x080fe20000410000 */
[----:B------:R-:W-:Y:S01]  /*12220*/  FMNMX.FTZ R20, R174, R20, !PT ;  /* 0x00000014ae147209 */ /* 0x000fe20007810000 */
[-C--:B------:R-:W-:Y:S01]  /*12230*/  FMUL.FTZ R49, R49, R21.reuse ;  /* 0x0000001531317220 */ /* 0x080fe20000410000 */
[----:B------:R-:W-:Y:S01]  /*12240*/  FSEL R179, R179, -INF , !P3 ;  /* 0xff800000b3b37808 */ /* 0x000fe20005800000 */
[----:B------:R-:W-:Y:S01]  /*12250*/  MUFU.EX2 R172, R172 ;  /* 0x000000ac00ac7308 */ /* 0x000fe20000000800 */
[----:B------:R-:W-:Y:S01]  /*12260*/  FMNMX.FTZ R20, R175, R20, !PT ;  /* 0x00000014af147209 */ /* 0x000fe20007810000 */
[----:B---3--:R-:W-:Y:S01]  /*12270*/  FADD.FTZ R0, R165, R0 ;  /* 0x00000000a5007221 */ /* 0x008fe20000010000 */
[----:B------:R-:W-:Y:S01]  /*12280*/  ISETP.LT.OR P2, PT, R213, 0x3a, P2 ;  /* 0x0000003ad500780c */ /* 0x000fe20001741670 */
[-C--:B------:R-:W-:Y:S01]  /*12290*/  FMUL.FTZ R52, R52, R21.reuse ;  /* 0x0000001534347220 */ /* 0x080fe20000410000 */
[----:B------:R-:W-:Y:S01]  /*122a0*/  FMNMX.FTZ R20, R178, R20, !PT ;  /* 0x00000014b2147209 */ /* 0x000fe20007810000 */
[-C--:B------:R-:W-:Y:S01]  /*122b0*/  FMUL.FTZ R53, R53, R21.reuse ;  /* 0x0000001535357220 */ /* 0x080fe20000410000 */
[----:B------:R-:W-:Y:S01]  /*122c0*/  FSEL R182, R182, -INF , !P4 ;  /* 0xff800000b6b67808 */ /* 0x000fe20006000000 */
[----:B------:R-:W-:Y:S01]  /*122d0*/  MUFU.EX2 R176, R176 ;  /* 0x000000b000b07308 */ /* 0x000fe20000000800 */
[----:B------:R-:W-:Y:S01]  /*122e0*/  FMNMX.FTZ R20, R179, R20, !PT ;  /* 0x00000014b3147209 */ /* 0x000fe20007810000 */
[-C--:B------:R-:W-:Y:S01]  /*122f0*/  FMUL.FTZ R56, R56, R21.reuse ;  /* 0x0000001538387220 */ /* 0x080fe20000410000 */
[----:B------:R-:W-:Y:S01]  /*12300*/  FSEL R183, R183, -INF , !P2 ;  /* 0xff800000b7b77808 */ /* 0x000fe20005000000 */
[-C--:B------:R-:W-:Y:S01]  /*12310*/  FMUL.FTZ R57, R57, R21.reuse ;  /* 0x0000001539397220 */ /* 0x080fe20000410000 */
[----:B------:R-:W-:Y:S01]  /*12320*/  FMNMX.FTZ R20, R182, R20, !PT ;  /* 0x00000014b6147209 */ /* 0x000fe20007810000 */
[-C--:B------:R-:W-:Y:S01]  /*12330*/  FMUL.FTZ R60, R60, R21.reuse ;  /* 0x000000153c3c7220 */ /* 0x080fe20000410000 */
[----:B------:R-:W-:Y:S01]  /*12340*/  F2FP.F16.F32.PACK_AB R152, R153, R152 ;  /* 0x000000989998723e */ /* 0x000fe200000000ff */
[----:B------:R-:W-:Y:S01]  /*12350*/  MUFU.EX2 R177, R177 ;  /* 0x000000b100b17308 */ /* 0x000fe20000000800 */
[----:B------:R-:W-:Y:S01]  /*12360*/  FMNMX.FTZ R20, R183, R20, !PT ;  /* 0x00000014b7147209 */ /* 0x000fe20007810000 */
[-C--:B------:R-:W-:Y:S01]  /*12370*/  FMUL.FTZ R61, R61, R21.reuse ;  /* 0x000000153d3d7220 */ /* 0x080fe20000410000 */
[----:B------:R-:W-:Y:S01]  /*12380*/  ISETP.NE.AND P3, PT, R194, RZ, PT ;  /* 0x000000ffc200720c */ /* 0x000fe20003f65270 */
        /* <DEDUP_REMOVED lines=14> */
[-C--:B------:R-:W-:Y:S01]  /*12470*/  FMUL.FTZ R85, R85, R21.reuse ;  /* 0x0000001555557220 */ /* 0x080fe20000410000 */
[-C--:B------:R-:W-:Y:S01]  /*12480*/  FMUL.FTZ R88, R88, R21.reuse ;  /* 0x0000001558587220 */ /* 0x080fe20000410000 */
[----:B------:R-:W-:Y:S02]  /*12490*/  @!P3 IMAD R212, R212, 0x4, R2 ;  /* 0x00000004d4d4b824 */ /* 0x000fe400078e0202 */
        /* <DEDUP_REMOVED lines=8> */
[----:B------:R-:W-:Y:S01]  /*12520*/  FMUL.FTZ R104, R104, R21 ;  /* 0x0000001568687220 */ /* 0x000fe20000410000 */
[----:B0-----:R-:W-:Y:S01]  /*12530*/  FMNMX.FTZ R20, R20, R153, !PT ;  /* 0x0000009914147209 */ /* 0x001fe20007810000 */
        /* <DEDUP_REMOVED lines=24> */
[----:B0-----:R-:W-:-:S02]  /*126c0*/  FMNMX.FTZ R20, R20, R153, !PT ;  /* 0x0000009914147209 */ /* 0x001fc40007810000 */
[----:B------:R0:W3:Y:S02]  /*126d0*/  MUFU.EX2 R153, R168 ;  /* 0x000000a800997308 */ /* 0x0000e40000000800 */
[C---:B------:R-:W-:Y:S01]  /*126e0*/  FSETP.NEU.FTZ.AND P2, PT, R20.reuse, -INF , PT ;  /* 0xff8000001400780b */ /* 0x040fe20003f5d000 */
[----:B------:R-:W-:-:S05]  /*126f0*/  FMUL.FTZ R211, R20, R13 ;  /* 0x0000000d14d37220 */ /* 0x000fca0000410000 */
[----:B------:R-:W-:Y:S02]  /*12700*/  FSEL R211, R211, RZ, P2 ;  /* 0x000000ffd3d37208 */ /* 0x000fe40001000000 */
[----:B0-----:R-:W-:-:S03]  /*12710*/  FSEL R168, R20, RZ, P2 ;  /* 0x000000ff14a87208 */ /* 0x001fc60001000000 */
[-CC-:B------:R-:W-:Y:S01]  /*12720*/  FFMA.FTZ R210, R154, R13.reuse, -R211.reuse ;  /* 0x0000000d9ad27223 */ /* 0x180fe200000108d3 */
[----:B------:R-:W-:Y:S01]  /*12730*/  F2FP.F16.F32.PACK_AB R154, R157, R156 ;  /* 0x0000009c9d9a723e */ /* 0x000fe200000000ff */
[----:B------:R-:W-:Y:S01]  /*12740*/  FADD.FTZ R168, -R168, R208 ;  /* 0x000000d0a8a87221 */ /* 0x000fe20000010100 */
[-CC-:B------:R-:W-:Y:S01]  /*12750*/  FFMA.FTZ R209, R155, R13.reuse, -R211.reuse ;  /* 0x0000000d9bd17223 */ /* 0x180fe200000108d3 */
[----:B------:R-:W-:Y:S01]  /*12760*/  F2FP.F16.F32.PACK_AB R156, R161, R160 ;  /* 0x000000a0a19c723e */ /* 0x000fe200000000ff */
[----:B---3--:R-:W-:Y:S01]  /*12770*/  FADD.FTZ R0, R153, R0 ;  /* 0x0000000099007221 */ /* 0x008fe20000010000 */
[----:B------:R-:W-:Y:S01]  /*12780*/  FMUL.FTZ R168, R168, R13 ;  /* 0x0000000da8a87220 */ /* 0x000fe20000410000 */
[----:B------:R-:W-:Y:S01]  /*12790*/  F2FP.F16.F32.PACK_AB R160, R169, R153 ;  /* 0x00000099a9a0723e */ /* 0x000fe200000000ff */
        /* <DEDUP_REMOVED lines=15> */
[----:B------:R-:W-:Y:S01]  /*12890*/  FFMA.FTZ R183, R183, R13, -R211 ;  /* 0x0000000db7b77223 */ /* 0x000fe200000108d3 */
[----:B------:R-:W-:Y:S01]  /*128a0*/  F2FP.F16.F32.PACK_AB R158, R165, R164 ;  /* 0x000000a4a59e723e */ /* 0x000fe200000000ff */
[----:B------:R-:W3:Y:S01]  /*128b0*/  MUFU.EX2 R209, R209 ;  /* 0x000000d100d17308 */ /* 0x000ee20000000800 */
[----:B------:R-:W-:Y:S01]  /*128c0*/  FADD.FTZ R0, R169, R0 ;  /* 0x00000000a9007221 */ /* 0x000fe20000010000 */
[----:B------:R-:W-:-:S03]  /*128d0*/  F2FP.F16.F32.PACK_AB R164, R177, R176 ;  /* 0x000000b0b1a4723e */ /* 0x000fc600000000ff */
[----:B------:R-:W-:-:S03]  /*128e0*/  FADD.FTZ R0, R172, R0 ;  /* 0x00000000ac007221 */ /* 0x000fc60000010000 */
[----:B------:R-:W4:Y:S01]  /*128f0*/  MUFU.EX2 R155, R155 ;  /* 0x0000009b009b7308 */ /* 0x000f220000000800 */
[----:B0-----:R-:W-:Y:S01]  /*12900*/  FFMA.FTZ R3, R168, R3, R153 ;  /* 0x00000003a8037223 */ /* 0x001fe20000010099 */
[----:B------:R0:W-:Y:S01]  /*12910*/  @!P3 STS [R212+0x28820], R168 ;  /* 0x028820a8d400b388 */ /* 0x0001e20000000800 */
[-C--:B------:R-:W-:Y:S01]  /*12920*/  FMUL.FTZ R26, R26, R168.reuse ;  /* 0x000000a81a1a7220 */ /* 0x080fe20000410000 */
[-C--:B------:R-:W-:Y:S01]  /*12930*/  FMUL.FTZ R27, R27, R168.reuse ;  /* 0x000000a81b1b7220 */ /* 0x080fe20000410000 */
[-C--:B------:R-:W-:Y:S01]  /*12940*/  FMUL.FTZ R30, R30, R168.reuse ;  /* 0x000000a81e1e7220 */ /* 0x080fe20000410000 */
[-C--:B------:R-:W-:Y:S01]  /*12950*/  FMUL.FTZ R31, R31, R168.reuse ;  /* 0x000000a81f1f7220 */ /* 0x080fe20000410000 */
[-C--:B------:R-:W-:Y:S01]  /*12960*/  FMUL.FTZ R34, R34, R168.reuse ;  /* 0x000000a822227220 */ /* 0x080fe20000410000 */
[----:B------:R-:W5:Y:S01]  /*12970*/  MUFU.EX2 R159, R159 ;  /* 0x0000009f009f7308 */ /* 0x000f620000000800 */
        /* <DEDUP_REMOVED lines=18> */
[----:B------:R-:W-:Y:S01]  /*12aa0*/  BAR.SYNC.DEFER_BLOCKING 0xf, 0x100 ;  /* 0x03c4000000007b1d */ /* 0x000fe20000010000 */
[-C--:B------:R-:W-:Y:S01]  /*12ab0*/  FMUL.FTZ R58, R58, R168.reuse ;  /* 0x000000a83a3a7220 */ /* 0x080fe20000410000 */
[-C--:B------:R-:W-:Y:S01]  /*12ac0*/  FMUL.FTZ R59, R59, R168.reuse ;  /* 0x000000a83b3b7220 */ /* 0x080fe20000410000 */
        /* <DEDUP_REMOVED lines=20> */
[----:B-----5:R-:W-:Y:S01]  /*12c10*/  FADD.FTZ R3, R213, R3 ;  /* 0x00000003d5037221 */ /* 0x020fe20000010000 */
[----:B------:R0:W-:Y:S01]  /*12c20*/  STSM.16.M88.4 [R196+0x26800], R152 ;  /* 0x02680098c4007844 */ /* 0x0001e20000000200 */
        /* <DEDUP_REMOVED lines=34> */
[----:B------:R-:W-:Y:S01]  /*12e50*/  FADD.FTZ R0, R176, R0 ;  /* 0x00000000b0007221 */ /* 0x000fe20000010000 */
[-C--:B------:R-:W-:Y:S01]  /*12e60*/  FMUL.FTZ R134, R134, R168.reuse ;  /* 0x000000a886867220 */ /* 0x080fe20000410000 */
[-C--:B------:R-:W-:Y:S01]  /*12e70*/  FMUL.FTZ R135, R135, R168.reuse ;  /* 0x000000a887877220 */ /* 0x080fe20000410000 */
[----:B------:R-:W3:Y:S01]  /*12e80*/  MUFU.EX2 R165, R178 ;  /* 0x000000b200a57308 */ /* 0x000ee20000000800 */
[----:B----4-:R-:W-:Y:S01]  /*12e90*/  FADD.FTZ R3, R174, R3 ;  /* 0x00000003ae037221 */ /* 0x010fe20000010000 */
[----:B------:R-:W-:Y:S01]  /*12ea0*/  FADD.FTZ R0, R177, R0 ;  /* 0x00000000b1007221 */ /* 0x000fe20000010000 */
[-C--:B------:R-:W-:Y:S01]  /*12eb0*/  FMUL.FTZ R138, R138, R168.reuse ;  /* 0x000000a88a8a7220 */ /* 0x080fe20000410000 */
[-C--:B------:R-:W-:Y:S01]  /*12ec0*/  FMUL.FTZ R139, R139, R168.reuse ;  /* 0x000000a88b8b7220 */ /* 0x080fe20000410000 */
[-C--:B------:R-:W-:Y:S01]  /*12ed0*/  FMUL.FTZ R142, R142, R168.reuse ;  /* 0x000000a88e8e7220 */ /* 0x080fe20000410000 */
[-C--:B------:R-:W-:Y:S01]  /*12ee0*/  FMUL.FTZ R143, R143, R168.reuse ;  /* 0x000000a88f8f7220 */ /* 0x080fe20000410000 */
[----:B------:R-:W-:Y:S01]  /*12ef0*/  FMUL.FTZ R146, R146, R168 ;  /* 0x000000a892927220 */ /* 0x000fe20000410000 */
[----:B------:R-:W4:Y:S01]  /*12f00*/  MUFU.EX2 R166, R180 ;  /* 0x000000b400a67308 */ /* 0x000f220000000800 */
[C---:B-----5:R-:W-:Y:S01]  /*12f10*/  FADD.FTZ R3, R175.reuse, R3 ;  /* 0x00000003af037221 */ /* 0x060fe20000010000 */
[----:B------:R-:W-:Y:S01]  /*12f20*/  F2FP.F16.F32.PACK_AB R163, R175, R174 ;  /* 0x000000aeafa3723e */ /* 0x000fe200000000ff */
[-C--:B------:R-:W-:Y:S01]  /*12f30*/  FMUL.FTZ R147, R147, R168.reuse ;  /* 0x000000a893937220 */ /* 0x080fe20000410000 */
[-C--:B------:R-:W-:Y:S01]  /*12f40*/  FMUL.FTZ R150, R150, R168.reuse ;  /* 0x000000a896967220 */ /* 0x080fe20000410000 */
[----:B------:R-:W-:-:S02]  /*12f50*/  FMUL.FTZ R151, R151, R168 ;  /* 0x000000a897977220 */ /* 0x000fc40000410000 */
[----:B------:R0:W-:Y:S01]  /*12f60*/  STSM.16.M88.4 [R197], R160 ;  /* 0x000000a0c5007844 */ /* 0x0001e20000000200 */
[----:B------:R-:W5:Y:S01]  /*12f70*/  MUFU.EX2 R179, R179 ;  /* 0x000000b300b37308 */ /* 0x000f620000000800 */
[----:B---3--:R-:W-:-:S07]  /*12f80*/  FADD.FTZ R3, R165, R3 ;  /* 0x00000003a5037221 */ /* 0x008fce0000010000 */
[----:B------:R-:W3:Y:S01]  /*12f90*/  MUFU.EX2 R182, R182 ;  /* 0x000000b600b67308 */ /* 0x000ee20000000800 */
[----:B----4-:R-:W-:Y:S01]  /*12fa0*/  FADD.FTZ R0, R166, R0 ;  /* 0x00000000a6007221 */ /* 0x010fe20000010000 */
[----:B------:R-:W-:-:S03]  /*12fb0*/  F2FP.F16.F32.PACK_AB R166, R181, R166 ;  /* 0x000000a6b5a6723e */ /* 0x000fc600000000ff */
[----:B------:R-:W-:-:S03]  /*12fc0*/  FADD.FTZ R0, R181, R0 ;  /* 0x00000000b5007221 */ /* 0x000fc60000010000 */
[----:B------:R-:W4:Y:S01]  /*12fd0*/  MUFU.EX2 R183, R183 ;  /* 0x000000b700b77308 */ /* 0x000f220000000800 */
[C---:B-----5:R-:W-:Y:S01]  /*12fe0*/  FADD.FTZ R3, R179.reuse, R3 ;  /* 0x00000003b3037221 */ /* 0x060fe20000010000 */
[----:B------:R-:W-:-:S03]  /*12ff0*/  F2FP.F16.F32.PACK_AB R165, R179, R165 ;  /* 0x000000a5b3a5723e */ /* 0x000fc600000000ff */
[----:B---3--:R-:W-:Y:S01]  /*13000*/  FADD.FTZ R3, R182, R3 ;  /* 0x00000003b6037221 */ /* 0x008fe20000010000 */
[----:B----4-:R-:W-:-:S03]  /*13010*/  F2FP.F16.F32.PACK_AB R167, R183, R182 ;  /* 0x000000b6b7a7723e */ /* 0x010fc600000000ff */
[----:B------:R-:W-:Y:S02]  /*13020*/  FADD.FTZ R3, R183, R3 ;  /* 0x00000003b7037221 */ /* 0x000fe40000010000 */
[----:B------:R0:W-:Y:S01]  /*13030*/  STSM.16.M88.4 [R198], R164 ;  /* 0x000000a4c6007844 */ /* 0x0001e20000000200 */
[----:B------:R-:W-:Y:S05]  /*13040*/  @!P0 BRA `(.L_x_5782) ;  /* 0x0000000000048947 */ /* 0x000fea0003800000 */
[----:B------:R-:W-:Y:S01]  /*13050*/  BPT.TRAP 0x1 ;  /* 0x000000040000795c */ /* 0x000fe20000300000 */
.L_x_5782:
[----:B------:R3:W4:Y:S01]  /*13060*/  SYNCS.PHASECHK.TRANS64.TRYWAIT P2, [R206+URZ+0x28c50], R207 ;  /* 0x028c50cfce0075a7 */ /* 0x000722000804017f */
[----:B------:R-:W-:Y:S05]  /*13070*/  @!P0 BRA `(.L_x_5783) ;  /* 0x0000000000048947 */ /* 0x000fea0003800000 */
[----:B------:R-:W-:Y:S01]  /*13080*/  BPT.TRAP 0x1 ;  /* 0x000000040000795c */ /* 0x000fe20000300000 */
.L_x_5783:
[----:B------:R-:W-:Y:S04]  /*13090*/  BSSY B1, `(.L_x_5784) ;  /* 0x0000004000017945 */ /* 0x000fe80003800000 */
[----:B----4-:R-:W-:Y:S05]  /*130a0*/  @P2 BRA `(.L_x_5785) ;  /* 0x0000000000082947 */ /* 0x010fea0003800000 */
[----:B------:R-:W4:Y:S02]  /*130b0*/  SYNCS.PHASECHK.TRANS64.TRYWAIT P2, [R206+URZ+0x28c50], R207 ;  /* 0x028c50cfce0075a7 */ /* 0x000f24000804017f */
[----:B----4-:R-:W-:Y:S05]  /*130c0*/  @!P2 BRA `(.L_x_5786) ;  /* 0x000001040050a947 */ /* 0x010fea0003800000 */
.L_x_5785:
[----:B------:R-:W-:Y:S05]  /*130d0*/  BSYNC B1 ;  /* 0x0000000000017941 */ /* 0x000fea0003800000 */
.L_x_5784:
[----:B0-----:R-:W-:Y:S01]  /*130e0*/  IMAD R168, R18, 0x1000, R190 ;  /* 0x0000100012a87824 */ /* 0x001fe200078e02be */
[----:B------:R-:W-:Y:S01]  /*130f0*/  WARPGROUP.ARRIVE ;  /* 0x00000000000079c5 */ /* 0x000fe20000000000 */
[----:B------:R-:W-:Y:S01]  /*13100*/  IMAD.MOV.U32 R169, RZ, RZ, 0x40000040 ;  /* 0x40000040ffa97424 */ /* 0x000fe200078e00ff */
[----:B------:R-:W-:Y:S01]  /*13110*/  ISETP.GT.AND P2, PT, R14, R202, PT ;  /* 0x000000ca0e00720c */ /* 0x000fe20003f44270 */
[----:B-1234-:R-:W-:Y:S01]  /*13120*/  @!P1 VIADD R206, R206, 0x28c60 ;  /* 0x00028c60cece9836 */ /* 0x01efe20000000000 */
        /* <DEDUP_REMOVED lines=10> */
[----:B------:R-:W-:Y:S01]  /*131d0*/  VIADD R152, R168, 0x80 ;  /* 0x00000080a8987836 */ /* 0x000fe20000000000 */
        /* <DEDUP_REMOVED lines=31> */
.L_x_5768:
[----:B------:R-:W-:Y:S05]  /*133d0*/  BSYNC B0 ;  /* 0x0000000000007941 */ /* 0x000fea0003800000 */
.L_x_5767:
[----:B------:R-:W2:Y:S01]  /*133e0*/  SHFL.BFLY PT, R4, R0, 0x2, 0x1f ;  /* 0x0c401f0000047f89 */ /* 0x000ea200000e0000 */
[----:B------:R-:W-:Y:S02]  /*133f0*/  IMAD.MOV.U32 R152, RZ, RZ, -0x800000 ;  /* 0xff800000ff987424 */ /* 0x000fe400078e00ff */
[----:B------:R-:W-:Y:S01]  /*13400*/  VIADD R219, R219, 0x1 ;  /* 0x00000001dbdb7836 */ /* 0x000fe20000000000 */
[----:B------:R-:W-:Y:S08]  /*13410*/  BAR.ARV 0x8, 0x100 ;  /* 0x0204000000007b1d */ /* 0x000ff00000002000 */
[----:B------:R-:W-:Y:S01]  /*13420*/  BAR.SYNC.DEFER_BLOCKING 0xf, 0x100 ;  /* 0x03c4000000007b1d */ /* 0x000fe20000010000 */
[----:B--2---:R-:W-:-:S05]  /*13430*/  FADD.FTZ R4, R4, R0 ;  /* 0x0000000004047221 */ /* 0x004fca0000010000 */
[----:B------:R-:W2:Y:S02]  /*13440*/  SHFL.BFLY PT, R0, R4, 0x1, 0x1f ;  /* 0x0c201f0004007f89 */ /* 0x000ea400000e0000 */
[----:B--2---:R-:W-:Y:S01]  /*13450*/  FADD.FTZ R0, R4, R0 ;  /* 0x0000000004007221 */ /* 0x004fe20000010000 */
[----:B------:R-:W-:-:S04]  /*13460*/  IMAD.MOV.U32 R4, RZ, RZ, RZ ;  /* 0x000000ffff047224 */ /* 0x000fc800078e00ff */
[----:B------:R-:W-:-:S13]  /*13470*/  FSETP.NE.FTZ.AND P0, PT, R0, RZ, PT ;  /* 0x000000ff0000720b */ /* 0x000fda0003f15000 */
[----:B------:R-:W2:Y:S01]  /*13480*/  @P0 MUFU.RCP R4, R0 ;  /* 0x0000000000040308 */ /* 0x000ea20000001000 */
[----:B------:R-:W-:-:S07]  /*13490*/  @P0 FMUL.FTZ R5, R13, 0.69314718246459960938 ;  /* 0x3f3172180d050820 */ /* 0x000fce0000410000 */
[----:B------:R-:W3:Y:S01]  /*134a0*/  @P0 MUFU.LG2 R0, R0 ;  /* 0x0000000000000308 */ /* 0x000ee20000000c00 */
        /* <DEDUP_REMOVED lines=8> */
[----:B---3--:R-:W-:Y:S01]  /*13530*/  @P0 FMUL.FTZ R0, R0, 0.69314718246459960938 ;  /* 0x3f31721800000820 */ /* 0x008fe20000410000 */
[-C--:B------:R-:W-:Y:S01]  /*13540*/  FMUL.FTZ R40, R40, R4.reuse ;  /* 0x0000000428287220 */ /* 0x080fe20000410000 */
[-C--:B------:R-:W-:Y:S01]  /*13550*/  FMUL.FTZ R41, R41, R4.reuse ;  /* 0x0000000429297220 */ /* 0x080fe20000410000 */
[----:B------:R-:W-:Y:S01]  /*13560*/  FMUL.FTZ R44, R44, R4 ;  /* 0x000000042c2c7220 */ /* 0x000fe20000410000 */
[----:B------:R-:W-:Y:S01]  /*13570*/  @P0 FFMA.FTZ R152, R5, R12, R0 ;  /* 0x0000000c05980223 */ /* 0x000fe20000010000 */
[-C--:B------:R-:W-:Y:S01]  /*13580*/  FMUL.FTZ R45, R45, R4.reuse ;  /* 0x000000042d2d7220 */ /* 0x080fe20000410000 */
[----:B------:R-:W2:Y:S01]  /*13590*/  SHFL.BFLY PT, R0, R3, 0x2, 0x1f ;  /* 0x0c401f0003007f89 */ /* 0x000ea200000e0000 */
        /* <DEDUP_REMOVED lines=52> */
[----:B--2---:R-:W-:Y:S01]  /*138e0*/  FADD.FTZ R3, R0, R3 ;  /* 0x0000000300037221 */ /* 0x004fe20000010000 */
[----:B------:R-:W-:-:S02]  /*138f0*/  IMAD.MOV.U32 R0, RZ, RZ, RZ ;  /* 0x000000ffff007224 */ /* 0x000fc400078e00ff */
[-C--:B------:R-:W-:Y:S01]  /*13900*/  FMUL.FTZ R148, R148, R4.reuse ;  /* 0x0000000494947220 */ /* 0x080fe20000410000 */
[----:B------:R-:W-:Y:S01]  /*13910*/  FMUL.FTZ R149, R149, R4 ;  /* 0x0000000495957220 */ /* 0x000fe20000410000 */
        /* <DEDUP_REMOVED lines=15> */
[----:B------:R-:W-:Y:S01]  /*13a10*/  FMUL.FTZ R43, R43, R0 ;  /* 0x000000002b2b7220 */ /* 0x000fe20000410000 */
        /* <DEDUP_REMOVED lines=23> */
[----:B------:R2:W-:Y:S01]  /*13b90*/  @!P0 STS [R5+0x28800], R4 ;  /* 0x0288000405008388 */ /* 0x0005e20000000800 */
        /* <DEDUP_REMOVED lines=39> */
[----:B------:R-:W-:Y:S06]  /*13e10*/  BAR.ARV 0xe, 0x100 ;  /* 0x0384000000007b1d */ /* 0x000fec0000002000 */
[----:B------:R-:W-:-:S02]  /*13e20*/  PLOP3.LUT P0, PT, PT, PT, PT, 0x8, 0x0 ;  /* 0x000000000000781c */ /* 0x000fc40003f0e170 */
[----:B------:R-:W-:Y:S02]  /*13e30*/  LOP3.LUT R19, R19, R0, RZ, 0x3c, !PT ;  /* 0x0000000013137212 */ /* 0x000fe400078e3cff */
[----:B------:R-:W-:-:S09]  /*13e40*/  SEL R18, R18, RZ, P1 ;  /* 0x000000ff12127207 */ /* 0x000fd20000800000 */
.L_x_5648:
[----:B------:R-:W-:Y:S05]  /*13e50*/  BSYNC B7 ;  /* 0x0000000000077941 */ /* 0x000fea0003800000 */
.L_x_5636:
[----:B------:R-:W2:Y:S08]  /*13e60*/  S2UR UR5, SR_CgaCtaId ;  /* 0x00000000000579c3 */ /* 0x000eb00000008800 */
[----:B------:R-:W-:Y:S06]  /*13e70*/  BAR.SYNC.DEFER_BLOCKING 0x5, 0x180 ;  /* 0x0146000000007b1d */ /* 0x000fec0000010000 */
[----:B------:R-:W-:Y:S01]  /*13e80*/  UMOV UR4, 0x400 ;  /* 0x0000040000047882 */ /* 0x000fe20000000000 */
[----:B------:R-:W-:Y:S01]  /*13e90*/  BSSY B0, `(.L_x_5788) ;  /* 0x00004a0000007945 */ /* 0x000fe20003800000 */
[----:B--2---:R-:W-:-:S06]  /*13ea0*/  ULEA UR4, UR5, UR4, 0x18 ;  /* 0x0000000405047291 */ /* 0x004fcc000f8ec03f */
[----:B------:R-:W-:-:S05]  /*13eb0*/  IMAD.U32 R2, RZ, RZ, UR4 ;  /* 0x00000004ff027e24 */ /* 0x000fca000f8e00ff */
[----:B-----5:R2:W3:Y:S01]  /*13ec0*/  LDS.128 R76, [R2+0x28cd0] ;  /* 0x028cd000024c7984 */ /* 0x0204e20000000c00 */
[----:B------:R-:W-:Y:S06]  /*13ed0*/  BAR.ARV 0x4, 0x180 ;  /* 0x0106000000007b1d */ /* 0x000fec0000002000 */
[----:B------:R-:W-:Y:S05]  /*13ee0*/  @P0 BRA `(.L_x_5789) ;  /* 0x0000003800a00947 */ /* 0x000fea0003800000 */
[----:B------:R-:W4:Y:S01]  /*13ef0*/  LDL R8, [R1+0x6c] ;  /* 0x00006c0001087983 */ /* 0x000f220000100800 */
[----:B------:R-:W-:Y:S01]  /*13f00*/  F2FP.F16.F32.PACK_AB R10, R29, R28 ;  /* 0x0000001c1d0a723e */ /* 0x000fe200000000ff */
[----:B------:R-:W-:Y:S01]  /*13f10*/  ULDC.64 UR4, c[0x0][0xc08] ;  /* 0x0003020000047ab9 */ /* 0x000fe20000000a00 */
[----:B------:R-:W-:Y:S01]  /*13f20*/  F2FP.F16.F32.PACK_AB R11, R31, R30 ;  /* 0x0000001e1f0b723e */ /* 0x000fe200000000ff */
[----:B------:R-:W1:Y:S01]  /*13f30*/  S2R R0, SR_SWINHI ;  /* 0x0000000000007919 */ /* 0x000e620000002f00 */
[----:B------:R-:W-:Y:S01]  /*13f40*/  F2FP.F16.F32.PACK_AB R12, R33, R32 ;  /* 0x00000020210c723e */ /* 0x000fe200000000ff */
[----:B------:R-:W-:Y:S01]  /*13f50*/  ULDC.64 UR6, c[0x0][0xc00] ;  /* 0x0003000000067ab9 */ /* 0x000fe20000000a00 */
[----:B------:R-:W-:Y:S02]  /*13f60*/  F2FP.F16.F32.PACK_AB R13, R35, R34 ;  /* 0x00000022230d723e */ /* 0x000fe400000000ff */
[----:B------:R-:W-:Y:S02]  /*13f70*/  F2FP.F16.F32.PACK_AB R14, R37, R36 ;  /* 0x00000024250e723e */ /* 0x000fe400000000ff */
[----:B------:R-:W-:-:S02]  /*13f80*/  F2FP.F16.F32.PACK_AB R15, R39, R38 ;  /* 0x00000026270f723e */ /* 0x000fc400000000ff */
[----:B------:R-:W-:Y:S02]  /*13f90*/  MOV R20, R2 ;  /* 0x0000000200147202 */ /* 0x000fe40000000f00 */
[----:B-1----:R-:W-:Y:S01]  /*13fa0*/  MOV R21, R0 ;  /* 0x0000000000157202 */ /* 0x002fe20000000f00 */
[----:B------:R-:W-:Y:S02]  /*13fb0*/  BAR.SYNC.DEFER_BLOCKING 0x1, 0x100 ;  /* 0x0044000000007b1d */ /* 0x000fe40000010000 */
[----:B----4-:R-:W-:-:S04]  /*13fc0*/  IMAD.WIDE R22, R8, 0x2, R20 ;  /* 0x0000000208167825 */ /* 0x010fc800078e0214 */
[----:B0-----:R-:W-:Y:S01]  /*13fd0*/  IMAD.MOV.U32 R9, RZ, RZ, R23 ;  /* 0x000000ffff097224 */ /* 0x001fe200078e0017 */
        /* <DEDUP_REMOVED lines=161> */
[----:B------:R-:W-:Y:S01]  /*149f0*/  ISETP.NE.U32.AND P0, PT, RZ, UR4, PT ;  /* 0x00000004ff007c0c */ /* 0x000fe2000bf05070 */
[----:B------:R-:W-:Y:S02]  /*14a00*/  ULDC UR4, c[0x0][0xa88] ;  /* 0x0002a20000047ab9 */ /* 0x000fe40000000800 */
[----:B------:R0:W-:Y:S01]  /*14a10*/  STSM.16.M88.4 [R12], R8 ;  /* 0x000000080c007844 */ /* 0x0001e20000000200 */
[----:B------:R-:W-:Y:S02]  /*14a20*/  ISETP.NE.AND.EX P0, PT, RZ, UR5, PT, P0 ;  /* 0x00000005ff007c0c */ /* 0x000fe4000bf05300 */
[----:B0-----:R-:W-:-:S11]  /*14a30*/  LOP3.LUT R8, R0, 0x380, RZ, 0xc0, !PT ;  /* 0x0000038000087812 */ /* 0x001fd600078ec0ff */
[----:B------:R-:W0:Y:S01]  /*14a40*/  @P0 LDC.64 R10, c[0x0][0xc08] ;  /* 0x00030200ff0a0b82 */ /* 0x000e220000000a00 */
[----:B------:R-:W-:Y:S02]  /*14a50*/  F2FP.F16.F32.PACK_AB R12, R145, R144 ;  /* 0x00000090910c723e */ /* 0x000fe400000000ff */
[----:B------:R-:W-:-:S04]  /*14a60*/  SHF.R.U64 R8, R8, 0x3, RZ ;  /* 0x0000000308087819 */ /* 0x000fc800000012ff */
[----:B------:R-:W-:Y:S01]  /*14a70*/  LOP3.LUT R22, R8, R0, RZ, 0x3c, !PT ;  /* 0x0000000008167212 */ /* 0x000fe200078e3cff */
[----:B------:R-:W-:-:S03]  /*14a80*/  IMAD.U32 R8, RZ, RZ, UR4 ;  /* 0x00000004ff087e24 */ /* 0x000fc6000f8e00ff */
[----:B------:R-:W-:-:S05]  /*14a90*/  MOV R22, R22 ;  /* 0x0000001600167202 */ /* 0x000fca0000000f00 */
[----:B------:R1:W-:Y:S01]  /*14aa0*/  STSM.16.M88.4 [R22], R12 ;  /* 0x0000000c16007844 */ /* 0x0003e20000000200 */
[----:B0-----:R-:W-:Y:S01]  /*14ab0*/  @P0 IMAD.WIDE R10, R214, 0x4, R10 ;  /* 0x00000004d60a0825 */ /* 0x001fe200078e020a */
[----:B------:R-:W-:Y:S01]  /*14ac0*/  BAR.SYNC.DEFER_BLOCKING 0x1, 0x100 ;  /* 0x0044000000007b1d */ /* 0x000fe20000010000 */
[----:B------:R-:W-:-:S04]  /*14ad0*/  ISETP.NE.U32.AND P1, PT, RZ, UR6, PT ;  /* 0x00000006ff007c0c */ /* 0x000fc8000bf25070 */
[----:B------:R-:W-:Y:S01]  /*14ae0*/  ISETP.NE.AND.EX P1, PT, RZ, UR7, PT, P1 ;  /* 0x00000007ff007c0c */ /* 0x000fe2000bf25310 */
[----:B------:R0:W5:Y:S01]  /*14af0*/  @P0 LDG.E R8, desc[UR42][R10.64] ;  /* 0x0000002a0a080981 */ /* 0x000162000c1e1900 */
[----:B------:R-:W-:Y:S01]  /*14b00*/  IMAD.MOV.U32 R0, RZ, RZ, RZ ;  /* 0x000000ffff007224 */ /* 0x000fe200078e00ff */
[----:B0-----:R-:W0:Y:S02]  /*14b10*/  LDC.64 R10, c[0x0][0xc00] ;  /* 0x00030000ff0a7b82 */ /* 0x001e240000000a00 */
[----:B0-----:R-:W-:-:S08]  /*14b20*/  IMAD.WIDE R10, R214, 0x4, R10 ;  /* 0x00000004d60a7825 */ /* 0x001fd000078e020a */
[----:B------:R1:W5:Y:S01]  /*14b30*/  @P1 LDG.E R0, desc[UR42][R10.64] ;  /* 0x0000002a0a001981 */ /* 0x000362000c1e1900 */
[----:B------:R-:W-:Y:S05]  /*14b40*/  @P0 BRA `(.L_x_5790) ;  /* 0x0000000000100947 */ /* 0x000fea0003800000 */
[----:B------:R-:W-:Y:S05]  /*14b50*/  @!P1 BRA `(.L_x_5790) ;  /* 0x00000000000c9947 */ /* 0x000fea0003800000 */
[----:B-----5:R-:W4:Y:S04]  /*14b60*/  LDG.E R8, desc[UR42][R10.64] ;  /* 0x0000002a0a087981 */ /* 0x020f28000c1e1900 */
[----:B-1----:R-:W4:Y:S02]  /*14b70*/  LDG.E R10, desc[UR42][R10.64+0x4] ;  /* 0x0000042a0a0a7981 */ /* 0x002f24000c1e1900 */
[----:B----4-:R-:W-:-:S07]  /*14b80*/  IMAD.IADD R8, R10, 0x1, -R8 ;  /* 0x000000010a087824 */ /* 0x010fce00078e0a08 */
.L_x_5790:
[----:B------:R-:W4:Y:S01]  /*14b90*/  LDL R9, [R1+0x4c] ;  /* 0x00004c0001097983 */ /* 0x000f220000100800 */
[----:B------:R-:W-:Y:S01]  /*14ba0*/  ISETP.NE.AND P1, PT, R205, RZ, PT ;  /* 0x000000ffcd00720c */ /* 0x000fe20003f25270 */
[----:B------:R-:W-:-:S03]  /*14bb0*/  ULDC UR4, c[0x0][0xad4] ;  /* 0x0002b50000047ab9 */ /* 0x000fc60000000800 */
[----:B------:R-:W-:Y:S01]  /*14bc0*/  SEL R205, R205, UR4, P1 ;  /* 0x00000004cdcd7c07 */ /* 0x000fe20008800000 */
[----:B----4-:R-:W0:Y:S02]  /*14bd0*/  SHFL.IDX PT, R9, R9, RZ, 0x1f ;  /* 0x00001fff09097589 */ /* 0x010e2400000e0000 */
[----:B0-----:R-:W-:Y:S02]  /*14be0*/  ISETP.NE.AND P0, PT, R9, RZ, PT ;  /* 0x000000ff0900720c */ /* 0x001fe40003f05270 */
[----:B-----5:R-:W-:-:S11]  /*14bf0*/  SHF.R.S32.HI R9, RZ, 0x1f, R0 ;  /* 0x0000001fff097819 */ /* 0x020fd60000011400 */
[----:B------:R-:W-:Y:S05]  /*14c00*/  @P0 BRA `(.L_x_5791) ;  /* 0x0000000000f80947 */ /* 0x000fea0003800000 */
[----:B------:R-:W4:Y:S01]  /*14c10*/  LDL R155, [R1+0x68] ;  /* 0x00006800019b7983 */ /* 0x000f220000100800 */
[----:B-1----:R-:W-:Y:S01]  /*14c20*/  IMAD.MOV.U32 R14, RZ, RZ, 0x9b8 ;  /* 0x000009b8ff0e7424 */ /* 0x002fe200078e00ff */
[----:B------:R-:W-:Y:S01]  /*14c30*/  ISETP.GT.AND P1, PT, R205, 0x1, PT ;  /* 0x00000001cd00780c */ /* 0x000fe20003f24270 */
[----:B------:R-:W0:Y:S01]  /*14c40*/  LDC R154, c[0x0][0xbe8] ;  /* 0x0002fa00ff9a7b82 */ /* 0x000e220000000800 */
[----:B------:R-:W-:Y:S01]  /*14c50*/  ISETP.NE.U32.AND P0, PT, RZ, UR6, PT ;  /* 0x00000006ff007c0c */ /* 0x000fe2000bf05070 */
[----:B---3--:R-:W-:Y:S01]  /*14c60*/  IMAD.IADD R76, R201, 0x1, R192 ;  /* 0x00000001c94c7824 */ /* 0x008fe200078e02c0 */
[----:B------:R-:W-:Y:S02]  /*14c70*/  SEL R14, R14, 0x978, P1 ;  /* 0x000009780e0e7807 */ /* 0x000fe40000800000 */
[----:B------:R-:W-:Y:S02]  /*14c80*/  ISETP.NE.AND.EX P0, PT, RZ, UR7, PT, P0 ;  /* 0x00000007ff007c0c */ /* 0x000fe4000bf05300 */
[----:B------:R-:W-:Y:S01]  /*14c90*/  SHF.R.S32.HI R15, RZ, 0x1f, R214 ;  /* 0x0000001fff0f7819 */ /* 0x000fe200000114d6 */
[----:B------:R-:W1:Y:S01]  /*14ca0*/  LDC.64 R12, c[0x0][R14+0x220] ;  /* 0x000088000e0c7b82 */ /* 0x000e620000000a00 */
[----:B------:R-:W-:-:S02]  /*14cb0*/  SEL R22, R214, RZ, !P0 ;  /* 0x000000ffd6167207 */ /* 0x000fc40004000000 */
[----:B------:R-:W-:Y:S02]  /*14cc0*/  SEL R15, R15, RZ, !P0 ;  /* 0x000000ff0f0f7207 */ /* 0x000fe40004000000 */
[----:B------:R-:W-:-:S03]  /*14cd0*/  SEL R153, R220, RZ, P1 ;  /* 0x000000ffdc997207 */ /* 0x000fc60000800000 */
[----:B------:R-:W3:Y:S01]  /*14ce0*/  LDC.64 R10, c[0x0][R14+0x218] ;  /* 0x000086000e0a7b82 */ /* 0x000ee20000000a00 */
[----:B0-----:R-:W-:Y:S01]  /*14cf0*/  ISETP.NE.AND P0, PT, R154, 0x1, PT ;  /* 0x000000019a00780c */ /* 0x001fe20003f05270 */
[----:B-1----:R-:W-:-:S04]  /*14d00*/  IMAD R13, R13, R22, RZ ;  /* 0x000000160d0d7224 */ /* 0x002fc800078e02ff */
[C---:B------:R-:W-:Y:S02]  /*14d10*/  IMAD R15, R12.reuse, R15, R13 ;  /* 0x0000000f0c0f7224 */ /* 0x040fe400078e020d */
[----:B------:R-:W-:-:S04]  /*14d20*/  IMAD.WIDE.U32 R12, R12, R22, RZ ;  /* 0x000000160c0c7225 */ /* 0x000fc800078e00ff */
[-C--:B---3--:R-:W-:Y:S02]  /*14d30*/  IMAD R22, R11, R204.reuse, RZ ;  /* 0x000000cc0b167224 */ /* 0x088fe400078e02ff */
[----:B------:R-:W-:-:S04]  /*14d40*/  IMAD.WIDE.U32 R10, R10, R204, RZ ;  /* 0x000000cc0a0a7225 */ /* 0x000fc800078e00ff */
[----:B------:R-:W-:Y:S01]  /*14d50*/  IMAD.IADD R22, R11, 0x1, R22 ;  /* 0x000000010b167824 */ /* 0x000fe200078e0216 */
[----:B------:R-:W-:Y:S01]  /*14d60*/  IADD3 R23, P2, P3, R12, R10, R0 ;  /* 0x0000000a0c177210 */ /* 0x000fe20007b5e000 */
[----:B------:R-:W0:Y:S01]  /*14d70*/  @P0 LDC R11, c[0x0][0xbec] ;  /* 0x0002fb00ff0b0b82 */ /* 0x000e220000000800 */
[----:B------:R-:W-:-:S05]  /*14d80*/  IMAD.IADD R15, R13, 0x1, R15 ;  /* 0x000000010d0f7824 */ /* 0x000fca00078e020f */
[----:B------:R-:W-:Y:S01]  /*14d90*/  IADD3.X R15, R15, R22, R9, P2, P3 ;  /* 0x000000160f0f7210 */ /* 0x000fe200017e6409 */
[----:B------:R-:W-:Y:S01]  /*14da0*/  IMAD.MOV.U32 R22, RZ, RZ, R76 ;  /* 0x000000ffff167224 */ /* 0x000fe200078e004c */
[----:B------:R-:W1:Y:S01]  /*14db0*/  @P0 LDC R10, c[0x0][0xbf0] ;  /* 0x0002fc00ff0a0b82 */ /* 0x000e620000000800 */
[----:B0-----:R-:W-:-:S05]  /*14dc0*/  @P0 IMAD.HI.U32 R11, R76, R11, RZ ;  /* 0x0000000b4c0b0227 */ /* 0x001fca00078e00ff */
[----:B-1----:R-:W-:Y:S02]  /*14dd0*/  @P0 SHF.R.U32.HI R22, RZ, R10, R11 ;  /* 0x0000000aff160219 */ /* 0x002fe4000001160b */
[----:B------:R-:W0:Y:S02]  /*14de0*/  LDC.64 R10, c[0x0][R14+0x228] ;  /* 0x00008a000e0a7b82 */ /* 0x000e240000000a00 */
[----:B0-----:R-:W-:-:S04]  /*14df0*/  IMAD.WIDE.U32 R12, R10, R153, RZ ;  /* 0x000000990a0c7225 */ /* 0x001fc800078e00ff */
[----:B------:R-:W-:Y:S01]  /*14e00*/  IMAD R10, R11, R153, RZ ;  /* 0x000000990b0a7224 */ /* 0x000fe200078e02ff */
[----:B------:R-:W-:Y:S01]  /*14e10*/  IADD3 R12, P0, P2, R22, R23, R12 ;  /* 0x00000017160c7210 */ /* 0x000fe20007a1e00c */
[--C-:B------:R-:W-:Y:S01]  /*14e20*/  IMAD.MOV R23, RZ, RZ, -R22.reuse ;  /* 0x000000ffff177224 */ /* 0x100fe200078e0a16 */
[----:B------:R-:W-:Y:S01]  /*14e30*/  SHF.R.S32.HI R22, RZ, 0x1f, R22 ;  /* 0x0000001fff167819 */ /* 0x000fe20000011416 */
[----:B------:R-:W-:Y:S02]  /*14e40*/  IMAD.IADD R13, R13, 0x1, R10 ;  /* 0x000000010d0d7824 */ /* 0x000fe400078e020a */
[----:B------:R0:W1:Y:S01]  /*14e50*/  LDC.64 R10, c[0x0][R14+0x210] ;  /* 0x000084000e0a7b82 */ /* 0x0000620000000a00 */
[----:B------:R-:W-:Y:S02]  /*14e60*/  IMAD R23, R154, R23, R76 ;  /* 0x000000179a177224 */ /* 0x000fe400078e024c */
[----:B------:R-:W-:Y:S01]  /*14e70*/  IADD3.X R13, R22, R15, R13, P0, P2 ;  /* 0x0000000f160d7210 */ /* 0x000fe200007e440d */
[----:B------:R-:W-:-:S02]  /*14e80*/  IMAD.IADD R15, R191, 0x1, R192 ;  /* 0x00000001bf0f7824 */ /* 0x000fc400078e02c0 */
[----:B0-----:R-:W-:Y:S01]  /*14e90*/  SHF.R.S32.HI R14, RZ, 0x1f, R23 ;  /* 0x0000001fff0e7819 */ /* 0x001fe20000011417 */
[-C--:B-1----:R-:W-:Y:S02]  /*14ea0*/  IMAD R11, R11, R23.reuse, RZ ;  /* 0x000000170b0b7224 */ /* 0x082fe400078e02ff */
[----:B------:R-:W-:-:S04]  /*14eb0*/  IMAD.WIDE.U32 R12, R10, R23, R12 ;  /* 0x000000170a0c7225 */ /* 0x000fc800078e000c */
[----:B------:R-:W-:Y:S02]  /*14ec0*/  IMAD R14, R10, R14, R11 ;  /* 0x0000000e0a0e7224 */ /* 0x000fe400078e020b */
[----:B------:R-:W0:Y:S02]  /*14ed0*/  LDC.64 R10, c[0x0][0xba8] ;  /* 0x0002ea00ff0a7b82 */ /* 0x000e240000000a00 */
[----:B------:R-:W-:-:S06]  /*14ee0*/  IMAD.IADD R14, R13, 0x1, R14 ;  /* 0x000000010d0e7824 */ /* 0x000fcc00078e020e */
[----:B0-----:R-:W0:Y:S08]  /*14ef0*/  @!P1 LDC R10, c[0x0][0xb50] ;  /* 0x0002d400ff0a9b82 */ /* 0x001e300000000800 */
[----:B------:R-:W1:Y:S01]  /*14f00*/  @!P1 LDC R11, c[0x0][0xb54] ;  /* 0x0002d500ff0b9b82 */ /* 0x000e620000000800 */
[----:B0-----:R-:W-:-:S04]  /*14f10*/  LEA R13, P0, R12, R10, 0x2 ;  /* 0x0000000a0c0d7211 */ /* 0x001fc800078010ff */
[----:B-1----:R-:W-:Y:S02]  /*14f20*/  LEA.HI.X R14, R12, R11, R14, 0x2, P0 ;  /* 0x0000000b0c0e7211 */ /* 0x002fe400000f140e */
[----:B------:R-:W-:Y:S04]  /*14f30*/  SHFL.IDX PT, R12, R13, 0x1, 0x1c1f ;  /* 0x003c1f000d0c7f89 */ /* 0x000fe800000e0000 */
[----:B------:R-:W-:Y:S01]  /*14f40*/  SHFL.IDX PT, R11, R14, RZ, 0x1c1f ;  /* 0x001c1fff0e0b7589 */ /* 0x000fe200000e0000 */
[----:B----4-:R-:W-:-:S05]  /*14f50*/  IMAD.MOV R10, RZ, RZ, -R155 ;  /* 0x000000ffff0a7224 */ /* 0x010fca00078e0a9b */
[----:B------:R-:W-:Y:S02]  /*14f60*/  ISETP.NE.AND P0, PT, R185, R10, PT ;  /* 0x0000000ab900720c */ /* 0x000fe40003f05270 */
[----:B------:R-:W0:Y:S04]  /*14f70*/  SHFL.IDX PT, R10, R13, RZ, 0x1c1f ;  /* 0x001c1fff0d0a7589 */ /* 0x000e2800000e0000 */
[----:B------:R1:W3:Y:S02]  /*14f80*/  SHFL.IDX PT, R13, R14, 0x1, 0x1c1f ;  /* 0x003c1f000e0d7f89 */ /* 0x0002e400000e0000 */
[----:B-1----:R-:W-:-:S05]  /*14f90*/  IMAD R14, R8, R154, RZ ;  /* 0x0000009a080e7224 */ /* 0x002fca00078e02ff */
[C---:B------:R-:W-:Y:S01]  /*14fa0*/  ISETP.GE.OR P1, PT, R15.reuse, R14, P0 ;  /* 0x0000000e0f00720c */ /* 0x040fe20000726670 */
[----:B------:R-:W-:-:S05]  /*14fb0*/  VIADD R15, R15, 0x8 ;  /* 0x000000080f0f7836 */ /* 0x000fca0000000000 */
[----:B------:R-:W-:-:S07]  /*14fc0*/  ISETP.GE.OR P0, PT, R15, R14, P0 ;  /* 0x0000000e0f00720c */ /* 0x000fce0000706670 */
[----:B0-----:R0:W-:Y:S06]  /*14fd0*/  @!P1 ST.E desc[UR42][R10.64], R152 ;  /* 0x000000980a009985 */ /* 0x0011ec000c10192a */
[----:B---3--:R0:W-:Y:S02]  /*14fe0*/  @!P0 ST.E desc[UR42][R12.64], R3 ;  /* 0x000000030c008985 */ /* 0x0081e4000c10192a */
.L_x_5791:
[----:B------:R-:W-:Y:S02]  /*14ff0*/  ISETP.GT.AND P1, PT, R205, 0x1, PT ;  /* 0x00000001cd00780c */ /* 0x000fe40003f24270 */
[----:B------:R-:W-:-:S04]  /*15000*/  ISETP.NE.U32.AND P0, PT, RZ, UR6, PT ;  /* 0x00000006ff007c0c */ /* 0x000fc8000bf05070 */
[----:B------:R-:W-:-:S04]  /*15010*/  ISETP.NE.AND.EX P0, PT, RZ, UR7, PT, P0 ;  /* 0x00000007ff007c0c */ /* 0x000fc8000bf05300 */
[----:B0-----:R-:W-:-:S03]  /*15020*/  SEL R3, R214, RZ, !P0 ;  /* 0x000000ffd6037207 */ /* 0x001fc60004000000 */
[----:B------:R-:W-:Y:S06]  /*15030*/  @P1 BRA `(.L_x_5792) ;  /* 0x00000010003c1947 */ /* 0x000fec0003800000 */
[----:B------:R-:W0:Y:S01]  /*15040*/  S2R R81, SR_TID.X ;  /* 0x0000000000517919 */ /* 0x000e220000002100 */
[----:B------:R-:W4:Y:S01]  /*15050*/  LDC R83, c[0x0][0xbe8] ;  /* 0x0002fa00ff537b82 */ /* 0x000f220000000800 */
[----:B------:R-:W-:Y:S01]  /*15060*/  ULDC.64 UR4, c[0x0][0xaa0] ;  /* 0x0002a80000047ab9 */ /* 0x000fe20000000a00 */
[----:B0-----:R-:W-:-:S05]  /*15070*/  VIADD R81, R81, 0xffffff80 ;  /* 0xffffff8051517836 */ /* 0x001fca0000000000 */
[----:B------:R-:W-:-:S04]  /*15080*/  SHF.R.S32.HI R80, RZ, 0x1f, R81 ;  /* 0x0000001fff507819 */ /* 0x000fc80000011451 */
[----:B------:R-:W-:-:S04]  /*15090*/  LEA.HI R80, R80, R81, RZ, 0x3 ;  /* 0x0000005150507211 */ /* 0x000fc800078f18ff */
[----:B---3--:R-:W-:-:S05]  /*150a0*/  SHF.R.S32.HI R76, RZ, 0x3, R80 ;  /* 0x00000003ff4c7819 */ /* 0x008fca0000011450 */
[----:B------:R-:W-:-:S04]  /*150b0*/  IMAD R5, R76, 0x40, R193 ;  /* 0x000000404c057824 */ /* 0x000fc800078e02c1 */
[----:B------:R-:W-:-:S03]  /*150c0*/  IMAD.WIDE R4, R5, 0x2, R20 ;  /* 0x0000000205047825 */ /* 0x000fc600078e0214 */
[C---:B------:R-:W-:Y:S02]  /*150d0*/  IADD3 R41, P2, R4.reuse, 0x7000, RZ ;  /* 0x0000700004297810 */ /* 0x040fe40007f5e0ff */
[----:B-1----:R-:W-:Y:S02]  /*150e0*/  IADD3 R13, P3, R4, 0x1000, RZ ;  /* 0x00001000040d7810 */ /* 0x002fe40007f7e0ff */
[----:B------:R-:W-:Y:S02]  /*150f0*/  LOP3.LUT R40, R41, 0x380, RZ, 0xc0, !PT ;  /* 0x0000038029287812 */ /* 0x000fe400078ec0ff */
[----:B------:R-:W-:Y:S02]  /*15100*/  LOP3.LUT R12, R13, 0x380, RZ, 0xc0, !PT ;  /* 0x000003800d0c7812 */ /* 0x000fe400078ec0ff */
[----:B------:R-:W-:Y:S02]  /*15110*/  SHF.R.U64 R40, R40, 0x3, RZ ;  /* 0x0000000328287819 */ /* 0x000fe400000012ff */
[----:B------:R-:W-:-:S02]  /*15120*/  SHF.R.U64 R12, R12, 0x3, RZ ;  /* 0x000000030c0c7819 */ /* 0x000fc400000012ff */
[----:B------:R-:W-:Y:S01]  /*15130*/  LOP3.LUT R40, R40, R41, RZ, 0x3c, !PT ;  /* 0x0000002928287212 */ /* 0x000fe200078e3cff */
[--C-:B------:R-:W-:Y:S01]  /*15140*/  IMAD.X R41, RZ, RZ, R5.reuse, P2 ;  /* 0x000000ffff297224 */ /* 0x100fe200010e0605 */
[----:B------:R-:W-:Y:S02]  /*15150*/  IADD3 R69, P2, R4, 0xe000, RZ ;  /* 0x0000e00004457810 */ /* 0x000fe40007f5e0ff */
[----:B------:R-:W-:Y:S01]  /*15160*/  LOP3.LUT R12, R12, R13, RZ, 0x3c, !PT ;  /* 0x0000000d0c0c7212 */ /* 0x000fe200078e3cff */
[----:B------:R-:W-:Y:S01]  /*15170*/  IMAD.X R13, RZ, RZ, R5, P3 ;  /* 0x000000ffff0d7224 */ /* 0x000fe200018e0605 */
[----:B------:R-:W-:Y:S01]  /*15180*/  LOP3.LUT R68, R69, 0x380, RZ, 0xc0, !PT ;  /* 0x0000038045447812 */ /* 0x000fe200078ec0ff */
[----:B------:R-:W-:Y:S01]  /*15190*/  IMAD R9, R9, UR4, RZ ;  /* 0x0000000409097c24 */ /* 0x000fe2000f8e02ff */
[----:B------:R-:W-:Y:S01]  /*151a0*/  IADD3 R21, P4, R4, 0x2000, RZ ;  /* 0x0000200004157810 */ /* 0x000fe20007f9e0ff */
[----:B----4-:R-:W-:Y:S01]  /*151b0*/  IMAD R87, R8, R83, RZ ;  /* 0x0000005308577224 */ /* 0x010fe200078e02ff */
[C---:B------:R-:W-:Y:S01]  /*151c0*/  IADD3 R25, P5, R4.reuse, 0x3000, RZ ;  /* 0x0000300004197810 */ /* 0x040fe20007fbe0ff */
[----:B------:R-:W5:Y:S01]  /*151d0*/  LD.E.128 R12, desc[UR42][R12.64] ;  /* 0x0000002a0c0c7980 */ /* 0x000f62000c101d00 */
[----:B------:R-:W-:-:S02]  /*151e0*/  IADD3 R29, P6, R4, 0x4000, RZ ;  /* 0x00004000041d7810 */ /* 0x000fc40007fde0ff */
[C---:B------:R-:W-:Y:S01]  /*151f0*/  IADD3 R33, P0, R4.reuse, 0x5000, RZ ;  /* 0x0000500004217810 */ /* 0x040fe20007f1e0ff */
[----:B------:R-:W5:Y:S01]  /*15200*/  LD.E.128 R40, desc[UR42][R40.64] ;  /* 0x0000002a28287980 */ /* 0x000f62000c101d00 */
[C---:B------:R-:W-:Y:S02]  /*15210*/  IADD3 R37, P1, R4.reuse, 0x6000, RZ ;  /* 0x0000600004257810 */ /* 0x040fe40007f3e0ff */
[----:B------:R-:W-:Y:S02]  /*15220*/  IADD3 R45, P3, R4, 0x8000, RZ ;  /* 0x00008000042d7810 */ /* 0x000fe40007f7e0ff */
[----:B------:R-:W-:Y:S02]  /*15230*/  SHF.R.U64 R68, R68, 0x3, RZ ;  /* 0x0000000344447819 */ /* 0x000fe400000012ff */
[----:B------:R-:W-:Y:S02]  /*15240*/  LOP3.LUT R20, R21, 0x380, RZ, 0xc0, !PT ;  /* 0x0000038015147812 */ /* 0x000fe400078ec0ff */
[----:B------:R-:W-:-:S02]  /*15250*/  LOP3.LUT R24, R25, 0x380, RZ, 0xc0, !PT ;  /* 0x0000038019187812 */ /* 0x000fc400078ec0ff */
[----:B------:R-:W-:Y:S02]  /*15260*/  LOP3.LUT R28, R29, 0x380, RZ, 0xc0, !PT ;  /* 0x000003801d1c7812 */ /* 0x000fe400078ec0ff */
[----:B------:R-:W-:Y:S02]  /*15270*/  LOP3.LUT R32, R33, 0x380, RZ, 0xc0, !PT ;  /* 0x0000038021207812 */ /* 0x000fe400078ec0ff */
[----:B------:R-:W-:Y:S02]  /*15280*/  LOP3.LUT R36, R37, 0x380, RZ, 0xc0, !PT ;  /* 0x0000038025247812 */ /* 0x000fe400078ec0ff */
[----:B------:R-:W-:Y:S02]  /*15290*/  LOP3.LUT R44, R45, 0x380, RZ, 0xc0, !PT ;  /* 0x000003802d2c7812 */ /* 0x000fe400078ec0ff */
[----:B------:R-:W-:Y:S01]  /*152a0*/  LOP3.LUT R68, R68, R69, RZ, 0x3c, !PT ;  /* 0x0000004544447212 */ /* 0x000fe200078e3cff */
[----:B------:R-:W-:Y:S01]  /*152b0*/  IMAD.X R69, RZ, RZ, R5, P2 ;  /* 0x000000ffff457224 */ /* 0x000fe200010e0605 */
[----:B------:R-:W-:-:S02]  /*152c0*/  LOP3.LUT R11, R4, 0x380, RZ, 0xc0, !PT ;  /* 0x00000380040b7812 */ /* 0x000fc400078ec0ff */
[----:B------:R-:W-:Y:S02]  /*152d0*/  ISETP.NE.AND P2, PT, R83, 0x1, PT ;  /* 0x000000015300780c */ /* 0x000fe40003f45270 */
[----:B------:R-:W-:Y:S01]  /*152e0*/  SHF.R.U64 R20, R20, 0x3, RZ ;  /* 0x0000000314147819 */ /* 0x000fe200000012ff */
[----:B------:R-:W-:Y:S01]  /*152f0*/  IMAD R9, R0, UR5, R9 ;  /* 0x0000000500097c24 */ /* 0x000fe2000f8e0209 */
[----:B------:R-:W-:Y:S01]  /*15300*/  SHF.R.U64 R24, R24, 0x3, RZ ;  /* 0x0000000318187819 */ /* 0x000fe200000012ff */
[----:B------:R-:W5:Y:S01]  /*15310*/  LD.E.128 R68, desc[UR42][R68.64] ;  /* 0x0000002a44447980 */ /* 0x000f62000c101d00 */
[----:B------:R-:W-:Y:S02]  /*15320*/  SHF.R.U64 R28, R28, 0x3, RZ ;  /* 0x000000031c1c7819 */ /* 0x000fe400000012ff */
[----:B------:R-:W-:Y:S02]  /*15330*/  SHF.R.U64 R32, R32, 0x3, RZ ;  /* 0x0000000320207819 */ /* 0x000fe400000012ff */
[----:B------:R-:W-:-:S02]  /*15340*/  SHF.R.U64 R36, R36, 0x3, RZ ;  /* 0x0000000324247819 */ /* 0x000fc400000012ff */
[----:B------:R-:W-:Y:S01]  /*15350*/  SHF.R.U64 R44, R44, 0x3, RZ ;  /* 0x000000032c2c7819 */ /* 0x000fe200000012ff */
[----:B------:R-:W0:Y:S01]  /*15360*/  @P2 LDC R85, c[0x0][0xbec] ;  /* 0x0002fb00ff552b82 */ /* 0x000e220000000800 */
        /* <DEDUP_REMOVED lines=14> */
[----:B------:R-:W1:Y:S01]  /*15450*/  @P2 LDC R84, c[0x0][0xbf0] ;  /* 0x0002fc00ff542b82 */ /* 0x000e620000000800 */
[C---:B------:R-:W-:Y:S01]  /*15460*/  IADD3 R53, P5, R4.reuse, 0xa000, RZ ;  /* 0x0000a00004357810 */ /* 0x040fe20007fbe0ff */
[----:B------:R-:W5:Y:S01]  /*15470*/  LD.E.128 R20, desc[UR42][R20.64] ;  /* 0x0000002a14147980 */ /* 0x000f62000c101d00 */
[----:B------:R-:W-:-:S02]  /*15480*/  IADD3 R57, P6, R4, 0xb000, RZ ;  /* 0x0000b00004397810 */ /* 0x000fc40007fde0ff */
[C---:B------:R-:W-:Y:S01]  /*15490*/  IADD3 R61, P0, R4.reuse, 0xc000, RZ ;  /* 0x0000c000043d7810 */ /* 0x040fe20007f1e0ff */
[----:B------:R-:W5:Y:S01]  /*154a0*/  LD.E.128 R24, desc[UR42][R24.64] ;  /* 0x0000002a18187980 */ /* 0x000f62000c101d00 */
[C---:B------:R-:W-:Y:S02]  /*154b0*/  IADD3 R65, P1, R4.reuse, 0xd000, RZ ;  /* 0x0000d00004417810 */ /* 0x040fe40007f3e0ff */
[----:B------:R-:W-:Y:S01]  /*154c0*/  IADD3 R7, P3, R4, 0xf000, RZ ;  /* 0x0000f00004077810 */ /* 0x000fe20007f7e0ff */
[----:B------:R-:W5:Y:S01]  /*154d0*/  LD.E.128 R28, desc[UR42][R28.64] ;  /* 0x0000002a1c1c7980 */ /* 0x000f62000c101d00 */
[----:B------:R-:W-:Y:S01]  /*154e0*/  LOP3.LUT R4, R11, R4, RZ, 0x3c, !PT ;  /* 0x000000040b047212 */ /* 0x000fe200078e3cff */
[----:B------:R-:W-:Y:S01]  /*154f0*/  IMAD.WIDE.U32 R10, R0, UR4, RZ ;  /* 0x00000004000a7c25 */ /* 0x000fe2000f8e00ff */
[----:B------:R-:W-:Y:S01]  /*15500*/  ULDC.64 UR4, c[0x0][0xae8] ;  /* 0x0002ba0000047ab9 */ /* 0x000fe20000000a00 */
[----:B------:R-:W3:Y:S01]  /*15510*/  LDC R0, c[0x0][0xac8] ;  /* 0x0002b200ff007b82 */ /* 0x000ee20000000800 */
[----:B------:R-:W-:Y:S01]  /*15520*/  LOP3.LUT R82, R80, 0xfffffff8, RZ, 0xc0, !PT ;  /* 0xfffffff850527812 */ /* 0x000fe200078ec0ff */
[----:B------:R-:W-:Y:S01]  /*15530*/  IMAD.IADD R11, R11, 0x1, R9 ;  /* 0x000000010b0b7824 */ /* 0x000fe200078e0209 */
[----:B------:R-:W-:Y:S01]  /*15540*/  SHF.R.S32.HI R9, RZ, 0x1f, R3 ;  /* 0x0000001fff097819 */ /* 0x000fe20000011403 */
[----:B------:R-:W-:Y:S01]  /*15550*/  IMAD.X R73, RZ, RZ, R5, P3 ;  /* 0x000000ffff497224 */ /* 0x000fe200018e0605 */
[----:B------:R-:W-:Y:S01]  /*15560*/  LOP3.LUT R60, R61, 0x380, RZ, 0xc0, !PT ;  /* 0x000003803d3c7812 */ /* 0x000fe200078ec0ff */
[----:B------:R-:W-:Y:S01]  /*15570*/  IMAD.WIDE.U32 R10, R204, UR4, R10 ;  /* 0x00000004cc0a7c25 */ /* 0x000fe2000f8e000a */
[----:B------:R-:W-:Y:S01]  /*15580*/  LOP3.LUT R64, R65, 0x380, RZ, 0xc0, !PT ;  /* 0x0000038041407812 */ /* 0x000fe200078ec0ff */
[----:B------:R-:W5:Y:S01]  /*15590*/  LD.E.128 R32, desc[UR42][R32.64] ;  /* 0x0000002a20207980 */ /* 0x000f62000c101d00 */
[----:B------:R-:W-:Y:S01]  /*155a0*/  SHF.R.U64 R60, R60, 0x3, RZ ;  /* 0x000000033c3c7819 */ /* 0x000fe200000012ff */
[----:B------:R-:W-:Y:S01]  /*155b0*/  IMAD R11, R204, UR5, R11 ;  /* 0x00000005cc0b7c24 */ /* 0x000fe2000f8e020b */
[----:B------:R-:W-:Y:S01]  /*155c0*/  ULDC.64 UR4, c[0x0][0xaf0] ;  /* 0x0002bc0000047ab9 */ /* 0x000fe20000000a00 */
[----:B------:R-:W-:Y:S01]  /*155d0*/  IMAD.IADD R81, R81, 0x1, -R82 ;  /* 0x0000000151517824 */ /* 0x000fe200078e0a52 */
[----:B------:R-:W-:Y:S01]  /*155e0*/  LOP3.LUT R60, R60, R61, RZ, 0x3c, !PT ;  /* 0x0000003d3c3c7212 */ /* 0x000fe200078e3cff */
[----:B------:R-:W-:Y:S01]  /*155f0*/  IMAD R80, R9, UR4, RZ ;  /* 0x0000000409507c24 */ /* 0x000fe2000f8e02ff */
[----:B------:R-:W-:Y:S01]  /*15600*/  SHF.R.U64 R64, R64, 0x3, RZ ;  /* 0x0000000340407819 */ /* 0x000fe200000012ff */
[----:B------:R-:W-:Y:S01]  /*15610*/  IMAD.WIDE.U32 R10, R3, UR4, R10 ;  /* 0x00000004030a7c25 */ /* 0x000fe2000f8e000a */
[----:B------:R-:W-:Y:S01]  /*15620*/  LOP3.LUT R48, R49, 0x380, RZ, 0xc0, !PT ;  /* 0x0000038031307812 */ /* 0x000fe200078ec0ff */
[----:B------:R-:W5:Y:S01]  /*15630*/  LD.E.128 R36, desc[UR42][R36.64] ;  /* 0x0000002a24247980 */ /* 0x000f62000c101d00 */
[----:B------:R-:W-:Y:S01]  /*15640*/  LOP3.LUT R64, R64, R65, RZ, 0x3c, !PT ;  /* 0x0000004140407212 */ /* 0x000fe200078e3cff */
[----:B------:R-:W-:Y:S01]  /*15650*/  IMAD R9, R3, UR5, R80 ;  /* 0x0000000503097c24 */ /* 0x000fe2000f8e0250 */
[----:B------:R-:W-:Y:S01]  /*15660*/  LOP3.LUT R52, R53, 0x380, RZ, 0xc0, !PT ;  /* 0x0000038035347812 */ /* 0x000fe200078ec0ff */
[----:B------:R-:W-:Y:S01]  /*15670*/  IMAD R3, R81, 0x20, R76 ;  /* 0x0000002051037824 */ /* 0x000fe200078e024c */
[----:B------:R-:W-:Y:S01]  /*15680*/  LOP3.LUT R56, R57, 0x380, RZ, 0xc0, !PT ;  /* 0x0000038039387812 */ /* 0x000fe200078ec0ff */
[----:B------:R-:W-:Y:S01]  /*15690*/  IMAD.X R61, RZ, RZ, R5, P0 ;  /* 0x000000ffff3d7224 */ /* 0x000fe200000e0605 */
[-C--:B---3--:R-:W-:Y:S01]  /*156a0*/  ISETP.GE.AND P0, PT, R218, R0.reuse, PT ;  /* 0x00000000da00720c */ /* 0x088fe20003f06270 */
[----:B------:R-:W-:Y:S01]  /*156b0*/  IMAD.IADD R82, R192, 0x1, R3 ;  /* 0x00000001c0527824 */ /* 0x000fe200078e0203 */
[----:B------:R-:W-:Y:S01]  /*156c0*/  LOP3.LUT R6, R7, 0x380, RZ, 0xc0, !PT ;  /* 0x0000038007067812 */ /* 0x000fe200078ec0ff */
[----:B------:R-:W-:Y:S01]  /*156d0*/  IMAD.X R65, RZ, RZ, R5, P1 ;  /* 0x000000ffff417224 */ /* 0x000fe200008e0605 */
[----:B------:R-:W-:Y:S01]  /*156e0*/  SEL R80, RZ, 0xffffffff, P0 ;  /* 0xffffffffff507807 */ /* 0x000fe20000000000 */
[----:B0-----:R-:W-:Y:S01]  /*156f0*/  @P2 IMAD.HI.U32 R3, R82, R85, RZ ;  /* 0x0000005552032227 */ /* 0x001fe200078e00ff */
[-C--:B------:R-:W-:Y:S01]  /*15700*/  ISETP.GE.AND P1, PT, R193, R0.reuse, PT ;  /* 0x00000000c100720c */ /* 0x080fe20003f26270 */
[----:B------:R-:W-:Y:S01]  /*15710*/  ULDC.64 UR4, c[0x0][0xae0] ;  /* 0x0002b80000047ab9 */ /* 0x000fe20000000a00 */
[----:B------:R-:W-:Y:S01]  /*15720*/  ISETP.GE.AND P0, PT, R217, R0, PT ;  /* 0x00000000d900720c */ /* 0x000fe20003f06270 */
[----:B------:R-:W-:Y:S01]  /*15730*/  IMAD.IADD R11, R11, 0x1, R9 ;  /* 0x000000010b0b7824 */ /* 0x000fe200078e0209 */
[----:B------:R-:W-:Y:S01]  /*15740*/  SHF.R.U64 R48, R48, 0x3, RZ ;  /* 0x0000000330307819 */ /* 0x000fe200000012ff */
[--C-:B------:R-:W-:Y:S01]  /*15750*/  IMAD.MOV.U32 R9, RZ, RZ, R82.reuse ;  /* 0x000000ffff097224 */ /* 0x100fe200078e0052 */
[----:B-1----:R-:W-:Y:S01]  /*15760*/  @P2 SHF.R.U32.HI R9, RZ, R84, R3 ;  /* 0x00000054ff092219 */ /* 0x002fe20000011603 */
[----:B------:R-:W-:Y:S01]  /*15770*/  IMAD.SHL.U32 R84, R80, 0x2, RZ ;  /* 0x0000000250547824 */ /* 0x000fe200078e00ff */
[----:B------:R-:W-:Y:S01]  /*15780*/  SEL R3, RZ, 0x1, P1 ;  /* 0x00000001ff037807 */ /* 0x000fe20000800000 */
[----:B------:R-:W5:Y:S01]  /*15790*/  LD.E.128 R44, desc[UR42][R44.64] ;  /* 0x0000002a2c2c7980 */ /* 0x000f62000c101d00 */
[----:B------:R-:W-:Y:S01]  /*157a0*/  SEL R80, RZ, 0xffffffff, P0 ;  /* 0xffffffffff507807 */ /* 0x000fe20000000000 */
[----:B------:R-:W-:Y:S01]  /*157b0*/  IMAD.MOV R81, RZ, RZ, -R9 ;  /* 0x000000ffff517224 */ /* 0x000fe200078e0a09 */
[----:B------:R-:W-:Y:S01]  /*157c0*/  ISETP.GE.AND P0, PT, R216, R0, PT ;  /* 0x00000000d800720c */ /* 0x000fe20003f06270 */
[----:B------:R-:W5:Y:S01]  /*157d0*/  LD.E.128 R60, desc[UR42][R60.64] ;  /* 0x0000002a3c3c7980 */ /* 0x000f62000c101d00 */
[----:B------:R-:W-:Y:S01]  /*157e0*/  LOP3.LUT R3, R84, 0x2, R3, 0xe2, !PT ;  /* 0x0000000254037812 */ /* 0x000fe200078ee203 */
[----:B------:R-:W-:Y:S01]  /*157f0*/  IMAD.SHL.U32 R84, R80, 0x4, RZ ;  /* 0x0000000450547824 */ /* 0x000fe200078e00ff */
[----:B------:R-:W-:Y:S01]  /*15800*/  SEL R80, RZ, 0xffffffff, P0 ;  /* 0xffffffffff507807 */ /* 0x000fe20000000000 */
[----:B------:R-:W-:Y:S01]  /*15810*/  IMAD R81, R83, R81, R82 ;  /* 0x0000005153517224 */ /* 0x000fe200078e0252 */
[----:B------:R-:W-:Y:S01]  /*15820*/  SHF.R.U64 R52, R52, 0x3, RZ ;  /* 0x0000000334347819 */ /* 0x000fe200000012ff */
[----:B------:R-:W5:Y:S01]  /*15830*/  LD.E.128 R64, desc[UR42][R64.64] ;  /* 0x0000002a40407980 */ /* 0x000f62000c101d00 */
[----:B------:R-:W-:-:S02]  /*15840*/  SHF.R.U64 R56, R56, 0x3, RZ ;  /* 0x0000000338387819 */ /* 0x000fc400000012ff */
[----:B------:R-:W-:Y:S01]  /*15850*/  LOP3.LUT R8, R84, 0x4, R3, 0xe2, !PT ;  /* 0x0000000454087812 */ /* 0x000fe200078ee203 */
[----:B------:R-:W-:Y:S01]  /*15860*/  VIADD R3, R193, 0x140 ;  /* 0x00000140c1037836 */ /* 0x000fe20000000000 */
[----:B------:R-:W-:Y:S02]  /*15870*/  SHF.R.S32.HI R82, RZ, 0x1f, R9 ;  /* 0x0000001fff527819 */ /* 0x000fe40000011409 */
[----:B------:R-:W-:Y:S02]  /*15880*/  SHF.R.U64 R6, R6, 0x3, RZ ;  /* 0x0000000306067819 */ /* 0x000fe400000012ff */
[-C--:B------:R-:W-:Y:S01]  /*15890*/  ISETP.GE.AND P0, PT, R215, R0.reuse, PT ;  /* 0x00000000d700720c */ /* 0x080fe20003f06270 */
[----:B------:R-:W-:Y:S01]  /*158a0*/  IMAD.SHL.U32 R83, R80, 0x8, RZ ;  /* 0x0000000850537824 */ /* 0x000fe200078e00ff */
[----:B------:R-:W-:Y:S01]  /*158b0*/  LOP3.LUT R48, R48, R49, RZ, 0x3c, !PT ;  /* 0x0000003130307212 */ /* 0x000fe200078e3cff */
[--C-:B------:R-:W-:Y:S01]  /*158c0*/  IMAD.X R49, RZ, RZ, R5.reuse, P4 ;  /* 0x000000ffff317224 */ /* 0x100fe200020e0605 */
[----:B------:R-:W-:Y:S01]  /*158d0*/  LOP3.LUT R52, R52, R53, RZ, 0x3c, !PT ;  /* 0x0000003534347212 */ /* 0x000fe200078e3cff */
[--C-:B------:R-:W-:Y:S01]  /*158e0*/  IMAD.X R53, RZ, RZ, R5.reuse, P5 ;  /* 0x000000ffff357224 */ /* 0x100fe200028e0605 */
[----:B------:R-:W-:Y:S01]  /*158f0*/  LOP3.LUT R56, R56, R57, RZ, 0x3c, !PT ;  /* 0x0000003938387212 */ /* 0x000fe200078e3cff */
[----:B------:R-:W-:Y:S01]  /*15900*/  IMAD.X R57, RZ, RZ, R5, P6 ;  /* 0x000000ffff397224 */ /* 0x000fe200030e0605 */
[----:B------:R-:W-:Y:S01]  /*15910*/  LOP3.LUT R72, R6, R7, RZ, 0x3c, !PT ;  /* 0x0000000706487212 */ /* 0x000fe200078e3cff */
[----:B------:R-:W-:Y:S01]  /*15920*/  IMAD R82, R82, UR4, RZ ;  /* 0x0000000452527c24 */ /* 0x000fe2000f8e02ff */
[----:B------:R-:W-:Y:S01]  /*15930*/  SEL R80, RZ, 0xffffffff, P0 ;  /* 0xffffffffff507807 */ /* 0x000fe20000000000 */
[----:B------:R-:W-:Y:S01]  /*15940*/  IMAD.WIDE.U32 R10, R9, UR4, R10 ;  /* 0x00000004090a7c25 */ /* 0x000fe2000f8e000a */
[----:B------:R-:W-:Y:S01]  /*15950*/  ISETP.GE.AND P0, PT, R3, R0, PT ;  /* 0x000000000300720c */ /* 0x000fe20003f06270 */
[----:B------:R-:W5:Y:S01]  /*15960*/  LD.E.128 R4, desc[UR42][R4.64] ;  /* 0x0000002a04047980 */ /* 0x000f62000c101d00 */
[----:B------:R-:W-:Y:S01]  /*15970*/  LOP3.LUT R8, R83, 0x8, R8, 0xe2, !PT ;  /* 0x0000000853087812 */ /* 0x000fe200078ee208 */
[----:B------:R-:W-:Y:S01]  /*15980*/  IMAD R83, R9, UR5, R82 ;  /* 0x0000000509537c24 */ /* 0x000fe2000f8e0252 */
[----:B------:R-:W-:Y:S01]  /*15990*/  SEL R9, RZ, 0xffffffff, P0 ;  /* 0xffffffffff097807 */ /* 0x000fe20000000000 */
[----:B------:R-:W5:Y:S01]  /*159a0*/  LD.E.128 R48, desc[UR42][R48.64] ;  /* 0x0000002a30307980 */ /* 0x000f62000c101d00 */
[----:B------:R-:W-:-:S02]  /*159b0*/  IMAD.SHL.U32 R85, R80, 0x10, RZ ;  /* 0x0000001050557824 */ /* 0x000fc400078e00ff */
[----:B------:R-:W-:Y:S01]  /*159c0*/  VIADD R91, R193, 0x180 ;  /* 0x00000180c15b7836 */ /* 0x000fe20000000000 */
[----:B------:R-:W5:Y:S01]  /*159d0*/  LD.E.128 R52, desc[UR42][R52.64] ;  /* 0x0000002a34347980 */ /* 0x000f62000c101d00 */
[----:B------:R-:W-:-:S03]  /*159e0*/  SHF.R.S32.HI R80, RZ, 0x1f, R81 ;  /* 0x0000001fff507819 */ /* 0x000fc60000011451 */
[----:B------:R-:W5:Y:S04]  /*159f0*/  LD.E.128 R56, desc[UR42][R56.64] ;  /* 0x0000002a38387980 */ /* 0x000f68000c101d00 */
[----:B------:R-:W5:Y:S01]  /*15a00*/  LD.E.128 R72, desc[UR42][R72.64] ;  /* 0x0000002a48487980 */ /* 0x000f62000c101d00 */
[----:B------:R-:W-:Y:S01]  /*15a10*/  IMAD.SHL.U32 R9, R9, 0x20, RZ ;  /* 0x0000002009097824 */ /* 0x000fe200078e00ff */
[----:B------:R-:W-:Y:S01]  /*15a20*/  ULDC.64 UR4, c[0x0][0xad8] ;  /* 0x0002b60000047ab9 */ /* 0x000fe20000000a00 */
[----:B------:R-:W-:Y:S01]  /*15a30*/  @!PT LDS RZ, [RZ] ;  /* 0x00000000fffff984 */ /* 0x000fe20000000800 */
[----:B------:R-:W-:Y:S01]  /*15a40*/  @!PT LDS RZ, [RZ] ;  /* 0x00000000fffff984 */ /* 0x000fe20000000800 */
[----:B------:R-:W-:Y:S01]  /*15a50*/  @!PT LDS RZ, [RZ] ;  /* 0x00000000fffff984 */ /* 0x000fe20000000800 */
[----:B------:R-:W-:Y:S01]  /*15a60*/  @!PT LDS RZ, [RZ] ;  /* 0x00000000fffff984 */ /* 0x000fe20000000800 */
[----:B------:R0:W-:Y:S06]  /*15a70*/  MEMBAR.ALL.CTA ;  /* 0x0000000000007992 */ /* 0x0001ec0000008000 */
[----:B0-----:R-:W0:Y:S01]  /*15a80*/  FENCE.VIEW.ASYNC.S ;  /* 0x00000000000073c6 */ /* 0x001e220000000000 */
[----:B------:R-:W-:-:S02]  /*15a90*/  LOP3.LUT R8, R85, 0x10, R8, 0xe2, !PT ;  /* 0x0000001055087812 */ /* 0x000fc400078ee208 */
[-C--:B------:R-:W-:Y:S01]  /*15aa0*/  ISETP.GE.AND P0, PT, R91, R0.reuse, PT ;  /* 0x000000005b00720c */ /* 0x080fe20003f06270 */
[----:B------:R-:W-:Y:S01]  /*15ab0*/  IMAD.IADD R11, R11, 0x1, R83 ;  /* 0x000000010b0b7824 */ /* 0x000fe200078e0253 */
[----:B------:R-:W-:Y:S01]  /*15ac0*/  LOP3.LUT R8, R9, 0x20, R8, 0xe2, !PT ;  /* 0x0000002009087812 */ /* 0x000fe200078ee208 */
[----:B------:R-:W-:Y:S01]  /*15ad0*/  IMAD R80, R80, UR4, RZ ;  /* 0x0000000450507c24 */ /* 0x000fe2000f8e02ff */
[----:B------:R-:W-:Y:S01]  /*15ae0*/  SEL R9, RZ, 0x40, P0 ;  /* 0x00000040ff097807 */ /* 0x000fe20000000000 */
[----:B------:R-:W-:Y:S02]  /*15af0*/  IMAD.IADD R76, R76, 0x1, R192 ;  /* 0x000000014c4c7824 */ /* 0x000fe400078e02c0 */
[----:B------:R-:W-:Y:S02]  /*15b00*/  VIADD R89, R193, 0x1c0 ;  /* 0x000001c0c1597836 */ /* 0x000fe40000000000 */
[C---:B------:R-:W-:Y:S02]  /*15b10*/  IMAD R83, R81.reuse, UR5, R80 ;  /* 0x0000000551537c24 */ /* 0x040fe4000f8e0250 */
[----:B------:R-:W-:Y:S01]  /*15b20*/  IMAD.WIDE.U32 R10, R81, UR4, R10 ;  /* 0x00000004510a7c25 */ /* 0x000fe2000f8e000a */
[----:B------:R-:W-:Y:S01]  /*15b30*/  LOP3.LUT R82, R8, R9, RZ, 0xfc, !PT ;  /* 0x0000000908527212 */ /* 0x000fe200078efcff */
[----:B------:R-:W-:Y:S01]  /*15b40*/  ULDC.64 UR4, c[0x0][0xa80] ;  /* 0x0002a00000047ab9 */ /* 0x000fe20000000a00 */
[----:B------:R-:W-:Y:S01]  /*15b50*/  ISETP.GE.AND P1, PT, R76, R87, PT ;  /* 0x000000574c00720c */ /* 0x000fe20003f26270 */
[----:B------:R-:W-:Y:S01]  /*15b60*/  VIADD R8, R2, 0x28c20 ;  /* 0x00028c2002087836 */ /* 0x000fe20000000000 */
[----:B------:R-:W-:Y:S01]  /*15b70*/  ISETP.GE.AND P0, PT, R89, R0, PT ;  /* 0x000000005900720c */ /* 0x000fe20003f06270 */
[----:B------:R-:W-:Y:S01]  /*15b80*/  IMAD.IADD R11, R11, 0x1, R83 ;  /* 0x000000010b0b7824 */ /* 0x000fe200078e0253 */
[----:B------:R-:W-:-:S02]  /*15b90*/  LEA R84, P2, R10, UR4, 0x1 ;  /* 0x000000040a547c11 */ /* 0x000fc4000f8408ff */
[----:B------:R-:W-:Y:S02]  /*15ba0*/  PRMT R8, RZ, 0x654, R8 ;  /* 0x00000654ff087816 */ /* 0x000fe40000000008 */
[----:B------:R-:W-:Y:S02]  /*15bb0*/  SEL R9, RZ, 0x80, P0 ;  /* 0x00000080ff097807 */ /* 0x000fe40000000000 */
[----:B------:R-:W-:Y:S01]  /*15bc0*/  LEA.HI.X R85, R10, UR5, R11, 0x1, P2 ;  /* 0x000000050a557c11 */ /* 0x000fe200090f0c0b */
[----:B0-----:R0:W-:Y:S01]  /*15bd0*/  SYNCS.ARRIVE.TRANS64.RED.A1T0 RZ, [R8+URZ], RZ ;  /* 0x000000ff08ff79a7 */ /* 0x0011e2000810043f */
[----:B------:R-:W-:Y:S01]  /*15be0*/  LOP3.LUT R83, R82, R9, RZ, 0xfc, !PT ;  /* 0x0000000952537212 */ /* 0x000fe200078efcff */
[----:B------:R-:W-:Y:S02]  /*15bf0*/  BSSY B1, `(.L_x_5793) ;  /* 0x000002a000017945 */ /* 0x000fe40003800000 */
[----:B------:R1:W3:Y:S01]  /*15c00*/  SHFL.IDX PT, R9, R85, RZ, 0x181f ;  /* 0x00181fff55097589 */ /* 0x0002e200000e0000 */
[----:B------:R-:W-:-:S03]  /*15c10*/  SHF.R.S32.HI R152, RZ, 0x1f, R215 ;  /* 0x0000001fff987819 */ /* 0x000fc600000114d7 */
[----:B0-----:R1:W0:Y:S01]  /*15c20*/  SHFL.IDX PT, R8, R84, RZ, 0x181f ;  /* 0x00181fff54087589 */ /* 0x00122200000e0000 */
[----:B------:R-:W-:Y:S02]  /*15c30*/  SHF.R.S32.HI R153, RZ, 0x1f, R216 ;  /* 0x0000001fff997819 */ /* 0x000fe400000114d8 */
[----:B------:R-:W-:Y:S02]  /*15c40*/  SHF.R.S32.HI R154, RZ, 0x1f, R217 ;  /* 0x0000001fff9a7819 */ /* 0x000fe400000114d9 */
[----:B------:R-:W-:Y:S01]  /*15c50*/  SHF.R.S32.HI R155, RZ, 0x1f, R218 ;  /* 0x0000001fff9b7819 */ /* 0x000fe200000114da */
[----:B------:R-:W-:Y:S06]  /*15c60*/  @P1 BRA `(.L_x_5794) ;  /* 0x0000000000881947 */ /* 0x000fec0003800000 */
[-C--:B------:R-:W-:Y:S02]  /*15c70*/  ISETP.GE.AND P5, PT, R218, R0.reuse, PT ;  /* 0x00000000da00720c */ /* 0x080fe40003fa6270 */
[-C--:B------:R-:W-:Y:S02]  /*15c80*/  ISETP.GE.AND P0, PT, R193, R0.reuse, PT ;  /* 0x00000000c100720c */ /* 0x080fe40003f06270 */
[-C--:B------:R-:W-:Y:S02]  /*15c90*/  ISETP.GE.AND P4, PT, R217, R0.reuse, PT ;  /* 0x00000000d900720c */ /* 0x080fe40003f86270 */
[-C--:B------:R-:W-:Y:S02]  /*15ca0*/  ISETP.GE.AND P3, PT, R216, R0.reuse, PT ;  /* 0x00000000d800720c */ /* 0x080fe40003f66270 */
[----:B------:R-:W-:Y:S02]  /*15cb0*/  ISETP.GE.AND P2, PT, R215, R0, PT ;  /* 0x00000000d700720c */ /* 0x000fe40003f46270 */
[----:B------:R-:W-:-:S03]  /*15cc0*/  SHF.R.S32.HI R86, RZ, 0x1f, R3 ;  /* 0x0000001fff567819 */ /* 0x000fc60000011403 */
[C---:B0-----:R-:W-:Y:S02]  /*15cd0*/  @!P5 LEA R10, P1, R218.reuse, R8, 0x1 ;  /* 0x00000008da0ad211 */ /* 0x041fe400078208ff */
[----:B---3--:R-:W-:Y:S02]  /*15ce0*/  @!P0 IMAD.WIDE R80, R193, 0x2, R8 ;  /* 0x00000002c1508825 */ /* 0x008fe400078e0208 */
[----:B------:R-:W-:Y:S02]  /*15cf0*/  @!P5 LEA.HI.X R11, R218, R9, R155, 0x1, P1 ;  /* 0x00000009da0bd211 */ /* 0x000fe400008f0c9b */
[----:B------:R-:W-:Y:S01]  /*15d00*/  ISETP.GE.AND P1, PT, R3, R0, PT ;  /* 0x000000000300720c */ /* 0x000fe20003f26270 */
[----:B-----5:R0:W-:Y:S01]  /*15d10*/  @!P0 ST.E.128 desc[UR42][R80.64], R4 ;  /* 0x0000000450008985 */ /* 0x0201e2000c101d2a */
[----:B------:R-:W-:-:S03]  /*15d20*/  LOP3.LUT P0, RZ, R82, 0x40, RZ, 0xc0, !PT ;  /* 0x0000004052ff7812 */ /* 0x000fc6000780c0ff */
[----:B------:R3:W-:Y:S01]  /*15d30*/  @!P5 ST.E.128 desc[UR42][R10.64], R20 ;  /* 0x000000140a00d985 */ /* 0x0007e2000c101d2a */
[----:B0-----:R-:W-:Y:S02]  /*15d40*/  SHF.R.S32.HI R5, RZ, 0x1f, R91 ;  /* 0x0000001fff057819 */ /* 0x001fe4000001145b */
[----:B------:R-:W-:Y:S02]  /*15d50*/  SHF.R.S32.HI R80, RZ, 0x1f, R89 ;  /* 0x0000001fff507819 */ /* 0x000fe40000011459 */
[CC--:B---3--:R-:W-:Y:S02]  /*15d60*/  @!P4 LEA R22, P5, R217.reuse, R8.reuse, 0x1 ;  /* 0x00000008d916c211 */ /* 0x0c8fe400078a08ff */
[-C--:B------:R-:W-:Y:S02]  /*15d70*/  @!P3 LEA R20, P6, R216, R8.reuse, 0x1 ;  /* 0x00000008d814b211 */ /* 0x080fe400078c08ff */
[----:B------:R-:W-:Y:S02]  /*15d80*/  @!P4 LEA.HI.X R23, R217, R9, R154, 0x1, P5 ;  /* 0x00000009d917c211 */ /* 0x000fe400028f0c9a */
[----:B------:R-:W-:-:S02]  /*15d90*/  @!P2 LEA R10, P5, R215, R8, 0x1 ;  /* 0x00000008d70aa211 */ /* 0x000fc400078a08ff */
[-C--:B------:R-:W-:Y:S01]  /*15da0*/  @!P3 LEA.HI.X R21, R216, R9.reuse, R153, 0x1, P6 ;  /* 0x00000009d815b211 */ /* 0x080fe200030f0c99 */
[----:B------:R4:W-:Y:S01]  /*15db0*/  @!P4 ST.E.128 desc[UR42][R22.64], R28 ;  /* 0x0000001c1600c985 */ /* 0x0009e2000c101d2a */
[----:B------:R-:W-:Y:S02]  /*15dc0*/  LOP3.LUT P6, RZ, R83, 0x80, RZ, 0xc0, !PT ;  /* 0x0000008053ff7812 */ /* 0x000fe400078cc0ff */
[----:B------:R-:W-:Y:S01]  /*15dd0*/  @!P2 LEA.HI.X R11, R215, R9, R152, 0x1, P5 ;  /* 0x00000009d70ba211 */ /* 0x000fe200028f0c98 */
[----:B------:R4:W-:Y:S01]  /*15de0*/  @!P3 ST.E.128 desc[UR42][R20.64], R36 ;  /* 0x000000241400b985 */ /* 0x0009e2000c101d2a */
[----:B------:R-:W-:-:S03]  /*15df0*/  @!P1 LEA R6, P5, R3, R8, 0x1 ;  /* 0x0000000803069211 */ /* 0x000fc600078a08ff */
[----:B------:R4:W-:Y:S01]  /*15e00*/  @!P2 ST.E.128 desc[UR42][R10.64], R44 ;  /* 0x0000002c0a00a985 */ /* 0x0009e2000c101d2a */
[----:B------:R-:W-:Y:S02]  /*15e10*/  @!P1 LEA.HI.X R7, R3, R9, R86, 0x1, P5 ;  /* 0x0000000903079211 */ /* 0x000fe400028f0c56 */
[----:B------:R-:W-:-:S03]  /*15e20*/  @P0 LEA R4, P5, R91, R8, 0x1 ;  /* 0x000000085b040211 */ /* 0x000fc600078a08ff */
[----:B------:R4:W-:Y:S01]  /*15e30*/  @!P1 ST.E.128 desc[UR42][R6.64], R52 ;  /* 0x0000003406009985 */ /* 0x0009e2000c101d2a */
[----:B------:R-:W-:Y:S02]  /*15e40*/  @P0 LEA.HI.X R5, R91, R9, R5, 0x1, P5 ;  /* 0x000000095b050211 */ /* 0x000fe400028f0c05 */
[----:B------:R-:W-:-:S03]  /*15e50*/  @P6 LEA R8, P5, R89, R8, 0x1 ;  /* 0x0000000859086211 */ /* 0x000fc600078a08ff */
[----:B------:R4:W-:Y:S01]  /*15e60*/  @P0 ST.E.128 desc[UR42][R4.64], R60 ;  /* 0x0000003c04000985 */ /* 0x0009e2000c101d2a */
[----:B------:R-:W-:-:S05]  /*15e70*/  @P6 LEA.HI.X R9, R89, R9, R80, 0x1, P5 ;  /* 0x0000000959096211 */ /* 0x000fca00028f0c50 */
[----:B------:R4:W-:Y:S04]  /*15e80*/  @P6 ST.E.128 desc[UR42][R8.64], R68 ;  /* 0x0000004408006985 */ /* 0x0009e8000c101d2a */
.L_x_5794:
[----:B------:R-:W-:Y:S05]  /*15e90*/  BSYNC B1 ;  /* 0x0000000000017941 */ /* 0x000fea0003800000 */
.L_x_5793:
[----:B------:R-:W-:Y:S01]  /*15ea0*/  VIADD R76, R76, 0x20 ;  /* 0x000000204c4c7836 */ /* 0x000fe20000000000 */
[----:B----45:R4:W0:Y:S04]  /*15eb0*/  SHFL.IDX PT, R5, R85, 0x1, 0x181f ;  /* 0x00381f0055057f89 */ /* 0x03082800000e0000 */
[----:B------:R-:W-:Y:S01]  /*15ec0*/  ISETP.GE.AND P0, PT, R76, R87, PT ;  /* 0x000000574c00720c */ /* 0x000fe20003f06270 */
[----:B------:R4:W0:-:S12]  /*15ed0*/  SHFL.IDX PT, R4, R84, 0x1, 0x181f ;  /* 0x00381f0054047f89 */ /* 0x00081800000e0000 */
[----:B----4-:R-:W-:Y:S05]  /*15ee0*/  @P0 BRA `(.L_x_5795) ;  /* 0x0000002800680947 */ /* 0x010fea0003800000 */
[-C--:B------:R-:W-:Y:S02]  /*15ef0*/  ISETP.GE.AND P2, PT, R193, R0.reuse, PT ;  /* 0x00000000c100720c */ /* 0x080fe40003f46270 */
[-C--:B------:R-:W-:Y:S02]  /*15f00*/  ISETP.GE.AND P6, PT, R218, R0.reuse, PT ;  /* 0x00000000da00720c */ /* 0x080fe40003fc6270 */
[-C--:B------:R-:W-:Y:S02]  /*15f10*/  ISETP.GE.AND P4, PT, R217, R0.reuse, PT ;  /* 0x00000000d900720c */ /* 0x080fe40003f86270 */
[-C--:B------:R-:W-:Y:S02]  /*15f20*/  ISETP.GE.AND P3, PT, R216, R0.reuse, PT ;  /* 0x00000000d800720c */ /* 0x080fe40003f66270 */
[----:B------:R-:W-:-:S05]  /*15f30*/  ISETP.GE.AND P1, PT, R3, R0, PT ;  /* 0x000000000300720c */ /* 0x000fca0003f26270 */
[----:B0--3--:R-:W-:Y:S02]  /*15f40*/  @!P2 IMAD.WIDE R8, R193, 0x2, R4 ;  /* 0x00000002c108a825 */ /* 0x009fe400078e0204 */
[CC--:B------:R-:W-:Y:S02]  /*15f50*/  @!P6 LEA R6, P0, R218.reuse, R4.reuse, 0x1 ;  /* 0x00000004da06e211 */ /* 0x0c0fe400078008ff */
[----:B------:R-:W-:Y:S01]  /*15f60*/  @!P4 LEA R10, P5, R217, R4, 0x1 ;  /* 0x00000004d90ac211 */ /* 0x000fe200078a08ff */
[----:B------:R0:W-:Y:S01]  /*15f70*/  @!P2 ST.E.128 desc[UR42][R8.64], R12 ;  /* 0x0000000c0800a985 */ /* 0x0001e2000c101d2a */
[----:B------:R-:W-:Y:S02]  /*15f80*/  ISETP.GE.AND P2, PT, R215, R0, PT ;  /* 0x00000000d700720c */ /* 0x000fe40003f46270 */
[----:B------:R-:W-:Y:S02]  /*15f90*/  @!P6 LEA.HI.X R7, R218, R5, R155, 0x1, P0 ;  /* 0x00000005da07e211 */ /* 0x000fe400000f0c9b */
[----:B------:R-:W-:-:S02]  /*15fa0*/  LOP3.LUT P0, RZ, R82, 0x40, RZ, 0xc0, !PT ;  /* 0x0000004052ff7812 */ /* 0x000fc4000780c0ff */
[-C--:B------:R-:W-:Y:S01]  /*15fb0*/  @!P4 LEA.HI.X R11, R217, R5.reuse, R154, 0x1, P5 ;  /* 0x00000005d90bc211 */ /* 0x080fe200028f0c9a */
[----:B------:R3:W-:Y:S01]  /*15fc0*/  @!P6 ST.E.128 desc[UR42][R6.64], R24 ;  /* 0x000000180600e985 */ /* 0x0007e2000c101d2a */
[CC--:B------:R-:W-:Y:S02]  /*15fd0*/  @!P3 LEA R22, P5, R216.reuse, R4.reuse, 0x1 ;  /* 0x00000004d816b211 */ /* 0x0c0fe400078a08ff */
[----:B------:R-:W-:Y:S01]  /*15fe0*/  SHF.R.S32.HI R0, RZ, 0x1f, R3 ;  /* 0x0000001fff007819 */ /* 0x000fe20000011403 */
[----:B------:R3:W-:Y:S01]  /*15ff0*/  @!P4 ST.E.128 desc[UR42][R10.64], R32 ;  /* 0x000000200a00c985 */ /* 0x0007e2000c101d2a */
[C---:B------:R-:W-:Y:S02]  /*16000*/  @!P1 LEA R20, P6, R3.reuse, R4, 0x1 ;  /* 0x0000000403149211 */ /* 0x040fe400078c08ff */
[-C--:B------:R-:W-:Y:S02]  /*16010*/  @!P3 LEA.HI.X R23, R216, R5.reuse, R153, 0x1, P5 ;  /* 0x00000005d817b211 */ /* 0x080fe400028f0c99 */
[----:B------:R-:W-:-:S02]  /*16020*/  @!P1 LEA.HI.X R21, R3, R5, R0, 0x1, P6 ;  /* 0x0000000503159211 */ /* 0x000fc400030f0c00 */
[-C--:B0-----:R-:W-:Y:S01]  /*16030*/  @!P2 LEA R12, P5, R215, R4.reuse, 0x1 ;  /* 0x00000004d70ca211 */ /* 0x081fe200078a08ff */
[----:B------:R3:W-:Y:S01]  /*16040*/  @!P3 ST.E.128 desc[UR42][R22.64], R40 ;  /* 0x000000281600b985 */ /* 0x0007e2000c101d2a */
[----:B------:R-:W-:Y:S02]  /*16050*/  SHF.R.S32.HI R0, RZ, 0x1f, R91 ;  /* 0x0000001fff007819 */ /* 0x000fe4000001145b */
[----:B------:R-:W-:Y:S02]  /*16060*/  @P0 LEA R8, P6, R91, R4, 0x1 ;  /* 0x000000045b080211 */ /* 0x000fe400078c08ff */
[-C--:B------:R-:W-:Y:S02]  /*16070*/  @!P2 LEA.HI.X R13, R215, R5.reuse, R152, 0x1, P5 ;  /* 0x00000005d70da211 */ /* 0x080fe400028f0c98 */
[----:B------:R-:W-:-:S03]  /*16080*/  @P0 LEA.HI.X R9, R91, R5, R0, 0x1, P6 ;  /* 0x000000055b090211 */ /* 0x000fc600030f0c00 */
        /* <DEDUP_REMOVED lines=10> */
.L_x_5792:
[----:B------:R-:W-:Y:S01]  /*16130*/  ULDC.64 UR4, c[0x0][0xb08] ;  /* 0x0002c20000047ab9 */ /* 0x000fe20000000a00 */
[----:B-1----:R-:W-:Y:S01]  /*16140*/  IMAD.IADD R12, R201, 0x1, R192 ;  /* 0x00000001c90c7824 */ /* 0x002fe200078e02c0 */
[----:B------:R-:W-:Y:S01]  /*16150*/  BSSY B1, `(.L_x_5796) ;  /* 0x00000f9000017945 */ /* 0x000fe20003800000 */
[----:B------:R-:W-:Y:S01]  /*16160*/  IMAD R9, R9, UR4, RZ ;  /* 0x0000000409097c24 */ /* 0x000fe2000f8e02ff */
[----:B------:R-:W-:Y:S01]  /*16170*/  SHF.R.S32.HI R22, RZ, 0x1f, R221 ;  /* 0x0000001fff167819 */ /* 0x000fe200000114dd */
[C---:B------:R-:W-:Y:S01]  /*16180*/  IMAD.WIDE.U32 R10, R0.reuse, UR4, RZ ;  /* 0x00000004000a7c25 */ /* 0x040fe2000f8e00ff */
[----:B---3--:R-:W-:Y:S02]  /*16190*/  SHF.R.S32.HI R76, RZ, 0x1f, R222 ;  /* 0x0000001fff4c7819 */ /* 0x008fe400000114de */
[----:B------:R-:W-:Y:S01]  /*161a0*/  SHF.R.S32.HI R152, RZ, 0x1f, R223 ;  /* 0x0000001fff987819 */ /* 0x000fe200000114df */
[----:B------:R-:W-:Y:S01]  /*161b0*/  IMAD R9, R0, UR5, R9 ;  /* 0x0000000500097c24 */ /* 0x000fe2000f8e0209 */
[----:B------:R-:W-:Y:S01]  /*161c0*/  ULDC.64 UR4, c[0x0][0xb38] ;  /* 0x0002ce0000047ab9 */ /* 0x000fe20000000a00 */
[----:B------:R-:W-:Y:S01]  /*161d0*/  SHF.R.S32.HI R0, RZ, 0x1f, R3 ;  /* 0x0000001fff007819 */ /* 0x000fe20000011403 */
[----:B------:R-:W-:Y:S01]  /*161e0*/  IMAD.IADD R192, R191, 0x1, R192 ;  /* 0x00000001bfc07824 */ /* 0x000fe200078e02c0 */
[----:B------:R-:W-:Y:S01]  /*161f0*/  SHF.R.S32.HI R153, RZ, 0x1f, R224 ;  /* 0x0000001fff997819 */ /* 0x000fe200000114e0 */
[----:B------:R-:W-:Y:S01]  /*16200*/  IMAD.IADD R11, R11, 0x1, R9 ;  /* 0x000000010b0b7824 */ /* 0x000fe200078e0209 */
[----:B------:R-:W-:Y:S01]  /*16210*/  SHF.R.S32.HI R154, RZ, 0x1f, R225 ;  /* 0x0000001fff9a7819 */ /* 0x000fe200000114e1 */
[----:B------:R-:W-:Y:S01]  /*16220*/  IMAD.MOV.U32 R9, RZ, RZ, R12 ;  /* 0x000000ffff097224 */ /* 0x000fe200078e000c */
        /* <DEDUP_REMOVED lines=15> */
[----:B------:R-:W0:Y:S01]  /*16320*/  LDC R0, c[0x0][0xbe8] ;  /* 0x0002fa00ff007b82 */ /* 0x000e220000000800 */
[C---:B------:R-:W-:Y:S01]  /*16330*/  VIADD R165, R194.reuse, 0x90 ;  /* 0x00000090c2a57836 */ /* 0x040fe20000000000 */
[----:B------:R-:W-:Y:S01]  /*16340*/  SHF.R.S32.HI R163, RZ, 0x1f, R163 ;  /* 0x0000001fffa37819 */ /* 0x000fe200000114a3 */
[----:B------:R-:W-:Y:S01]  /*16350*/  IMAD.IADD R11, R11, 0x1, R3 ;  /* 0x000000010b0b7824 */ /* 0x000fe200078e0203 */
[----:B------:R-:W-:Y:S01]  /*16360*/  SHF.R.S32.HI R235, RZ, 0x1f, R194 ;  /* 0x0000001fffeb7819 */ /* 0x000fe200000114c2 */
[----:B------:R-:W-:Y:S01]  /*16370*/  VIADD R167, R194, 0x88 ;  /* 0x00000088c2a77836 */ /* 0x000fe20000000000 */
[----:B------:R-:W-:Y:S01]  /*16380*/  SHF.R.S32.HI R165, RZ, 0x1f, R165 ;  /* 0x0000001fffa57819 */ /* 0x000fe200000114a5 */
[----:B------:R-:W-:-:S03]  /*16390*/  IMAD.WIDE.U32 R10, R220, UR4, R10 ;  /* 0x00000004dc0a7c25 */ /* 0x000fc6000f8e000a */
[----:B------:R-:W-:Y:S01]  /*163a0*/  SHF.R.S32.HI R167, RZ, 0x1f, R167 ;  /* 0x0000001fffa77819 */ /* 0x000fe200000114a7 */
[----:B------:R-:W-:Y:S01]  /*163b0*/  IMAD R11, R220, UR5, R11 ;  /* 0x00000005dc0b7c24 */ /* 0x000fe2000f8e020b */
[----:B------:R-:W-:Y:S01]  /*163c0*/  ULDC.64 UR4, c[0x0][0xb30] ;  /* 0x0002cc0000047ab9 */ /* 0x000fe20000000a00 */
[C---:B------:R-:W-:Y:S02]  /*163d0*/  VIADD R169, R194.reuse, 0x80 ;  /* 0x00000080c2a97836 */ /* 0x040fe40000000000 */
[C---:B------:R-:W-:Y:S02]  /*163e0*/  VIADD R171, R194.reuse, 0x78 ;  /* 0x00000078c2ab7836 */ /* 0x040fe40000000000 */
        /* <DEDUP_REMOVED lines=20> */
[----:B------:R-:W0:Y:S01]  /*16530*/  @P0 LDC R13, c[0x0][0xbec] ;  /* 0x0002fb00ff0d0b82 */ /* 0x000e220000000800 */
[C---:B------:R-:W-:Y:S01]  /*16540*/  VIADD R212, R194.reuse, 0x20 ;  /* 0x00000020c2d47836 */ /* 0x040fe20000000000 */
[----:B------:R-:W-:Y:S01]  /*16550*/  SHF.R.S32.HI R206, RZ, 0x1f, R206 ;  /* 0x0000001fffce7819 */ /* 0x000fe200000114ce */
[C---:B------:R-:W-:Y:S01]  /*16560*/  VIADD R214, R194.reuse, 0x18 ;  /* 0x00000018c2d67836 */ /* 0x040fe20000000000 */
[----:B------:R-:W-:Y:S01]  /*16570*/  SHF.R.S32.HI R208, RZ, 0x1f, R208 ;  /* 0x0000001fffd07819 */ /* 0x000fe200000114d0 */
[C---:B------:R-:W-:Y:S01]  /*16580*/  VIADD R232, R194.reuse, 0x10 ;  /* 0x00000010c2e87836 */ /* 0x040fe20000000000 */
[----:B------:R-:W-:Y:S01]  /*16590*/  SHF.R.S32.HI R210, RZ, 0x1f, R210 ;  /* 0x0000001fffd27819 */ /* 0x000fe200000114d2 */
[C---:B------:R-:W-:Y:S01]  /*165a0*/  VIADD R234, R194.reuse, 0x8 ;  /* 0x00000008c2ea7836 */ /* 0x040fe20000000000 */
[----:B------:R-:W1:Y:S01]  /*165b0*/  @P0 LDC R3, c[0x0][0xbf0] ;  /* 0x0002fc00ff030b82 */ /* 0x000e620000000800 */
        /* <DEDUP_REMOVED lines=11> */
[----:B------:R-:W-:Y:S02]  /*16670*/  VIADD R176, R194, 0x60 ;  /* 0x00000060c2b07836 */ /* 0x000fe40000000000 */
[----:B0-----:R-:W-:-:S04]  /*16680*/  @P0 IMAD.HI.U32 R13, R12, R13, RZ ;  /* 0x0000000d0c0d0227 */ /* 0x001fc800078e00ff */
[C---:B------:R-:W-:Y:S02]  /*16690*/  VIADD R178, R194.reuse, 0x58 ;  /* 0x00000058c2b27836 */ /* 0x040fe40000000000 */
[C---:B------:R-:W-:Y:S01]  /*166a0*/  VIADD R180, R194.reuse, 0x50 ;  /* 0x00000050c2b47836 */ /* 0x040fe20000000000 */
[----:B-1----:R-:W-:Y:S01]  /*166b0*/  @P0 SHF.R.U32.HI R9, RZ, R3, R13 ;  /* 0x00000003ff090219 */ /* 0x002fe2000001160d */
[C---:B------:R-:W-:Y:S02]  /*166c0*/  VIADD R182, R194.reuse, 0x48 ;  /* 0x00000048c2b67836 */ /* 0x040fe40000000000 */
[----:B------:R-:W-:Y:S02]  /*166d0*/  VIADD R190, R194, 0x40 ;  /* 0x00000040c2be7836 */ /* 0x000fe40000000000 */
[----:B------:R-:W-:Y:S02]  /*166e0*/  IMAD.MOV R3, RZ, RZ, -R9 ;  /* 0x000000ffff037224 */ /* 0x000fe400078e0a09 */
[----:B------:R-:W-:-:S04]  /*166f0*/  IMAD.WIDE.U32 R10, R9, UR4, R10 ;  /* 0x00000004090a7c25 */ /* 0x000fc8000f8e000a */
[----:B------:R-:W-:Y:S02]  /*16700*/  IMAD R3, R0, R3, R12 ;  /* 0x0000000300037224 */ /* 0x000fe400078e020c */
[----:B------:R-:W-:Y:S01]  /*16710*/  IMAD R0, R8, R0, RZ ;  /* 0x0000000008007224 */ /* 0x000fe200078e02ff */
[----:B------:R-:W-:Y:S01]  /*16720*/  SHF.R.S32.HI R8, RZ, 0x1f, R9 ;  /* 0x0000001fff087819 */ /* 0x000fe20000011409 */
[C---:B------:R-:W-:Y:S02]  /*16730*/  VIADD R205, R194.reuse, 0x38 ;  /* 0x00000038c2cd7836 */ /* 0x040fe40000000000 */
[----:B------:R-:W-:Y:S02]  /*16740*/  VIADD R207, R194, 0x30 ;  /* 0x00000030c2cf7836 */ /* 0x000fe40000000000 */
[----:B------:R-:W-:Y:S02]  /*16750*/  IMAD R8, R8, UR4, RZ ;  /* 0x0000000408087c24 */ /* 0x000fe4000f8e02ff */
[----:B------:R-:W-:-:S02]  /*16760*/  VIADD R209, R194, 0x28 ;  /* 0x00000028c2d17836 */ /* 0x000fc40000000000 */
[----:B------:R-:W-:Y:S01]  /*16770*/  IMAD R9, R9, UR5, R8 ;  /* 0x0000000509097c24 */ /* 0x000fe2000f8e0208 */
[----:B------:R-:W-:Y:S01]  /*16780*/  SHF.R.S32.HI R8, RZ, 0x1f, R3 ;  /* 0x0000001fff087819 */ /* 0x000fe20000011403 */
[----:B------:R-:W-:Y:S01]  /*16790*/  ULDC.64 UR4, c[0x0][0xb28] ;  /* 0x0002ca0000047ab9 */ /* 0x000fe20000000a00 */
[----:B------:R-:W-:Y:S02]  /*167a0*/  VIADD R211, R194, 0x20 ;  /* 0x00000020c2d37836 */ /* 0x000fe40000000000 */
[----:B------:R-:W-:Y:S02]  /*167b0*/  IMAD.IADD R11, R11, 0x1, R9 ;  /* 0x000000010b0b7824 */ /* 0x000fe400078e0209 */
[----:B------:R-:W-:Y:S02]  /*167c0*/  IMAD R8, R8, UR4, RZ ;  /* 0x0000000408087c24 */ /* 0x000fe4000f8e02ff */
[----:B------:R-:W-:-:S04]  /*167d0*/  IMAD.WIDE.U32 R10, R3, UR4, R10 ;  /* 0x00000004030a7c25 */ /* 0x000fc8000f8e000a */
[----:B------:R-:W-:Y:S01]  /*167e0*/  IMAD R8, R3, UR5, R8 ;  /* 0x0000000503087c24 */ /* 0x000fe2000f8e0208 */
[----:B------:R-:W-:Y:S01]  /*167f0*/  ULDC.64 UR4, c[0x0][0xb00] ;  /* 0x0002c00000047ab9 */ /* 0x000fe20000000a00 */
[----:B------:R-:W-:Y:S01]  /*16800*/  VIADD R213, R194, 0x18 ;  /* 0x00000018c2d57836 */ /* 0x000fe20000000000 */
[----:B------:R-:W-:Y:S01]  /*16810*/  LEA R3, P0, R10, UR4, 0x2 ;  /* 0x000000040a037c11 */ /* 0x000fe2000f8010ff */
[----:B------:R-:W-:Y:S02]  /*16820*/  IMAD.IADD R9, R11, 0x1, R8 ;  /* 0x000000010b097824 */ /* 0x000fe400078e0208 */
[----:B------:R-:W-:Y:S02]  /*16830*/  VIADD R8, R2, 0x28c20 ;  /* 0x00028c2002087836 */ /* 0x000fe40000000000 */
[----:B------:R0:W1:Y:S01]  /*16840*/  SHFL.IDX PT, R20, R3, RZ, 0x1c1f ;  /* 0x001c1fff03147589 */ /* 0x00006200000e0000 */
[----:B------:R-:W-:Y:S01]  /*16850*/  LEA.HI.X R14, R10, UR5, R9, 0x2, P0 ;  /* 0x000000050a0e7c11 */ /* 0x000fe200080f1409 */
[----:B------:R-:W-:Y:S01]  /*16860*/  VIADD R231, R194, 0x10 ;  /* 0x00000010c2e77836 */ /* 0x000fe20000000000 */
[----:B------:R-:W-:Y:S01]  /*16870*/  ISETP.GE.AND P0, PT, R192, R0, PT ;  /* 0x00000000c000720c */ /* 0x000fe20003f06270 */
[----:B------:R-:W-:Y:S01]  /*16880*/  VIADD R233, R194, 0x8 ;  /* 0x00000008c2e97836 */ /* 0x000fe20000000000 */
[----:B------:R-:W-:Y:S01]  /*16890*/  PRMT R8, RZ, 0x654, R8 ;  /* 0x00000654ff087816 */ /* 0x000fe20000000008 */
[----:B------:R0:W3:Y:S03]  /*168a0*/  SHFL.IDX PT, R15, R14, RZ, 0x1c1f ;  /* 0x001c1fff0e0f7589 */ /* 0x0000e600000e0000 */
[----:B------:R0:W-:Y:S07]  /*168b0*/  SYNCS.ARRIVE.TRANS64.RED.A1T0 RZ, [R8+URZ], RZ ;  /* 0x000000ff08ff79a7 */ /* 0x0001ee000810043f */
[----:B------:R-:W-:Y:S05]  /*168c0*/  @P0 BRA `(.L_x_5797) ;  /* 0x0000000800040947 */ /* 0x000fea0003800000 */
[----:B------:R-:W-:Y:S02]  /*168d0*/  ULDC UR4, c[0x0][0xac8] ;  /* 0x0002b20000047ab9 */ /* 0x000fe40000000800 */
[----:B------:R-:W-:Y:S02]  /*168e0*/  ISETP.GE.AND P0, PT, R194, UR4, PT ;  /* 0x00000004c2007c0c */ /* 0x000fe4000bf06270 */
[----:B------:R-:W-:Y:S02]  /*168f0*/  ISETP.GE.AND P4, PT, R176, UR4, PT ;  /* 0x00000004b0007c0c */ /* 0x000fe4000bf86270 */
[----:B------:R-:W-:-:S09]  /*16900*/  ISETP.GE.AND P5, PT, R174, UR4, PT ;  /* 0x00000004ae007c0c */ /* 0x000fd2000bfa6270 */
[----:B01----:R-:W-:-:S04]  /*16910*/  @!P0 LEA R8, P1, R194, R20, 0x2 ;  /* 0x00000014c2088211 */ /* 0x003fc800078210ff */
[----:B---3--:R-:W-:Y:S02]  /*16920*/  @!P0 LEA.HI.X R9, R194, R15, R235, 0x2, P1 ;  /* 0x0000000fc2098211 */ /* 0x008fe400008f14eb */
        /* <DEDUP_REMOVED lines=31> */
[----:B------:R-:W-:-:S09]  /*16b20*/  ISETP.GE.AND P0, PT, R182, UR4, PT ;  /* 0x00000004b6007c0c */ /* 0x000fd2000bf06270 */
[-C--:B------:R-:W-:Y:S02]  /*16b30*/  @!P1 LEA R10, P6, R180, R20.reuse, 0x2 ;  /* 0x00000014b40a9211 */ /* 0x080fe400078c10ff */
[----:B0-----:R-:W-:Y:S02]  /*16b40*/  @!P2 LEA R8, P3, R190, R20, 0x2 ;  /* 0x00000014be08a211 */ /* 0x001fe400078610ff */
[-C--:B------:R-:W-:Y:S02]  /*16b50*/  @!P1 LEA.HI.X R11, R180, R15.reuse, R181, 0x2, P6 ;  /* 0x0000000fb40b9211 */ /* 0x080fe400030f14b5 */
[----:B------:R-:W-:Y:S02]  /*16b60*/  @!P2 LEA.HI.X R9, R190, R15, R202, 0x2, P3 ;  /* 0x0000000fbe09a211 */ /* 0x000fe400018f14ca */
[----:B------:R-:W-:-:S03]  /*16b70*/  ISETP.GE.AND P3, PT, R178, UR4, PT ;  /* 0x00000004b2007c0c */ /* 0x000fc6000bf66270 */
        /* <DEDUP_REMOVED lines=10> */
[----:B------:R-:W-:Y:S02]  /*16c20*/  @!P5 LEA R12, P6, R174, R20, 0x2 ;  /* 0x00000014ae0cd211 */ /* 0x000fe400078c10ff */
[-C--:B------:R-:W-:Y:S01]  /*16c30*/  @!P4 LEA.HI.X R11, R176, R15.reuse, R177, 0x2, P2 ;  /* 0x0000000fb00bc211 */ /* 0x080fe200010f14b1 */
[----:B------:R0:W-:Y:S01]  /*16c40*/  @!P3 ST.E.64 desc[UR42][R8.64], R68 ;  /* 0x000000440800b985 */ /* 0x0001e2000c101b2a */
[----:B------:R-:W-:-:S02]  /*16c50*/  @!P5 LEA.HI.X R13, R174, R15, R175, 0x2, P6 ;  /* 0x0000000fae0dd211 */ /* 0x000fc400030f14af */
[----:B------:R-:W-:Y:S01]  /*16c60*/  ISETP.GE.AND P2, PT, R168, UR4, PT ;  /* 0x00000004a8007c0c */ /* 0x000fe2000bf46270 */
[----:B------:R1:W-:Y:S01]  /*16c70*/  @!P4 ST.E.64 desc[UR42][R10.64], R72 ;  /* 0x000000480a00c985 */ /* 0x0003e2000c101b2a */
[----:B------:R-:W-:-:S03]  /*16c80*/  ISETP.GE.AND P3, PT, R166, UR4, PT ;  /* 0x00000004a6007c0c */ /* 0x000fc6000bf66270 */
[----:B------:R3:W-:Y:S01]  /*16c90*/  @!P5 ST.E.64 desc[UR42][R12.64], R6 ;  /* 0x000000060c00d985 */ /* 0x0007e2000c101b2a */
[----:B0-----:R-:W-:-:S07]  /*16ca0*/  @!P1 LEA R8, P5, R170, R20, 0x2 ;  /* 0x00000014aa089211 */ /* 0x001fce00078a10ff */
[-C--:B-1----:R-:W-:Y:S02]  /*16cb0*/  @!P2 LEA R10, P6, R168, R20.reuse, 0x2 ;  /* 0x00000014a80aa211 */ /* 0x082fe400078c10ff */
[-C--:B------:R-:W-:Y:S02]  /*16cc0*/  @!P1 LEA.HI.X R9, R170, R15.reuse, R171, 0x2, P5 ;  /* 0x0000000faa099211 */ /* 0x080fe400028f14ab */
[----:B---3--:R-:W-:Y:S02]  /*16cd0*/  @!P0 LEA R6, P4, R172, R20, 0x2 ;  /* 0x00000014ac068211 */ /* 0x008fe400078810ff */
[----:B------:R-:W-:Y:S02]  /*16ce0*/  ISETP.GE.AND P5, PT, R162, UR4, PT ;  /* 0x00000004a2007c0c */ /* 0x000fe4000bfa6270 */
[----:B------:R-:W-:Y:S02]  /*16cf0*/  @!P0 LEA.HI.X R7, R172, R15, R173, 0x2, P4 ;  /* 0x0000000fac078211 */ /* 0x000fe400020f14ad */
[----:B------:R-:W-:-:S02]  /*16d00*/  ISETP.GE.AND P4, PT, R164, UR4, PT ;  /* 0x00000004a4007c0c */ /* 0x000fc4000bf86270 */
[----:B------:R-:W-:Y:S01]  /*16d10*/  @!P2 LEA.HI.X R11, R168, R15, R169, 0x2, P6 ;  /* 0x0000000fa80ba211 */ /* 0x000fe200030f14a9 */
[----:B------:R0:W-:Y:S04]  /*16d20*/  @!P0 ST.E.64 desc[UR42][R6.64], R80 ;  /* 0x0000005006008985 */ /* 0x0001e8000c101b2a */
        /* <DEDUP_REMOVED lines=10> */
[----:B---3--:R-:W-:-:S03]  /*16dd0*/  @!P5 LEA R10, P6, R162, R20, 0x2 ;  /* 0x00000014a20ad211 */ /* 0x008fc600078c10ff */
[----:B------:R1:W-:Y:S01]  /*16de0*/  @!P4 ST.E.64 desc[UR42][R8.64], R96 ;  /* 0x000000600800c985 */ /* 0x0003e2000c101b2a */
[----:B------:R-:W-:Y:S02]  /*16df0*/  @!P5 LEA.HI.X R11, R162, R15, R163, 0x2, P6 ;  /* 0x0000000fa20bd211 */ /* 0x000fe400030f14a3 */
[----:B------:R-:W-:-:S03]  /*16e00*/  ISETP.GE.AND P4, PT, R228, UR4, PT ;  /* 0x00000004e4007c0c */ /* 0x000fc6000bf86270 */
[----:B------:R3:W-:Y:S01]  /*16e10*/  @!P5 ST.E.64 desc[UR42][R10.64], R100 ;  /* 0x000000640a00d985 */ /* 0x0007e2000c101b2a */
[----:B------:R-:W-:Y:S02]  /*16e20*/  ISETP.GE.AND P5, PT, R229, UR4, PT ;  /* 0x00000004e5007c0c */ /* 0x000fe4000bfa6270 */
[CC--:B0-----:R-:W-:Y:S02]  /*16e30*/  @!P2 LEA R6, P6, R237.reuse, R20.reuse, 0x2 ;  /* 0x00000014ed06a211 */ /* 0x0c1fe400078c10ff */
[CC--:B-1----:R-:W-:Y:S02]  /*16e40*/  @!P1 LEA R8, P3, R236.reuse, R20.reuse, 0x2 ;  /* 0x00000014ec089211 */ /* 0x0c2fe400078610ff */
[-C--:B------:R-:W-:Y:S02]  /*16e50*/  @!P2 LEA.HI.X R7, R237, R15.reuse, R161, 0x2, P6 ;  /* 0x0000000fed07a211 */ /* 0x080fe400030f14a1 */
[----:B------:R-:W-:Y:S02]  /*16e60*/  @!P1 LEA.HI.X R9, R236, R15, R160, 0x2, P3 ;  /* 0x0000000fec099211 */ /* 0x000fe400018f14a0 */
[----:B---3--:R-:W-:Y:S01]  /*16e70*/  @!P0 LEA R10, P6, R230, R20, 0x2 ;  /* 0x00000014e60a8211 */ /* 0x008fe200078c10ff */
[----:B------:R0:W-:Y:S01]  /*16e80*/  @!P2 ST.E.64 desc[UR42][R6.64], R104 ;  /* 0x000000680600a985 */ /* 0x0001e2000c101b2a */
[----:B------:R-:W-:-:S02]  /*16e90*/  ISETP.GE.AND P3, PT, R227, UR4, PT ;  /* 0x00000004e3007c0c */ /* 0x000fc4000bf66270 */
[----:B------:R-:W-:Y:S01]  /*16ea0*/  @!P0 LEA.HI.X R11, R230, R15, R159, 0x2, P6 ;  /* 0x0000000fe60b8211 */ /* 0x000fe200030f149f */
[----:B------:R1:W-:Y:S04]  /*16eb0*/  @!P1 ST.E.64 desc[UR42][R8.64], R108 ;  /* 0x0000006c08009985 */ /* 0x0003e8000c101b2a */
[----:B------:R3:W-:Y:S01]  /*16ec0*/  @!P0 ST.E.64 desc[UR42][R10.64], R112 ;  /* 0x000000700a008985 */ /* 0x0007e2000c101b2a */
[----:B------:R-:W-:Y:S02]  /*16ed0*/  ISETP.GE.AND P0, PT, R226, UR4, PT ;  /* 0x00000004e2007c0c */ /* 0x000fe4000bf06270 */
[-C--:B0-----:R-:W-:Y:S02]  /*16ee0*/  @!P5 LEA R6, P1, R229, R20.reuse, 0x2 ;  /* 0x00000014e506d211 */ /* 0x081fe400078210ff */
[----:B-1----:R-:W-:-:S02]  /*16ef0*/  @!P4 LEA R8, P2, R228, R20, 0x2 ;  /* 0x00000014e408c211 */ /* 0x002fc400078410ff */
[-C--:B------:R-:W-:Y:S02]  /*16f00*/  @!P5 LEA.HI.X R7, R229, R15.reuse, R158, 0x2, P1 ;  /* 0x0000000fe507d211 */ /* 0x080fe400008f149e */
[----:B---3--:R-:W-:Y:S02]  /*16f10*/  @!P3 LEA R10, P6, R227, R20, 0x2 ;  /* 0x00000014e30ab211 */ /* 0x008fe400078c10ff */
[----:B------:R-:W-:Y:S01]  /*16f20*/  ISETP.GE.AND P1, PT, R225, UR4, PT ;  /* 0x00000004e1007c0c */ /* 0x000fe2000bf26270 */
[----:B------:R0:W-:Y:S01]  /*16f30*/  @!P5 ST.E.64 desc[UR42][R6.64], R116 ;  /* 0x000000740600d985 */ /* 0x0001e2000c101b2a */
[-C--:B------:R-:W-:Y:S02]  /*16f40*/  @!P4 LEA.HI.X R9, R228, R15.reuse, R157, 0x2, P2 ;  /* 0x0000000fe409c211 */ /* 0x080fe400010f149d */
        /* <DEDUP_REMOVED lines=12> */
[----:B---3--:R-:W-:-:S03]  /*17010*/  @!P3 LEA R10, P6, R223, R20, 0x2 ;  /* 0x00000014df0ab211 */ /* 0x008fc600078c10ff */
        /* <DEDUP_REMOVED lines=12> */
.L_x_5797:
[----:B------:R-:W-:Y:S05]  /*170e0*/  BSYNC B1 ;  /* 0x0000000000017941 */ /* 0x000fea0003800000 */
.L_x_5796:
[----:B----4-:R-:W-:Y:S01]  /*170f0*/  VIADD R7, R192, 0x8 ;  /* 0x00000008c0077836 */ /* 0x010fe20000000000 */
[----:B------:R4:W1:Y:S04]  /*17100*/  SHFL.IDX PT, R23, R14, 0x1, 0x1c1f ;  /* 0x003c1f000e177f89 */ /* 0x00086800000e0000 */
[----:B------:R-:W-:Y:S01]  /*17110*/  ISETP.GE.AND P0, PT, R7, R0, PT ;  /* 0x000000000700720c */ /* 0x000fe20003f06270 */
[----:B0-----:R-:W0:-:S12]  /*17120*/  SHFL.IDX PT, R3, R3, 0x1, 0x1c1f ;  /* 0x003c1f0003037f89 */ /* 0x001e1800000e0000 */
[----:B----4-:R-:W-:Y:S05]  /*17130*/  @P0 BRA `(.L_x_5795) ;  /* 0x0000001400d40947 */ /* 0x010fea0003800000 */
[----:B------:R-:W-:Y:S02]  /*17140*/  ULDC UR4, c[0x0][0xac8] ;  /* 0x0002b20000047ab9 */ /* 0x000fe40000000800 */
[----:B------:R-:W-:Y:S02]  /*17150*/  ISETP.GE.AND P4, PT, R194, UR4, PT ;  /* 0x00000004c2007c0c */ /* 0x000fe4000bf86270 */
[----:B------:R-:W-:Y:S02]  /*17160*/  ISETP.GE.AND P2, PT, R233, UR4, PT ;  /* 0x00000004e9007c0c */ /* 0x000fe4000bf46270 */
[----:B------:R-:W-:Y:S02]  /*17170*/  ISETP.GE.AND P1, PT, R231, UR4, PT ;  /* 0x00000004e7007c0c */ /* 0x000fe4000bf26270 */
[----:B------:R-:W-:-:S07]  /*17180*/  ISETP.GE.AND P0, PT, R213, UR4, PT ;  /* 0x00000004d5007c0c */ /* 0x000fce000bf06270 */
[----:B0-----:R-:W-:-:S04]  /*17190*/  @!P4 LEA R6, P3, R194, R3, 0x2 ;  /* 0x00000003c206c211 */ /* 0x001fc800078610ff */
[----:B-1----:R-:W-:Y:S02]  /*171a0*/  @!P4 LEA.HI.X R7, R194, R23, R235, 0x2, P3 ;  /* 0x00000017c207c211 */ /* 0x002fe400018f14eb */
        /* <DEDUP_REMOVED lines=14> */
[-C--:B0-----:R-:W-:Y:S02]  /*17290*/  @!P3 LEA R6, P1, R211, R3.reuse, 0x2 ;  /* 0x00000003d306b211 */ /* 0x081fe400078210ff */
        /* <DEDUP_REMOVED lines=45> */
[-C--:B------:R-:W-:Y:S02]  /*17570*/  @!P5 LEA R12, P6, R168, R3.reuse, 0x2 ;  /* 0x00000003a80cd211 */ /* 0x080fe400078c10ff */
[----:B------:R-:W-:Y:S01]  /*17580*/  @!P4 LEA R14, P0, R166, R3, 0x2 ;  /* 0x00000003a60ec211 */ /* 0x000fe200078010ff */
[----:B------:R4:W-:Y:S01]  /*17590*/  @!P2 ST.E.64 desc[UR42][R10.64], R86 ;  /* 0x000000560a00a985 */ /* 0x0009e2000c101b2a */
[----:B------:R-:W-:Y:S02]  /*175a0*/  ISETP.GE.AND P2, PT, R162, UR4, PT ;  /* 0x00000004a2007c0c */ /* 0x000fe4000bf46270 */
[----:B------:R-:W-:Y:S02]  /*175b0*/  ISETP.GE.AND P1, PT, R237, UR4, PT ;  /* 0x00000004ed007c0c */ /* 0x000fe4000bf26270 */
[----:B---3--:R-:W-:-:S02]  /*175c0*/  @!P4 LEA.HI.X R15, R166, R23, R167, 0x2, P0 ;  /* 0x00000017a60fc211 */ /* 0x008fc400000f14a7 */
[----:B------:R-:W-:Y:S02]  /*175d0*/  @!P5 LEA.HI.X R13, R168, R23, R169, 0x2, P6 ;  /* 0x00000017a80dd211 */ /* 0x000fe400030f14a9 */
[----:B------:R-:W-:Y:S02]  /*175e0*/  ISETP.GE.AND P0, PT, R236, UR4, PT ;  /* 0x00000004ec007c0c */ /* 0x000fe4000bf06270 */
[----:B------:R-:W-:Y:S01]  /*175f0*/  @!P3 LEA R20, P6, R164, R3, 0x2 ;  /* 0x00000003a414b211 */ /* 0x000fe200078c10ff */
[----:B------:R3:W-:Y:S01]  /*17600*/  @!P5 ST.E.64 desc[UR42][R12.64], R90 ;  /* 0x0000005a0c00d985 */ /* 0x0007e2000c101b2a */
[----:B------:R-:W-:Y:S02]  /*17610*/  ISETP.GE.AND P5, PT, R230, UR4, PT ;  /* 0x00000004e6007c0c */ /* 0x000fe4000bfa6270 */
[----:B------:R-:W-:Y:S01]  /*17620*/  @!P3 LEA.HI.X R21, R164, R23, R165, 0x2, P6 ;  /* 0x00000017a415b211 */ /* 0x000fe200030f14a5 */
[----:B------:R5:W-:Y:S01]  /*17630*/  @!P4 ST.E.64 desc[UR42][R14.64], R94 ;  /* 0x0000005e0e00c985 */ /* 0x000be2000c101b2a */
[----:B0-----:R-:W-:-:S02]  /*17640*/  @!P2 LEA R4, P6, R162, R3, 0x2 ;  /* 0x00000003a204a211 */ /* 0x001fc400078c10ff */
[----:B------:R-:W-:Y:S01]  /*17650*/  ISETP.GE.AND P4, PT, R229, UR4, PT ;  /* 0x00000004e5007c0c */ /* 0x000fe2000bf86270 */
[----:B------:R-:W-:Y:S01]  /*17660*/  @!P3 ST.E.64 desc[UR42][R20.64], R98 ;  /* 0x000000621400b985 */ /* 0x000fe2000c101b2a */
[C---:B------:R-:W-:Y:S02]  /*17670*/  @!P1 LEA R6, P3, R237.reuse, R3, 0x2 ;  /* 0x00000003ed069211 */ /* 0x040fe400078610ff */
[----:B------:R-:W-:Y:S02]  /*17680*/  @!P2 LEA.HI.X R5, R162, R23, R163, 0x2, P6 ;  /* 0x00000017a205a211 */ /* 0x000fe400030f14a3 */
[----:B-1----:R-:W-:Y:S02]  /*17690*/  @!P0 LEA R8, P6, R236, R3, 0x2 ;  /* 0x00000003ec088211 */ /* 0x002fe400078c10ff */
[----:B------:R-:W-:Y:S01]  /*176a0*/  @!P1 LEA.HI.X R7, R237, R23, R161, 0x2, P3 ;  /* 0x00000017ed079211 */ /* 0x000fe200018f14a1 */
[----:B------:R0:W-:Y:S01]  /*176b0*/  @!P2 ST.E.64 desc[UR42][R4.64], R102 ;  /* 0x000000660400a985 */ /* 0x0001e2000c101b2a */
[----:B------:R-:W-:-:S02]  /*176c0*/  ISETP.GE.AND P3, PT, R228, UR4, PT ;  /* 0x00000004e4007c0c */ /* 0x000fc4000bf66270 */
[----:B------:R-:W-:Y:S01]  /*176d0*/  @!P0 LEA.HI.X R9, R236, R23, R160, 0x2, P6 ;  /* 0x00000017ec098211 */ /* 0x000fe200030f14a0 */
[----:B------:R1:W-:Y:S01]  /*176e0*/  @!P1 ST.E.64 desc[UR42][R6.64], R106 ;  /* 0x0000006a06009985 */ /* 0x0003e2000c101b2a */
[CC--:B----4-:R-:W-:Y:S02]  /*176f0*/  @!P5 LEA R10, P1, R230.reuse, R3.reuse, 0x2 ;  /* 0x00000003e60ad211 */ /* 0x0d0fe400078210ff */
[----:B---3--:R-:W-:Y:S01]  /*17700*/  @!P4 LEA R12, P2, R229, R3, 0x2 ;  /* 0x00000003e50cc211 */ /* 0x008fe200078410ff */
[----:B------:R3:W-:Y:S01]  /*17710*/  @!P0 ST.E.64 desc[UR42][R8.64], R110 ;  /* 0x0000006e08008985 */ /* 0x0007e2000c101b2a */
[----:B------:R-:W-:Y:S02]  /*17720*/  ISETP.GE.AND P0, PT, R227, UR4, PT ;  /* 0x00000004e3007c0c */ /* 0x000fe4000bf06270 */
[----:B------:R-:W-:Y:S02]  /*17730*/  @!P5 LEA.HI.X R11, R230, R23, R159, 0x2, P1 ;  /* 0x00000017e60bd211 */ /* 0x000fe400008f149f */
[----:B------:R-:W-:-:S02]  /*17740*/  ISETP.GE.AND P1, PT, R226, UR4, PT ;  /* 0x00000004e2007c0c */ /* 0x000fc4000bf26270 */
[C---:B-----5:R-:W-:Y:S01]  /*17750*/  @!P3 LEA R14, P6, R228.reuse, R3, 0x2 ;  /* 0x00000003e40eb211 */ /* 0x060fe200078c10ff */
[----:B------:R4:W-:Y:S01]  /*17760*/  @!P5 ST.E.64 desc[UR42][R10.64], R114 ;  /* 0x000000720a00d985 */ /* 0x0009e2000c101b2a */
[-C--:B------:R-:W-:Y:S02]  /*17770*/  @!P4 LEA.HI.X R13, R229, R23.reuse, R158, 0x2, P2 ;  /* 0x00000017e50dc211 */ /* 0x080fe400010f149e */
[----:B------:R-:W-:Y:S02]  /*17780*/  @!P3 LEA.HI.X R15, R228, R23, R157, 0x2, P6 ;  /* 0x00000017e40fb211 */ /* 0x000fe400030f149d */
[----:B------:R-:W-:Y:S01]  /*17790*/  ISETP.GE.AND P2, PT, R223, UR4, PT ;  /* 0x00000004df007c0c */ /* 0x000fe2000bf46270 */
[----:B------:R5:W-:Y:S01]  /*177a0*/  @!P4 ST.E.64 desc[UR42][R12.64], R118 ;  /* 0x000000760c00c985 */ /* 0x000be2000c101b2a */
[----:B------:R-:W-:Y:S02]  /*177b0*/  ISETP.GE.AND P4, PT, R225, UR4, PT ;  /* 0x00000004e1007c0c */ /* 0x000fe4000bf86270 */
[----:B0-----:R-:W-:Y:S01]  /*177c0*/  @!P0 LEA R4, P5, R227, R3, 0x2 ;  /* 0x00000003e3048211 */ /* 0x001fe200078a10ff */
[----:B------:R0:W-:Y:S01]  /*177d0*/  @!P3 ST.E.64 desc[UR42][R14.64], R122 ;  /* 0x0000007a0e00b985 */ /* 0x0001e2000c101b2a */
[----:B------:R-:W-:-:S02]  /*177e0*/  ISETP.GE.AND P3, PT, R224, UR4, PT ;  /* 0x00000004e0007c0c */ /* 0x000fc4000bf66270 */
[----:B------:R-:W-:Y:S02]  /*177f0*/  @!P0 LEA.HI.X R5, R227, R23, R156, 0x2, P5 ;  /* 0x00000017e3058211 */ /* 0x000fe400028f149c */
[----:B------:R-:W-:Y:S02]  /*17800*/  ISETP.GE.AND P5, PT, R222, UR4, PT ;  /* 0x00000004de007c0c */ /* 0x000fe4000bfa6270 */
[CC--:B-1----:R-:W-:Y:S01]  /*17810*/  @!P1 LEA R6, P6, R226.reuse, R3.reuse, 0x2 ;  /* 0x00000003e2069211 */ /* 0x0c2fe200078c10ff */
[----:B------:R1:W-:Y:S02]  /*17820*/  @!P0 ST.E.64 desc[UR42][R4.64], R126 ;  /* 0x0000007e04008985 */ /* 0x0003e4000c101b2a */
[----:B---3--:R-:W-:Y:S02]  /*17830*/  @!P4 LEA R8, P0, R225, R3, 0x2 ;  /* 0x00000003e108c211 */ /* 0x008fe400078010ff */
[----:B------:R-:W-:Y:S02]  /*17840*/  @!P1 LEA.HI.X R7, R226, R23, R155, 0x2, P6 ;  /* 0x00000017e2079211 */ /* 0x000fe400030f149b */
[----:B----4-:R-:W-:-:S02]  /*17850*/  @!P3 LEA R10, P6, R224, R3, 0x2 ;  /* 0x00000003e00ab211 */ /* 0x010fc400078c10ff */
[----:B------:R-:W-:Y:S01]  /*17860*/  @!P4 LEA.HI.X R9, R225, R23, R154, 0x2, P0 ;  /* 0x00000017e109c211 */ /* 0x000fe200000f149a */
[----:B------:R1:W-:Y:S01]  /*17870*/  @!P1 ST.E.64 desc[UR42][R6.64], R130 ;  /* 0x0000008206009985 */ /* 0x0003e2000c101b2a */
[CC--:B-----5:R-:W-:Y:S02]  /*17880*/  @!P2 LEA R12, P1, R223.reuse, R3.reuse, 0x2 ;  /* 0x00000003df0ca211 */ /* 0x0e0fe400078210ff */
[----:B0-----:R-:W-:Y:S01]  /*17890*/  @!P5 LEA R14, P0, R222, R3, 0x2 ;  /* 0x00000003de0ed211 */ /* 0x001fe200078010ff */
        /* <DEDUP_REMOVED lines=9> */
[----:B-1----:R-:W-:-:S04]  /*17930*/  LEA R4, P0, R221, R3, 0x2 ;  /* 0x00000003dd047211 */ /* 0x002fc800078010ff */
[----:B------:R-:W-:-:S05]  /*17940*/  LEA.HI.X R5, R221, R23, R22, 0x2, P0 ;  /* 0x00000017dd057211 */ /* 0x000fca00000f1416 */
[----:B------:R0:W-:Y:S01]  /*17950*/  ST.E.64 desc[UR42][R4.64], R150 ;  /* 0x0000009604007985 */ /* 0x0001e2000c101b2a */
[----:B------:R-:W-:Y:S05]  /*17960*/  BRA `(.L_x_5795) ;  /* 0x0000000c00c87947 */ /* 0x000fea0003800000 */
.L_x_5789:
[----:B------:R-:W-:Y:S01]  /*17970*/  ULDC.64 UR4, c[0x0][0xc08] ;  /* 0x0003020000047ab9 */ /* 0x000fe20000000a00 */
[----:B------:R-:W4:Y:S01]  /*17980*/  LDC.64 R4, c[0x0][0xc00] ;  /* 0x00030000ff047b82 */ /* 0x000f220000000a00 */
[----:B------:R-:W-:Y:S01]  /*17990*/  ISETP.NE.U32.AND P0, PT, RZ, UR4, PT ;  /* 0x00000004ff007c0c */ /* 0x000fe2000bf05070 */
[----:B------:R-:W-:-:S03]  /*179a0*/  IMAD.MOV.U32 R3, RZ, RZ, RZ ;  /* 0x000000ffff037224 */ /* 0x000fc600078e00ff */
[----:B------:R-:W-:Y:S01]  /*179b0*/  ISETP.NE.AND.EX P1, PT, RZ, UR5, PT, P0 ;  /* 0x00000005ff007c0c */ /* 0x000fe2000bf25300 */
[----:B------:R-:W-:Y:S02]  /*179c0*/  ULDC.64 UR4, c[0x0][0xc00] ;  /* 0x0003000000047ab9 */ /* 0x000fe40000000a00 */
[----:B------:R-:W-:-:S04]  /*179d0*/  ISETP.NE.U32.AND P0, PT, RZ, UR4, PT ;  /* 0x00000004ff007c0c */ /* 0x000fc8000bf05070 */
[----:B------:R-:W-:-:S06]  /*179e0*/  ISETP.NE.AND.EX P0, PT, RZ, UR5, PT, P0 ;  /* 0x00000005ff007c0c */ /* 0x000fcc000bf05300 */
[----:B------:R-:W0:Y:S01]  /*179f0*/  @P1 LDC.64 R6, c[0x0][0xc08] ;  /* 0x00030200ff061b82 */ /* 0x000e220000000a00 */
[----:B------:R-:W-:Y:S02]  /*17a00*/  ULDC UR4, c[0x0][0xa88] ;  /* 0x0002a20000047ab9 */ /* 0x000fe40000000800 */
[----:B------:R-:W-:Y:S02]  /*17a10*/  IMAD.U32 R0, RZ, RZ, UR4 ;  /* 0x00000004ff007e24 */ /* 0x000fe4000f8e00ff */
[----:B----4-:R-:W-:-:S05]  /*17a20*/  IMAD.WIDE R4, R214, 0x4, R4 ;  /* 0x00000004d6047825 */ /* 0x010fca00078e0204 */
[----:B------:R4:W5:Y:S01]  /*17a30*/  @P0 LDG.E R3, desc[UR42][R4.64] ;  /* 0x0000002a04030981 */ /* 0x000962000c1e1900 */
[----:B0-----:R-:W-:-:S05]  /*17a40*/  @P1 IMAD.WIDE R6, R214, 0x4, R6 ;  /* 0x00000004d6061825 */ /* 0x001fca00078e0206 */
[----:B------:R4:W5:Y:S01]  /*17a50*/  @P1 LDG.E R0, desc[UR42][R6.64] ;  /* 0x0000002a06001981 */ /* 0x000962000c1e1900 */
[----:B------:R-:W-:Y:S02]  /*17a60*/  ISETP.NE.AND P2, PT, R205, RZ, PT ;  /* 0x000000ffcd00720c */ /* 0x000fe40003f45270 */
[----:B------:R-:W-:Y:S01]  /*17a70*/  SHF.R.S32.HI R26, RZ, 0x1f, R214 ;  /* 0x0000001fff1a7819 */ /* 0x000fe200000114d6 */
[----:B------:R-:W0:Y:S10]  /*17a80*/  S2R R29, SR_TID.X ;  /* 0x00000000001d7919 */ /* 0x000e340000002100 */
[----:B------:R-:W1:Y:S01]  /*17a90*/  @!P2 LDC R205, c[0x0][0xad4] ;  /* 0x0002b500ffcdab82 */ /* 0x000e620000000800 */
[----:B0-----:R-:W-:Y:S01]  /*17aa0*/  VIADD R8, R29, 0xffffff80 ;  /* 0xffffff801d087836 */ /* 0x001fe20000000000 */
[----:B-1----:R-:W-:-:S04]  /*17ab0*/  ISETP.GT.AND P2, PT, R205, 0x1, PT ;  /* 0x00000001cd00780c */ /* 0x002fc80003f44270 */
[----:B------:R-:W-:Y:S01]  /*17ac0*/  ISETP.GT.AND P3, PT, R8, 0x3f, PT ;  /* 0x0000003f0800780c */ /* 0x000fe20003f64270 */
[----:B----4-:R-:W-:-:S12]  /*17ad0*/  @P1 BRA `(.L_x_5798) ;  /* 0x0000000000101947 */ /* 0x010fd80003800000 */
[----:B------:R-:W-:Y:S05]  /*17ae0*/  @!P0 BRA `(.L_x_5798) ;  /* 0x00000000000c8947 */ /* 0x000fea0003800000 */
[----:B------:R-:W4:Y:S04]  /*17af0*/  LDG.E R7, desc[UR42][R4.64] ;  /* 0x0000002a04077981 */ /* 0x000f28000c1e1900 */
[----:B-----5:R-:W4:Y:S02]  /*17b00*/  LDG.E R0, desc[UR42][R4.64+0x4] ;  /* 0x0000042a04007981 */ /* 0x020f24000c1e1900 */
[----:B----4-:R-:W-:-:S07]  /*17b10*/  IMAD.IADD R0, R0, 0x1, -R7 ;  /* 0x0000000100007824 */ /* 0x010fce00078e0a07 */
.L_x_5798:
[----:B------:R-:W-:Y:S01]  /*17b20*/  BSSY B1, `(.L_x_5799) ;  /* 0x0000035000017945 */ /* 0x000fe20003800000 */
[----:B------:R-:W-:Y:S02]  /*17b30*/  SEL R27, R214, RZ, !P0 ;  /* 0x000000ffd61b7207 */ /* 0x000fe40004000000 */
[----:B------:R-:W-:Y:S02]  /*17b40*/  SEL R26, R26, RZ, !P0 ;  /* 0x000000ff1a1a7207 */ /* 0x000fe40004000000 */
[----:B-----5:R-:W-:Y:S01]  /*17b50*/  SHF.R.S32.HI R24, RZ, 0x1f, R3 ;  /* 0x0000001fff187819 */ /* 0x020fe20000011403 */
[----:B------:R-:W-:Y:S06]  /*17b60*/  @P3 BRA `(.L_x_5800) ;  /* 0x0000000000c03947 */ /* 0x000fec0003800000 */
[----:B------:R-:W0:Y:S01]  /*17b70*/  LDC R31, c[0x0][0xbe8] ;  /* 0x0002fa00ff1f7b82 */ /* 0x000e220000000800 */
[----:B------:R-:W-:Y:S01]  /*17b80*/  IADD3 R29, R192, -0x80, R29 ;  /* 0xffffff80c01d7810 */ /* 0x000fe20007ffe01d */
[----:B0-----:R-:W-:-:S05]  /*17b90*/  IMAD R4, R0, R31, RZ ;  /* 0x0000001f00047224 */ /* 0x001fca00078e02ff */
        /* <DEDUP_REMOVED lines=9> */
[----:B------:R-:W4:Y:S08]  /*17c30*/  LDC.64 R14, c[0x0][R22+0x218] ;  /* 0x00008600160e7b82 */ /* 0x000f300000000a00 */
[----:B------:R-:W5:Y:S08]  /*17c40*/  LDC.64 R8, c[0x0][R22+0x228] ;  /* 0x00008a0016087b82 */ /* 0x000f700000000a00 */
[----:B------:R-:W2:Y:S08]  /*17c50*/  LDC.64 R6, c[0x0][R22+0x210] ;  /* 0x0000840016067b82 */ /* 0x000eb00000000a00 */
[----:B------:R-:W3:Y:S08]  /*17c60*/  @P1 LDC R20, c[0x0][0xbec] ;  /* 0x0002fb00ff141b82 */ /* 0x000ef00000000800 */
[----:B------:R-:W5:Y:S01]  /*17c70*/  @P1 LDC R25, c[0x0][0xbf0] ;  /* 0x0002fc00ff191b82 */ /* 0x000f620000000800 */
[----:B-1----:R-:W-:-:S07]  /*17c80*/  IMAD R13, R13, R27, RZ ;  /* 0x0000001b0d0d7224 */ /* 0x002fce00078e02ff */
[----:B0-----:R-:W0:Y:S01]  /*17c90*/  @!P0 LDC R4, c[0x0][0xb50] ;  /* 0x0002d400ff048b82 */ /* 0x001e220000000800 */
[----:B------:R-:W-:-:S04]  /*17ca0*/  IMAD.WIDE.U32 R10, R12, R27, RZ ;  /* 0x0000001b0c0a7225 */ /* 0x000fc800078e00ff */
[----:B---3--:R-:W-:-:S03]  /*17cb0*/  @P1 IMAD.HI.U32 R20, R29, R20, RZ ;  /* 0x000000141d141227 */ /* 0x008fc600078e00ff */
[----:B------:R-:W1:Y:S01]  /*17cc0*/  @!P0 LDC R5, c[0x0][0xb54] ;  /* 0x0002d500ff058b82 */ /* 0x000e620000000800 */
[-C--:B----4-:R-:W-:Y:S02]  /*17cd0*/  IMAD R23, R15, R204.reuse, RZ ;  /* 0x000000cc0f177224 */ /* 0x090fe400078e02ff */
[----:B------:R-:W-:Y:S01]  /*17ce0*/  IMAD.WIDE.U32 R14, R14, R204, RZ ;  /* 0x000000cc0e0e7225 */ /* 0x000fe200078e00ff */
[----:B-----5:R-:W-:-:S03]  /*17cf0*/  @P1 SHF.R.U32.HI R21, RZ, R25, R20 ;  /* 0x00000019ff151219 */ /* 0x020fc60000011614 */
        /* <DEDUP_REMOVED lines=12> */
[----:B--2---:R-:W-:Y:S01]  /*17dc0*/  IMAD R7, R7, R11, RZ ;  /* 0x0000000b07077224 */ /* 0x004fe200078e02ff */
[----:B------:R-:W-:Y:S02]  /*17dd0*/  SHF.R.S32.HI R21, RZ, 0x1f, R21 ;  /* 0x0000001fff157819 */ /* 0x000fe40000011415 */
[----:B------:R-:W-:Y:S02]  /*17de0*/  SHF.R.S32.HI R13, RZ, 0x1f, R11 ;  /* 0x0000001fff0d7819 */ /* 0x000fe4000001140b */
[----:B------:R-:W-:-:S03]  /*17df0*/  IADD3.X R9, R21, R10, R15, P0, P1 ;  /* 0x0000000a15097210 */ /* 0x000fc600007e240f */
[C---:B------:R-:W-:Y:S02]  /*17e00*/  IMAD R13, R6.reuse, R13, R7 ;  /* 0x0000000d060d7224 */ /* 0x040fe400078e0207 */
[----:B------:R-:W-:-:S04]  /*17e10*/  IMAD.WIDE.U32 R6, R6, R11, R8 ;  /* 0x0000000b06067225 */ /* 0x000fc800078e0008 */
[----:B------:R-:W-:Y:S01]  /*17e20*/  IMAD.IADD R7, R7, 0x1, R13 ;  /* 0x0000000107077824 */ /* 0x000fe200078e020d */
[----:B0-----:R-:W-:-:S04]  /*17e30*/  LEA R4, P0, R6, R4, 0x2 ;  /* 0x0000000406047211 */ /* 0x001fc800078010ff */
[----:B-1----:R-:W-:Y:S01]  /*17e40*/  LEA.HI.X R5, R6, R5, R7, 0x2, P0 ;  /* 0x0000000506057211 */ /* 0x002fe200000f1407 */
[----:B------:R-:W-:-:S05]  /*17e50*/  IMAD.MOV.U32 R7, RZ, RZ, -0x800000 ;  /* 0xff800000ff077424 */ /* 0x000fca00078e00ff */
[----:B------:R0:W-:Y:S03]  /*17e60*/  STG.E desc[UR42][R4.64], R7 ;  /* 0x0000000704007986 */ /* 0x0001e6000c10192a */
.L_x_5800:
[----:B------:R-:W-:Y:S05]  /*17e70*/  BSYNC B1 ;  /* 0x0000000000017941 */ /* 0x000fea0003800000 */
.L_x_5799:
[----:B------:R-:W-:Y:S05]  /*17e80*/  @P2 BRA `(.L_x_5795) ;  /* 0x0000000800802947 */ /* 0x000fea0003800000 */
[----:B0-----:R-:W0:Y:S01]  /*17e90*/  S2R R5, SR_TID.X ;  /* 0x0000000000057919 */ /* 0x001e220000002100 */
[----:B------:R-:W1:Y:S01]  /*17ea0*/  LDC R9, c[0x0][0xbe8] ;  /* 0x0002fa00ff097b82 */ /* 0x000e620000000800 */
[----:B------:R-:W-:Y:S01]  /*17eb0*/  ULDC.64 UR4, c[0x0][0xaa0] ;  /* 0x0002a80000047ab9 */ /* 0x000fe20000000a00 */
[C---:B------:R-:W-:Y:S01]  /*17ec0*/  VIADD R31, R193.reuse, 0x140 ;  /* 0x00000140c11f7836 */ /* 0x040fe20000000000 */
[----:B------:R-:W-:Y:S01]  /*17ed0*/  BSSY B1, `(.L_x_5801) ;  /* 0x0000077000017945 */ /* 0x000fe20003800000 */
[----:B------:R-:W-:Y:S01]  /*17ee0*/  IMAD R4, R24, UR4, RZ ;  /* 0x0000000418047c24 */ /* 0x000fe2000f8e02ff */
[----:B------:R-:W-:Y:S01]  /*17ef0*/  SHF.R.S32.HI R30, RZ, 0x1f, R215 ;  /* 0x0000001fff1e7819 */ /* 0x000fe200000114d7 */
[----:B------:R-:W-:Y:S01]  /*17f00*/  VIADD R29, R193, 0x1c0 ;  /* 0x000001c0c11d7836 */ /* 0x000fe20000000000 */
[----:B------:R-:W-:Y:S01]  /*17f10*/  SHF.R.S32.HI R28, RZ, 0x1f, R31 ;  /* 0x0000001fff1c7819 */ /* 0x000fe2000001141f */
[----:B------:R-:W-:Y:S01]  /*17f20*/  IMAD R7, R3, UR5, R4 ;  /* 0x0000000503077c24 */ /* 0x000fe2000f8e0204 */
[----:B------:R-:W4:Y:S01]  /*17f30*/  LDC R22, c[0x0][0xac8] ;  /* 0x0002b200ff167b82 */ /* 0x000f220000000800 */
[----:B------:R-:W-:-:S02]  /*17f40*/  SHF.R.S32.HI R32, RZ, 0x1f, R216 ;  /* 0x0000001fff207819 */ /* 0x000fc400000114d8 */
[----:B------:R-:W-:Y:S02]  /*17f50*/  SHF.R.S32.HI R33, RZ, 0x1f, R217 ;  /* 0x0000001fff217819 */ /* 0x000fe400000114d9 */
[----:B------:R-:W-:Y:S02]  /*17f60*/  SHF.R.S32.HI R34, RZ, 0x1f, R218 ;  /* 0x0000001fff227819 */ /* 0x000fe400000114da */
[----:B-1----:R-:W-:Y:S01]  /*17f70*/  ISETP.NE.AND P0, PT, R9, 0x1, PT ;  /* 0x000000010900780c */ /* 0x002fe20003f05270 */
[----:B------:R-:W-:Y:S02]  /*17f80*/  IMAD R25, R0, R9, RZ ;  /* 0x0000000900197224 */ /* 0x000fe400078e02ff */
[----:B0-----:R-:W-:Y:S02]  /*17f90*/  VIADD R6, R5, 0xffffff80 ;  /* 0xffffff8005067836 */ /* 0x001fe40000000000 */
[----:B------:R-:W-:Y:S01]  /*17fa0*/  IMAD.WIDE.U32 R4, R3, UR4, RZ ;  /* 0x0000000403047c25 */ /* 0x000fe2000f8e00ff */
[----:B------:R-:W-:Y:S01]  /*17fb0*/  ULDC.64 UR4, c[0x0][0xae8] ;  /* 0x0002ba0000047ab9 */ /* 0x000fe20000000a00 */
[----:B----4-:R-:W-:-:S02]  /*17fc0*/  ISETP.GE.AND P1, PT, R193, R22, PT ;  /* 0x00000016c100720c */ /* 0x010fc40003f26270 */
[----:B------:R-:W-:-:S04]  /*17fd0*/  SHF.R.S32.HI R3, RZ, 0x1f, R6 ;  /* 0x0000001fff037819 */ /* 0x000fc80000011406 */
[----:B------:R-:W0:Y:S01]  /*17fe0*/  @P0 LDC R11, c[0x0][0xbec] ;  /* 0x0002fb00ff0b0b82 */ /* 0x000e220000000800 */
[----:B------:R-:W-:Y:S01]  /*17ff0*/  IMAD.IADD R5, R5, 0x1, R7 ;  /* 0x0000000105057824 */ /* 0x000fe200078e0207 */
[----:B------:R-:W-:Y:S02]  /*18000*/  SEL R10, RZ, 0x1, P1 ;  /* 0x00000001ff0a7807 */ /* 0x000fe40000800000 */
[----:B------:R-:W-:Y:S01]  /*18010*/  LEA.HI R3, R3, R6, RZ, 0x3 ;  /* 0x0000000603037211 */ /* 0x000fe200078f18ff */
[----:B------:R-:W-:-:S03]  /*18020*/  IMAD.WIDE.U32 R4, R204, UR4, R4 ;  /* 0x00000004cc047c25 */ /* 0x000fc6000f8e0004 */
[----:B------:R-:W1:Y:S01]  /*18030*/  @P0 LDC R13, c[0x0][0xbf0] ;  /* 0x0002fc00ff0d0b82 */ /* 0x000e620000000800 */
[----:B------:R-:W-:Y:S01]  /*18040*/  LOP3.LUT R7, R3, 0xfffffff8, RZ, 0xc0, !PT ;  /* 0xfffffff803077812 */ /* 0x000fe200078ec0ff */
[----:B------:R-:W-:Y:S01]  /*18050*/  IMAD R5, R204, UR5, R5 ;  /* 0x00000005cc057c24 */ /* 0x000fe2000f8e0205 */
[----:B------:R-:W-:Y:S01]  /*18060*/  SHF.R.S32.HI R15, RZ, 0x3, R3 ;  /* 0x00000003ff0f7819 */ /* 0x000fe20000011403 */
[----:B------:R-:W-:Y:S02]  /*18070*/  ULDC.64 UR4, c[0x0][0xaf0] ;  /* 0x0002bc0000047ab9 */ /* 0x000fe40000000a00 */
[----:B------:R-:W-:Y:S02]  /*18080*/  IMAD.IADD R6, R6, 0x1, -R7 ;  /* 0x0000000106067824 */ /* 0x000fe400078e0a07 */
[----:B------:R-:W-:Y:S01]  /*18090*/  IMAD R3, R26, UR4, RZ ;  /* 0x000000041a037c24 */ /* 0x000fe2000f8e02ff */
[----:B------:R-:W-:Y:S01]  /*180a0*/  SHF.R.S32.HI R26, RZ, 0x1f, R29 ;  /* 0x0000001fff1a7819 */ /* 0x000fe2000001141d */
[----:B------:R-:W-:-:S02]  /*180b0*/  IMAD R7, R6, 0x20, R15 ;  /* 0x0000002006077824 */ /* 0x000fc400078e020f */
[----:B------:R-:W-:-:S04]  /*180c0*/  IMAD.WIDE.U32 R4, R27, UR4, R4 ;  /* 0x000000041b047c25 */ /* 0x000fc8000f8e0004 */
[----:B------:R-:W-:Y:S02]  /*180d0*/  IMAD.IADD R8, R192, 0x1, R7 ;  /* 0x00000001c0087824 */ /* 0x000fe400078e0207 */
[----:B------:R-:W-:Y:S01]  /*180e0*/  IMAD R7, R27, UR5, R3 ;  /* 0x000000051b077c24 */ /* 0x000fe2000f8e0203 */
[----:B------:R-:W-:Y:S01]  /*180f0*/  ULDC.64 UR4, c[0x0][0xae0] ;  /* 0x0002b80000047ab9 */ /* 0x000fe20000000a00 */
[----:B0-----:R-:W-:-:S04]  /*18100*/  @P0 IMAD.HI.U32 R6, R8, R11, RZ ;  /* 0x0000000b08060227 */ /* 0x001fc800078e00ff */
[----:B------:R-:W-:Y:S01]  /*18110*/  IMAD.MOV.U32 R3, RZ, RZ, R8 ;  /* 0x000000ffff037224 */ /* 0x000fe200078e0008 */
[----:B-1----:R-:W-:Y:S01]  /*18120*/  @P0 SHF.R.U32.HI R3, RZ, R13, R6 ;  /* 0x0000000dff030219 */ /* 0x002fe20000011606 */
[----:B------:R-:W-:Y:S01]  /*18130*/  IMAD.IADD R5, R5, 0x1, R7 ;  /* 0x0000000105057824 */ /* 0x000fe200078e0207 */
[-C--:B------:R-:W-:Y:S01]  /*18140*/  ISETP.GE.AND P0, PT, R218, R22.reuse, PT ;  /* 0x00000016da00720c */ /* 0x080fe20003f06270 */
[----:B------:R-:W-:Y:S01]  /*18150*/  IMAD.IADD R192, R15, 0x1, R192 ;  /* 0x000000010fc07824 */ /* 0x000fe200078e02c0 */
[----:B------:R-:W-:Y:S01]  /*18160*/  SHF.R.S32.HI R6, RZ, 0x1f, R3 ;  /* 0x0000001fff067819 */ /* 0x000fe20000011403 */
[----:B------:R-:W-:Y:S01]  /*18170*/  IMAD.WIDE.U32 R4, R3, UR4, R4 ;  /* 0x0000000403047c25 */ /* 0x000fe2000f8e0004 */
[----:B------:R-:W-:Y:S02]  /*18180*/  SEL R7, RZ, 0xffffffff, P0 ;  /* 0xffffffffff077807 */ /* 0x000fe40000000000 */
[----:B------:R-:W-:Y:S01]  /*18190*/  ISETP.GE.AND P0, PT, R217, R22, PT ;  /* 0x00000016d900720c */ /* 0x000fe20003f06270 */
[----:B------:R-:W-:-:S02]  /*181a0*/  IMAD R6, R6, UR4, RZ ;  /* 0x0000000406067c24 */ /* 0x000fc4000f8e02ff */
[----:B------:R-:W-:Y:S02]  /*181b0*/  IMAD.SHL.U32 R11, R7, 0x2, RZ ;  /* 0x00000002070b7824 */ /* 0x000fe400078e00ff */
[----:B------:R-:W-:Y:S01]  /*181c0*/  IMAD R7, R3, UR5, R6 ;  /* 0x0000000503077c24 */ /* 0x000fe2000f8e0206 */
[----:B------:R-:W-:Y:S01]  /*181d0*/  SEL R6, RZ, 0xffffffff, P0 ;  /* 0xffffffffff067807 */ /* 0x000fe20000000000 */
[----:B------:R-:W-:Y:S01]  /*181e0*/  IMAD.MOV R3, RZ, RZ, -R3 ;  /* 0x000000ffff037224 */ /* 0x000fe200078e0a03 */
[----:B------:R-:W-:Y:S01]  /*181f0*/  ISETP.GE.AND P0, PT, R216, R22, PT ;  /* 0x00000016d800720c */ /* 0x000fe20003f06270 */
[----:B------:R-:W-:Y:S01]  /*18200*/  IMAD.IADD R5, R5, 0x1, R7 ;  /* 0x0000000105057824 */ /* 0x000fe200078e0207 */
[----:B------:R-:W-:Y:S01]  /*18210*/  LOP3.LUT R10, R11, 0x2, R10, 0xe2, !PT ;  /* 0x000000020b0a7812 */ /* 0x000fe200078ee20a */
[----:B------:R-:W-:Y:S01]  /*18220*/  IMAD R3, R9, R3, R8 ;  /* 0x0000000309037224 */ /* 0x000fe200078e0208 */
[----:B------:R-:W-:Y:S01]  /*18230*/  ULDC.64 UR4, c[0x0][0xad8] ;  /* 0x0002b60000047ab9 */ /* 0x000fe20000000a00 */
[----:B------:R-:W-:Y:S01]  /*18240*/  IMAD.SHL.U32 R7, R6, 0x4, RZ ;  /* 0x0000000406077824 */ /* 0x000fe200078e00ff */
[----:B------:R-:W-:Y:S01]  /*18250*/  SEL R6, RZ, 0xffffffff, P0 ;  /* 0xffffffffff067807 */ /* 0x000fe20000000000 */
[----:B------:R-:W-:Y:S01]  /*18260*/  IMAD.WIDE.U32 R4, R3, UR4, R4 ;  /* 0x0000000403047c25 */ /* 0x000fe2000f8e0004 */
[----:B------:R-:W-:-:S02]  /*18270*/  SHF.R.S32.HI R0, RZ, 0x1f, R3 ;  /* 0x0000001fff007819 */ /* 0x000fc40000011403 */
[----:B------:R-:W-:Y:S01]  /*18280*/  LOP3.LUT R10, R7, 0x4, R10, 0xe2, !PT ;  /* 0x00000004070a7812 */ /* 0x000fe200078ee20a */
[----:B------:R-:W-:Y:S01]  /*18290*/  IMAD.SHL.U32 R7, R6, 0x8, RZ ;  /* 0x0000000806077824 */ /* 0x000fe200078e00ff */
[-C--:B------:R-:W-:Y:S01]  /*182a0*/  ISETP.GE.AND P0, PT, R215, R22.reuse, PT ;  /* 0x00000016d700720c */ /* 0x080fe20003f06270 */
[----:B------:R-:W-:Y:S02]  /*182b0*/  IMAD R0, R0, UR4, RZ ;  /* 0x0000000400007c24 */ /* 0x000fe4000f8e02ff */
[----:B------:R-:W-:Y:S01]  /*182c0*/  VIADD R27, R193, 0x180 ;  /* 0x00000180c11b7836 */ /* 0x000fe20000000000 */
[----:B------:R-:W-:Y:S02]  /*182d0*/  SEL R6, RZ, 0xffffffff, P0 ;  /* 0xffffffffff067807 */ /* 0x000fe40000000000 */
[----:B------:R-:W-:Y:S01]  /*182e0*/  LOP3.LUT R10, R7, 0x8, R10, 0xe2, !PT ;  /* 0x00000008070a7812 */ /* 0x000fe200078ee20a */
[----:B------:R-:W-:Y:S01]  /*182f0*/  IMAD R7, R3, UR5, R0 ;  /* 0x0000000503077c24 */ /* 0x000fe2000f8e0200 */
[-C--:B------:R-:W-:Y:S01]  /*18300*/  ISETP.GE.AND P0, PT, R31, R22.reuse, PT ;  /* 0x000000161f00720c */ /* 0x080fe20003f06270 */
[----:B------:R-:W-:Y:S01]  /*18310*/  ULDC.64 UR4, c[0x0][0xa80] ;  /* 0x0002a00000047ab9 */ /* 0x000fe20000000a00 */
[----:B------:R-:W-:Y:S01]  /*18320*/  IMAD.SHL.U32 R9, R6, 0x10, RZ ;  /* 0x0000001006097824 */ /* 0x000fe200078e00ff */
[----:B------:R-:W-:Y:S01]  /*18330*/  ISETP.GE.AND P1, PT, R27, R22, PT ;  /* 0x000000161b00720c */ /* 0x000fe20003f26270 */
[----:B------:R-:W-:Y:S01]  /*18340*/  IMAD.IADD R3, R5, 0x1, R7 ;  /* 0x0000000105037824 */ /* 0x000fe200078e0207 */
[----:B------:R-:W-:-:S02]  /*18350*/  SEL R0, RZ, 0xffffffff, P0 ;  /* 0xffffffffff007807 */ /* 0x000fc40000000000 */
[----:B------:R-:W-:Y:S02]  /*18360*/  LEA R20, P0, R4, UR4, 0x1 ;  /* 0x0000000404147c11 */ /* 0x000fe4000f8008ff */
[----:B------:R-:W-:Y:S01]  /*18370*/  LOP3.LUT R10, R9, 0x10, R10, 0xe2, !PT ;  /* 0x00000010090a7812 */ /* 0x000fe200078ee20a */
[----:B------:R-:W-:Y:S01]  /*18380*/  IMAD.SHL.U32 R9, R0, 0x20, RZ ;  /* 0x0000002000097824 */ /* 0x000fe200078e00ff */
[----:B------:R-:W-:Y:S02]  /*18390*/  LEA.HI.X R3, R4, UR5, R3, 0x1, P0 ;  /* 0x0000000504037c11 */ /* 0x000fe400080f0c03 */
[----:B------:R-:W-:Y:S01]  /*183a0*/  ISETP.GE.AND P0, PT, R192, R25, PT ;  /* 0x00000019c000720c */ /* 0x000fe20003f06270 */
[----:B------:R0:W1:Y:S01]  /*183b0*/  SHFL.IDX PT, R4, R20, RZ, 0x181f ;  /* 0x00181fff14047589 */ /* 0x00006200000e0000 */
[----:B------:R-:W-:Y:S02]  /*183c0*/  SEL R5, RZ, 0x40, P1 ;  /* 0x00000040ff057807 */ /* 0x000fe40000800000 */
[----:B------:R-:W-:-:S02]  /*183d0*/  LOP3.LUT R10, R9, 0x20, R10, 0xe2, !PT ;  /* 0x00000020090a7812 */ /* 0x000fc400078ee20a */
[----:B------:R-:W-:Y:S02]  /*183e0*/  ISETP.GE.AND P1, PT, R29, R22, PT ;  /* 0x000000161d00720c */ /* 0x000fe40003f26270 */
[----:B------:R-:W-:Y:S02]  /*183f0*/  LOP3.LUT R21, R10, R5, RZ, 0xfc, !PT ;  /* 0x000000050a157212 */ /* 0x000fe400078efcff */
[----:B------:R-:W-:Y:S01]  /*18400*/  SEL R0, RZ, 0x80, P1 ;  /* 0x00000080ff007807 */ /* 0x000fe20000800000 */
[----:B------:R0:W4:Y:S01]  /*18410*/  SHFL.IDX PT, R5, R3, RZ, 0x181f ;  /* 0x00181fff03057589 */ /* 0x00012200000e0000 */
[----:B------:R-:W-:Y:S02]  /*18420*/  SHF.R.S32.HI R24, RZ, 0x1f, R27 ;  /* 0x0000001fff187819 */ /* 0x000fe4000001141b */
[----:B------:R-:W-:Y:S01]  /*18430*/  LOP3.LUT R23, R21, R0, RZ, 0xfc, !PT ;  /* 0x0000000015177212 */ /* 0x000fe200078efcff */
[----:B------:R-:W-:Y:S06]  /*18440*/  @P0 BRA `(.L_x_5802) ;  /* 0x00000000007c0947 */ /* 0x000fec0003800000 */
[-C--:B------:R-:W-:Y:S02]  /*18450*/  ISETP.GE.AND P2, PT, R218, R22.reuse, PT ;  /* 0x00000016da00720c */ /* 0x080fe40003f46270 */
[-C--:B------:R-:W-:Y:S02]  /*18460*/  ISETP.GE.AND P1, PT, R193, R22.reuse, PT ;  /* 0x00000016c100720c */ /* 0x080fe40003f26270 */
[-C--:B------:R-:W-:Y:S02]  /*18470*/  ISETP.GE.AND P5, PT, R217, R22.reuse, PT ;  /* 0x00000016d900720c */ /* 0x080fe40003fa6270 */
[----:B------:R-:W-:-:S07]  /*18480*/  ISETP.GE.AND P3, PT, R216, R22, PT ;  /* 0x00000016d800720c */ /* 0x000fce0003f66270 */
[CC--:B-1----:R-:W-:Y:S02]  /*18490*/  @!P2 LEA R8, P0, R218.reuse, R4.reuse, 0x1 ;  /* 0x00000004da08a211 */ /* 0x0c2fe400078008ff */
[----:B----4-:R-:W-:Y:S02]  /*184a0*/  @!P1 IMAD.WIDE R6, R193, 0x2, R4 ;  /* 0x00000002c1069825 */ /* 0x010fe400078e0204 */
        /* <DEDUP_REMOVED lines=25> */
.L_x_5802:
[----:B------:R-:W-:Y:S05]  /*18640*/  BSYNC B1 ;  /* 0x0000000000017941 */ /* 0x000fea0003800000 */
.L_x_5801:
[----:B------:R-:W-:Y:S01]  /*18650*/  VIADD R0, R192, 0x20 ;  /* 0x00000020c0007836 */ /* 0x000fe20000000000 */
[----:B----4-:R4:W0:Y:S04]  /*18660*/  SHFL.IDX PT, R5, R3, 0x1, 0x181f ;  /* 0x00381f0003057f89 */ /* 0x01082800000e0000 */
[----:B------:R-:W-:Y:S01]  /*18670*/  ISETP.GE.AND P0, PT, R0, R25, PT ;  /* 0x000000190000720c */ /* 0x000fe20003f06270 */
[----:B-1----:R4:W1:-:S12]  /*18680*/  SHFL.IDX PT, R4, R20, 0x1, 0x181f ;  /* 0x00381f0014047f89 */ /* 0x00285800000e0000 */
[----:B----4-:R-:W-:Y:S05]  /*18690*/  @P0 BRA `(.L_x_5795) ;  /* 0x00000000007c0947 */ /* 0x010fea0003800000 */
[-C--:B------:R-:W-:Y:S02]  /*186a0*/  ISETP.GE.AND P5, PT, R218, R22.reuse, PT ;  /* 0x00000016da00720c */ /* 0x080fe40003fa6270 */
[-C--:B------:R-:W-:Y:S02]  /*186b0*/  ISETP.GE.AND P6, PT, R193, R22.reuse, PT ;  /* 0x00000016c100720c */ /* 0x080fe40003fc6270 */
[-C--:B------:R-:W-:Y:S02]  /*186c0*/  ISETP.GE.AND P4, PT, R217, R22.reuse, PT ;  /* 0x00000016d900720c */ /* 0x080fe40003f86270 */
[-C--:B------:R-:W-:Y:S02]  /*186d0*/  ISETP.GE.AND P3, PT, R216, R22.reuse, PT ;  /* 0x00000016d800720c */ /* 0x080fe40003f66270 */
[-C--:B------:R-:W-:Y:S02]  /*186e0*/  ISETP.GE.AND P2, PT, R215, R22.reuse, PT ;  /* 0x00000016d700720c */ /* 0x080fe40003f46270 */
[----:B------:R-:W-:-:S03]  /*186f0*/  ISETP.GE.AND P1, PT, R31, R22, PT ;  /* 0x000000161f00720c */ /* 0x000fc60003f26270 */
[CC--:B-1----:R-:W-:Y:S02]  /*18700*/  @!P5 LEA R8, P0, R218.reuse, R4.reuse, 0x1 ;  /* 0x00000004da08d211 */ /* 0x0c2fe400078008ff */
[----:B0-----:R-:W-:Y:S02]  /*18710*/  @!P6 IMAD.WIDE R6, R193, 0x2, R4 ;  /* 0x00000002c106e825 */ /* 0x001fe400078e0204 */
[----:B------:R-:W-:Y:S02]  /*18720*/  @!P5 LEA.HI.X R9, R218, R5, R34, 0x1, P0 ;  /* 0x00000005da09d211 */ /* 0x000fe400000f0c22 */
[----:B------:R-:W-:Y:S01]  /*18730*/  LOP3.LUT P0, RZ, R21, 0x40, RZ, 0xc0, !PT ;  /* 0x0000004015ff7812 */ /* 0x000fe2000780c0ff */
[----:B------:R0:W-:Y:S01]  /*18740*/  @!P6 ST.E.128 desc[UR42][R6.64], RZ ;  /* 0x000000ff0600e985 */ /* 0x0001e2000c101d2a */
[----:B------:R-:W-:-:S03]  /*18750*/  @!P4 LEA R10, P6, R217, R4, 0x1 ;  /* 0x00000004d90ac211 */ /* 0x000fc600078c08ff */
[----:B------:R4:W-:Y:S01]  /*18760*/  @!P5 ST.E.128 desc[UR42][R8.64], RZ ;  /* 0x000000ff0800d985 */ /* 0x0009e2000c101d2a */
[CC--:B------:R-:W-:Y:S02]  /*18770*/  @!P3 LEA R12, P5, R216.reuse, R4.reuse, 0x1 ;  /* 0x00000004d80cb211 */ /* 0x0c0fe400078a08ff */
[-C--:B------:R-:W-:Y:S02]  /*18780*/  @!P4 LEA.HI.X R11, R217, R5.reuse, R33, 0x1, P6 ;  /* 0x00000005d90bc211 */ /* 0x080fe400030f0c21 */
[-C--:B------:R-:W-:Y:S02]  /*18790*/  @!P2 LEA R14, P6, R215, R4.reuse, 0x1 ;  /* 0x00000004d70ea211 */ /* 0x080fe400078c08ff */
[-C--:B------:R-:W-:Y:S01]  /*187a0*/  @!P3 LEA.HI.X R13, R216, R5.reuse, R32, 0x1, P5 ;  /* 0x00000005d80db211 */ /* 0x080fe200028f0c20 */
[----:B------:R4:W-:Y:S01]  /*187b0*/  @!P4 ST.E.128 desc[UR42][R10.64], RZ ;  /* 0x000000ff0a00c985 */ /* 0x0009e2000c101d2a */
[----:B------:R-:W-:Y:S02]  /*187c0*/  LOP3.LUT P5, RZ, R23, 0x80, RZ, 0xc0, !PT ;  /* 0x0000008017ff7812 */ /* 0x000fe400078ac0ff */
[----:B------:R-:W-:Y:S01]  /*187d0*/  @!P2 LEA.HI.X R15, R215, R5, R30, 0x1, P6 ;  /* 0x00000005d70fa211 */ /* 0x000fe200030f0c1e */
[----:B------:R4:W-:Y:S01]  /*187e0*/  @!P3 ST.E.128 desc[UR42][R12.64], RZ ;  /* 0x000000ff0c00b985 */ /* 0x0009e2000c101d2a */
[----:B------:R-:W-:-:S03]  /*187f0*/  @!P1 LEA R20, P6, R31, R4, 0x1 ;  /* 0x000000041f149211 */ /* 0x000fc600078c08ff */
[----:B------:R4:W-:Y:S01]  /*18800*/  @!P2 ST.E.128 desc[UR42][R14.64], RZ ;  /* 0x000000ff0e00a985 */ /* 0x0009e2000c101d2a */
[----:B------:R-:W-:Y:S02]  /*18810*/  @!P1 LEA.HI.X R21, R31, R5, R28, 0x1, P6 ;  /* 0x000000051f159211 */ /* 0x000fe400030f0c1c */
[----:B0-----:R-:W-:-:S03]  /*18820*/  @P0 LEA R6, P6, R27, R4, 0x1 ;  /* 0x000000041b060211 */ /* 0x001fc600078c08ff */
[----:B------:R4:W-:Y:S01]  /*18830*/  @!P1 ST.E.128 desc[UR42][R20.64], RZ ;  /* 0x000000ff14009985 */ /* 0x0009e2000c101d2a */
[----:B------:R-:W-:Y:S02]  /*18840*/  @P0 LEA.HI.X R7, R27, R5, R24, 0x1, P6 ;  /* 0x000000051b070211 */ /* 0x000fe400030f0c18 */
[----:B------:R-:W-:-:S03]  /*18850*/  @P5 LEA R4, P6, R29, R4, 0x1 ;  /* 0x000000041d045211 */ /* 0x000fc600078c08ff */
[----:B------:R4:W-:Y:S01]  /*18860*/  @P0 ST.E.128 desc[UR42][R6.64], RZ ;  /* 0x000000ff06000985 */ /* 0x0009e2000c101d2a */
[----:B------:R-:W-:-:S05]  /*18870*/  @P5 LEA.HI.X R5, R29, R5, R26, 0x1, P6 ;  /* 0x000000051d055211 */ /* 0x000fca00030f0c1a */
[----:B------:R4:W-:Y:S04]  /*18880*/  @P5 ST.E.128 desc[UR42][R4.64], RZ ;  /* 0x000000ff04005985 */ /* 0x0009e8000c101d2a */
.L_x_5795:
[----:B------:R-:W-:Y:S05]  /*18890*/  BSYNC B0 ;  /* 0x0000000000007941 */ /* 0x000fea0003800000 */
.L_x_5788:
[----:B------:R-:W-:Y:S02]  /*188a0*/  ULDC UR4, c[0x0][0xc3c] ;  /* 0x00030f0000047ab9 */ /* 0x000fe40000000800 */
[----:B---3--:R-:W-:-:S13]  /*188b0*/  ISETP.GE.AND P0, PT, R79, UR4, PT ;  /* 0x000000044f007c0c */ /* 0x008fda000bf06270 */
[----:B------:R-:W-:Y:S05]  /*188c0*/  @!P0 BRA `(.L_x_5803) ;  /* 0xfffffe8c00308947 */ /* 0x000fea000383ffff */
[----:B------:R-:W-:Y:S05]  /*188d0*/  BRA `(.L_x_5585) ;  /* 0x000000a000447947 */ /* 0x000fea0003800000 */
.L_x_5583:
        /* <DEDUP_REMOVED lines=20> */
.L_x_5804:
        /* <DEDUP_REMOVED lines=43> */
.L_x_5808:
        /* <DEDUP_REMOVED lines=39> */
.L_x_5806:
        /* <DEDUP_REMOVED lines=12> */
.L_x_5809:
        /* <DEDUP_REMOVED lines=63> */
.L_x_5810:
        /* <DEDUP_REMOVED lines=61> */
.L_x_5811:
[----:B01----:R-:W-:-:S05]  /*197c0*/  LOP3.LUT R3, RZ, R2, RZ, 0x33, !PT ;  /* 0x00000002ff037212 */ /* 0x003fca00078e33ff */
[----:B------:R-:W-:-:S05]  /*197d0*/  IMAD.IADD R2, R4, 0x1, R3 ;  /* 0x0000000104027824 */ /* 0x000fca00078e0203 */
[----:B------:R1:W-:Y:S01]  /*197e0*/  STL [R1+0x4], R2 ;  /* 0x0000040201007387 */ /* 0x0003e20000100800 */
[----:B------:R-:W-:Y:S05]  /*197f0*/  BRA `(.L_x_5812) ;  /* 0x0000000000107947 */ /* 0x000fea0003800000 */
.L_x_5807:
[----:B------:R-:W-:Y:S01]  /*19800*/  IMAD.U32 R2, RZ, RZ, UR6 ;  /* 0x00000006ff027e24 */ /* 0x000fe2000f8e00ff */
[----:B------:R0:W-:Y:S04]  /*19810*/  STL [R1+0x4], RZ ;  /* 0x000004ff01007387 */ /* 0x0001e80000100800 */
[----:B------:R0:W-:Y:S04]  /*19820*/  STL [R1+0x8], RZ ;  /* 0x000008ff01007387 */ /* 0x0001e80000100800 */
[----:B------:R0:W-:Y:S02]  /*19830*/  STL [R1], R2 ;  /* 0x0000000201007387 */ /* 0x0001e40000100800 */
.L_x_5812:
        /* <DEDUP_REMOVED lines=10> */
.L_x_5805:
        /* <DEDUP_REMOVED lines=24> */
[----:B----4-:R-:W-:-:S06]  /*19a60*/  ULEA UR4, UR5, UR4, 0x18 ;  /* 0x0000000405047291 */ /* 0x010fcc000f8ec03f */
[----:B------:R-:W-:-:S04]  /*19a70*/  IMAD.U32 R18, RZ, RZ, UR4 ;  /* 0x00000004ff127e24 */ /* 0x000fc8000f8e00ff */
[----:B------:R-:W-:-:S05]  /*19a80*/  IMAD R2, R3, 0x2, R18 ;  /* 0x0000000203027824 */ /* 0x000fca00078e0212 */
[----:B------:R0:W-:Y:S04]  /*19a90*/  STL [R1+0x60], R2 ;  /* 0x0000600201007387 */ /* 0x0001e80000100800 */
[----:B------:R0:W-:Y:S04]  /*19aa0*/  STL [R1+0x54], RZ ;  /* 0x000054ff01007387 */ /* 0x0001e80000100800 */
[----:B------:R0:W-:Y:S04]  /*19ab0*/  STL [R1+0x18], R0 ;  /* 0x0000180001007387 */ /* 0x0001e80000100800 */
[----:B------:R0:W-:Y:S04]  /*19ac0*/  STL [R1+0x10], RZ ;  /* 0x000010ff01007387 */ /* 0x0001e80000100800 */
[----:B------:R0:W-:Y:S02]  /*19ad0*/  STL [R1+0x14], R0 ;  /* 0x0000140001007387 */ /* 0x0001e40000100800 */
.L_x_5997:
[----:B------:R-:W2:Y:S01]  /*19ae0*/  LDL R14, [R1+0xc] ;  /* 0x00000c00010e7983 */ /* 0x000ea20000100800 */
[----:B------:R-:W-:Y:S05]  /*19af0*/  YIELD ;  /* 0x0000000000007946 */ /* 0x000fea0003800000 */
[----:B------:R-:W-:Y:S01]  /*19b00*/  ULDC.64 UR4, c[0x0][0xa28] ;  /* 0x00028a0000047ab9 */ /* 0x000fe20000000a00 */
[----:B01----:R-:W-:Y:S02]  /*19b10*/  CS2R R6, SRZ ;  /* 0x0000000000067805 */ /* 0x003fe4000001ff00 */
[----:B------:R-:W-:Y:S01]  /*19b20*/  ISETP.NE.U32.AND P0, PT, RZ, UR4, PT ;  /* 0x00000004ff007c0c */ /* 0x000fe2000bf05070 */
[----:B------:R-:W1:Y:S01]  /*19b30*/  LDC.64 R12, c[0x0][0xa00] ;  /* 0x00028000ff0c7b82 */ /* 0x000e620000000a00 */
[----:B------:R-:W-:Y:S01]  /*19b40*/  ULDC.64 UR6, c[0x0][0xa08] ;  /* 0x0002820000067ab9 */ /* 0x000fe20000000a00 */
[----:B------:R-:W-:Y:S01]  /*19b50*/  ULDC.64 UR8, c[0x0][0xa10] ;  /* 0x0002840000087ab9 */ /* 0x000fe20000000a00 */
[----:B------:R-:W-:Y:S01]  /*19b60*/  ISETP.NE.AND.EX P0, PT, RZ, UR5, PT, P0 ;  /* 0x00000005ff007c0c */ /* 0x000fe2000bf05300 */
[----:B------:R-:W-:-:S04]  /*19b70*/  ULDC.64 UR4, c[0x0][0xa18] ;  /* 0x0002860000047ab9 */ /* 0x000fc80000000a00 */
[----:B------:R-:W4:Y:S08]  /*19b80*/  LDC.64 R4, c[0x0][0xa08] ;  /* 0x00028200ff047b82 */ /* 0x000f300000000a00 */
[----:B0-----:R-:W2:Y:S02]  /*19b90*/  @P0 LDC.64 R2, c[0x0][0xa28] ;  /* 0x00028a00ff020b82 */ /* 0x001ea40000000a00 */
[----:B--2---:R-:W-:-:S05]  /*19ba0*/  @P0 IMAD.WIDE R2, R14, 0x4, R2 ;  /* 0x000000040e020825 */ /* 0x004fca00078e0202 */
[----:B------:R0:W5:Y:S01]  /*19bb0*/  @P0 LDG.E R6, desc[UR42][R2.64] ;  /* 0x0000002a02060981 */ /* 0x000162000c1e1900 */
[----:B------:R-:W-:Y:S01]  /*19bc0*/  ISETP.NE.U32.AND P0, PT, RZ, UR4, PT ;  /* 0x00000004ff007c0c */ /* 0x000fe2000bf05070 */
[----:B-1----:R-:W-:Y:S01]  /*19bd0*/  IMAD.WIDE R12, R14, 0x4, R12 ;  /* 0x000000040e0c7825 */ /* 0x002fe200078e020c */
[----:B------:R-:W-:Y:S02]  /*19be0*/  ISETP.NE.U32.AND P2, PT, RZ, UR6, PT ;  /* 0x00000006ff007c0c */ /* 0x000fe4000bf45070 */
[----:B------:R-:W-:Y:S01]  /*19bf0*/  ISETP.NE.AND.EX P0, PT, RZ, UR5, PT, P0 ;  /* 0x00000005ff007c0c */ /* 0x000fe2000bf05300 */
[----:B------:R-:W-:Y:S01]  /*19c00*/  ULDC.64 UR4, c[0x0][0xa00] ;  /* 0x0002800000047ab9 */ /* 0x000fe20000000a00 */
[----:B------:R-:W-:Y:S01]  /*19c10*/  ISETP.NE.U32.AND P4, PT, RZ, UR8, PT ;  /* 0x00000008ff007c0c */ /* 0x000fe2000bf85070 */
[----:B---3--:R-:W-:Y:S01]  /*19c20*/  IMAD.MOV.U32 R8, RZ, RZ, RZ ;  /* 0x000000ffff087224 */ /* 0x008fe200078e00ff */
[----:B------:R-:W-:Y:S01]  /*19c30*/  ISETP.NE.U32.AND P1, PT, RZ, UR4, PT ;  /* 0x00000004ff007c0c */ /* 0x000fe2000bf25070 */
[----:B0-----:R-:W0:Y:S01]  /*19c40*/  LDC.64 R2, c[0x0][0xa10] ;  /* 0x00028400ff027b82 */ /* 0x001e220000000a00 */
[----:B------:R-:W-:-:S02]  /*19c50*/  IMAD.MOV.U32 R0, RZ, RZ, RZ ;  /* 0x000000ffff007224 */ /* 0x000fc400078e00ff */
[----:B------:R-:W-:Y:S01]  /*19c60*/  ISETP.NE.AND.EX P3, PT, RZ, UR5, PT, P1 ;  /* 0x00000005ff007c0c */ /* 0x000fe2000bf65310 */
[----:B----4-:R-:W-:-:S04]  /*19c70*/  IMAD.WIDE R4, R14, 0x4, R4 ;  /* 0x000000040e047825 */ /* 0x010fc800078e0204 */
[----:B------:R-:W1:Y:S01]  /*19c80*/  @P0 LDC.64 R10, c[0x0][0xa18] ;  /* 0x00028600ff0a0b82 */ /* 0x000e620000000a00 */
[----:B------:R-:W-:Y:S01]  /*19c90*/  ULDC UR4, c[0x0][0x288] ;  /* 0x0000a20000047ab9 */ /* 0x000fe20000000800 */
[----:B------:R-:W-:Y:S02]  /*19ca0*/  ISETP.NE.AND.EX P1, PT, RZ, UR7, PT, P2 ;  /* 0x00000007ff007c0c */ /* 0x000fe4000bf25320 */
[----:B------:R-:W-:-:S04]  /*19cb0*/  ISETP.NE.AND.EX P2, PT, RZ, UR9, PT, P4 ;  /* 0x00000009ff007c0c */ /* 0x000fc8000bf45340 */
[----:B------:R-:W2:Y:S07]  /*19cc0*/  @P3 LDG.E R7, desc[UR42][R12.64] ;  /* 0x0000002a0c073981 */ /* 0x000eae000c1e1900 */
[----:B------:R3:W5:Y:S01]  /*19cd0*/  @P1 LDG.E R8, desc[UR42][R4.64] ;  /* 0x0000002a04081981 */ /* 0x000762000c1e1900 */
[----:B0-----:R-:W-:-:S05]  /*19ce0*/  IMAD.WIDE R2, R14, 0x4, R2 ;  /* 0x000000040e027825 */ /* 0x001fca00078e0202 */
[----:B------:R3:W5:Y:S01]  /*19cf0*/  @P2 LDG.E R0, desc[UR42][R2.64] ;  /* 0x0000002a02002981 */ /* 0x000762000c1e1900 */
[----:B-1----:R-:W-:-:S03]  /*19d00*/  @P0 IMAD.WIDE R10, R14, 0x4, R10 ;  /* 0x000000040e0a0825 */ /* 0x002fc600078e020a */
[----:B--2---:R0:W-:Y:S02]  /*19d10*/  STL [R1+0x40], R7 ;  /* 0x0000400701007387 */ /* 0x0041e40000100800 */
[----:B0-----:R-:W-:Y:S01]  /*19d20*/  IMAD.U32 R7, RZ, RZ, UR4 ;  /* 0x00000004ff077e24 */ /* 0x001fe2000f8e00ff */
        /* <DEDUP_REMOVED lines=12> */
[----:B0-----:R-:W-:Y:S01]  /*19df0*/  IMAD.U32 R7, RZ, RZ, UR4 ;  /* 0x00000004ff077e24 */ /* 0x001fe2000f8e00ff */
[----:B---3--:R-:W-:Y:S06]  /*19e00*/  @P0 BRA `(.L_x_5814) ;  /* 0x0000000000140947 */ /* 0x008fec0003800000 */
[----:B------:R-:W-:Y:S05]  /*19e10*/  @!P3 BRA `(.L_x_5814) ;  /* 0x000000000010b947 */ /* 0x000fea0003800000 */
[----:B------:R-:W2:Y:S04]  /*19e20*/  LDG.E R9, desc[UR42][R12.64] ;  /* 0x0000002a0c097981 */ /* 0x000ea8000c1e1900 */
[----:B------:R-:W2:Y:S02]  /*19e30*/  LDG.E R12, desc[UR42][R12.64+0x4] ;  /* 0x0000042a0c0c7981 */ /* 0x000ea4000c1e1900 */
[----:B--2--5:R-:W-:-:S05]  /*19e40*/  IMAD.IADD R15, R12, 0x1, -R9 ;  /* 0x000000010c0f7824 */ /* 0x024fca00078e0a09 */
[----:B------:R0:W-:Y:S02]  /*19e50*/  STL [R1+0x38], R15 ;  /* 0x0000380f01007387 */ /* 0x0001e40000100800 */
.L_x_5814:
        /* <DEDUP_REMOVED lines=16> */
.L_x_5815:
[----:B------:R-:W-:Y:S05]  /*19f60*/  @!P1 BRA `(.L_x_5816) ;  /* 0x00000000000c9947 */ /* 0x000fea0003800000 */
[----:B------:R-:W2:Y:S04]  /*19f70*/  LDG.E R7, desc[UR42][R4.64] ;  /* 0x0000002a04077981 */ /* 0x000ea8000c1e1900 */
[----:B------:R-:W2:Y:S02]  /*19f80*/  LDG.E R4, desc[UR42][R4.64+0x4] ;  /* 0x0000042a04047981 */ /* 0x000ea4000c1e1900 */
[----:B--2---:R-:W-:-:S07]  /*19f90*/  IMAD.IADD R7, R4, 0x1, -R7 ;  /* 0x0000000104077824 */ /* 0x004fce00078e0a07 */
.L_x_5816:
        /* <DEDUP_REMOVED lines=16> */
[----:B------:R-:W-:-:S04]  /*1a0a0*/  IADD3 R20, R6, 0x1, -R15 ;  /* 0x0000000106147810 */ /* 0x000fc80007ffe80f */
[----:B------:R-:W-:Y:S01]  /*1a0b0*/  SHF.R.S32.HI R3, RZ, 0x1f, R2 ;  /* 0x0000001fff037819 */ /* 0x000fe20000011402 */
[----:B------:R-:W-:-:S03]  /*1a0c0*/  IMAD.IADD R7, R20, 0x1, R7 ;  /* 0x0000000114077824 */ /* 0x000fc600078e0207 */
[----:B------:R-:W-:Y:S02]  /*1a0d0*/  LEA.HI R4, R3, R2, RZ, 0x6 ;  /* 0x0000000203047211 */ /* 0x000fe400078f30ff */
[----:B------:R-:W1:Y:S02]  /*1a0e0*/  LDC.64 R2, c[0x0][0x9e0] ;  /* 0x00027800ff027b82 */ /* 0x000e640000000a00 */
[----:B------:R-:W-:-:S05]  /*1a0f0*/  SHF.R.S32.HI R12, RZ, 0x6, R4 ;  /* 0x00000006ff0c7819 */ /* 0x000fca0000011404 */
[----:B------:R2:W-:Y:S01]  /*1a100*/  STL [R1+0x5c], R12 ;  /* 0x00005c0c01007387 */ /* 0x0005e20000100800 */
[----:B-1----:R-:W-:Y:S01]  /*1a110*/  ISETP.GE.AND P3, PT, R3, 0x1, PT ;  /* 0x000000010300780c */ /* 0x002fe20003f66270 */
        /* <DEDUP_REMOVED lines=13> */
.L_x_5819:
[----:B------:R-:W-:-:S13]  /*1a1f0*/  ISETP.NE.AND P0, PT, R3, 0x1, PT ;  /* 0x000000010300780c */ /* 0x000fda0003f05270 */
[----:B------:R-:W1:Y:S02]  /*1a200*/  @P0 LDC.64 R4, c[0x0][0x9e8] ;  /* 0x00027a00ff040b82 */ /* 0x000e640000000a00 */
[----:B-1----:R-:W-:-:S05]  /*1a210*/  @P0 IMAD.HI.U32 R4, R8, R4, RZ ;  /* 0x0000000408040227 */ /* 0x002fca00078e00ff */
[----:B------:R-:W-:-:S07]  /*1a220*/  @P0 SHF.R.U32.HI R8, RZ, R5, R4 ;  /* 0x00000005ff080219 */ /* 0x000fce0000011604 */
.L_x_5820:
[----:B------:R-:W-:Y:S05]  /*1a230*/  BSYNC B0 ;  /* 0x0000000000007941 */ /* 0x000fea0003800000 */
.L_x_5818:
[----:B------:R-:W-:-:S05]  /*1a240*/  IMAD R8, R8, R3, R3 ;  /* 0x0000000308087224 */ /* 0x000fca00078e0203 */
[----:B------:R-:W-:-:S07]  /*1a250*/  VIMNMX R2, R2, R8, PT ;  /* 0x0000000802027248 */ /* 0x000fce0003fe0100 */
.L_x_5817:
[----:B------:R-:W1:Y:S01]  /*1a260*/  @P1 LDC R5, c[0x0][0x44c] ;  /* 0x00011300ff051b82 */ /* 0x000e620000000800 */
[----:B------:R-:W-:Y:S01]  /*1a270*/  VIADD R2, R2, 0x3f ;  /* 0x0000003f02027836 */ /* 0x000fe20000000000 */
[----:B------:R-:W-:Y:S01]  /*1a280*/  ULDC UR4, c[0x0][0x9dc] ;  /* 0x0002770000047ab9 */ /* 0x000fe20000000800 */
[----:B------:R-:W-:Y:S02]  /*1a290*/  IMAD.MOV.U32 R4, RZ, RZ, R13 ;  /* 0x000000ffff047224 */ /* 0x000fe400078e000d */
[----:B------:R-:W-:-:S03]  /*1a2a0*/  IMAD.IADD R17, R6, 0x1, -R15 ;  /* 0x0000000106117824 */ /* 0x000fc600078e0a0f */
[----:B------:R-:W2:Y:S01]  /*1a2b0*/  @P1 LDC R7, c[0x0][0x450] ;  /* 0x00011400ff071b82 */ /* 0x000ea20000000800 */
[----:B-1----:R-:W-:-:S05]  /*1a2c0*/  @P1 IMAD.HI.U32 R5, R13, R5, RZ ;  /* 0x000000050d051227 */ /* 0x002fca00078e00ff */
[----:B--2---:R-:W-:Y:S02]  /*1a2d0*/  @P1 SHF.R.U32.HI R4, RZ, R7, R5 ;  /* 0x00000007ff041219 */ /* 0x004fe40000011605 */
[----:B------:R-:W-:-:S03]  /*1a2e0*/  SHF.R.S32.HI R7, RZ, 0x1f, R2 ;  /* 0x0000001fff077819 */ /* 0x000fc60000011402 */
[----:B------:R-:W-:Y:S01]  /*1a2f0*/  IMAD.IADD R6, R17, 0x1, R4 ;  /* 0x0000000111067824 */ /* 0x000fe200078e0204 */
[----:B------:R-:W-:-:S03]  /*1a300*/  LEA.HI R7, R7, R2, RZ, 0x6 ;  /* 0x0000000207077211 */ /* 0x000fc600078f30ff */
[----:B------:R-:W-:Y:S01]  /*1a310*/  VIADD R2, R6, -UR4 ;  /* 0x8000000406027c36 */ /* 0x000fe20008000000 */
[----:B------:R-:W-:-:S04]  /*1a320*/  SHF.R.S32.HI R7, RZ, 0x6, R7 ;  /* 0x00000006ff077819 */ /* 0x000fc80000011407 */
[----:B------:R-:W-:Y:S01]  /*1a330*/  VIMNMX R7, R12, R7, PT ;  /* 0x000000070c077248 */ /* 0x000fe20003fe0100 */
        /* <DEDUP_REMOVED lines=11> */
.L_x_5823:
[----:B------:R-:W-:-:S13]  /*1a3f0*/  ISETP.NE.AND P0, PT, R3, 0x1, PT ;  /* 0x000000010300780c */ /* 0x000fda0003f05270 */
[----:B------:R-:W1:Y:S02]  /*1a400*/  @P0 LDC.64 R4, c[0x0][0x9e8] ;  /* 0x00027a00ff040b82 */ /* 0x000e640000000a00 */
[----:B-1----:R-:W-:-:S05]  /*1a410*/  @P0 IMAD.HI.U32 R4, R6, R4, RZ ;  /* 0x0000000406040227 */ /* 0x002fca00078e00ff */
[----:B------:R-:W-:-:S07]  /*1a420*/  @P0 SHF.R.U32.HI R6, RZ, R5, R4 ;  /* 0x00000005ff060219 */ /* 0x000fce0000011604 */
.L_x_5824:
[----:B------:R-:W-:Y:S05]  /*1a430*/  BSYNC B0 ;  /* 0x0000000000007941 */ /* 0x000fea0003800000 */
.L_x_5822:
[----:B------:R-:W-:-:S05]  /*1a440*/  IMAD R3, R6, R3, RZ ;  /* 0x0000000306037224 */ /* 0x000fca00078e02ff */
[----:B------:R-:W-:-:S07]  /*1a450*/  VIMNMX R2, R2, R3, !PT ;  /* 0x0000000302027248 */ /* 0x000fce0007fe0100 */
.L_x_5821:
[----:B------:R-:W-:Y:S01]  /*1a460*/  SHF.R.S32.HI R5, RZ, 0x1f, R2 ;  /* 0x0000001fff057819 */ /* 0x000fe20000011402 */
[----:B------:R-:W-:Y:S01]  /*1a470*/  BSSY B0, `(.L_x_5825) ;  /* 0x0000028000007945 */ /* 0x000fe20003800000 */
[----:B------:R-:W-:Y:S02]  /*1a480*/  LOP3.LUT R13, R11, 0xff, RZ, 0xc0, !PT ;  /* 0x000000ff0b0d7812 */ /* 0x000fe400078ec0ff */
[----:B------:R-:W-:Y:S01]  /*1a490*/  LEA.HI R5, R5, R2, RZ, 0x6 ;  /* 0x0000000205057211 */ /* 0x000fe200078f30ff */
[----:B------:R-:W-:Y:S01]  /*1a4a0*/  IMAD.MOV.U32 R2, RZ, RZ, RZ ;  /* 0x000000ffff027224 */ /* 0x000fe200078e00ff */
[----:B------:R-:W-:Y:S01]  /*1a4b0*/  SHF.R.U32.HI R4, RZ, 0x10, R11 ;  /* 0x00000010ff047819 */ /* 0x000fe2000001160b */
[----:B------:R1:W-:Y:S01]  /*1a4c0*/  STL [R1+0x50], R13 ;  /* 0x0000500d01007387 */ /* 0x0003e20000100800 */
[----:B------:R-:W-:-:S04]  /*1a4d0*/  SHF.R.S32.HI R5, RZ, 0x6, R5 ;  /* 0x00000006ff057819 */ /* 0x000fc80000011405 */
        /* <DEDUP_REMOVED lines=33> */
.L_x_5826:
[----:B------:R-:W-:Y:S05]  /*1a6f0*/  BSYNC B0 ;  /* 0x0000000000007941 */ /* 0x000fea0003800000 */
.L_x_5825:
[-C--:B------:R-:W-:Y:S01]  /*1a700*/  IMAD R5, R13, R2.reuse, R5 ;  /* 0x000000020d057224 */ /* 0x080fe200078e0205 */
[----:B------:R-:W-:Y:S04]  /*1a710*/  BSSY B0, `(.L_x_5827) ;  /* 0x00001b8000007945 */ /* 0x000fe80003800000 */
[C---:B------:R-:W-:Y:S01]  /*1a720*/  VIADDMNMX R2, R5.reuse, R2, R7, PT ;  /* 0x0000000205027246 */ /* 0x040fe20003800107 */
[----:B------:R-:W-:-:S04]  /*1a730*/  IMAD R5, R5, 0x40, -R9 ;  /* 0x0000004005057824 */ /* 0x000fc800078e0a09 */
[----:B------:R-:W-:Y:S01]  /*1a740*/  IMAD R2, R2, 0x40, -R9 ;  /* 0x0000004002027824 */ /* 0x000fe200078e0a09 */
[----:B------:R-:W-:-:S04]  /*1a750*/  VIMNMX R5, RZ, R5, !PT ;  /* 0x00000005ff057248 */ /* 0x000fc80007fe0100 */
[----:B------:R-:W-:Y:S02]  /*1a760*/  VIMNMX R2, R2, R10, PT ;  /* 0x0000000a02027248 */ /* 0x000fe40003fe0100 */
[----:B------:R-:W-:Y:S02]  /*1a770*/  SHF.R.U32.HI R3, RZ, 0x6, R5 ;  /* 0x00000006ff037819 */ /* 0x000fe40000011605 */
[----:B------:R-:W-:-:S13]  /*1a780*/  ISETP.GT.AND P0, PT, R2, R5, PT ;  /* 0x000000050200720c */ /* 0x000fda0003f04270 */
[----:B------:R-:W-:-:S05]  /*1a790*/  @P0 VIADD R2, R2, 0x3f ;  /* 0x0000003f02020836 */ /* 0x000fca0000000000 */
[----:B------:R-:W-:-:S04]  /*1a7a0*/  @P0 SHF.R.S32.HI R5, RZ, 0x1f, R2 ;  /* 0x0000001fff050819 */ /* 0x000fc80000011402 */
[----:B------:R-:W-:Y:S01]  /*1a7b0*/  @P0 LEA.HI R2, R5, R2, RZ, 0x6 ;  /* 0x0000000205020211 */ /* 0x000fe200078f30ff */
[----:B------:R-:W-:-:S03]  /*1a7c0*/  IMAD.MOV.U32 R5, RZ, RZ, R3 ;  /* 0x000000ffff057224 */ /* 0x000fc600078e0003 */
        /* <DEDUP_REMOVED lines=11> */
.L_x_6041:
[----:B--2---:R-:W-:Y:S02]  /*1a880*/  ISETP.NE.AND P0, PT, R14, RZ, PT ;  /* 0x000000ff0e00720c */ /* 0x004fe40003f05270 */
[----:B------:R-:W-:-:S11]  /*1a890*/  PLOP3.LUT P6, PT, PT, PT, PT, 0x8, 0x0 ;  /* 0x000000000000781c */ /* 0x000fd60003fce170 */
[----:B------:R-:W-:Y:S05]  /*1a8a0*/  @P0 BRA `(.L_x_5830) ;  /* 0x00000000000c0947 */ /* 0x000fea0003800000 */
[----:B------:R-:W-:-:S03]  /*1a8b0*/  UMOV UR4, 0xffffffff ;  /* 0xffffffff00047882 */ /* 0x000fc60000000000 */
[----:B------:R-:W-:Y:S05]  /*1a8c0*/  BRA.DIV UR4, `(.L_x_5831) ;  /* 0x0000008e04987947 */ /* 0x000fea000b800000 */
[----:B------:R-:W-:-:S13]  /*1a8d0*/  ELECT P6, URZ, PT ;  /* 0x00000000003f782f */ /* 0x000fda00038c0000 */
.L_x_5830:
        /* <DEDUP_REMOVED lines=9> */
.L_x_6044:
[----:B------:R-:W-:Y:S05]  /*1a970*/  BSYNC B1 ;  /* 0x0000000000017941 */ /* 0x000fea0003800000 */
.L_x_5832:
[----:B------:R-:W-:Y:S04]  /*1a980*/  BSSY B1, `(.L_x_5834) ;  /* 0x00000bb000017945 */ /* 0x000fe80003800000 */
[----:B------:R-:W-:Y:S05]  /*1a990*/  @!P6 BRA `(.L_x_5835) ;  /* 0x0000000800e4e947 */ /* 0x000fea0003800000 */
[----:B------:R-:W2:Y:S04]  /*1a9a0*/  LDL R7, [R1+0x10] ;  /* 0x0000100001077983 */ /* 0x000ea80000100800 */
[----:B------:R-:W3:Y:S01]  /*1a9b0*/  LDL R9, [R1+0x18] ;  /* 0x0000180001097983 */ /* 0x000ee20000100800 */
[----:B------:R-:W-:Y:S01]  /*1a9c0*/  BSSY B2, `(.L_x_5836) ;  /* 0x0000008000027945 */ /* 0x000fe20003800000 */
[----:B------:R-:W4:Y:S02]  /*1a9d0*/  S2R R8, SR_TID.X ;  /* 0x0000000000087919 */ /* 0x000f240000002100 */
[----:B----4-:R-:W-:-:S04]  /*1a9e0*/  LOP3.LUT R8, R8, 0x7f, RZ, 0xc0, !PT ;  /* 0x0000007f08087812 */ /* 0x010fc800078ec0ff */
[----:B------:R-:W-:Y:S01]  /*1a9f0*/  ISETP.NE.AND P1, PT, R8, RZ, PT ;  /* 0x000000ff0800720c */ /* 0x000fe20003f25270 */
[----:B--2---:R-:W-:Y:S01]  /*1aa00*/  IMAD R7, R7, 0x8, R18 ;  /* 0x0000000807077824 */ /* 0x004fe200078e0212 */
[----:B---3--:R-:W-:-:S04]  /*1aa10*/  SHF.L.U32 R10, R9, 0x1f, RZ ;  /* 0x0000001f090a7819 */ /* 0x008fc800000006ff */
[----:B------:R-:W2:Y:S02]  /*1aa20*/  SYNCS.PHASECHK.TRANS64.TRYWAIT P0, [R7+URZ+0x28ca0], R10 ;  /* 0x028ca00a070075a7 */ /* 0x000ea4000800017f */
[----:B--2---:R-:W-:Y:S05]  /*1aa30*/  @!P0 BRA `(.L_x_5837) ;  /* 0x0000008c00708947 */ /* 0x004fea0003800000 */
.L_x_6045:
[----:B------:R-:W-:Y:S05]  /*1aa40*/  BSYNC B2 ;  /* 0x0000000000027941 */ /* 0x000fea0003800000 */
.L_x_5836:
[----:B------:R-:W-:Y:S04]  /*1aa50*/  BSSY B2, `(.L_x_5838) ;  /* 0x0000009000027945 */ /* 0x000fe80003800000 */
        /* <DEDUP_REMOVED lines=8> */
.L_x_5839:
[----:B------:R-:W-:Y:S05]  /*1aae0*/  BSYNC B2 ;  /* 0x0000000000027941 */ /* 0x000fea0003800000 */
.L_x_5838:
[----:B------:R-:W3:Y:S01]  /*1aaf0*/  LDL R8, [R1+0x10] ;  /* 0x0000100001087983 */ /* 0x000ee20000100800 */
[----:B------:R-:W-:Y:S01]  /*1ab00*/  IMAD.MOV.U32 R12, RZ, RZ, RZ ;  /* 0x000000ffff0c7224 */ /* 0x000fe200078e00ff */
[----:B------:R-:W-:Y:S01]  /*1ab10*/  UIADD3 UR4, UP0, UR40, 0x570, URZ ;  /* 0x0000057028047890 */ /* 0x000fe2000ff1e03f */
[----:B-1----:R-:W-:Y:S01]  /*1ab20*/  IMAD R6, R5, 0x40, R0 ;  /* 0x0000004005067824 */ /* 0x002fe200078e0200 */
[----:B------:R-:W-:Y:S01]  /*1ab30*/  PLOP3.LUT P0, PT, PT, PT, PT, 0x80, 0x0 ;  /* 0x000000000000781c */ /* 0x000fe20003f0f070 */
[----:B------:R-:W-:Y:S01]  /*1ab40*/  VIADD R9, R7, 0x28c90 ;  /* 0x00028c9007097836 */ /* 0x000fe20000000000 */
[----:B------:R-:W-:Y:S01]  /*1ab50*/  R2UR UR10, R12 ;  /* 0x000000000c0a72ca */ /* 0x000fe200000e0000 */
[----:B------:R-:W-:Y:S01]  /*1ab60*/  VIADD R6, R6, 0xffffffc0 ;  /* 0xffffffc006067836 */ /* 0x000fe20000000000 */
[----:B------:R-:W-:Y:S01]  /*1ab70*/  UIADD3.X UR5, URZ, UR41, URZ, UP0, !UPT ;  /* 0x000000293f057290 */ /* 0x000fe200087fe43f */
[----:B------:R-:W-:Y:S01]  /*1ab80*/  UMOV UR6, 0x0 ;  /* 0x0000000000067882 */ /* 0x000fe20000000000 */
[----:B------:R-:W-:Y:S01]  /*1ab90*/  UMOV UR7, 0x12f00000 ;  /* 0x12f0000000077882 */ /* 0x000fe20000000000 */
[----:B---3--:R-:W-:-:S04]  /*1aba0*/  IMAD R8, R8, 0x2000, R18 ;  /* 0x0000200008087824 */ /* 0x008fc800078e0212 */
[----:B------:R-:W-:-:S07]  /*1abb0*/  VIADD R8, R8, 0x22400 ;  /* 0x0002240008087836 */ /* 0x000fce0000000000 */
.L_x_5840:
        /* <DEDUP_REMOVED lines=13> */
.L_x_6046:
[----:B------:R-:W-:Y:S05]  /*1ac90*/  BSYNC B2 ;  /* 0x0000000000027941 */ /* 0x000fea0003800000 */
.L_x_5841:
[----:B------:R-:W-:Y:S01]  /*1aca0*/  BSSY B2, `(.L_x_5843) ;  /* 0x000000b000027945 */ /* 0x000fe20003800000 */
[----:B-12---:R-:W-:Y:S02]  /*1acb0*/  IMAD.MOV.U32 R10, RZ, RZ, 0x0 ;  /* 0x00000000ff0a7424 */ /* 0x006fe400078e00ff */
        /* <DEDUP_REMOVED lines=9> */
.L_x_5844:
[----:B------:R-:W-:Y:S05]  /*1ad50*/  BSYNC B2 ;  /* 0x0000000000027941 */ /* 0x000fea0003800000 */
.L_x_5843:
        /* <DEDUP_REMOVED lines=10> */
.L_x_5845:
        /* <DEDUP_REMOVED lines=12> */
[----:B------:R-:W-:Y:S01]  /*1aec0*/  R2UR UR7, R11 ;  /* 0x000000000b0772ca */ /* 0x000fe200000e0000 */
[----:B------:R-:W-:Y:S01]  /*1aed0*/  UMOV UR10, 0x40 ;  /* 0x00000040000a7882 */ /* 0x000fe20000000000 */
[----:B------:R-:W-:-:S13]  /*1aee0*/  PLOP3.LUT P0, PT, PT, PT, PT, 0x80, 0x0 ;  /* 0x000000000000781c */ /* 0x000fda0003f0f070 */
.L_x_5846:
        /* <DEDUP_REMOVED lines=15> */
.L_x_5847:
        /* <DEDUP_REMOVED lines=15> */
.L_x_5848:
        /* <DEDUP_REMOVED lines=15> */
.L_x_5849:
        /* <DEDUP_REMOVED lines=15> */
.L_x_5850:
        /* <DEDUP_REMOVED lines=15> */
.L_x_5851:
        /* <DEDUP_REMOVED lines=15> */
.L_x_5852:
        /* <DEDUP_REMOVED lines=10> */
.L_x_5835:
[----:B------:R-:W-:Y:S05]  /*1b530*/  BSYNC B1 ;  /* 0x0000000000017941 */ /* 0x000fea0003800000 */
.L_x_5834:
[----:B------:R-:W1:Y:S04]  /*1b540*/  LDL.LU R10, [R1+0x10] ;  /* 0x00001000010a7983 */ /* 0x000e680000300800 */
[----:B------:R-:W2:Y:S01]  /*1b550*/  LDL.LU R9, [R1+0x18] ;  /* 0x0000180001097983 */ /* 0x000ea20000300800 */
[----:B------:R-:W-:Y:S01]  /*1b560*/  VIADD R5, R5, 0xfffffffe ;  /* 0xfffffffe05057836 */ /* 0x000fe20000000000 */
[----:B------:R-:W-:-:S04]  /*1b570*/  PLOP3.LUT P0, PT, PT, PT, PT, 0x8, 0x0 ;  /* 0x000000000000781c */ /* 0x000fc80003f0e170 */
[----:B------:R-:W-:Y:S01]  /*1b580*/  ISETP.GE.AND P2, PT, R5, R3, PT ;  /* 0x000000030500720c */ /* 0x000fe20003f46270 */
[----:B-1----:R-:W-:-:S05]  /*1b590*/  VIADD R6, R10, 0x1 ;  /* 0x000000010a067836 */ /* 0x002fca0000000000 */
[----:B------:R-:W-:-:S04]  /*1b5a0*/  ISETP.NE.AND P1, PT, R6, 0x2, PT ;  /* 0x000000020600780c */ /* 0x000fc80003f25270 */
[----:B------:R-:W-:Y:S02]  /*1b5b0*/  SEL R7, RZ, 0x1, P1 ;  /* 0x00000001ff077807 */ /* 0x000fe40000800000 */
[----:B------:R-:W-:Y:S02]  /*1b5c0*/  SEL R6, R6, RZ, P1 ;  /* 0x000000ff06067207 */ /* 0x000fe40000800000 */
[----:B--2---:R-:W-:-:S03]  /*1b5d0*/  LOP3.LUT R9, R9, R7, RZ, 0x3c, !PT ;  /* 0x0000000709097212 */ /* 0x004fc600078e3cff */
[----:B------:R1:W-:Y:S04]  /*1b5e0*/  STL [R1+0x10], R6 ;  /* 0x0000100601007387 */ /* 0x0003e80000100800 */
[----:B------:R1:W-:Y:S01]  /*1b5f0*/  STL [R1+0x18], R9 ;  /* 0x0000180901007387 */ /* 0x0003e20000100800 */
[----:B------:R-:W-:Y:S05]  /*1b600*/  @!P2 BRA `(.L_x_5828) ;  /* 0x0000000c0020a947 */ /* 0x000fea0003800000 */
.L_x_5872:
[----:B------:R-:W-:Y:S05]  /*1b610*/  YIELD ;  /* 0x0000000000007946 */ /* 0x000fea0003800000 */
[----:B------:R-:W-:Y:S04]  /*1b620*/  BSSY B1, `(.L_x_5853) ;  /* 0x00000ba000017945 */ /* 0x000fe80003800000 */
[----:B--2---:R-:W-:Y:S05]  /*1b630*/  @!P6 BRA `(.L_x_5854) ;  /* 0x0000000800e0e947 */ /* 0x004fea0003800000 */
[----:B-1----:R-:W2:Y:S04]  /*1b640*/  LDL R6, [R1+0x10] ;  /* 0x0000100001067983 */ /* 0x002ea80000100800 */
        /* <DEDUP_REMOVED lines=9> */
.L_x_6047:
[----:B------:R-:W-:Y:S05]  /*1b6e0*/  BSYNC B2 ;  /* 0x0000000000027941 */ /* 0x000fea0003800000 */
.L_x_5855:
        /* <DEDUP_REMOVED lines=9> */
.L_x_5858:
[----:B------:R-:W-:Y:S05]  /*1b780*/  BSYNC B2 ;  /* 0x0000000000027941 */ /* 0x000fea0003800000 */
.L_x_5857:
        /* <DEDUP_REMOVED lines=12> */
.L_x_5859:
        /* <DEDUP_REMOVED lines=13> */
.L_x_6048:
[----:B------:R-:W-:Y:S05]  /*1b920*/  BSYNC B2 ;  /* 0x0000000000027941 */ /* 0x000fea0003800000 */
.L_x_5860:
[----:B------:R-:W-:Y:S01]  /*1b930*/  BSSY B2, `(.L_x_5862) ;  /* 0x000000b000027945 */ /* 0x000fe20003800000 */
[----:B------:R-:W-:Y:S02]  /*1b940*/  IMAD.MOV.U32 R10, RZ, RZ, 0x0 ;  /* 0x00000000ff0a7424 */ /* 0x000fe400078e00ff */
[----:B------:R-:W-:Y:S01]  /*1b950*/  IMAD.MOV.U32 R11, RZ, RZ, 0x12f00000 ;  /* 0x12f00000ff0b7424 */ /* 0x000fe200078e00ff */
[----:B------:R-:W-:Y:S06]  /*1b960*/  @P2 BRA `(.L_x_5863) ;  /* 0x00000000001c2947 */ /* 0x000fec0003800000 */
[----:B------:R-:W3:Y:S01]  /*1b970*/  S2R R8, SR_TID.X ;  /* 0x0000000000087919 */ /* 0x000ee20000002100 */
[----:B-12---:R-:W-:-:S04]  /*1b980*/  IMAD.MOV.U32 R7, RZ, RZ, 0x10000 ;  /* 0x00010000ff077424 */ /* 0x006fc800078e00ff */
[----:B------:R4:W-:Y:S01]  /*1b990*/  SYNCS.ARRIVE.TRANS64 RZ, [R6+URZ+0x28cb0], R7 ;  /* 0x028cb00706ff79a7 */ /* 0x0009e2000800003f */
[----:B---3--:R-:W-:-:S04]  /*1b9a0*/  LOP3.LUT R8, R8, 0x1f, RZ, 0xc0, !PT ;  /* 0x0000001f08087812 */ /* 0x008fc800078ec0ff */
[----:B------:R-:W-:-:S13]  /*1b9b0*/  ISETP.NE.AND P1, PT, R8, RZ, PT ;  /* 0x000000ff0800720c */ /* 0x000fda0003f25270 */
[----:B----4-:R-:W-:Y:S05]  /*1b9c0*/  @!P1 BRA `(.L_x_5863) ;  /* 0x0000000000049947 */ /* 0x010fea0003800000 */
[----:B------:R-:W-:Y:S01]  /*1b9d0*/  BPT.TRAP 0x1 ;  /* 0x000000040000795c */ /* 0x000fe20000300000 */
.L_x_5863:
[----:B------:R-:W-:Y:S05]  /*1b9e0*/  BSYNC B2 ;  /* 0x0000000000027941 */ /* 0x000fea0003800000 */
.L_x_5862:
        /* <DEDUP_REMOVED lines=10> */
.L_x_5864:
        /* <DEDUP_REMOVED lines=15> */
.L_x_5865:
        /* <DEDUP_REMOVED lines=15> */
.L_x_5866:
        /* <DEDUP_REMOVED lines=15> */
.L_x_5867:
        /* <DEDUP_REMOVED lines=15> */
.L_x_5868:
        /* <DEDUP_REMOVED lines=15> */
.L_x_5869:
        /* <DEDUP_REMOVED lines=15> */
.L_x_5870:
        /* <DEDUP_REMOVED lines=15> */
.L_x_5871:
        /* <DEDUP_REMOVED lines=10> */
.L_x_5854:
[----:B------:R-:W-:Y:S05]  /*1c1c0*/  BSYNC B1 ;  /* 0x0000000000017941 */ /* 0x000fea0003800000 */
.L_x_5853:
[----:B------:R-:W1:Y:S04]  /*1c1d0*/  LDL.LU R10, [R1+0x10] ;  /* 0x00001000010a7983 */ /* 0x000e680000300800 */
[----:B------:R-:W2:Y:S01]  /*1c1e0*/  LDL.LU R8, [R1+0x18] ;  /* 0x0000180001087983 */ /* 0x000ea20000300800 */
[C---:B------:R-:W-:Y:S01]  /*1c1f0*/  ISETP.GT.AND P2, PT, R5.reuse, R3, PT ;  /* 0x000000030500720c */ /* 0x040fe20003f44270 */
[----:B------:R-:W-:Y:S02]  /*1c200*/  VIADD R5, R5, 0xffffffff ;  /* 0xffffffff05057836 */ /* 0x000fe40000000000 */
[----:B-1----:R-:W-:-:S05]  /*1c210*/  VIADD R6, R10, 0x1 ;  /* 0x000000010a067836 */ /* 0x002fca0000000000 */
[----:B------:R-:W-:-:S04]  /*1c220*/  ISETP.NE.AND P1, PT, R6, 0x2, PT ;  /* 0x000000020600780c */ /* 0x000fc80003f25270 */
[----:B------:R-:W-:Y:S02]  /*1c230*/  SEL R7, RZ, 0x1, P1 ;  /* 0x00000001ff077807 */ /* 0x000fe40000800000 */
[----:B------:R-:W-:Y:S02]  /*1c240*/  SEL R6, R6, RZ, P1 ;  /* 0x000000ff06067207 */ /* 0x000fe40000800000 */
[----:B--2---:R-:W-:-:S05]  /*1c250*/  LOP3.LUT R8, R8, R7, RZ, 0x3c, !PT ;  /* 0x0000000708087212 */ /* 0x004fca00078e3cff */
[----:B------:R2:W-:Y:S04]  /*1c260*/  STL [R1+0x18], R8 ;  /* 0x0000180801007387 */ /* 0x0005e80000100800 */
[----:B------:R2:W-:Y:S01]  /*1c270*/  STL [R1+0x10], R6 ;  /* 0x0000100601007387 */ /* 0x0005e20000100800 */
[----:B------:R-:W-:Y:S05]  /*1c280*/  @P2 BRA `(.L_x_5872) ;  /* 0xfffffff000e02947 */ /* 0x000fea000383ffff */
.L_x_5828:
[----:B------:R-:W-:Y:S05]  /*1c290*/  BSYNC B0 ;  /* 0x0000000000007941 */ /* 0x000fea0003800000 */
.L_x_5827:
[----:B--2---:R-:W2:Y:S01]  /*1c2a0*/  LDL R8, [R1+0x28] ;  /* 0x0000280001087983 */ /* 0x004ea20000100800 */
[----:B------:R-:W3:Y:S01]  /*1c2b0*/  LDC R0, c[0x0][0x448] ;  /* 0x00011200ff007b82 */ /* 0x000ee20000000800 */
[----:B------:R-:W-:Y:S07]  /*1c2c0*/  @!P0 WARPSYNC.ALL ;  /* 0x0000000000008948 */ /* 0x000fee0003800000 */
[----:B------:R-:W-:Y:S01]  /*1c2d0*/  @!P0 BAR.SYNC.DEFER_BLOCKING 0xc, 0x180 ;  /* 0x0306000000008b1d */ /* 0x000fe20000010000 */
[----:B---3--:R-:W-:-:S13]  /*1c2e0*/  ISETP.NE.AND P1, PT, R0, 0x1, PT ;  /* 0x000000010000780c */ /* 0x008fda0003f25270 */
[----:B------:R-:W3:Y:S08]  /*1c2f0*/  @P1 LDC R0, c[0x0][0x44c] ;  /* 0x00011300ff001b82 */ /* 0x000ef00000000800 */
[----:B------:R-:W4:Y:S01]  /*1c300*/  @P1 LDC R3, c[0x0][0x450] ;  /* 0x00011400ff031b82 */ /* 0x000f220000000800 */
[----:B--2---:R-:W-:-:S04]  /*1c310*/  VIADD R2, R8, 0x3f ;  /* 0x0000003f08027836 */ /* 0x004fc80000000000 */
[----:B---3--:R-:W-:-:S05]  /*1c320*/  @P1 IMAD.HI.U32 R0, R2, R0, RZ ;  /* 0x0000000002001227 */ /* 0x008fca00078e00ff */
[----:B----4-:R-:W-:-:S05]  /*1c330*/  @P1 SHF.R.U32.HI R2, RZ, R3, R0 ;  /* 0x00000003ff021219 */ /* 0x010fca0000011600 */
[----:B------:R-:W-:Y:S02]  /*1c340*/  IMAD.IADD R0, R20, 0x1, R2 ;  /* 0x0000000114007824 */ /* 0x000fe400078e0202 */
[----:B------:R-:W2:Y:S02]  /*1c350*/  LDC.64 R2, c[0x0][0x9e0] ;  /* 0x00027800ff027b82 */ /* 0x000ea40000000a00 */
[----:B--2---:R-:W-:Y:S01]  /*1c360*/  ISETP.GE.AND P2, PT, R3, 0x1, PT ;  /* 0x000000010300780c */ /* 0x004fe20003f46270 */
[----:B------:R-:W-:-:S12]  /*1c370*/  IMAD.IADD R2, R0, 0x1, R2 ;  /* 0x0000000100027824 */ /* 0x000fd800078e0202 */
[----:B------:R-:W-:Y:S05]  /*1c380*/  @!P2 BRA `(.L_x_5873) ;  /* 0x000000000048a947 */ /* 0x000fea0003800000 */
[C---:B------:R-:W-:Y:S01]  /*1c390*/  ISETP.GT.AND P0, PT, R0.reuse, RZ, PT ;  /* 0x000000ff0000720c */ /* 0x040fe20003f04270 */
[----:B------:R-:W-:Y:S01]  /*1c3a0*/  BSSY B0, `(.L_x_5874) ;  /* 0x000000e000007945 */ /* 0x000fe20003800000 */
[----:B------:R-:W-:-:S11]  /*1c3b0*/  VIADD R5, R0, 0xffffffff ;  /* 0xffffffff00057836 */ /* 0x000fd60000000000 */
[----:B------:R-:W-:Y:S05]  /*1c3c0*/  @P0 BRA `(.L_x_5875) ;  /* 0x00000000001c0947 */ /* 0x000fea0003800000 */
[----:B------:R-:W-:Y:S01]  /*1c3d0*/  ISETP.NE.AND P0, PT, R3, 0x1, PT ;  /* 0x000000010300780c */ /* 0x000fe20003f05270 */
[----:B------:R-:W-:-:S12]  /*1c3e0*/  IMAD.MOV R0, RZ, RZ, -R0 ;  /* 0x000000ffff007224 */ /* 0x000fd800078e0a00 */
[----:B-1----:R-:W1:Y:S02]  /*1c3f0*/  @P0 LDC.64 R6, c[0x0][0x9e8] ;  /* 0x00027a00ff060b82 */ /* 0x002e640000000a00 */
[----:B-1----:R-:W-:-:S05]  /*1c400*/  @P0 IMAD.HI.U32 R6, R0, R6, RZ ;  /* 0x0000000600060227 */ /* 0x002fca00078e00ff */
[----:B------:R-:W-:-:S04]  /*1c410*/  @P0 SHF.R.U32.HI R0, RZ, R7, R6 ;  /* 0x00000007ff000219 */ /* 0x000fc80000011606 */
[----:B------:R-:W-:Y:S01]  /*1c420*/  LOP3.LUT R5, RZ, R0, RZ, 0x33, !PT ;  /* 0x00000000ff057212 */ /* 0x000fe200078e33ff */
[----:B------:R-:W-:Y:S06]  /*1c430*/  BRA `(.L_x_5876) ;  /* 0x0000000000107947 */ /* 0x000fec0003800000 */
.L_x_5875:
[----:B------:R-:W-:-:S13]  /*1c440*/  ISETP.NE.AND P0, PT, R3, 0x1, PT ;  /* 0x000000010300780c */ /* 0x000fda0003f05270 */
[----:B-1----:R-:W1:Y:S02]  /*1c450*/  @P0 LDC.64 R6, c[0x0][0x9e8] ;  /* 0x00027a00ff060b82 */ /* 0x002e640000000a00 */
[----:B-1----:R-:W-:-:S05]  /*1c460*/  @P0 IMAD.HI.U32 R6, R5, R6, RZ ;  /* 0x0000000605060227 */ /* 0x002fca00078e00ff */
[----:B------:R-:W-:-:S07]  /*1c470*/  @P0 SHF.R.U32.HI R5, RZ, R7, R6 ;  /* 0x00000007ff050219 */ /* 0x000fce0000011606 */
.L_x_5876:
[----:B------:R-:W-:Y:S05]  /*1c480*/  BSYNC B0 ;  /* 0x0000000000007941 */ /* 0x000fea0003800000 */
.L_x_5874:
[----:B------:R-:W-:-:S05]  /*1c490*/  IMAD R5, R5, R3, R3 ;  /* 0x0000000305057224 */ /* 0x000fca00078e0203 */
[----:B------:R-:W-:-:S07]  /*1c4a0*/  VIMNMX R2, R2, R5, PT ;  /* 0x0000000502027248 */ /* 0x000fce0003fe0100 */
.L_x_5873:
[----:B------:R-:W2:Y:S01]  /*1c4b0*/  LDL R7, [R1+0x5c] ;  /* 0x00005c0001077983 */ /* 0x000ea20000100800 */
[----:B------:R-:W3:Y:S01]  /*1c4c0*/  @P1 LDC R5, c[0x0][0x44c] ;  /* 0x00011300ff051b82 */ /* 0x000ee20000000800 */
[----:B------:R-:W-:Y:S01]  /*1c4d0*/  IMAD.MOV.U32 R0, RZ, RZ, R8 ;  /* 0x000000ffff007224 */ /* 0x000fe200078e0008 */
[----:B------:R-:W-:-:S06]  /*1c4e0*/  ULDC UR4, c[0x0][0x9dc] ;  /* 0x0002770000047ab9 */ /* 0x000fcc0000000800 */
[----:B-1----:R-:W1:Y:S01]  /*1c4f0*/  @P1 LDC R6, c[0x0][0x450] ;  /* 0x00011400ff061b82 */ /* 0x002e620000000800 */
[----:B---3--:R-:W-:-:S05]  /*1c500*/  @P1 IMAD.HI.U32 R5, R8, R5, RZ ;  /* 0x0000000508051227 */ /* 0x008fca00078e00ff */
[----:B-1----:R-:W-:Y:S01]  /*1c510*/  @P1 SHF.R.U32.HI R0, RZ, R6, R5 ;  /* 0x00000006ff001219 */ /* 0x002fe20000011605 */
[----:B------:R-:W-:-:S04]  /*1c520*/  VIADD R5, R2, 0x3f ;  /* 0x0000003f02057836 */ /* 0x000fc80000000000 */
[----:B------:R-:W-:Y:S01]  /*1c530*/  IMAD.IADD R2, R17, 0x1, R0 ;  /* 0x0000000111027824 */ /* 0x000fe200078e0200 */
[----:B------:R-:W-:-:S04]  /*1c540*/  SHF.R.S32.HI R0, RZ, 0x1f, R5 ;  /* 0x0000001fff007819 */ /* 0x000fc80000011405 */
[----:B------:R-:W-:-:S04]  /*1c550*/  LEA.HI R0, R0, R5, RZ, 0x6 ;  /* 0x0000000500007211 */ /* 0x000fc800078f30ff */
[----:B------:R-:W-:Y:S01]  /*1c560*/  SHF.R.S32.HI R8, RZ, 0x6, R0 ;  /* 0x00000006ff087819 */ /* 0x000fe20000011400 */
        /* <DEDUP_REMOVED lines=14> */
.L_x_5879:
[----:B------:R-:W-:-:S13]  /*1c650*/  ISETP.NE.AND P0, PT, R3, 0x1, PT ;  /* 0x000000010300780c */ /* 0x000fda0003f05270 */
[----:B------:R-:W1:Y:S02]  /*1c660*/  @P0 LDC.64 R6, c[0x0][0x9e8] ;  /* 0x00027a00ff060b82 */ /* 0x000e640000000a00 */
[----:B-1----:R-:W-:-:S05]  /*1c670*/  @P0 IMAD.HI.U32 R6, R2, R6, RZ ;  /* 0x0000000602060227 */ /* 0x002fca00078e00ff */
[----:B------:R-:W-:-:S07]  /*1c680*/  @P0 SHF.R.U32.HI R2, RZ, R7, R6 ;  /* 0x00000007ff020219 */ /* 0x000fce0000011606 */
.L_x_5880:
[----:B------:R-:W-:Y:S05]  /*1c690*/  BSYNC B0 ;  /* 0x0000000000007941 */ /* 0x000fea0003800000 */
.L_x_5878:
[----:B------:R-:W-:-:S05]  /*1c6a0*/  IMAD R2, R2, R3, RZ ;  /* 0x0000000302027224 */ /* 0x000fca00078e02ff */
[----:B------:R-:W-:-:S07]  /*1c6b0*/  VIMNMX R0, R0, R2, !PT ;  /* 0x0000000200007248 */ /* 0x000fce0007fe0100 */
.L_x_5877:
[----:B------:R-:W-:Y:S01]  /*1c6c0*/  SHF.R.S32.HI R2, RZ, 0x1f, R0 ;  /* 0x0000001fff027819 */ /* 0x000fe20000011400 */
[----:B------:R-:W-:Y:S01]  /*1c6d0*/  BSSY B0, `(.L_x_5881) ;  /* 0x0000025000007945 */ /* 0x000fe20003800000 */
[----:B------:R-:W-:Y:S02]  /*1c6e0*/  ISETP.NE.AND P1, PT, R4, RZ, PT ;  /* 0x000000ff0400720c */ /* 0x000fe40003f25270 */
[----:B------:R-:W-:-:S04]  /*1c6f0*/  LEA.HI R2, R2, R0, RZ, 0x6 ;  /* 0x0000000002027211 */ /* 0x000fc800078f30ff */
[----:B------:R-:W-:-:S04]  /*1c700*/  SHF.R.S32.HI R2, RZ, 0x6, R2 ;  /* 0x00000006ff027819 */ /* 0x000fc80000011402 */
[----:B------:R-:W-:-:S03]  /*1c710*/  VIMNMX R8, RZ, R2, !PT ;  /* 0x00000002ff087248 */ /* 0x000fc60007fe0100 */
[----:B------:R-:W1:Y:S01]  /*1c720*/  @!P1 LDC R4, c[0x0][0x9f0] ;  /* 0x00027c00ff049b82 */ /* 0x000e620000000800 */
[----:B------:R-:W-:Y:S01]  /*1c730*/  ISETP.GT.AND P0, PT, R5, R8, PT ;  /* 0x000000080500720c */ /* 0x000fe20003f04270 */
[----:B------:R2:W-:Y:S04]  /*1c740*/  STL [R1+0x34], R8 ;  /* 0x0000340801007387 */ /* 0x0005e80000100800 */
[----:B------:R2:W-:Y:S08]  /*1c750*/  STL [R1+0x3c], RZ ;  /* 0x00003cff01007387 */ /* 0x0005f00000100800 */
[----:B--2---:R-:W-:Y:S05]  /*1c760*/  @!P0 BRA `(.L_x_5882) ;  /* 0x00000000006c8947 */ /* 0x004fea0003800000 */
[-C--:B-1----:R-:W-:Y:S02]  /*1c770*/  IABS R0, R4.reuse ;  /* 0x0000000400007213 */ /* 0x082fe40000000000 */
[----:B------:R-:W-:Y:S02]  /*1c780*/  IABS R7, R4 ;  /* 0x0000000400077213 */ /* 0x000fe40000000000 */
[----:B------:R-:W1:Y:S03]  /*1c790*/  I2F.RP R2, R0 ;  /* 0x0000000000027306 */ /* 0x000e660000209400 */
[----:B------:R-:W-:-:S05]  /*1c7a0*/  IMAD.MOV R7, RZ, RZ, -R7 ;  /* 0x000000ffff077224 */ /* 0x000fca00078e0a07 */
[----:B-1----:R-:W1:Y:S02]  /*1c7b0*/  MUFU.RCP R2, R2 ;  /* 0x0000000200027308 */ /* 0x002e640000001000 */
[----:B-1----:R-:W-:-:S06]  /*1c7c0*/  VIADD R2, R2, 0xffffffe ;  /* 0x0ffffffe02027836 */ /* 0x002fcc0000000000 */
[----:B------:R-:W1:Y:S02]  /*1c7d0*/  F2I.FTZ.U32.TRUNC.NTZ R3, R2 ;  /* 0x0000000200037305 */ /* 0x000e64000021f000 */
[----:B-1----:R-:W-:-:S04]  /*1c7e0*/  IMAD.MOV R2, RZ, RZ, -R3 ;  /* 0x000000ffff027224 */ /* 0x002fc800078e0a03 */
        /* <DEDUP_REMOVED lines=19> */
.L_x_5882:
[----:B------:R-:W-:Y:S05]  /*1c920*/  BSYNC B0 ;  /* 0x0000000000007941 */ /* 0x000fea0003800000 */
.L_x_5881:
        /* <DEDUP_REMOVED lines=15> */
[----:B------:R-:W3:Y:S01]  /*1ca20*/  LDC.64 R2, c[0x0][0xc60] ;  /* 0x00031800ff027b82 */ /* 0x000ee20000000a00 */
[----:B------:R-:W2:Y:S02]  /*1ca30*/  FLO.U32 R0, UR4 ;  /* 0x0000000400007d00 */ /* 0x000ea400080e0000 */
[----:B--2---:R-:W-:-:S06]  /*1ca40*/  ISETP.EQ.U32.AND P0, PT, R0, R5, PT ;  /* 0x000000050000720c */ /* 0x004fcc0003f02070 */
[----:B------:R-:W3:Y:S07]  /*1ca50*/  POPC R5, UR4 ;  /* 0x0000000400057d09 */ /* 0x000eee0008000000 */
[----:B---3--:R-:W2:Y:S01]  /*1ca60*/  @P0 ATOMG.E.ADD.STRONG.GPU PT, R3, desc[UR42][R2.64], R5 ;  /* 0x00000005020309a8 */ /* 0x008ea200081ee1ea */
[----:B-1----:R-:W1:Y:S02]  /*1ca70*/  S2R R4, SR_LTMASK ;  /* 0x0000000000047919 */ /* 0x002e640000003900 */
[----:B-1----:R-:W-:-:S04]  /*1ca80*/  LOP3.LUT R4, R4, UR4, RZ, 0xc0, !PT ;  /* 0x0000000404047c12 */ /* 0x002fc8000f8ec0ff */
[----:B------:R-:W1:Y:S01]  /*1ca90*/  POPC R7, R4 ;  /* 0x0000000400077309 */ /* 0x000e620000000000 */
[----:B--2---:R-:W1:Y:S02]  /*1caa0*/  SHFL.IDX PT, R0, R3, R0, 0x1f ;  /* 0x00001f0003007589 */ /* 0x004e6400000e0000 */
[----:B-1----:R-:W-:-:S05]  /*1cab0*/  IADD3 R0, R0, UR37, R7 ;  /* 0x0000002500007c10 */ /* 0x002fca000fffe007 */
[----:B------:R2:W-:Y:S01]  /*1cac0*/  STL [R1], R0 ;  /* 0x0000000001007387 */ /* 0x0005e20000100800 */
[----:B------:R-:W-:Y:S05]  /*1cad0*/  BRA `(.L_x_5885) ;  /* 0x0000004800647947 */ /* 0x000fea0003800000 */
.L_x_5884:
        /* <DEDUP_REMOVED lines=20> */
.L_x_5887:
[----:B------:R-:W-:Y:S05]  /*1cc20*/  BSYNC B6 ;  /* 0x0000000000067941 */ /* 0x000fea0003800000 */
.L_x_5886:
        /* <DEDUP_REMOVED lines=8> */
[----:B------:R2:W3:Y:S01]  /*1ccb0*/  LDC.64 R2, c[0x4][R17] ;  /* 0x0100000011027b82 */ /* 0x0004e20000000a00 */
[----:B-1----:R-:W-:Y:S02]  /*1ccc0*/  IMAD.U32 R4, RZ, RZ, UR6 ;  /* 0x00000006ff047e24 */ /* 0x002fe4000f8e00ff */
[----:B------:R-:W-:Y:S02]  /*1ccd0*/  IMAD.U32 R5, RZ, RZ, UR7 ;  /* 0x00000007ff057e24 */ /* 0x000fe4000f8e00ff */
[----:B------:R-:W-:Y:S02]  /*1cce0*/  IMAD.U32 R6, RZ, RZ, UR8 ;  /* 0x00000008ff067e24 */ /* 0x000fe4000f8e00ff */
[----:B------:R-:W-:-:S02]  /*1ccf0*/  IMAD.U32 R7, RZ, RZ, UR9 ;  /* 0x00000009ff077e24 */ /* 0x000fc4000f8e00ff */
[----:B------:R-:W-:Y:S02]  /*1cd00*/  IMAD.U32 R10, RZ, RZ, UR4 ;  /* 0x00000004ff0a7e24 */ /* 0x000fe4000f8e00ff */
[----:B------:R-:W-:Y:S02]  /*1cd10*/  IMAD.U32 R11, RZ, RZ, UR5 ;  /* 0x00000005ff0b7e24 */ /* 0x000fe4000f8e00ff */
[----:B------:R-:W-:Y:S02]  /*1cd20*/  IMAD.MOV.U32 R8, RZ, RZ, 0x70 ;  /* 0x00000070ff087424 */ /* 0x000fe400078e00ff */
[----:B------:R-:W-:Y:S02]  /*1cd30*/  IMAD.MOV.U32 R12, RZ, RZ, 0x1 ;  /* 0x00000001ff0c7424 */ /* 0x000fe400078e00ff */
[----:B--2---:R-:W-:-:S07]  /*1cd40*/  IMAD.MOV.U32 R13, RZ, RZ, RZ ;  /* 0x000000ffff0d7224 */ /* 0x004fce00078e00ff */
[----:B------:R-:W-:-:S07]  /*1cd50*/  LEPC R20, `(.L_x_5890) ;  /* 0x000000001014794e */ /* 0x000fce0000000000 */
[----:B0--3--:R-:W-:Y:S05]  /*1cd60*/  CALL.ABS.NOINC R2 ;  /* 0x0000000002007343 */ /* 0x009fea0003c00000 */
.L_x_5890:
        /* <DEDUP_REMOVED lines=15> */
.L_x_5889:
[----:B------:R-:W-:Y:S05]  /*1ce60*/  BSYNC B6 ;  /* 0x0000000000067941 */ /* 0x000fea0003800000 */
.L_x_5888:
[----:B------:R-:W2:Y:S01]  /*1ce70*/  LDL R0, [R1+0xc] ;  /* 0x00000c0001007983 */ /* 0x000ea20000100800 */
[----:B------:R-:W-:Y:S02]  /*1ce80*/  ULDC.64 UR4, c[0x0][0x9f8] ;  /* 0x00027e0000047ab9 */ /* 0x000fe40000000a00 */
[----:B------:R-:W-:Y:S01]  /*1ce90*/  ISETP.NE.U32.AND P0, PT, RZ, UR4, PT ;  /* 0x00000004ff007c0c */ /* 0x000fe2000bf05070 */
[----:B------:R-:W3:Y:S03]  /*1cea0*/  LDL R17, [R1+0x30] ;  /* 0x0000300001117983 */ /* 0x000ee60000100800 */
[----:B------:R-:W-:Y:S01]  /*1ceb0*/  ISETP.NE.AND.EX P0, PT, RZ, UR5, PT, P0 ;  /* 0x00000005ff007c0c */ /* 0x000fe2000bf05300 */
[----:B------:R-:W-:-:S12]  /*1cec0*/  ULDC.64 UR4, c[0x0][0xa08] ;  /* 0x0002820000047ab9 */ /* 0x000fd80000000a00 */
[----:B------:R-:W4:Y:S01]  /*1ced0*/  @P0 LDC.64 R2, c[0x0][0x9f8] ;  /* 0x00027e00ff020b82 */ /* 0x000f220000000a00 */
[----:B--2---:R-:W-:Y:S02]  /*1cee0*/  IMAD.MOV.U32 R7, RZ, RZ, R0 ;  /* 0x000000ffff077224 */ /* 0x004fe400078e0000 */
[----:B----4-:R-:W-:-:S05]  /*1cef0*/  @P0 IMAD.WIDE R2, R0, 0x4, R2 ;  /* 0x0000000400020825 */ /* 0x010fca00078e0202 */
[----:B------:R2:W4:Y:S01]  /*1cf00*/  @P0 LDG.E R7, desc[UR42][R2.64] ;  /* 0x0000002a02070981 */ /* 0x000522000c1e1900 */
[----:B---3--:R-:W-:Y:S01]  /*1cf10*/  VIADD R0, R17, 0xffffffff ;  /* 0xffffffff11007836 */ /* 0x008fe20000000000 */
[----:B--2---:R-:W2:Y:S02]  /*1cf20*/  LDC.64 R2, c[0x0][0x418] ;  /* 0x00010600ff027b82 */ /* 0x004ea40000000a00 */
[----:B--2---:R-:W-:Y:S01]  /*1cf30*/  LOP3.LUT P0, RZ, R2, UR4, RZ, 0xfc, !PT ;  /* 0x0000000402ff7c12 */ /* 0x004fe2000f80fcff */
[----:B------:R-:W-:-:S03]  /*1cf40*/  UMOV UR4, 0xffffffff ;  /* 0xffffffff00047882 */ /* 0x000fc60000000000 */
[----:B------:R-:W-:Y:S02]  /*1cf50*/  LOP3.LUT P0, RZ, R3, UR5, RZ, 0xfc, P0 ;  /* 0x0000000503ff7c12 */ /* 0x000fe4000800fcff */
[----:B----4-:R-:W-:Y:S01]  /*1cf60*/  SHF.R.S32.HI R8, RZ, 0x1f, R7 ;  /* 0x0000001fff087819 */ /* 0x010fe20000011407 */
        /* <DEDUP_REMOVED lines=8> */
.L_x_6051:
        /* <DEDUP_REMOVED lines=11> */
.L_x_6054:
[----:B------:R-:W-:Y:S05]  /*1d0a0*/  @!P6 BRA `(.L_x_5892) ;  /* 0x0000000000fce947 */ /* 0x000fea0003800000 */
[----:B------:R-:W-:-:S04]  /*1d0b0*/  ISETP.NE.U32.AND P0, PT, R2, RZ, PT ;  /* 0x000000ff0200720c */ /* 0x000fc80003f05070 */
[----:B------:R-:W-:-:S13]  /*1d0c0*/  ISETP.NE.AND.EX P0, PT, R3, RZ, PT, P0 ;  /* 0x000000ff0300720c */ /* 0x000fda0003f05300 */
[----:B------:R-:W-:Y:S05]  /*1d0d0*/  @!P0 BRA `(.L_x_5894) ;  /* 0x0000000000508947 */ /* 0x000fea0003800000 */
[----:B------:R-:W3:Y:S01]  /*1d0e0*/  LDC R6, c[0x0][0x43c] ;  /* 0x00010f00ff067b82 */ /* 0x000ee20000000800 */
[----:B------:R-:W-:Y:S01]  /*1d0f0*/  IMAD.MOV.U32 R9, RZ, RZ, R0 ;  /* 0x000000ffff097224 */ /* 0x000fe200078e0000 */
[----:B------:R-:W-:-:S03]  /*1d100*/  ULDC.64 UR4, c[0x0][0x428] ;  /* 0x00010a0000047ab9 */ /* 0x000fc60000000a00 */
        /* <DEDUP_REMOVED lines=17> */
.L_x_5894:
[----:B---3--:R-:W3:Y:S01]  /*1d220*/  LDL R2, [R1+0x14] ;  /* 0x0000140001027983 */ /* 0x008ee20000100800 */
[----:B-1----:R-:W-:Y:S01]  /*1d230*/  IMAD R0, R19, 0x8, R18 ;  /* 0x0000000813007824 */ /* 0x002fe200078e0212 */
[----:B---3--:R-:W-:-:S04]  /*1d240*/  SHF.L.U32 R2, R2, 0x1f, RZ ;  /* 0x0000001f02027819 */ /* 0x008fc800000006ff */
[----:B------:R-:W1:Y:S02]  /*1d250*/  SYNCS.PHASECHK.TRANS64.TRYWAIT P0, [R0+URZ+0x28c40], R2 ;  /* 0x028c4002000075a7 */ /* 0x000e64000800017f */
[----:B-1----:R-:W-:Y:S05]  /*1d260*/  @!P0 BRA `(.L_x_5895) ;  /* 0x0000006800088947 */ /* 0x002fea0003800000 */
.L_x_6055:
        /* <DEDUP_REMOVED lines=11> */
.L_x_5896:
[----:B------:R-:W3:Y:S04]  /*1d320*/  LDL R4, [R1+0x2c] ;  /* 0x00002c0001047983 */ /* 0x000ee80000100800 */
[----:B------:R-:W4:Y:S04]  /*1d330*/  LDL R3, [R1+0x20] ;  /* 0x0000200001037983 */ /* 0x000f280000100800 */
[----:B-1----:R-:W2:Y:S01]  /*1d340*/  LDL.LU R2, [R1+0x1c] ;  /* 0x00001c0001027983 */ /* 0x002ea20000300800 */
        /* <DEDUP_REMOVED lines=12> */
[----:B---3--:R-:W-:Y:S02]  /*1d410*/  R2UR UR11, R4 ;  /* 0x00000000040b72ca */ /* 0x008fe400000e0000 */
[----:B----4-:R-:W-:Y:S02]  /*1d420*/  R2UR UR4, R3 ;  /* 0x00000000030472ca */ /* 0x010fe400000e0000 */
[----:B--2---:R-:W-:-:S04]  /*1d430*/  LOP3.LUT R2, R2, 0xfffffffe, RZ, 0xc0, !PT ;  /* 0xfffffffe02027812 */ /* 0x004fc800078ec0ff */
[----:B------:R-:W-:-:S07]  /*1d440*/  @P0 LOP3.LUT R2, R2, 0x1, RZ, 0xfc, !PT ;  /* 0x0000000102020812 */ /* 0x000fce00078efcff */
[----:B------:R-:W-:Y:S01]  /*1d450*/  ULEA UR11, UR11, UR4, 0x6 ;  /* 0x000000040b0b7291 */ /* 0x000fe2000f8e303f */
[----:B------:R3:W-:Y:S02]  /*1d460*/  STL [R1+0x1c], R2 ;  /* 0x00001c0201007387 */ /* 0x0007e40000100800 */
[----:B------:R-:W-:-:S06]  /*1d470*/  UMOV UR4, 0x0 ;  /* 0x0000000000047882 */ /* 0x000fcc0000000000 */
[----:B------:R3:W-:Y:S01]  /*1d480*/  UTMALDG.4D [UR8], [UR6], desc[UR4] ;  /* 0x00000408060075b4 */ /* 0x0007e20008019000 */
[----:B------:R-:W-:Y:S02]  /*1d490*/  NOP ;  /* 0x0000000000007918 */ /* 0x000fe40000000000 */
.L_x_5892:
[----:B------:R-:W1:Y:S01]  /*1d4a0*/  LDL.LU R3, [R1+0x40] ;  /* 0x0000400001037983 */ /* 0x000e620000300800 */
[----:B------:R-:W-:Y:S05]  /*1d4b0*/  WARPSYNC.ALL ;  /* 0x0000000000007948 */ /* 0x000fea0003800000 */
[----:B---3--:R-:W-:Y:S01]  /*1d4c0*/  ULDC.64 UR4, c[0x0][0x298] ;  /* 0x0000a60000047ab9 */ /* 0x008fe20000000a00 */
        /* <DEDUP_REMOVED lines=21> */
[----:B------:R-:W-:Y:S02]  /*1d620*/  IMAD.U32 R10, RZ, RZ, UR8 ;  /* 0x00000008ff0a7e24 */ /* 0x000fe4000f8e00ff */
[----:B------:R-:W-:Y:S02]  /*1d630*/  IMAD.U32 R11, RZ, RZ, UR9 ;  /* 0x00000009ff0b7e24 */ /* 0x000fe4000f8e00ff */
[----:B------:R-:W-:Y:S02]  /*1d640*/  IMAD.MOV.U32 R8, RZ, RZ, 0x70 ;  /* 0x00000070ff087424 */ /* 0x000fe400078e00ff */
[----:B------:R-:W-:Y:S02]  /*1d650*/  IMAD.MOV.U32 R12, RZ, RZ, 0x1 ;  /* 0x00000001ff0c7424 */ /* 0x000fe400078e00ff */
[----:B------:R-:W-:-:S07]  /*1d660*/  IMAD.MOV.U32 R13, RZ, RZ, RZ ;  /* 0x000000ffff0d7224 */ /* 0x000fce00078e00ff */
[----:B------:R-:W-:-:S07]  /*1d670*/  LEPC R20, `(.L_x_5898) ;  /* 0x000000001014794e */ /* 0x000fce0000000000 */
[----:B01----:R-:W-:Y:S05]  /*1d680*/  CALL.ABS.NOINC R2 ;  /* 0x0000000002007343 */ /* 0x003fea0003c00000 */
.L_x_5898:
[----:B------:R-:W-:Y:S05]  /*1d690*/  BSYNC B6 ;  /* 0x0000000000067941 */ /* 0x000fea0003800000 */
.L_x_5897:
[----:B-1----:R-:W3:Y:S01]  /*1d6a0*/  LDL.LU R0, [R1+0x40] ;  /* 0x0000400001007983 */ /* 0x002ee20000300800 */
[----:B------:R-:W-:Y:S01]  /*1d6b0*/  ULDC.64 UR6, c[0x0][0xa00] ;  /* 0x0002800000067ab9 */ /* 0x000fe20000000a00 */
[----:B------:R-:W-:Y:S01]  /*1d6c0*/  ULDC.64 UR4, c[0x0][0x2d8] ;  /* 0x0000b60000047ab9 */ /* 0x000fe20000000a00 */
[----:B--2---:R-:W1:Y:S01]  /*1d6d0*/  LDC R7, c[0x0][0x448] ;  /* 0x00011200ff077b82 */ /* 0x004e620000000800 */
[----:B------:R-:W3:Y:S04]  /*1d6e0*/  LDL.LU.64 R2, [R1+0x48] ;  /* 0x0000480001027983 */ /* 0x000ee80000300a00 */
[----:B------:R-:W2:Y:S04]  /*1d6f0*/  LDL R5, [R1+0xc] ;  /* 0x00000c0001057983 */ /* 0x000ea80000100800 */
[----:B------:R-:W4:Y:S01]  /*1d700*/  LDL R12, [R1+0x28] ;  /* 0x00002800010c7983 */ /* 0x000f220000100800 */
[----:B------:R-:W-:Y:S01]  /*1d710*/  ISETP.NE.U32.AND P0, PT, RZ, UR6, PT ;  /* 0x00000006ff007c0c */ /* 0x000fe2000bf05070 */
[----:B------:R-:W-:-:S03]  /*1d720*/  ULDC UR6, c[0x0][0x2b8] ;  /* 0x0000ae0000067ab9 */ /* 0x000fc60000000800 */
[----:B------:R-:W-:Y:S01]  /*1d730*/  ISETP.NE.AND.EX P0, PT, RZ, UR7, PT, P0 ;  /* 0x00000007ff007c0c */ /* 0x000fe2000bf05300 */
[----:B------:R-:W0:Y:S02]  /*1d740*/  S2R R8, SR_TID.X ;  /* 0x0000000000087919 */ /* 0x000e240000002100 */
[----:B0-----:R-:W-:Y:S02]  /*1d750*/  IMAD.SHL.U32 R8, R8, 0x10, RZ ;  /* 0x0000001008087824 */ /* 0x001fe400078e00ff */
[----:B---3--:R-:W-:Y:S01]  /*1d760*/  IMAD.MOV.U32 R3, RZ, RZ, R0 ;  /* 0x000000ffff037224 */ /* 0x008fe200078e0000 */
[----:B--2---:R-:W-:-:S04]  /*1d770*/  SHF.R.S32.HI R0, RZ, 0x1f, R5 ;  /* 0x0000001fff007819 */ /* 0x004fc80000011405 */
[----:B------:R-:W-:Y:S02]  /*1d780*/  SEL R4, R0, RZ, !P0 ;  /* 0x000000ff00047207 */ /* 0x000fe40004000000 */
[----:B------:R-:W-:Y:S02]  /*1d790*/  SEL R0, R5, RZ, !P0 ;  /* 0x000000ff05007207 */ /* 0x000fe40004000000 */
[----:B------:R-:W0:Y:S01]  /*1d7a0*/  S2R R5, SR_TID.X ;  /* 0x0000000000057919 */ /* 0x000e220000002100 */
[----:B------:R-:W-:-:S04]  /*1d7b0*/  IMAD.WIDE.U32 R2, R16, UR4, R2 ;  /* 0x0000000410027c25 */ /* 0x000fc8000f8e0002 */
[----:B------:R-:W-:Y:S01]  /*1d7c0*/  IMAD R3, R16, UR5, R3 ;  /* 0x0000000510037c24 */ /* 0x000fe2000f8e0203 */
[----:B------:R-:W-:Y:S02]  /*1d7d0*/  ULDC.64 UR4, c[0x0][0x2e0] ;  /* 0x0000b80000047ab9 */ /* 0x000fe40000000a00 */
[----:B------:R-:W-:Y:S02]  /*1d7e0*/  IMAD R4, R4, UR4, RZ ;  /* 0x0000000404047c24 */ /* 0x000fe4000f8e02ff */
[----:B------:R-:W-:-:S04]  /*1d7f0*/  IMAD.WIDE.U32 R2, R0, UR4, R2 ;  /* 0x0000000400027c25 */ /* 0x000fc8000f8e0002 */
[----:B------:R-:W-:Y:S01]  /*1d800*/  IMAD R0, R0, UR5, R4 ;  /* 0x0000000500007c24 */ /* 0x000fe2000f8e0204 */
[----:B-1----:R-:W-:Y:S01]  /*1d810*/  ISETP.NE.AND P0, PT, R7, 0x1, PT ;  /* 0x000000010700780c */ /* 0x002fe20003f05270 */
[----:B------:R-:W1:Y:S01]  /*1d820*/  S2R R9, SR_TID.X ;  /* 0x0000000000097919 */ /* 0x000e620000002100 */
[----:B------:R-:W-:-:S11]  /*1d830*/  ULDC.64 UR4, c[0x0][0x2d0] ;  /* 0x0000b40000047ab9 */ /* 0x000fd60000000a00 */
[----:B------:R-:W2:Y:S01]  /*1d840*/  @P0 LDC R6, c[0x0][0x450] ;  /* 0x00011400ff060b82 */ /* 0x000ea20000000800 */
[----:B0-----:R-:W-:-:S04]  /*1d850*/  LOP3.LUT R5, R5, 0x7f, RZ, 0xc0, !PT ;  /* 0x0000007f05057812 */ /* 0x001fc800078ec0ff */
[----:B------:R-:W-:-:S04]  /*1d860*/  SHF.R.U32.HI R5, RZ, 0x3, R5 ;  /* 0x00000003ff057819 */ /* 0x000fc80000011605 */
[----:B------:R-:W-:Y:S02]  /*1d870*/  LOP3.LUT R8, R5, 0x70, R8, 0xf8, !PT ;  /* 0x0000007005087812 */ /* 0x000fe400078ef808 */
[----:B------:R-:W0:Y:S03]  /*1d880*/  @P0 LDC R5, c[0x0][0x44c] ;  /* 0x00011300ff050b82 */ /* 0x000e260000000800 */
[----:B----4-:R-:W-:Y:S02]  /*1d890*/  IMAD.IADD R4, R8, 0x1, R12 ;  /* 0x0000000108047824 */ /* 0x010fe400078e020c */
[----:B------:R3:W5:Y:S01]  /*1d8a0*/  LDL R8, [R1+0x60] ;  /* 0x0000600001087983 */ /* 0x0007620000100800 */
[----:B------:R-:W-:Y:S02]  /*1d8b0*/  IMAD.IADD R3, R3, 0x1, R0 ;  /* 0x0000000103037824 */ /* 0x000fe400078e0200 */
[----:B------:R-:W-:Y:S01]  /*1d8c0*/  IMAD.MOV.U32 R0, RZ, RZ, R4 ;  /* 0x000000ffff007224 */ /* 0x000fe200078e0004 */
[----:B------:R-:W4:Y:S01]  /*1d8d0*/  S2R R10, SR_TID.X ;  /* 0x00000000000a7919 */ /* 0x000f220000002100 */
[----:B0-----:R-:W-:-:S05]  /*1d8e0*/  @P0 IMAD.HI.U32 R5, R4, R5, RZ ;  /* 0x0000000504050227 */ /* 0x001fca00078e00ff */
[----:B--2---:R-:W-:-:S05]  /*1d8f0*/  @P0 SHF.R.U32.HI R0, RZ, R6, R5 ;  /* 0x00000006ff000219 */ /* 0x004fca0000011605 */
        /* <DEDUP_REMOVED lines=9> */
[----:B-1----:R-:W-:-:S04]  /*1d990*/  IMAD.SHL.U32 R9, R9, 0x8, RZ ;  /* 0x0000000809097824 */ /* 0x002fc800078e00ff */
        /* <DEDUP_REMOVED lines=12> */
[----:B---3--:R-:W-:Y:S08]  /*1da60*/  BRA.DIV UR4, `(.L_x_5899) ;  /* 0x00000062041c7947 */ /* 0x008ff0000b800000 */
        /* <DEDUP_REMOVED lines=34> */
.L_x_6064:
        /* <DEDUP_REMOVED lines=10> */
.L_x_5900:
        /* <DEDUP_REMOVED lines=18> */
.L_x_6065:
[----:B------:R-:W-:Y:S05]  /*1de50*/  BSYNC B0 ;  /* 0x0000000000007941 */ /* 0x000fea0003800000 */
.L_x_5901:
        /* <DEDUP_REMOVED lines=13> */
.L_x_6066:
[----:B------:R-:W-:Y:S05]  /*1df30*/  BSYNC B1 ;  /* 0x0000000000017941 */ /* 0x000fea0003800000 */
.L_x_5905:
        /* <DEDUP_REMOVED lines=9> */
.L_x_5908:
[----:B------:R-:W-:Y:S05]  /*1dfd0*/  BSYNC B1 ;  /* 0x0000000000017941 */ /* 0x000fea0003800000 */
.L_x_5907:
        /* <DEDUP_REMOVED lines=12> */
.L_x_5909:
        /* <DEDUP_REMOVED lines=15> */
.L_x_5910:
        /* <DEDUP_REMOVED lines=15> */
.L_x_5911:
        /* <DEDUP_REMOVED lines=15> */
.L_x_5912:
        /* <DEDUP_REMOVED lines=15> */
.L_x_5913:
        /* <DEDUP_REMOVED lines=15> */
.L_x_5914:
        /* <DEDUP_REMOVED lines=15> */
.L_x_5915:
        /* <DEDUP_REMOVED lines=15> */
.L_x_5916:
        /* <DEDUP_REMOVED lines=10> */
.L_x_5904:
[----:B------:R-:W-:Y:S05]  /*1e7d0*/  BSYNC B0 ;  /* 0x0000000000007941 */ /* 0x000fea0003800000 */
.L_x_5903:
        /* <DEDUP_REMOVED lines=8> */
[----:B------:R-:W4:Y:S04]  /*1e860*/  LDL.LU R7, [R1+0x58] ;  /* 0x0000580001077983 */ /* 0x000f280000300800 */
[----:B------:R-:W5:Y:S04]  /*1e870*/  LDL.LU R6, [R1+0x34] ;  /* 0x0000340001067983 */ /* 0x000f680000300800 */
[----:B------:R-:W5:Y:S01]  /*1e880*/  LDL.LU R4, [R1+0x5c] ;  /* 0x00005c0001047983 */ /* 0x000f620000300800 */
[----:B------:R-:W-:Y:S01]  /*1e890*/  BSSY B2, `(.L_x_5919) ;  /* 0x00000e9000027945 */ /* 0x000fe20003800000 */
[----:B--2---:R-:W-:-:S04]  /*1e8a0*/  VIADD R2, R9, 0x1 ;  /* 0x0000000109027836 */ /* 0x004fc80000000000 */
[----:B---3--:R-:W-:Y:S01]  /*1e8b0*/  IMAD R2, R2, R8, RZ ;  /* 0x0000000802027224 */ /* 0x008fe200078e02ff */
[----:B------:R-:W-:Y:S02]  /*1e8c0*/  LOP3.LUT R8, RZ, R5, RZ, 0x33, !PT ;  /* 0x00000005ff087212 */ /* 0x000fe400078e33ff */
[----:B----4-:R-:W-:Y:S02]  /*1e8d0*/  LOP3.LUT R3, RZ, R7, RZ, 0x33, !PT ;  /* 0x00000007ff037212 */ /* 0x010fe400078e33ff */
        /* <DEDUP_REMOVED lines=44> */
.L_x_5923:
        /* <DEDUP_REMOVED lines=8> */
.L_x_6067:
[----:B------:R-:W-:Y:S05]  /*1ec20*/  BSYNC B3 ;  /* 0x0000000000037941 */ /* 0x000fea0003800000 */
.L_x_5924:
        /* <DEDUP_REMOVED lines=9> */
.L_x_5927:
[----:B------:R-:W-:Y:S05]  /*1ecc0*/  BSYNC B3 ;  /* 0x0000000000037941 */ /* 0x000fea0003800000 */
.L_x_5926:
        /* <DEDUP_REMOVED lines=12> */
.L_x_5928:
        /* <DEDUP_REMOVED lines=13> */
.L_x_6068:
[----:B------:R-:W-:Y:S05]  /*1ee60*/  BSYNC B3 ;  /* 0x0000000000037941 */ /* 0x000fea0003800000 */
.L_x_5929:
        /* <DEDUP_REMOVED lines=11> */
.L_x_5932:
[----:B------:R-:W-:Y:S05]  /*1ef20*/  BSYNC B3 ;  /* 0x0000000000037941 */ /* 0x000fea0003800000 */
.L_x_5931:
        /* <DEDUP_REMOVED lines=9> */
.L_x_5933:
        /* <DEDUP_REMOVED lines=15> */
.L_x_5934:
        /* <DEDUP_REMOVED lines=15> */
.L_x_5935:
        /* <DEDUP_REMOVED lines=15> */
.L_x_5936:
        /* <DEDUP_REMOVED lines=15> */
.L_x_5937:
        /* <DEDUP_REMOVED lines=15> */
.L_x_5938:
        /* <DEDUP_REMOVED lines=15> */
.L_x_5939:
        /* <DEDUP_REMOVED lines=15> */
.L_x_5940:
        /* <DEDUP_REMOVED lines=10> */
.L_x_5922:
[----:B------:R-:W-:Y:S05]  /*1f6f0*/  BSYNC B1 ;  /* 0x0000000000017941 */ /* 0x000fea0003800000 */
.L_x_5921:
[----:B------:R-:W2:Y:S02]  /*1f700*/  LDL.LU R5, [R1+0x30] ;  /* 0x0000300001057983 */ /* 0x000ea40000300800 */
[----:B--2---:R-:W-:-:S07]  /*1f710*/  VIADD R0, R5, 0xfffffffd ;  /* 0xfffffffd05007836 */ /* 0x004fce0000000000 */
.L_x_5920:
[----:B------:R-:W-:Y:S05]  /*1f720*/  BSYNC B2 ;  /* 0x0000000000027941 */ /* 0x000fea0003800000 */
.L_x_5919:
[----:B------:R-:W-:-:S05]  /*1f730*/  VIADD R8, R8, 0xfffffffe ;  /* 0xfffffffe08087836 */ /* 0x000fca0000000000 */
[----:B------:R-:W-:-:S13]  /*1f740*/  ISETP.NE.AND P0, PT, R8, R4, PT ;  /* 0x000000040800720c */ /* 0x000fda0003f05270 */
[----:B------:R-:W-:Y:S05]  /*1f750*/  @!P0 BRA `(.L_x_5918) ;  /* 0x0000001800d88947 */ /* 0x000fea0003800000 */
.L_x_5981:
        /* <DEDUP_REMOVED lines=35> */
.L_x_5943:
        /* <DEDUP_REMOVED lines=8> */
.L_x_6069:
[----:B------:R-:W-:Y:S05]  /*1fa10*/  BSYNC B2 ;  /* 0x0000000000027941 */ /* 0x000fea0003800000 */
.L_x_5944:
        /* <DEDUP_REMOVED lines=9> */
.L_x_5947:
[----:B------:R-:W-:Y:S05]  /*1fab0*/  BSYNC B2 ;  /* 0x0000000000027941 */ /* 0x000fea0003800000 */
.L_x_5946:
        /* <DEDUP_REMOVED lines=12> */
.L_x_5948:
        /* <DEDUP_REMOVED lines=13> */
.L_x_6070:
[----:B------:R-:W-:Y:S05]  /*1fc50*/  BSYNC B2 ;  /* 0x0000000000027941 */ /* 0x000fea0003800000 */
.L_x_5949:
        /* <DEDUP_REMOVED lines=11> */
.L_x_5952:
[----:B------:R-:W-:Y:S05]  /*1fd10*/  BSYNC B2 ;  /* 0x0000000000027941 */ /* 0x000fea0003800000 */
.L_x_5951:
        /* <DEDUP_REMOVED lines=9> */
.L_x_5953:
        /* <DEDUP_REMOVED lines=15> */
.L_x_5954:
        /* <DEDUP_REMOVED lines=15> */
.L_x_5955:
        /* <DEDUP_REMOVED lines=15> */
.L_x_5956:
        /* <DEDUP_REMOVED lines=15> */
.L_x_5957:
        /* <DEDUP_REMOVED lines=15> */
.L_x_5958:
        /* <DEDUP_REMOVED lines=15> */
.L_x_5959:
        /* <DEDUP_REMOVED lines=15> */
.L_x_5960:
        /* <DEDUP_REMOVED lines=10> */
.L_x_5942:
[----:B------:R-:W-:Y:S05]  /*204e0*/  BSYNC B1 ;  /* 0x0000000000017941 */ /* 0x000fea0003800000 */
.L_x_5941:
        /* <DEDUP_REMOVED lines=35> */
.L_x_5963:
        /* <DEDUP_REMOVED lines=8> */
.L_x_6071:
[----:B------:R-:W-:Y:S05]  /*207a0*/  BSYNC B2 ;  /* 0x0000000000027941 */ /* 0x000fea0003800000 */
.L_x_5964:
        /* <DEDUP_REMOVED lines=9> */
.L_x_5967:
[----:B------:R-:W-:Y:S05]  /*20840*/  BSYNC B2 ;  /* 0x0000000000027941 */ /* 0x000fea0003800000 */
.L_x_5966:
        /* <DEDUP_REMOVED lines=12> */
.L_x_5968:
        /* <DEDUP_REMOVED lines=13> */
.L_x_6072:
[----:B------:R-:W-:Y:S05]  /*209e0*/  BSYNC B2 ;  /* 0x0000000000027941 */ /* 0x000fea0003800000 */
.L_x_5969:
        /* <DEDUP_REMOVED lines=11> */
.L_x_5972:
[----:B------:R-:W-:Y:S05]  /*20aa0*/  BSYNC B2 ;  /* 0x0000000000027941 */ /* 0x000fea0003800000 */
.L_x_5971:
        /* <DEDUP_REMOVED lines=9> */
.L_x_5973:
        /* <DEDUP_REMOVED lines=15> */
.L_x_5974:
        /* <DEDUP_REMOVED lines=15> */
.L_x_5975:
        /* <DEDUP_REMOVED lines=15> */
.L_x_5976:
        /* <DEDUP_REMOVED lines=15> */
.L_x_5977:
        /* <DEDUP_REMOVED lines=15> */
.L_x_5978:
        /* <DEDUP_REMOVED lines=15> */
.L_x_5979:
        /* <DEDUP_REMOVED lines=15> */
.L_x_5980:
        /* <DEDUP_REMOVED lines=10> */
.L_x_5962:
[----:B------:R-:W-:Y:S05]  /*21270*/  BSYNC B1 ;  /* 0x0000000000017941 */ /* 0x000fea0003800000 */
.L_x_5961:
[----:B------:R-:W2:Y:S01]  /*21280*/  LDL R5, [R1+0x24] ;  /* 0x0000240001057983 */ /* 0x000ea20000100800 */
[----:B------:R-:W-:Y:S01]  /*21290*/  VIADD R0, R0, 0xfffffffe ;  /* 0xfffffffe00007836 */ /* 0x000fe20000000000 */
[----:B--2---:R-:W-:-:S13]  /*212a0*/  ISETP.GT.AND P0, PT, R6, R5, PT ;  /* 0x000000050600720c */ /* 0x004fda0003f04270 */
[----:B------:R-:W-:Y:S05]  /*212b0*/  @P0 BRA `(.L_x_5981) ;  /* 0xffffffe400280947 */ /* 0x000fea000383ffff */
.L_x_5918:
[----:B------:R-:W-:Y:S05]  /*212c0*/  BSYNC B0 ;  /* 0x0000000000007941 */ /* 0x000fea0003800000 */
.L_x_5917:
        /* <DEDUP_REMOVED lines=24> */
.L_x_5983:
[----:B------:R-:W-:Y:S05]  /*21450*/  BSYNC B0 ;  /* 0x0000000000007941 */ /* 0x000fea0003800000 */
.L_x_5982:
[----:B------:R-:W-:-:S07]  /*21460*/  SEL R19, R19, RZ, P0 ;  /* 0x000000ff13137207 */ /* 0x000fce0000000000 */
.L_x_5885:
[----:B------:R-:W-:Y:S05]  /*21470*/  BSYNC B7 ;  /* 0x0000000000077941 */ /* 0x000fea0003800000 */
.L_x_5883:
[----:B--2---:R-:W2:Y:S02]  /*21480*/  LDL R0, [R1+0x1c] ;  /* 0x00001c0001007983 */ /* 0x004ea40000100800 */
        /* <DEDUP_REMOVED lines=13> */
.L_x_5984:
[----:B------:R-:W2:Y:S01]  /*21560*/  S2R R16, SR_TID.X ;  /* 0x0000000000107919 */ /* 0x000ea20000002100 */
[----:B------:R-:W-:Y:S01]  /*21570*/  UMOV UR4, 0xffffffff ;  /* 0xffffffff00047882 */ /* 0x000fe20000000000 */
[----:B--2---:R-:W-:-:S04]  /*21580*/  LOP3.LUT R16, R16, 0x1f, RZ, 0xc0, !PT ;  /* 0x0000001f10107812 */ /* 0x004fc800078ec0ff */
[----:B------:R-:W-:Y:S01]  /*21590*/  ISETP.NE.AND P0, PT, R16, 0x1f, PT ;  /* 0x0000001f1000780c */ /* 0x000fe20003f05270 */
[----:B------:R-:W-:-:S12]  /*215a0*/  BRA.DIV UR4, `(.L_x_5986) ;  /* 0x0000002e04307947 */ /* 0x000fd8000b800000 */
[----:B-1----:R-:W2:Y:S01]  /*215b0*/  LDL.LU R2, [R1] ;  /* 0x0000000001027983 */ /* 0x002ea20000300800 */
        /* <DEDUP_REMOVED lines=15> */
[----:B------:R-:W-:Y:S01]  /*216b0*/  SHFL.IDX PT, R0, R10, 0x1, 0x1f ;  /* 0x00201f000a007f89 */ /* 0x000fe200000e0000 */
        /* <DEDUP_REMOVED lines=10> */
[----:B------:R-:W-:Y:S04]  /*21760*/  SHFL.IDX PT, R5, R10, RZ, 0x1f ;  /* 0x00001fff0a057589 */ /* 0x000fe800000e0000 */
        /* <DEDUP_REMOVED lines=13> */
.L_x_6082:
[----:B------:R-:W-:Y:S02]  /*21840*/  ULDC UR4, c[0x0][0xc38] ;  /* 0x00030e0000047ab9 */ /* 0x000fe40000000800 */
[----:B------:R-:W-:-:S04]  /*21850*/  IMAD.U32 R2, RZ, RZ, UR4 ;  /* 0x00000004ff027e24 */ /* 0x000fc8000f8e00ff */
[----:B-1----:R-:W-:-:S04]  /*21860*/  IMAD R9, R9, R2, RZ ;  /* 0x0000000209097224 */ /* 0x002fc800078e02ff */
[----:B------:R-:W-:-:S05]  /*21870*/  IMAD.IADD R0, R0, 0x1, R9 ;  /* 0x0000000100007824 */ /* 0x000fca00078e0209 */
[----:B------:R-:W-:-:S13]  /*21880*/  ISETP.GT.AND P6, PT, R0, R5, PT ;  /* 0x000000050000720c */ /* 0x000fda0003fc4270 */
[----:B------:R-:W-:Y:S05]  /*21890*/  @P6 BRA `(.L_x_5987) ;  /* 0x0000000000ac6947 */ /* 0x000fea0003800000 */
.L_x_5990:
        /* <DEDUP_REMOVED lines=37> */
.L_x_6090:
[----:B------:R-:W-:Y:S02]  /*21af0*/  ULDC UR4, c[0x0][0xc38] ;  /* 0x00030e0000047ab9 */ /* 0x000fe40000000800 */
[----:B------:R-:W-:-:S04]  /*21b00*/  IMAD.U32 R2, RZ, RZ, UR4 ;  /* 0x00000004ff027e24 */ /* 0x000fc8000f8e00ff */
[----:B-1----:R-:W-:-:S04]  /*21b10*/  IMAD R9, R9, R2, RZ ;  /* 0x0000000209097224 */ /* 0x002fc800078e02ff */
[----:B------:R-:W-:-:S05]  /*21b20*/  IMAD.IADD R0, R9, 0x1, R0 ;  /* 0x0000000109007824 */ /* 0x000fca00078e0200 */
[----:B------:R-:W-:-:S13]  /*21b30*/  ISETP.GT.AND P6, PT, R0, R5, PT ;  /* 0x000000050000720c */ /* 0x000fda0003fc4270 */
[----:B------:R-:W-:Y:S05]  /*21b40*/  @!P6 BRA `(.L_x_5990) ;  /* 0xfffffffc0054e947 */ /* 0x000fea000383ffff */
.L_x_5987:
        /* <DEDUP_REMOVED lines=12> */
.L_x_6095:
[----:B------:R-:W-:-:S13]  /*21c10*/  ISETP.NE.AND P0, PT, R0, RZ, PT ;  /* 0x000000ff0000720c */ /* 0x000fda0003f05270 */
[----:B------:R-:W-:Y:S05]  /*21c20*/  @!P0 BRA `(.L_x_5992) ;  /* 0x0000000000108947 */ /* 0x000fea0003800000 */
[----:B------:R-:W-:Y:S01]  /*21c30*/  UMOV UR4, 0xffffffff ;  /* 0xffffffff00047882 */ /* 0x000fe20000000000 */
[----:B-1----:R-:W-:Y:S02]  /*21c40*/  VIADD R7, R7, 0xffffffff ;  /* 0xffffffff07077836 */ /* 0x002fe40000000000 */
[----:B------:R-:W-:Y:S05]  /*21c50*/  BRA.DIV UR4, `(.L_x_5993) ;  /* 0x0000003204247947 */ /* 0x000fea000b800000 */
[----:B------:R3:W4:Y:S02]  /*21c60*/  SHFL.IDX PT, R8, R3, R7, 0x1f ;  /* 0x00001f0703087589 */ /* 0x00072400000e0000 */
.L_x_5992:
[----:B------:R-:W-:Y:S01]  /*21c70*/  ISETP.NE.AND P0, PT, R6, 0x1, PT ;  /* 0x000000010600780c */ /* 0x000fe20003f05270 */
[----:B----4-:R-:W-:-:S05]  /*21c80*/  IMAD R0, R8, R2, R9 ;  /* 0x0000000208007224 */ /* 0x010fca00078e0209 */
[----:B------:R4:W-:Y:S02]  /*21c90*/  STL [R1], R0 ;  /* 0x0000000001007387 */ /* 0x0009e40000100800 */
[----:B----4-:R-:W-:-:S05]  /*21ca0*/  IMAD.IADD R0, R5, 0x1, -R0 ;  /* 0x0000000105007824 */ /* 0x010fca00078e0a00 */
[----:B------:R-:W-:Y:S05]  /*21cb0*/  @!P0 BRA `(.L_x_5994) ;  /* 0x0000000000e48947 */ /* 0x000fea0003800000 */
[----:B------:R-:W-:-:S04]  /*21cc0*/  IABS R5, R4 ;  /* 0x0000000400057213 */ /* 0x000fc80000000000 */
[----:B-1-3--:R-:W1:Y:S08]  /*21cd0*/  I2F.RP R7, R5 ;  /* 0x0000000500077306 */ /* 0x00ae700000209400 */
[----:B-1----:R-:W1:Y:S02]  /*21ce0*/  MUFU.RCP R7, R7 ;  /* 0x0000000700077308 */ /* 0x002e640000001000 */
[----:B-1----:R-:W-:-:S06]  /*21cf0*/  VIADD R9, R7, 0xffffffe ;  /* 0x0ffffffe07097836 */ /* 0x002fcc0000000000 */
[----:B0-----:R-:W0:Y:S02]  /*21d00*/  F2I.FTZ.U32.TRUNC.NTZ R3, R9 ;  /* 0x0000000900037305 */ /* 0x001e24000021f000 */
        /* <DEDUP_REMOVED lines=52> */
.L_x_5994:
[----:B0--3--:R-:W3:Y:S01]  /*22050*/  LDL R3, [R1+0xc] ;  /* 0x00000c0001037983 */ /* 0x009ee20000100800 */
[----:B-1----:R-:W3:Y:S02]  /*22060*/  LDC.64 R6, c[0x0][0xc90] ;  /* 0x00032400ff067b82 */ /* 0x002ee40000000a00 */
[----:B---3--:R-:W-:-:S05]  /*22070*/  IMAD.WIDE R6, R3, 0x4, R6 ;  /* 0x0000000403067825 */ /* 0x008fca00078e0206 */
[----:B------:R-:W3:Y:S02]  /*22080*/  LDG.E R3, desc[UR42][R6.64] ;  /* 0x0000002a06037981 */ /* 0x000ee4000c1e1900 */
[----:B---3--:R-:W-:-:S05]  /*22090*/  IMAD R5, R4, R3, RZ ;  /* 0x0000000304057224 */ /* 0x008fca00078e02ff */
        /* <DEDUP_REMOVED lines=58> */
.L_x_5995:
[----:B------:R-:W-:-:S05]  /*22440*/  LOP3.LUT R3, RZ, R0, RZ, 0x33, !PT ;  /* 0x00000000ff037212 */ /* 0x000fca00078e33ff */
[----:B------:R-:W-:-:S05]  /*22450*/  IMAD.IADD R0, R4, 0x1, R3 ;  /* 0x0000000104007824 */ /* 0x000fca00078e0203 */
[----:B------:R3:W-:Y:S01]  /*22460*/  STL [R1+0x4], R0 ;  /* 0x0000040001007387 */ /* 0x0007e20000100800 */
[----:B------:R-:W-:Y:S05]  /*22470*/  BRA `(.L_x_5996) ;  /* 0x0000000000287947 */ /* 0x000fea0003800000 */
.L_x_5988:
        /* <DEDUP_REMOVED lines=10> */
.L_x_5996:
[----:B0-----:R-:W4:Y:S04]  /*22520*/  LDL R3, [R1+0x8] ;  /* 0x0000080001037983 */ /* 0x001f280000100800 */
[----:B-1----:R-:W5:Y:S04]  /*22530*/  LDL R2, [R1+0xc] ;  /* 0x00000c0001027983 */ /* 0x002f680000100800 */
[----:B------:R-:W2:Y:S04]  /*22540*/  LDL R5, [R1+0x4] ;  /* 0x0000040001057983 */ /* 0x000ea80000100800 */
[----:B------:R-:W2:Y:S01]  /*22550*/  LDL R4, [R1] ;  /* 0x0000000001047983 */ /* 0x000ea20000100800 */
[----:B---3--:R-:W0:Y:S01]  /*22560*/  S2R R0, SR_TID.X ;  /* 0x0000000000007919 */ /* 0x008e220000002100 */
[----:B------:R-:W-:Y:S05]  /*22570*/  WARPSYNC.ALL ;  /* 0x0000000000007948 */ /* 0x000fea0003800000 */
[----:B0-----:R-:W-:Y:S01]  /*22580*/  LOP3.LUT R0, R0, 0x1f, RZ, 0xc0, !PT ;  /* 0x0000001f00007812 */ /* 0x001fe200078ec0ff */
[----:B------:R-:W-:Y:S03]  /*22590*/  BAR.SYNC.DEFER_BLOCKING 0x4, 0x180 ;  /* 0x0106000000007b1d */ /* 0x000fe60000010000 */
[----:B------:R-:W-:-:S13]  /*225a0*/  ISETP.NE.AND P0, PT, R0, RZ, PT ;  /* 0x000000ff0000720c */ /* 0x000fda0003f05270 */
[----:B------:R-:W-:Y:S01]  /*225b0*/  @!P0 MOV R0, 0x400 ;  /* 0x0000040000008802 */ /* 0x000fe20000000f00 */
[----:B----4-:R-:W-:Y:S02]  /*225c0*/  IMAD.MOV.U32 R6, RZ, RZ, R3 ;  /* 0x000000ffff067224 */ /* 0x010fe400078e0003 */
[----:B------:R-:W0:Y:S01]  /*225d0*/  @!P0 S2R R3, SR_CgaCtaId ;  /* 0x0000000000038919 */ /* 0x000e220000008800 */
[----:B-----5:R-:W-:Y:S01]  /*225e0*/  IMAD.MOV.U32 R7, RZ, RZ, R2 ;  /* 0x000000ffff077224 */ /* 0x020fe200078e0002 */
[----:B0-----:R-:W-:-:S05]  /*225f0*/  @!P0 LEA R18, R3, R0, 0x18 ;  /* 0x0000000003128211 */ /* 0x001fca00078ec0ff */
[----:B--2---:R0:W-:Y:S01]  /*22600*/  @!P0 STS.128 [R18+0x28cd0], R4 ;  /* 0x028cd00412008388 */ /* 0x0041e20000000c00 */
[----:B------:R-:W-:Y:S06]  /*22610*/  BAR.ARV 0x5, 0x180 ;  /* 0x0146000000007b1d */ /* 0x000fec0000002000 */
.L_x_5985:
[----:B------:R-:W2:Y:S01]  /*22620*/  LDL R0, [R1+0xc] ;  /* 0x00000c0001007983 */ /* 0x000ea20000100800 */
[----:B------:R-:W-:Y:S02]  /*22630*/  ULDC UR4, c[0x0][0xc3c] ;  /* 0x00030f0000047ab9 */ /* 0x000fe40000000800 */
[----:B--2---:R-:W-:-:S13]  /*22640*/  ISETP.GE.AND P0, PT, R0, UR4, PT ;  /* 0x0000000400007c0c */ /* 0x004fda000bf06270 */
[----:B------:R-:W-:Y:S05]  /*22650*/  @!P0 BRA `(.L_x_5997) ;  /* 0xffffff7400208947 */ /* 0x000fea000383ffff */
[----:B------:R-:W-:Y:S05]  /*22660*/  BSYNC B8 ;  /* 0x0000000000087941 */ /* 0x000fea0003800000 */
.L_x_5813:
        /* <DEDUP_REMOVED lines=12> */
.L_x_6098:
[----:B------:R-:W-:Y:S05]  /*22730*/  BSYNC B0 ;  /* 0x0000000000007941 */ /* 0x000fea0003800000 */
.L_x_5998:
[----:B------:R-:W-:-:S03]  /*22740*/  UMOV UR4, 0xffffffff ;  /* 0xffffffff00047882 */ /* 0x000fc60000000000 */
[----:B------:R-:W-:Y:S05]  /*22750*/  BRA.DIV UR4, `(.L_x_6000) ;  /* 0x0000002604a47947 */ /* 0x000fea000b800000 */
[----:B------:R-:W1:Y:S02]  /*22760*/  S2R R2, SR_TID.X ;  /* 0x0000000000027919 */ /* 0x000e640000002100 */
[----:B-1----:R-:W-:-:S04]  /*22770*/  SHF.R.U32.HI R2, RZ, 0x5, R2 ;  /* 0x00000005ff027819 */ /* 0x002fc80000011602 */
[----:B------:R-:W-:-:S05]  /*22780*/  LOP3.LUT R2, R2, 0x3, RZ, 0xc0, !PT ;  /* 0x0000000302027812 */ /* 0x000fca00078ec0ff */
[----:B------:R1:W2:Y:S02]  /*22790*/  SHFL.IDX PT, R14, R2, RZ, 0x1f ;  /* 0x00001fff020e7589 */ /* 0x0002a400000e0000 */
.L_x_6101:
[----:B--2---:R-:W-:-:S13]  /*227a0*/  ISETP.NE.AND P0, PT, R14, RZ, PT ;  /* 0x000000ff0e00720c */ /* 0x004fda0003f05270 */
[----:B------:R-:W-:Y:S05]  /*227b0*/  @P0 BRA `(.L_x_5585) ;  /* 0x00000000008c0947 */ /* 0x000fea0003800000 */
[----:B------:R-:W-:-:S03]  /*227c0*/  UMOV UR4, 0xffffffff ;  /* 0xffffffff00047882 */ /* 0x000fc60000000000 */
[----:B------:R-:W-:Y:S05]  /*227d0*/  BRA.DIV UR4, `(.L_x_6001) ;  /* 0x0000002604b87947 */ /* 0x000fea000b800000 */
[----:B------:R-:W-:-:S13]  /*227e0*/  ELECT P6, URZ, PT ;  /* 0x00000000003f782f */ /* 0x000fda00038c0000 */
.L_x_6104:
[----:B------:R-:W-:Y:S05]  /*227f0*/  @!P6 BRA `(.L_x_5585) ;  /* 0x00000000007ce947 */ /* 0x000fea0003800000 */
[----:B------:R-:W-:-:S06]  /*22800*/  ULOP3.LUT UR4, UR36, 0x2, URZ, 0xfc, !UPT ;  /* 0x0000000224047892 */ /* 0x000fcc000f8efc3f */
[----:B-1----:R-:W-:-:S05]  /*22810*/  IMAD.U32 R2, RZ, RZ, UR4 ;  /* 0x00000004ff027e24 */ /* 0x002fca000f8e00ff */
[----:B------:R-:W-:-:S13]  /*22820*/  ISETP.NE.AND P2, PT, R2, 0x3, PT ;  /* 0x000000030200780c */ /* 0x000fda0003f45270 */
[----:B------:R-:W-:Y:S05]  /*22830*/  @!P2 BRA `(.L_x_6002) ;  /* 0x000000000004a947 */ /* 0x000fea0003800000 */
[----:B------:R-:W-:Y:S01]  /*22840*/  BPT.TRAP 0x1 ;  /* 0x000000040000795c */ /* 0x000fe20000300000 */
.L_x_6002:
        /* <DEDUP_REMOVED lines=13> */
.L_x_6105:
[----:B------:R-:W1:Y:S02]  /*22920*/  SYNCS.PHASECHK.TRANS64.TRYWAIT P0, [R7+URZ], R2 ;  /* 0x00000002070075a7 */ /* 0x000e64000800017f */
[----:B-1----:R-:W-:Y:S05]  /*22930*/  @!P0 BRA `(.L_x_6004) ;  /* 0x0000002400948947 */ /* 0x002fea0003800000 */
.L_x_6106:
[----:B------:R-:W-:Y:S05]  /*22940*/  @!P2 BRA `(.L_x_6005) ;  /* 0x000000000004a947 */ /* 0x000fea0003800000 */
[----:B------:R-:W-:Y:S01]  /*22950*/  BPT.TRAP 0x1 ;  /* 0x000000040000795c */ /* 0x000fe20000300000 */
.L_x_6005:
[----:B------:R-:W-:-:S04]  /*22960*/  VIADD R0, R0, 0x28c60 ;  /* 0x00028c6000007836 */ /* 0x000fc80000000000 */
[----:B------:R-:W-:-:S04]  /*22970*/  IMAD R4, R19, 0x8, R0 ;  /* 0x0000000813047824 */ /* 0x000fc800078e0200 */
[----:B------:R-:W2:Y:S02]  /*22980*/  SYNCS.PHASECHK.TRANS64.TRYWAIT P0, [R4+URZ], R5 ;  /* 0x00000005040075a7 */ /* 0x000ea4000800017f */
[----:B--2---:R-:W-:Y:S05]  /*22990*/  @!P0 BRA `(.L_x_6006) ;  /* 0x0000002400908947 */ /* 0x004fea0003800000 */
.L_x_6107:
[----:B------:R-:W-:-:S07]  /*229a0*/  IMAD R3, R3, 0x8, R0 ;  /* 0x0000000803037824 */ /* 0x000fce00078e0200 */
.L_x_6007:
[----:B----4-:R4:W0:Y:S02]  /*229b0*/  SYNCS.PHASECHK.TRANS64.TRYWAIT P0, [R3+URZ], R2 ;  /* 0x00000002030075a7 */ /* 0x010824000800017f */
[----:B0-----:R-:W-:Y:S05]  /*229c0*/  @!P0 NANOSLEEP.SYNCS 0x989680 ;  /* 0x009896800000895d */ /* 0x001fea0003900000 */
[----:B------:R-:W0:Y:S02]  /*229d0*/  @!P0 SYNCS.PHASECHK.TRANS64 P0, [R3+URZ], R2 ;  /* 0x00000002030085a7 */ /* 0x000e24000800007f */
[----:B0-----:R-:W-:Y:S05]  /*229e0*/  @!P0 BRA `(.L_x_6007) ;  /* 0xfffffffc00f08947 */ /* 0x001fea000383ffff */
.L_x_5585:
[----:B------:R-:W-:Y:S05]  /*229f0*/  BSYNC B9 ;  /* 0x0000000000097941 */ /* 0x000fea0003800000 */
.L_x_5582:
[----:B------:R-:W-:Y:S05]  /*22a00*/  EXIT ;  /* 0x000000000000794d */ /* 0x000fea0003800000 */
.L_x_5611:
[----:B0-----:R0:W1:Y:S02]  /*22a10*/  SYNCS.PHASECHK.TRANS64.TRYWAIT P5, [R74+URZ+0x28c90], R75 ;  /* 0x028c904b4a0075a7 */ /* 0x00106400080a017f */
[----:B-1----:R-:W-:Y:S05]  /*22a20*/  @!P5 NANOSLEEP.SYNCS 0x989680 ;  /* 0x009896800000d95d */ /* 0x002fea0003900000 */
[----:B------:R-:W1:Y:S02]  /*22a30*/  @!P5 SYNCS.PHASECHK.TRANS64 P5, [R74+URZ+0x28c90], R75 ;  /* 0x028c904b4a00d5a7 */ /* 0x000e6400080a007f */
[----:B-1----:R-:W-:Y:S05]  /*22a40*/  @!P5 BRA `(.L_x_5611) ;  /* 0xfffffffc00f0d947 */ /* 0x002fea000383ffff */
[----:B------:R-:W-:Y:S05]  /*22a50*/  BRA `(.L_x_6008) ;  /* 0xfffffe04007c7947 */ /* 0x000fea000383ffff */
.L_x_5621:
[----:B-1----:R1:W2:Y:S02]  /*22a60*/  SYNCS.PHASECHK.TRANS64.TRYWAIT P5, [R74+URZ+0x28c90], R75 ;  /* 0x028c904b4a0075a7 */ /* 0x0022a400080a017f */
[----:B--2---:R-:W-:Y:S05]  /*22a70*/  @!P5 NANOSLEEP.SYNCS 0x989680 ;  /* 0x009896800000d95d */ /* 0x004fea0003900000 */
[----:B------:R-:W2:Y:S02]  /*22a80*/  @!P5 SYNCS.PHASECHK.TRANS64 P5, [R74+URZ+0x28c90], R75 ;  /* 0x028c904b4a00d5a7 */ /* 0x000ea400080a007f */
[----:B--2---:R-:W-:Y:S05]  /*22a90*/  @!P5 BRA `(.L_x_5621) ;  /* 0xfffffffc00f0d947 */ /* 0x004fea000383ffff */
[----:B------:R-:W-:Y:S05]  /*22aa0*/  BRA `(.L_x_6009) ;  /* 0xfffffe0c00d87947 */ /* 0x000fea000383ffff */
.L_x_5626:
[----:B0-----:R0:W1:Y:S02]  /*22ab0*/  SYNCS.PHASECHK.TRANS64.TRYWAIT P5, [R74+URZ+0x28c90], R75 ;  /* 0x028c904b4a0075a7 */ /* 0x00106400080a017f */
[----:B-1----:R-:W-:Y:S05]  /*22ac0*/  @!P5 NANOSLEEP.SYNCS 0x989680 ;  /* 0x009896800000d95d */ /* 0x002fea0003900000 */
[----:B------:R-:W1:Y:S02]  /*22ad0*/  @!P5 SYNCS.PHASECHK.TRANS64 P5, [R74+URZ+0x28c90], R75 ;  /* 0x028c904b4a00d5a7 */ /* 0x000e6400080a007f */
[----:B-1----:R-:W-:Y:S05]  /*22ae0*/  @!P5 BRA `(.L_x_5626) ;  /* 0xfffffffc00f0d947 */ /* 0x002fea000383ffff */
[----:B------:R-:W-:Y:S05]  /*22af0*/  BRA `(.L_x_6010) ;  /* 0xfffffe1400f47947 */ /* 0x000fea000383ffff */
.L_x_5630:
[----:B------:R0:W0:Y:S02]  /*22b00*/  SYNCS.PHASECHK.TRANS64.TRYWAIT P0, [R74+URZ+0x28cb0], R75 ;  /* 0x028cb04b4a0075a7 */ /* 0x000024000800017f */
[----:B0-----:R-:W-:Y:S05]  /*22b10*/  @!P0 NANOSLEEP.SYNCS 0x989680 ;  /* 0x009896800000895d */ /* 0x001fea0003900000 */
[----:B------:R-:W0:Y:S02]  /*22b20*/  @!P0 SYNCS.PHASECHK.TRANS64 P0, [R74+URZ+0x28cb0], R75 ;  /* 0x028cb04b4a0085a7 */ /* 0x000e24000800007f */
[----:B0-----:R-:W-:Y:S05]  /*22b30*/  @!P0 BRA `(.L_x_5630) ;  /* 0xfffffffc00f08947 */ /* 0x001fea000383ffff */
[----:B------:R-:W-:Y:S05]  /*22b40*/  BRA `(.L_x_6011) ;  /* 0xfffffe18006c7947 */ /* 0x000fea000383ffff */
.L_x_5651:
[----:B0-----:R0:W1:Y:S02]  /*22b50*/  SYNCS.PHASECHK.TRANS64.TRYWAIT P1, [R9+URZ+0x28c50], R10 ;  /* 0x028c500a090075a7 */ /* 0x001064000802017f */
[----:B-1----:R-:W-:Y:S05]  /*22b60*/  @!P1 NANOSLEEP.SYNCS 0x989680 ;  /* 0x009896800000995d */ /* 0x002fea0003900000 */
[----:B------:R-:W1:Y:S02]  /*22b70*/  @!P1 SYNCS.PHASECHK.TRANS64 P1, [R9+URZ+0x28c50], R10 ;  /* 0x028c500a090095a7 */ /* 0x000e64000802007f */
[----:B-1----:R-:W-:Y:S05]  /*22b80*/  @!P1 BRA `(.L_x_5651) ;  /* 0xfffffffc00f09947 */ /* 0x002fea000383ffff */
[----:B------:R-:W-:Y:S05]  /*22b90*/  BRA `(.L_x_6012) ;  /* 0xfffffe2c00247947 */ /* 0x000fea000383ffff */
.L_x_5658:
[----:B-1----:R1:W2:Y:S02]  /*22ba0*/  SYNCS.PHASECHK.TRANS64.TRYWAIT P2, [R21+URZ+0x28c50], R8 ;  /* 0x028c5008150075a7 */ /* 0x0022a4000804017f */
[----:B--2---:R-:W-:Y:S05]  /*22bb0*/  @!P2 NANOSLEEP.SYNCS 0x989680 ;  /* 0x009896800000a95d */ /* 0x004fea0003900000 */
[----:B------:R-:W2:Y:S02]  /*22bc0*/  @!P2 SYNCS.PHASECHK.TRANS64 P2, [R21+URZ+0x28c50], R8 ;  /* 0x028c50081500a5a7 */ /* 0x000ea4000804007f */
[----:B--2---:R-:W-:Y:S05]  /*22bd0*/  @!P2 BRA `(.L_x_5658) ;  /* 0xfffffffc00f0a947 */ /* 0x004fea000383ffff */
[----:B------:R-:W-:Y:S05]  /*22be0*/  BRA `(.L_x_5657) ;  /* 0xfffffe3800547947 */ /* 0x000fea000383ffff */
.L_x_5681:
        /* <DEDUP_REMOVED lines=8> */
.L_x_6014:
[----:B------:R-:W-:Y:S05]  /*22c70*/  BSYNC B1 ;  /* 0x0000000000017941 */ /* 0x000fea0003800000 */
.L_x_6013:
        /* <DEDUP_REMOVED lines=8> */
.L_x_6015:
[----:B------:R-:W-:Y:S02]  /*22d00*/  IMAD.MOV.U32 R13, RZ, RZ, R7 ;  /* 0x000000ffff0d7224 */ /* 0x000fe400078e0007 */
[----:B------:R-:W-:-:S07]  /*22d10*/  IMAD.MOV.U32 R0, RZ, RZ, R14 ;  /* 0x000000ffff007224 */ /* 0x000fce00078e000e */
[----:B------:R-:W-:Y:S05]  /*22d20*/  WARPSYNC.COLLECTIVE R15, `(.L_x_6016) ;  /* 0x000000000f087348 */ /* 0x000fea0003c00000 */
[----:B------:R0:W1:Y:S02]  /*22d30*/  SHFL.IDX P6, R14, R13, R12, R11 ;  /* 0x0000000c0d0e7389 */ /* 0x00006400000c000b */
[----:B01----:R-:W-:Y:S01]  /*22d40*/  ENDCOLLECTIVE ;  /* 0x000000000000791b */ /* 0x003fe20003800000 */
.L_x_6016:
[----:B------:R-:W-:Y:S02]  /*22d50*/  IMAD.MOV.U32 R13, RZ, RZ, R30 ;  /* 0x000000ffff0d7224 */ /* 0x000fe400078e001e */
[----:B------:R-:W-:-:S07]  /*22d60*/  IMAD.MOV.U32 R5, RZ, RZ, R14 ;  /* 0x000000ffff057224 */ /* 0x000fce00078e000e */
[----:B------:R-:W-:Y:S05]  /*22d70*/  WARPSYNC.COLLECTIVE R15, `(.L_x_6017) ;  /* 0x000000000f087348 */ /* 0x000fea0003c00000 */
[----:B------:R0:W1:Y:S02]  /*22d80*/  SHFL.IDX P6, R14, R13, R12, R11 ;  /* 0x0000000c0d0e7389 */ /* 0x00006400000c000b */
[----:B01----:R-:W-:Y:S01]  /*22d90*/  ENDCOLLECTIVE ;  /* 0x000000000000791b */ /* 0x003fe20003800000 */
.L_x_6017:
[----:B------:R-:W-:Y:S05]  /*22da0*/  BRA `(.L_x_6018) ;  /* 0xfffffe5400887947 */ /* 0x000fea000383ffff */
.L_x_5684:
[----:B------:R-:W-:Y:S01]  /*22db0*/  BSSY B1, `(.L_x_6019) ;  /* 0x0000008000017945 */ /* 0x000fe20003800000 */
[----:B------:R-:W-:Y:S02]  /*22dc0*/  IMAD.MOV.U32 R13, RZ, RZ, R6 ;  /* 0x000000ffff0d7224 */ /* 0x000fe400078e0006 */
[----:B------:R-:W-:Y:S02]  /*22dd0*/  IMAD.MOV.U32 R12, RZ, RZ, 0x1 ;  /* 0x00000001ff0c7424 */ /* 0x000fe400078e00ff */
[----:B------:R-:W-:Y:S02]  /*22de0*/  IMAD.MOV.U32 R11, RZ, RZ, 0x1c1f ;  /* 0x00001c1fff0b7424 */ /* 0x000fe400078e00ff */
[----:B------:R-:W-:-:S07]  /*22df0*/  IMAD.MOV.U32 R15, RZ, RZ, -0x1 ;  /* 0xffffffffff0f7424 */ /* 0x000fce00078e00ff */
[----:B0---4-:R-:W-:Y:S05]  /*22e00*/  WARPSYNC.COLLECTIVE R15, `(.L_x_6020) ;  /* 0x000000000f087348 */ /* 0x011fea0003c00000 */
[----:B----4-:R1:W2:Y:S02]  /*22e10*/  SHFL.IDX P6, R14, R13, R12, R11 ;  /* 0x0000000c0d0e7389 */ /* 0x0102a400000c000b */
[----:B012---:R-:W-:Y:S01]  /*22e20*/  ENDCOLLECTIVE ;  /* 0x000000000000791b */ /* 0x007fe20003800000 */
.L_x_6020:
[----:B------:R-:W-:Y:S05]  /*22e30*/  BSYNC B1 ;  /* 0x0000000000017941 */ /* 0x000fea0003800000 */
.L_x_6019:
        /* <DEDUP_REMOVED lines=8> */
.L_x_6021:
[----:B------:R-:W-:Y:S02]  /*22ec0*/  IMAD.MOV.U32 R13, RZ, RZ, R7 ;  /* 0x000000ffff0d7224 */ /* 0x000fe400078e0007 */
[----:B------:R-:W-:-:S07]  /*22ed0*/  IMAD.MOV.U32 R4, RZ, RZ, R14 ;  /* 0x000000ffff047224 */ /* 0x000fce00078e000e */
[----:B------:R-:W-:Y:S05]  /*22ee0*/  WARPSYNC.COLLECTIVE R15, `(.L_x_6022) ;  /* 0x000000000f087348 */ /* 0x000fea0003c00000 */
[----:B------:R0:W1:Y:S02]  /*22ef0*/  SHFL.IDX P6, R14, R13, R12, R11 ;  /* 0x0000000c0d0e7389 */ /* 0x00006400000c000b */
[----:B01----:R-:W-:Y:S01]  /*22f00*/  ENDCOLLECTIVE ;  /* 0x000000000000791b */ /* 0x003fe20003800000 */
.L_x_6022:
[----:B------:R-:W-:Y:S02]  /*22f10*/  IMAD.MOV.U32 R13, RZ, RZ, R30 ;  /* 0x000000ffff0d7224 */ /* 0x000fe400078e001e */
[----:B------:R-:W-:-:S07]  /*22f20*/  IMAD.MOV.U32 R7, RZ, RZ, R14 ;  /* 0x000000ffff077224 */ /* 0x000fce00078e000e */
[----:B------:R-:W-:Y:S05]  /*22f30*/  WARPSYNC.COLLECTIVE R15, `(.L_x_6023) ;  /* 0x000000000f087348 */ /* 0x000fea0003c00000 */
[----:B------:R0:W1:Y:S02]  /*22f40*/  SHFL.IDX P6, R14, R13, R12, R11 ;  /* 0x0000000c0d0e7389 */ /* 0x00006400000c000b */
[----:B01----:R-:W-:Y:S01]  /*22f50*/  ENDCOLLECTIVE ;  /* 0x000000000000791b */ /* 0x003fe20003800000 */
.L_x_6023:
[----:B------:R-:W-:Y:S01]  /*22f60*/  IMAD.MOV.U32 R0, RZ, RZ, R14 ;  /* 0x000000ffff007224 */ /* 0x000fe200078e000e */
[----:B------:R-:W-:Y:S06]  /*22f70*/  BRA `(.L_x_6024) ;  /* 0xfffffe5400e47947 */ /* 0x000fec000383ffff */
.L_x_5688:
[----:B0-----:R0:W1:Y:S02]  /*22f80*/  SYNCS.PHASECHK.TRANS64.TRYWAIT P0, [R2+URZ+0x28c00], R35 ;  /* 0x028c0023020075a7 */ /* 0x001064000800017f */
[----:B-1----:R-:W-:Y:S05]  /*22f90*/  @!P0 NANOSLEEP.SYNCS 0x989680 ;  /* 0x009896800000895d */ /* 0x002fea0003900000 */
[----:B------:R-:W1:Y:S02]  /*22fa0*/  @!P0 SYNCS.PHASECHK.TRANS64 P0, [R2+URZ+0x28c00], R35 ;  /* 0x028c0023020085a7 */ /* 0x000e64000800007f */
[----:B-1----:R-:W-:Y:S05]  /*22fb0*/  @!P0 BRA `(.L_x_5688) ;  /* 0xfffffffc00f08947 */ /* 0x002fea000383ffff */
[----:B------:R-:W-:Y:S05]  /*22fc0*/  BRA `(.L_x_6025) ;  /* 0xfffffe5800c87947 */ /* 0x000fea000383ffff */
.L_x_5696:
        /* <DEDUP_REMOVED lines=8> */
.L_x_6027:
[----:B------:R-:W-:Y:S05]  /*23050*/  BSYNC B1 ;  /* 0x0000000000017941 */ /* 0x000fea0003800000 */
.L_x_6026:
        /* <DEDUP_REMOVED lines=8> */
.L_x_6028:
[----:B------:R-:W-:Y:S02]  /*230e0*/  IMAD.MOV.U32 R13, RZ, RZ, R7 ;  /* 0x000000ffff0d7224 */ /* 0x000fe400078e0007 */
[----:B------:R-:W-:-:S07]  /*230f0*/  IMAD.MOV.U32 R0, RZ, RZ, R14 ;  /* 0x000000ffff007224 */ /* 0x000fce00078e000e */
[----:B------:R-:W-:Y:S05]  /*23100*/  WARPSYNC.COLLECTIVE R15, `(.L_x_6029) ;  /* 0x000000000f087348 */ /* 0x000fea0003c00000 */
[----:B------:R0:W1:Y:S02]  /*23110*/  SHFL.IDX P6, R14, R13, R12, R11 ;  /* 0x0000000c0d0e7389 */ /* 0x00006400000c000b */
[----:B01----:R-:W-:Y:S01]  /*23120*/  ENDCOLLECTIVE ;  /* 0x000000000000791b */ /* 0x003fe20003800000 */
.L_x_6029:
[----:B------:R-:W-:Y:S02]  /*23130*/  IMAD.MOV.U32 R10, RZ, RZ, R0 ;  /* 0x000000ffff0a7224 */ /* 0x000fe400078e0000 */
[----:B------:R-:W-:Y:S02]  /*23140*/  IMAD.MOV.U32 R13, RZ, RZ, R9 ;  /* 0x000000ffff0d7224 */ /* 0x000fe400078e0009 */
[----:B------:R-:W-:-:S07]  /*23150*/  IMAD.MOV.U32 R5, RZ, RZ, R14 ;  /* 0x000000ffff057224 */ /* 0x000fce00078e000e */
[----:B------:R-:W-:Y:S05]  /*23160*/  WARPSYNC.COLLECTIVE R15, `(.L_x_6030) ;  /* 0x000000000f087348 */ /* 0x000fea0003c00000 */
[----:B------:R0:W1:Y:S02]  /*23170*/  SHFL.IDX P6, R14, R13, R12, R11 ;  /* 0x0000000c0d0e7389 */ /* 0x00006400000c000b */
[----:B01----:R-:W-:Y:S01]  /*23180*/  ENDCOLLECTIVE ;  /* 0x000000000000791b */ /* 0x003fe20003800000 */
.L_x_6030:
[----:B------:R-:W-:Y:S01]  /*23190*/  IMAD.MOV.U32 R11, RZ, RZ, R3 ;  /* 0x000000ffff0b7224 */ /* 0x000fe200078e0003 */
[----:B------:R-:W-:Y:S06]  /*231a0*/  BRA `(.L_x_6031) ;  /* 0xfffffe6400dc7947 */ /* 0x000fec000383ffff */
.L_x_5699:
[----:B------:R-:W-:Y:S01]  /*231b0*/  BSSY B1, `(.L_x_6032) ;  /* 0x0000008000017945 */ /* 0x000fe20003800000 */
[----:B------:R-:W-:Y:S02]  /*231c0*/  IMAD.MOV.U32 R13, RZ, RZ, R8 ;  /* 0x000000ffff0d7224 */ /* 0x000fe400078e0008 */
[----:B------:R-:W-:Y:S02]  /*231d0*/  IMAD.MOV.U32 R12, RZ, RZ, 0x1 ;  /* 0x00000001ff0c7424 */ /* 0x000fe400078e00ff */
[----:B0-----:R-:W-:Y:S02]  /*231e0*/  IMAD.MOV.U32 R11, RZ, RZ, 0x1c1f ;  /* 0x00001c1fff0b7424 */ /* 0x001fe400078e00ff */
[----:B------:R-:W-:-:S07]  /*231f0*/  IMAD.MOV.U32 R15, RZ, RZ, -0x1 ;  /* 0xffffffffff0f7424 */ /* 0x000fce00078e00ff */
[----:B----4-:R-:W-:Y:S05]  /*23200*/  WARPSYNC.COLLECTIVE R15, `(.L_x_6033) ;  /* 0x000000000f087348 */ /* 0x010fea0003c00000 */
[----:B----4-:R0:W1:Y:S02]  /*23210*/  SHFL.IDX P6, R14, R13, R12, R11 ;  /* 0x0000000c0d0e7389 */ /* 0x01006400000c000b */
[----:B01----:R-:W-:Y:S01]  /*23220*/  ENDCOLLECTIVE ;  /* 0x000000000000791b */ /* 0x003fe20003800000 */
.L_x_6033:
[----:B------:R-:W-:Y:S05]  /*23230*/  BSYNC B1 ;  /* 0x0000000000017941 */ /* 0x000fea0003800000 */
.L_x_6032:
        /* <DEDUP_REMOVED lines=8> */
.L_x_6034:
[----:B------:R-:W-:Y:S02]  /*232c0*/  IMAD.MOV.U32 R13, RZ, RZ, R7 ;  /* 0x000000ffff0d7224 */ /* 0x000fe400078e0007 */
[----:B------:R-:W-:-:S07]  /*232d0*/  IMAD.MOV.U32 R0, RZ, RZ, R14 ;  /* 0x000000ffff007224 */ /* 0x000fce00078e000e */
[----:B------:R-:W-:Y:S05]  /*232e0*/  WARPSYNC.COLLECTIVE R15, `(.L_x_6035) ;  /* 0x000000000f087348 */ /* 0x000fea0003c00000 */
[----:B------:R0:W1:Y:S02]  /*232f0*/  SHFL.IDX P6, R14, R13, R12, R11 ;  /* 0x0000000c0d0e7389 */ /* 0x00006400000c000b */
[----:B01----:R-:W-:Y:S01]  /*23300*/  ENDCOLLECTIVE ;  /* 0x000000000000791b */ /* 0x003fe20003800000 */
.L_x_6035:
[----:B------:R-:W-:Y:S02]  /*23310*/  IMAD.MOV.U32 R13, RZ, RZ, R9 ;  /* 0x000000ffff0d7224 */ /* 0x000fe400078e0009 */
[----:B------:R-:W-:-:S07]  /*23320*/  IMAD.MOV.U32 R7, RZ, RZ, R14 ;  /* 0x000000ffff077224 */ /* 0x000fce00078e000e */
[----:B------:R-:W-:Y:S05]  /*23330*/  WARPSYNC.COLLECTIVE R15, `(.L_x_6036) ;  /* 0x000000000f087348 */ /* 0x000fea0003c00000 */
[----:B------:R0:W1:Y:S02]  /*23340*/  SHFL.IDX P6, R14, R13, R12, R11 ;  /* 0x0000000c0d0e7389 */ /* 0x00006400000c000b */
[----:B01----:R-:W-:Y:S01]  /*23350*/  ENDCOLLECTIVE ;  /* 0x000000000000791b */ /* 0x003fe20003800000 */
.L_x_6036:
[----:B------:R-:W-:Y:S02]  /*23360*/  IMAD.MOV.U32 R12, RZ, RZ, R0 ;  /* 0x000000ffff0c7224 */ /* 0x000fe400078e0000 */
[----:B------:R-:W-:Y:S01]  /*23370*/  IMAD.MOV.U32 R13, RZ, RZ, R3 ;  /* 0x000000ffff0d7224 */ /* 0x000fe200078e0003 */
[----:B------:R-:W-:Y:S06]  /*23380*/  BRA `(.L_x_6037) ;  /* 0xfffffe6800047947 */ /* 0x000fec000383ffff */
.L_x_5703:
[----:B0-----:R0:W1:Y:S02]  /*23390*/  SYNCS.PHASECHK.TRANS64.TRYWAIT P1, [R2+URZ+0x28c00], R21 ;  /* 0x028c0015020075a7 */ /* 0x001064000802017f */
[----:B-1----:R-:W-:Y:S05]  /*233a0*/  @!P1 NANOSLEEP.SYNCS 0x989680 ;  /* 0x009896800000995d */ /* 0x002fea0003900000 */
[----:B------:R-:W1:Y:S02]  /*233b0*/  @!P1 SYNCS.PHASECHK.TRANS64 P1, [R2+URZ+0x28c00], R21 ;  /* 0x028c0015020095a7 */ /* 0x000e64000802007f */
[----:B-1----:R-:W-:Y:S05]  /*233c0*/  @!P1 BRA `(.L_x_5703) ;  /* 0xfffffffc00f09947 */ /* 0x002fea000383ffff */
[----:B------:R-:W-:Y:S05]  /*233d0*/  BRA `(.L_x_6038) ;  /* 0xfffffe68009c7947 */ /* 0x000fea000383ffff */
.L_x_5709:
[----:B--2---:R2:W4:Y:S02]  /*233e0*/  SYNCS.PHASECHK.TRANS64.TRYWAIT P2, [R14+URZ+0x28c30], R57 ;  /* 0x028c30390e0075a7 */ /* 0x004524000804017f */
[----:B----4-:R-:W-:Y:S05]  /*233f0*/  @!P2 NANOSLEEP.SYNCS 0x989680 ;  /* 0x009896800000a95d */ /* 0x010fea0003900000 */
[----:B------:R-:W4:Y:S02]  /*23400*/  @!P2 SYNCS.PHASECHK.TRANS64 P2, [R14+URZ+0x28c30], R57 ;  /* 0x028c30390e00a5a7 */ /* 0x000f24000804007f */
[----:B----4-:R-:W-:Y:S05]  /*23410*/  @!P2 BRA `(.L_x_5709) ;  /* 0xfffffffc00f0a947 */ /* 0x010fea000383ffff */
[----:B------:R-:W-:Y:S05]  /*23420*/  BRA `(.L_x_5708) ;  /* 0xfffffe7800087947 */ /* 0x000fea000383ffff */
.L_x_5722:
[----:B----4-:R4:W0:Y:S02]  /*23430*/  SYNCS.PHASECHK.TRANS64.TRYWAIT P3, [R14+URZ+0x28c50], R57 ;  /* 0x028c50390e0075a7 */ /* 0x010824000806017f */
[----:B0-----:R-:W-:Y:S05]  /*23440*/  @!P3 NANOSLEEP.SYNCS 0x989680 ;  /* 0x009896800000b95d */ /* 0x001fea0003900000 */
[----:B------:R-:W0:Y:S02]  /*23450*/  @!P3 SYNCS.PHASECHK.TRANS64 P3, [R14+URZ+0x28c50], R57 ;  /* 0x028c50390e00b5a7 */ /* 0x000e24000806007f */
[----:B0-----:R-:W-:Y:S05]  /*23460*/  @!P3 BRA `(.L_x_5722) ;  /* 0xfffffffc00f0b947 */ /* 0x001fea000383ffff */
[----:B------:R-:W-:Y:S05]  /*23470*/  BRA `(.L_x_5721) ;  /* 0xfffffe9000f47947 */ /* 0x000fea000383ffff */
.L_x_5734:
[----:B-1----:R1:W2:Y:S02]  /*23480*/  SYNCS.PHASECHK.TRANS64.TRYWAIT P3, [R212+URZ+0x28c30], R213 ;  /* 0x028c30d5d40075a7 */ /* 0x0022a4000806017f */
[----:B--2---:R-:W-:Y:S05]  /*23490*/  @!P3 NANOSLEEP.SYNCS 0x989680 ;  /* 0x009896800000b95d */ /* 0x004fea0003900000 */
[----:B------:R-:W2:Y:S02]  /*234a0*/  @!P3 SYNCS.PHASECHK.TRANS64 P3, [R212+URZ+0x28c30], R213 ;  /* 0x028c30d5d400b5a7 */ /* 0x000ea4000806007f */
[----:B--2---:R-:W-:Y:S05]  /*234b0*/  @!P3 BRA `(.L_x_5734) ;  /* 0xfffffffc00f0b947 */ /* 0x004fea000383ffff */
[----:B------:R-:W-:Y:S05]  /*234c0*/  BRA `(.L_x_5733) ;  /* 0xfffffe9800687947 */ /* 0x000fea000383ffff */
.L_x_5747:
[----:B---3--:R3:W4:Y:S02]  /*234d0*/  SYNCS.PHASECHK.TRANS64.TRYWAIT P3, [R212+URZ+0x28c50], R213 ;  /* 0x028c50d5d40075a7 */ /* 0x008724000806017f */
[----:B----4-:R-:W-:Y:S05]  /*234e0*/  @!P3 NANOSLEEP.SYNCS 0x989680 ;  /* 0x009896800000b95d */ /* 0x010fea0003900000 */
[----:B------:R-:W4:Y:S02]  /*234f0*/  @!P3 SYNCS.PHASECHK.TRANS64 P3, [R212+URZ+0x28c50], R213 ;  /* 0x028c50d5d400b5a7 */ /* 0x000f24000806007f */
[----:B----4-:R-:W-:Y:S05]  /*23500*/  @!P3 BRA `(.L_x_5747) ;  /* 0xfffffffc00f0b947 */ /* 0x010fea000383ffff */
[----:B------:R-:W-:Y:S05]  /*23510*/  BRA `(.L_x_5746) ;  /* 0xfffffeb800687947 */ /* 0x000fea000383ffff */
.L_x_5760:
[----:B--2---:R2:W3:Y:S02]  /*23520*/  SYNCS.PHASECHK.TRANS64.TRYWAIT P3, [R14+URZ+0x28c30], R207 ;  /* 0x028c30cf0e0075a7 */ /* 0x0044e4000806017f */
[----:B---3--:R-:W-:Y:S05]  /*23530*/  @!P3 NANOSLEEP.SYNCS 0x989680 ;  /* 0x009896800000b95d */ /* 0x008fea0003900000 */
[----:B------:R-:W3:Y:S02]  /*23540*/  @!P3 SYNCS.PHASECHK.TRANS64 P3, [R14+URZ+0x28c30], R207 ;  /* 0x028c30cf0e00b5a7 */ /* 0x000ee4000806007f */
[----:B---3--:R-:W-:Y:S05]  /*23550*/  @!P3 BRA `(.L_x_5760) ;  /* 0xfffffffc00f0b947 */ /* 0x008fea000383ffff */
[----:B------:R-:W-:Y:S05]  /*23560*/  BRA `(.L_x_5759) ;  /* 0xfffffec0002c7947 */ /* 0x000fea000383ffff */
.L_x_5765:
[----:B----4-:R4:W0:Y:S02]  /*23570*/  SYNCS.PHASECHK.TRANS64.TRYWAIT P3, [R14+URZ+0x28c50], R207 ;  /* 0x028c50cf0e0075a7 */ /* 0x010824000806017f */
[----:B0-----:R-:W-:Y:S05]  /*23580*/  @!P3 NANOSLEEP.SYNCS 0x989680 ;  /* 0x009896800000b95d */ /* 0x001fea0003900000 */
[----:B------:R-:W0:Y:S02]  /*23590*/  @!P3 SYNCS.PHASECHK.TRANS64 P3, [R14+URZ+0x28c50], R207 ;  /* 0x028c50cf0e00b5a7 */ /* 0x000e24000806007f */
[----:B0-----:R-:W-:Y:S05]  /*235a0*/  @!P3 BRA `(.L_x_5765) ;  /* 0xfffffffc00f0b947 */ /* 0x001fea000383ffff */
[----:B------:R-:W-:Y:S05]  /*235b0*/  BRA `(.L_x_5764) ;  /* 0xfffffed400847947 */ /* 0x000fea000383ffff */
.L_x_5773:
[----:B--2---:R2:W3:Y:S02]  /*235c0*/  SYNCS.PHASECHK.TRANS64.TRYWAIT P2, [R206+URZ+0x28c30], R207 ;  /* 0x028c30cfce0075a7 */ /* 0x0044e4000804017f */
[----:B---3--:R-:W-:Y:S05]  /*235d0*/  @!P2 NANOSLEEP.SYNCS 0x989680 ;  /* 0x009896800000a95d */ /* 0x008fea0003900000 */
[----:B------:R-:W3:Y:S02]  /*235e0*/  @!P2 SYNCS.PHASECHK.TRANS64 P2, [R206+URZ+0x28c30], R207 ;  /* 0x028c30cfce00a5a7 */ /* 0x000ee4000804007f */
[----:B---3--:R-:W-:Y:S05]  /*235f0*/  @!P2 BRA `(.L_x_5773) ;  /* 0xfffffffc00f0a947 */ /* 0x008fea000383ffff */
[----:B------:R-:W-:Y:S05]  /*23600*/  BRA `(.L_x_5772) ;  /* 0xfffffed800947947 */ /* 0x000fea000383ffff */
.L_x_5786:
[----:B----4-:R4:W0:Y:S02]  /*23610*/  SYNCS.PHASECHK.TRANS64.TRYWAIT P2, [R206+URZ+0x28c50], R207 ;  /* 0x028c50cfce0075a7 */ /* 0x010824000804017f */
[----:B0-----:R-:W-:Y:S05]  /*23620*/  @!P2 NANOSLEEP.SYNCS 0x989680 ;  /* 0x009896800000a95d */ /* 0x001fea0003900000 */
[----:B------:R-:W0:Y:S02]  /*23630*/  @!P2 SYNCS.PHASECHK.TRANS64 P2, [R206+URZ+0x28c50], R207 ;  /* 0x028c50cfce00a5a7 */ /* 0x000e24000804007f */
[----:B0-----:R-:W-:Y:S05]  /*23640*/  @!P2 BRA `(.L_x_5786) ;  /* 0xfffffffc00f0a947 */ /* 0x001fea000383ffff */
[----:B------:R-:W-:Y:S05]  /*23650*/  BRA `(.L_x_5785) ;  /* 0xfffffef8009c7947 */ /* 0x000fea000383ffff */
.L_x_5829:
        /* <DEDUP_REMOVED lines=11> */
.L_x_6040:
[----:B------:R-:W-:Y:S05]  /*23710*/  BSYNC B1 ;  /* 0x0000000000017941 */ /* 0x000fea0003800000 */
.L_x_6039:
[----:B------:R-:W-:Y:S05]  /*23720*/  BRA `(.L_x_6041) ;  /* 0xffffff7000547947 */ /* 0x000fea000383ffff */
.L_x_5831:
[----:B------:R-:W-:Y:S01]  /*23730*/  BSSY B1, `(.L_x_6042) ;  /* 0x0000006000017945 */ /* 0x000fe20003800000 */
[----:B0-----:R-:W-:-:S07]  /*23740*/  IMAD.MOV.U32 R15, RZ, RZ, -0x1 ;  /* 0xffffffffff0f7424 */ /* 0x001fce00078e00ff */
[----:B-1----:R-:W-:Y:S05]  /*23750*/  WARPSYNC.COLLECTIVE R15, `(.L_x_6043) ;  /* 0x000000000f0c7348 */ /* 0x002fea0003c00000 */
[----:B------:R-:W-:Y:S02]  /*23760*/  ELECT P6, UR62, PT ;  /* 0x00000000003e782f */ /* 0x000fe400038c0000 */
[----:B------:R-:W-:Y:S01]  /*23770*/  MOV R14, UR62 ;  /* 0x0000003e000e7c02 */ /* 0x000fe20008000f00 */
[----:B-1----:R-:W-:Y:S10]  /*23780*/  ENDCOLLECTIVE ;  /* 0x000000000000791b */ /* 0x002ff40003800000 */
.L_x_6043:
[----:B------:R-:W-:Y:S05]  /*23790*/  BSYNC B1 ;  /* 0x0000000000017941 */ /* 0x000fea0003800000 */
.L_x_6042:
[----:B------:R-:W-:Y:S05]  /*237a0*/  BRA `(.L_x_5830) ;  /* 0xffffff70004c7947 */ /* 0x000fea000383ffff */
.L_x_5833:
[----:B-1----:R1:W2:Y:S02]  /*237b0*/  SYNCS.PHASECHK.TRANS64.TRYWAIT P0, [R18+URZ+0x28c20], R6 ;  /* 0x028c2006120075a7 */ /* 0x0022a4000800017f */
[----:B--2---:R-:W-:Y:S05]  /*237c0*/  @!P0 NANOSLEEP.SYNCS 0x989680 ;  /* 0x009896800000895d */ /* 0x004fea0003900000 */
[----:B------:R-:W2:Y:S02]  /*237d0*/  @!P0 SYNCS.PHASECHK.TRANS64 P0, [R18+URZ+0x28c20], R6 ;  /* 0x028c2006120085a7 */ /* 0x000ea4000800007f */
[----:B--2---:R-:W-:Y:S05]  /*237e0*/  @!P0 BRA `(.L_x_5833) ;  /* 0xfffffffc00f08947 */ /* 0x004fea000383ffff */
[----:B------:R-:W-:Y:S05]  /*237f0*/  BRA `(.L_x_6044) ;  /* 0xffffff70005c7947 */ /* 0x000fea000383ffff */
.L_x_5837:
[----:B--2---:R2:W3:Y:S02]  /*23800*/  SYNCS.PHASECHK.TRANS64.TRYWAIT P0, [R7+URZ+0x28ca0], R10 ;  /* 0x028ca00a070075a7 */ /* 0x0044e4000800017f */
[----:B---3--:R-:W-:Y:S05]  /*23810*/  @!P0 NANOSLEEP.SYNCS 0x989680 ;  /* 0x009896800000895d */ /* 0x008fea0003900000 */
[----:B------:R-:W3:Y:S02]  /*23820*/  @!P0 SYNCS.PHASECHK.TRANS64 P0, [R7+URZ+0x28ca0], R10 ;  /* 0x028ca00a070085a7 */ /* 0x000ee4000800007f */
[----:B---3--:R-:W-:Y:S05]  /*23830*/  @!P0 BRA `(.L_x_5837) ;  /* 0xfffffffc00f08947 */ /* 0x008fea000383ffff */
[----:B------:R-:W-:Y:S05]  /*23840*/  BRA `(.L_x_6045) ;  /* 0xffffff70007c7947 */ /* 0x000fea000383ffff */
.L_x_5842:
[----:B-1----:R1:W3:Y:S02]  /*23850*/  SYNCS.PHASECHK.TRANS64.TRYWAIT P0, [R7+URZ+0x28cc0], R10 ;  /* 0x028cc00a070075a7 */ /* 0x0022e4000800017f */
[----:B---3--:R-:W-:Y:S05]  /*23860*/  @!P0 NANOSLEEP.SYNCS 0x989680 ;  /* 0x009896800000895d */ /* 0x008fea0003900000 */
[----:B------:R-:W3:Y:S02]  /*23870*/  @!P0 SYNCS.PHASECHK.TRANS64 P0, [R7+URZ+0x28cc0], R10 ;  /* 0x028cc00a070085a7 */ /* 0x000ee4000800007f */
[----:B---3--:R-:W-:Y:S05]  /*23880*/  @!P0 BRA `(.L_x_5842) ;  /* 0xfffffffc00f08947 */ /* 0x008fea000383ffff */
[----:B------:R-:W-:Y:S05]  /*23890*/  BRA `(.L_x_6046) ;  /* 0xffffff7000fc7947 */ /* 0x000fea000383ffff */
.L_x_5856:
[----:B-1----:R1:W2:Y:S02]  /*238a0*/  SYNCS.PHASECHK.TRANS64.TRYWAIT P1, [R6+URZ+0x28ca0], R7 ;  /* 0x028ca007060075a7 */ /* 0x0022a4000802017f */
[----:B--2---:R-:W-:Y:S05]  /*238b0*/  @!P1 NANOSLEEP.SYNCS 0x989680 ;  /* 0x009896800000995d */ /* 0x004fea0003900000 */
[----:B------:R-:W2:Y:S02]  /*238c0*/  @!P1 SYNCS.PHASECHK.TRANS64 P1, [R6+URZ+0x28ca0], R7 ;  /* 0x028ca007060095a7 */ /* 0x000ea4000802007f */
[----:B--2---:R-:W-:Y:S05]  /*238d0*/  @!P1 BRA `(.L_x_5856) ;  /* 0xfffffffc00f09947 */ /* 0x004fea000383ffff */
[----:B------:R-:W-:Y:S05]  /*238e0*/  BRA `(.L_x_6047) ;  /* 0xffffff7c007c7947 */ /* 0x000fea000383ffff */
.L_x_5861:
[----:B--2---:R2:W3:Y:S02]  /*238f0*/  SYNCS.PHASECHK.TRANS64.TRYWAIT P1, [R6+URZ+0x28cc0], R7 ;  /* 0x028cc007060075a7 */ /* 0x0044e4000802017f */
[----:B---3--:R-:W-:Y:S05]  /*23900*/  @!P1 NANOSLEEP.SYNCS 0x989680 ;  /* 0x009896800000995d */ /* 0x008fea0003900000 */
[----:B------:R-:W3:Y:S02]  /*23910*/  @!P1 SYNCS.PHASECHK.TRANS64 P1, [R6+URZ+0x28cc0], R7 ;  /* 0x028cc007060095a7 */ /* 0x000ee4000802007f */
[----:B---3--:R-:W-:Y:S05]  /*23920*/  @!P1 BRA `(.L_x_5861) ;  /* 0xfffffffc00f09947 */ /* 0x008fea000383ffff */
[----:B------:R-:W-:Y:S05]  /*23930*/  BRA `(.L_x_6048) ;  /* 0xffffff7c00f87947 */ /* 0x000fea000383ffff */
.L_x_5891:
[----:B-1----:R-:W1:Y:S01]  /*23940*/  S2R R4, SR_TID.X ;  /* 0x0000000000047919 */ /* 0x002e620000002100 */
[----:B------:R-:W-:Y:S01]  /*23950*/  BSSY B0, `(.L_x_6049) ;  /* 0x000000a000007945 */ /* 0x000fe20003800000 */
[----:B------:R-:W-:Y:S02]  /*23960*/  IMAD.MOV.U32 R12, RZ, RZ, RZ ;  /* 0x000000ffff0c7224 */ /* 0x000fe400078e00ff */
[----:B------:R-:W-:Y:S02]  /*23970*/  IMAD.MOV.U32 R11, RZ, RZ, 0x1f ;  /* 0x0000001fff0b7424 */ /* 0x000fe400078e00ff */
[----:B0-----:R-:W-:Y:S01]  /*23980*/  IMAD.MOV.U32 R15, RZ, RZ, -0x1 ;  /* 0xffffffffff0f7424 */ /* 0x001fe200078e00ff */
[----:B-1----:R-:W-:-:S04]  /*23990*/  SHF.R.U32.HI R4, RZ, 0x5, R4 ;  /* 0x00000005ff047819 */ /* 0x002fc80000011604 */
[----:B------:R-:W-:-:S05]  /*239a0*/  LOP3.LUT R4, R4, 0x3, RZ, 0xc0, !PT ;  /* 0x0000000304047812 */ /* 0x000fca00078ec0ff */
[----:B------:R-:W-:-:S07]  /*239b0*/  IMAD.MOV.U32 R13, RZ, RZ, R4 ;  /* 0x000000ffff0d7224 */ /* 0x000fce00078e0004 */
[----:B--2---:R-:W-:Y:S05]  /*239c0*/  WARPSYNC.COLLECTIVE R15, `(.L_x_6050) ;  /* 0x000000000f087348 */ /* 0x004fea0003c00000 */
[----:B------:R0:W1:Y:S02]  /*239d0*/  SHFL.IDX P6, R14, R13, R12, R11 ;  /* 0x0000000c0d0e7389 */ /* 0x00006400000c000b */
[----:B012---:R-:W-:Y:S01]  /*239e0*/  ENDCOLLECTIVE ;  /* 0x000000000000791b */ /* 0x007fe20003800000 */
.L_x_6050:
[----:B------:R-:W-:Y:S05]  /*239f0*/  BSYNC B0 ;  /* 0x0000000000007941 */ /* 0x000fea0003800000 */
.L_x_6049:
[----:B------:R-:W-:Y:S05]  /*23a00*/  BRA `(.L_x_6051) ;  /* 0xffffff9400787947 */ /* 0x000fea000383ffff */
.L_x_5893:
[----:B------:R-:W-:Y:S01]  /*23a10*/  BSSY B0, `(.L_x_6052) ;  /* 0x0000006000007945 */ /* 0x000fe20003800000 */
[----:B0-----:R-:W-:-:S07]  /*23a20*/  IMAD.MOV.U32 R15, RZ, RZ, -0x1 ;  /* 0xffffffffff0f7424 */ /* 0x001fce00078e00ff */
[----:B-12---:R-:W-:Y:S05]  /*23a30*/  WARPSYNC.COLLECTIVE R15, `(.L_x_6053) ;  /* 0x000000000f0c7348 */ /* 0x006fea0003c00000 */
[----:B------:R-:W-:Y:S02]  /*23a40*/  ELECT P6, UR62, PT ;  /* 0x00000000003e782f */ /* 0x000fe400038c0000 */
[----:B------:R-:W-:Y:S01]  /*23a50*/  MOV R14, UR62 ;  /* 0x0000003e000e7c02 */ /* 0x000fe20008000f00 */
[----:B-12---:R-:W-:Y:S10]  /*23a60*/  ENDCOLLECTIVE ;  /* 0x000000000000791b */ /* 0x006ff40003800000 */
.L_x_6053:
[----:B------:R-:W-:Y:S05]  /*23a70*/  BSYNC B0 ;  /* 0x0000000000007941 */ /* 0x000fea0003800000 */
.L_x_6052:
[----:B------:R-:W-:Y:S05]  /*23a80*/  BRA `(.L_x_6054) ;  /* 0xffffff9400847947 */ /* 0x000fea000383ffff */
.L_x_5895:
[----:B-1----:R1:W3:Y:S02]  /*23a90*/  SYNCS.PHASECHK.TRANS64.TRYWAIT P0, [R0+URZ+0x28c40], R2 ;  /* 0x028c4002000075a7 */ /* 0x0022e4000800017f */
[----:B---3--:R-:W-:Y:S05]  /*23aa0*/  @!P0 NANOSLEEP.SYNCS 0x989680 ;  /* 0x009896800000895d */ /* 0x008fea0003900000 */
[----:B------:R-:W3:Y:S02]  /*23ab0*/  @!P0 SYNCS.PHASECHK.TRANS64 P0, [R0+URZ+0x28c40], R2 ;  /* 0x028c4002000085a7 */ /* 0x000ee4000800007f */
[----:B---3--:R-:W-:Y:S05]  /*23ac0*/  @!P0 BRA `(.L_x_5895) ;  /* 0xfffffffc00f08947 */ /* 0x008fea000383ffff */
[----:B------:R-:W-:Y:S05]  /*23ad0*/  BRA `(.L_x_6055) ;  /* 0xffffff9400e47947 */ /* 0x000fea000383ffff */
.L_x_5899:
        /* <DEDUP_REMOVED lines=13> */
.L_x_6056:
[----:B------:R-:W-:Y:S02]  /*23bb0*/  IMAD.MOV.U32 R13, RZ, RZ, R4 ;  /* 0x000000ffff0d7224 */ /* 0x000fe400078e0004 */
[----:B------:R-:W-:-:S07]  /*23bc0*/  IMAD.MOV.U32 R6, RZ, RZ, R14 ;  /* 0x000000ffff067224 */ /* 0x000fce00078e000e */
[----:B------:R-:W-:Y:S05]  /*23bd0*/  WARPSYNC.COLLECTIVE R15, `(.L_x_6057) ;  /* 0x000000000f087348 */ /* 0x000fea0003c00000 */
[----:B------:R0:W1:Y:S02]  /*23be0*/  SHFL.IDX P6, R14, R13, R12, R11 ;  /* 0x0000000c0d0e7389 */ /* 0x00006400000c000b */
[----:B01----:R-:W-:Y:S01]  /*23bf0*/  ENDCOLLECTIVE ;  /* 0x000000000000791b */ /* 0x003fe20003800000 */
.L_x_6057:
[----:B------:R-:W-:Y:S02]  /*23c00*/  IMAD.MOV.U32 R13, RZ, RZ, R3 ;  /* 0x000000ffff0d7224 */ /* 0x000fe400078e0003 */
[----:B------:R-:W-:Y:S02]  /*23c10*/  IMAD.MOV.U32 R12, RZ, RZ, 0x1 ;  /* 0x00000001ff0c7424 */ /* 0x000fe400078e00ff */
[----:B------:R-:W-:-:S07]  /*23c20*/  IMAD.MOV.U32 R7, RZ, RZ, R14 ;  /* 0x000000ffff077224 */ /* 0x000fce00078e000e */
[----:B------:R-:W-:Y:S05]  /*23c30*/  WARPSYNC.COLLECTIVE R15, `(.L_x_6058) ;  /* 0x000000000f087348 */ /* 0x000fea0003c00000 */
[----:B------:R0:W1:Y:S02]  /*23c40*/  SHFL.IDX P6, R14, R13, R12, R11 ;  /* 0x0000000c0d0e7389 */ /* 0x00006400000c000b */
[----:B01----:R-:W-:Y:S01]  /*23c50*/  ENDCOLLECTIVE ;  /* 0x000000000000791b */ /* 0x003fe20003800000 */
.L_x_6058:
        /* <DEDUP_REMOVED lines=15> */
.L_x_6059:
[----:B------:R-:W-:Y:S02]  /*23d50*/  IMAD.MOV.U32 R13, RZ, RZ, R3 ;  /* 0x000000ffff0d7224 */ /* 0x000fe400078e0003 */
[----:B------:R-:W-:Y:S02]  /*23d60*/  IMAD.MOV.U32 R12, RZ, RZ, 0x2 ;  /* 0x00000002ff0c7424 */ /* 0x000fe400078e00ff */
[----:B------:R-:W-:-:S07]  /*23d70*/  IMAD.MOV.U32 R5, RZ, RZ, R14 ;  /* 0x000000ffff057224 */ /* 0x000fce00078e000e */
[----:B------:R-:W-:Y:S05]  /*23d80*/  WARPSYNC.COLLECTIVE R15, `(.L_x_6060) ;  /* 0x000000000f087348 */ /* 0x000fea0003c00000 */
[----:B------:R0:W1:Y:S02]  /*23d90*/  SHFL.IDX P6, R14, R13, R12, R11 ;  /* 0x0000000c0d0e7389 */ /* 0x00006400000c000b */
[----:B01----:R-:W-:Y:S01]  /*23da0*/  ENDCOLLECTIVE ;  /* 0x000000000000791b */ /* 0x003fe20003800000 */
.L_x_6060:
        /* <DEDUP_REMOVED lines=15> */
.L_x_6061:
[----:B------:R-:W-:Y:S02]  /*23ea0*/  IMAD.MOV.U32 R13, RZ, RZ, R3 ;  /* 0x000000ffff0d7224 */ /* 0x000fe400078e0003 */
[----:B------:R-:W-:Y:S02]  /*23eb0*/  IMAD.MOV.U32 R12, RZ, RZ, 0x3 ;  /* 0x00000003ff0c7424 */ /* 0x000fe400078e00ff */
[----:B------:R-:W-:-:S07]  /*23ec0*/  IMAD.MOV.U32 R5, RZ, RZ, R14 ;  /* 0x000000ffff057224 */ /* 0x000fce00078e000e */
[----:B------:R-:W-:Y:S05]  /*23ed0*/  WARPSYNC.COLLECTIVE R15, `(.L_x_6062) ;  /* 0x000000000f087348 */ /* 0x000fea0003c00000 */
[----:B------:R0:W1:Y:S02]  /*23ee0*/  SHFL.IDX P6, R14, R13, R12, R11 ;  /* 0x0000000c0d0e7389 */ /* 0x00006400000c000b */
[----:B01----:R-:W-:Y:S01]  /*23ef0*/  ENDCOLLECTIVE ;  /* 0x000000000000791b */ /* 0x003fe20003800000 */
.L_x_6062:
        /* <DEDUP_REMOVED lines=13> */
.L_x_6063:
[----:B------:R-:W-:Y:S01]  /*23fd0*/  IMAD.MOV.U32 R3, RZ, RZ, R14 ;  /* 0x000000ffff037224 */ /* 0x000fe200078e000e */
[----:B------:R-:W-:Y:S06]  /*23fe0*/  BRA `(.L_x_6064) ;  /* 0xffffff9c00287947 */ /* 0x000fec000383ffff */
.L_x_5902:
[----:B0-----:R0:W1:Y:S02]  /*23ff0*/  SYNCS.PHASECHK.TRANS64.TRYWAIT P0, [R18+URZ+0x28c20], R0 ;  /* 0x028c2000120075a7 */ /* 0x001064000800017f */
[----:B-1----:R-:W-:Y:S05]  /*24000*/  @!P0 NANOSLEEP.SYNCS 0x989680 ;  /* 0x009896800000895d */ /* 0x002fea0003900000 */
[----:B------:R-:W1:Y:S02]  /*24010*/  @!P0 SYNCS.PHASECHK.TRANS64 P0, [R18+URZ+0x28c20], R0 ;  /* 0x028c2000120085a7 */ /* 0x000e64000800007f */
[----:B-1----:R-:W-:Y:S05]  /*24020*/  @!P0 BRA `(.L_x_5902) ;  /* 0xfffffffc00f08947 */ /* 0x002fea000383ffff */
[----:B------:R-:W-:Y:S05]  /*24030*/  BRA `(.L_x_6065) ;  /* 0xffffff9c00847947 */ /* 0x000fea000383ffff */
.L_x_5906:
[----:B0-----:R0:W1:Y:S02]  /*24040*/  SYNCS.PHASECHK.TRANS64.TRYWAIT P0, [R0+URZ+0x28c60], R2 ;  /* 0x028c6002000075a7 */ /* 0x001064000800017f */
[----:B-1----:R-:W-:Y:S05]  /*24050*/  @!P0 NANOSLEEP.SYNCS 0x989680 ;  /* 0x009896800000895d */ /* 0x002fea0003900000 */
[----:B------:R-:W1:Y:S02]  /*24060*/  @!P0 SYNCS.PHASECHK.TRANS64 P0, [R0+URZ+0x28c60], R2 ;  /* 0x028c6002000085a7 */ /* 0x000e64000800007f */
[----:B-1----:R-:W-:Y:S05]  /*24070*/  @!P0 BRA `(.L_x_5906) ;  /* 0xfffffffc00f08947 */ /* 0x002fea000383ffff */
[----:B------:R-:W-:Y:S05]  /*24080*/  BRA `(.L_x_6066) ;  /* 0xffffff9c00a87947 */ /* 0x000fea000383ffff */
.L_x_5925:
[----:B-1----:R1:W2:Y:S02]  /*24090*/  SYNCS.PHASECHK.TRANS64.TRYWAIT P0, [R2+URZ+0x28c40], R6 ;  /* 0x028c4006020075a7 */ /* 0x0022a4000800017f */
[----:B--2---:R-:W-:Y:S05]  /*240a0*/  @!P0 NANOSLEEP.SYNCS 0x989680 ;  /* 0x009896800000895d */ /* 0x004fea0003900000 */
[----:B------:R-:W2:Y:S02]  /*240b0*/  @!P0 SYNCS.PHASECHK.TRANS64 P0, [R2+URZ+0x28c40], R6 ;  /* 0x028c4006020085a7 */ /* 0x000ea4000800007f */
[----:B--2---:R-:W-:Y:S05]  /*240c0*/  @!P0 BRA `(.L_x_5925) ;  /* 0xfffffffc00f08947 */ /* 0x004fea000383ffff */
[----:B------:R-:W-:Y:S05]  /*240d0*/  BRA `(.L_x_6067) ;  /* 0xffffffa800d07947 */ /* 0x000fea000383ffff */
.L_x_5930:
[----:B0-----:R0:W2:Y:S02]  /*240e0*/  SYNCS.PHASECHK.TRANS64.TRYWAIT P0, [R2+URZ+0x28c60], R6 ;  /* 0x028c6006020075a7 */ /* 0x0010a4000800017f */
[----:B--2---:R-:W-:Y:S05]  /*240f0*/  @!P0 NANOSLEEP.SYNCS 0x989680 ;  /* 0x009896800000895d */ /* 0x004fea0003900000 */
[----:B------:R-:W2:Y:S02]  /*24100*/  @!P0 SYNCS.PHASECHK.TRANS64 P0, [R2+URZ+0x28c60], R6 ;  /* 0x028c6006020085a7 */ /* 0x000ea4000800007f */
[----:B--2---:R-:W-:Y:S05]  /*24110*/  @!P0 BRA `(.L_x_5930) ;  /* 0xfffffffc00f08947 */ /* 0x004fea000383ffff */
[----:B------:R-:W-:Y:S05]  /*24120*/  BRA `(.L_x_6068) ;  /* 0xffffffac004c7947 */ /* 0x000fea000383ffff */
.L_x_5945:
[----:B-1----:R1:W2:Y:S02]  /*24130*/  SYNCS.PHASECHK.TRANS64.TRYWAIT P0, [R2+URZ+0x28c40], R3 ;  /* 0x028c4003020075a7 */ /* 0x0022a4000800017f */
[----:B--2---:R-:W-:Y:S05]  /*24140*/  @!P0 NANOSLEEP.SYNCS 0x989680 ;  /* 0x009896800000895d */ /* 0x004fea0003900000 */
[----:B------:R-:W2:Y:S02]  /*24150*/  @!P0 SYNCS.PHASECHK.TRANS64 P0, [R2+URZ+0x28c40], R3 ;  /* 0x028c4003020085a7 */ /* 0x000ea4000800007f */
[----:B--2---:R-:W-:Y:S05]  /*24160*/  @!P0 BRA `(.L_x_5945) ;  /* 0xfffffffc00f08947 */ /* 0x004fea000383ffff */
[----:B------:R-:W-:Y:S05]  /*24170*/  BRA `(.L_x_6069) ;  /* 0xffffffb800247947 */ /* 0x000fea000383ffff */
.L_x_5950:
[----:B--2---:R2:W3:Y:S02]  /*24180*/  SYNCS.PHASECHK.TRANS64.TRYWAIT P0, [R2+URZ+0x28c60], R3 ;  /* 0x028c6003020075a7 */ /* 0x0044e4000800017f */
[----:B---3--:R-:W-:Y:S05]  /*24190*/  @!P0 NANOSLEEP.SYNCS 0x989680 ;  /* 0x009896800000895d */ /* 0x008fea0003900000 */
[----:B------:R-:W3:Y:S02]  /*241a0*/  @!P0 SYNCS.PHASECHK.TRANS64 P0, [R2+URZ+0x28c60], R3 ;  /* 0x028c6003020085a7 */ /* 0x000ee4000800007f */
[----:B---3--:R-:W-:Y:S05]  /*241b0*/  @!P0 BRA `(.L_x_5950) ;  /* 0xfffffffc00f08947 */ /* 0x008fea000383ffff */
[----:B------:R-:W-:Y:S05]  /*241c0*/  BRA `(.L_x_6070) ;  /* 0xffffffb800a07947 */ /* 0x000fea000383ffff */
.L_x_5965:
[----:B-1----:R1:W2:Y:S02]  /*241d0*/  SYNCS.PHASECHK.TRANS64.TRYWAIT P0, [R3+URZ+0x28c40], R2 ;  /* 0x028c4002030075a7 */ /* 0x0022a4000800017f */
[----:B--2---:R-:W-:Y:S05]  /*241e0*/  @!P0 NANOSLEEP.SYNCS 0x989680 ;  /* 0x009896800000895d */ /* 0x004fea0003900000 */
[----:B------:R-:W2:Y:S02]  /*241f0*/  @!P0 SYNCS.PHASECHK.TRANS64 P0, [R3+URZ+0x28c40], R2 ;  /* 0x028c4002030085a7 */ /* 0x000ea4000800007f */
[----:B--2---:R-:W-:Y:S05]  /*24200*/  @!P0 BRA `(.L_x_5965) ;  /* 0xfffffffc00f08947 */ /* 0x004fea000383ffff */
[----:B------:R-:W-:Y:S05]  /*24210*/  BRA `(.L_x_6071) ;  /* 0xffffffc400607947 */ /* 0x000fea000383ffff */
.L_x_5970:
[----:B--2---:R2:W3:Y:S02]  /*24220*/  SYNCS.PHASECHK.TRANS64.TRYWAIT P0, [R3+URZ+0x28c60], R2 ;  /* 0x028c6002030075a7 */ /* 0x0044e4000800017f */
[----:B---3--:R-:W-:Y:S05]  /*24230*/  @!P0 NANOSLEEP.SYNCS 0x989680 ;  /* 0x009896800000895d */ /* 0x008fea0003900000 */
[----:B------:R-:W3:Y:S02]  /*24240*/  @!P0 SYNCS.PHASECHK.TRANS64 P0, [R3+URZ+0x28c60], R2 ;  /* 0x028c6002030085a7 */ /* 0x000ee4000800007f */
[----:B---3--:R-:W-:Y:S05]  /*24250*/  @!P0 BRA `(.L_x_5970) ;  /* 0xfffffffc00f08947 */ /* 0x008fea000383ffff */
[----:B------:R-:W-:Y:S05]  /*24260*/  BRA `(.L_x_6072) ;  /* 0xffffffc400dc7947 */ /* 0x000fea000383ffff */
.L_x_5986:
[----:B------:R-:W2:Y:S01]  /*24270*/  LDL R0, [R1] ;  /* 0x0000000001007983 */ /* 0x000ea20000100800 */
[----:B------:R-:W-:Y:S01]  /*24280*/  BSSY B0, `(.L_x_6073) ;  /* 0x0000008000007945 */ /* 0x000fe20003800000 */
[----:B------:R-:W-:Y:S02]  /*24290*/  IMAD.MOV.U32 R12, RZ, RZ, RZ ;  /* 0x000000ffff0c7224 */ /* 0x000fe400078e00ff */
[----:B------:R-:W-:Y:S02]  /*242a0*/  IMAD.MOV.U32 R11, RZ, RZ, 0x1f ;  /* 0x0000001fff0b7424 */ /* 0x000fe400078e00ff */
[----:B0-----:R-:W-:Y:S02]  /*242b0*/  IMAD.MOV.U32 R15, RZ, RZ, -0x1 ;  /* 0xffffffffff0f7424 */ /* 0x001fe400078e00ff */
[----:B--2---:R-:W-:-:S07]  /*242c0*/  IMAD.MOV.U32 R13, RZ, RZ, R0 ;  /* 0x000000ffff0d7224 */ /* 0x004fce00078e0000 */
[----:B-1----:R-:W-:Y:S05]  /*242d0*/  WARPSYNC.COLLECTIVE R15, `(.L_x_6074) ;  /* 0x000000000f087348 */ /* 0x002fea0003c00000 */
[----:B------:R0:W2:Y:S02]  /*242e0*/  SHFL.IDX P6, R14, R13, R12, R11 ;  /* 0x0000000c0d0e7389 */ /* 0x0000a400000c000b */
[----:B012---:R-:W-:Y:S01]  /*242f0*/  ENDCOLLECTIVE ;  /* 0x000000000000791b */ /* 0x007fe20003800000 */
.L_x_6074:
[----:B------:R-:W-:Y:S05]  /*24300*/  BSYNC B0 ;  /* 0x0000000000007941 */ /* 0x000fea0003800000 */
.L_x_6073:
        /* <DEDUP_REMOVED lines=9> */
.L_x_6075:
        /* <DEDUP_REMOVED lines=26> */
.L_x_6076:
        /* <DEDUP_REMOVED lines=8> */
.L_x_6077:
        /* <DEDUP_REMOVED lines=8> */
.L_x_6078:
        /* <DEDUP_REMOVED lines=8> */
.L_x_6079:
        /* <DEDUP_REMOVED lines=8> */
.L_x_6080:
        /* <DEDUP_REMOVED lines=9> */
.L_x_6081:
[----:B------:R-:W-:Y:S01]  /*247d0*/  IMAD.MOV.U32 R9, RZ, RZ, R14 ;  /* 0x000000ffff097224 */ /* 0x000fe200078e000e */
[----:B------:R-:W-:Y:S06]  /*247e0*/  BRA `(.L_x_6082) ;  /* 0xffffffd000147947 */ /* 0x000fec000383ffff */
.L_x_5989:
        /* <DEDUP_REMOVED lines=8> */
.L_x_6084:
[----:B------:R-:W-:Y:S05]  /*24870*/  BSYNC B0 ;  /* 0x0000000000007941 */ /* 0x000fea0003800000 */
.L_x_6083:
        /* <DEDUP_REMOVED lines=10> */
.L_x_6085:
        /* <DEDUP_REMOVED lines=8> */
.L_x_6086:
        /* <DEDUP_REMOVED lines=8> */
.L_x_6087:
        /* <DEDUP_REMOVED lines=8> */
.L_x_6088:
        /* <DEDUP_REMOVED lines=9> */
.L_x_6089:
[----:B------:R-:W-:Y:S01]  /*24b30*/  IMAD.MOV.U32 R9, RZ, RZ, R14 ;  /* 0x000000ffff097224 */ /* 0x000fe200078e000e */
[----:B------:R-:W-:Y:S06]  /*24b40*/  BRA `(.L_x_6090) ;  /* 0xffffffcc00e87947 */ /* 0x000fec000383ffff */
.L_x_5991:
[----:B------:R-:W-:Y:S01]  /*24b50*/  BSSY B0, `(.L_x_6091) ;  /* 0x0000006000007945 */ /* 0x000fe20003800000 */
[----:B------:R-:W-:Y:S01]  /*24b60*/  PLOP3.LUT P6, PT, P6, PT, PT, 0x8, 0x0 ;  /* 0x000000000000781c */ /* 0x000fe200037ce170 */
[----:B------:R-:W-:-:S12]  /*24b70*/  IMAD.MOV.U32 R15, RZ, RZ, -0x1 ;  /* 0xffffffffff0f7424 */ /* 0x000fd800078e00ff */
[----:B0-----:R-:W-:Y:S05]  /*24b80*/  WARPSYNC.COLLECTIVE R15, `(.L_x_6092) ;  /* 0x000000000f087348 */ /* 0x001fea0003c00000 */
[----:B------:R-:W-:Y:S01]  /*24b90*/  VOTE.ANY R14, PT, P6 ;  /* 0x00000000000e7806 */ /* 0x000fe200030e0100 */
[----:B0-----:R-:W-:Y:S06]  /*24ba0*/  ENDCOLLECTIVE ;  /* 0x000000000000791b */ /* 0x001fec0003800000 */
.L_x_6092:
[----:B------:R-:W-:Y:S05]  /*24bb0*/  BSYNC B0 ;  /* 0x0000000000007941 */ /* 0x000fea0003800000 */
.L_x_6091:
        /* <DEDUP_REMOVED lines=10> */
.L_x_6093:
[----:B------:R-:W-:Y:S02]  /*24c60*/  IMAD.MOV.U32 R13, RZ, RZ, R6 ;  /* 0x000000ffff0d7224 */ /* 0x000fe400078e0006 */
[----:B------:R-:W-:-:S07]  /*24c70*/  IMAD.MOV.U32 R4, RZ, RZ, R14 ;  /* 0x000000ffff047224 */ /* 0x000fce00078e000e */
[----:B------:R-:W-:Y:S05]  /*24c80*/  WARPSYNC.COLLECTIVE R15, `(.L_x_6094) ;  /* 0x000000000f087348 */ /* 0x000fea0003c00000 */
[----:B------:R0:W1:Y:S02]  /*24c90*/  SHFL.IDX P6, R14, R13, R12, R11 ;  /* 0x0000000c0d0e7389 */ /* 0x00006400000c000b */
[----:B01----:R-:W-:Y:S01]  /*24ca0*/  ENDCOLLECTIVE ;  /* 0x000000000000791b */ /* 0x003fe20003800000 */
.L_x_6094:
[----:B------:R-:W-:Y:S02]  /*24cb0*/  IMAD.MOV.U32 R6, RZ, RZ, R14 ;  /* 0x000000ffff067224 */ /* 0x000fe400078e000e */
[----:B------:R-:W-:-:S05]  /*24cc0*/  IMAD.IADD R10, R7, 0x1, R10 ;  /* 0x00000001070a7824 */ /* 0x000fca00078e020a */
[----:B------:R2:W-:Y:S01]  /*24cd0*/  STL [R1+0xc], R10 ;  /* 0x00000c0a01007387 */ /* 0x0005e20000100800 */
[----:B------:R-:W-:Y:S05]  /*24ce0*/  BRA `(.L_x_6095) ;  /* 0xffffffcc00c87947 */ /* 0x000fea000383ffff */
.L_x_5993:
[----:B------:R-:W-:Y:S01]  /*24cf0*/  BSSY B0, `(.L_x_6096) ;  /* 0x0000008000007945 */ /* 0x000fe20003800000 */
[----:B------:R-:W-:Y:S02]  /*24d00*/  IMAD.MOV.U32 R13, RZ, RZ, R3 ;  /* 0x000000ffff0d7224 */ /* 0x000fe400078e0003 */
[----:B------:R-:W-:Y:S02]  /*24d10*/  IMAD.MOV.U32 R12, RZ, RZ, R7 ;  /* 0x000000ffff0c7224 */ /* 0x000fe400078e0007 */
[----:B------:R-:W-:Y:S02]  /*24d20*/  IMAD.MOV.U32 R11, RZ, RZ, 0x1f ;  /* 0x0000001fff0b7424 */ /* 0x000fe400078e00ff */
[----:B------:R-:W-:-:S07]  /*24d30*/  IMAD.MOV.U32 R15, RZ, RZ, -0x1 ;  /* 0xffffffffff0f7424 */ /* 0x000fce00078e00ff */
[----:B0-2---:R-:W-:Y:S05]  /*24d40*/  WARPSYNC.COLLECTIVE R15, `(.L_x_6097) ;  /* 0x000000000f087348 */ /* 0x005fea0003c00000 */
[----:B------:R1:W3:Y:S02]  /*24d50*/  SHFL.IDX P6, R14, R13, R12, R11 ;  /* 0x0000000c0d0e7389 */ /* 0x0002e400000c000b */
[----:B0123--:R-:W-:Y:S01]  /*24d60*/  ENDCOLLECTIVE ;  /* 0x000000000000791b */ /* 0x00ffe20003800000 */
.L_x_6097:
[----:B------:R-:W-:Y:S05]  /*24d70*/  BSYNC B0 ;  /* 0x0000000000007941 */ /* 0x000fea0003800000 */
.L_x_6096:
[----:B------:R-:W-:Y:S01]  /*24d80*/  IMAD.MOV.U32 R8, RZ, RZ, R14 ;  /* 0x000000ffff087224 */ /* 0x000fe200078e000e */
[----:B------:R-:W-:Y:S06]  /*24d90*/  BRA `(.L_x_5992) ;  /* 0xffffffcc00b47947 */ /* 0x000fec000383ffff */
.L_x_5999:
[----:B0-----:R0:W1:Y:S02]  /*24da0*/  SYNCS.PHASECHK.TRANS64.TRYWAIT P0, [R0+URZ+0x28c20], R3 ;  /* 0x028c2003000075a7 */ /* 0x001064000800017f */
[----:B-1----:R-:W-:Y:S05]  /*24db0*/  @!P0 NANOSLEEP.SYNCS 0x989680 ;  /* 0x009896800000895d */ /* 0x002fea0003900000 */
[----:B------:R-:W1:Y:S02]  /*24dc0*/  @!P0 SYNCS.PHASECHK.TRANS64 P0, [R0+URZ+0x28c20], R3 ;  /* 0x028c2003000085a7 */ /* 0x000e64000800007f */
[----:B-1----:R-:W-:Y:S05]  /*24dd0*/  @!P0 BRA `(.L_x_5999) ;  /* 0xfffffffc00f08947 */ /* 0x002fea000383ffff */
[----:B------:R-:W-:Y:S05]  /*24de0*/  BRA `(.L_x_6098) ;  /* 0xffffffd800507947 */ /* 0x000fea000383ffff */
.L_x_6000:
        /* <DEDUP_REMOVED lines=11> */
.L_x_6100:
[----:B------:R-:W-:Y:S05]  /*24ea0*/  BSYNC B0 ;  /* 0x0000000000007941 */ /* 0x000fea0003800000 */
.L_x_6099:
[----:B------:R-:W-:Y:S05]  /*24eb0*/  BRA `(.L_x_6101) ;  /* 0xffffffd800387947 */ /* 0x000fea000383ffff */
.L_x_6001:
[----:B------:R-:W-:Y:S01]  /*24ec0*/  BSSY B0, `(.L_x_6102) ;  /* 0x0000006000007945 */ /* 0x000fe20003800000 */
[----:B------:R-:W-:-:S07]  /*24ed0*/  IMAD.MOV.U32 R15, RZ, RZ, -0x1 ;  /* 0xffffffffff0f7424 */ /* 0x000fce00078e00ff */
[----:B01-3--:R-:W-:Y:S05]  /*24ee0*/  WARPSYNC.COLLECTIVE R15, `(.L_x_6103) ;  /* 0x000000000f0c7348 */ /* 0x00bfea0003c00000 */
[----:B------:R-:W-:Y:S02]  /*24ef0*/  ELECT P6, UR62, PT ;  /* 0x00000000003e782f */ /* 0x000fe400038c0000 */
[----:B------:R-:W-:Y:S01]  /*24f00*/  MOV R14, UR62 ;  /* 0x0000003e000e7c02 */ /* 0x000fe20008000f00 */
[----:B01-3--:R-:W-:Y:S10]  /*24f10*/  ENDCOLLECTIVE ;  /* 0x000000000000791b */ /* 0x00bff40003800000 */
.L_x_6103:
[----:B------:R-:W-:Y:S05]  /*24f20*/  BSYNC B0 ;  /* 0x0000000000007941 */ /* 0x000fea0003800000 */
.L_x_6102:
[----:B------:R-:W-:Y:S05]  /*24f30*/  BRA `(.L_x_6104) ;  /* 0xffffffd8002c7947 */ /* 0x000fea000383ffff */
.L_x_6003:
[----:B0-----:R0:W1:Y:S02]  /*24f40*/  SYNCS.PHASECHK.TRANS64.TRYWAIT P0, [R6+URZ], R5 ;  /* 0x00000005060075a7 */ /* 0x001064000800017f */
[----:B-1----:R-:W-:Y:S05]  /*24f50*/  @!P0 NANOSLEEP.SYNCS 0x989680 ;  /* 0x009896800000895d */ /* 0x002fea0003900000 */
[----:B------:R-:W1:Y:S02]  /*24f60*/  @!P0 SYNCS.PHASECHK.TRANS64 P0, [R6+URZ], R5 ;  /* 0x00000005060085a7 */ /* 0x000e64000800007f */
[----:B-1----:R-:W-:Y:S05]  /*24f70*/  @!P0 BRA `(.L_x_6003) ;  /* 0xfffffffc00f08947 */ /* 0x002fea000383ffff */
[----:B------:R-:W-:Y:S05]  /*24f80*/  BRA `(.L_x_6105) ;  /* 0xffffffd800647947 */ /* 0x000fea000383ffff */
.L_x_6004:
[----:B-1----:R1:W2:Y:S02]  /*24f90*/  SYNCS.PHASECHK.TRANS64.TRYWAIT P0, [R7+URZ], R2 ;  /* 0x00000002070075a7 */ /* 0x0022a4000800017f */
[----:B--2---:R-:W-:Y:S05]  /*24fa0*/  @!P0 NANOSLEEP.SYNCS 0x989680 ;  /* 0x009896800000895d */ /* 0x004fea0003900000 */
[----:B------:R-:W2:Y:S02]  /*24fb0*/  @!P0 SYNCS.PHASECHK.TRANS64 P0, [R7+URZ], R2 ;  /* 0x00000002070085a7 */ /* 0x000ea4000800007f */
[----:B--2---:R-:W-:Y:S05]  /*24fc0*/  @!P0 BRA `(.L_x_6004) ;  /* 0xfffffffc00f08947 */ /* 0x004fea000383ffff */
[----:B------:R-:W-:Y:S05]  /*24fd0*/  BRA `(.L_x_6106) ;  /* 0xffffffd800587947 */ /* 0x000fea000383ffff */
.L_x_6006:
[----:B--2---:R2:W4:Y:S02]  /*24fe0*/  SYNCS.PHASECHK.TRANS64.TRYWAIT P0, [R4+URZ], R5 ;  /* 0x00000005040075a7 */ /* 0x004524000800017f */
[----:B----4-:R-:W-:Y:S05]  /*24ff0*/  @!P0 NANOSLEEP.SYNCS 0x989680 ;  /* 0x009896800000895d */ /* 0x010fea0003900000 */
[----:B------:R-:W4:Y:S02]  /*25000*/  @!P0 SYNCS.PHASECHK.TRANS64 P0, [R4+URZ], R5 ;  /* 0x00000005040085a7 */ /* 0x000f24000800007f */
[----:B----4-:R-:W-:Y:S05]  /*25010*/  @!P0 BRA `(.L_x_6006) ;  /* 0xfffffffc00f08947 */ /* 0x010fea000383ffff */
[----:B------:R-:W-:Y:S05]  /*25020*/  BRA `(.L_x_6107) ;  /* 0xffffffd8005c7947 */ /* 0x000fea000383ffff */
.L_x_6108:
        /* <DEDUP_REMOVED lines=13> */
.L_x_15005:


//--------------------- .text._ZN7cutlass13device_kernelIN5flash11enable_sm90INS1_16FlashAttnFwdSm90INS1_25CollectiveMainloopFwdSm90ILi2EN4cute5tupleIJNS5_1CILi1EEES8_S8_EEENS6_IJNS7_ILi64EEESA_SA_EEELi512ENS_6half_tEfNS_4arch4Sm90ELb0ELb1ELb0ELb1ELb0ELb0ELb1ELb0ELb0ELb1ELb1ELb0EEENS1_21CollectiveEpilogueFwdINS6_IJSA_NS7_ILi512EEESA_EEES9_SC_SE_Li256ELb1ELb1ELb1ELb0EEENS1_36VarlenDynamicPersistentTileSchedulerILi64ELi64ELi256ELi128ELb1ELb1ELb1ELb1ELb0ELb1EEEEEEEEEvNT_6ParamsE --------------------------
	.section	.text._ZN7cutlass13device_kernelIN5flash11enable_sm90INS1_16FlashAttnFwdSm90INS1_25CollectiveMainloopFwdSm90ILi2EN4cute5tupleIJNS5_1CILi1EEES8_S8_EEENS6_IJNS7_ILi64EEESA_SA_EEELi512ENS_6half_tEfNS_4arch4Sm90ELb0ELb1ELb0ELb1ELb0ELb0ELb1ELb0ELb0ELb1ELb1ELb0EEENS1_21CollectiveEpilogueFwdINS6_IJSA_NS7_ILi512EEESA_EEES9_SC_SE_Li256ELb1ELb1ELb1ELb0EEENS1_36VarlenDynamicPersistentTileSchedulerILi64ELi64ELi256ELi128ELb1ELb1ELb1ELb1ELb0ELb1EEEEEEEEEvNT_6ParamsE,"ax",@progbits
	.align	128
.text._ZN7cutlass13device_kernelIN5flash11enable_sm90INS1_16FlashAttnFwdSm90INS1_25CollectiveMainloopFwdSm90ILi2EN4cute5tupleIJNS5_1CILi1EEES8_S8_EEENS6_IJNS7_ILi64EEESA_SA_EEELi512ENS_6half_tEfNS_4arch4Sm90ELb0ELb1ELb0ELb1ELb0ELb0ELb1ELb0ELb0ELb1ELb1ELb0EEENS1_21CollectiveEpilogueFwdINS6_IJSA_NS7_ILi512EEESA_EEES9_SC_SE_Li256ELb1ELb1ELb1ELb0EEENS1_36VarlenDynamicPersistentTileSchedulerILi64ELi64ELi256ELi128ELb1ELb1ELb1ELb1ELb0ELb1EEEEEEEEEvNT_6ParamsE:
        .type           _ZN7cutlass13device_kernelIN5flash11enable_sm90INS1_16FlashAttnFwdSm90INS1_25CollectiveMainloopFwdSm90ILi2EN4cute5tupleIJNS5_1CILi1EEES8_S8_EEENS6_IJNS7_ILi64EEESA_SA_EEELi512ENS_6half_tEfNS_4arch4Sm90ELb0ELb1ELb0ELb1ELb0ELb0ELb1ELb0ELb0ELb1ELb1ELb0EEENS1_21CollectiveEpilogueFwdINS6_IJSA_NS7_ILi512EEESA_EEES9_SC_SE_Li256ELb1ELb1ELb1ELb0EEENS1_36VarlenDynamicPersistentTileSchedulerILi64ELi64ELi256ELi128ELb1ELb1ELb1ELb1ELb0ELb1EEEEEEEEEvNT_6ParamsE,@function
        .size           _ZN7cutlass13device_kernelIN5flash11enable_sm90INS1_16FlashAttnFwdSm90INS1_25CollectiveMainloopFwdSm90ILi2EN4cute5tupleIJNS5_1CILi1EEES8_S8_EEENS6_IJNS7_ILi64EEESA_SA_EEELi512ENS_6half_tEfNS_4arch4Sm90ELb0ELb1ELb0ELb1ELb0ELb0ELb1ELb0ELb0ELb1ELb1ELb0EEENS1_21CollectiveEpilogueFwdINS6_IJSA_NS7_ILi512EEESA_EEES9_SC_SE_Li256ELb1ELb1ELb1ELb0EEENS1_36VarlenDynamicPersistentTileSchedulerILi64ELi64ELi256ELi128ELb1ELb1ELb1ELb1ELb0ELb1EEEEEEEEEvNT_6ParamsE,(.L_x_15006 - _ZN7cutlass13device_kernelIN5flash11enable_sm90INS1_16FlashAttnFwdSm90INS1_25CollectiveMainloopFwdSm90ILi2EN4cute5tupleIJNS5_1CILi1EEES8_S8_EEENS6_IJNS7_ILi64EEESA_SA_EEELi512ENS_6half_tEfNS_4arch4Sm90ELb0ELb1ELb0ELb1ELb0ELb0ELb1ELb0ELb0ELb1ELb1ELb0EEENS1_21CollectiveEpilogueFwdINS6_IJSA_NS7_ILi512EEESA_EEES9_SC_SE_Li256ELb1ELb1ELb1ELb0EEENS1_36VarlenDynamicPersistentTileSchedulerILi64ELi64ELi256ELi128ELb1ELb1ELb1ELb1ELb0ELb1EEEEEEEEEvNT_6ParamsE)
        .other          _ZN7cutlass13device_kernelIN5flash11enable_sm90INS1_16FlashAttnFwdSm90INS1_25CollectiveMainloopFwdSm90ILi2EN4cute5tupleIJNS5_1CILi1EEES8_S8_EEENS6_IJNS7_ILi64EEESA_SA_EEELi512ENS_6half_tEfNS_4arch4Sm90ELb0ELb1ELb0ELb1ELb0ELb0ELb1ELb0ELb0ELb1ELb1ELb0EEENS1_21CollectiveEpilogueFwdINS6_IJSA_NS7_ILi512EEESA_EEES9_SC_SE_Li256ELb1ELb1ELb1ELb0EEENS1_36VarlenDynamicPersistentTileSchedulerILi64ELi64ELi256ELi128ELb1ELb1ELb1ELb1ELb0ELb1EEEEEEEEEvNT_6ParamsE,@"STO_CUDA_ENTRY STV_DEFAULT"
_ZN7cutlass13device_kernelIN5flash11enable_sm90INS1_16FlashAttnFwdSm90INS1_25CollectiveMainloopFwdSm90ILi2EN4cute5tupleIJNS5_1CILi1EEES8_S8_EEENS6_IJNS7_ILi64EEESA_SA_EEELi512ENS_6half_tEfNS_4arch4Sm90ELb0ELb1ELb0ELb1ELb0ELb0ELb1ELb0ELb0ELb1ELb1ELb0EEENS1_21CollectiveEpilogueFwdINS6_IJSA_NS7_ILi512EEESA_EEES9_SC_SE_Li256ELb1ELb1ELb1ELb0EEENS1_36VarlenDynamicPersistentTileSchedulerILi64ELi64ELi256ELi128ELb1ELb1ELb1ELb1ELb0ELb1EEEEEEEEEvNT_6ParamsE:
        /* <DEDUP_REMOVED lines=18> */
.L_x_6110:
[----:B------:R-:W-:Y:S05]  /*0120*/  BSYNC B0 ;  /* 0x0000000000007941 */ /* 0x000fea0003800000 */
.L_x_6109:
        /* <DEDUP_REMOVED lines=39> */
.L_x_6111:
        /* <DEDUP_REMOVED lines=22> */
.L_x_6112:
        /* <DEDUP_REMOVED lines=18> */
.L_x_6113:
        /* <DEDUP_REMOVED lines=22> */
.L_x_6114:
        /* <DEDUP_REMOVED lines=22> */
.L_x_6115:
[----:B------:R-:W-:Y:S01]  /*08e0*/  PLOP3.LUT P0, PT, PT, PT, UP0, 0x80, 0x0 ;  /* 0x000000000000781c */ /* 0x000fe20003f0f008 */
[----:B------:R-:W-:Y:S01]  /*08f0*/  UMOV UR36, 0x1 ;  /* 0x0000000100247882 */ /* 0x000fe20000000000 */
[----:B------:R-:W-:Y:S01]  /*0900*/  NOP ;  /* 0x0000000000007918 */ /* 0x000fe20000000000 */
[----:B------:R-:W-:Y:S01]  /*0910*/  USEL UR36, UR36, 0x2, !UP0 ;  /* 0x0000000224247887 */ /* 0x000fe2000c000000 */
[----:B------:R-:W-:Y:S01]  /*0920*/  ULDC.64 UR38, c[0x0][0x208] ;  /* 0x0000820000267ab9 */ /* 0x000fe20000000a00 */
[----:B0123--:R-:W-:Y:S08]  /*0930*/  BAR.SYNC.DEFER_BLOCKING 0x0 ;  /* 0x0000000000007b1d */ /* 0x00fff00000010000 */
[----:B------:R-:W-:Y:S05]  /*0940*/  @!P0 BRA `(.L_x_6116) ;  /* 0x0000015400988947 */ /* 0x000fea0003800000 */
.L_x_6117:
        /* <DEDUP_REMOVED lines=21> */
[----:B------:R-:W-:Y:S01]  /*0aa0*/  UMOV UR37, URZ ;  /* 0x0000003f00257c82 */ /* 0x000fe20008000000 */
[----:B------:R-:W-:Y:S01]  /*0ab0*/  IMAD.MOV.U32 R227, RZ, RZ, RZ ;  /* 0x000000ffffe37224 */ /* 0x000fe200078e00ff */
[----:B------:R-:W-:-:S04]  /*0ac0*/  SHF.R.S32.HI R3, RZ, 0x1f, R6 ;  /* 0x0000001fff037819 */ /* 0x000fc80000011406 */
[CC--:B------:R-:W-:Y:S02]  /*0ad0*/  LEA.HI R2, R3.reuse, R6.reuse, RZ, 0x5 ;  /* 0x0000000603027211 */ /* 0x0c0fe400078f28ff */
[CC--:B------:R-:W-:Y:S02]  /*0ae0*/  LEA.HI R0, R3.reuse, R6.reuse, RZ, 0x4 ;  /* 0x0000000603007211 */ /* 0x0c0fe400078f20ff */
[CC--:B------:R-:W-:Y:S02]  /*0af0*/  LEA.HI R7, R3.reuse, R6.reuse, RZ, 0x7 ;  /* 0x0000000603077211 */ /* 0x0c0fe400078f38ff */
[CC--:B------:R-:W-:Y:S02]  /*0b00*/  LEA.HI R5, R3.reuse, R6.reuse, RZ, 0x3 ;  /* 0x0000000603057211 */ /* 0x0c0fe400078f18ff */
[----:B------:R-:W-:Y:S02]  /*0b10*/  LEA.HI R3, R3, R6, RZ, 0x2 ;  /* 0x0000000603037211 */ /* 0x000fe400078f10ff */
[----:B------:R-:W-:-:S02]  /*0b20*/  LOP3.LUT R13, R5, 0xfffffff8, RZ, 0xc0, !PT ;  /* 0xfffffff8050d7812 */ /* 0x000fc400078ec0ff */
[----:B------:R-:W-:Y:S02]  /*0b30*/  LOP3.LUT R15, R3, 0xfffffffc, RZ, 0xc0, !PT ;  /* 0xfffffffc030f7812 */ /* 0x000fe400078ec0ff */
[----:B------:R-:W-:Y:S01]  /*0b40*/  LOP3.LUT R3, R0, 0xfffffff0, RZ, 0xc0, !PT ;  /* 0xfffffff000037812 */ /* 0x000fe200078ec0ff */
[C---:B------:R-:W-:Y:S01]  /*0b50*/  IMAD.IADD R13, R6.reuse, 0x1, -R13 ;  /* 0x00000001060d7824 */ /* 0x040fe200078e0a0d */
[----:B------:R-:W-:Y:S01]  /*0b60*/  LOP3.LUT R11, R7, 0xffffff80, RZ, 0xc0, !PT ;  /* 0xffffff80070b7812 */ /* 0x000fe200078ec0ff */
[C---:B------:R-:W-:Y:S01]  /*0b70*/  IMAD.IADD R15, R6.reuse, 0x1, -R15 ;  /* 0x00000001060f7824 */ /* 0x040fe200078e0a0f */
[--C-:B------:R-:W-:Y:S01]  /*0b80*/  SHF.R.S32.HI R4, RZ, 0x5, R2.reuse ;  /* 0x00000005ff047819 */ /* 0x100fe20000011402 */
[C---:B------:R-:W-:Y:S01]  /*0b90*/  IMAD.IADD R3, R6.reuse, 0x1, -R3 ;  /* 0x0000000106037824 */ /* 0x040fe200078e0a03 */
[----:B------:R-:W-:Y:S01]  /*0ba0*/  SHF.R.S32.HI R9, RZ, 0x1f, R2 ;  /* 0x0000001fff097819 */ /* 0x000fe20000011402 */
[----:B------:R-:W-:Y:S01]  /*0bb0*/  IMAD.IADD R11, R6, 0x1, -R11 ;  /* 0x00000001060b7824 */ /* 0x000fe200078e0a0b */
[----:B------:R-:W-:Y:S01]  /*0bc0*/  SHF.R.S32.HI R5, RZ, 0x4, R0 ;  /* 0x00000004ff057819 */ /* 0x000fe20000011400 */
[----:B------:R-:W-:Y:S01]  /*0bd0*/  IMAD.SHL.U32 R22, R13, 0x8, RZ ;  /* 0x000000080d167824 */ /* 0x000fe200078e00ff */
[----:B------:R-:W-:-:S02]  /*0be0*/  LEA.HI R9, R9, R4, RZ, 0x2 ;  /* 0x0000000409097211 */ /* 0x000fc400078f10ff */
[----:B------:R-:W-:Y:S01]  /*0bf0*/  LEA.HI R0, R0, R5, RZ, 0x1 ;  /* 0x0000000500007211 */ /* 0x000fe200078f08ff */
[----:B------:R-:W-:Y:S01]  /*0c00*/  VIADD R194, R22, 0x40 ;  /* 0x0000004016c27836 */ /* 0x000fe20000000000 */
[----:B------:R-:W-:Y:S02]  /*0c10*/  SHF.R.S32.HI R6, RZ, 0x1f, R3 ;  /* 0x0000001fff067819 */ /* 0x000fe40000011403 */
[----:B------:R-:W-:Y:S02]  /*0c20*/  LOP3.LUT R0, R0, 0x1ffffffe, RZ, 0xc0, !PT ;  /* 0x1ffffffe00007812 */ /* 0x000fe400078ec0ff */
[----:B------:R-:W-:Y:S02]  /*0c30*/  SHF.R.S32.HI R228, RZ, 0x7, R7 ;  /* 0x00000007ffe47819 */ /* 0x000fe40000011407 */
[----:B------:R-:W-:Y:S01]  /*0c40*/  LOP3.LUT R9, R9, 0x3ffffc, RZ, 0xc0, !PT ;  /* 0x003ffffc09097812 */ /* 0x000fe200078ec0ff */
[----:B------:R-:W-:Y:S01]  /*0c50*/  IMAD.IADD R0, R5, 0x1, -R0 ;  /* 0x0000000105007824 */ /* 0x000fe200078e0a00 */
[----:B------:R-:W-:Y:S01]  /*0c60*/  LEA.HI R8, R15, R15, RZ, 0x1 ;  /* 0x0000000f0f087211 */ /* 0x000fe200078f08ff */
[----:B------:R-:W-:Y:S01]  /*0c70*/  IMAD R10, R228, 0x100, R3 ;  /* 0x00000100e40a7824 */ /* 0x000fe200078e0203 */
[----:B------:R-:W-:Y:S01]  /*0c80*/  LEA.HI R6, R6, R3, RZ, 0x3 ;  /* 0x0000000306067211 */ /* 0x000fe200078f18ff */
[----:B------:R-:W-:Y:S01]  /*0c90*/  IMAD.IADD R9, R4, 0x1, -R9 ;  /* 0x0000000104097824 */ /* 0x000fe200078e0a09 */
[----:B------:R-:W-:Y:S01]  /*0ca0*/  SHF.R.S32.HI R2, RZ, 0x1f, R11 ;  /* 0x0000001fff027819 */ /* 0x000fe2000001140b */
[----:B------:R-:W-:Y:S01]  /*0cb0*/  IMAD.SHL.U32 R0, R0, 0x8, RZ ;  /* 0x0000000800007824 */ /* 0x000fe200078e00ff */
[----:B------:R-:W-:Y:S01]  /*0cc0*/  LOP3.LUT R12, R8, 0x1ffffffe, RZ, 0xc0, !PT ;  /* 0x1ffffffe080c7812 */ /* 0x000fe200078ec0ff */
[----:B------:R-:W-:Y:S01]  /*0cd0*/  IMAD R19, R9, 0x10, R10 ;  /* 0x0000001009137824 */ /* 0x000fe200078e020a */
[C---:B------:R-:W-:Y:S01]  /*0ce0*/  LOP3.LUT R8, R6.reuse, 0xfffffff8, RZ, 0xc0, !PT ;  /* 0xfffffff806087812 */ /* 0x040fe200078ec0ff */
[----:B------:R-:W-:Y:S01]  /*0cf0*/  IMAD.SHL.U32 R9, R6, 0x40, RZ ;  /* 0x0000004006097824 */ /* 0x000fe200078e00ff */
[----:B------:R-:W-:Y:S01]  /*0d00*/  LEA.HI R5, R2, R11, RZ, 0x2 ;  /* 0x0000000b02057211 */ /* 0x000fe200078f10ff */
[----:B------:R-:W-:Y:S01]  /*0d10*/  IMAD.IADD R12, R15, 0x1, -R12 ;  /* 0x000000010f0c7824 */ /* 0x000fe200078e0a0c */
[----:B------:R-:W-:Y:S01]  /*0d20*/  LEA.HI R7, R7, R228, RZ, 0x1 ;  /* 0x000000e407077211 */ /* 0x000fe200078f08ff */
[----:B------:R-:W-:Y:S01]  /*0d30*/  IMAD.IADD R8, R3, 0x1, -R8 ;  /* 0x0000000103087824 */ /* 0x000fe200078e0a08 */
[----:B------:R-:W-:-:S02]  /*0d40*/  LOP3.LUT R10, R5, 0x7ffffffc, RZ, 0xc0, !PT ;  /* 0x7ffffffc050a7812 */ /* 0x000fc400078ec0ff */
[----:B------:R-:W-:Y:S01]  /*0d50*/  LEA.HI R3, R2, R11, RZ, 0x5 ;  /* 0x0000000b02037211 */ /* 0x000fe200078f28ff */
[----:B------:R-:W-:Y:S01]  /*0d60*/  IMAD.SHL.U32 R6, R8, 0x40, RZ ;  /* 0x0000004008067824 */ /* 0x000fe200078e00ff */
[----:B------:R-:W-:Y:S01]  /*0d70*/  LOP3.LUT R7, R7, 0xfffffe, RZ, 0xc0, !PT ;  /* 0x00fffffe07077812 */ /* 0x000fe200078ec0ff */
[----:B------:R-:W-:Y:S01]  /*0d80*/  IMAD.IADD R10, R11, 0x1, -R10 ;  /* 0x000000010b0a7824 */ /* 0x000fe200078e0a0a */
[----:B------:R-:W-:Y:S02]  /*0d90*/  LOP3.LUT R11, R9, 0x7ffffe00, RZ, 0xc0, !PT ;  /* 0x7ffffe00090b7812 */ /* 0x000fe400078ec0ff */
[----:B------:R-:W-:Y:S01]  /*0da0*/  LOP3.LUT R9, R6, 0x1c0, RZ, 0xc0, !PT ;  /* 0x000001c006097812 */ /* 0x000fe200078ec0ff */
[----:B------:R-:W-:Y:S01]  /*0db0*/  IMAD.IADD R7, R228, 0x1, -R7 ;  /* 0x00000001e4077824 */ /* 0x000fe200078e0a07 */
[----:B------:R-:W-:Y:S01]  /*0dc0*/  SHF.R.S32.HI R2, RZ, 0x2, R5 ;  /* 0x00000002ff027819 */ /* 0x000fe20000011405 */
[----:B------:R-:W-:Y:S01]  /*0dd0*/  IMAD R11, R4, 0x400, R11 ;  /* 0x00000400040b7824 */ /* 0x000fe200078e020b */
[----:B------:R-:W-:Y:S01]  /*0de0*/  SHF.R.S32.HI R5, RZ, 0x1f, R5 ;  /* 0x0000001fff057819 */ /* 0x000fe20000011405 */
[--C-:B------:R-:W-:Y:S01]  /*0df0*/  IMAD.U32 R4, R19, 0x40, R0.reuse ;  /* 0x0000004013047824 */ /* 0x100fe200078e0000 */
[----:B------:R-:W-:Y:S01]  /*0e00*/  LOP3.LUT R0, R9, 0x8, R0, 0xf8, !PT ;  /* 0x0000000809007812 */ /* 0x000fe200078ef800 */
[----:B------:R-:W-:Y:S01]  /*0e10*/  IMAD.SHL.U32 R19, R10, 0x2, RZ ;  /* 0x000000020a137824 */ /* 0x000fe200078e00ff */
[----:B------:R-:W-:Y:S01]  /*0e20*/  SHF.R.U32.HI R9, RZ, 0x3, R9 ;  /* 0x00000003ff097819 */ /* 0x000fe20000011609 */
[----:B------:R-:W-:Y:S01]  /*0e30*/  IMAD.MOV.U32 R6, RZ, RZ, R18 ;  /* 0x000000ffff067224 */ /* 0x000fe200078e0012 */
[----:B------:R-:W-:Y:S01]  /*0e40*/  LEA.HI R5, R5, R2, RZ, 0x3 ;  /* 0x0000000205057211 */ /* 0x000fe200078f18ff */
[----:B------:R0:W-:Y:S01]  /*0e50*/  STL [R1+0x68], R4 ;  /* 0x0000680401007387 */ /* 0x0001e20000100800 */
[----:B------:R-:W-:-:S02]  /*0e60*/  LOP3.LUT R0, R0, R9, RZ, 0x3c, !PT ;  /* 0x0000000900007212 */ /* 0x000fc400078e3cff */
[----:B------:R-:W-:Y:S02]  /*0e70*/  LOP3.LUT R5, R5, 0xfffffff8, RZ, 0xc0, !PT ;  /* 0xfffffff805057812 */ /* 0x000fe400078ec0ff */
[----:B------:R-:W-:Y:S01]  /*0e80*/  R2P PR, R8, 0x6 ;  /* 0x0000000608007804 */ /* 0x000fe20000000000 */
[----:B------:R-:W-:Y:S01]  /*0e90*/  IMAD.IADD R0, R11, 0x1, R0 ;  /* 0x000000010b007824 */ /* 0x000fe200078e0200 */
[----:B------:R-:W-:Y:S01]  /*0ea0*/  SHF.R.S32.HI R3, RZ, 0x5, R3 ;  /* 0x00000005ff037819 */ /* 0x000fe20000011403 */
[----:B------:R-:W-:Y:S02]  /*0eb0*/  IMAD.IADD R2, R2, 0x1, -R5 ;  /* 0x0000000102027824 */ /* 0x000fe400078e0a05 */
[----:B0-----:R-:W-:Y:S01]  /*0ec0*/  IMAD.SHL.U32 R4, R7, 0x100, RZ ;  /* 0x0000010007047824 */ /* 0x001fe200078e00ff */
[----:B------:R-:W-:Y:S01]  /*0ed0*/  LEA R186, R0, UR41, 0x1 ;  /* 0x0000002900ba7c11 */ /* 0x000fe2000f8e08ff */
[----:B------:R-:W-:Y:S01]  /*0ee0*/  IMAD R23, R3, 0x10, R2 ;  /* 0x0000001003177824 */ /* 0x000fe200078e0202 */
[----:B------:R-:W-:Y:S01]  /*0ef0*/  SEL R188, R188, 0xffffffe0, !P1 ;  /* 0xffffffe0bcbc7807 */ /* 0x000fe20004800000 */
[----:B------:R-:W-:Y:S01]  /*0f00*/  IMAD.IADD R184, R19, 0x1, R4 ;  /* 0x0000000113b87824 */ /* 0x000fe200078e0204 */
[----:B------:R0:W-:Y:S01]  /*0f10*/  STL [R1+0x64], R4 ;  /* 0x0000640401007387 */ /* 0x0001e20000100800 */
[----:B------:R-:W-:-:S02]  /*0f20*/  VIADD R189, R186, 0x36400 ;  /* 0x00036400babd7836 */ /* 0x000fc40000000000 */
[C---:B------:R-:W-:Y:S01]  /*0f30*/  VIADD R226, R184.reuse, 0x8 ;  /* 0x00000008b8e27836 */ /* 0x040fe20000000000 */
[----:B------:R-:W-:Y:S01]  /*0f40*/  SHF.R.S32.HI R3, RZ, 0x1f, R184 ;  /* 0x0000001fff037819 */ /* 0x000fe200000114b8 */
[C---:B------:R-:W-:Y:S02]  /*0f50*/  VIADD R225, R184.reuse, 0x10 ;  /* 0x00000010b8e17836 */ /* 0x040fe40000000000 */
        /* <DEDUP_REMOVED lines=63> */
[----:B------:R-:W-:Y:S01]  /*1350*/  IMAD.MOV.U32 R5, RZ, RZ, R17 ;  /* 0x000000ffff057224 */ /* 0x000fe200078e0011 */
[----:B------:R-:W-:Y:S01]  /*1360*/  SHF.R.S32.HI R229, RZ, 0x1f, R196 ;  /* 0x0000001fffe57819 */ /* 0x000fe200000114c4 */
[----:B------:R-:W-:-:S02]  /*1370*/  IMAD.MOV.U32 R2, RZ, RZ, RZ ;  /* 0x000000ffff027224 */ /* 0x000fc400078e00ff */
[----:B------:R-:W-:Y:S02]  /*1380*/  IMAD R190, R12, 0x8, R23 ;  /* 0x000000080cbe7824 */ /* 0x000fe400078e0217 */
[----:B------:R-:W-:-:S07]  /*1390*/  IMAD.IADD R188, R188, 0x1, R187 ;  /* 0x00000001bcbc7824 */ /* 0x000fce00078e02bb */
.L_x_6225:
[----:B------:R-:W-:Y:S01]  /*13a0*/  ULDC.64 UR6, c[0x0][0xb20] ;  /* 0x0002c80000067ab9 */ /* 0x000fe20000000a00 */
[----:B012-4-:R-:W0:Y:S01]  /*13b0*/  LDC R17, c[0x0][0x288] ;  /* 0x0000a200ff117b82 */ /* 0x017e220000000800 */
[----:B------:R-:W-:Y:S01]  /*13c0*/  UISETP.NE.U32.AND UP0, UPT, UR6, URZ, UPT ;  /* 0x0000003f0600728c */ /* 0x000fe2000bf05070 */
[----:B------:R-:W-:-:S03]  /*13d0*/  IMAD.MOV.U32 R13, RZ, RZ, RZ ;  /* 0x000000ffff0d7224 */ /* 0x000fc600078e00ff */
[----:B------:R-:W-:-:S03]  /*13e0*/  UISETP.NE.AND.EX UP0, UPT, UR7, URZ, UPT, UP0 ;  /* 0x0000003f0700728c */ /* 0x000fc6000bf05300 */
[----:B------:R-:W-:Y:S01]  /*13f0*/  ULDC.64 UR6, c[0x0][0xb10] ;  /* 0x0002c40000067ab9 */ /* 0x000fe20000000a00 */
[----:B------:R-:W1:Y:S01]  /*1400*/  LDC.64 R14, c[0x0][0x418] ;  /* 0x00010600ff0e7b82 */ /* 0x000e620000000a00 */
[----:B------:R-:W-:Y:S01]  /*1410*/  UISETP.NE.U32.AND UP1, UPT, UR6, URZ, UPT ;  /* 0x0000003f0600728c */ /* 0x000fe2000bf25070 */
[----:B------:R-:W-:-:S03]  /*1420*/  PLOP3.LUT P0, PT, PT, PT, UP0, 0x80, 0x0 ;  /* 0x000000000000781c */ /* 0x000fc60003f0f008 */
[----:B------:R-:W-:-:S03]  /*1430*/  UISETP.NE.AND.EX UP1, UPT, UR7, URZ, UPT, UP1 ;  /* 0x0000003f0700728c */ /* 0x000fc6000bf25310 */
[----:B------:R-:W-:Y:S01]  /*1440*/  @UP0 ULDC.64 UR6, c[0x0][0xb20] ;  /* 0x0002c80000060ab9 */ /* 0x000fe20000000a00 */
[----:B------:R-:W2:Y:S01]  /*1450*/  LDC R3, c[0x0][0x424] ;  /* 0x00010900ff037b82 */ /* 0x000ea20000000800 */
[----:B------:R-:W-:Y:S01]  /*1460*/  @UP0 UIMAD.WIDE UR6, UR4, 0x4, UR6 ;  /* 0x00000004040608a5 */ /* 0x000fe2000f8e0206 */
[----:B------:R-:W-:-:S05]  /*1470*/  PLOP3.LUT P2, PT, PT, PT, UP1, 0x80, 0x0 ;  /* 0x000000000000781c */ /* 0x000fca0003f4f018 */
[----:B------:R-:W-:Y:S01]  /*1480*/  @UP1 ULDC.64 UR8, c[0x0][0xb10] ;  /* 0x0002c40000081ab9 */ /* 0x000fe20000000a00 */
[----:B------:R-:W-:Y:S01]  /*1490*/  IMAD.U32 R8, RZ, RZ, UR6 ;  /* 0x00000006ff087e24 */ /* 0x000fe2000f8e00ff */
[----:B---3--:R-:W3:Y:S01]  /*14a0*/  LDC R16, c[0x0][0x2f0] ;  /* 0x0000bc00ff107b82 */ /* 0x008ee20000000800 */
[----:B------:R-:W-:Y:S01]  /*14b0*/  IMAD.U32 R9, RZ, RZ, UR7 ;  /* 0x00000007ff097e24 */ /* 0x000fe2000f8e00ff */
[----:B------:R-:W-:-:S04]  /*14c0*/  @UP1 UIMAD.WIDE UR6, UR4, 0x4, UR8 ;  /* 0x00000004040618a5 */ /* 0x000fc8000f8e0208 */
[----:B------:R4:W5:Y:S02]  /*14d0*/  @P0 LDG.E R13, desc[UR38][R8.64] ;  /* 0x00000026080d0981 */ /* 0x000964000c1e1900 */
[----:B------:R-:W-:Y:S02]  /*14e0*/  IMAD.U32 R10, RZ, RZ, UR6 ;  /* 0x00000006ff0a7e24 */ /* 0x000fe4000f8e00ff */
[----:B------:R-:W-:Y:S01]  /*14f0*/  IMAD.U32 R11, RZ, RZ, UR7 ;  /* 0x00000007ff0b7e24 */ /* 0x000fe2000f8e00ff */
[----:B-1----:R-:W-:Y:S01]  /*1500*/  ISETP.NE.U32.AND P0, PT, R14, RZ, PT ;  /* 0x000000ff0e00720c */ /* 0x002fe20003f05070 */
[----:B------:R-:W-:-:S03]  /*1510*/  ULDC.64 UR6, c[0x0][0xb18] ;  /* 0x0002c60000067ab9 */ /* 0x000fc60000000a00 */
[----:B0-----:R4:W5:Y:S01]  /*1520*/  @P2 LDG.E R17, desc[UR38][R10.64] ;  /* 0x000000260a112981 */ /* 0x001962000c1e1900 */
[----:B------:R-:W-:Y:S02]  /*1530*/  ISETP.NE.AND.EX P0, PT, R15, RZ, PT, P0 ;  /* 0x000000ff0f00720c */ /* 0x000fe40003f05300 */
[C---:B------:R-:W-:Y:S02]  /*1540*/  LOP3.LUT R0, R6.reuse, 0xff000000, RZ, 0xc0, !PT ;  /* 0xff00000006007812 */ /* 0x040fe400078ec0ff */
[----:B------:R-:W-:Y:S02]  /*1550*/  ISETP.NE.U32.AND P1, PT, RZ, UR6, PT ;  /* 0x00000006ff007c0c */ /* 0x000fe4000bf25070 */
[----:B--2---:R-:W-:Y:S02]  /*1560*/  SEL R3, R3, 0x1, P0 ;  /* 0x0000000103037807 */ /* 0x004fe40000000000 */
[----:B------:R-:W-:Y:S02]  /*1570*/  LOP3.LUT R195, R6, 0xff0000, RZ, 0xc0, !PT ;  /* 0x00ff000006c37812 */ /* 0x000fe400078ec0ff */
[----:B------:R-:W-:Y:S01]  /*1580*/  SHF.R.U32.HI R0, RZ, 0x8, R0 ;  /* 0x00000008ff007819 */ /* 0x000fe20000011600 */
[----:B---3--:R-:W-:Y:S01]  /*1590*/  IMAD R16, R3, R16, RZ ;  /* 0x0000001003107224 */ /* 0x008fe200078e02ff */
[----:B------:R-:W-:-:S02]  /*15a0*/  ISETP.NE.AND.EX P1, PT, RZ, UR7, PT, P1 ;  /* 0x00000007ff007c0c */ /* 0x000fc4000bf25310 */
[----:B------:R-:W-:Y:S01]  /*15b0*/  LEA.HI R195, R195, R0, RZ, 0x10 ;  /* 0x00000000c3c37211 */ /* 0x000fe200078f80ff */
[----:B----4-:R-:W-:Y:S10]  /*15c0*/  @P2 BRA `(.L_x_6118) ;  /* 0x00000000002c2947 */ /* 0x010ff40003800000 */
        /* <DEDUP_REMOVED lines=8> */
[----:B-----5:R-:W2:Y:S04]  /*1650*/  LDG.E R17, desc[UR38][R8.64] ;  /* 0x0000002608117981 */ /* 0x020ea8000c1e1900 */
[----:B------:R-:W2:Y:S02]  /*1660*/  LDG.E R0, desc[UR38][R8.64+0x4] ;  /* 0x0000042608007981 */ /* 0x000ea4000c1e1900 */
[----:B--2---:R-:W-:-:S07]  /*1670*/  IMAD.IADD R17, R0, 0x1, -R17 ;  /* 0x0000000100117824 */ /* 0x004fce00078e0a11 */
.L_x_6118:
[----:B------:R-:W-:Y:S01]  /*1680*/  LOP3.LUT R192, R6, 0xffff, RZ, 0xc0, !PT ;  /* 0x0000ffff06c07812 */ /* 0x000fe200078ec0ff */
[----:B------:R-:W-:Y:S01]  /*1690*/  IMAD.U32 R193, RZ, RZ, UR4 ;  /* 0x00000004ffc17e24 */ /* 0x000fe2000f8e00ff */
[----:B------:R-:W-:Y:S06]  /*16a0*/  @!P1 BRA `(.L_x_6119) ;  /* 0x0000000000189947 */ /* 0x000fec0003800000 */
[----:B------:R-:W-:Y:S02]  /*16b0*/  ULDC.64 UR6, c[0x0][0xb18] ;  /* 0x0002c60000067ab9 */ /* 0x000fe40000000a00 */
[----:B------:R-:W-:-:S06]  /*16c0*/  UIMAD.WIDE UR4, UR4, 0x4, UR6 ;  /* 0x00000004040478a5 */ /* 0x000fcc000f8e0206 */
[----:B------:R-:W-:Y:S02]  /*16d0*/  IMAD.U32 R6, RZ, RZ, UR4 ;  /* 0x00000004ff067e24 */ /* 0x000fe4000f8e00ff */
[----:B------:R-:W-:-:S05]  /*16e0*/  IMAD.U32 R7, RZ, RZ, UR5 ;  /* 0x00000005ff077e24 */ /* 0x000fca000f8e00ff */
[----:B------:R0:W5:Y:S01]  /*16f0*/  LDG.E R16, desc[UR38][R6.64] ;  /* 0x0000002606107981 */ /* 0x000162000c1e1900 */
[----:B------:R-:W-:Y:S05]  /*1700*/  BRA `(.L_x_6120) ;  /* 0x00000000002c7947 */ /* 0x000fea0003800000 */
.L_x_6119:
        /* <DEDUP_REMOVED lines=9> */
[----:B------:R-:W2:Y:S02]  /*17a0*/  LDG.E R3, desc[UR38][R6.64+0x4] ;  /* 0x0000042606037981 */ /* 0x000ea4000c1e1900 */
[----:B--2---:R-:W-:-:S07]  /*17b0*/  IMAD.IADD R16, R3, 0x1, -R16 ;  /* 0x0000000103107824 */ /* 0x004fce00078e0a10 */
.L_x_6120:
[----:B------:R-:W-:Y:S01]  /*17c0*/  UISETP.NE.AND UP0, UPT, UR40, 0x1, UPT ;  /* 0x000000012800788c */ /* 0x000fe2000bf05270 */
[----:B-----5:R-:W-:Y:S02]  /*17d0*/  IMAD.IADD R16, R16, 0x1, -R13 ;  /* 0x0000000110107824 */ /* 0x020fe400078e0a0d */
[----:B------:R-:W-:Y:S02]  /*17e0*/  IMAD.SHL.U32 R185, R5, 0x40, RZ ;  /* 0x0000004005b97824 */ /* 0x000fe400078e00ff */
[----:B------:R-:W-:Y:S01]  /*17f0*/  VIADD R0, R16, 0x3f ;  /* 0x0000003f10007836 */ /* 0x000fe20000000000 */
[----:B------:R-:W-:-:S04]  /*1800*/  PLOP3.LUT P0, PT, PT, PT, UP0, 0x80, 0x0 ;  /* 0x000000000000781c */ /* 0x000fc80003f0f008 */
[----:B------:R-:W-:-:S04]  /*1810*/  SHF.R.S32.HI R3, RZ, 0x1f, R0 ;  /* 0x0000001fff037819 */ /* 0x000fc80000011400 */
[----:B------:R-:W-:-:S04]  /*1820*/  LEA.HI R3, R3, R0, RZ, 0x6 ;  /* 0x0000000003037211 */ /* 0x000fc800078f30ff */
[----:B------:R-:W-:Y:S01]  /*1830*/  SHF.R.S32.HI R8, RZ, 0x6, R3 ;  /* 0x00000006ff087819 */ /* 0x000fe20000011403 */
[----:B------:R-:W-:Y:S06]  /*1840*/  @!P0 BRA `(.L_x_6121) ;  /* 0x0000002000788947 */ /* 0x000fec0003800000 */
[----:B------:R-:W1:Y:S01]  /*1850*/  LDC R0, c[0x0][0x448] ;  /* 0x00011200ff007b82 */ /* 0x000e620000000800 */
[----:B0-----:R-:W-:-:S07]  /*1860*/  IADD3 R7, R16, 0x1, -R17 ;  /* 0x0000000110077810 */ /* 0x001fce0007ffe811 */
        /* <DEDUP_REMOVED lines=21> */
.L_x_6123:
[----:B------:R-:W-:-:S13]  /*19c0*/  ISETP.NE.AND P0, PT, R5, 0x1, PT ;  /* 0x000000010500780c */ /* 0x000fda0003f05270 */
[----:B------:R-:W0:Y:S02]  /*19d0*/  @P0 LDC.64 R6, c[0x0][0xae0] ;  /* 0x0002b800ff060b82 */ /* 0x000e240000000a00 */
[----:B0-----:R-:W-:-:S05]  /*19e0*/  @P0 IMAD.HI.U32 R6, R0, R6, RZ ;  /* 0x0000000600060227 */ /* 0x001fca00078e00ff */
[----:B------:R-:W-:-:S07]  /*19f0*/  @P0 SHF.R.U32.HI R0, RZ, R7, R6 ;  /* 0x00000007ff000219 */ /* 0x000fce0000011606 */
.L_x_6124:
[----:B------:R-:W-:-:S05]  /*1a00*/  IMAD R3, R0, R5, R5 ;  /* 0x0000000500037224 */ /* 0x000fca00078e0205 */
[----:B------:R-:W-:-:S07]  /*1a10*/  VIMNMX R4, R4, R3, PT ;  /* 0x0000000304047248 */ /* 0x000fce0003fe0100 */
.L_x_6122:
[----:B------:R-:W0:Y:S01]  /*1a20*/  @P1 LDC R6, c[0x0][0x44c] ;  /* 0x00011300ff061b82 */ /* 0x000e220000000800 */
[----:B------:R-:W-:Y:S01]  /*1a30*/  VIADD R4, R4, 0x3f ;  /* 0x0000003f04047836 */ /* 0x000fe20000000000 */
[----:B------:R-:W-:Y:S01]  /*1a40*/  ULDC UR4, c[0x0][0xad4] ;  /* 0x0002b50000047ab9 */ /* 0x000fe20000000800 */
[----:B------:R-:W-:-:S03]  /*1a50*/  IMAD.MOV.U32 R0, RZ, RZ, R185 ;  /* 0x000000ffff007224 */ /* 0x000fc600078e00b9 */
[----:B------:R-:W-:Y:S02]  /*1a60*/  SHF.R.S32.HI R3, RZ, 0x1f, R4 ;  /* 0x0000001fff037819 */ /* 0x000fe40000011404 */
[----:B------:R-:W1:Y:S02]  /*1a70*/  @P1 LDC R7, c[0x0][0x450] ;  /* 0x00011400ff071b82 */ /* 0x000e640000000800 */
[----:B------:R-:W-:-:S04]  /*1a80*/  LEA.HI R3, R3, R4, RZ, 0x6 ;  /* 0x0000000403037211 */ /* 0x000fc800078f30ff */
[----:B------:R-:W-:-:S04]  /*1a90*/  SHF.R.S32.HI R3, RZ, 0x6, R3 ;  /* 0x00000006ff037819 */ /* 0x000fc80000011403 */
[----:B------:R-:W-:Y:S01]  /*1aa0*/  VIMNMX R11, R8, R3, PT ;  /* 0x00000003080b7248 */ /* 0x000fe20003fe0100 */
[----:B0-----:R-:W-:-:S05]  /*1ab0*/  @P1 IMAD.HI.U32 R6, R185, R6, RZ ;  /* 0x00000006b9061227 */ /* 0x001fca00078e00ff */
[----:B-1----:R-:W-:-:S04]  /*1ac0*/  @P1 SHF.R.U32.HI R0, RZ, R7, R6 ;  /* 0x00000007ff001219 */ /* 0x002fc80000011606 */
[----:B------:R-:W-:-:S05]  /*1ad0*/  IADD3 R16, R0, R16, -R17 ;  /* 0x0000001000107210 */ /* 0x000fca0007ffe811 */
        /* <DEDUP_REMOVED lines=11> */
.L_x_6126:
[----:B------:R-:W-:-:S13]  /*1b90*/  ISETP.NE.AND P0, PT, R5, 0x1, PT ;  /* 0x000000010500780c */ /* 0x000fda0003f05270 */
[----:B------:R-:W0:Y:S02]  /*1ba0*/  @P0 LDC.64 R6, c[0x0][0xae0] ;  /* 0x0002b800ff060b82 */ /* 0x000e240000000a00 */
[----:B0-----:R-:W-:-:S05]  /*1bb0*/  @P0 IMAD.HI.U32 R4, R16, R6, RZ ;  /* 0x0000000610040227 */ /* 0x001fca00078e00ff */
[----:B------:R-:W-:-:S07]  /*1bc0*/  @P0 SHF.R.U32.HI R16, RZ, R7, R4 ;  /* 0x00000007ff100219 */ /* 0x000fce0000011604 */
.L_x_6127:
[----:B------:R-:W-:-:S05]  /*1bd0*/  IMAD R5, R16, R5, RZ ;  /* 0x0000000510057224 */ /* 0x000fca00078e02ff */
[----:B------:R-:W-:-:S07]  /*1be0*/  VIMNMX R0, R0, R5, !PT ;  /* 0x0000000500007248 */ /* 0x000fce0007fe0100 */
.L_x_6125:
[----:B------:R-:W-:Y:S02]  /*1bf0*/  SHF.R.S32.HI R3, RZ, 0x1f, R0 ;  /* 0x0000001fff037819 */ /* 0x000fe40000011400 */
[----:B------:R-:W-:Y:S02]  /*1c00*/  LOP3.LUT R8, R195, 0xff, RZ, 0xc0, !PT ;  /* 0x000000ffc3087812 */ /* 0x000fe400078ec0ff */
[----:B------:R-:W-:-:S04]  /*1c10*/  LEA.HI R3, R3, R0, RZ, 0x6 ;  /* 0x0000000003037211 */ /* 0x000fc800078f30ff */
[----:B------:R-:W-:-:S04]  /*1c20*/  SHF.R.S32.HI R3, RZ, 0x6, R3 ;  /* 0x00000006ff037819 */ /* 0x000fc80000011403 */
[----:B------:R-:W-:Y:S01]  /*1c30*/  VIMNMX R10, RZ, R3, !PT ;  /* 0x00000003ff0a7248 */ /* 0x000fe20007fe0100 */
[----:B------:R-:W-:-:S03]  /*1c40*/  IMAD.MOV.U32 R3, RZ, RZ, RZ ;  /* 0x000000ffff037224 */ /* 0x000fc600078e00ff */
[----:B------:R-:W-:-:S13]  /*1c50*/  ISETP.GT.AND P0, PT, R11, R10, PT ;  /* 0x0000000a0b00720c */ /* 0x000fda0003f04270 */
[----:B------:R-:W-:Y:S05]  /*1c60*/  @!P0 BRA `(.L_x_6128) ;  /* 0x00000000007c8947 */ /* 0x000fea0003800000 */
[----:B------:R-:W-:-:S04]  /*1c70*/  SHF.R.U32.HI R0, RZ, 0x10, R195 ;  /* 0x00000010ff007819 */ /* 0x000fc800000116c3 */
[----:B------:R-:W-:-:S13]  /*1c80*/  ISETP.NE.AND P0, PT, R0, RZ, PT ;  /* 0x000000ff0000720c */ /* 0x000fda0003f05270 */
[----:B------:R-:W0:Y:S02]  /*1c90*/  @!P0 LDC R0, c[0x0][0xae8] ;  /* 0x0002ba00ff008b82 */ /* 0x000e240000000800 */
[-C--:B0-----:R-:W-:Y:S02]  /*1ca0*/  IABS R7, R0.reuse ;  /* 0x0000000000077213 */ /* 0x081fe40000000000 */
[----:B------:R-:W-:Y:S02]  /*1cb0*/  IADD3 R3, R0, -0x1, R11 ;  /* 0xffffffff00037810 */ /* 0x000fe40007ffe00b */
[----:B------:R-:W0:Y:S01]  /*1cc0*/  I2F.RP R6, R7 ;  /* 0x0000000700067306 */ /* 0x000e220000209400 */
[----:B------:R-:W-:Y:S02]  /*1cd0*/  IABS R13, R0 ;  /* 0x00000000000d7213 */ /* 0x000fe40000000000 */
[----:B------:R-:W-:-:S05]  /*1ce0*/  IMAD.IADD R3, R3, 0x1, -R10 ;  /* 0x0000000103037824 */ /* 0x000fca00078e0a0a */
        /* <DEDUP_REMOVED lines=8> */
[----:B------:R-:W-:Y:S01]  /*1d70*/  LOP3.LUT R3, R3, R0, RZ, 0x3c, !PT ;  /* 0x0000000003037212 */ /* 0x000fe200078e3cff */
        /* <DEDUP_REMOVED lines=14> */
.L_x_6128:
[-C--:B------:R-:W-:Y:S01]  /*1e60*/  IMAD R0, R8, R3.reuse, R10 ;  /* 0x0000000308007224 */ /* 0x080fe200078e020a */
        /* <DEDUP_REMOVED lines=8> */
[----:B------:R-:W-:Y:S02]  /*1ef0*/  R2UR UR16, R11 ;  /* 0x000000000b1072ca */ /* 0x000fe400000e0000 */
        /* <DEDUP_REMOVED lines=120> */
.L_x_6131:
[----:B------:R-:W-:Y:S01]  /*2680*/  BAR.SYNC.DEFER_BLOCKING 0xe, 0x100 ;  /* 0x0384000000007b1d */ /* 0x000fe20000010000 */
[----:B------:R-:W-:Y:S01]  /*2690*/  IMAD.U32 R4, RZ, RZ, UR37 ;  /* 0x00000025ff047e24 */ /* 0x000fe2000f8e00ff */
[----:B------:R-:W-:Y:S01]  /*26a0*/  UIADD3 UR37, UR37, 0x1, URZ ;  /* 0x0000000125257890 */ /* 0x000fe2000fffe03f */
[----:B------:R-:W-:Y:S01]  /*26b0*/  ISETP.LT.AND P0, PT, R0, UR20, PT ;  /* 0x0000001400007c0c */ /* 0x000fe2000bf01270 */
[----:B------:R-:W-:Y:S01]  /*26c0*/  UIADD3 UR20, UR20, -0x1, URZ ;  /* 0xffffffff14147890 */ /* 0x000fe2000fffe03f */
[----:B01----:R-:W-:Y:S01]  /*26d0*/  IMAD R3, R4, 0x40, R23 ;  /* 0x0000004004037824 */ /* 0x003fe200078e0217 */
        /* <DEDUP_REMOVED lines=147> */
[----:B------:R-:W-:-:S06]  /*3010*/  USEL UR6, URZ, 0x1, UP0 ;  /* 0x000000013f067887 */ /* 0x000fcc0008000000 */
[----:B------:R-:W-:Y:S01]  /*3020*/  LOP3.LUT R2, R2, UR6, RZ, 0x3c, !PT ;  /* 0x0000000602027c12 */ /* 0x000fe2000f8e3cff */
        /* <DEDUP_REMOVED lines=16> */
.L_x_6130:
[----:B------:R-:W-:Y:S01]  /*3130*/  BAR.SYNC.DEFER_BLOCKING 0xe, 0x100 ;  /* 0x0384000000007b1d */ /* 0x000fe20000010000 */
[----:B------:R-:W-:Y:S01]  /*3140*/  IMAD.U32 R0, RZ, RZ, UR37 ;  /* 0x00000025ff007e24 */ /* 0x000fe2000f8e00ff */
[----:B------:R-:W-:Y:S01]  /*3150*/  UIADD3 UR37, UR37, 0x1, URZ ;  /* 0x0000000125257890 */ /* 0x000fe2000fffe03f */
[----:B------:R-:W-:Y:S01]  /*3160*/  PLOP3.LUT P0, PT, PT, PT, PT, 0x8, 0x0 ;  /* 0x000000000000781c */ /* 0x000fe20003f0e170 */
[----:B------:R-:W-:Y:S02]  /*3170*/  IMAD.MOV.U32 R20, RZ, RZ, RZ ;  /* 0x000000ffff147224 */ /* 0x000fe400078e00ff */
[----:B------:R-:W-:Y:S01]  /*3180*/  IMAD R0, R0, 0x40, R23 ;  /* 0x0000004000007824 */ /* 0x000fe200078e0217 */
[----:B------:R-:W-:-:S04]  /*3190*/  UISETP.NE.AND UP0, UPT, UR37, 0x2, UPT ;  /* 0x000000022500788c */ /* 0x000fc8000bf05270 */
[----:B------:R-:W-:Y:S01]  /*31a0*/  LEA R4, R0, UR41, 0x2 ;  /* 0x0000002900047c11 */ /* 0x000fe2000f8e10ff */
[----:B------:R-:W-:Y:S02]  /*31b0*/  USEL UR4, URZ, 0x1, UP0 ;  /* 0x000000013f047887 */ /* 0x000fe40008000000 */
[----:B------:R-:W-:-:S04]  /*31c0*/  USEL UR37, UR37, URZ, UP0 ;  /* 0x0000003f25257287 */ /* 0x000fc80008000000 */
[----:B------:R-:W-:Y:S01]  /*31d0*/  LOP3.LUT R2, R2, UR4, RZ, 0x3c, !PT ;  /* 0x0000000402027c12 */ /* 0x000fe2000f8e3cff */
[----:B01----:R-:W0:Y:S04]  /*31e0*/  LDS R3, [R4+0x38400] ;  /* 0x0384000004037984 */ /* 0x003e280000000800 */
        /* <DEDUP_REMOVED lines=132> */
.L_x_6121:
        /* <DEDUP_REMOVED lines=23> */
.L_x_6133:
[----:B------:R-:W-:-:S13]  /*3ba0*/  ISETP.NE.AND P0, PT, R5, 0x1, PT ;  /* 0x000000010500780c */ /* 0x000fda0003f05270 */
[----:B------:R-:W0:Y:S02]  /*3bb0*/  @P0 LDC.64 R6, c[0x0][0xae0] ;  /* 0x0002b800ff060b82 */ /* 0x000e240000000a00 */
[----:B0-----:R-:W-:-:S05]  /*3bc0*/  @P0 IMAD.HI.U32 R6, R0, R6, RZ ;  /* 0x0000000600060227 */ /* 0x001fca00078e00ff */
[----:B------:R-:W-:-:S07]  /*3bd0*/  @P0 SHF.R.U32.HI R0, RZ, R7, R6 ;  /* 0x00000007ff000219 */ /* 0x000fce0000011606 */
.L_x_6134:
[----:B------:R-:W-:-:S05]  /*3be0*/  IMAD R3, R0, R5, R5 ;  /* 0x0000000500037224 */ /* 0x000fca00078e0205 */
[----:B------:R-:W-:-:S07]  /*3bf0*/  VIMNMX R4, R4, R3, PT ;  /* 0x0000000304047248 */ /* 0x000fce0003fe0100 */
.L_x_6132:
[----:B------:R-:W0:Y:S01]  /*3c00*/  @P1 LDC R0, c[0x0][0x44c] ;  /* 0x00011300ff001b82 */ /* 0x000e220000000800 */
[----:B------:R-:W-:Y:S01]  /*3c10*/  VIADD R4, R4, 0x3f ;  /* 0x0000003f04047836 */ /* 0x000fe20000000000 */
[----:B------:R-:W-:Y:S01]  /*3c20*/  ULDC UR4, c[0x0][0xad4] ;  /* 0x0002b50000047ab9 */ /* 0x000fe20000000800 */
[----:B------:R-:W-:-:S03]  /*3c30*/  IMAD.IADD R7, R16, 0x1, -R17 ;  /* 0x0000000110077824 */ /* 0x000fc600078e0a11 */
[----:B------:R-:W-:Y:S02]  /*3c40*/  SHF.R.S32.HI R3, RZ, 0x1f, R4 ;  /* 0x0000001fff037819 */ /* 0x000fe40000011404 */
[----:B------:R-:W1:Y:S02]  /*3c50*/  @P1 LDC R9, c[0x0][0x450] ;  /* 0x00011400ff091b82 */ /* 0x000e640000000800 */
[----:B------:R-:W-:-:S04]  /*3c60*/  LEA.HI R3, R3, R4, RZ, 0x6 ;  /* 0x0000000403037211 */ /* 0x000fc800078f30ff */
[----:B------:R-:W-:-:S04]  /*3c70*/  SHF.R.S32.HI R3, RZ, 0x6, R3 ;  /* 0x00000006ff037819 */ /* 0x000fc80000011403 */
[----:B------:R-:W-:Y:S01]  /*3c80*/  VIMNMX R8, R8, R3, PT ;  /* 0x0000000308087248 */ /* 0x000fe20003fe0100 */
[----:B0-----:R-:W-:-:S04]  /*3c90*/  @P1 IMAD.HI.U32 R6, R185, R0, RZ ;  /* 0x00000000b9061227 */ /* 0x001fc800078e00ff */
[----:B------:R-:W-:Y:S01]  /*3ca0*/  IMAD.MOV.U32 R0, RZ, RZ, R185 ;  /* 0x000000ffff007224 */ /* 0x000fe200078e00b9 */
[----:B-1----:R-:W-:-:S05]  /*3cb0*/  @P1 SHF.R.U32.HI R0, RZ, R9, R6 ;  /* 0x00000009ff001219 */ /* 0x002fca0000011606 */
        /* <DEDUP_REMOVED lines=12> */
.L_x_6136:
[----:B------:R-:W-:-:S13]  /*3d80*/  ISETP.NE.AND P0, PT, R5, 0x1, PT ;  /* 0x000000010500780c */ /* 0x000fda0003f05270 */
[----:B------:R-:W0:Y:S02]  /*3d90*/  @P0 LDC.64 R6, c[0x0][0xae0] ;  /* 0x0002b800ff060b82 */ /* 0x000e240000000a00 */
[----:B0-----:R-:W-:-:S05]  /*3da0*/  @P0 IMAD.HI.U32 R4, R0, R6, RZ ;  /* 0x0000000600040227 */ /* 0x001fca00078e00ff */
[----:B------:R-:W-:-:S07]  /*3db0*/  @P0 SHF.R.U32.HI R0, RZ, R7, R4 ;  /* 0x00000007ff000219 */ /* 0x000fce0000011604 */
.L_x_6137:
[----:B------:R-:W-:-:S05]  /*3dc0*/  IMAD R0, R0, R5, RZ ;  /* 0x0000000500007224 */ /* 0x000fca00078e02ff */
[----:B------:R-:W-:-:S07]  /*3dd0*/  VIMNMX R3, R3, R0, !PT ;  /* 0x0000000003037248 */ /* 0x000fce0007fe0100 */
.L_x_6135:
[----:B------:R-:W-:Y:S01]  /*3de0*/  SHF.R.S32.HI R0, RZ, 0x1f, R3 ;  /* 0x0000001fff007819 */ /* 0x000fe20000011403 */
[----:B------:R-:W-:Y:S01]  /*3df0*/  IMAD.MOV.U32 R168, RZ, RZ, RZ ;  /* 0x000000ffffa87224 */ /* 0x000fe200078e00ff */
[----:B------:R-:W-:Y:S02]  /*3e00*/  LOP3.LUT R10, R195, 0xff, RZ, 0xc0, !PT ;  /* 0x000000ffc30a7812 */ /* 0x000fe400078ec0ff */
[----:B------:R-:W-:-:S04]  /*3e10*/  LEA.HI R0, R0, R3, RZ, 0x6 ;  /* 0x0000000300007211 */ /* 0x000fc800078f30ff */
[----:B------:R-:W-:-:S04]  /*3e20*/  SHF.R.S32.HI R0, RZ, 0x6, R0 ;  /* 0x00000006ff007819 */ /* 0x000fc80000011400 */
[----:B------:R-:W-:-:S04]  /*3e30*/  VIMNMX R191, RZ, R0, !PT ;  /* 0x00000000ffbf7248 */ /* 0x000fc80007fe0100 */
        /* <DEDUP_REMOVED lines=33> */
.L_x_6138:
        /* <DEDUP_REMOVED lines=101> */
.L_x_6139:
[----:B------:R-:W-:Y:S02]  /*46a0*/  LEA.HI R0, R227, R227, RZ, 0x1 ;  /* 0x000000e3e3007211 */ /* 0x000fe400078f08ff */
[----:B------:R-:W-:Y:S02]  /*46b0*/  ISETP.NE.AND P0, PT, RZ, UR40, PT ;  /* 0x00000028ff007c0c */ /* 0x000fe4000bf05270 */
[----:B------:R-:W-:-:S05]  /*46c0*/  LOP3.LUT R0, R0, 0xfffffffe, RZ, 0xc0, !PT ;  /* 0xfffffffe00007812 */ /* 0x000fca00078ec0ff */
[----:B------:R-:W-:-:S05]  /*46d0*/  IMAD.IADD R0, R227, 0x1, -R0 ;  /* 0x00000001e3007824 */ /* 0x000fca00078e0a00 */
[----:B------:R-:W-:Y:S01]  /*46e0*/  SHF.L.U32 R3, R0, 0x1f, RZ ;  /* 0x0000001f00037819 */ /* 0x000fe200000006ff */
[----:B------:R-:W-:-:S03]  /*46f0*/  IMAD.MOV.U32 R0, RZ, RZ, 0x1 ;  /* 0x00000001ff007424 */ /* 0x000fc600078e00ff */
[----:B------:R-:W0:Y:S02]  /*4700*/  SYNCS.PHASECHK.TRANS64.TRYWAIT P1, [UR41+0x38800], R3 ;  /* 0x03880003ff0075a7 */ /* 0x000e240008020169 */
[----:B------:R-:W-:-:S04]  /*4710*/  SEL R0, R0, 0x2, !P0 ;  /* 0x0000000200007807 */ /* 0x000fc80004000000 */
[----:B------:R-:W-:-:S04]  /*4720*/  LOP3.LUT R0, R0, 0x1, RZ, 0xfc, !PT ;  /* 0x0000000100007812 */ /* 0x000fc800078efcff */
[----:B------:R-:W-:Y:S01]  /*4730*/  ISETP.NE.AND P0, PT, R0, 0x3, PT ;  /* 0x000000030000780c */ /* 0x000fe20003f05270 */
[----:B0-----:R-:W-:-:S12]  /*4740*/  @!P1 BRA `(.L_x_6140) ;  /* 0x000001a400fc9947 */ /* 0x001fd80003800000 */
.L_x_6382:
[----:B------:R-:W-:Y:S05]  /*4750*/  @!P0 BRA `(.L_x_6141) ;  /* 0x0000000000048947 */ /* 0x000fea0003800000 */
[----:B------:R-:W-:Y:S01]  /*4760*/  BPT.TRAP 0x1 ;  /* 0x000000040000795c */ /* 0x000fe20000300000 */
.L_x_6141:
[----:B------:R-:W-:Y:S01]  /*4770*/  IMAD.U32 R7, RZ, RZ, UR37 ;  /* 0x00000025ff077e24 */ /* 0x000fe2000f8e00ff */
[----:B------:R-:W-:-:S04]  /*4780*/  SHF.L.U32 R4, R2, 0x1f, RZ ;  /* 0x0000001f02047819 */ /* 0x000fc800000006ff */
[----:B------:R-:W-:-:S04]  /*4790*/  LEA R7, R7, UR41, 0x3 ;  /* 0x0000002907077c11 */ /* 0x000fc8000f8e18ff */
[----:B------:R1:W2:Y:S01]  /*47a0*/  SYNCS.PHASECHK.TRANS64.TRYWAIT P1, [R7+URZ+0x38830], R4 ;  /* 0x03883004070075a7 */ /* 0x0002a2000802017f */
[----:B------:R-:W-:Y:S05]  /*47b0*/  @!P0 BRA `(.L_x_6142) ;  /* 0x0000000000048947 */ /* 0x000fea0003800000 */
[----:B------:R-:W-:Y:S01]  /*47c0*/  BPT.TRAP 0x1 ;  /* 0x000000040000795c */ /* 0x000fe20000300000 */
.L_x_6142:
[----:B--2---:R-:W-:Y:S05]  /*47d0*/  @P1 BRA `(.L_x_6143) ;  /* 0x0000000000081947 */ /* 0x004fea0003800000 */
[----:B------:R-:W2:Y:S02]  /*47e0*/  SYNCS.PHASECHK.TRANS64.TRYWAIT P1, [R7+URZ+0x38830], R4 ;  /* 0x03883004070075a7 */ /* 0x000ea4000802017f */
[----:B--2---:R-:W-:Y:S05]  /*47f0*/  @!P1 BRA `(.L_x_6144) ;  /* 0x000001a400e89947 */ /* 0x004fea0003800000 */
.L_x_6143:
        /* <DEDUP_REMOVED lines=40> */
.L_x_6383:
[----:B------:R-:W-:Y:S05]  /*4a80*/  @!P0 BRA `(.L_x_6146) ;  /* 0x0000000000048947 */ /* 0x000fea0003800000 */
[----:B------:R-:W-:Y:S01]  /*4a90*/  BPT.TRAP 0x1 ;  /* 0x000000040000795c */ /* 0x000fe20000300000 */
.L_x_6146:
[----:B------:R3:W4:Y:S01]  /*4aa0*/  SYNCS.PHASECHK.TRANS64.TRYWAIT P1, [R7+URZ+0x38850], R4 ;  /* 0x03885004070075a7 */ /* 0x000722000802017f */
[----:B------:R-:W-:Y:S05]  /*4ab0*/  @!P0 BRA `(.L_x_6147) ;  /* 0x0000000000048947 */ /* 0x000fea0003800000 */
[----:B------:R-:W-:Y:S01]  /*4ac0*/  BPT.TRAP 0x1 ;  /* 0x000000040000795c */ /* 0x000fe20000300000 */
.L_x_6147:
[----:B----4-:R-:W-:Y:S05]  /*4ad0*/  @P1 BRA `(.L_x_6148) ;  /* 0x0000000000081947 */ /* 0x010fea0003800000 */
[----:B------:R-:W4:Y:S02]  /*4ae0*/  SYNCS.PHASECHK.TRANS64.TRYWAIT P1, [R7+URZ+0x38850], R4 ;  /* 0x03885004070075a7 */ /* 0x000f24000802017f */
[----:B----4-:R-:W-:Y:S05]  /*4af0*/  @!P1 BRA `(.L_x_6149) ;  /* 0x000001a400549947 */ /* 0x010fea0003800000 */
.L_x_6148:
[----:B------:R-:W-:Y:S01]  /*4b00*/  UIADD3 UR4, UR41, 0x400, URZ ;  /* 0x0000040029047890 */ /* 0x000fe2000fffe03f */
[----:B------:R-:W-:Y:S01]  /*4b10*/  WARPGROUP.ARRIVE ;  /* 0x00000000000079c5 */ /* 0x000fe20000000000 */
[----:B------:R-:W-:-:S05]  /*4b20*/  UIADD3 UR5, UR41, 0x26400, URZ ;  /* 0x0002640029057890 */ /* 0x000fca000fffe03f */
[----:B0-----:R-:W0:Y:S01]  /*4b30*/  S2R R3, SR_TID.X ;  /* 0x0000000000037919 */ /* 0x001e220000002100 */
[----:B------:R-:W-:Y:S01]  /*4b40*/  USHF.R.U32.HI UR4, URZ, 0x4, UR4 ;  /* 0x000000043f047899 */ /* 0x000fe20008011604 */
[----:B------:R-:W-:Y:S01]  /*4b50*/  LEA R9, R168, 0xffffffc0, 0x6 ;  /* 0xffffffc0a8097811 */ /* 0x000fe200078e30ff */
[----:B------:R-:W-:Y:S01]  /*4b60*/  USHF.R.U32.HI UR5, URZ, 0x4, UR5 ;  /* 0x000000043f057899 */ /* 0x000fe20008011605 */
[----:B-1234-:R-:W1:Y:S01]  /*4b70*/  S2R R4, SR_TID.X ;  /* 0x0000000000047919 */ /* 0x01ee620000002100 */
[----:B------:R-:W-:Y:S01]  /*4b80*/  ULOP3.LUT UR4, UR4, 0x3fff, URZ, 0xc0, !UPT ;  /* 0x00003fff04047892 */ /* 0x000fe2000f8ec03f */
[----:B------:R-:W-:Y:S01]  /*4b90*/  IADD3 R8, -R19, R16, -R9 ;  /* 0x0000001013087210 */ /* 0x000fe20007ffe909 */
[----:B------:R-:W-:Y:S02]  /*4ba0*/  ULOP3.LUT UR5, UR5, 0x3fff, URZ, 0xc0, !UPT ;  /* 0x00003fff05057892 */ /* 0x000fe4000f8ec03f */
[----:B------:R-:W-:Y:S02]  /*4bb0*/  ULOP3.LUT UR4, UR4, 0x10000, URZ, 0xfc, !UPT ;  /* 0x0001000004047892 */ /* 0x000fe4000f8efc3f */
[----:B------:R-:W-:-:S02]  /*4bc0*/  ULOP3.LUT UR6, UR5, 0x10000, URZ, 0xfc, !UPT ;  /* 0x0001000005067892 */ /* 0x000fc4000f8efc3f */
[----:B------:R-:W-:Y:S01]  /*4bd0*/  ULEA UR26, UR37, UR4, 0xc ;  /* 0x00000004251a7291 */ /* 0x000fe2000f8e603f */
[----:B------:R-:W-:Y:S01]  /*4be0*/  UMOV UR25, 0x40000040 ;  /* 0x4000004000197882 */ /* 0x000fe20000000000 */
[----:B------:R-:W-:Y:S01]  /*4bf0*/  UMOV UR27, 0x40000040 ;  /* 0x40000040001b7882 */ /* 0x000fe20000000000 */
[----:B------:R-:W-:Y:S02]  /*4c00*/  UIADD3 UR28, UR6, 0x2, URZ ;  /* 0x00000002061c7890 */ /* 0x000fe4000fffe03f */
[----:B------:R-:W-:Y:S01]  /*4c10*/  UMOV UR24, UR6 ;  /* 0x0000000600187c82 */ /* 0x000fe20008000000 */
[----:B------:R-:W-:-:S03]  /*4c20*/  UIADD3 UR30, UR26, 0x2, URZ ;  /* 0x000000021a1e7890 */ /* 0x000fc6000fffe03f */
[----:B------:R-:W-:Y:S01]  /*4c30*/  HGMMA.64x64x16.F32 R24, gdesc[UR24], R24, gsb0 ;  /* 0x00e00000181879f0 */ /* 0x000fe20008000818 */
[----:B------:R-:W-:Y:S01]  /*4c40*/  UMOV UR29, 0x40000040 ;  /* 0x40000040001d7882 */ /* 0x000fe20000000000 */
[----:B------:R-:W-:Y:S01]  /*4c50*/  UMOV UR31, 0x40000040 ;  /* 0x40000040001f7882 */ /* 0x000fe20000000000 */
[----:B------:R-:W-:Y:S02]  /*4c60*/  UIADD3 UR11, UR6, 0x800, URZ ;  /* 0x00000800060b7890 */ /* 0x000fe4000fffe03f */
[----:B------:R-:W-:Y:S01]  /*4c70*/  UIADD3 UR14, UR26, 0x800, URZ ;  /* 0x000008001a0e7890 */ /* 0x000fe2000fffe03f */
[----:B0-----:R-:W-:Y:S02]  /*4c80*/  SHF.R.U32.HI R3, RZ, 0x7, R3 ;  /* 0x00000007ff037819 */ /* 0x001fe40000011603 */
[----:B-1----:R-:W-:-:S04]  /*4c90*/  LOP3.LUT R4, R4, 0x7f, RZ, 0xc0, !PT ;  /* 0x0000007f04047812 */ /* 0x002fc800078ec0ff */
[----:B------:R-:W0:Y:S01]  /*4ca0*/  SHFL.IDX PT, R3, R3, RZ, 0x1f ;  /* 0x00001fff03037589 */ /* 0x000e2200000e0000 */
[----:B------:R-:W-:Y:S02]  /*4cb0*/  ISETP.NE.AND P1, PT, R4, RZ, PT ;  /* 0x000000ff0400720c */ /* 0x000fe40003f25270 */
[----:B0-----:R-:W-:Y:S01]  /*4cc0*/  R2UR UR5, R3 ;  /* 0x00000000030572ca */ /* 0x001fe200000e0000 */
[----:B------:R-:W-:-:S04]  /*4cd0*/  IMAD.IADD R3, R190, 0x1, R185 ;  /* 0x00000001be037824 */ /* 0x000fc800078e02b9 */
[----:B------:R-:W-:-:S08]  /*4ce0*/  IMAD.MOV.U32 R4, RZ, RZ, R3 ;  /* 0x000000ffff047224 */ /* 0x000fd000078e0003 */
        /* <DEDUP_REMOVED lines=236> */
[----:B------:R-:W-:Y:S01]  /*5bb0*/  ULDC.64 UR10, c[0x0][0xad8] ;  /* 0x0002b600000a7ab9 */ /* 0x000fe20000000a00 */
[----:B------:R-:W-:Y:S02]  /*5bc0*/  USEL UR5, UR5, 0x3e, UP0 ;  /* 0x0000003e05057887 */ /* 0x000fe40008000000 */
[----:B------:R-:W-:-:S02]  /*5bd0*/  UISETP.GE.AND UP1, UPT, UR11, 0x1, UPT ;  /* 0x000000010b00788c */ /* 0x000fc4000bf26270 */
        /* <DEDUP_REMOVED lines=9> */
[----:B------:R-:W-:Y:S01]  /*5c70*/  ULDC UR26, c[0x0][0xad4] ;  /* 0x0002b500001a7ab9 */ /* 0x000fe20000000800 */
[----:B------:R-:W-:-:S06]  /*5c80*/  UISETP.NE.AND UP0, UPT, UR5, 0x1, UPT ;  /* 0x000000010500788c */ /* 0x000fcc000bf05270 */
[----:B------:R-:W-:Y:S02]  /*5c90*/  PLOP3.LUT P2, PT, PT, PT, UP0, 0x80, 0x0 ;  /* 0x000000000000781c */ /* 0x000fe40003f4f008 */
[----:B------:R-:W-:-:S03]  /*5ca0*/  PLOP3.LUT P3, PT, PT, PT, UP0, 0x80, 0x0 ;  /* 0x000000000000781c */ /* 0x000fc60003f6f008 */
[----:B------:R-:W-:-:S08]  /*5cb0*/  @UP0 ULDC UR5, c[0x0][0x44c] ;  /* 0x0001130000050ab9 */ /* 0x000fd00000000800 */
[----:B------:R-:W-:Y:S01]  /*5cc0*/  @P2 IMAD.HI.U32 R5, R3, UR5, RZ ;  /* 0x0000000503052c27 */ /* 0x000fe2000f8e00ff */
[----:B------:R-:W-:Y:S01]  /*5cd0*/  @UP0 ULDC UR5, c[0x0][0x450] ;  /* 0x0001140000050ab9 */ /* 0x000fe20000000800 */
[----:B------:R-:W-:Y:S02]  /*5ce0*/  PLOP3.LUT P2, PT, PT, PT, UP1, 0x40, 0x0 ;  /* 0x000000000000781c */ /* 0x000fe40003f4e818 */
[----:B------:R-:W-:Y:S01]  /*5cf0*/  @!P1 VIADD R3, R7, 0x38840 ;  /* 0x0003884007039836 */ /* 0x000fe20000000000 */
[----:B------:R-:W-:Y:S01]  /*5d00*/  @P3 SHF.R.U32.HI R4, RZ, UR5, R5 ;  /* 0x00000005ff043c19 */ /* 0x000fe20008011605 */
[----:B------:R-:W-:Y:S01]  /*5d10*/  IMAD.MOV.U32 R5, RZ, RZ, -0x40 ;  /* 0xffffffc0ff057424 */ /* 0x000fe200078e00ff */
[----:B------:R-:W-:Y:S02]  /*5d20*/  ULOP3.LUT UR5, URZ, UR26, URZ, 0x33, !UPT ;  /* 0x0000001a3f057292 */ /* 0x000fe4000f8e333f */
[----:B------:R-:W-:Y:S01]  /*5d30*/  @!P1 PRMT R3, RZ, 0x654, R3 ;  /* 0x00000654ff039816 */ /* 0x000fe20000000003 */
[----:B------:R-:W0:Y:S01]  /*5d40*/  SHFL.IDX PT, R13, R4, RZ, 0x1c1f ;  /* 0x001c1fff040d7589 */ /* 0x000e2200000e0000 */
[----:B------:R-:W-:-:S04]  /*5d50*/  IMAD R5, R168, R5, 0x41 ;  /* 0x00000041a8057424 */ /* 0x000fc800078e0205 */
[----:B------:R-:W-:Y:S01]  /*5d60*/  VIADD R12, R5, 0xffffffff ;  /* 0xffffffff050c7836 */ /* 0x000fe20000000000 */
[----:B------:R-:W-:-:S05]  /*5d70*/  IADD3 R6, -R19, R5, R16 ;  /* 0x0000000513067210 */ /* 0x000fca0007ffe110 */
[----:B------:R-:W-:-:S04]  /*5d80*/  IMAD.IADD R6, R6, 0x1, -R17 ;  /* 0x0000000106067824 */ /* 0x000fc800078e0a11 */
[C---:B------:R-:W-:Y:S02]  /*5d90*/  VIADD R11, R6.reuse, UR10 ;  /* 0x0000000a060b7c36 */ /* 0x040fe40008000000 */
[----:B------:R-:W-:-:S04]  /*5da0*/  VIADD R10, R6, UR5 ;  /* 0x00000005060a7c36 */ /* 0x000fc80008000000 */
[----:B0-----:R-:W-:Y:S01]  /*5db0*/  IMAD.IADD R5, R10, 0x1, R13 ;  /* 0x000000010a057824 */ /* 0x001fe200078e020d */
[----:B------:R-:W-:Y:S02]  /*5dc0*/  WARPGROUP.DEPBAR.LE gsb0, 0x0 ;  /* 0x00008000000079c5 */ /* 0x000fe40000010000 */
[----:B------:R-:W-:-:S06]  /*5dd0*/  WARPGROUP.ARRIVE ;  /* 0x00000000000079c5 */ /* 0x000fcc0000000000 */
[----:B------:R-:W-:Y:S03]  /*5de0*/  HGMMA.64x64x16.F32 R24, gdesc[UR28], R24, gsb0 ;  /* 0x00e000001c1879f0 */ /* 0x000fe60008000818 */
[----:B------:R-:W-:Y:S02]  /*5df0*/  WARPGROUP.DEPBAR.LE gsb0, 0x0 ;  /* 0x00008000000079c5 */ /* 0x000fe40000010000 */
[----:B------:R0:W-:Y:S02]  /*5e00*/  @!P1 SYNCS.ARRIVE.TRANS64.RED.A1T0 RZ, [R3+URZ], RZ ;  /* 0x000000ff03ff99a7 */ /* 0x0001e4000810043f */
[----:B0-----:R-:W-:Y:S01]  /*5e10*/  VIADDMNMX R3, R13, R11, R8, PT ;  /* 0x0000000b0d037246 */ /* 0x001fe20003800108 */
        /* <DEDUP_REMOVED lines=13> */
.L_x_6152:
[----:B------:R-:W-:-:S06]  /*5ef0*/  UISETP.NE.AND UP2, UPT, UR11, 0x1, UPT ;  /* 0x000000010b00788c */ /* 0x000fcc000bf45270 */
[----:B------:R-:W-:-:S05]  /*5f00*/  PLOP3.LUT P2, PT, PT, PT, UP2, 0x80, 0x0 ;  /* 0x000000000000781c */ /* 0x000fca0003f4f028 */
[----:B------:R-:W-:-:S08]  /*5f10*/  @UP2 ULDC.64 UR14, c[0x0][0xae0] ;  /* 0x0002b800000e2ab9 */ /* 0x000fd00000000a00 */
[----:B------:R-:W-:-:S05]  /*5f20*/  @P2 IMAD.HI.U32 R13, R6, UR14, RZ ;  /* 0x0000000e060d2c27 */ /* 0x000fca000f8e00ff */
[----:B------:R-:W-:-:S07]  /*5f30*/  @P2 SHF.R.U32.HI R6, RZ, UR15, R13 ;  /* 0x0000000fff062c19 */ /* 0x000fce000801160d */
.L_x_6153:
[----:B------:R-:W-:Y:S05]  /*5f40*/  BSYNC B0 ;  /* 0x0000000000007941 */ /* 0x000fea0003800000 */
.L_x_6151:
[----:B------:R-:W-:-:S04]  /*5f50*/  IMAD R6, R6, UR11, -R9 ;  /* 0x0000000b06067c24 */ /* 0x000fc8000f8e0a09 */
[----:B------:R-:W-:-:S05]  /*5f60*/  IMAD.IADD R6, R6, 0x1, -R19 ;  /* 0x0000000106067824 */ /* 0x000fca00078e0a13 */
[----:B------:R-:W-:Y:S02]  /*5f70*/  VIMNMX R5, R5, R6, !PT ;  /* 0x0000000605057248 */ /* 0x000fe40007fe0100 */
[----:B------:R-:W-:-:S07]  /*5f80*/  VIADDMNMX R3, R6, UR11, R3, PT ;  /* 0x0000000b06037c46 */ /* 0x000fce000b800103 */
.L_x_6150:
        /* <DEDUP_REMOVED lines=94> */
.L_x_6156:
[----:B------:R-:W-:-:S06]  /*6570*/  UISETP.NE.AND UP2, UPT, UR11, 0x1, UPT ;  /* 0x000000010b00788c */ /* 0x000fcc000bf45270 */
[----:B------:R-:W-:-:S05]  /*6580*/  PLOP3.LUT P6, PT, PT, PT, UP2, 0x80, 0x0 ;  /* 0x000000000000781c */ /* 0x000fca0003fcf028 */
[----:B------:R-:W-:-:S08]  /*6590*/  @UP2 ULDC.64 UR14, c[0x0][0xae0] ;  /* 0x0002b800000e2ab9 */ /* 0x000fd00000000a00 */
[----:B------:R-:W-:Y:S01]  /*65a0*/  @P6 IMAD.HI.U32 R5, R4, UR14, RZ ;  /* 0x0000000e04056c27 */ /* 0x000fe2000f8e00ff */
[----:B------:R-:W-:-:S13]  /*65b0*/  PLOP3.LUT P6, PT, PT, PT, UP2, 0x80, 0x0 ;  /* 0x000000000000781c */ /* 0x000fda0003fcf028 */
[----:B------:R-:W-:-:S07]  /*65c0*/  @P6 SHF.R.U32.HI R4, RZ, UR15, R5 ;  /* 0x0000000fff046c19 */ /* 0x000fce0008011605 */
.L_x_6157:
[----:B------:R-:W-:Y:S05]  /*65d0*/  BSYNC B0 ;  /* 0x0000000000007941 */ /* 0x000fea0003800000 */
.L_x_6155:
[----:B------:R-:W-:-:S04]  /*65e0*/  IMAD R4, R4, UR11, -R9 ;  /* 0x0000000b04047c24 */ /* 0x000fc8000f8e0a09 */
[----:B------:R-:W-:-:S05]  /*65f0*/  IMAD.IADD R4, R4, 0x1, -R19 ;  /* 0x0000000104047824 */ /* 0x000fca00078e0a13 */
[----:B------:R-:W-:Y:S02]  /*6600*/  VIMNMX R6, R6, R4, !PT ;  /* 0x0000000406067248 */ /* 0x000fe40007fe0100 */
[----:B------:R-:W-:-:S07]  /*6610*/  VIADDMNMX R3, R4, UR11, R3, PT ;  /* 0x0000000b04037c46 */ /* 0x000fce000b800103 */
.L_x_6154:
[----:B------:R-:W-:Y:S01]  /*6620*/  ISETP.GT.AND P2, PT, R6, 0x1, !P2 ;  /* 0x000000010600780c */ /* 0x000fe20005744270 */
[----:B------:R-:W-:Y:S01]  /*6630*/  ULDC UR19, c[0x0][0xa80] ;  /* 0x0002a00000137ab9 */ /* 0x000fe20000000800 */
[----:B------:R-:W-:Y:S01]  /*6640*/  FMNMX.FTZ R4, R24, R14, !PT ;  /* 0x0000000e18047209 */ /* 0x000fe20007810000 */
[----:B------:R-:W-:Y:S01]  /*6650*/  ULEA UR14, UR37, UR42, 0xc ;  /* 0x0000002a250e7291 */ /* 0x000fe2000f8e603f */
[----:B------:R-:W-:Y:S01]  /*6660*/  ISETP.LT.OR P2, PT, R3, 0x2, P2 ;  /* 0x000000020300780c */ /* 0x000fe20001741670 */
[----:B------:R-:W-:Y:S01]  /*6670*/  UMOV UR15, 0x40000040 ;  /* 0x40000040000f7882 */ /* 0x000fe20000000000 */
[----:B------:R-:W-:Y:S01]  /*6680*/  FMNMX.FTZ R4, R28, R4, !PT ;  /* 0x000000041c047209 */ /* 0x000fe20007810000 */
[----:B------:R-:W-:Y:S01]  /*6690*/  UIADD3 UR18, UR14, 0x80, URZ ;  /* 0x000000800e127890 */ /* 0x000fe2000fffe03f */
[----:B------:R-:W-:Y:S01]  /*66a0*/  FSEL R27, R27, -INF , !P2 ;  /* 0xff8000001b1b7808 */ /* 0x000fe20005000000 */
[----:B------:R-:W-:Y:S01]  /*66b0*/  UMOV UR23, 0x40000040 ;  /* 0x4000004000177882 */ /* 0x000fe20000000000 */
[----:B------:R-:W-:Y:S01]  /*66c0*/  ISETP.NE.AND P2, PT, R15, RZ, PT ;  /* 0x000000ff0f00720c */ /* 0x000fe20003f45270 */
[----:B------:R-:W-:Y:S01]  /*66d0*/  @!P1 VIADD R7, R7, 0x38860 ;  /* 0x0003886007079836 */ /* 0x000fe20000000000 */
[----:B------:R-:W-:-:S02]  /*66e0*/  FMNMX.FTZ R4, R20, R4, !PT ;  /* 0x0000000414047209 */ /* 0x000fc40007810000 */
[----:B------:R-:W-:Y:S01]  /*66f0*/  ISETP.GT.AND P2, PT, R6, 0x9, !P2 ;  /* 0x000000090600780c */ /* 0x000fe20005744270 */
[----:B------:R-:W-:Y:S01]  /*6700*/  UMOV UR22, UR18 ;  /* 0x0000001200167c82 */ /* 0x000fe20008000000 */
[----:B------:R-:W-:Y:S01]  /*6710*/  FMNMX.FTZ R4, R32, R4, !PT ;  /* 0x0000000420047209 */ /* 0x000fe20007810000 */
[----:B------:R-:W-:Y:S01]  /*6720*/  UIADD3 UR18, UR14, 0x100, URZ ;  /* 0x000001000e127890 */ /* 0x000fe2000fffe03f */
        /* <DEDUP_REMOVED lines=22> */
[----:B------:R-:W-:Y:S02]  /*6890*/  ISETP.GT.AND P3, PT, R6, 0x8, !P3 ;  /* 0x000000080600780c */ /* 0x000fe40005f64270 */
[----:B------:R-:W-:Y:S02]  /*68a0*/  FSEL R38, R38, -INF , !P2 ;  /* 0xff80000026267808 */ /* 0x000fe40005000000 */
[----:B------:R-:W-:Y:S02]  /*68b0*/  ISETP.NE.AND P2, PT, R33, RZ, PT ;  /* 0x000000ff2100720c */ /* 0x000fe40003f45270 */
[----:B------:R-:W-:Y:S02]  /*68c0*/  FMNMX.FTZ R5, R52, R5, !PT ;  /* 0x0000000534057209 */ /* 0x000fe40007810000 */
[----:B------:R-:W-:Y:S02]  /*68d0*/  ISETP.GT.AND P2, PT, R6, 0x19, !P2 ;  /* 0x000000190600780c */ /* 0x000fe40005744270 */
[----:B------:R-:W-:-:S02]  /*68e0*/  ISETP.LT.OR P3, PT, R3, 0x9, P3 ;  /* 0x000000090300780c */ /* 0x000fc40001f61670 */
[----:B------:R-:W-:Y:S02]  /*68f0*/  ISETP.LT.OR P2, PT, R3, 0x1a, P2 ;  /* 0x0000001a0300780c */ /* 0x000fe40001741670 */
[----:B------:R-:W-:Y:S02]  /*6900*/  FMNMX.FTZ R8, R66, R5, !PT ;  /* 0x0000000542087209 */ /* 0x000fe40007810000 */
[----:B------:R-:W-:Y:S02]  /*6910*/  FSEL R39, R39, -INF , !P2 ;  /* 0xff80000027277808 */ /* 0x000fe40005000000 */
[----:B------:R-:W-:Y:S01]  /*6920*/  ISETP.NE.AND P2, PT, R37, RZ, PT ;  /* 0x000000ff2500720c */ /* 0x000fe20003f45270 */
[----:B------:R-:W0:Y:S01]  /*6930*/  SHFL.BFLY PT, R5, R8, 0x2, 0x1f ;  /* 0x0c401f0008057f89 */ /* 0x000e2200000e0000 */
[----:B------:R-:W-:Y:S02]  /*6940*/  FSEL R30, R30, -INF , !P3 ;  /* 0xff8000001e1e7808 */ /* 0x000fe40005800000 */
[----:B------:R-:W-:-:S02]  /*6950*/  ISETP.GT.AND P2, PT, R6, 0x20, !P2 ;  /* 0x000000200600780c */ /* 0x000fc40005744270 */
[----:B------:R-:W-:Y:S01]  /*6960*/  ISETP.NE.AND P3, PT, R41, RZ, PT ;  /* 0x000000ff2900720c */ /* 0x000fe20003f65270 */
[----:B------:R-:W-:Y:S01]  /*6970*/  BAR.SYNC.DEFER_BLOCKING 0xf, 0x100 ;  /* 0x03c4000000007b1d */ /* 0x000fe20000010000 */
[----:B------:R-:W-:Y:S02]  /*6980*/  ISETP.LT.OR P2, PT, R3, 0x21, P2 ;  /* 0x000000210300780c */ /* 0x000fe40001741670 */
[----:B------:R-:W-:Y:S02]  /*6990*/  ISETP.NE.AND P6, PT, R13, RZ, PT ;  /* 0x000000ff0d00720c */ /* 0x000fe40003fc5270 */
[----:B------:R-:W-:Y:S02]  /*69a0*/  FSEL R42, R42, -INF , !P2 ;  /* 0xff8000002a2a7808 */ /* 0x000fe40005000000 */
[----:B------:R-:W-:Y:S02]  /*69b0*/  ISETP.NE.AND P2, PT, R57, RZ, PT ;  /* 0x000000ff3900720c */ /* 0x000fe40003f45270 */
[----:B------:R-:W-:-:S02]  /*69c0*/  ISETP.GT.AND P4, PT, R6, 0x31, !P4 ;  /* 0x000000310600780c */ /* 0x000fc40006784270 */
[C---:B------:R-:W-:Y:S02]  /*69d0*/  ISETP.GT.AND P2, PT, R6.reuse, 0x21, !P2 ;  /* 0x000000210600780c */ /* 0x040fe40005744270 */
[C---:B------:R-:W-:Y:S02]  /*69e0*/  ISETP.GT.AND P5, PT, R6.reuse, 0x38, !P5 ;  /* 0x000000380600780c */ /* 0x040fe40006fa4270 */
[C---:B------:R-:W-:Y:S02]  /*69f0*/  ISETP.LT.OR P2, PT, R3.reuse, 0x22, P2 ;  /* 0x000000220300780c */ /* 0x040fe40001741670 */
[----:B------:R-:W-:Y:S02]  /*6a00*/  ISETP.LT.OR P4, PT, R3, 0x32, P4 ;  /* 0x000000320300780c */ /* 0x000fe40002781670 */
[----:B------:R-:W-:Y:S02]  /*6a10*/  FSEL R43, R43, -INF , !P2 ;  /* 0xff8000002b2b7808 */ /* 0x000fe40005000000 */
[----:B------:R-:W-:-:S02]  /*6a20*/  ISETP.GT.AND P2, PT, R6, 0x28, !P3 ;  /* 0x000000280600780c */ /* 0x000fc40005f44270 */
[----:B0-----:R-:W-:Y:S02]  /*6a30*/  FMNMX.FTZ R10, R8, R5, !PT ;  /* 0x00000005080a7209 */ /* 0x001fe40007810000 */
[----:B------:R-:W-:Y:S02]  /*6a40*/  ISETP.LT.OR P2, PT, R3, 0x29, P2 ;  /* 0x000000290300780c */ /* 0x000fe40001741670 */
[----:B------:R-:W-:Y:S01]  /*6a50*/  ISETP.NE.AND P3, PT, R45, RZ, PT ;  /* 0x000000ff2d00720c */ /* 0x000fe20003f65270 */
[----:B------:R-:W0:Y:S01]  /*6a60*/  SHFL.BFLY PT, R11, R10, 0x1, 0x1f ;  /* 0x0c201f000a0b7f89 */ /* 0x000e2200000e0000 */
[----:B------:R-:W-:Y:S02]  /*6a70*/  FSEL R46, R46, -INF , !P2 ;  /* 0xff8000002e2e7808 */ /* 0x000fe40005000000 */
[C---:B------:R-:W-:Y:S02]  /*6a80*/  ISETP.GT.AND P2, PT, R6.reuse, RZ, !P6 ;  /* 0x000000ff0600720c */ /* 0x040fe40007744270 */
[----:B------:R-:W-:-:S02]  /*6a90*/  ISETP.GT.AND P3, PT, R6, 0x30, !P3 ;  /* 0x000000300600780c */ /* 0x000fc40005f64270 */
[C---:B------:R-:W-:Y:S02]  /*6aa0*/  ISETP.LT.OR P2, PT, R3.reuse, 0x1, P2 ;  /* 0x000000010300780c */ /* 0x040fe40001741670 */
[----:B------:R-:W-:Y:S02]  /*6ab0*/  ISETP.LT.OR P3, PT, R3, 0x31, P3 ;  /* 0x000000310300780c */ /* 0x000fe40001f61670 */
        /* <DEDUP_REMOVED lines=8> */
[----:B------:R-:W-:Y:S02]  /*6b40*/  FMNMX.FTZ R4, R34, R5, !PT ;  /* 0x0000000522047209 */ /* 0x000fe40007810000 */
[----:B0-----:R-:W-:-:S02]  /*6b50*/  FMNMX.FTZ R5, R10, R11, !PT ;  /* 0x0000000b0a057209 */ /* 0x001fc40007810000 */
[----:B------:R-:W-:Y:S02]  /*6b60*/  FMNMX.FTZ R9, R35, R4, !PT ;  /* 0x0000000423097209 */ /* 0x000fe40007810000 */
[C---:B------:R-:W-:Y:S01]  /*6b70*/  FSETP.NEU.FTZ.AND P2, PT, R5.reuse, -INF , PT ;  /* 0xff8000000500780b */ /* 0x040fe20003f5d000 */
[----:B------:R-:W-:Y:S01]  /*6b80*/  FMUL.FTZ R8, R5, UR19 ;  /* 0x0000001305087c20 */ /* 0x000fe20008410000 */
[----:B------:R-:W-:Y:S02]  /*6b90*/  FMNMX.FTZ R4, R38, R9, !PT ;  /* 0x0000000926047209 */ /* 0x000fe40007810000 */
[----:B------:R-:W-:Y:S02]  /*6ba0*/  ISETP.NE.AND P6, PT, R12, RZ, PT ;  /* 0x000000ff0c00720c */ /* 0x000fe40003fc5270 */
[----:B------:R-:W-:Y:S02]  /*6bb0*/  FMNMX.FTZ R9, R39, R4, !PT ;  /* 0x0000000427097209 */ /* 0x000fe40007810000 */
[----:B------:R-:W-:-:S02]  /*6bc0*/  FSEL R50, R50, -INF , !P3 ;  /* 0xff80000032327808 */ /* 0x000fc40005800000 */
        /* <DEDUP_REMOVED lines=16> */
[----:B------:R1:W2:Y:S01]  /*6cd0*/  MUFU.EX2 R9, R8 ;  /* 0x0000000800097308 */ /* 0x0002a20000000800 */
[----:B------:R-:W-:Y:S01]  /*6ce0*/  FSEL R54, R54, -INF , !P5 ;  /* 0xff80000036367808 */ /* 0x000fe20006800000 */
[--C-:B0-----:R-:W-:Y:S01]  /*6cf0*/  FFMA.FTZ R6, R28, UR19, -R11.reuse ;  /* 0x000000131c067c23 */ /* 0x101fe2000801080b */
[----:B------:R-:W-:Y:S01]  /*6d00*/  FMNMX.FTZ R3, R51, R4, !PT ;  /* 0x0000000433037209 */ /* 0x000fe20007810000 */
[--C-:B------:R-:W-:Y:S01]  /*6d10*/  FFMA.FTZ R20, R58, UR19, -R11.reuse ;  /* 0x000000133a147c23 */ /* 0x100fe2000801080b */
[----:B------:R-:W-:Y:S01]  /*6d20*/  FSEL R55, R55, -INF , !P2 ;  /* 0xff80000037377808 */ /* 0x000fe20005000000 */
[--C-:B------:R-:W-:Y:S01]  /*6d30*/  FFMA.FTZ R24, R40, UR19, -R11.reuse ;  /* 0x0000001328187c23 */ /* 0x100fe2000801080b */
[----:B------:R-:W-:Y:S01]  /*6d40*/  FMNMX.FTZ R4, R54, R3, !PT ;  /* 0x0000000336047209 */ /* 0x000fe20007810000 */
[----:B------:R-:W-:Y:S01]  /*6d50*/  MUFU.EX2 R154, R6 ;  /* 0x00000006009a7308 */ /* 0x000fe20000000800 */
[--C-:B-1----:R-:W-:Y:S01]  /*6d60*/  FFMA.FTZ R8, R56, UR19, -R11.reuse ;  /* 0x0000001338087c23 */ /* 0x102fe2000801080b */
[--C-:B------:R-:W-:Y:S01]  /*6d70*/  FFMA.FTZ R28, R64, UR19, -R11.reuse ;  /* 0x00000013401c7c23 */ /* 0x100fe2000801080b */
[----:B------:R-:W-:Y:S01]  /*6d80*/  FMNMX.FTZ R4, R55, R4, !PT ;  /* 0x0000000437047209 */ /* 0x000fe20007810000 */
[----:B------:R-:W-:Y:S01]  /*6d90*/  FFMA.FTZ R52, R52, UR19, -R11 ;  /* 0x0000001334347c23 */ /* 0x000fe2000801080b */
[----:B------:R-:W-:-:S02]  /*6da0*/  R2UR UR5, R185 ;  /* 0x00000000b90572ca */ /* 0x000fc400000e0000 */
[----:B------:R-:W-:Y:S01]  /*6db0*/  @!P1 PRMT R7, RZ, 0x654, R7 ;  /* 0x00000654ff079816 */ /* 0x000fe20000000007 */
[----:B------:R-:W0:Y:S01]  /*6dc0*/  SHFL.BFLY PT, R3, R4, 0x2, 0x1f ;  /* 0x0c401f0004037f89 */ /* 0x000e2200000e0000 */
[----:B------:R1:W-:Y:S01]  /*6dd0*/  MUFU.EX2 R13, R10 ;  /* 0x0000000a000d7308 */ /* 0x0003e20000000800 */
[----:B--2---:R-:W-:Y:S01]  /*6de0*/  FADD.FTZ R37, R152, R9 ;  /* 0x0000000998257221 */ /* 0x004fe20000010000 */
[----:B------:R-:W-:-:S06]  /*6df0*/  F2FP.F16.F32.PACK_AB R152, R9, R152 ;  /* 0x000000980998723e */ /* 0x000fcc00000000ff */
[----:B------:R-:W-:Y:S01]  /*6e00*/  MUFU.EX2 R12, R12 ;  /* 0x0000000c000c7308 */ /* 0x000fe20000000800 */
[----:B-1----:R-:W-:-:S07]  /*6e10*/  FFMA.FTZ R10, R62, UR19, -R11 ;  /* 0x000000133e0a7c23 */ /* 0x002fce000801080b */
[----:B------:R1:W2:Y:S01]  /*6e20*/  MUFU.EX2 R15, R8 ;  /* 0x00000008000f7308 */ /* 0x0002a20000000800 */
[----:B0-----:R-:W-:Y:S01]  /*6e30*/  FMNMX.FTZ R3, R4, R3, !PT ;  /* 0x0000000304037209 */ /* 0x001fe20007810000 */
[----:B------:R-:W-:-:S06]  /*6e40*/  FFMA.FTZ R4, R60, UR19, -R11 ;  /* 0x000000133c047c23 */ /* 0x000fcc000801080b */
[----:B------:R-:W-:Y:S01]  /*6e50*/  MUFU.EX2 R14, R14 ;  /* 0x0000000e000e7308 */ /* 0x000fe20000000800 */
[----:B-1----:R-:W-:Y:S01]  /*6e60*/  FFMA.FTZ R8, R44, UR19, -R11 ;  /* 0x000000132c087c23 */ /* 0x002fe2000801080b */
[----:B------:R-:W0:Y:S06]  /*6e70*/  SHFL.BFLY PT, R6, R3, 0x1, 0x1f ;  /* 0x0c201f0003067f89 */ /* 0x000e2c00000e0000 */
[----:B------:R1:W-:Y:S01]  /*6e80*/  MUFU.EX2 R25, R4 ;  /* 0x0000000400197308 */ /* 0x0003e20000000800 */
[----:B--2---:R-:W-:-:S07]  /*6e90*/  F2FP.F16.F32.PACK_AB R156, R15, R12 ;  /* 0x0000000c0f9c723e */ /* 0x004fce00000000ff */
[----:B------:R2:W3:Y:S01]  /*6ea0*/  MUFU.EX2 R21, R20 ;  /* 0x0000001400157308 */ /* 0x0004e20000000800 */
[----:B-1----:R-:W-:Y:S01]  /*6eb0*/  FADD.FTZ R4, R154, R37 ;  /* 0x000000259a047221 */ /* 0x002fe20000010000 */
[----:B------:R-:W-:-:S03]  /*6ec0*/  F2FP.F16.F32.PACK_AB R154, R13, R154 ;  /* 0x0000009a0d9a723e */ /* 0x000fc600000000ff */
[----:B------:R-:W-:-:S03]  /*6ed0*/  FADD.FTZ R37, R13, R4 ;  /* 0x000000040d257221 */ /* 0x000fc60000010000 */
[----:B------:R-:W1:Y:S01]  /*6ee0*/  MUFU.EX2 R24, R24 ;  /* 0x0000001800187308 */ /* 0x000e620000000800 */
[----:B------:R-:W-:Y:S01]  /*6ef0*/  FADD.FTZ R4, R12, R37 ;  /* 0x000000250c047221 */ /* 0x000fe20000010000 */
[--C-:B--2---:R-:W-:Y:S01]  /*6f00*/  FFMA.FTZ R20, R48, UR19, -R11.reuse ;  /* 0x0000001330147c23 */ /* 0x104fe2000801080b */
[----:B0-----:R-:W-:Y:S01]  /*6f10*/  FMNMX.FTZ R6, R3, R6, !PT ;  /* 0x0000000603067209 */ /* 0x001fe20007810000 */
[----:B------:R-:W-:Y:S01]  /*6f20*/  FFMA.FTZ R11, R66, UR19, -R11 ;  /* 0x00000013420b7c23 */ /* 0x000fe2000801080b */
[----:B------:R-:W-:Y:S02]  /*6f30*/  FADD.FTZ R41, R15, R4 ;  /* 0x000000040f297221 */ /* 0x000fe40000010000 */
[C---:B------:R-:W-:Y:S01]  /*6f40*/  FSETP.NEU.FTZ.AND P2, PT, R6.reuse, -INF , PT ;  /* 0xff8000000600780b */ /* 0x040fe20003f5d000 */
[----:B------:R-:W-:Y:S01]  /*6f50*/  FMUL.FTZ R3, R6, UR19 ;  /* 0x0000001306037c20 */ /* 0x000fe20008410000 */
[----:B------:R-:W-:Y:S01]  /*6f60*/  MUFU.EX2 R8, R8 ;  /* 0x0000000800087308 */ /* 0x000fe20000000800 */
[----:B---3--:R-:W-:-:S03]  /*6f70*/  F2FP.F16.F32.PACK_AB R158, R21, R14 ;  /* 0x0000000e159e723e */ /* 0x008fc600000000ff */
[----:B------:R-:W-:Y:S02]  /*6f80*/  FSEL R3, R3, RZ, P2 ;  /* 0x000000ff03037208 */ /* 0x000fe40001000000 */
[----:B------:R-:W-:Y:S02]  /*6f90*/  PLOP3.LUT P2, PT, PT, PT, UP1, 0x40, 0x0 ;  /* 0x000000000000781c */ /* 0x000fe40003f4e818 */
[----:B------:R0:W2:Y:S01]  /*6fa0*/  MUFU.EX2 R29, R10 ;  /* 0x0000000a001d7308 */ /* 0x0000a20000000800 */
        /* <DEDUP_REMOVED lines=9> */
[----:B------:R-:W-:Y:S01]  /*7040*/  FFMA.FTZ R42, R42, UR19, -R3 ;  /* 0x000000132a2a7c23 */ /* 0x000fe20008010803 */
[----:B0-----:R-:W-:Y:S01]  /*7050*/  FADD.FTZ R10, R14, R41 ;  /* 0x000000290e0a7221 */ /* 0x001fe20000010000 */
[--C-:B------:R-:W-:Y:S01]  /*7060*/  FFMA.FTZ R43, R43, UR19, -R3.reuse ;  /* 0x000000132b2b7c23 */ /* 0x100fe20008010803 */
[--C-:B------:R-:W-:Y:S01]  /*7070*/  FFMA.FTZ R46, R46, UR19, -R3.reuse ;  /* 0x000000132e2e7c23 */ /* 0x100fe20008010803 */
[--C-:B------:R-:W-:Y:S01]  /*7080*/  FFMA.FTZ R47, R47, UR19, -R3.reuse ;  /* 0x000000132f2f7c23 */ /* 0x100fe20008010803 */
[----:B------:R-:W-:Y:S01]  /*7090*/  FADD.FTZ R41, R21, R10 ;  /* 0x0000000a15297221 */ /* 0x000fe20000010000 */
[----:B------:R-:W0:Y:S01]  /*70a0*/  MUFU.EX2 R27, R27 ;  /* 0x0000001b001b7308 */ /* 0x000e220000000800 */
[--C-:B------:R-:W-:Y:S01]  /*70b0*/  FFMA.FTZ R50, R50, UR19, -R3.reuse ;  /* 0x0000001332327c23 */ /* 0x100fe20008010803 */
[----:B------:R-:W-:Y:S01]  /*70c0*/  FFMA.FTZ R51, R51, UR19, -R3 ;  /* 0x0000001333337c23 */ /* 0x000fe20008010803 */
[----:B-1----:R-:W-:Y:S01]  /*70d0*/  FADD.FTZ R10, R24, R41 ;  /* 0x00000029180a7221 */ /* 0x002fe20000010000 */
[--C-:B------:R-:W-:Y:S01]  /*70e0*/  FFMA.FTZ R54, R54, UR19, -R3.reuse ;  /* 0x0000001336367c23 */ /* 0x100fe20008010803 */
[----:B------:R-:W-:Y:S01]  /*70f0*/  FFMA.FTZ R55, R55, UR19, -R3 ;  /* 0x0000001337377c23 */ /* 0x000fe20008010803 */
[C---:B------:R-:W-:Y:S01]  /*7100*/  F2FP.F16.F32.PACK_AB R160, R25.reuse, R24 ;  /* 0x0000001819a0723e */ /* 0x040fe200000000ff */
[----:B------:R-:W-:Y:S01]  /*7110*/  FADD.FTZ R41, R25, R10 ;  /* 0x0000000a19297221 */ /* 0x000fe20000010000 */
[----:B------:R-:W1:Y:S01]  /*7120*/  MUFU.EX2 R30, R30 ;  /* 0x0000001e001e7308 */ /* 0x000e620000000800 */
[----:B--2---:R-:W-:-:S02]  /*7130*/  F2FP.F16.F32.PACK_AB R162, R29, R8 ;  /* 0x000000081da2723e */ /* 0x004fc400000000ff */
[----:B------:R-:W-:Y:S01]  /*7140*/  FADD.FTZ R10, R8, R41 ;  /* 0x00000029080a7221 */ /* 0x000fe20000010000 */
[----:B------:R-:W-:-:S03]  /*7150*/  IMAD.IADD R8, R16, 0x1, -R17 ;  /* 0x0000000110087824 */ /* 0x000fc600078e0a11 */
[----:B------:R-:W-:Y:S01]  /*7160*/  FADD.FTZ R3, R29, R10 ;  /* 0x0000000a1d037221 */ /* 0x000fe20000010000 */
[----:B------:R-:W2:Y:S01]  /*7170*/  MUFU.EX2 R31, R31 ;  /* 0x0000001f001f7308 */ /* 0x000ea20000000800 */
[----:B0-----:R-:W-:Y:S01]  /*7180*/  FADD.FTZ R37, R26, R27 ;  /* 0x0000001b1a257221 */ /* 0x001fe20000010000 */
[----:B------:R-:W-:Y:S02]  /*7190*/  F2FP.F16.F32.PACK_AB R153, R27, R26 ;  /* 0x0000001a1b99723e */ /* 0x000fe400000000ff */
[----:B------:R-:W-:-:S04]  /*71a0*/  R2UR UR7, R8 ;  /* 0x00000000080772ca */ /* 0x000fc800000e0000 */
[----:B------:R-:W0:Y:S01]  /*71b0*/  MUFU.EX2 R34, R34 ;  /* 0x0000002200227308 */ /* 0x000e220000000800 */
[----:B-1----:R-:W-:-:S07]  /*71c0*/  FADD.FTZ R4, R30, R37 ;  /* 0x000000251e047221 */ /* 0x002fce0000010000 */
[----:B------:R-:W1:Y:S01]  /*71d0*/  MUFU.EX2 R35, R35 ;  /* 0x0000002300237308 */ /* 0x000e620000000800 */
[C---:B--2---:R-:W-:Y:S01]  /*71e0*/  FADD.FTZ R37, R31.reuse, R4 ;  /* 0x000000041f257221 */ /* 0x044fe20000010000 */
[----:B------:R-:W-:-:S05]  /*71f0*/  F2FP.F16.F32.PACK_AB R155, R31, R30 ;  /* 0x0000001e1f9b723e */ /* 0x000fca00000000ff */
[----:B------:R2:W-:Y:S01]  /*7200*/  STSM.16.M88.4 [R186+0x36400], R152 ;  /* 0x03640098ba007844 */ /* 0x0005e20000000200 */
        /* <DEDUP_REMOVED lines=9> */
[----:B------:R-:W-:-:S05]  /*72a0*/  F2FP.F16.F32.PACK_AB R159, R39, R38 ;  /* 0x00000026279f723e */ /* 0x000fca00000000ff */
[----:B------:R2:W-:Y:S01]  /*72b0*/  STSM.16.M88.4 [R189], R156 ;  /* 0x0000009cbd007844 */ /* 0x0005e20000000200 */
[----:B------:R-:W0:Y:S01]  /*72c0*/  MUFU.EX2 R43, R43 ;  /* 0x0000002b002b7308 */ /* 0x000e220000000800 */
[----:B-1----:R-:W-:-:S07]  /*72d0*/  FADD.FTZ R4, R42, R37 ;  /* 0x000000252a047221 */ /* 0x002fce0000010000 */
[----:B------:R-:W1:Y:S01]  /*72e0*/  MUFU.EX2 R33, R28 ;  /* 0x0000001c00217308 */ /* 0x000e620000000800 */
[----:B---3--:R-:W-:-:S07]  /*72f0*/  FADD.FTZ R10, R20, R3 ;  /* 0x00000003140a7221 */ /* 0x008fce0000010000 */
[----:B------:R-:W3:Y:S01]  /*7300*/  MUFU.EX2 R46, R46 ;  /* 0x0000002e002e7308 */ /* 0x000ee20000000800 */
[C---:B0-----:R-:W-:Y:S01]  /*7310*/  FADD.FTZ R3, R43.reuse, R4 ;  /* 0x000000042b037221 */ /* 0x041fe20000010000 */
[----:B------:R-:W-:-:S06]  /*7320*/  F2FP.F16.F32.PACK_AB R161, R43, R42 ;  /* 0x0000002a2ba1723e */ /* 0x000fcc00000000ff */
[----:B------:R-:W0:Y:S01]  /*7330*/  MUFU.EX2 R52, R52 ;  /* 0x0000003400347308 */ /* 0x000e220000000800 */
[C---:B-1----:R-:W-:Y:S01]  /*7340*/  FADD.FTZ R9, R33.reuse, R10 ;  /* 0x0000000a21097221 */ /* 0x042fe20000010000 */
[----:B------:R-:W-:-:S06]  /*7350*/  F2FP.F16.F32.PACK_AB R164, R33, R20 ;  /* 0x0000001421a4723e */ /* 0x000fcc00000000ff */
[----:B------:R-:W1:Y:S01]  /*7360*/  MUFU.EX2 R47, R47 ;  /* 0x0000002f002f7308 */ /* 0x000e620000000800 */
[----:B---3--:R-:W-:-:S07]  /*7370*/  FADD.FTZ R4, R46, R3 ;  /* 0x000000032e047221 */ /* 0x008fce0000010000 */
[----:B------:R-:W3:Y:S01]  /*7380*/  MUFU.EX2 R50, R50 ;  /* 0x0000003200327308 */ /* 0x000ee20000000800 */
[----:B0-----:R-:W-:-:S07]  /*7390*/  FADD.FTZ R10, R52, R9 ;  /* 0x00000009340a7221 */ /* 0x001fce0000010000 */
[----:B------:R-:W0:Y:S01]  /*73a0*/  MUFU.EX2 R51, R51 ;  /* 0x0000003300337308 */ /* 0x000e220000000800 */
[C---:B-1----:R-:W-:Y:S01]  /*73b0*/  FADD.FTZ R9, R47.reuse, R4 ;  /* 0x000000042f097221 */ /* 0x042fe20000010000 */
[----:B------:R-:W-:-:S05]  /*73c0*/  F2FP.F16.F32.PACK_AB R163, R47, R46 ;  /* 0x0000002e2fa3723e */ /* 0x000fca00000000ff */
[----:B------:R2:W-:Y:S01]  /*73d0*/  STSM.16.M88.4 [R187], R160 ;  /* 0x000000a0bb007844 */ /* 0x0005e20000000200 */
[----:B------:R-:W1:Y:S01]  /*73e0*/  MUFU.EX2 R11, R11 ;  /* 0x0000000b000b7308 */ /* 0x000e620000000800 */
[----:B---3--:R-:W-:-:S07]  /*73f0*/  FADD.FTZ R4, R50, R9 ;  /* 0x0000000932047221 */ /* 0x008fce0000010000 */
[----:B------:R-:W3:Y:S01]  /*7400*/  MUFU.EX2 R54, R54 ;  /* 0x0000003600367308 */ /* 0x000ee20000000800 */
[C---:B0-----:R-:W-:Y:S01]  /*7410*/  FADD.FTZ R9, R51.reuse, R4 ;  /* 0x0000000433097221 */ /* 0x041fe20000010000 */
[----:B------:R-:W-:-:S06]  /*7420*/  F2FP.F16.F32.PACK_AB R165, R51, R50 ;  /* 0x0000003233a5723e */ /* 0x000fcc00000000ff */
[----:B------:R-:W0:Y:S01]  /*7430*/  MUFU.EX2 R55, R55 ;  /* 0x0000003700377308 */ /* 0x000e220000000800 */
[C---:B-1----:R-:W-:Y:S01]  /*7440*/  F2FP.F16.F32.PACK_AB R166, R11.reuse, R52 ;  /* 0x000000340ba6723e */ /* 0x042fe200000000ff */
[----:B------:R-:W-:Y:S01]  /*7450*/  FADD.FTZ R3, R11, R10 ;  /* 0x0000000a0b037221 */ /* 0x000fe20000010000 */
[----:B---3--:R-:W-:Y:S01]  /*7460*/  FADD.FTZ R4, R54, R9 ;  /* 0x0000000936047221 */ /* 0x008fe20000010000 */
[----:B0-----:R-:W-:-:S03]  /*7470*/  F2FP.F16.F32.PACK_AB R167, R55, R54 ;  /* 0x0000003637a7723e */ /* 0x001fc600000000ff */
[----:B------:R-:W-:Y:S02]  /*7480*/  FADD.FTZ R4, R55, R4 ;  /* 0x0000000437047221 */ /* 0x000fe40000010000 */
        /* <DEDUP_REMOVED lines=11> */
[----:B------:R-:W-:Y:S01]  /*7540*/  @UP0 ULDC UR18, c[0x0][0x450] ;  /* 0x0001140000120ab9 */ /* 0x000fe20000000800 */
[----:B------:R-:W-:Y:S02]  /*7550*/  WARPGROUP.DEPBAR.LE gsb0, 0x0 ;  /* 0x00008000000079c5 */ /* 0x000fe40000010000 */
[----:B------:R-:W-:-:S15]  /*7560*/  WARPGROUP.ARRIVE ;  /* 0x00000000000079c5 */ /* 0x000fde0000000000 */
[----:B------:R-:W-:-:S07]  /*7570*/  NOP ;  /* 0x0000000000007918 */ /* 0x000fce0000000000 */
[----:B------:R-:W-:Y:S03]  /*7580*/  HGMMA.64x256x16.F32 R24, R160, gdesc[UR20].tnspB, R24, gsb0 ;  /* 0x43e00014a0187df0 */ /* 0x000fe60008000818 */
[----:B------:R-:W-:Y:S02]  /*7590*/  WARPGROUP.DEPBAR.LE gsb0, 0x0 ;  /* 0x00008000000079c5 */ /* 0x000fe40000010000 */
[----:B------:R-:W-:-:S15]  /*75a0*/  WARPGROUP.ARRIVE ;  /* 0x00000000000079c5 */ /* 0x000fde0000000000 */
[----:B------:R-:W-:-:S08]  /*75b0*/  NOP ;  /* 0x0000000000007918 */ /* 0x000fd00000000000 */
[----:B------:R-:W-:Y:S01]  /*75c0*/  HGMMA.64x256x16.F32 R24, R164, gdesc[UR12].tnspB, R24, gsb0 ;  /* 0x43e0000ca4187df0 */ /* 0x000fe20008000818 */
[----:B------:R-:W-:Y:S02]  /*75d0*/  @UP0 ULDC UR14, c[0x0][0x44c] ;  /* 0x00011300000e0ab9 */ /* 0x000fe40000000800 */
[----:B------:R-:W-:-:S04]  /*75e0*/  UIMAD.WIDE.U32 UR14, UR5, UR14, URZ ;  /* 0x0000000e050e72a5 */ /* 0x000fc8000f8e003f */
[----:B------:R-:W-:-:S04]  /*75f0*/  @UP0 USHF.R.U32.HI UR5, URZ, UR18, UR15 ;  /* 0x000000123f050299 */ /* 0x000fc8000801160f */
[----:B------:R-:W-:-:S04]  /*7600*/  UIADD3 UR7, UR7, UR5, URZ ;  /* 0x0000000507077290 */ /* 0x000fc8000fffe03f */
[----:B------:R-:W-:Y:S01]  /*7610*/  UIADD3 UR10, UR7, UR10, URZ ;  /* 0x0000000a070a7290 */ /* 0x000fe2000fffe03f */
[----:B------:R-:W-:Y:S02]  /*7620*/  WARPGROUP.DEPBAR.LE gsb0, 0x0 ;  /* 0x00008000000079c5 */ /* 0x000fe40000010000 */
[----:B------:R-:W-:Y:S01]  /*7630*/  @!PT LDS RZ, [RZ] ;  /* 0x00000000fffff984 */ /* 0x000fe20000000800 */
[----:B------:R0:W-:Y:S06]  /*7640*/  MEMBAR.ALL.CTA ;  /* 0x0000000000007992 */ /* 0x0001ec0000008000 */
[----:B0-----:R-:W0:Y:S02]  /*7650*/  FENCE.VIEW.ASYNC.S ;  /* 0x00000000000073c6 */ /* 0x001e240000000000 */
[----:B0-----:R-:W-:Y:S01]  /*7660*/  NOP ;  /* 0x0000000000007918 */ /* 0x001fe20000000000 */
[----:B------:R-:W-:Y:S06]  /*7670*/  BAR.ARV 0xe, 0x100 ;  /* 0x0384000000007b1d */ /* 0x000fec0000002000 */
[----:B------:R0:W-:Y:S02]  /*7680*/  @!P1 SYNCS.ARRIVE.TRANS64.RED.A1T0 RZ, [R7+URZ], RZ ;  /* 0x000000ff07ff99a7 */ /* 0x0001e4000810043f */
[----:B0-----:R-:W-:Y:S01]  /*7690*/  VIADD R7, R168, 0xfffffffe ;  /* 0xfffffffea8077836 */ /* 0x001fe20000000000 */
[----:B--2---:R-:W-:Y:S06]  /*76a0*/  @P2 BRA `(.L_x_6158) ;  /* 0x0000000000442947 */ /* 0x004fec0003800000 */
        /* <DEDUP_REMOVED lines=10> */
.L_x_6159:
[----:B------:R-:W-:-:S11]  /*7750*/  UISETP.NE.AND UP2, UPT, UR11, 0x1, UPT ;  /* 0x000000010b00788c */ /* 0x000fd6000bf45270 */
[----:B------:R-:W-:Y:S02]  /*7760*/  @UP2 ULDC.64 UR22, c[0x0][0xae0] ;  /* 0x0002b80000162ab9 */ /* 0x000fe40000000a00 */
[----:B------:R-:W-:-:S04]  /*7770*/  UIMAD.WIDE.U32 UR14, UR5, UR22, URZ ;  /* 0x00000016050e72a5 */ /* 0x000fc8000f8e003f */
[----:B------:R-:W-:-:S12]  /*7780*/  @UP2 USHF.R.U32.HI UR5, URZ, UR23, UR15 ;  /* 0x000000173f052299 */ /* 0x000fd8000801160f */
.L_x_6160:
[----:B------:R-:W-:-:S04]  /*7790*/  UIMAD UR5, UR5, UR11, UR11 ;  /* 0x0000000b050572a4 */ /* 0x000fc8000f8e020b */
[----:B------:R-:W-:-:S04]  /*77a0*/  UISETP.LT.AND UP2, UPT, UR10, UR5, UPT ;  /* 0x000000050a00728c */ /* 0x000fc8000bf41270 */
[----:B------:R-:W-:-:S12]  /*77b0*/  USEL UR10, UR10, UR5, UP2 ;  /* 0x000000050a0a7287 */ /* 0x000fd80009000000 */
.L_x_6158:
[----:B------:R-:W-:Y:S01]  /*77c0*/  R2UR UR32, R191 ;  /* 0x00000000bf2072ca */ /* 0x000fe200000e0000 */
[----:B------:R-:W-:-:S04]  /*77d0*/  USHF.R.S32.HI UR5, URZ, 0x1f, UR10 ;  /* 0x0000001f3f057899 */ /* 0x000fc8000801140a */
[----:B------:R-:W-:-:S04]  /*77e0*/  ULEA.HI UR5, UR5, UR10, URZ, 0x6 ;  /* 0x0000000a05057291 */ /* 0x000fc8000f8f303f */
[----:B------:R-:W-:-:S04]  /*77f0*/  USHF.R.S32.HI UR5, URZ, 0x6, UR5 ;  /* 0x000000063f057899 */ /* 0x000fc80008011405 */
[----:B------:R-:W-:-:S04]  /*7800*/  UISETP.LT.AND UP2, UPT, UR32, UR5, UPT ;  /* 0x000000052000728c */ /* 0x000fc8000bf41270 */
[----:B------:R-:W-:-:S06]  /*7810*/  USEL UR32, UR32, UR5, !UP2 ;  /* 0x0000000520207287 */ /* 0x000fcc000d000000 */
[----:B------:R-:W-:-:S13]  /*7820*/  ISETP.GE.AND P2, PT, R7, UR32, PT ;  /* 0x0000002007007c0c */ /* 0x000fda000bf46270 */
[----:B------:R-:W-:Y:S05]  /*7830*/  @!P2 BRA `(.L_x_6161) ;  /* 0x000000340060a947 */ /* 0x000fea0003800000 */
.L_x_6178:
[----:B------:R-:W-:-:S04]  /*7840*/  UIADD3 UR7, UR37, 0x1, URZ ;  /* 0x0000000125077890 */ /* 0x000fc8000fffe03f */
[----:B------:R-:W-:-:S04]  /*7850*/  UISETP.NE.AND UP2, UPT, UR7, 0x2, UPT ;  /* 0x000000020700788c */ /* 0x000fc8000bf45270 */
[----:B------:R-:W-:Y:S02]  /*7860*/  USEL UR5, URZ, 0x1, UP2 ;  /* 0x000000013f057887 */ /* 0x000fe40009000000 */
[----:B------:R-:W-:-:S04]  /*7870*/  USEL UR7, UR7, URZ, UP2 ;  /* 0x0000003f07077287 */ /* 0x000fc80009000000 */
[----:B------:R-:W-:Y:S01]  /*7880*/  LOP3.LUT R2, R2, UR5, RZ, 0x3c, !PT ;  /* 0x0000000502027c12 */ /* 0x000fe2000f8e3cff */
[----:B--2---:R-:W-:Y:S07]  /*7890*/  @!P0 BRA `(.L_x_6162) ;  /* 0x0000000000048947 */ /* 0x004fee0003800000 */
[----:B------:R-:W-:Y:S01]  /*78a0*/  BPT.TRAP 0x1 ;  /* 0x000000040000795c */ /* 0x000fe20000300000 */
.L_x_6162:
[----:B------:R-:W-:Y:S01]  /*78b0*/  ULEA UR5, UR7, UR41, 0x3 ;  /* 0x0000002907057291 */ /* 0x000fe2000f8e183f */
[----:B------:R-:W-:-:S08]  /*78c0*/  SHF.L.U32 R8, R2, 0x1f, RZ ;  /* 0x0000001f02087819 */ /* 0x000fd000000006ff */
[----:B------:R0:W1:Y:S01]  /*78d0*/  SYNCS.PHASECHK.TRANS64.TRYWAIT P2, [UR5+0x38830], R8 ;  /* 0x03883008ff0075a7 */ /* 0x0000620008040145 */
[----:B------:R-:W-:Y:S05]  /*78e0*/  @!P0 BRA `(.L_x_6163) ;  /* 0x0000000000048947 */ /* 0x000fea0003800000 */
[----:B------:R-:W-:Y:S01]  /*78f0*/  BPT.TRAP 0x1 ;  /* 0x000000040000795c */ /* 0x000fe20000300000 */
.L_x_6163:
[----:B-1----:R-:W-:Y:S05]  /*7900*/  @P2 BRA `(.L_x_6164) ;  /* 0x0000000000082947 */ /* 0x002fea0003800000 */
[----:B------:R-:W1:Y:S02]  /*7910*/  SYNCS.PHASECHK.TRANS64.TRYWAIT P2, [UR5+0x38830], R8 ;  /* 0x03883008ff0075a7 */ /* 0x000e640008040145 */
[----:B-1----:R-:W-:Y:S05]  /*7920*/  @!P2 BRA `(.L_x_6165) ;  /* 0x0000017400dca947 */ /* 0x002fea0003800000 */
.L_x_6164:
[----:B------:R-:W-:Y:S01]  /*7930*/  R2UR UR10, R0 ;  /* 0x00000000000a72ca */ /* 0x000fe200000e0000 */
[----:B------:R-:W-:Y:S01]  /*7940*/  WARPGROUP.ARRIVE ;  /* 0x00000000000079c5 */ /* 0x000fe20000000000 */
[----:B------:R-:W-:Y:S01]  /*7950*/  UMOV UR11, 0x40000040 ;  /* 0x40000040000b7882 */ /* 0x000fe20000000000 */
[----:B------:R-:W-:Y:S01]  /*7960*/  UMOV UR15, 0x40000040 ;  /* 0x40000040000f7882 */ /* 0x000fe20000000000 */
[----:B------:R-:W-:Y:S01]  /*7970*/  UMOV UR19, 0x40000040 ;  /* 0x4000004000137882 */ /* 0x000fe20000000000 */
[----:B------:R-:W-:-:S08]  /*7980*/  UMOV UR23, 0x40000040 ;  /* 0x4000004000177882 */ /* 0x000fd00000000000 */
        /* <DEDUP_REMOVED lines=17> */
.L_x_6166:
[----:B------:R2:W3:Y:S01]  /*7aa0*/  SYNCS.PHASECHK.TRANS64.TRYWAIT P2, [UR5+0x38850], R8 ;  /* 0x03885008ff0075a7 */ /* 0x0004e20008040145 */
[----:B------:R-:W-:Y:S05]  /*7ab0*/  @!P0 BRA `(.L_x_6167) ;  /* 0x0000000000048947 */ /* 0x000fea0003800000 */
[----:B------:R-:W-:Y:S01]  /*7ac0*/  BPT.TRAP 0x1 ;  /* 0x000000040000795c */ /* 0x000fe20000300000 */
.L_x_6167:
[----:B---3--:R-:W-:Y:S05]  /*7ad0*/  @P2 BRA `(.L_x_6168) ;  /* 0x0000000000082947 */ /* 0x008fea0003800000 */
[----:B------:R-:W3:Y:S02]  /*7ae0*/  SYNCS.PHASECHK.TRANS64.TRYWAIT P2, [UR5+0x38850], R8 ;  /* 0x03885008ff0075a7 */ /* 0x000ee40008040145 */
[----:B---3--:R-:W-:Y:S05]  /*7af0*/  @!P2 BRA `(.L_x_6169) ;  /* 0x000001740080a947 */ /* 0x008fea0003800000 */
.L_x_6168:
[----:B------:R-:W-:Y:S01]  /*7b00*/  ULEA UR26, UR7, UR4, 0xc ;  /* 0x00000004071a7291 */ /* 0x000fe2000f8e603f */
[----:B------:R-:W-:Y:S01]  /*7b10*/  WARPGROUP.ARRIVE ;  /* 0x00000000000079c5 */ /* 0x000fe20000000000 */
[----:B------:R-:W-:Y:S01]  /*7b20*/  UMOV UR27, 0x40000040 ;  /* 0x40000040001b7882 */ /* 0x000fe20000000000 */
[----:B------:R-:W-:-:S04]  /*7b30*/  UIADD3 UR28, UR6, 0x2, URZ ;  /* 0x00000002061c7890 */ /* 0x000fc8000fffe03f */
[----:B-1----:R-:W1:Y:S01]  /*7b40*/  S2R R9, SR_TID.X ;  /* 0x0000000000097919 */ /* 0x002e620000002100 */
[----:B------:R-:W-:Y:S01]  /*7b50*/  UIADD3 UR30, UR26, 0x2, URZ ;  /* 0x000000021a1e7890 */ /* 0x000fe2000fffe03f */
[----:B------:R-:W-:Y:S01]  /*7b60*/  PLOP3.LUT P2, PT, PT, PT, UP0, 0x80, 0x0 ;  /* 0x000000000000781c */ /* 0x000fe20003f4f008 */
[----:B------:R-:W-:Y:S01]  /*7b70*/  UMOV UR29, 0x40000040 ;  /* 0x40000040001d7882 */ /* 0x000fe20000000000 */
[----:B------:R-:W-:Y:S01]  /*7b80*/  UMOV UR31, 0x40000040 ;  /* 0x40000040001f7882 */ /* 0x000fe20000000000 */
[----:B------:R-:W-:Y:S01]  /*7b90*/  HGMMA.64x64x16.F32 R152, gdesc[UR24], R152, gsb0 ;  /* 0x00e00000189879f0 */ /* 0x000fe20008000898 */
[----:B------:R-:W-:Y:S01]  /*7ba0*/  UIADD3 UR18, UR6, 0x800, URZ ;  /* 0x0000080006127890 */ /* 0x000fe2000fffe03f */
[----:B------:R-:W-:Y:S01]  /*7bb0*/  PLOP3.LUT P3, PT, PT, PT, UP0, 0x80, 0x0 ;  /* 0x000000000000781c */ /* 0x000fe20003f6f008 */
[----:B------:R-:W-:Y:S01]  /*7bc0*/  UIADD3 UR15, UR26, 0x800, URZ ;  /* 0x000008001a0f7890 */ /* 0x000fe2000fffe03f */
[----:B------:R-:W-:Y:S02]  /*7bd0*/  IMAD.IADD R20, R190, 0x1, R185 ;  /* 0x00000001be147824 */ /* 0x000fe400078e02b9 */
[----:B------:R-:W-:-:S02]  /*7be0*/  IMAD.SHL.U32 R11, R7, 0x40, RZ ;  /* 0x00000040070b7824 */ /* 0x000fc400078e00ff */
[----:B------:R-:W-:-:S03]  /*7bf0*/  IMAD.U32 R10, RZ, RZ, UR5 ;  /* 0x00000005ff0a7e24 */ /* 0x000fc6000f8e00ff */
[----:B------:R-:W-:-:S04]  /*7c00*/  IADD3 R14, -R19, 0x1, -R11 ;  /* 0x00000001130e7810 */ /* 0x000fc80007ffe90b */
[----:B------:R-:W-:Y:S02]  /*7c10*/  IADD3 R14, -R17, R14, R16 ;  /* 0x0000000e110e7210 */ /* 0x000fe40007ffe110 */
[----:B-1----:R-:W-:-:S05]  /*7c20*/  SHF.R.U32.HI R9, RZ, 0x7, R9 ;  /* 0x00000007ff097819 */ /* 0x002fca0000011609 */
[----:B0-2---:R-:W0:Y:S02]  /*7c30*/  SHFL.IDX PT, R8, R9, RZ, 0x1f ;  /* 0x00001fff09087589 */ /* 0x005e2400000e0000 */
[----:B0-----:R-:W-:-:S13]  /*7c40*/  R2UR UR10, R8 ;  /* 0x00000000080a72ca */ /* 0x001fda00000e0000 */
[----:B------:R-:W-:-:S03]  /*7c50*/  UISETP.GT.AND UP2, UPT, UR10, 0x7f, UPT ;  /* 0x0000007f0a00788c */ /* 0x000fc6000bf44270 */
[----:B------:R-:W-:Y:S01]  /*7c60*/  UMOV UR10, 0x4 ;  /* 0x00000004000a7882 */ /* 0x000fe20000000000 */
[----:B------:R-:W-:Y:S02]  /*7c70*/  USEL UR14, URZ, 0x2, !UP2 ;  /* 0x000000023f0e7887 */ /* 0x000fe4000d000000 */
[----:B------:R-:W-:Y:S01]  /*7c80*/  USEL UR11, UR10, 0x2, UP2 ;  /* 0x000000020a0b7887 */ /* 0x000fe20009000000 */
[----:B------:R-:W-:Y:S02]  /*7c90*/  WARPGROUP.DEPBAR.LE gsb0, 0x0 ;  /* 0x00008000000079c5 */ /* 0x000fe40000010000 */
[----:B------:R-:W-:Y:S01]  /*7ca0*/  WARPGROUP.ARRIVE ;  /* 0x00000000000079c5 */ /* 0x000fe20000000000 */
[----:B------:R-:W-:-:S05]  /*7cb0*/  USEL UR10, UR10, 0x6, !UP2 ;  /* 0x000000060a0a7887 */ /* 0x000fca000d000000 */
        /* <DEDUP_REMOVED lines=238> */
[----:B------:R-:W-:Y:S01]  /*8ba0*/  @UP0 ULDC UR10, c[0x0][0x44c] ;  /* 0x00011300000a0ab9 */ /* 0x000fe20000000800 */
[----:B------:R-:W-:Y:S01]  /*8bb0*/  ULDC UR26, c[0x0][0xad4] ;  /* 0x0002b500001a7ab9 */ /* 0x000fe20000000800 */
[----:B------:R-:W-:Y:S01]  /*8bc0*/  @P2 IMAD.HI.U32 R8, R20, UR10, RZ ;  /* 0x0000000a14082c27 */ /* 0x000fe2000f8e00ff */
[----:B------:R-:W-:Y:S01]  /*8bd0*/  @UP0 ULDC UR10, c[0x0][0x450] ;  /* 0x00011400000a0ab9 */ /* 0x000fe20000000800 */
[----:B------:R-:W-:Y:S01]  /*8be0*/  PLOP3.LUT P2, PT, PT, PT, UP1, 0x40, 0x0 ;  /* 0x000000000000781c */ /* 0x000fe20003f4e818 */
[----:B------:R-:W-:-:S02]  /*8bf0*/  ULOP3.LUT UR5, URZ, UR26, URZ, 0x33, !UPT ;  /* 0x0000001a3f057292 */ /* 0x000fc4000f8e333f */
[----:B------:R-:W-:Y:S01]  /*8c00*/  @P3 SHF.R.U32.HI R20, RZ, UR10, R8 ;  /* 0x0000000aff143c19 */ /* 0x000fe20008011608 */
[----:B------:R-:W-:Y:S01]  /*8c10*/  @!P1 VIADD R8, R10, 0x38840 ;  /* 0x000388400a089836 */ /* 0x000fe20000000000 */
[----:B------:R-:W-:Y:S02]  /*8c20*/  ULDC UR10, c[0x0][0xad8] ;  /* 0x0002b600000a7ab9 */ /* 0x000fe40000000800 */
[C---:B------:R-:W-:Y:S01]  /*8c30*/  VIADD R15, R14.reuse, UR10 ;  /* 0x0000000a0e0f7c36 */ /* 0x040fe20008000000 */
[----:B------:R-:W0:Y:S01]  /*8c40*/  SHFL.IDX PT, R21, R20, RZ, 0x1c1f ;  /* 0x001c1fff14157589 */ /* 0x000e2200000e0000 */
[----:B------:R-:W-:Y:S01]  /*8c50*/  @!P1 PRMT R8, RZ, 0x654, R8 ;  /* 0x00000654ff089816 */ /* 0x000fe20000000008 */
[----:B------:R-:W-:Y:S01]  /*8c60*/  VIADD R14, R14, UR5 ;  /* 0x000000050e0e7c36 */ /* 0x000fe20008000000 */
[----:B------:R-:W-:Y:S01]  /*8c70*/  ULDC UR5, c[0x0][0xadc] ;  /* 0x0002b70000057ab9 */ /* 0x000fe20000000800 */
[C---:B0-----:R-:W-:Y:S02]  /*8c80*/  IMAD.IADD R13, R21.reuse, 0x1, R15 ;  /* 0x00000001150d7824 */ /* 0x041fe400078e020f */
[----:B------:R-:W-:Y:S01]  /*8c90*/  IMAD.IADD R12, R21, 0x1, R14 ;  /* 0x00000001150c7824 */ /* 0x000fe200078e020e */
[----:B------:R-:W-:-:S02]  /*8ca0*/  WARPGROUP.DEPBAR.LE gsb0, 0x0 ;  /* 0x00008000000079c5 */ /* 0x000fc40000010000 */
[----:B------:R-:W-:-:S06]  /*8cb0*/  WARPGROUP.ARRIVE ;  /* 0x00000000000079c5 */ /* 0x000fcc0000000000 */
[----:B------:R-:W-:Y:S03]  /*8cc0*/  HGMMA.64x64x16.F32 R152, gdesc[UR28], R152, gsb0 ;  /* 0x00e000001c9879f0 */ /* 0x000fe60008000898 */
[----:B------:R-:W-:Y:S02]  /*8cd0*/  WARPGROUP.DEPBAR.LE gsb0, 0x0 ;  /* 0x00008000000079c5 */ /* 0x000fe40000010000 */
[----:B------:R0:W-:Y:S01]  /*8ce0*/  @!P1 SYNCS.ARRIVE.TRANS64.RED.A1T0 RZ, [R8+URZ], RZ ;  /* 0x000000ff08ff99a7 */ /* 0x0001e2000810043f */
        /* <DEDUP_REMOVED lines=8> */
[----:B0-----:R-:W0:Y:S02]  /*8d70*/  @P2 LDC.64 R8, c[0x0][0xae0] ;  /* 0x0002b800ff082b82 */ /* 0x001e240000000a00 */
[----:B0-----:R-:W-:-:S05]  /*8d80*/  @P2 IMAD.HI.U32 R8, R21, R8, RZ ;  /* 0x0000000815082227 */ /* 0x001fca00078e00ff */
[----:B------:R-:W-:-:S04]  /*8d90*/  @P2 SHF.R.U32.HI R21, RZ, R9, R8 ;  /* 0x00000009ff152219 */ /* 0x000fc80000011608 */
[----:B------:R-:W-:Y:S01]  /*8da0*/  LOP3.LUT R21, RZ, R21, RZ, 0x33, !PT ;  /* 0x00000015ff157212 */ /* 0x000fe200078e33ff */
[----:B------:R-:W-:Y:S06]  /*8db0*/  BRA `(.L_x_6173) ;  /* 0x0000000000147947 */ /* 0x000fec0003800000 */
.L_x_6172:
[----:B------:R-:W-:-:S05]  /*8dc0*/  IMAD.U32 R234, RZ, RZ, UR5 ;  /* 0x00000005ffea7e24 */ /* 0x000fca000f8e00ff */
[----:B------:R-:W-:-:S13]  /*8dd0*/  ISETP.NE.AND P2, PT, R234, 0x1, PT ;  /* 0x00000001ea00780c */ /* 0x000fda0003f45270 */
[----:B0-----:R-:W0:Y:S02]  /*8de0*/  @P2 LDC.64 R8, c[0x0][0xae0] ;  /* 0x0002b800ff082b82 */ /* 0x001e240000000a00 */
[----:B0-----:R-:W-:-:S05]  /*8df0*/  @P2 IMAD.HI.U32 R8, R21, R8, RZ ;  /* 0x0000000815082227 */ /* 0x001fca00078e00ff */
[----:B------:R-:W-:-:S07]  /*8e00*/  @P2 SHF.R.U32.HI R21, RZ, R9, R8 ;  /* 0x00000009ff152219 */ /* 0x000fce0000011608 */
.L_x_6173:
[----:B------:R-:W-:Y:S05]  /*8e10*/  BSYNC B0 ;  /* 0x0000000000007941 */ /* 0x000fea0003800000 */
.L_x_6171:
[----:B------:R-:W-:-:S04]  /*8e20*/  IMAD R21, R21, R234, -R11 ;  /* 0x000000ea15157224 */ /* 0x000fc800078e0a0b */
[----:B------:R-:W-:-:S05]  /*8e30*/  IMAD.IADD R21, R21, 0x1, -R19 ;  /* 0x0000000115157824 */ /* 0x000fca00078e0a13 */
[----:B------:R-:W-:Y:S02]  /*8e40*/  VIMNMX R12, R12, R21, !PT ;  /* 0x000000150c0c7248 */ /* 0x000fe40007fe0100 */
[----:B------:R-:W-:-:S07]  /*8e50*/  VIADDMNMX R13, R21, R234, R13, PT ;  /* 0x000000ea150d7246 */ /* 0x000fce000380010d */
.L_x_6170:
[----:B------:R-:W-:Y:S01]  /*8e60*/  ISETP.GT.AND P2, PT, R7, -0x1, PT ;  /* 0xffffffff0700780c */ /* 0x000fe20003f44270 */
[----:B0-----:R-:W0:Y:S03]  /*8e70*/  SHFL.IDX PT, R8, R20, 0x1, 0x1c1f ;  /* 0x003c1f0014087f89 */ /* 0x001e2600000e0000 */
        /* <DEDUP_REMOVED lines=11> */
[--C-:B0-----:R-:W-:Y:S01]  /*8f30*/  IMAD.IADD R15, R15, 0x1, R8.reuse ;  /* 0x000000010f0f7824 */ /* 0x101fe200078e0208 */
[C---:B------:R-:W-:Y:S01]  /*8f40*/  ISETP.LT.OR P6, PT, R13.reuse, 0x9, P6 ;  /* 0x000000090d00780c */ /* 0x040fe200037c1670 */
[----:B------:R-:W-:Y:S01]  /*8f50*/  IMAD.IADD R14, R14, 0x1, R8 ;  /* 0x000000010e0e7824 */ /* 0x000fe200078e0208 */
        /* <DEDUP_REMOVED lines=36> */
[----:B------:R-:W-:Y:S01]  /*91a0*/  FSEL R181, R181, -INF , !P3 ;  /* 0xff800000b5b57808 */ /* 0x000fe20005800000 */
        /* <DEDUP_REMOVED lines=13> */
.L_x_6176:
[----:B------:R-:W-:-:S05]  /*9280*/  IMAD.U32 R13, RZ, RZ, UR5 ;  /* 0x00000005ff0d7e24 */ /* 0x000fca000f8e00ff */
[----:B------:R-:W-:-:S13]  /*9290*/  ISETP.NE.AND P3, PT, R13, 0x1, PT ;  /* 0x000000010d00780c */ /* 0x000fda0003f65270 */
[----:B------:R-:W0:Y:S02]  /*92a0*/  @P3 LDC.64 R8, c[0x0][0xae0] ;  /* 0x0002b800ff083b82 */ /* 0x000e240000000a00 */
[----:B0-----:R-:W-:-:S05]  /*92b0*/  @P3 IMAD.HI.U32 R8, R12, R8, RZ ;  /* 0x000000080c083227 */ /* 0x001fca00078e00ff */
[----:B------:R-:W-:-:S07]  /*92c0*/  @P3 SHF.R.U32.HI R12, RZ, R9, R8 ;  /* 0x00000009ff0c3219 */ /* 0x000fce0000011608 */
.L_x_6177:
[----:B------:R-:W-:Y:S05]  /*92d0*/  BSYNC B0 ;  /* 0x0000000000007941 */ /* 0x000fea0003800000 */
.L_x_6175:
[----:B------:R-:W-:-:S04]  /*92e0*/  IMAD R11, R12, R13, -R11 ;  /* 0x0000000d0c0b7224 */ /* 0x000fc800078e0a0b */
[----:B------:R-:W-:-:S05]  /*92f0*/  IMAD.IADD R11, R11, 0x1, -R19 ;  /* 0x000000010b0b7824 */ /* 0x000fca00078e0a13 */
[----:B------:R-:W-:Y:S02]  /*9300*/  VIMNMX R14, R14, R11, !PT ;  /* 0x0000000b0e0e7248 */ /* 0x000fe40007fe0100 */
[----:B------:R-:W-:-:S07]  /*9310*/  VIADDMNMX R15, R11, R13, R15, PT ;  /* 0x0000000d0b0f7246 */ /* 0x000fce000380010f */
.L_x_6174:
[----:B------:R-:W-:Y:S01]  /*9320*/  FMNMX.FTZ R8, R152, R5, !PT ;  /* 0x0000000598087209 */ /* 0x000fe20007810000 */
[----:B------:R-:W-:Y:S01]  /*9330*/  ULDC UR19, c[0x0][0xa80] ;  /* 0x0002a00000137ab9 */ /* 0x000fe20000000800 */
[----:B------:R-:W-:Y:S01]  /*9340*/  LOP3.LUT R18, R18, 0xffffdfff, RZ, 0xc0, !PT ;  /* 0xffffdfff12127812 */ /* 0x000fe200078ec0ff */
[----:B------:R-:W-:Y:S01]  /*9350*/  ULEA UR10, UR7, UR42, 0xc ;  /* 0x0000002a070a7291 */ /* 0x000fe2000f8e603f */
[----:B------:R-:W-:Y:S01]  /*9360*/  FMNMX.FTZ R8, R153, R8, !PT ;  /* 0x0000000899087209 */ /* 0x000fe20007810000 */
[----:B------:R-:W-:Y:S01]  /*9370*/  UMOV UR11, 0x40000040 ;  /* 0x40000040000b7882 */ /* 0x000fe20000000000 */
[----:B------:R-:W-:Y:S01]  /*9380*/  @P1 LOP3.LUT R18, R18, 0x2000, RZ, 0xfc, !PT ;  /* 0x0000200012121812 */ /* 0x000fe200078efcff */
[----:B------:R-:W-:Y:S01]  /*9390*/  UIADD3 UR14, UR10, 0x80, URZ ;  /* 0x000000800a0e7890 */ /* 0x000fe2000fffe03f */
[----:B------:R-:W-:Y:S01]  /*93a0*/  FMNMX.FTZ R8, R156, R8, !PT ;  /* 0x000000089c087209 */ /* 0x000fe20007810000 */
[----:B------:R-:W-:Y:S01]  /*93b0*/  UMOV UR15, 0x40000040 ;  /* 0x40000040000f7882 */ /* 0x000fe20000000000 */
        /* <DEDUP_REMOVED lines=8> */
[C---:B------:R-:W-:Y:S02]  /*9440*/  ISETP.GT.AND P3, PT, R14.reuse, 0x1, P2 ;  /* 0x000000010e00780c */ /* 0x040fe40001764270 */
[----:B------:R-:W-:Y:S02]  /*9450*/  FMNMX.FTZ R8, R165, R8, !PT ;  /* 0x00000008a5087209 */ /* 0x000fe40007810000 */
[----:B------:R-:W-:Y:S02]  /*9460*/  ISETP.GT.AND P4, PT, R14, 0x8, P2 ;  /* 0x000000080e00780c */ /* 0x000fe40001784270 */
[----:B------:R-:W-:Y:S02]  /*9470*/  FMNMX.FTZ R8, R168, R8, !PT ;  /* 0x00000008a8087209 */ /* 0x000fe40007810000 */
[----:B------:R-:W-:-:S02]  /*9480*/  ISETP.GT.AND P5, PT, R14, 0x9, P2 ;  /* 0x000000090e00780c */ /* 0x000fc400017a4270 */
[----:B------:R-:W-:Y:S02]  /*9490*/  FMNMX.FTZ R8, R169, R8, !PT ;  /* 0x00000008a9087209 */ /* 0x000fe40007810000 */
[----:B------:R-:W-:Y:S02]  /*94a0*/  @P1 LOP3.LUT R18, R18, 0x2, RZ, 0xfc, !PT ;  /* 0x0000000212121812 */ /* 0x000fe400078efcff */
[----:B------:R-:W-:Y:S02]  /*94b0*/  FMNMX.FTZ R8, R172, R8, !PT ;  /* 0x00000008ac087209 */ /* 0x000fe40007810000 */
[----:B------:R-:W-:Y:S02]  /*94c0*/  ISETP.LT.OR P3, PT, R15, 0x2, P3 ;  /* 0x000000020f00780c */ /* 0x000fe40001f61670 */
        /* <DEDUP_REMOVED lines=17> */
[----:B------:R-:W0:Y:S01]  /*95e0*/  SHFL.BFLY PT, R9, R8, 0x2, 0x1f ;  /* 0x0c401f0008097f89 */ /* 0x000e2200000e0000 */
        /* <DEDUP_REMOVED lines=16> */
[C---:B------:R-:W-:Y:S02]  /*96f0*/  ISETP.LT.OR P0, PT, R15.reuse, 0x21, P0 ;  /* 0x000000210f00780c */ /* 0x040fe40000701670 */
[----:B0-----:R-:W-:Y:S02]  /*9700*/  FMNMX.FTZ R8, R8, R9, !PT ;  /* 0x0000000908087209 */ /* 0x001fe40007810000 */
[C---:B------:R-:W-:Y:S02]  /*9710*/  ISETP.LT.OR P1, PT, R15.reuse, 0x1, P1 ;  /* 0x000000010f00780c */ /* 0x040fe40000f21670 */
[----:B------:R-:W-:Y:S01]  /*9720*/  ISETP.LT.OR P6, PT, R15, 0x31, P6 ;  /* 0x000000310f00780c */ /* 0x000fe200037c1670 */
[----:B------:R-:W0:Y:S01]  /*9730*/  SHFL.BFLY PT, R9, R8, 0x1, 0x1f ;  /* 0x0c201f0008097f89 */ /* 0x000e2200000e0000 */
[----:B------:R-:W-:-:S02]  /*9740*/  FSEL R154, R154, -INF , !P1 ;  /* 0xff8000009a9a7808 */ /* 0x000fc40004800000 */
[----:B------:R-:W-:-:S04]  /*9750*/  @P2 LOP3.LUT R18, R18, 0x20, RZ, 0xfc, !PT ;  /* 0x0000002012122812 */ /* 0x000fc800078efcff */
[C---:B------:R-:W-:Y:S02]  /*9760*/  LOP3.LUT P2, RZ, R18.reuse, 0x8, RZ, 0xc0, !PT ;  /* 0x0000000812ff7812 */ /* 0x040fe4000784c0ff */
[----:B------:R-:W-:Y:S02]  /*9770*/  LOP3.LUT R18, R18, 0xfffffeff, RZ, 0xc0, !PT ;  /* 0xfffffeff12127812 */ /* 0x000fe400078ec0ff */
[C---:B------:R-:W-:Y:S02]  /*9780*/  ISETP.LT.OR P2, PT, R15.reuse, 0x39, P2 ;  /* 0x000000390f00780c */ /* 0x040fe40001741670 */
[----:B------:R-:W-:Y:S02]  /*9790*/  @P0 LOP3.LUT R18, R18, 0x100, RZ, 0xfc, !PT ;  /* 0x0000010012120812 */ /* 0x000fe400078efcff */
[----:B------:R-:W-:Y:S02]  /*97a0*/  ISETP.LT.OR P0, PT, R15, 0x22, P3 ;  /* 0x000000220f00780c */ /* 0x000fe40001f01670 */
[----:B------:R-:W-:-:S02]  /*97b0*/  LOP3.LUT P3, RZ, R18, 0x2, RZ, 0xc0, !PT ;  /* 0x0000000212ff7812 */ /* 0x000fc4000786c0ff */
[----:B------:R-:W-:Y:S02]  /*97c0*/  LOP3.LUT R18, R18, 0xffffffbf, RZ, 0xc0, !PT ;  /* 0xffffffbf12127812 */ /* 0x000fe400078ec0ff */
[----:B------:R-:W-:Y:S02]  /*97d0*/  ISETP.LT.OR P3, PT, R15, 0x32, P3 ;  /* 0x000000320f00780c */ /* 0x000fe40001f61670 */
[----:B------:R-:W-:Y:S02]  /*97e0*/  FSEL R182, R182, -INF , !P2 ;  /* 0xff800000b6b67808 */ /* 0x000fe40005000000 */
[----:B0-----:R-:W-:Y:S02]  /*97f0*/  FMNMX.FTZ R8, R8, R9, !PT ;  /* 0x0000000908087209 */ /* 0x001fe40007810000 */
[----:B------:R-:W-:Y:S02]  /*9800*/  FSEL R179, R179, -INF , !P3 ;  /* 0xff800000b3b37808 */ /* 0x000fe40005800000 */
[----:B------:R-:W-:-:S02]  /*9810*/  @P0 LOP3.LUT R18, R18, 0x40, RZ, 0xfc, !PT ;  /* 0x0000004012120812 */ /* 0x000fc400078efcff */
[C---:B------:R-:W-:Y:S02]  /*9820*/  ISETP.LT.OR P0, PT, R15.reuse, 0x29, P4 ;  /* 0x000000290f00780c */ /* 0x040fe40002701670 */
        /* <DEDUP_REMOVED lines=38> */
[----:B------:R-:W0:Y:S01]  /*9a90*/  MUFU.EX2 R153, R153 ;  /* 0x0000009900997308 */ /* 0x000e220000000800 */
        /* <DEDUP_REMOVED lines=9> */
[----:B------:R-:W-:Y:S01]  /*9b30*/  MUFU.EX2 R12, R160 ;  /* 0x000000a0000c7308 */ /* 0x000fe20000000800 */
        /* <DEDUP_REMOVED lines=18> */
[----:B------:R-:W-:Y:S02]  /*9c60*/  MUFU.EX2 R160, R168 ;  /* 0x000000a800a07308 */ /* 0x000fe40000000800 */
[----:B------:R-:W-:Y:S01]  /*9c70*/  @!P1 VIADD R10, R10, 0x38860 ;  /* 0x000388600a0a9836 */ /* 0x000fe20000000000 */
[----:B------:R-:W-:-:S04]  /*9c80*/  FMNMX.FTZ R9, R183, R9, !PT ;  /* 0x00000009b7097209 */ /* 0x000fc80007810000 */
[----:B------:R-:W-:Y:S01]  /*9c90*/  @!P1 PRMT R10, RZ, 0x654, R10 ;  /* 0x00000654ff0a9816 */ /* 0x000fe2000000000a */
[----:B------:R-:W1:Y:S01]  /*9ca0*/  SHFL.BFLY PT, R11, R9, 0x2, 0x1f ;  /* 0x0c401f00090b7f89 */ /* 0x000e6200000e0000 */
[----:B------:R-:W-:Y:S08]  /*9cb0*/  MUFU.EX2 R169, R169 ;  /* 0x000000a900a97308 */ /* 0x000ff00000000800 */
[----:B------:R-:W-:Y:S08]  /*9cc0*/  MUFU.EX2 R172, R172 ;  /* 0x000000ac00ac7308 */ /* 0x000ff00000000800 */
[----:B------:R-:W-:Y:S01]  /*9cd0*/  MUFU.EX2 R173, R173 ;  /* 0x000000ad00ad7308 */ /* 0x000fe20000000800 */
[----:B-1----:R-:W-:-:S07]  /*9ce0*/  FMNMX.FTZ R9, R9, R11, !PT ;  /* 0x0000000b09097209 */ /* 0x002fce0007810000 */
[----:B------:R-:W-:Y:S01]  /*9cf0*/  MUFU.EX2 R176, R176 ;  /* 0x000000b000b07308 */ /* 0x000fe20000000800 */
[----:B------:R-:W1:Y:S07]  /*9d00*/  SHFL.BFLY PT, R13, R9, 0x1, 0x1f ;  /* 0x0c201f00090d7f89 */ /* 0x000e6e00000e0000 */
[----:B------:R0:W-:Y:S08]  /*9d10*/  MUFU.EX2 R11, R156 ;  /* 0x0000009c000b7308 */ /* 0x0001f00000000800 */
[----:B------:R-:W-:Y:S01]  /*9d20*/  MUFU.EX2 R177, R177 ;  /* 0x000000b100b17308 */ /* 0x000fe20000000800 */
[----:B0-----:R-:W-:-:S07]  /*9d30*/  F2FP.F16.F32.PACK_AB R156, R153, R152 ;  /* 0x00000098999c723e */ /* 0x001fce00000000ff */
[----:B------:R-:W-:Y:S01]  /*9d40*/  MUFU.EX2 R180, R180 ;  /* 0x000000b400b47308 */ /* 0x000fe20000000800 */
[----:B-1----:R-:W-:-:S04]  /*9d50*/  FMNMX.FTZ R9, R9, R13, !PT ;  /* 0x0000000d09097209 */ /* 0x002fc80007810000 */
[C---:B------:R-:W-:Y:S01]  /*9d60*/  FSETP.NEU.FTZ.AND P3, PT, R9.reuse, -INF , PT ;  /* 0xff8000000900780b */ /* 0x040fe20003f7d000 */
[C---:B------:R-:W-:Y:S02]  /*9d70*/  FMUL.FTZ R14, R9.reuse, UR19 ;  /* 0x00000013090e7c20 */ /* 0x040fe40008410000 */
[----:B------:R-:W-:Y:S01]  /*9d80*/  MUFU.EX2 R181, R181 ;  /* 0x000000b500b57308 */ /* 0x000fe20000000800 */
[----:B------:R-:W-:Y:S02]  /*9d90*/  FSEL R13, R9, RZ, P3 ;  /* 0x000000ff090d7208 */ /* 0x000fe40001800000 */
[----:B------:R-:W-:-:S03]  /*9da0*/  FSEL R14, R14, RZ, P3 ;  /* 0x000000ff0e0e7208 */ /* 0x000fc60001800000 */
[----:B------:R-:W-:Y:S02]  /*9db0*/  FADD.FTZ R13, -R13, R6 ;  /* 0x000000060d0d7221 */ /* 0x000fe40000010100 */
[----:B------:R0:W1:Y:S01]  /*9dc0*/  MUFU.EX2 R6, R5 ;  /* 0x0000000500067308 */ /* 0x0000620000000800 */
[--C-:B------:R-:W-:Y:S01]  /*9dd0*/  FFMA.FTZ R154, R154, UR19, -R14.reuse ;  /* 0x000000139a9a7c23 */ /* 0x100fe2000801080e */
[--C-:B------:R-:W-:Y:S01]  /*9de0*/  FFMA.FTZ R155, R155, UR19, -R14.reuse ;  /* 0x000000139b9b7c23 */ /* 0x100fe2000801080e */
[--C-:B------:R-:W-:Y:S01]  /*9df0*/  FFMA.FTZ R159, R159, UR19, -R14.reuse ;  /* 0x000000139f9f7c23 */ /* 0x100fe2000801080e */
[--C-:B------:R-:W-:Y:S01]  /*9e00*/  FFMA.FTZ R162, R162, UR19, -R14.reuse ;  /* 0x00000013a2a27c23 */ /* 0x100fe2000801080e */
[--C-:B------:R-:W-:Y:S01]  /*9e10*/  FFMA.FTZ R163, R163, UR19, -R14.reuse ;  /* 0x00000013a3a37c23 */ /* 0x100fe2000801080e */
[--C-:B------:R-:W-:Y:S01]  /*9e20*/  FFMA.FTZ R166, R166, UR19, -R14.reuse ;  /* 0x00000013a6a67c23 */ /* 0x100fe2000801080e */
[----:B------:R-:W-:Y:S01]  /*9e30*/  FFMA.FTZ R167, R167, UR19, -R14 ;  /* 0x00000013a7a77c23 */ /* 0x000fe2000801080e */
[----:B------:R-:W-:Y:S01]  /*9e40*/  MUFU.EX2 R155, R155 ;  /* 0x0000009b009b7308 */ /* 0x000fe20000000800 */
[----:B0-----:R-:W-:Y:S01]  /*9e50*/  FMUL.FTZ R5, R13, UR19 ;  /* 0x000000130d057c20 */ /* 0x001fe20008410000 */
[----:B------:R-:W-:-:S02]  /*9e60*/  IMAD.U32 R13, RZ, RZ, UR37 ;  /* 0x00000025ff0d7e24 */ /* 0x000fc4000f8e00ff */
[--C-:B------:R-:W-:Y:S01]  /*9e70*/  FFMA.FTZ R170, R170, UR19, -R14.reuse ;  /* 0x00000013aaaa7c23 */ /* 0x100fe2000801080e */
[--C-:B------:R-:W-:Y:S01]  /*9e80*/  FFMA.FTZ R171, R171, UR19, -R14.reuse ;  /* 0x00000013abab7c23 */ /* 0x100fe2000801080e */
[--C-:B------:R-:W-:Y:S01]  /*9e90*/  FFMA.FTZ R174, R174, UR19, -R14.reuse ;  /* 0x00000013aeae7c23 */ /* 0x100fe2000801080e */
[----:B------:R-:W-:Y:S02]  /*9ea0*/  @!P2 IMAD R13, R13, 0x40, R23 ;  /* 0x000000400d0da824 */ /* 0x000fe400078e0217 */
[----:B------:R-:W-:Y:S01]  /*9eb0*/  FFMA.FTZ R175, R175, UR19, -R14 ;  /* 0x00000013afaf7c23 */ /* 0x000fe2000801080e */
[----:B------:R-:W0:Y:S01]  /*9ec0*/  MUFU.EX2 R5, R5 ;  /* 0x0000000500057308 */ /* 0x000e220000000800 */
[----:B-1----:R-:W-:Y:S01]  /*9ed0*/  FFMA.FTZ R3, R6, R3, R152 ;  /* 0x0000000306037223 */ /* 0x002fe20000010098 */
[--C-:B------:R-:W-:Y:S01]  /*9ee0*/  FFMA.FTZ R178, R178, UR19, -R14.reuse ;  /* 0x00000013b2b27c23 */ /* 0x100fe2000801080e */
[----:B------:R-:W-:Y:S01]  /*9ef0*/  @!P2 LEA R13, R13, UR41, 0x2 ;  /* 0x000000290d0dac11 */ /* 0x000fe2000f8e10ff */
[--C-:B------:R-:W-:Y:S01]  /*9f00*/  FFMA.FTZ R179, R179, UR19, -R14.reuse ;  /* 0x00000013b3b37c23 */ /* 0x100fe2000801080e */
[----:B------:R-:W-:Y:S01]  /*9f10*/  FADD.FTZ R3, R153, R3 ;  /* 0x0000000399037221 */ /* 0x000fe20000010000 */
[--C-:B------:R-:W-:Y:S01]  /*9f20*/  FFMA.FTZ R182, R182, UR19, -R14.reuse ;  /* 0x00000013b6b67c23 */ /* 0x100fe2000801080e */
[----:B------:R-:W-:Y:S01]  /*9f30*/  F2FP.F16.F32.PACK_AB R152, R161, R12 ;  /* 0x0000000ca198723e */ /* 0x000fe200000000ff */
[----:B------:R-:W-:Y:S01]  /*9f40*/  @!P2 STS [R13+0x38400], R6 ;  /* 0x038400060d00a388 */ /* 0x000fe20000000800 */
[----:B------:R-:W-:Y:S01]  /*9f50*/  FADD.FTZ R3, R11, R3 ;  /* 0x000000030b037221 */ /* 0x000fe20000010000 */
[----:B------:R-:W-:Y:S01]  /*9f60*/  MUFU.EX2 R159, R159 ;  /* 0x0000009f009f7308 */ /* 0x000fe20000000800 */
[-C--:B------:R-:W-:Y:S01]  /*9f70*/  FMUL.FTZ R24, R24, R6.reuse ;  /* 0x0000000618187220 */ /* 0x080fe20000410000 */
[-C--:B------:R-:W-:Y:S01]  /*9f80*/  FMUL.FTZ R25, R25, R6.reuse ;  /* 0x0000000619197220 */ /* 0x080fe20000410000 */
[----:B------:R-:W-:Y:S01]  /*9f90*/  FADD.FTZ R15, R157, R3 ;  /* 0x000000039d0f7221 */ /* 0x000fe20000010000 */
[-C--:B------:R-:W-:Y:S01]  /*9fa0*/  FMUL.FTZ R28, R28, R6.reuse ;  /* 0x000000061c1c7220 */ /* 0x080fe20000410000 */
[-C--:B------:R-:W-:Y:S01]  /*9fb0*/  FMUL.FTZ R29, R29, R6.reuse ;  /* 0x000000061d1d7220 */ /* 0x080fe20000410000 */
[-C--:B------:R-:W-:Y:S01]  /*9fc0*/  FMUL.FTZ R32, R32, R6.reuse ;  /* 0x0000000620207220 */ /* 0x080fe20000410000 */
[----:B0-----:R0:W-:Y:S01]  /*9fd0*/  @!P2 STS [R13+0x38420], R5 ;  /* 0x038420050d00a388 */ /* 0x0011e20000000800 */
[----:B------:R1:W2:Y:S01]  /*9fe0*/  MUFU.EX2 R3, R154 ;  /* 0x0000009a00037308 */ /* 0x0002a20000000800 */
[----:B------:R-:W-:Y:S01]  /*9ff0*/  FADD.FTZ R15, R12, R15 ;  /* 0x0000000f0c0f7221 */ /* 0x000fe20000010000 */
[-C--:B------:R-:W-:Y:S01]  /*a000*/  FMUL.FTZ R33, R33, R6.reuse ;  /* 0x0000000621217220 */ /* 0x080fe20000410000 */
[-C--:B------:R-:W-:Y:S01]  /*a010*/  FMUL.FTZ R36, R36, R6.reuse ;  /* 0x0000000624247220 */ /* 0x080fe20000410000 */
[-C--:B------:R-:W-:Y:S01]  /*a020*/  FMUL.FTZ R37, R37, R6.reuse ;  /* 0x0000000625257220 */ /* 0x080fe20000410000 */
[----:B------:R-:W-:Y:S01]  /*a030*/  FADD.FTZ R15, R161, R15 ;  /* 0x0000000fa10f7221 */ /* 0x000fe20000010000 */
[-C--:B------:R-:W-:Y:S01]  /*a040*/  FMUL.FTZ R40, R40, R6.reuse ;  /* 0x0000000628287220 */ /* 0x080fe20000410000 */
[----:B------:R-:W-:Y:S01]  /*a050*/  FMUL.FTZ R41, R41, R6 ;  /* 0x0000000629297220 */ /* 0x000fe20000410000 */
[----:B------:R3:W-:Y:S01]  /*a060*/  MUFU.EX2 R153, R162 ;  /* 0x000000a200997308 */ /* 0x0007e20000000800 */
[--C-:B0-----:R-:W-:Y:S01]  /*a070*/  FFMA.FTZ R13, R158, UR19, -R14.reuse ;  /* 0x000000139e0d7c23 */ /* 0x101fe2000801080e */
[----:B------:R-:W-:Y:S01]  /*a080*/  FFMA.FTZ R14, R183, UR19, -R14 ;  /* 0x00000013b70e7c23 */ /* 0x000fe2000801080e */
[----:B------:R-:W-:Y:S01]  /*a090*/  F2FP.F16.F32.PACK_AB R158, R157, R11 ;  /* 0x0000000b9d9e723e */ /* 0x000fe200000000ff */
[----:B------:R-:W-:Y:S01]  /*a0a0*/  FADD.FTZ R11, R164, R15 ;  /* 0x0000000fa40b7221 */ /* 0x000fe20000010000 */
[----:B-1----:R-:W-:Y:S01]  /*a0b0*/  F2FP.F16.F32.PACK_AB R154, R165, R164 ;  /* 0x000000a4a59a723e */ /* 0x002fe200000000ff */
[-C--:B------:R-:W-:Y:S01]  /*a0c0*/  FMUL.FTZ R44, R44, R6.reuse ;  /* 0x000000062c2c7220 */ /* 0x080fe20000410000 */
[----:B------:R-:W-:Y:S01]  /*a0d0*/  FMUL.FTZ R45, R45, R6 ;  /* 0x000000062d2d7220 */ /* 0x000fe20000410000 */
[----:B------:R-:W0:Y:S01]  /*a0e0*/  MUFU.EX2 R13, R13 ;  /* 0x0000000d000d7308 */ /* 0x000e220000000800 */
[----:B--2---:R-:W-:Y:S01]  /*a0f0*/  FFMA.FTZ R4, R5, R4, R3 ;  /* 0x0000000405047223 */ /* 0x004fe20000010003 */
[----:B------:R-:W-:Y:S01]  /*a100*/  FADD.FTZ R11, R165, R11 ;  /* 0x0000000ba50b7221 */ /* 0x000fe20000010000 */
[C---:B------:R-:W-:Y:S01]  /*a110*/  F2FP.F16.F32.PACK_AB R157, R155.reuse, R3 ;  /* 0x000000039b9d723e */ /* 0x040fe200000000ff */
[----:B------:R-:W-:Y:S01]  /*a120*/  FMUL.FTZ R48, R48, R6 ;  /* 0x0000000630307220 */ /* 0x000fe20000410000 */
[----:B------:R-:W-:Y:S01]  /*a130*/  FADD.FTZ R4, R155, R4 ;  /* 0x000000049b047221 */ /* 0x000fe20000010000 */
[----:B------:R-:W-:Y:S01]  /*a140*/  FADD.FTZ R11, R160, R11 ;  /* 0x0000000ba00b7221 */ /* 0x000fe20000010000 */
[----:B------:R-:W-:Y:S01]  /*a150*/  F2FP.F16.F32.PACK_AB R160, R169, R160 ;  /* 0x000000a0a9a0723e */ /* 0x000fe200000000ff */
[----:B------:R-:W1:Y:S01]  /*a160*/  MUFU.EX2 R163, R163 ;  /* 0x000000a300a37308 */ /* 0x000e620000000800 */
[----:B---3--:R-:W-:Y:S01]  /*a170*/  F2FP.F16.F32.PACK_AB R162, R173, R172 ;  /* 0x000000acada2723e */ /* 0x008fe200000000ff */
[-C--:B------:R-:W-:Y:S01]  /*a180*/  FMUL.FTZ R49, R49, R6.reuse ;  /* 0x0000000631317220 */ /* 0x080fe20000410000 */
[-C--:B------:R-:W-:Y:S01]  /*a190*/  FMUL.FTZ R52, R52, R6.reuse ;  /* 0x0000000634347220 */ /* 0x080fe20000410000 */
[-C--:B------:R-:W-:Y:S01]  /*a1a0*/  FMUL.FTZ R53, R53, R6.reuse ;  /* 0x0000000635357220 */ /* 0x080fe20000410000 */
[-C--:B------:R-:W-:Y:S01]  /*a1b0*/  FMUL.FTZ R56, R56, R6.reuse ;  /* 0x0000000638387220 */ /* 0x080fe20000410000 */
[-C--:B------:R-:W-:Y:S01]  /*a1c0*/  FMUL.FTZ R57, R57, R6.reuse ;  /* 0x0000000639397220 */ /* 0x080fe20000410000 */
[-C--:B------:R-:W-:Y:S01]  /*a1d0*/  FMUL.FTZ R60, R60, R6.reuse ;  /* 0x000000063c3c7220 */ /* 0x080fe20000410000 */
[----:B------:R-:W2:Y:S01]  /*a1e0*/  MUFU.EX2 R166, R166 ;  /* 0x000000a600a67308 */ /* 0x000ea20000000800 */
        /* <DEDUP_REMOVED lines=9> */
[----:B-1----:R-:W-:Y:S01]  /*a280*/  F2FP.F16.F32.PACK_AB R153, R163, R153 ;  /* 0x00000099a399723e */ /* 0x002fe200000000ff */
[-C--:B------:R-:W-:Y:S01]  /*a290*/  FMUL.FTZ R69, R69, R6.reuse ;  /* 0x0000000645457220 */ /* 0x080fe20000410000 */
[-C--:B------:R-:W-:Y:S01]  /*a2a0*/  FMUL.FTZ R72, R72, R6.reuse ;  /* 0x0000000648487220 */ /* 0x080fe20000410000 */
[----:B------:R-:W0:Y:S01]  /*a2b0*/  MUFU.EX2 R167, R167 ;  /* 0x000000a700a77308 */ /* 0x000e220000000800 */
[----:B------:R-:W-:Y:S01]  /*a2c0*/  FADD.FTZ R4, R163, R4 ;  /* 0x00000004a3047221 */ /* 0x000fe20000010000 */
[-C--:B------:R-:W-:Y:S01]  /*a2d0*/  FMUL.FTZ R73, R73, R6.reuse ;  /* 0x0000000649497220 */ /* 0x080fe20000410000 */
[-C--:B------:R-:W-:Y:S01]  /*a2e0*/  FMUL.FTZ R76, R76, R6.reuse ;  /* 0x000000064c4c7220 */ /* 0x080fe20000410000 */
[-C--:B------:R-:W-:Y:S01]  /*a2f0*/  FMUL.FTZ R77, R77, R6.reuse ;  /* 0x000000064d4d7220 */ /* 0x080fe20000410000 */
[----:B--2---:R-:W-:Y:S01]  /*a300*/  FADD.FTZ R3, R166, R4 ;  /* 0x00000004a6037221 */ /* 0x004fe20000010000 */
        /* <DEDUP_REMOVED lines=11> */
[C---:B0-----:R-:W-:Y:S01]  /*a3c0*/  F2FP.F16.F32.PACK_AB R155, R167.reuse, R166 ;  /* 0x000000a6a79b723e */ /* 0x041fe200000000ff */
[----:B------:R-:W-:Y:S01]  /*a3d0*/  FADD.FTZ R3, R167, R3 ;  /* 0x00000003a7037221 */ /* 0x000fe20000010000 */
        /* <DEDUP_REMOVED lines=99> */
[----:B------:R-:W-:Y:S01]  /*aa10*/  F2FP.F16.F32.PACK_AB R164, R177, R176 ;  /* 0x000000b0b1a4723e */ /* 0x000fe200000000ff */
[----:B------:R2:W-:Y:S01]  /*aa20*/  STSM.16.M88.4 [R186+0x36400], R156 ;  /* 0x0364009cba007844 */ /* 0x0005e20000000200 */
[----:B------:R-:W-:Y:S01]  /*aa30*/  F2FP.F16.F32.PACK_AB R166, R181, R180 ;  /* 0x000000b4b5a6723e */ /* 0x000fe200000000ff */
[----:B------:R-:W-:Y:S01]  /*aa40*/  FADD.FTZ R3, R170, R3 ;  /* 0x00000003aa037221 */ /* 0x000fe20000010000 */
[----:B-1----:R-:W-:Y:S01]  /*aa50*/  F2FP.F16.F32.PACK_AB R165, R179, R178 ;  /* 0x000000b2b3a5723e */ /* 0x002fe200000000ff */
[----:B------:R2:W-:Y:S01]  /*aa60*/  STSM.16.M88.4 [R189], R152 ;  /* 0x00000098bd007844 */ /* 0x0005e20000000200 */
[----:B0-----:R-:W-:Y:S01]  /*aa70*/  F2FP.F16.F32.PACK_AB R167, R14, R182 ;  /* 0x000000b60ea7723e */ /* 0x001fe200000000ff */
[----:B------:R-:W-:Y:S01]  /*aa80*/  FADD.FTZ R11, R169, R11 ;  /* 0x0000000ba90b7221 */ /* 0x000fe20000010000 */
[----:B------:R-:W-:Y:S01]  /*aa90*/  FADD.FTZ R3, R171, R3 ;  /* 0x00000003ab037221 */ /* 0x000fe20000010000 */
[----:B------:R2:W-:Y:S01]  /*aaa0*/  STSM.16.M88.4 [R187], R160 ;  /* 0x000000a0bb007844 */ /* 0x0005e20000000200 */
[----:B------:R-:W-:Y:S01]  /*aab0*/  ISETP.GT.AND P2, PT, R7, UR32, PT ;  /* 0x0000002007007c0c */ /* 0x000fe2000bf44270 */
[----:B------:R-:W-:Y:S01]  /*aac0*/  FADD.FTZ R172, R172, R11 ;  /* 0x0000000bacac7221 */ /* 0x000fe20000010000 */
[----:B------:R-:W-:Y:S01]  /*aad0*/  FADD.FTZ R174, R174, R3 ;  /* 0x00000003aeae7221 */ /* 0x000fe20000010000 */
[----:B------:R2:W-:Y:S01]  /*aae0*/  STSM.16.M88.4 [R188], R164 ;  /* 0x000000a4bc007844 */ /* 0x0005e20000000200 */
[----:B------:R-:W-:Y:S01]  /*aaf0*/  WARPGROUP.ARRIVE ;  /* 0x00000000000079c5 */ /* 0x000fe20000000000 */
[----:B------:R-:W-:Y:S01]  /*ab00*/  FADD.FTZ R173, R173, R172 ;  /* 0x000000acadad7221 */ /* 0x000fe20000010000 */
[----:B------:R-:W-:Y:S01]  /*ab10*/  FADD.FTZ R175, R175, R174 ;  /* 0x000000aeafaf7221 */ /* 0x000fe20000010000 */
[----:B------:R-:W-:Y:S01]  /*ab20*/  UMOV UR37, UR7 ;  /* 0x0000000700257c82 */ /* 0x000fe20008000000 */
[----:B------:R-:W-:-:S02]  /*ab30*/  VIADD R7, R7, 0xffffffff ;  /* 0xffffffff07077836 */ /* 0x000fc40000000000 */
[----:B------:R-:W-:Y:S01]  /*ab40*/  FADD.FTZ R176, R176, R173 ;  /* 0x000000adb0b07221 */ /* 0x000fe20000010000 */
[----:B------:R-:W-:Y:S01]  /*ab50*/  HGMMA.64x256x16.F32 R24, R156, gdesc[UR8].tnspB, R24, gsb0 ;  /* 0x43e000089c187df0 */ /* 0x000fe20008000818 */
[----:B------:R-:W-:Y:S01]  /*ab60*/  UMOV UR11, 0x40000040 ;  /* 0x40000040000b7882 */ /* 0x000fe20000000000 */
[----:B------:R-:W-:Y:S01]  /*ab70*/  FADD.FTZ R178, R178, R175 ;  /* 0x000000afb2b27221 */ /* 0x000fe20000010000 */
[----:B------:R-:W-:Y:S01]  /*ab80*/  FADD.FTZ R177, R177, R176 ;  /* 0x000000b0b1b17221 */ /* 0x000fe20000010000 */
[----:B------:R-:W-:Y:S02]  /*ab90*/  IMAD.MOV.U32 R5, RZ, RZ, R8 ;  /* 0x000000ffff057224 */ /* 0x000fe400078e0008 */
[----:B------:R-:W-:Y:S01]  /*aba0*/  FADD.FTZ R179, R179, R178 ;  /* 0x000000b2b3b37221 */ /* 0x000fe20000010000 */
[----:B------:R-:W-:Y:S01]  /*abb0*/  FADD.FTZ R180, R180, R177 ;  /* 0x000000b1b4b47221 */ /* 0x000fe20000010000 */
[----:B------:R-:W-:Y:S02]  /*abc0*/  IMAD.MOV.U32 R6, RZ, RZ, R9 ;  /* 0x000000ffff067224 */ /* 0x000fe400078e0009 */
[----:B------:R-:W-:Y:S01]  /*abd0*/  FADD.FTZ R179, R182, R179 ;  /* 0x000000b3b6b37221 */ /* 0x000fe20000010000 */
[----:B------:R-:W-:-:S03]  /*abe0*/  FADD.FTZ R3, R181, R180 ;  /* 0x000000b4b5037221 */ /* 0x000fc60000010000 */
[----:B------:R-:W-:Y:S01]  /*abf0*/  FADD.FTZ R4, R14, R179 ;  /* 0x000000b30e047221 */ /* 0x000fe20000010000 */
[----:B------:R-:W-:Y:S02]  /*ac00*/  WARPGROUP.DEPBAR.LE gsb0, 0x0 ;  /* 0x00008000000079c5 */ /* 0x000fe40000010000 */
[----:B------:R-:W-:-:S11]  /*ac10*/  WARPGROUP.ARRIVE ;  /* 0x00000000000079c5 */ /* 0x000fd60000000000 */
[----:B------:R-:W-:Y:S01]  /*ac20*/  HGMMA.64x256x16.F32 R24, R152, gdesc[UR12].tnspB, R24, gsb0 ;  /* 0x43e0000c98187df0 */ /* 0x000fe20008000818 */
[----:B------:R-:W-:Y:S01]  /*ac30*/  UIADD3 UR14, UR10, 0x100, URZ ;  /* 0x000001000a0e7890 */ /* 0x000fe2000fffe03f */
[----:B------:R-:W-:Y:S01]  /*ac40*/  UMOV UR15, 0x40000040 ;  /* 0x40000040000f7882 */ /* 0x000fe20000000000 */
[----:B------:R-:W-:Y:S01]  /*ac50*/  UIADD3 UR10, UR10, 0x180, URZ ;  /* 0x000001800a0a7890 */ /* 0x000fe2000fffe03f */
[----:B------:R-:W-:Y:S02]  /*ac60*/  WARPGROUP.DEPBAR.LE gsb0, 0x0 ;  /* 0x00008000000079c5 */ /* 0x000fe40000010000 */
[----:B------:R-:W-:-:S15]  /*ac70*/  WARPGROUP.ARRIVE ;  /* 0x00000000000079c5 */ /* 0x000fde0000000000 */
[----:B------:R-:W-:-:S07]  /*ac80*/  NOP ;  /* 0x0000000000007918 */ /* 0x000fce0000000000 */
        /* <DEDUP_REMOVED lines=16> */
[----:B------:R-:W-:Y:S01]  /*ad90*/  IMAD.MOV.U32 R6, RZ, RZ, R9 ;  /* 0x000000ffff067224 */ /* 0x000fe200078e0009 */
[----:B------:R-:W-:Y:S01]  /*ada0*/  UMOV UR37, UR7 ;  /* 0x0000000700257c82 */ /* 0x000fe20008000000 */
[----:B------:R-:W-:-:S07]  /*adb0*/  IMAD.MOV.U32 R5, RZ, RZ, R8 ;  /* 0x000000ffff057224 */ /* 0x000fce00078e0008 */
.L_x_6161:
[----:B------:R-:W0:Y:S08]  /*adc0*/  LDC R8, c[0x0][0x448] ;  /* 0x00011200ff087b82 */ /* 0x000e300000000800 */
[----:B--2---:R-:W1:Y:S01]  /*add0*/  LDC R10, c[0x0][0xadc] ;  /* 0x0002b700ff0a7b82 */ /* 0x004e620000000800 */
[----:B0-----:R-:W-:Y:S01]  /*ade0*/  ISETP.NE.AND P5, PT, R8, 0x1, PT ;  /* 0x000000010800780c */ /* 0x001fe20003fa5270 */
[----:B------:R-:W-:Y:S01]  /*adf0*/  VIADD R8, R185, 0x3f ;  /* 0x0000003fb9087836 */ /* 0x000fe20000000000 */
[----:B-1----:R-:W-:-:S11]  /*ae00*/  ISETP.GE.AND P6, PT, R10, 0x1, PT ;  /* 0x000000010a00780c */ /* 0x002fd60003fc6270 */
[----:B------:R-:W0:Y:S08]  /*ae10*/  @P5 LDC R9, c[0x0][0x44c] ;  /* 0x00011300ff095b82 */ /* 0x000e300000000800 */
[----:B------:R-:W1:Y:S01]  /*ae20*/  @P5 LDC R12, c[0x0][0x450] ;  /* 0x00011400ff0c5b82 */ /* 0x000e620000000800 */
[----:B0-----:R-:W-:-:S05]  /*ae30*/  @P5 IMAD.HI.U32 R9, R8, R9, RZ ;  /* 0x0000000908095227 */ /* 0x001fca00078e00ff */
[----:B-1----:R-:W-:Y:S02]  /*ae40*/  @P5 SHF.R.U32.HI R8, RZ, R12, R9 ;  /* 0x0000000cff085219 */ /* 0x002fe40000011609 */
[----:B------:R-:W-:-:S05]  /*ae50*/  IADD3 R9, R16, 0x1, -R17 ;  /* 0x0000000110097810 */ /* 0x000fca0007ffe811 */
[----:B------:R-:W-:-:S04]  /*ae60*/  IMAD.IADD R8, R9, 0x1, R8 ;  /* 0x0000000109087824 */ /* 0x000fc800078e0208 */
[----:B------:R-:W-:Y:S01]  /*ae70*/  VIADD R12, R8, -UR26 ;  /* 0x8000001a080c7c36 */ /* 0x000fe20008000000 */
[----:B------:R-:W-:Y:S06]  /*ae80*/  @!P6 BRA `(.L_x_6179) ;  /* 0x000000000040e947 */ /* 0x000fec0003800000 */
[----:B------:R-:W-:-:S05]  /*ae90*/  IMAD.MOV.U32 R11, RZ, RZ, R8 ;  /* 0x000000ffff0b7224 */ /* 0x000fca00078e0008 */
        /* <DEDUP_REMOVED lines=9> */
.L_x_6180:
[----:B------:R-:W-:-:S13]  /*af30*/  ISETP.NE.AND P2, PT, R10, 0x1, PT ;  /* 0x000000010a00780c */ /* 0x000fda0003f45270 */
[----:B------:R-:W0:Y:S02]  /*af40*/  @P2 LDC.64 R8, c[0x0][0xae0] ;  /* 0x0002b800ff082b82 */ /* 0x000e240000000a00 */
[----:B0-----:R-:W-:-:S05]  /*af50*/  @P2 IMAD.HI.U32 R8, R11, R8, RZ ;  /* 0x000000080b082227 */ /* 0x001fca00078e00ff */
[----:B------:R-:W-:-:S07]  /*af60*/  @P2 SHF.R.U32.HI R11, RZ, R9, R8 ;  /* 0x00000009ff0b2219 */ /* 0x000fce0000011608 */
.L_x_6181:
[----:B------:R-:W-:-:S05]  /*af70*/  IMAD R11, R11, R10, RZ ;  /* 0x0000000a0b0b7224 */ /* 0x000fca00078e02ff */
[----:B------:R-:W-:-:S07]  /*af80*/  VIMNMX R12, R12, R11, !PT ;  /* 0x0000000b0c0c7248 */ /* 0x000fce0007fe0100 */
.L_x_6179:
[----:B------:R-:W-:-:S05]  /*af90*/  VIADD R12, R12, 0x3f ;  /* 0x0000003f0c0c7836 */ /* 0x000fca0000000000 */
[----:B------:R-:W-:-:S04]  /*afa0*/  SHF.R.S32.HI R9, RZ, 0x1f, R12 ;  /* 0x0000001fff097819 */ /* 0x000fc8000001140c */
[----:B------:R-:W-:-:S04]  /*afb0*/  LEA.HI R9, R9, R12, RZ, 0x6 ;  /* 0x0000000c09097211 */ /* 0x000fc800078f30ff */
[----:B------:R-:W-:-:S04]  /*afc0*/  SHF.R.S32.HI R8, RZ, 0x6, R9 ;  /* 0x00000006ff087819 */ /* 0x000fc80000011409 */
[----:B------:R-:W-:-:S04]  /*afd0*/  VIMNMX R8, R191, R8, !PT ;  /* 0x00000008bf087248 */ /* 0x000fc80007fe0100 */
[----:B------:R-:W-:-:S13]  /*afe0*/  ISETP.GE.AND P2, PT, R7, R8, PT ;  /* 0x000000080700720c */ /* 0x000fda0003f46270 */
[----:B------:R-:W-:Y:S05]  /*aff0*/  @!P2 BRA `(.L_x_6182) ;  /* 0x000000280038a947 */ /* 0x000fea0003800000 */
[----:B------:R-:W-:Y:S01]  /*b000*/  IMAD.MOV.U32 R9, RZ, RZ, R6 ;  /* 0x000000ffff097224 */ /* 0x000fe200078e0006 */
[----:B------:R-:W-:Y:S01]  /*b010*/  UMOV UR7, UR37 ;  /* 0x0000002500077c82 */ /* 0x000fe20008000000 */
[----:B------:R-:W-:-:S07]  /*b020*/  IMAD.MOV.U32 R10, RZ, RZ, R5 ;  /* 0x000000ffff0a7224 */ /* 0x000fce00078e0005 */
.L_x_6191:
[----:B------:R-:W-:Y:S01]  /*b030*/  UIADD3 UR37, UR7, 0x1, URZ ;  /* 0x0000000107257890 */ /* 0x000fe2000fffe03f */
[C---:B------:R-:W-:Y:S01]  /*b040*/  ISETP.GT.AND P2, PT, R7.reuse, R8, PT ;  /* 0x000000080700720c */ /* 0x040fe20003f44270 */
[----:B------:R-:W-:Y:S02]  /*b050*/  VIADD R7, R7, 0xffffffff ;  /* 0xffffffff07077836 */ /* 0x000fe40000000000 */
[----:B------:R-:W-:-:S04]  /*b060*/  UISETP.NE.AND UP0, UPT, UR37, 0x2, UPT ;  /* 0x000000022500788c */ /* 0x000fc8000bf05270 */
[----:B------:R-:W-:Y:S02]  /*b070*/  USEL UR5, URZ, 0x1, UP0 ;  /* 0x000000013f057887 */ /* 0x000fe40008000000 */
[----:B------:R-:W-:-:S04]  /*b080*/  USEL UR37, UR37, URZ, UP0 ;  /* 0x0000003f25257287 */ /* 0x000fc80008000000 */
[----:B------:R-:W-:Y:S01]  /*b090*/  LOP3.LUT R2, R2, UR5, RZ, 0x3c, !PT ;  /* 0x0000000502027c12 */ /* 0x000fe2000f8e3cff */
[----:B-1----:R-:W-:Y:S07]  /*b0a0*/  @!P0 BRA `(.L_x_6183) ;  /* 0x0000000000048947 */ /* 0x002fee0003800000 */
[----:B------:R-:W-:Y:S01]  /*b0b0*/  BPT.TRAP 0x1 ;  /* 0x000000040000795c */ /* 0x000fe20000300000 */
.L_x_6183:
[----:B------:R-:W-:Y:S01]  /*b0c0*/  ULEA UR5, UR37, UR41, 0x3 ;  /* 0x0000002925057291 */ /* 0x000fe2000f8e183f */
[----:B------:R-:W-:-:S08]  /*b0d0*/  SHF.L.U32 R5, R2, 0x1f, RZ ;  /* 0x0000001f02057819 */ /* 0x000fd000000006ff */
[----:B------:R0:W1:Y:S01]  /*b0e0*/  SYNCS.PHASECHK.TRANS64.TRYWAIT P3, [UR5+0x38830], R5 ;  /* 0x03883005ff0075a7 */ /* 0x0000620008060145 */
[----:B------:R-:W-:Y:S05]  /*b0f0*/  @!P0 BRA `(.L_x_6184) ;  /* 0x0000000000048947 */ /* 0x000fea0003800000 */
[----:B------:R-:W-:Y:S01]  /*b100*/  BPT.TRAP 0x1 ;  /* 0x000000040000795c */ /* 0x000fe20000300000 */
.L_x_6184:
[----:B-1----:R-:W-:Y:S05]  /*b110*/  @P3 BRA `(.L_x_6185) ;  /* 0x0000000000083947 */ /* 0x002fea0003800000 */
[----:B------:R-:W1:Y:S02]  /*b120*/  SYNCS.PHASECHK.TRANS64.TRYWAIT P3, [UR5+0x38830], R5 ;  /* 0x03883005ff0075a7 */ /* 0x000e640008060145 */
[----:B-1----:R-:W-:Y:S05]  /*b130*/  @!P3 BRA `(.L_x_6186) ;  /* 0x000001400008b947 */ /* 0x002fea0003800000 */
.L_x_6185:
        /* <DEDUP_REMOVED lines=23> */
.L_x_6187:
[----:B------:R2:W3:Y:S01]  /*b2b0*/  SYNCS.PHASECHK.TRANS64.TRYWAIT P3, [UR5+0x38850], R5 ;  /* 0x03885005ff0075a7 */ /* 0x0004e20008060145 */
[----:B------:R-:W-:Y:S05]  /*b2c0*/  @!P0 BRA `(.L_x_6188) ;  /* 0x0000000000048947 */ /* 0x000fea0003800000 */
[----:B------:R-:W-:Y:S01]  /*b2d0*/  BPT.TRAP 0x1 ;  /* 0x000000040000795c */ /* 0x000fe20000300000 */
.L_x_6188:
[----:B---3--:R-:W-:Y:S05]  /*b2e0*/  @P3 BRA `(.L_x_6189) ;  /* 0x0000000000083947 */ /* 0x008fea0003800000 */
[----:B------:R-:W3:Y:S02]  /*b2f0*/  SYNCS.PHASECHK.TRANS64.TRYWAIT P3, [UR5+0x38850], R5 ;  /* 0x03885005ff0075a7 */ /* 0x000ee40008060145 */
[----:B---3--:R-:W-:Y:S05]  /*b300*/  @!P3 BRA `(.L_x_6190) ;  /* 0x0000013c00acb947 */ /* 0x008fea0003800000 */
.L_x_6189:
[----:B------:R-:W-:Y:S01]  /*b310*/  ULEA UR26, UR37, UR4, 0xc ;  /* 0x00000004251a7291 */ /* 0x000fe2000f8e603f */
[----:B------:R-:W-:Y:S01]  /*b320*/  WARPGROUP.ARRIVE ;  /* 0x00000000000079c5 */ /* 0x000fe20000000000 */
[----:B------:R-:W-:Y:S01]  /*b330*/  UMOV UR27, 0x40000040 ;  /* 0x40000040001b7882 */ /* 0x000fe20000000000 */
[----:B------:R-:W-:-:S04]  /*b340*/  UIADD3 UR28, UR6, 0x2, URZ ;  /* 0x00000002061c7890 */ /* 0x000fc8000fffe03f */
[----:B-1----:R-:W1:Y:S01]  /*b350*/  S2R R6, SR_TID.X ;  /* 0x0000000000067919 */ /* 0x002e620000002100 */
[----:B------:R-:W-:Y:S01]  /*b360*/  UIADD3 UR30, UR26, 0x2, URZ ;  /* 0x000000021a1e7890 */ /* 0x000fe2000fffe03f */
[----:B------:R-:W-:Y:S01]  /*b370*/  IMAD.U32 R11, RZ, RZ, UR5 ;  /* 0x00000005ff0b7e24 */ /* 0x000fe2000f8e00ff */
[----:B------:R-:W-:Y:S01]  /*b380*/  UMOV UR29, 0x40000040 ;  /* 0x40000040001d7882 */ /* 0x000fe20000000000 */
[----:B------:R-:W-:Y:S01]  /*b390*/  UMOV UR31, 0x40000040 ;  /* 0x40000040001f7882 */ /* 0x000fe20000000000 */
[----:B------:R-:W-:Y:S01]  /*b3a0*/  HGMMA.64x64x16.F32 R152, gdesc[UR24], R152, gsb0 ;  /* 0x00e00000189879f0 */ /* 0x000fe20008000898 */
[----:B------:R-:W-:Y:S01]  /*b3b0*/  UIADD3 UR15, UR6, 0x800, URZ ;  /* 0x00000800060f7890 */ /* 0x000fe2000fffe03f */
[----:B------:R-:W-:Y:S01]  /*b3c0*/  ISETP.NE.AND P3, PT, R184, RZ, PT ;  /* 0x000000ffb800720c */ /* 0x000fe20003f65270 */
[----:B------:R-:W-:Y:S01]  /*b3d0*/  UIADD3 UR18, UR26, 0x800, URZ ;  /* 0x000008001a127890 */ /* 0x000fe2000fffe03f */
[----:B------:R-:W-:Y:S01]  /*b3e0*/  ULDC UR19, c[0x0][0xa80] ;  /* 0x0002a00000137ab9 */ /* 0x000fe20000000800 */
        /* <DEDUP_REMOVED lines=249> */
[----:B------:R-:W-:Y:S01]  /*c380*/  ULEA UR10, UR37, UR42, 0xc ;  /* 0x0000002a250a7291 */ /* 0x000fe2000f8e603f */
[----:B------:R-:W-:-:S03]  /*c390*/  UMOV UR11, 0x40000040 ;  /* 0x40000040000b7882 */ /* 0x000fc60000000000 */
[----:B------:R-:W-:Y:S01]  /*c3a0*/  UIADD3 UR14, UR10, 0x80, URZ ;  /* 0x000000800a0e7890 */ /* 0x000fe2000fffe03f */
        /* <DEDUP_REMOVED lines=56> */
[----:B------:R-:W-:Y:S01]  /*c730*/  FMUL.FTZ R24, R24, R10 ;  /* 0x0000000a18187220 */ /* 0x000fe20000410000 */
        /* <DEDUP_REMOVED lines=8> */
[----:B------:R-:W-:Y:S01]  /*c7c0*/  FMUL.FTZ R32, R32, R10 ;  /* 0x0000000a20207220 */ /* 0x000fe20000410000 */
[----:B------:R-:W-:Y:S01]  /*c7d0*/  FMNMX.FTZ R6, R163, R6, !PT ;  /* 0x00000006a3067209 */ /* 0x000fe20007810000 */
[-C--:B------:R-:W-:Y:S01]  /*c7e0*/  FMUL.FTZ R33, R33, R10.reuse ;  /* 0x0000000a21217220 */ /* 0x080fe20000410000 */
[-C--:B------:R-:W-:Y:S01]  /*c7f0*/  FMUL.FTZ R36, R36, R10.reuse ;  /* 0x0000000a24247220 */ /* 0x080fe20000410000 */
[----:B------:R-:W-:Y:S01]  /*c800*/  FMUL.FTZ R37, R37, R10 ;  /* 0x0000000a25257220 */ /* 0x000fe20000410000 */
[----:B------:R-:W-:Y:S01]  /*c810*/  FMNMX.FTZ R6, R166, R6, !PT ;  /* 0x00000006a6067209 */ /* 0x000fe20007810000 */
[----:B------:R-:W0:Y:S01]  /*c820*/  MUFU.EX2 R160, R160 ;  /* 0x000000a000a07308 */ /* 0x000e220000000800 */
        /* <DEDUP_REMOVED lines=8> */
[----:B-1----:R-:W-:Y:S01]  /*c8b0*/  FADD.FTZ R3, R157, R3 ;  /* 0x000000039d037221 */ /* 0x002fe20000010000 */
[----:B------:R-:W-:Y:S01]  /*c8c0*/  FMUL.FTZ R48, R48, R10 ;  /* 0x0000000a30307220 */ /* 0x000fe20000410000 */
[----:B------:R-:W-:Y:S01]  /*c8d0*/  FMNMX.FTZ R6, R171, R6, !PT ;  /* 0x00000006ab067209 */ /* 0x000fe20007810000 */
[-C--:B------:R-:W-:Y:S01]  /*c8e0*/  FMUL.FTZ R49, R49, R10.reuse ;  /* 0x0000000a31317220 */ /* 0x080fe20000410000 */
[-C--:B------:R-:W-:Y:S01]  /*c8f0*/  FMUL.FTZ R52, R52, R10.reuse ;  /* 0x0000000a34347220 */ /* 0x080fe20000410000 */
[----:B------:R-:W-:Y:S01]  /*c900*/  FMUL.FTZ R53, R53, R10 ;  /* 0x0000000a35357220 */ /* 0x000fe20000410000 */
[----:B------:R-:W-:Y:S01]  /*c910*/  FMNMX.FTZ R6, R174, R6, !PT ;  /* 0x00000006ae067209 */ /* 0x000fe20007810000 */
[----:B------:R-:W1:Y:S01]  /*c920*/  MUFU.EX2 R164, R164 ;  /* 0x000000a400a47308 */ /* 0x000e620000000800 */
[----:B0-----:R-:W-:Y:S01]  /*c930*/  FADD.FTZ R3, R160, R3 ;  /* 0x00000003a0037221 */ /* 0x001fe20000010000 */
        /* <DEDUP_REMOVED lines=75> */
[----:B------:R-:W-:-:S03]  /*cdf0*/  UMOV UR7, UR37 ;  /* 0x0000002500077c82 */ /* 0x000fc60008000000 */
[----:B------:R-:W-:Y:S01]  /*ce00*/  FADD.FTZ R9, -R6, R9 ;  /* 0x0000000906097221 */ /* 0x000fe20000010100 */
[----:B------:R-:W-:Y:S02]  /*ce10*/  @!P3 IMAD R12, R12, 0x40, R23 ;  /* 0x000000400c0cb824 */ /* 0x000fe400078e0217 */
[----:B--2---:R-:W-:Y:S01]  /*ce20*/  FADD.FTZ R3, R180, R3 ;  /* 0x00000003b4037221 */ /* 0x004fe20000010000 */
[----:B------:R-:W-:Y:S02]  /*ce30*/  FMUL.FTZ R9, R9, UR19 ;  /* 0x0000001309097c20 */ /* 0x000fe40008410000 */
        /* <DEDUP_REMOVED lines=17> */
[-C--:B------:R-:W-:Y:S01]  /*cf50*/  FMUL.FTZ R47, R47, R9.reuse ;  /* 0x000000092f2f7220 */ /* 0x080fe20000410000 */
        /* <DEDUP_REMOVED lines=19> */
[-C--:B------:R-:W-:Y:S01]  /*d090*/  FMUL.FTZ R50, R50, R9.reuse ;  /* 0x0000000932327220 */ /* 0x080fe20000410000 */
        /* <DEDUP_REMOVED lines=17> */
[----:B0-----:R-:W-:Y:S01]  /*d1b0*/  F2FP.F16.F32.PACK_AB R158, R165, R164 ;  /* 0x000000a4a59e723e */ /* 0x001fe200000000ff */
[-C--:B------:R-:W-:Y:S01]  /*d1c0*/  FMUL.FTZ R71, R71, R9.reuse ;  /* 0x0000000947477220 */ /* 0x080fe20000410000 */
        /* <DEDUP_REMOVED lines=74> */
[----:B------:R-:W2:Y:S03]  /*d670*/  MUFU.EX2 R182, R182 ;  /* 0x000000b600b67308 */ /* 0x000ea60000000800 */
[----:B------:R-:W-:-:S05]  /*d680*/  FADD.FTZ R175, R175, R174 ;  /* 0x000000aeafaf7221 */ /* 0x000fca0000010000 */
[----:B------:R-:W3:Y:S01]  /*d690*/  MUFU.EX2 R183, R183 ;  /* 0x000000b700b77308 */ /* 0x000ee20000000800 */
[----:B0-----:R-:W-:Y:S01]  /*d6a0*/  F2FP.F16.F32.PACK_AB R165, R179, R178 ;  /* 0x000000b2b3a5723e */ /* 0x001fe200000000ff */
        /* <DEDUP_REMOVED lines=8> */
[----:B------:R-:W-:Y:S02]  /*d730*/  UMOV UR11, 0x40000040 ;  /* 0x40000040000b7882 */ /* 0x000fe40000000000 */
[----:B------:R-:W-:Y:S02]  /*d740*/  WARPGROUP.DEPBAR.LE gsb0, 0x0 ;  /* 0x00008000000079c5 */ /* 0x000fe40000010000 */
        /* <DEDUP_REMOVED lines=25> */
.L_x_6182:
[----:B------:R-:W-:-:S13]  /*d8e0*/  ISETP.GE.AND P2, PT, R7, R191, PT ;  /* 0x000000bf0700720c */ /* 0x000fda0003f46270 */
[----:B------:R-:W-:Y:S05]  /*d8f0*/  @!P2 BRA `(.L_x_6192) ;  /* 0x0000003000dca947 */ /* 0x000fea0003800000 */
[----:B-1----:R-:W-:Y:S01]  /*d900*/  IMAD.MOV.U32 R11, RZ, RZ, R6 ;  /* 0x000000ffff0b7224 */ /* 0x002fe200078e0006 */
[----:B------:R-:W-:Y:S01]  /*d910*/  UMOV UR7, UR37 ;  /* 0x0000002500077c82 */ /* 0x000fe20008000000 */
[----:B------:R-:W-:-:S07]  /*d920*/  IMAD.MOV.U32 R12, RZ, RZ, R5 ;  /* 0x000000ffff0c7224 */ /* 0x000fce00078e0005 */
.L_x_6209:
[----:B------:R-:W-:-:S04]  /*d930*/  UIADD3 UR37, UR7, 0x1, URZ ;  /* 0x0000000107257890 */ /* 0x000fc8000fffe03f */
[----:B------:R-:W-:-:S04]  /*d940*/  UISETP.NE.AND UP0, UPT, UR37, 0x2, UPT ;  /* 0x000000022500788c */ /* 0x000fc8000bf05270 */
[----:B------:R-:W-:Y:S02]  /*d950*/  USEL UR5, URZ, 0x1, UP0 ;  /* 0x000000013f057887 */ /* 0x000fe40008000000 */
[----:B------:R-:W-:-:S04]  /*d960*/  USEL UR37, UR37, URZ, UP0 ;  /* 0x0000003f25257287 */ /* 0x000fc80008000000 */
[----:B------:R-:W-:Y:S01]  /*d970*/  LOP3.LUT R2, R2, UR5, RZ, 0x3c, !PT ;  /* 0x0000000502027c12 */ /* 0x000fe2000f8e3cff */
[----:B--2---:R-:W-:Y:S07]  /*d980*/  @!P0 BRA `(.L_x_6193) ;  /* 0x0000000000048947 */ /* 0x004fee0003800000 */
[----:B------:R-:W-:Y:S01]  /*d990*/  BPT.TRAP 0x1 ;  /* 0x000000040000795c */ /* 0x000fe20000300000 */
.L_x_6193:
[----:B------:R-:W-:Y:S01]  /*d9a0*/  ULEA UR5, UR37, UR41, 0x3 ;  /* 0x0000002925057291 */ /* 0x000fe2000f8e183f */
[----:B------:R-:W-:-:S08]  /*d9b0*/  SHF.L.U32 R5, R2, 0x1f, RZ ;  /* 0x0000001f02057819 */ /* 0x000fd000000006ff */
[----:B------:R0:W1:Y:S01]  /*d9c0*/  SYNCS.PHASECHK.TRANS64.TRYWAIT P2, [UR5+0x38830], R5 ;  /* 0x03883005ff0075a7 */ /* 0x0000620008040145 */
[----:B------:R-:W-:Y:S05]  /*d9d0*/  @!P0 BRA `(.L_x_6194) ;  /* 0x0000000000048947 */ /* 0x000fea0003800000 */
[----:B------:R-:W-:Y:S01]  /*d9e0*/  BPT.TRAP 0x1 ;  /* 0x000000040000795c */ /* 0x000fe20000300000 */
.L_x_6194:
[----:B-1----:R-:W-:Y:S05]  /*d9f0*/  @P2 BRA `(.L_x_6195) ;  /* 0x0000000000082947 */ /* 0x002fea0003800000 */
[----:B------:R-:W1:Y:S02]  /*da00*/  SYNCS.PHASECHK.TRANS64.TRYWAIT P2, [UR5+0x38830], R5 ;  /* 0x03883005ff0075a7 */ /* 0x000e640008040145 */
[----:B-1----:R-:W-:Y:S05]  /*da10*/  @!P2 BRA `(.L_x_6196) ;  /* 0x000001180000a947 */ /* 0x002fea0003800000 */
.L_x_6195:
        /* <DEDUP_REMOVED lines=23> */
.L_x_6197:
[----:B------:R2:W3:Y:S01]  /*db90*/  SYNCS.PHASECHK.TRANS64.TRYWAIT P2, [UR5+0x38850], R5 ;  /* 0x03885005ff0075a7 */ /* 0x0004e20008040145 */
[----:B------:R-:W-:Y:S05]  /*dba0*/  @!P0 BRA `(.L_x_6198) ;  /* 0x0000000000048947 */ /* 0x000fea0003800000 */
[----:B------:R-:W-:Y:S01]  /*dbb0*/  BPT.TRAP 0x1 ;  /* 0x000000040000795c */ /* 0x000fe20000300000 */
.L_x_6198:
[----:B---3--:R-:W-:Y:S05]  /*dbc0*/  @P2 BRA `(.L_x_6199) ;  /* 0x0000000000082947 */ /* 0x008fea0003800000 */
[----:B------:R-:W3:Y:S02]  /*dbd0*/  SYNCS.PHASECHK.TRANS64.TRYWAIT P2, [UR5+0x38850], R5 ;  /* 0x03885005ff0075a7 */ /* 0x000ee40008040145 */
[----:B---3--:R-:W-:Y:S05]  /*dbe0*/  @!P2 BRA `(.L_x_6200) ;  /* 0x0000011400a4a947 */ /* 0x008fea0003800000 */
.L_x_6199:
[----:B------:R-:W-:Y:S01]  /*dbf0*/  ULEA UR26, UR37, UR4, 0xc ;  /* 0x00000004251a7291 */ /* 0x000fe2000f8e603f */
[----:B------:R-:W-:Y:S01]  /*dc00*/  WARPGROUP.ARRIVE ;  /* 0x00000000000079c5 */ /* 0x000fe20000000000 */
[----:B------:R-:W-:Y:S01]  /*dc10*/  UMOV UR27, 0x40000040 ;  /* 0x40000040001b7882 */ /* 0x000fe20000000000 */
[----:B------:R-:W-:-:S04]  /*dc20*/  UIADD3 UR28, UR6, 0x2, URZ ;  /* 0x00000002061c7890 */ /* 0x000fc8000fffe03f */
[----:B-1----:R-:W1:Y:S01]  /*dc30*/  S2R R6, SR_TID.X ;  /* 0x0000000000067919 */ /* 0x002e620000002100 */
[----:B------:R-:W-:Y:S01]  /*dc40*/  UIADD3 UR30, UR26, 0x2, URZ ;  /* 0x000000021a1e7890 */ /* 0x000fe2000fffe03f */
[----:B------:R-:W3:Y:S01]  /*dc50*/  @P5 LDC R8, c[0x0][0x44c] ;  /* 0x00011300ff085b82 */ /* 0x000ee20000000800 */
[----:B------:R-:W-:Y:S01]  /*dc60*/  UMOV UR29, 0x40000040 ;  /* 0x40000040001d7882 */ /* 0x000fe20000000000 */
[----:B------:R-:W-:Y:S01]  /*dc70*/  UMOV UR31, 0x40000040 ;  /* 0x40000040001f7882 */ /* 0x000fe20000000000 */
[----:B------:R-:W-:Y:S01]  /*dc80*/  HGMMA.64x64x16.F32 R152, gdesc[UR24], R152, gsb0 ;  /* 0x00e00000189879f0 */ /* 0x000fe20008000898 */
[----:B------:R-:W-:Y:S01]  /*dc90*/  UIADD3 UR15, UR6, 0x800, URZ ;  /* 0x00000800060f7890 */ /* 0x000fe2000fffe03f */
[----:B------:R-:W-:Y:S01]  /*dca0*/  IMAD.U32 R10, RZ, RZ, UR5 ;  /* 0x00000005ff0a7e24 */ /* 0x000fe2000f8e00ff */
[----:B------:R-:W-:Y:S01]  /*dcb0*/  UIADD3 UR18, UR26, 0x800, URZ ;  /* 0x000008001a127890 */ /* 0x000fe2000fffe03f */
[----:B------:R-:W-:Y:S02]  /*dcc0*/  ULDC UR5, c[0x0][0xad4] ;  /* 0x0002b50000057ab9 */ /* 0x000fe40000000800 */
[----:B------:R-:W-:Y:S01]  /*dcd0*/  ULOP3.LUT UR5, URZ, UR5, URZ, 0x33, !UPT ;  /* 0x000000053f057292 */ /* 0x000fe2000f8e333f */
[----:B-1----:R-:W-:-:S05]  /*dce0*/  SHF.R.U32.HI R6, RZ, 0x7, R6 ;  /* 0x00000007ff067819 */ /* 0x002fca0000011606 */
[----:B0-2---:R0:W1:Y:S02]  /*dcf0*/  SHFL.IDX PT, R5, R6, RZ, 0x1f ;  /* 0x00001fff06057589 */ /* 0x00506400000e0000 */
[----:B0-----:R-:W-:-:S04]  /*dd00*/  IMAD.IADD R6, R190, 0x1, R185 ;  /* 0x00000001be067824 */ /* 0x001fc800078e02b9 */
[----:B---3--:R-:W-:Y:S01]  /*dd10*/  @P5 IMAD.HI.U32 R8, R6, R8, RZ ;  /* 0x0000000806085227 */ /* 0x008fe200078e00ff */
[----:B-1----:R-:W-:Y:S02]  /*dd20*/  R2UR UR10, R5 ;  /* 0x00000000050a72ca */ /* 0x002fe400000e0000 */
[----:B------:R-:W0:Y:S11]  /*dd30*/  @P5 LDC R5, c[0x0][0x450] ;  /* 0x00011400ff055b82 */ /* 0x000e360000000800 */
[----:B------:R-:W-:-:S03]  /*dd40*/  UISETP.GT.AND UP0, UPT, UR10, 0x7f, UPT ;  /* 0x0000007f0a00788c */ /* 0x000fc6000bf04270 */
[----:B------:R-:W-:Y:S01]  /*dd50*/  UMOV UR10, 0x4 ;  /* 0x00000004000a7882 */ /* 0x000fe20000000000 */
[----:B------:R-:W-:Y:S02]  /*dd60*/  USEL UR14, URZ, 0x2, !UP0 ;  /* 0x000000023f0e7887 */ /* 0x000fe4000c000000 */
[----:B------:R-:W-:Y:S01]  /*dd70*/  USEL UR11, UR10, 0x2, UP0 ;  /* 0x000000020a0b7887 */ /* 0x000fe20008000000 */
[----:B------:R-:W-:Y:S02]  /*dd80*/  WARPGROUP.DEPBAR.LE gsb0, 0x0 ;  /* 0x00008000000079c5 */ /* 0x000fe40000010000 */
[----:B------:R-:W-:Y:S01]  /*dd90*/  WARPGROUP.ARRIVE ;  /* 0x00000000000079c5 */ /* 0x000fe20000000000 */
[----:B------:R-:W-:Y:S01]  /*dda0*/  USEL UR10, UR10, 0x6, !UP0 ;  /* 0x000000060a0a7887 */ /* 0x000fe2000c000000 */
[----:B0-----:R-:W-:Y:S01]  /*ddb0*/  @P5 SHF.R.U32.HI R6, RZ, R5, R8 ;  /* 0x00000005ff065219 */ /* 0x001fe20000011608 */
[----:B------:R-:W-:-:S03]  /*ddc0*/  @!P1 VIADD R5, R10, 0x38840 ;  /* 0x000388400a059836 */ /* 0x000fc60000000000 */
[----:B------:R-:W-:Y:S01]  /*ddd0*/  HGMMA.64x64x16.F32 R152, gdesc[UR28], R152, gsb0 ;  /* 0x00e000001c9879f0 */ /* 0x000fe20008000898 */
[----:B------:R-:W-:Y:S02]  /*dde0*/  UIADD3 UR28, UR6, 0x4, URZ ;  /* 0x00000004061c7890 */ /* 0x000fe4000fffe03f */
[----:B------:R-:W-:Y:S01]  /*ddf0*/  UIADD3 UR30, UR26, 0x4, URZ ;  /* 0x000000041a1e7890 */ /* 0x000fe2000fffe03f */
[----:B------:R-:W0:Y:S01]  /*de00*/  SHFL.IDX PT, R21, R6, RZ, 0x1c1f ;  /* 0x001c1fff06157589 */ /* 0x000e2200000e0000 */
[----:B------:R-:W-:Y:S01]  /*de10*/  UMOV UR29, 0x40000040 ;  /* 0x40000040001d7882 */ /* 0x000fe20000000000 */
[----:B------:R-:W-:Y:S01]  /*de20*/  UMOV UR31, 0x40000040 ;  /* 0x40000040001f7882 */ /* 0x000fe20000000000 */
[----:B------:R-:W-:Y:S01]  /*de30*/  @!P1 PRMT R5, RZ, 0x654, R5 ;  /* 0x00000654ff059816 */ /* 0x000fe20000000005 */
        /* <DEDUP_REMOVED lines=238> */
[----:B------:R1:W-:Y:S02]  /*ed20*/  @!P1 SYNCS.ARRIVE.TRANS64.RED.A1T0 RZ, [R5+URZ], RZ ;  /* 0x000000ff05ff99a7 */ /* 0x0003e4000810043f */
[----:B-1----:R-:W-:-:S05]  /*ed30*/  IMAD.SHL.U32 R5, R7, 0x40, RZ ;  /* 0x0000004007057824 */ /* 0x002fca00078e00ff */
[----:B------:R-:W-:-:S04]  /*ed40*/  IADD3 R14, -R19, 0x1, -R5 ;  /* 0x00000001130e7810 */ /* 0x000fc80007ffe905 */
[----:B------:R-:W-:-:S05]  /*ed50*/  IADD3 R14, -R17, R14, R16 ;  /* 0x0000000e110e7210 */ /* 0x000fca0007ffe110 */
[C---:B------:R-:W-:Y:S02]  /*ed60*/  VIADD R13, R14.reuse, UR10 ;  /* 0x0000000a0e0d7c36 */ /* 0x040fe40008000000 */
[----:B------:R-:W-:Y:S01]  /*ed70*/  VIADD R14, R14, UR5 ;  /* 0x000000050e0e7c36 */ /* 0x000fe20008000000 */
[----:B------:R-:W-:Y:S01]  /*ed80*/  ULDC UR5, c[0x0][0xadc] ;  /* 0x0002b70000057ab9 */ /* 0x000fe20000000800 */
[--C-:B0-----:R-:W-:Y:S02]  /*ed90*/  IMAD.IADD R15, R13, 0x1, R21.reuse ;  /* 0x000000010d0f7824 */ /* 0x101fe400078e0215 */
        /* <DEDUP_REMOVED lines=14> */
.L_x_6203:
[----:B------:R-:W-:-:S05]  /*ee80*/  IMAD.U32 R234, RZ, RZ, UR5 ;  /* 0x00000005ffea7e24 */ /* 0x000fca000f8e00ff */
[----:B------:R-:W-:-:S13]  /*ee90*/  ISETP.NE.AND P2, PT, R234, 0x1, PT ;  /* 0x00000001ea00780c */ /* 0x000fda0003f45270 */
[----:B------:R-:W0:Y:S02]  /*eea0*/  @P2 LDC.64 R8, c[0x0][0xae0] ;  /* 0x0002b800ff082b82 */ /* 0x000e240000000a00 */
[----:B0-----:R-:W-:-:S05]  /*eeb0*/  @P2 IMAD.HI.U32 R8, R21, R8, RZ ;  /* 0x0000000815082227 */ /* 0x001fca00078e00ff */
[----:B------:R-:W-:-:S07]  /*eec0*/  @P2 SHF.R.U32.HI R21, RZ, R9, R8 ;  /* 0x00000009ff152219 */ /* 0x000fce0000011608 */
.L_x_6204:
[----:B------:R-:W-:Y:S05]  /*eed0*/  BSYNC B0 ;  /* 0x0000000000007941 */ /* 0x000fea0003800000 */
.L_x_6202:
[----:B------:R-:W-:-:S04]  /*eee0*/  IMAD R21, R21, R234, -R5 ;  /* 0x000000ea15157224 */ /* 0x000fc800078e0a05 */
[----:B------:R-:W-:-:S05]  /*eef0*/  IMAD.IADD R21, R21, 0x1, -R19 ;  /* 0x0000000115157824 */ /* 0x000fca00078e0a13 */
[----:B------:R-:W-:Y:S02]  /*ef00*/  VIMNMX R20, R20, R21, !PT ;  /* 0x0000001514147248 */ /* 0x000fe40007fe0100 */
[----:B------:R-:W-:-:S07]  /*ef10*/  VIADDMNMX R15, R21, R234, R15, PT ;  /* 0x000000ea150f7246 */ /* 0x000fce000380010f */
.L_x_6201:
[----:B------:R-:W-:Y:S01]  /*ef20*/  ISETP.GT.AND P2, PT, R7, -0x1, PT ;  /* 0xffffffff0700780c */ /* 0x000fe20003f44270 */
[----:B------:R-:W0:Y:S03]  /*ef30*/  SHFL.IDX PT, R6, R6, 0x1, 0x1c1f ;  /* 0x003c1f0006067f89 */ /* 0x000e2600000e0000 */
        /* <DEDUP_REMOVED lines=11> */
[--C-:B0-----:R-:W-:Y:S01]  /*eff0*/  IMAD.IADD R13, R13, 0x1, R6.reuse ;  /* 0x000000010d0d7824 */ /* 0x101fe200078e0206 */
        /* <DEDUP_REMOVED lines=51> */
.L_x_6207:
[----:B------:R-:W-:-:S05]  /*f330*/  IMAD.U32 R15, RZ, RZ, UR5 ;  /* 0x00000005ff0f7e24 */ /* 0x000fca000f8e00ff */
[----:B------:R-:W-:-:S13]  /*f340*/  ISETP.NE.AND P3, PT, R15, 0x1, PT ;  /* 0x000000010f00780c */ /* 0x000fda0003f65270 */
[----:B------:R-:W0:Y:S02]  /*f350*/  @P3 LDC.64 R8, c[0x0][0xae0] ;  /* 0x0002b800ff083b82 */ /* 0x000e240000000a00 */
[----:B0-----:R-:W-:-:S05]  /*f360*/  @P3 IMAD.HI.U32 R8, R6, R8, RZ ;  /* 0x0000000806083227 */ /* 0x001fca00078e00ff */
[----:B------:R-:W-:-:S07]  /*f370*/  @P3 SHF.R.U32.HI R6, RZ, R9, R8 ;  /* 0x00000009ff063219 */ /* 0x000fce0000011608 */
.L_x_6208:
[----:B------:R-:W-:Y:S05]  /*f380*/  BSYNC B0 ;  /* 0x0000000000007941 */ /* 0x000fea0003800000 */
.L_x_6206:
[----:B------:R-:W-:-:S04]  /*f390*/  IMAD R5, R6, R15, -R5 ;  /* 0x0000000f06057224 */ /* 0x000fc800078e0a05 */
[----:B------:R-:W-:-:S05]  /*f3a0*/  IMAD.IADD R5, R5, 0x1, -R19 ;  /* 0x0000000105057824 */ /* 0x000fca00078e0a13 */
[----:B------:R-:W-:Y:S02]  /*f3b0*/  VIMNMX R14, R14, R5, !PT ;  /* 0x000000050e0e7248 */ /* 0x000fe40007fe0100 */
[----:B------:R-:W-:-:S07]  /*f3c0*/  VIADDMNMX R13, R5, R15, R13, PT ;  /* 0x0000000f050d7246 */ /* 0x000fce000380010d */
.L_x_6205:
[----:B------:R-:W-:Y:S01]  /*f3d0*/  FMNMX.FTZ R5, R152, R12, !PT ;  /* 0x0000000c98057209 */ /* 0x000fe20007810000 */
[----:B------:R-:W-:Y:S01]  /*f3e0*/  ULDC UR19, c[0x0][0xa80] ;  /* 0x0002a00000137ab9 */ /* 0x000fe20000000800 */
[----:B------:R-:W-:Y:S01]  /*f3f0*/  ULEA UR10, UR37, UR42, 0xc ;  /* 0x0000002a250a7291 */ /* 0x000fe2000f8e603f */
[----:B------:R-:W-:Y:S01]  /*f400*/  @!P1 VIADD R10, R10, 0x38860 ;  /* 0x000388600a0a9836 */ /* 0x000fe20000000000 */
[----:B------:R-:W-:Y:S01]  /*f410*/  FMNMX.FTZ R5, R153, R5, !PT ;  /* 0x0000000599057209 */ /* 0x000fe20007810000 */
[----:B------:R-:W-:Y:S01]  /*f420*/  UMOV UR11, 0x40000040 ;  /* 0x40000040000b7882 */ /* 0x000fe20000000000 */
[----:B------:R-:W-:Y:S02]  /*f430*/  UIADD3 UR14, UR10, 0x80, URZ ;  /* 0x000000800a0e7890 */ /* 0x000fe4000fffe03f */
[----:B------:R-:W-:Y:S01]  /*f440*/  FMNMX.FTZ R5, R156, R5, !PT ;  /* 0x000000059c057209 */ /* 0x000fe20007810000 */
[----:B------:R-:W-:Y:S01]  /*f450*/  UMOV UR15, 0x40000040 ;  /* 0x40000040000f7882 */ /* 0x000fe20000000000 */
[----:B------:R-:W-:-:S02]  /*f460*/  @!P1 PRMT R10, RZ, 0x654, R10 ;  /* 0x00000654ff0a9816 */ /* 0x000fc4000000000a */
        /* <DEDUP_REMOVED lines=16> */
[----:B0-----:R-:W-:-:S04]  /*f570*/  FMNMX.FTZ R5, R5, R6, !PT ;  /* 0x0000000605057209 */ /* 0x001fc80007810000 */
[C---:B------:R-:W-:Y:S01]  /*f580*/  FSETP.NEU.FTZ.AND P3, PT, R5.reuse, -INF , PT ;  /* 0xff8000000500780b */ /* 0x040fe20003f7d000 */
[----:B------:R-:W-:-:S03]  /*f590*/  FMUL.FTZ R6, R5, UR19 ;  /* 0x0000001305067c20 */ /* 0x000fc60008410000 */
[----:B------:R-:W-:Y:S02]  /*f5a0*/  FSEL R8, R5, RZ, P3 ;  /* 0x000000ff05087208 */ /* 0x000fe40001800000 */
[----:B------:R-:W-:Y:S02]  /*f5b0*/  FSEL R6, R6, RZ, P3 ;  /* 0x000000ff06067208 */ /* 0x000fe40001800000 */
[----:B------:R-:W-:Y:S01]  /*f5c0*/  ISETP.GT.AND P3, PT, R14, 0x1, P2 ;  /* 0x000000010e00780c */ /* 0x000fe20001764270 */
[----:B------:R-:W-:Y:S02]  /*f5d0*/  FADD.FTZ R8, -R8, R12 ;  /* 0x0000000c08087221 */ /* 0x000fe40000010100 */
[--C-:B------:R-:W-:Y:S01]  /*f5e0*/  FFMA.FTZ R152, R152, UR19, -R6.reuse ;  /* 0x0000001398987c23 */ /* 0x100fe20008010806 */
[----:B------:R-:W-:Y:S01]  /*f5f0*/  ISETP.LT.OR P4, PT, R13, 0x2, P3 ;  /* 0x000000020d00780c */ /* 0x000fe20001f81670 */
[--C-:B------:R-:W-:Y:S01]  /*f600*/  FFMA.FTZ R153, R153, UR19, -R6.reuse ;  /* 0x0000001399997c23 */ /* 0x100fe20008010806 */
[----:B------:R-:W-:Y:S01]  /*f610*/  ISETP.GT.AND P3, PT, R14, 0x8, P2 ;  /* 0x000000080e00780c */ /* 0x000fe20001764270 */
[--C-:B------:R-:W-:Y:S01]  /*f620*/  FFMA.FTZ R156, R156, UR19, -R6.reuse ;  /* 0x000000139c9c7c23 */ /* 0x100fe20008010806 */
[----:B------:R-:W-:Y:S01]  /*f630*/  FSEL R155, R155, -INF , !P4 ;  /* 0xff8000009b9b7808 */ /* 0x000fe20006000000 */
[--C-:B------:R-:W-:Y:S01]  /*f640*/  FFMA.FTZ R157, R157, UR19, -R6.reuse ;  /* 0x000000139d9d7c23 */ /* 0x100fe20008010806 */
[----:B------:R-:W-:Y:S01]  /*f650*/  ISETP.GT.AND P4, PT, R14, 0x9, P2 ;  /* 0x000000090e00780c */ /* 0x000fe20001784270 */
[--C-:B------:R-:W-:Y:S01]  /*f660*/  FFMA.FTZ R160, R160, UR19, -R6.reuse ;  /* 0x00000013a0a07c23 */ /* 0x100fe20008010806 */
[----:B------:R-:W-:Y:S01]  /*f670*/  ISETP.LT.OR P3, PT, R13, 0x9, P3 ;  /* 0x000000090d00780c */ /* 0x000fe20001f61670 */
[--C-:B------:R-:W-:Y:S01]  /*f680*/  FFMA.FTZ R161, R161, UR19, -R6.reuse ;  /* 0x00000013a1a17c23 */ /* 0x100fe20008010806 */
[----:B------:R-:W-:Y:S01]  /*f690*/  ISETP.LT.OR P4, PT, R13, 0xa, P4 ;  /* 0x0000000a0d00780c */ /* 0x000fe20002781670 */
[--C-:B------:R-:W-:Y:S01]  /*f6a0*/  FFMA.FTZ R164, R164, UR19, -R6.reuse ;  /* 0x00000013a4a47c23 */ /* 0x100fe20008010806 */
[----:B------:R-:W-:Y:S01]  /*f6b0*/  FSEL R158, R158, -INF , !P3 ;  /* 0xff8000009e9e7808 */ /* 0x000fe20005800000 */
[--C-:B------:R-:W-:Y:S01]  /*f6c0*/  FFMA.FTZ R165, R165, UR19, -R6.reuse ;  /* 0x00000013a5a57c23 */ /* 0x100fe20008010806 */
[----:B------:R-:W-:Y:S01]  /*f6d0*/  FSEL R159, R159, -INF , !P4 ;  /* 0xff8000009f9f7808 */ /* 0x000fe20006000000 */
[--C-:B------:R-:W-:Y:S01]  /*f6e0*/  FFMA.FTZ R168, R168, UR19, -R6.reuse ;  /* 0x00000013a8a87c23 */ /* 0x100fe20008010806 */
[C---:B------:R-:W-:Y:S01]  /*f6f0*/  ISETP.GT.AND P4, PT, R14.reuse, 0x11, P2 ;  /* 0x000000110e00780c */ /* 0x040fe20001784270 */
[--C-:B------:R-:W-:Y:S01]  /*f700*/  FFMA.FTZ R169, R169, UR19, -R6.reuse ;  /* 0x00000013a9a97c23 */ /* 0x100fe20008010806 */
[----:B------:R-:W-:Y:S01]  /*f710*/  ISETP.GT.AND P3, PT, R14, 0x10, P2 ;  /* 0x000000100e00780c */ /* 0x000fe20001764270 */
[--C-:B------:R-:W-:Y:S01]  /*f720*/  FFMA.FTZ R172, R172, UR19, -R6.reuse ;  /* 0x00000013acac7c23 */ /* 0x100fe20008010806 */
[----:B------:R-:W-:Y:S01]  /*f730*/  ISETP.LT.OR P4, PT, R13, 0x12, P4 ;  /* 0x000000120d00780c */ /* 0x000fe20002781670 */
[--C-:B------:R-:W-:Y:S01]  /*f740*/  FFMA.FTZ R173, R173, UR19, -R6.reuse ;  /* 0x00000013adad7c23 */ /* 0x100fe20008010806 */
[--C-:B------:R-:W-:Y:S01]  /*f750*/  FFMA.FTZ R176, R176, UR19, -R6.reuse ;  /* 0x00000013b0b07c23 */ /* 0x100fe20008010806 */
[--C-:B------:R-:W-:Y:S01]  /*f760*/  FFMA.FTZ R177, R177, UR19, -R6.reuse ;  /* 0x00000013b1b17c23 */ /* 0x100fe20008010806 */
[----:B------:R-:W-:Y:S01]  /*f770*/  FSEL R163, R163, -INF , !P4 ;  /* 0xff800000a3a37808 */ /* 0x000fe20006000000 */
[--C-:B------:R-:W-:Y:S01]  /*f780*/  FFMA.FTZ R180, R180, UR19, -R6.reuse ;  /* 0x00000013b4b47c23 */ /* 0x100fe20008010806 */
[----:B------:R-:W-:Y:S01]  /*f790*/  ISETP.GT.AND P4, PT, R14, 0x19, P2 ;  /* 0x000000190e00780c */ /* 0x000fe20001784270 */
[----:B------:R-:W-:Y:S01]  /*f7a0*/  FFMA.FTZ R181, R181, UR19, -R6 ;  /* 0x00000013b5b57c23 */ /* 0x000fe20008010806 */
[C---:B------:R-:W-:Y:S01]  /*f7b0*/  ISETP.LT.OR P3, PT, R13.reuse, 0x11, P3 ;  /* 0x000000110d00780c */ /* 0x040fe20001f61670 */
[----:B------:R-:W-:Y:S01]  /*f7c0*/  FMUL.FTZ R8, R8, UR19 ;  /* 0x0000001308087c20 */ /* 0x000fe20008410000 */
        /* <DEDUP_REMOVED lines=11> */
[----:B------:R-:W1:Y:S01]  /*f880*/  MUFU.EX2 R153, R153 ;  /* 0x0000009900997308 */ /* 0x000e620000000800 */
[----:B------:R-:W-:Y:S02]  /*f890*/  FSEL R166, R166, -INF , !P3 ;  /* 0xff800000a6a67808 */ /* 0x000fe40005800000 */
[----:B------:R-:W-:Y:S02]  /*f8a0*/  ISETP.LT.OR P4, PT, R13, 0x2a, P4 ;  /* 0x0000002a0d00780c */ /* 0x000fe40002781670 */
[C---:B------:R-:W-:Y:S02]  /*f8b0*/  ISETP.GT.AND P3, PT, R14.reuse, 0x20, P2 ;  /* 0x000000200e00780c */ /* 0x040fe40001764270 */
[----:B------:R-:W-:Y:S01]  /*f8c0*/  FSEL R175, R175, -INF , !P4 ;  /* 0xff800000afaf7808 */ /* 0x000fe20006000000 */
[----:B------:R-:W-:Y:S01]  /*f8d0*/  MUFU.EX2 R157, R157 ;  /* 0x0000009d009d7308 */ /* 0x000fe20000000800 */
[----:B------:R-:W-:Y:S01]  /*f8e0*/  ISETP.GT.AND P4, PT, R14, RZ, P2 ;  /* 0x000000ff0e00720c */ /* 0x000fe20001784270 */
[----:B0-----:R-:W-:Y:S01]  /*f8f0*/  FFMA.FTZ R3, R8, R3, R152 ;  /* 0x0000000308037223 */ /* 0x001fe20000010098 */
[C---:B------:R-:W-:Y:S01]  /*f900*/  ISETP.LT.OR P3, PT, R13.reuse, 0x21, P3 ;  /* 0x000000210d00780c */ /* 0x040fe20001f61670 */
[-C--:B------:R-:W-:Y:S01]  /*f910*/  FMUL.FTZ R24, R24, R8.reuse ;  /* 0x0000000818187220 */ /* 0x080fe20000410000 */
[----:B------:R-:W-:Y:S01]  /*f920*/  ISETP.LT.OR P4, PT, R13, 0x1, P4 ;  /* 0x000000010d00780c */ /* 0x000fe20002781670 */
[-C--:B------:R-:W-:Y:S01]  /*f930*/  FMUL.FTZ R25, R25, R8.reuse ;  /* 0x0000000819197220 */ /* 0x080fe20000410000 */
[----:B------:R-:W-:Y:S01]  /*f940*/  FSEL R170, R170, -INF , !P3 ;  /* 0xff800000aaaa7808 */ /* 0x000fe20005800000 */
[----:B------:R-:W-:Y:S01]  /*f950*/  MUFU.EX2 R161, R161 ;  /* 0x000000a100a17308 */ /* 0x000fe20000000800 */
[----:B------:R-:W-:Y:S01]  /*f960*/  FSEL R9, R154, -INF , !P4 ;  /* 0xff8000009a097808 */ /* 0x000fe20006000000 */
[----:B-1----:R-:W-:Y:S01]  /*f970*/  FADD.FTZ R3, R153, R3 ;  /* 0x0000000399037221 */ /* 0x002fe20000010000 */
[----:B------:R-:W-:Y:S01]  /*f980*/  ISETP.GT.AND P3, PT, R14, 0x28, P2 ;  /* 0x000000280e00780c */ /* 0x000fe20001764270 */
[-C--:B------:R-:W-:Y:S01]  /*f990*/  FMUL.FTZ R28, R28, R8.reuse ;  /* 0x000000081c1c7220 */ /* 0x080fe20000410000 */
[----:B------:R-:W-:Y:S01]  /*f9a0*/  FMNMX.FTZ R6, R9, R11, !PT ;  /* 0x0000000b09067209 */ /* 0x000fe20007810000 */
[----:B------:R-:W-:Y:S01]  /*f9b0*/  FMUL.FTZ R29, R29, R8 ;  /* 0x000000081d1d7220 */ /* 0x000fe20000410000 */
[----:B------:R-:W-:Y:S01]  /*f9c0*/  ISETP.LT.OR P3, PT, R13, 0x29, P3 ;  /* 0x000000290d00780c */ /* 0x000fe20001f61670 */
[----:B------:R-:W0:Y:S01]  /*f9d0*/  MUFU.EX2 R154, R156 ;  /* 0x0000009c009a7308 */ /* 0x000e220000000800 */
[----:B------:R-:W-:Y:S01]  /*f9e0*/  FMNMX.FTZ R6, R155, R6, !PT ;  /* 0x000000069b067209 */ /* 0x000fe20007810000 */
[-C--:B------:R-:W-:Y:S01]  /*f9f0*/  FMUL.FTZ R32, R32, R8.reuse ;  /* 0x0000000820207220 */ /* 0x080fe20000410000 */
[----:B------:R-:W-:Y:S01]  /*fa00*/  FSEL R174, R174, -INF , !P3 ;  /* 0xff800000aeae7808 */ /* 0x000fe20005800000 */
[----:B------:R-:W-:Y:S01]  /*fa10*/  FMUL.FTZ R33, R33, R8 ;  /* 0x0000000821217220 */ /* 0x000fe20000410000 */
[----:B------:R-:W-:Y:S01]  /*fa20*/  FMNMX.FTZ R6, R158, R6, !PT ;  /* 0x000000069e067209 */ /* 0x000fe20007810000 */
[----:B------:R-:W-:Y:S01]  /*fa30*/  FMUL.FTZ R36, R36, R8 ;  /* 0x0000000824247220 */ /* 0x000fe20000410000 */
[----:B------:R-:W-:Y:S01]  /*fa40*/  ISETP.GT.AND P3, PT, R14, 0x30, P2 ;  /* 0x000000300e00780c */ /* 0x000fe20001764270 */
[----:B------:R-:W1:Y:S01]  /*fa50*/  MUFU.EX2 R156, R160 ;  /* 0x000000a0009c7308 */ /* 0x000e620000000800 */
[----:B------:R-:W-:Y:S01]  /*fa60*/  FMNMX.FTZ R6, R159, R6, !PT ;  /* 0x000000069f067209 */ /* 0x000fe20007810000 */
[-C--:B------:R-:W-:Y:S01]  /*fa70*/  FMUL.FTZ R37, R37, R8.reuse ;  /* 0x0000000825257220 */ /* 0x080fe20000410000 */
[----:B------:R-:W-:Y:S01]  /*fa80*/  ISETP.LT.OR P3, PT, R13, 0x31, P3 ;  /* 0x000000310d00780c */ /* 0x000fe20001f61670 */
[----:B------:R-:W-:Y:S01]  /*fa90*/  FMUL.FTZ R40, R40, R8 ;  /* 0x0000000828287220 */ /* 0x000fe20000410000 */
[----:B------:R-:W-:Y:S01]  /*faa0*/  FMNMX.FTZ R6, R162, R6, !PT ;  /* 0x00000006a2067209 */ /* 0x000fe20007810000 */
[----:B------:R-:W-:Y:S01]  /*fab0*/  FMUL.FTZ R41, R41, R8 ;  /* 0x0000000829297220 */ /* 0x000fe20000410000 */
[----:B------:R-:W-:Y:S01]  /*fac0*/  FSEL R178, R178, -INF , !P3 ;  /* 0xff800000b2b27808 */ /* 0x000fe20005800000 */
[----:B------:R-:W2:Y:S01]  /*fad0*/  MUFU.EX2 R164, R164 ;  /* 0x000000a400a47308 */ /* 0x000ea20000000800 */
[----:B------:R-:W-:Y:S01]  /*fae0*/  FMNMX.FTZ R6, R163, R6, !PT ;  /* 0x00000006a3067209 */ /* 0x000fe20007810000 */
[----:B0-----:R-:W-:Y:S01]  /*faf0*/  FADD.FTZ R3, R154, R3 ;  /* 0x000000039a037221 */ /* 0x001fe20000010000 */
[----:B------:R-:W-:Y:S01]  /*fb00*/  ISETP.GT.AND P3, PT, R14, 0x31, P2 ;  /* 0x000000310e00780c */ /* 0x000fe20001764270 */
[----:B------:R-:W-:Y:S01]  /*fb10*/  FMUL.FTZ R44, R44, R8 ;  /* 0x000000082c2c7220 */ /* 0x000fe20000410000 */
[----:B------:R-:W-:Y:S01]  /*fb20*/  FMNMX.FTZ R6, R166, R6, !PT ;  /* 0x00000006a6067209 */ /* 0x000fe20007810000 */
[----:B------:R-:W-:Y:S01]  /*fb30*/  FADD.FTZ R3, R157, R3 ;  /* 0x000000039d037221 */ /* 0x000fe20000010000 */
[----:B------:R-:W-:Y:S01]  /*fb40*/  ISETP.GT.AND P4, PT, R14, 0x38, P2 ;  /* 0x000000380e00780c */ /* 0x000fe20001784270 */
[----:B------:R-:W0:Y:S01]  /*fb50*/  MUFU.EX2 R165, R165 ;  /* 0x000000a500a57308 */ /* 0x000e220000000800 */
[----:B------:R-:W-:Y:S01]  /*fb60*/  FMNMX.FTZ R6, R167, R6, !PT ;  /* 0x00000006a7067209 */ /* 0x000fe20007810000 */
[----:B-1----:R-:W-:Y:S01]  /*fb70*/  FADD.FTZ R3, R156, R3 ;  /* 0x000000039c037221 */ /* 0x002fe20000010000 */
[----:B------:R-:W-:Y:S01]  /*fb80*/  ISETP.LT.OR P3, PT, R13, 0x32, P3 ;  /* 0x000000320d00780c */ /* 0x000fe20001f61670 */
[----:B------:R-:W-:Y:S01]  /*fb90*/  FMUL.FTZ R45, R45, R8 ;  /* 0x000000082d2d7220 */ /* 0x000fe20000410000 */
[----:B------:R-:W-:Y:S01]  /*fba0*/  FMNMX.FTZ R6, R170, R6, !PT ;  /* 0x00000006aa067209 */ /* 0x000fe20007810000 */
[----:B------:R-:W-:Y:S01]  /*fbb0*/  FADD.FTZ R3, R161, R3 ;  /* 0x00000003a1037221 */ /* 0x000fe20000010000 */
[----:B------:R-:W-:Y:S01]  /*fbc0*/  ISETP.GT.AND P2, PT, R14, 0x39, P2 ;  /* 0x000000390e00780c */ /* 0x000fe20001744270 */
[----:B------:R-:W1:Y:S01]  /*fbd0*/  MUFU.EX2 R160, R168 ;  /* 0x000000a800a07308 */ /* 0x000e620000000800 */
[----:B------:R-:W-:Y:S01]  /*fbe0*/  FMNMX.FTZ R6, R171, R6, !PT ;  /* 0x00000006ab067209 */ /* 0x000fe20007810000 */
[----:B--2---:R-:W-:Y:S01]  /*fbf0*/  FADD.FTZ R3, R164, R3 ;  /* 0x00000003a4037221 */ /* 0x004fe20000010000 */
        /* <DEDUP_REMOVED lines=8> */
[----:B------:R-:W-:Y:S01]  /*fc80*/  ISETP.LT.OR P2, PT, R13, 0x3a, P2 ;  /* 0x0000003a0d00780c */ /* 0x000fe20001741670 */
[----:B------:R-:W-:Y:S01]  /*fc90*/  FMUL.FTZ R52, R52, R8 ;  /* 0x0000000834347220 */ /* 0x000fe20000410000 */
[----:B------:R-:W-:Y:S01]  /*fca0*/  FMNMX.FTZ R6, R178, R6, !PT ;  /* 0x00000006b2067209 */ /* 0x000fe20007810000 */
[----:B------:R-:W-:Y:S01]  /*fcb0*/  FMUL.FTZ R53, R53, R8 ;  /* 0x0000000835357220 */ /* 0x000fe20000410000 */
[----:B------:R-:W-:Y:S01]  /*fcc0*/  FSEL R182, R182, -INF , !P4 ;  /* 0xff800000b6b67808 */ /* 0x000fe20006000000 */
[----:B------:R-:W0:Y:S01]  /*fcd0*/  MUFU.EX2 R172, R172 ;  /* 0x000000ac00ac7308 */ /* 0x000e220000000800 */
[----:B------:R-:W-:Y:S01]  /*fce0*/  FMNMX.FTZ R6, R179, R6, !PT ;  /* 0x00000006b3067209 */ /* 0x000fe20007810000 */
[----:B-1----:R-:W-:Y:S01]  /*fcf0*/  FADD.FTZ R3, R160, R3 ;  /* 0x00000003a0037221 */ /* 0x002fe20000010000 */
[----:B------:R-:W-:Y:S01]  /*fd00*/  FSEL R183, R183, -INF , !P2 ;  /* 0xff800000b7b77808 */ /* 0x000fe20005000000 */
[----:B------:R-:W-:Y:S01]  /*fd10*/  FMUL.FTZ R56, R56, R8 ;  /* 0x0000000838387220 */ /* 0x000fe20000410000 */
[----:B------:R-:W-:Y:S01]  /*fd20*/  FMNMX.FTZ R6, R182, R6, !PT ;  /* 0x00000006b6067209 */ /* 0x000fe20007810000 */
[----:B------:R-:W-:Y:S01]  /*fd30*/  FMUL.FTZ R57, R57, R8 ;  /* 0x0000000839397220 */ /* 0x000fe20000410000 */
[----:B------:R-:W-:Y:S01]  /*fd40*/  ISETP.NE.AND P3, PT, R184, RZ, PT ;  /* 0x000000ffb800720c */ /* 0x000fe20003f65270 */
[----:B------:R-:W1:Y:S01]  /*fd50*/  MUFU.EX2 R173, R173 ;  /* 0x000000ad00ad7308 */ /* 0x000e620000000800 */
[----:B------:R-:W-:Y:S01]  /*fd60*/  FMNMX.FTZ R6, R183, R6, !PT ;  /* 0x00000006b7067209 */ /* 0x000fe20007810000 */
[----:B------:R-:W-:Y:S01]  /*fd70*/  FMUL.FTZ R60, R60, R8 ;  /* 0x000000083c3c7220 */ /* 0x000fe20000410000 */
[----:B------:R-:W-:Y:S01]  /*fd80*/  F2FP.F16.F32.PACK_AB R152, R153, R152 ;  /* 0x000000989998723e */ /* 0x000fe200000000ff */
[----:B------:R-:W-:Y:S01]  /*fd90*/  FMUL.FTZ R61, R61, R8 ;  /* 0x000000083d3d7220 */ /* 0x000fe20000410000 */
[----:B------:R-:W-:Y:S01]  /*fda0*/  F2FP.F16.F32.PACK_AB R154, R157, R154 ;  /* 0x0000009a9d9a723e */ /* 0x000fe200000000ff */
[----:B------:R-:W3:Y:S01]  /*fdb0*/  SHFL.BFLY PT, R12, R6, 0x2, 0x1f ;  /* 0x0c401f00060c7f89 */ /* 0x000ee200000e0000 */
[----:B------:R-:W-:Y:S01]  /*fdc0*/  F2FP.F16.F32.PACK_AB R156, R161, R156 ;  /* 0x0000009ca19c723e */ /* 0x000fe200000000ff */
[----:B------:R-:W4:Y:S01]  /*fdd0*/  MUFU.EX2 R176, R176 ;  /* 0x000000b000b07308 */ /* 0x000f220000000800 */
[----:B--2---:R-:W-:Y:S01]  /*fde0*/  F2FP.F16.F32.PACK_AB R160, R169, R160 ;  /* 0x000000a0a9a0723e */ /* 0x004fe200000000ff */
        /* <DEDUP_REMOVED lines=14> */
[----:B------:R-:W5:Y:S01]  /*fed0*/  MUFU.EX2 R180, R180 ;  /* 0x000000b400b47308 */ /* 0x000f620000000800 */
[-C--:B------:R-:W-:Y:S01]  /*fee0*/  FMUL.FTZ R89, R89, R8.reuse ;  /* 0x0000000859597220 */ /* 0x080fe20000410000 */
[-C--:B------:R-:W-:Y:S01]  /*fef0*/  FMUL.FTZ R92, R92, R8.reuse ;  /* 0x000000085c5c7220 */ /* 0x080fe20000410000 */
[-C--:B------:R-:W-:Y:S01]  /*ff00*/  FMUL.FTZ R93, R93, R8.reuse ;  /* 0x000000085d5d7220 */ /* 0x080fe20000410000 */
[-C--:B------:R-:W-:Y:S01]  /*ff10*/  FMUL.FTZ R96, R96, R8.reuse ;  /* 0x0000000860607220 */ /* 0x080fe20000410000 */
[----:B------:R-:W-:Y:S01]  /*ff20*/  FMUL.FTZ R97, R97, R8 ;  /* 0x0000000861617220 */ /* 0x000fe20000410000 */
[----:B---3--:R-:W-:Y:S01]  /*ff30*/  FMNMX.FTZ R6, R6, R12, !PT ;  /* 0x0000000c06067209 */ /* 0x008fe20007810000 */
[-C--:B------:R-:W-:Y:S01]  /*ff40*/  FMUL.FTZ R100, R100, R8.reuse ;  /* 0x0000000864647220 */ /* 0x080fe20000410000 */
[----:B------:R-:W3:Y:S01]  /*ff50*/  MUFU.EX2 R181, R181 ;  /* 0x000000b500b57308 */ /* 0x000ee20000000800 */
        /* <DEDUP_REMOVED lines=26> */
[----:B0-----:R-:W-:Y:S01]  /*10100*/  FMNMX.FTZ R6, R6, R12, !PT ;  /* 0x0000000c06067209 */ /* 0x001fe20007810000 */
[----:B------:R-:W-:-:S03]  /*10110*/  FADD.FTZ R3, R169, R3 ;  /* 0x00000003a9037221 */ /* 0x000fc60000010000 */
[----:B------:R-:W-:Y:S01]  /*10120*/  FSETP.NEU.FTZ.AND P2, PT, R6, -INF , PT ;  /* 0xff8000000600780b */ /* 0x000fe20003f5d000 */
[----:B------:R-:W-:-:S03]  /*10130*/  FADD.FTZ R3, R172, R3 ;  /* 0x00000003ac037221 */ /* 0x000fc60000010000 */
[----:B------:R-:W-:Y:S01]  /*10140*/  FSEL R12, R6, RZ, P2 ;  /* 0x000000ff060c7208 */ /* 0x000fe20001000000 */
[----:B-1----:R-:W-:-:S04]  /*10150*/  FADD.FTZ R3, R173, R3 ;  /* 0x00000003ad037221 */ /* 0x002fc80000010000 */
[----:B------:R-:W-:Y:S01]  /*10160*/  FADD.FTZ R12, -R12, R11 ;  /* 0x0000000b0c0c7221 */ /* 0x000fe20000010100 */
[----:B----4-:R-:W-:-:S03]  /*10170*/  FADD.FTZ R3, R176, R3 ;  /* 0x00000003b0037221 */ /* 0x010fc60000010000 */
[----:B------:R-:W-:Y:S01]  /*10180*/  FMUL.FTZ R11, R12, UR19 ;  /* 0x000000130c0b7c20 */ /* 0x000fe20008410000 */
[----:B------:R-:W-:Y:S02]  /*10190*/  IMAD.U32 R12, RZ, RZ, UR7 ;  /* 0x00000007ff0c7e24 */ /* 0x000fe4000f8e00ff */
[----:B--2---:R-:W-:Y:S01]  /*101a0*/  FADD.FTZ R3, R177, R3 ;  /* 0x00000003b1037221 */ /* 0x004fe20000010000 */
[----:B------:R-:W-:Y:S01]  /*101b0*/  UMOV UR7, UR37 ;  /* 0x0000002500077c82 */ /* 0x000fe20008000000 */
[----:B------:R-:W-:Y:S01]  /*101c0*/  @!P3 IMAD R12, R12, 0x40, R23 ;  /* 0x000000400c0cb824 */ /* 0x000fe200078e0217 */
[----:B------:R-:W0:Y:S01]  /*101d0*/  MUFU.EX2 R11, R11 ;  /* 0x0000000b000b7308 */ /* 0x000e220000000800 */
[----:B-----5:R-:W-:-:S03]  /*101e0*/  FADD.FTZ R3, R180, R3 ;  /* 0x00000003b4037221 */ /* 0x020fc60000010000 */
[----:B------:R-:W-:Y:S01]  /*101f0*/  @!P3 LEA R12, R12, UR41, 0x2 ;  /* 0x000000290c0cbc11 */ /* 0x000fe2000f8e10ff */
[----:B---3--:R-:W-:-:S04]  /*10200*/  FADD.FTZ R3, R181, R3 ;  /* 0x00000003b5037221 */ /* 0x008fc80000010000 */
[----:B------:R-:W-:Y:S04]  /*10210*/  @!P3 STS [R12+0x38400], R8 ;  /* 0x038400080c00b388 */ /* 0x000fe80000000800 */
        /* <DEDUP_REMOVED lines=14> */
[-C--:B------:R-:W-:Y:S01]  /*10300*/  FMUL.FTZ R50, R50, R11.reuse ;  /* 0x0000000b32327220 */ /* 0x080fe20000410000 */
[----:B------:R-:W-:Y:S01]  /*10310*/  FSEL R12, R12, RZ, P2 ;  /* 0x000000ff0c0c7208 */ /* 0x000fe20001000000 */
[-C--:B------:R-:W-:Y:S01]  /*10320*/  FMUL.FTZ R51, R51, R11.reuse ;  /* 0x0000000b33337220 */ /* 0x080fe20000410000 */
[-C--:B------:R-:W-:Y:S01]  /*10330*/  FMUL.FTZ R54, R54, R11.reuse ;  /* 0x0000000b36367220 */ /* 0x080fe20000410000 */
[-C--:B------:R-:W-:Y:S01]  /*10340*/  FMUL.FTZ R55, R55, R11.reuse ;  /* 0x0000000b37377220 */ /* 0x080fe20000410000 */
[-C--:B------:R-:W-:Y:S01]  /*10350*/  FMUL.FTZ R58, R58, R11.reuse ;  /* 0x0000000b3a3a7220 */ /* 0x080fe20000410000 */
        /* <DEDUP_REMOVED lines=41> */
[----:B0-----:R-:W-:Y:S01]  /*105f0*/  F2FP.F16.F32.PACK_AB R153, R12, R13 ;  /* 0x0000000d0c99723e */ /* 0x001fe200000000ff */
[-C--:B------:R-:W-:Y:S01]  /*10600*/  FMUL.FTZ R99, R99, R11.reuse ;  /* 0x0000000b63637220 */ /* 0x080fe20000410000 */
[----:B-1----:R-:W-:Y:S01]  /*10610*/  F2FP.F16.F32.PACK_AB R158, R165, R164 ;  /* 0x000000a4a59e723e */ /* 0x002fe200000000ff */
[-C--:B------:R-:W-:Y:S01]  /*10620*/  FMUL.FTZ R102, R102, R11.reuse ;  /* 0x0000000b66667220 */ /* 0x080fe20000410000 */
        /* <DEDUP_REMOVED lines=12> */
[----:B--2---:R-:W-:Y:S01]  /*106f0*/  F2FP.F16.F32.PACK_AB R155, R15, R14 ;  /* 0x0000000e0f9b723e */ /* 0x004fe200000000ff */
        /* <DEDUP_REMOVED lines=15> */
[----:B-1----:R-:W-:Y:S01]  /*107f0*/  F2FP.F16.F32.PACK_AB R157, R21, R20 ;  /* 0x00000014159d723e */ /* 0x002fe200000000ff */
[-C--:B------:R-:W-:Y:S01]  /*10800*/  FMUL.FTZ R143, R143, R11.reuse ;  /* 0x0000000b8f8f7220 */ /* 0x080fe20000410000 */
[-C--:B------:R-:W-:Y:S01]  /*10810*/  FMUL.FTZ R146, R146, R11.reuse ;  /* 0x0000000b92927220 */ /* 0x080fe20000410000 */
[-C--:B------:R-:W-:Y:S01]  /*10820*/  FMUL.FTZ R147, R147, R11.reuse ;  /* 0x0000000b93937220 */ /* 0x080fe20000410000 */
[-C--:B------:R-:W-:Y:S01]  /*10830*/  FMUL.FTZ R150, R150, R11.reuse ;  /* 0x0000000b96967220 */ /* 0x080fe20000410000 */
[----:B------:R-:W-:Y:S01]  /*10840*/  FMUL.FTZ R151, R151, R11 ;  /* 0x0000000b97977220 */ /* 0x000fe20000410000 */
[----:B------:R-:W-:Y:S01]  /*10850*/  FFMA.FTZ R4, R11, R4, R13 ;  /* 0x000000040b047223 */ /* 0x000fe2000001000d */
[----:B------:R-:W-:Y:S01]  /*10860*/  MUFU.EX2 R170, R170 ;  /* 0x000000aa00aa7308 */ /* 0x000fe20000000800 */
[C---:B------:R-:W-:Y:S01]  /*10870*/  ISETP.GT.AND P2, PT, R7.reuse, R191, PT ;  /* 0x000000bf0700720c */ /* 0x040fe20003f44270 */
[----:B------:R2:W-:Y:S01]  /*10880*/  STSM.16.M88.4 [R186+0x36400], R152 ;  /* 0x03640098ba007844 */ /* 0x0005e20000000200 */
[----:B------:R-:W-:Y:S01]  /*10890*/  FADD.FTZ R4, R12, R4 ;  /* 0x000000040c047221 */ /* 0x000fe20000010000 */
[----:B------:R-:W-:-:S02]  /*108a0*/  VIADD R7, R7, 0xffffffff ;  /* 0xffffffff07077836 */ /* 0x000fc40000000000 */
[----:B------:R-:W-:Y:S02]  /*108b0*/  IMAD.MOV.U32 R12, RZ, RZ, R5 ;  /* 0x000000ffff0c7224 */ /* 0x000fe400078e0005 */
[----:B------:R-:W-:Y:S01]  /*108c0*/  FADD.FTZ R4, R14, R4 ;  /* 0x000000040e047221 */ /* 0x000fe20000010000 */
[----:B------:R-:W1:Y:S01]  /*108d0*/  MUFU.EX2 R171, R171 ;  /* 0x000000ab00ab7308 */ /* 0x000e620000000800 */
[----:B0-----:R-:W-:Y:S01]  /*108e0*/  F2FP.F16.F32.PACK_AB R159, R168, R9 ;  /* 0x00000009a89f723e */ /* 0x001fe200000000ff */
[----:B------:R-:W-:Y:S02]  /*108f0*/  IMAD.MOV.U32 R11, RZ, RZ, R6 ;  /* 0x000000ffff0b7224 */ /* 0x000fe400078e0006 */
[----:B------:R-:W-:Y:S02]  /*10900*/  FADD.FTZ R15, R15, R4 ;  /* 0x000000040f0f7221 */ /* 0x000fe40000010000 */
[----:B------:R2:W-:Y:S02]  /*10910*/  STSM.16.M88.4 [R189], R156 ;  /* 0x0000009cbd007844 */ /* 0x0005e40000000200 */
[----:B------:R-:W-:Y:S01]  /*10920*/  FADD.FTZ R20, R20, R15 ;  /* 0x0000000f14147221 */ /* 0x000fe20000010000 */
[----:B------:R-:W-:Y:S03]  /*10930*/  MUFU.EX2 R174, R174 ;  /* 0x000000ae00ae7308 */ /* 0x000fe60000000800 */
[----:B------:R-:W-:-:S04]  /*10940*/  FADD.FTZ R20, R21, R20 ;  /* 0x0000001415147221 */ /* 0x000fc80000010000 */
[----:B------:R-:W-:Y:S01]  /*10950*/  FADD.FTZ R9, R9, R20 ;  /* 0x0000001409097221 */ /* 0x000fe20000010000 */
[----:B------:R-:W0:Y:S01]  /*10960*/  MUFU.EX2 R175, R175 ;  /* 0x000000af00af7308 */ /* 0x000e220000000800 */
[----:B-1----:R-:W-:Y:S02]  /*10970*/  F2FP.F16.F32.PACK_AB R161, R171, R170 ;  /* 0x000000aaaba1723e */ /* 0x002fe400000000ff */
[----:B------:R-:W-:-:S04]  /*10980*/  FADD.FTZ R9, R168, R9 ;  /* 0x00000009a8097221 */ /* 0x000fc80000010000 */
[----:B------:R-:W-:Y:S01]  /*10990*/  FADD.FTZ R170, R170, R9 ;  /* 0x00000009aaaa7221 */ /* 0x000fe20000010000 */
[----:B------:R-:W-:Y:S03]  /*109a0*/  MUFU.EX2 R178, R178 ;  /* 0x000000b200b27308 */ /* 0x000fe60000000800 */
[----:B------:R-:W-:-:S05]  /*109b0*/  FADD.FTZ R171, R171, R170 ;  /* 0x000000aaabab7221 */ /* 0x000fca0000010000 */
[----:B------:R-:W1:Y:S01]  /*109c0*/  MUFU.EX2 R179, R179 ;  /* 0x000000b300b37308 */ /* 0x000e620000000800 */
[----:B0-----:R-:W-:Y:S01]  /*109d0*/  F2FP.F16.F32.PACK_AB R163, R175, R174 ;  /* 0x000000aeafa3723e */ /* 0x001fe200000000ff */
[----:B------:R-:W-:-:S04]  /*109e0*/  FADD.FTZ R174, R174, R171 ;  /* 0x000000abaeae7221 */ /* 0x000fc80000010000 */
[----:B------:R2:W-:Y:S01]  /*109f0*/  STSM.16.M88.4 [R187], R160 ;  /* 0x000000a0bb007844 */ /* 0x0005e20000000200 */
[----:B------:R-:W-:Y:S01]  /*10a00*/  FADD.FTZ R175, R175, R174 ;  /* 0x000000aeafaf7221 */ /* 0x000fe20000010000 */
[----:B------:R-:W0:Y:S08]  /*10a10*/  MUFU.EX2 R182, R182 ;  /* 0x000000b600b67308 */ /* 0x000e300000000800 */
[----:B------:R-:W3:Y:S01]  /*10a20*/  MUFU.EX2 R183, R183 ;  /* 0x000000b700b77308 */ /* 0x000ee20000000800 */
[----:B-1----:R-:W-:Y:S01]  /*10a30*/  F2FP.F16.F32.PACK_AB R165, R179, R178 ;  /* 0x000000b2b3a5723e */ /* 0x002fe200000000ff */
[----:B------:R-:W-:-:S04]  /*10a40*/  FADD.FTZ R178, R178, R175 ;  /* 0x000000afb2b27221 */ /* 0x000fc80000010000 */
[----:B------:R-:W-:-:S04]  /*10a50*/  FADD.FTZ R179, R179, R178 ;  /* 0x000000b2b3b37221 */ /* 0x000fc80000010000 */
[----:B0-----:R-:W-:Y:S01]  /*10a60*/  FADD.FTZ R4, R182, R179 ;  /* 0x000000b3b6047221 */ /* 0x001fe20000010000 */
        /* <DEDUP_REMOVED lines=32> */
.L_x_6192:
[----:B------:R-:W0:Y:S01]  /*10c70*/  SHFL.BFLY PT, R0, R3, 0x2, 0x1f ;  /* 0x0c401f0003007f89 */ /* 0x000e2200000e0000 */
[----:B-1----:R-:W-:Y:S01]  /*10c80*/  IMAD.U32 R11, RZ, RZ, UR19 ;  /* 0x00000013ff0b7e24 */ /* 0x002fe2000f8e00ff */
[----:B------:R-:W-:Y:S06]  /*10c90*/  BAR.ARV 0x8, 0x100 ;  /* 0x0204000000007b1d */ /* 0x000fec0000002000 */
[----:B------:R-:W-:Y:S02]  /*10ca0*/  IMAD.MOV.U32 R20, RZ, RZ, -0x800000 ;  /* 0xff800000ff147424 */ /* 0x000fe400078e00ff */
[----:B------:R-:W-:Y:S01]  /*10cb0*/  BAR.SYNC.DEFER_BLOCKING 0xf, 0x100 ;  /* 0x03c4000000007b1d */ /* 0x000fe20000010000 */
[----:B------:R-:W-:Y:S01]  /*10cc0*/  ISETP.NE.AND P2, PT, R184, RZ, PT ;  /* 0x000000ffb800720c */ /* 0x000fe20003f45270 */
[----:B------:R-:W-:-:S04]  /*10cd0*/  VIADD R227, R227, 0x1 ;  /* 0x00000001e3e37836 */ /* 0x000fc80000000000 */
[----:B------:R-:W1:Y:S01]  /*10ce0*/  SHFL.BFLY PT, R9, R4, 0x2, 0x1f ;  /* 0x0c401f0004097f89 */ /* 0x000e6200000e0000 */
[----:B0-----:R-:W-:Y:S01]  /*10cf0*/  FADD.FTZ R0, R0, R3 ;  /* 0x0000000300007221 */ /* 0x001fe20000010000 */
[----:B------:R-:W-:-:S04]  /*10d00*/  IMAD.MOV.U32 R3, RZ, RZ, RZ ;  /* 0x000000ffff037224 */ /* 0x000fc800078e00ff */
[----:B------:R-:W2:Y:S01]  /*10d10*/  SHFL.BFLY PT, R7, R0, 0x1, 0x1f ;  /* 0x0c201f0000077f89 */ /* 0x000ea200000e0000 */
[----:B-1----:R-:W-:Y:S01]  /*10d20*/  FADD.FTZ R9, R9, R4 ;  /* 0x0000000409097221 */ /* 0x002fe20000010000 */
[----:B------:R-:W-:Y:S01]  /*10d30*/  IMAD.U32 R4, RZ, RZ, UR37 ;  /* 0x00000025ff047e24 */ /* 0x000fe2000f8e00ff */
[----:B------:R-:W-:-:S03]  /*10d40*/  UIADD3 UR37, UR37, 0x1, URZ ;  /* 0x0000000125257890 */ /* 0x000fc6000fffe03f */
[----:B------:R-:W0:Y:S01]  /*10d50*/  SHFL.BFLY PT, R8, R9, 0x1, 0x1f ;  /* 0x0c201f0009087f89 */ /* 0x000e2200000e0000 */
[----:B------:R-:W-:Y:S01]  /*10d60*/  @!P2 IMAD R4, R4, 0x40, R23 ;  /* 0x000000400404a824 */ /* 0x000fe200078e0217 */
[----:B------:R-:W-:Y:S01]  /*10d70*/  UISETP.NE.AND UP0, UPT, UR37, 0x2, UPT ;  /* 0x000000022500788c */ /* 0x000fe2000bf05270 */
[----:B--2---:R-:W-:-:S03]  /*10d80*/  FADD.FTZ R10, R0, R7 ;  /* 0x00000007000a7221 */ /* 0x004fc60000010000 */
[----:B------:R-:W-:Y:S01]  /*10d90*/  @!P2 LEA R4, R4, UR41, 0x2 ;  /* 0x000000290404ac11 */ /* 0x000fe2000f8e10ff */
[----:B------:R-:W-:Y:S01]  /*10da0*/  USEL UR4, URZ, 0x1, UP0 ;  /* 0x000000013f047887 */ /* 0x000fe20008000000 */
[----:B------:R-:W-:Y:S01]  /*10db0*/  FSETP.NE.FTZ.AND P0, PT, R10, RZ, PT ;  /* 0x000000ff0a00720b */ /* 0x000fe20003f15000 */
[----:B------:R-:W-:-:S04]  /*10dc0*/  USEL UR37, UR37, URZ, UP0 ;  /* 0x0000003f25257287 */ /* 0x000fc80008000000 */
[----:B------:R-:W-:-:S08]  /*10dd0*/  LOP3.LUT R2, R2, UR4, RZ, 0x3c, !PT ;  /* 0x0000000402027c12 */ /* 0x000fd0000f8e3cff */
[----:B------:R-:W1:Y:S01]  /*10de0*/  @P0 MUFU.LG2 R7, R10 ;  /* 0x0000000a00070308 */ /* 0x000e620000000c00 */
[----:B------:R-:W-:Y:S01]  /*10df0*/  @P0 FMUL.FTZ R0, R11, 0.69314718246459960938 ;  /* 0x3f3172180b000820 */ /* 0x000fe20000410000 */
[----:B0-----:R-:W-:-:S05]  /*10e00*/  FADD.FTZ R8, R9, R8 ;  /* 0x0000000809087221 */ /* 0x001fca0000010000 */
[----:B------:R-:W-:Y:S01]  /*10e10*/  FSETP.NE.FTZ.AND P1, PT, R8, RZ, PT ;  /* 0x000000ff0800720b */ /* 0x000fe20003f35000 */
[----:B------:R-:W0:Y:S01]  /*10e20*/  @P0 MUFU.RCP R3, R10 ;  /* 0x0000000a00030308 */ /* 0x000e220000001000 */
[----:B-1----:R-:W-:-:S04]  /*10e30*/  @P0 FMUL.FTZ R7, R7, 0.69314718246459960938 ;  /* 0x3f31721807070820 */ /* 0x002fc80000410000 */
[----:B------:R-:W-:Y:S01]  /*10e40*/  @P0 FFMA.FTZ R20, R0, R5, R7 ;  /* 0x0000000500140223 */ /* 0x000fe20000010007 */
[----:B------:R-:W-:-:S06]  /*10e50*/  IMAD.MOV.U32 R0, RZ, RZ, RZ ;  /* 0x000000ffff007224 */ /* 0x000fcc00078e00ff */
[----:B------:R-:W1:Y:S01]  /*10e60*/  @P1 MUFU.LG2 R5, R8 ;  /* 0x0000000800051308 */ /* 0x000e620000000c00 */
[----:B------:R-:W-:Y:S01]  /*10e70*/  PLOP3.LUT P0, PT, PT, PT, PT, 0x8, 0x0 ;  /* 0x000000000000781c */ /* 0x000fe20003f0e170 */
[----:B0-----:R-:W-:Y:S01]  /*10e80*/  @!P2 STS [R4+0x38400], R3 ;  /* 0x038400030400a388 */ /* 0x001fe20000000800 */
[-C--:B------:R-:W-:Y:S01]  /*10e90*/  FMUL.FTZ R24, R24, R3.reuse ;  /* 0x0000000318187220 */ /* 0x080fe20000410000 */
[-C--:B------:R-:W-:Y:S01]  /*10ea0*/  FMUL.FTZ R25, R25, R3.reuse ;  /* 0x0000000319197220 */ /* 0x080fe20000410000 */
[-C--:B------:R-:W-:Y:S01]  /*10eb0*/  FMUL.FTZ R28, R28, R3.reuse ;  /* 0x000000031c1c7220 */ /* 0x080fe20000410000 */
[-C--:B------:R-:W-:Y:S01]  /*10ec0*/  FMUL.FTZ R29, R29, R3.reuse ;  /* 0x000000031d1d7220 */ /* 0x080fe20000410000 */
[-C--:B------:R-:W-:Y:S01]  /*10ed0*/  FMUL.FTZ R32, R32, R3.reuse ;  /* 0x0000000320207220 */ /* 0x080fe20000410000 */
[----:B------:R-:W0:Y:S01]  /*10ee0*/  @P1 MUFU.RCP R0, R8 ;  /* 0x0000000800001308 */ /* 0x000e220000001000 */
        /* <DEDUP_REMOVED lines=63> */
[----:B------:R-:W-:-:S02]  /*112e0*/  IMAD.MOV.U32 R3, RZ, RZ, -0x800000 ;  /* 0xff800000ff037424 */ /* 0x000fc400078e00ff */
        /* <DEDUP_REMOVED lines=65> */
[----:B------:R-:W-:Y:S06]  /*11700*/  BAR.ARV 0xe, 0x100 ;  /* 0x0384000000007b1d */ /* 0x000fec0000002000 */
.L_x_6129:
[----:B------:R-:W0:Y:S08]  /*11710*/  S2UR UR4, SR_CgaCtaId ;  /* 0x00000000000479c3 */ /* 0x000e300000008800 */
[----:B------:R-:W-:Y:S01]  /*11720*/  BAR.SYNC.DEFER_BLOCKING 0x5, 0x180 ;  /* 0x0146000000007b1d */ /* 0x000fe20000010000 */
[----:B------:R-:W-:-:S05]  /*11730*/  SHF.R.U32.HI R0, RZ, 0x10, R195 ;  /* 0x00000010ff007819 */ /* 0x000fca00000116c3 */
[----:B------:R-:W-:Y:S01]  /*11740*/  UMOV UR41, 0x400 ;  /* 0x0000040000297882 */ /* 0x000fe20000000000 */
[----:B------:R-:W-:Y:S01]  /*11750*/  BSSY B0, `(.L_x_6210) ;  /* 0x0000480000007945 */ /* 0x000fe20003800000 */
[----:B0-----:R-:W-:-:S09]  /*11760*/  ULEA UR41, UR4, UR41, 0x18 ;  /* 0x0000002904297291 */ /* 0x001fd2000f8ec03f */
[----:B------:R-:W0:Y:S02]  /*11770*/  LDS.128 R4, [UR41+0x388d0] ;  /* 0x0388d029ff047984 */ /* 0x000e240008000c00 */
[----:B0-----:R-:W-:Y:S01]  /*11780*/  R2UR UR4, R7 ;  /* 0x00000000070472ca */ /* 0x001fe200000e0000 */
[----:B------:R-:W-:Y:S06]  /*11790*/  BAR.ARV 0x4, 0x180 ;  /* 0x0106000000007b1d */ /* 0x000fec0000002000 */
[----:B------:R-:W-:Y:S08]  /*117a0*/  @P0 BRA `(.L_x_6211) ;  /* 0x0000003800140947 */ /* 0x000ff00003800000 */
[----:B------:R-:W2:Y:S01]  /*117b0*/  LDL R8, [R1+0x68] ;  /* 0x0000680001087983 */ /* 0x000ea20000100800 */
[----:B------:R-:W0:Y:S01]  /*117c0*/  S2UR UR5, SR_SWINHI ;  /* 0x00000000000579c3 */ /* 0x000e220000002f00 */
[----:B------:R-:W-:Y:S01]  /*117d0*/  UMOV UR6, UR41 ;  /* 0x0000002900067c82 */ /* 0x000fe20008000000 */
[----:B0-----:R-:W-:Y:S01]  /*117e0*/  UMOV UR7, UR5 ;  /* 0x0000000500077c82 */ /* 0x001fe20008000000 */
[----:B------:R-:W-:Y:S02]  /*117f0*/  IMAD.U32 R16, RZ, RZ, UR6 ;  /* 0x00000006ff107e24 */ /* 0x000fe4000f8e00ff */
[----:B------:R-:W-:-:S03]  /*11800*/  IMAD.U32 R17, RZ, RZ, UR7 ;  /* 0x00000007ff117e24 */ /* 0x000fc6000f8e00ff */
        /* <DEDUP_REMOVED lines=11> */
[----:B------:R-:W-:Y:S02]  /*118c0*/  SHF.R.U64 R156, R156, 0x3, RZ ;  /* 0x000000039c9c7819 */ /* 0x000fe400000012ff */
[----:B------:R-:W-:Y:S02]  /*118d0*/  MOV R21, R8 ;  /* 0x0000000800157202 */ /* 0x000fe40000000f00 */
[----:B------:R-:W-:Y:S02]  /*118e0*/  LOP3.LUT R9, R152, 0x380, RZ, 0xc0, !PT ;  /* 0x0000038098097812 */ /* 0x000fe400078ec0ff */
[----:B------:R-:W-:-:S02]  /*118f0*/  SHF.R.U64 R13, R13, 0x3, RZ ;  /* 0x000000030d0d7819 */ /* 0x000fc400000012ff */
[----:B------:R-:W-:Y:S02]  /*11900*/  SHF.R.U64 R9, R9, 0x3, RZ ;  /* 0x0000000309097819 */ /* 0x000fe400000012ff */
[----:B------:R-:W-:Y:S01]  /*11910*/  LOP3.LUT R156, R156, R157, RZ, 0x3c, !PT ;  /* 0x0000009d9c9c7212 */ /* 0x000fe200078e3cff */
[--C-:B------:R-:W-:Y:S01]  /*11920*/  IMAD.X R157, RZ, RZ, R153.reuse, P2 ;  /* 0x000000ffff9d7224 */ /* 0x100fe200010e0699 */
[C---:B------:R-:W-:Y:S02]  /*11930*/  IADD3 R161, P0, R152.reuse, 0x6040, RZ ;  /* 0x0000604098a17810 */ /* 0x040fe40007f1e0ff */
[----:B------:R-:W-:Y:S01]  /*11940*/  LOP3.LUT R12, R13, R12, RZ, 0x3c, !PT ;  /* 0x0000000c0d0c7212 */ /* 0x000fe200078e3cff */
[--C-:B------:R-:W-:Y:S01]  /*11950*/  IMAD.X R13, RZ, RZ, R153.reuse, P5 ;  /* 0x000000ffff0d7224 */ /* 0x100fe200028e0699 */
[----:B------:R-:W-:Y:S01]  /*11960*/  LOP3.LUT R8, R9, R152, RZ, 0x3c, !PT ;  /* 0x0000009809087212 */ /* 0x000fe200078e3cff */
[----:B------:R-:W-:Y:S01]  /*11970*/  IMAD.MOV.U32 R9, RZ, RZ, R153 ;  /* 0x000000ffff097224 */ /* 0x000fe200078e0099 */
[----:B------:R-:W-:-:S02]  /*11980*/  IADD3 R10, P4, R152, 0x4040, RZ ;  /* 0x00004040980a7810 */ /* 0x000fc40007f9e0ff */
[----:B------:R-:W-:Y:S02]  /*11990*/  LOP3.LUT R160, R161, 0x380, RZ, 0xc0, !PT ;  /* 0x00000380a1a07812 */ /* 0x000fe400078ec0ff */
[----:B------:R-:W-:Y:S02]  /*119a0*/  MOV R7, R156 ;  /* 0x0000009c00077202 */ /* 0x000fe40000000f00 */
[----:B------:R-:W-:Y:S02]  /*119b0*/  MOV R157, R12 ;  /* 0x0000000c009d7202 */ /* 0x000fe40000000f00 */
[----:B------:R-:W-:Y:S02]  /*119c0*/  LOP3.LUT R11, R10, 0x380, RZ, 0xc0, !PT ;  /* 0x000003800a0b7812 */ /* 0x000fe400078ec0ff */
[----:B------:R-:W-:Y:S02]  /*119d0*/  MOV R12, R8 ;  /* 0x00000008000c7202 */ /* 0x000fe40000000f00 */
[----:B------:R-:W-:Y:S01]  /*119e0*/  IADD3 R163, P1, R152, 0x6020, RZ ;  /* 0x0000602098a37810 */ /* 0x000fe20007f3e0ff */
[----:B------:R-:W0:Y:S01]  /*119f0*/  LDC R9, c[0x0][0xbd4] ;  /* 0x0002f500ff097b82 */ /* 0x000e220000000800 */
[----:B------:R-:W-:-:S02]  /*11a00*/  SHF.R.U64 R160, R160, 0x3, RZ ;  /* 0x00000003a0a07819 */ /* 0x000fc400000012ff */
[----:B------:R-:W-:Y:S02]  /*11a10*/  SHF.R.U64 R11, R11, 0x3, RZ ;  /* 0x000000030b0b7819 */ /* 0x000fe400000012ff */
[----:B------:R-:W-:Y:S02]  /*11a20*/  LOP3.LUT R162, R163, 0x380, RZ, 0xc0, !PT ;  /* 0x00000380a3a27812 */ /* 0x000fe400078ec0ff */
[----:B------:R-:W-:Y:S01]  /*11a30*/  LOP3.LUT R160, R160, R161, RZ, 0x3c, !PT ;  /* 0x000000a1a0a07212 */ /* 0x000fe200078e3cff */
[--C-:B------:R-:W-:Y:S01]  /*11a40*/  IMAD.X R161, RZ, RZ, R153.reuse, P0 ;  /* 0x000000ffffa17224 */ /* 0x100fe200000e0699 */
[----:B------:R-:W-:Y:S02]  /*11a50*/  IADD3 R154, P0, R152, 0x2060, RZ ;  /* 0x00002060989a7810 */ /* 0x000fe40007f1e0ff */
[----:B------:R-:W-:Y:S01]  /*11a60*/  LOP3.LUT R10, R11, R10, RZ, 0x3c, !PT ;  /* 0x0000000a0b0a7212 */ /* 0x000fe200078e3cff */
[----:B------:R-:W-:Y:S01]  /*11a70*/  IMAD.X R11, RZ, RZ, R153, P4 ;  /* 0x000000ffff0b7224 */ /* 0x000fe200020e0699 */
[----:B------:R-:W-:-:S02]  /*11a80*/  SHF.R.U64 R162, R162, 0x3, RZ ;  /* 0x00000003a2a27819 */ /* 0x000fc400000012ff */
[----:B------:R-:W-:Y:S02]  /*11a90*/  LOP3.LUT R155, R154, 0x380, RZ, 0xc0, !PT ;  /* 0x000003809a9b7812 */ /* 0x000fe400078ec0ff */
[----:B------:R-:W-:Y:S02]  /*11aa0*/  IADD3 R159, P6, R152, 0x6060, RZ ;  /* 0x00006060989f7810 */ /* 0x000fe40007fde0ff */
[----:B------:R-:W-:Y:S01]  /*11ab0*/  LOP3.LUT R162, R162, R163, RZ, 0x3c, !PT ;  /* 0x000000a3a2a27212 */ /* 0x000fe200078e3cff */
[----:B------:R-:W-:Y:S01]  /*11ac0*/  IMAD.X R163, RZ, RZ, R153, P1 ;  /* 0x000000ffffa37224 */ /* 0x000fe200008e0699 */
[----:B------:R-:W-:Y:S02]  /*11ad0*/  MOV R156, R10 ;  /* 0x0000000a009c7202 */ /* 0x000fe40000000f00 */
[----:B------:R-:W-:Y:S02]  /*11ae0*/  SHF.R.U64 R155, R155, 0x3, RZ ;  /* 0x000000039b9b7819 */ /* 0x000fe400000012ff */
[----:B------:R-:W-:-:S02]  /*11af0*/  IADD3 R11, P1, R152, 0x2040, RZ ;  /* 0x00002040980b7810 */ /* 0x000fc40007f3e0ff */
[----:B------:R-:W-:Y:S02]  /*11b00*/  LOP3.LUT R158, R159, 0x380, RZ, 0xc0, !PT ;  /* 0x000003809f9e7812 */ /* 0x000fe400078ec0ff */
[----:B------:R-:W-:Y:S01]  /*11b10*/  LOP3.LUT R154, R155, R154, RZ, 0x3c, !PT ;  /* 0x0000009a9b9a7212 */ /* 0x000fe200078e3cff */
[----:B------:R-:W-:Y:S01]  /*11b20*/  IMAD.X R155, RZ, RZ, R153, P0 ;  /* 0x000000ffff9b7224 */ /* 0x000fe200000e0699 */
[----:B------:R-:W-:Y:S02]  /*11b30*/  LOP3.LUT R8, R11, 0x380, RZ, 0xc0, !PT ;  /* 0x000003800b087812 */ /* 0x000fe400078ec0ff */
[----:B------:R-:W-:Y:S02]  /*11b40*/  SHF.R.U64 R158, R158, 0x3, RZ ;  /* 0x000000039e9e7819 */ /* 0x000fe400000012ff */
[----:B------:R-:W-:Y:S02]  /*11b50*/  ISETP.NE.AND P0, PT, R0, RZ, PT ;  /* 0x000000ff0000720c */ /* 0x000fe40003f05270 */
[----:B------:R-:W-:-:S02]  /*11b60*/  SHF.R.U64 R8, R8, 0x3, RZ ;  /* 0x0000000308087819 */ /* 0x000fc400000012ff */
[----:B------:R-:W-:Y:S01]  /*11b70*/  LOP3.LUT R158, R158, R159, RZ, 0x3c, !PT ;  /* 0x0000009f9e9e7212 */ /* 0x000fe200078e3cff */
[--C-:B------:R-:W-:Y:S01]  /*11b80*/  IMAD.X R159, RZ, RZ, R153.reuse, P6 ;  /* 0x000000ffff9f7224 */ /* 0x100fe200030e0699 */
[----:B0-----:R-:W-:Y:S01]  /*11b90*/  SEL R0, R0, R9, P0 ;  /* 0x0000000900007207 */ /* 0x001fe20000000000 */
[----:B------:R-:W-:Y:S01]  /*11ba0*/  IMAD.X R9, RZ, RZ, R153, P1 ;  /* 0x000000ffff097224 */ /* 0x000fe200008e0699 */
[----:B------:R-:W-:Y:S02]  /*11bb0*/  IADD3 R14, P6, R152, 0x4000, RZ ;  /* 0x00004000980e7810 */ /* 0x000fe40007fde0ff */
[----:B------:R-:W-:Y:S02]  /*11bc0*/  LOP3.LUT R8, R8, R11, RZ, 0x3c, !PT ;  /* 0x0000000b08087212 */ /* 0x000fe400078e3cff */
[----:B------:R-:W-:Y:S02]  /*11bd0*/  MOV R4, R162 ;  /* 0x000000a200047202 */ /* 0x000fe40000000f00 */
[----:B------:R-:W-:-:S02]  /*11be0*/  LOP3.LUT R15, R14, 0x380, RZ, 0xc0, !PT ;  /* 0x000003800e0f7812 */ /* 0x000fc400078ec0ff */
[----:B------:R-:W-:Y:S02]  /*11bf0*/  MOV R162, R8 ;  /* 0x0000000800a27202 */ /* 0x000fe40000000f00 */
[----:B------:R-:W-:Y:S02]  /*11c00*/  IADD3 R9, P0, R152, 0x2020, RZ ;  /* 0x0000202098097810 */ /* 0x000fe40007f1e0ff */
[----:B------:R-:W-:Y:S02]  /*11c10*/  SHF.R.U64 R15, R15, 0x3, RZ ;  /* 0x000000030f0f7819 */ /* 0x000fe400000012ff */
[----:B------:R-:W-:Y:S02]  /*11c20*/  LOP3.LUT R8, R9, 0x380, RZ, 0xc0, !PT ;  /* 0x0000038009087812 */ /* 0x000fe400078ec0ff */
[----:B------:R-:W-:Y:S01]  /*11c30*/  LOP3.LUT R14, R15, R14, RZ, 0x3c, !PT ;  /* 0x0000000e0f0e7212 */ /* 0x000fe200078e3cff */
[----:B------:R-:W-:Y:S01]  /*11c40*/  IMAD.X R15, RZ, RZ, R153, P6 ;  /* 0x000000ffff0f7224 */ /* 0x000fe200030e0699 */
[----:B------:R-:W-:-:S02]  /*11c50*/  SHF.R.U64 R8, R8, 0x3, RZ ;  /* 0x0000000308087819 */ /* 0x000fc400000012ff */
[----:B------:R-:W-:Y:S02]  /*11c60*/  MOV R159, R158 ;  /* 0x0000009e009f7202 */ /* 0x000fe40000000f00 */
[----:B------:R-:W-:Y:S01]  /*11c70*/  LOP3.LUT R8, R8, R9, RZ, 0x3c, !PT ;  /* 0x0000000908087212 */ /* 0x000fe200078e3cff */
[----:B------:R-:W-:Y:S01]  /*11c80*/  IMAD.X R9, RZ, RZ, R153, P0 ;  /* 0x000000ffff097224 */ /* 0x000fe200000e0699 */
[----:B------:R-:W-:Y:S02]  /*11c90*/  MOV R158, R14 ;  /* 0x0000000e009e7202 */ /* 0x000fe40000000f00 */
[----:B------:R-:W-:Y:S02]  /*11ca0*/  IADD3 R14, P0, R152, 0x20, RZ ;  /* 0x00000020980e7810 */ /* 0x000fe40007f1e0ff */
[----:B------:R-:W-:Y:S02]  /*11cb0*/  MOV R163, R8 ;  /* 0x0000000800a37202 */ /* 0x000fe40000000f00 */
[----:B------:R-:W-:-:S02]  /*11cc0*/  LOP3.LUT R13, R14, 0x380, RZ, 0xc0, !PT ;  /* 0x000003800e0d7812 */ /* 0x000fc400078ec0ff */
[----:B------:R-:W-:Y:S02]  /*11cd0*/  F2FP.F16.F32.PACK_AB R8, R25, R24 ;  /* 0x000000181908723e */ /* 0x000fe400000000ff */
[----:B------:R-:W-:Y:S02]  /*11ce0*/  F2FP.F16.F32.PACK_AB R9, R27, R26 ;  /* 0x0000001a1b09723e */ /* 0x000fe400000000ff */
[----:B------:R-:W-:Y:S02]  /*11cf0*/  F2FP.F16.F32.PACK_AB R10, R29, R28 ;  /* 0x0000001c1d0a723e */ /* 0x000fe400000000ff */
[----:B------:R-:W-:Y:S02]  /*11d00*/  F2FP.F16.F32.PACK_AB R11, R31, R30 ;  /* 0x0000001e1f0b723e */ /* 0x000fe400000000ff */
[----:B------:R-:W-:Y:S02]  /*11d10*/  SHF.R.U64 R13, R13, 0x3, RZ ;  /* 0x000000030d0d7819 */ /* 0x000fe400000012ff */
[----:B------:R-:W-:Y:S01]  /*11d20*/  F2FP.F16.F32.PACK_AB R15, R39, R38 ;  /* 0x00000026270f723e */ /* 0x000fe200000000ff */
[----:B------:R0:W-:Y:S01]  /*11d30*/  STSM.16.M88.4 [R12], R8 ;  /* 0x000000080c007844 */ /* 0x0001e20000000200 */
[----:B------:R-:W-:-:S02]  /*11d40*/  MOV R160, R160 ;  /* 0x000000a000a07202 */ /* 0x000fc40000000f00 */
[----:B------:R-:W-:Y:S02]  /*11d50*/  MOV R161, R154 ;  /* 0x0000009a00a17202 */ /* 0x000fe40000000f00 */
[----:B------:R-:W-:Y:S01]  /*11d60*/  F2FP.F16.F32.PACK_AB R155, R71, R70 ;  /* 0x00000046479b723e */ /* 0x000fe200000000ff */
[----:B0-----:R-:W-:Y:S01]  /*11d70*/  IMAD.X R9, RZ, RZ, R153, P0 ;  /* 0x000000ffff097224 */ /* 0x001fe200000e0699 */
[----:B------:R-:W-:Y:S02]  /*11d80*/  LOP3.LUT R8, R13, R14, RZ, 0x3c, !PT ;  /* 0x0000000e0d087212 */ /* 0x000fe400078e3cff */
[----:B------:R-:W-:Y:S02]  /*11d90*/  IADD3 R10, P0, R152, 0x40, RZ ;  /* 0x00000040980a7810 */ /* 0x000fe40007f1e0ff */
[----:B------:R-:W-:Y:S02]  /*11da0*/  MOV R8, R8 ;  /* 0x0000000800087202 */ /* 0x000fe40000000f00 */
[----:B------:R-:W-:-:S02]  /*11db0*/  LOP3.LUT R9, R10, 0x380, RZ, 0xc0, !PT ;  /* 0x000003800a097812 */ /* 0x000fc400078ec0ff */
[----:B------:R-:W-:Y:S02]  /*11dc0*/  F2FP.F16.F32.PACK_AB R12, R33, R32 ;  /* 0x00000020210c723e */ /* 0x000fe400000000ff */
[----:B------:R-:W-:Y:S02]  /*11dd0*/  F2FP.F16.F32.PACK_AB R13, R35, R34 ;  /* 0x00000022230d723e */ /* 0x000fe400000000ff */
[----:B------:R-:W-:Y:S02]  /*11de0*/  F2FP.F16.F32.PACK_AB R14, R37, R36 ;  /* 0x00000024250e723e */ /* 0x000fe400000000ff */
[----:B------:R-:W-:Y:S02]  /*11df0*/  SHF.R.U64 R9, R9, 0x3, RZ ;  /* 0x0000000309097819 */ /* 0x000fe400000012ff */
[----:B------:R-:W-:Y:S01]  /*11e00*/  F2FP.F16.F32.PACK_AB R11, R47, R46 ;  /* 0x0000002e2f0b723e */ /* 0x000fe200000000ff */
[----:B------:R0:W-:Y:S02]  /*11e10*/  STSM.16.M88.4 [R8], R12 ;  /* 0x0000000c08007844 */ /* 0x0001e40000000200 */
[----:B0-----:R-:W-:Y:S01]  /*11e20*/  LOP3.LUT R8, R9, R10, RZ, 0x3c, !PT ;  /* 0x0000000a09087212 */ /* 0x001fe200078e3cff */
[----:B------:R-:W-:Y:S01]  /*11e30*/  IMAD.X R9, RZ, RZ, R153, P0 ;  /* 0x000000ffff097224 */ /* 0x000fe200000e0699 */
[----:B------:R-:W-:-:S02]  /*11e40*/  IADD3 R14, P0, R152, 0x2000, RZ ;  /* 0x00002000980e7810 */ /* 0x000fc40007f1e0ff */
[----:B------:R-:W-:Y:S02]  /*11e50*/  F2FP.F16.F32.PACK_AB R10, R45, R44 ;  /* 0x0000002c2d0a723e */ /* 0x000fe400000000ff */
[----:B------:R-:W-:Y:S02]  /*11e60*/  MOV R12, R8 ;  /* 0x00000008000c7202 */ /* 0x000fe40000000f00 */
[----:B------:R-:W-:Y:S02]  /*11e70*/  F2FP.F16.F32.PACK_AB R8, R41, R40 ;  /* 0x000000282908723e */ /* 0x000fe400000000ff */
[----:B------:R-:W-:Y:S02]  /*11e80*/  F2FP.F16.F32.PACK_AB R9, R43, R42 ;  /* 0x0000002a2b09723e */ /* 0x000fe400000000ff */
[----:B------:R-:W-:Y:S02]  /*11e90*/  LOP3.LUT R13, R14, 0x380, RZ, 0xc0, !PT ;  /* 0x000003800e0d7812 */ /* 0x000fe400078ec0ff */
[----:B------:R-:W-:Y:S01]  /*11ea0*/  F2FP.F16.F32.PACK_AB R15, R63, R62 ;  /* 0x0000003e3f0f723e */ /* 0x000fe200000000ff */
[----:B------:R0:W-:Y:S01]  /*11eb0*/  STSM.16.M88.4 [R12], R8 ;  /* 0x000000080c007844 */ /* 0x0001e20000000200 */
[----:B------:R-:W-:-:S02]  /*11ec0*/  SHF.R.U64 R13, R13, 0x3, RZ ;  /* 0x000000030d0d7819 */ /* 0x000fc400000012ff */
[----:B0-----:R-:W-:Y:S01]  /*11ed0*/  IADD3 R10, P1, R152, 0x60, RZ ;  /* 0x00000060980a7810 */ /* 0x001fe20007f3e0ff */
[--C-:B------:R-:W-:Y:S01]  /*11ee0*/  IMAD.X R9, RZ, RZ, R153.reuse, P0 ;  /* 0x000000ffff097224 */ /* 0x100fe200000e0699 */
[----:B------:R-:W-:Y:S02]  /*11ef0*/  LOP3.LUT R8, R13, R14, RZ, 0x3c, !PT ;  /* 0x0000000e0d087212 */ /* 0x000fe400078e3cff */
[----:B------:R-:W-:Y:S01]  /*11f00*/  LOP3.LUT R13, R10, 0x380, RZ, 0xc0, !PT ;  /* 0x000003800a0d7812 */ /* 0x000fe200078ec0ff */
[----:B------:R-:W-:Y:S01]  /*11f10*/  IMAD.X R153, RZ, RZ, R153, P1 ;  /* 0x000000ffff997224 */ /* 0x000fe200008e0699 */
[----:B------:R-:W-:Y:S02]  /*11f20*/  MOV R154, R8 ;  /* 0x00000008009a7202 */ /* 0x000fe40000000f00 */
[----:B------:R-:W-:Y:S02]  /*11f30*/  SHF.R.U64 R13, R13, 0x3, RZ ;  /* 0x000000030d0d7819 */ /* 0x000fe400000012ff */
[----:B------:R-:W-:-:S02]  /*11f40*/  F2FP.F16.F32.PACK_AB R8, R49, R48 ;  /* 0x000000303108723e */ /* 0x000fc400000000ff */
[----:B------:R-:W-:Y:S02]  /*11f50*/  LOP3.LUT R152, R13, R10, RZ, 0x3c, !PT ;  /* 0x0000000a0d987212 */ /* 0x000fe400078e3cff */
[----:B------:R-:W-:Y:S02]  /*11f60*/  F2FP.F16.F32.PACK_AB R9, R51, R50 ;  /* 0x000000323309723e */ /* 0x000fe400000000ff */
[----:B------:R-:W-:Y:S02]  /*11f70*/  MOV R152, R152 ;  /* 0x0000009800987202 */ /* 0x000fe40000000f00 */
[----:B------:R-:W-:Y:S02]  /*11f80*/  F2FP.F16.F32.PACK_AB R10, R53, R52 ;  /* 0x00000034350a723e */ /* 0x000fe400000000ff */
[----:B------:R-:W-:Y:S02]  /*11f90*/  F2FP.F16.F32.PACK_AB R11, R55, R54 ;  /* 0x00000036370b723e */ /* 0x000fe400000000ff */
[----:B------:R-:W-:-:S02]  /*11fa0*/  F2FP.F16.F32.PACK_AB R12, R57, R56 ;  /* 0x00000038390c723e */ /* 0x000fc400000000ff */
[----:B------:R-:W-:Y:S01]  /*11fb0*/  F2FP.F16.F32.PACK_AB R13, R59, R58 ;  /* 0x0000003a3b0d723e */ /* 0x000fe200000000ff */
[----:B------:R0:W-:Y:S01]  /*11fc0*/  STSM.16.M88.4 [R152], R8 ;  /* 0x0000000898007844 */ /* 0x0001e20000000200 */
[----:B------:R-:W-:Y:S02]  /*11fd0*/  F2FP.F16.F32.PACK_AB R14, R61, R60 ;  /* 0x0000003c3d0e723e */ /* 0x000fe400000000ff */
[----:B------:R-:W-:-:S03]  /*11fe0*/  F2FP.F16.F32.PACK_AB R153, R67, R66 ;  /* 0x000000424399723e */ /* 0x000fc600000000ff */
[----:B------:R1:W-:Y:S01]  /*11ff0*/  STSM.16.M88.4 [R154], R12 ;  /* 0x0000000c9a007844 */ /* 0x0003e20000000200 */
[----:B0-----:R-:W-:Y:S02]  /*12000*/  F2FP.F16.F32.PACK_AB R152, R65, R64 ;  /* 0x000000404198723e */ /* 0x001fe400000000ff */
[----:B------:R-:W-:Y:S02]  /*12010*/  F2FP.F16.F32.PACK_AB R8, R73, R72 ;  /* 0x000000484908723e */ /* 0x000fe400000000ff */
[----:B------:R-:W-:Y:S02]  /*12020*/  F2FP.F16.F32.PACK_AB R9, R75, R74 ;  /* 0x0000004a4b09723e */ /* 0x000fe400000000ff */
[----:B-1----:R-:W-:Y:S02]  /*12030*/  F2FP.F16.F32.PACK_AB R154, R69, R68 ;  /* 0x00000044459a723e */ /* 0x002fe400000000ff */
[----:B------:R-:W-:Y:S02]  /*12040*/  F2FP.F16.F32.PACK_AB R10, R77, R76 ;  /* 0x0000004c4d0a723e */ /* 0x000fe400000000ff */
[----:B------:R-:W-:Y:S01]  /*12050*/  F2FP.F16.F32.PACK_AB R11, R79, R78 ;  /* 0x0000004e4f0b723e */ /* 0x000fe200000000ff */
[----:B------:R0:W-:Y:S01]  /*12060*/  STSM.16.M88.4 [R163], R152 ;  /* 0x00000098a3007844 */ /* 0x0001e20000000200 */
[----:B------:R-:W-:-:S02]  /*12070*/  F2FP.F16.F32.PACK_AB R12, R81, R80 ;  /* 0x00000050510c723e */ /* 0x000fc400000000ff */
        /* <DEDUP_REMOVED lines=44> */
[----:B-1----:R-:W0:Y:S04]  /*12340*/  LDC.64 R12, c[0x0][0xd08] ;  /* 0x00034200ff0c7b82 */ /* 0x002e280000000a00 */
[----:B------:R1:W-:Y:S04]  /*12350*/  STSM.16.M88.4 [R159], R8 ;  /* 0x000000089f007844 */ /* 0x0003e80000000200 */
[----:B-1----:R-:W1:Y:S08]  /*12360*/  LDC.64 R8, c[0x0][0xd00] ;  /* 0x00034000ff087b82 */ /* 0x002e700000000a00 */
[----:B------:R-:W-:Y:S01]  /*12370*/  BAR.SYNC.DEFER_BLOCKING 0x1, 0x100 ;  /* 0x0044000000007b1d */ /* 0x000fe20000010000 */
[----:B0-----:R-:W-:-:S04]  /*12380*/  ISETP.NE.U32.AND P0, PT, R12, RZ, PT ;  /* 0x000000ff0c00720c */ /* 0x001fc80003f05070 */
[----:B------:R-:W-:-:S03]  /*12390*/  ISETP.NE.AND.EX P0, PT, R13, RZ, PT, P0 ;  /* 0x000000ff0d00720c */ /* 0x000fc60003f05300 */
[----:B------:R-:W0:Y:S10]  /*123a0*/  LDC.64 R12, c[0x0][0xd00] ;  /* 0x00034000ff0c7b82 */ /* 0x000e340000000a00 */
[----:B------:R-:W2:Y:S01]  /*123b0*/  @P0 LDC.64 R10, c[0x0][0xd08] ;  /* 0x00034200ff0a0b82 */ /* 0x000ea20000000a00 */
[----:B-1----:R-:W-:-:S04]  /*123c0*/  ISETP.NE.U32.AND P1, PT, R8, RZ, PT ;  /* 0x000000ff0800720c */ /* 0x002fc80003f25070 */
[----:B------:R-:W-:Y:S01]  /*123d0*/  ISETP.NE.AND.EX P1, PT, R9, RZ, PT, P1 ;  /* 0x000000ff0900720c */ /* 0x000fe20003f25310 */
[----:B------:R-:W-:Y:S02]  /*123e0*/  IMAD.MOV.U32 R4, RZ, RZ, RZ ;  /* 0x000000ffff047224 */ /* 0x000fe400078e00ff */
[----:B--2---:R-:W-:-:S05]  /*123f0*/  @P0 IMAD.WIDE R10, R193, 0x4, R10 ;  /* 0x00000004c10a0825 */ /* 0x004fca00078e020a */
[----:B------:R0:W2:Y:S02]  /*12400*/  @P0 LDG.E R7, desc[UR38][R10.64] ;  /* 0x000000260a070981 */ /* 0x0000a4000c1e1900 */
[----:B0-----:R-:W-:-:S05]  /*12410*/  IMAD.WIDE R10, R193, 0x4, R12 ;  /* 0x00000004c10a7825 */ /* 0x001fca00078e020c */
        /* <DEDUP_REMOVED lines=10> */
.L_x_6212:
[----:B------:R-:W0:Y:S01]  /*124c0*/  SHFL.IDX PT, R7, R228, RZ, 0x1f ;  /* 0x00001fffe4077589 */ /* 0x000e2200000e0000 */
[----:B------:R-:W-:Y:S02]  /*124d0*/  LOP3.LUT R195, R195, 0xff, RZ, 0xc0, !PT ;  /* 0x000000ffc3c37812 */ /* 0x000fe400078ec0ff */
[----:B0-----:R-:W-:Y:S02]  /*124e0*/  ISETP.NE.AND P0, PT, R7, RZ, PT ;  /* 0x000000ff0700720c */ /* 0x001fe40003f05270 */
[----:B-----5:R-:W-:-:S11]  /*124f0*/  SHF.R.S32.HI R7, RZ, 0x1f, R4 ;  /* 0x0000001fff077819 */ /* 0x020fd60000011404 */
[----:B------:R-:W-:Y:S05]  /*12500*/  @P0 BRA `(.L_x_6213) ;  /* 0x0000000000f80947 */ /* 0x000fea0003800000 */
[----:B------:R-:W2:Y:S01]  /*12510*/  LDL R155, [R1+0x64] ;  /* 0x00006400019b7983 */ /* 0x000ea20000100800 */
[----:B------:R-:W0:Y:S01]  /*12520*/  LDC R154, c[0x0][0xce8] ;  /* 0x00033a00ff9a7b82 */ /* 0x000e220000000800 */
[----:B------:R-:W-:Y:S01]  /*12530*/  IMAD.MOV.U32 R14, RZ, RZ, 0xab8 ;  /* 0x00000ab8ff0e7424 */ /* 0x000fe200078e00ff */
[----:B------:R-:W-:Y:S02]  /*12540*/  ISETP.GT.AND P1, PT, R0, 0x1, PT ;  /* 0x000000010000780c */ /* 0x000fe40003f24270 */
[----:B------:R-:W-:Y:S02]  /*12550*/  ISETP.NE.U32.AND P0, PT, R8, RZ, PT ;  /* 0x000000ff0800720c */ /* 0x000fe40003f05070 */
[----:B------:R-:W-:Y:S02]  /*12560*/  SEL R14, R14, 0xa78, P1 ;  /* 0x00000a780e0e7807 */ /* 0x000fe40000800000 */
[----:B------:R-:W-:Y:S02]  /*12570*/  ISETP.NE.AND.EX P0, PT, R9, RZ, PT, P0 ;  /* 0x000000ff0900720c */ /* 0x000fe40003f05300 */
[----:B------:R-:W1:Y:S01]  /*12580*/  LDC.64 R12, c[0x0][R14+0x220] ;  /* 0x000088000e0c7b82 */ /* 0x000e620000000a00 */
[----:B------:R-:W-:-:S02]  /*12590*/  SHF.R.S32.HI R15, RZ, 0x1f, R193 ;  /* 0x0000001fff0f7819 */ /* 0x000fc400000114c1 */
[----:B------:R-:W-:Y:S02]  /*125a0*/  SEL R153, R193, RZ, !P0 ;  /* 0x000000ffc1997207 */ /* 0x000fe40004000000 */
[----:B------:R-:W-:-:S03]  /*125b0*/  SEL R15, R15, RZ, !P0 ;  /* 0x000000ff0f0f7207 */ /* 0x000fc60004000000 */
[----:B------:R-:W3:Y:S01]  /*125c0*/  LDC.64 R10, c[0x0][R14+0x218] ;  /* 0x000086000e0a7b82 */ /* 0x000ee20000000a00 */
[----:B0-----:R-:W-:Y:S01]  /*125d0*/  ISETP.NE.AND P2, PT, R154, 0x1, PT ;  /* 0x000000019a00780c */ /* 0x001fe20003f45270 */
[----:B-1----:R-:W-:-:S12]  /*125e0*/  IMAD R13, R13, R153, RZ ;  /* 0x000000990d0d7224 */ /* 0x002fd800078e02ff */
[----:B------:R-:W0:Y:S01]  /*125f0*/  @P2 LDC R21, c[0x0][0xcec] ;  /* 0x00033b00ff152b82 */ /* 0x000e220000000800 */
[C---:B------:R-:W-:Y:S02]  /*12600*/  IMAD R15, R12.reuse, R15, R13 ;  /* 0x0000000f0c0f7224 */ /* 0x040fe400078e020d */
[----:B------:R-:W-:-:S04]  /*12610*/  IMAD.WIDE.U32 R12, R12, R153, RZ ;  /* 0x000000990c0c7225 */ /* 0x000fc800078e00ff */
[-C--:B---3--:R-:W-:Y:S01]  /*12620*/  IMAD R153, R11, R192.reuse, RZ ;  /* 0x000000c00b997224 */ /* 0x088fe200078e02ff */
[----:B------:R-:W1:Y:S01]  /*12630*/  @P2 LDC R152, c[0x0][0xcf0] ;  /* 0x00033c00ff982b82 */ /* 0x000e620000000800 */
[----:B------:R-:W-:-:S04]  /*12640*/  IMAD.WIDE.U32 R10, R10, R192, RZ ;  /* 0x000000c00a0a7225 */ /* 0x000fc800078e00ff */
[----:B------:R-:W-:Y:S01]  /*12650*/  IMAD.IADD R13, R13, 0x1, R15 ;  /* 0x000000010d0d7824 */ /* 0x000fe200078e020f */
[----:B------:R-:W-:Y:S01]  /*12660*/  IADD3 R12, P0, P3, R12, R10, R4 ;  /* 0x0000000a0c0c7210 */ /* 0x000fe20007b1e004 */
[----:B------:R-:W-:Y:S02]  /*12670*/  IMAD.IADD R15, R190, 0x1, R185 ;  /* 0x00000001be0f7824 */ /* 0x000fe400078e02b9 */
[----:B------:R-:W-:Y:S02]  /*12680*/  IMAD.IADD R156, R11, 0x1, R153 ;  /* 0x000000010b9c7824 */ /* 0x000fe400078e0299 */
[----:B0-----:R-:W-:-:S04]  /*12690*/  @P2 IMAD.HI.U32 R11, R15, R21, RZ ;  /* 0x000000150f0b2227 */ /* 0x001fc800078e00ff */
[----:B------:R-:W-:Y:S01]  /*126a0*/  IMAD.MOV.U32 R21, RZ, RZ, R15 ;  /* 0x000000ffff157224 */ /* 0x000fe200078e000f */
[----:B-1----:R-:W-:Y:S02]  /*126b0*/  @P2 SHF.R.U32.HI R21, RZ, R152, R11 ;  /* 0x00000098ff152219 */ /* 0x002fe4000001160b */
[----:B------:R-:W0:Y:S01]  /*126c0*/  LDC.64 R10, c[0x0][R14+0x228] ;  /* 0x00008a000e0a7b82 */ /* 0x000e220000000a00 */
[----:B------:R-:W-:Y:S02]  /*126d0*/  IADD3.X R152, R13, R156, R7, P0, P3 ;  /* 0x0000009c0d987210 */ /* 0x000fe400007e6407 */
[----:B------:R-:W-:-:S05]  /*126e0*/  SEL R13, R195, RZ, P1 ;  /* 0x000000ffc30d7207 */ /* 0x000fca0000800000 */
[-C--:B0-----:R-:W-:Y:S02]  /*126f0*/  IMAD R153, R11, R13.reuse, RZ ;  /* 0x0000000d0b997224 */ /* 0x081fe400078e02ff */
[----:B------:R-:W-:-:S04]  /*12700*/  IMAD.WIDE.U32 R10, R10, R13, RZ ;  /* 0x0000000d0a0a7225 */ /* 0x000fc800078e00ff */
[----:B------:R-:W-:Y:S01]  /*12710*/  IMAD.IADD R11, R11, 0x1, R153 ;  /* 0x000000010b0b7824 */ /* 0x000fe200078e0299 */
[----:B------:R-:W-:Y:S01]  /*12720*/  IADD3 R10, P0, P2, R21, R12, R10 ;  /* 0x0000000c150a7210 */ /* 0x000fe20007a1e00a */
[--C-:B------:R-:W-:Y:S01]  /*12730*/  IMAD.MOV R153, RZ, RZ, -R21.reuse ;  /* 0x000000ffff997224 */ /* 0x100fe200078e0a15 */
[----:B------:R-:W0:Y:S01]  /*12740*/  LDC.64 R12, c[0x0][0xca8] ;  /* 0x00032a00ff0c7b82 */ /* 0x000e220000000a00 */
[----:B------:R-:W-:Y:S02]  /*12750*/  SHF.R.S32.HI R21, RZ, 0x1f, R21 ;  /* 0x0000001fff157819 */ /* 0x000fe40000011415 */
[----:B------:R-:W-:Y:S02]  /*12760*/  IMAD R153, R154, R153, R15 ;  /* 0x000000999a997224 */ /* 0x000fe400078e020f */
[----:B------:R-:W-:-:S03]  /*12770*/  IADD3.X R11, R21, R152, R11, P0, P2 ;  /* 0x00000098150b7210 */ /* 0x000fc600007e440b */
[----:B------:R-:W1:Y:S01]  /*12780*/  LDC.64 R14, c[0x0][R14+0x210] ;  /* 0x000084000e0e7b82 */ /* 0x000e620000000a00 */
[----:B------:R-:W-:-:S07]  /*12790*/  SHF.R.S32.HI R21, RZ, 0x1f, R153 ;  /* 0x0000001fff157819 */ /* 0x000fce0000011499 */
[----:B0-----:R-:W0:Y:S08]  /*127a0*/  @!P1 LDC R12, c[0x0][0xc50] ;  /* 0x00031400ff0c9b82 */ /* 0x001e300000000800 */
[----:B------:R-:W3:Y:S01]  /*127b0*/  @!P1 LDC R13, c[0x0][0xc54] ;  /* 0x00031500ff0d9b82 */ /* 0x000ee20000000800 */
[-C--:B-1----:R-:W-:Y:S02]  /*127c0*/  IMAD R15, R15, R153.reuse, RZ ;  /* 0x000000990f0f7224 */ /* 0x082fe400078e02ff */
[----:B------:R-:W-:-:S04]  /*127d0*/  IMAD.WIDE.U32 R10, R14, R153, R10 ;  /* 0x000000990e0a7225 */ /* 0x000fc800078e000a */
[----:B------:R-:W-:Y:S02]  /*127e0*/  IMAD R15, R14, R21, R15 ;  /* 0x000000150e0f7224 */ /* 0x000fe400078e020f */
[----:B------:R-:W-:Y:S02]  /*127f0*/  IMAD R153, R154, UR5, RZ ;  /* 0x000000059a997c24 */ /* 0x000fe4000f8e02ff */
[----:B------:R-:W-:Y:S02]  /*12800*/  IMAD.IADD R11, R11, 0x1, R15 ;  /* 0x000000010b0b7824 */ /* 0x000fe400078e020f */
[----:B------:R-:W-:Y:S01]  /*12810*/  IMAD.IADD R14, R23, 0x1, R185 ;  /* 0x00000001170e7824 */ /* 0x000fe200078e02b9 */
[----:B0-----:R-:W-:-:S05]  /*12820*/  LEA R15, P0, R10, R12, 0x2 ;  /* 0x0000000c0a0f7211 */ /* 0x001fca00078010ff */
[----:B------:R-:W-:Y:S01]  /*12830*/  SHFL.IDX PT, R12, R15, 0x1, 0x1c1f ;  /* 0x003c1f000f0c7f89 */ /* 0x000fe200000e0000 */
[----:B---3--:R-:W-:-:S05]  /*12840*/  LEA.HI.X R21, R10, R13, R11, 0x2, P0 ;  /* 0x0000000d0a157211 */ /* 0x008fca00000f140b */
[----:B------:R-:W-:Y:S04]  /*12850*/  SHFL.IDX PT, R11, R21, RZ, 0x1c1f ;  /* 0x001c1fff150b7589 */ /* 0x000fe800000e0000 */
[----:B------:R-:W-:Y:S01]  /*12860*/  SHFL.IDX PT, R13, R21, 0x1, 0x1c1f ;  /* 0x003c1f00150d7f89 */ /* 0x000fe200000e0000 */
[----:B--2---:R-:W-:-:S05]  /*12870*/  IMAD.MOV R10, RZ, RZ, -R155 ;  /* 0x000000ffff0a7224 */ /* 0x004fca00078e0a9b */
[----:B------:R-:W-:Y:S02]  /*12880*/  ISETP.NE.AND P0, PT, R19, R10, PT ;  /* 0x0000000a1300720c */ /* 0x000fe40003f05270 */
[----:B------:R-:W0:Y:S02]  /*12890*/  SHFL.IDX PT, R10, R15, RZ, 0x1c1f ;  /* 0x001c1fff0f0a7589 */ /* 0x000e2400000e0000 */
[C---:B------:R-:W-:Y:S01]  /*128a0*/  ISETP.GE.OR P1, PT, R14.reuse, R153, P0 ;  /* 0x000000990e00720c */ /* 0x040fe20000726670 */
[----:B------:R-:W-:-:S05]  /*128b0*/  VIADD R14, R14, 0x8 ;  /* 0x000000080e0e7836 */ /* 0x000fca0000000000 */
[----:B------:R-:W-:-:S07]  /*128c0*/  ISETP.GE.OR P0, PT, R14, R153, P0 ;  /* 0x000000990e00720c */ /* 0x000fce0000706670 */
[----:B0-----:R0:W-:Y:S06]  /*128d0*/  @!P1 ST.E desc[UR38][R10.64], R20 ;  /* 0x000000140a009985 */ /* 0x0011ec000c101926 */
[----:B------:R0:W-:Y:S02]  /*128e0*/  @!P0 ST.E desc[UR38][R12.64], R3 ;  /* 0x000000030c008985 */ /* 0x0001e4000c101926 */
.L_x_6213:
[----:B------:R-:W-:Y:S02]  /*128f0*/  ISETP.GT.AND P1, PT, R0, 0x1, PT ;  /* 0x000000010000780c */ /* 0x000fe40003f24270 */
[----:B------:R-:W-:-:S04]  /*12900*/  ISETP.NE.U32.AND P0, PT, R8, RZ, PT ;  /* 0x000000ff0800720c */ /* 0x000fc80003f05070 */
[----:B------:R-:W-:-:S04]  /*12910*/  ISETP.NE.AND.EX P0, PT, R9, RZ, PT, P0 ;  /* 0x000000ff0900720c */ /* 0x000fc80003f05300 */
[----:B------:R-:W-:-:S03]  /*12920*/  SEL R193, R193, RZ, !P0 ;  /* 0x000000ffc1c17207 */ /* 0x000fc60004000000 */
[----:B------:R-:W-:Y:S06]  /*12930*/  @P1 BRA `(.L_x_6214) ;  /* 0x0000001000541947 */ /* 0x000fec0003800000 */
[----:B0-----:R-:W0:Y:S01]  /*12940*/  S2R R3, SR_TID.X ;  /* 0x0000000000037919 */ /* 0x001e220000002100 */
[----:B------:R-:W1:Y:S01]  /*12950*/  LDC R84, c[0x0][0xce8] ;  /* 0x00033a00ff547b82 */ /* 0x000e620000000800 */
[----:B------:R-:W-:Y:S01]  /*12960*/  ULDC.64 UR6, c[0x0][0xba0] ;  /* 0x0002e80000067ab9 */ /* 0x000fe20000000a00 */
[----:B------:R-:W-:Y:S01]  /*12970*/  ULDC UR10, c[0x0][0xbc8] ;  /* 0x0002f200000a7ab9 */ /* 0x000fe20000000800 */
[----:B------:R-:W-:Y:S01]  /*12980*/  VIADD R89, R22, 0xc0 ;  /* 0x000000c016597836 */ /* 0x000fe20000000000 */
[----:B------:R-:W-:Y:S01]  /*12990*/  ULDC.64 UR8, c[0x0][0xb80] ;  /* 0x0002e00000087ab9 */ /* 0x000fe20000000a00 */
[----:B0-----:R-:W-:-:S05]  /*129a0*/  VIADD R3, R3, 0xffffff80 ;  /* 0xffffff8003037836 */ /* 0x001fca0000000000 */
[----:B------:R-:W-:-:S04]  /*129b0*/  SHF.R.S32.HI R20, RZ, 0x1f, R3 ;  /* 0x0000001fff147819 */ /* 0x000fc80000011403 */
        /* <DEDUP_REMOVED lines=14> */
[C---:B------:R-:W-:Y:S01]  /*12aa0*/  IADD3 R37, P0, R16.reuse, 0x5000, RZ ;  /* 0x0000500010257810 */ /* 0x040fe20007f1e0ff */
[----:B------:R-:W-:Y:S01]  /*12ab0*/  IMAD R7, R7, UR6, RZ ;  /* 0x0000000607077c24 */ /* 0x000fe2000f8e02ff */
[----:B------:R-:W-:Y:S01]  /*12ac0*/  IADD3 R41, P1, R16, 0x6000, RZ ;  /* 0x0000600010297810 */ /* 0x000fe20007f3e0ff */
[C---:B------:R-:W-:Y:S01]  /*12ad0*/  VIADD R91, R22.reuse, 0x140 ;  /* 0x00000140165b7836 */ /* 0x040fe20000000000 */
[----:B------:R-:W-:Y:S01]  /*12ae0*/  LOP3.LUT R44, R45, 0x380, RZ, 0xc0, !PT ;  /* 0x000003802d2c7812 */ /* 0x000fe200078ec0ff */
[----:B------:R-:W-:Y:S01]  /*12af0*/  VIADD R95, R22, 0x180 ;  /* 0x00000180165f7836 */ /* 0x000fe20000000000 */
[----:B------:R-:W-:Y:S01]  /*12b00*/  LOP3.LUT R48, R49, 0x380, RZ, 0xc0, !PT ;  /* 0x0000038031307812 */ /* 0x000fe200078ec0ff */
[----:B------:R-:W5:Y:S01]  /*12b10*/  LD.E.128 R12, desc[UR38][R12.64] ;  /* 0x000000260c0c7980 */ /* 0x000f62000c101d00 */
[----:B------:R-:W-:-:S02]  /*12b20*/  LOP3.LUT R24, R25, 0x380, RZ, 0xc0, !PT ;  /* 0x0000038019187812 */ /* 0x000fc400078ec0ff */
[----:B------:R-:W-:Y:S02]  /*12b30*/  LOP3.LUT R28, R29, 0x380, RZ, 0xc0, !PT ;  /* 0x000003801d1c7812 */ /* 0x000fe400078ec0ff */
[----:B------:R-:W-:Y:S02]  /*12b40*/  LOP3.LUT R32, R33, 0x380, RZ, 0xc0, !PT ;  /* 0x0000038021207812 */ /* 0x000fe400078ec0ff */
[----:B------:R-:W-:Y:S02]  /*12b50*/  LOP3.LUT R36, R37, 0x380, RZ, 0xc0, !PT ;  /* 0x0000038025247812 */ /* 0x000fe400078ec0ff */
[----:B------:R-:W-:Y:S02]  /*12b60*/  LOP3.LUT R40, R41, 0x380, RZ, 0xc0, !PT ;  /* 0x0000038029287812 */ /* 0x000fe400078ec0ff */
[----:B------:R-:W-:Y:S02]  /*12b70*/  SHF.R.U64 R44, R44, 0x3, RZ ;  /* 0x000000032c2c7819 */ /* 0x000fe400000012ff */
[----:B------:R-:W-:-:S02]  /*12b80*/  SHF.R.U64 R48, R48, 0x3, RZ ;  /* 0x0000000330307819 */ /* 0x000fc400000012ff */
[----:B------:R-:W-:Y:S02]  /*12b90*/  SHF.R.U64 R24, R24, 0x3, RZ ;  /* 0x0000000318187819 */ /* 0x000fe400000012ff */
[----:B------:R-:W-:Y:S02]  /*12ba0*/  SHF.R.U64 R28, R28, 0x3, RZ ;  /* 0x000000031c1c7819 */ /* 0x000fe400000012ff */
[----:B------:R-:W-:Y:S02]  /*12bb0*/  SHF.R.U64 R32, R32, 0x3, RZ ;  /* 0x0000000320207819 */ /* 0x000fe400000012ff */
[----:B------:R-:W-:Y:S02]  /*12bc0*/  SHF.R.U64 R36, R36, 0x3, RZ ;  /* 0x0000000324247819 */ /* 0x000fe400000012ff */
[----:B------:R-:W-:Y:S02]  /*12bd0*/  SHF.R.U64 R40, R40, 0x3, RZ ;  /* 0x0000000328287819 */ /* 0x000fe400000012ff */
[----:B------:R-:W-:Y:S01]  /*12be0*/  LOP3.LUT R44, R44, R45, RZ, 0x3c, !PT ;  /* 0x0000002d2c2c7212 */ /* 0x000fe200078e3cff */
[----:B------:R-:W-:Y:S01]  /*12bf0*/  IMAD.X R45, RZ, RZ, R17, P2 ;  /* 0x000000ffff2d7224 */ /* 0x000fe200010e0611 */
[----:B------:R-:W-:-:S02]  /*12c00*/  IADD3 R73, P2, R16, 0xe000, RZ ;  /* 0x0000e00010497810 */ /* 0x000fc40007f5e0ff */
        /* <DEDUP_REMOVED lines=12> */
[----:B------:R-:W-:-:S02]  /*12cd0*/  IADD3 R9, P3, R16, 0xf000, RZ ;  /* 0x0000f00010097810 */ /* 0x000fc40007f7e0ff */
[----:B------:R-:W-:Y:S01]  /*12ce0*/  LOP3.LUT R11, R16, 0x380, RZ, 0xc0, !PT ;  /* 0x00000380100b7812 */ /* 0x000fe200078ec0ff */
[----:B------:R-:W-:Y:S01]  /*12cf0*/  IMAD R7, R4, UR7, R7 ;  /* 0x0000000704077c24 */ /* 0x000fe2000f8e0207 */
[C---:B------:R-:W-:Y:S01]  /*12d00*/  IADD3 R53, P4, R16.reuse, 0x9000, RZ ;  /* 0x0000900010357810 */ /* 0x040fe20007f9e0ff */
[----:B------:R-:W-:Y:S01]  /*12d10*/  IMAD.X R77, RZ, RZ, R17, P3 ;  /* 0x000000ffff4d7224 */ /* 0x000fe200018e0611 */
[C---:B------:R-:W-:Y:S01]  /*12d20*/  IADD3 R57, P5, R16.reuse, 0xa000, RZ ;  /* 0x0000a00010397810 */ /* 0x040fe20007fbe0ff */
[----:B------:R-:W5:Y:S01]  /*12d30*/  LD.E.128 R24, desc[UR38][R24.64] ;  /* 0x0000002618187980 */ /* 0x000f62000c101d00 */
[C---:B------:R-:W-:Y:S02]  /*12d40*/  IADD3 R61, P6, R16.reuse, 0xb000, RZ ;  /* 0x0000b000103d7810 */ /* 0x040fe40007fde0ff */
[C---:B------:R-:W-:Y:S01]  /*12d50*/  IADD3 R65, P0, R16.reuse, 0xc000, RZ ;  /* 0x0000c00010417810 */ /* 0x040fe20007f1e0ff */
[----:B------:R-:W5:Y:S01]  /*12d60*/  LD.E.128 R28, desc[UR38][R28.64] ;  /* 0x000000261c1c7980 */ /* 0x000f62000c101d00 */
[----:B------:R-:W-:-:S02]  /*12d70*/  IADD3 R69, P1, R16, 0xd000, RZ ;  /* 0x0000d00010457810 */ /* 0x000fc40007f3e0ff */
[----:B------:R-:W-:Y:S01]  /*12d80*/  LOP3.LUT R72, R73, 0x380, RZ, 0xc0, !PT ;  /* 0x0000038049487812 */ /* 0x000fe200078ec0ff */
[----:B------:R-:W5:Y:S01]  /*12d90*/  LD.E.128 R32, desc[UR38][R32.64] ;  /* 0x0000002620207980 */ /* 0x000f62000c101d00 */
[----:B------:R-:W-:Y:S02]  /*12da0*/  LOP3.LUT R8, R9, 0x380, RZ, 0xc0, !PT ;  /* 0x0000038009087812 */ /* 0x000fe400078ec0ff */
[----:B------:R-:W-:Y:S01]  /*12db0*/  LOP3.LUT R52, R53, 0x380, RZ, 0xc0, !PT ;  /* 0x0000038035347812 */ /* 0x000fe200078ec0ff */
[----:B------:R-:W5:Y:S01]  /*12dc0*/  LD.E.128 R36, desc[UR38][R36.64] ;  /* 0x0000002624247980 */ /* 0x000f62000c101d00 */
[----:B------:R-:W-:Y:S02]  /*12dd0*/  LOP3.LUT R56, R57, 0x380, RZ, 0xc0, !PT ;  /* 0x0000038039387812 */ /* 0x000fe400078ec0ff */
[----:B------:R-:W-:Y:S01]  /*12de0*/  LOP3.LUT R60, R61, 0x380, RZ, 0xc0, !PT ;  /* 0x000003803d3c7812 */ /* 0x000fe200078ec0ff */
[----:B------:R-:W5:Y:S01]  /*12df0*/  LD.E.128 R40, desc[UR38][R40.64] ;  /* 0x0000002628287980 */ /* 0x000f62000c101d00 */
[----:B------:R-:W-:-:S02]  /*12e00*/  LOP3.LUT R64, R65, 0x380, RZ, 0xc0, !PT ;  /* 0x0000038041407812 */ /* 0x000fc400078ec0ff */
[----:B------:R-:W-:Y:S01]  /*12e10*/  LOP3.LUT R68, R69, 0x380, RZ, 0xc0, !PT ;  /* 0x0000038045447812 */ /* 0x000fe200078ec0ff */
[----:B------:R-:W5:Y:S01]  /*12e20*/  LD.E.128 R44, desc[UR38][R44.64] ;  /* 0x000000262c2c7980 */ /* 0x000f62000c101d00 */
[----:B------:R-:W-:Y:S02]  /*12e30*/  SHF.R.U64 R72, R72, 0x3, RZ ;  /* 0x0000000348487819 */ /* 0x000fe400000012ff */
[----:B------:R-:W-:Y:S01]  /*12e40*/  SHF.R.U64 R11, R11, 0x3, RZ ;  /* 0x000000030b0b7819 */ /* 0x000fe200000012ff */
[----:B------:R-:W5:Y:S01]  /*12e50*/  LD.E.128 R48, desc[UR38][R48.64] ;  /* 0x0000002630307980 */ /* 0x000f62000c101d00 */
[----:B------:R-:W-:Y:S02]  /*12e60*/  SHF.R.U64 R8, R8, 0x3, RZ ;  /* 0x0000000308087819 */ /* 0x000fe400000012ff */
[----:B------:R-:W-:Y:S02]  /*12e70*/  SHF.R.U64 R52, R52, 0x3, RZ ;  /* 0x0000000334347819 */ /* 0x000fe400000012ff */
[----:B------:R-:W-:-:S02]  /*12e80*/  SHF.R.U64 R56, R56, 0x3, RZ ;  /* 0x0000000338387819 */ /* 0x000fc400000012ff */
[----:B------:R-:W-:Y:S02]  /*12e90*/  SHF.R.U64 R60, R60, 0x3, RZ ;  /* 0x000000033c3c7819 */ /* 0x000fe400000012ff */
[----:B------:R-:W-:Y:S02]  /*12ea0*/  SHF.R.U64 R64, R64, 0x3, RZ ;  /* 0x0000000340407819 */ /* 0x000fe400000012ff */
[----:B------:R-:W-:Y:S02]  /*12eb0*/  SHF.R.U64 R68, R68, 0x3, RZ ;  /* 0x0000000344447819 */ /* 0x000fe400000012ff */
[----:B------:R-:W-:Y:S01]  /*12ec0*/  LOP3.LUT R72, R72, R73, RZ, 0x3c, !PT ;  /* 0x0000004948487212 */ /* 0x000fe200078e3cff */
[----:B------:R-:W-:Y:S01]  /*12ed0*/  IMAD.X R73, RZ, RZ, R17, P2 ;  /* 0x000000ffff497224 */ /* 0x000fe200010e0611 */
[----:B------:R-:W-:Y:S02]  /*12ee0*/  LOP3.LUT R16, R11, R16, RZ, 0x3c, !PT ;  /* 0x000000100b107212 */ /* 0x000fe400078e3cff */
[----:B-1----:R-:W-:-:S02]  /*12ef0*/  ISETP.NE.AND P2, PT, R84, 0x1, PT ;  /* 0x000000015400780c */ /* 0x002fc40003f45270 */
        /* <DEDUP_REMOVED lines=11> */
[----:B------:R-:W0:Y:S01]  /*12fb0*/  @P2 LDC R83, c[0x0][0xcec] ;  /* 0x00033b00ff532b82 */ /* 0x000e220000000800 */
[----:B------:R1:W5:Y:S01]  /*12fc0*/  LD.E.128 R8, desc[UR38][R16.64] ;  /* 0x0000002610087980 */ /* 0x000362000c101d00 */
[----:B------:R-:W-:-:S02]  /*12fd0*/  ISETP.GE.AND P0, PT, R194, UR10, PT ;  /* 0x0000000ac2007c0c */ /* 0x000fc4000bf06270 */
[----:B------:R-:W-:Y:S01]  /*12fe0*/  ISETP.GE.AND P1, PT, R22, UR10, PT ;  /* 0x0000000a16007c0c */ /* 0x000fe2000bf26270 */
[----:B------:R-:W5:Y:S01]  /*12ff0*/  LD.E.128 R52, desc[UR38][R52.64] ;  /* 0x0000002634347980 */ /* 0x000f62000c101d00 */
[----:B------:R-:W-:Y:S02]  /*13000*/  LOP3.LUT R20, R20, 0xfffffff8, RZ, 0xc0, !PT ;  /* 0xfffffff814147812 */ /* 0x000fe400078ec0ff */
[----:B------:R-:W2:Y:S01]  /*13010*/  @P2 LDC R85, c[0x0][0xcf0] ;  /* 0x00033c00ff552b82 */ /* 0x000ea20000000800 */
[----:B------:R-:W5:Y:S01]  /*13020*/  LD.E.128 R56, desc[UR38][R56.64] ;  /* 0x0000002638387980 */ /* 0x000f62000c101d00 */
[----:B-1----:R-:W-:Y:S01]  /*13030*/  IMAD.WIDE.U32 R16, R4, UR6, RZ ;  /* 0x0000000604107c25 */ /* 0x002fe2000f8e00ff */
[----:B------:R-:W-:Y:S01]  /*13040*/  SEL R21, RZ, 0xffffffff, P0 ;  /* 0xffffffffff157807 */ /* 0x000fe20000000000 */
[----:B------:R-:W-:Y:S01]  /*13050*/  ULDC.64 UR6, c[0x0][0xbe8] ;  /* 0x0002fa0000067ab9 */ /* 0x000fe20000000a00 */
[----:B------:R-:W5:Y:S01]  /*13060*/  LD.E.128 R60, desc[UR38][R60.64] ;  /* 0x000000263c3c7980 */ /* 0x000f62000c101d00 */
[----:B------:R-:W-:-:S02]  /*13070*/  IMAD.IADD R17, R17, 0x1, R7 ;  /* 0x0000000111117824 */ /* 0x000fc400078e0207 */
[----:B------:R-:W-:Y:S01]  /*13080*/  VIADD R7, R22, 0x80 ;  /* 0x0000008016077836 */ /* 0x000fe20000000000 */
[----:B------:R-:W5:Y:S01]  /*13090*/  LD.E.128 R64, desc[UR38][R64.64] ;  /* 0x0000002640407980 */ /* 0x000f62000c101d00 */
[----:B------:R-:W-:-:S03]  /*130a0*/  IMAD.SHL.U32 R81, R21, 0x2, RZ ;  /* 0x0000000215517824 */ /* 0x000fc600078e00ff */
[----:B------:R-:W-:Y:S01]  /*130b0*/  ISETP.GE.AND P0, PT, R7, UR10, PT ;  /* 0x0000000a07007c0c */ /* 0x000fe2000bf06270 */
[----:B------:R-:W5:Y:S01]  /*130c0*/  LD.E.128 R68, desc[UR38][R68.64] ;  /* 0x0000002644447980 */ /* 0x000f62000c101d00 */
[----:B------:R-:W-:Y:S02]  /*130d0*/  SEL R4, RZ, 0x1, P1 ;  /* 0x00000001ff047807 */ /* 0x000fe40000800000 */
[----:B------:R-:W-:Y:S01]  /*130e0*/  SEL R21, RZ, 0xffffffff, P0 ;  /* 0xffffffffff157807 */ /* 0x000fe20000000000 */
[----:B------:R-:W5:Y:S01]  /*130f0*/  LD.E.128 R72, desc[UR38][R72.64] ;  /* 0x0000002648487980 */ /* 0x000f62000c101d00 */
[----:B------:R-:W-:Y:S01]  /*13100*/  LOP3.LUT R4, R81, 0x2, R4, 0xe2, !PT ;  /* 0x0000000251047812 */ /* 0x000fe200078ee204 */
[----:B------:R-:W-:Y:S02]  /*13110*/  IMAD.IADD R81, R3, 0x1, -R20 ;  /* 0x0000000103517824 */ /* 0x000fe400078e0a14 */
[----:B------:R-:W-:Y:S01]  /*13120*/  IMAD.SHL.U32 R21, R21, 0x4, RZ ;  /* 0x0000000415157824 */ /* 0x000fe200078e00ff */
[----:B------:R-:W5:Y:S01]  /*13130*/  LD.E.128 R76, desc[UR38][R76.64] ;  /* 0x000000264c4c7980 */ /* 0x000f62000c101d00 */
[----:B------:R-:W-:-:S03]  /*13140*/  IMAD.WIDE.U32 R16, R192, UR6, R16 ;  /* 0x00000006c0107c25 */ /* 0x000fc6000f8e0010 */
[----:B------:R-:W-:Y:S01]  /*13150*/  LOP3.LUT R20, R21, 0x4, R4, 0xe2, !PT ;  /* 0x0000000415147812 */ /* 0x000fe200078ee204 */
[----:B------:R-:W-:Y:S01]  /*13160*/  IMAD R4, R81, 0x20, R0 ;  /* 0x0000002051047824 */ /* 0x000fe200078e0200 */
[----:B------:R-:W-:Y:S01]  /*13170*/  SHF.R.S32.HI R21, RZ, 0x1f, R193 ;  /* 0x0000001fff157819 */ /* 0x000fe200000114c1 */
[----:B------:R-:W-:Y:S01]  /*13180*/  IMAD R17, R192, UR7, R17 ;  /* 0x00000007c0117c24 */ /* 0x000fe2000f8e0211 */
[----:B------:R-:W-:Y:S01]  /*13190*/  ISETP.GE.AND P1, PT, R89, UR10, PT ;  /* 0x0000000a59007c0c */ /* 0x000fe2000bf26270 */
[----:B------:R-:W-:Y:S01]  /*131a0*/  ULDC.64 UR6, c[0x0][0xbf0] ;  /* 0x0002fc0000067ab9 */ /* 0x000fe20000000a00 */
[----:B------:R-:W-:Y:S01]  /*131b0*/  VIADD R3, R22, 0x100 ;  /* 0x0000010016037836 */ /* 0x000fe20000000000 */
[----:B------:R-:W-:Y:S01]  /*131c0*/  @!PT LDS RZ, [RZ] ;  /* 0x00000000fffff984 */ /* 0x000fe20000000800 */
[----:B------:R-:W-:Y:S01]  /*131d0*/  @!PT LDS RZ, [RZ] ;  /* 0x00000000fffff984 */ /* 0x000fe20000000800 */
[----:B------:R-:W-:Y:S01]  /*131e0*/  @!PT LDS RZ, [RZ] ;  /* 0x00000000fffff984 */ /* 0x000fe20000000800 */
[----:B------:R-:W-:Y:S01]  /*131f0*/  @!PT LDS RZ, [RZ] ;  /* 0x00000000fffff984 */ /* 0x000fe20000000800 */
[----:B------:R1:W-:Y:S06]  /*13200*/  MEMBAR.ALL.CTA ;  /* 0x0000000000007992 */ /* 0x0003ec0000008000 */
[----:B-1----:R-:W1:Y:S01]  /*13210*/  FENCE.VIEW.ASYNC.S ;  /* 0x00000000000073c6 */ /* 0x002e620000000000 */
[----:B------:R-:W-:-:S02]  /*13220*/  IMAD.IADD R82, R185, 0x1, R4 ;  /* 0x00000001b9527824 */ /* 0x000fc400078e0204 */
[----:B------:R-:W-:Y:S01]  /*13230*/  IMAD R80, R21, UR6, RZ ;  /* 0x0000000615507c24 */ /* 0x000fe2000f8e02ff */
[----:B------:R-:W-:Y:S01]  /*13240*/  SEL R21, RZ, 0xffffffff, P1 ;  /* 0xffffffffff157807 */ /* 0x000fe20000800000 */
[----:B0-----:R-:W-:Y:S01]  /*13250*/  @P2 IMAD.HI.U32 R4, R82, R83, RZ ;  /* 0x0000005352042227 */ /* 0x001fe200078e00ff */
[----:B------:R-:W-:-:S03]  /*13260*/  ISETP.GE.AND P0, PT, R3, UR10, PT ;  /* 0x0000000a03007c0c */ /* 0x000fc6000bf06270 */
[----:B------:R-:W-:Y:S02]  /*13270*/  IMAD.SHL.U32 R87, R21, 0x8, RZ ;  /* 0x0000000815577824 */ /* 0x000fe400078e00ff */
[C---:B------:R-:W-:Y:S01]  /*13280*/  IMAD R81, R193.reuse, UR7, R80 ;  /* 0x00000007c1517c24 */ /* 0x040fe2000f8e0250 */
[----:B------:R-:W-:Y:S01]  /*13290*/  SEL R80, RZ, 0xffffffff, P0 ;  /* 0xffffffffff507807 */ /* 0x000fe20000000000 */
[----:B------:R-:W-:Y:S01]  /*132a0*/  IMAD.MOV.U32 R21, RZ, RZ, R82 ;  /* 0x000000ffff157224 */ /* 0x000fe200078e0052 */
[----:B--2---:R-:W-:Y:S01]  /*132b0*/  @P2 SHF.R.U32.HI R21, RZ, R85, R4 ;  /* 0x00000055ff152219 */ /* 0x004fe20000011604 */
[----:B------:R-:W-:Y:S01]  /*132c0*/  IMAD.WIDE.U32 R16, R193, UR6, R16 ;  /* 0x00000006c1107c25 */ /* 0x000fe2000f8e0010 */
[----:B------:R-:W-:Y:S01]  /*132d0*/  ISETP.GE.AND P0, PT, R91, UR10, PT ;  /* 0x0000000a5b007c0c */ /* 0x000fe2000bf06270 */
[----:B------:R-:W-:Y:S02]  /*132e0*/  ULDC.64 UR6, c[0x0][0xbe0] ;  /* 0x0002f80000067ab9 */ /* 0x000fe40000000a00 */
[----:B------:R-:W-:-:S02]  /*132f0*/  IMAD.IADD R17, R17, 0x1, R81 ;  /* 0x0000000111117824 */ /* 0x000fc400078e0251 */
[----:B------:R-:W-:Y:S01]  /*13300*/  IMAD.SHL.U32 R83, R80, 0x10, RZ ;  /* 0x0000001050537824 */ /* 0x000fe200078e00ff */
[--C-:B------:R-:W-:Y:S01]  /*13310*/  SHF.R.S32.HI R80, RZ, 0x1f, R21.reuse ;  /* 0x0000001fff507819 */ /* 0x100fe20000011415 */
[----:B------:R-:W-:Y:S01]  /*13320*/  IMAD.MOV R81, RZ, RZ, -R21 ;  /* 0x000000ffff517224 */ /* 0x000fe200078e0a15 */
[----:B------:R-:W-:Y:S02]  /*13330*/  SEL R4, RZ, 0xffffffff, P0 ;  /* 0xffffffffff047807 */ /* 0x000fe40000000000 */
[----:B------:R-:W-:Y:S01]  /*13340*/  LOP3.LUT R20, R87, 0x8, R20, 0xe2, !PT ;  /* 0x0000000857147812 */ /* 0x000fe200078ee214 */
[----:B------:R-:W-:Y:S02]  /*13350*/  IMAD R81, R84, R81, R82 ;  /* 0x0000005154517224 */ /* 0x000fe400078e0252 */
[----:B------:R-:W-:Y:S01]  /*13360*/  IMAD R80, R80, UR6, RZ ;  /* 0x0000000650507c24 */ /* 0x000fe2000f8e02ff */
[----:B------:R-:W-:Y:S01]  /*13370*/  LOP3.LUT R20, R83, 0x10, R20, 0xe2, !PT ;  /* 0x0000001053147812 */ /* 0x000fe200078ee214 */
[----:B------:R-:W-:Y:S01]  /*13380*/  IMAD.SHL.U32 R85, R4, 0x20, RZ ;  /* 0x0000002004557824 */ /* 0x000fe200078e00ff */
[----:B------:R-:W-:Y:S01]  /*13390*/  SHF.R.S32.HI R4, RZ, 0x1f, R81 ;  /* 0x0000001fff047819 */ /* 0x000fe20000011451 */
[----:B------:R-:W-:Y:S01]  /*133a0*/  IMAD.WIDE.U32 R16, R21, UR6, R16 ;  /* 0x0000000615107c25 */ /* 0x000fe2000f8e0010 */
[----:B------:R-:W-:-:S03]  /*133b0*/  ISETP.GE.AND P0, PT, R95, UR10, PT ;  /* 0x0000000a5f007c0c */ /* 0x000fc6000bf06270 */
[----:B------:R-:W-:Y:S01]  /*133c0*/  IMAD R83, R21, UR7, R80 ;  /* 0x0000000715537c24 */ /* 0x000fe2000f8e0250 */
[----:B------:R-:W-:Y:S01]  /*133d0*/  ULDC.64 UR6, c[0x0][0xbd8] ;  /* 0x0002f60000067ab9 */ /* 0x000fe20000000a00 */
[----:B------:R-:W-:Y:S01]  /*133e0*/  VIADD R93, R22, 0x1c0 ;  /* 0x000001c0165d7836 */ /* 0x000fe20000000000 */
[----:B------:R-:W-:Y:S01]  /*133f0*/  LOP3.LUT R20, R85, 0x20, R20, 0xe2, !PT ;  /* 0x0000002055147812 */ /* 0x000fe200078ee214 */
[----:B------:R-:W-:Y:S01]  /*13400*/  IMAD.IADD R17, R17, 0x1, R83 ;  /* 0x0000000111117824 */ /* 0x000fe200078e0253 */
[----:B------:R-:W-:Y:S01]  /*13410*/  SEL R21, RZ, 0x40, P0 ;  /* 0x00000040ff157807 */ /* 0x000fe20000000000 */
[----:B------:R-:W-:Y:S01]  /*13420*/  IMAD R4, R4, UR6, RZ ;  /* 0x0000000604047c24 */ /* 0x000fe2000f8e02ff */
[----:B------:R-:W-:Y:S01]  /*13430*/  ISETP.GE.AND P0, PT, R93, UR10, PT ;  /* 0x0000000a5d007c0c */ /* 0x000fe2000bf06270 */
[----:B------:R-:W-:Y:S02]  /*13440*/  IMAD.IADD R185, R0, 0x1, R185 ;  /* 0x0000000100b97824 */ /* 0x000fe400078e02b9 */
[----:B------:R-:W-:Y:S01]  /*13450*/  IMAD R92, R84, UR5, RZ ;  /* 0x00000005545c7c24 */ /* 0x000fe2000f8e02ff */
[----:B------:R-:W-:Y:S01]  /*13460*/  LOP3.LUT R0, R20, R21, RZ, 0xfc, !PT ;  /* 0x0000001514007212 */ /* 0x000fe200078efcff */
[C---:B------:R-:W-:Y:S01]  /*13470*/  IMAD R83, R81.reuse, UR7, R4 ;  /* 0x0000000751537c24 */ /* 0x040fe2000f8e0204 */
[----:B------:R-:W-:Y:S01]  /*13480*/  SEL R21, RZ, 0x80, P0 ;  /* 0x00000080ff157807 */ /* 0x000fe20000000000 */
[----:B------:R-:W-:Y:S01]  /*13490*/  IMAD.WIDE.U32 R16, R81, UR6, R16 ;  /* 0x0000000651107c25 */ /* 0x000fe2000f8e0010 */
[----:B------:R-:W-:Y:S01]  /*134a0*/  UIADD3 UR6, UR41, 0x38820, URZ ;  /* 0x0003882029067890 */ /* 0x000fe2000fffe03f */
[----:B------:R-:W-:-:S02]  /*134b0*/  ISETP.GE.AND P0, PT, R185, R92, PT ;  /* 0x0000005cb900720c */ /* 0x000fc40003f06270 */
[----:B------:R-:W-:Y:S01]  /*134c0*/  IMAD.IADD R17, R17, 0x1, R83 ;  /* 0x0000000111117824 */ /* 0x000fe200078e0253 */
[----:B------:R-:W-:Y:S01]  /*134d0*/  UPRMT UR6, URZ, 0x654, UR6 ;  /* 0x000006543f067896 */ /* 0x000fe20008000006 */
[----:B------:R-:W-:-:S04]  /*134e0*/  LEA R88, P1, R16, UR8, 0x1 ;  /* 0x0000000810587c11 */ /* 0x000fc8000f8208ff */
[----:B------:R-:W-:Y:S01]  /*134f0*/  LEA.HI.X R90, R16, UR9, R17, 0x1, P1 ;  /* 0x00000009105a7c11 */ /* 0x000fe200088f0c11 */
[----:B------:R-:W-:Y:S01]  /*13500*/  BSSY B1, `(.L_x_6215) ;  /* 0x000002c000017945 */ /* 0x000fe20003800000 */
[----:B-1----:R0:W1:Y:S02]  /*13510*/  SHFL.IDX PT, R16, R88, RZ, 0x181f ;  /* 0x00181fff58107589 */ /* 0x00206400000e0000 */
        /* <DEDUP_REMOVED lines=42> */
.L_x_6216:
[----:B------:R-:W-:Y:S05]  /*137c0*/  BSYNC B1 ;  /* 0x0000000000017941 */ /* 0x000fea0003800000 */
.L_x_6215:
        /* <DEDUP_REMOVED lines=11> */
[----:B------:R-:W-:Y:S01]  /*13880*/  SHF.R.S32.HI R25, RZ, 0x1f, R89 ;  /* 0x0000001fff197819 */ /* 0x000fe20000011459 */
[----:B0---4-:R-:W-:Y:S02]  /*13890*/  @!P0 IMAD.WIDE R10, R22, 0x2, R8 ;  /* 0x00000002160a8825 */ /* 0x011fe400078e0208 */
[CC--:B-1----:R-:W-:Y:S02]  /*138a0*/  @!P4 LEA R16, P5, R194.reuse, R8.reuse, 0x1 ;  /* 0x00000008c210c211 */ /* 0x0c2fe400078a08ff */
[-C--:B------:R-:W-:Y:S01]  /*138b0*/  @!P3 LEA R20, P6, R7, R8.reuse, 0x1 ;  /* 0x000000080714b211 */ /* 0x080fe200078c08ff */
[----:B------:R0:W-:Y:S01]  /*138c0*/  @!P0 ST.E.128 desc[UR38][R10.64], R12 ;  /* 0x0000000c0a008985 */ /* 0x0001e2000c101d26 */
[----:B------:R-:W-:Y:S02]  /*138d0*/  ISETP.GE.AND P0, PT, R91, UR10, PT ;  /* 0x0000000a5b007c0c */ /* 0x000fe4000bf06270 */
[----:B--2---:R-:W-:Y:S02]  /*138e0*/  @!P4 LEA.HI.X R17, R194, R9, R152, 0x1, P5 ;  /* 0x00000009c211c211 */ /* 0x004fe400028f0c98 */
[----:B------:R-:W-:-:S02]  /*138f0*/  @!P2 LEA R24, P5, R89, R8, 0x1 ;  /* 0x000000085918a211 */ /* 0x000fc400078a08ff */
        /* <DEDUP_REMOVED lines=25> */
.L_x_6214:
[----:B------:R-:W-:Y:S01]  /*13a90*/  ULDC.64 UR6, c[0x0][0xc08] ;  /* 0x0003020000067ab9 */ /* 0x000fe20000000a00 */
[----:B------:R-:W-:Y:S01]  /*13aa0*/  ULDC.64 UR8, c[0x0][0xc38] ;  /* 0x00030e0000087ab9 */ /* 0x000fe20000000a00 */
[----:B------:R-:W-:Y:S01]  /*13ab0*/  IMAD R7, R7, UR6, RZ ;  /* 0x0000000607077c24 */ /* 0x000fe2000f8e02ff */
[----:B------:R-:W-:Y:S01]  /*13ac0*/  SHF.R.S32.HI R0, RZ, 0x1f, R193 ;  /* 0x0000001fff007819 */ /* 0x000fe200000114c1 */
[C---:B------:R-:W-:Y:S01]  /*13ad0*/  IMAD.WIDE.U32 R8, R4.reuse, UR6, RZ ;  /* 0x0000000604087c25 */ /* 0x040fe2000f8e00ff */
[----:B------:R-:W-:Y:S01]  /*13ae0*/  ULDC.64 UR10, c[0x0][0xc30] ;  /* 0x00030c00000a7ab9 */ /* 0x000fe20000000a00 */
[----:B------:R-:W-:Y:S01]  /*13af0*/  BSSY B1, `(.L_x_6218) ;  /* 0x00000c8000017945 */ /* 0x000fe20003800000 */
[----:B------:R-:W-:Y:S01]  /*13b00*/  SHF.R.S32.HI R152, RZ, 0x1f, R204 ;  /* 0x0000001fff987819 */ /* 0x000fe200000114cc */
[----:B------:R-:W-:Y:S01]  /*13b10*/  IMAD R7, R4, UR7, R7 ;  /* 0x0000000704077c24 */ /* 0x000fe2000f8e0207 */
[----:B------:R-:W-:Y:S01]  /*13b20*/  ULDC UR7, c[0x0][0xce8] ;  /* 0x00033a0000077ab9 */ /* 0x000fe20000000800 */
[----:B------:R-:W-:Y:S01]  /*13b30*/  IMAD.IADD R4, R190, 0x1, R185 ;  /* 0x00000001be047824 */ /* 0x000fe200078e02b9 */
[----:B------:R-:W-:Y:S01]  /*13b40*/  UISETP.NE.AND UP0, UPT, UR7, 0x1, UPT ;  /* 0x000000010700788c */ /* 0x000fe2000bf05270 */
[----:B------:R-:W-:Y:S01]  /*13b50*/  IMAD.IADD R9, R9, 0x1, R7 ;  /* 0x0000000109097824 */ /* 0x000fe200078e0207 */
[----:B------:R-:W-:Y:S01]  /*13b60*/  UIMAD UR5, UR5, UR7, URZ ;  /* 0x00000007050572a4 */ /* 0x000fe2000f8e023f */
[----:B0-----:R-:W-:Y:S01]  /*13b70*/  IMAD.MOV.U32 R3, RZ, RZ, R4 ;  /* 0x000000ffff037224 */ /* 0x001fe200078e0004 */
[----:B------:R-:W-:Y:S01]  /*13b80*/  SHF.R.S32.HI R153, RZ, 0x1f, R205 ;  /* 0x0000001fff997819 */ /* 0x000fe200000114cd */
[----:B------:R-:W-:Y:S01]  /*13b90*/  IMAD.WIDE.U32 R8, R192, UR8, R8 ;  /* 0x00000008c0087c25 */ /* 0x000fe2000f8e0008 */
[----:B------:R-:W-:-:S02]  /*13ba0*/  PLOP3.LUT P0, PT, PT, PT, UP0, 0x80, 0x0 ;  /* 0x000000000000781c */ /* 0x000fc40003f0f008 */
[----:B------:R-:W-:Y:S01]  /*13bb0*/  SHF.R.S32.HI R154, RZ, 0x1f, R206 ;  /* 0x0000001fff9a7819 */ /* 0x000fe200000114ce */
[----:B------:R-:W-:Y:S01]  /*13bc0*/  IMAD R9, R192, UR9, R9 ;  /* 0x00000009c0097c24 */ /* 0x000fe2000f8e0209 */
[----:B------:R-:W-:Y:S01]  /*13bd0*/  ULDC.64 UR8, c[0x0][0xc40] ;  /* 0x0003100000087ab9 */ /* 0x000fe20000000a00 */
[----:B------:R-:W-:Y:S01]  /*13be0*/  @UP0 ULDC UR6, c[0x0][0xcec] ;  /* 0x00033b0000060ab9 */ /* 0x000fe20000000800 */
[----:B------:R-:W-:Y:S01]  /*13bf0*/  IMAD R0, R0, UR8, RZ ;  /* 0x0000000800007c24 */ /* 0x000fe2000f8e02ff */
[----:B------:R-:W-:Y:S01]  /*13c00*/  SHF.R.S32.HI R155, RZ, 0x1f, R207 ;  /* 0x0000001fff9b7819 */ /* 0x000fe200000114cf */
[C---:B------:R-:W-:Y:S01]  /*13c10*/  IMAD.WIDE.U32 R8, R193.reuse, UR8, R8 ;  /* 0x00000008c1087c25 */ /* 0x040fe2000f8e0008 */
[----:B------:R-:W-:Y:S02]  /*13c20*/  SHF.R.S32.HI R156, RZ, 0x1f, R208 ;  /* 0x0000001fff9c7819 */ /* 0x000fe400000114d0 */
[----:B------:R-:W-:Y:S01]  /*13c30*/  SHF.R.S32.HI R157, RZ, 0x1f, R209 ;  /* 0x0000001fff9d7819 */ /* 0x000fe200000114d1 */
[----:B------:R-:W-:Y:S01]  /*13c40*/  IMAD R7, R193, UR9, R0 ;  /* 0x00000009c1077c24 */ /* 0x000fe2000f8e0200 */
[----:B------:R-:W-:Y:S01]  /*13c50*/  ULDC.64 UR8, c[0x0][0xc48] ;  /* 0x0003120000087ab9 */ /* 0x000fe20000000a00 */
[----:B------:R-:W-:Y:S01]  /*13c60*/  @P0 IMAD.HI.U32 R0, R4, UR6, RZ ;  /* 0x0000000604000c27 */ /* 0x000fe2000f8e00ff */
[----:B------:R-:W-:Y:S01]  /*13c70*/  @UP0 ULDC UR6, c[0x0][0xcf0] ;  /* 0x00033c0000060ab9 */ /* 0x000fe20000000800 */
[----:B------:R-:W-:-:S02]  /*13c80*/  SHF.R.S32.HI R158, RZ, 0x1f, R210 ;  /* 0x0000001fff9e7819 */ /* 0x000fc400000114d2 */
[----:B------:R-:W-:Y:S01]  /*13c90*/  IMAD.IADD R9, R9, 0x1, R7 ;  /* 0x0000000109097824 */ /* 0x000fe200078e0207 */
[----:B------:R-:W-:Y:S01]  /*13ca0*/  @P0 SHF.R.U32.HI R3, RZ, UR6, R0 ;  /* 0x00000006ff030c19 */ /* 0x000fe20008011600 */
[----:B------:R-:W-:Y:S01]  /*13cb0*/  IMAD.IADD R185, R23, 0x1, R185 ;  /* 0x0000000117b97824 */ /* 0x000fe200078e02b9 */
[----:B------:R-:W-:Y:S01]  /*13cc0*/  UIADD3 UR6, UR41, 0x38820, URZ ;  /* 0x0003882029067890 */ /* 0x000fe2000fffe03f */
[----:B------:R-:W-:Y:S01]  /*13cd0*/  IMAD.WIDE.U32 R8, R195, UR8, R8 ;  /* 0x00000008c3087c25 */ /* 0x000fe2000f8e0008 */
[--C-:B------:R-:W-:Y:S02]  /*13ce0*/  SHF.R.S32.HI R0, RZ, 0x1f, R3.reuse ;  /* 0x0000001fff007819 */ /* 0x100fe40000011403 */
[----:B------:R-:W-:Y:S01]  /*13cf0*/  ISETP.GE.AND P0, PT, R185, UR5, PT ;  /* 0x00000005b9007c0c */ /* 0x000fe2000bf06270 */
[----:B------:R-:W-:Y:S01]  /*13d00*/  IMAD.MOV R7, RZ, RZ, -R3 ;  /* 0x000000ffff077224 */ /* 0x000fe200078e0a03 */
[----:B------:R-:W-:Y:S01]  /*13d10*/  UPRMT UR6, URZ, 0x654, UR6 ;  /* 0x000006543f067896 */ /* 0x000fe20008000006 */
[----:B------:R-:W-:Y:S01]  /*13d20*/  IMAD R0, R0, UR10, RZ ;  /* 0x0000000a00007c24 */ /* 0x000fe2000f8e02ff */
[----:B------:R-:W-:Y:S01]  /*13d30*/  SHF.R.S32.HI R159, RZ, 0x1f, R211 ;  /* 0x0000001fff9f7819 */ /* 0x000fe200000114d3 */
[----:B------:R-:W-:Y:S01]  /*13d40*/  IMAD R7, R7, UR7, R4 ;  /* 0x0000000707077c24 */ /* 0x000fe2000f8e0204 */
[----:B------:R-:W-:Y:S01]  /*13d50*/  SHF.R.S32.HI R160, RZ, 0x1f, R212 ;  /* 0x0000001fffa07819 */ /* 0x000fe200000114d4 */
[----:B------:R-:W-:Y:S01]  /*13d60*/  IMAD R9, R195, UR9, R9 ;  /* 0x00000009c3097c24 */ /* 0x000fe2000f8e0209 */
[----:B------:R-:W-:Y:S01]  /*13d70*/  ULDC.64 UR8, c[0x0][0xc28] ;  /* 0x00030a0000087ab9 */ /* 0x000fe20000000a00 */
[C---:B------:R-:W-:Y:S01]  /*13d80*/  IMAD R11, R3.reuse, UR11, R0 ;  /* 0x0000000b030b7c24 */ /* 0x040fe2000f8e0200 */
[----:B------:R-:W-:Y:S01]  /*13d90*/  SHF.R.S32.HI R0, RZ, 0x1f, R7 ;  /* 0x0000001fff007819 */ /* 0x000fe20000011407 */
[----:B------:R-:W-:Y:S01]  /*13da0*/  IMAD.WIDE.U32 R8, R3, UR10, R8 ;  /* 0x0000000a03087c25 */ /* 0x000fe2000f8e0008 */
[----:B------:R-:W-:Y:S01]  /*13db0*/  SYNCS.ARRIVE.TRANS64.RED.A1T0 RZ, [UR6], RZ ;  /* 0x000000ffffff79a7 */ /* 0x000fe20008100406 */
[----:B------:R-:W-:-:S02]  /*13dc0*/  SHF.R.S32.HI R161, RZ, 0x1f, R213 ;  /* 0x0000001fffa17819 */ /* 0x000fc400000114d5 */
[----:B------:R-:W-:Y:S01]  /*13dd0*/  IMAD R0, R0, UR8, RZ ;  /* 0x0000000800007c24 */ /* 0x000fe2000f8e02ff */
[----:B------:R-:W-:Y:S01]  /*13de0*/  SHF.R.S32.HI R162, RZ, 0x1f, R214 ;  /* 0x0000001fffa27819 */ /* 0x000fe200000114d6 */
[----:B------:R-:W-:Y:S01]  /*13df0*/  IMAD.IADD R9, R9, 0x1, R11 ;  /* 0x0000000109097824 */ /* 0x000fe200078e020b */
[----:B------:R-:W-:Y:S01]  /*13e00*/  SHF.R.S32.HI R163, RZ, 0x1f, R215 ;  /* 0x0000001fffa37819 */ /* 0x000fe200000114d7 */
[C---:B------:R-:W-:Y:S01]  /*13e10*/  IMAD R3, R7.reuse, UR9, R0 ;  /* 0x0000000907037c24 */ /* 0x040fe2000f8e0200 */
[----:B------:R-:W-:Y:S01]  /*13e20*/  SHF.R.S32.HI R164, RZ, 0x1f, R216 ;  /* 0x0000001fffa47819 */ /* 0x000fe200000114d8 */
[----:B------:R-:W-:Y:S01]  /*13e30*/  IMAD.WIDE.U32 R8, R7, UR8, R8 ;  /* 0x0000000807087c25 */ /* 0x000fe2000f8e0008 */
[----:B------:R-:W-:Y:S01]  /*13e40*/  ULDC.64 UR8, c[0x0][0xc00] ;  /* 0x0003000000087ab9 */ /* 0x000fe20000000a00 */
[----:B------:R-:W-:Y:S02]  /*13e50*/  SHF.R.S32.HI R165, RZ, 0x1f, R217 ;  /* 0x0000001fffa57819 */ /* 0x000fe400000114d9 */
[----:B------:R-:W-:Y:S01]  /*13e60*/  IMAD.IADD R3, R9, 0x1, R3 ;  /* 0x0000000109037824 */ /* 0x000fe200078e0203 */
[----:B------:R-:W-:-:S02]  /*13e70*/  LEA R0, P1, R8, UR8, 0x2 ;  /* 0x0000000808007c11 */ /* 0x000fc4000f8210ff */
[----:B------:R-:W-:Y:S02]  /*13e80*/  SHF.R.S32.HI R166, RZ, 0x1f, R218 ;  /* 0x0000001fffa67819 */ /* 0x000fe400000114da */
[----:B------:R-:W-:Y:S01]  /*13e90*/  LEA.HI.X R3, R8, UR9, R3, 0x2, P1 ;  /* 0x0000000908037c11 */ /* 0x000fe200088f1403 */
[----:B------:R0:W1:Y:S01]  /*13ea0*/  SHFL.IDX PT, R4, R0, RZ, 0x1c1f ;  /* 0x001c1fff00047589 */ /* 0x00006200000e0000 */
[----:B------:R-:W-:Y:S02]  /*13eb0*/  SHF.R.S32.HI R167, RZ, 0x1f, R219 ;  /* 0x0000001fffa77819 */ /* 0x000fe400000114db */
[----:B------:R-:W-:Y:S01]  /*13ec0*/  SHF.R.S32.HI R168, RZ, 0x1f, R220 ;  /* 0x0000001fffa87819 */ /* 0x000fe200000114dc */
[----:B------:R0:W2:Y:S01]  /*13ed0*/  SHFL.IDX PT, R7, R3, RZ, 0x1c1f ;  /* 0x001c1fff03077589 */ /* 0x0000a200000e0000 */
[----:B------:R-:W-:Y:S02]  /*13ee0*/  SHF.R.S32.HI R169, RZ, 0x1f, R221 ;  /* 0x0000001fffa97819 */ /* 0x000fe400000114dd */
[----:B------:R-:W-:-:S02]  /*13ef0*/  SHF.R.S32.HI R170, RZ, 0x1f, R222 ;  /* 0x0000001fffaa7819 */ /* 0x000fc400000114de */
[----:B------:R-:W-:Y:S02]  /*13f00*/  SHF.R.S32.HI R171, RZ, 0x1f, R223 ;  /* 0x0000001fffab7819 */ /* 0x000fe400000114df */
[----:B------:R-:W-:Y:S02]  /*13f10*/  SHF.R.S32.HI R16, RZ, 0x1f, R224 ;  /* 0x0000001fff107819 */ /* 0x000fe400000114e0 */
[----:B------:R-:W-:Y:S02]  /*13f20*/  SHF.R.S32.HI R17, RZ, 0x1f, R225 ;  /* 0x0000001fff117819 */ /* 0x000fe400000114e1 */
[----:B------:R-:W-:Y:S02]  /*13f30*/  SHF.R.S32.HI R20, RZ, 0x1f, R226 ;  /* 0x0000001fff147819 */ /* 0x000fe400000114e2 */
[----:B------:R-:W-:Y:S01]  /*13f40*/  SHF.R.S32.HI R21, RZ, 0x1f, R184 ;  /* 0x0000001fff157819 */ /* 0x000fe200000114b8 */
[----:B0-----:R-:W-:Y:S06]  /*13f50*/  @P0 BRA `(.L_x_6219) ;  /* 0x0000000800040947 */ /* 0x001fec0003800000 */
        /* <DEDUP_REMOVED lines=14> */
[CC--:B0-----:R-:W-:Y:S02]  /*14040*/  @!P2 LEA R8, P6, R225.reuse, R4.reuse, 0x2 ;  /* 0x00000004e108a211 */ /* 0x0c1fe400078c10ff */
[CC--:B-1----:R-:W-:Y:S02]  /*14050*/  @!P1 LEA R10, P5, R224.reuse, R4.reuse, 0x2 ;  /* 0x00000004e00a9211 */ /* 0x0c2fe400078a10ff */
        /* <DEDUP_REMOVED lines=12> */
[----:B------:R-:W-:Y:S02]  /*14120*/  ISETP.GE.AND P1, PT, R218, UR6, PT ;  /* 0x00000006da007c0c */ /* 0x000fe4000bf26270 */
[----:B------:R-:W-:Y:S01]  /*14130*/  @!P4 LEA.HI.X R11, R221, R7, R169, 0x2, P2 ;  /* 0x00000007dd0bc211 */ /* 0x000fe200010f14a9 */
[----:B------:R0:W-:Y:S01]  /*14140*/  @!P3 ST.E.64 desc[UR38][R8.64], R44 ;  /* 0x0000002c0800b985 */ /* 0x0001e2000c101b26 */
[----:B------:R-:W-:Y:S02]  /*14150*/  ISETP.GE.AND P2, PT, R217, UR6, PT ;  /* 0x00000006d9007c0c */ /* 0x000fe4000bf46270 */
[----:B--2---:R-:W-:Y:S01]  /*14160*/  @!P5 LEA R12, P6, R220, R4, 0x2 ;  /* 0x00000004dc0cd211 */ /* 0x004fe200078c10ff */
[----:B------:R1:W-:Y:S01]  /*14170*/  @!P4 ST.E.64 desc[UR38][R10.64], R48 ;  /* 0x000000300a00c985 */ /* 0x0003e2000c101b26 */
[----:B------:R-:W-:-:S02]  /*14180*/  ISETP.GE.AND P3, PT, R216, UR6, PT ;  /* 0x00000006d8007c0c */ /* 0x000fc4000bf66270 */
        /* <DEDUP_REMOVED lines=21> */
[----:B--2---:R-:W-:-:S03]  /*142e0*/  @!P5 LEA R12, P6, R214, R4, 0x2 ;  /* 0x00000004d60cd211 */ /* 0x004fc600078c10ff */
        /* <DEDUP_REMOVED lines=24> */
[C---:B--2---:R-:W-:Y:S01]  /*14470*/  @!P3 LEA R12, P6, R208.reuse, R4, 0x2 ;  /* 0x00000004d00cb211 */ /* 0x044fe200078c10ff */
[----:B------:R1:W-:Y:S01]  /*14480*/  @!P4 ST.E.64 desc[UR38][R10.64], R96 ;  /* 0x000000600a00c985 */ /* 0x0003e2000c101b26 */
[----:B------:R-:W-:Y:S02]  /*14490*/  ISETP.GE.AND P4, PT, R203, UR6, PT ;  /* 0x00000006cb007c0c */ /* 0x000fe4000bf86270 */
[----:B------:R-:W-:-:S02]  /*144a0*/  @!P3 LEA.HI.X R13, R208, R7, R156, 0x2, P6 ;  /* 0x00000007d00db211 */ /* 0x000fc400030f149c */
[----:B0-----:R-:W-:-:S03]  /*144b0*/  @!P2 LEA R8, P6, R207, R4, 0x2 ;  /* 0x00000004cf08a211 */ /* 0x001fc600078c10ff */
[----:B------:R0:W-:Y:S01]  /*144c0*/  @!P3 ST.E.64 desc[UR38][R12.64], R100 ;  /* 0x000000640c00b985 */ /* 0x0001e2000c101b26 */
        /* <DEDUP_REMOVED lines=42> */
.L_x_6219:
[----:B------:R-:W-:Y:S05]  /*14770*/  BSYNC B1 ;  /* 0x0000000000017941 */ /* 0x000fea0003800000 */
.L_x_6218:
[----:B------:R-:W-:Y:S01]  /*14780*/  VIADD R185, R185, 0x8 ;  /* 0x00000008b9b97836 */ /* 0x000fe20000000000 */
[----:B------:R-:W4:Y:S04]  /*14790*/  SHFL.IDX PT, R3, R3, 0x1, 0x1c1f ;  /* 0x003c1f0003037f89 */ /* 0x000f2800000e0000 */
[----:B------:R-:W-:Y:S01]  /*147a0*/  ISETP.GE.AND P0, PT, R185, UR5, PT ;  /* 0x00000005b9007c0c */ /* 0x000fe2000bf06270 */
[----:B--2---:R2:W3:-:S12]  /*147b0*/  SHFL.IDX PT, R7, R0, 0x1, 0x1c1f ;  /* 0x003c1f0000077f89 */ /* 0x0044d800000e0000 */
[----:B--2---:R-:W-:Y:S05]  /*147c0*/  @P0 BRA `(.L_x_6217) ;  /* 0x0000001400e00947 */ /* 0x004fea0003800000 */
[----:B------:R-:W-:Y:S02]  /*147d0*/  ULDC UR5, c[0x0][0xbc8] ;  /* 0x0002f20000057ab9 */ /* 0x000fe40000000800 */
[----:B------:R-:W-:Y:S02]  /*147e0*/  ISETP.GE.AND P4, PT, R184, UR5, PT ;  /* 0x00000005b8007c0c */ /* 0x000fe4000bf86270 */
[----:B------:R-:W-:Y:S02]  /*147f0*/  ISETP.GE.AND P2, PT, R226, UR5, PT ;  /* 0x00000005e2007c0c */ /* 0x000fe4000bf46270 */
[----:B------:R-:W-:Y:S02]  /*14800*/  ISETP.GE.AND P1, PT, R225, UR5, PT ;  /* 0x00000005e1007c0c */ /* 0x000fe4000bf26270 */
[----:B------:R-:W-:-:S07]  /*14810*/  ISETP.GE.AND P0, PT, R224, UR5, PT ;  /* 0x00000005e0007c0c */ /* 0x000fce000bf06270 */
[-C--:B0--3--:R-:W-:Y:S02]  /*14820*/  @!P4 LEA R14, P3, R184, R7.reuse, 0x2 ;  /* 0x00000007b80ec211 */ /* 0x089fe400078610ff */
[----:B------:R-:W-:Y:S02]  /*14830*/  @!P2 LEA R8, P6, R226, R7, 0x2 ;  /* 0x00000007e208a211 */ /* 0x000fe400078c10ff */
[----:B----4-:R-:W-:Y:S02]  /*14840*/  @!P4 LEA.HI.X R15, R184, R3, R21, 0x2, P3 ;  /* 0x00000003b80fc211 */ /* 0x010fe400018f1415 */
        /* <DEDUP_REMOVED lines=14> */
[C---:B------:R-:W-:Y:S02]  /*14930*/  @!P4 LEA R16, P2, R222.reuse, R7, 0x2 ;  /* 0x00000007de10c211 */ /* 0x040fe400078410ff */
        /* <DEDUP_REMOVED lines=9> */
[-C--:B--2---:R-:W-:Y:S02]  /*149d0*/  @!P0 LEA R8, P6, R220, R7.reuse, 0x2 ;  /* 0x00000007dc088211 */ /* 0x084fe400078c10ff */
        /* <DEDUP_REMOVED lines=11> */
[-C--:B----4-:R-:W-:Y:S01]  /*14a90*/  @!P3 LEA R14, P6, R217, R7.reuse, 0x2 ;  /* 0x00000007d90eb211 */ /* 0x090fe200078c10ff */
[----:B------:R4:W-:Y:S01]  /*14aa0*/  @!P2 ST.E.64 desc[UR38][R12.64], R62 ;  /* 0x0000003e0c00a985 */ /* 0x0009e2000c101b26 */
[C---:B-----5:R-:W-:Y:S02]  /*14ab0*/  @!P4 LEA R16, P2, R216.reuse, R7, 0x2 ;  /* 0x00000007d810c211 */ /* 0x060fe400078410ff */
[----:B------:R-:W-:Y:S02]  /*14ac0*/  ISETP.GE.AND P1, PT, R213, UR5, PT ;  /* 0x00000005d5007c0c */ /* 0x000fe4000bf26270 */
[-C--:B------:R-:W-:Y:S02]  /*14ad0*/  @!P3 LEA.HI.X R15, R217, R3.reuse, R165, 0x2, P6 ;  /* 0x00000003d90fb211 */ /* 0x080fe400030f14a5 */
[----:B------:R-:W-:Y:S02]  /*14ae0*/  @!P4 LEA.HI.X R17, R216, R3, R164, 0x2, P2 ;  /* 0x00000003d811c211 */ /* 0x000fe400010f14a4 */
[----:B------:R-:W-:Y:S01]  /*14af0*/  ISETP.GE.AND P2, PT, R212, UR5, PT ;  /* 0x00000005d4007c0c */ /* 0x000fe2000bf46270 */
[----:B------:R-:W-:Y:S01]  /*14b00*/  @!P3 ST.E.64 desc[UR38][R14.64], R66 ;  /* 0x000000420e00b985 */ /* 0x000fe2000c101b26 */
[----:B--2---:R-:W-:-:S03]  /*14b10*/  @!P5 LEA R20, P6, R215, R7, 0x2 ;  /* 0x00000007d714d211 */ /* 0x004fc600078c10ff */
        /* <DEDUP_REMOVED lines=9> */
[----:B----4-:R-:W-:-:S02]  /*14bb0*/  @!P2 LEA R12, P6, R212, R7, 0x2 ;  /* 0x00000007d40ca211 */ /* 0x010fc400078c10ff */
        /* <DEDUP_REMOVED lines=20> */
[----:B----4-:R-:W-:Y:S02]  /*14d00*/  @!P1 LEA R10, P3, R207, R7, 0x2 ;  /* 0x00000007cf0a9211 */ /* 0x010fe400078610ff */
[----:B------:R-:W-:Y:S02]  /*14d10*/  @!P2 LEA.HI.X R9, R208, R3, R156, 0x2, P6 ;  /* 0x00000003d009a211 */ /* 0x000fe400030f149c */
[----:B--2---:R-:W-:-:S02]  /*14d20*/  @!P0 LEA R12, P6, R206, R7, 0x2 ;  /* 0x00000007ce0c8211 */ /* 0x004fc400078c10ff */
[-C--:B------:R-:W-:Y:S01]  /*14d30*/  @!P1 LEA.HI.X R11, R207, R3.reuse, R155, 0x2, P3 ;  /* 0x00000003cf0b9211 */ /* 0x080fe200018f149b */
[----:B------:R2:W-:Y:S01]  /*14d40*/  @!P2 ST.E.64 desc[UR38][R8.64], R102 ;  /* 0x000000660800a985 */ /* 0x0005e2000c101b26 */
[----:B------:R-:W-:Y:S02]  /*14d50*/  ISETP.GE.AND P3, PT, R203, UR5, PT ;  /* 0x00000005cb007c0c */ /* 0x000fe4000bf66270 */
[----:B------:R-:W-:Y:S01]  /*14d60*/  @!P0 LEA.HI.X R13, R206, R3, R154, 0x2, P6 ;  /* 0x00000003ce0d8211 */ /* 0x000fe200030f149a */
[----:B------:R4:W-:Y:S01]  /*14d70*/  @!P1 ST.E.64 desc[UR38][R10.64], R106 ;  /* 0x0000006a0a009985 */ /* 0x0009e2000c101b26 */
[-C--:B0-----:R-:W-:Y:S02]  /*14d80*/  @!P5 LEA R14, P1, R205, R7.reuse, 0x2 ;  /* 0x00000007cd0ed211 */ /* 0x081fe400078210ff */
[----:B-----5:R-:W-:Y:S01]  /*14d90*/  @!P4 LEA R16, P2, R204, R7, 0x2 ;  /* 0x00000007cc10c211 */ /* 0x020fe200078410ff */
        /* <DEDUP_REMOVED lines=16> */
[-C--:B----4-:R-:W-:Y:S01]  /*14ea0*/  @!P1 LEA R10, P6, R201, R7.reuse, 0x2 ;  /* 0x00000007c90a9211 */ /* 0x090fe200078c10ff */
[----:B------:R4:W-:Y:S02]  /*14eb0*/  @!P0 ST.E.64 desc[UR38][R8.64], R126 ;  /* 0x0000007e08008985 */ /* 0x0009e4000c101b26 */
[----:B0-----:R-:W-:-:S02]  /*14ec0*/  @!P4 LEA R12, P0, R200, R7, 0x2 ;  /* 0x00000007c80cc211 */ /* 0x001fc400078010ff */
[----:B------:R-:W-:Y:S02]  /*14ed0*/  @!P1 LEA.HI.X R11, R201, R3, R235, 0x2, P6 ;  /* 0x00000003c90b9211 */ /* 0x000fe400030f14eb */
[----:B---3--:R-:W-:Y:S02]  /*14ee0*/  @!P3 LEA R14, P6, R199, R7, 0x2 ;  /* 0x00000007c70eb211 */ /* 0x008fe400078c10ff */
[----:B------:R-:W-:Y:S01]  /*14ef0*/  @!P4 LEA.HI.X R13, R200, R3, R233, 0x2, P0 ;  /* 0x00000003c80dc211 */ /* 0x000fe200000f14e9 */
[----:B------:R4:W-:Y:S01]  /*14f00*/  @!P1 ST.E.64 desc[UR38][R10.64], R130 ;  /* 0x000000820a009985 */ /* 0x0009e2000c101b26 */
[-C--:B-----5:R-:W-:Y:S02]  /*14f10*/  @!P2 LEA R16, P1, R198, R7.reuse, 0x2 ;  /* 0x00000007c610a211 */ /* 0x0a0fe400078210ff */
        /* <DEDUP_REMOVED lines=14> */
.L_x_6211:
[----:B------:R-:W0:Y:S01]  /*15000*/  LDC.64 R12, c[0x0][0xd08] ;  /* 0x00034200ff0c7b82 */ /* 0x000e220000000a00 */
[----:B------:R-:W-:-:S07]  /*15010*/  IMAD.MOV.U32 R3, RZ, RZ, RZ ;  /* 0x000000ffff037224 */ /* 0x000fce00078e00ff */
[----:B------:R-:W1:Y:S08]  /*15020*/  LDC.64 R10, c[0x0][0xd00] ;  /* 0x00034000ff0a7b82 */ /* 0x000e700000000a00 */
[----:B------:R-:W2:Y:S01]  /*15030*/  LDC.64 R8, c[0x0][0xd00] ;  /* 0x00034000ff087b82 */ /* 0x000ea20000000a00 */
[----:B0-----:R-:W-:-:S04]  /*15040*/  ISETP.NE.U32.AND P0, PT, R12, RZ, PT ;  /* 0x000000ff0c00720c */ /* 0x001fc80003f05070 */
[----:B------:R-:W-:Y:S02]  /*15050*/  ISETP.NE.AND.EX P1, PT, R13, RZ, PT, P0 ;  /* 0x000000ff0d00720c */ /* 0x000fe40003f25300 */
[----:B-1----:R-:W-:-:S04]  /*15060*/  ISETP.NE.U32.AND P0, PT, R10, RZ, PT ;  /* 0x000000ff0a00720c */ /* 0x002fc80003f05070 */
[----:B------:R-:W-:Y:S01]  /*15070*/  ISETP.NE.AND.EX P0, PT, R11, RZ, PT, P0 ;  /* 0x000000ff0b00720c */ /* 0x000fe20003f05300 */
[----:B------:R-:W-:Y:S01]  /*15080*/  ULDC UR5, c[0x0][0xb88] ;  /* 0x0002e20000057ab9 */ /* 0x000fe20000000800 */
[----:B--2---:R-:W-:-:S05]  /*15090*/  IMAD.WIDE R8, R193, 0x4, R8 ;  /* 0x00000004c1087825 */ /* 0x004fca00078e0208 */
[----:B------:R-:W0:Y:S01]  /*150a0*/  @P1 LDC.64 R10, c[0x0][0xd08] ;  /* 0x00034200ff0a1b82 */ /* 0x000e220000000a00 */
[----:B------:R-:W-:-:S05]  /*150b0*/  IMAD.U32 R4, RZ, RZ, UR5 ;  /* 0x00000005ff047e24 */ /* 0x000fca000f8e00ff */
[----:B------:R1:W5:Y:S01]  /*150c0*/  @P0 LDG.E R3, desc[UR38][R8.64] ;  /* 0x0000002608030981 */ /* 0x000362000c1e1900 */
[----:B0-----:R-:W-:-:S05]  /*150d0*/  @P1 IMAD.WIDE R10, R193, 0x4, R10 ;  /* 0x00000004c10a1825 */ /* 0x001fca00078e020a */
[----:B------:R1:W5:Y:S01]  /*150e0*/  @P1 LDG.E R4, desc[UR38][R10.64] ;  /* 0x000000260a041981 */ /* 0x000362000c1e1900 */
[----:B------:R-:W-:Y:S02]  /*150f0*/  ISETP.NE.AND P2, PT, R0, RZ, PT ;  /* 0x000000ff0000720c */ /* 0x000fe40003f45270 */
[----:B------:R-:W-:Y:S01]  /*15100*/  SHF.R.S32.HI R28, RZ, 0x1f, R193 ;  /* 0x0000001fff1c7819 */ /* 0x000fe200000114c1 */
[----:B------:R-:W0:Y:S10]  /*15110*/  S2R R7, SR_TID.X ;  /* 0x0000000000077919 */ /* 0x000e340000002100 */
[----:B------:R-:W2:Y:S01]  /*15120*/  @!P2 LDC R0, c[0x0][0xbd4] ;  /* 0x0002f500ff00ab82 */ /* 0x000ea20000000800 */
[----:B0-----:R-:W-:Y:S01]  /*15130*/  VIADD R30, R7, 0xffffff80 ;  /* 0xffffff80071e7836 */ /* 0x001fe20000000000 */
[----:B--2---:R-:W-:-:S04]  /*15140*/  ISETP.GT.AND P2, PT, R0, 0x1, PT ;  /* 0x000000010000780c */ /* 0x004fc80003f44270 */
[----:B------:R-:W-:Y:S01]  /*15150*/  ISETP.GT.AND P3, PT, R30, 0x3f, PT ;  /* 0x0000003f1e00780c */ /* 0x000fe20003f64270 */
[----:B-1----:R-:W-:-:S12]  /*15160*/  @P1 BRA `(.L_x_6220) ;  /* 0x0000000000101947 */ /* 0x002fd80003800000 */
[----:B------:R-:W-:Y:S05]  /*15170*/  @!P0 BRA `(.L_x_6220) ;  /* 0x00000000000c8947 */ /* 0x000fea0003800000 */
[----:B------:R-:W2:Y:S04]  /*15180*/  LDG.E R7, desc[UR38][R8.64] ;  /* 0x0000002608077981 */ /* 0x000ea8000c1e1900 */
[----:B-----5:R-:W2:Y:S02]  /*15190*/  LDG.E R4, desc[UR38][R8.64+0x4] ;  /* 0x0000042608047981 */ /* 0x020ea4000c1e1900 */
[----:B--2---:R-:W-:-:S07]  /*151a0*/  IMAD.IADD R4, R4, 0x1, -R7 ;  /* 0x0000000104047824 */ /* 0x004fce00078e0a07 */
.L_x_6220:
[----:B------:R-:W-:Y:S01]  /*151b0*/  BSSY B1, `(.L_x_6221) ;  /* 0x0000037000017945 */ /* 0x000fe20003800000 */
[----:B------:R-:W-:Y:S02]  /*151c0*/  SEL R193, R193, RZ, !P0 ;  /* 0x000000ffc1c17207 */ /* 0x000fe40004000000 */
[----:B------:R-:W-:Y:S02]  /*151d0*/  SEL R28, R28, RZ, !P0 ;  /* 0x000000ff1c1c7207 */ /* 0x000fe40004000000 */
[----:B-----5:R-:W-:Y:S01]  /*151e0*/  SHF.R.S32.HI R26, RZ, 0x1f, R3 ;  /* 0x0000001fff1a7819 */ /* 0x020fe20000011403 */
[----:B------:R-:W-:Y:S06]  /*151f0*/  @P3 BRA `(.L_x_6222) ;  /* 0x0000000000c83947 */ /* 0x000fec0003800000 */
[----:B------:R-:W0:Y:S01]  /*15200*/  S2R R8, SR_TID.X ;  /* 0x0000000000087919 */ /* 0x000e220000002100 */
[----:B------:R-:W1:Y:S02]  /*15210*/  LDC R31, c[0x0][0xce8] ;  /* 0x00033a00ff1f7b82 */ /* 0x000e640000000800 */
[----:B-1----:R-:W-:Y:S01]  /*15220*/  IMAD R7, R4, R31, RZ ;  /* 0x0000001f04077224 */ /* 0x002fe200078e02ff */
[----:B0-----:R-:W-:-:S04]  /*15230*/  IADD3 R29, R185, -0x80, R8 ;  /* 0xffffff80b91d7810 */ /* 0x001fc80007ffe008 */
[----:B------:R-:W-:-:S13]  /*15240*/  ISETP.GE.AND P0, PT, R29, R7, PT ;  /* 0x000000071d00720c */ /* 0x000fda0003f06270 */
[----:B------:R-:W-:Y:S05]  /*15250*/  @P0 BRA `(.L_x_6222) ;  /* 0x0000000000b00947 */ /* 0x000fea0003800000 */
[----:B------:R-:W-:Y:S01]  /*15260*/  ISETP.NE.AND P1, PT, R31, 0x1, PT ;  /* 0x000000011f00780c */ /* 0x000fe20003f25270 */
[----:B------:R-:W-:Y:S01]  /*15270*/  IMAD.MOV.U32 R24, RZ, RZ, 0xab8 ;  /* 0x00000ab8ff187424 */ /* 0x000fe200078e00ff */
[----:B------:R-:W-:Y:S01]  /*15280*/  ISETP.GT.AND P0, PT, R0, 0x1, PT ;  /* 0x000000010000780c */ /* 0x000fe20003f04270 */
[----:B------:R-:W0:Y:S01]  /*15290*/  LDC.64 R8, c[0x0][0xca8] ;  /* 0x00032a00ff087b82 */ /* 0x000e220000000a00 */
[----:B------:R-:W-:Y:S01]  /*152a0*/  LOP3.LUT R195, R195, 0xff, RZ, 0xc0, !PT ;  /* 0x000000ffc3c37812 */ /* 0x000fe200078ec0ff */
[----:B------:R-:W-:Y:S01]  /*152b0*/  IMAD.MOV.U32 R25, RZ, RZ, R29 ;  /* 0x000000ffff197224 */ /* 0x000fe200078e001d */
        /* <DEDUP_REMOVED lines=8> */
[----:B------:R-:W1:Y:S01]  /*15340*/  LDC.64 R16, c[0x0][R24+0x228] ;  /* 0x00008a0018107b82 */ /* 0x000e620000000a00 */
[----:B--2---:R-:W-:Y:S01]  /*15350*/  @P1 IMAD.HI.U32 R0, R29, R0, RZ ;  /* 0x000000001d001227 */ /* 0x004fe200078e00ff */
[----:B------:R-:W-:-:S06]  /*15360*/  SEL R7, R195, RZ, P0 ;  /* 0x000000ffc3077207 */ /* 0x000fcc0000000000 */
[----:B------:R-:W2:Y:S01]  /*15370*/  LDC.64 R10, c[0x0][R24+0x210] ;  /* 0x00008400180a7b82 */ /* 0x000ea20000000a00 */
[-C--:B---3--:R-:W-:Y:S02]  /*15380*/  IMAD R27, R13, R192.reuse, RZ ;  /* 0x000000c00d1b7224 */ /* 0x088fe400078e02ff */
[----:B------:R-:W-:-:S04]  /*15390*/  IMAD.WIDE.U32 R12, R12, R192, RZ ;  /* 0x000000c00c0c7225 */ /* 0x000fc800078e00ff */
[----:B------:R-:W-:Y:S01]  /*153a0*/  IMAD.IADD R27, R13, 0x1, R27 ;  /* 0x000000010d1b7824 */ /* 0x000fe200078e021b */
[----:B----4-:R-:W-:Y:S01]  /*153b0*/  @P1 SHF.R.U32.HI R25, RZ, R33, R0 ;  /* 0x00000021ff191219 */ /* 0x010fe20000011600 */
[----:B0-----:R-:W0:Y:S01]  /*153c0*/  @!P0 LDC R8, c[0x0][0xc50] ;  /* 0x00031400ff088b82 */ /* 0x001e220000000800 */
[----:B------:R-:W-:Y:S01]  /*153d0*/  IADD3 R0, P1, P3, R20, R12, R3 ;  /* 0x0000000c14007210 */ /* 0x000fe20007b3e003 */
[----:B------:R-:W-:Y:S02]  /*153e0*/  IMAD.IADD R20, R21, 0x1, R15 ;  /* 0x0000000115147824 */ /* 0x000fe400078e020f */
[----:B------:R-:W-:Y:S02]  /*153f0*/  IMAD.MOV R14, RZ, RZ, -R25 ;  /* 0x000000ffff0e7224 */ /* 0x000fe400078e0a19 */
[-C--:B-1----:R-:W-:Y:S02]  /*15400*/  IMAD.WIDE.U32 R12, R16, R7.reuse, RZ ;  /* 0x00000007100c7225 */ /* 0x082fe400078e00ff */
[----:B------:R-:W1:Y:S02]  /*15410*/  @!P0 LDC R9, c[0x0][0xc54] ;  /* 0x00031500ff098b82 */ /* 0x000e640000000800 */
[----:B------:R-:W-:-:S02]  /*15420*/  IMAD R15, R17, R7, RZ ;  /* 0x00000007110f7224 */ /* 0x000fc400078e02ff */
[----:B------:R-:W-:Y:S01]  /*15430*/  IMAD R7, R31, R14, R29 ;  /* 0x0000000e1f077224 */ /* 0x000fe200078e021d */
[----:B------:R-:W-:Y:S01]  /*15440*/  IADD3.X R14, R20, R27, R26, P1, P3 ;  /* 0x0000001b140e7210 */ /* 0x000fe20000fe641a */
[----:B------:R-:W-:Y:S01]  /*15450*/  IMAD.IADD R15, R13, 0x1, R15 ;  /* 0x000000010d0f7824 */ /* 0x000fe200078e020f */
[----:B------:R-:W-:Y:S01]  /*15460*/  IADD3 R12, P0, P1, R25, R0, R12 ;  /* 0x00000000190c7210 */ /* 0x000fe2000791e00c */
[----:B--2---:R-:W-:Y:S01]  /*15470*/  IMAD R0, R11, R7, RZ ;  /* 0x000000070b007224 */ /* 0x004fe200078e02ff */
[----:B------:R-:W-:-:S04]  /*15480*/  SHF.R.S32.HI R25, RZ, 0x1f, R25 ;  /* 0x0000001fff197819 */ /* 0x000fc80000011419 */
[----:B------:R-:W-:Y:S02]  /*15490*/  IADD3.X R13, R25, R14, R15, P0, P1 ;  /* 0x0000000e190d7210 */ /* 0x000fe400007e240f */
[----:B------:R-:W-:-:S05]  /*154a0*/  SHF.R.S32.HI R15, RZ, 0x1f, R7 ;  /* 0x0000001fff0f7819 */ /* 0x000fca0000011407 */
[C---:B------:R-:W-:Y:S02]  /*154b0*/  IMAD R15, R10.reuse, R15, R0 ;  /* 0x0000000f0a0f7224 */ /* 0x040fe400078e0200 */
[----:B------:R-:W-:-:S04]  /*154c0*/  IMAD.WIDE.U32 R10, R10, R7, R12 ;  /* 0x000000070a0a7225 */ /* 0x000fc800078e000c */
[----:B------:R-:W-:Y:S01]  /*154d0*/  IMAD.IADD R0, R11, 0x1, R15 ;  /* 0x000000010b007824 */ /* 0x000fe200078e020f */
[----:B0-----:R-:W-:Y:S01]  /*154e0*/  LEA R8, P0, R10, R8, 0x2 ;  /* 0x000000080a087211 */ /* 0x001fe200078010ff */
[----:B------:R-:W-:-:S03]  /*154f0*/  IMAD.MOV.U32 R7, RZ, RZ, -0x800000 ;  /* 0xff800000ff077424 */ /* 0x000fc600078e00ff */
[----:B-1----:R-:W-:-:S05]  /*15500*/  LEA.HI.X R9, R10, R9, R0, 0x2, P0 ;  /* 0x000000090a097211 */ /* 0x002fca00000f1400 */
[----:B------:R0:W-:Y:S04]  /*15510*/  STG.E desc[UR38][R8.64], R7 ;  /* 0x0000000708007986 */ /* 0x0001e8000c101926 */
.L_x_6222:
[----:B------:R-:W-:Y:S05]  /*15520*/  BSYNC B1 ;  /* 0x0000000000017941 */ /* 0x000fea0003800000 */
.L_x_6221:
[----:B------:R-:W-:Y:S05]  /*15530*/  @P2 BRA `(.L_x_6217) ;  /* 0x0000000800842947 */ /* 0x000fea0003800000 */
[----:B------:R-:W1:Y:S01]  /*15540*/  LDC R13, c[0x0][0xce8] ;  /* 0x00033a00ff0d7b82 */ /* 0x000e620000000800 */
[----:B------:R-:W-:Y:S01]  /*15550*/  ULDC.64 UR6, c[0x0][0xba0] ;  /* 0x0002e80000067ab9 */ /* 0x000fe20000000a00 */
[----:B------:R-:W-:Y:S01]  /*15560*/  ULDC UR5, c[0x0][0xbc8] ;  /* 0x0002f20000057ab9 */ /* 0x000fe20000000800 */
[----:B------:R-:W-:Y:S01]  /*15570*/  IMAD R0, R26, UR6, RZ ;  /* 0x000000061a007c24 */ /* 0x000fe2000f8e02ff */
[----:B------:R-:W-:Y:S01]  /*15580*/  ISETP.GE.AND P2, PT, R194, UR5, PT ;  /* 0x00000005c2007c0c */ /* 0x000fe2000bf46270 */
[C---:B0-----:R-:W-:Y:S01]  /*15590*/  IMAD.WIDE.U32 R8, R3.reuse, UR6, RZ ;  /* 0x0000000603087c25 */ /* 0x041fe2000f8e00ff */
[C---:B------:R-:W-:Y:S01]  /*155a0*/  ISETP.GE.AND P3, PT, R22.reuse, UR5, PT ;  /* 0x0000000516007c0c */ /* 0x040fe2000bf66270 */
[----:B------:R-:W-:Y:S01]  /*155b0*/  BSSY B1, `(.L_x_6223) ;  /* 0x0000075000017945 */ /* 0x000fe20003800000 */
[----:B------:R-:W-:Y:S01]  /*155c0*/  SHF.R.S32.HI R38, RZ, 0x1f, R194 ;  /* 0x0000001fff267819 */ /* 0x000fe200000114c2 */
[----:B------:R-:W-:Y:S01]  /*155d0*/  IMAD R3, R3, UR7, R0 ;  /* 0x0000000703037c24 */ /* 0x000fe2000f8e0200 */
[----:B------:R-:W-:Y:S01]  /*155e0*/  ULDC.64 UR6, c[0x0][0xbe8] ;  /* 0x0002fa0000067ab9 */ /* 0x000fe20000000a00 */
[C---:B------:R-:W-:Y:S01]  /*155f0*/  VIADD R33, R22.reuse, 0x80 ;  /* 0x0000008016217836 */ /* 0x040fe20000000000 */
[----:B------:R-:W-:Y:S01]  /*15600*/  SEL R12, RZ, 0x1, P3 ;  /* 0x00000001ff0c7807 */ /* 0x000fe20001800000 */
[----:B------:R-:W-:Y:S01]  /*15610*/  IMAD.IADD R9, R9, 0x1, R3 ;  /* 0x0000000109097824 */ /* 0x000fe200078e0203 */
[----:B------:R-:W-:Y:S01]  /*15620*/  SHF.R.S32.HI R3, RZ, 0x1f, R30 ;  /* 0x0000001fff037819 */ /* 0x000fe2000001141e */
[----:B------:R-:W-:Y:S01]  /*15630*/  VIADD R29, R22, 0xc0 ;  /* 0x000000c0161d7836 */ /* 0x000fe20000000000 */
[----:B------:R-:W-:Y:S01]  /*15640*/  ISETP.GE.AND P1, PT, R33, UR5, PT ;  /* 0x0000000521007c0c */ /* 0x000fe2000bf26270 */
[----:B------:R-:W-:Y:S01]  /*15650*/  IMAD.WIDE.U32 R8, R192, UR6, R8 ;  /* 0x00000006c0087c25 */ /* 0x000fe2000f8e0008 */
[----:B------:R-:W-:-:S02]  /*15660*/  LEA.HI R0, R3, R30, RZ, 0x3 ;  /* 0x0000001e03007211 */ /* 0x000fc400078f18ff */
[----:B------:R-:W-:Y:S01]  /*15670*/  SEL R14, RZ, 0xffffffff, P1 ;  /* 0xffffffffff0e7807 */ /* 0x000fe20000800000 */
[----:B------:R-:W-:Y:S01]  /*15680*/  IMAD R9, R192, UR7, R9 ;  /* 0x00000007c0097c24 */ /* 0x000fe2000f8e0209 */
[----:B------:R-:W-:Y:S01]  /*15690*/  LOP3.LUT R7, R0, 0xfffffff8, RZ, 0xc0, !PT ;  /* 0xfffffff800077812 */ /* 0x000fe200078ec0ff */
[----:B------:R-:W-:Y:S01]  /*156a0*/  ULDC.64 UR6, c[0x0][0xbf0] ;  /* 0x0002fc0000067ab9 */ /* 0x000fe20000000a00 */
[----:B-1----:R-:W-:Y:S01]  /*156b0*/  ISETP.NE.AND P0, PT, R13, 0x1, PT ;  /* 0x000000010d00780c */ /* 0x002fe20003f05270 */
[----:B------:R-:W-:Y:S01]  /*156c0*/  IMAD.WIDE.U32 R8, R193, UR6, R8 ;  /* 0x00000006c1087c25 */ /* 0x000fe2000f8e0008 */
[----:B------:R-:W-:Y:S02]  /*156d0*/  SHF.R.S32.HI R16, RZ, 0x3, R0 ;  /* 0x00000003ff107819 */ /* 0x000fe40000011400 */
[----:B------:R-:W-:Y:S01]  /*156e0*/  SHF.R.S32.HI R32, RZ, 0x1f, R29 ;  /* 0x0000001fff207819 */ /* 0x000fe2000001141d */
[----:B------:R-:W-:Y:S02]  /*156f0*/  IMAD.IADD R7, R30, 0x1, -R7 ;  /* 0x000000011e077824 */ /* 0x000fe400078e0a07 */
[----:B------:R-:W-:Y:S01]  /*15700*/  IMAD R0, R28, UR6, RZ ;  /* 0x000000061c007c24 */ /* 0x000fe2000f8e02ff */
[----:B------:R-:W-:Y:S01]  /*15710*/  SHF.R.S32.HI R28, RZ, 0x1f, R33 ;  /* 0x0000001fff1c7819 */ /* 0x000fe20000011421 */
[----:B------:R-:W-:-:S02]  /*15720*/  IMAD R10, R7, 0x20, R16 ;  /* 0x00000020070a7824 */ /* 0x000fc400078e0210 */
[----:B------:R-:W-:Y:S01]  /*15730*/  IMAD R7, R193, UR7, R0 ;  /* 0x00000007c1077c24 */ /* 0x000fe2000f8e0200 */
[----:B------:R-:W-:Y:S01]  /*15740*/  SEL R0, RZ, 0xffffffff, P2 ;  /* 0xffffffffff007807 */ /* 0x000fe20001000000 */
[----:B------:R-:W0:Y:S01]  /*15750*/  @P0 LDC R3, c[0x0][0xcec] ;  /* 0x00033b00ff030b82 */ /* 0x000e220000000800 */
[----:B------:R-:W-:Y:S01]  /*15760*/  IMAD.IADD R10, R185, 0x1, R10 ;  /* 0x00000001b90a7824 */ /* 0x000fe200078e020a */
[----:B------:R-:W-:Y:S01]  /*15770*/  ULDC.64 UR6, c[0x0][0xbe0] ;  /* 0x0002f80000067ab9 */ /* 0x000fe20000000a00 */
[----:B------:R-:W-:Y:S02]  /*15780*/  IMAD.IADD R9, R9, 0x1, R7 ;  /* 0x0000000109097824 */ /* 0x000fe400078e0207 */
[----:B------:R-:W-:Y:S02]  /*15790*/  IMAD.SHL.U32 R15, R0, 0x2, RZ ;  /* 0x00000002000f7824 */ /* 0x000fe400078e00ff */
[C---:B------:R-:W-:Y:S01]  /*157a0*/  VIADD R31, R22.reuse, 0x100 ;  /* 0x00000100161f7836 */ /* 0x040fe20000000000 */
[----:B------:R-:W1:Y:S01]  /*157b0*/  @P0 LDC R11, c[0x0][0xcf0] ;  /* 0x00033c00ff0b0b82 */ /* 0x000e620000000800 */
[----:B------:R-:W-:Y:S01]  /*157c0*/  VIADD R27, R22, 0x140 ;  /* 0x00000140161b7836 */ /* 0x000fe20000000000 */
[----:B------:R-:W-:Y:S01]  /*157d0*/  LOP3.LUT R12, R15, 0x2, R12, 0xe2, !PT ;  /* 0x000000020f0c7812 */ /* 0x000fe200078ee20c */
[----:B------:R-:W-:Y:S01]  /*157e0*/  IMAD.SHL.U32 R15, R14, 0x4, RZ ;  /* 0x000000040e0f7824 */ /* 0x000fe200078e00ff */
[----:B------:R-:W-:Y:S01]  /*157f0*/  SHF.R.S32.HI R36, RZ, 0x1f, R31 ;  /* 0x0000001fff247819 */ /* 0x000fe2000001141f */
[----:B------:R-:W-:Y:S01]  /*15800*/  VIADD R35, R22, 0x180 ;  /* 0x0000018016237836 */ /* 0x000fe20000000000 */
[----:B------:R-:W-:Y:S01]  /*15810*/  SHF.R.S32.HI R26, RZ, 0x1f, R27 ;  /* 0x0000001fff1a7819 */ /* 0x000fe2000001141b */
[----:B------:R-:W-:Y:S01]  /*15820*/  IMAD R25, R4, R13, RZ ;  /* 0x0000000d04197224 */ /* 0x000fe200078e02ff */
[----:B------:R-:W-:Y:S01]  /*15830*/  LOP3.LUT R12, R15, 0x4, R12, 0xe2, !PT ;  /* 0x000000040f0c7812 */ /* 0x000fe200078ee20c */
[----:B------:R-:W-:Y:S01]  /*15840*/  VIADD R37, R22, 0x1c0 ;  /* 0x000001c016257836 */ /* 0x000fe20000000000 */
[----:B------:R-:W-:-:S04]  /*15850*/  SHF.R.S32.HI R30, RZ, 0x1f, R35 ;  /* 0x0000001fff1e7819 */ /* 0x000fc80000011423 */
[----:B------:R-:W-:Y:S01]  /*15860*/  ISETP.GE.AND P1, PT, R37, UR5, PT ;  /* 0x0000000525007c0c */ /* 0x000fe2000bf26270 */
[----:B0-----:R-:W-:Y:S01]  /*15870*/  @P0 IMAD.HI.U32 R0, R10, R3, RZ ;  /* 0x000000030a000227 */ /* 0x001fe200078e00ff */
[----:B------:R-:W-:-:S03]  /*15880*/  SHF.R.S32.HI R34, RZ, 0x1f, R37 ;  /* 0x0000001fff227819 */ /* 0x000fc60000011425 */
[----:B------:R-:W-:Y:S01]  /*15890*/  IMAD.MOV.U32 R3, RZ, RZ, R10 ;  /* 0x000000ffff037224 */ /* 0x000fe200078e000a */
[----:B-1----:R-:W-:Y:S02]  /*158a0*/  @P0 SHF.R.U32.HI R3, RZ, R11, R0 ;  /* 0x0000000bff030219 */ /* 0x002fe40000011600 */
[----:B------:R-:W-:Y:S02]  /*158b0*/  ISETP.GE.AND P0, PT, R29, UR5, PT ;  /* 0x000000051d007c0c */ /* 0x000fe4000bf06270 */
[--C-:B------:R-:W-:Y:S01]  /*158c0*/  SHF.R.S32.HI R0, RZ, 0x1f, R3.reuse ;  /* 0x0000001fff007819 */ /* 0x100fe20000011403 */
[----:B------:R-:W-:Y:S02]  /*158d0*/  IMAD.MOV R7, RZ, RZ, -R3 ;  /* 0x000000ffff077224 */ /* 0x000fe400078e0a03 */
[----:B------:R-:W-:-:S04]  /*158e0*/  IMAD.WIDE.U32 R8, R3, UR6, R8 ;  /* 0x0000000603087c25 */ /* 0x000fc8000f8e0008 */
[----:B------:R-:W-:Y:S01]  /*158f0*/  IMAD R7, R13, R7, R10 ;  /* 0x000000070d077224 */ /* 0x000fe200078e020a */
[----:B------:R-:W-:Y:S01]  /*15900*/  SEL R10, RZ, 0xffffffff, P0 ;  /* 0xffffffffff0a7807 */ /* 0x000fe20000000000 */
[----:B------:R-:W-:Y:S01]  /*15910*/  IMAD R0, R0, UR6, RZ ;  /* 0x0000000600007c24 */ /* 0x000fe2000f8e02ff */
[----:B------:R-:W-:-:S03]  /*15920*/  ISETP.GE.AND P0, PT, R31, UR5, PT ;  /* 0x000000051f007c0c */ /* 0x000fc6000bf06270 */
[----:B------:R-:W-:Y:S01]  /*15930*/  IMAD.SHL.U32 R15, R10, 0x8, RZ ;  /* 0x000000080a0f7824 */ /* 0x000fe200078e00ff */
[----:B------:R-:W-:Y:S01]  /*15940*/  SEL R10, RZ, 0xffffffff, P0 ;  /* 0xffffffffff0a7807 */ /* 0x000fe20000000000 */
[----:B------:R-:W-:Y:S01]  /*15950*/  IMAD R11, R3, UR7, R0 ;  /* 0x00000007030b7c24 */ /* 0x000fe2000f8e0200 */
[----:B------:R-:W-:Y:S01]  /*15960*/  ISETP.GE.AND P0, PT, R27, UR5, PT ;  /* 0x000000051b007c0c */ /* 0x000fe2000bf06270 */
[----:B------:R-:W-:Y:S01]  /*15970*/  ULDC.64 UR6, c[0x0][0xbd8] ;  /* 0x0002f60000067ab9 */ /* 0x000fe20000000a00 */
[----:B------:R-:W-:Y:S01]  /*15980*/  LOP3.LUT R12, R15, 0x8, R12, 0xe2, !PT ;  /* 0x000000080f0c7812 */ /* 0x000fe200078ee20c */
[----:B------:R-:W-:Y:S01]  /*15990*/  IMAD.SHL.U32 R3, R10, 0x10, RZ ;  /* 0x000000100a037824 */ /* 0x000fe200078e00ff */
[----:B------:R-:W-:Y:S01]  /*159a0*/  SHF.R.S32.HI R0, RZ, 0x1f, R7 ;  /* 0x0000001fff007819 */ /* 0x000fe20000011407 */
[----:B------:R-:W-:-:S03]  /*159b0*/  IMAD.IADD R9, R9, 0x1, R11 ;  /* 0x0000000109097824 */ /* 0x000fc600078e020b */
[----:B------:R-:W-:Y:S01]  /*159c0*/  LOP3.LUT R12, R3, 0x10, R12, 0xe2, !PT ;  /* 0x00000010030c7812 */ /* 0x000fe200078ee20c */
[----:B------:R-:W-:Y:S01]  /*159d0*/  IMAD R0, R0, UR6, RZ ;  /* 0x0000000600007c24 */ /* 0x000fe2000f8e02ff */
[----:B------:R-:W-:Y:S01]  /*159e0*/  SEL R3, RZ, 0xffffffff, P0 ;  /* 0xffffffffff037807 */ /* 0x000fe20000000000 */
[----:B------:R-:W-:Y:S01]  /*159f0*/  IMAD.WIDE.U32 R8, R7, UR6, R8 ;  /* 0x0000000607087c25 */ /* 0x000fe2000f8e0008 */
[----:B------:R-:W-:-:S03]  /*15a00*/  ISETP.GE.AND P0, PT, R35, UR5, PT ;  /* 0x0000000523007c0c */ /* 0x000fc6000bf06270 */
[----:B------:R-:W-:Y:S02]  /*15a10*/  IMAD.SHL.U32 R11, R3, 0x20, RZ ;  /* 0x00000020030b7824 */ /* 0x000fe400078e00ff */
[----:B------:R-:W-:Y:S01]  /*15a20*/  IMAD R3, R7, UR7, R0 ;  /* 0x0000000707037c24 */ /* 0x000fe2000f8e0200 */
[----:B------:R-:W-:Y:S01]  /*15a30*/  ULDC.64 UR6, c[0x0][0xb80] ;  /* 0x0002e00000067ab9 */ /* 0x000fe20000000a00 */
[----:B------:R-:W-:Y:S01]  /*15a40*/  IMAD.IADD R0, R16, 0x1, R185 ;  /* 0x0000000110007824 */ /* 0x000fe200078e02b9 */
[----:B------:R-:W-:Y:S01]  /*15a50*/  LOP3.LUT R12, R11, 0x20, R12, 0xe2, !PT ;  /* 0x000000200b0c7812 */ /* 0x000fe200078ee20c */
[----:B------:R-:W-:Y:S01]  /*15a60*/  IMAD.IADD R3, R9, 0x1, R3 ;  /* 0x0000000109037824 */ /* 0x000fe200078e0203 */
[----:B------:R-:W-:Y:S02]  /*15a70*/  SEL R11, RZ, 0x40, P0 ;  /* 0x00000040ff0b7807 */ /* 0x000fe40000000000 */
        /* <DEDUP_REMOVED lines=40> */
.L_x_6224:
[----:B------:R-:W-:Y:S05]  /*15d00*/  BSYNC B1 ;  /* 0x0000000000017941 */ /* 0x000fea0003800000 */
.L_x_6223:
        /* <DEDUP_REMOVED lines=36> */
.L_x_6217:
[----:B------:R-:W-:Y:S05]  /*15f50*/  BSYNC B0 ;  /* 0x0000000000007941 */ /* 0x000fea0003800000 */
.L_x_6210:
[----:B------:R-:W-:Y:S02]  /*15f60*/  ULDC UR5, c[0x0][0xd3c] ;  /* 0x00034f0000057ab9 */ /* 0x000fe40000000800 */
[----:B------:R-:W-:-:S06]  /*15f70*/  UISETP.GE.AND UP0, UPT, UR4, UR5, UPT ;  /* 0x000000050400728c */ /* 0x000fcc000bf06270 */
[----:B------:R-:W-:-:S13]  /*15f80*/  PLOP3.LUT P0, PT, PT, PT, UP0, 0x80, 0x0 ;  /* 0x000000000000781c */ /* 0x000fda0003f0f008 */
[----:B------:R-:W-:Y:S05]  /*15f90*/  @!P0 BRA `(.L_x_6225) ;  /* 0xfffffeb400008947 */ /* 0x000fea000383ffff */
[----:B------:R-:W-:Y:S05]  /*15fa0*/  EXIT ;  /* 0x000000000000794d */ /* 0x000fea0003800000 */
.L_x_6116:
        /* <DEDUP_REMOVED lines=18> */
.L_x_6226:
        /* <DEDUP_REMOVED lines=43> */
.L_x_6230:
        /* <DEDUP_REMOVED lines=39> */
.L_x_6228:
        /* <DEDUP_REMOVED lines=12> */
.L_x_6231:
        /* <DEDUP_REMOVED lines=63> */
.L_x_6232:
        /* <DEDUP_REMOVED lines=61> */
.L_x_6233:
[----:B01----:R-:W-:-:S05]  /*16e70*/  LOP3.LUT R3, RZ, R2, RZ, 0x33, !PT ;  /* 0x00000002ff037212 */ /* 0x003fca00078e33ff */
[----:B------:R-:W-:-:S05]  /*16e80*/  IMAD.IADD R2, R4, 0x1, R3 ;  /* 0x0000000104027824 */ /* 0x000fca00078e0203 */
[----:B------:R1:W-:Y:S01]  /*16e90*/  STL [R1+0x4], R2 ;  /* 0x0000040201007387 */ /* 0x0003e20000100800 */
[----:B------:R-:W-:Y:S05]  /*16ea0*/  BRA `(.L_x_6234) ;  /* 0x0000000000107947 */ /* 0x000fea0003800000 */
.L_x_6229:
[----:B------:R-:W-:Y:S01]  /*16eb0*/  IMAD.U32 R2, RZ, RZ, UR6 ;  /* 0x00000006ff027e24 */ /* 0x000fe2000f8e00ff */
[----:B------:R0:W-:Y:S04]  /*16ec0*/  STL [R1+0x4], RZ ;  /* 0x000004ff01007387 */ /* 0x0001e80000100800 */
[----:B------:R0:W-:Y:S04]  /*16ed0*/  STL [R1+0x8], RZ ;  /* 0x000008ff01007387 */ /* 0x0001e80000100800 */
[----:B------:R0:W-:Y:S02]  /*16ee0*/  STL [R1], R2 ;  /* 0x0000000201007387 */ /* 0x0001e40000100800 */
.L_x_6234:
        /* <DEDUP_REMOVED lines=10> */
.L_x_6227:
        /* <DEDUP_REMOVED lines=9> */
[C---:B----4-:R-:W-:Y:S01]  /*17020*/  IMAD.SHL.U32 R0, R6.reuse, 0x8, RZ ;  /* 0x0000000806007824 */ /* 0x050fe200078e00ff */
[----:B------:R-:W-:Y:S01]  /*17030*/  LOP3.LUT R4, R6, 0x7f, RZ, 0xc0, !PT ;  /* 0x0000007f06047812 */ /* 0x000fe200078ec0ff */
[----:B------:R-:W-:Y:S01]  /*17040*/  UMOV UR4, 0x400 ;  /* 0x0000040000047882 */ /* 0x000fe20000000000 */
[----:B------:R-:W-:Y:S01]  /*17050*/  BSSY B8, `(.L_x_6235) ;  /* 0x00007b1000087945 */ /* 0x000fe20003800000 */
[----:B------:R-:W-:Y:S01]  /*17060*/  ULDC UR37, c[0x0][0xc] ;  /* 0x0000030000257ab9 */ /* 0x000fe20000000800 */
[----:B------:R-:W-:Y:S01]  /*17070*/  LOP3.LUT R3, R0, 0x1f8, RZ, 0xc0, !PT ;  /* 0x000001f800037812 */ /* 0x000fe200078ec0ff */
[----:B01----:R-:W-:Y:S01]  /*17080*/  IMAD.SHL.U32 R2, R4, 0x8, RZ ;  /* 0x0000000804027824 */ /* 0x003fe200078e00ff */
[----:B------:R-:W-:Y:S01]  /*17090*/  LOP3.LUT R0, R0, 0x38, RZ, 0xc0, !PT ;  /* 0x0000003800007812 */ /* 0x000fe200078ec0ff */
[----:B------:R-:W-:Y:S01]  /*170a0*/  ULDC.64 UR40, c[0x0][0x198] ;  /* 0x0000660000287ab9 */ /* 0x000fe20000000a00 */
[----:B------:R-:W-:Y:S01]  /*170b0*/  LOP3.LUT R3, R3, 0x38, R6, 0x78, !PT ;  /* 0x0000003803037812 */ /* 0x000fe200078e7806 */
[----:B------:R-:W-:-:S03]  /*170c0*/  IMAD.SHL.U32 R6, R6, 0x10, RZ ;  /* 0x0000001006067824 */ /* 0x000fc600078e00ff */
[----:B------:R-:W-:Y:S02]  /*170d0*/  LOP3.LUT R2, R3, 0x200, R2, 0xf8, !PT ;  /* 0x0000020003027812 */ /* 0x000fe400078ef802 */
[----:B------:R-:W-:-:S04]  /*170e0*/  SHF.R.U32.HI R3, RZ, 0x3, R4 ;  /* 0x00000003ff037819 */ /* 0x000fc80000011604 */
[----:B------:R-:W-:Y:S02]  /*170f0*/  LOP3.LUT R4, R3, 0x70, R6, 0xf8, !PT ;  /* 0x0000007003047812 */ /* 0x000fe400078ef806 */
[C---:B------:R-:W-:Y:S01]  /*17100*/  LOP3.LUT R4, R0.reuse, 0x40, RZ, 0xfc, !PT ;  /* 0x0000004000047812 */ /* 0x040fe200078efcff */
[----:B--2---:R-:W-:Y:S01]  /*17110*/  ULEA UR4, UR5, UR4, 0x18 ;  /* 0x0000000405047291 */ /* 0x004fe2000f8ec03f */
[----:B------:R-:W-:-:S05]  /*17120*/  LOP3.LUT R4, R0, 0x100, RZ, 0xfc, !PT ;  /* 0x0000010000047812 */ /* 0x000fca00078efcff */
[----:B------:R-:W-:-:S04]  /*17130*/  IMAD.U32 R19, RZ, RZ, UR4 ;  /* 0x00000004ff137e24 */ /* 0x000fc8000f8e00ff */
[----:B------:R-:W-:Y:S02]  /*17140*/  IMAD R3, R2, 0x2, R19 ;  /* 0x0000000202037824 */ /* 0x000fe400078e0213 */
[----:B------:R-:W-:-:S03]  /*17150*/  IMAD.MOV.U32 R2, RZ, RZ, 0x1 ;  /* 0x00000001ff027424 */ /* 0x000fc600078e00ff */
        /* <DEDUP_REMOVED lines=9> */
.L_x_6369:
[----:B--23--:R-:W2:Y:S01]  /*171f0*/  LDL R9, [R1+0xc] ;  /* 0x00000c0001097983 */ /* 0x00cea20000100800 */
[----:B------:R-:W-:Y:S05]  /*17200*/  YIELD ;  /* 0x0000000000007946 */ /* 0x000fea0003800000 */
[----:B------:R-:W-:Y:S01]  /*17210*/  ULDC.64 UR4, c[0x0][0xb20] ;  /* 0x0002c80000047ab9 */ /* 0x000fe20000000a00 */
[----:B------:R-:W-:Y:S01]  /*17220*/  IMAD.MOV.U32 R0, RZ, RZ, RZ ;  /* 0x000000ffff007224 */ /* 0x000fe200078e00ff */
[----:B------:R-:W-:Y:S01]  /*17230*/  ISETP.NE.U32.AND P0, PT, RZ, UR4, PT ;  /* 0x00000004ff007c0c */ /* 0x000fe2000bf05070 */
[----:B01----:R-:W0:Y:S01]  /*17240*/  LDC.64 R4, c[0x0][0xaf8] ;  /* 0x0002be00ff047b82 */ /* 0x003e220000000a00 */
        /* <DEDUP_REMOVED lines=41> */
.L_x_6236:
        /* <DEDUP_REMOVED lines=16> */
.L_x_6237:
[----:B------:R-:W-:Y:S05]  /*175e0*/  @!P1 BRA `(.L_x_6238) ;  /* 0x00000000000c9947 */ /* 0x000fea0003800000 */
[----:B------:R-:W3:Y:S04]  /*175f0*/  LDG.E R6, desc[UR38][R2.64] ;  /* 0x0000002602067981 */ /* 0x000ee8000c1e1900 */
[----:B------:R-:W3:Y:S02]  /*17600*/  LDG.E R2, desc[UR38][R2.64+0x4] ;  /* 0x0000042602027981 */ /* 0x000ee4000c1e1900 */
[----:B---3--:R-:W-:-:S07]  /*17610*/  IMAD.IADD R6, R2, 0x1, -R6 ;  /* 0x0000000102067824 */ /* 0x008fce00078e0a06 */
.L_x_6238:
        /* <DEDUP_REMOVED lines=34> */
.L_x_6241:
[----:B------:R-:W-:-:S13]  /*17840*/  ISETP.NE.AND P0, PT, R3, 0x1, PT ;  /* 0x000000010300780c */ /* 0x000fda0003f05270 */
[----:B------:R-:W2:Y:S02]  /*17850*/  @P0 LDC.64 R4, c[0x0][0xae0] ;  /* 0x0002b800ff040b82 */ /* 0x000ea40000000a00 */
[----:B--2---:R-:W-:-:S05]  /*17860*/  @P0 IMAD.HI.U32 R4, R8, R4, RZ ;  /* 0x0000000408040227 */ /* 0x004fca00078e00ff */
[----:B------:R-:W-:-:S07]  /*17870*/  @P0 SHF.R.U32.HI R8, RZ, R5, R4 ;  /* 0x00000005ff080219 */ /* 0x000fce0000011604 */
.L_x_6242:
[----:B------:R-:W-:Y:S05]  /*17880*/  BSYNC B0 ;  /* 0x0000000000007941 */ /* 0x000fea0003800000 */
.L_x_6240:
[----:B------:R-:W-:-:S05]  /*17890*/  IMAD R8, R8, R3, R3 ;  /* 0x0000000308087224 */ /* 0x000fca00078e0203 */
[----:B------:R-:W-:-:S07]  /*178a0*/  VIMNMX R2, R2, R8, PT ;  /* 0x0000000802027248 */ /* 0x000fce0003fe0100 */
.L_x_6239:
        /* <DEDUP_REMOVED lines=25> */
.L_x_6245:
[----:B------:R-:W-:-:S13]  /*17a40*/  ISETP.NE.AND P0, PT, R3, 0x1, PT ;  /* 0x000000010300780c */ /* 0x000fda0003f05270 */
[----:B--2---:R-:W2:Y:S02]  /*17a50*/  @P0 LDC.64 R4, c[0x0][0xae0] ;  /* 0x0002b800ff040b82 */ /* 0x004ea40000000a00 */
[----:B--2---:R-:W-:-:S05]  /*17a60*/  @P0 IMAD.HI.U32 R4, R6, R4, RZ ;  /* 0x0000000406040227 */ /* 0x004fca00078e00ff */
[----:B------:R-:W-:-:S07]  /*17a70*/  @P0 SHF.R.U32.HI R6, RZ, R5, R4 ;  /* 0x00000005ff060219 */ /* 0x000fce0000011604 */
.L_x_6246:
[----:B------:R-:W-:Y:S05]  /*17a80*/  BSYNC B0 ;  /* 0x0000000000007941 */ /* 0x000fea0003800000 */
.L_x_6244:
[----:B------:R-:W-:-:S05]  /*17a90*/  IMAD R3, R6, R3, RZ ;  /* 0x0000000306037224 */ /* 0x000fca00078e02ff */
[----:B------:R-:W-:-:S07]  /*17aa0*/  VIMNMX R2, R2, R3, !PT ;  /* 0x0000000302027248 */ /* 0x000fce0007fe0100 */
.L_x_6243:
        /* <DEDUP_REMOVED lines=44> */
.L_x_6248:
[----:B------:R-:W-:Y:S05]  /*17d70*/  BSYNC B0 ;  /* 0x0000000000007941 */ /* 0x000fea0003800000 */
.L_x_6247:
        /* <DEDUP_REMOVED lines=12> */
[----:B------:R-:W3:Y:S01]  /*17e40*/  S2R R2, SR_LANEID ;  /* 0x0000000000027919 */ /* 0x000ee20000000000 */
[----:B------:R-:W-:Y:S02]  /*17e50*/  VOTEU.ANY UR4, UPT, PT ;  /* 0x0000000000047886 */ /* 0x000fe400038e0100 */
[----:B------:R-:W3:Y:S08]  /*17e60*/  FLO.U32 R0, UR4 ;  /* 0x0000000400007d00 */ /* 0x000ef000080e0000 */
[----:B-1----:R-:W1:Y:S01]  /*17e70*/  POPC R4, UR4 ;  /* 0x0000000400047d09 */ /* 0x002e620008000000 */
[----:B---3--:R-:W-:-:S02]  /*17e80*/  ISETP.EQ.U32.AND P0, PT, R0, R2, PT ;  /* 0x000000020000720c */ /* 0x008fc40003f02070 */
[----:B------:R-:W1:Y:S11]  /*17e90*/  LDC.64 R2, c[0x0][0xd60] ;  /* 0x00035800ff027b82 */ /* 0x000e760000000a00 */
[----:B-1----:R-:W3:Y:S04]  /*17ea0*/  @P0 ATOMG.E.ADD.STRONG.GPU PT, R2, desc[UR38][R2.64], R4 ;  /* 0x00000004020209a8 */ /* 0x002ee800081ee1e6 */
[----:B---3--:R1:W3:Y:S02]  /*17eb0*/  SHFL.IDX PT, R2, R2, R0, 0x1f ;  /* 0x00001f0002027589 */ /* 0x0082e400000e0000 */
[----:B-1----:R-:W1:Y:S02]  /*17ec0*/  S2R R0, SR_LTMASK ;  /* 0x0000000000007919 */ /* 0x002e640000003900 */
[----:B-1----:R-:W-:-:S06]  /*17ed0*/  LOP3.LUT R0, R0, UR4, RZ, 0xc0, !PT ;  /* 0x0000000400007c12 */ /* 0x002fcc000f8ec0ff */
[----:B------:R-:W3:Y:S02]  /*17ee0*/  POPC R0, R0 ;  /* 0x0000000000007309 */ /* 0x000ee40000000000 */
[----:B---3--:R-:W-:-:S05]  /*17ef0*/  IADD3 R0, R2, UR37, R0 ;  /* 0x0000002502007c10 */ /* 0x008fca000fffe000 */
[----:B------:R4:W-:Y:S01]  /*17f00*/  STL [R1], R0 ;  /* 0x0000000001007387 */ /* 0x0009e20000100800 */
[----:B------:R-:W-:Y:S05]  /*17f10*/  BRA `(.L_x_6251) ;  /* 0x0000005800987947 */ /* 0x000fea0003800000 */
.L_x_6250:
        /* <DEDUP_REMOVED lines=20> */
.L_x_6253:
[----:B------:R-:W-:Y:S05]  /*18060*/  BSYNC B6 ;  /* 0x0000000000067941 */ /* 0x000fea0003800000 */
.L_x_6252:
        /* <DEDUP_REMOVED lines=20> */
.L_x_6256:
        /* <DEDUP_REMOVED lines=15> */
.L_x_6255:
[----:B------:R-:W-:Y:S05]  /*182a0*/  BSYNC B6 ;  /* 0x0000000000067941 */ /* 0x000fea0003800000 */
.L_x_6254:
        /* <DEDUP_REMOVED lines=24> */
.L_x_6386:
        /* <DEDUP_REMOVED lines=9> */
.L_x_6389:
        /* <DEDUP_REMOVED lines=24> */
.L_x_6260:
[----:B------:R-:W4:Y:S04]  /*18640*/  LDL R0, [R1+0x10] ;  /* 0x0000100001007983 */ /* 0x000f280000100800 */
[----:B---3--:R-:W3:Y:S01]  /*18650*/  LDL R2, [R1+0x18] ;  /* 0x0000180001027983 */ /* 0x008ee20000100800 */
[----:B----4-:R-:W-:Y:S01]  /*18660*/  IMAD R0, R0, 0x8, R19 ;  /* 0x0000000800007824 */ /* 0x010fe200078e0213 */
[----:B---3--:R-:W-:-:S04]  /*18670*/  SHF.L.U32 R2, R2, 0x1f, RZ ;  /* 0x0000001f02027819 */ /* 0x008fc800000006ff */
[----:B------:R-:W3:Y:S02]  /*18680*/  SYNCS.PHASECHK.TRANS64.TRYWAIT P0, [R0+URZ+0x38840], R2 ;  /* 0x03884002000075a7 */ /* 0x000ee4000800017f */
[----:B---3--:R-:W-:Y:S05]  /*18690*/  @!P0 BRA `(.L_x_6261) ;  /* 0x0000006c00648947 */ /* 0x008fea0003800000 */
.L_x_6390:
        /* <DEDUP_REMOVED lines=11> */
.L_x_6262:
        /* <DEDUP_REMOVED lines=23> */
.L_x_6258:
[----:B------:R-:W3:Y:S04]  /*188c0*/  LDL R2, [R1+0xc] ;  /* 0x00000c0001027983 */ /* 0x000ee80000100800 */
        /* <DEDUP_REMOVED lines=8> */
[----:B------:R-:W-:Y:S01]  /*18950*/  BSSY B6, `(.L_x_6263) ;  /* 0x0000019000067945 */ /* 0x000fe20003800000 */
[----:B---3--:R-:W-:-:S04]  /*18960*/  SHF.R.S32.HI R0, RZ, 0x1f, R2 ;  /* 0x0000001fff007819 */ /* 0x008fc80000011402 */
[----:B-1----:R-:W-:Y:S02]  /*18970*/  SEL R4, R0, RZ, !P0 ;  /* 0x000000ff00047207 */ /* 0x002fe40004000000 */
[----:B------:R-:W-:Y:S02]  /*18980*/  SEL R0, R2, RZ, !P0 ;  /* 0x000000ff02007207 */ /* 0x000fe40004000000 */
[----:B----4-:R-:W-:Y:S01]  /*18990*/  SHF.R.S32.HI R3, RZ, 0x1f, R3 ;  /* 0x0000001fff037819 */ /* 0x010fe20000011403 */
[----:B------:R1:W-:Y:S04]  /*189a0*/  STL [R1+0x58], R4 ;  /* 0x0000580401007387 */ /* 0x0003e80000100800 */
[----:B------:R1:W-:Y:S04]  /*189b0*/  STL [R1+0x38], R0 ;  /* 0x0000380001007387 */ /* 0x0003e80000100800 */
[----:B------:R1:W-:Y:S01]  /*189c0*/  STL [R1+0x50], R3 ;  /* 0x0000500301007387 */ /* 0x0003e20000100800 */
        /* <DEDUP_REMOVED lines=17> */
.L_x_6264:
[----:B------:R-:W-:Y:S05]  /*18ae0*/  BSYNC B6 ;  /* 0x0000000000067941 */ /* 0x000fea0003800000 */
.L_x_6263:
[----:B------:R-:W3:Y:S01]  /*18af0*/  LDL R11, [R1+0x34] ;  /* 0x00003400010b7983 */ /* 0x000ee20000100800 */
[----:B0-----:R-:W0:Y:S01]  /*18b00*/  LDC R7, c[0x0][0x448] ;  /* 0x00011200ff077b82 */ /* 0x001e220000000800 */
[----:B------:R-:W-:Y:S01]  /*18b10*/  ULDC.64 UR4, c[0x0][0x298] ;  /* 0x0000a60000047ab9 */ /* 0x000fe20000000a00 */
[----:B------:R-:W-:Y:S01]  /*18b20*/  ULDC.64 UR6, c[0x0][0x280] ;  /* 0x0000a00000067ab9 */ /* 0x000fe20000000a00 */
[----:B-1----:R-:W4:Y:S04]  /*18b30*/  LDL R4, [R1+0x50] ;  /* 0x0000500001047983 */ /* 0x002f280000100800 */
[----:B------:R-:W2:Y:S04]  /*18b40*/  LDL R9, [R1+0x28] ;  /* 0x0000280001097983 */ /* 0x000ea80000100800 */
[----:B------:R-:W2:Y:S01]  /*18b50*/  LDL R8, [R1+0x58] ;  /* 0x0000580001087983 */ /* 0x000ea20000100800 */
[----:B------:R-:W1:Y:S01]  /*18b60*/  S2R R2, SR_TID.X ;  /* 0x0000000000027919 */ /* 0x000e620000002100 */
[----:B------:R-:W1:Y:S02]  /*18b70*/  S2R R0, SR_TID.X ;  /* 0x0000000000007919 */ /* 0x000e640000002100 */
[----:B------:R-:W2:Y:S01]  /*18b80*/  LDL R6, [R1+0x38] ;  /* 0x0000380001067983 */ /* 0x000ea20000100800 */
[----:B0-----:R-:W-:-:S13]  /*18b90*/  ISETP.NE.AND P0, PT, R7, 0x1, PT ;  /* 0x000000010700780c */ /* 0x001fda0003f05270 */
[----:B------:R-:W0:Y:S01]  /*18ba0*/  @P0 LDC R3, c[0x0][0x450] ;  /* 0x00011400ff030b82 */ /* 0x000e220000000800 */
[----:B-1----:R-:W-:-:S04]  /*18bb0*/  LOP3.LUT R2, R2, 0x7f, RZ, 0xc0, !PT ;  /* 0x0000007f02027812 */ /* 0x002fc800078ec0ff */
[----:B------:R-:W-:Y:S01]  /*18bc0*/  SHF.R.U32.HI R2, RZ, 0x3, R2 ;  /* 0x00000003ff027819 */ /* 0x000fe20000011602 */
[----:B------:R-:W-:-:S05]  /*18bd0*/  IMAD.SHL.U32 R0, R0, 0x10, RZ ;  /* 0x0000001000007824 */ /* 0x000fca00078e00ff */
[----:B------:R-:W-:Y:S02]  /*18be0*/  LOP3.LUT R0, R2, 0x70, R0, 0xf8, !PT ;  /* 0x0000007002007812 */ /* 0x000fe400078ef800 */
[----:B------:R-:W1:Y:S03]  /*18bf0*/  @P0 LDC R2, c[0x0][0x44c] ;  /* 0x00011300ff020b82 */ /* 0x000e660000000800 */
[----:B---3--:R-:W-:-:S04]  /*18c00*/  IMAD.IADD R5, R0, 0x1, R11 ;  /* 0x0000000100057824 */ /* 0x008fc800078e020b */
[----:B-1----:R-:W-:-:S04]  /*18c10*/  @P0 IMAD.HI.U32 R2, R5, R2, RZ ;  /* 0x0000000205020227 */ /* 0x002fc800078e00ff */
[----:B------:R-:W-:Y:S01]  /*18c20*/  IMAD.MOV.U32 R0, RZ, RZ, R5 ;  /* 0x000000ffff007224 */ /* 0x000fe200078e0005 */
[----:B0-----:R-:W-:Y:S01]  /*18c30*/  @P0 SHF.R.U32.HI R0, RZ, R3, R2 ;  /* 0x00000003ff000219 */ /* 0x001fe20000011602 */
[----:B----4-:R-:W-:-:S04]  /*18c40*/  IMAD R2, R4, UR4, RZ ;  /* 0x0000000404027c24 */ /* 0x010fc8000f8e02ff */
[C---:B--2---:R-:W-:Y:S02]  /*18c50*/  IMAD R4, R9.reuse, UR5, R2 ;  /* 0x0000000509047c24 */ /* 0x044fe4000f8e0202 */
        /* <DEDUP_REMOVED lines=14> */
[----:B------:R-:W-:Y:S01]  /*18d40*/  SHF.R.S32.HI R4, RZ, 0x1f, R0 ;  /* 0x0000001fff047819 */ /* 0x000fe20000011400 */
[----:B------:R-:W3:Y:S04]  /*18d50*/  S2R R10, SR_TID.X ;  /* 0x00000000000a7919 */ /* 0x000ee80000002100 */
        /* <DEDUP_REMOVED lines=17> */
[----:B------:R-:W-:Y:S01]  /*18e70*/  UMOV UR4, 0xffffffff ;  /* 0xffffffff00047882 */ /* 0x000fe20000000000 */
[----:B---3--:R-:W-:Y:S02]  /*18e80*/  LOP3.LUT R10, R10, 0x7f, RZ, 0xc0, !PT ;  /* 0x0000007f0a0a7812 */ /* 0x008fe400078ec0ff */
[----:B------:R-:W-:Y:S02]  /*18e90*/  LEA.HI.X R2, R4, UR7, R0, 0x1, P1 ;  /* 0x0000000704027c11 */ /* 0x000fe400088f0c00 */
[----:B------:R-:W-:Y:S01]  /*18ea0*/  SHF.R.U32.HI R10, RZ, 0x3, R10 ;  /* 0x00000003ff0a7819 */ /* 0x000fe2000001160a */
[----:B-1----:R-:W-:Y:S06]  /*18eb0*/  BRA.DIV UR4, `(.L_x_6265) ;  /* 0x0000006604707947 */ /* 0x002fec000b800000 */
[----:B------:R-:W2:Y:S04]  /*18ec0*/  LDL R11, [R1+0x30] ;  /* 0x00003000010b7983 */ /* 0x000ea80000100800 */
[----:B------:R-:W3:Y:S04]  /*18ed0*/  LDL.LU R6, [R1+0x34] ;  /* 0x0000340001067983 */ /* 0x000ee80000300800 */
[----:B------:R-:W0:Y:S04]  /*18ee0*/  SHFL.IDX PT, R5, R3, RZ, 0x181f ;  /* 0x00181fff03057589 */ /* 0x000e2800000e0000 */
[----:B------:R-:W1:Y:S01]  /*18ef0*/  SHFL.IDX PT, R4, R2, RZ, 0x181f ;  /* 0x00181fff02047589 */ /* 0x000e6200000e0000 */
[----:B--2---:R-:W-:-:S02]  /*18f00*/  IMAD R0, R11, R7, RZ ;  /* 0x000000070b007224 */ /* 0x004fc400078e02ff */
[----:B---3--:R-:W-:Y:S02]  /*18f10*/  IMAD.IADD R10, R10, 0x1, R6 ;  /* 0x000000010a0a7824 */ /* 0x008fe400078e0206 */
[----:B------:R-:W-:Y:S02]  /*18f20*/  SHFL.IDX PT, R6, R2, 0x1, 0x181f ;  /* 0x00381f0002067f89 */ /* 0x000fe400000e0000 */
[C---:B------:R-:W-:Y:S01]  /*18f30*/  VIADD R7, R10.reuse, 0x10 ;  /* 0x000000100a077836 */ /* 0x040fe20000000000 */
[----:B------:R-:W-:Y:S01]  /*18f40*/  ISETP.GE.AND P1, PT, R10, R0, PT ;  /* 0x000000000a00720c */ /* 0x000fe20003f26270 */
[----:B------:R-:W-:Y:S04]  /*18f50*/  STL [R1+0x34], R10 ;  /* 0x0000340a01007387 */ /* 0x000fe80000100800 */
[----:B------:R2:W-:Y:S08]  /*18f60*/  STL [R1+0x48], R7 ;  /* 0x0000480701007387 */ /* 0x0005f00000100800 */
[----:B0-----:R-:W-:-:S05]  /*18f70*/  @!P1 LEA R5, P2, R9, R5, 0x1 ;  /* 0x0000000509059211 */ /* 0x001fca00078408ff */
[----:B-1----:R-:W-:-:S05]  /*18f80*/  @!P1 IMAD.X R4, RZ, RZ, R4, P2 ;  /* 0x000000ffff049224 */ /* 0x002fca00010e0604 */
[----:B------:R-:W-:-:S04]  /*18f90*/  @!P1 LOP3.LUT R5, R5, R4, RZ, 0x3c, !PT ;  /* 0x0000000405059212 */ /* 0x000fc800078e3cff */
[----:B------:R-:W-:-:S04]  /*18fa0*/  @!P1 LOP3.LUT R4, R5, R4, RZ, 0x3c, !PT ;  /* 0x0000000405049212 */ /* 0x000fc800078e3cff */
[----:B------:R-:W-:-:S05]  /*18fb0*/  @!P1 LOP3.LUT R5, R5, R4, RZ, 0x3c, !PT ;  /* 0x0000000405059212 */ /* 0x000fca00078e3cff */
[----:B-----5:R0:W-:Y:S01]  /*18fc0*/  @!P1 LDGSTS.E.BYPASS.LTC128B.128 [R8+0x20400], desc[UR38][R4.64], !P0 ;  /* 0x2040000004089fae */ /* 0x0201e2000c101d66 */
[----:B------:R-:W-:Y:S01]  /*18fd0*/  ISETP.GE.AND P1, PT, R7, R0, PT ;  /* 0x000000000700720c */ /* 0x000fe20003f26270 */
[----:B--2---:R-:W-:-:S05]  /*18fe0*/  VIADD R7, R10, 0x20 ;  /* 0x000000200a077836 */ /* 0x004fca0000000000 */
[----:B------:R-:W-:Y:S04]  /*18ff0*/  STL [R1+0x5c], R7 ;  /* 0x00005c0701007387 */ /* 0x000fe80000100800 */
[----:B0-----:R-:W0:Y:S03]  /*19000*/  SHFL.IDX PT, R4, R3, 0x1, 0x181f ;  /* 0x00381f0003047f89 */ /* 0x001e2600000e0000 */
[----:B0-----:R-:W-:-:S05]  /*19010*/  @!P1 LEA R5, P2, R9, R4, 0x1 ;  /* 0x0000000409059211 */ /* 0x001fca00078408ff */
[----:B------:R-:W-:Y:S02]  /*19020*/  @!P1 IMAD.X R4, RZ, RZ, R6, P2 ;  /* 0x000000ffff049224 */ /* 0x000fe400010e0606 */
[----:B------:R-:W-:Y:S03]  /*19030*/  SHFL.IDX PT, R6, R2, 0x2, 0x181f ;  /* 0x00581f0002067f89 */ /* 0x000fe600000e0000 */
[----:B------:R-:W-:-:S04]  /*19040*/  @!P1 LOP3.LUT R5, R5, R4, RZ, 0x3c, !PT ;  /* 0x0000000405059212 */ /* 0x000fc800078e3cff */
[----:B------:R-:W-:-:S04]  /*19050*/  @!P1 LOP3.LUT R4, R5, R4, RZ, 0x3c, !PT ;  /* 0x0000000405049212 */ /* 0x000fc800078e3cff */
[----:B------:R-:W-:-:S05]  /*19060*/  @!P1 LOP3.LUT R5, R5, R4, RZ, 0x3c, !PT ;  /* 0x0000000405059212 */ /* 0x000fca00078e3cff */
[----:B------:R0:W-:Y:S01]  /*19070*/  @!P1 LDGSTS.E.BYPASS.LTC128B.128 [R8+0x20c00], desc[UR38][R4.64], !P0 ;  /* 0x20c0000004089fae */ /* 0x0001e2000c101d66 */
[----:B------:R-:W-:-:S03]  /*19080*/  ISETP.GE.AND P1, PT, R7, R0, PT ;  /* 0x000000000700720c */ /* 0x000fc60003f26270 */
[----:B0-----:R-:W0:Y:S04]  /*19090*/  SHFL.IDX PT, R4, R3, 0x2, 0x181f ;  /* 0x00581f0003047f89 */ /* 0x001e2800000e0000 */
[----:B------:R-:W1:Y:S06]  /*190a0*/  SHFL.IDX PT, R3, R3, 0x3, 0x181f ;  /* 0x00781f0003037f89 */ /* 0x000e6c00000e0000 */
[----:B0-----:R-:W-:-:S05]  /*190b0*/  @!P1 LEA R5, P2, R9, R4, 0x1 ;  /* 0x0000000409059211 */ /* 0x001fca00078408ff */
[----:B------:R-:W-:-:S05]  /*190c0*/  @!P1 IMAD.X R4, RZ, RZ, R6, P2 ;  /* 0x000000ffff049224 */ /* 0x000fca00010e0606 */
[----:B------:R-:W-:-:S04]  /*190d0*/  @!P1 LOP3.LUT R5, R5, R4, RZ, 0x3c, !PT ;  /* 0x0000000405059212 */ /* 0x000fc800078e3cff */
[----:B------:R-:W-:-:S04]  /*190e0*/  @!P1 LOP3.LUT R4, R5, R4, RZ, 0x3c, !PT ;  /* 0x0000000405049212 */ /* 0x000fc800078e3cff */
[----:B------:R-:W-:-:S05]  /*190f0*/  @!P1 LOP3.LUT R5, R5, R4, RZ, 0x3c, !PT ;  /* 0x0000000405059212 */ /* 0x000fca00078e3cff */
[----:B------:R0:W-:Y:S04]  /*19100*/  @!P1 LDGSTS.E.BYPASS.LTC128B.128 [R8+0x21400], desc[UR38][R4.64], !P0 ;  /* 0x2140000004089fae */ /* 0x0001e8000c101d66 */
[----:B01----:R0:W2:Y:S02]  /*19110*/  SHFL.IDX PT, R4, R2, 0x3, 0x181f ;  /* 0x00781f0002047f89 */ /* 0x0030a400000e0000 */
.L_x_6399:
[----:B0-----:R-:W3:Y:S02]  /*19120*/  LDL R2, [R1+0x34] ;  /* 0x0000340001027983 */ /* 0x001ee40000100800 */
[----:B---3--:R-:W-:-:S05]  /*19130*/  VIADD R2, R2, 0x30 ;  /* 0x0000003002027836 */ /* 0x008fca0000000000 */
[----:B------:R-:W-:Y:S01]  /*19140*/  ISETP.GE.AND P1, PT, R2, R0, PT ;  /* 0x000000000200720c */ /* 0x000fe20003f26270 */
[----:B------:R0:W-:-:S12]  /*19150*/  STL [R1+0x60], R2 ;  /* 0x0000600201007387 */ /* 0x0001d80000100800 */
[----:B0-----:R-:W-:-:S05]  /*19160*/  @!P1 LEA R2, P2, R9, R3, 0x1 ;  /* 0x0000000309029211 */ /* 0x001fca00078408ff */
[----:B--2---:R-:W-:-:S05]  /*19170*/  @!P1 IMAD.X R3, RZ, RZ, R4, P2 ;  /* 0x000000ffff039224 */ /* 0x004fca00010e0604 */
[----:B------:R-:W-:Y:S01]  /*19180*/  @!PT LDS RZ, [RZ] ;  /* 0x00000000fffff984 */ /* 0x000fe20000000800 */
[----:B------:R-:W-:Y:S01]  /*19190*/  @!PT LDS RZ, [RZ] ;  /* 0x00000000fffff984 */ /* 0x000fe20000000800 */
[----:B------:R-:W-:Y:S01]  /*191a0*/  @!PT LDS RZ, [RZ] ;  /* 0x00000000fffff984 */ /* 0x000fe20000000800 */
[----:B------:R0:W-:Y:S01]  /*191b0*/  @!P1 LDGSTS.E.BYPASS.LTC128B.128 [R8+0x21c00], desc[UR38][R2.64], !P0 ;  /* 0x21c0000002089fae */ /* 0x0001e2000c101d66 */
[----:B------:R-:W-:Y:S01]  /*191c0*/  PLOP3.LUT P0, PT, PT, PT, PT, 0x80, 0x0 ;  /* 0x000000000000781c */ /* 0x000fe20003f0f070 */
[----:B------:R-:W-:-:S12]  /*191d0*/  NOP ;  /* 0x0000000000007918 */ /* 0x000fd80000000000 */
.L_x_6266:
        /* <DEDUP_REMOVED lines=37> */
.L_x_6268:
[----:B------:R-:W-:Y:S05]  /*19430*/  BSYNC B6 ;  /* 0x0000000000067941 */ /* 0x000fea0003800000 */
.L_x_6267:
        /* <DEDUP_REMOVED lines=122> */
[C---:B------:R-:W-:Y:S02]  /*19be0*/  @!P2 LOP3.LUT R2, R3.reuse, R2, RZ, 0x3c, !PT ;  /* 0x000000020302a212 */ /* 0x040fe400078e3cff */
[C---:B------:R-:W-:Y:S02]  /*19bf0*/  LOP3.LUT P6, RZ, R18.reuse, 0x4, RZ, 0xc0, !PT ;  /* 0x0000000412ff7812 */ /* 0x040fe400078cc0ff */
        /* <DEDUP_REMOVED lines=59> */
.L_x_6409:
        /* <DEDUP_REMOVED lines=30> */
.L_x_6271:
[----:B------:R-:W-:Y:S05]  /*1a190*/  BSYNC B0 ;  /* 0x0000000000007941 */ /* 0x000fea0003800000 */
.L_x_6270:
[----:B------:R-:W-:Y:S01]  /*1a1a0*/  NOP ;  /* 0x0000000000007918 */ /* 0x000fe20000000000 */
[----:B------:R-:W-:-:S13]  /*1a1b0*/  PLOP3.LUT P0, PT, PT, PT, PT, 0x80, 0x0 ;  /* 0x000000000000781c */ /* 0x000fda0003f0f070 */
.L_x_6272:
        /* <DEDUP_REMOVED lines=18> */
.L_x_6410:
[----:B------:R-:W-:Y:S05]  /*1a2e0*/  BSYNC B0 ;  /* 0x0000000000007941 */ /* 0x000fea0003800000 */
.L_x_6273:
        /* <DEDUP_REMOVED lines=13> */
.L_x_6411:
[----:B------:R-:W-:Y:S05]  /*1a3c0*/  BSYNC B1 ;  /* 0x0000000000017941 */ /* 0x000fea0003800000 */
.L_x_6277:
        /* <DEDUP_REMOVED lines=9> */
.L_x_6280:
[----:B------:R-:W-:Y:S05]  /*1a460*/  BSYNC B1 ;  /* 0x0000000000017941 */ /* 0x000fea0003800000 */
.L_x_6279:
        /* <DEDUP_REMOVED lines=13> */
.L_x_6281:
        /* <DEDUP_REMOVED lines=15> */
.L_x_6282:
        /* <DEDUP_REMOVED lines=15> */
.L_x_6283:
        /* <DEDUP_REMOVED lines=15> */
.L_x_6284:
        /* <DEDUP_REMOVED lines=15> */
.L_x_6285:
        /* <DEDUP_REMOVED lines=15> */
.L_x_6286:
        /* <DEDUP_REMOVED lines=15> */
.L_x_6287:
        /* <DEDUP_REMOVED lines=15> */
.L_x_6288:
        /* <DEDUP_REMOVED lines=10> */
.L_x_6276:
[----:B------:R-:W-:Y:S05]  /*1ac70*/  BSYNC B0 ;  /* 0x0000000000007941 */ /* 0x000fea0003800000 */
.L_x_6275:
        /* <DEDUP_REMOVED lines=61> */
.L_x_6295:
        /* <DEDUP_REMOVED lines=8> */
.L_x_6412:
[----:B------:R-:W-:Y:S05]  /*1b0d0*/  BSYNC B3 ;  /* 0x0000000000037941 */ /* 0x000fea0003800000 */
.L_x_6296:
        /* <DEDUP_REMOVED lines=9> */
.L_x_6299:
[----:B------:R-:W-:Y:S05]  /*1b170*/  BSYNC B3 ;  /* 0x0000000000037941 */ /* 0x000fea0003800000 */
.L_x_6298:
        /* <DEDUP_REMOVED lines=13> */
.L_x_6300:
        /* <DEDUP_REMOVED lines=13> */
.L_x_6413:
[----:B------:R-:W-:Y:S05]  /*1b320*/  BSYNC B3 ;  /* 0x0000000000037941 */ /* 0x000fea0003800000 */
.L_x_6301:
        /* <DEDUP_REMOVED lines=11> */
.L_x_6304:
[----:B------:R-:W-:Y:S05]  /*1b3e0*/  BSYNC B3 ;  /* 0x0000000000037941 */ /* 0x000fea0003800000 */
.L_x_6303:
        /* <DEDUP_REMOVED lines=10> */
.L_x_6305:
        /* <DEDUP_REMOVED lines=15> */
.L_x_6306:
        /* <DEDUP_REMOVED lines=15> */
.L_x_6307:
        /* <DEDUP_REMOVED lines=15> */
.L_x_6308:
        /* <DEDUP_REMOVED lines=15> */
.L_x_6309:
        /* <DEDUP_REMOVED lines=15> */
.L_x_6310:
        /* <DEDUP_REMOVED lines=15> */
.L_x_6311:
        /* <DEDUP_REMOVED lines=15> */
.L_x_6312:
        /* <DEDUP_REMOVED lines=10> */
.L_x_6294:
[----:B------:R-:W-:Y:S05]  /*1bbc0*/  BSYNC B1 ;  /* 0x0000000000017941 */ /* 0x000fea0003800000 */
.L_x_6293:
[----:B------:R-:W2:Y:S02]  /*1bbd0*/  LDL.LU R5, [R1+0x3c] ;  /* 0x00003c0001057983 */ /* 0x000ea40000300800 */
[----:B--2---:R-:W-:-:S07]  /*1bbe0*/  VIADD R0, R5, 0xfffffffd ;  /* 0xfffffffd05007836 */ /* 0x004fce0000000000 */
.L_x_6292:
[----:B------:R-:W-:Y:S05]  /*1bbf0*/  BSYNC B2 ;  /* 0x0000000000027941 */ /* 0x000fea0003800000 */
.L_x_6291:
[----:B------:R-:W-:-:S05]  /*1bc00*/  VIADD R8, R8, 0xfffffffe ;  /* 0xfffffffe08087836 */ /* 0x000fca0000000000 */
[----:B------:R-:W-:-:S13]  /*1bc10*/  ISETP.NE.AND P0, PT, R8, R4, PT ;  /* 0x000000040800720c */ /* 0x000fda0003f05270 */
[----:B------:R-:W-:Y:S05]  /*1bc20*/  @!P0 BRA `(.L_x_6290) ;  /* 0x0000001800e08947 */ /* 0x000fea0003800000 */
.L_x_6353:
        /* <DEDUP_REMOVED lines=35> */
.L_x_6315:
        /* <DEDUP_REMOVED lines=8> */
.L_x_6414:
[----:B------:R-:W-:Y:S05]  /*1bee0*/  BSYNC B2 ;  /* 0x0000000000027941 */ /* 0x000fea0003800000 */
.L_x_6316:
        /* <DEDUP_REMOVED lines=9> */
.L_x_6319:
[----:B------:R-:W-:Y:S05]  /*1bf80*/  BSYNC B2 ;  /* 0x0000000000027941 */ /* 0x000fea0003800000 */
.L_x_6318:
        /* <DEDUP_REMOVED lines=12> */
.L_x_6320:
        /* <DEDUP_REMOVED lines=13> */
.L_x_6415:
[----:B------:R-:W-:Y:S05]  /*1c120*/  BSYNC B2 ;  /* 0x0000000000027941 */ /* 0x000fea0003800000 */
.L_x_6321:
        /* <DEDUP_REMOVED lines=11> */
.L_x_6324:
[----:B------:R-:W-:Y:S05]  /*1c1e0*/  BSYNC B2 ;  /* 0x0000000000027941 */ /* 0x000fea0003800000 */
.L_x_6323:
        /* <DEDUP_REMOVED lines=9> */
.L_x_6325:
        /* <DEDUP_REMOVED lines=15> */
.L_x_6326:
        /* <DEDUP_REMOVED lines=15> */
.L_x_6327:
        /* <DEDUP_REMOVED lines=15> */
.L_x_6328:
        /* <DEDUP_REMOVED lines=15> */
.L_x_6329:
        /* <DEDUP_REMOVED lines=15> */
.L_x_6330:
        /* <DEDUP_REMOVED lines=15> */
.L_x_6331:
        /* <DEDUP_REMOVED lines=15> */
.L_x_6332:
        /* <DEDUP_REMOVED lines=10> */
.L_x_6314:
[----:B------:R-:W-:Y:S05]  /*1c9b0*/  BSYNC B1 ;  /* 0x0000000000017941 */ /* 0x000fea0003800000 */
.L_x_6313:
        /* <DEDUP_REMOVED lines=35> */
.L_x_6335:
        /* <DEDUP_REMOVED lines=8> */
.L_x_6416:
[----:B------:R-:W-:Y:S05]  /*1cc70*/  BSYNC B2 ;  /* 0x0000000000027941 */ /* 0x000fea0003800000 */
.L_x_6336:
        /* <DEDUP_REMOVED lines=9> */
.L_x_6339:
[----:B------:R-:W-:Y:S05]  /*1cd10*/  BSYNC B2 ;  /* 0x0000000000027941 */ /* 0x000fea0003800000 */
.L_x_6338:
        /* <DEDUP_REMOVED lines=13> */
.L_x_6340:
        /* <DEDUP_REMOVED lines=13> */
.L_x_6417:
[----:B------:R-:W-:Y:S05]  /*1cec0*/  BSYNC B2 ;  /* 0x0000000000027941 */ /* 0x000fea0003800000 */
.L_x_6341:
        /* <DEDUP_REMOVED lines=11> */
.L_x_6344:
[----:B------:R-:W-:Y:S05]  /*1cf80*/  BSYNC B2 ;  /* 0x0000000000027941 */ /* 0x000fea0003800000 */
.L_x_6343:
        /* <DEDUP_REMOVED lines=10> */
.L_x_6345:
        /* <DEDUP_REMOVED lines=15> */
.L_x_6346:
        /* <DEDUP_REMOVED lines=15> */
.L_x_6347:
        /* <DEDUP_REMOVED lines=15> */
.L_x_6348:
        /* <DEDUP_REMOVED lines=15> */
.L_x_6349:
        /* <DEDUP_REMOVED lines=15> */
.L_x_6350:
        /* <DEDUP_REMOVED lines=15> */
.L_x_6351:
        /* <DEDUP_REMOVED lines=15> */
.L_x_6352:
        /* <DEDUP_REMOVED lines=10> */
.L_x_6334:
[----:B------:R-:W-:Y:S05]  /*1d760*/  BSYNC B1 ;  /* 0x0000000000017941 */ /* 0x000fea0003800000 */
.L_x_6333:
[----:B------:R-:W2:Y:S01]  /*1d770*/  LDL R2, [R1+0x20] ;  /* 0x0000200001027983 */ /* 0x000ea20000100800 */
[----:B------:R-:W-:Y:S01]  /*1d780*/  VIADD R0, R0, 0xfffffffe ;  /* 0xfffffffe00007836 */ /* 0x000fe20000000000 */
[----:B--2---:R-:W-:-:S13]  /*1d790*/  ISETP.GT.AND P0, PT, R6, R2, PT ;  /* 0x000000020600720c */ /* 0x004fda0003f04270 */
[----:B------:R-:W-:Y:S05]  /*1d7a0*/  @P0 BRA `(.L_x_6353) ;  /* 0xffffffe400200947 */ /* 0x000fea000383ffff */
.L_x_6290:
[----:B------:R-:W-:Y:S05]  /*1d7b0*/  BSYNC B0 ;  /* 0x0000000000007941 */ /* 0x000fea0003800000 */
.L_x_6289:
        /* <DEDUP_REMOVED lines=25> */
.L_x_6355:
[----:B------:R-:W-:Y:S05]  /*1d950*/  BSYNC B0 ;  /* 0x0000000000007941 */ /* 0x000fea0003800000 */
.L_x_6354:
[----:B------:R-:W-:-:S05]  /*1d960*/  SEL R0, R0, RZ, P0 ;  /* 0x000000ff00007207 */ /* 0x000fca0000000000 */
[----:B------:R3:W-:Y:S02]  /*1d970*/  STL [R1+0x10], R0 ;  /* 0x0000100001007387 */ /* 0x0007e40000100800 */
.L_x_6251:
[----:B------:R-:W-:Y:S05]  /*1d980*/  BSYNC B7 ;  /* 0x0000000000077941 */ /* 0x000fea0003800000 */
.L_x_6249:
        /* <DEDUP_REMOVED lines=13> */
.L_x_6356:
[----:B------:R-:W5:Y:S01]  /*1da60*/  S2R R16, SR_TID.X ;  /* 0x0000000000107919 */ /* 0x000f620000002100 */
[----:B------:R-:W-:Y:S01]  /*1da70*/  UMOV UR4, 0xffffffff ;  /* 0xffffffff00047882 */ /* 0x000fe20000000000 */
[----:B-----5:R-:W-:-:S04]  /*1da80*/  LOP3.LUT R16, R16, 0x1f, RZ, 0xc0, !PT ;  /* 0x0000001f10107812 */ /* 0x020fc800078ec0ff */
[----:B------:R-:W-:Y:S01]  /*1da90*/  ISETP.NE.AND P0, PT, R16, 0x1f, PT ;  /* 0x0000001f1000780c */ /* 0x000fe20003f05270 */
[----:B------:R-:W-:-:S12]  /*1daa0*/  BRA.DIV UR4, `(.L_x_6358) ;  /* 0x0000002e04387947 */ /* 0x000fd8000b800000 */
[----:B-1----:R-:W0:Y:S01]  /*1dab0*/  LDL.LU R3, [R1] ;  /* 0x0000000001037983 */ /* 0x002e220000300800 */
[----:B------:R-:W-:-:S03]  /*1dac0*/  ULDC UR4, c[0x0][0xd3c] ;  /* 0x00034f0000047ab9 */ /* 0x000fc60000000800 */
[----:B------:R-:W3:Y:S01]  /*1dad0*/  LDL R4, [R1+0xc] ;  /* 0x00000c0001047983 */ /* 0x000ee20000100800 */
[----:B0-----:R-:W-:Y:S02]  /*1dae0*/  IMAD.MOV.U32 R8, RZ, RZ, R3 ;  /* 0x000000ffff087224 */ /* 0x001fe400078e0003 */
[----:B---34-:R-:W-:-:S05]  /*1daf0*/  IMAD.IADD R0, R4, 0x1, R16 ;  /* 0x0000000104007824 */ /* 0x018fca00078e0210 */
        /* <DEDUP_REMOVED lines=35> */
.L_x_6427:
[----:B------:R-:W-:Y:S02]  /*1dd30*/  ULDC UR4, c[0x0][0xd38] ;  /* 0x00034e0000047ab9 */ /* 0x000fe40000000800 */
[----:B------:R-:W-:-:S04]  /*1dd40*/  IMAD.U32 R8, RZ, RZ, UR4 ;  /* 0x00000004ff087e24 */ /* 0x000fc8000f8e00ff */
[----:B-1----:R-:W-:-:S04]  /*1dd50*/  IMAD R10, R10, R8, RZ ;  /* 0x000000080a0a7224 */ /* 0x002fc800078e02ff */
[----:B------:R-:W-:-:S05]  /*1dd60*/  IMAD.IADD R4, R9, 0x1, R10 ;  /* 0x0000000109047824 */ /* 0x000fca00078e020a */
[----:B------:R-:W-:-:S13]  /*1dd70*/  ISETP.GT.AND P6, PT, R4, R0, PT ;  /* 0x000000000400720c */ /* 0x000fda0003fc4270 */
[----:B------:R-:W-:Y:S05]  /*1dd80*/  @P6 BRA `(.L_x_6359) ;  /* 0x0000000000ac6947 */ /* 0x000fea0003800000 */
.L_x_6362:
        /* <DEDUP_REMOVED lines=37> */
.L_x_6435:
[----:B------:R-:W-:Y:S02]  /*1dfe0*/  ULDC UR4, c[0x0][0xd38] ;  /* 0x00034e0000047ab9 */ /* 0x000fe40000000800 */
[----:B------:R-:W-:-:S04]  /*1dff0*/  IMAD.U32 R8, RZ, RZ, UR4 ;  /* 0x00000004ff087e24 */ /* 0x000fc8000f8e00ff */
[----:B-1----:R-:W-:-:S04]  /*1e000*/  IMAD R10, R10, R8, RZ ;  /* 0x000000080a0a7224 */ /* 0x002fc800078e02ff */
[----:B------:R-:W-:-:S05]  /*1e010*/  IMAD.IADD R4, R10, 0x1, R4 ;  /* 0x000000010a047824 */ /* 0x000fca00078e0204 */
[----:B------:R-:W-:-:S13]  /*1e020*/  ISETP.GT.AND P6, PT, R4, R0, PT ;  /* 0x000000000400720c */ /* 0x000fda0003fc4270 */
[----:B------:R-:W-:Y:S05]  /*1e030*/  @!P6 BRA `(.L_x_6362) ;  /* 0xfffffffc0054e947 */ /* 0x000fea000383ffff */
.L_x_6359:
        /* <DEDUP_REMOVED lines=12> */
.L_x_6440:
[----:B------:R-:W-:-:S13]  /*1e100*/  ISETP.NE.AND P0, PT, R3, RZ, PT ;  /* 0x000000ff0300720c */ /* 0x000fda0003f05270 */
[----:B------:R-:W-:Y:S05]  /*1e110*/  @!P0 BRA `(.L_x_6364) ;  /* 0x0000000000148947 */ /* 0x000fea0003800000 */
[----:B------:R-:W-:Y:S01]  /*1e120*/  UMOV UR4, 0xffffffff ;  /* 0xffffffff00047882 */ /* 0x000fe20000000000 */
[----:B---3--:R-:W-:Y:S02]  /*1e130*/  VIADD R9, R9, 0xffffffff ;  /* 0xffffffff09097836 */ /* 0x008fe40000000000 */
[----:B------:R-:W-:Y:S05]  /*1e140*/  BRA.DIV UR4, `(.L_x_6365) ;  /* 0x00000032042c7947 */ /* 0x000fea000b800000 */
[----:B0-----:R0:W2:Y:S02]  /*1e150*/  SHFL.IDX PT, R2, R2, R9, 0x1f ;  /* 0x00001f0902027589 */ /* 0x0010a400000e0000 */
.L_x_6443:
[----:B--2---:R-:W-:-:S07]  /*1e160*/  IMAD.MOV.U32 R6, RZ, RZ, R2 ;  /* 0x000000ffff067224 */ /* 0x004fce00078e0002 */
.L_x_6364:
[----:B0-----:R-:W-:Y:S01]  /*1e170*/  IMAD R2, R6, R8, R10 ;  /* 0x0000000806027224 */ /* 0x001fe200078e020a */
[----:B------:R-:W-:-:S03]  /*1e180*/  ISETP.NE.AND P0, PT, R7, 0x1, PT ;  /* 0x000000010700780c */ /* 0x000fc60003f05270 */
[----:B------:R-:W-:Y:S01]  /*1e190*/  IMAD.IADD R0, R0, 0x1, -R2 ;  /* 0x0000000100007824 */ /* 0x000fe200078e0a02 */
[----:B------:R0:W-:Y:S09]  /*1e1a0*/  STL [R1], R2 ;  /* 0x0000000201007387 */ /* 0x0001f20000100800 */
[----:B------:R-:W-:Y:S05]  /*1e1b0*/  @!P0 BRA `(.L_x_6366) ;  /* 0x0000000000e48947 */ /* 0x000fea0003800000 */
[----:B-1-3--:R-:W-:-:S04]  /*1e1c0*/  IABS R5, R4 ;  /* 0x0000000400057213 */ /* 0x00afc80000000000 */
        /* <DEDUP_REMOVED lines=56> */
.L_x_6366:
[----:B-1-3--:R-:W2:Y:S01]  /*1e550*/  LDL R5, [R1+0xc] ;  /* 0x00000c0001057983 */ /* 0x00aea20000100800 */
        /* <DEDUP_REMOVED lines=62> */
.L_x_6367:
[----:B------:R-:W-:-:S05]  /*1e940*/  LOP3.LUT R0, RZ, R0, RZ, 0x33, !PT ;  /* 0x00000000ff007212 */ /* 0x000fca00078e33ff */
[----:B------:R-:W-:-:S05]  /*1e950*/  IMAD.IADD R0, R4, 0x1, R0 ;  /* 0x0000000104007824 */ /* 0x000fca00078e0200 */
[----:B------:R2:W-:Y:S01]  /*1e960*/  STL [R1+0x4], R0 ;  /* 0x0000040001007387 */ /* 0x0005e20000100800 */
[----:B------:R-:W-:Y:S05]  /*1e970*/  BRA `(.L_x_6368) ;  /* 0x0000000000287947 */ /* 0x000fea0003800000 */
.L_x_6360:
        /* <DEDUP_REMOVED lines=10> */
.L_x_6368:
[----:B01----:R-:W3:Y:S04]  /*1ea20*/  LDL R2, [R1+0xc] ;  /* 0x00000c0001027983 */ /* 0x003ee80000100800 */
[----:B------:R-:W4:Y:S04]  /*1ea30*/  LDL R3, [R1+0x8] ;  /* 0x0000080001037983 */ /* 0x000f280000100800 */
[----:B------:R-:W5:Y:S04]  /*1ea40*/  LDL R5, [R1+0x4] ;  /* 0x0000040001057983 */ /* 0x000f680000100800 */
[----:B------:R-:W5:Y:S01]  /*1ea50*/  LDL R4, [R1] ;  /* 0x0000000001047983 */ /* 0x000f620000100800 */
[----:B--2---:R-:W0:Y:S01]  /*1ea60*/  S2R R0, SR_TID.X ;  /* 0x0000000000007919 */ /* 0x004e220000002100 */
[----:B------:R-:W-:Y:S05]  /*1ea70*/  WARPSYNC.ALL ;  /* 0x0000000000007948 */ /* 0x000fea0003800000 */
[----:B0-----:R-:W-:Y:S01]  /*1ea80*/  LOP3.LUT R0, R0, 0x1f, RZ, 0xc0, !PT ;  /* 0x0000001f00007812 */ /* 0x001fe200078ec0ff */
[----:B------:R-:W-:Y:S03]  /*1ea90*/  BAR.SYNC.DEFER_BLOCKING 0x4, 0x180 ;  /* 0x0106000000007b1d */ /* 0x000fe60000010000 */
[----:B------:R-:W-:-:S13]  /*1eaa0*/  ISETP.NE.AND P0, PT, R0, RZ, PT ;  /* 0x000000ff0000720c */ /* 0x000fda0003f05270 */
[----:B------:R-:W0:Y:S01]  /*1eab0*/  @!P0 S2R R0, SR_CgaCtaId ;  /* 0x0000000000008919 */ /* 0x000e220000008800 */
[----:B---3--:R-:W-:Y:S01]  /*1eac0*/  IMAD.MOV.U32 R7, RZ, RZ, R2 ;  /* 0x000000ffff077224 */ /* 0x008fe200078e0002 */
[----:B------:R-:W-:Y:S01]  /*1ead0*/  @!P0 MOV R2, 0x400 ;  /* 0x0000040000028802 */ /* 0x000fe20000000f00 */
[----:B----4-:R-:W-:-:S03]  /*1eae0*/  IMAD.MOV.U32 R6, RZ, RZ, R3 ;  /* 0x000000ffff067224 */ /* 0x010fc600078e0003 */
[----:B0-----:R-:W-:-:S05]  /*1eaf0*/  @!P0 LEA R19, R0, R2, 0x18 ;  /* 0x0000000200138211 */ /* 0x001fca00078ec0ff */
[----:B-----5:R0:W-:Y:S01]  /*1eb00*/  @!P0 STS.128 [R19+0x388d0], R4 ;  /* 0x0388d00413008388 */ /* 0x0201e20000000c00 */
[----:B------:R-:W-:Y:S06]  /*1eb10*/  BAR.ARV 0x5, 0x180 ;  /* 0x0146000000007b1d */ /* 0x000fec0000002000 */
.L_x_6357:
[----:B---34-:R-:W3:Y:S01]  /*1eb20*/  LDL R0, [R1+0xc] ;  /* 0x00000c0001007983 */ /* 0x018ee20000100800 */
[----:B------:R-:W-:Y:S02]  /*1eb30*/  ULDC UR4, c[0x0][0xd3c] ;  /* 0x00034f0000047ab9 */ /* 0x000fe40000000800 */
[----:B---3--:R-:W-:-:S13]  /*1eb40*/  ISETP.GE.AND P0, PT, R0, UR4, PT ;  /* 0x0000000400007c0c */ /* 0x008fda000bf06270 */
[----:B------:R-:W-:Y:S05]  /*1eb50*/  @!P0 BRA `(.L_x_6369) ;  /* 0xffffff8400a48947 */ /* 0x000fea000383ffff */
[----:B------:R-:W-:Y:S05]  /*1eb60*/  BSYNC B8 ;  /* 0x0000000000087941 */ /* 0x000fea0003800000 */
.L_x_6235:
[----:B----4-:R-:W4:Y:S01]  /*1eb70*/  LDL.LU R0, [R1+0x64] ;  /* 0x0000640001007983 */ /* 0x010f220000300800 */
[----:B------:R-:W-:Y:S01]  /*1eb80*/  BSSY B0, `(.L_x_6370) ;  /* 0x000000b000007945 */ /* 0x000fe20003800000 */
[----:B01----:R-:W0:Y:S01]  /*1eb90*/  S2R R5, SR_CgaCtaId ;  /* 0x0000000000057919 */ /* 0x003e220000008800 */
[----:B----4-:R-:W-:-:S05]  /*1eba0*/  VIADD R0, R0, 0x1 ;  /* 0x0000000100007836 */ /* 0x010fca0000000000 */
        /* <DEDUP_REMOVED lines=8> */
.L_x_6444:
[----:B------:R-:W-:Y:S05]  /*1ec30*/  BSYNC B0 ;  /* 0x0000000000007941 */ /* 0x000fea0003800000 */
.L_x_6370:
[----:B------:R-:W-:-:S03]  /*1ec40*/  UMOV UR4, 0xffffffff ;  /* 0xffffffff00047882 */ /* 0x000fc60000000000 */
[----:B------:R-:W-:Y:S05]  /*1ec50*/  BRA.DIV UR4, `(.L_x_6372) ;  /* 0x0000002604a87947 */ /* 0x000fea000b800000 */
[----:B------:R-:W1:Y:S02]  /*1ec60*/  S2R R2, SR_TID.X ;  /* 0x0000000000027919 */ /* 0x000e640000002100 */
[----:B-1----:R-:W-:-:S04]  /*1ec70*/  SHF.R.U32.HI R2, RZ, 0x5, R2 ;  /* 0x00000005ff027819 */ /* 0x002fc80000011602 */
[----:B------:R-:W-:-:S05]  /*1ec80*/  LOP3.LUT R2, R2, 0x3, RZ, 0xc0, !PT ;  /* 0x0000000302027812 */ /* 0x000fca00078ec0ff */
[----:B------:R1:W2:Y:S02]  /*1ec90*/  SHFL.IDX PT, R14, R2, RZ, 0x1f ;  /* 0x00001fff020e7589 */ /* 0x0002a400000e0000 */
.L_x_6447:
[----:B--2---:R-:W-:Y:S01]  /*1eca0*/  ISETP.NE.AND P0, PT, R14, RZ, PT ;  /* 0x000000ff0e00720c */ /* 0x004fe20003f05270 */
[----:B------:R-:W-:-:S12]  /*1ecb0*/  BSSY B0, `(.L_x_6373) ;  /* 0x0000027000007945 */ /* 0x000fd80003800000 */
[----:B------:R-:W-:Y:S05]  /*1ecc0*/  @P0 BRA `(.L_x_6374) ;  /* 0x0000000000940947 */ /* 0x000fea0003800000 */
[----:B------:R-:W-:-:S03]  /*1ecd0*/  UMOV UR4, 0xffffffff ;  /* 0xffffffff00047882 */ /* 0x000fc60000000000 */
[----:B------:R-:W-:Y:S05]  /*1ece0*/  BRA.DIV UR4, `(.L_x_6375) ;  /* 0x0000002604b87947 */ /* 0x000fea000b800000 */
[----:B------:R-:W-:-:S13]  /*1ecf0*/  ELECT P6, URZ, PT ;  /* 0x00000000003f782f */ /* 0x000fda00038c0000 */
.L_x_6450:
[----:B------:R-:W-:Y:S05]  /*1ed00*/  @!P6 BRA `(.L_x_6374) ;  /* 0x000000000084e947 */ /* 0x000fea0003800000 */
[----:B------:R-:W-:-:S06]  /*1ed10*/  ULOP3.LUT UR4, UR36, 0x2, URZ, 0xfc, !UPT ;  /* 0x0000000224047892 */ /* 0x000fcc000f8efc3f */
[----:B-1----:R-:W-:-:S05]  /*1ed20*/  IMAD.U32 R2, RZ, RZ, UR4 ;  /* 0x00000004ff027e24 */ /* 0x002fca000f8e00ff */
[----:B------:R-:W-:-:S13]  /*1ed30*/  ISETP.NE.AND P2, PT, R2, 0x3, PT ;  /* 0x000000030200780c */ /* 0x000fda0003f45270 */
[----:B------:R-:W-:Y:S05]  /*1ed40*/  @!P2 BRA `(.L_x_6376) ;  /* 0x000000000004a947 */ /* 0x000fea0003800000 */
[----:B------:R-:W-:Y:S01]  /*1ed50*/  BPT.TRAP 0x1 ;  /* 0x000000040000795c */ /* 0x000fe20000300000 */
.L_x_6376:
[----:B0-----:R-:W2:Y:S04]  /*1ed60*/  LDL R3, [R1+0x10] ;  /* 0x0000100001037983 */ /* 0x001ea80000100800 */
[----:B------:R-:W4:Y:S01]  /*1ed70*/  LDL.LU R7, [R1+0x18] ;  /* 0x0000180001077983 */ /* 0x000f220000300800 */
[----:B------:R-:W-:-:S04]  /*1ed80*/  VIADD R2, R0, 0x38840 ;  /* 0x0003884000027836 */ /* 0x000fc80000000000 */
[C---:B--2---:R-:W-:Y:S02]  /*1ed90*/  IMAD R6, R3.reuse, 0x8, R2 ;  /* 0x0000000803067824 */ /* 0x044fe400078e0202 */
[----:B------:R-:W-:Y:S01]  /*1eda0*/  VIADD R3, R3, 0x1 ;  /* 0x0000000103037836 */ /* 0x000fe20000000000 */
[----:B----4-:R-:W-:-:S04]  /*1edb0*/  SHF.L.U32 R5, R7, 0x1f, RZ ;  /* 0x0000001f07057819 */ /* 0x010fc800000006ff */
        /* <DEDUP_REMOVED lines=8> */
.L_x_6451:
[----:B------:R-:W1:Y:S02]  /*1ee40*/  SYNCS.PHASECHK.TRANS64.TRYWAIT P0, [R7+URZ], R2 ;  /* 0x00000002070075a7 */ /* 0x000e64000800017f */
[----:B-1----:R-:W-:Y:S05]  /*1ee50*/  @!P0 BRA `(.L_x_6378) ;  /* 0x0000002400908947 */ /* 0x002fea0003800000 */
.L_x_6452:
[----:B------:R-:W-:Y:S05]  /*1ee60*/  @!P2 BRA `(.L_x_6379) ;  /* 0x000000000004a947 */ /* 0x000fea0003800000 */
[----:B------:R-:W-:Y:S01]  /*1ee70*/  BPT.TRAP 0x1 ;  /* 0x000000040000795c */ /* 0x000fe20000300000 */
.L_x_6379:
[----:B------:R-:W2:Y:S01]  /*1ee80*/  LDL.LU R4, [R1+0x10] ;  /* 0x0000100001047983 */ /* 0x000ea20000300800 */
[----:B------:R-:W-:-:S04]  /*1ee90*/  VIADD R0, R0, 0x38860 ;  /* 0x0003886000007836 */ /* 0x000fc80000000000 */
[----:B--2---:R-:W-:-:S04]  /*1eea0*/  IMAD R4, R4, 0x8, R0 ;  /* 0x0000000804047824 */ /* 0x004fc800078e0200 */
[----:B------:R-:W2:Y:S02]  /*1eeb0*/  SYNCS.PHASECHK.TRANS64.TRYWAIT P0, [R4+URZ], R5 ;  /* 0x00000005040075a7 */ /* 0x000ea4000800017f */
[----:B--2---:R-:W-:Y:S05]  /*1eec0*/  @!P0 BRA `(.L_x_6380) ;  /* 0x0000002400888947 */ /* 0x004fea0003800000 */
.L_x_6453:
[----:B------:R-:W-:-:S07]  /*1eed0*/  IMAD R3, R3, 0x8, R0 ;  /* 0x0000000803037824 */ /* 0x000fce00078e0200 */
.L_x_6381:
[----:B----4-:R4:W0:Y:S02]  /*1eee0*/  SYNCS.PHASECHK.TRANS64.TRYWAIT P0, [R3+URZ], R2 ;  /* 0x00000002030075a7 */ /* 0x010824000800017f */
[----:B0-----:R-:W-:Y:S05]  /*1eef0*/  @!P0 NANOSLEEP.SYNCS 0x989680 ;  /* 0x009896800000895d */ /* 0x001fea0003900000 */
[----:B------:R-:W0:Y:S02]  /*1ef00*/  @!P0 SYNCS.PHASECHK.TRANS64 P0, [R3+URZ], R2 ;  /* 0x00000002030085a7 */ /* 0x000e24000800007f */
[----:B0-----:R-:W-:Y:S05]  /*1ef10*/  @!P0 BRA `(.L_x_6381) ;  /* 0xfffffffc00f08947 */ /* 0x001fea000383ffff */
.L_x_6374:
[----:B------:R-:W-:Y:S05]  /*1ef20*/  BSYNC B0 ;  /* 0x0000000000007941 */ /* 0x000fea0003800000 */
.L_x_6373:
[----:B------:R-:W-:Y:S05]  /*1ef30*/  EXIT ;  /* 0x000000000000794d */ /* 0x000fea0003800000 */
.L_x_6140:
[----:B0-----:R-:W-:-:S04]  /*1ef40*/  IMAD.U32 R0, RZ, RZ, UR41 ;  /* 0x00000029ff007e24 */ /* 0x001fc8000f8e00ff */
[----:B------:R0:W1:Y:S03]  /*1ef50*/  SYNCS.PHASECHK.TRANS64.TRYWAIT P1, [R0+URZ+0x38800], R3 ;  /* 0x03880003000075a7 */ /* 0x000066000802017f */
[----:B-1----:R-:W-:Y:S05]  /*1ef60*/  @!P1 NANOSLEEP.SYNCS 0x989680 ;  /* 0x009896800000995d */ /* 0x002fea0003900000 */
[----:B------:R-:W1:Y:S02]  /*1ef70*/  @!P1 SYNCS.PHASECHK.TRANS64 P1, [R0+URZ+0x38800], R3 ;  /* 0x03880003000095a7 */ /* 0x000e64000802007f */
[----:B-1----:R-:W-:Y:S05]  /*1ef80*/  @!P1 BRA `(.L_x_6140) ;  /* 0xfffffffc00ec9947 */ /* 0x002fea000383ffff */
[----:B------:R-:W-:Y:S05]  /*1ef90*/  BRA `(.L_x_6382) ;  /* 0xfffffe5400ec7947 */ /* 0x000fea000383ffff */
.L_x_6144:
[----:B--2---:R2:W3:Y:S02]  /*1efa0*/  SYNCS.PHASECHK.TRANS64.TRYWAIT P1, [R7+URZ+0x38830], R4 ;  /* 0x03883004070075a7 */ /* 0x0044e4000802017f */
[----:B---3--:R-:W-:Y:S05]  /*1efb0*/  @!P1 NANOSLEEP.SYNCS 0x989680 ;  /* 0x009896800000995d */ /* 0x008fea0003900000 */
[----:B------:R-:W3:Y:S02]  /*1efc0*/  @!P1 SYNCS.PHASECHK.TRANS64 P1, [R7+URZ+0x38830], R4 ;  /* 0x03883004070095a7 */ /* 0x000ee4000802007f */
[----:B---3--:R-:W-:Y:S05]  /*1efd0*/  @!P1 BRA `(.L_x_6144) ;  /* 0xfffffffc00f09947 */ /* 0x008fea000383ffff */
[----:B------:R-:W-:Y:S05]  /*1efe0*/  BRA `(.L_x_6143) ;  /* 0xfffffe5800047947 */ /* 0x000fea000383ffff */
.L_x_6145:
[----:B0-----:R-:W-:-:S04]  /*1eff0*/  IMAD.U32 R6, RZ, RZ, UR41 ;  /* 0x00000029ff067e24 */ /* 0x001fc8000f8e00ff */
[----:B------:R0:W3:Y:S03]  /*1f000*/  SYNCS.PHASECHK.TRANS64.TRYWAIT P1, [R6+URZ+0x38810], R3 ;  /* 0x03881003060075a7 */ /* 0x0000e6000802017f */
[----:B---3--:R-:W-:Y:S05]  /*1f010*/  @!P1 NANOSLEEP.SYNCS 0x989680 ;  /* 0x009896800000995d */ /* 0x008fea0003900000 */
[----:B------:R-:W3:Y:S02]  /*1f020*/  @!P1 SYNCS.PHASECHK.TRANS64 P1, [R6+URZ+0x38810], R3 ;  /* 0x03881003060095a7 */ /* 0x000ee4000802007f */
[----:B---3--:R-:W-:Y:S05]  /*1f030*/  @!P1 BRA `(.L_x_6145) ;  /* 0xfffffffc00ec9947 */ /* 0x008fea000383ffff */
[----:B------:R-:W-:Y:S05]  /*1f040*/  BRA `(.L_x_6383) ;  /* 0xfffffe58008c7947 */ /* 0x000fea000383ffff */
.L_x_6149:
[----:B----4-:R4:W0:Y:S02]  /*1f050*/  SYNCS.PHASECHK.TRANS64.TRYWAIT P1, [R7+URZ+0x38850], R4 ;  /* 0x03885004070075a7 */ /* 0x010824000802017f */
[----:B0-----:R-:W-:Y:S05]  /*1f060*/  @!P1 NANOSLEEP.SYNCS 0x989680 ;  /* 0x009896800000995d */ /* 0x001fea0003900000 */
[----:B------:R-:W0:Y:S02]  /*1f070*/  @!P1 SYNCS.PHASECHK.TRANS64 P1, [R7+URZ+0x38850], R4 ;  /* 0x03885004070095a7 */ /* 0x000e24000802007f */
[----:B0-----:R-:W-:Y:S05]  /*1f080*/  @!P1 BRA `(.L_x_6149) ;  /* 0xfffffffc00f09947 */ /* 0x001fea000383ffff */
[----:B------:R-:W-:Y:S05]  /*1f090*/  BRA `(.L_x_6148) ;  /* 0xfffffe5800987947 */ /* 0x000fea000383ffff */
.L_x_6165:
[----:B-1----:R-:W-:-:S04]  /*1f0a0*/  IMAD.U32 R9, RZ, RZ, UR5 ;  /* 0x00000005ff097e24 */ /* 0x002fc8000f8e00ff */
[----:B------:R1:W2:Y:S03]  /*1f0b0*/  SYNCS.PHASECHK.TRANS64.TRYWAIT P2, [R9+URZ+0x38830], R8 ;  /* 0x03883008090075a7 */ /* 0x0002a6000804017f */
[----:B--2---:R-:W-:Y:S05]  /*1f0c0*/  @!P2 NANOSLEEP.SYNCS 0x989680 ;  /* 0x009896800000a95d */ /* 0x004fea0003900000 */
[----:B------:R-:W2:Y:S02]  /*1f0d0*/  @!P2 SYNCS.PHASECHK.TRANS64 P2, [R9+URZ+0x38830], R8 ;  /* 0x038830080900a5a7 */ /* 0x000ea4000804007f */
[----:B--2---:R-:W-:Y:S05]  /*1f0e0*/  @!P2 BRA `(.L_x_6165) ;  /* 0xfffffffc00eca947 */ /* 0x004fea000383ffff */
[----:B------:R-:W-:Y:S05]  /*1f0f0*/  BRA `(.L_x_6164) ;  /* 0xfffffe88000c7947 */ /* 0x000fea000383ffff */
.L_x_6169:
[----:B-1----:R-:W-:-:S04]  /*1f100*/  IMAD.U32 R9, RZ, RZ, UR5 ;  /* 0x00000005ff097e24 */ /* 0x002fc8000f8e00ff */
[----:B------:R1:W3:Y:S03]  /*1f110*/  SYNCS.PHASECHK.TRANS64.TRYWAIT P2, [R9+URZ+0x38850], R8 ;  /* 0x03885008090075a7 */ /* 0x0002e6000804017f */
[----:B---3--:R-:W-:Y:S05]  /*1f120*/  @!P2 NANOSLEEP.SYNCS 0x989680 ;  /* 0x009896800000a95d */ /* 0x008fea0003900000 */
[----:B------:R-:W3:Y:S02]  /*1f130*/  @!P2 SYNCS.PHASECHK.TRANS64 P2, [R9+URZ+0x38850], R8 ;  /* 0x038850080900a5a7 */ /* 0x000ee4000804007f */
[----:B---3--:R-:W-:Y:S05]  /*1f140*/  @!P2 BRA `(.L_x_6169) ;  /* 0xfffffffc00eca947 */ /* 0x008fea000383ffff */
[----:B------:R-:W-:Y:S05]  /*1f150*/  BRA `(.L_x_6168) ;  /* 0xfffffe8800687947 */ /* 0x000fea000383ffff */
.L_x_6186:
[----:B-1----:R-:W-:-:S04]  /*1f160*/  IMAD.U32 R6, RZ, RZ, UR5 ;  /* 0x00000005ff067e24 */ /* 0x002fc8000f8e00ff */
[----:B------:R1:W2:Y:S03]  /*1f170*/  SYNCS.PHASECHK.TRANS64.TRYWAIT P3, [R6+URZ+0x38830], R5 ;  /* 0x03883005060075a7 */ /* 0x0002a6000806017f */
[----:B--2---:R-:W-:Y:S05]  /*1f180*/  @!P3 NANOSLEEP.SYNCS 0x989680 ;  /* 0x009896800000b95d */ /* 0x004fea0003900000 */
[----:B------:R-:W2:Y:S02]  /*1f190*/  @!P3 SYNCS.PHASECHK.TRANS64 P3, [R6+URZ+0x38830], R5 ;  /* 0x038830050600b5a7 */ /* 0x000ea4000806007f */
[----:B--2---:R-:W-:Y:S05]  /*1f1a0*/  @!P3 BRA `(.L_x_6186) ;  /* 0xfffffffc00ecb947 */ /* 0x004fea000383ffff */
[----:B------:R-:W-:Y:S05]  /*1f1b0*/  BRA `(.L_x_6185) ;  /* 0xfffffebc00e07947 */ /* 0x000fea000383ffff */
.L_x_6190:
[----:B-1----:R-:W-:-:S04]  /*1f1c0*/  IMAD.U32 R6, RZ, RZ, UR5 ;  /* 0x00000005ff067e24 */ /* 0x002fc8000f8e00ff */
[----:B------:R1:W3:Y:S03]  /*1f1d0*/  SYNCS.PHASECHK.TRANS64.TRYWAIT P3, [R6+URZ+0x38850], R5 ;  /* 0x03885005060075a7 */ /* 0x0002e6000806017f */
[----:B---3--:R-:W-:Y:S05]  /*1f1e0*/  @!P3 NANOSLEEP.SYNCS 0x989680 ;  /* 0x009896800000b95d */ /* 0x008fea0003900000 */
[----:B------:R-:W3:Y:S02]  /*1f1f0*/  @!P3 SYNCS.PHASECHK.TRANS64 P3, [R6+URZ+0x38850], R5 ;  /* 0x038850050600b5a7 */ /* 0x000ee4000806007f */
[----:B---3--:R-:W-:Y:S05]  /*1f200*/  @!P3 BRA `(.L_x_6190) ;  /* 0xfffffffc00ecb947 */ /* 0x008fea000383ffff */
[----:B------:R-:W-:Y:S05]  /*1f210*/  BRA `(.L_x_6189) ;  /* 0xfffffec0003c7947 */ /* 0x000fea000383ffff */
.L_x_6196:
[----:B-1----:R-:W-:-:S04]  /*1f220*/  IMAD.U32 R6, RZ, RZ, UR5 ;  /* 0x00000005ff067e24 */ /* 0x002fc8000f8e00ff */
[----:B------:R1:W2:Y:S03]  /*1f230*/  SYNCS.PHASECHK.TRANS64.TRYWAIT P2, [R6+URZ+0x38830], R5 ;  /* 0x03883005060075a7 */ /* 0x0002a6000804017f */
[----:B--2---:R-:W-:Y:S05]  /*1f240*/  @!P2 NANOSLEEP.SYNCS 0x989680 ;  /* 0x009896800000a95d */ /* 0x004fea0003900000 */
[----:B------:R-:W2:Y:S02]  /*1f250*/  @!P2 SYNCS.PHASECHK.TRANS64 P2, [R6+URZ+0x38830], R5 ;  /* 0x038830050600a5a7 */ /* 0x000ea4000804007f */
[----:B--2---:R-:W-:Y:S05]  /*1f260*/  @!P2 BRA `(.L_x_6196) ;  /* 0xfffffffc00eca947 */ /* 0x004fea000383ffff */
[----:B------:R-:W-:Y:S05]  /*1f270*/  BRA `(.L_x_6195) ;  /* 0xfffffee400e87947 */ /* 0x000fea000383ffff */
.L_x_6200:
[----:B-1----:R-:W-:-:S04]  /*1f280*/  IMAD.U32 R6, RZ, RZ, UR5 ;  /* 0x00000005ff067e24 */ /* 0x002fc8000f8e00ff */
[----:B------:R1:W3:Y:S03]  /*1f290*/  SYNCS.PHASECHK.TRANS64.TRYWAIT P2, [R6+URZ+0x38850], R5 ;  /* 0x03885005060075a7 */ /* 0x0002e6000804017f */
[----:B---3--:R-:W-:Y:S05]  /*1f2a0*/  @!P2 NANOSLEEP.SYNCS 0x989680 ;  /* 0x009896800000a95d */ /* 0x008fea0003900000 */
[----:B------:R-:W3:Y:S02]  /*1f2b0*/  @!P2 SYNCS.PHASECHK.TRANS64 P2, [R6+URZ+0x38850], R5 ;  /* 0x038850050600a5a7 */ /* 0x000ee4000804007f */
[----:B---3--:R-:W-:Y:S05]  /*1f2c0*/  @!P2 BRA `(.L_x_6200) ;  /* 0xfffffffc00eca947 */ /* 0x008fea000383ffff */
[----:B------:R-:W-:Y:S05]  /*1f2d0*/  BRA `(.L_x_6199) ;  /* 0xfffffee800447947 */ /* 0x000fea000383ffff */
.L_x_6257:
        /* <DEDUP_REMOVED lines=11> */
.L_x_6385:
[----:B------:R-:W-:Y:S05]  /*1f390*/  BSYNC B0 ;  /* 0x0000000000007941 */ /* 0x000fea0003800000 */
.L_x_6384:
[----:B------:R-:W-:Y:S05]  /*1f3a0*/  BRA `(.L_x_6386) ;  /* 0xffffff9000207947 */ /* 0x000fea000383ffff */
.L_x_6259:
[----:B------:R-:W-:Y:S01]  /*1f3b0*/  BSSY B0, `(.L_x_6387) ;  /* 0x0000006000007945 */ /* 0x000fe20003800000 */
[----:B------:R-:W-:-:S07]  /*1f3c0*/  IMAD.MOV.U32 R15, RZ, RZ, -0x1 ;  /* 0xffffffffff0f7424 */ /* 0x000fce00078e00ff */
[----:B012---:R-:W-:Y:S05]  /*1f3d0*/  WARPSYNC.COLLECTIVE R15, `(.L_x_6388) ;  /* 0x000000000f0c7348 */ /* 0x007fea0003c00000 */
[----:B------:R-:W-:Y:S02]  /*1f3e0*/  ELECT P6, UR62, PT ;  /* 0x00000000003e782f */ /* 0x000fe400038c0000 */
[----:B------:R-:W-:Y:S01]  /*1f3f0*/  MOV R14, UR62 ;  /* 0x0000003e000e7c02 */ /* 0x000fe20008000f00 */
[----:B012---:R-:W-:Y:S10]  /*1f400*/  ENDCOLLECTIVE ;  /* 0x000000000000791b */ /* 0x007ff40003800000 */
.L_x_6388:
[----:B------:R-:W-:Y:S05]  /*1f410*/  BSYNC B0 ;  /* 0x0000000000007941 */ /* 0x000fea0003800000 */
.L_x_6387:
[----:B------:R-:W-:Y:S05]  /*1f420*/  BRA `(.L_x_6389) ;  /* 0xffffff9000247947 */ /* 0x000fea000383ffff */
.L_x_6261:
[----:B---3--:R3:W4:Y:S02]  /*1f430*/  SYNCS.PHASECHK.TRANS64.TRYWAIT P0, [R0+URZ+0x38840], R2 ;  /* 0x03884002000075a7 */ /* 0x008724000800017f */
[----:B----4-:R-:W-:Y:S05]  /*1f440*/  @!P0 NANOSLEEP.SYNCS 0x989680 ;  /* 0x009896800000895d */ /* 0x010fea0003900000 */
[----:B------:R-:W4:Y:S02]  /*1f450*/  @!P0 SYNCS.PHASECHK.TRANS64 P0, [R0+URZ+0x38840], R2 ;  /* 0x03884002000085a7 */ /* 0x000f24000800007f */
[----:B----4-:R-:W-:Y:S05]  /*1f460*/  @!P0 BRA `(.L_x_6261) ;  /* 0xfffffffc00f08947 */ /* 0x010fea000383ffff */
[----:B------:R-:W-:Y:S05]  /*1f470*/  BRA `(.L_x_6390) ;  /* 0xffffff9000887947 */ /* 0x000fea000383ffff */
.L_x_6265:
[----:B------:R0:W5:Y:S01]  /*1f480*/  LDL R0, [R1+0x30] ;  /* 0x0000300001007983 */ /* 0x0001620000100800 */
[----:B------:R-:W-:Y:S02]  /*1f490*/  IMAD.MOV.U32 R6, RZ, RZ, R11 ;  /* 0x000000ffff067224 */ /* 0x000fe400078e000b */
[----:B------:R-:W-:Y:S02]  /*1f4a0*/  IMAD.MOV.U32 R13, RZ, RZ, R2 ;  /* 0x000000ffff0d7224 */ /* 0x000fe400078e0002 */
[----:B------:R-:W-:Y:S02]  /*1f4b0*/  IMAD.MOV.U32 R12, RZ, RZ, RZ ;  /* 0x000000ffff0c7224 */ /* 0x000fe400078e00ff */
[----:B------:R-:W-:Y:S02]  /*1f4c0*/  IMAD.MOV.U32 R11, RZ, RZ, 0x181f ;  /* 0x0000181fff0b7424 */ /* 0x000fe400078e00ff */
[----:B------:R-:W-:Y:S02]  /*1f4d0*/  IMAD.MOV.U32 R15, RZ, RZ, -0x1 ;  /* 0xffffffffff0f7424 */ /* 0x000fe400078e00ff */
[----:B0-----:R-:W-:-:S07]  /*1f4e0*/  IMAD.IADD R10, R10, 0x1, R6 ;  /* 0x000000010a0a7824 */ /* 0x001fce00078e0206 */
[----:B-----5:R-:W-:Y:S05]  /*1f4f0*/  WARPSYNC.COLLECTIVE R15, `(.L_x_6391) ;  /* 0x000000000f087348 */ /* 0x020fea0003c00000 */
[----:B------:R0:W1:Y:S02]  /*1f500*/  SHFL.IDX P6, R14, R13, R12, R11 ;  /* 0x0000000c0d0e7389 */ /* 0x00006400000c000b */
[----:B01---5:R-:W-:Y:S01]  /*1f510*/  ENDCOLLECTIVE ;  /* 0x000000000000791b */ /* 0x023fe20003800000 */
.L_x_6391:
[----:B------:R0:W-:Y:S01]  /*1f520*/  STL [R1+0x34], R10 ;  /* 0x0000340a01007387 */ /* 0x0001e20000100800 */
[----:B------:R-:W-:Y:S02]  /*1f530*/  IMAD.MOV.U32 R13, RZ, RZ, R3 ;  /* 0x000000ffff0d7224 */ /* 0x000fe400078e0003 */
[----:B------:R-:W-:-:S07]  /*1f540*/  IMAD.MOV.U32 R4, RZ, RZ, R14 ;  /* 0x000000ffff047224 */ /* 0x000fce00078e000e */
[----:B0-----:R-:W-:Y:S05]  /*1f550*/  WARPSYNC.COLLECTIVE R15, `(.L_x_6392) ;  /* 0x000000000f087348 */ /* 0x001fea0003c00000 */
[----:B------:R1:W2:Y:S02]  /*1f560*/  SHFL.IDX P6, R14, R13, R12, R11 ;  /* 0x0000000c0d0e7389 */ /* 0x0002a400000c000b */
[----:B012---:R-:W-:Y:S01]  /*1f570*/  ENDCOLLECTIVE ;  /* 0x000000000000791b */ /* 0x007fe20003800000 */
.L_x_6392:
[----:B------:R-:W-:Y:S02]  /*1f580*/  IMAD.MOV.U32 R13, RZ, RZ, R2 ;  /* 0x000000ffff0d7224 */ /* 0x000fe400078e0002 */
[----:B------:R-:W-:Y:S02]  /*1f590*/  IMAD.MOV.U32 R12, RZ, RZ, 0x1 ;  /* 0x00000001ff0c7424 */ /* 0x000fe400078e00ff */
[----:B------:R-:W-:-:S07]  /*1f5a0*/  IMAD.MOV.U32 R5, RZ, RZ, R14 ;  /* 0x000000ffff057224 */ /* 0x000fce00078e000e */
[----:B------:R-:W-:Y:S05]  /*1f5b0*/  WARPSYNC.COLLECTIVE R15, `(.L_x_6393) ;  /* 0x000000000f087348 */ /* 0x000fea0003c00000 */
[----:B------:R0:W1:Y:S02]  /*1f5c0*/  SHFL.IDX P6, R14, R13, R12, R11 ;  /* 0x0000000c0d0e7389 */ /* 0x00006400000c000b */
[----:B01----:R-:W-:Y:S01]  /*1f5d0*/  ENDCOLLECTIVE ;  /* 0x000000000000791b */ /* 0x003fe20003800000 */
.L_x_6393:
[----:B------:R-:W-:Y:S02]  /*1f5e0*/  IMAD.MOV.U32 R13, RZ, RZ, R3 ;  /* 0x000000ffff0d7224 */ /* 0x000fe400078e0003 */
[----:B------:R-:W-:-:S07]  /*1f5f0*/  IMAD.MOV.U32 R6, RZ, RZ, R14 ;  /* 0x000000ffff067224 */ /* 0x000fce00078e000e */
[----:B------:R-:W-:Y:S05]  /*1f600*/  WARPSYNC.COLLECTIVE R15, `(.L_x_6394) ;  /* 0x000000000f087348 */ /* 0x000fea0003c00000 */
[----:B------:R0:W1:Y:S02]  /*1f610*/  SHFL.IDX P6, R14, R13, R12, R11 ;  /* 0x0000000c0d0e7389 */ /* 0x00006400000c000b */
[----:B01----:R-:W-:Y:S01]  /*1f620*/  ENDCOLLECTIVE ;  /* 0x000000000000791b */ /* 0x003fe20003800000 */
.L_x_6394:
        /* <DEDUP_REMOVED lines=22> */
.L_x_6395:
        /* <DEDUP_REMOVED lines=10> */
.L_x_6396:
        /* <DEDUP_REMOVED lines=11> */
.L_x_6397:
        /* <DEDUP_REMOVED lines=14> */
.L_x_6398:
[----:B------:R-:W-:Y:S01]  /*1f9c0*/  IMAD.MOV.U32 R3, RZ, RZ, R14 ;  /* 0x000000ffff037224 */ /* 0x000fe200078e000e */
[----:B------:R-:W-:Y:S06]  /*1f9d0*/  BRA `(.L_x_6399) ;  /* 0xffffff9400d07947 */ /* 0x000fec000383ffff */
.L_x_6269:
        /* <DEDUP_REMOVED lines=26> */
.L_x_6401:
[----:B------:R-:W-:Y:S05]  /*1fb80*/  BSYNC B0 ;  /* 0x0000000000007941 */ /* 0x000fea0003800000 */
.L_x_6400:
        /* <DEDUP_REMOVED lines=13> */
.L_x_6402:
        /* <DEDUP_REMOVED lines=41> */
.L_x_6403:
        /* <DEDUP_REMOVED lines=16> */
.L_x_6404:
        /* <DEDUP_REMOVED lines=29> */
.L_x_6405:
        /* <DEDUP_REMOVED lines=12> */
.L_x_6406:
        /* <DEDUP_REMOVED lines=34> */
.L_x_6407:
[----:B------:R-:W-:Y:S02]  /*204a0*/  IMAD.MOV.U32 R13, RZ, RZ, R0 ;  /* 0x000000ffff0d7224 */ /* 0x000fe400078e0000 */
[----:B------:R-:W-:-:S07]  /*204b0*/  IMAD.MOV.U32 R4, RZ, RZ, R14 ;  /* 0x000000ffff047224 */ /* 0x000fce00078e000e */
[----:B------:R-:W-:Y:S05]  /*204c0*/  WARPSYNC.COLLECTIVE R15, `(.L_x_6408) ;  /* 0x000000000f087348 */ /* 0x000fea0003c00000 */
[----:B------:R0:W1:Y:S02]  /*204d0*/  SHFL.IDX P6, R14, R13, R12, R11 ;  /* 0x0000000c0d0e7389 */ /* 0x00006400000c000b */
[----:B01----:R-:W-:Y:S01]  /*204e0*/  ENDCOLLECTIVE ;  /* 0x000000000000791b */ /* 0x003fe20003800000 */
.L_x_6408:
[----:B------:R-:W-:Y:S01]  /*204f0*/  IMAD.MOV.U32 R0, RZ, RZ, R14 ;  /* 0x000000ffff007224 */ /* 0x000fe200078e000e */
[----:B------:R-:W-:Y:S06]  /*20500*/  BRA `(.L_x_6409) ;  /* 0xffffff9800a87947 */ /* 0x000fec000383ffff */
.L_x_6274:
[----:B0-----:R0:W2:Y:S02]  /*20510*/  SYNCS.PHASECHK.TRANS64.TRYWAIT P0, [R19+URZ+0x38820], R0 ;  /* 0x03882000130075a7 */ /* 0x0010a4000800017f */
[----:B--2---:R-:W-:Y:S05]  /*20520*/  @!P0 NANOSLEEP.SYNCS 0x989680 ;  /* 0x009896800000895d */ /* 0x004fea0003900000 */
[----:B------:R-:W2:Y:S02]  /*20530*/  @!P0 SYNCS.PHASECHK.TRANS64 P0, [R19+URZ+0x38820], R0 ;  /* 0x03882000130085a7 */ /* 0x000ea4000800007f */
[----:B--2---:R-:W-:Y:S05]  /*20540*/  @!P0 BRA `(.L_x_6274) ;  /* 0xfffffffc00f08947 */ /* 0x004fea000383ffff */
[----:B------:R-:W-:Y:S05]  /*20550*/  BRA `(.L_x_6410) ;  /* 0xffffff9c00607947 */ /* 0x000fea000383ffff */
.L_x_6278:
[----:B0-----:R0:W1:Y:S02]  /*20560*/  SYNCS.PHASECHK.TRANS64.TRYWAIT P0, [R0+URZ+0x38860], R2 ;  /* 0x03886002000075a7 */ /* 0x001064000800017f */
[----:B-1----:R-:W-:Y:S05]  /*20570*/  @!P0 NANOSLEEP.SYNCS 0x989680 ;  /* 0x009896800000895d */ /* 0x002fea0003900000 */
[----:B------:R-:W1:Y:S02]  /*20580*/  @!P0 SYNCS.PHASECHK.TRANS64 P0, [R0+URZ+0x38860], R2 ;  /* 0x03886002000085a7 */ /* 0x000e64000800007f */
[----:B-1----:R-:W-:Y:S05]  /*20590*/  @!P0 BRA `(.L_x_6278) ;  /* 0xfffffffc00f08947 */ /* 0x002fea000383ffff */
[----:B------:R-:W-:Y:S05]  /*205a0*/  BRA `(.L_x_6411) ;  /* 0xffffff9c00847947 */ /* 0x000fea000383ffff */
.L_x_6297:
[----:B--2---:R2:W3:Y:S02]  /*205b0*/  SYNCS.PHASECHK.TRANS64.TRYWAIT P0, [R3+URZ+0x38840], R2 ;  /* 0x03884002030075a7 */ /* 0x0044e4000800017f */
[----:B---3--:R-:W-:Y:S05]  /*205c0*/  @!P0 NANOSLEEP.SYNCS 0x989680 ;  /* 0x009896800000895d */ /* 0x008fea0003900000 */
[----:B------:R-:W3:Y:S02]  /*205d0*/  @!P0 SYNCS.PHASECHK.TRANS64 P0, [R3+URZ+0x38840], R2 ;  /* 0x03884002030085a7 */ /* 0x000ee4000800007f */
[----:B---3--:R-:W-:Y:S05]  /*205e0*/  @!P0 BRA `(.L_x_6297) ;  /* 0xfffffffc00f08947 */ /* 0x008fea000383ffff */
[----:B------:R-:W-:Y:S05]  /*205f0*/  BRA `(.L_x_6412) ;  /* 0xffffffa800b47947 */ /* 0x000fea000383ffff */
.L_x_6302:
[----:B0-----:R0:W1:Y:S02]  /*20600*/  SYNCS.PHASECHK.TRANS64.TRYWAIT P0, [R3+URZ+0x38860], R2 ;  /* 0x03886002030075a7 */ /* 0x001064000800017f */
[----:B-1----:R-:W-:Y:S05]  /*20610*/  @!P0 NANOSLEEP.SYNCS 0x989680 ;  /* 0x009896800000895d */ /* 0x002fea0003900000 */
[----:B------:R-:W1:Y:S02]  /*20620*/  @!P0 SYNCS.PHASECHK.TRANS64 P0, [R3+URZ+0x38860], R2 ;  /* 0x03886002030085a7 */ /* 0x000e64000800007f */
[----:B-1----:R-:W-:Y:S05]  /*20630*/  @!P0 BRA `(.L_x_6302) ;  /* 0xfffffffc00f08947 */ /* 0x002fea000383ffff */
[----:B------:R-:W-:Y:S05]  /*20640*/  BRA `(.L_x_6413) ;  /* 0xffffffac00347947 */ /* 0x000fea000383ffff */
.L_x_6317:
[----:B-1----:R1:W2:Y:S02]  /*20650*/  SYNCS.PHASECHK.TRANS64.TRYWAIT P0, [R4+URZ+0x38840], R2 ;  /* 0x03884002040075a7 */ /* 0x0022a4000800017f */
[----:B--2---:R-:W-:Y:S05]  /*20660*/  @!P0 NANOSLEEP.SYNCS 0x989680 ;  /* 0x009896800000895d */ /* 0x004fea0003900000 */
[----:B------:R-:W2:Y:S02]  /*20670*/  @!P0 SYNCS.PHASECHK.TRANS64 P0, [R4+URZ+0x38840], R2 ;  /* 0x03884002040085a7 */ /* 0x000ea4000800007f */
[----:B--2---:R-:W-:Y:S05]  /*20680*/  @!P0 BRA `(.L_x_6317) ;  /* 0xfffffffc00f08947 */ /* 0x004fea000383ffff */
[----:B------:R-:W-:Y:S05]  /*20690*/  BRA `(.L_x_6414) ;  /* 0xffffffb800107947 */ /* 0x000fea000383ffff */
.L_x_6322:
[----:B0-----:R0:W2:Y:S02]  /*206a0*/  SYNCS.PHASECHK.TRANS64.TRYWAIT P0, [R4+URZ+0x38860], R2 ;  /* 0x03886002040075a7 */ /* 0x0010a4000800017f */
[----:B--2---:R-:W-:Y:S05]  /*206b0*/  @!P0 NANOSLEEP.SYNCS 0x989680 ;  /* 0x009896800000895d */ /* 0x004fea0003900000 */
[----:B------:R-:W2:Y:S02]  /*206c0*/  @!P0 SYNCS.PHASECHK.TRANS64 P0, [R4+URZ+0x38860], R2 ;  /* 0x03886002040085a7 */ /* 0x000ea4000800007f */
[----:B--2---:R-:W-:Y:S05]  /*206d0*/  @!P0 BRA `(.L_x_6322) ;  /* 0xfffffffc00f08947 */ /* 0x004fea000383ffff */
[----:B------:R-:W-:Y:S05]  /*206e0*/  BRA `(.L_x_6415) ;  /* 0xffffffb8008c7947 */ /* 0x000fea000383ffff */
.L_x_6337:
[----:B-1----:R1:W2:Y:S02]  /*206f0*/  SYNCS.PHASECHK.TRANS64.TRYWAIT P0, [R4+URZ+0x38840], R2 ;  /* 0x03884002040075a7 */ /* 0x0022a4000800017f */
[----:B--2---:R-:W-:Y:S05]  /*20700*/  @!P0 NANOSLEEP.SYNCS 0x989680 ;  /* 0x009896800000895d */ /* 0x004fea0003900000 */
[----:B------:R-:W2:Y:S02]  /*20710*/  @!P0 SYNCS.PHASECHK.TRANS64 P0, [R4+URZ+0x38840], R2 ;  /* 0x03884002040085a7 */ /* 0x000ea4000800007f */
[----:B--2---:R-:W-:Y:S05]  /*20720*/  @!P0 BRA `(.L_x_6337) ;  /* 0xfffffffc00f08947 */ /* 0x004fea000383ffff */
[----:B------:R-:W-:Y:S05]  /*20730*/  BRA `(.L_x_6416) ;  /* 0xffffffc4004c7947 */ /* 0x000fea000383ffff */
.L_x_6342:
[----:B0-----:R0:W2:Y:S02]  /*20740*/  SYNCS.PHASECHK.TRANS64.TRYWAIT P0, [R4+URZ+0x38860], R2 ;  /* 0x03886002040075a7 */ /* 0x0010a4000800017f */
[----:B--2---:R-:W-:Y:S05]  /*20750*/  @!P0 NANOSLEEP.SYNCS 0x989680 ;  /* 0x009896800000895d */ /* 0x004fea0003900000 */
[----:B------:R-:W2:Y:S02]  /*20760*/  @!P0 SYNCS.PHASECHK.TRANS64 P0, [R4+URZ+0x38860], R2 ;  /* 0x03886002040085a7 */ /* 0x000ea4000800007f */
[----:B--2---:R-:W-:Y:S05]  /*20770*/  @!P0 BRA `(.L_x_6342) ;  /* 0xfffffffc00f08947 */ /* 0x004fea000383ffff */
[----:B------:R-:W-:Y:S05]  /*20780*/  BRA `(.L_x_6417) ;  /* 0xffffffc400cc7947 */ /* 0x000fea000383ffff */
.L_x_6358:
[----:B-1----:R-:W5:Y:S01]  /*20790*/  LDL R3, [R1] ;  /* 0x0000000001037983 */ /* 0x002f620000100800 */
[----:B------:R-:W-:Y:S01]  /*207a0*/  BSSY B0, `(.L_x_6418) ;  /* 0x0000008000007945 */ /* 0x000fe20003800000 */
[----:B------:R-:W-:Y:S02]  /*207b0*/  IMAD.MOV.U32 R12, RZ, RZ, RZ ;  /* 0x000000ffff0c7224 */ /* 0x000fe400078e00ff */
[----:B------:R-:W-:Y:S02]  /*207c0*/  IMAD.MOV.U32 R11, RZ, RZ, 0x1f ;  /* 0x0000001fff0b7424 */ /* 0x000fe400078e00ff */
[----:B------:R-:W-:Y:S02]  /*207d0*/  IMAD.MOV.U32 R15, RZ, RZ, -0x1 ;  /* 0xffffffffff0f7424 */ /* 0x000fe400078e00ff */
[----:B-----5:R-:W-:-:S07]  /*207e0*/  IMAD.MOV.U32 R13, RZ, RZ, R3 ;  /* 0x000000ffff0d7224 */ /* 0x020fce00078e0003 */
[----:B0-234-:R-:W-:Y:S05]  /*207f0*/  WARPSYNC.COLLECTIVE R15, `(.L_x_6419) ;  /* 0x000000000f087348 */ /* 0x01dfea0003c00000 */
[----:B------:R1:W0:Y:S02]  /*20800*/  SHFL.IDX P6, R14, R13, R12, R11 ;  /* 0x0000000c0d0e7389 */ /* 0x00022400000c000b */
[----:B01234-:R-:W-:Y:S01]  /*20810*/  ENDCOLLECTIVE ;  /* 0x000000000000791b */ /* 0x01ffe20003800000 */
.L_x_6419:
[----:B------:R-:W-:Y:S05]  /*20820*/  BSYNC B0 ;  /* 0x0000000000007941 */ /* 0x000fea0003800000 */
.L_x_6418:
        /* <DEDUP_REMOVED lines=9> */
.L_x_6420:
        /* <DEDUP_REMOVED lines=25> */
.L_x_6421:
        /* <DEDUP_REMOVED lines=8> */
.L_x_6422:
        /* <DEDUP_REMOVED lines=8> */
.L_x_6423:
        /* <DEDUP_REMOVED lines=8> */
.L_x_6424:
        /* <DEDUP_REMOVED lines=8> */
.L_x_6425:
        /* <DEDUP_REMOVED lines=9> */
.L_x_6426:
[----:B------:R-:W-:Y:S01]  /*20ce0*/  IMAD.MOV.U32 R10, RZ, RZ, R14 ;  /* 0x000000ffff0a7224 */ /* 0x000fe200078e000e */
[----:B------:R-:W-:Y:S06]  /*20cf0*/  BRA `(.L_x_6427) ;  /* 0xffffffd0000c7947 */ /* 0x000fec000383ffff */
.L_x_6361:
        /* <DEDUP_REMOVED lines=8> */
.L_x_6429:
[----:B------:R-:W-:Y:S05]  /*20d80*/  BSYNC B0 ;  /* 0x0000000000007941 */ /* 0x000fea0003800000 */
.L_x_6428:
        /* <DEDUP_REMOVED lines=10> */
.L_x_6430:
        /* <DEDUP_REMOVED lines=8> */
.L_x_6431:
        /* <DEDUP_REMOVED lines=8> */
.L_x_6432:
        /* <DEDUP_REMOVED lines=8> */
.L_x_6433:
        /* <DEDUP_REMOVED lines=9> */
.L_x_6434:
[----:B------:R-:W-:Y:S01]  /*21040*/  IMAD.MOV.U32 R10, RZ, RZ, R14 ;  /* 0x000000ffff0a7224 */ /* 0x000fe200078e000e */
[----:B------:R-:W-:Y:S06]  /*21050*/  BRA `(.L_x_6435) ;  /* 0xffffffcc00e07947 */ /* 0x000fec000383ffff */
.L_x_6363:
[----:B------:R-:W-:Y:S01]  /*21060*/  BSSY B0, `(.L_x_6436) ;  /* 0x0000006000007945 */ /* 0x000fe20003800000 */
[----:B------:R-:W-:Y:S01]  /*21070*/  PLOP3.LUT P6, PT, P6, PT, PT, 0x8, 0x0 ;  /* 0x000000000000781c */ /* 0x000fe200037ce170 */
[----:B------:R-:W-:-:S12]  /*21080*/  IMAD.MOV.U32 R15, RZ, RZ, -0x1 ;  /* 0xffffffffff0f7424 */ /* 0x000fd800078e00ff */
[----:B0-----:R-:W-:Y:S05]  /*21090*/  WARPSYNC.COLLECTIVE R15, `(.L_x_6437) ;  /* 0x000000000f087348 */ /* 0x001fea0003c00000 */
[----:B------:R-:W-:Y:S01]  /*210a0*/  VOTE.ANY R14, PT, P6 ;  /* 0x00000000000e7806 */ /* 0x000fe200030e0100 */
[----:B0-----:R-:W-:Y:S06]  /*210b0*/  ENDCOLLECTIVE ;  /* 0x000000000000791b */ /* 0x001fec0003800000 */
.L_x_6437:
[----:B------:R-:W-:Y:S05]  /*210c0*/  BSYNC B0 ;  /* 0x0000000000007941 */ /* 0x000fea0003800000 */
.L_x_6436:
        /* <DEDUP_REMOVED lines=10> */
.L_x_6438:
[----:B------:R-:W-:Y:S02]  /*21170*/  IMAD.MOV.U32 R13, RZ, RZ, R7 ;  /* 0x000000ffff0d7224 */ /* 0x000fe400078e0007 */
[----:B------:R-:W-:-:S07]  /*21180*/  IMAD.MOV.U32 R4, RZ, RZ, R14 ;  /* 0x000000ffff047224 */ /* 0x000fce00078e000e */
[----:B------:R-:W-:Y:S05]  /*21190*/  WARPSYNC.COLLECTIVE R15, `(.L_x_6439) ;  /* 0x000000000f087348 */ /* 0x000fea0003c00000 */
[----:B------:R0:W1:Y:S02]  /*211a0*/  SHFL.IDX P6, R14, R13, R12, R11 ;  /* 0x0000000c0d0e7389 */ /* 0x00006400000c000b */
[----:B01----:R-:W-:Y:S01]  /*211b0*/  ENDCOLLECTIVE ;  /* 0x000000000000791b */ /* 0x003fe20003800000 */
.L_x_6439:
[----:B------:R-:W-:Y:S02]  /*211c0*/  IMAD.MOV.U32 R7, RZ, RZ, R14 ;  /* 0x000000ffff077224 */ /* 0x000fe400078e000e */
[----:B------:R-:W-:-:S05]  /*211d0*/  IMAD.IADD R5, R9, 0x1, R16 ;  /* 0x0000000109057824 */ /* 0x000fca00078e0210 */
[----:B------:R1:W-:Y:S01]  /*211e0*/  STL [R1+0xc], R5 ;  /* 0x00000c0501007387 */ /* 0x0003e20000100800 */
[----:B------:R-:W-:Y:S05]  /*211f0*/  BRA `(.L_x_6440) ;  /* 0xffffffcc00c07947 */ /* 0x000fea000383ffff */
.L_x_6365:
[----:B------:R-:W-:Y:S01]  /*21200*/  BSSY B0, `(.L_x_6441) ;  /* 0x0000008000007945 */ /* 0x000fe20003800000 */
[----:B------:R-:W-:Y:S02]  /*21210*/  IMAD.MOV.U32 R13, RZ, RZ, R2 ;  /* 0x000000ffff0d7224 */ /* 0x000fe400078e0002 */
[----:B------:R-:W-:Y:S02]  /*21220*/  IMAD.MOV.U32 R12, RZ, RZ, R9 ;  /* 0x000000ffff0c7224 */ /* 0x000fe400078e0009 */
[----:B------:R-:W-:Y:S02]  /*21230*/  IMAD.MOV.U32 R11, RZ, RZ, 0x1f ;  /* 0x0000001fff0b7424 */ /* 0x000fe400078e00ff */
[----:B------:R-:W-:-:S07]  /*21240*/  IMAD.MOV.U32 R15, RZ, RZ, -0x1 ;  /* 0xffffffffff0f7424 */ /* 0x000fce00078e00ff */
[----:B01----:R-:W-:Y:S05]  /*21250*/  WARPSYNC.COLLECTIVE R15, `(.L_x_6442) ;  /* 0x000000000f087348 */ /* 0x003fea0003c00000 */
[----:B------:R2:W3:Y:S02]  /*21260*/  SHFL.IDX P6, R14, R13, R12, R11 ;  /* 0x0000000c0d0e7389 */ /* 0x0004e400000c000b */
[----:B0123--:R-:W-:Y:S01]  /*21270*/  ENDCOLLECTIVE ;  /* 0x000000000000791b */ /* 0x00ffe20003800000 */
.L_x_6442:
[----:B------:R-:W-:Y:S05]  /*21280*/  BSYNC B0 ;  /* 0x0000000000007941 */ /* 0x000fea0003800000 */
.L_x_6441:
[----:B------:R-:W-:Y:S01]  /*21290*/  IMAD.MOV.U32 R2, RZ, RZ, R14 ;  /* 0x000000ffff027224 */ /* 0x000fe200078e000e */
[----:B------:R-:W-:Y:S06]  /*212a0*/  BRA `(.L_x_6443) ;  /* 0xffffffcc00ac7947 */ /* 0x000fec000383ffff */
.L_x_6371:
[----:B0-----:R0:W1:Y:S02]  /*212b0*/  SYNCS.PHASECHK.TRANS64.TRYWAIT P0, [R0+URZ+0x38820], R3 ;  /* 0x03882003000075a7 */ /* 0x001064000800017f */
[----:B-1----:R-:W-:Y:S05]  /*212c0*/  @!P0 NANOSLEEP.SYNCS 0x989680 ;  /* 0x009896800000895d */ /* 0x002fea0003900000 */
[----:B------:R-:W1:Y:S02]  /*212d0*/  @!P0 SYNCS.PHASECHK.TRANS64 P0, [R0+URZ+0x38820], R3 ;  /* 0x03882003000085a7 */ /* 0x000e64000800007f */
[----:B-1----:R-:W-:Y:S05]  /*212e0*/  @!P0 BRA `(.L_x_6371) ;  /* 0xfffffffc00f08947 */ /* 0x002fea000383ffff */
[----:B------:R-:W-:Y:S05]  /*212f0*/  BRA `(.L_x_6444) ;  /* 0xffffffd8004c7947 */ /* 0x000fea000383ffff */
.L_x_6372:
        /* <DEDUP_REMOVED lines=11> */
.L_x_6446:
[----:B------:R-:W-:Y:S05]  /*213b0*/  BSYNC B0 ;  /* 0x0000000000007941 */ /* 0x000fea0003800000 */
.L_x_6445:
[----:B------:R-:W-:Y:S05]  /*213c0*/  BRA `(.L_x_6447) ;  /* 0xffffffd800347947 */ /* 0x000fea000383ffff */
.L_x_6375:
[----:B------:R-:W-:Y:S01]  /*213d0*/  BSSY B1, `(.L_x_6448) ;  /* 0x0000006000017945 */ /* 0x000fe20003800000 */
[----:B------:R-:W-:-:S07]  /*213e0*/  IMAD.MOV.U32 R15, RZ, RZ, -0x1 ;  /* 0xffffffffff0f7424 */ /* 0x000fce00078e00ff */
[----:B01-3--:R-:W-:Y:S05]  /*213f0*/  WARPSYNC.COLLECTIVE R15, `(.L_x_6449) ;  /* 0x000000000f0c7348 */ /* 0x00bfea0003c00000 */
[----:B------:R-:W-:Y:S02]  /*21400*/  ELECT P6, UR62, PT ;  /* 0x00000000003e782f */ /* 0x000fe400038c0000 */
[----:B------:R-:W-:Y:S01]  /*21410*/  MOV R14, UR62 ;  /* 0x0000003e000e7c02 */ /* 0x000fe20008000f00 */
[----:B01-3--:R-:W-:Y:S10]  /*21420*/  ENDCOLLECTIVE ;  /* 0x000000000000791b */ /* 0x00bff40003800000 */
.L_x_6449:
[----:B------:R-:W-:Y:S05]  /*21430*/  BSYNC B1 ;  /* 0x0000000000017941 */ /* 0x000fea0003800000 */
.L_x_6448:
[----:B------:R-:W-:Y:S05]  /*21440*/  BRA `(.L_x_6450) ;  /* 0xffffffd8002c7947 */ /* 0x000fea000383ffff */
.L_x_6377:
[----:B0-----:R0:W1:Y:S02]  /*21450*/  SYNCS.PHASECHK.TRANS64.TRYWAIT P0, [R6+URZ], R5 ;  /* 0x00000005060075a7 */ /* 0x001064000800017f */
[----:B-1----:R-:W-:Y:S05]  /*21460*/  @!P0 NANOSLEEP.SYNCS 0x989680 ;  /* 0x009896800000895d */ /* 0x002fea0003900000 */
[----:B------:R-:W1:Y:S02]  /*21470*/  @!P0 SYNCS.PHASECHK.TRANS64 P0, [R6+URZ], R5 ;  /* 0x00000005060085a7 */ /* 0x000e64000800007f */
[----:B-1----:R-:W-:Y:S05]  /*21480*/  @!P0 BRA `(.L_x_6377) ;  /* 0xfffffffc00f08947 */ /* 0x002fea000383ffff */
[----:B------:R-:W-:Y:S05]  /*21490*/  BRA `(.L_x_6451) ;  /* 0xffffffd800687947 */ /* 0x000fea000383ffff */
.L_x_6378:
[----:B-1----:R1:W2:Y:S02]  /*214a0*/  SYNCS.PHASECHK.TRANS64.TRYWAIT P0, [R7+URZ], R2 ;  /* 0x00000002070075a7 */ /* 0x0022a4000800017f */
[----:B--2---:R-:W-:Y:S05]  /*214b0*/  @!P0 NANOSLEEP.SYNCS 0x989680 ;  /* 0x009896800000895d */ /* 0x004fea0003900000 */
[----:B------:R-:W2:Y:S02]  /*214c0*/  @!P0 SYNCS.PHASECHK.TRANS64 P0, [R7+URZ], R2 ;  /* 0x00000002070085a7 */ /* 0x000ea4000800007f */
[----:B--2---:R-:W-:Y:S05]  /*214d0*/  @!P0 BRA `(.L_x_6378) ;  /* 0xfffffffc00f08947 */ /* 0x004fea000383ffff */
[----:B------:R-:W-:Y:S05]  /*214e0*/  BRA `(.L_x_6452) ;  /* 0xffffffd8005c7947 */ /* 0x000fea000383ffff */
.L_x_6380:
[----:B--2---:R2:W4:Y:S02]  /*214f0*/  SYNCS.PHASECHK.TRANS64.TRYWAIT P0, [R4+URZ], R5 ;  /* 0x00000005040075a7 */ /* 0x004524000800017f */
[----:B----4-:R-:W-:Y:S05]  /*21500*/  @!P0 NANOSLEEP.SYNCS 0x989680 ;  /* 0x009896800000895d */ /* 0x010fea0003900000 */
[----:B------:R-:W4:Y:S02]  /*21510*/  @!P0 SYNCS.PHASECHK.TRANS64 P0, [R4+URZ], R5 ;  /* 0x00000005040085a7 */ /* 0x000f24000800007f */
[----:B----4-:R-:W-:Y:S05]  /*21520*/  @!P0 BRA `(.L_x_6380) ;  /* 0xfffffffc00f08947 */ /* 0x010fea000383ffff */
[----:B------:R-:W-:Y:S05]  /*21530*/  BRA `(.L_x_6453) ;  /* 0xffffffd800647947 */ /* 0x000fea000383ffff */
.L_x_6454:
        /* <DEDUP_REMOVED lines=12> */
.L_x_15006:


//--------------------- .text._ZN7cutlass13device_kernelIN5flash11enable_sm90INS1_16FlashAttnFwdSm90INS1_25CollectiveMainloopFwdSm90ILi2EN4cute5tupleIJNS5_1CILi1EEES8_S8_EEENS6_IJNS7_ILi64EEESA_SA_EEELi512ENS_6half_tEfNS_4arch4Sm90ELb0ELb1ELb0ELb1ELb0ELb1ELb1ELb0ELb0ELb1ELb1ELb0EEENS1_21CollectiveEpilogueFwdINS6_IJSA_NS7_ILi512EEESA_EEES9_SC_SE_Li256ELb1ELb1ELb1ELb0EEENS1_36VarlenDynamicPersistentTileSchedulerILi64ELi64ELi256ELi128ELb1ELb1ELb1ELb1ELb0ELb1EEEEEEEEEvNT_6ParamsE --------------------------
	.section	.text._ZN7cutlass13device_kernelIN5flash11enable_sm90INS1_16FlashAttnFwdSm90INS1_25CollectiveMainloopFwdSm90ILi2EN4cute5tupleIJNS5_1CILi1EEES8_S8_EEENS6_IJNS7_ILi64EEESA_SA_EEELi512ENS_6half_tEfNS_4arch4Sm90ELb0ELb1ELb0ELb1ELb0ELb1ELb1ELb0ELb0ELb1ELb1ELb0EEENS1_21CollectiveEpilogueFwdINS6_IJSA_NS7_ILi512EEESA_EEES9_SC_SE_Li256ELb1ELb1ELb1ELb0EEENS1_36VarlenDynamicPersistentTileSchedulerILi64ELi64ELi256ELi128ELb1ELb1ELb1ELb1ELb0ELb1EEEEEEEEEvNT_6ParamsE,"ax",@progbits
	.align	128
.text._ZN7cutlass13device_kernelIN5flash11enable_sm90INS1_16FlashAttnFwdSm90INS1_25CollectiveMainloopFwdSm90ILi2EN4cute5tupleIJNS5_1CILi1EEES8_S8_EEENS6_IJNS7_ILi64EEESA_SA_EEELi512ENS_6half_tEfNS_4arch4Sm90ELb0ELb1ELb0ELb1ELb0ELb1ELb1ELb0ELb0ELb1ELb1ELb0EEENS1_21CollectiveEpilogueFwdINS6_IJSA_NS7_ILi512EEESA_EEES9_SC_SE_Li256ELb1ELb1ELb1ELb0EEENS1_36VarlenDynamicPersistentTileSchedulerILi64ELi64ELi256ELi128ELb1ELb1ELb1ELb1ELb0ELb1EEEEEEEEEvNT_6ParamsE:
        .type           _ZN7cutlass13device_kernelIN5flash11enable_sm90INS1_16FlashAttnFwdSm90INS1_25CollectiveMainloopFwdSm90ILi2EN4cute5tupleIJNS5_1CILi1EEES8_S8_EEENS6_IJNS7_ILi64EEESA_SA_EEELi512ENS_6half_tEfNS_4arch4Sm90ELb0ELb1ELb0ELb1ELb0ELb1ELb1ELb0ELb0ELb1ELb1ELb0EEENS1_21CollectiveEpilogueFwdINS6_IJSA_NS7_ILi512EEESA_EEES9_SC_SE_Li256ELb1ELb1ELb1ELb0EEENS1_36VarlenDynamicPersistentTileSchedulerILi64ELi64ELi256ELi128ELb1ELb1ELb1ELb1ELb0ELb1EEEEEEEEEvNT_6ParamsE,@function
        .size           _ZN7cutlass13device_kernelIN5flash11enable_sm90INS1_16FlashAttnFwdSm90INS1_25CollectiveMainloopFwdSm90ILi2EN4cute5tupleIJNS5_1CILi1EEES8_S8_EEENS6_IJNS7_ILi64EEESA_SA_EEELi512ENS_6half_tEfNS_4arch4Sm90ELb0ELb1ELb0ELb1ELb0ELb1ELb1ELb0ELb0ELb1ELb1ELb0EEENS1_21CollectiveEpilogueFwdINS6_IJSA_NS7_ILi512EEESA_EEES9_SC_SE_Li256ELb1ELb1ELb1ELb0EEENS1_36VarlenDynamicPersistentTileSchedulerILi64ELi64ELi256ELi128ELb1ELb1ELb1ELb1ELb0ELb1EEEEEEEEEvNT_6ParamsE,(.L_x_15007 - _ZN7cutlass13device_kernelIN5flash11enable_sm90INS1_16FlashAttnFwdSm90INS1_25CollectiveMainloopFwdSm90ILi2EN4cute5tupleIJNS5_1CILi1EEES8_S8_EEENS6_IJNS7_ILi64EEESA_SA_EEELi512ENS_6half_tEfNS_4arch4Sm90ELb0ELb1ELb0ELb1ELb0ELb1ELb1ELb0ELb0ELb1ELb1ELb0EEENS1_21CollectiveEpilogueFwdINS6_IJSA_NS7_ILi512EEESA_EEES9_SC_SE_Li256ELb1ELb1ELb1ELb0EEENS1_36VarlenDynamicPersistentTileSchedulerILi64ELi64ELi256ELi128ELb1ELb1ELb1ELb1ELb0ELb1EEEEEEEEEvNT_6ParamsE)
        .other          _ZN7cutlass13device_kernelIN5flash11enable_sm90INS1_16FlashAttnFwdSm90INS1_25CollectiveMainloopFwdSm90ILi2EN4cute5tupleIJNS5_1CILi1EEES8_S8_EEENS6_IJNS7_ILi64EEESA_SA_EEELi512ENS_6half_tEfNS_4arch4Sm90ELb0ELb1ELb0ELb1ELb0ELb1ELb1ELb0ELb0ELb1ELb1ELb0EEENS1_21CollectiveEpilogueFwdINS6_IJSA_NS7_ILi512EEESA_EEES9_SC_SE_Li256ELb1ELb1ELb1ELb0EEENS1_36VarlenDynamicPersistentTileSchedulerILi64ELi64ELi256ELi128ELb1ELb1ELb1ELb1ELb0ELb1EEEEEEEEEvNT_6ParamsE,@"STO_CUDA_ENTRY STV_DEFAULT"
_ZN7cutlass13device_kernelIN5flash11enable_sm90INS1_16FlashAttnFwdSm90INS1_25CollectiveMainloopFwdSm90ILi2EN4cute5tupleIJNS5_1CILi1EEES8_S8_EEENS6_IJNS7_ILi64EEESA_SA_EEELi512ENS_6half_tEfNS_4arch4Sm90ELb0ELb1ELb0ELb1ELb0ELb1ELb1ELb0ELb0ELb1ELb1ELb0EEENS1_21CollectiveEpilogueFwdINS6_IJSA_NS7_ILi512EEESA_EEES9_SC_SE_Li256ELb1ELb1ELb1ELb0EEENS1_36VarlenDynamicPersistentTileSchedulerILi64ELi64ELi256ELi128ELb1ELb1ELb1ELb1ELb0ELb1EEEEEEEEEvNT_6ParamsE:
        /* <DEDUP_REMOVED lines=24> */
.L_x_6456:
[----:B------:R-:W-:Y:S05]  /*0180*/  BSYNC B0 ;  /* 0x0000000000007941 */ /* 0x000fea0003800000 */
.L_x_6455:
        /* <DEDUP_REMOVED lines=39> */
.L_x_6457:
        /* <DEDUP_REMOVED lines=22> */
.L_x_6458:
        /* <DEDUP_REMOVED lines=18> */
.L_x_6459:
        /* <DEDUP_REMOVED lines=22> */
.L_x_6460:
        /* <DEDUP_REMOVED lines=22> */
.L_x_6461:
        /* <DEDUP_REMOVED lines=8> */
.L_x_6464:
        /* <DEDUP_REMOVED lines=20> */
[----:B------:R-:W-:Y:S01]  /*0b00*/  ULOP3.LUT UR47, UR36, 0x1, URZ, 0xfc, !UPT ;  /* 0x00000001242f7892 */ /* 0x000fe2000f8efc3f */
[----:B------:R-:W-:Y:S02]  /*0b10*/  IMAD.MOV.U32 R215, RZ, RZ, 0x20 ;  /* 0x00000020ffd77424 */ /* 0x000fe400078e00ff */
[----:B------:R-:W-:Y:S01]  /*0b20*/  IMAD.MOV.U32 R185, RZ, RZ, RZ ;  /* 0x000000ffffb97224 */ /* 0x000fe200078e00ff */
[----:B------:R-:W-:Y:S01]  /*0b30*/  SHF.R.S32.HI R3, RZ, 0x1f, R6 ;  /* 0x0000001fff037819 */ /* 0x000fe20000011406 */
[----:B------:R-:W-:Y:S02]  /*0b40*/  IMAD.MOV.U32 R190, RZ, RZ, RZ ;  /* 0x000000ffffbe7224 */ /* 0x000fe400078e00ff */
[----:B------:R-:W-:Y:S01]  /*0b50*/  IMAD.MOV.U32 R22, RZ, RZ, RZ ;  /* 0x000000ffff167224 */ /* 0x000fe200078e00ff */
[CC--:B------:R-:W-:Y:S01]  /*0b60*/  LEA.HI R0, R3.reuse, R6.reuse, RZ, 0x4 ;  /* 0x0000000603007211 */ /* 0x0c0fe200078f20ff */
[----:B------:R-:W-:Y:S01]  /*0b70*/  IMAD.MOV.U32 R19, RZ, RZ, RZ ;  /* 0x000000ffff137224 */ /* 0x000fe200078e00ff */
[CC--:B------:R-:W-:Y:S01]  /*0b80*/  LEA.HI R2, R3.reuse, R6.reuse, RZ, 0x5 ;  /* 0x0000000603027211 */ /* 0x0c0fe200078f28ff */
[----:B------:R-:W-:Y:S01]  /*0b90*/  IMAD.MOV.U32 R229, RZ, RZ, RZ ;  /* 0x000000ffffe57224 */ /* 0x000fe200078e00ff */
[----:B------:R-:W-:-:S02]  /*0ba0*/  LEA.HI R4, R3, R6, RZ, 0x7 ;  /* 0x0000000603047211 */ /* 0x000fc400078f38ff */
[CC--:B------:R-:W-:Y:S02]  /*0bb0*/  LEA.HI R8, R3.reuse, R6.reuse, RZ, 0x2 ;  /* 0x0000000603087211 */ /* 0x0c0fe400078f10ff */
[----:B------:R-:W-:Y:S02]  /*0bc0*/  LEA.HI R3, R3, R6, RZ, 0x3 ;  /* 0x0000000603037211 */ /* 0x000fe400078f18ff */
[----:B------:R-:W-:Y:S02]  /*0bd0*/  SHF.R.S32.HI R5, RZ, 0x4, R0 ;  /* 0x00000004ff057819 */ /* 0x000fe40000011400 */
[----:B------:R-:W-:Y:S02]  /*0be0*/  LOP3.LUT R13, R3, 0xfffffff8, RZ, 0xc0, !PT ;  /* 0xfffffff8030d7812 */ /* 0x000fe400078ec0ff */
[----:B------:R-:W-:Y:S02]  /*0bf0*/  LOP3.LUT R3, R0, 0xfffffff0, RZ, 0xc0, !PT ;  /* 0xfffffff000037812 */ /* 0x000fe400078ec0ff */
[--C-:B------:R-:W-:Y:S01]  /*0c00*/  SHF.R.S32.HI R220, RZ, 0x5, R2.reuse ;  /* 0x00000005ffdc7819 */ /* 0x100fe20000011402 */
[C---:B------:R-:W-:Y:S01]  /*0c10*/  IMAD.IADD R13, R6.reuse, 0x1, -R13 ;  /* 0x00000001060d7824 */ /* 0x040fe200078e0a0d */
[----:B------:R-:W-:Y:S01]  /*0c20*/  SHF.R.S32.HI R7, RZ, 0x1f, R2 ;  /* 0x0000001fff077819 */ /* 0x000fe20000011402 */
[----:B------:R-:W-:Y:S01]  /*0c30*/  IMAD.IADD R3, R6, 0x1, -R3 ;  /* 0x0000000106037824 */ /* 0x000fe200078e0a03 */
[----:B------:R-:W-:Y:S01]  /*0c40*/  LOP3.LUT R9, R4, 0xffffff80, RZ, 0xc0, !PT ;  /* 0xffffff8004097812 */ /* 0x000fe200078ec0ff */
[----:B------:R-:W-:Y:S01]  /*0c50*/  IMAD.SHL.U32 R196, R13, 0x8, RZ ;  /* 0x000000080dc47824 */ /* 0x000fe200078e00ff */
[----:B------:R-:W-:-:S02]  /*0c60*/  LOP3.LUT R11, R8, 0xfffffffc, RZ, 0xc0, !PT ;  /* 0xfffffffc080b7812 */ /* 0x000fc400078ec0ff */
[----:B------:R-:W-:Y:S01]  /*0c70*/  LEA.HI R0, R0, R5, RZ, 0x1 ;  /* 0x0000000500007211 */ /* 0x000fe200078f08ff */
[C---:B------:R-:W-:Y:S01]  /*0c80*/  IMAD.IADD R9, R6.reuse, 0x1, -R9 ;  /* 0x0000000106097824 */ /* 0x040fe200078e0a09 */
[----:B------:R-:W-:Y:S01]  /*0c90*/  LEA.HI R7, R7, R220, RZ, 0x2 ;  /* 0x000000dc07077211 */ /* 0x000fe200078f10ff */
[----:B------:R-:W-:Y:S01]  /*0ca0*/  IMAD.IADD R188, R6, 0x1, -R11 ;  /* 0x0000000106bc7824 */ /* 0x000fe200078e0a0b */
[----:B------:R-:W-:Y:S01]  /*0cb0*/  SHF.R.S32.HI R6, RZ, 0x1f, R3 ;  /* 0x0000001fff067819 */ /* 0x000fe20000011403 */
[----:B------:R-:W-:Y:S01]  /*0cc0*/  VIADD R227, R196, 0x80 ;  /* 0x00000080c4e37836 */ /* 0x000fe20000000000 */
[----:B------:R-:W-:Y:S01]  /*0cd0*/  LOP3.LUT R0, R0, 0x1ffffffe, RZ, 0xc0, !PT ;  /* 0x1ffffffe00007812 */ /* 0x000fe200078ec0ff */
[C---:B------:R-:W-:Y:S01]  /*0ce0*/  VIADD R225, R196.reuse, 0x100 ;  /* 0x00000100c4e17836 */ /* 0x040fe20000000000 */
[----:B------:R-:W-:Y:S01]  /*0cf0*/  SHF.R.S32.HI R20, RZ, 0x7, R4 ;  /* 0x00000007ff147819 */ /* 0x000fe20000011404 */
[----:B------:R-:W-:Y:S01]  /*0d00*/  VIADD R228, R196, 0x40 ;  /* 0x00000040c4e47836 */ /* 0x000fe20000000000 */
[----:B------:R-:W-:Y:S01]  /*0d10*/  LOP3.LUT R7, R7, 0x3ffffc, RZ, 0xc0, !PT ;  /* 0x003ffffc07077812 */ /* 0x000fe200078ec0ff */
[----:B------:R-:W-:Y:S01]  /*0d20*/  IMAD.IADD R0, R5, 0x1, -R0 ;  /* 0x0000000105007824 */ /* 0x000fe200078e0a00 */
[----:B------:R-:W-:Y:S01]  /*0d30*/  SHF.R.S32.HI R2, RZ, 0x1f, R9 ;  /* 0x0000001fff027819 */ /* 0x000fe20000011409 */
[----:B------:R-:W-:Y:S01]  /*0d40*/  IMAD R14, R20, 0x100, R3 ;  /* 0x00000100140e7824 */ /* 0x000fe200078e0203 */
[----:B------:R-:W-:Y:S01]  /*0d50*/  LEA.HI R10, R6, R3, RZ, 0x3 ;  /* 0x00000003060a7211 */ /* 0x000fe200078f18ff */
[----:B------:R-:W-:Y:S01]  /*0d60*/  IMAD.IADD R7, R220, 0x1, -R7 ;  /* 0x00000001dc077824 */ /* 0x000fe200078e0a07 */
[----:B------:R-:W-:Y:S01]  /*0d70*/  SHF.R.S32.HI R186, RZ, 0x2, R8 ;  /* 0x00000002ffba7819 */ /* 0x000fe20000011408 */
[----:B------:R-:W-:Y:S01]  /*0d80*/  IMAD.SHL.U32 R0, R0, 0x8, RZ ;  /* 0x0000000800007824 */ /* 0x000fe200078e00ff */
[----:B------:R-:W-:Y:S01]  /*0d90*/  LEA.HI R5, R2, R9, RZ, 0x2 ;  /* 0x0000000902057211 */ /* 0x000fe200078f10ff */
[----:B------:R-:W-:Y:S01]  /*0da0*/  IMAD R15, R7, 0x10, R14 ;  /* 0x00000010070f7824 */ /* 0x000fe200078e020e */
[----:B------:R-:W-:Y:S01]  /*0db0*/  LOP3.LUT R12, R10, 0xfffffff8, RZ, 0xc0, !PT ;  /* 0xfffffff80a0c7812 */ /* 0x000fe200078ec0ff */
[----:B------:R-:W-:Y:S01]  /*0dc0*/  VIADD R7, R186, 0x20 ;  /* 0x00000020ba077836 */ /* 0x000fe20000000000 */
[--C-:B------:R-:W-:Y:S01]  /*0dd0*/  SHF.R.S32.HI R6, RZ, 0x2, R5.reuse ;  /* 0x00000002ff067819 */ /* 0x100fe20000011405 */
[----:B------:R-:W-:Y:S01]  /*0de0*/  IMAD.SHL.U32 R10, R10, 0x40, RZ ;  /* 0x000000400a0a7824 */ /* 0x000fe200078e00ff */
[----:B------:R-:W-:Y:S01]  /*0df0*/  SHF.R.S32.HI R11, RZ, 0x1f, R5 ;  /* 0x0000001fff0b7819 */ /* 0x000fe20000011405 */
[----:B------:R-:W-:Y:S01]  /*0e00*/  IMAD.IADD R12, R3, 0x1, -R12 ;  /* 0x00000001030c7824 */ /* 0x000fe200078e0a0c */
[----:B------:R-:W-:Y:S01]  /*0e10*/  SHF.R.S32.HI R16, RZ, 0x1f, R7 ;  /* 0x0000001fff107819 */ /* 0x000fe20000011407 */
[--C-:B------:R-:W-:Y:S01]  /*0e20*/  IMAD.U32 R15, R15, 0x40, R0.reuse ;  /* 0x000000400f0f7824 */ /* 0x100fe200078e0000 */
[----:B------:R-:W-:Y:S01]  /*0e30*/  LEA.HI R11, R11, R6, RZ, 0x3 ;  /* 0x000000060b0b7211 */ /* 0x000fe200078f18ff */
[----:B------:R-:W-:Y:S01]  /*0e40*/  IMAD.SHL.U32 R3, R12, 0x40, RZ ;  /* 0x000000400c037824 */ /* 0x000fe200078e00ff */
[----:B------:R-:W-:Y:S01]  /*0e50*/  LOP3.LUT R14, R5, 0x7ffffffc, RZ, 0xc0, !PT ;  /* 0x7ffffffc050e7812 */ /* 0x000fe200078ec0ff */
[C---:B------:R-:W-:Y:S01]  /*0e60*/  VIADD R226, R196.reuse, 0xc0 ;  /* 0x000000c0c4e27836 */ /* 0x040fe20000000000 */
[----:B------:R-:W-:Y:S01]  /*0e70*/  LOP3.LUT R11, R11, 0xfffffff8, RZ, 0xc0, !PT ;  /* 0xfffffff80b0b7812 */ /* 0x000fe200078ec0ff */
[----:B------:R-:W-:Y:S01]  /*0e80*/  VIADD R224, R196, 0x140 ;  /* 0x00000140c4e07836 */ /* 0x000fe20000000000 */
[----:B------:R-:W-:Y:S01]  /*0e90*/  LEA.HI R5, R16, R7, RZ, 0x3 ;  /* 0x0000000710057211 */ /* 0x000fe200078f18ff */
[----:B------:R-:W-:Y:S01]  /*0ea0*/  IMAD.SHL.U32 R7, R7, 0x40, RZ ;  /* 0x0000004007077824 */ /* 0x000fe200078e00ff */
[----:B------:R-:W-:Y:S01]  /*0eb0*/  LOP3.LUT R3, R3, 0x1c0, RZ, 0xc0, !PT ;  /* 0x000001c003037812 */ /* 0x000fe200078ec0ff */
[----:B------:R-:W-:Y:S01]  /*0ec0*/  IMAD.IADD R11, R6, 0x1, -R11 ;  /* 0x00000001060b7824 */ /* 0x000fe200078e0a0b */
[----:B------:R-:W-:Y:S01]  /*0ed0*/  LEA.HI R4, R4, R20, RZ, 0x1 ;  /* 0x0000001404047211 */ /* 0x000fe200078f08ff */
[----:B------:R-:W-:Y:S01]  /*0ee0*/  IMAD.SHL.U32 R6, R5, 0x40, RZ ;  /* 0x0000004005067824 */ /* 0x000fe200078e00ff */
[----:B------:R-:W-:Y:S01]  /*0ef0*/  LOP3.LUT R0, R3, 0x8, R0, 0xf8, !PT ;  /* 0x0000000803007812 */ /* 0x000fe200078ef800 */
[----:B------:R-:W-:Y:S01]  /*0f00*/  IMAD.SHL.U32 R16, R188, 0x8, RZ ;  /* 0x00000008bc107824 */ /* 0x000fe200078e00ff */
[----:B------:R-:W-:Y:S01]  /*0f10*/  SHF.R.U32.HI R5, RZ, 0x3, R3 ;  /* 0x00000003ff057819 */ /* 0x000fe20000011603 */
[----:B------:R-:W-:Y:S01]  /*0f20*/  IMAD.IADD R14, R9, 0x1, -R14 ;  /* 0x00000001090e7824 */ /* 0x000fe200078e0a0e */
[----:B------:R-:W-:Y:S01]  /*0f30*/  LOP3.LUT R3, R10, 0x7ffffe00, RZ, 0xc0, !PT ;  /* 0x7ffffe000a037812 */ /* 0x000fe200078ec0ff */
[----:B------:R-:W-:Y:S01]  /*0f40*/  STL [R1+0x64], R20 ;  /* 0x0000641401007387 */ /* 0x000fe20000100800 */
[----:B------:R-:W-:Y:S01]  /*0f50*/  LOP3.LUT R0, R0, R5, RZ, 0x3c, !PT ;  /* 0x0000000500007212 */ /* 0x000fe200078e3cff */
[----:B------:R-:W-:Y:S01]  /*0f60*/  IMAD.SHL.U32 R187, R14, 0x2, RZ ;  /* 0x000000020ebb7824 */ /* 0x000fe200078e00ff */
[----:B------:R-:W-:Y:S01]  /*0f70*/  LOP3.LUT R7, R7, 0x1c0, RZ, 0xc0, !PT ;  /* 0x000001c007077812 */ /* 0x000fe200078ec0ff */
[----:B------:R-:W-:Y:S01]  /*0f80*/  IMAD R3, R220, 0x400, R3 ;  /* 0x00000400dc037824 */ /* 0x000fe200078e0203 */
[----:B------:R-:W-:Y:S01]  /*0f90*/  LOP3.LUT R4, R4, 0xfffffe, RZ, 0xc0, !PT ;  /* 0x00fffffe04047812 */ /* 0x000fe200078ec0ff */
[----:B------:R-:W-:Y:S01]  /*0fa0*/  STL [R1+0x84], R15 ;  /* 0x0000840f01007387 */ /* 0x000fe20000100800 */
[----:B------:R-:W-:Y:S01]  /*0fb0*/  LEA.HI R2, R2, R9, RZ, 0x5 ;  /* 0x0000000902027211 */ /* 0x000fe200078f28ff */
[----:B------:R-:W-:Y:S01]  /*0fc0*/  IMAD.IADD R199, R3, 0x1, R0 ;  /* 0x0000000103c77824 */ /* 0x000fe200078e0200 */
[----:B------:R-:W-:Y:S01]  /*0fd0*/  SHF.R.S32.HI R3, RZ, 0x1f, R8 ;  /* 0x0000001fff037819 */ /* 0x000fe20000011408 */
[----:B------:R-:W-:Y:S01]  /*0fe0*/  IMAD.IADD R4, R20, 0x1, -R4 ;  /* 0x0000000114047824 */ /* 0x000fe200078e0a04 */
[----:B------:R-:W-:Y:S01]  /*0ff0*/  SHF.R.U32.HI R9, RZ, 0x3, R7 ;  /* 0x00000003ff097819 */ /* 0x000fe20000011607 */
[----:B------:R-:W-:Y:S01]  /*1000*/  IMAD R199, R199, 0x2, R18 ;  /* 0x00000002c7c77824 */ /* 0x000fe200078e0212 */
[----:B------:R-:W-:-:S02]  /*1010*/  LOP3.LUT R7, R7, 0x38, R16, 0xf8, !PT ;  /* 0x0000003807077812 */ /* 0x000fc400078ef810 */
[----:B------:R-:W-:Y:S01]  /*1020*/  LOP3.LUT R6, R6, 0xfffffe00, RZ, 0xc0, !PT ;  /* 0xfffffe0006067812 */ /* 0x000fe200078ec0ff */
[C---:B------:R-:W-:Y:S01]  /*1030*/  VIADD R216, R199.reuse, 0x36400 ;  /* 0x00036400c7d87836 */ /* 0x040fe20000000000 */
[----:B------:R-:W-:Y:S01]  /*1040*/  LEA.HI R0, R188, R188, RZ, 0x1 ;  /* 0x000000bcbc007211 */ /* 0x000fe200078f08ff */
[----:B------:R-:W-:Y:S01]  /*1050*/  VIADD R214, R199, 0x36440 ;  /* 0x00036440c7d67836 */ /* 0x000fe20000000000 */
[----:B------:R-:W-:Y:S02]  /*1060*/  SHF.R.S32.HI R2, RZ, 0x5, R2 ;  /* 0x00000005ff027819 */ /* 0x000fe40000011402 */
[----:B------:R-:W-:Y:S02]  /*1070*/  LEA.HI R3, R3, R186, RZ, 0x3 ;  /* 0x000000ba03037211 */ /* 0x000fe400078f18ff */
[----:B------:R-:W-:Y:S01]  /*1080*/  LOP3.LUT R7, R6, R7, R9, 0xf6, !PT ;  /* 0x0000000706077212 */ /* 0x000fe200078ef609 */
[----:B------:R-:W-:Y:S01]  /*1090*/  IMAD R193, R2, 0x10, R11 ;  /* 0x0000001002c17824 */ /* 0x000fe200078e020b */
[----:B------:R-:W-:Y:S01]  /*10a0*/  LOP3.LUT R5, R0, 0x1ffffffe, RZ, 0xc0, !PT ;  /* 0x1ffffffe00057812 */ /* 0x000fe200078ec0ff */
[----:B------:R-:W-:Y:S01]  /*10b0*/  IMAD.SHL.U32 R0, R4, 0x100, RZ ;  /* 0x0000010004007824 */ /* 0x000fe200078e00ff */
[----:B------:R-:W-:-:S02]  /*10c0*/  R2P PR, R12, 0x6 ;  /* 0x000000060c007804 */ /* 0x000fc40000000000 */
[----:B------:R-:W-:Y:S01]  /*10d0*/  LOP3.LUT R3, R3, 0xfffffff8, RZ, 0xc0, !PT ;  /* 0xfffffff803037812 */ /* 0x000fe200078ec0ff */
[----:B------:R-:W-:Y:S01]  /*10e0*/  IMAD.IADD R197, R187, 0x1, R0 ;  /* 0x00000001bbc57824 */ /* 0x000fe200078e0200 */
[----:B------:R-:W-:Y:S01]  /*10f0*/  SHF.R.S32.HI R2, RZ, 0x1f, R227 ;  /* 0x0000001fff027819 */ /* 0x000fe200000114e3 */
[----:B------:R0:W-:Y:S01]  /*1100*/  STL [R1+0x80], R0 ;  /* 0x0000800001007387 */ /* 0x0001e20000100800 */
[----:B------:R-:W-:Y:S01]  /*1110*/  SHF.R.S32.HI R2, RZ, 0x1f, R225 ;  /* 0x0000001fff027819 */ /* 0x000fe200000114e1 */
[----:B------:R-:W-:Y:S01]  /*1120*/  IMAD R2, R7, 0x2, R18 ;  /* 0x0000000207027824 */ /* 0x000fe200078e0212 */
[----:B------:R-:W-:Y:S01]  /*1130*/  SEL R215, R215, 0xffffffe0, !P1 ;  /* 0xffffffe0d7d77807 */ /* 0x000fe20004800000 */
[----:B------:R-:W-:Y:S01]  /*1140*/  IMAD.IADD R198, R186, 0x1, -R3 ;  /* 0x00000001bac67824 */ /* 0x000fe200078e0a03 */
[----:B------:R-:W-:Y:S01]  /*1150*/  SHF.R.S32.HI R3, RZ, 0x1f, R228 ;  /* 0x0000001fff037819 */ /* 0x000fe200000114e4 */
[C---:B------:R-:W-:Y:S01]  /*1160*/  VIADD R237, R197.reuse, 0xc8 ;  /* 0x000000c8c5ed7836 */ /* 0x040fe20000000000 */
[----:B------:R-:W-:Y:S01]  /*1170*/  SHF.R.S32.HI R3, RZ, 0x1f, R226 ;  /* 0x0000001fff037819 */ /* 0x000fe200000114e2 */
[----:B------:R1:W-:Y:S01]  /*1180*/  STL [R1+0x7c], R2 ;  /* 0x00007c0201007387 */ /* 0x0003e20000100800 */
[C---:B------:R-:W-:Y:S01]  /*1190*/  VIADD R3, R197.reuse, 0xb0 ;  /* 0x000000b0c5037836 */ /* 0x040fe20000000000 */
[----:B0-----:R-:W-:Y:S01]  /*11a0*/  SHF.R.S32.HI R0, RZ, 0x1f, R224 ;  /* 0x0000001fff007819 */ /* 0x001fe200000114e0 */
[C---:B------:R-:W-:Y:S01]  /*11b0*/  VIADD R236, R197.reuse, 0xd0 ;  /* 0x000000d0c5ec7836 */ /* 0x040fe20000000000 */
[----:B------:R-:W-:Y:S01]  /*11c0*/  SHF.R.S32.HI R0, RZ, 0x1f, R197 ;  /* 0x0000001fff007819 */ /* 0x000fe200000114c5 */
[----:B------:R-:W-:Y:S01]  /*11d0*/  VIADD R0, R197, 0xc0 ;  /* 0x000000c0c5007836 */ /* 0x000fe20000000000 */
[----:B------:R-:W-:Y:S01]  /*11e0*/  SHF.R.S32.HI R3, RZ, 0x1f, R3 ;  /* 0x0000001fff037819 */ /* 0x000fe20000011403 */
[----:B------:R-:W-:-:S02]  /*11f0*/  IMAD.IADD R218, R188, 0x1, -R5 ;  /* 0x00000001bcda7824 */ /* 0x000fc400078e0a05 */
[C---:B------:R-:W-:Y:S01]  /*1200*/  VIADD R234, R197.reuse, 0xe0 ;  /* 0x000000e0c5ea7836 */ /* 0x040fe20000000000 */
[----:B------:R-:W-:Y:S01]  /*1210*/  SHF.R.S32.HI R3, RZ, 0x1f, R0 ;  /* 0x0000001fff037819 */ /* 0x000fe20000011400 */
[C---:B-1----:R-:W-:Y:S01]  /*1220*/  VIADD R2, R197.reuse, 0xb8 ;  /* 0x000000b8c5027836 */ /* 0x042fe20000000000 */
[----:B------:R-:W-:Y:S01]  /*1230*/  SHF.R.S32.HI R0, RZ, 0x1f, R236 ;  /* 0x0000001fff007819 */ /* 0x000fe200000114ec */
[C---:B------:R-:W-:Y:S02]  /*1240*/  VIADD R233, R197.reuse, 0xe8 ;  /* 0x000000e8c5e97836 */ /* 0x040fe40000000000 */
        /* <DEDUP_REMOVED lines=56> */
[----:B------:R-:W-:-:S02]  /*15d0*/  IMAD R218, R218, 0x8, R193 ;  /* 0x00000008dada7824 */ /* 0x000fc400078e02c1 */
[----:B------:R-:W-:-:S07]  /*15e0*/  IMAD.IADD R215, R215, 0x1, R214 ;  /* 0x00000001d7d77824 */ /* 0x000fce00078e02d6 */
.L_x_6675:
[----:B------:R-:W-:Y:S01]  /*15f0*/  ULDC.64 UR4, c[0x0][0xb20] ;  /* 0x0002c80000047ab9 */ /* 0x000fe20000000a00 */
[----:B012-4-:R-:W0:Y:S01]  /*1600*/  LDC.64 R2, c[0x0][0xb00] ;  /* 0x0002c000ff027b82 */ /* 0x017e220000000a00 */
[----:B------:R-:W-:Y:S01]  /*1610*/  ISETP.NE.U32.AND P0, PT, RZ, UR4, PT ;  /* 0x00000004ff007c0c */ /* 0x000fe2000bf05070 */
[----:B-----5:R-:W-:Y:S01]  /*1620*/  IMAD.MOV.U32 R24, RZ, RZ, RZ ;  /* 0x000000ffff187224 */ /* 0x020fe200078e00ff */
        /* <DEDUP_REMOVED lines=15> */
[----:B------:R-:W5:Y:S01]  /*1720*/  @P3 LDG.E R24, desc[UR50][R2.64] ;  /* 0x0000003202183981 */ /* 0x000f62000c1e1900 */
[----:B------:R-:W-:Y:S01]  /*1730*/  ISETP.NE.U32.AND P2, PT, RZ, UR6, PT ;  /* 0x00000006ff007c0c */ /* 0x000fe2000bf45070 */
[----:B-1----:R-:W-:-:S04]  /*1740*/  @P0 IMAD.WIDE R4, R155, 0x4, R4 ;  /* 0x000000049b040825 */ /* 0x002fc800078e0204 */
[----:B0-----:R-:W-:Y:S01]  /*1750*/  @P1 IMAD.WIDE R6, R155, 0x4, R6 ;  /* 0x000000049b061825 */ /* 0x001fe200078e0206 */
[----:B------:R-:W-:Y:S01]  /*1760*/  UISETP.NE.U32.AND UP0, UPT, UR4, URZ, UPT ;  /* 0x0000003f0400728c */ /* 0x000fe2000bf05070 */
[----:B------:R0:W5:Y:S02]  /*1770*/  @P0 LDG.E R10, desc[UR50][R4.64] ;  /* 0x00000032040a0981 */ /* 0x000164000c1e1900 */
[----:B------:R-:W-:Y:S02]  /*1780*/  ULDC UR4, c[0x0][0x424] ;  /* 0x0001090000047ab9 */ /* 0x000fe40000000800 */
[----:B------:R1:W5:Y:S01]  /*1790*/  @P1 LDG.E R23, desc[UR50][R6.64] ;  /* 0x0000003206171981 */ /* 0x000362000c1e1900 */
[----:B------:R-:W-:Y:S01]  /*17a0*/  UISETP.NE.AND.EX UP0, UPT, UR5, URZ, UPT, UP0 ;  /* 0x0000003f0500728c */ /* 0x000fe2000bf05300 */
[C---:B------:R-:W-:Y:S02]  /*17b0*/  LOP3.LUT R0, R154.reuse, 0xff0000, RZ, 0xc0, !PT ;  /* 0x00ff00009a007812 */ /* 0x040fe400078ec0ff */
[----:B------:R-:W-:Y:S01]  /*17c0*/  ULDC UR5, c[0x0][0x2f0] ;  /* 0x0000bc0000057ab9 */ /* 0x000fe20000000800 */
[----:B------:R-:W-:Y:S01]  /*17d0*/  USEL UR4, UR4, 0x1, UP0 ;  /* 0x0000000104047887 */ /* 0x000fe20008000000 */
[----:B0-----:R-:W-:-:S02]  /*17e0*/  LOP3.LUT R4, R154, 0xff000000, RZ, 0xc0, !PT ;  /* 0xff0000009a047812 */ /* 0x001fc400078ec0ff */
[----:B------:R-:W-:Y:S01]  /*17f0*/  ISETP.NE.AND.EX P2, PT, RZ, UR7, PT, P2 ;  /* 0x00000007ff007c0c */ /* 0x000fe2000bf45320 */
[----:B------:R-:W-:Y:S01]  /*1800*/  UIMAD UR4, UR4, UR5, URZ ;  /* 0x00000005040472a4 */ /* 0x000fe2000f8e023f */
[----:B------:R-:W-:Y:S02]  /*1810*/  SHF.R.U32.HI R5, RZ, 0x8, R4 ;  /* 0x00000008ff057819 */ /* 0x000fe40000011604 */
[----:B------:R-:W-:Y:S01]  /*1820*/  ULDC UR5, c[0x0][0x348] ;  /* 0x0000d20000057ab9 */ /* 0x000fe20000000800 */
[----:B------:R-:W-:Y:S01]  /*1830*/  LOP3.LUT R221, R154, 0xffff, RZ, 0xc0, !PT ;  /* 0x0000ffff9add7812 */ /* 0x000fe200078ec0ff */
[----:B------:R-:W-:Y:S01]  /*1840*/  IMAD.MOV.U32 R223, RZ, RZ, R155 ;  /* 0x000000ffffdf7224 */ /* 0x000fe200078e009b */
[----:B------:R-:W-:Y:S01]  /*1850*/  LEA.HI R222, R0, R5, RZ, 0x10 ;  /* 0x0000000500de7211 */ /* 0x000fe200078f80ff */
[----:B-1----:R-:W-:Y:S06]  /*1860*/  @P1 BRA `(.L_x_6466) ;  /* 0x0000000000241947 */ /* 0x002fec0003800000 */
        /* <DEDUP_REMOVED lines=9> */
.L_x_6466:
[----:B------:R-:W-:Y:S02]  /*1900*/  IMAD.U32 R40, RZ, RZ, UR5 ;  /* 0x00000005ff287e24 */ /* 0x000fe4000f8e00ff */
[----:B------:R-:W-:Y:S01]  /*1910*/  IMAD.U32 R25, RZ, RZ, UR4 ;  /* 0x00000004ff197e24 */ /* 0x000fe2000f8e00ff */
[----:B------:R-:W-:Y:S06]  /*1920*/  @!P2 BRA `(.L_x_6467) ;  /* 0x000000000010a947 */ /* 0x000fec0003800000 */
[----:B------:R-:W0:Y:S02]  /*1930*/  LDC.64 R2, c[0x0][0xb18] ;  /* 0x0002c600ff027b82 */ /* 0x000e240000000a00 */
[----:B0-----:R-:W-:-:S05]  /*1940*/  IMAD.WIDE R2, R155, 0x4, R2 ;  /* 0x000000049b027825 */ /* 0x001fca00078e0202 */
[----:B------:R0:W5:Y:S01]  /*1950*/  LDG.E R25, desc[UR50][R2.64] ;  /* 0x0000003202197981 */ /* 0x000162000c1e1900 */
[----:B------:R-:W-:Y:S05]  /*1960*/  BRA `(.L_x_6468) ;  /* 0x0000000000107947 */ /* 0x000fea0003800000 */
.L_x_6467:
[----:B------:R-:W-:Y:S05]  /*1970*/  @!P3 BRA `(.L_x_6468) ;  /* 0x00000000000cb947 */ /* 0x000fea0003800000 */
[----:B------:R-:W2:Y:S04]  /*1980*/  LDG.E R0, desc[UR50][R2.64] ;  /* 0x0000003202007981 */ /* 0x000ea8000c1e1900 */
[----:B------:R-:W2:Y:S02]  /*1990*/  LDG.E R25, desc[UR50][R2.64+0x4] ;  /* 0x0000043202197981 */ /* 0x000ea4000c1e1900 */
[----:B--2---:R-:W-:-:S07]  /*19a0*/  IMAD.IADD R25, R25, 0x1, -R0 ;  /* 0x0000000119197824 */ /* 0x004fce00078e0a00 */
.L_x_6468:
[----:B------:R-:W-:Y:S01]  /*19b0*/  ULDC.64 UR4, c[0x0][0xb08] ;  /* 0x0002c20000047ab9 */ /* 0x000fe20000000a00 */
[----:B------:R-:W1:Y:S01]  /*19c0*/  LDC R4, c[0x0][0x448] ;  /* 0x00011200ff047b82 */ /* 0x000e620000000800 */
[----:B------:R-:W-:-:S04]  /*19d0*/  ISETP.NE.U32.AND P0, PT, RZ, UR4, PT ;  /* 0x00000004ff007c0c */ /* 0x000fc8000bf05070 */
[----:B------:R-:W-:Y:S01]  /*19e0*/  ISETP.NE.AND.EX P0, PT, RZ, UR5, PT, P0 ;  /* 0x00000005ff007c0c */ /* 0x000fe2000bf05300 */
[----:B------:R-:W-:Y:S02]  /*19f0*/  ULDC.64 UR4, c[0x0][0xb28] ;  /* 0x0002ca0000047ab9 */ /* 0x000fe40000000a00 */
[----:B------:R-:W-:-:S04]  /*1a00*/  ISETP.NE.U32.AND P1, PT, RZ, UR4, PT ;  /* 0x00000004ff007c0c */ /* 0x000fc8000bf25070 */
[----:B------:R-:W-:-:S06]  /*1a10*/  ISETP.NE.AND.EX P1, PT, RZ, UR5, PT, P1 ;  /* 0x00000005ff007c0c */ /* 0x000fcc000bf25310 */
[----:B------:R-:W2:Y:S08]  /*1a20*/  @P0 LDC.64 R6, c[0x0][0xb08] ;  /* 0x0002c200ff060b82 */ /* 0x000eb00000000a00 */
[----:B------:R-:W3:Y:S01]  /*1a30*/  @P1 LDC.64 R8, c[0x0][0xb28] ;  /* 0x0002ca00ff081b82 */ /* 0x000ee20000000a00 */
[----:B--2---:R-:W-:-:S05]  /*1a40*/  @P0 IMAD.WIDE R6, R155, 0x4, R6 ;  /* 0x000000049b060825 */ /* 0x004fca00078e0206 */
[----:B------:R-:W2:Y:S04]  /*1a50*/  @P0 LDG.E R0, desc[UR50][R6.64] ;  /* 0x0000003206000981 */ /* 0x000ea8000c1e1900 */
[----:B0-----:R-:W2:Y:S01]  /*1a60*/  @P0 LDG.E R3, desc[UR50][R6.64+0x4] ;  /* 0x0000043206030981 */ /* 0x001ea2000c1e1900 */
[----:B-----5:R-:W-:Y:S02]  /*1a70*/  IMAD.MOV.U32 R2, RZ, RZ, R25 ;  /* 0x000000ffff027224 */ /* 0x020fe400078e0019 */
[----:B---3--:R-:W-:-:S05]  /*1a80*/  @P1 IMAD.WIDE R8, R155, 0x4, R8 ;  /* 0x000000049b081825 */ /* 0x008fca00078e0208 */
[----:B------:R0:W5:Y:S01]  /*1a90*/  @P1 LDG.E R2, desc[UR50][R8.64] ;  /* 0x0000003208021981 */ /* 0x000162000c1e1900 */
[----:B-1----:R-:W-:Y:S01]  /*1aa0*/  ISETP.NE.AND P1, PT, R4, 0x1, PT ;  /* 0x000000010400780c */ /* 0x002fe20003f25270 */
[----:B------:R-:W-:Y:S01]  /*1ab0*/  IMAD.SHL.U32 R195, R153, 0x40, RZ ;  /* 0x0000004099c37824 */ /* 0x000fe200078e00ff */
[----:B------:R-:W1:Y:S01]  /*1ac0*/  LDC.64 R4, c[0x0][0xad8] ;  /* 0x0002b600ff047b82 */ /* 0x000e620000000a00 */
[----:B------:R-:W-:-:S10]  /*1ad0*/  IMAD.IADD R13, R25, 0x1, -R10 ;  /* 0x00000001190d7824 */ /* 0x000fd400078e0a0a */
[----:B------:R-:W3:Y:S08]  /*1ae0*/  @P1 LDC R11, c[0x0][0x44c] ;  /* 0x00011300ff0b1b82 */ /* 0x000ef00000000800 */
[----:B------:R-:W4:Y:S01]  /*1af0*/  @P1 LDC R12, c[0x0][0x450] ;  /* 0x00011400ff0c1b82 */ /* 0x000f220000000800 */
[----:B-1----:R-:W-:Y:S01]  /*1b00*/  ISETP.GE.AND P2, PT, R5, 0x1, PT ;  /* 0x000000010500780c */ /* 0x002fe20003f46270 */
[----:B--2---:R-:W-:-:S02]  /*1b10*/  @P0 IMAD.IADD R40, R3, 0x1, -R0 ;  /* 0x0000000103280824 */ /* 0x004fc400078e0a00 */
[----:B------:R-:W-:Y:S02]  /*1b20*/  VIADD R0, R195, 0x3f ;  /* 0x0000003fc3007836 */ /* 0x000fe40000000000 */
[----:B------:R-:W-:Y:S02]  /*1b30*/  IMAD.IADD R184, R13, 0x1, R40 ;  /* 0x000000010db87824 */ /* 0x000fe400078e0228 */
[----:B---3--:R-:W-:-:S03]  /*1b40*/  @P1 IMAD.HI.U32 R3, R0, R11, RZ ;  /* 0x0000000b00031227 */ /* 0x008fc600078e00ff */
[C---:B------:R-:W-:Y:S01]  /*1b50*/  IADD3 R44, R184.reuse, 0x1, -R23 ;  /* 0x00000001b82c7810 */ /* 0x040fe20007ffe817 */
[----:B------:R-:W-:Y:S01]  /*1b60*/  IMAD.MOV.U32 R7, RZ, RZ, R0 ;  /* 0x000000ffff077224 */ /* 0x000fe200078e0000 */
[----:B----4-:R-:W-:Y:S01]  /*1b70*/  @P1 SHF.R.U32.HI R7, RZ, R12, R3 ;  /* 0x0000000cff071219 */ /* 0x010fe20000011603 */
[----:B------:R-:W-:-:S04]  /*1b80*/  VIADD R0, R184, 0x3f ;  /* 0x0000003fb8007836 */ /* 0x000fc80000000000 */
[----:B0-----:R-:W-:Y:S01]  /*1b90*/  IMAD.IADD R9, R44, 0x1, R7 ;  /* 0x000000012c097824 */ /* 0x001fe200078e0207 */
        /* <DEDUP_REMOVED lines=16> */
.L_x_6471:
[----:B------:R-:W-:-:S13]  /*1ca0*/  ISETP.NE.AND P0, PT, R5, 0x1, PT ;  /* 0x000000010500780c */ /* 0x000fda0003f05270 */
[----:B------:R-:W0:Y:S02]  /*1cb0*/  @P0 LDC.64 R6, c[0x0][0xae0] ;  /* 0x0002b800ff060b82 */ /* 0x000e240000000a00 */
[----:B0-----:R-:W-:-:S05]  /*1cc0*/  @P0 IMAD.HI.U32 R6, R0, R6, RZ ;  /* 0x0000000600060227 */ /* 0x001fca00078e00ff */
[----:B------:R-:W-:-:S07]  /*1cd0*/  @P0 SHF.R.U32.HI R0, RZ, R7, R6 ;  /* 0x00000007ff000219 */ /* 0x000fce0000011606 */
.L_x_6472:
[----:B------:R-:W-:Y:S05]  /*1ce0*/  BSYNC B0 ;  /* 0x0000000000007941 */ /* 0x000fea0003800000 */
.L_x_6470:
[----:B------:R-:W-:-:S05]  /*1cf0*/  IMAD R3, R0, R5, R5 ;  /* 0x0000000500037224 */ /* 0x000fca00078e0205 */
[----:B------:R-:W-:-:S07]  /*1d00*/  VIMNMX R4, R4, R3, PT ;  /* 0x0000000304047248 */ /* 0x000fce0003fe0100 */
.L_x_6469:
[----:B------:R-:W0:Y:S01]  /*1d10*/  @P1 LDC R0, c[0x0][0x44c] ;  /* 0x00011300ff001b82 */ /* 0x000e220000000800 */
[----:B------:R-:W-:Y:S01]  /*1d20*/  VIADD R4, R4, 0x3f ;  /* 0x0000003f04047836 */ /* 0x000fe20000000000 */
[----:B------:R-:W-:Y:S01]  /*1d30*/  ULDC UR4, c[0x0][0xad4] ;  /* 0x0002b50000047ab9 */ /* 0x000fe20000000800 */
[----:B------:R-:W-:Y:S02]  /*1d40*/  IMAD.MOV.U32 R7, RZ, RZ, R195 ;  /* 0x000000ffff077224 */ /* 0x000fe400078e00c3 */
[----:B------:R-:W-:Y:S01]  /*1d50*/  IMAD.IADD R152, R184, 0x1, -R23 ;  /* 0x00000001b8987824 */ /* 0x000fe200078e0a17 */
[----:B------:R-:W-:Y:S02]  /*1d60*/  SHF.R.S32.HI R3, RZ, 0x1f, R4 ;  /* 0x0000001fff037819 */ /* 0x000fe40000011404 */
[----:B------:R-:W1:Y:S02]  /*1d70*/  @P1 LDC R9, c[0x0][0x450] ;  /* 0x00011400ff091b82 */ /* 0x000e640000000800 */
[----:B------:R-:W-:Y:S01]  /*1d80*/  LEA.HI R3, R3, R4, RZ, 0x6 ;  /* 0x0000000403037211 */ /* 0x000fe200078f30ff */
[----:B0-----:R-:W-:-:S05]  /*1d90*/  @P1 IMAD.HI.U32 R0, R195, R0, RZ ;  /* 0x00000000c3001227 */ /* 0x001fca00078e00ff */
[----:B-1----:R-:W-:Y:S02]  /*1da0*/  @P1 SHF.R.U32.HI R7, RZ, R9, R0 ;  /* 0x00000009ff071219 */ /* 0x002fe40000011600 */
[----:B------:R-:W-:-:S03]  /*1db0*/  SHF.R.S32.HI R0, RZ, 0x6, R3 ;  /* 0x00000006ff007819 */ /* 0x000fc60000011403 */
[----:B------:R-:W-:Y:S01]  /*1dc0*/  IMAD.IADD R3, R152, 0x1, R7 ;  /* 0x0000000198037824 */ /* 0x000fe200078e0207 */
        /* <DEDUP_REMOVED lines=13> */
.L_x_6475:
[----:B------:R-:W-:-:S13]  /*1ea0*/  ISETP.NE.AND P0, PT, R5, 0x1, PT ;  /* 0x000000010500780c */ /* 0x000fda0003f05270 */
[----:B------:R-:W0:Y:S02]  /*1eb0*/  @P0 LDC.64 R6, c[0x0][0xae0] ;  /* 0x0002b800ff060b82 */ /* 0x000e240000000a00 */
[----:B0-----:R-:W-:-:S05]  /*1ec0*/  @P0 IMAD.HI.U32 R6, R3, R6, RZ ;  /* 0x0000000603060227 */ /* 0x001fca00078e00ff */
[----:B------:R-:W-:-:S07]  /*1ed0*/  @P0 SHF.R.U32.HI R3, RZ, R7, R6 ;  /* 0x00000007ff030219 */ /* 0x000fce0000011606 */
.L_x_6476:
[----:B------:R-:W-:Y:S05]  /*1ee0*/  BSYNC B0 ;  /* 0x0000000000007941 */ /* 0x000fea0003800000 */
.L_x_6474:
[----:B------:R-:W-:-:S05]  /*1ef0*/  IMAD R3, R3, R5, RZ ;  /* 0x0000000503037224 */ /* 0x000fca00078e02ff */
[----:B------:R-:W-:-:S07]  /*1f00*/  VIMNMX R0, R0, R3, !PT ;  /* 0x0000000300007248 */ /* 0x000fce0007fe0100 */
.L_x_6473:
        /* <DEDUP_REMOVED lines=41> */
.L_x_6478:
[----:B------:R-:W-:Y:S05]  /*21a0*/  BSYNC B0 ;  /* 0x0000000000007941 */ /* 0x000fea0003800000 */
.L_x_6477:
        /* <DEDUP_REMOVED lines=36> */
.L_x_6481:
[----:B------:R-:W-:Y:S05]  /*23f0*/  BSYNC B6 ;  /* 0x0000000000067941 */ /* 0x000fea0003800000 */
.L_x_6480:
        /* <DEDUP_REMOVED lines=20> */
.L_x_6483:
[----:B------:R-:W-:Y:S05]  /*2540*/  BSYNC B6 ;  /* 0x0000000000067941 */ /* 0x000fea0003800000 */
.L_x_6482:
[----:B------:R-:W-:Y:S01]  /*2550*/  ULDC.64 UR4, c[0x0][0xaf0] ;  /* 0x0002bc0000047ab9 */ /* 0x000fe20000000a00 */
[----:B------:R-:W0:Y:S01]  /*2560*/  LDC.64 R6, c[0x0][0x300] ;  /* 0x0000c000ff067b82 */ /* 0x000e220000000a00 */
[----:B------:R-:W-:Y:S01]  /*2570*/  ISETP.NE.U32.AND P0, PT, RZ, UR4, PT ;  /* 0x00000004ff007c0c */ /* 0x000fe2000bf05070 */
[----:B------:R-:W-:Y:S01]  /*2580*/  IMAD.IADD R39, R24, 0x1, R25 ;  /* 0x0000000118277824 */ /* 0x000fe200078e0219 */
[----:B------:R-:W-:Y:S01]  /*2590*/  ULDC.64 UR8, c[0x0][0xb00] ;  /* 0x0002c00000087ab9 */ /* 0x000fe20000000a00 */
[----:B------:R-:W-:Y:S01]  /*25a0*/  SHF.R.S32.HI R17, RZ, 0x1f, R16 ;  /* 0x0000001fff117819 */ /* 0x000fe20000011410 */
[----:B------:R-:W-:Y:S01]  /*25b0*/  ULDC.64 UR6, c[0x0][0x330] ;  /* 0x0000cc0000067ab9 */ /* 0x000fe20000000a00 */
[----:B------:R-:W-:Y:S01]  /*25c0*/  ISETP.NE.AND.EX P0, PT, RZ, UR5, PT, P0 ;  /* 0x00000005ff007c0c */ /* 0x000fe2000bf05300 */
[----:B------:R-:W-:Y:S01]  /*25d0*/  ULDC.64 UR4, c[0x0][0x308] ;  /* 0x0000c20000047ab9 */ /* 0x000fe20000000a00 */
[----:B------:R-:W1:Y:S08]  /*25e0*/  LDC R25, c[0x0][0x3f4] ;  /* 0x0000fd00ff197b82 */ /* 0x000e700000000800 */
[----:B------:R-:W2:Y:S08]  /*25f0*/  LDC.64 R56, c[0x0][0x408] ;  /* 0x00010200ff387b82 */ /* 0x000eb00000000a00 */
        /* <DEDUP_REMOVED lines=11> */
[----:B-1----:R-:W-:Y:S01]  /*26b0*/  ISETP.GE.AND P1, PT, R16, R25, PT ;  /* 0x000000191000720c */ /* 0x002fe20003f26270 */
[----:B---3--:R-:W1:Y:S01]  /*26c0*/  LDC.64 R4, c[0x0][0x3f8] ;  /* 0x0000fe00ff047b82 */ /* 0x008e620000000a00 */
[----:B------:R-:W-:Y:S01]  /*26d0*/  SHF.R.S32.HI R189, RZ, 0x1f, R188 ;  /* 0x0000001fffbd7819 */ /* 0x000fe200000114bc */
[----:B------:R-:W-:Y:S01]  /*26e0*/  IMAD R3, R39, R7, R0 ;  /* 0x0000000727037224 */ /* 0x000fe200078e0200 */
[----:B------:R-:W-:Y:S01]  /*26f0*/  P2R R74, PR, RZ, 0x2 ;  /* 0x00000002ff4a7803 */ /* 0x000fe20000000000 */
[----:B------:R-:W-:Y:S01]  /*2700*/  IMAD R21, R221, UR7, R21 ;  /* 0x00000007dd157c24 */ /* 0x000fe2000f8e0215 */
[----:B------:R-:W-:Y:S01]  /*2710*/  ULDC.64 UR6, c[0x0][0x338] ;  /* 0x0000ce0000067ab9 */ /* 0x000fe20000000a00 */
[----:B------:R-:W-:Y:S01]  /*2720*/  IMAD.IADD R29, R29, 0x1, R3 ;  /* 0x000000011d1d7824 */ /* 0x000fe200078e0203 */
[----:B------:R-:W-:Y:S01]  /*2730*/  SHF.L.U64.HI R62, R6, 0x6, R7 ;  /* 0x00000006063e7819 */ /* 0x000fe20000010207 */
[----:B------:R-:W-:-:S02]  /*2740*/  IMAD R11, R73, R6, RZ ;  /* 0x00000006490b7224 */ /* 0x000fc400078e02ff */
[----:B------:R-:W-:-:S04]  /*2750*/  IMAD.WIDE.U32 R28, R221, UR4, R28 ;  /* 0x00000004dd1c7c25 */ /* 0x000fc8000f8e001c */
[----:B------:R-:W-:Y:S01]  /*2760*/  IMAD R29, R221, UR5, R29 ;  /* 0x00000005dd1d7c24 */ /* 0x000fe2000f8e021d */
[----:B------:R-:W-:Y:S01]  /*2770*/  ULDC.64 UR4, c[0x0][0x310] ;  /* 0x0000c40000047ab9 */ /* 0x000fe20000000a00 */
[----:B------:R-:W-:Y:S02]  /*2780*/  IMAD R13, R186, R7, R11 ;  /* 0x00000007ba0d7224 */ /* 0x000fe400078e020b */
[----:B------:R-:W-:Y:S02]  /*2790*/  IMAD.SHL.U32 R58, R198, 0x40, RZ ;  /* 0x00000040c63a7824 */ /* 0x000fe400078e00ff */
[----:B--2---:R-:W-:-:S03]  /*27a0*/  IMAD.WIDE.U32 R34, R186, R56, R188 ;  /* 0x00000038ba227225 */ /* 0x004fc600078e00bc */
[----:B------:R-:W-:Y:S01]  /*27b0*/  LOP3.LUT R58, R58, 0x1c0, RZ, 0xc0, !PT ;  /* 0x000001c03a3a7812 */ /* 0x000fe200078ec0ff */
[----:B------:R-:W-:Y:S01]  /*27c0*/  IMAD.WIDE.U32 R36, R186, R56, R16 ;  /* 0x00000038ba247225 */ /* 0x000fe200078e0010 */
[----:B-1----:R-:W-:Y:S02]  /*27d0*/  SHF.L.U64.HI R60, R4, 0x6, R5 ;  /* 0x00000006043c7819 */ /* 0x002fe40000010205 */
[----:B------:R-:W-:Y:S01]  /*27e0*/  SHF.R.U32.HI R54, RZ, 0x3, R58 ;  /* 0x00000003ff367819 */ /* 0x000fe2000001163a */
[----:B------:R-:W-:Y:S01]  /*27f0*/  IMAD.WIDE.U32 R30, R186, R4, R188 ;  /* 0x00000004ba1e7225 */ /* 0x000fe200078e00bc */
[----:B0-----:R-:W-:-:S03]  /*2800*/  SHF.R.U32.HI R26, RZ, 0x7, R26 ;  /* 0x00000007ff1a7819 */ /* 0x001fc6000001161a */
[----:B------:R-:W-:-:S04]  /*2810*/  IMAD.WIDE.U32 R32, R186, R4, R16 ;  /* 0x00000004ba207225 */ /* 0x000fc800078e0010 */
[----:B------:R-:W-:Y:S02]  /*2820*/  VIADD R55, R16, 0x20 ;  /* 0x0000002010377836 */ /* 0x000fe40000000000 */
[----:B------:R-:W-:Y:S02]  /*2830*/  IMAD.SHL.U32 R61, R6, 0x40, RZ ;  /* 0x00000040063d7824 */ /* 0x000fe400078e00ff */
[----:B------:R-:W-:Y:S02]  /*2840*/  IMAD.SHL.U32 R59, R4, 0x40, RZ ;  /* 0x00000040043b7824 */ /* 0x000fe400078e00ff */
[----:B------:R-:W-:Y:S02]  /*2850*/  VIADD R53, R26, 0x8 ;  /* 0x000000081a357836 */ /* 0x000fe40000000000 */
[----:B------:R-:W-:Y:S01]  /*2860*/  IMAD.SHL.U32 R52, R25, 0x2, RZ ;  /* 0x0000000219347824 */ /* 0x000fe200078e00ff */
[----:B----4-:R-:W-:Y:S02]  /*2870*/  SHF.R.S32.HI R0, RZ, 0x1f, R155 ;  /* 0x0000001fff007819 */ /* 0x010fe4000001149b */
[----:B------:R-:W-:-:S02]  /*2880*/  SEL R155, R155, RZ, !P0 ;  /* 0x000000ff9b9b7207 */ /* 0x000fc40004000000 */
[----:B------:R-:W-:-:S03]  /*2890*/  SEL R0, R0, RZ, !P0 ;  /* 0x000000ff00007207 */ /* 0x000fc60004000000 */
[----:B------:R-:W-:-:S04]  /*28a0*/  IMAD.WIDE.U32 R28, R155, UR4, R28 ;  /* 0x000000049b1c7c25 */ /* 0x000fc8000f8e001c */
[C---:B------:R-:W-:Y:S02]  /*28b0*/  IMAD R8, R0.reuse, UR6, RZ ;  /* 0x0000000600087c24 */ /* 0x040fe4000f8e02ff */
[----:B------:R-:W-:Y:S01]  /*28c0*/  IMAD R0, R0, UR4, RZ ;  /* 0x0000000400007c24 */ /* 0x000fe2000f8e02ff */
[----:B------:R-:W-:Y:S01]  /*28d0*/  ULDC UR4, c[0x0][0x2f4] ;  /* 0x0000bd0000047ab9 */ /* 0x000fe20000000800 */
[C---:B------:R-:W-:Y:S01]  /*28e0*/  IMAD R15, R155.reuse, UR7, R8 ;  /* 0x000000079b0f7c24 */ /* 0x040fe2000f8e0208 */
[----:B------:R-:W-:Y:S01]  /*28f0*/  ISETP.GE.AND P4, PT, R16, UR4, PT ;  /* 0x0000000410007c0c */ /* 0x000fe2000bf86270 */
[----:B------:R-:W-:Y:S01]  /*2900*/  IMAD R3, R155, UR5, R0 ;  /* 0x000000059b037c24 */ /* 0x000fe2000f8e0200 */
[----:B------:R-:W-:Y:S01]  /*2910*/  ISETP.GE.AND P3, PT, R55, UR4, PT ;  /* 0x0000000437007c0c */ /* 0x000fe2000bf66270 */
[----:B------:R-:W-:-:S04]  /*2920*/  IMAD.WIDE.U32 R8, R186, R6, R16 ;  /* 0x00000006ba087225 */ /* 0x000fc800078e0010 */
[----:B------:R-:W-:Y:S01]  /*2930*/  IMAD.IADD R72, R29, 0x1, R3 ;  /* 0x000000011d487824 */ /* 0x000fe200078e0203 */
[----:B------:R-:W-:Y:S01]  /*2940*/  SEL R3, R25, RZ, P1 ;  /* 0x000000ff19037207 */ /* 0x000fe20000800000 */
[----:B------:R-:W-:Y:S01]  /*2950*/  IMAD R0, R73, R4, RZ ;  /* 0x0000000449007224 */ /* 0x000fe200078e02ff */
[----:B------:R-:W-:Y:S01]  /*2960*/  IADD3 R65, P0, R28, R8, RZ ;  /* 0x000000081c417210 */ /* 0x000fe20007f1e0ff */
[----:B------:R-:W-:-:S03]  /*2970*/  IMAD.WIDE.U32 R20, R155, UR6, R20 ;  /* 0x000000069b147c25 */ /* 0x000fc6000f8e0014 */
[----:B------:R-:W-:Y:S01]  /*2980*/  IADD3.X R64, R72, R9, R13, P0, !PT ;  /* 0x0000000948407210 */ /* 0x000fe200007fe40d */
[C---:B------:R-:W-:Y:S01]  /*2990*/  IMAD R11, R186.reuse, R5, R0 ;  /* 0x00000005ba0b7224 */ /* 0x040fe200078e0200 */
[----:B------:R-:W-:Y:S01]  /*29a0*/  IADD3 R38, P0, R186, R39, RZ ;  /* 0x00000027ba267210 */ /* 0x000fe20007f1e0ff */
[----:B------:R-:W-:Y:S02]  /*29b0*/  IMAD R0, R73, R56, RZ ;  /* 0x0000003849007224 */ /* 0x000fe400078e02ff */
[----:B------:R-:W-:Y:S02]  /*29c0*/  IMAD.IADD R3, R16, 0x1, R3 ;  /* 0x0000000110037824 */ /* 0x000fe400078e0203 */
[----:B------:R-:W-:Y:S02]  /*29d0*/  IMAD R9, R186, R57, R0 ;  /* 0x00000039ba097224 */ /* 0x000fe400078e0200 */
[----:B------:R-:W-:Y:S01]  /*29e0*/  IMAD.IADD R31, R31, 0x1, R11 ;  /* 0x000000011f1f7824 */ /* 0x000fe200078e020b */
[----:B------:R-:W-:Y:S01]  /*29f0*/  SHF.R.S32.HI R0, RZ, 0x1f, R3 ;  /* 0x0000001fff007819 */ /* 0x000fe20000011403 */
[----:B------:R-:W-:-:S02]  /*2a00*/  IMAD.IADD R35, R35, 0x1, R9 ;  /* 0x0000000123237824 */ /* 0x000fc400078e0209 */
[----:B------:R-:W-:Y:S01]  /*2a10*/  IMAD.IADD R37, R9, 0x1, R37 ;  /* 0x0000000109257824 */ /* 0x000fe200078e0225 */
[----:B------:R-:W-:Y:S01]  /*2a20*/  LEA.HI R63, R0, R3, RZ, 0x3 ;  /* 0x00000003003f7211 */ /* 0x000fe200078f18ff */
[----:B------:R-:W-:Y:S01]  /*2a30*/  IMAD.IADD R33, R11, 0x1, R33 ;  /* 0x000000010b217824 */ /* 0x000fe200078e0221 */
[----:B------:R-:W-:Y:S01]  /*2a40*/  LOP3.LUT R3, R58, 0x18, R16, 0xf8, !PT ;  /* 0x000000183a037812 */ /* 0x000fe200078ef810 */
[C---:B-----5:R-:W-:Y:S01]  /*2a50*/  IMAD.WIDE.U32 R30, R2.reuse, R4, R30 ;  /* 0x00000004021e7225 */ /* 0x060fe200078e001e */
[----:B------:R-:W-:Y:S02]  /*2a60*/  SHF.R.S32.HI R9, RZ, 0x1f, R2 ;  /* 0x0000001fff097819 */ /* 0x000fe40000011402 */
[----:B------:R-:W-:Y:S01]  /*2a70*/  LOP3.LUT R3, R3, R54, RZ, 0x3c, !PT ;  /* 0x0000003603037212 */ /* 0x000fe200078e3cff */
[----:B------:R-:W-:Y:S01]  /*2a80*/  IMAD.WIDE.U32 R32, R2, R4, R32 ;  /* 0x0000000402207225 */ /* 0x000fe200078e0020 */
[----:B------:R-:W-:-:S03]  /*2a90*/  LOP3.LUT R48, R63, 0xfffffff8, RZ, 0xc0, !PT ;  /* 0xfffffff83f307812 */ /* 0x000fc600078ec0ff */
[----:B------:R-:W-:Y:S01]  /*2aa0*/  IMAD R51, R220, 0x200, R3 ;  /* 0x00000200dc337824 */ /* 0x000fe200078e0203 */
[----:B------:R-:W-:Y:S01]  /*2ab0*/  LOP3.LUT R3, R58, 0x38, R63, 0xf8, !PT ;  /* 0x000000383a037812 */ /* 0x000fe200078ef83f */
[C---:B------:R-:W-:Y:S01]  /*2ac0*/  IMAD R0, R9.reuse, R4, RZ ;  /* 0x0000000409007224 */ /* 0x040fe200078e02ff */
[----:B------:R-:W-:Y:S01]  /*2ad0*/  SHF.R.S32.HI R45, RZ, 0x1f, R48 ;  /* 0x0000001fff2d7819 */ /* 0x000fe20000011430 */
[----:B------:R-:W-:Y:S01]  /*2ae0*/  IMAD R9, R9, R56, RZ ;  /* 0x0000003809097224 */ /* 0x000fe200078e02ff */
[----:B------:R-:W-:Y:S01]  /*2af0*/  LOP3.LUT R3, R3, R54, RZ, 0x3c, !PT ;  /* 0x0000003603037212 */ /* 0x000fe200078e3cff */
[C---:B------:R-:W-:Y:S02]  /*2b00*/  IMAD R49, R2.reuse, R5, R0 ;  /* 0x0000000502317224 */ /* 0x040fe400078e0200 */
[----:B------:R-:W-:Y:S01]  /*2b10*/  IMAD R9, R2, R57, R9 ;  /* 0x0000003902097224 */ /* 0x000fe200078e0209 */
[----:B------:R-:W-:Y:S01]  /*2b20*/  SHF.L.U64.HI R57, R56, 0x6, R57 ;  /* 0x0000000638397819 */ /* 0x000fe20000010239 */
[----:B------:R-:W-:-:S04]  /*2b30*/  IMAD.WIDE.U32 R34, R2, R56, R34 ;  /* 0x0000003802227225 */ /* 0x000fc800078e0022 */
[----:B------:R-:W-:-:S04]  /*2b40*/  IMAD.WIDE.U32 R36, R2, R56, R36 ;  /* 0x0000003802247225 */ /* 0x000fc800078e0024 */
[----:B------:R-:W-:Y:S02]  /*2b50*/  IMAD.IADD R50, R31, 0x1, R49 ;  /* 0x000000011f327824 */ /* 0x000fe400078e0231 */
[----:B------:R-:W-:Y:S02]  /*2b60*/  IMAD.SHL.U32 R56, R56, 0x40, RZ ;  /* 0x0000004038387824 */ /* 0x000fe400078e00ff */
[----:B------:R-:W-:Y:S02]  /*2b70*/  IMAD.X R39, R10, 0x1, R73, P0 ;  /* 0x000000010a277824 */ /* 0x000fe400000e0649 */
[----:B------:R-:W-:Y:S02]  /*2b80*/  IMAD.IADD R49, R49, 0x1, R33 ;  /* 0x0000000131317824 */ /* 0x000fe400078e0221 */
[----:B------:R-:W-:Y:S02]  /*2b90*/  IMAD.IADD R47, R35, 0x1, R9 ;  /* 0x00000001232f7824 */ /* 0x000fe400078e0209 */
[----:B------:R-:W-:-:S02]  /*2ba0*/  IMAD.IADD R46, R9, 0x1, R37 ;  /* 0x00000001092e7824 */ /* 0x000fc400078e0225 */
[----:B------:R-:W-:Y:S02]  /*2bb0*/  IMAD R3, R220, 0x200, R3 ;  /* 0x00000200dc037824 */ /* 0x000fe400078e0203 */
[----:B------:R-:W-:-:S07]  /*2bc0*/  IMAD.IADD R0, R21, 0x1, R15 ;  /* 0x0000000115007824 */ /* 0x000fce00078e020f */
.L_x_6513:
[----:B0-2-4-:R-:W0:Y:S01]  /*2bd0*/  LDC R27, c[0x0][0x3f4] ;  /* 0x0000fd00ff1b7b82 */ /* 0x015e220000000800 */
        /* <DEDUP_REMOVED lines=35> */
[----:B------:R-:W-:Y:S01]  /*2e10*/  IMAD.MOV.U32 R6, RZ, RZ, R34 ;  /* 0x000000ffff067224 */ /* 0x000fe200078e0022 */
[----:B------:R-:W-:Y:S01]  /*2e20*/  ULDC.64 UR4, c[0x0][0x3e8] ;  /* 0x0000fa0000047ab9 */ /* 0x000fe20000000a00 */
[----:B------:R-:W-:Y:S01]  /*2e30*/  IMAD.MOV.U32 R7, RZ, RZ, R47 ;  /* 0x000000ffff077224 */ /* 0x000fe200078e002f */
[----:B------:R-:W-:Y:S01]  /*2e40*/  ULDC.64 UR6, c[0x0][0x400] ;  /* 0x0001000000067ab9 */ /* 0x000fe20000000a00 */
[----:B------:R-:W-:Y:S02]  /*2e50*/  IMAD R5, R57, R41, RZ ;  /* 0x0000002939057224 */ /* 0x000fe400078e02ff */
[----:B------:R-:W-:Y:S01]  /*2e60*/  IMAD.WIDE.U32 R8, R41, R56, R6 ;  /* 0x0000003829087225 */ /* 0x000fe200078e0006 */
[----:B------:R-:W-:-:S03]  /*2e70*/  IADD3 R7, P0, R30, R4, RZ ;  /* 0x000000041e077210 */ /* 0x000fc60007f1e0ff */
[----:B------:R-:W-:Y:S01]  /*2e80*/  IMAD R5, R69, R56, R5 ;  /* 0x0000003845057224 */ /* 0x000fe200078e0205 */
[----:B------:R-:W-:Y:S01]  /*2e90*/  LEA R4, P5, R8, UR6, 0x1 ;  /* 0x0000000608047c11 */ /* 0x000fe2000f8a08ff */
[----:B------:R-:W-:Y:S01]  /*2ea0*/  IMAD.X R10, R70, 0x1, R50, P0 ;  /* 0x00000001460a7824 */ /* 0x000fe200000e0632 */
[----:B------:R-:W-:Y:S01]  /*2eb0*/  LEA R6, P0, R7, UR4, 0x1 ;  /* 0x0000000407067c11 */ /* 0x000fe2000f8008ff */
[----:B------:R-:W-:-:S03]  /*2ec0*/  IMAD.IADD R5, R9, 0x1, R5 ;  /* 0x0000000109057824 */ /* 0x000fc600078e0205 */
[----:B------:R-:W-:Y:S02]  /*2ed0*/  LEA.HI.X R7, R7, UR5, R10, 0x1, P0 ;  /* 0x0000000507077c11 */ /* 0x000fe400080f0c0a */
[----:B------:R-:W-:Y:S02]  /*2ee0*/  CS2R R10, SRZ ;  /* 0x00000000000a7805 */ /* 0x000fe4000001ff00 */
[----:B------:R-:W-:Y:S02]  /*2ef0*/  LEA.HI.X R5, R8, UR7, R5, 0x1, P5 ;  /* 0x0000000708057c11 */ /* 0x000fe4000a8f0c05 */
[----:B------:R-:W-:Y:S02]  /*2f00*/  CS2R R8, SRZ ;  /* 0x0000000000087805 */ /* 0x000fe4000001ff00 */
[-C--:B------:R-:W-:Y:S02]  /*2f10*/  ISETP.GE.AND P5, PT, R188, R27.reuse, PT ;  /* 0x0000001bbc00720c */ /* 0x080fe40003fa6270 */
[----:B------:R-:W-:-:S11]  /*2f20*/  ISETP.GE.AND P0, PT, R217, R27, PT ;  /* 0x0000001bd900720c */ /* 0x000fd60003f06270 */
[----:B------:R0:W5:Y:S04]  /*2f30*/  @!P5 LDG.E.64 R14, desc[UR50][R6.64] ;  /* 0x00000032060ed981 */ /* 0x000168000c1e1b00 */
[----:B------:R0:W5:Y:S04]  /*2f40*/  @!P0 LDG.E.64 R8, desc[UR50][R6.64+0x20] ;  /* 0x0000203206088981 */ /* 0x000168000c1e1b00 */
[----:B------:R0:W5:Y:S04]  /*2f50*/  @!P5 LDG.E.64 R24, desc[UR50][R4.64] ;  /* 0x000000320418d981 */ /* 0x000168000c1e1b00 */
[----:B------:R0:W5:Y:S02]  /*2f60*/  @!P0 LDG.E.64 R10, desc[UR50][R4.64+0x20] ;  /* 0x00002032040a8981 */ /* 0x000164000c1e1b00 */
.L_x_6488:
[----:B------:R-:W-:Y:S05]  /*2f70*/  BSYNC B1 ;  /* 0x0000000000017941 */ /* 0x000fea0003800000 */
.L_x_6487:
        /* <DEDUP_REMOVED lines=16> */
.L_x_6489:
[----:B------:R-:W-:Y:S01]  /*3080*/  IMAD R75, R185, 0x8, R18 ;  /* 0x00000008b94b7824 */ /* 0x000fe200078e0212 */
[----:B------:R-:W-:Y:S01]  /*3090*/  SHF.L.U32 R76, R190, 0x1f, RZ ;  /* 0x0000001fbe4c7819 */ /* 0x000fe200000006ff */
[----:B------:R-:W-:Y:S03]  /*30a0*/  BSSY B1, `(.L_x_6490) ;  /* 0x0000003000017945 */ /* 0x000fe60003800000 */
[----:B------:R-:W0:Y:S02]  /*30b0*/  SYNCS.PHASECHK.TRANS64.TRYWAIT P5, [R75+URZ+0x38890], R76 ;  /* 0x0388904c4b0075a7 */ /* 0x000e2400080a017f */
[----:B0-----:R-:W-:Y:S05]  /*30c0*/  @!P5 BRA `(.L_x_6491) ;  /* 0x0000026800fcd947 */ /* 0x001fea0003800000 */
.L_x_6886:
[----:B------:R-:W-:Y:S05]  /*30d0*/  BSYNC B1 ;  /* 0x0000000000017941 */ /* 0x000fea0003800000 */
.L_x_6490:
        /* <DEDUP_REMOVED lines=48> */
.L_x_6496:
[----:B------:R-:W-:Y:S05]  /*33e0*/  BSYNC B2 ;  /* 0x0000000000027941 */ /* 0x000fea0003800000 */
.L_x_6495:
[----:B--2---:R1:W-:Y:S02]  /*33f0*/  STG.E.128 desc[UR50][R12.64], R4 ;  /* 0x000000040c007986 */ /* 0x0043e4000c101d32 */
.L_x_6494:
[----:B------:R-:W-:Y:S05]  /*3400*/  BSYNC B1 ;  /* 0x0000000000017941 */ /* 0x000fea0003800000 */
.L_x_6493:
        /* <DEDUP_REMOVED lines=51> */
.L_x_6498:
[----:B------:R-:W-:Y:S05]  /*3740*/  BSYNC B1 ;  /* 0x0000000000017941 */ /* 0x000fea0003800000 */
.L_x_6497:
[----:B-1----:R1:W-:Y:S01]  /*3750*/  STG.E.128 desc[UR50][R12.64+0x40], R4 ;  /* 0x000040040c007986 */ /* 0x0023e2000c101d32 */
[----:B------:R-:W-:Y:S05]  /*3760*/  BRA `(.L_x_6492) ;  /* 0x0000000c00287947 */ /* 0x000fea0003800000 */
.L_x_6486:
        /* <DEDUP_REMOVED lines=44> */
.L_x_6499:
[----:B------:R-:W-:Y:S01]  /*3a30*/  IMAD R75, R185, 0x8, R18 ;  /* 0x00000008b94b7824 */ /* 0x000fe200078e0212 */
[----:B------:R-:W-:Y:S01]  /*3a40*/  SHF.L.U32 R76, R190, 0x1f, RZ ;  /* 0x0000001fbe4c7819 */ /* 0x000fe200000006ff */
[----:B------:R-:W0:Y:S01]  /*3a50*/  LDC R77, c[0x0][0x2f4] ;  /* 0x0000bd00ff4d7b82 */ /* 0x000e220000000800 */
[----:B------:R-:W-:Y:S02]  /*3a60*/  BSSY B1, `(.L_x_6500) ;  /* 0x0000003000017945 */ /* 0x000fe40003800000 */
[----:B------:R-:W1:Y:S02]  /*3a70*/  SYNCS.PHASECHK.TRANS64.TRYWAIT P5, [R75+URZ+0x38890], R76 ;  /* 0x0388904c4b0075a7 */ /* 0x000e6400080a017f */
[----:B-1----:R-:W-:Y:S05]  /*3a80*/  @!P5 BRA `(.L_x_6501) ;  /* 0x0000026000a0d947 */ /* 0x002fea0003800000 */
.L_x_6887:
[----:B------:R-:W-:Y:S05]  /*3a90*/  BSYNC B1 ;  /* 0x0000000000017941 */ /* 0x000fea0003800000 */
.L_x_6500:
        /* <DEDUP_REMOVED lines=24> */
[----:B------:R-:W-:-:S05]  /*3c20*/  LOP3.LUT R13, R13, R54, RZ, 0x3c, !PT ;  /* 0x000000360d0d7212 */ /* 0x000fca00078e3cff */
[----:B------:R-:W-:Y:S02]  /*3c30*/  IMAD R15, R220, 0x200, R13 ;  /* 0x00000200dc0f7824 */ /* 0x000fe400078e020d */
[----:B------:R-:W-:Y:S02]  /*3c40*/  IMAD.IADD R13, R3, 0x1, R26 ;  /* 0x00000001030d7824 */ /* 0x000fe400078e021a */
[----:B------:R-:W-:Y:S02]  /*3c50*/  IMAD.IADD R15, R26, 0x1, R15 ;  /* 0x000000011a0f7824 */ /* 0x000fe400078e020f */
[--C-:B------:R-:W-:Y:S02]  /*3c60*/  IMAD R13, R13, 0x2, R18.reuse ;  /* 0x000000020d0d7824 */ /* 0x100fe400078e0212 */
[----:B------:R-:W-:-:S04]  /*3c70*/  IMAD R24, R15, 0x2, R18 ;  /* 0x000000020f187824 */ /* 0x000fc800078e0212 */
[----:B------:R-:W0:Y:S04]  /*3c80*/  LDS.128 R12, [R13+0x22400] ;  /* 0x022400000d0c7984 */ /* 0x000e280000000c00 */
[----:B------:R-:W2:Y:S01]  /*3c90*/  LDS.128 R24, [R24+0x22400] ;  /* 0x0224000018187984 */ /* 0x000ea20000000c00 */
[----:B------:R-:W-:Y:S05]  /*3ca0*/  @P6 BRA `(.L_x_6503) ;  /* 0x0000000400486947 */ /* 0x000fea0003800000 */
[--C-:B------:R-:W-:Y:S02]  /*3cb0*/  SHF.R.U64 R8, R8, 0x10, R9.reuse ;  /* 0x0000001008087819 */ /* 0x100fe40000001209 */
[----:B------:R-:W-:Y:S02]  /*3cc0*/  SHF.R.U32.HI R9, RZ, 0x10, R9 ;  /* 0x00000010ff097819 */ /* 0x000fe40000011609 */
[--C-:B------:R-:W-:Y:S02]  /*3cd0*/  SHF.R.U64 R78, R4, 0x10, R5.reuse ;  /* 0x00000010044e7819 */ /* 0x100fe40000001205 */
[----:B------:R-:W-:Y:S02]  /*3ce0*/  SHF.R.U32.HI R82, RZ, 0x10, R5 ;  /* 0x00000010ff527819 */ /* 0x000fe40000011605 */
[--C-:B------:R-:W-:Y:S01]  /*3cf0*/  SHF.R.U64 R4, R6, 0x10, R7.reuse ;  /* 0x0000001006047819 */ /* 0x100fe20000001207 */
[----:B0-----:R-:W-:Y:S01]  /*3d00*/  HADD2.F32 R6, -RZ, R13.H0_H0 ;  /* 0x2000000dff067230 */ /* 0x001fe20000004100 */
[----:B------:R-:W-:Y:S01]  /*3d10*/  SHF.R.U32.HI R85, RZ, 0x10, R7 ;  /* 0x00000010ff557819 */ /* 0x000fe20000011607 */
[--C-:B--2---:R-:W-:Y:S01]  /*3d20*/  HADD2.F32 R7, -RZ, R25.reuse.H0_H0 ;  /* 0x20000019ff077230 */ /* 0x104fe20000004100 */
[--C-:B------:R-:W-:Y:S01]  /*3d30*/  SHF.R.U64 R5, R10, 0x10, R11.reuse ;  /* 0x000000100a057819 */ /* 0x100fe2000000120b */
[----:B------:R-:W-:Y:S01]  /*3d40*/  HADD2.F32 R10, -RZ, R25.H1_H1 ;  /* 0x30000019ff0a7230 */ /* 0x000fe20000004100 */
[----:B------:R-:W-:Y:S01]  /*3d50*/  SHF.R.U32.HI R86, RZ, 0x10, R11 ;  /* 0x00000010ff567819 */ /* 0x000fe2000001160b */
[----:B------:R-:W-:-:S02]  /*3d60*/  HADD2.F32 R11, -RZ, R80.H1_H1 ;  /* 0x30000050ff0b7230 */ /* 0x000fc40000004100 */
[----:B------:R-:W-:Y:S02]  /*3d70*/  HADD2.F32 R25, -RZ, R9.H0_H0 ;  /* 0x20000009ff197230 */ /* 0x000fe40000004100 */
[----:B------:R-:W-:Y:S02]  /*3d80*/  HADD2.F32 R80, -RZ, R80.H0_H0 ;  /* 0x20000050ff507230 */ /* 0x000fe40000004100 */
[----:B------:R-:W-:Y:S02]  /*3d90*/  HADD2.F32 R9, -RZ, R13.H1_H1 ;  /* 0x3000000dff097230 */ /* 0x000fe40000004100 */
[----:B------:R-:W-:Y:S02]  /*3da0*/  HADD2.F32 R13, -RZ, R82.H0_H0 ;  /* 0x20000052ff0d7230 */ /* 0x000fe40000004100 */
[-C--:B------:R-:W-:Y:S01]  /*3db0*/  FMUL.FTZ R82, R10, R25.reuse ;  /* 0x000000190a527220 */ /* 0x080fe20000410000 */
[-C--:B------:R-:W-:Y:S01]  /*3dc0*/  FMUL.FTZ R83, R7, R80.reuse ;  /* 0x0000005007537220 */ /* 0x080fe20000410000 */
[C---:B------:R-:W-:Y:S01]  /*3dd0*/  FMUL.FTZ R25, R9.reuse, R25 ;  /* 0x0000001909197220 */ /* 0x040fe20000410000 */
[C---:B------:R-:W-:Y:S01]  /*3de0*/  FMUL.FTZ R80, R6.reuse, R80 ;  /* 0x0000005006507220 */ /* 0x040fe20000410000 */
[----:B------:R-:W-:Y:S01]  /*3df0*/  FFMA.FTZ R9, R9, R13, -R82 ;  /* 0x0000000d09097223 */ /* 0x000fe20000010852 */
[----:B------:R-:W-:Y:S01]  /*3e00*/  FFMA.FTZ R6, R6, R11, -R83 ;  /* 0x0000000b06067223 */ /* 0x000fe20000010853 */
[----:B------:R-:W-:Y:S01]  /*3e10*/  FFMA.FTZ R10, R10, R13, R25 ;  /* 0x0000000d0a0a7223 */ /* 0x000fe20000010019 */
[----:B------:R-:W-:Y:S01]  /*3e20*/  FFMA.FTZ R7, R7, R11, R80 ;  /* 0x0000000b07077223 */ /* 0x000fe20000010050 */
[----:B------:R-:W-:-:S02]  /*3e30*/  HADD2.F32 R13, -RZ, R27.H0_H0 ;  /* 0x2000001bff0d7230 */ /* 0x000fc40000004100 */
[----:B------:R-:W-:Y:S02]  /*3e40*/  HADD2.F32 R27, -RZ, R27.H1_H1 ;  /* 0x3000001bff1b7230 */ /* 0x000fe40000004100 */
[--C-:B------:R-:W-:Y:S01]  /*3e50*/  HADD2.F32 R11, -RZ, R15.reuse.H0_H0 ;  /* 0x2000000fff0b7230 */ /* 0x100fe20000004100 */
[----:B------:R-:W-:Y:S01]  /*3e60*/  F2FP.F16.F32.PACK_AB R7, R10, R7 ;  /* 0x000000070a07723e */ /* 0x000fe200000000ff */
[----:B------:R-:W-:Y:S02]  /*3e70*/  HADD2.F32 R86, -RZ, R86.H0_H0 ;  /* 0x20000056ff567230 */ /* 0x000fe40000004100 */
[--C-:B------:R-:W-:Y:S02]  /*3e80*/  HADD2.F32 R80, -RZ, R84.reuse.H1_H1 ;  /* 0x30000054ff507230 */ /* 0x100fe40000004100 */
[----:B------:R-:W-:Y:S02]  /*3e90*/  HADD2.F32 R15, -RZ, R15.H1_H1 ;  /* 0x3000000fff0f7230 */ /* 0x000fe40000004100 */
[----:B------:R-:W-:Y:S01]  /*3ea0*/  FMUL.FTZ R90, R27, R86 ;  /* 0x000000561b5a7220 */ /* 0x000fe20000410000 */
[----:B------:R-:W-:-:S02]  /*3eb0*/  HADD2.F32 R84, -RZ, R84.H0_H0 ;  /* 0x20000054ff547230 */ /* 0x000fc40000004100 */
[----:B------:R-:W-:Y:S02]  /*3ec0*/  HADD2.F32 R82, -RZ, R85.H0_H0 ;  /* 0x20000055ff527230 */ /* 0x000fe40000004100 */
[----:B------:R-:W-:Y:S01]  /*3ed0*/  FMUL.FTZ R86, R15, R86 ;  /* 0x000000560f567220 */ /* 0x000fe20000410000 */
[----:B------:R-:W-:Y:S02]  /*3ee0*/  HADD2.F32 R25, -RZ, R91.H0_H0 ;  /* 0x2000005bff197230 */ /* 0x000fe40000004100 */
[-C--:B------:R-:W-:Y:S01]  /*3ef0*/  FMUL.FTZ R88, R13, R84.reuse ;  /* 0x000000540d587220 */ /* 0x080fe20000410000 */
[----:B------:R-:W-:Y:S01]  /*3f00*/  FMUL.FTZ R84, R11, R84 ;  /* 0x000000540b547220 */ /* 0x000fe20000410000 */
[----:B------:R-:W-:Y:S01]  /*3f10*/  FFMA.FTZ R89, R27, R82, R86 ;  /* 0x000000521b597223 */ /* 0x000fe20000010056 */
[----:B------:R-:W-:Y:S02]  /*3f20*/  HADD2.F32 R27, -RZ, R8.H0_H0 ;  /* 0x20000008ff1b7230 */ /* 0x000fe40000004100 */
[----:B------:R-:W-:Y:S01]  /*3f30*/  FFMA.FTZ R88, R11, R80, -R88 ;  /* 0x000000500b587223 */ /* 0x000fe20000010858 */
[----:B------:R-:W-:-:S02]  /*3f40*/  HADD2.F32 R11, -RZ, R24.H0_H0 ;  /* 0x20000018ff0b7230 */ /* 0x000fc40000004100 */
[----:B------:R-:W-:Y:S01]  /*3f50*/  FFMA.FTZ R87, R15, R82, -R90 ;  /* 0x000000520f577223 */ /* 0x000fe2000001085a */
[----:B------:R-:W-:Y:S02]  /*3f60*/  HADD2.F32 R8, -RZ, R12.H0_H0 ;  /* 0x2000000cff087230 */ /* 0x000fe40000004100 */
[----:B------:R-:W-:Y:S01]  /*3f70*/  FFMA.FTZ R84, R13, R80, R84 ;  /* 0x000000500d547223 */ /* 0x000fe20000010054 */
[----:B------:R-:W-:Y:S02]  /*3f80*/  HADD2.F32 R24, -RZ, R24.H1_H1 ;  /* 0x30000018ff187230 */ /* 0x000fe40000004100 */
[-C--:B------:R-:W-:Y:S01]  /*3f90*/  FMUL.FTZ R83, R11, R25.reuse ;  /* 0x000000190b537220 */ /* 0x080fe20000410000 */
[----:B------:R-:W-:Y:S02]  /*3fa0*/  HADD2.F32 R12, -RZ, R12.H1_H1 ;  /* 0x3000000cff0c7230 */ /* 0x000fe40000004100 */
[----:B------:R-:W-:Y:S02]  /*3fb0*/  HADD2.F32 R15, -RZ, R78.H0_H0 ;  /* 0x2000004eff0f7230 */ /* 0x000fe40000004100 */
[----:B------:R-:W-:Y:S01]  /*3fc0*/  FMUL.FTZ R78, R8, R25 ;  /* 0x00000019084e7220 */ /* 0x000fe20000410000 */
[----:B------:R-:W-:-:S02]  /*3fd0*/  HADD2.F32 R13, -RZ, R92.H0_H0 ;  /* 0x2000005cff0d7230 */ /* 0x000fc40000004100 */
[-C--:B------:R-:W-:Y:S01]  /*3fe0*/  FMUL.FTZ R25, R24, R27.reuse ;  /* 0x0000001b18197220 */ /* 0x080fe20000410000 */
[----:B------:R-:W-:Y:S01]  /*3ff0*/  FMUL.FTZ R27, R12, R27 ;  /* 0x0000001b0c1b7220 */ /* 0x000fe20000410000 */
[----:B------:R-:W-:Y:S01]  /*4000*/  F2FP.F16.F32.PACK_AB R84, R89, R84 ;  /* 0x000000545954723e */ /* 0x000fe200000000ff */
        /* <DEDUP_REMOVED lines=28> */
.L_x_6503:
[----:B------:R-:W-:Y:S05]  /*41d0*/  BSYNC B1 ;  /* 0x0000000000017941 */ /* 0x000fea0003800000 */
.L_x_6502:
        /* <DEDUP_REMOVED lines=10> */
.L_x_6485:
[----:B------:R-:W-:-:S06]  /*4280*/  UISETP.NE.AND UP0, UPT, UR47, 0x3, UPT ;  /* 0x000000032f00788c */ /* 0x000fcc000bf05270 */
[----:B------:R-:W-:-:S13]  /*4290*/  PLOP3.LUT P0, PT, PT, PT, UP0, 0x80, 0x0 ;  /* 0x000000000000781c */ /* 0x000fda0003f0f008 */
[----:B------:R-:W-:Y:S05]  /*42a0*/  @!P0 BRA `(.L_x_6504) ;  /* 0x0000000000048947 */ /* 0x000fea0003800000 */
[----:B------:R-:W-:Y:S01]  /*42b0*/  BPT.TRAP 0x1 ;  /* 0x000000040000795c */ /* 0x000fe20000300000 */
.L_x_6504:
        /* <DEDUP_REMOVED lines=8> */
.L_x_6888:
[----:B------:R-:W-:Y:S05]  /*4340*/  BSYNC B1 ;  /* 0x0000000000017941 */ /* 0x000fea0003800000 */
.L_x_6505:
        /* <DEDUP_REMOVED lines=12> */
.L_x_6492:
[----:B------:R-:W-:Y:S05]  /*4410*/  BSYNC B0 ;  /* 0x0000000000007941 */ /* 0x000fea0003800000 */
.L_x_6484:
        /* <DEDUP_REMOVED lines=17> */
.L_x_6508:
[----:B------:R-:W-:Y:S05]  /*4530*/  BSYNC B0 ;  /* 0x0000000000007941 */ /* 0x000fea0003800000 */
.L_x_6507:
[----:B------:R-:W5:Y:S01]  /*4540*/  SYNCS.PHASECHK.TRANS64.TRYWAIT P0, [R75+URZ+0x388b0], R76 ;  /* 0x0388b04c4b0075a7 */ /* 0x000f62000800017f */
[----:B------:R-:W-:Y:S04]  /*4550*/  BSSY B0, `(.L_x_6509) ;  /* 0x0000002000007945 */ /* 0x000fe80003800000 */
[----:B-----5:R-:W-:Y:S05]  /*4560*/  @!P0 BRA `(.L_x_6510) ;  /* 0x0000025800108947 */ /* 0x020fea0003800000 */
.L_x_6889:
[----:B------:R-:W-:Y:S05]  /*4570*/  BSYNC B0 ;  /* 0x0000000000007941 */ /* 0x000fea0003800000 */
.L_x_6509:
        /* <DEDUP_REMOVED lines=82> */
.L_x_6512:
[----:B------:R-:W-:Y:S05]  /*4aa0*/  BSYNC B0 ;  /* 0x0000000000007941 */ /* 0x000fea0003800000 */
.L_x_6511:
        /* <DEDUP_REMOVED lines=17> */
.L_x_6479:
[----:B------:R-:W-:Y:S04]  /*4bc0*/  BSSY B0, `(.L_x_6514) ;  /* 0x0000004000007945 */ /* 0x000fe80003800000 */
[----:B------:R-:W-:Y:S05]  /*4bd0*/  @P0 BRA `(.L_x_6515) ;  /* 0x0000000000080947 */ /* 0x000fea0003800000 */
[----:B------:R-:W1:Y:S02]  /*4be0*/  FENCE.VIEW.ASYNC.G ;  /* 0x00000000000073c6 */ /* 0x000e640000000100 */
[----:B-1----:R-:W-:Y:S06]  /*4bf0*/  BAR.ARV 0xc, 0x180 ;  /* 0x0306000000007b1d */ /* 0x002fec0000002000 */
.L_x_6515:
[----:B------:R-:W-:Y:S05]  /*4c00*/  BSYNC B0 ;  /* 0x0000000000007941 */ /* 0x000fea0003800000 */
.L_x_6514:
[----:B------:R-:W-:Y:S01]  /*4c10*/  UISETP.NE.AND UP0, UPT, UR37, 0x1, UPT ;  /* 0x000000012500788c */ /* 0x000fe2000bf05270 */
[----:B------:R-:W-:Y:S05]  /*4c20*/  BSSY B7, `(.L_x_6516) ;  /* 0x000152f000077945 */ /* 0x000fea0003800000 */
[----:B------:R-:W-:-:S13]  /*4c30*/  PLOP3.LUT P0, PT, PT, PT, UP0, 0x80, 0x0 ;  /* 0x000000000000781c */ /* 0x000fda0003f0f008 */
[----:B------:R-:W-:Y:S05]  /*4c40*/  @!P0 BRA `(.L_x_6517) ;  /* 0x0000002000ec8947 */ /* 0x000fea0003800000 */
[----:B------:R-:W1:Y:S01]  /*4c50*/  LDC R0, c[0x0][0x448] ;  /* 0x00011200ff007b82 */ /* 0x000e620000000800 */
[----:B------:R-:W-:-:S07]  /*4c60*/  VIADD R5, R195, 0x3f ;  /* 0x0000003fc3057836 */ /* 0x000fce0000000000 */
[----:B-----5:R-:W0:Y:S01]  /*4c70*/  LDC.64 R2, c[0x0][0xad8] ;  /* 0x0002b600ff027b82 */ /* 0x020e220000000a00 */
[----:B-1----:R-:W-:Y:S02]  /*4c80*/  ISETP.NE.AND P1, PT, R0, 0x1, PT ;  /* 0x000000010000780c */ /* 0x002fe40003f25270 */
        /* <DEDUP_REMOVED lines=19> */
.L_x_6520:
[----:B------:R-:W-:-:S13]  /*4dc0*/  ISETP.NE.AND P0, PT, R3, 0x1, PT ;  /* 0x000000010300780c */ /* 0x000fda0003f05270 */
[----:B------:R-:W0:Y:S02]  /*4dd0*/  @P0 LDC.64 R4, c[0x0][0xae0] ;  /* 0x0002b800ff040b82 */ /* 0x000e240000000a00 */
[----:B0-----:R-:W-:-:S05]  /*4de0*/  @P0 IMAD.HI.U32 R4, R0, R4, RZ ;  /* 0x0000000400040227 */ /* 0x001fca00078e00ff */
[----:B------:R-:W-:-:S07]  /*4df0*/  @P0 SHF.R.U32.HI R0, RZ, R5, R4 ;  /* 0x00000005ff000219 */ /* 0x000fce0000011604 */
.L_x_6521:
[----:B------:R-:W-:Y:S05]  /*4e00*/  BSYNC B0 ;  /* 0x0000000000007941 */ /* 0x000fea0003800000 */
.L_x_6519:
[----:B------:R-:W-:-:S05]  /*4e10*/  IMAD R5, R0, R3, R3 ;  /* 0x0000000300057224 */ /* 0x000fca00078e0203 */
[----:B------:R-:W-:-:S07]  /*4e20*/  VIMNMX R2, R2, R5, PT ;  /* 0x0000000502027248 */ /* 0x000fce0003fe0100 */
.L_x_6518:
        /* <DEDUP_REMOVED lines=24> */
.L_x_6524:
[----:B------:R-:W-:-:S13]  /*4fb0*/  ISETP.NE.AND P0, PT, R3, 0x1, PT ;  /* 0x000000010300780c */ /* 0x000fda0003f05270 */
[----:B------:R-:W0:Y:S02]  /*4fc0*/  @P0 LDC.64 R4, c[0x0][0xae0] ;  /* 0x0002b800ff040b82 */ /* 0x000e240000000a00 */
[----:B0-----:R-:W-:-:S05]  /*4fd0*/  @P0 IMAD.HI.U32 R2, R152, R4, RZ ;  /* 0x0000000498020227 */ /* 0x001fca00078e00ff */
[----:B------:R-:W-:-:S07]  /*4fe0*/  @P0 SHF.R.U32.HI R152, RZ, R5, R2 ;  /* 0x00000005ff980219 */ /* 0x000fce0000011602 */
.L_x_6525:
[----:B------:R-:W-:Y:S05]  /*4ff0*/  BSYNC B0 ;  /* 0x0000000000007941 */ /* 0x000fea0003800000 */
.L_x_6523:
[----:B------:R-:W-:-:S05]  /*5000*/  IMAD R3, R152, R3, RZ ;  /* 0x0000000398037224 */ /* 0x000fca00078e02ff */
[----:B------:R-:W-:-:S07]  /*5010*/  VIMNMX R0, R0, R3, !PT ;  /* 0x0000000300007248 */ /* 0x000fce0007fe0100 */
.L_x_6522:
[----:B------:R-:W-:Y:S01]  /*5020*/  SHF.R.S32.HI R3, RZ, 0x1f, R0 ;  /* 0x0000001fff037819 */ /* 0x000fe20000011400 */
[----:B------:R-:W-:Y:S03]  /*5030*/  BSSY B0, `(.L_x_6526) ;  /* 0x0000025000007945 */ /* 0x000fe60003800000 */
[----:B------:R-:W-:-:S04]  /*5040*/  LEA.HI R3, R3, R0, RZ, 0x6 ;  /* 0x0000000003037211 */ /* 0x000fc800078f30ff */
        /* <DEDUP_REMOVED lines=35> */
.L_x_6527:
[----:B------:R-:W-:Y:S05]  /*5280*/  BSYNC B0 ;  /* 0x0000000000007941 */ /* 0x000fea0003800000 */
.L_x_6526:
[-C--:B------:R-:W-:Y:S01]  /*5290*/  IMAD R0, R230, R3.reuse, R6 ;  /* 0x00000003e6007224 */ /* 0x080fe200078e0206 */
[----:B------:R-:W-:Y:S02]  /*52a0*/  PLOP3.LUT P0, PT, PT, PT, PT, 0x80, 0x0 ;  /* 0x000000000000781c */ /* 0x000fe40003f0f070 */
[----:B---3--:R-:W-:Y:S02]  /*52b0*/  CS2R R12, SRZ ;  /* 0x00000000000c7805 */ /* 0x008fe4000001ff00 */
        /* <DEDUP_REMOVED lines=64> */
[----:B--2---:R-:W-:Y:S02]  /*56c0*/  CS2R R26, SRZ ;  /* 0x00000000001a7805 */ /* 0x004fe4000001ff00 */
[----:B------:R-:W-:Y:S01]  /*56d0*/  CS2R R24, SRZ ;  /* 0x0000000000187805 */ /* 0x000fe2000001ff00 */
[----:B------:R-:W-:Y:S06]  /*56e0*/  @!P1 BRA `(.L_x_6528) ;  /* 0x0000014800089947 */ /* 0x000fec0003800000 */
[----:B------:R-:W2:Y:S01]  /*56f0*/  LDL R4, [R1+0x64] ;  /* 0x0000640001047983 */ /* 0x000ea20000100800 */
        /* <DEDUP_REMOVED lines=20> */
[----:B------:R-:W-:-:S05]  /*5840*/  LOP3.LUT R4, R4, 0x1fffe, RZ, 0xc0, !PT ;  /* 0x0001fffe04047812 */ /* 0x000fca00078ec0ff */
[----:B------:R-:W-:Y:S02]  /*5850*/  IMAD.IADD R3, R3, 0x1, -R4 ;  /* 0x0000000103037824 */ /* 0x000fe400078e0a04 */
[----:B------:R-:W-:Y:S02]  /*5860*/  VIADD R4, R18, 0x36400 ;  /* 0x0003640012047836 */ /* 0x000fe40000000000 */
[----:B------:R-:W-:-:S03]  /*5870*/  IMAD R3, R3, 0x8000, R18 ;  /* 0x0000800003037824 */ /* 0x000fc600078e0212 */
[----:B------:R-:W-:Y:S01]  /*5880*/  SHF.R.U32.HI R4, RZ, 0x4, R4 ;  /* 0x00000004ff047819 */ /* 0x000fe20000011604 */
[----:B------:R-:W-:-:S03]  /*5890*/  VIADD R3, R3, 0x400 ;  /* 0x0000040003037836 */ /* 0x000fc60000000000 */
[----:B------:R-:W-:Y:S02]  /*58a0*/  LOP3.LUT R4, R4, 0x3fff, RZ, 0xc0, !PT ;  /* 0x00003fff04047812 */ /* 0x000fe400078ec0ff */
[----:B------:R-:W-:Y:S02]  /*58b0*/  SHF.R.U32.HI R3, RZ, 0x4, R3 ;  /* 0x00000004ff037819 */ /* 0x000fe40000011603 */
[----:B------:R-:W-:Y:S02]  /*58c0*/  LOP3.LUT R4, R4, 0x10000, RZ, 0xfc, !PT ;  /* 0x0001000004047812 */ /* 0x000fe400078efcff */
[----:B------:R-:W-:Y:S02]  /*58d0*/  LOP3.LUT R3, R3, 0x3fff, RZ, 0xc0, !PT ;  /* 0x00003fff03037812 */ /* 0x000fe400078ec0ff */
[C---:B------:R-:W-:Y:S01]  /*58e0*/  R2UR UR4, R4.reuse ;  /* 0x00000000040472ca */ /* 0x040fe200000e0000 */
[----:B------:R-:W-:Y:S01]  /*58f0*/  VIADD R10, R4, 0x2 ;  /* 0x00000002040a7836 */ /* 0x000fe20000000000 */
[----:B------:R-:W-:Y:S01]  /*5900*/  LOP3.LUT R14, R3, 0x2000000, RZ, 0xfc, !PT ;  /* 0x02000000030e7812 */ /* 0x000fe200078efcff */
[----:B------:R-:W-:-:S04]  /*5910*/  @!P2 IMAD R3, R19, 0x8, R18 ;  /* 0x000000081303a824 */ /* 0x000fc800078e0212 */
[----:B------:R-:W-:Y:S02]  /*5920*/  IMAD R6, R19, 0x1000, R14 ;  /* 0x0000100013067824 */ /* 0x000fe400078e020e */
[----:B------:R-:W-:Y:S02]  /*5930*/  @!P2 VIADD R3, R3, 0x38860 ;  /* 0x000388600303a836 */ /* 0x000fe40000000000 */
[C---:B------:R-:W-:Y:S01]  /*5940*/  VIADD R8, R6.reuse, 0x80 ;  /* 0x0000008006087836 */ /* 0x040fe20000000000 */
[----:B------:R-:W-:Y:S02]  /*5950*/  R2UR UR6, R6 ;  /* 0x00000000060672ca */ /* 0x000fe400000e0000 */
[----:B------:R-:W-:-:S11]  /*5960*/  @!P2 PRMT R3, RZ, 0x654, R3 ;  /* 0x00000654ff03a816 */ /* 0x000fd60000000003 */
        /* <DEDUP_REMOVED lines=33> */
.L_x_6531:
[----:B------:R-:W-:Y:S01]  /*5b80*/  BAR.SYNC.DEFER_BLOCKING 0xe, 0x100 ;  /* 0x0384000000007b1d */ /* 0x000fe20000010000 */
[C---:B-1----:R-:W-:Y:S01]  /*5b90*/  IMAD R2, R19.reuse, 0x40, R193 ;  /* 0x0000004013027824 */ /* 0x042fe200078e02c1 */
        /* <DEDUP_REMOVED lines=183> */
.L_x_6530:
[----:B------:R-:W-:Y:S05]  /*6710*/  BSYNC B0 ;  /* 0x0000000000007941 */ /* 0x000fea0003800000 */
.L_x_6529:
[----:B------:R-:W-:Y:S01]  /*6720*/  BAR.SYNC.DEFER_BLOCKING 0xe, 0x100 ;  /* 0x0384000000007b1d */ /* 0x000fe20000010000 */
[C---:B0-----:R-:W-:Y:S01]  /*6730*/  IMAD R3, R19.reuse, 0x40, R193 ;  /* 0x0000004013037824 */ /* 0x041fe200078e02c1 */
[----:B------:R-:W-:Y:S01]  /*6740*/  PLOP3.LUT P0, PT, PT, PT, PT, 0x8, 0x0 ;  /* 0x000000000000781c */ /* 0x000fe20003f0e170 */
[----:B------:R-:W-:Y:S01]  /*6750*/  VIADD R19, R19, 0x1 ;  /* 0x0000000113137836 */ /* 0x000fe20000000000 */
[----:B------:R-:W-:Y:S01]  /*6760*/  CS2R R12, SRZ ;  /* 0x00000000000c7805 */ /* 0x000fe2000001ff00 */
[----:B------:R-:W-:-:S03]  /*6770*/  IMAD R3, R3, 0x4, R18 ;  /* 0x0000000403037824 */ /* 0x000fc600078e0212 */
[----:B------:R-:W-:-:S04]  /*6780*/  ISETP.NE.AND P1, PT, R19, 0x2, PT ;  /* 0x000000021300780c */ /* 0x000fc80003f25270 */
[----:B------:R-:W-:Y:S01]  /*6790*/  SEL R19, R19, RZ, P1 ;  /* 0x000000ff13137207 */ /* 0x000fe20000800000 */
[----:B-1----:R-:W0:Y:S04]  /*67a0*/  LDS R2, [R3+0x38400] ;  /* 0x0384000003027984 */ /* 0x002e280000000800 */
[----:B------:R1:W2:Y:S02]  /*67b0*/  LDS R0, [R3+0x38420] ;  /* 0x0384200003007984 */ /* 0x0002a40000000800 */
[----:B-1----:R-:W-:-:S04]  /*67c0*/  SEL R3, RZ, 0x1, P1 ;  /* 0x00000001ff037807 */ /* 0x002fc80000800000 */
[----:B------:R-:W-:Y:S01]  /*67d0*/  LOP3.LUT R22, R22, R3, RZ, 0x3c, !PT ;  /* 0x0000000316167212 */ /* 0x000fe200078e3cff */
        /* <DEDUP_REMOVED lines=130> */
.L_x_6517:
[----:B------:R-:W1:Y:S01]  /*7000*/  LDC R0, c[0x0][0x448] ;  /* 0x00011200ff007b82 */ /* 0x000e620000000800 */
[----:B------:R-:W-:-:S07]  /*7010*/  VIADD R3, R195, 0x3f ;  /* 0x0000003fc3037836 */ /* 0x000fce0000000000 */
[----:B------:R-:W0:Y:S01]  /*7020*/  LDC.64 R4, c[0x0][0xad8] ;  /* 0x0002b600ff047b82 */ /* 0x000e220000000a00 */
        /* <DEDUP_REMOVED lines=20> */
.L_x_6534:
[----:B------:R-:W-:-:S13]  /*7170*/  ISETP.NE.AND P0, PT, R5, 0x1, PT ;  /* 0x000000010500780c */ /* 0x000fda0003f05270 */
[----:B------:R-:W0:Y:S02]  /*7180*/  @P0 LDC.64 R6, c[0x0][0xae0] ;  /* 0x0002b800ff060b82 */ /* 0x000e240000000a00 */
[----:B0-----:R-:W-:-:S05]  /*7190*/  @P0 IMAD.HI.U32 R6, R0, R6, RZ ;  /* 0x0000000600060227 */ /* 0x001fca00078e00ff */
[----:B------:R-:W-:-:S07]  /*71a0*/  @P0 SHF.R.U32.HI R0, RZ, R7, R6 ;  /* 0x00000007ff000219 */ /* 0x000fce0000011606 */
.L_x_6535:
[----:B------:R-:W-:Y:S05]  /*71b0*/  BSYNC B0 ;  /* 0x0000000000007941 */ /* 0x000fea0003800000 */
.L_x_6533:
[----:B------:R-:W-:-:S05]  /*71c0*/  IMAD R3, R0, R5, R5 ;  /* 0x0000000500037224 */ /* 0x000fca00078e0205 */
[----:B------:R-:W-:-:S07]  /*71d0*/  VIMNMX R4, R4, R3, PT ;  /* 0x0000000304047248 */ /* 0x000fce0003fe0100 */
.L_x_6532:
        /* <DEDUP_REMOVED lines=24> */
.L_x_6538:
[----:B------:R-:W-:-:S13]  /*7360*/  ISETP.NE.AND P0, PT, R5, 0x1, PT ;  /* 0x000000010500780c */ /* 0x000fda0003f05270 */
[----:B------:R-:W0:Y:S02]  /*7370*/  @P0 LDC.64 R6, c[0x0][0xae0] ;  /* 0x0002b800ff060b82 */ /* 0x000e240000000a00 */
[----:B0-----:R-:W-:-:S05]  /*7380*/  @P0 IMAD.HI.U32 R4, R3, R6, RZ ;  /* 0x0000000603040227 */ /* 0x001fca00078e00ff */
[----:B------:R-:W-:-:S07]  /*7390*/  @P0 SHF.R.U32.HI R3, RZ, R7, R4 ;  /* 0x00000007ff030219 */ /* 0x000fce0000011604 */
.L_x_6539:
[----:B------:R-:W-:Y:S05]  /*73a0*/  BSYNC B0 ;  /* 0x0000000000007941 */ /* 0x000fea0003800000 */
.L_x_6537:
[----:B------:R-:W-:-:S05]  /*73b0*/  IMAD R3, R3, R5, RZ ;  /* 0x0000000503037224 */ /* 0x000fca00078e02ff */
[----:B------:R-:W-:-:S07]  /*73c0*/  VIMNMX R0, R0, R3, !PT ;  /* 0x0000000300007248 */ /* 0x000fce0007fe0100 */
.L_x_6536:
        /* <DEDUP_REMOVED lines=39> */
.L_x_6541:
[----:B------:R-:W-:Y:S05]  /*7640*/  BSYNC B0 ;  /* 0x0000000000007941 */ /* 0x000fea0003800000 */
.L_x_6540:
        /* <DEDUP_REMOVED lines=100> */
.L_x_6543:
[----:B------:R-:W-:Y:S05]  /*7c90*/  BSYNC B6 ;  /* 0x0000000000067941 */ /* 0x000fea0003800000 */
.L_x_6542:
        /* <DEDUP_REMOVED lines=12> */
.L_x_6547:
[----:B-1----:R1:W2:Y:S02]  /*7d60*/  SYNCS.PHASECHK.TRANS64.TRYWAIT P0, [R18+URZ+0x38800], R3 ;  /* 0x03880003120075a7 */ /* 0x0022a4000800017f */
[----:B--2---:R-:W-:Y:S05]  /*7d70*/  @!P0 NANOSLEEP.SYNCS 0x989680 ;  /* 0x009896800000895d */ /* 0x004fea0003900000 */
[----:B------:R-:W2:Y:S02]  /*7d80*/  @!P0 SYNCS.PHASECHK.TRANS64 P0, [R18+URZ+0x38800], R3 ;  /* 0x03880003120085a7 */ /* 0x000ea4000800007f */
[----:B--2---:R-:W-:Y:S05]  /*7d90*/  @!P0 BRA `(.L_x_6547) ;  /* 0xfffffffc00f08947 */ /* 0x004fea000383ffff */
.L_x_6546:
[----:B------:R-:W-:Y:S05]  /*7da0*/  BSYNC B0 ;  /* 0x0000000000007941 */ /* 0x000fea0003800000 */
.L_x_6545:
[----:B------:R-:W-:Y:S05]  /*7db0*/  BRA `(.L_x_6548) ;  /* 0x0000002c000c7947 */ /* 0x000fea0003800000 */
.L_x_6544:
        /* <DEDUP_REMOVED lines=31> */
.L_x_6550:
[----:B------:R-:W-:Y:S05]  /*7fb0*/  BSYNC B6 ;  /* 0x0000000000067941 */ /* 0x000fea0003800000 */
.L_x_6549:
[----:B------:R-:W0:Y:S01]  /*7fc0*/  S2R R0, SR_TID.X ;  /* 0x0000000000007919 */ /* 0x000e220000002100 */
[----:B------:R-:W-:Y:S01]  /*7fd0*/  ULDC.U8 UR4, c[0x0][0x410] ;  /* 0x0001040000047ab9 */ /* 0x000fe20000000000 */
[----:B------:R-:W-:Y:S01]  /*7fe0*/  BSSY B0, `(.L_x_6551) ;  /* 0x0000298000007945 */ /* 0x000fe20003800000 */
[----:B------:R-:W-:Y:S01]  /*7ff0*/  ISETP.NE.AND P0, PT, RZ, UR4, PT ;  /* 0x00000004ff007c0c */ /* 0x000fe2000bf05270 */
        /* <DEDUP_REMOVED lines=27> */
[----:B------:R-:W-:-:S04]  /*81b0*/  IMAD.WIDE.U32 R2, R5, UR6, R2 ;  /* 0x0000000605027c25 */ /* 0x000fc8000f8e0002 */
[----:B------:R-:W-:Y:S01]  /*81c0*/  IMAD R31, R5, UR7, R0 ;  /* 0x00000007051f7c24 */ /* 0x000fe2000f8e0200 */
[----:B------:R-:W-:Y:S01]  /*81d0*/  ULDC.64 UR6, c[0x0][0x400] ;  /* 0x0001000000067ab9 */ /* 0x000fe20000000a00 */
[----:B------:R-:W-:Y:S01]  /*81e0*/  IMAD.IADD R5, R11, 0x1, R7 ;  /* 0x000000010b057824 */ /* 0x000fe200078e0207 */
[----:B------:R-:W-:Y:S01]  /*81f0*/  LEA R0, P0, R10, UR4, 0x1 ;  /* 0x000000040a007c11 */ /* 0x000fe2000f8008ff */
[----:B------:R-:W-:Y:S01]  /*8200*/  IMAD.IADD R31, R3, 0x1, R31 ;  /* 0x00000001031f7824 */ /* 0x000fe200078e021f */
[----:B------:R-:W-:Y:S01]  /*8210*/  LEA R30, P1, R2, UR6, 0x1 ;  /* 0x00000006021e7c11 */ /* 0x000fe2000f8208ff */
[----:B------:R-:W-:Y:S01]  /*8220*/  UMOV UR4, 0xffffffff ;  /* 0xffffffff00047882 */ /* 0x000fe20000000000 */
[----:B------:R-:W-:Y:S02]  /*8230*/  LEA.HI.X R10, R10, UR5, R5, 0x1, P0 ;  /* 0x000000050a0a7c11 */ /* 0x000fe400080f0c05 */
[----:B------:R-:W-:Y:S01]  /*8240*/  LEA.HI.X R31, R2, UR7, R31, 0x1, P1 ;  /* 0x00000007021f7c11 */ /* 0x000fe200088f0c1f */
[----:B------:R-:W-:Y:S08]  /*8250*/  BRA.DIV UR4, `(.L_x_6553) ;  /* 0x0000021a04e87947 */ /* 0x000ff0000b800000 */
[----:B------:R0:W1:Y:S04]  /*8260*/  SHFL.IDX PT, R3, R10, RZ, 0x1c1f ;  /* 0x001c1fff0a037589 */ /* 0x00006800000e0000 */
[----:B------:R0:W2:Y:S04]  /*8270*/  SHFL.IDX PT, R2, R0, RZ, 0x1c1f ;  /* 0x001c1fff00027589 */ /* 0x0000a800000e0000 */
[----:B------:R0:W3:Y:S04]  /*8280*/  SHFL.IDX PT, R5, R31, RZ, 0x1c1f ;  /* 0x001c1fff1f057589 */ /* 0x0000e800000e0000 */
[----:B------:R0:W4:Y:S02]  /*8290*/  SHFL.IDX PT, R14, R30, RZ, 0x1c1f ;  /* 0x001c1fff1e0e7589 */ /* 0x00012400000e0000 */
.L_x_6895:
        /* <DEDUP_REMOVED lines=9> */
[----:B------:R-:W-:Y:S02]  /*8330*/  CS2R R28, SRZ ;  /* 0x00000000001c7805 */ /* 0x000fe4000001ff00 */
[----:B------:R-:W-:Y:S02]  /*8340*/  ISETP.GE.AND P3, PT, R217, UR4, PT ;  /* 0x00000004d9007c0c */ /* 0x000fe4000bf66270 */
[----:B------:R-:W-:Y:S01]  /*8350*/  ISETP.GE.AND P2, PT, R188, UR4, PT ;  /* 0x00000004bc007c0c */ /* 0x000fe2000bf46270 */
[----:B---3--:R-:W-:Y:S01]  /*8360*/  IMAD.MOV.U32 R15, RZ, RZ, R5 ;  /* 0x000000ffff0f7224 */ /* 0x008fe200078e0005 */
[----:B------:R-:W-:-:S09]  /*8370*/  CS2R R26, SRZ ;  /* 0x00000000001a7805 */ /* 0x000fd2000001ff00 */
[C---:B------:R-:W-:Y:S01]  /*8380*/  @!P3 IMAD.SHL.U32 R7, R217.reuse, 0x2, RZ ;  /* 0x00000002d907b824 */ /* 0x040fe200078e00ff */
[----:B------:R-:W-:Y:S01]  /*8390*/  @!P3 SHF.L.U64.HI R12, R217, 0x1, R36 ;  /* 0x00000001d90cb819 */ /* 0x000fe20000010224 */
[----:B-12---:R-:W-:-:S03]  /*83a0*/  @!P2 IMAD.WIDE R8, R188, 0x2, R2 ;  /* 0x00000002bc08a825 */ /* 0x006fc600078e0202 */
[-C--:B------:R-:W-:Y:S02]  /*83b0*/  @!P3 IADD3 R2, P0, R2, R7.reuse, RZ ;  /* 0x000000070202b210 */ /* 0x080fe40007f1e0ff */
[----:B----4-:R-:W-:Y:S02]  /*83c0*/  @!P3 IADD3 R4, P1, R14, R7, RZ ;  /* 0x000000070e04b210 */ /* 0x010fe40007f3e0ff */
[----:B------:R-:W-:Y:S02]  /*83d0*/  CS2R R20, SRZ ;  /* 0x0000000000147805 */ /* 0x000fe4000001ff00 */
[----:B------:R-:W-:Y:S01]  /*83e0*/  CS2R R24, SRZ ;  /* 0x0000000000187805 */ /* 0x000fe2000001ff00 */
[----:B------:R-:W-:Y:S01]  /*83f0*/  @!P2 IMAD.WIDE R6, R188, 0x2, R14 ;  /* 0x00000002bc06a825 */ /* 0x000fe200078e020e */
[----:B------:R1:W5:Y:S03]  /*8400*/  @!P2 LD.E.64 R28, desc[UR50][R8.64] ;  /* 0x00000032081ca980 */ /* 0x000366000c101b00 */
[--C-:B------:R-:W-:Y:S01]  /*8410*/  @!P3 IMAD.X R3, R3, 0x1, R12.reuse, P0 ;  /* 0x000000010303b824 */ /* 0x100fe200000e060c */
[----:B------:R1:W5:Y:S01]  /*8420*/  @!P2 LD.E.64 R26, desc[UR50][R6.64] ;  /* 0x00000032061aa980 */ /* 0x000362000c101b00 */
[----:B------:R-:W-:-:S03]  /*8430*/  @!P3 IMAD.X R5, R5, 0x1, R12, P1 ;  /* 0x000000010505b824 */ /* 0x000fc600008e060c */
[----:B------:R1:W5:Y:S04]  /*8440*/  @!P3 LD.E.64 R20, desc[UR50][R2.64] ;  /* 0x000000320214b980 */ /* 0x000368000c101b00 */
[----:B------:R1:W5:Y:S02]  /*8450*/  @!P3 LD.E.64 R24, desc[UR50][R4.64] ;  /* 0x000000320418b980 */ /* 0x000364000c101b00 */
.L_x_6555:
[----:B------:R-:W-:Y:S05]  /*8460*/  BSYNC B1 ;  /* 0x0000000000017941 */ /* 0x000fea0003800000 */
.L_x_6554:
[----:B-12--5:R-:W-:Y:S01]  /*8470*/  IMAD.MOV.U32 R2, RZ, RZ, R26 ;  /* 0x000000ffff027224 */ /* 0x026fe200078e001a */
[----:B------:R-:W-:Y:S01]  /*8480*/  UMOV UR4, 0xffffffff ;  /* 0xffffffff00047882 */ /* 0x000fe20000000000 */
[----:B------:R-:W-:Y:S02]  /*8490*/  IMAD.MOV.U32 R3, RZ, RZ, R27 ;  /* 0x000000ffff037224 */ /* 0x000fe400078e001b */
[----:B------:R-:W-:Y:S01]  /*84a0*/  IMAD.MOV.U32 R4, RZ, RZ, R24 ;  /* 0x000000ffff047224 */ /* 0x000fe200078e0018 */
[----:B------:R-:W-:Y:S01]  /*84b0*/  PRMT R37, R2, 0x7610, R37 ;  /* 0x0000761002257816 */ /* 0x000fe20000000025 */
[----:B---3--:R-:W-:Y:S02]  /*84c0*/  IMAD.MOV.U32 R5, RZ, RZ, R25 ;  /* 0x000000ffff057224 */ /* 0x008fe400078e0019 */
        /* <DEDUP_REMOVED lines=8> */
[----:B------:R-:W-:Y:S02]  /*8550*/  CS2R R2, SRZ ;  /* 0x0000000000027805 */ /* 0x000fe4000001ff00 */
[----:B------:R-:W-:Y:S01]  /*8560*/  PRMT R44, R4, 0x5410, R5 ;  /* 0x00005410042c7816 */ /* 0x000fe20000000005 */
[----:B------:R-:W-:Y:S06]  /*8570*/  BRA.DIV UR4, `(.L_x_6556) ;  /* 0x0000021a04907947 */ /* 0x000fec000b800000 */
[----:B------:R1:W2:Y:S04]  /*8580*/  SHFL.IDX PT, R5, R10, 0x1, 0x1c1f ;  /* 0x003c1f000a057f89 */ /* 0x0002a800000e0000 */
[----:B------:R1:W3:Y:S04]  /*8590*/  SHFL.IDX PT, R4, R0, 0x1, 0x1c1f ;  /* 0x003c1f0000047f89 */ /* 0x0002e800000e0000 */
[----:B------:R1:W0:Y:S04]  /*85a0*/  SHFL.IDX PT, R7, R31, 0x1, 0x1c1f ;  /* 0x003c1f001f077f89 */ /* 0x00022800000e0000 */
[----:B----4-:R1:W4:Y:S02]  /*85b0*/  SHFL.IDX PT, R14, R30, 0x1, 0x1c1f ;  /* 0x003c1f001e0e7f89 */ /* 0x01032400000e0000 */
.L_x_6901:
[----:B------:R-:W-:Y:S01]  /*85c0*/  VIADD R32, R32, 0x20 ;  /* 0x0000002020207836 */ /* 0x000fe20000000000 */
[----:B01----:R-:W-:Y:S01]  /*85d0*/  LEA.HI R0, R229, R229, RZ, 0x1 ;  /* 0x000000e5e5007211 */ /* 0x003fe200078f08ff */
[----:B------:R-:W-:Y:S01]  /*85e0*/  BSSY B1, `(.L_x_6557) ;  /* 0x0000021000017945 */ /* 0x000fe20003800000 */
[----:B------:R-:W-:Y:S01]  /*85f0*/  IMAD.SHL.U32 R34, R198, 0x40, RZ ;  /* 0x00000040c6227824 */ /* 0x000fe200078e00ff */
        /* <DEDUP_REMOVED lines=9> */
[----:B---3--:R-:W-:Y:S01]  /*8690*/  IMAD.MOV.U32 R2, RZ, RZ, R4 ;  /* 0x000000ffff027224 */ /* 0x008fe200078e0004 */
[----:B------:R-:W-:Y:S01]  /*86a0*/  ISETP.GE.AND P2, PT, R188, UR4, PT ;  /* 0x00000004bc007c0c */ /* 0x000fe2000bf46270 */
[----:B--2---:R-:W-:Y:S01]  /*86b0*/  IMAD.MOV.U32 R3, RZ, RZ, R5 ;  /* 0x000000ffff037224 */ /* 0x004fe200078e0005 */
[----:B------:R-:W-:Y:S01]  /*86c0*/  ISETP.GE.AND P3, PT, R217, UR4, PT ;  /* 0x00000004d9007c0c */ /* 0x000fe2000bf66270 */
[----:B----4-:R-:W-:Y:S01]  /*86d0*/  IMAD.MOV.U32 R8, RZ, RZ, R14 ;  /* 0x000000ffff087224 */ /* 0x010fe200078e000e */
[----:B------:R-:W-:Y:S01]  /*86e0*/  CS2R R12, SRZ ;  /* 0x00000000000c7805 */ /* 0x000fe2000001ff00 */
[----:B------:R-:W-:-:S08]  /*86f0*/  IMAD.MOV.U32 R9, RZ, RZ, R7 ;  /* 0x000000ffff097224 */ /* 0x000fd000078e0007 */
[----:B------:R-:W-:Y:S02]  /*8700*/  @!P2 IMAD.WIDE R30, R188, 0x2, R2 ;  /* 0x00000002bc1ea825 */ /* 0x000fe400078e0202 */
[C---:B------:R-:W-:Y:S02]  /*8710*/  @!P3 SHF.L.U64.HI R32, R217.reuse, 0x1, R36 ;  /* 0x00000001d920b819 */ /* 0x040fe40000010224 */
[----:B------:R-:W-:Y:S01]  /*8720*/  @!P3 IMAD.SHL.U32 R3, R217, 0x2, RZ ;  /* 0x00000002d903b824 */ /* 0x000fe200078e00ff */
[----:B------:R-:W-:Y:S01]  /*8730*/  CS2R R10, SRZ ;  /* 0x00000000000a7805 */ /* 0x000fe2000001ff00 */
[----:B------:R0:W5:Y:S03]  /*8740*/  @!P2 LD.E.64 R12, desc[UR50][R30.64] ;  /* 0x000000321e0ca980 */ /* 0x000166000c101b00 */
[-C--:B------:R-:W-:Y:S02]  /*8750*/  @!P3 IADD3 R4, P0, R4, R3.reuse, RZ ;  /* 0x000000030404b210 */ /* 0x080fe40007f1e0ff */
[----:B------:R-:W-:Y:S01]  /*8760*/  @!P3 IADD3 R6, P1, R14, R3, RZ ;  /* 0x000000030e06b210 */ /* 0x000fe20007f3e0ff */
[----:B------:R-:W-:Y:S01]  /*8770*/  @!P2 IMAD.WIDE R14, R188, 0x2, R8 ;  /* 0x00000002bc0ea825 */ /* 0x000fe200078e0208 */
[----:B------:R-:W-:-:S02]  /*8780*/  CS2R R2, SRZ ;  /* 0x0000000000027805 */ /* 0x000fc4000001ff00 */
[----:B------:R-:W-:Y:S01]  /*8790*/  CS2R R8, SRZ ;  /* 0x0000000000087805 */ /* 0x000fe2000001ff00 */
[--C-:B------:R-:W-:Y:S02]  /*87a0*/  @!P3 IMAD.X R5, R5, 0x1, R32.reuse, P0 ;  /* 0x000000010505b824 */ /* 0x100fe400000e0620 */
[----:B------:R-:W-:Y:S01]  /*87b0*/  @!P3 IMAD.X R7, R7, 0x1, R32, P1 ;  /* 0x000000010707b824 */ /* 0x000fe200008e0620 */
[----:B------:R0:W5:Y:S04]  /*87c0*/  @!P2 LD.E.64 R2, desc[UR50][R14.64] ;  /* 0x000000320e02a980 */ /* 0x000168000c101b00 */
[----:B------:R0:W5:Y:S04]  /*87d0*/  @!P3 LD.E.64 R10, desc[UR50][R4.64] ;  /* 0x00000032040ab980 */ /* 0x000168000c101b00 */
[----:B------:R0:W5:Y:S02]  /*87e0*/  @!P3 LD.E.64 R8, desc[UR50][R6.64] ;  /* 0x000000320608b980 */ /* 0x000164000c101b00 */
.L_x_6558:
[----:B------:R-:W-:Y:S05]  /*87f0*/  BSYNC B1 ;  /* 0x0000000000017941 */ /* 0x000fea0003800000 */
.L_x_6557:
[----:B------:R-:W1:Y:S01]  /*8800*/  SYNCS.PHASECHK.TRANS64.TRYWAIT P0, [R18+URZ+0x38800], R33 ;  /* 0x03880021120075a7 */ /* 0x000e62000800017f */
[----:B0-2---:R-:W-:Y:S01]  /*8810*/  LOP3.LUT R5, R34, 0x1c0, RZ, 0xc0, !PT ;  /* 0x000001c022057812 */ /* 0x005fe200078ec0ff */
[----:B-----5:R-:W-:Y:S01]  /*8820*/  IMAD.MOV.U32 R6, RZ, RZ, R2 ;  /* 0x000000ffff067224 */ /* 0x020fe200078e0002 */
[----:B------:R-:W-:Y:S01]  /*8830*/  VIADDMNMX R31, R35, -R195, 0x40, PT ;  /* 0x00000040231f7446 */ /* 0x000fe200038009c3 */
[----:B----4-:R-:W-:Y:S01]  /*8840*/  IMAD.MOV.U32 R14, RZ, RZ, R12 ;  /* 0x000000ffff0e7224 */ /* 0x010fe200078e000c */
[----:B---3--:R-:W-:Y:S01]  /*8850*/  LOP3.LUT R4, R5, 0x18, R16, 0xf8, !PT ;  /* 0x0000001805047812 */ /* 0x008fe200078ef810 */
[----:B------:R-:W-:Y:S01]  /*8860*/  IMAD.MOV.U32 R7, RZ, RZ, R9 ;  /* 0x000000ffff077224 */ /* 0x000fe200078e0009 */
[----:B------:R-:W-:Y:S01]  /*8870*/  SHF.R.U32.HI R5, RZ, 0x3, R5 ;  /* 0x00000003ff057819 */ /* 0x000fe20000011605 */
[----:B------:R-:W-:Y:S01]  /*8880*/  BSSY B1, `(.L_x_6559) ;  /* 0x0000013000017945 */ /* 0x000fe20003800000 */
[----:B------:R-:W-:Y:S01]  /*8890*/  PRMT R45, R6, 0x7610, R45 ;  /* 0x00007610062d7816 */ /* 0x000fe2000000002d */
[----:B------:R-:W-:Y:S01]  /*88a0*/  IMAD.MOV.U32 R6, RZ, RZ, R8 ;  /* 0x000000ffff067224 */ /* 0x000fe200078e0008 */
[----:B------:R-:W-:Y:S01]  /*88b0*/  LOP3.LUT R5, R4, R5, RZ, 0x3c, !PT ;  /* 0x0000000504057212 */ /* 0x000fe200078e3cff */
[----:B------:R-:W-:Y:S01]  /*88c0*/  IMAD.MOV.U32 R4, RZ, RZ, R3 ;  /* 0x000000ffff047224 */ /* 0x000fe200078e0003 */
[----:B------:R-:W-:-:S02]  /*88d0*/  PRMT R30, R7, 0x7610, R30 ;  /* 0x00007610071e7816 */ /* 0x000fc4000000001e */
[----:B------:R-:W-:Y:S01]  /*88e0*/  PRMT R46, R6, 0x5410, R14 ;  /* 0x00005410062e7816 */ /* 0x000fe2000000000e */
[----:B------:R-:W-:Y:S01]  /*88f0*/  IMAD R5, R220, 0x200, R5 ;  /* 0x00000200dc057824 */ /* 0x000fe200078e0205 */
[----:B------:R-:W-:Y:S01]  /*8900*/  PRMT R45, R45, 0x5410, R4 ;  /* 0x000054102d2d7816 */ /* 0x000fe20000000004 */
[----:B------:R-:W-:Y:S01]  /*8910*/  IMAD.MOV.U32 R4, RZ, RZ, R13 ;  /* 0x000000ffff047224 */ /* 0x000fe200078e000d */
[----:B------:R-:W-:Y:S01]  /*8920*/  LOP3.LUT P2, RZ, R198, 0x4, RZ, 0xc0, !PT ;  /* 0x00000004c6ff7812 */ /* 0x000fe2000784c0ff */
[----:B------:R-:W-:Y:S01]  /*8930*/  IMAD.MOV.U32 R6, RZ, RZ, R10 ;  /* 0x000000ffff067224 */ /* 0x000fe200078e000a */
[----:B------:R-:W-:Y:S01]  /*8940*/  ISETP.GE.AND P1, PT, R186, R31, PT ;  /* 0x0000001fba00720c */ /* 0x000fe20003f26270 */
[----:B------:R-:W-:Y:S02]  /*8950*/  IMAD R15, R5, 0x2, R18 ;  /* 0x00000002050f7824 */ /* 0x000fe400078e0212 */
[----:B------:R-:W-:Y:S01]  /*8960*/  IMAD.MOV.U32 R5, RZ, RZ, R11 ;  /* 0x000000ffff057224 */ /* 0x000fe200078e000b */
[----:B------:R-:W-:Y:S01]  /*8970*/  PRMT R47, R4, 0x5410, R6 ;  /* 0x00005410042f7816 */ /* 0x000fe20000000006 */
[----:B------:R-:W-:-:S02]  /*8980*/  VIADD R4, R15, 0x20400 ;  /* 0x000204000f047836 */ /* 0x000fc40000000000 */
[----:B------:R-:W-:Y:S01]  /*8990*/  VIADD R14, R15, 0x20440 ;  /* 0x000204400f0e7836 */ /* 0x000fe20000000000 */
[----:B-1----:R-:W-:Y:S06]  /*89a0*/  @!P0 BRA `(.L_x_6560) ;  /* 0x0000021400f48947 */ /* 0x002fec0003800000 */
.L_x_6902:
[----:B------:R-:W-:Y:S05]  /*89b0*/  BSYNC B1 ;  /* 0x0000000000017941 */ /* 0x000fea0003800000 */
.L_x_6559:
        /* <DEDUP_REMOVED lines=9> */
[----:B------:R-:W1:Y:S01]  /*8a50*/  LDS.128 R4, [R15+0x20400] ;  /* 0x020400000f047984 */ /* 0x000e620000000c00 */
[----:B0-----:R-:W-:Y:S01]  /*8a60*/  SHF.R.U32.HI R33, RZ, 0x10, R29 ;  /* 0x00000010ff217819 */ /* 0x001fe2000001161d */
[--C-:B------:R-:W-:Y:S01]  /*8a70*/  HADD2.F32 R34, -RZ, R37.reuse.H0_H0 ;  /* 0x20000025ff227230 */ /* 0x100fe20000004100 */
        /* <DEDUP_REMOVED lines=39> */
.L_x_6564:
[----:B------:R-:W-:Y:S05]  /*8cf0*/  BSYNC B2 ;  /* 0x0000000000027941 */ /* 0x000fea0003800000 */
.L_x_6563:
[----:B------:R-:W-:Y:S05]  /*8d00*/  @P1 BRA `(.L_x_6562) ;  /* 0x0000000000a81947 */ /* 0x000fea0003800000 */
[----:B-1----:R-:W1:Y:S01]  /*8d10*/  LDS.128 R4, [R14] ;  /* 0x000000000e047984 */ /* 0x002e620000000c00 */
[----:B------:R-:W-:Y:S01]  /*8d20*/  SHF.R.U32.HI R27, RZ, 0x10, R21 ;  /* 0x00000010ff1b7819 */ /* 0x000fe20000011615 */
[----:B------:R-:W-:Y:S01]  /*8d30*/  HADD2.F32 R28, -RZ, R42.H1_H1 ;  /* 0x3000002aff1c7230 */ /* 0x000fe20000004100 */
[--C-:B------:R-:W-:Y:S01]  /*8d40*/  SHF.R.U32.HI R29, RZ, 0x10, R25.reuse ;  /* 0x00000010ff1d7819 */ /* 0x100fe20000011619 */
[----:B------:R-:W-:Y:S01]  /*8d50*/  HADD2.F32 R26, -RZ, R44.H0_H0 ;  /* 0x2000002cff1a7230 */ /* 0x000fe20000004100 */
        /* <DEDUP_REMOVED lines=9> */
[-C--:B0-----:R-:W-:Y:S01]  /*8df0*/  FMUL.FTZ R33, R25, R29.reuse ;  /* 0x0000001d19217220 */ /* 0x081fe20000410000 */
        /* <DEDUP_REMOVED lines=27> */
.L_x_6562:
[----:B------:R-:W-:Y:S05]  /*8fb0*/  BSYNC B1 ;  /* 0x0000000000017941 */ /* 0x000fea0003800000 */
.L_x_6561:
        /* <DEDUP_REMOVED lines=9> */
[----:B------:R-:W-:Y:S01]  /*9050*/  SHF.R.U32.HI R24, RZ, 0x10, R3 ;  /* 0x00000010ff187819 */ /* 0x000fe20000011603 */
[----:B------:R-:W-:Y:S01]  /*9060*/  HADD2.F32 R25, -RZ, R45.H0_H0 ;  /* 0x2000002dff197230 */ /* 0x000fe20000004100 */
[--C-:B------:R-:W-:Y:S01]  /*9070*/  SHF.R.U32.HI R20, RZ, 0x10, R13.reuse ;  /* 0x00000010ff147819 */ /* 0x100fe2000001160d */
[----:B------:R-:W-:Y:S01]  /*9080*/  HADD2.F32 R21, -RZ, R46.H1_H1 ;  /* 0x3000002eff157230 */ /* 0x000fe20000004100 */
[----:B------:R-:W-:Y:S01]  /*9090*/  SHF.R.U64 R31, R12, 0x10, R13 ;  /* 0x000000100c1f7819 */ /* 0x000fe2000000120d */
[----:B------:R-:W-:Y:S01]  /*90a0*/  HADD2.F32 R24, -RZ, R24.H0_H0 ;  /* 0x20000018ff187230 */ /* 0x000fe20000004100 */
[----:B------:R-:W-:Y:S01]  /*90b0*/  SHF.R.U64 R26, R2, 0x10, R3 ;  /* 0x00000010021a7819 */ /* 0x000fe20000001203 */
[----:B------:R-:W-:Y:S02]  /*90c0*/  HADD2.F32 R20, -RZ, R20.H0_H0 ;  /* 0x20000014ff147230 */ /* 0x000fe40000004100 */
[----:B-1----:R-:W-:-:S02]  /*90d0*/  HADD2.F32 R13, -RZ, R7.H1_H1 ;  /* 0x30000007ff0d7230 */ /* 0x002fc40000004100 */
[--C-:B------:R-:W-:Y:S02]  /*90e0*/  HADD2.F32 R2, -RZ, R4.reuse.H0_H0 ;  /* 0x20000004ff027230 */ /* 0x100fe40000004100 */
[----:B------:R-:W-:Y:S02]  /*90f0*/  HADD2.F32 R4, -RZ, R4.H1_H1 ;  /* 0x30000004ff047230 */ /* 0x000fe40000004100 */
[C---:B------:R-:W-:Y:S01]  /*9100*/  FMUL.FTZ R27, R13.reuse, R24 ;  /* 0x000000180d1b7220 */ /* 0x040fe20000410000 */
[----:B------:R-:W-:Y:S02]  /*9110*/  HADD2.F32 R12, -RZ, R7.H0_H0 ;  /* 0x20000007ff0c7230 */ /* 0x000fe40000004100 */
[----:B------:R-:W-:Y:S01]  /*9120*/  FMUL.FTZ R29, R13, R20 ;  /* 0x000000140d1d7220 */ /* 0x000fe20000410000 */
[--C-:B------:R-:W-:Y:S02]  /*9130*/  HADD2.F32 R7, -RZ, R6.reuse.H0_H0 ;  /* 0x20000006ff077230 */ /* 0x100fe40000004100 */
[----:B------:R-:W-:Y:S01]  /*9140*/  FMUL.FTZ R13, R4, R25 ;  /* 0x00000019040d7220 */ /* 0x000fe20000410000 */
[----:B------:R-:W-:-:S02]  /*9150*/  HADD2.F32 R6, -RZ, R6.H1_H1 ;  /* 0x30000006ff067230 */ /* 0x000fc40000004100 */
[----:B------:R-:W-:Y:S01]  /*9160*/  FFMA.FTZ R28, R12, R20, -R27 ;  /* 0x000000140c1c7223 */ /* 0x000fe2000001081b */
[-C--:B------:R-:W-:Y:S01]  /*9170*/  FMUL.FTZ R27, R4, R21.reuse ;  /* 0x00000015041b7220 */ /* 0x080fe20000410000 */
[----:B------:R-:W-:Y:S01]  /*9180*/  FFMA.FTZ R29, R12, R24, R29 ;  /* 0x000000180c1d7223 */ /* 0x000fe2000001001d */
[C---:B------:R-:W-:Y:S01]  /*9190*/  FFMA.FTZ R21, R2.reuse, R21, -R13 ;  /* 0x0000001502157223 */ /* 0x040fe2000001080d */
[----:B------:R-:W-:Y:S02]  /*91a0*/  HADD2.F32 R3, -RZ, R5.H0_H0 ;  /* 0x20000005ff037230 */ /* 0x000fe40000004100 */
[----:B------:R-:W-:Y:S01]  /*91b0*/  FFMA.FTZ R2, R2, R25, R27 ;  /* 0x0000001902027223 */ /* 0x000fe2000001001b */
[----:B------:R-:W-:Y:S02]  /*91c0*/  HADD2.F32 R13, -RZ, R45.H1_H1 ;  /* 0x3000002dff0d7230 */ /* 0x000fe40000004100 */
[----:B------:R-:W-:Y:S02]  /*91d0*/  HADD2.F32 R12, -RZ, R47.H0_H0 ;  /* 0x2000002fff0c7230 */ /* 0x000fe40000004100 */
[----:B------:R-:W-:-:S02]  /*91e0*/  HADD2.F32 R5, -RZ, R5.H1_H1 ;  /* 0x30000005ff057230 */ /* 0x000fc40000004100 */
[CC--:B------:R-:W-:Y:S01]  /*91f0*/  FMUL.FTZ R24, R6.reuse, R13.reuse ;  /* 0x0000000d06187220 */ /* 0x0c0fe20000410000 */
        /* <DEDUP_REMOVED lines=8> */
[C---:B------:R-:W-:Y:S01]  /*9280*/  FFMA.FTZ R5, R3.reuse, R4, -R6 ;  /* 0x0000000403057223 */ /* 0x040fe20000010806 */
[----:B------:R-:W-:Y:S01]  /*9290*/  F2FP.F16.F32.PACK_AB R4, R2, R21 ;  /* 0x000000150204723e */ /* 0x000fe200000000ff */
[----:B------:R-:W-:Y:S01]  /*92a0*/  FFMA.FTZ R20, R3, R20, R25 ;  /* 0x0000001403147223 */ /* 0x000fe20000010019 */
[----:B------:R-:W-:-:S04]  /*92b0*/  F2FP.F16.F32.PACK_AB R6, R13, R24 ;  /* 0x000000180d06723e */ /* 0x000fc800000000ff */
[----:B------:R-:W-:-:S05]  /*92c0*/  F2FP.F16.F32.PACK_AB R5, R20, R5 ;  /* 0x000000051405723e */ /* 0x000fca00000000ff */
[----:B------:R1:W-:Y:S02]  /*92d0*/  STS.128 [R15+0x21400], R4 ;  /* 0x021400040f007388 */ /* 0x0003e40000000c00 */
.L_x_6567:
[----:B------:R-:W-:Y:S05]  /*92e0*/  BSYNC B1 ;  /* 0x0000000000017941 */ /* 0x000fea0003800000 */
.L_x_6566:
[----:B------:R-:W-:Y:S05]  /*92f0*/  @P1 BRA `(.L_x_6565) ;  /* 0x0000001400981947 */ /* 0x000fea0003800000 */
[----:B-1----:R-:W1:Y:S01]  /*9300*/  LDS.128 R4, [R14+0x1000] ;  /* 0x001000000e047984 */ /* 0x002e620000000c00 */
[----:B------:R-:W-:Y:S01]  /*9310*/  SHF.R.U64 R25, R10, 0x10, R11 ;  /* 0x000000100a197819 */ /* 0x000fe2000000120b */
[----:B------:R-:W-:Y:S01]  /*9320*/  HADD2.F32 R13, -RZ, R46.H0_H0 ;  /* 0x2000002eff0d7230 */ /* 0x000fe20000004100 */
[----:B------:R-:W-:Y:S02]  /*9330*/  SHF.R.U32.HI R12, RZ, 0x10, R9 ;  /* 0x00000010ff0c7819 */ /* 0x000fe40000011609 */
[----:B------:R-:W-:Y:S01]  /*9340*/  SHF.R.U32.HI R10, RZ, 0x10, R11 ;  /* 0x00000010ff0a7819 */ /* 0x000fe2000001160b */
[----:B------:R-:W-:Y:S01]  /*9350*/  HADD2.F32 R11, -RZ, R47.H1_H1 ;  /* 0x3000002fff0b7230 */ /* 0x000fe20000004100 */
[----:B------:R-:W-:Y:S01]  /*9360*/  SHF.R.U64 R24, R8, 0x10, R9 ;  /* 0x0000001008187819 */ /* 0x000fe20000001209 */
[----:B------:R-:W-:Y:S02]  /*9370*/  HADD2.F32 R12, -RZ, R12.H0_H0 ;  /* 0x2000000cff0c7230 */ /* 0x000fe40000004100 */
[----:B------:R-:W-:-:S02]  /*9380*/  HADD2.F32 R10, -RZ, R10.H0_H0 ;  /* 0x2000000aff0a7230 */ /* 0x000fc40000004100 */
[--C-:B-1----:R-:W-:Y:S02]  /*9390*/  HADD2.F32 R9, -RZ, R7.reuse.H1_H1 ;  /* 0x30000007ff097230 */ /* 0x102fe40000004100 */
[--C-:B------:R-:W-:Y:S02]  /*93a0*/  HADD2.F32 R2, -RZ, R4.reuse.H0_H0 ;  /* 0x20000004ff027230 */ /* 0x100fe40000004100 */
[----:B------:R-:W-:Y:S02]  /*93b0*/  HADD2.F32 R4, -RZ, R4.H1_H1 ;  /* 0x30000004ff047230 */ /* 0x000fe40000004100 */
[C---:B------:R-:W-:Y:S01]  /*93c0*/  FMUL.FTZ R15, R9.reuse, R12 ;  /* 0x0000000c090f7220 */ /* 0x040fe20000410000 */
[----:B------:R-:W-:Y:S02]  /*93d0*/  HADD2.F32 R8, -RZ, R7.H0_H0 ;  /* 0x20000007ff087230 */ /* 0x000fe40000004100 */
[----:B------:R-:W-:Y:S01]  /*93e0*/  FMUL.FTZ R21, R9, R10 ;  /* 0x0000000a09157220 */ /* 0x000fe20000410000 */
[----:B------:R-:W-:-:S02]  /*93f0*/  HADD2.F32 R7, -RZ, R6.H0_H0 ;  /* 0x20000006ff077230 */ /* 0x000fc40000004100 */
[----:B------:R-:W-:Y:S01]  /*9400*/  FMUL.FTZ R9, R4, R13 ;  /* 0x0000000d04097220 */ /* 0x000fe20000410000 */
        /* <DEDUP_REMOVED lines=9> */
[CC--:B------:R-:W-:Y:S01]  /*94a0*/  FMUL.FTZ R10, R6.reuse, R9.reuse ;  /* 0x00000009060a7220 */ /* 0x0c0fe20000410000 */
        /* <DEDUP_REMOVED lines=14> */
[----:B------:R3:W-:Y:S01]  /*9590*/  STS.128 [R14+0x1000], R4 ;  /* 0x001000040e007388 */ /* 0x0007e20000000c00 */
[----:B------:R-:W-:Y:S05]  /*95a0*/  BRA `(.L_x_6565) ;  /* 0x0000001000ec7947 */ /* 0x000fea0003800000 */
.L_x_6552:
        /* <DEDUP_REMOVED lines=34> */
.L_x_6908:
        /* <DEDUP_REMOVED lines=12> */
[----:B-12---:R-:W-:-:S04]  /*9890*/  IMAD.WIDE R2, R16, 0x2, R2 ;  /* 0x0000000210027825 */ /* 0x006fc800078e0202 */
[----:B----4-:R-:W-:Y:S01]  /*98a0*/  IMAD.WIDE R14, R16, 0x2, R14 ;  /* 0x00000002100e7825 */ /* 0x010fe200078e020e */
[----:B------:R3:W5:Y:S04]  /*98b0*/  LD.E.128 R24, desc[UR50][R2.64] ;  /* 0x0000003202187980 */ /* 0x000768000c101d00 */
[----:B------:R3:W5:Y:S02]  /*98c0*/  LD.E.128 R28, desc[UR50][R14.64] ;  /* 0x000000320e1c7980 */ /* 0x000764000c101d00 */
.L_x_6570:
[----:B------:R-:W-:Y:S05]  /*98d0*/  BSYNC B1 ;  /* 0x0000000000017941 */ /* 0x000fea0003800000 */
.L_x_6569:
[----:B--23-5:R-:W-:Y:S01]  /*98e0*/  IMAD.MOV.U32 R2, RZ, RZ, R28 ;  /* 0x000000ffff027224 */ /* 0x02cfe200078e001c */
[----:B------:R-:W-:Y:S01]  /*98f0*/  UMOV UR4, 0xffffffff ;  /* 0xffffffff00047882 */ /* 0x000fe20000000000 */
[----:B------:R-:W-:Y:S02]  /*9900*/  IMAD.MOV.U32 R4, RZ, RZ, R30 ;  /* 0x000000ffff047224 */ /* 0x000fe400078e001e */
[----:B------:R-:W-:Y:S02]  /*9910*/  IMAD.MOV.U32 R5, RZ, RZ, R31 ;  /* 0x000000ffff057224 */ /* 0x000fe400078e001f */
[----:B-1----:R-:W-:Y:S01]  /*9920*/  IMAD.MOV.U32 R3, RZ, RZ, R29 ;  /* 0x000000ffff037224 */ /* 0x002fe200078e001d */
        /* <DEDUP_REMOVED lines=12> */
[----:B------:R1:W2:Y:S04]  /*99f0*/  SHFL.IDX PT, R3, R7, 0x1, 0x1c1f ;  /* 0x003c1f0007037f89 */ /* 0x0002a800000e0000 */
[----:B------:R1:W3:Y:S04]  /*9a00*/  SHFL.IDX PT, R2, R0, 0x1, 0x1c1f ;  /* 0x003c1f0000027f89 */ /* 0x0002e800000e0000 */
[----:B0-----:R-:W0:Y:S04]  /*9a10*/  SHFL.IDX PT, R6, R6, 0x1, 0x1c1f ;  /* 0x003c1f0006067f89 */ /* 0x001e2800000e0000 */
[----:B----4-:R1:W4:Y:S02]  /*9a20*/  SHFL.IDX PT, R14, R8, 0x1, 0x1c1f ;  /* 0x003c1f00080e7f89 */ /* 0x01032400000e0000 */
.L_x_6914:
[----:B------:R-:W2:Y:S01]  /*9a30*/  LDC R21, c[0x0][0x3f4] ;  /* 0x0000fd00ff157b82 */ /* 0x000ea20000000800 */
[----:B-1----:R-:W-:Y:S01]  /*9a40*/  VIADD R7, R32, 0x20 ;  /* 0x0000002020077836 */ /* 0x002fe20000000000 */
[----:B------:R-:W-:Y:S01]  /*9a50*/  LEA.HI R0, R229, R229, RZ, 0x1 ;  /* 0x000000e5e5007211 */ /* 0x000fe200078f08ff */
[----:B------:R-:W-:Y:S01]  /*9a60*/  BSSY B1, `(.L_x_6572) ;  /* 0x0000015000017945 */ /* 0x000fe20003800000 */
[----:B0-----:R-:W-:Y:S01]  /*9a70*/  IMAD.MOV.U32 R13, RZ, RZ, R6 ;  /* 0x000000ffff0d7224 */ /* 0x001fe200078e0006 */
[----:B------:R-:W-:Y:S02]  /*9a80*/  CS2R R8, SRZ ;  /* 0x0000000000087805 */ /* 0x000fe4000001ff00 */
[----:B------:R-:W-:Y:S01]  /*9a90*/  ISETP.GE.AND P0, PT, R7, R20, PT ;  /* 0x000000140700720c */ /* 0x000fe20003f06270 */
[----:B----4-:R-:W-:Y:S01]  /*9aa0*/  IMAD.MOV.U32 R12, RZ, RZ, R14 ;  /* 0x000000ffff0c7224 */ /* 0x010fe200078e000e */
[----:B------:R-:W-:Y:S02]  /*9ab0*/  LOP3.LUT R0, R0, 0xfffffffe, RZ, 0xc0, !PT ;  /* 0xfffffffe00007812 */ /* 0x000fe400078ec0ff */
[----:B------:R-:W-:-:S02]  /*9ac0*/  CS2R R6, SRZ ;  /* 0x0000000000067805 */ /* 0x000fc4000001ff00 */
[----:B------:R-:W-:Y:S01]  /*9ad0*/  CS2R R10, SRZ ;  /* 0x00000000000a7805 */ /* 0x000fe2000001ff00 */
        /* <DEDUP_REMOVED lines=9> */
[----:B--23--:R-:W-:-:S04]  /*9b70*/  IMAD.WIDE R2, R16, 0x2, R2 ;  /* 0x0000000210027825 */ /* 0x00cfc800078e0202 */
[----:B------:R-:W-:Y:S01]  /*9b80*/  IMAD.WIDE R12, R16, 0x2, R12 ;  /* 0x00000002100c7825 */ /* 0x000fe200078e020c */
[----:B------:R0:W5:Y:S04]  /*9b90*/  LD.E.128 R8, desc[UR50][R2.64] ;  /* 0x0000003202087980 */ /* 0x000168000c101d00 */
[----:B------:R0:W5:Y:S02]  /*9ba0*/  LD.E.128 R4, desc[UR50][R12.64] ;  /* 0x000000320c047980 */ /* 0x000164000c101d00 */
.L_x_6573:
[----:B------:R-:W-:Y:S05]  /*9bb0*/  BSYNC B1 ;  /* 0x0000000000017941 */ /* 0x000fea0003800000 */
.L_x_6572:
[----:B------:R-:W1:Y:S01]  /*9bc0*/  SYNCS.PHASECHK.TRANS64.TRYWAIT P1, [R18+URZ+0x38800], R15 ;  /* 0x0388000f120075a7 */ /* 0x000e62000802017f */
[----:B0-2---:R-:W-:Y:S01]  /*9bd0*/  VIADDMNMX R3, R20, -R195, 0x40, PT ;  /* 0x0000004014037446 */ /* 0x005fe200038009c3 */
[----:B-----5:R-:W-:Y:S01]  /*9be0*/  IMAD.MOV.U32 R12, RZ, RZ, R4 ;  /* 0x000000ffff0c7224 */ /* 0x020fe200078e0004 */
[----:B------:R-:W-:Y:S01]  /*9bf0*/  ISETP.GE.AND P0, PT, R16, R21, PT ;  /* 0x000000151000720c */ /* 0x000fe20003f06270 */
[C---:B---3--:R-:W-:Y:S01]  /*9c00*/  VIADD R2, R186.reuse, 0x20 ;  /* 0x00000020ba027836 */ /* 0x048fe20000000000 */
[----:B------:R-:W-:Y:S01]  /*9c10*/  BSSY B1, `(.L_x_6574) ;  /* 0x000000f000017945 */ /* 0x000fe20003800000 */
[----:B------:R-:W-:Y:S01]  /*9c20*/  IMAD.MOV.U32 R13, RZ, RZ, R5 ;  /* 0x000000ffff0d7224 */ /* 0x000fe200078e0005 */
[-C--:B------:R-:W-:Y:S01]  /*9c30*/  ISETP.GE.OR P2, PT, R186, R3.reuse, P0 ;  /* 0x00000003ba00720c */ /* 0x080fe20000746670 */
[----:B------:R-:W-:Y:S01]  /*9c40*/  IMAD.MOV.U32 R14, RZ, RZ, R9 ;  /* 0x000000ffff0e7224 */ /* 0x000fe200078e0009 */
        /* <DEDUP_REMOVED lines=10> */
[----:B-1----:R-:W-:Y:S06]  /*9cf0*/  @!P1 BRA `(.L_x_6575) ;  /* 0x0000020800149947 */ /* 0x002fec0003800000 */
.L_x_6915:
[----:B------:R-:W-:Y:S05]  /*9d00*/  BSYNC B1 ;  /* 0x0000000000017941 */ /* 0x000fea0003800000 */
.L_x_6574:
[----:B------:R-:W-:Y:S01]  /*9d10*/  BSSY B1, `(.L_x_6576) ;  /* 0x0000063000017945 */ /* 0x000fe20003800000 */
[----:B------:R-:W-:Y:S01]  /*9d20*/  IMAD.MOV.U32 R21, RZ, RZ, R10 ;  /* 0x000000ffff157224 */ /* 0x000fe200078e000a */
[----:B------:R-:W-:Y:S01]  /*9d30*/  LOP3.LUT R3, R3, 0x38, RZ, 0xc0, !PT ;  /* 0x0000003803037812 */ /* 0x000fe200078ec0ff */
[----:B------:R-:W-:Y:S01]  /*9d40*/  IMAD.MOV.U32 R36, RZ, RZ, R11 ;  /* 0x000000ffff247224 */ /* 0x000fe200078e000b */
        /* <DEDUP_REMOVED lines=14> */
[----:B------:R-:W-:Y:S01]  /*9e30*/  IMAD R33, R220, 0x200, R33 ;  /* 0x00000200dc217824 */ /* 0x000fe200078e0221 */
[----:B------:R-:W-:Y:S01]  /*9e40*/  SHF.R.U64 R49, R30, 0x10, R31 ;  /* 0x000000101e317819 */ /* 0x000fe2000000121f */
[----:B------:R-:W-:Y:S01]  /*9e50*/  IMAD R13, R220, 0x200, R13 ;  /* 0x00000200dc0d7824 */ /* 0x000fe200078e020d */
[----:B------:R-:W-:Y:S01]  /*9e60*/  SHF.R.U32.HI R47, RZ, 0x10, R31 ;  /* 0x00000010ff2f7819 */ /* 0x000fe2000001161f */
[--C-:B------:R-:W-:Y:S01]  /*9e70*/  IMAD R38, R33, 0x2, R18.reuse ;  /* 0x0000000221267824 */ /* 0x100fe200078e0212 */
[--C-:B------:R-:W-:Y:S01]  /*9e80*/  SHF.R.U64 R53, R26, 0x10, R27.reuse ;  /* 0x000000101a357819 */ /* 0x100fe2000000121b */
[----:B------:R-:W-:Y:S01]  /*9e90*/  IMAD R37, R13, 0x2, R18 ;  /* 0x000000020d257824 */ /* 0x000fe200078e0212 */
[----:B------:R-:W-:-:S02]  /*9ea0*/  SHF.R.U32.HI R52, RZ, 0x10, R27 ;  /* 0x00000010ff347819 */ /* 0x000fc4000001161b */
[----:B------:R-:W1:Y:S04]  /*9eb0*/  LDS.128 R32, [R38+0x20400] ;  /* 0x0204000026207984 */ /* 0x000e680000000c00 */
[----:B0-----:R-:W0:Y:S01]  /*9ec0*/  LDS.128 R12, [R37+0x20400] ;  /* 0x02040000250c7984 */ /* 0x001e220000000c00 */
[--C-:B-1----:R-:W-:Y:S02]  /*9ed0*/  HADD2.F32 R29, -RZ, R33.reuse.H0_H0 ;  /* 0x20000021ff1d7230 */ /* 0x102fe40000004100 */
[----:B------:R-:W-:Y:S02]  /*9ee0*/  HADD2.F32 R33, -RZ, R33.H1_H1 ;  /* 0x30000021ff217230 */ /* 0x000fe40000004100 */
[--C-:B0-----:R-:W-:Y:S02]  /*9ef0*/  HADD2.F32 R24, -RZ, R13.reuse.H0_H0 ;  /* 0x2000000dff187230 */ /* 0x101fe40000004100 */
        /* <DEDUP_REMOVED lines=68> */
.L_x_6577:
[----:B------:R-:W-:Y:S05]  /*a340*/  BSYNC B1 ;  /* 0x0000000000017941 */ /* 0x000fea0003800000 */
.L_x_6576:
[----:B------:R-:W-:Y:S01]  /*a350*/  PRMT R34, R21, 0x5410, R36 ;  /* 0x0000541015227816 */ /* 0x000fe20000000024 */
[----:B------:R-:W-:Y:S06]  /*a360*/  @P0 BRA `(.L_x_6565) ;  /* 0x00000004007c0947 */ /* 0x000fec0003800000 */
[----:B------:R-:W0:Y:S01]  /*a370*/  LDL R41, [R1+0x7c] ;  /* 0x00007c0001297983 */ /* 0x000e220000100800 */
[----:B-1----:R-:W-:Y:S01]  /*a380*/  IMAD.SHL.U32 R12, R2, 0x40, RZ ;  /* 0x00000040020c7824 */ /* 0x002fe200078e00ff */
[----:B------:R-:W-:Y:S01]  /*a390*/  SHF.R.S32.HI R13, RZ, 0x1f, R2 ;  /* 0x0000001fff0d7819 */ /* 0x000fe20000011402 */
[----:B------:R-:W-:Y:S01]  /*a3a0*/  HADD2.F32 R21, -RZ, R57.H0_H0 ;  /* 0x20000039ff157230 */ /* 0x000fe20000004100 */
[----:B------:R-:W-:Y:S02]  /*a3b0*/  SHF.R.U64 R40, R8, 0x10, R9 ;  /* 0x0000001008287819 */ /* 0x000fe40000001209 */
[----:B------:R-:W-:Y:S02]  /*a3c0*/  LEA.HI R13, R13, R2, RZ, 0x3 ;  /* 0x000000020d0d7211 */ /* 0x000fe400078f18ff */
[----:B------:R-:W-:Y:S02]  /*a3d0*/  LOP3.LUT R12, R12, 0x1c0, RZ, 0xc0, !PT ;  /* 0x000001c00c0c7812 */ /* 0x000fe400078ec0ff */
[----:B------:R-:W-:Y:S01]  /*a3e0*/  SHF.R.U32.HI R28, RZ, 0x10, R5 ;  /* 0x00000010ff1c7819 */ /* 0x000fe20000011605 */
[----:B------:R-:W-:Y:S01]  /*a3f0*/  IMAD.SHL.U32 R13, R13, 0x40, RZ ;  /* 0x000000400d0d7824 */ /* 0x000fe200078e00ff */
[----:B------:R-:W-:-:S02]  /*a400*/  SHF.R.U32.HI R2, RZ, 0x3, R12 ;  /* 0x00000003ff027819 */ /* 0x000fc4000001160c */
[----:B------:R-:W-:Y:S01]  /*a410*/  SHF.R.U64 R37, R4, 0x10, R5 ;  /* 0x0000001004257819 */ /* 0x000fe20000001205 */
[----:B------:R-:W-:Y:S01]  /*a420*/  HADD2.F32 R28, -RZ, R28.H0_H0 ;  /* 0x2000001cff1c7230 */ /* 0x000fe20000004100 */
[----:B------:R-:W-:Y:S02]  /*a430*/  LOP3.LUT R3, R2, R3, R12, 0x1e, !PT ;  /* 0x0000000302037212 */ /* 0x000fe400078e1e0c */
[----:B------:R-:W-:Y:S02]  /*a440*/  LOP3.LUT R2, R13, 0xfffffe00, RZ, 0xc0, !PT ;  /* 0xfffffe000d027812 */ /* 0x000fe400078ec0ff */
[--C-:B------:R-:W-:Y:S02]  /*a450*/  SHF.R.U64 R38, R10, 0x10, R11.reuse ;  /* 0x000000100a267819 */ /* 0x100fe4000000120b */
[----:B------:R-:W-:Y:S01]  /*a460*/  SHF.R.U32.HI R36, RZ, 0x10, R11 ;  /* 0x00000010ff247819 */ /* 0x000fe2000001160b */
[----:B------:R-:W-:Y:S01]  /*a470*/  IMAD.IADD R3, R2, 0x1, R3 ;  /* 0x0000000102037824 */ /* 0x000fe200078e0203 */
[----:B------:R-:W-:Y:S01]  /*a480*/  SHF.R.U32.HI R30, RZ, 0x10, R9 ;  /* 0x00000010ff1e7819 */ /* 0x000fe20000011609 */
[----:B------:R-:W-:Y:S01]  /*a490*/  HADD2.F32 R11, -RZ, R57.H1_H1 ;  /* 0x30000039ff0b7230 */ /* 0x000fe20000004100 */
[--C-:B------:R-:W-:Y:S01]  /*a4a0*/  SHF.R.U64 R35, R6, 0x10, R7.reuse ;  /* 0x0000001006237819 */ /* 0x100fe20000001207 */
[----:B------:R-:W-:Y:S01]  /*a4b0*/  IMAD R3, R3, 0x2, R18 ;  /* 0x0000000203037824 */ /* 0x000fe200078e0212 */
[----:B------:R-:W-:-:S04]  /*a4c0*/  SHF.R.U32.HI R33, RZ, 0x10, R7 ;  /* 0x00000010ff217819 */ /* 0x000fc80000011607 */
[----:B------:R-:W1:Y:S02]  /*a4d0*/  LDS.128 R24, [R3+0x20400] ;  /* 0x0204000003187984 */ /* 0x000e640000000c00 */
[--C-:B-1----:R-:W-:Y:S02]  /*a4e0*/  HADD2.F32 R8, -RZ, R25.reuse.H0_H0 ;  /* 0x20000019ff087230 */ /* 0x102fe40000004100 */
        /* <DEDUP_REMOVED lines=11> */
[----:B0-----:R-:W0:Y:S02]  /*a5a0*/  LDS.128 R12, [R41+0x20400] ;  /* 0x02040000290c7984 */ /* 0x001e240000000c00 */
[----:B0-----:R-:W-:-:S02]  /*a5b0*/  HADD2.F32 R4, -RZ, R13.H0_H0 ;  /* 0x2000000dff047230 */ /* 0x001fc40000004100 */
[----:B------:R-:W-:Y:S02]  /*a5c0*/  HADD2.F32 R13, -RZ, R13.H1_H1 ;  /* 0x3000000dff0d7230 */ /* 0x000fe40000004100 */
[----:B------:R-:W-:Y:S02]  /*a5d0*/  HADD2.F32 R2, -RZ, R12.H0_H0 ;  /* 0x2000000cff027230 */ /* 0x000fe40000004100 */
[C---:B------:R-:W-:Y:S01]  /*a5e0*/  FFMA.FTZ R29, R4.reuse, R11, -R29 ;  /* 0x0000000b041d7223 */ /* 0x040fe2000001081d */
[--C-:B------:R-:W-:Y:S02]  /*a5f0*/  HADD2.F32 R11, -RZ, R39.reuse.H0_H0 ;  /* 0x20000027ff0b7230 */ /* 0x100fe40000004100 */
[----:B------:R-:W-:Y:S01]  /*a600*/  FFMA.FTZ R31, R4, R21, R31 ;  /* 0x00000015041f7223 */ /* 0x000fe2000001001f */
[----:B------:R-:W-:Y:S02]  /*a610*/  HADD2.F32 R39, -RZ, R39.H1_H1 ;  /* 0x30000027ff277230 */ /* 0x000fe40000004100 */
[-C--:B------:R-:W-:Y:S01]  /*a620*/  FMUL.FTZ R4, R25, R8.reuse ;  /* 0x0000000819047220 */ /* 0x080fe20000410000 */
[----:B------:R-:W-:Y:S01]  /*a630*/  FFMA.FTZ R32, R13, R8, -R30 ;  /* 0x000000080d207223 */ /* 0x000fe2000001081e */
[----:B------:R-:W-:Y:S01]  /*a640*/  FMUL.FTZ R21, R7, R11 ;  /* 0x0000000b07157220 */ /* 0x000fe20000410000 */
[----:B------:R-:W-:-:S02]  /*a650*/  HADD2.F32 R8, -RZ, R20.H1_H1 ;  /* 0x30000014ff087230 */ /* 0x000fc40000004100 */
[-C--:B------:R-:W-:Y:S01]  /*a660*/  FMUL.FTZ R30, R7, R39.reuse ;  /* 0x00000027071e7220 */ /* 0x080fe20000410000 */
[----:B------:R-:W-:Y:S01]  /*a670*/  FFMA.FTZ R28, R13, R28, R4 ;  /* 0x0000001c0d1c7223 */ /* 0x000fe20000010004 */
[----:B------:R-:W-:Y:S02]  /*a680*/  HADD2.F32 R5, -RZ, R14.H0_H0 ;  /* 0x2000000eff057230 */ /* 0x000fe40000004100 */
[C---:B------:R-:W-:Y:S01]  /*a690*/  FFMA.FTZ R21, R2.reuse, R39, -R21 ;  /* 0x0000002702157223 */ /* 0x040fe20000010815 */
[--C-:B------:R-:W-:Y:S02]  /*a6a0*/  HADD2.F32 R4, -RZ, R34.reuse.H0_H0 ;  /* 0x20000022ff047230 */ /* 0x100fe40000004100 */
[----:B------:R-:W-:Y:S01]  /*a6b0*/  FFMA.FTZ R30, R2, R11, R30 ;  /* 0x0000000b021e7223 */ /* 0x000fe2000001001e */
[----:B------:R-:W-:Y:S01]  /*a6c0*/  FMUL.FTZ R2, R9, R8 ;  /* 0x0000000809027220 */ /* 0x000fe20000410000 */
[----:B------:R-:W-:Y:S02]  /*a6d0*/  HADD2.F32 R7, -RZ, R34.H1_H1 ;  /* 0x30000022ff077230 */ /* 0x000fe40000004100 */
[----:B------:R-:W-:-:S02]  /*a6e0*/  HADD2.F32 R11, -RZ, R20.H0_H0 ;  /* 0x20000014ff0b7230 */ /* 0x000fc40000004100 */
[-C--:B------:R-:W-:Y:S01]  /*a6f0*/  FFMA.FTZ R20, R5, R4.reuse, -R2 ;  /* 0x0000000405147223 */ /* 0x080fe20000010802 */
[----:B------:R-:W-:Y:S02]  /*a700*/  HADD2.F32 R6, -RZ, R15.H0_H0 ;  /* 0x2000000fff067230 */ /* 0x000fe40000004100 */
[----:B------:R-:W-:Y:S01]  /*a710*/  FMUL.FTZ R34, R9, R4 ;  /* 0x0000000409227220 */ /* 0x000fe20000410000 */
[----:B------:R-:W-:Y:S02]  /*a720*/  HADD2.F32 R2, -RZ, R36.H0_H0 ;  /* 0x20000024ff027230 */ /* 0x000fe40000004100 */
[C---:B------:R-:W-:Y:S01]  /*a730*/  FMUL.FTZ R9, R10.reuse, R11 ;  /* 0x0000000b0a097220 */ /* 0x040fe20000410000 */
[----:B------:R-:W-:Y:S02]  /*a740*/  HADD2.F32 R4, -RZ, R33.H0_H0 ;  /* 0x20000021ff047230 */ /* 0x000fe40000004100 */
[----:B------:R-:W-:Y:S01]  /*a750*/  FMUL.FTZ R36, R10, R7 ;  /* 0x000000070a247220 */ /* 0x000fe20000410000 */
[----:B------:R-:W-:Y:S01]  /*a760*/  FFMA.FTZ R10, R5, R8, R34 ;  /* 0x00000008050a7223 */ /* 0x000fe20000010022 */
[----:B------:R-:W-:-:S02]  /*a770*/  HADD2.F32 R15, -RZ, R15.H1_H1 ;  /* 0x3000000fff0f7230 */ /* 0x000fc40000004100 */
[C---:B------:R-:W-:Y:S01]  /*a780*/  FFMA.FTZ R8, R6.reuse, R7, -R9 ;  /* 0x0000000706087223 */ /* 0x040fe20000010809 */
[----:B------:R-:W-:Y:S01]  /*a790*/  FFMA.FTZ R36, R6, R11, R36 ;  /* 0x0000000b06247223 */ /* 0x000fe20000010024 */
        /* <DEDUP_REMOVED lines=28> */
.L_x_6565:
[----:B------:R-:W-:Y:S05]  /*a960*/  BSYNC B0 ;  /* 0x0000000000007941 */ /* 0x000fea0003800000 */
.L_x_6551:
[----:B------:R-:W-:Y:S01]  /*a970*/  @!PT LDS RZ, [RZ] ;  /* 0x00000000fffff984 */ /* 0x000fe20000000800 */
[----:B------:R-:W-:Y:S01]  /*a980*/  @!PT LDS RZ, [RZ] ;  /* 0x00000000fffff984 */ /* 0x000fe20000000800 */
[----:B------:R-:W-:Y:S01]  /*a990*/  @!PT LDS RZ, [RZ] ;  /* 0x00000000fffff984 */ /* 0x000fe20000000800 */
[----:B------:R-:W-:Y:S01]  /*a9a0*/  @!PT LDS RZ, [RZ] ;  /* 0x00000000fffff984 */ /* 0x000fe20000000800 */
[----:B------:R4:W-:Y:S06]  /*a9b0*/  MEMBAR.ALL.CTA ;  /* 0x0000000000007992 */ /* 0x0009ec0000008000 */
[----:B----4-:R-:W4:Y:S01]  /*a9c0*/  FENCE.VIEW.ASYNC.S ;  /* 0x00000000000073c6 */ /* 0x010f220000000000 */
[----:B------:R-:W-:Y:S05]  /*a9d0*/  WARPSYNC.ALL ;  /* 0x0000000000007948 */ /* 0x000fea0003800000 */
[----:B----4-:R-:W-:Y:S06]  /*a9e0*/  BAR.SYNC.DEFER_BLOCKING 0xd, 0x80 ;  /* 0x0342000000007b1d */ /* 0x010fec0000010000 */
.L_x_6548:
[----:B-----5:R-:W-:-:S05]  /*a9f0*/  IMAD.U32 R2, RZ, RZ, UR47 ;  /* 0x0000002fff027e24 */ /* 0x020fca000f8e00ff */
[----:B------:R-:W-:-:S13]  /*aa00*/  ISETP.NE.AND P0, PT, R2, 0x3, PT ;  /* 0x000000030200780c */ /* 0x000fda0003f05270 */
[----:B------:R-:W-:Y:S05]  /*aa10*/  @!P0 BRA `(.L_x_6578) ;  /* 0x0000000000048947 */ /* 0x000fea0003800000 */
[----:B------:R-:W-:Y:S01]  /*aa20*/  BPT.TRAP 0x1 ;  /* 0x000000040000795c */ /* 0x000fe20000300000 */
.L_x_6578:
[----:B01----:R-:W-:Y:S01]  /*aa30*/  IMAD R15, R19, 0x8, R18 ;  /* 0x00000008130f7824 */ /* 0x003fe200078e0212 */
[----:B--2---:R-:W-:-:S04]  /*aa40*/  SHF.L.U32 R8, R22, 0x1f, RZ ;  /* 0x0000001f16087819 */ /* 0x004fc800000006ff */
[----:B------:R0:W1:Y:S01]  /*aa50*/  SYNCS.PHASECHK.TRANS64.TRYWAIT P1, [R15+URZ+0x38830], R8 ;  /* 0x038830080f0075a7 */ /* 0x000062000802017f */
[----:B------:R-:W-:Y:S05]  /*aa60*/  @!P0 BRA `(.L_x_6579) ;  /* 0x0000000000048947 */ /* 0x000fea0003800000 */
[----:B------:R-:W-:Y:S01]  /*aa70*/  BPT.TRAP 0x1 ;  /* 0x000000040000795c */ /* 0x000fe20000300000 */
.L_x_6579:
[C---:B------:R-:W-:Y:S02]  /*aa80*/  VIADD R2, R18.reuse, 0x22400 ;  /* 0x0002240012027836 */ /* 0x040fe40000000000 */
[----:B------:R-:W-:-:S03]  /*aa90*/  VIADD R3, R18, 0x20400 ;  /* 0x0002040012037836 */ /* 0x000fc60000000000 */
[----:B------:R-:W-:Y:S02]  /*aaa0*/  SHF.R.U32.HI R2, RZ, 0x4, R2 ;  /* 0x00000004ff027819 */ /* 0x000fe40000011602 */
[----:B------:R-:W-:Y:S02]  /*aab0*/  SHF.R.U32.HI R3, RZ, 0x4, R3 ;  /* 0x00000004ff037819 */ /* 0x000fe40000011603 */
[----:B------:R-:W-:Y:S02]  /*aac0*/  LOP3.LUT R2, R2, 0x3fff, RZ, 0xc0, !PT ;  /* 0x00003fff02027812 */ /* 0x000fe400078ec0ff */
[----:B------:R-:W-:Y:S02]  /*aad0*/  LOP3.LUT R3, R3, 0x3fff, RZ, 0xc0, !PT ;  /* 0x00003fff03037812 */ /* 0x000fe400078ec0ff */
[----:B------:R-:W-:Y:S01]  /*aae0*/  LOP3.LUT R191, R2, 0x10000, RZ, 0xfc, !PT ;  /* 0x0001000002bf7812 */ /* 0x000fe200078efcff */
[----:B-1----:R-:W-:Y:S06]  /*aaf0*/  @P1 BRA `(.L_x_6580) ;  /* 0x0000000000081947 */ /* 0x002fec0003800000 */
[----:B------:R-:W1:Y:S02]  /*ab00*/  SYNCS.PHASECHK.TRANS64.TRYWAIT P1, [R15+URZ+0x38830], R8 ;  /* 0x038830080f0075a7 */ /* 0x000e64000802017f */
[----:B-1----:R-:W-:Y:S05]  /*ab10*/  @!P1 BRA `(.L_x_6581) ;  /* 0x000001f800a09947 */ /* 0x002fea0003800000 */
.L_x_6580:
[----:B---3--:R-:W-:Y:S01]  /*ab20*/  LOP3.LUT R4, R3, 0x10000, RZ, 0xfc, !PT ;  /* 0x0001000003047812 */ /* 0x008fe200078efcff */
[----:B------:R-:W-:Y:S01]  /*ab30*/  IMAD R2, R19, 0x200, R191 ;  /* 0x0000020013027824 */ /* 0x000fe200078e02bf */
[----:B------:R-:W-:Y:S05]  /*ab40*/  WARPSYNC.ALL ;  /* 0x0000000000007948 */ /* 0x000fea0003800000 */
[----:B------:R-:W-:Y:S01]  /*ab50*/  IMAD.MOV.U32 R5, RZ, RZ, 0x40000040 ;  /* 0x40000040ff057424 */ /* 0x000fe200078e00ff */
[----:B------:R-:W-:Y:S01]  /*ab60*/  R2UR UR4, R4 ;  /* 0x00000000040472ca */ /* 0x000fe200000e0000 */
[----:B------:R-:W-:Y:S01]  /*ab70*/  IMAD.MOV.U32 R3, RZ, RZ, 0x40000040 ;  /* 0x40000040ff037424 */ /* 0x000fe200078e00ff */
[----:B------:R-:W-:Y:S01]  /*ab80*/  R2UR UR6, R2 ;  /* 0x00000000020672ca */ /* 0x000fe200000e0000 */
[----:B------:R-:W-:Y:S01]  /*ab90*/  WARPGROUP.ARRIVE ;  /* 0x00000000000079c5 */ /* 0x000fe20000000000 */
[----:B------:R-:W-:Y:S01]  /*aba0*/  R2UR UR5, R5 ;  /* 0x00000000050572ca */ /* 0x000fe200000e0000 */
[----:B------:R-:W-:Y:S01]  /*abb0*/  VIADD R12, R4, 0x2 ;  /* 0x00000002040c7836 */ /* 0x000fe20000000000 */
[----:B------:R-:W-:Y:S01]  /*abc0*/  R2UR UR7, R3 ;  /* 0x00000000030772ca */ /* 0x000fe200000e0000 */
[----:B------:R-:W-:Y:S01]  /*abd0*/  VIADD R6, R2, 0x2 ;  /* 0x0000000202067836 */ /* 0x000fe20000000000 */
[----:B------:R-:W-:Y:S01]  /*abe0*/  BSSY B0, `(.L_x_6582) ;  /* 0x0000025000007945 */ /* 0x000fe20003800000 */
[----:B------:R-:W-:-:S02]  /*abf0*/  IMAD.MOV.U32 R13, RZ, RZ, 0x40000040 ;  /* 0x40000040ff0d7424 */ /* 0x000fc400078e00ff */
[----:B------:R-:W-:Y:S02]  /*ac00*/  IMAD.MOV.U32 R7, RZ, RZ, 0x40000040 ;  /* 0x40000040ff077424 */ /* 0x000fe400078e00ff */
[----:B------:R-:W-:Y:S02]  /*ac10*/  VIADD R10, R4, 0x4 ;  /* 0x00000004040a7836 */ /* 0x000fe40000000000 */
[----:B------:R-:W-:Y:S02]  /*ac20*/  IMAD.MOV.U32 R11, RZ, RZ, 0x40000040 ;  /* 0x40000040ff0b7424 */ /* 0x000fe400078e00ff */
[----:B------:R-:W-:Y:S02]  /*ac30*/  IMAD.MOV.U32 R3, RZ, RZ, 0x40000040 ;  /* 0x40000040ff037424 */ /* 0x000fe400078e00ff */
[----:B------:R-:W-:Y:S01]  /*ac40*/  HGMMA.64x64x16.F32 R24, gdesc[UR4], RZ, !UPT, gsb0 ;  /* 0x00e00000041879f0 */ /* 0x000fe2000c0008ff */
[----:B------:R-:W-:Y:S02]  /*ac50*/  R2UR UR4, R12 ;  /* 0x000000000c0472ca */ /* 0x000fe400000e0000 */
        /* <DEDUP_REMOVED lines=29> */
.L_x_6916:
[----:B------:R-:W-:Y:S05]  /*ae30*/  BSYNC B0 ;  /* 0x0000000000007941 */ /* 0x000fea0003800000 */
.L_x_6582:
[----:B------:R-:W-:Y:S05]  /*ae40*/  @!P0 BRA `(.L_x_6584) ;  /* 0x0000000000048947 */ /* 0x000fea0003800000 */
[----:B------:R-:W-:Y:S01]  /*ae50*/  BPT.TRAP 0x1 ;  /* 0x000000040000795c */ /* 0x000fe20000300000 */
.L_x_6584:
[----:B------:R3:W4:Y:S01]  /*ae60*/  SYNCS.PHASECHK.TRANS64.TRYWAIT P2, [R15+URZ+0x38850], R8 ;  /* 0x038850080f0075a7 */ /* 0x000722000804017f */
[----:B------:R-:W-:Y:S05]  /*ae70*/  @!P0 BRA `(.L_x_6585) ;  /* 0x0000000000048947 */ /* 0x000fea0003800000 */
[----:B------:R-:W-:Y:S01]  /*ae80*/  BPT.TRAP 0x1 ;  /* 0x000000040000795c */ /* 0x000fe20000300000 */
.L_x_6585:
[----:B------:R-:W5:Y:S02]  /*ae90*/  S2R R0, SR_TID.X ;  /* 0x0000000000007919 */ /* 0x000f640000002100 */
[----:B-----5:R-:W-:-:S04]  /*aea0*/  LOP3.LUT R0, R0, 0x7f, RZ, 0xc0, !PT ;  /* 0x0000007f00007812 */ /* 0x020fc800078ec0ff */
[----:B------:R-:W-:Y:S01]  /*aeb0*/  ISETP.NE.AND P1, PT, R0, RZ, PT ;  /* 0x000000ff0000720c */ /* 0x000fe20003f25270 */
[----:B------:R-:W-:-:S05]  /*aec0*/  VIADD R0, R18, 0x400 ;  /* 0x0000040012007836 */ /* 0x000fca0000000000 */
[----:B------:R-:W-:Y:S01]  /*aed0*/  SHF.R.U32.HI R0, RZ, 0x4, R0 ;  /* 0x00000004ff007819 */ /* 0x000fe20000011600 */
[----:B----4-:R-:W-:Y:S06]  /*aee0*/  @P2 BRA `(.L_x_6586) ;  /* 0x0000000000082947 */ /* 0x010fec0003800000 */
[----:B------:R-:W4:Y:S02]  /*aef0*/  SYNCS.PHASECHK.TRANS64.TRYWAIT P2, [R15+URZ+0x38850], R8 ;  /* 0x038850080f0075a7 */ /* 0x000f24000804017f */
[----:B----4-:R-:W-:Y:S05]  /*af00*/  @!P2 BRA `(.L_x_6587) ;  /* 0x000001f400cca947 */ /* 0x010fea0003800000 */
.L_x_6586:
[----:B------:R-:W-:Y:S01]  /*af10*/  LOP3.LUT R0, R0, 0x3fff, RZ, 0xc0, !PT ;  /* 0x00003fff00007812 */ /* 0x000fe200078ec0ff */
[----:B------:R-:W-:Y:S05]  /*af20*/  WARPSYNC.ALL ;  /* 0x0000000000007948 */ /* 0x000fea0003800000 */
[----:B------:R-:W-:Y:S01]  /*af30*/  LOP3.LUT R192, R0, 0x10000, RZ, 0xfc, !PT ;  /* 0x0001000000c07812 */ /* 0x000fe200078efcff */
[----:B------:R-:W-:Y:S01]  /*af40*/  VIADD R0, R18, 0x26400 ;  /* 0x0002640012007836 */ /* 0x000fe20000000000 */
[----:B------:R-:W-:-:S03]  /*af50*/  WARPGROUP.ARRIVE ;  /* 0x00000000000079c5 */ /* 0x000fc60000000000 */
[----:B01-34-:R-:W-:-:S03]  /*af60*/  IMAD R8, R19, 0x1000, R192 ;  /* 0x0000100013087824 */ /* 0x01bfc600078e02c0 */
[----:B------:R-:W0:Y:S01]  /*af70*/  S2R R14, SR_TID.X ;  /* 0x00000000000e7919 */ /* 0x000e220000002100 */
[----:B------:R-:W-:Y:S01]  /*af80*/  IMAD.MOV.U32 R9, RZ, RZ, 0x40000040 ;  /* 0x40000040ff097424 */ /* 0x000fe200078e00ff */
[----:B------:R-:W-:Y:S01]  /*af90*/  SHF.R.U32.HI R0, RZ, 0x4, R0 ;  /* 0x00000004ff007819 */ /* 0x000fe20000011600 */
[----:B--2---:R-:W-:Y:S01]  /*afa0*/  IMAD.MOV.U32 R3, RZ, RZ, 0x40000040 ;  /* 0x40000040ff037424 */ /* 0x004fe200078e00ff */
        /* <DEDUP_REMOVED lines=8> */
[----:B------:R-:W-:-:S02]  /*b030*/  R2UR UR5, R3 ;  /* 0x00000000030572ca */ /* 0x000fc400000e0000 */
[C---:B------:R-:W-:Y:S01]  /*b040*/  R2UR UR4, R2.reuse ;  /* 0x00000000020472ca */ /* 0x040fe200000e0000 */
[----:B------:R-:W-:Y:S01]  /*b050*/  VIADD R56, R2, 0x2 ;  /* 0x0000000202387836 */ /* 0x000fe20000000000 */
[----:B------:R-:W-:Y:S01]  /*b060*/  LEA R67, R168, 0xffffffc0, 0x6 ;  /* 0xffffffc0a8437811 */ /* 0x000fe200078e30ff */
[----:B------:R-:W-:-:S10]  /*b070*/  VIADD R59, R2, 0x800 ;  /* 0x00000800023b7836 */ /* 0x000fd40000000000 */
        /* <DEDUP_REMOVED lines=10> */
[----:B------:R0:W1:Y:S02]  /*b120*/  SHFL.IDX PT, R0, R14, RZ, 0x1f ;  /* 0x00001fff0e007589 */ /* 0x00006400000e0000 */
[----:B0-----:R-:W-:Y:S01]  /*b130*/  IMAD.MOV.U32 R14, RZ, RZ, 0x4 ;  /* 0x00000004ff0e7424 */ /* 0x001fe200078e00ff */
[----:B-1----:R-:W-:-:S04]  /*b140*/  ISETP.GT.AND P2, PT, R0, 0x7f, PT ;  /* 0x0000007f0000780c */ /* 0x002fc80003f44270 */
[----:B------:R-:W-:Y:S02]  /*b150*/  SEL R9, RZ, 0x2, !P2 ;  /* 0x00000002ff097807 */ /* 0x000fe40005000000 */
[C---:B------:R-:W-:Y:S02]  /*b160*/  SEL R0, R14.reuse, 0x2, P2 ;  /* 0x000000020e007807 */ /* 0x040fe40001000000 */
[----:B------:R-:W-:Y:S01]  /*b170*/  SEL R14, R14, 0x6, !P2 ;  /* 0x000000060e0e7807 */ /* 0x000fe20005000000 */
        /* <DEDUP_REMOVED lines=149> */
[----:B------:R-:W-:Y:S01]  /*bad0*/  IMAD.MOV.U32 R21, RZ, RZ, 0x40000040 ;  /* 0x40000040ff157424 */ /* 0x000fe200078e00ff */
        /* <DEDUP_REMOVED lines=25> */
[----:B------:R-:W-:Y:S02]  /*bc70*/  IMAD.MOV.U32 R57, RZ, RZ, 0x40000040 ;  /* 0x40000040ff397424 */ /* 0x000fe400078e00ff */
[----:B------:R-:W-:-:S02]  /*bc80*/  VIADD R61, R8, 0xa00 ;  /* 0x00000a00083d7836 */ /* 0x000fc40000000000 */
[----:B------:R-:W-:Y:S01]  /*bc90*/  VIADD R59, R2, 0xa00 ;  /* 0x00000a00023b7836 */ /* 0x000fe20000000000 */
[----:B------:R-:W-:Y:S02]  /*bca0*/  WARPGROUP.DEPBAR.LE gsb0, 0x0 ;  /* 0x00008000000079c5 */ /* 0x000fe40000010000 */
[----:B------:R-:W-:-:S06]  /*bcb0*/  WARPGROUP.ARRIVE ;  /* 0x00000000000079c5 */ /* 0x000fcc0000000000 */
[----:B------:R-:W-:Y:S01]  /*bcc0*/  HGMMA.64x64x16.F32 R24, gdesc[UR4], R24, gsb0 ;  /* 0x00e00000041879f0 */ /* 0x000fe20008000818 */
[----:B------:R-:W-:Y:S01]  /*bcd0*/  R2UR UR6, R20 ;  /* 0x00000000140672ca */ /* 0x000fe200000e0000 */
[----:B------:R-:W-:Y:S01]  /*bce0*/  IMAD.MOV.U32 R20, RZ, RZ, 0x28 ;  /* 0x00000028ff147424 */ /* 0x000fe200078e00ff */
[----:B------:R-:W-:Y:S01]  /*bcf0*/  R2UR UR7, R21 ;  /* 0x00000000150772ca */ /* 0x000fe200000e0000 */
[----:B------:R-:W-:Y:S01]  /*bd00*/  IMAD.MOV.U32 R21, RZ, RZ, 0xa00 ;  /* 0x00000a00ff157424 */ /* 0x000fe200078e00ff */
[----:B------:R-:W-:Y:S02]  /*bd10*/  R2UR UR4, R56 ;  /* 0x00000000380472ca */ /* 0x000fe400000e0000 */
[----:B------:R-:W-:Y:S02]  /*bd20*/  R2UR UR5, R57 ;  /* 0x00000000390572ca */ /* 0x000fe400000e0000 */
[----:B------:R-:W-:Y:S02]  /*bd30*/  SEL R20, R20, 0x26, P2 ;  /* 0x0000002614147807 */ /* 0x000fe40001000000 */
[----:B------:R-:W-:-:S02]  /*bd40*/  SEL R21, R21, 0x980, P2 ;  /* 0x0000098015157807 */ /* 0x000fc40001000000 */
[----:B------:R-:W-:Y:S02]  /*bd50*/  LOP3.LUT R57, R20, 0x6, RZ, 0xc0, !PT ;  /* 0x0000000614397812 */ /* 0x000fe400078ec0ff */
[----:B------:R-:W-:-:S04]  /*bd60*/  LOP3.LUT R21, R21, 0xa00, RZ, 0xc0, !PT ;  /* 0x00000a0015157812 */ /* 0x000fc800078ec0ff */
[CC--:B------:R-:W-:Y:S02]  /*bd70*/  IADD3 R20, R57.reuse, R21.reuse, R2 ;  /* 0x0000001539147210 */ /* 0x0c0fe40007ffe002 */
[----:B------:R-:W-:Y:S01]  /*bd80*/  IADD3 R56, R57, R21, R8 ;  /* 0x0000001539387210 */ /* 0x000fe20007ffe008 */
[----:B------:R-:W-:Y:S02]  /*bd90*/  IMAD.MOV.U32 R21, RZ, RZ, 0x40000040 ;  /* 0x40000040ff157424 */ /* 0x000fe400078e00ff */
        /* <DEDUP_REMOVED lines=127> */
[----:B------:R-:W-:-:S05]  /*c590*/  IMAD.MOV.U32 R0, RZ, RZ, 0x40 ;  /* 0x00000040ff007424 */ /* 0x000fca00078e00ff */
[----:B------:R-:W-:-:S04]  /*c5a0*/  SEL R0, R0, 0x3e, P2 ;  /* 0x0000003e00007807 */ /* 0x000fc80001000000 */
[----:B------:R-:W-:Y:S01]  /*c5b0*/  LOP3.LUT R9, R0, 0x6, RZ, 0xc0, !PT ;  /* 0x0000000600097812 */ /* 0x000fe200078ec0ff */
[----:B------:R-:W-:Y:S01]  /*c5c0*/  IMAD.IADD R0, R218, 0x1, R195 ;  /* 0x00000001da007824 */ /* 0x000fe200078e02c3 */
        /* <DEDUP_REMOVED lines=13> */
[----:B------:R-:W-:-:S04]  /*c6a0*/  LOP3.LUT R14, R14, 0x1e00, RZ, 0xc0, !PT ;  /* 0x00001e000e0e7812 */ /* 0x000fc800078ec0ff */
[----:B------:R-:W-:Y:S01]  /*c6b0*/  IADD3 R8, R9, R14, R8 ;  /* 0x0000000e09087210 */ /* 0x000fe20007ffe008 */
[----:B------:R-:W-:Y:S02]  /*c6c0*/  WARPGROUP.DEPBAR.LE gsb0, 0x0 ;  /* 0x00008000000079c5 */ /* 0x000fe40000010000 */
[----:B------:R-:W-:-:S06]  /*c6d0*/  WARPGROUP.ARRIVE ;  /* 0x00000000000079c5 */ /* 0x000fcc0000000000 */
[----:B------:R-:W-:Y:S01]  /*c6e0*/  HGMMA.64x64x16.F32 R24, gdesc[UR4], R24, gsb0 ;  /* 0x00e00000041879f0 */ /* 0x000fe20008000818 */
[----:B------:R-:W-:Y:S02]  /*c6f0*/  R2UR UR6, R20 ;  /* 0x00000000140672ca */ /* 0x000fe400000e0000 */
[----:B------:R-:W-:Y:S01]  /*c700*/  R2UR UR7, R21 ;  /* 0x00000000150772ca */ /* 0x000fe200000e0000 */
[----:B------:R-:W-:Y:S01]  /*c710*/  IMAD.MOV.U32 R21, RZ, RZ, 0x40000040 ;  /* 0x40000040ff157424 */ /* 0x000fe200078e00ff */
[----:B------:R-:W-:Y:S02]  /*c720*/  R2UR UR4, R56 ;  /* 0x00000000380472ca */ /* 0x000fe400000e0000 */
[----:B------:R-:W-:Y:S01]  /*c730*/  R2UR UR5, R57 ;  /* 0x00000000390572ca */ /* 0x000fe200000e0000 */
[----:B------:R-:W0:Y:S01]  /*c740*/  LDC R56, c[0x0][0x448] ;  /* 0x00011200ff387b82 */ /* 0x000e220000000800 */
[----:B------:R-:W-:Y:S01]  /*c750*/  IADD3 R20, R9, R14, R2 ;  /* 0x0000000e09147210 */ /* 0x000fe20007ffe002 */
[----:B------:R-:W-:Y:S01]  /*c760*/  IMAD.MOV.U32 R9, RZ, RZ, 0x40000040 ;  /* 0x40000040ff097424 */ /* 0x000fe200078e00ff */
[----:B0-----:R-:W-:-:S13]  /*c770*/  ISETP.NE.AND P2, PT, R56, 0x1, PT ;  /* 0x000000013800780c */ /* 0x001fda0003f45270 */
[----:B------:R-:W0:Y:S01]  /*c780*/  @P2 LDC R14, c[0x0][0x450] ;  /* 0x00011400ff0e2b82 */ /* 0x000e220000000800 */
[----:B------:R-:W-:Y:S02]  /*c790*/  WARPGROUP.DEPBAR.LE gsb0, 0x0 ;  /* 0x00008000000079c5 */ /* 0x000fe40000010000 */
[----:B------:R-:W-:-:S06]  /*c7a0*/  WARPGROUP.ARRIVE ;  /* 0x00000000000079c5 */ /* 0x000fcc0000000000 */
[----:B------:R-:W-:Y:S01]  /*c7b0*/  HGMMA.64x64x16.F32 R24, gdesc[UR4], R24, gsb0 ;  /* 0x00e00000041879f0 */ /* 0x000fe20008000818 */
[----:B------:R-:W-:Y:S02]  /*c7c0*/  R2UR UR4, R20 ;  /* 0x00000000140472ca */ /* 0x000fe400000e0000 */
[----:B------:R-:W-:Y:S02]  /*c7d0*/  R2UR UR5, R21 ;  /* 0x00000000150572ca */ /* 0x000fe400000e0000 */
[----:B------:R-:W-:Y:S01]  /*c7e0*/  R2UR UR6, R8 ;  /* 0x00000000080672ca */ /* 0x000fe200000e0000 */
[----:B------:R-:W-:Y:S01]  /*c7f0*/  IMAD.MOV.U32 R8, RZ, RZ, R0 ;  /* 0x000000ffff087224 */ /* 0x000fe200078e0000 */
[----:B------:R-:W-:Y:S02]  /*c800*/  R2UR UR7, R9 ;  /* 0x00000000090772ca */ /* 0x000fe400000e0000 */
[----:B------:R-:W1:Y:S01]  /*c810*/  @P2 LDC R9, c[0x0][0x44c] ;  /* 0x00011300ff092b82 */ /* 0x000e620000000800 */
[----:B------:R-:W-:Y:S01]  /*c820*/  IADD3 R20, -R187, R184, -R67 ;  /* 0x000000b8bb147210 */ /* 0x000fe20007ffe943 */
[----:B-1----:R-:W-:-:S04]  /*c830*/  @P2 IMAD.HI.U32 R9, R0, R9, RZ ;  /* 0x0000000900092227 */ /* 0x002fc800078e00ff */
[----:B------:R-:W-:Y:S01]  /*c840*/  @!P1 VIADD R0, R15, 0x38840 ;  /* 0x000388400f009836 */ /* 0x000fe20000000000 */
[----:B0-----:R-:W-:Y:S01]  /*c850*/  @P2 SHF.R.U32.HI R8, RZ, R14, R9 ;  /* 0x0000000eff082219 */ /* 0x001fe20000011609 */
        /* <DEDUP_REMOVED lines=8> */
[----:B------:R-:W-:Y:S01]  /*c8e0*/  ULDC.64 UR4, c[0x0][0xad8] ;  /* 0x0002b60000047ab9 */ /* 0x000fe20000000a00 */
[----:B------:R-:W-:Y:S01]  /*c8f0*/  ULDC UR6, c[0x0][0xad4] ;  /* 0x0002b50000067ab9 */ /* 0x000fe20000000800 */
[----:B------:R-:W-:Y:S01]  /*c900*/  UISETP.GE.AND UP0, UPT, UR5, 0x1, UPT ;  /* 0x000000010500788c */ /* 0x000fe2000bf06270 */
[----:B------:R-:W-:-:S03]  /*c910*/  IMAD.U32 R21, RZ, RZ, UR6 ;  /* 0x00000006ff157e24 */ /* 0x000fc6000f8e00ff */
[----:B------:R-:W-:Y:S02]  /*c920*/  UP2UR UR48, UPR, URZ, 0x1 ;  /* 0x000000013f307883 */ /* 0x000fe40008000000 */
[----:B------:R-:W-:Y:S02]  /*c930*/  PLOP3.LUT P3, PT, PT, PT, UP0, 0x40, 0x0 ;  /* 0x000000000000781c */ /* 0x000fe40003f6e808 */
[----:B------:R-:W-:Y:S01]  /*c940*/  LOP3.LUT R57, RZ, R21, RZ, 0x33, !PT ;  /* 0x00000015ff397212 */ /* 0x000fe200078e33ff */
[----:B------:R-:W-:Y:S02]  /*c950*/  WARPGROUP.DEPBAR.LE gsb0, 0x0 ;  /* 0x00008000000079c5 */ /* 0x000fe40000010000 */
[----:B------:R1:W-:Y:S02]  /*c960*/  @!P1 SYNCS.ARRIVE.TRANS64.RED.A1T0 RZ, [R0+URZ], RZ ;  /* 0x000000ff00ff99a7 */ /* 0x0003e4000810043f */
[----:B-1----:R-:W-:-:S05]  /*c970*/  IADD3 R0, -R187, R9, R184 ;  /* 0x00000009bb007210 */ /* 0x002fca0007ffe1b8 */
[----:B------:R-:W-:-:S04]  /*c980*/  IMAD.IADD R0, R0, 0x1, -R23 ;  /* 0x0000000100007824 */ /* 0x000fc800078e0a17 */
[C---:B------:R-:W-:Y:S02]  /*c990*/  VIADD R69, R0.reuse, UR4 ;  /* 0x0000000400457c36 */ /* 0x040fe40008000000 */
[----:B------:R-:W-:-:S03]  /*c9a0*/  IMAD.IADD R56, R0, 0x1, R57 ;  /* 0x0000000100387824 */ /* 0x000fc600078e0239 */
        /* <DEDUP_REMOVED lines=15> */
.L_x_6590:
[----:B------:R-:W-:-:S06]  /*caa0*/  UISETP.NE.AND UP0, UPT, UR5, 0x1, UPT ;  /* 0x000000010500788c */ /* 0x000fcc000bf05270 */
[----:B------:R-:W-:-:S05]  /*cab0*/  PLOP3.LUT P3, PT, PT, PT, UP0, 0x80, 0x0 ;  /* 0x000000000000781c */ /* 0x000fca0003f6f008 */
[----:B------:R-:W-:-:S08]  /*cac0*/  @UP0 ULDC.64 UR6, c[0x0][0xae0] ;  /* 0x0002b80000060ab9 */ /* 0x000fd00000000a00 */
[----:B------:R-:W-:-:S05]  /*cad0*/  @P3 IMAD.HI.U32 R57, R14, UR6, RZ ;  /* 0x000000060e393c27 */ /* 0x000fca000f8e00ff */
[----:B------:R-:W-:-:S07]  /*cae0*/  @P3 SHF.R.U32.HI R14, RZ, UR7, R57 ;  /* 0x00000007ff0e3c19 */ /* 0x000fce0008011639 */
.L_x_6591:
[----:B------:R-:W-:Y:S05]  /*caf0*/  BSYNC B0 ;  /* 0x0000000000007941 */ /* 0x000fea0003800000 */
.L_x_6589:
[----:B------:R-:W-:-:S04]  /*cb00*/  IMAD R14, R14, UR5, -R67 ;  /* 0x000000050e0e7c24 */ /* 0x000fc8000f8e0a43 */
[----:B------:R-:W-:-:S05]  /*cb10*/  IMAD.IADD R14, R14, 0x1, -R187 ;  /* 0x000000010e0e7824 */ /* 0x000fca00078e0abb */
[----:B------:R-:W-:Y:S02]  /*cb20*/  VIMNMX R9, R9, R14, !PT ;  /* 0x0000000e09097248 */ /* 0x000fe40007fe0100 */
[----:B------:R-:W-:-:S07]  /*cb30*/  VIADDMNMX R0, R14, UR5, R0, PT ;  /* 0x000000050e007c46 */ /* 0x000fce000b800100 */
.L_x_6588:
[C---:B------:R-:W-:Y:S01]  /*cb40*/  ISETP.GE.AND P3, PT, R58.reuse, 0x2, PT ;  /* 0x000000023a00780c */ /* 0x040fe20003f66270 */
[----:B------:R-:W-:Y:S01]  /*cb50*/  UISETP.NE.AND UP0, UPT, UR48, URZ, UPT ;  /* 0x0000003f3000728c */ /* 0x000fe2000bf05270 */
[----:B------:R-:W-:Y:S02]  /*cb60*/  ISETP.GE.AND P4, PT, R58, 0x9, PT ;  /* 0x000000093a00780c */ /* 0x000fe40003f86270 */
[C---:B------:R-:W-:Y:S02]  /*cb70*/  ISETP.GT.AND P6, PT, R9.reuse, 0x1, !P3 ;  /* 0x000000010900780c */ /* 0x040fe40005fc4270 */
[----:B------:R-:W-:Y:S02]  /*cb80*/  ISETP.GT.AND P5, PT, R9, 0x8, !P4 ;  /* 0x000000080900780c */ /* 0x000fe400067a4270 */
[C---:B------:R-:W-:Y:S02]  /*cb90*/  ISETP.LT.OR P6, PT, R0.reuse, 0x2, P6 ;  /* 0x000000020000780c */ /* 0x040fe400037c1670 */
[----:B------:R-:W-:-:S02]  /*cba0*/  ISETP.LT.OR P5, PT, R0, 0x9, P5 ;  /* 0x000000090000780c */ /* 0x000fc40002fa1670 */
[----:B------:R-:W-:Y:S02]  /*cbb0*/  FSEL R79, R25, -INF , !P6 ;  /* 0xff800000194f7808 */ /* 0x000fe40007000000 */
        /* <DEDUP_REMOVED lines=17> */
[C---:B------:R-:W-:Y:S02]  /*ccd0*/  ISETP.GT.AND P5, PT, R9.reuse, 0x18, !P6 ;  /* 0x000000180900780c */ /* 0x040fe400077a4270 */
        /* <DEDUP_REMOVED lines=70> */
.L_x_6594:
[----:B------:R-:W-:-:S06]  /*d140*/  UISETP.NE.AND UP0, UPT, UR5, 0x1, UPT ;  /* 0x000000010500788c */ /* 0x000fcc000bf05270 */
[----:B------:R-:W-:-:S05]  /*d150*/  PLOP3.LUT P6, PT, PT, PT, UP0, 0x80, 0x0 ;  /* 0x000000000000781c */ /* 0x000fca0003fcf008 */
[----:B------:R-:W-:-:S08]  /*d160*/  @UP0 ULDC.64 UR6, c[0x0][0xae0] ;  /* 0x0002b80000060ab9 */ /* 0x000fd00000000a00 */
[----:B------:R-:W-:Y:S01]  /*d170*/  @P6 IMAD.HI.U32 R9, R8, UR6, RZ ;  /* 0x0000000608096c27 */ /* 0x000fe2000f8e00ff */
[----:B------:R-:W-:-:S13]  /*d180*/  PLOP3.LUT P6, PT, PT, PT, UP0, 0x80, 0x0 ;  /* 0x000000000000781c */ /* 0x000fda0003fcf008 */
[----:B------:R-:W-:-:S07]  /*d190*/  @P6 SHF.R.U32.HI R8, RZ, UR7, R9 ;  /* 0x00000007ff086c19 */ /* 0x000fce0008011609 */
.L_x_6595:
[----:B------:R-:W-:Y:S05]  /*d1a0*/  BSYNC B0 ;  /* 0x0000000000007941 */ /* 0x000fea0003800000 */
.L_x_6593:
[----:B------:R-:W-:-:S04]  /*d1b0*/  IMAD R8, R8, UR5, -R67 ;  /* 0x0000000508087c24 */ /* 0x000fc8000f8e0a43 */
[----:B------:R-:W-:-:S05]  /*d1c0*/  IMAD.IADD R9, R8, 0x1, -R187 ;  /* 0x0000000108097824 */ /* 0x000fca00078e0abb */
[----:B------:R-:W-:Y:S02]  /*d1d0*/  VIMNMX R20, R20, R9, !PT ;  /* 0x0000000914147248 */ /* 0x000fe40007fe0100 */
[----:B------:R-:W-:-:S07]  /*d1e0*/  VIADDMNMX R0, R9, UR5, R0, PT ;  /* 0x0000000509007c46 */ /* 0x000fce000b800100 */
.L_x_6592:
[----:B------:R-:W-:Y:S01]  /*d1f0*/  ISETP.GT.AND P3, PT, R20, 0x1, !P3 ;  /* 0x000000011400780c */ /* 0x000fe20005f64270 */
[----:B------:R-:W-:Y:S01]  /*d200*/  ULDC UR6, c[0x0][0xa80] ;  /* 0x0002a00000067ab9 */ /* 0x000fe20000000800 */
[----:B------:R-:W-:Y:S01]  /*d210*/  FMNMX.FTZ R8, R81, R79, !PT ;  /* 0x0000004f51087209 */ /* 0x000fe20007810000 */
[----:B------:R-:W-:Y:S01]  /*d220*/  UISETP.NE.AND UP0, UPT, UR48, URZ, UPT ;  /* 0x0000003f3000728c */ /* 0x000fe2000bf05270 */
[----:B------:R-:W-:Y:S01]  /*d230*/  BAR.SYNC.DEFER_BLOCKING 0xf, 0x100 ;  /* 0x03c4000000007b1d */ /* 0x000fe20000010000 */
[----:B------:R-:W-:Y:S01]  /*d240*/  ISETP.LT.OR P3, PT, R0, 0x2, P3 ;  /* 0x000000020000780c */ /* 0x000fe20001f61670 */
[----:B------:R-:W-:Y:S01]  /*d250*/  @!P1 VIADD R15, R15, 0x38860 ;  /* 0x000388600f0f9836 */ /* 0x000fe20000000000 */
        /* <DEDUP_REMOVED lines=17> */
[C---:B------:R-:W-:Y:S02]  /*d370*/  ISETP.GT.AND P4, PT, R20.reuse, 0x8, !P4 ;  /* 0x000000081400780c */ /* 0x040fe40006784270 */
[----:B------:R-:W-:Y:S02]  /*d380*/  ISETP.GT.AND P3, PT, R20, 0x11, !P3 ;  /* 0x000000111400780c */ /* 0x000fe40005f64270 */
[----:B------:R-:W-:Y:S02]  /*d390*/  FMNMX.FTZ R8, R41, R8, !PT ;  /* 0x0000000829087209 */ /* 0x000fe40007810000 */
[----:B------:R-:W-:-:S02]  /*d3a0*/  ISETP.LT.OR P3, PT, R0, 0x12, P3 ;  /* 0x000000120000780c */ /* 0x000fc40001f61670 */
[----:B------:R-:W-:Y:S02]  /*d3b0*/  ISETP.LT.OR P4, PT, R0, 0x9, P4 ;  /* 0x000000090000780c */ /* 0x000fe40002781670 */
[----:B------:R-:W-:Y:S02]  /*d3c0*/  FSEL R35, R35, -INF , !P3 ;  /* 0xff80000023237808 */ /* 0x000fe40005800000 */
[----:B------:R-:W-:Y:S02]  /*d3d0*/  ISETP.NE.AND P3, PT, R62, RZ, PT ;  /* 0x000000ff3e00720c */ /* 0x000fe40003f65270 */
[----:B------:R-:W-:Y:S02]  /*d3e0*/  FMNMX.FTZ R8, R29, R8, !PT ;  /* 0x000000081d087209 */ /* 0x000fe40007810000 */
[----:B------:R-:W-:Y:S02]  /*d3f0*/  ISETP.GT.AND P3, PT, R20, 0x18, !P3 ;  /* 0x000000181400780c */ /* 0x000fe40005f64270 */
[----:B------:R-:W-:-:S02]  /*d400*/  FSEL R27, R30, -INF , !P4 ;  /* 0xff8000001e1b7808 */ /* 0x000fc40006000000 */
[----:B------:R-:W-:Y:S02]  /*d410*/  ISETP.LT.OR P3, PT, R0, 0x19, P3 ;  /* 0x000000190000780c */ /* 0x000fe40001f61670 */
[----:B------:R-:W-:Y:S02]  /*d420*/  FMNMX.FTZ R8, R45, R8, !PT ;  /* 0x000000082d087209 */ /* 0x000fe40007810000 */
[----:B------:R-:W-:Y:S02]  /*d430*/  FSEL R71, R38, -INF , !P3 ;  /* 0xff80000026477808 */ /* 0x000fe40005800000 */
[----:B------:R-:W-:Y:S02]  /*d440*/  ISETP.NE.AND P3, PT, R36, RZ, PT ;  /* 0x000000ff2400720c */ /* 0x000fe40003f65270 */
[----:B------:R-:W-:Y:S02]  /*d450*/  ISETP.NE.AND P4, PT, R44, RZ, PT ;  /* 0x000000ff2c00720c */ /* 0x000fe40003f85270 */
[----:B------:R-:W-:-:S02]  /*d460*/  ISETP.GT.AND P3, PT, R20, 0x19, !P3 ;  /* 0x000000191400780c */ /* 0x000fc40005f64270 */
[----:B------:R-:W-:Y:S02]  /*d470*/  FMNMX.FTZ R8, R33, R8, !PT ;  /* 0x0000000821087209 */ /* 0x000fe40007810000 */
[----:B------:R-:W-:Y:S02]  /*d480*/  ISETP.LT.OR P3, PT, R0, 0x1a, P3 ;  /* 0x0000001a0000780c */ /* 0x000fe40001f61670 */
[----:B------:R-:W-:Y:S02]  /*d490*/  FMNMX.FTZ R8, R49, R8, !PT ;  /* 0x0000000831087209 */ /* 0x000fe40007810000 */
[----:B------:R-:W-:Y:S02]  /*d4a0*/  FSEL R39, R39, -INF , !P3 ;  /* 0xff80000027277808 */ /* 0x000fe40005800000 */
[----:B------:R-:W-:Y:S02]  /*d4b0*/  ISETP.NE.AND P3, PT, R64, RZ, PT ;  /* 0x000000ff4000720c */ /* 0x000fe40003f65270 */
[----:B------:R-:W-:Y:S01]  /*d4c0*/  ISETP.NE.AND P6, PT, R14, RZ, PT ;  /* 0x000000ff0e00720c */ /* 0x000fe20003fc5270 */
[----:B------:R-:W-:Y:S01]  /*d4d0*/  IMAD.U32 R14, RZ, RZ, UR6 ;  /* 0x00000006ff0e7e24 */ /* 0x000fe2000f8e00ff */
[----:B------:R-:W-:-:S02]  /*d4e0*/  ISETP.GT.AND P3, PT, R20, 0x20, !P3 ;  /* 0x000000201400780c */ /* 0x000fc40005f64270 */
[----:B------:R-:W-:Y:S02]  /*d4f0*/  FMNMX.FTZ R8, R25, R8, !PT ;  /* 0x0000000819087209 */ /* 0x000fe40007810000 */
[----:B------:R-:W-:Y:S02]  /*d500*/  ISETP.LT.OR P3, PT, R0, 0x21, P3 ;  /* 0x000000210000780c */ /* 0x000fe40001f61670 */
[----:B------:R-:W-:Y:S02]  /*d510*/  ISETP.GT.AND P5, PT, R20, 0x38, !P5 ;  /* 0x000000381400780c */ /* 0x000fe40006fa4270 */
[----:B------:R-:W-:Y:S02]  /*d520*/  FSEL R75, R42, -INF , !P3 ;  /* 0xff8000002a4b7808 */ /* 0x000fe40005800000 */
[----:B------:R-:W-:Y:S02]  /*d530*/  ISETP.NE.AND P3, PT, R40, RZ, PT ;  /* 0x000000ff2800720c */ /* 0x000fe40003f65270 */
[----:B------:R-:W-:-:S02]  /*d540*/  ISETP.LT.OR P5, PT, R0, 0x39, P5 ;  /* 0x000000390000780c */ /* 0x000fc40002fa1670 */
[----:B------:R-:W-:Y:S02]  /*d550*/  ISETP.GT.AND P3, PT, R20, 0x21, !P3 ;  /* 0x000000211400780c */ /* 0x000fe40005f64270 */
[----:B------:R-:W-:Y:S02]  /*d560*/  @!P1 PRMT R15, RZ, 0x654, R15 ;  /* 0x00000654ff0f9816 */ /* 0x000fe4000000000f */
[----:B------:R-:W-:-:S04]  /*d570*/  ISETP.LT.OR P3, PT, R0, 0x22, P3 ;  /* 0x000000220000780c */ /* 0x000fc80001f61670 */
[----:B------:R-:W-:Y:S02]  /*d580*/  FSEL R43, R43, -INF , !P3 ;  /* 0xff8000002b2b7808 */ /* 0x000fe40005800000 */
[----:B------:R-:W-:-:S04]  /*d590*/  ISETP.NE.AND P3, PT, R66, RZ, PT ;  /* 0x000000ff4200720c */ /* 0x000fc80003f65270 */
        /* <DEDUP_REMOVED lines=9> */
[----:B------:R-:W-:Y:S02]  /*d630*/  ISETP.NE.AND P6, PT, R24, RZ, PT ;  /* 0x000000ff1800720c */ /* 0x000fe40003fc5270 */
[----:B------:R-:W-:Y:S02]  /*d640*/  FMNMX.FTZ R24, R53, R8, !PT ;  /* 0x0000000835187209 */ /* 0x000fe40007810000 */
[C---:B------:R-:W-:Y:S02]  /*d650*/  ISETP.LT.OR P3, PT, R0.reuse, 0x1, P3 ;  /* 0x000000010000780c */ /* 0x040fe40001f61670 */
[----:B------:R-:W-:Y:S01]  /*d660*/  ISETP.LT.OR P4, PT, R0, 0x32, P4 ;  /* 0x000000320000780c */ /* 0x000fe20002781670 */
[----:B------:R-:W0:Y:S01]  /*d670*/  SHFL.BFLY PT, R9, R24, 0x2, 0x1f ;  /* 0x0c401f0018097f89 */ /* 0x000e2200000e0000 */
[----:B------:R-:W-:-:S02]  /*d680*/  FSEL R26, R26, -INF , !P3 ;  /* 0xff8000001a1a7808 */ /* 0x000fc40005800000 */
[----:B------:R-:W-:Y:S02]  /*d690*/  ISETP.GT.AND P6, PT, R20, 0x39, !P6 ;  /* 0x000000391400780c */ /* 0x000fe400077c4270 */
[----:B------:R-:W-:Y:S02]  /*d6a0*/  FSEL R83, R51, -INF , !P4 ;  /* 0xff80000033537808 */ /* 0x000fe40006000000 */
[----:B------:R-:W-:-:S04]  /*d6b0*/  ISETP.LT.OR P6, PT, R0, 0x3a, P6 ;  /* 0x0000003a0000780c */ /* 0x000fc800037c1670 */
[----:B------:R-:W-:Y:S02]  /*d6c0*/  FSEL R85, R55, -INF , !P6 ;  /* 0xff80000037557808 */ /* 0x000fe40007000000 */
[----:B0-----:R-:W-:Y:S02]  /*d6d0*/  FMNMX.FTZ R28, R24, R9, !PT ;  /* 0x00000009181c7209 */ /* 0x001fe40007810000 */
[----:B------:R-:W0:Y:S03]  /*d6e0*/  @P2 LDC R24, c[0x0][0x44c] ;  /* 0x00011300ff182b82 */ /* 0x000e260000000800 */
[----:B------:R-:W1:Y:S01]  /*d6f0*/  SHFL.BFLY PT, R9, R28, 0x1, 0x1f ;  /* 0x0c201f001c097f89 */ /* 0x000e6200000e0000 */
[----:B0-----:R-:W-:Y:S01]  /*d700*/  @P2 IMAD.HI.U32 R24, R195, R24, RZ ;  /* 0x00000018c3182227 */ /* 0x001fe200078e00ff */
[----:B-1----:R-:W-:-:S04]  /*d710*/  FMNMX.FTZ R9, R28, R9, !PT ;  /* 0x000000091c097209 */ /* 0x002fc80007810000 */
[C---:B------:R-:W-:Y:S01]  /*d720*/  FSETP.NEU.FTZ.AND P3, PT, R9.reuse, -INF , PT ;  /* 0xff8000000900780b */ /* 0x040fe20003f7d000 */
[----:B------:R-:W-:-:S05]  /*d730*/  FMUL.FTZ R8, R9, R14 ;  /* 0x0000000e09087220 */ /* 0x000fca0000410000 */
        /* <DEDUP_REMOVED lines=17> */
[----:B------:R-:W0:Y:S01]  /*d850*/  @P2 LDC R45, c[0x0][0x450] ;  /* 0x00011400ff2d2b82 */ /* 0x000e220000000800 */
[----:B------:R-:W-:Y:S01]  /*d860*/  FSEL R79, R54, -INF , !P5 ;  /* 0xff800000364f7808 */ /* 0x000fe20006800000 */
[----:B------:R-:W1:Y:S01]  /*d870*/  MUFU.EX2 R51, R51 ;  /* 0x0000003300337308 */ /* 0x000e620000000800 */
[----:B------:R-:W-:Y:S01]  /*d880*/  FMNMX.FTZ R8, R71, R8, !PT ;  /* 0x0000000847087209 */ /* 0x000fe20007810000 */
[-CC-:B------:R-:W-:Y:S01]  /*d890*/  FFMA.FTZ R160, R59, R14.reuse, -R30.reuse ;  /* 0x0000000e3ba07223 */ /* 0x180fe2000001081e */
[-CC-:B------:R-:W-:Y:S01]  /*d8a0*/  FFMA.FTZ R59, R63, R14.reuse, -R30.reuse ;  /* 0x0000000e3f3b7223 */ /* 0x180fe2000001081e */
[--C-:B------:R-:W-:Y:S01]  /*d8b0*/  FFMA.FTZ R162, R57, R14, -R30.reuse ;  /* 0x0000000e39a27223 */ /* 0x100fe2000001081e */
[----:B------:R-:W-:Y:S01]  /*d8c0*/  FMNMX.FTZ R8, R39, R8, !PT ;  /* 0x0000000827087209 */ /* 0x000fe20007810000 */
[-CC-:B------:R-:W-:Y:S01]  /*d8d0*/  FFMA.FTZ R154, R25, R14.reuse, -R30.reuse ;  /* 0x0000000e199a7223 */ /* 0x180fe2000001081e */
[--C-:B------:R-:W-:Y:S01]  /*d8e0*/  FFMA.FTZ R57, R61, R14, -R30.reuse ;  /* 0x0000000e3d397223 */ /* 0x100fe2000001081e */
[----:B------:R-:W2:Y:S01]  /*d8f0*/  MUFU.EX2 R166, R166 ;  /* 0x000000a600a67308 */ /* 0x000ea20000000800 */
[----:B------:R-:W-:Y:S01]  /*d900*/  FMNMX.FTZ R8, R75, R8, !PT ;  /* 0x000000084b087209 */ /* 0x000fe20007810000 */
[-CC-:B------:R-:W-:Y:S01]  /*d910*/  FFMA.FTZ R156, R37, R14.reuse, -R30.reuse ;  /* 0x0000000e259c7223 */ /* 0x180fe2000001081e */
[-CC-:B------:R-:W-:Y:S01]  /*d920*/  FFMA.FTZ R37, R41, R14.reuse, -R30.reuse ;  /* 0x0000000e29257223 */ /* 0x180fe2000001081e */
[--C-:B------:R-:W-:Y:S01]  /*d930*/  FFMA.FTZ R0, R33, R14, -R30.reuse ;  /* 0x0000000e21007223 */ /* 0x100fe2000001081e */
[----:B------:R-:W-:Y:S01]  /*d940*/  FMNMX.FTZ R8, R43, R8, !PT ;  /* 0x000000082b087209 */ /* 0x000fe20007810000 */
[-CC-:B------:R-:W-:Y:S01]  /*d950*/  FFMA.FTZ R33, R49, R14.reuse, -R30.reuse ;  /* 0x0000000e31217223 */ /* 0x180fe2000001081e */
[----:B------:R-:W-:Y:S01]  /*d960*/  FFMA.FTZ R41, R53, R14, -R30 ;  /* 0x0000000e35297223 */ /* 0x000fe2000001081e */
[----:B------:R-:W3:Y:S01]  /*d970*/  MUFU.EX2 R55, R55 ;  /* 0x0000003700377308 */ /* 0x000ee20000000800 */
[----:B------:R-:W-:Y:S01]  /*d980*/  FMNMX.FTZ R8, R73, R8, !PT ;  /* 0x0000000849087209 */ /* 0x000fe20007810000 */
[----:B-1----:R-:W-:Y:S01]  /*d990*/  FADD.FTZ R25, R164, R51 ;  /* 0x00000033a4197221 */ /* 0x002fe20000010000 */
[----:B------:R-:W-:-:S02]  /*d9a0*/  F2FP.F16.F32.PACK_AB R164, R51, R164 ;  /* 0x000000a433a4723e */ /* 0x000fc400000000ff */
[----:B------:R-:W-:-:S03]  /*d9b0*/  FMNMX.FTZ R8, R47, R8, !PT ;  /* 0x000000082f087209 */ /* 0x000fc60007810000 */
[----:B------:R-:W1:Y:S01]  /*d9c0*/  MUFU.EX2 R160, R160 ;  /* 0x000000a000a07308 */ /* 0x000e620000000800 */
[----:B------:R-:W-:-:S04]  /*d9d0*/  FMNMX.FTZ R8, R81, R8, !PT ;  /* 0x0000000851087209 */ /* 0x000fc80007810000 */
[----:B------:R-:W-:-:S03]  /*d9e0*/  FMNMX.FTZ R8, R83, R8, !PT ;  /* 0x0000000853087209 */ /* 0x000fc60007810000 */
[----:B------:R-:W-:Y:S01]  /*d9f0*/  MUFU.EX2 R59, R59 ;  /* 0x0000003b003b7308 */ /* 0x000fe20000000800 */
[----:B------:R-:W-:-:S04]  /*da00*/  FMNMX.FTZ R8, R79, R8, !PT ;  /* 0x000000084f087209 */ /* 0x000fc80007810000 */
[----:B------:R-:W-:-:S03]  /*da10*/  FMNMX.FTZ R8, R85, R8, !PT ;  /* 0x0000000855087209 */ /* 0x000fc60007810000 */
[----:B------:R-:W-:Y:S02]  /*da20*/  MUFU.EX2 R162, R162 ;  /* 0x000000a200a27308 */ /* 0x000fe40000000800 */
[----:B------:R-:W4:Y:S06]  /*da30*/  SHFL.BFLY PT, R65, R8, 0x2, 0x1f ;  /* 0x0c401f0008417f89 */ /* 0x000f2c00000e0000 */
[----:B------:R-:W-:Y:S08]  /*da40*/  MUFU.EX2 R57, R57 ;  /* 0x0000003900397308 */ /* 0x000ff00000000800 */
[----:B------:R-:W-:Y:S08]  /*da50*/  MUFU.EX2 R156, R156 ;  /* 0x0000009c009c7308 */ /* 0x000ff00000000800 */
[----:B------:R-:W-:Y:S01]  /*da60*/  MUFU.EX2 R37, R37 ;  /* 0x0000002500257308 */ /* 0x000fe20000000800 */
[----:B----4-:R-:W-:-:S05]  /*da70*/  FMNMX.FTZ R65, R8, R65, !PT ;  /* 0x0000004108417209 */ /* 0x010fca0007810000 */
[----:B------:R-:W4:Y:S02]  /*da80*/  SHFL.BFLY PT, R20, R65, 0x1, 0x1f ;  /* 0x0c201f0041147f89 */ /* 0x000f2400000e0000 */
[----:B------:R-:W-:Y:S08]  /*da90*/  MUFU.EX2 R158, R158 ;  /* 0x0000009e009e7308 */ /* 0x000ff00000000800 */
[----:B------:R-:W-:Y:S08]  /*daa0*/  MUFU.EX2 R29, R29 ;  /* 0x0000001d001d7308 */ /* 0x000ff00000000800 */
[----:B------:R-:W-:Y:S01]  /*dab0*/  MUFU.EX2 R0, R0 ;  /* 0x0000000000007308 */ /* 0x000fe20000000800 */
[----:B----4-:R-:W-:-:S07]  /*dac0*/  FMNMX.FTZ R20, R65, R20, !PT ;  /* 0x0000001441147209 */ /* 0x010fce0007810000 */
[----:B------:R-:W-:Y:S01]  /*dad0*/  MUFU.EX2 R33, R33 ;  /* 0x0000002100217308 */ /* 0x000fe20000000800 */
[C---:B------:R-:W-:Y:S01]  /*dae0*/  FSETP.NEU.FTZ.AND P3, PT, R20.reuse, -INF , PT ;  /* 0xff8000001400780b */ /* 0x040fe20003f7d000 */
[----:B------:R-:W-:-:S06]  /*daf0*/  FMUL.FTZ R8, R20, R14 ;  /* 0x0000000e14087220 */ /* 0x000fcc0000410000 */
[----:B------:R-:W-:Y:S01]  /*db00*/  MUFU.EX2 R154, R154 ;  /* 0x0000009a009a7308 */ /* 0x000fe20000000800 */
[----:B------:R-:W-:Y:S02]  /*db10*/  FSEL R28, R8, RZ, P3 ;  /* 0x000000ff081c7208 */ /* 0x000fe40001800000 */
[----:B------:R-:W-:-:S03]  /*db20*/  PLOP3.LUT P3, PT, PT, PT, UP0, 0x40, 0x0 ;  /* 0x000000000000781c */ /* 0x000fc60003f6e808 */
[-CC-:B------:R-:W-:Y:S01]  /*db30*/  FFMA.FTZ R165, R26, R14.reuse, -R28.reuse ;  /* 0x0000000e1aa57223 */ /* 0x180fe2000001081c */
[-CC-:B------:R-:W-:Y:S01]  /*db40*/  FFMA.FTZ R8, R67, R14.reuse, -R28.reuse ;  /* 0x0000000e43087223 */ /* 0x180fe2000001081c */
[-CC-:B------:R-:W-:Y:S01]  /*db50*/  FFMA.FTZ R167, R27, R14.reuse, -R28.reuse ;  /* 0x0000000e1ba77223 */ /* 0x180fe2000001081c */
[-CC-:B------:R-:W-:Y:S01]  /*db60*/  FFMA.FTZ R31, R31, R14.reuse, -R28.reuse ;  /* 0x0000000e1f1f7223 */ /* 0x180fe2000001081c */
[-CC-:B------:R-:W-:Y:S01]  /*db70*/  FFMA.FTZ R69, R69, R14.reuse, -R28.reuse ;  /* 0x0000000e45457223 */ /* 0x180fe2000001081c */
[----:B--2---:R-:W-:Y:S01]  /*db80*/  FADD.FTZ R26, R166, R25 ;  /* 0x00000019a61a7221 */ /* 0x004fe20000010000 */
[----:B------:R-:W-:Y:S01]  /*db90*/  MUFU.EX2 R165, R165 ;  /* 0x000000a500a57308 */ /* 0x000fe20000000800 */
[-C--:B------:R-:W-:Y:S01]  /*dba0*/  FFMA.FTZ R35, R35, R14.reuse, -R28 ;  /* 0x0000000e23237223 */ /* 0x080fe2000001081c */
[----:B------:R-:W-:Y:S02]  /*dbb0*/  IMAD.MOV.U32 R27, RZ, RZ, R195 ;  /* 0x000000ffff1b7224 */ /* 0x000fe400078e00c3 */
[----:B---3--:R-:W-:Y:S01]  /*dbc0*/  FADD.FTZ R25, R55, R26 ;  /* 0x0000001a37197221 */ /* 0x008fe20000010000 */
[-C--:B------:R-:W-:Y:S01]  /*dbd0*/  FFMA.FTZ R71, R71, R14.reuse, -R28 ;  /* 0x0000000e47477223 */ /* 0x080fe2000001081c */
[----:B0-----:R-:W-:Y:S01]  /*dbe0*/  @P2 SHF.R.U32.HI R27, RZ, R45, R24 ;  /* 0x0000002dff1b2219 */ /* 0x001fe20000011618 */
[----:B------:R-:W-:Y:S01]  /*dbf0*/  FFMA.FTZ R39, R39, R14, -R28 ;  /* 0x0000000e27277223 */ /* 0x000fe2000001081c */
[----:B-1----:R-:W-:Y:S01]  /*dc00*/  FADD.FTZ R38, R160, R25 ;  /* 0x00000019a0267221 */ /* 0x002fe20000010000 */
[----:B------:R-:W0:Y:S01]  /*dc10*/  MUFU.EX2 R8, R8 ;  /* 0x0000000800087308 */ /* 0x000e220000000800 */
[----:B------:R-:W-:-:S02]  /*dc20*/  IMAD.MOV.U32 R25, RZ, RZ, 0x40000040 ;  /* 0x40000040ff197424 */ /* 0x000fc400078e00ff */
        /* <DEDUP_REMOVED lines=8> */
[----:B------:R-:W-:Y:S01]  /*dcb0*/  FFMA.FTZ R85, R85, R14, -R28 ;  /* 0x0000000e55557223 */ /* 0x000fe2000001081c */
[----:B------:R-:W-:Y:S01]  /*dcc0*/  IMAD.IADD R169, R152, 0x1, R27 ;  /* 0x0000000198a97824 */ /* 0x000fe200078e021b */
[----:B------:R-:W-:Y:S01]  /*dcd0*/  R2UR UR7, R25 ;  /* 0x00000000190772ca */ /* 0x000fe200000e0000 */
[----:B------:R-:W-:Y:S01]  /*dce0*/  IMAD.MOV.U32 R27, RZ, RZ, 0x40000040 ;  /* 0x40000040ff1b7424 */ /* 0x000fe200078e00ff */
[----:B------:R-:W-:Y:S01]  /*dcf0*/  F2FP.F16.F32.PACK_AB R166, R55, R166 ;  /* 0x000000a637a6723e */ /* 0x000fe200000000ff */
[----:B------:R-:W-:Y:S01]  /*dd00*/  IMAD R24, R19, 0x1000, R194 ;  /* 0x0000100013187824 */ /* 0x000fe200078e02c2 */
[----:B------:R2:W3:Y:S01]  /*dd10*/  MUFU.EX2 R30, R31 ;  /* 0x0000001f001e7308 */ /* 0x0004e20000000800 */
[----:B0-----:R-:W-:Y:S01]  /*dd20*/  FADD.FTZ R28, R165, R8 ;  /* 0x00000008a51c7221 */ /* 0x001fe20000010000 */
[----:B------:R-:W-:Y:S01]  /*dd30*/  R2UR UR11, R27 ;  /* 0x000000001b0b72ca */ /* 0x000fe200000e0000 */
[C---:B------:R-:W-:Y:S01]  /*dd40*/  VIADD R26, R24.reuse, 0x80 ;  /* 0x00000080181a7836 */ /* 0x040fe20000000000 */
[----:B------:R-:W-:-:S02]  /*dd50*/  R2UR UR6, R24 ;  /* 0x00000000180672ca */ /* 0x000fc400000e0000 */
[----:B------:R-:W-:Y:S02]  /*dd60*/  F2FP.F16.F32.PACK_AB R165, R8, R165 ;  /* 0x000000a508a5723e */ /* 0x000fe400000000ff */
[----:B------:R-:W0:Y:S01]  /*dd70*/  MUFU.EX2 R69, R69 ;  /* 0x0000004500457308 */ /* 0x000e220000000800 */
[----:B--2---:R-:W-:Y:S01]  /*dd80*/  FADD.FTZ R31, R59, R38 ;  /* 0x000000263b1f7221 */ /* 0x004fe20000010000 */
[----:B-1----:R-:W-:Y:S01]  /*dd90*/  FADD.FTZ R25, R167, R28 ;  /* 0x0000001ca7197221 */ /* 0x002fe20000010000 */
[----:B------:R-:W-:Y:S01]  /*dda0*/  R2UR UR10, R26 ;  /* 0x000000001a0a72ca */ /* 0x000fe200000e0000 */
[----:B------:R-:W-:Y:S02]  /*ddb0*/  VIADD R26, R24, 0x100 ;  /* 0x00000100181a7836 */ /* 0x000fe40000000000 */
[----:B------:R-:W-:Y:S01]  /*ddc0*/  FADD.FTZ R40, R162, R31 ;  /* 0x0000001fa2287221 */ /* 0x000fe20000010000 */
[----:B------:R-:W-:Y:S01]  /*ddd0*/  VIADD R24, R24, 0x180 ;  /* 0x0000018018187836 */ /* 0x000fe20000000000 */
[----:B------:R-:W-:Y:S01]  /*dde0*/  F2FP.F16.F32.PACK_AB R160, R59, R160 ;  /* 0x000000a03ba0723e */ /* 0x000fe200000000ff */
[----:B------:R-:W1:Y:S01]  /*ddf0*/  MUFU.EX2 R32, R35 ;  /* 0x0000002300207308 */ /* 0x000e620000000800 */
[----:B---3--:R-:W-:Y:S01]  /*de00*/  FADD.FTZ R38, R30, R25 ;  /* 0x000000191e267221 */ /* 0x008fe20000010000 */
[----:B------:R-:W-:Y:S01]  /*de10*/  FADD.FTZ R27, R57, R40 ;  /* 0x00000028391b7221 */ /* 0x000fe20000010000 */
[----:B------:R-:W-:-:S02]  /*de20*/  R2UR UR18, R24 ;  /* 0x00000000181272ca */ /* 0x000fc400000e0000 */
[----:B------:R-:W-:Y:S01]  /*de30*/  R2UR UR14, R26 ;  /* 0x000000001a0e72ca */ /* 0x000fe200000e0000 */
[----:B------:R-:W-:Y:S01]  /*de40*/  FADD.FTZ R40, R156, R27 ;  /* 0x0000001b9c287221 */ /* 0x000fe20000010000 */
[----:B------:R-:W-:Y:S01]  /*de50*/  IMAD.MOV.U32 R27, RZ, RZ, 0x40000040 ;  /* 0x40000040ff1b7424 */ /* 0x000fe200078e00ff */
[----:B------:R-:W2:Y:S01]  /*de60*/  MUFU.EX2 R71, R71 ;  /* 0x0000004700477308 */ /* 0x000ea20000000800 */
[----:B0-----:R-:W-:Y:S01]  /*de70*/  FADD.FTZ R25, R69, R38 ;  /* 0x0000002645197221 */ /* 0x001fe20000010000 */
[----:B------:R-:W-:Y:S01]  /*de80*/  FADD.FTZ R31, R37, R40 ;  /* 0x00000028251f7221 */ /* 0x000fe20000010000 */
[----:B------:R-:W-:Y:S02]  /*de90*/  F2FP.F16.F32.PACK_AB R167, R30, R167 ;  /* 0x000000a71ea7723e */ /* 0x000fe400000000ff */
[----:B------:R-:W-:Y:S01]  /*dea0*/  R2UR UR15, R27 ;  /* 0x000000001b0f72ca */ /* 0x000fe200000e0000 */
[----:B------:R-:W-:Y:S01]  /*deb0*/  FADD.FTZ R40, R158, R31 ;  /* 0x0000001f9e287221 */ /* 0x000fe20000010000 */
[----:B------:R-:W-:Y:S01]  /*dec0*/  F2FP.F16.F32.PACK_AB R162, R57, R162 ;  /* 0x000000a239a2723e */ /* 0x000fe200000000ff */
[----:B------:R-:W0:Y:S01]  /*ded0*/  MUFU.EX2 R34, R39 ;  /* 0x0000002700227308 */ /* 0x000e220000000800 */
[C---:B-1----:R-:W-:Y:S01]  /*dee0*/  FADD.FTZ R38, R32.reuse, R25 ;  /* 0x0000001920267221 */ /* 0x042fe20000010000 */
[----:B------:R-:W-:Y:S01]  /*def0*/  IMAD.MOV.U32 R25, RZ, RZ, 0x40000040 ;  /* 0x40000040ff197424 */ /* 0x000fe200078e00ff */
[----:B------:R-:W-:Y:S01]  /*df00*/  F2FP.F16.F32.PACK_AB R161, R32, R69 ;  /* 0x0000004520a1723e */ /* 0x000fe200000000ff */
[----:B------:R-:W-:Y:S01]  /*df10*/  STSM.16.M88.4 [R199+0x36400], R164 ;  /* 0x036400a4c7007844 */ /* 0x000fe20000000200 */
[----:B------:R-:W-:-:S02]  /*df20*/  F2FP.F16.F32.PACK_AB R156, R37, R156 ;  /* 0x0000009c259c723e */ /* 0x000fc400000000ff */
[----:B------:R-:W-:Y:S01]  /*df30*/  R2UR UR19, R25 ;  /* 0x00000000191372ca */ /* 0x000fe200000e0000 */
[----:B------:R-:W1:Y:S01]  /*df40*/  MUFU.EX2 R75, R75 ;  /* 0x0000004b004b7308 */ /* 0x000e620000000800 */
[----:B--2---:R-:W-:Y:S01]  /*df50*/  FADD.FTZ R27, R71, R38 ;  /* 0x00000026471b7221 */ /* 0x004fe20000010000 */
[----:B------:R-:W-:Y:S02]  /*df60*/  F2FP.F16.F32.PACK_AB R158, R29, R158 ;  /* 0x0000009e1d9e723e */ /* 0x000fe400000000ff */
[----:B------:R-:W-:-:S04]  /*df70*/  F2FP.F16.F32.PACK_AB R152, R33, R0 ;  /* 0x000000002198723e */ /* 0x000fc800000000ff */
[----:B------:R-:W2:Y:S01]  /*df80*/  MUFU.EX2 R36, R43 ;  /* 0x0000002b00247308 */ /* 0x000ea20000000800 */
[C---:B0-----:R-:W-:Y:S01]  /*df90*/  FADD.FTZ R38, R34.reuse, R27 ;  /* 0x0000001b22267221 */ /* 0x041fe20000010000 */
[----:B------:R-:W-:Y:S01]  /*dfa0*/  FADD.FTZ R27, R29, R40 ;  /* 0x000000281d1b7221 */ /* 0x000fe20000010000 */
[----:B------:R-:W-:-:S05]  /*dfb0*/  F2FP.F16.F32.PACK_AB R163, R34, R71 ;  /* 0x0000004722a3723e */ /* 0x000fca00000000ff */
[----:B------:R-:W0:Y:S01]  /*dfc0*/  MUFU.EX2 R73, R73 ;  /* 0x0000004900497308 */ /* 0x000e220000000800 */
[----:B-1----:R-:W-:Y:S01]  /*dfd0*/  FADD.FTZ R25, R75, R38 ;  /* 0x000000264b197221 */ /* 0x002fe20000010000 */
[----:B------:R-:W-:Y:S01]  /*dfe0*/  FADD.FTZ R38, R0, R27 ;  /* 0x0000001b00267221 */ /* 0x000fe20000010000 */
[----:B------:R-:W-:Y:S03]  /*dff0*/  STSM.16.M88.4 [R216], R160 ;  /* 0x000000a0d8007844 */ /* 0x000fe60000000200 */
        /* <DEDUP_REMOVED lines=9> */
[----:B------:R-:W-:-:S05]  /*e090*/  F2FP.F16.F32.PACK_AB R159, R28, R73 ;  /* 0x000000491c9f723e */ /* 0x000fca00000000ff */
[----:B------:R-:W-:Y:S01]  /*e0a0*/  STSM.16.M88.4 [R214], R156 ;  /* 0x0000009cd6007844 */ /* 0x000fe20000000200 */
[----:B------:R-:W1:Y:S01]  /*e0b0*/  MUFU.EX2 R41, R41 ;  /* 0x0000002900297308 */ /* 0x000e620000000800 */
[----:B--2---:R-:W-:-:S07]  /*e0c0*/  FADD.FTZ R25, R81, R38 ;  /* 0x0000002651197221 */ /* 0x004fce0000010000 */
[----:B------:R-:W2:Y:S01]  /*e0d0*/  MUFU.EX2 R79, R79 ;  /* 0x0000004f004f7308 */ /* 0x000ea20000000800 */
[C---:B0-----:R-:W-:Y:S01]  /*e0e0*/  FADD.FTZ R8, R26.reuse, R25 ;  /* 0x000000191a087221 */ /* 0x041fe20000010000 */
[----:B------:R-:W-:-:S06]  /*e0f0*/  F2FP.F16.F32.PACK_AB R153, R26, R81 ;  /* 0x000000511a99723e */ /* 0x000fcc00000000ff */
[----:B------:R-:W0:Y:S01]  /*e100*/  MUFU.EX2 R24, R85 ;  /* 0x0000005500187308 */ /* 0x000e220000000800 */
[C---:B-1----:R-:W-:Y:S01]  /*e110*/  F2FP.F16.F32.PACK_AB R154, R41.reuse, R154 ;  /* 0x0000009a299a723e */ /* 0x042fe200000000ff */
[----:B------:R-:W-:Y:S01]  /*e120*/  FADD.FTZ R0, R41, R40 ;  /* 0x0000002829007221 */ /* 0x000fe20000010000 */
[----:B--2---:R-:W-:Y:S01]  /*e130*/  FADD.FTZ R25, R79, R8 ;  /* 0x000000084f197221 */ /* 0x004fe20000010000 */
[----:B0-----:R-:W-:-:S03]  /*e140*/  F2FP.F16.F32.PACK_AB R155, R24, R79 ;  /* 0x0000004f189b723e */ /* 0x001fc600000000ff */
[----:B------:R-:W-:Y:S02]  /*e150*/  FADD.FTZ R8, R24, R25 ;  /* 0x0000001918087221 */ /* 0x000fe40000010000 */
[----:B------:R0:W-:Y:S01]  /*e160*/  STSM.16.M88.4 [R215], R152 ;  /* 0x00000098d7007844 */ /* 0x0001e20000000200 */
[----:B------:R-:W-:-:S06]  /*e170*/  WARPGROUP.ARRIVE ;  /* 0x00000000000079c5 */ /* 0x000fcc0000000000 */
        /* <DEDUP_REMOVED lines=14> */
[----:B------:R1:W-:Y:S06]  /*e260*/  MEMBAR.ALL.CTA ;  /* 0x0000000000007992 */ /* 0x0003ec0000008000 */
[----:B-1----:R-:W1:Y:S01]  /*e270*/  FENCE.VIEW.ASYNC.S ;  /* 0x00000000000073c6 */ /* 0x002e620000000000 */
[----:B0-----:R-:W-:Y:S01]  /*e280*/  VIADD R152, R169, UR4 ;  /* 0x00000004a9987c36 */ /* 0x001fe20008000000 */
[----:B-1----:R-:W-:Y:S01]  /*e290*/  NOP ;  /* 0x0000000000007918 */ /* 0x002fe20000000000 */
        /* <DEDUP_REMOVED lines=16> */
.L_x_6598:
[----:B------:R-:W-:-:S06]  /*e3a0*/  UISETP.NE.AND UP0, UPT, UR5, 0x1, UPT ;  /* 0x000000010500788c */ /* 0x000fcc000bf05270 */
[----:B------:R-:W-:-:S05]  /*e3b0*/  PLOP3.LUT P3, PT, PT, PT, UP0, 0x80, 0x0 ;  /* 0x000000000000781c */ /* 0x000fca0003f6f008 */
[----:B------:R-:W-:-:S08]  /*e3c0*/  @UP0 ULDC.64 UR6, c[0x0][0xae0] ;  /* 0x0002b80000060ab9 */ /* 0x000fd00000000a00 */
[----:B------:R-:W-:-:S05]  /*e3d0*/  @P3 IMAD.HI.U32 R154, R153, UR6, RZ ;  /* 0x00000006999a3c27 */ /* 0x000fca000f8e00ff */
[----:B------:R-:W-:-:S07]  /*e3e0*/  @P3 SHF.R.U32.HI R153, RZ, UR7, R154 ;  /* 0x00000007ff993c19 */ /* 0x000fce000801169a */
.L_x_6599:
[----:B------:R-:W-:Y:S05]  /*e3f0*/  BSYNC B0 ;  /* 0x0000000000007941 */ /* 0x000fea0003800000 */
.L_x_6597:
[----:B------:R-:W-:-:S04]  /*e400*/  IMAD.U32 R154, RZ, RZ, UR5 ;  /* 0x00000005ff9a7e24 */ /* 0x000fc8000f8e00ff */
[----:B------:R-:W-:-:S05]  /*e410*/  IMAD R154, R153, R154, UR5 ;  /* 0x00000005999a7e24 */ /* 0x000fca000f8e029a */
[----:B------:R-:W-:-:S07]  /*e420*/  VIMNMX R152, R152, R154, PT ;  /* 0x0000009a98987248 */ /* 0x000fce0003fe0100 */
.L_x_6596:
[----:B------:R-:W-:Y:S01]  /*e430*/  SHF.R.S32.HI R153, RZ, 0x1f, R152 ;  /* 0x0000001fff997819 */ /* 0x000fe20000011498 */
[----:B------:R-:W-:Y:S01]  /*e440*/  ULDC UR42, c[0x0][0xadc] ;  /* 0x0002b700002a7ab9 */ /* 0x000fe20000000800 */
[----:B------:R-:W-:Y:S01]  /*e450*/  ULDC UR39, c[0x0][0xadc] ;  /* 0x0002b70000277ab9 */ /* 0x000fe20000000800 */
[----:B------:R-:W-:Y:S01]  /*e460*/  ULDC UR43, c[0x0][0xad4] ;  /* 0x0002b500002b7ab9 */ /* 0x000fe20000000800 */
[----:B------:R-:W-:Y:S01]  /*e470*/  LEA.HI R153, R153, R152, RZ, 0x6 ;  /* 0x0000009899997211 */ /* 0x000fe200078f30ff */
[----:B------:R-:W-:Y:S01]  /*e480*/  ULDC UR45, c[0x0][0xad4] ;  /* 0x0002b500002d7ab9 */ /* 0x000fe20000000800 */
[----:B------:R-:W-:Y:S01]  /*e490*/  ULDC UR38, c[0x0][0xa80] ;  /* 0x0002a00000267ab9 */ /* 0x000fe20000000800 */
[----:B------:R-:W-:Y:S01]  /*e4a0*/  ULDC UR41, c[0x0][0xa80] ;  /* 0x0002a00000297ab9 */ /* 0x000fe20000000800 */
[----:B------:R-:W-:Y:S01]  /*e4b0*/  SHF.R.S32.HI R153, RZ, 0x6, R153 ;  /* 0x00000006ff997819 */ /* 0x000fe20000011499 */
[----:B------:R-:W-:Y:S01]  /*e4c0*/  ULDC UR40, c[0x0][0xa80] ;  /* 0x0002a00000287ab9 */ /* 0x000fe20000000800 */
[----:B------:R-:W-:Y:S01]  /*e4d0*/  ULDC UR46, c[0x0][0xad8] ;  /* 0x0002b600002e7ab9 */ /* 0x000fe20000000800 */
[----:B------:R-:W-:Y:S01]  /*e4e0*/  ULDC UR44, c[0x0][0xad8] ;  /* 0x0002b600002c7ab9 */ /* 0x000fe20000000800 */
[----:B------:R-:W-:Y:S01]  /*e4f0*/  VIMNMX R212, R219, R153, !PT ;  /* 0x00000099dbd47248 */ /* 0x000fe20007fe0100 */
[----:B------:R-:W-:Y:S03]  /*e500*/  BSSY B1, `(.L_x_6600) ;  /* 0x00003d7000017945 */ /* 0x000fe60003800000 */
[----:B------:R-:W-:-:S13]  /*e510*/  ISETP.GE.AND P3, PT, R15, R212, PT ;  /* 0x000000d40f00720c */ /* 0x000fda0003f66270 */
[----:B------:R-:W-:Y:S05]  /*e520*/  @!P3 BRA `(.L_x_6601) ;  /* 0x0000003c0050b947 */ /* 0x000fea0003800000 */
[----:B------:R-:W-:Y:S01]  /*e530*/  BSSY B0, `(.L_x_6602) ;  /* 0x00003cf000007945 */ /* 0x000fe20003800000 */
.L_x_6621:
[----:B------:R-:W-:-:S05]  /*e540*/  VIADD R200, R19, 0x1 ;  /* 0x0000000113c87836 */ /* 0x000fca0000000000 */
[----:B------:R-:W-:-:S04]  /*e550*/  ISETP.NE.AND P3, PT, R200, 0x2, PT ;  /* 0x00000002c800780c */ /* 0x000fc80003f65270 */
[----:B------:R-:W-:Y:S02]  /*e560*/  SEL R14, RZ, 0x1, P3 ;  /* 0x00000001ff0e7807 */ /* 0x000fe40001800000 */
[----:B------:R-:W-:Y:S02]  /*e570*/  SEL R200, R200, RZ, P3 ;  /* 0x000000ffc8c87207 */ /* 0x000fe40001800000 */
[----:B------:R-:W-:Y:S01]  /*e580*/  LOP3.LUT R22, R22, R14, RZ, 0x3c, !PT ;  /* 0x0000000e16167212 */ /* 0x000fe200078e3cff */
[----:B--2---:R-:W-:Y:S06]  /*e590*/  @!P0 BRA `(.L_x_6603) ;  /* 0x0000000000048947 */ /* 0x004fec0003800000 */
[----:B------:R-:W-:Y:S01]  /*e5a0*/  BPT.TRAP 0x1 ;  /* 0x000000040000795c */ /* 0x000fe20000300000 */
.L_x_6603:
[----:B------:R-:W-:Y:S01]  /*e5b0*/  IMAD R201, R200, 0x8, R18 ;  /* 0x00000008c8c97824 */ /* 0x000fe200078e0212 */
[----:B------:R-:W-:-:S04]  /*e5c0*/  SHF.L.U32 R14, R22, 0x1f, RZ ;  /* 0x0000001f160e7819 */ /* 0x000fc800000006ff */
[----:B------:R0:W1:Y:S01]  /*e5d0*/  SYNCS.PHASECHK.TRANS64.TRYWAIT P3, [R201+URZ+0x38830], R14 ;  /* 0x0388300ec90075a7 */ /* 0x000062000806017f */
[----:B------:R-:W-:Y:S05]  /*e5e0*/  @!P0 BRA `(.L_x_6604) ;  /* 0x0000000000048947 */ /* 0x000fea0003800000 */
[----:B------:R-:W-:Y:S01]  /*e5f0*/  BPT.TRAP 0x1 ;  /* 0x000000040000795c */ /* 0x000fe20000300000 */
.L_x_6604:
[----:B------:R-:W-:Y:S01]  /*e600*/  BSSY B2, `(.L_x_6605) ;  /* 0x0000006000027945 */ /* 0x000fe20003800000 */
[----:B------:R-:W-:Y:S02]  /*e610*/  IMAD R156, R200, 0x200, R191 ;  /* 0x00000200c89c7824 */ /* 0x000fe400078e02bf */
[----:B------:R-:W-:Y:S01]  /*e620*/  IMAD.MOV.U32 R157, RZ, RZ, 0x40000040 ;  /* 0x40000040ff9d7424 */ /* 0x000fe200078e00ff */
[----:B-1----:R-:W-:Y:S06]  /*e630*/  @P3 BRA `(.L_x_6606) ;  /* 0x0000000000083947 */ /* 0x002fec0003800000 */
[----:B------:R-:W1:Y:S02]  /*e640*/  SYNCS.PHASECHK.TRANS64.TRYWAIT P3, [R201+URZ+0x38830], R14 ;  /* 0x0388300ec90075a7 */ /* 0x000e64000806017f */
[----:B-1----:R-:W-:Y:S05]  /*e650*/  @!P3 BRA `(.L_x_6607) ;  /* 0x000001c0000cb947 */ /* 0x002fea0003800000 */
.L_x_6606:
[----:B------:R-:W-:Y:S05]  /*e660*/  BSYNC B2 ;  /* 0x0000000000027941 */ /* 0x000fea0003800000 */
.L_x_6605:
        /* <DEDUP_REMOVED lines=36> */
.L_x_6608:
[----:B------:R2:W3:Y:S01]  /*e8b0*/  SYNCS.PHASECHK.TRANS64.TRYWAIT P3, [R201+URZ+0x38850], R14 ;  /* 0x0388500ec90075a7 */ /* 0x0004e2000806017f */
[----:B------:R-:W-:Y:S05]  /*e8c0*/  @!P0 BRA `(.L_x_6609) ;  /* 0x0000000000048947 */ /* 0x000fea0003800000 */
[----:B------:R-:W-:Y:S01]  /*e8d0*/  BPT.TRAP 0x1 ;  /* 0x000000040000795c */ /* 0x000fe20000300000 */
.L_x_6609:
[----:B------:R-:W-:Y:S04]  /*e8e0*/  BSSY B2, `(.L_x_6610) ;  /* 0x0000004000027945 */ /* 0x000fe80003800000 */
[----:B---3--:R-:W-:Y:S05]  /*e8f0*/  @P3 BRA `(.L_x_6611) ;  /* 0x0000000000083947 */ /* 0x008fea0003800000 */
[----:B------:R-:W3:Y:S02]  /*e900*/  SYNCS.PHASECHK.TRANS64.TRYWAIT P3, [R201+URZ+0x38850], R14 ;  /* 0x0388500ec90075a7 */ /* 0x000ee4000806017f */
[----:B---3--:R-:W-:Y:S05]  /*e910*/  @!P3 BRA `(.L_x_6612) ;  /* 0x000001bc0070b947 */ /* 0x008fea0003800000 */
.L_x_6611:
[----:B------:R-:W-:Y:S05]  /*e920*/  BSYNC B2 ;  /* 0x0000000000027941 */ /* 0x000fea0003800000 */
.L_x_6610:
[----:B------:R-:W-:Y:S01]  /*e930*/  IMAD R202, R200, 0x1000, R192 ;  /* 0x00001000c8ca7824 */ /* 0x000fe200078e02c0 */
[----:B------:R-:W-:Y:S01]  /*e940*/  R2UR UR4, R2 ;  /* 0x00000000020472ca */ /* 0x000fe200000e0000 */
[----:B------:R-:W-:Y:S01]  /*e950*/  IMAD.MOV.U32 R203, RZ, RZ, 0x40000040 ;  /* 0x40000040ffcb7424 */ /* 0x000fe200078e00ff */
[----:B------:R-:W-:Y:S01]  /*e960*/  R2UR UR5, R3 ;  /* 0x00000000030572ca */ /* 0x000fe200000e0000 */
[----:B------:R-:W-:Y:S01]  /*e970*/  WARPGROUP.ARRIVE ;  /* 0x00000000000079c5 */ /* 0x000fe20000000000 */
[----:B------:R-:W-:Y:S01]  /*e980*/  R2UR UR6, R202 ;  /* 0x00000000ca0672ca */ /* 0x000fe200000e0000 */
[----:B------:R-:W-:Y:S01]  /*e990*/  VIADD R204, R2, 0x2 ;  /* 0x0000000202cc7836 */ /* 0x000fe20000000000 */
[----:B------:R-:W-:Y:S01]  /*e9a0*/  R2UR UR7, R203 ;  /* 0x00000000cb0772ca */ /* 0x000fe200000e0000 */
[----:B------:R-:W-:Y:S02]  /*e9b0*/  IMAD.MOV.U32 R205, RZ, RZ, 0x40000040 ;  /* 0x40000040ffcd7424 */ /* 0x000fe400078e00ff */
[----:B------:R-:W4:Y:S01]  /*e9c0*/  S2R R21, SR_TID.X ;  /* 0x0000000000157919 */ /* 0x000f220000002100 */
[----:B------:R-:W-:Y:S01]  /*e9d0*/  VIADD R206, R202, 0x800 ;  /* 0x00000800cace7836 */ /* 0x000fe20000000000 */
[----:B------:R-:W-:Y:S01]  /*e9e0*/  UISETP.NE.AND UP0, UPT, UR48, URZ, UPT ;  /* 0x0000003f3000728c */ /* 0x000fe2000bf05270 */
[----:B------:R-:W-:-:S02]  /*e9f0*/  VIADD R207, R2, 0x800 ;  /* 0x0000080002cf7836 */ /* 0x000fc40000000000 */
[----:B------:R-:W-:Y:S02]  /*ea00*/  IMAD.IADD R213, R218, 0x1, R195 ;  /* 0x00000001dad57824 */ /* 0x000fe400078e02c3 */
[----:B------:R-:W-:Y:S02]  /*ea10*/  VIADD R210, R202, 0xe00 ;  /* 0x00000e00cad27836 */ /* 0x000fe40000000000 */
[----:B------:R-:W-:Y:S01]  /*ea20*/  IMAD.MOV.U32 R209, RZ, RZ, 0x40000040 ;  /* 0x40000040ffd17424 */ /* 0x000fe200078e00ff */
[----:B------:R-:W-:Y:S01]  /*ea30*/  HGMMA.64x64x16.F32 R152, gdesc[UR4], R152, gsb0 ;  /* 0x00e00000049879f0 */ /* 0x000fe20008000898 */
[----:B------:R-:W-:Y:S01]  /*ea40*/  R2UR UR4, R204 ;  /* 0x00000000cc0472ca */ /* 0x000fe200000e0000 */
[----:B------:R-:W-:Y:S01]  /*ea50*/  VIADD R204, R202, 0x2 ;  /* 0x00000002cacc7836 */ /* 0x000fe20000000000 */
[----:B------:R-:W-:Y:S01]  /*ea60*/  R2UR UR5, R205 ;  /* 0x00000000cd0572ca */ /* 0x000fe200000e0000 */
[----:B------:R-:W-:Y:S02]  /*ea70*/  IMAD.MOV.U32 R205, RZ, RZ, 0x40000040 ;  /* 0x40000040ffcd7424 */ /* 0x000fe400078e00ff */
[----:B------:R-:W-:Y:S01]  /*ea80*/  IMAD.MOV.U32 R211, RZ, RZ, 0x40000040 ;  /* 0x40000040ffd37424 */ /* 0x000fe200078e00ff */
[----:B------:R-:W-:Y:S01]  /*ea90*/  R2UR UR6, R204 ;  /* 0x00000000cc0672ca */ /* 0x000fe200000e0000 */
[----:B------:R-:W-:Y:S01]  /*eaa0*/  VIADD R204, R2, 0x4 ;  /* 0x0000000402cc7836 */ /* 0x000fe20000000000 */
[----:B------:R-:W-:Y:S01]  /*eab0*/  R2UR UR7, R205 ;  /* 0x00000000cd0772ca */ /* 0x000fe200000e0000 */
[----:B------:R-:W-:Y:S01]  /*eac0*/  IMAD.MOV.U32 R205, RZ, RZ, 0x40000040 ;  /* 0x40000040ffcd7424 */ /* 0x000fe200078e00ff */
[----:B----4-:R-:W-:-:S05]  /*ead0*/  SHF.R.U32.HI R21, RZ, 0x7, R21 ;  /* 0x00000007ff157819 */ /* 0x010fca0000011615 */
[----:B0123--:R-:W0:Y:S02]  /*eae0*/  SHFL.IDX PT, R14, R21, RZ, 0x1f ;  /* 0x00001fff150e7589 */ /* 0x00fe2400000e0000 */
[----:B0-----:R-:W-:Y:S01]  /*eaf0*/  ISETP.GT.AND P3, PT, R14, 0x7f, PT ;  /* 0x0000007f0e00780c */ /* 0x001fe20003f64270 */
[----:B------:R-:W-:-:S03]  /*eb00*/  IMAD.MOV.U32 R14, RZ, RZ, 0x4 ;  /* 0x00000004ff0e7424 */ /* 0x000fc600078e00ff */
[----:B------:R-:W-:Y:S02]  /*eb10*/  SEL R203, RZ, 0x2, !P3 ;  /* 0x00000002ffcb7807 */ /* 0x000fe40005800000 */
[C---:B------:R-:W-:Y:S02]  /*eb20*/  SEL R21, R14.reuse, 0x2, P3 ;  /* 0x000000020e157807 */ /* 0x040fe40001800000 */
[----:B------:R-:W-:-:S03]  /*eb30*/  SEL R14, R14, 0x6, !P3 ;  /* 0x000000060e0e7807 */ /* 0x000fc60005800000 */
[----:B------:R-:W-:Y:S01]  /*eb40*/  IMAD.IADD R208, R21, 0x1, R210 ;  /* 0x0000000115d07824 */ /* 0x000fe200078e02d2 */
        /* <DEDUP_REMOVED lines=176> */
[----:B------:R-:W-:-:S05]  /*f650*/  IMAD.MOV.U32 R207, RZ, RZ, 0xa00 ;  /* 0x00000a00ffcf7424 */ /* 0x000fca00078e00ff */
[----:B------:R-:W-:-:S04]  /*f660*/  SEL R207, R207, 0x980, P3 ;  /* 0x00000980cfcf7807 */ /* 0x000fc80001800000 */
[----:B------:R-:W-:Y:S01]  /*f670*/  LOP3.LUT R207, R207, 0xa00, RZ, 0xc0, !PT ;  /* 0x00000a00cfcf7812 */ /* 0x000fe200078ec0ff */
[----:B------:R-:W-:Y:S02]  /*f680*/  WARPGROUP.DEPBAR.LE gsb0, 0x0 ;  /* 0x00008000000079c5 */ /* 0x000fe40000010000 */
[----:B------:R-:W-:-:S06]  /*f690*/  WARPGROUP.ARRIVE ;  /* 0x00000000000079c5 */ /* 0x000fcc0000000000 */
[----:B------:R-:W-:Y:S01]  /*f6a0*/  HGMMA.64x64x16.F32 R152, gdesc[UR4], R152, gsb0 ;  /* 0x00e00000049879f0 */ /* 0x000fe20008000898 */
[----:B------:R-:W-:Y:S01]  /*f6b0*/  R2UR UR4, R204 ;  /* 0x00000000cc0472ca */ /* 0x000fe200000e0000 */
[----:B------:R-:W-:Y:S01]  /*f6c0*/  IMAD.IADD R204, R206, 0x1, R14 ;  /* 0x00000001cecc7824 */ /* 0x000fe200078e020e */
[----:B------:R-:W-:Y:S01]  /*f6d0*/  R2UR UR5, R205 ;  /* 0x00000000cd0572ca */ /* 0x000fe200000e0000 */
[----:B------:R-:W-:Y:S02]  /*f6e0*/  IMAD.MOV.U32 R205, RZ, RZ, 0x40000040 ;  /* 0x40000040ffcd7424 */ /* 0x000fe400078e00ff */
[----:B------:R-:W-:Y:S01]  /*f6f0*/  IMAD.MOV.U32 R206, RZ, RZ, 0x28 ;  /* 0x00000028ffce7424 */ /* 0x000fe200078e00ff */
[----:B------:R-:W-:Y:S02]  /*f700*/  R2UR UR6, R204 ;  /* 0x00000000cc0672ca */ /* 0x000fe400000e0000 */
[----:B------:R-:W-:Y:S01]  /*f710*/  R2UR UR7, R205 ;  /* 0x00000000cd0772ca */ /* 0x000fe200000e0000 */
[----:B------:R-:W-:Y:S01]  /*f720*/  IMAD.MOV.U32 R205, RZ, RZ, 0x40000040 ;  /* 0x40000040ffcd7424 */ /* 0x000fe200078e00ff */
[----:B------:R-:W-:-:S04]  /*f730*/  SEL R206, R206, 0x26, P3 ;  /* 0x00000026cece7807 */ /* 0x000fc80001800000 */
[----:B------:R-:W-:-:S04]  /*f740*/  LOP3.LUT R206, R206, 0x6, RZ, 0xc0, !PT ;  /* 0x00000006cece7812 */ /* 0x000fc800078ec0ff */
[CC--:B------:R-:W-:Y:S02]  /*f750*/  IADD3 R204, R206.reuse, R207.reuse, R2 ;  /* 0x000000cfcecc7210 */ /* 0x0c0fe40007ffe002 */
[----:B------:R-:W-:Y:S01]  /*f760*/  IADD3 R206, R206, R207, R202 ;  /* 0x000000cfcece7210 */ /* 0x000fe20007ffe0ca */
[----:B------:R-:W-:Y:S01]  /*f770*/  IMAD.MOV.U32 R207, RZ, RZ, 0x40000040 ;  /* 0x40000040ffcf7424 */ /* 0x000fe200078e00ff */
[----:B------:R-:W-:Y:S02]  /*f780*/  WARPGROUP.DEPBAR.LE gsb0, 0x0 ;  /* 0x00008000000079c5 */ /* 0x000fe40000010000 */
[----:B------:R-:W-:-:S06]  /*f790*/  WARPGROUP.ARRIVE ;  /* 0x00000000000079c5 */ /* 0x000fcc0000000000 */
[----:B------:R-:W-:Y:S01]  /*f7a0*/  HGMMA.64x64x16.F32 R152, gdesc[UR4], R152, gsb0 ;  /* 0x00e00000049879f0 */ /* 0x000fe20008000898 */
[----:B------:R-:W-:Y:S02]  /*f7b0*/  R2UR UR4, R204 ;  /* 0x00000000cc0472ca */ /* 0x000fe400000e0000 */
[----:B------:R-:W-:Y:S01]  /*f7c0*/  R2UR UR5, R205 ;  /* 0x00000000cd0572ca */ /* 0x000fe200000e0000 */
[----:B------:R-:W-:Y:S01]  /*f7d0*/  IMAD.MOV.U32 R205, RZ, RZ, 0x40000040 ;  /* 0x40000040ffcd7424 */ /* 0x000fe200078e00ff */
[----:B------:R-:W-:Y:S01]  /*f7e0*/  R2UR UR6, R206 ;  /* 0x00000000ce0672ca */ /* 0x000fe200000e0000 */
[----:B------:R-:W-:Y:S01]  /*f7f0*/  VIADD R206, R2, 0xa00 ;  /* 0x00000a0002ce7836 */ /* 0x000fe20000000000 */
[----:B------:R-:W-:Y:S01]  /*f800*/  R2UR UR7, R207 ;  /* 0x00000000cf0772ca */ /* 0x000fe200000e0000 */
[----:B------:R-:W-:Y:S02]  /*f810*/  VIADD R207, R202, 0xa00 ;  /* 0x00000a00cacf7836 */ /* 0x000fe40000000000 */
[----:B------:R-:W-:Y:S01]  /*f820*/  IMAD.IADD R204, R206, 0x1, R203 ;  /* 0x00000001cecc7824 */ /* 0x000fe200078e02cb */
[----:B------:R-:W-:-:S02]  /*f830*/  WARPGROUP.DEPBAR.LE gsb0, 0x0 ;  /* 0x00008000000079c5 */ /* 0x000fc40000010000 */
[----:B------:R-:W-:-:S07]  /*f840*/  WARPGROUP.ARRIVE ;  /* 0x00000000000079c5 */ /* 0x000fce0000000000 */
        /* <DEDUP_REMOVED lines=96> */
[----:B------:R-:W0:Y:S01]  /*fe50*/  @P2 LDC R204, c[0x0][0x450] ;  /* 0x00011400ffcc2b82 */ /* 0x000e220000000800 */
[----:B------:R-:W-:Y:S01]  /*fe60*/  R2UR UR6, R206 ;  /* 0x00000000ce0672ca */ /* 0x000fe200000e0000 */
[----:B------:R-:W-:Y:S01]  /*fe70*/  VIADD R206, R2, 0xe00 ;  /* 0x00000e0002ce7836 */ /* 0x000fe20000000000 */
[----:B------:R-:W-:Y:S01]  /*fe80*/  R2UR UR7, R207 ;  /* 0x00000000cf0772ca */ /* 0x000fe200000e0000 */
[----:B------:R-:W-:-:S04]  /*fe90*/  IMAD.MOV.U32 R207, RZ, RZ, 0x40000040 ;  /* 0x40000040ffcf7424 */ /* 0x000fc800078e00ff */
[----:B------:R-:W1:Y:S02]  /*fea0*/  @P2 LDC R205, c[0x0][0x44c] ;  /* 0x00011300ffcd2b82 */ /* 0x000e640000000800 */
[----:B-1----:R-:W-:-:S05]  /*feb0*/  @P2 IMAD.HI.U32 R205, R213, R205, RZ ;  /* 0x000000cdd5cd2227 */ /* 0x002fca00078e00ff */
[----:B0-----:R-:W-:Y:S01]  /*fec0*/  @P2 SHF.R.U32.HI R213, RZ, R204, R205 ;  /* 0x000000ccffd52219 */ /* 0x001fe200000116cd */
[----:B------:R-:W-:Y:S02]  /*fed0*/  IMAD.IADD R204, R206, 0x1, R203 ;  /* 0x00000001cecc7824 */ /* 0x000fe400078e02cb */
[----:B------:R-:W-:Y:S01]  /*fee0*/  IMAD.MOV.U32 R205, RZ, RZ, 0x40000040 ;  /* 0x40000040ffcd7424 */ /* 0x000fe200078e00ff */
[----:B------:R-:W-:Y:S02]  /*fef0*/  WARPGROUP.DEPBAR.LE gsb0, 0x0 ;  /* 0x00008000000079c5 */ /* 0x000fe40000010000 */
[----:B------:R-:W-:-:S06]  /*ff00*/  WARPGROUP.ARRIVE ;  /* 0x00000000000079c5 */ /* 0x000fcc0000000000 */
[----:B------:R-:W-:Y:S01]  /*ff10*/  HGMMA.64x64x16.F32 R152, gdesc[UR4], R152, gsb0 ;  /* 0x00e00000049879f0 */ /* 0x000fe20008000898 */
[----:B------:R-:W-:Y:S01]  /*ff20*/  R2UR UR4, R204 ;  /* 0x00000000cc0472ca */ /* 0x000fe200000e0000 */
[--C-:B------:R-:W-:Y:S01]  /*ff30*/  IMAD.IADD R204, R203, 0x1, R210.reuse ;  /* 0x00000001cbcc7824 */ /* 0x100fe200078e02d2 */
[----:B------:R-:W-:Y:S01]  /*ff40*/  R2UR UR5, R205 ;  /* 0x00000000cd0572ca */ /* 0x000fe200000e0000 */
[----:B------:R-:W-:Y:S02]  /*ff50*/  IMAD.MOV.U32 R205, RZ, RZ, 0x40000040 ;  /* 0x40000040ffcd7424 */ /* 0x000fe400078e00ff */
[----:B------:R-:W-:Y:S01]  /*ff60*/  IMAD.IADD R210, R14, 0x1, R210 ;  /* 0x000000010ed27824 */ /* 0x000fe200078e02d2 */
[----:B------:R-:W-:Y:S01]  /*ff70*/  R2UR UR6, R204 ;  /* 0x00000000cc0672ca */ /* 0x000fe200000e0000 */
[----:B------:R-:W-:Y:S01]  /*ff80*/  IMAD.IADD R204, R206, 0x1, R21 ;  /* 0x00000001cecc7824 */ /* 0x000fe200078e0215 */
[----:B------:R-:W-:Y:S01]  /*ff90*/  R2UR UR7, R205 ;  /* 0x00000000cd0772ca */ /* 0x000fe200000e0000 */
[----:B------:R-:W-:-:S02]  /*ffa0*/  IMAD.MOV.U32 R205, RZ, RZ, 0x40000040 ;  /* 0x40000040ffcd7424 */ /* 0x000fc400078e00ff */
[----:B------:R-:W-:Y:S02]  /*ffb0*/  IMAD.IADD R206, R206, 0x1, R14 ;  /* 0x00000001cece7824 */ /* 0x000fe400078e020e */
[----:B------:R-:W-:Y:S02]  /*ffc0*/  IMAD.MOV.U32 R203, RZ, RZ, 0x40 ;  /* 0x00000040ffcb7424 */ /* 0x000fe400078e00ff */
[----:B------:R-:W-:Y:S02]  /*ffd0*/  IMAD.MOV.U32 R14, RZ, RZ, 0x1000 ;  /* 0x00001000ff0e7424 */ /* 0x000fe400078e00ff */
[----:B------:R-:W-:Y:S01]  /*ffe0*/  IMAD.U32 R21, RZ, RZ, UR43 ;  /* 0x0000002bff157e24 */ /* 0x000fe2000f8e00ff */
[----:B------:R-:W-:Y:S02]  /*fff0*/  SEL R203, R203, 0x3e, P3 ;  /* 0x0000003ecbcb7807 */ /* 0x000fe40001800000 */
[----:B------:R-:W-:Y:S02]  /*10000*/  SEL R14, R14, 0xf80, P3 ;  /* 0x00000f800e0e7807 */ /* 0x000fe40001800000 */
[----:B------:R-:W-:-:S02]  /*10010*/  LOP3.LUT R203, R203, 0x6, RZ, 0xc0, !PT ;  /* 0x00000006cbcb7812 */ /* 0x000fc400078ec0ff */
[----:B------:R-:W-:Y:S02]  /*10020*/  LOP3.LUT R14, R14, 0x1e00, RZ, 0xc0, !PT ;  /* 0x00001e000e0e7812 */ /* 0x000fe400078ec0ff */
[----:B------:R-:W-:Y:S02]  /*10030*/  PLOP3.LUT P3, PT, PT, PT, UP0, 0x40, 0x0 ;  /* 0x000000000000781c */ /* 0x000fe40003f6e808 */
        /* <DEDUP_REMOVED lines=9> */
[----:B------:R-:W0:Y:S01]  /*100d0*/  SHFL.IDX PT, R208, R213, RZ, 0x1c1f ;  /* 0x001c1fffd5d07589 */ /* 0x000e2200000e0000 */
[----:B------:R-:W-:Y:S01]  /*100e0*/  IADD3 R204, R203, R14, R2 ;  /* 0x0000000ecbcc7210 */ /* 0x000fe20007ffe002 */
[----:B------:R-:W-:-:S02]  /*100f0*/  IMAD.MOV.U32 R203, RZ, RZ, 0x40000040 ;  /* 0x40000040ffcb7424 */ /* 0x000fc400078e00ff */
[----:B------:R-:W-:-:S05]  /*10100*/  @!P1 VIADD R14, R201, 0x38840 ;  /* 0x00038840c90e9836 */ /* 0x000fca0000000000 */
[----:B------:R-:W-:Y:S01]  /*10110*/  @!P1 PRMT R14, RZ, 0x654, R14 ;  /* 0x00000654ff0e9816 */ /* 0x000fe2000000000e */
[----:B------:R-:W-:Y:S02]  /*10120*/  WARPGROUP.DEPBAR.LE gsb0, 0x0 ;  /* 0x00008000000079c5 */ /* 0x000fe40000010000 */
[----:B------:R-:W-:-:S06]  /*10130*/  WARPGROUP.ARRIVE ;  /* 0x00000000000079c5 */ /* 0x000fcc0000000000 */
[----:B------:R-:W-:Y:S01]  /*10140*/  HGMMA.64x64x16.F32 R152, gdesc[UR4], R152, gsb0 ;  /* 0x00e00000049879f0 */ /* 0x000fe20008000898 */
[----:B------:R-:W-:Y:S02]  /*10150*/  R2UR UR4, R206 ;  /* 0x00000000ce0472ca */ /* 0x000fe400000e0000 */
[----:B------:R-:W-:Y:S02]  /*10160*/  R2UR UR5, R207 ;  /* 0x00000000cf0572ca */ /* 0x000fe400000e0000 */
[----:B------:R-:W-:Y:S02]  /*10170*/  R2UR UR6, R210 ;  /* 0x00000000d20672ca */ /* 0x000fe400000e0000 */
[----:B------:R-:W-:Y:S02]  /*10180*/  R2UR UR7, R211 ;  /* 0x00000000d30772ca */ /* 0x000fe400000e0000 */
[----:B------:R-:W-:Y:S01]  /*10190*/  LOP3.LUT R207, RZ, R21, RZ, 0x33, !PT ;  /* 0x00000015ffcf7212 */ /* 0x000fe200078e33ff */
[----:B------:R-:W-:-:S02]  /*101a0*/  WARPGROUP.DEPBAR.LE gsb0, 0x0 ;  /* 0x00008000000079c5 */ /* 0x000fc40000010000 */
[----:B------:R-:W-:-:S08]  /*101b0*/  WARPGROUP.ARRIVE ;  /* 0x00000000000079c5 */ /* 0x000fd00000000000 */
        /* <DEDUP_REMOVED lines=10> */
[----:B-1----:R-:W-:-:S05]  /*10260*/  IMAD.SHL.U32 R14, R15, 0x40, RZ ;  /* 0x000000400f0e7824 */ /* 0x002fca00078e00ff */
[----:B------:R-:W-:-:S04]  /*10270*/  IADD3 R206, -R187, 0x1, -R14 ;  /* 0x00000001bbce7810 */ /* 0x000fc80007ffe90e */
[----:B------:R-:W-:-:S05]  /*10280*/  IADD3 R206, -R23, R206, R184 ;  /* 0x000000ce17ce7210 */ /* 0x000fca0007ffe1b8 */
[----:B------:R-:W-:Y:S02]  /*10290*/  IMAD.IADD R207, R207, 0x1, R206 ;  /* 0x00000001cfcf7824 */ /* 0x000fe400078e02ce */
[----:B------:R-:W-:Y:S02]  /*102a0*/  VIADD R206, R206, UR46 ;  /* 0x0000002ecece7c36 */ /* 0x000fe40008000000 */
[C---:B0-----:R-:W-:Y:S02]  /*102b0*/  IMAD.IADD R204, R208.reuse, 0x1, R207 ;  /* 0x00000001d0cc7824 */ /* 0x041fe400078e02cf */
        /* <DEDUP_REMOVED lines=14> */
.L_x_6615:
[----:B------:R-:W-:-:S05]  /*103a0*/  IMAD.U32 R209, RZ, RZ, UR42 ;  /* 0x0000002affd17e24 */ /* 0x000fca000f8e00ff */
[----:B------:R-:W-:-:S13]  /*103b0*/  ISETP.NE.AND P3, PT, R209, 0x1, PT ;  /* 0x00000001d100780c */ /* 0x000fda0003f65270 */
[----:B------:R-:W0:Y:S02]  /*103c0*/  @P3 LDC.64 R202, c[0x0][0xae0] ;  /* 0x0002b800ffca3b82 */ /* 0x000e240000000a00 */
[----:B0-----:R-:W-:-:S05]  /*103d0*/  @P3 IMAD.HI.U32 R202, R208, R202, RZ ;  /* 0x000000cad0ca3227 */ /* 0x001fca00078e00ff */
[----:B------:R-:W-:-:S07]  /*103e0*/  @P3 SHF.R.U32.HI R208, RZ, R203, R202 ;  /* 0x000000cbffd03219 */ /* 0x000fce00000116ca */
.L_x_6616:
[----:B------:R-:W-:Y:S05]  /*103f0*/  BSYNC B2 ;  /* 0x0000000000027941 */ /* 0x000fea0003800000 */
.L_x_6614:
[----:B------:R-:W-:-:S04]  /*10400*/  IMAD R208, R208, R209, -R14 ;  /* 0x000000d1d0d07224 */ /* 0x000fc800078e0a0e */
[----:B------:R-:W-:-:S05]  /*10410*/  IMAD.IADD R208, R208, 0x1, -R187 ;  /* 0x00000001d0d07824 */ /* 0x000fca00078e0abb */
[----:B------:R-:W-:Y:S02]  /*10420*/  VIMNMX R204, R204, R208, !PT ;  /* 0x000000d0cccc7248 */ /* 0x000fe40007fe0100 */
[----:B------:R-:W-:-:S07]  /*10430*/  VIADDMNMX R205, R208, R209, R205, PT ;  /* 0x000000d1d0cd7246 */ /* 0x000fce00038001cd */
.L_x_6613:
[----:B------:R-:W-:Y:S01]  /*10440*/  ISETP.GT.AND P3, PT, R15, -0x1, PT ;  /* 0xffffffff0f00780c */ /* 0x000fe20003f64270 */
[----:B------:R-:W0:Y:S01]  /*10450*/  SHFL.IDX PT, R213, R213, 0x1, 0x1c1f ;  /* 0x003c1f00d5d57f89 */ /* 0x000e2200000e0000 */
[----:B------:R-:W-:Y:S02]  /*10460*/  UISETP.NE.AND UP0, UPT, UR48, URZ, UPT ;  /* 0x0000003f3000728c */ /* 0x000fe4000bf05270 */
[C---:B------:R-:W-:Y:S02]  /*10470*/  ISETP.GT.AND P4, PT, R204.reuse, RZ, P3 ;  /* 0x000000ffcc00720c */ /* 0x040fe40001f84270 */
[C---:B------:R-:W-:Y:S02]  /*10480*/  ISETP.GT.AND P6, PT, R204.reuse, 0x8, P3 ;  /* 0x00000008cc00780c */ /* 0x040fe40001fc4270 */
[----:B------:R-:W-:Y:S02]  /*10490*/  ISETP.LT.OR P5, PT, R205, 0x1, P4 ;  /* 0x00000001cd00780c */ /* 0x000fe400027a1670 */
[----:B------:R-:W-:-:S02]  /*104a0*/  ISETP.GT.AND P4, PT, R204, 0x1, P3 ;  /* 0x00000001cc00780c */ /* 0x000fc40001f84270 */
[----:B------:R-:W-:Y:S02]  /*104b0*/  FSEL R202, R152, -INF , !P5 ;  /* 0xff80000098ca7808 */ /* 0x000fe40006800000 */
[----:B------:R-:W-:Y:S02]  /*104c0*/  ISETP.LT.OR P4, PT, R205, 0x2, P4 ;  /* 0x00000002cd00780c */ /* 0x000fe40002781670 */
[C---:B------:R-:W-:Y:S02]  /*104d0*/  ISETP.GT.AND P5, PT, R204.reuse, 0x9, P3 ;  /* 0x00000009cc00780c */ /* 0x040fe40001fa4270 */
[----:B------:R-:W-:Y:S02]  /*104e0*/  FSEL R203, R153, -INF , !P4 ;  /* 0xff80000099cb7808 */ /* 0x000fe40006000000 */
[----:B------:R-:W-:Y:S02]  /*104f0*/  ISETP.GT.AND P4, PT, R204, 0x10, P3 ;  /* 0x00000010cc00780c */ /* 0x000fe40001f84270 */
[----:B------:R-:W-:-:S02]  /*10500*/  ISETP.LT.OR P6, PT, R205, 0x9, P6 ;  /* 0x00000009cd00780c */ /* 0x000fc400037c1670 */
[C---:B------:R-:W-:Y:S01]  /*10510*/  ISETP.LT.OR P4, PT, R205.reuse, 0x11, P4 ;  /* 0x00000011cd00780c */ /* 0x040fe20002781670 */
[--C-:B0-----:R-:W-:Y:S01]  /*10520*/  IMAD.IADD R206, R206, 0x1, R213.reuse ;  /* 0x00000001cece7824 */ /* 0x101fe200078e02d5 */
[----:B------:R-:W-:Y:S01]  /*10530*/  ISETP.LT.OR P5, PT, R205, 0xa, P5 ;  /* 0x0000000acd00780c */ /* 0x000fe20002fa1670 */
[----:B------:R-:W-:Y:S01]  /*10540*/  IMAD.IADD R207, R207, 0x1, R213 ;  /* 0x00000001cfcf7824 */ /* 0x000fe200078e02d5 */
[----:B------:R-:W-:Y:S02]  /*10550*/  FSEL R160, R160, -INF , !P4 ;  /* 0xff800000a0a07808 */ /* 0x000fe40006000000 */
[----:B------:R-:W-:Y:S02]  /*10560*/  ISETP.GT.AND P4, PT, R204, 0x19, P3 ;  /* 0x00000019cc00780c */ /* 0x000fe40001f84270 */
[----:B------:R-:W-:Y:S02]  /*10570*/  FSEL R156, R156, -INF , !P6 ;  /* 0xff8000009c9c7808 */ /* 0x000fe40007000000 */
[----:B------:R-:W-:-:S02]  /*10580*/  ISETP.LT.OR P4, PT, R205, 0x1a, P4 ;  /* 0x0000001acd00780c */ /* 0x000fc40002781670 */
[----:B------:R-:W-:Y:S02]  /*10590*/  FSEL R157, R157, -INF , !P5 ;  /* 0xff8000009d9d7808 */ /* 0x000fe40006800000 */
[C---:B------:R-:W-:Y:S02]  /*105a0*/  ISETP.GT.AND P6, PT, R204.reuse, 0x11, P3 ;  /* 0x00000011cc00780c */ /* 0x040fe40001fc4270 */
[C---:B------:R-:W-:Y:S02]  /*105b0*/  ISETP.GT.AND P5, PT, R204.reuse, 0x18, P3 ;  /* 0x00000018cc00780c */ /* 0x040fe40001fa4270 */
[----:B------:R-:W-:Y:S02]  /*105c0*/  FSEL R165, R165, -INF , !P4 ;  /* 0xff800000a5a57808 */ /* 0x000fe40006000000 */
[----:B------:R-:W-:Y:S02]  /*105d0*/  ISETP.GT.AND P4, PT, R204, 0x28, P3 ;  /* 0x00000028cc00780c */ /* 0x000fe40001f84270 */
[----:B------:R-:W-:-:S02]  /*105e0*/  ISETP.LT.OR P6, PT, R205, 0x12, P6 ;  /* 0x00000012cd00780c */ /* 0x000fc400037c1670 */
[C---:B------:R-:W-:Y:S02]  /*105f0*/  ISETP.LT.OR P5, PT, R205.reuse, 0x19, P5 ;  /* 0x00000019cd00780c */ /* 0x040fe40002fa1670 */
[----:B------:R-:W-:Y:S02]  /*10600*/  ISETP.LT.OR P4, PT, R205, 0x29, P4 ;  /* 0x00000029cd00780c */ /* 0x000fe40002781670 */
[----:B------:R-:W-:Y:S02]  /*10610*/  FSEL R161, R161, -INF , !P6 ;  /* 0xff800000a1a17808 */ /* 0x000fe40007000000 */
[----:B------:R-:W-:Y:S02]  /*10620*/  FSEL R164, R164, -INF , !P5 ;  /* 0xff800000a4a47808 */ /* 0x000fe40006800000 */
[C---:B------:R-:W-:Y:S02]  /*10630*/  ISETP.GT.AND P6, PT, R204.reuse, 0x20, P3 ;  /* 0x00000020cc00780c */ /* 0x040fe40001fc4270 */
[----:B------:R-:W-:-:S02]  /*10640*/  ISETP.GT.AND P5, PT, R204, 0x21, P3 ;  /* 0x00000021cc00780c */ /* 0x000fc40001fa4270 */
[----:B------:R-:W-:Y:S02]  /*10650*/  FSEL R208, R172, -INF , !P4 ;  /* 0xff800000acd07808 */ /* 0x000fe40006000000 */
[----:B------:R-:W-:Y:S02]  /*10660*/  ISETP.GT.AND P4, PT, R204, 0x31, P3 ;  /* 0x00000031cc00780c */ /* 0x000fe40001f84270 */
[C---:B------:R-:W-:Y:S02]  /*10670*/  ISETP.LT.OR P6, PT, R205.reuse, 0x21, P6 ;  /* 0x00000021cd00780c */ /* 0x040fe400037c1670 */
[C---:B------:R-:W-:Y:S02]  /*10680*/  ISETP.LT.OR P5, PT, R205.reuse, 0x22, P5 ;  /* 0x00000022cd00780c */ /* 0x040fe40002fa1670 */
[----:B------:R-:W-:Y:S02]  /*10690*/  ISETP.LT.OR P4, PT, R205, 0x32, P4 ;  /* 0x00000032cd00780c */ /* 0x000fe40002781670 */
[----:B------:R-:W-:-:S02]  /*106a0*/  FSEL R168, R168, -INF , !P6 ;  /* 0xff800000a8a87808 */ /* 0x000fc40007000000 */
[----:B------:R-:W-:Y:S02]  /*106b0*/  FSEL R169, R169, -INF , !P5 ;  /* 0xff800000a9a97808 */ /* 0x000fe40006800000 */
[C---:B------:R-:W-:Y:S02]  /*106c0*/  ISETP.GT.AND P6, PT, R204.reuse, 0x29, P3 ;  /* 0x00000029cc00780c */ /* 0x040fe40001fc4270 */
[----:B------:R-:W-:Y:S02]  /*106d0*/  ISETP.GT.AND P5, PT, R204, 0x30, P3 ;  /* 0x00000030cc00780c */ /* 0x000fe40001fa4270 */
[----:B------:R-:W-:Y:S02]  /*106e0*/  FSEL R177, R177, -INF , !P4 ;  /* 0xff800000b1b17808 */ /* 0x000fe40006000000 */
[----:B------:R-:W-:Y:S02]  /*106f0*/  PLOP3.LUT P4, PT, PT, PT, UP0, 0x40, 0x0 ;  /* 0x000000000000781c */ /* 0x000fe40003f8e808 */
[----:B------:R-:W-:-:S02]  /*10700*/  ISETP.LT.OR P6, PT, R205, 0x2a, P6 ;  /* 0x0000002acd00780c */ /* 0x000fc400037c1670 */
[----:B------:R-:W-:Y:S02]  /*10710*/  ISETP.LT.OR P5, PT, R205, 0x31, P5 ;  /* 0x00000031cd00780c */ /* 0x000fe40002fa1670 */
[----:B------:R-:W-:Y:S02]  /*10720*/  FSEL R173, R173, -INF , !P6 ;  /* 0xff800000adad7808 */ /* 0x000fe40007000000 */
[----:B------:R-:W-:Y:S02]  /*10730*/  FSEL R176, R176, -INF , !P5 ;  /* 0xff800000b0b07808 */ /* 0x000fe40006800000 */
[C---:B------:R-:W-:Y:S02]  /*10740*/  ISETP.GT.AND P6, PT, R204.reuse, 0x38, P3 ;  /* 0x00000038cc00780c */ /* 0x040fe40001fc4270 */
[----:B------:R-:W-:Y:S02]  /*10750*/  ISETP.GT.AND P5, PT, R204, 0x39, P3 ;  /* 0x00000039cc00780c */ /* 0x000fe40001fa4270 */
[----:B------:R-:W-:-:S02]  /*10760*/  ISETP.LT.OR P6, PT, R205, 0x39, P6 ;  /* 0x00000039cd00780c */ /* 0x000fc400037c1670 */
        /* <DEDUP_REMOVED lines=16> */
.L_x_6619:
[----:B------:R-:W-:-:S05]  /*10870*/  IMAD.U32 R172, RZ, RZ, UR42 ;  /* 0x0000002affac7e24 */ /* 0x000fca000f8e00ff */
[----:B------:R-:W-:-:S13]  /*10880*/  ISETP.NE.AND P4, PT, R172, 0x1, PT ;  /* 0x00000001ac00780c */ /* 0x000fda0003f85270 */
[----:B------:R-:W0:Y:S02]  /*10890*/  @P4 LDC.64 R152, c[0x0][0xae0] ;  /* 0x0002b800ff984b82 */ /* 0x000e240000000a00 */
[----:B0-----:R-:W-:-:S05]  /*108a0*/  @P4 IMAD.HI.U32 R152, R213, R152, RZ ;  /* 0x00000098d5984227 */ /* 0x001fca00078e00ff */
[----:B------:R-:W-:-:S07]  /*108b0*/  @P4 SHF.R.U32.HI R213, RZ, R153, R152 ;  /* 0x00000099ffd54219 */ /* 0x000fce0000011698 */
.L_x_6620:
[----:B------:R-:W-:Y:S05]  /*108c0*/  BSYNC B2 ;  /* 0x0000000000027941 */ /* 0x000fea0003800000 */
.L_x_6618:
[----:B------:R-:W-:-:S04]  /*108d0*/  IMAD R14, R213, R172, -R14 ;  /* 0x000000acd50e7224 */ /* 0x000fc800078e0a0e */
[----:B------:R-:W-:-:S05]  /*108e0*/  IMAD.IADD R14, R14, 0x1, -R187 ;  /* 0x000000010e0e7824 */ /* 0x000fca00078e0abb */
[----:B------:R-:W-:Y:S02]  /*108f0*/  VIMNMX R207, R207, R14, !PT ;  /* 0x0000000ecfcf7248 */ /* 0x000fe40007fe0100 */
[----:B------:R-:W-:-:S07]  /*10900*/  VIADDMNMX R206, R14, R172, R206, PT ;  /* 0x000000ac0ece7246 */ /* 0x000fce00038001ce */
.L_x_6617:
[----:B------:R-:W-:Y:S01]  /*10910*/  FMNMX.FTZ R14, R202, R9, !PT ;  /* 0x00000009ca0e7209 */ /* 0x000fe20007810000 */
[----:B------:R-:W-:Y:S01]  /*10920*/  @!P1 VIADD R201, R201, 0x38860 ;  /* 0x00038860c9c99836 */ /* 0x000fe20000000000 */
        /* <DEDUP_REMOVED lines=32> */
[----:B------:R-:W0:Y:S01]  /*10b30*/  SHFL.BFLY PT, R152, R14, 0x2, 0x1f ;  /* 0x0c401f000e987f89 */ /* 0x000e2200000e0000 */
[C---:B------:R-:W-:Y:S02]  /*10b40*/  ISETP.LT.OR P5, PT, R206.reuse, 0x11, P5 ;  /* 0x00000011ce00780c */ /* 0x040fe40002fa1670 */
[----:B------:R-:W-:Y:S02]  /*10b50*/  ISETP.LT.OR P6, PT, R206, 0x39, P6 ;  /* 0x00000039ce00780c */ /* 0x000fe400037c1670 */
[----:B------:R-:W-:-:S02]  /*10b60*/  FSEL R162, R162, -INF , !P5 ;  /* 0xff800000a2a27808 */ /* 0x000fc40006800000 */
[----:B------:R-:W-:Y:S02]  /*10b70*/  ISETP.GT.AND P5, PT, R207, 0x19, P3 ;  /* 0x00000019cf00780c */ /* 0x000fe40001fa4270 */
[----:B------:R-:W-:Y:S02]  /*10b80*/  FSEL R182, R182, -INF , !P6 ;  /* 0xff800000b6b67808 */ /* 0x000fe40007000000 */
[----:B------:R-:W-:Y:S02]  /*10b90*/  ISETP.LT.OR P5, PT, R206, 0x1a, P5 ;  /* 0x0000001ace00780c */ /* 0x000fe40002fa1670 */
[----:B------:R-:W-:Y:S02]  /*10ba0*/  @!P1 PRMT R201, RZ, 0x654, R201 ;  /* 0x00000654ffc99816 */ /* 0x000fe400000000c9 */
[----:B------:R-:W-:Y:S02]  /*10bb0*/  FSEL R167, R167, -INF , !P5 ;  /* 0xff800000a7a77808 */ /* 0x000fe40006800000 */
[----:B------:R-:W-:-:S04]  /*10bc0*/  ISETP.GT.AND P5, PT, R207, 0x28, P3 ;  /* 0x00000028cf00780c */ /* 0x000fc80001fa4270 */
[----:B------:R-:W-:Y:S02]  /*10bd0*/  ISETP.LT.OR P5, PT, R206, 0x29, P5 ;  /* 0x00000029ce00780c */ /* 0x000fe40002fa1670 */
[----:B0-----:R-:W-:Y:S01]  /*10be0*/  FMNMX.FTZ R152, R14, R152, !PT ;  /* 0x000000980e987209 */ /* 0x001fe20007810000 */
[----:B------:R-:W-:Y:S01]  /*10bf0*/  IMAD.U32 R14, RZ, RZ, UR41 ;  /* 0x00000029ff0e7e24 */ /* 0x000fe2000f8e00ff */
[----:B------:R-:W-:Y:S02]  /*10c00*/  FSEL R174, R174, -INF , !P5 ;  /* 0xff800000aeae7808 */ /* 0x000fe40006800000 */
[----:B------:R-:W-:Y:S01]  /*10c10*/  ISETP.GT.AND P5, PT, R207, 0x30, P3 ;  /* 0x00000030cf00780c */ /* 0x000fe20001fa4270 */
[----:B------:R-:W0:Y:S03]  /*10c20*/  SHFL.BFLY PT, R172, R152, 0x1, 0x1f ;  /* 0x0c201f0098ac7f89 */ /* 0x000e2600000e0000 */
[----:B------:R-:W-:-:S04]  /*10c30*/  ISETP.LT.OR P5, PT, R206, 0x31, P5 ;  /* 0x00000031ce00780c */ /* 0x000fc80002fa1670 */
[----:B------:R-:W-:Y:S02]  /*10c40*/  FSEL R178, R178, -INF , !P5 ;  /* 0xff800000b2b27808 */ /* 0x000fe40006800000 */
[----:B0-----:R-:W-:-:S04]  /*10c50*/  FMNMX.FTZ R172, R152, R172, !PT ;  /* 0x000000ac98ac7209 */ /* 0x001fc80007810000 */
        /* <DEDUP_REMOVED lines=45> */
[----:B------:R-:W2:Y:S01]  /*10f30*/  MUFU.EX2 R156, R156 ;  /* 0x0000009c009c7308 */ /* 0x000ea20000000800 */
[----:B------:R-:W-:Y:S01]  /*10f40*/  ISETP.GT.AND P3, PT, R207, 0x39, P3 ;  /* 0x00000039cf00780c */ /* 0x000fe20001f64270 */
[----:B0-----:R-:W-:Y:S01]  /*10f50*/  FFMA.FTZ R0, R9, R0, R202 ;  /* 0x0000000009007223 */ /* 0x001fe200000100ca */
[----:B------:R-:W-:Y:S01]  /*10f60*/  FMNMX.FTZ R170, R166, R170, !PT ;  /* 0x000000aaa6aa7209 */ /* 0x000fe20007810000 */
[-C--:B------:R-:W-:Y:S01]  /*10f70*/  FMUL.FTZ R24, R24, R9.reuse ;  /* 0x0000000918187220 */ /* 0x080fe20000410000 */
[----:B------:R-:W-:Y:S01]  /*10f80*/  FSEL R179, R179, -INF , !P4 ;  /* 0xff800000b3b37808 */ /* 0x000fe20006000000 */
        /* <DEDUP_REMOVED lines=9> */
[----:B------:R-:W-:Y:S01]  /*11020*/  FMNMX.FTZ R170, R171, R170, !PT ;  /* 0x000000aaabaa7209 */ /* 0x000fe20007810000 */
[----:B------:R-:W1:Y:S01]  /*11030*/  MUFU.EX2 R160, R160 ;  /* 0x000000a000a07308 */ /* 0x000e620000000800 */
[----:B------:R-:W-:Y:S01]  /*11040*/  F2FP.F16.F32.PACK_AB R152, R152, R202 ;  /* 0x000000ca9898723e */ /* 0x000fe200000000ff */
[----:B--2---:R-:W-:Y:S01]  /*11050*/  FADD.FTZ R0, R156, R0 ;  /* 0x000000009c007221 */ /* 0x004fe20000010000 */
[----:B------:R-:W-:Y:S01]  /*11060*/  FMNMX.FTZ R170, R174, R170, !PT ;  /* 0x000000aaaeaa7209 */ /* 0x000fe20007810000 */
[-C--:B------:R-:W-:Y:S01]  /*11070*/  FMUL.FTZ R32, R32, R9.reuse ;  /* 0x0000000920207220 */ /* 0x080fe20000410000 */
[----:B------:R-:W-:Y:S01]  /*11080*/  ISETP.NE.AND P3, PT, R197, RZ, PT ;  /* 0x000000ffc500720c */ /* 0x000fe20003f65270 */
[-C--:B------:R-:W-:Y:S01]  /*11090*/  FMUL.FTZ R33, R33, R9.reuse ;  /* 0x0000000921217220 */ /* 0x080fe20000410000 */
[----:B------:R-:W-:Y:S01]  /*110a0*/  FMNMX.FTZ R170, R175, R170, !PT ;  /* 0x000000aaafaa7209 */ /* 0x000fe20007810000 */
[----:B------:R-:W2:Y:S01]  /*110b0*/  MUFU.EX2 R161, R161 ;  /* 0x000000a100a17308 */ /* 0x000ea20000000800 */
        /* <DEDUP_REMOVED lines=8> */
[----:B-1----:R-:W-:Y:S01]  /*11140*/  FADD.FTZ R0, R160, R0 ;  /* 0x00000000a0007221 */ /* 0x002fe20000010000 */
[----:B------:R-:W-:Y:S01]  /*11150*/  @!P3 IMAD R19, R19, 0x40, R193 ;  /* 0x000000401313b824 */ /* 0x000fe200078e02c1 */
[----:B------:R-:W-:Y:S01]  /*11160*/  FMNMX.FTZ R170, R182, R170, !PT ;  /* 0x000000aab6aa7209 */ /* 0x000fe20007810000 */
[-C--:B------:R-:W-:Y:S01]  /*11170*/  FMUL.FTZ R44, R44, R9.reuse ;  /* 0x000000092c2c7220 */ /* 0x080fe20000410000 */
[-C--:B------:R-:W-:Y:S01]  /*11180*/  FMUL.FTZ R45, R45, R9.reuse ;  /* 0x000000092d2d7220 */ /* 0x080fe20000410000 */
[----:B------:R-:W-:Y:S01]  /*11190*/  @!P3 IMAD R19, R19, 0x4, R18 ;  /* 0x000000041313b824 */ /* 0x000fe200078e0212 */
[----:B------:R-:W-:Y:S01]  /*111a0*/  FMNMX.FTZ R170, R183, R170, !PT ;  /* 0x000000aab7aa7209 */ /* 0x000fe20007810000 */
[----:B------:R-:W1:Y:S01]  /*111b0*/  MUFU.EX2 R165, R165 ;  /* 0x000000a500a57308 */ /* 0x000e620000000800 */
[----:B--2---:R-:W-:Y:S01]  /*111c0*/  FADD.FTZ R0, R161, R0 ;  /* 0x00000000a1007221 */ /* 0x004fe20000010000 */
[-C--:B------:R-:W-:Y:S01]  /*111d0*/  FMUL.FTZ R48, R48, R9.reuse ;  /* 0x0000000930307220 */ /* 0x080fe20000410000 */
[----:B------:R-:W-:Y:S01]  /*111e0*/  @!P3 STS [R19+0x38400], R9 ;  /* 0x038400091300b388 */ /* 0x000fe20000000800 */
[-C--:B------:R-:W-:Y:S01]  /*111f0*/  FMUL.FTZ R49, R49, R9.reuse ;  /* 0x0000000931317220 */ /* 0x080fe20000410000 */
[-C--:B------:R-:W-:Y:S01]  /*11200*/  FMUL.FTZ R52, R52, R9.reuse ;  /* 0x0000000934347220 */ /* 0x080fe20000410000 */
[-C--:B------:R-:W-:Y:S01]  /*11210*/  FMUL.FTZ R53, R53, R9.reuse ;  /* 0x0000000935357220 */ /* 0x080fe20000410000 */
[----:B------:R-:W2:Y:S01]  /*11220*/  SHFL.BFLY PT, R202, R170, 0x2, 0x1f ;  /* 0x0c401f00aaca7f89 */ /* 0x000ea200000e0000 */
[----:B------:R3:W-:Y:S01]  /*11230*/  MUFU.EX2 R203, R169 ;  /* 0x000000a900cb7308 */ /* 0x0007e20000000800 */
[----:B0-----:R-:W-:Y:S01]  /*11240*/  FADD.FTZ R0, R164, R0 ;  /* 0x00000000a4007221 */ /* 0x001fe20000010000 */
[-C--:B------:R-:W-:Y:S01]  /*11250*/  FMUL.FTZ R56, R56, R9.reuse ;  /* 0x0000000938387220 */ /* 0x080fe20000410000 */
[-C--:B------:R-:W-:Y:S01]  /*11260*/  FMUL.FTZ R57, R57, R9.reuse ;  /* 0x0000000939397220 */ /* 0x080fe20000410000 */
[-C--:B------:R-:W-:Y:S01]  /*11270*/  FMUL.FTZ R60, R60, R9.reuse ;  /* 0x000000093c3c7220 */ /* 0x080fe20000410000 */
[-C--:B------:R-:W-:Y:S01]  /*11280*/  FMUL.FTZ R61, R61, R9.reuse ;  /* 0x000000093d3d7220 */ /* 0x080fe20000410000 */
[-C--:B------:R-:W-:Y:S01]  /*11290*/  FMUL.FTZ R64, R64, R9.reuse ;  /* 0x0000000940407220 */ /* 0x080fe20000410000 */
[----:B------:R-:W-:Y:S01]  /*112a0*/  FMUL.FTZ R65, R65, R9 ;  /* 0x0000000941417220 */ /* 0x000fe20000410000 */
[----:B------:R-:W-:Y:S01]  /*112b0*/  MUFU.EX2 R208, R208 ;  /* 0x000000d000d07308 */ /* 0x000fe20000000800 */
[----:B-1----:R-:W-:Y:S01]  /*112c0*/  FADD.FTZ R0, R165, R0 ;  /* 0x00000000a5007221 */ /* 0x002fe20000010000 */
[----:B---3--:R-:W-:-:S02]  /*112d0*/  IMAD.MOV.U32 R169, RZ, RZ, 0x40000040 ;  /* 0x40000040ffa97424 */ /* 0x008fc400078e00ff */
[-C--:B------:R-:W-:Y:S01]  /*112e0*/  FMUL.FTZ R68, R68, R9.reuse ;  /* 0x0000000944447220 */ /* 0x080fe20000410000 */
[-C--:B------:R-:W-:Y:S01]  /*112f0*/  FMUL.FTZ R69, R69, R9.reuse ;  /* 0x0000000945457220 */ /* 0x080fe20000410000 */
[-C--:B------:R-:W-:Y:S01]  /*11300*/  FMUL.FTZ R72, R72, R9.reuse ;  /* 0x0000000948487220 */ /* 0x080fe20000410000 */
[-C--:B------:R-:W-:Y:S01]  /*11310*/  FMUL.FTZ R73, R73, R9.reuse ;  /* 0x0000000949497220 */ /* 0x080fe20000410000 */
[----:B------:R-:W-:Y:S01]  /*11320*/  R2UR UR7, R169 ;  /* 0x00000000a90772ca */ /* 0x000fe200000e0000 */
        /* <DEDUP_REMOVED lines=36> */
[----:B0-----:R-:W-:Y:S01]  /*11570*/  FMNMX.FTZ R170, R170, R202, !PT ;  /* 0x000000caaaaa7209 */ /* 0x001fe20007810000 */
[-C--:B------:R-:W-:Y:S01]  /*11580*/  FMUL.FTZ R136, R136, R9.reuse ;  /* 0x0000000988887220 */ /* 0x080fe20000410000 */
[----:B------:R0:W1:Y:S01]  /*11590*/  MUFU.EX2 R202, R168 ;  /* 0x000000a800ca7308 */ /* 0x0000620000000800 */
[-C--:B------:R-:W-:Y:S01]  /*115a0*/  FMUL.FTZ R137, R137, R9.reuse ;  /* 0x0000000989897220 */ /* 0x080fe20000410000 */
[----:B------:R-:W-:Y:S01]  /*115b0*/  FSETP.NEU.FTZ.AND P4, PT, R170, -INF , PT ;  /* 0xff800000aa00780b */ /* 0x000fe20003f9d000 */
[-C--:B------:R-:W-:Y:S01]  /*115c0*/  FMUL.FTZ R140, R140, R9.reuse ;  /* 0x000000098c8c7220 */ /* 0x080fe20000410000 */
[-C--:B------:R-:W-:Y:S01]  /*115d0*/  FMUL.FTZ R141, R141, R9.reuse ;  /* 0x000000098d8d7220 */ /* 0x080fe20000410000 */
[-C--:B------:R-:W-:Y:S01]  /*115e0*/  FMUL.FTZ R144, R144, R9.reuse ;  /* 0x0000000990907220 */ /* 0x080fe20000410000 */
[-C--:B------:R-:W-:Y:S01]  /*115f0*/  FMUL.FTZ R145, R145, R9.reuse ;  /* 0x0000000991917220 */ /* 0x080fe20000410000 */
[-C--:B------:R-:W-:Y:S01]  /*11600*/  FMUL.FTZ R148, R148, R9.reuse ;  /* 0x0000000994947220 */ /* 0x080fe20000410000 */
[----:B------:R-:W-:Y:S01]  /*11610*/  FMUL.FTZ R149, R149, R9 ;  /* 0x0000000995957220 */ /* 0x000fe20000410000 */
[----:B0-----:R-:W-:Y:S01]  /*11620*/  FSEL R168, R170, RZ, P4 ;  /* 0x000000ffaaa87208 */ /* 0x001fe20002000000 */
[----:B------:R-:W-:-:S04]  /*11630*/  IMAD.MOV.U32 R9, RZ, RZ, 0x40000040 ;  /* 0x40000040ff097424 */ /* 0x000fc800078e00ff */
[----:B------:R-:W-:Y:S01]  /*11640*/  FADD.FTZ R168, -R168, R20 ;  /* 0x00000014a8a87221 */ /* 0x000fe20000010100 */
[----:B-1----:R-:W-:-:S03]  /*11650*/  FADD.FTZ R0, R202, R0 ;  /* 0x00000000ca007221 */ /* 0x002fc60000010000 */
[-C--:B------:R-:W-:Y:S01]  /*11660*/  FMUL.FTZ R20, R168, R14.reuse ;  /* 0x0000000ea8147220 */ /* 0x080fe20000410000 */
[----:B------:R-:W-:Y:S01]  /*11670*/  FMUL.FTZ R168, R170, R14 ;  /* 0x0000000eaaa87220 */ /* 0x000fe20000410000 */
[----:B------:R-:W-:-:S04]  /*11680*/  FADD.FTZ R0, R203, R0 ;  /* 0x00000000cb007221 */ /* 0x000fc80000010000 */
[----:B------:R-:W0:Y:S01]  /*11690*/  MUFU.EX2 R20, R20 ;  /* 0x0000001400147308 */ /* 0x000e220000000800 */
[----:B------:R-:W-:Y:S01]  /*116a0*/  FSEL R168, R168, RZ, P4 ;  /* 0x000000ffa8a87208 */ /* 0x000fe20002000000 */
[----:B------:R-:W-:-:S04]  /*116b0*/  FADD.FTZ R0, R208, R0 ;  /* 0x00000000d0007221 */ /* 0x000fc80000010000 */
[----:B------:R-:W-:Y:S01]  /*116c0*/  FADD.FTZ R0, R173, R0 ;  /* 0x00000000ad007221 */ /* 0x000fe20000010000 */
        /* <DEDUP_REMOVED lines=10> */
[----:B0-----:R0:W-:Y:S01]  /*11770*/  @!P3 STS [R19+0x38420], R20 ;  /* 0x038420141300b388 */ /* 0x0011e20000000800 */
[-CC-:B------:R-:W-:Y:S01]  /*11780*/  FFMA.FTZ R178, R178, R14.reuse, -R168.reuse ;  /* 0x0000000eb2b27223 */ /* 0x180fe200000108a8 */
[-CC-:B------:R-:W-:Y:S01]  /*11790*/  FFMA.FTZ R205, R179, R14.reuse, -R168.reuse ;  /* 0x0000000eb3cd7223 */ /* 0x180fe200000108a8 */
[-CC-:B------:R-:W-:Y:S01]  /*117a0*/  FFMA.FTZ R182, R182, R14.reuse, -R168.reuse ;  /* 0x0000000eb6b67223 */ /* 0x180fe200000108a8 */
[-C--:B------:R-:W-:Y:S01]  /*117b0*/  FFMA.FTZ R183, R183, R14.reuse, -R168 ;  /* 0x0000000eb7b77223 */ /* 0x080fe200000108a8 */
[----:B------:R-:W-:Y:S01]  /*117c0*/  FADD.FTZ R0, R176, R0 ;  /* 0x00000000b0007221 */ /* 0x000fe20000010000 */
[----:B------:R-:W-:Y:S01]  /*117d0*/  FFMA.FTZ R153, R153, R14, -R168 ;  /* 0x0000000e99997223 */ /* 0x000fe200000108a8 */
[----:B------:R1:W-:Y:S01]  /*117e0*/  MUFU.EX2 R179, R158 ;  /* 0x0000009e00b37308 */ /* 0x0003e20000000800 */
[----:B------:R-:W-:Y:S01]  /*117f0*/  FMUL.FTZ R26, R26, R20 ;  /* 0x000000141a1a7220 */ /* 0x000fe20000410000 */
[----:B------:R-:W-:Y:S01]  /*11800*/  FADD.FTZ R0, R177, R0 ;  /* 0x00000000b1007221 */ /* 0x000fe20000010000 */
[----:B0-----:R-:W-:Y:S01]  /*11810*/  FFMA.FTZ R19, R166, R14, -R168 ;  /* 0x0000000ea6137223 */ /* 0x001fe200000108a8 */
[----:B------:R-:W-:-:S02]  /*11820*/  IMAD R168, R200, 0x1000, R194 ;  /* 0x00001000c8a87824 */ /* 0x000fc400078e02c2 */
[-C--:B------:R-:W-:Y:S01]  /*11830*/  FMUL.FTZ R27, R27, R20.reuse ;  /* 0x000000141b1b7220 */ /* 0x080fe20000410000 */
[-C--:B------:R-:W-:Y:S01]  /*11840*/  FMUL.FTZ R30, R30, R20.reuse ;  /* 0x000000141e1e7220 */ /* 0x080fe20000410000 */
[----:B------:R-:W-:Y:S01]  /*11850*/  FMUL.FTZ R31, R31, R20 ;  /* 0x000000141f1f7220 */ /* 0x000fe20000410000 */
[----:B------:R-:W0:Y:S01]  /*11860*/  MUFU.EX2 R166, R180 ;  /* 0x000000b400a67308 */ /* 0x000e220000000800 */
[----:B-1----:R-:W-:Y:S01]  /*11870*/  F2FP.F16.F32.PACK_AB R158, R165, R164 ;  /* 0x000000a4a59e723e */ /* 0x002fe200000000ff */
[----:B------:R-:W-:Y:S01]  /*11880*/  FMUL.FTZ R34, R34, R20 ;  /* 0x0000001422227220 */ /* 0x000fe20000410000 */
[----:B------:R-:W-:Y:S01]  /*11890*/  F2FP.F16.F32.PACK_AB R164, R177, R176 ;  /* 0x000000b0b1a4723e */ /* 0x000fe200000000ff */
[-C--:B------:R-:W-:Y:S01]  /*118a0*/  FMUL.FTZ R35, R35, R20.reuse ;  /* 0x0000001423237220 */ /* 0x080fe20000410000 */
[----:B------:R-:W-:Y:S01]  /*118b0*/  R2UR UR6, R168 ;  /* 0x00000000a80672ca */ /* 0x000fe200000e0000 */
        /* <DEDUP_REMOVED lines=10> */
[----:B------:R2:W-:Y:S01]  /*11960*/  MUFU.EX2 R206, R154 ;  /* 0x0000009a00ce7308 */ /* 0x0005e20000000800 */
[----:B-1----:R-:W-:Y:S01]  /*11970*/  F2FP.F16.F32.PACK_AB R162, R173, R208 ;  /* 0x000000d0ada2723e */ /* 0x002fe200000000ff */
[----:B0-----:R-:W-:Y:S01]  /*11980*/  FADD.FTZ R0, R166, R0 ;  /* 0x00000000a6007221 */ /* 0x001fe20000010000 */
[----:B------:R-:W-:Y:S01]  /*11990*/  F2FP.F16.F32.PACK_AB R166, R169, R166 ;  /* 0x000000a6a9a6723e */ /* 0x000fe200000000ff */
[-C--:B------:R-:W-:Y:S01]  /*119a0*/  FMUL.FTZ R55, R55, R20.reuse ;  /* 0x0000001437377220 */ /* 0x080fe20000410000 */
[-C--:B------:R-:W-:Y:S01]  /*119b0*/  FMUL.FTZ R58, R58, R20.reuse ;  /* 0x000000143a3a7220 */ /* 0x080fe20000410000 */
[-C--:B------:R-:W-:Y:S01]  /*119c0*/  FMUL.FTZ R59, R59, R20.reuse ;  /* 0x000000143b3b7220 */ /* 0x080fe20000410000 */
[----:B------:R-:W-:Y:S01]  /*119d0*/  FMUL.FTZ R62, R62, R20 ;  /* 0x000000143e3e7220 */ /* 0x000fe20000410000 */
[----:B------:R-:W-:Y:S01]  /*119e0*/  MUFU.EX2 R174, R155 ;  /* 0x0000009b00ae7308 */ /* 0x000fe20000000800 */
[----:B--2---:R-:W-:Y:S01]  /*119f0*/  F2FP.F16.F32.PACK_AB R154, R157, R156 ;  /* 0x0000009c9d9a723e */ /* 0x004fe200000000ff */
[----:B------:R-:W-:Y:S01]  /*11a00*/  FMUL.FTZ R63, R63, R20 ;  /* 0x000000143f3f7220 */ /* 0x000fe20000410000 */
[----:B------:R-:W-:Y:S01]  /*11a10*/  F2FP.F16.F32.PACK_AB R156, R161, R160 ;  /* 0x000000a0a19c723e */ /* 0x000fe200000000ff */
[----:B------:R-:W-:Y:S01]  /*11a20*/  FMUL.FTZ R66, R66, R20 ;  /* 0x0000001442427220 */ /* 0x000fe20000410000 */
[----:B------:R-:W-:Y:S01]  /*11a30*/  F2FP.F16.F32.PACK_AB R160, R203, R202 ;  /* 0x000000cacba0723e */ /* 0x000fe200000000ff */
        /* <DEDUP_REMOVED lines=54> */
[----:B------:R-:W-:Y:S01]  /*11da0*/  FMUL.FTZ R151, R151, R20 ;  /* 0x0000001497977220 */ /* 0x000fe20000410000 */
[----:B------:R-:W-:Y:S01]  /*11db0*/  FFMA.FTZ R202, R20, R8, R206 ;  /* 0x0000000814ca7223 */ /* 0x000fe200000100ce */
[----:B------:R-:W-:-:S02]  /*11dc0*/  VIADD R8, R168, 0x80 ;  /* 0x00000080a8087836 */ /* 0x000fc40000000000 */
[----:B------:R-:W-:Y:S01]  /*11dd0*/  FADD.FTZ R0, R169, R0 ;  /* 0x00000000a9007221 */ /* 0x000fe20000010000 */
[----:B------:R-:W0:Y:S01]  /*11de0*/  MUFU.EX2 R175, R175 ;  /* 0x000000af00af7308 */ /* 0x000e220000000800 */
[----:B--2---:R-:W-:Y:S01]  /*11df0*/  F2FP.F16.F32.PACK_AB R161, R171, R177 ;  /* 0x000000b1aba1723e */ /* 0x004fe200000000ff */
[----:B------:R-:W-:Y:S02]  /*11e00*/  IMAD.MOV.U32 R169, RZ, RZ, 0x40000040 ;  /* 0x40000040ffa97424 */ /* 0x000fe400078e00ff */
[----:B------:R-:W-:Y:S01]  /*11e10*/  FADD.FTZ R202, R174, R202 ;  /* 0x000000caaeca7221 */ /* 0x000fe20000010000 */
[----:B------:R-:W-:Y:S01]  /*11e20*/  ISETP.GT.AND P3, PT, R15, R212, PT ;  /* 0x000000d40f00720c */ /* 0x000fe20003f64270 */
[----:B------:R-:W-:Y:S02]  /*11e30*/  IMAD.MOV.U32 R20, RZ, RZ, R170 ;  /* 0x000000ffff147224 */ /* 0x000fe400078e00aa */
[----:B------:R-:W-:Y:S01]  /*11e40*/  FADD.FTZ R202, R179, R202 ;  /* 0x000000cab3ca7221 */ /* 0x000fe20000010000 */
[----:B------:R-:W-:Y:S01]  /*11e50*/  MUFU.EX2 R178, R178 ;  /* 0x000000b200b27308 */ /* 0x000fe20000000800 */
[----:B------:R1:W-:Y:S02]  /*11e60*/  STSM.16.M88.4 [R199+0x36400], R152 ;  /* 0x03640098c7007844 */ /* 0x0003e40000000200 */
[----:B------:R-:W-:-:S02]  /*11e70*/  FADD.FTZ R202, R180, R202 ;  /* 0x000000cab4ca7221 */ /* 0x000fc40000010000 */
[----:B------:R2:W-:Y:S02]  /*11e80*/  STSM.16.M88.4 [R216], R156 ;  /* 0x0000009cd8007844 */ /* 0x0005e40000000200 */
[----:B------:R-:W-:Y:S01]  /*11e90*/  FADD.FTZ R202, R181, R202 ;  /* 0x000000cab5ca7221 */ /* 0x000fe20000010000 */
[----:B------:R-:W3:Y:S01]  /*11ea0*/  MUFU.EX2 R205, R205 ;  /* 0x000000cd00cd7308 */ /* 0x000ee20000000800 */
[----:B0-----:R-:W-:Y:S02]  /*11eb0*/  F2FP.F16.F32.PACK_AB R163, R175, R204 ;  /* 0x000000ccafa3723e */ /* 0x001fe400000000ff */
[----:B------:R-:W-:-:S03]  /*11ec0*/  FADD.FTZ R202, R173, R202 ;  /* 0x000000caadca7221 */ /* 0x000fc60000010000 */
[----:B------:R2:W-:Y:S01]  /*11ed0*/  STSM.16.M88.4 [R214], R160 ;  /* 0x000000a0d6007844 */ /* 0x0005e20000000200 */
[----:B------:R-:W-:Y:S01]  /*11ee0*/  FADD.FTZ R202, R19, R202 ;  /* 0x000000ca13ca7221 */ /* 0x000fe20000010000 */
[----:B------:R-:W-:Y:S01]  /*11ef0*/  MUFU.EX2 R182, R182 ;  /* 0x000000b600b67308 */ /* 0x000fe20000000800 */
[----:B------:R-:W-:Y:S02]  /*11f00*/  IMAD.MOV.U32 R19, RZ, RZ, R200 ;  /* 0x000000ffff137224 */ /* 0x000fe400078e00c8 */
[----:B------:R-:W-:-:S04]  /*11f10*/  FADD.FTZ R202, R176, R202 ;  /* 0x000000cab0ca7221 */ /* 0x000fc80000010000 */
[----:B------:R-:W-:Y:S01]  /*11f20*/  FADD.FTZ R202, R177, R202 ;  /* 0x000000cab1ca7221 */ /* 0x000fe20000010000 */
[----:B------:R-:W0:Y:S01]  /*11f30*/  MUFU.EX2 R183, R183 ;  /* 0x000000b700b77308 */ /* 0x000e220000000800 */
[----:B---3--:R-:W-:Y:S02]  /*11f40*/  F2FP.F16.F32.PACK_AB R165, R205, R178 ;  /* 0x000000b2cda5723e */ /* 0x008fe400000000ff */
[----:B------:R-:W-:-:S04]  /*11f50*/  FADD.FTZ R202, R171, R202 ;  /* 0x000000caabca7221 */ /* 0x000fc80000010000 */
[----:B------:R-:W-:-:S04]  /*11f60*/  FADD.FTZ R202, R204, R202 ;  /* 0x000000caccca7221 */ /* 0x000fc80000010000 */
[----:B------:R-:W-:-:S04]  /*11f70*/  FADD.FTZ R202, R175, R202 ;  /* 0x000000caafca7221 */ /* 0x000fc80000010000 */
[----:B------:R-:W-:Y:S01]  /*11f80*/  FADD.FTZ R202, R178, R202 ;  /* 0x000000cab2ca7221 */ /* 0x000fe20000010000 */
[----:B0-----:R-:W-:-:S03]  /*11f90*/  F2FP.F16.F32.PACK_AB R167, R183, R182 ;  /* 0x000000b6b7a7723e */ /* 0x001fc600000000ff */
[----:B------:R-:W-:Y:S02]  /*11fa0*/  FADD.FTZ R202, R205, R202 ;  /* 0x000000cacdca7221 */ /* 0x000fe40000010000 */
[----:B------:R2:W-:Y:S01]  /*11fb0*/  STSM.16.M88.4 [R215], R164 ;  /* 0x000000a4d7007844 */ /* 0x0005e20000000200 */
[----:B------:R-:W-:Y:S01]  /*11fc0*/  WARPGROUP.ARRIVE ;  /* 0x00000000000079c5 */ /* 0x000fe20000000000 */
[----:B------:R-:W-:-:S05]  /*11fd0*/  FADD.FTZ R202, R182, R202 ;  /* 0x000000cab6ca7221 */ /* 0x000fca0000010000 */
[----:B------:R-:W-:Y:S01]  /*11fe0*/  HGMMA.64x256x16.F32 R24, R152, gdesc[UR4].tnspB, R24, gsb0 ;  /* 0x43e0000498187df0 */ /* 0x000fe20008000818 */
[----:B------:R-:W-:Y:S01]  /*11ff0*/  R2UR UR6, R8 ;  /* 0x00000000080672ca */ /* 0x000fe200000e0000 */
[C---:B------:R-:W-:Y:S01]  /*12000*/  VIADD R8, R168.reuse, 0x100 ;  /* 0x00000100a8087836 */ /* 0x040fe20000000000 */
[----:B------:R-:W-:Y:S01]  /*12010*/  R2UR UR7, R9 ;  /* 0x00000000090772ca */ /* 0x000fe200000e0000 */
[----:B------:R-:W-:Y:S02]  /*12020*/  IMAD.MOV.U32 R9, RZ, RZ, 0x40000040 ;  /* 0x40000040ff097424 */ /* 0x000fe400078e00ff */
[----:B------:R-:W-:Y:S01]  /*12030*/  VIADD R168, R168, 0x180 ;  /* 0x00000180a8a87836 */ /* 0x000fe20000000000 */
[----:B------:R-:W-:Y:S02]  /*12040*/  WARPGROUP.DEPBAR.LE gsb0, 0x0 ;  /* 0x00008000000079c5 */ /* 0x000fe40000010000 */
[----:B------:R-:W-:Y:S01]  /*12050*/  WARPGROUP.ARRIVE ;  /* 0x00000000000079c5 */ /* 0x000fe20000000000 */
[----:B-1----:R-:W-:-:S04]  /*12060*/  VIADD R152, R15, 0xffffffff ;  /* 0xffffffff0f987836 */ /* 0x002fc80000000000 */
[----:B------:R-:W-:-:S14]  /*12070*/  IMAD.MOV.U32 R15, RZ, RZ, R152 ;  /* 0x000000ffff0f7224 */ /* 0x000fdc00078e0098 */
[----:B------:R-:W-:Y:S01]  /*12080*/  HGMMA.64x256x16.F32 R24, R156, gdesc[UR4].tnspB, R24, gsb0 ;  /* 0x43e000049c187df0 */ /* 0x000fe20008000818 */
[----:B------:R-:W-:Y:S01]  /*12090*/  R2UR UR6, R8 ;  /* 0x00000000080672ca */ /* 0x000fe200000e0000 */
[----:B------:R-:W-:Y:S01]  /*120a0*/  FADD.FTZ R8, R183, R202 ;  /* 0x000000cab7087221 */ /* 0x000fe20000010000 */
[----:B------:R-:W-:Y:S01]  /*120b0*/  R2UR UR7, R9 ;  /* 0x00000000090772ca */ /* 0x000fe200000e0000 */
[----:B------:R-:W-:Y:S01]  /*120c0*/  IMAD.MOV.U32 R9, RZ, RZ, R172 ;  /* 0x000000ffff097224 */ /* 0x000fe200078e00ac */
        /* <DEDUP_REMOVED lines=22> */
.L_x_6602:
[----:B------:R-:W-:Y:S02]  /*12230*/  IMAD.MOV.U32 R20, RZ, RZ, R170 ;  /* 0x000000ffff147224 */ /* 0x000fe400078e00aa */
[----:B------:R-:W-:Y:S02]  /*12240*/  IMAD.MOV.U32 R9, RZ, RZ, R172 ;  /* 0x000000ffff097224 */ /* 0x000fe400078e00ac */
[----:B------:R-:W-:Y:S02]  /*12250*/  IMAD.MOV.U32 R19, RZ, RZ, R200 ;  /* 0x000000ffff137224 */ /* 0x000fe400078e00c8 */
[----:B------:R-:W-:-:S07]  /*12260*/  IMAD.MOV.U32 R15, RZ, RZ, R152 ;  /* 0x000000ffff0f7224 */ /* 0x000fce00078e0098 */
.L_x_6601:
[----:B------:R-:W-:Y:S05]  /*12270*/  BSYNC B1 ;  /* 0x0000000000017941 */ /* 0x000fea0003800000 */
.L_x_6600:
[----:B------:R-:W0:Y:S01]  /*12280*/  LDC R152, c[0x0][0x448] ;  /* 0x00011200ff987b82 */ /* 0x000e220000000800 */
[----:B------:R-:W-:-:S07]  /*12290*/  VIADD R153, R195, 0x3f ;  /* 0x0000003fc3997836 */ /* 0x000fce0000000000 */
[----:B------:R-:W1:Y:S01]  /*122a0*/  LDC R155, c[0x0][0xadc] ;  /* 0x0002b700ff9b7b82 */ /* 0x000e620000000800 */
[----:B0-----:R-:W-:Y:S02]  /*122b0*/  ISETP.NE.AND P5, PT, R152, 0x1, PT ;  /* 0x000000019800780c */ /* 0x001fe40003fa5270 */
[----:B-1----:R-:W-:-:S11]  /*122c0*/  ISETP.GE.AND P6, PT, R155, 0x1, PT ;  /* 0x000000019b00780c */ /* 0x002fd60003fc6270 */
[----:B------:R-:W0:Y:S08]  /*122d0*/  @P5 LDC R154, c[0x0][0x44c] ;  /* 0x00011300ff9a5b82 */ /* 0x000e300000000800 */
[----:B------:R-:W1:Y:S01]  /*122e0*/  @P5 LDC R152, c[0x0][0x450] ;  /* 0x00011400ff985b82 */ /* 0x000e620000000800 */
[----:B0-----:R-:W-:-:S05]  /*122f0*/  @P5 IMAD.HI.U32 R154, R153, R154, RZ ;  /* 0x0000009a999a5227 */ /* 0x001fca00078e00ff */
[----:B-1----:R-:W-:Y:S02]  /*12300*/  @P5 SHF.R.U32.HI R153, RZ, R152, R154 ;  /* 0x00000098ff995219 */ /* 0x002fe4000001169a */
        /* <DEDUP_REMOVED lines=15> */
.L_x_6624:
[----:B------:R-:W-:-:S13]  /*12400*/  ISETP.NE.AND P2, PT, R155, 0x1, PT ;  /* 0x000000019b00780c */ /* 0x000fda0003f45270 */
[----:B------:R-:W0:Y:S02]  /*12410*/  @P2 LDC.64 R152, c[0x0][0xae0] ;  /* 0x0002b800ff982b82 */ /* 0x000e240000000a00 */
[----:B0-----:R-:W-:-:S05]  /*12420*/  @P2 IMAD.HI.U32 R152, R154, R152, RZ ;  /* 0x000000989a982227 */ /* 0x001fca00078e00ff */
[----:B------:R-:W-:-:S07]  /*12430*/  @P2 SHF.R.U32.HI R154, RZ, R153, R152 ;  /* 0x00000099ff9a2219 */ /* 0x000fce0000011698 */
.L_x_6625:
[----:B------:R-:W-:Y:S05]  /*12440*/  BSYNC B0 ;  /* 0x0000000000007941 */ /* 0x000fea0003800000 */
.L_x_6623:
[----:B------:R-:W-:-:S05]  /*12450*/  IMAD R154, R154, R155, RZ ;  /* 0x0000009b9a9a7224 */ /* 0x000fca00078e02ff */
[----:B------:R-:W-:-:S07]  /*12460*/  VIMNMX R21, R21, R154, !PT ;  /* 0x0000009a15157248 */ /* 0x000fce0007fe0100 */
.L_x_6622:
        /* <DEDUP_REMOVED lines=11> */
[----:B------:R-:W-:-:S07]  /*12520*/  IMAD.MOV.U32 R204, RZ, RZ, R19 ;  /* 0x000000ffffcc7224 */ /* 0x000fce00078e0013 */
.L_x_6638:
[----:B------:R-:W-:Y:S02]  /*12530*/  IMAD.MOV.U32 R9, RZ, RZ, R15 ;  /* 0x000000ffff097224 */ /* 0x000fe400078e000f */
[----:B------:R-:W-:-:S03]  /*12540*/  VIADD R15, R15, 0xffffffff ;  /* 0xffffffff0f0f7836 */ /* 0x000fc60000000000 */
[----:B------:R-:W-:Y:S01]  /*12550*/  ISETP.GT.AND P2, PT, R9, R205, PT ;  /* 0x000000cd0900720c */ /* 0x000fe20003f44270 */
[----:B------:R-:W-:-:S05]  /*12560*/  VIADD R9, R204, 0x1 ;  /* 0x00000001cc097836 */ /* 0x000fca0000000000 */
[----:B------:R-:W-:-:S04]  /*12570*/  ISETP.NE.AND P3, PT, R9, 0x2, PT ;  /* 0x000000020900780c */ /* 0x000fc80003f65270 */
[----:B------:R-:W-:Y:S02]  /*12580*/  SEL R9, R9, RZ, P3 ;  /* 0x000000ff09097207 */ /* 0x000fe40001800000 */
[----:B------:R-:W-:-:S03]  /*12590*/  SEL R14, RZ, 0x1, P3 ;  /* 0x00000001ff0e7807 */ /* 0x000fc60001800000 */
[----:B------:R-:W-:Y:S01]  /*125a0*/  IMAD.MOV.U32 R19, RZ, RZ, R9 ;  /* 0x000000ffff137224 */ /* 0x000fe200078e0009 */
[----:B------:R-:W-:Y:S01]  /*125b0*/  LOP3.LUT R22, R22, R14, RZ, 0x3c, !PT ;  /* 0x0000000e16167212 */ /* 0x000fe200078e3cff */
[----:B-1----:R-:W-:Y:S06]  /*125c0*/  @!P0 BRA `(.L_x_6628) ;  /* 0x0000000000048947 */ /* 0x002fec0003800000 */
[----:B------:R-:W-:Y:S01]  /*125d0*/  BPT.TRAP 0x1 ;  /* 0x000000040000795c */ /* 0x000fe20000300000 */
.L_x_6628:
[----:B------:R-:W-:Y:S01]  /*125e0*/  IMAD R21, R19, 0x8, R18 ;  /* 0x0000000813157824 */ /* 0x000fe200078e0212 */
[----:B------:R-:W-:-:S04]  /*125f0*/  SHF.L.U32 R14, R22, 0x1f, RZ ;  /* 0x0000001f160e7819 */ /* 0x000fc800000006ff */
[----:B------:R0:W1:Y:S01]  /*12600*/  SYNCS.PHASECHK.TRANS64.TRYWAIT P3, [R21+URZ+0x38830], R14 ;  /* 0x0388300e150075a7 */ /* 0x000062000806017f */
[----:B------:R-:W-:Y:S05]  /*12610*/  @!P0 BRA `(.L_x_6629) ;  /* 0x0000000000048947 */ /* 0x000fea0003800000 */
[----:B------:R-:W-:Y:S01]  /*12620*/  BPT.TRAP 0x1 ;  /* 0x000000040000795c */ /* 0x000fe20000300000 */
.L_x_6629:
[----:B------:R-:W-:Y:S01]  /*12630*/  BSSY B2, `(.L_x_6630) ;  /* 0x0000006000027945 */ /* 0x000fe20003800000 */
[----:B--2---:R-:W-:Y:S02]  /*12640*/  IMAD R156, R19, 0x200, R191 ;  /* 0x00000200139c7824 */ /* 0x004fe400078e02bf */
[----:B------:R-:W-:Y:S01]  /*12650*/  IMAD.MOV.U32 R157, RZ, RZ, 0x40000040 ;  /* 0x40000040ff9d7424 */ /* 0x000fe200078e00ff */
[----:B-1----:R-:W-:Y:S06]  /*12660*/  @P3 BRA `(.L_x_6631) ;  /* 0x0000000000083947 */ /* 0x002fec0003800000 */
[----:B------:R-:W1:Y:S02]  /*12670*/  SYNCS.PHASECHK.TRANS64.TRYWAIT P3, [R21+URZ+0x38830], R14 ;  /* 0x0388300e150075a7 */ /* 0x000e64000806017f */
[----:B-1----:R-:W-:Y:S05]  /*12680*/  @!P3 BRA `(.L_x_6632) ;  /* 0x000001800028b947 */ /* 0x002fea0003800000 */
.L_x_6631:
[----:B------:R-:W-:Y:S05]  /*12690*/  BSYNC B2 ;  /* 0x0000000000027941 */ /* 0x000fea0003800000 */
.L_x_6630:
        /* <DEDUP_REMOVED lines=36> */
.L_x_6633:
[----:B------:R2:W3:Y:S01]  /*128e0*/  SYNCS.PHASECHK.TRANS64.TRYWAIT P3, [R21+URZ+0x38850], R14 ;  /* 0x0388500e150075a7 */ /* 0x0004e2000806017f */
[----:B------:R-:W-:Y:S05]  /*128f0*/  @!P0 BRA `(.L_x_6634) ;  /* 0x0000000000048947 */ /* 0x000fea0003800000 */
[----:B------:R-:W-:Y:S01]  /*12900*/  BPT.TRAP 0x1 ;  /* 0x000000040000795c */ /* 0x000fe20000300000 */
.L_x_6634:
[----:B------:R-:W-:Y:S04]  /*12910*/  BSSY B2, `(.L_x_6635) ;  /* 0x0000004000027945 */ /* 0x000fe80003800000 */
[----:B---3--:R-:W-:Y:S05]  /*12920*/  @P3 BRA `(.L_x_6636) ;  /* 0x0000000000083947 */ /* 0x008fea0003800000 */
[----:B------:R-:W3:Y:S02]  /*12930*/  SYNCS.PHASECHK.TRANS64.TRYWAIT P3, [R21+URZ+0x38850], R14 ;  /* 0x0388500e150075a7 */ /* 0x000ee4000806017f */
[----:B---3--:R-:W-:Y:S05]  /*12940*/  @!P3 BRA `(.L_x_6637) ;  /* 0x0000017c008cb947 */ /* 0x008fea0003800000 */
.L_x_6636:
[----:B------:R-:W-:Y:S05]  /*12950*/  BSYNC B2 ;  /* 0x0000000000027941 */ /* 0x000fea0003800000 */
.L_x_6635:
        /* <DEDUP_REMOVED lines=10> */
[----:B------:R-:W-:-:S02]  /*12a00*/  VIADD R201, R200, 0x800 ;  /* 0x00000800c8c97836 */ /* 0x000fc40000000000 */
[----:B------:R-:W-:Y:S02]  /*12a10*/  VIADD R208, R2, 0x800 ;  /* 0x0000080002d07836 */ /* 0x000fe40000000000 */
[----:B------:R-:W-:Y:S02]  /*12a20*/  IMAD.MOV.U32 R212, RZ, RZ, 0x4 ;  /* 0x00000004ffd47424 */ /* 0x000fe400078e00ff */
[----:B------:R-:W-:Y:S02]  /*12a30*/  IMAD.MOV.U32 R209, RZ, RZ, 0xa00 ;  /* 0x00000a00ffd17424 */ /* 0x000fe400078e00ff */
[----:B------:R-:W-:Y:S01]  /*12a40*/  VIADD R213, R200, 0xe00 ;  /* 0x00000e00c8d57836 */ /* 0x000fe20000000000 */
[----:B------:R-:W-:Y:S01]  /*12a50*/  HGMMA.64x64x16.F32 R152, gdesc[UR4], R152, gsb0 ;  /* 0x00e00000049879f0 */ /* 0x000fe20008000898 */
[----:B------:R-:W-:Y:S01]  /*12a60*/  R2UR UR4, R206 ;  /* 0x00000000ce0472ca */ /* 0x000fe200000e0000 */
[----:B------:R-:W-:Y:S01]  /*12a70*/  VIADD R206, R200, 0x2 ;  /* 0x00000002c8ce7836 */ /* 0x000fe20000000000 */
[----:B------:R-:W-:Y:S01]  /*12a80*/  R2UR UR5, R207 ;  /* 0x00000000cf0572ca */ /* 0x000fe200000e0000 */
[----:B------:R-:W-:-:S02]  /*12a90*/  IMAD.MOV.U32 R207, RZ, RZ, 0x40000040 ;  /* 0x40000040ffcf7424 */ /* 0x000fc400078e00ff */
[----:B------:R-:W-:Y:S01]  /*12aa0*/  VIADD R210, R2, 0xe00 ;  /* 0x00000e0002d27836 */ /* 0x000fe20000000000 */
[----:B------:R-:W-:Y:S01]  /*12ab0*/  R2UR UR6, R206 ;  /* 0x00000000ce0672ca */ /* 0x000fe200000e0000 */
[----:B------:R-:W-:Y:S01]  /*12ac0*/  VIADD R206, R2, 0x4 ;  /* 0x0000000402ce7836 */ /* 0x000fe20000000000 */
[----:B------:R-:W-:Y:S01]  /*12ad0*/  R2UR UR7, R207 ;  /* 0x00000000cf0772ca */ /* 0x000fe200000e0000 */
[----:B------:R-:W-:Y:S02]  /*12ae0*/  IMAD.MOV.U32 R207, RZ, RZ, 0x40000040 ;  /* 0x40000040ffcf7424 */ /* 0x000fe400078e00ff */
[----:B------:R-:W-:Y:S01]  /*12af0*/  IMAD.MOV.U32 R211, RZ, RZ, 0x40000040 ;  /* 0x40000040ffd37424 */ /* 0x000fe200078e00ff */
[----:B----4-:R-:W-:-:S05]  /*12b00*/  SHF.R.U32.HI R20, RZ, 0x7, R20 ;  /* 0x00000007ff147819 */ /* 0x010fca0000011614 */
[----:B0123--:R-:W0:Y:S02]  /*12b10*/  SHFL.IDX PT, R14, R20, RZ, 0x1f ;  /* 0x00001fff140e7589 */ /* 0x00fe2400000e0000 */
[----:B0-----:R-:W-:-:S04]  /*12b20*/  ISETP.GT.AND P3, PT, R14, 0x7f, PT ;  /* 0x0000007f0e00780c */ /* 0x001fc80003f64270 */
[----:B------:R-:W-:Y:S02]  /*12b30*/  SEL R20, RZ, 0x2, !P3 ;  /* 0x00000002ff147807 */ /* 0x000fe40005800000 */
[C---:B------:R-:W-:Y:S02]  /*12b40*/  SEL R14, R212.reuse, 0x2, P3 ;  /* 0x00000002d40e7807 */ /* 0x040fe40001800000 */
[----:B------:R-:W-:Y:S02]  /*12b50*/  SEL R212, R212, 0x6, !P3 ;  /* 0x00000006d4d47807 */ /* 0x000fe40005800000 */
[----:B------:R-:W-:-:S04]  /*12b60*/  SEL R209, R209, 0x980, P3 ;  /* 0x00000980d1d17807 */ /* 0x000fc80001800000 */
        /* <DEDUP_REMOVED lines=202> */
[----:B------:R-:W-:Y:S01]  /*13810*/  VIADD R208, R200, 0xa00 ;  /* 0x00000a00c8d07836 */ /* 0x000fe20000000000 */
[----:B------:R-:W-:Y:S01]  /*13820*/  R2UR UR7, R209 ;  /* 0x00000000d10772ca */ /* 0x000fe200000e0000 */
        /* <DEDUP_REMOVED lines=115> */
[C---:B------:R-:W-:Y:S01]  /*13f60*/  IMAD.IADD R206, R210.reuse, 0x1, R14 ;  /* 0x00000001d2ce7824 */ /* 0x040fe200078e020e */
[----:B------:R-:W-:Y:S01]  /*13f70*/  R2UR UR5, R207 ;  /* 0x00000000cf0572ca */ /* 0x000fe200000e0000 */
[----:B------:R-:W-:Y:S02]  /*13f80*/  IMAD.MOV.U32 R207, RZ, RZ, 0x40000040 ;  /* 0x40000040ffcf7424 */ /* 0x000fe400078e00ff */
[--C-:B------:R-:W-:Y:S02]  /*13f90*/  IMAD.IADD R210, R210, 0x1, R212.reuse ;  /* 0x00000001d2d27824 */ /* 0x100fe400078e02d4 */
[----:B------:R-:W-:Y:S02]  /*13fa0*/  IMAD.IADD R212, R213, 0x1, R212 ;  /* 0x00000001d5d47824 */ /* 0x000fe400078e02d4 */
[----:B------:R-:W-:Y:S02]  /*13fb0*/  IMAD.MOV.U32 R213, RZ, RZ, 0x40000040 ;  /* 0x40000040ffd57424 */ /* 0x000fe400078e00ff */
        /* <DEDUP_REMOVED lines=12> */
[----:B------:R-:W-:Y:S02]  /*14080*/  R2UR UR7, R209 ;  /* 0x00000000d10772ca */ /* 0x000fe400000e0000 */
[----:B------:R-:W-:Y:S01]  /*14090*/  IADD3 R206, R201, R14, R2 ;  /* 0x0000000ec9ce7210 */ /* 0x000fe20007ffe002 */
[----:B------:R-:W-:Y:S01]  /*140a0*/  IMAD.MOV.U32 R201, RZ, RZ, 0x40000040 ;  /* 0x40000040ffc97424 */ /* 0x000fe200078e00ff */
[----:B------:R-:W-:-:S02]  /*140b0*/  WARPGROUP.DEPBAR.LE gsb0, 0x0 ;  /* 0x00008000000079c5 */ /* 0x000fc40000010000 */
        /* <DEDUP_REMOVED lines=11> */
[----:B------:R-:W-:Y:S01]  /*14170*/  R2UR UR6, R200 ;  /* 0x00000000c80672ca */ /* 0x000fe200000e0000 */
[----:B------:R-:W-:Y:S01]  /*14180*/  IMAD R200, R9, 0x1000, R194 ;  /* 0x0000100009c87824 */ /* 0x000fe200078e02c2 */
[----:B------:R-:W-:Y:S01]  /*14190*/  R2UR UR7, R201 ;  /* 0x00000000c90772ca */ /* 0x000fe200000e0000 */
[----:B------:R-:W-:Y:S01]  /*141a0*/  IMAD.MOV.U32 R201, RZ, RZ, 0x40000040 ;  /* 0x40000040ffc97424 */ /* 0x000fe200078e00ff */
[----:B------:R-:W-:Y:S02]  /*141b0*/  WARPGROUP.DEPBAR.LE gsb0, 0x0 ;  /* 0x00008000000079c5 */ /* 0x000fe40000010000 */
[----:B------:R-:W-:-:S09]  /*141c0*/  WARPGROUP.ARRIVE ;  /* 0x00000000000079c5 */ /* 0x000fd20000000000 */
[----:B------:R-:W-:Y:S01]  /*141d0*/  HGMMA.64x64x16.F32 R152, gdesc[UR4], R152, gsb0 ;  /* 0x00e00000049879f0 */ /* 0x000fe20008000898 */
[----:B------:R-:W-:Y:S02]  /*141e0*/  R2UR UR7, R201 ;  /* 0x00000000c90772ca */ /* 0x000fe400000e0000 */
        /* <DEDUP_REMOVED lines=26> */
[----:B------:R-:W-:Y:S01]  /*14390*/  IMAD.U32 R14, RZ, RZ, UR40 ;  /* 0x00000028ff0e7e24 */ /* 0x000fe2000f8e00ff */
[----:B------:R-:W-:-:S03]  /*143a0*/  FMNMX.FTZ R20, R162, R201, !PT ;  /* 0x000000c9a2147209 */ /* 0x000fc60007810000 */
[----:B------:R-:W-:Y:S01]  /*143b0*/  FMUL.FTZ R206, R9, R14 ;  /* 0x0000000e09ce7220 */ /* 0x000fe20000410000 */
[----:B------:R-:W-:Y:S01]  /*143c0*/  FMNMX.FTZ R20, R163, R20, !PT ;  /* 0x00000014a3147209 */ /* 0x000fe20007810000 */
[----:B------:R-:W-:Y:S02]  /*143d0*/  FADD.FTZ R201, -R9, R202 ;  /* 0x000000ca09c97221 */ /* 0x000fe40000010100 */
[--C-:B------:R-:W-:Y:S01]  /*143e0*/  FFMA.FTZ R207, R160, R14, -R206.reuse ;  /* 0x0000000ea0cf7223 */ /* 0x100fe200000108ce */
[----:B------:R-:W-:Y:S01]  /*143f0*/  FMNMX.FTZ R20, R166, R20, !PT ;  /* 0x00000014a6147209 */ /* 0x000fe20007810000 */
[-CC-:B------:R-:W-:Y:S01]  /*14400*/  FFMA.FTZ R160, R164, R14.reuse, -R206.reuse ;  /* 0x0000000ea4a07223 */ /* 0x180fe200000108ce */
[-C--:B------:R-:W-:Y:S01]  /*14410*/  FMUL.FTZ R201, R201, R14.reuse ;  /* 0x0000000ec9c97220 */ /* 0x080fe20000410000 */
[--C-:B------:R-:W-:Y:S01]  /*14420*/  FFMA.FTZ R152, R152, R14, -R206.reuse ;  /* 0x0000000e98987223 */ /* 0x100fe200000108ce */
[----:B------:R-:W-:Y:S01]  /*14430*/  FMNMX.FTZ R20, R167, R20, !PT ;  /* 0x00000014a7147209 */ /* 0x000fe20007810000 */
[-CC-:B------:R-:W-:Y:S01]  /*14440*/  FFMA.FTZ R153, R153, R14.reuse, -R206.reuse ;  /* 0x0000000e99997223 */ /* 0x180fe200000108ce */
[----:B------:R0:W1:Y:S01]  /*14450*/  MUFU.EX2 R202, R201 ;  /* 0x000000c900ca7308 */ /* 0x0000620000000800 */
        /* <DEDUP_REMOVED lines=17> */
[----:B------:R-:W-:Y:S01]  /*14570*/  FMNMX.FTZ R20, R178, R20, !PT ;  /* 0x00000014b2147209 */ /* 0x000fe20007810000 */
[-C--:B-1----:R-:W-:Y:S01]  /*14580*/  FMUL.FTZ R24, R24, R202.reuse ;  /* 0x000000ca18187220 */ /* 0x082fe20000410000 */
[-C--:B------:R-:W-:Y:S01]  /*14590*/  FMUL.FTZ R25, R25, R202.reuse ;  /* 0x000000ca19197220 */ /* 0x080fe20000410000 */
[----:B------:R-:W-:Y:S01]  /*145a0*/  FMUL.FTZ R28, R28, R202 ;  /* 0x000000ca1c1c7220 */ /* 0x000fe20000410000 */
[----:B------:R-:W-:Y:S01]  /*145b0*/  FMNMX.FTZ R20, R179, R20, !PT ;  /* 0x00000014b3147209 */ /* 0x000fe20007810000 */
[-C--:B------:R-:W-:Y:S01]  /*145c0*/  FMUL.FTZ R29, R29, R202.reuse ;  /* 0x000000ca1d1d7220 */ /* 0x080fe20000410000 */
[----:B------:R-:W-:Y:S01]  /*145d0*/  FMUL.FTZ R32, R32, R202 ;  /* 0x000000ca20207220 */ /* 0x000fe20000410000 */
[----:B------:R-:W-:Y:S01]  /*145e0*/  MUFU.EX2 R153, R153 ;  /* 0x0000009900997308 */ /* 0x000fe20000000800 */
[----:B------:R-:W-:Y:S01]  /*145f0*/  FMNMX.FTZ R20, R182, R20, !PT ;  /* 0x00000014b6147209 */ /* 0x000fe20007810000 */
[-C--:B------:R-:W-:Y:S01]  /*14600*/  FMUL.FTZ R33, R33, R202.reuse ;  /* 0x000000ca21217220 */ /* 0x080fe20000410000 */
[-C--:B------:R-:W-:Y:S01]  /*14610*/  FMUL.FTZ R36, R36, R202.reuse ;  /* 0x000000ca24247220 */ /* 0x080fe20000410000 */
[----:B------:R-:W-:Y:S01]  /*14620*/  FMUL.FTZ R37, R37, R202 ;  /* 0x000000ca25257220 */ /* 0x000fe20000410000 */
[----:B------:R-:W-:Y:S01]  /*14630*/  FMNMX.FTZ R20, R183, R20, !PT ;  /* 0x00000014b7147209 */ /* 0x000fe20007810000 */
[-C--:B------:R-:W-:Y:S01]  /*14640*/  FMUL.FTZ R40, R40, R202.reuse ;  /* 0x000000ca28287220 */ /* 0x080fe20000410000 */
[-C--:B------:R-:W-:Y:S01]  /*14650*/  FMUL.FTZ R41, R41, R202.reuse ;  /* 0x000000ca29297220 */ /* 0x080fe20000410000 */
[----:B------:R-:W-:Y:S01]  /*14660*/  MUFU.EX2 R156, R156 ;  /* 0x0000009c009c7308 */ /* 0x000fe20000000800 */
[-C--:B------:R-:W-:Y:S01]  /*14670*/  FMUL.FTZ R44, R44, R202.reuse ;  /* 0x000000ca2c2c7220 */ /* 0x080fe20000410000 */
[----:B------:R-:W0:Y:S01]  /*14680*/  SHFL.BFLY PT, R208, R20, 0x2, 0x1f ;  /* 0x0c401f0014d07f89 */ /* 0x000e2200000e0000 */
        /* <DEDUP_REMOVED lines=23> */
[----:B0-----:R-:W-:Y:S01]  /*14800*/  FMNMX.FTZ R20, R20, R208, !PT ;  /* 0x000000d014147209 */ /* 0x001fe20007810000 */
        /* <DEDUP_REMOVED lines=27> */
[----:B------:R-:W-:Y:S01]  /*149c0*/  FMUL.FTZ R132, R132, R202 ;  /* 0x000000ca84847220 */ /* 0x000fe20000410000 */
[----:B0-----:R-:W-:Y:S01]  /*149d0*/  FMNMX.FTZ R20, R20, R164, !PT ;  /* 0x000000a414147209 */ /* 0x001fe20007810000 */
        /* <DEDUP_REMOVED lines=9> */
[----:B------:R-:W-:Y:S01]  /*14a70*/  FFMA.FTZ R165, R154, R14, -R206 ;  /* 0x0000000e9aa57223 */ /* 0x000fe200000108ce */
[----:B------:R-:W-:-:S02]  /*14a80*/  @!P1 VIADD R154, R21, 0x38840 ;  /* 0x00038840159a9836 */ /* 0x000fc40000000000 */
[-CC-:B------:R-:W-:Y:S01]  /*14a90*/  FFMA.FTZ R155, R155, R14.reuse, -R206.reuse ;  /* 0x0000000e9b9b7223 */ /* 0x180fe200000108ce */
[-CC-:B------:R-:W-:Y:S01]  /*14aa0*/  FFMA.FTZ R158, R158, R14.reuse, -R206.reuse ;  /* 0x0000000e9e9e7223 */ /* 0x180fe200000108ce */
[-C--:B------:R-:W-:Y:S01]  /*14ab0*/  FFMA.FTZ R159, R159, R14.reuse, -R206 ;  /* 0x0000000e9f9f7223 */ /* 0x080fe200000108ce */
[----:B------:R-:W0:Y:S01]  /*14ac0*/  MUFU.EX2 R164, R164 ;  /* 0x000000a400a47308 */ /* 0x000e220000000800 */
[----:B------:R-:W-:Y:S01]  /*14ad0*/  @!P1 PRMT R154, RZ, 0x654, R154 ;  /* 0x00000654ff9a9816 */ /* 0x000fe2000000009a */
[-CC-:B------:R-:W-:Y:S01]  /*14ae0*/  FFMA.FTZ R162, R162, R14.reuse, -R206.reuse ;  /* 0x0000000ea2a27223 */ /* 0x180fe200000108ce */
[-CC-:B------:R-:W-:Y:S01]  /*14af0*/  FFMA.FTZ R203, R166, R14.reuse, -R206.reuse ;  /* 0x0000000ea6cb7223 */ /* 0x180fe200000108ce */
[-CC-:B------:R-:W-:Y:S01]  /*14b00*/  FFMA.FTZ R166, R167, R14.reuse, -R206.reuse ;  /* 0x0000000ea7a67223 */ /* 0x180fe200000108ce */
[----:B------:R1:W-:Y:S01]  /*14b10*/  @!P1 SYNCS.ARRIVE.TRANS64.RED.A1T0 RZ, [R154+URZ], RZ ;  /* 0x000000ff9aff99a7 */ /* 0x0003e2000810043f */
[-CC-:B------:R-:W-:Y:S01]  /*14b20*/  FFMA.FTZ R163, R163, R14.reuse, -R206.reuse ;  /* 0x0000000ea3a37223 */ /* 0x180fe200000108ce */
[-CC-:B------:R-:W-:Y:S01]  /*14b30*/  FFMA.FTZ R167, R170, R14.reuse, -R206.reuse ;  /* 0x0000000eaaa77223 */ /* 0x180fe200000108ce */
[----:B------:R-:W2:Y:S01]  /*14b40*/  MUFU.EX2 R165, R165 ;  /* 0x000000a500a57308 */ /* 0x000ea20000000800 */
[-CC-:B------:R-:W-:Y:S01]  /*14b50*/  FFMA.FTZ R174, R174, R14.reuse, -R206.reuse ;  /* 0x0000000eaeae7223 */ /* 0x180fe200000108ce */
[-CC-:B------:R-:W-:Y:S01]  /*14b60*/  FFMA.FTZ R175, R175, R14.reuse, -R206.reuse ;  /* 0x0000000eafaf7223 */ /* 0x180fe200000108ce */
[-CC-:B------:R-:W-:Y:S01]  /*14b70*/  FFMA.FTZ R182, R182, R14.reuse, -R206.reuse ;  /* 0x0000000eb6b67223 */ /* 0x180fe200000108ce */
[----:B------:R-:W-:Y:S01]  /*14b80*/  FFMA.FTZ R183, R183, R14, -R206 ;  /* 0x0000000eb7b77223 */ /* 0x000fe200000108ce */
[----:B-1----:R-:W-:-:S02]  /*14b90*/  @!P3 IMAD R154, R204, 0x40, R193 ;  /* 0x00000040cc9ab824 */ /* 0x002fc400078e02c1 */
[----:B------:R-:W-:Y:S01]  /*14ba0*/  FFMA.FTZ R204, R171, R14, -R206 ;  /* 0x0000000eabcc7223 */ /* 0x000fe200000108ce */
[-C--:B------:R-:W-:Y:S01]  /*14bb0*/  FMUL.FTZ R144, R144, R202.reuse ;  /* 0x000000ca90907220 */ /* 0x080fe20000410000 */
[----:B------:R-:W1:Y:S01]  /*14bc0*/  MUFU.EX2 R155, R155 ;  /* 0x0000009b009b7308 */ /* 0x000e620000000800 */
[----:B------:R-:W-:Y:S02]  /*14bd0*/  @!P3 IMAD R154, R154, 0x4, R18 ;  /* 0x000000049a9ab824 */ /* 0x000fe400078e0212 */
[-C--:B------:R-:W-:Y:S01]  /*14be0*/  FMUL.FTZ R145, R145, R202.reuse ;  /* 0x000000ca91917220 */ /* 0x080fe20000410000 */
[-C--:B------:R-:W-:Y:S01]  /*14bf0*/  FMUL.FTZ R148, R148, R202.reuse ;  /* 0x000000ca94947220 */ /* 0x080fe20000410000 */
[----:B------:R-:W-:Y:S01]  /*14c00*/  FMUL.FTZ R149, R149, R202 ;  /* 0x000000ca95957220 */ /* 0x000fe20000410000 */
[-C--:B0-----:R-:W-:Y:S01]  /*14c10*/  FMUL.FTZ R26, R26, R164.reuse ;  /* 0x000000a41a1a7220 */ /* 0x081fe20000410000 */
[----:B------:R-:W-:Y:S01]  /*14c20*/  @!P3 STS [R154+0x38400], R202 ;  /* 0x038400ca9a00b388 */ /* 0x000fe20000000800 */
[----:B------:R-:W-:Y:S01]  /*14c30*/  FMUL.FTZ R27, R27, R164 ;  /* 0x000000a41b1b7220 */ /* 0x000fe20000410000 */
[----:B------:R-:W0:Y:S01]  /*14c40*/  MUFU.EX2 R158, R158 ;  /* 0x0000009e009e7308 */ /* 0x000e220000000800 */
[----:B--2---:R-:W-:Y:S01]  /*14c50*/  FFMA.FTZ R8, R164, R8, R165 ;  /* 0x00000008a4087223 */ /* 0x004fe200000100a5 */
[----:B------:R2:W-:Y:S01]  /*14c60*/  @!P3 STS [R154+0x38420], R164 ;  /* 0x038420a49a00b388 */ /* 0x0005e20000000800 */
        /* <DEDUP_REMOVED lines=8> */
[----:B------:R-:W-:Y:S01]  /*14cf0*/  FMUL.FTZ R43, R43, R164 ;  /* 0x000000a42b2b7220 */ /* 0x000fe20000410000 */
[----:B--2---:R-:W-:Y:S01]  /*14d00*/  FFMA.FTZ R154, R202, R0, R152 ;  /* 0x00000000ca9a7223 */ /* 0x004fe20000010098 */
[----:B------:R-:W-:Y:S01]  /*14d10*/  F2FP.F16.F32.PACK_AB R152, R153, R152 ;  /* 0x000000989998723e */ /* 0x000fe200000000ff */
[-C--:B------:R-:W-:Y:S01]  /*14d20*/  FMUL.FTZ R46, R46, R164.reuse ;  /* 0x000000a42e2e7220 */ /* 0x080fe20000410000 */
[-C--:B------:R-:W-:Y:S01]  /*14d30*/  FMUL.FTZ R47, R47, R164.reuse ;  /* 0x000000a42f2f7220 */ /* 0x080fe20000410000 */
[----:B------:R-:W-:Y:S01]  /*14d40*/  FADD.FTZ R154, R153, R154 ;  /* 0x0000009a999a7221 */ /* 0x000fe20000010000 */
[----:B------:R2:W-:Y:S01]  /*14d50*/  MUFU.EX2 R170, R166 ;  /* 0x000000a600aa7308 */ /* 0x0005e20000000800 */
[-C--:B------:R-:W-:Y:S01]  /*14d60*/  FMUL.FTZ R50, R50, R164.reuse ;  /* 0x000000a432327220 */ /* 0x080fe20000410000 */
[-C--:B------:R-:W-:Y:S01]  /*14d70*/  FMUL.FTZ R51, R51, R164.reuse ;  /* 0x000000a433337220 */ /* 0x080fe20000410000 */
[----:B------:R-:W-:Y:S01]  /*14d80*/  FADD.FTZ R154, R156, R154 ;  /* 0x0000009a9c9a7221 */ /* 0x000fe20000010000 */
[-C--:B------:R-:W-:Y:S01]  /*14d90*/  FMUL.FTZ R54, R54, R164.reuse ;  /* 0x000000a436367220 */ /* 0x080fe20000410000 */
[-C--:B------:R-:W-:Y:S01]  /*14da0*/  FMUL.FTZ R55, R55, R164.reuse ;  /* 0x000000a437377220 */ /* 0x080fe20000410000 */
[----:B------:R-:W-:Y:S01]  /*14db0*/  FMUL.FTZ R58, R58, R164 ;  /* 0x000000a43a3a7220 */ /* 0x000fe20000410000 */
[----:B------:R-:W-:Y:S01]  /*14dc0*/  FADD.FTZ R153, R157, R154 ;  /* 0x0000009a9d997221 */ /* 0x000fe20000010000 */
[----:B------:R-:W4:Y:S01]  /*14dd0*/  MUFU.EX2 R162, R162 ;  /* 0x000000a200a27308 */ /* 0x000f220000000800 */
[-CC-:B--2---:R-:W-:Y:S01]  /*14de0*/  FFMA.FTZ R166, R178, R14.reuse, -R206.reuse ;  /* 0x0000000eb2a67223 */ /* 0x184fe200000108ce */
[----:B------:R-:W-:Y:S01]  /*14df0*/  FFMA.FTZ R178, R179, R14, -R206 ;  /* 0x0000000eb3b27223 */ /* 0x000fe200000108ce */
[----:B------:R-:W-:Y:S01]  /*14e00*/  FADD.FTZ R153, R207, R153 ;  /* 0x00000099cf997221 */ /* 0x000fe20000010000 */
[----:B------:R-:W-:Y:S01]  /*14e10*/  F2FP.F16.F32.PACK_AB R154, R157, R156 ;  /* 0x0000009c9d9a723e */ /* 0x000fe200000000ff */
        /* <DEDUP_REMOVED lines=12> */
[----:B--2---:R-:W-:Y:S01]  /*14ee0*/  FADD.FTZ R167, R161, R153 ;  /* 0x00000099a1a77221 */ /* 0x004fe20000010000 */
[----:B-1----:R-:W-:Y:S01]  /*14ef0*/  FADD.FTZ R153, R155, R8 ;  /* 0x000000089b997221 */ /* 0x002fe20000010000 */
[-C--:B------:R-:W-:Y:S01]  /*14f00*/  FMUL.FTZ R78, R78, R164.reuse ;  /* 0x000000a44e4e7220 */ /* 0x080fe20000410000 */
[----:B------:R-:W-:Y:S01]  /*14f10*/  FMUL.FTZ R79, R79, R164 ;  /* 0x000000a44f4f7220 */ /* 0x000fe20000410000 */
[----:B------:R-:W-:Y:S01]  /*14f20*/  FADD.FTZ R202, R160, R167 ;  /* 0x000000a7a0ca7221 */ /* 0x000fe20000010000 */
[----:B0-----:R-:W-:Y:S01]  /*14f30*/  FADD.FTZ R157, R158, R153 ;  /* 0x000000999e9d7221 */ /* 0x001fe20000010000 */
[----:B------:R-:W-:Y:S01]  /*14f40*/  F2FP.F16.F32.PACK_AB R153, R155, R165 ;  /* 0x000000a59b99723e */ /* 0x000fe200000000ff */
[----:B------:R-:W0:Y:S01]  /*14f50*/  MUFU.EX2 R203, R203 ;  /* 0x000000cb00cb7308 */ /* 0x000e220000000800 */
[C---:B---3--:R-:W-:Y:S01]  /*14f60*/  F2FP.F16.F32.PACK_AB R155, R159.reuse, R158 ;  /* 0x0000009e9f9b723e */ /* 0x048fe200000000ff */
[----:B------:R-:W-:Y:S01]  /*14f70*/  BAR.SYNC.DEFER_BLOCKING 0xf, 0x100 ;  /* 0x03c4000000007b1d */ /* 0x000fe20000010000 */
[----:B------:R-:W-:Y:S01]  /*14f80*/  FADD.FTZ R157, R159, R157 ;  /* 0x0000009d9f9d7221 */ /* 0x000fe20000010000 */
[----:B------:R-:W-:Y:S01]  /*14f90*/  F2FP.F16.F32.PACK_AB R158, R201, R160 ;  /* 0x000000a0c99e723e */ /* 0x000fe200000000ff */
[-C--:B------:R-:W-:Y:S01]  /*14fa0*/  FMUL.FTZ R82, R82, R164.reuse ;  /* 0x000000a452527220 */ /* 0x080fe20000410000 */
[-C--:B------:R-:W-:Y:S01]  /*14fb0*/  FMUL.FTZ R83, R83, R164.reuse ;  /* 0x000000a453537220 */ /* 0x080fe20000410000 */
[----:B----4-:R-:W-:Y:S01]  /*14fc0*/  FADD.FTZ R157, R162, R157 ;  /* 0x0000009da29d7221 */ /* 0x010fe20000010000 */
[----:B------:R-:W-:Y:S01]  /*14fd0*/  MUFU.EX2 R172, R172 ;  /* 0x000000ac00ac7308 */ /* 0x000fe20000000800 */
[-C--:B------:R-:W-:Y:S01]  /*14fe0*/  FMUL.FTZ R86, R86, R164.reuse ;  /* 0x000000a456567220 */ /* 0x080fe20000410000 */
[----:B------:R-:W-:Y:S01]  /*14ff0*/  FMUL.FTZ R87, R87, R164 ;  /* 0x000000a457577220 */ /* 0x000fe20000410000 */
[C---:B-----5:R-:W-:Y:S01]  /*15000*/  FADD.FTZ R179, R163.reuse, R157 ;  /* 0x0000009da3b37221 */ /* 0x060fe20000010000 */
[----:B------:R-:W-:Y:S01]  /*15010*/  F2FP.F16.F32.PACK_AB R157, R163, R162 ;  /* 0x000000a2a39d723e */ /* 0x000fe200000000ff */
        /* <DEDUP_REMOVED lines=38> */
[----:B------:R-:W-:Y:S01]  /*15280*/  F2FP.F16.F32.PACK_AB R160, R169, R168 ;  /* 0x000000a8a9a0723e */ /* 0x000fe200000000ff */
[----:B------:R2:W-:Y:S01]  /*15290*/  STSM.16.M88.4 [R199+0x36400], R152 ;  /* 0x03640098c7007844 */ /* 0x0005e20000000200 */
[----:B0-----:R-:W-:Y:S01]  /*152a0*/  F2FP.F16.F32.PACK_AB R161, R0, R171 ;  /* 0x000000ab00a1723e */ /* 0x001fe200000000ff */
[----:B------:R-:W-:Y:S01]  /*152b0*/  FADD.FTZ R179, R203, R179 ;  /* 0x000000b3cbb37221 */ /* 0x000fe20000010000 */
[----:B------:R-:W-:Y:S01]  /*152c0*/  F2FP.F16.F32.PACK_AB R162, R173, R172 ;  /* 0x000000acada2723e */ /* 0x000fe200000000ff */
[----:B------:R-:W0:Y:S01]  /*152d0*/  MUFU.EX2 R177, R177 ;  /* 0x000000b100b17308 */ /* 0x000e220000000800 */
[----:B-1----:R-:W-:Y:S01]  /*152e0*/  F2FP.F16.F32.PACK_AB R163, R175, R174 ;  /* 0x000000aeafa3723e */ /* 0x002fe200000000ff */
[----:B------:R1:W-:Y:S01]  /*152f0*/  STSM.16.M88.4 [R216], R156 ;  /* 0x0000009cd8007844 */ /* 0x0003e20000000200 */
[----:B------:R-:W-:Y:S01]  /*15300*/  FADD.FTZ R202, R201, R202 ;  /* 0x000000cac9ca7221 */ /* 0x000fe20000010000 */
[----:B------:R-:W-:Y:S01]  /*15310*/  FADD.FTZ R179, R170, R179 ;  /* 0x000000b3aab37221 */ /* 0x000fe20000010000 */
[----:B------:R-:W-:Y:S01]  /*15320*/  @!P1 VIADD R21, R21, 0x38860 ;  /* 0x0003886015159836 */ /* 0x000fe20000000000 */
[----:B------:R1:W-:Y:S01]  /*15330*/  STSM.16.M88.4 [R214], R160 ;  /* 0x000000a0d6007844 */ /* 0x0003e20000000200 */
[----:B------:R-:W-:Y:S01]  /*15340*/  FADD.FTZ R202, R168, R202 ;  /* 0x000000caa8ca7221 */ /* 0x000fe20000010000 */
[----:B------:R-:W3:Y:S01]  /*15350*/  MUFU.EX2 R180, R180 ;  /* 0x000000b400b47308 */ /* 0x000ee20000000800 */
[----:B------:R-:W-:Y:S01]  /*15360*/  FADD.FTZ R179, R171, R179 ;  /* 0x000000b3abb37221 */ /* 0x000fe20000010000 */
[----:B------:R-:W-:Y:S01]  /*15370*/  @!P1 PRMT R21, RZ, 0x654, R21 ;  /* 0x00000654ff159816 */ /* 0x000fe20000000015 */
[----:B------:R-:W-:Y:S01]  /*15380*/  FADD.FTZ R202, R169, R202 ;  /* 0x000000caa9ca7221 */ /* 0x000fe20000010000 */
[----:B------:R-:W-:-:S02]  /*15390*/  IMAD.MOV.U32 R204, RZ, RZ, R19 ;  /* 0x000000ffffcc7224 */ /* 0x000fc400078e0013 */
[----:B------:R-:W-:Y:S01]  /*153a0*/  FADD.FTZ R179, R0, R179 ;  /* 0x000000b300b37221 */ /* 0x000fe20000010000 */
[----:B------:R-:W-:Y:S02]  /*153b0*/  IMAD.MOV.U32 R203, RZ, RZ, R20 ;  /* 0x000000ffffcb7224 */ /* 0x000fe400078e0014 */
[----:B------:R-:W-:Y:S01]  /*153c0*/  FADD.FTZ R202, R172, R202 ;  /* 0x000000caacca7221 */ /* 0x000fe20000010000 */
[----:B------:R-:W4:Y:S01]  /*153d0*/  MUFU.EX2 R181, R181 ;  /* 0x000000b500b57308 */ /* 0x000f220000000800 */
[----:B0-----:R-:W-:Y:S01]  /*153e0*/  F2FP.F16.F32.PACK_AB R164, R177, R176 ;  /* 0x000000b0b1a4723e */ /* 0x001fe200000000ff */
[----:B------:R-:W-:Y:S01]  /*153f0*/  FADD.FTZ R179, R174, R179 ;  /* 0x000000b3aeb37221 */ /* 0x000fe20000010000 */
[----:B------:R-:W-:-:S03]  /*15400*/  FADD.FTZ R202, R173, R202 ;  /* 0x000000caadca7221 */ /* 0x000fc60000010000 */
[----:B------:R-:W-:Y:S01]  /*15410*/  FADD.FTZ R179, R175, R179 ;  /* 0x000000b3afb37221 */ /* 0x000fe20000010000 */
[----:B------:R-:W-:Y:S01]  /*15420*/  FADD.FTZ R202, R176, R202 ;  /* 0x000000cab0ca7221 */ /* 0x000fe20000010000 */
[----:B------:R4:W0:Y:S03]  /*15430*/  MUFU.EX2 R8, R166 ;  /* 0x000000a600087308 */ /* 0x0008260000000800 */
[----:B------:R-:W-:-:S04]  /*15440*/  FADD.FTZ R202, R177, R202 ;  /* 0x000000cab1ca7221 */ /* 0x000fc80000010000 */
[----:B---3--:R-:W-:Y:S01]  /*15450*/  FADD.FTZ R202, R180, R202 ;  /* 0x000000cab4ca7221 */ /* 0x008fe20000010000 */
[----:B------:R-:W3:Y:S01]  /*15460*/  MUFU.EX2 R178, R178 ;  /* 0x000000b200b27308 */ /* 0x000ee20000000800 */
[C---:B----4-:R-:W-:Y:S02]  /*15470*/  F2FP.F16.F32.PACK_AB R166, R181.reuse, R180 ;  /* 0x000000b4b5a6723e */ /* 0x050fe400000000ff */
[----:B------:R-:W-:Y:S01]  /*15480*/  FADD.FTZ R0, R181, R202 ;  /* 0x000000cab5007221 */ /* 0x000fe20000010000 */
[----:B------:R-:W-:-:S04]  /*15490*/  IMAD.MOV.U32 R202, RZ, RZ, R9 ;  /* 0x000000ffffca7224 */ /* 0x000fc800078e0009 */
[----:B------:R-:W4:Y:S01]  /*154a0*/  MUFU.EX2 R182, R182 ;  /* 0x000000b600b67308 */ /* 0x000f220000000800 */
[----:B0-----:R-:W-:-:S07]  /*154b0*/  FADD.FTZ R179, R8, R179 ;  /* 0x000000b308b37221 */ /* 0x001fce0000010000 */
[----:B------:R-:W0:Y:S01]  /*154c0*/  MUFU.EX2 R183, R183 ;  /* 0x000000b700b77308 */ /* 0x000e220000000800 */
[C---:B---3--:R-:W-:Y:S01]  /*154d0*/  F2FP.F16.F32.PACK_AB R165, R178.reuse, R8 ;  /* 0x00000008b2a5723e */ /* 0x048fe200000000ff */
[----:B------:R-:W-:-:S04]  /*154e0*/  FADD.FTZ R179, R178, R179 ;  /* 0x000000b3b2b37221 */ /* 0x000fc80000010000 */
[----:B----4-:R-:W-:Y:S01]  /*154f0*/  FADD.FTZ R179, R182, R179 ;  /* 0x000000b3b6b37221 */ /* 0x010fe20000010000 */
[----:B0-----:R-:W-:-:S03]  /*15500*/  F2FP.F16.F32.PACK_AB R167, R183, R182 ;  /* 0x000000b6b7a7723e */ /* 0x001fc600000000ff */
[----:B------:R-:W-:Y:S02]  /*15510*/  FADD.FTZ R8, R183, R179 ;  /* 0x000000b3b7087221 */ /* 0x000fe40000010000 */
[----:B------:R1:W-:Y:S01]  /*15520*/  STSM.16.M88.4 [R215], R164 ;  /* 0x000000a4d7007844 */ /* 0x0003e20000000200 */
[----:B------:R-:W-:-:S06]  /*15530*/  WARPGROUP.ARRIVE ;  /* 0x00000000000079c5 */ /* 0x000fcc0000000000 */
[----:B------:R-:W-:Y:S03]  /*15540*/  HGMMA.64x256x16.F32 R24, R152, gdesc[UR4].tnspB, R24, gsb0 ;  /* 0x43e0000498187df0 */ /* 0x000fe60008000818 */
[----:B------:R-:W-:Y:S02]  /*15550*/  WARPGROUP.DEPBAR.LE gsb0, 0x0 ;  /* 0x00008000000079c5 */ /* 0x000fe40000010000 */
[----:B--2---:R-:W-:Y:S01]  /*15560*/  VIADD R152, R200, 0x80 ;  /* 0x00000080c8987836 */ /* 0x004fe20000000000 */
[----:B------:R-:W-:Y:S01]  /*15570*/  WARPGROUP.ARRIVE ;  /* 0x00000000000079c5 */ /* 0x000fe20000000000 */
[----:B------:R-:W-:-:S03]  /*15580*/  IMAD.MOV.U32 R153, RZ, RZ, 0x40000040 ;  /* 0x40000040ff997424 */ /* 0x000fc600078e00ff */
[----:B------:R-:W-:Y:S01]  /*15590*/  R2UR UR6, R152 ;  /* 0x00000000980672ca */ /* 0x000fe200000e0000 */
[----:B------:R-:W-:Y:S01]  /*155a0*/  VIADD R152, R200, 0x100 ;  /* 0x00000100c8987836 */ /* 0x000fe20000000000 */
[----:B------:R-:W-:Y:S01]  /*155b0*/  R2UR UR7, R153 ;  /* 0x00000000990772ca */ /* 0x000fe200000e0000 */
[----:B------:R-:W-:-:S15]  /*155c0*/  IMAD.MOV.U32 R153, RZ, RZ, 0x40000040 ;  /* 0x40000040ff997424 */ /* 0x000fde00078e00ff */
        /* <DEDUP_REMOVED lines=27> */
.L_x_6627:
[----:B------:R-:W-:Y:S05]  /*15780*/  BSYNC B0 ;  /* 0x0000000000007941 */ /* 0x000fea0003800000 */
.L_x_6626:
[----:B------:R-:W-:Y:S01]  /*15790*/  ISETP.GE.AND P2, PT, R15, R219, PT ;  /* 0x000000db0f00720c */ /* 0x000fe20003f46270 */
[----:B------:R-:W-:-:S12]  /*157a0*/  BSSY B0, `(.L_x_6639) ;  /* 0x00003cf000007945 */ /* 0x000fd80003800000 */
[----:B------:R-:W-:Y:S05]  /*157b0*/  @!P2 BRA `(.L_x_6640) ;  /* 0x0000003c0034a947 */ /* 0x000fea0003800000 */
[----:B------:R-:W-:Y:S02]  /*157c0*/  IMAD.MOV.U32 R200, RZ, RZ, R20 ;  /* 0x000000ffffc87224 */ /* 0x000fe400078e0014 */
[----:B------:R-:W-:Y:S02]  /*157d0*/  IMAD.MOV.U32 R202, RZ, RZ, R9 ;  /* 0x000000ffffca7224 */ /* 0x000fe400078e0009 */
[----:B--2---:R-:W-:-:S07]  /*157e0*/  IMAD.MOV.U32 R201, RZ, RZ, R19 ;  /* 0x000000ffffc97224 */ /* 0x004fce00078e0013 */
.L_x_6659:
[----:B------:R-:W-:-:S05]  /*157f0*/  VIADD R19, R201, 0x1 ;  /* 0x00000001c9137836 */ /* 0x000fca0000000000 */
[----:B------:R-:W-:-:S04]  /*15800*/  ISETP.NE.AND P2, PT, R19, 0x2, PT ;  /* 0x000000021300780c */ /* 0x000fc80003f45270 */
[----:B------:R-:W-:Y:S02]  /*15810*/  SEL R9, RZ, 0x1, P2 ;  /* 0x00000001ff097807 */ /* 0x000fe40001000000 */
[----:B------:R-:W-:Y:S02]  /*15820*/  SEL R19, R19, RZ, P2 ;  /* 0x000000ff13137207 */ /* 0x000fe40001000000 */
[----:B------:R-:W-:Y:S01]  /*15830*/  LOP3.LUT R22, R22, R9, RZ, 0x3c, !PT ;  /* 0x0000000916167212 */ /* 0x000fe200078e3cff */
[----:B------:R-:W-:Y:S06]  /*15840*/  @!P0 BRA `(.L_x_6641) ;  /* 0x0000000000048947 */ /* 0x000fec0003800000 */
[----:B------:R-:W-:Y:S01]  /*15850*/  BPT.TRAP 0x1 ;  /* 0x000000040000795c */ /* 0x000fe20000300000 */
.L_x_6641:
[----:B-1----:R-:W-:Y:S01]  /*15860*/  IMAD R21, R19, 0x8, R18 ;  /* 0x0000000813157824 */ /* 0x002fe200078e0212 */
[----:B------:R-:W-:-:S04]  /*15870*/  SHF.L.U32 R9, R22, 0x1f, RZ ;  /* 0x0000001f16097819 */ /* 0x000fc800000006ff */
[----:B------:R0:W1:Y:S01]  /*15880*/  SYNCS.PHASECHK.TRANS64.TRYWAIT P2, [R21+URZ+0x38830], R9 ;  /* 0x03883009150075a7 */ /* 0x000062000804017f */
[----:B------:R-:W-:Y:S05]  /*15890*/  @!P0 BRA `(.L_x_6642) ;  /* 0x0000000000048947 */ /* 0x000fea0003800000 */
[----:B------:R-:W-:Y:S01]  /*158a0*/  BPT.TRAP 0x1 ;  /* 0x000000040000795c */ /* 0x000fe20000300000 */
.L_x_6642:
[----:B------:R-:W-:Y:S01]  /*158b0*/  BSSY B1, `(.L_x_6643) ;  /* 0x0000006000017945 */ /* 0x000fe20003800000 */
[----:B------:R-:W-:Y:S02]  /*158c0*/  IMAD R156, R19, 0x200, R191 ;  /* 0x00000200139c7824 */ /* 0x000fe400078e02bf */
[----:B------:R-:W-:Y:S01]  /*158d0*/  IMAD.MOV.U32 R157, RZ, RZ, 0x40000040 ;  /* 0x40000040ff9d7424 */ /* 0x000fe200078e00ff */
[----:B-1----:R-:W-:Y:S06]  /*158e0*/  @P2 BRA `(.L_x_6644) ;  /* 0x0000000000082947 */ /* 0x002fec0003800000 */
[----:B------:R-:W1:Y:S02]  /*158f0*/  SYNCS.PHASECHK.TRANS64.TRYWAIT P2, [R21+URZ+0x38830], R9 ;  /* 0x03883009150075a7 */ /* 0x000e64000804017f */
[----:B-1----:R-:W-:Y:S05]  /*15900*/  @!P2 BRA `(.L_x_6645) ;  /* 0x0000014c00b0a947 */ /* 0x002fea0003800000 */
.L_x_6644:
[----:B------:R-:W-:Y:S05]  /*15910*/  BSYNC B1 ;  /* 0x0000000000017941 */ /* 0x000fea0003800000 */
.L_x_6643:
        /* <DEDUP_REMOVED lines=36> */
.L_x_6646:
[----:B------:R2:W3:Y:S01]  /*15b60*/  SYNCS.PHASECHK.TRANS64.TRYWAIT P2, [R21+URZ+0x38850], R9 ;  /* 0x03885009150075a7 */ /* 0x0004e2000804017f */
[----:B------:R-:W-:Y:S05]  /*15b70*/  @!P0 BRA `(.L_x_6647) ;  /* 0x0000000000048947 */ /* 0x000fea0003800000 */
[----:B------:R-:W-:Y:S01]  /*15b80*/  BPT.TRAP 0x1 ;  /* 0x000000040000795c */ /* 0x000fe20000300000 */
.L_x_6647:
[----:B------:R-:W-:Y:S04]  /*15b90*/  BSSY B1, `(.L_x_6648) ;  /* 0x0000004000017945 */ /* 0x000fe80003800000 */
[----:B---3--:R-:W-:Y:S05]  /*15ba0*/  @P2 BRA `(.L_x_6649) ;  /* 0x0000000000082947 */ /* 0x008fea0003800000 */
[----:B------:R-:W3:Y:S02]  /*15bb0*/  SYNCS.PHASECHK.TRANS64.TRYWAIT P2, [R21+URZ+0x38850], R9 ;  /* 0x03885009150075a7 */ /* 0x000ee4000804017f */
[----:B---3--:R-:W-:Y:S05]  /*15bc0*/  @!P2 BRA `(.L_x_6650) ;  /* 0x0000014c0014a947 */ /* 0x008fea0003800000 */
.L_x_6649:
[----:B------:R-:W-:Y:S05]  /*15bd0*/  BSYNC B1 ;  /* 0x0000000000017941 */ /* 0x000fea0003800000 */
.L_x_6648:
        /* <DEDUP_REMOVED lines=20> */
[----:B------:R-:W-:Y:S01]  /*15d20*/  IMAD.MOV.U32 R211, RZ, RZ, 0x40000040 ;  /* 0x40000040ffd37424 */ /* 0x000fe200078e00ff */
[----:B------:R-:W-:Y:S01]  /*15d30*/  R2UR UR6, R206 ;  /* 0x00000000ce0672ca */ /* 0x000fe200000e0000 */
[----:B------:R-:W-:Y:S01]  /*15d40*/  VIADD R206, R2, 0x4 ;  /* 0x0000000402ce7836 */ /* 0x000fe20000000000 */
[----:B------:R-:W-:Y:S01]  /*15d50*/  R2UR UR7, R207 ;  /* 0x00000000cf0772ca */ /* 0x000fe200000e0000 */
[----:B------:R-:W-:Y:S02]  /*15d60*/  IMAD.MOV.U32 R207, RZ, RZ, 0x40000040 ;  /* 0x40000040ffcf7424 */ /* 0x000fe400078e00ff */
[----:B------:R-:W-:Y:S01]  /*15d70*/  IMAD.MOV.U32 R213, RZ, RZ, 0x40000040 ;  /* 0x40000040ffd57424 */ /* 0x000fe200078e00ff */
[----:B----4-:R-:W-:-:S05]  /*15d80*/  SHF.R.U32.HI R14, RZ, 0x7, R14 ;  /* 0x00000007ff0e7819 */ /* 0x010fca000001160e */
[----:B0123--:R-:W0:Y:S02]  /*15d90*/  SHFL.IDX PT, R9, R14, RZ, 0x1f ;  /* 0x00001fff0e097589 */ /* 0x00fe2400000e0000 */
[----:B0-----:R-:W-:Y:S01]  /*15da0*/  ISETP.GT.AND P2, PT, R9, 0x7f, PT ;  /* 0x0000007f0900780c */ /* 0x001fe20003f44270 */
[----:B------:R-:W-:-:S03]  /*15db0*/  IMAD.MOV.U32 R9, RZ, RZ, 0x4 ;  /* 0x00000004ff097424 */ /* 0x000fc600078e00ff */
[----:B------:R-:W-:Y:S02]  /*15dc0*/  SEL R20, RZ, 0x2, !P2 ;  /* 0x00000002ff147807 */ /* 0x000fe40005000000 */
[C---:B------:R-:W-:Y:S02]  /*15dd0*/  SEL R14, R9.reuse, 0x2, P2 ;  /* 0x00000002090e7807 */ /* 0x040fe40001000000 */
[----:B------:R-:W-:Y:S02]  /*15de0*/  SEL R9, R9, 0x6, !P2 ;  /* 0x0000000609097807 */ /* 0x000fe40005000000 */
[----:B------:R-:W-:Y:S01]  /*15df0*/  SEL R208, R208, 0x26, P2 ;  /* 0x00000026d0d07807 */ /* 0x000fe20001000000 */
[----:B------:R-:W-:Y:S01]  /*15e00*/  IMAD.IADD R210, R212, 0x1, R14 ;  /* 0x00000001d4d27824 */ /* 0x000fe200078e020e */
[----:B------:R-:W-:Y:S02]  /*15e10*/  SEL R209, R209, 0x980, P2 ;  /* 0x00000980d1d17807 */ /* 0x000fe40001000000 */
[----:B------:R-:W-:-:S02]  /*15e20*/  LOP3.LUT R208, R208, 0x6, RZ, 0xc0, !PT ;  /* 0x00000006d0d07812 */ /* 0x000fc400078ec0ff */
        /* <DEDUP_REMOVED lines=281> */
[----:B------:R-:W-:Y:S01]  /*16fc0*/  IMAD.IADD R203, R218, 0x1, R195 ;  /* 0x00000001dacb7824 */ /* 0x000fe200078e02c3 */
[----:B------:R-:W-:Y:S02]  /*16fd0*/  WARPGROUP.DEPBAR.LE gsb0, 0x0 ;  /* 0x00008000000079c5 */ /* 0x000fe40000010000 */
[----:B------:R-:W-:-:S07]  /*16fe0*/  WARPGROUP.ARRIVE ;  /* 0x00000000000079c5 */ /* 0x000fce0000000000 */
[----:B------:R-:W-:Y:S01]  /*16ff0*/  HGMMA.64x64x16.F32 R152, gdesc[UR4], R152, gsb0 ;  /* 0x00e00000049879f0 */ /* 0x000fe20008000898 */
[----:B------:R-:W-:Y:S01]  /*17000*/  R2UR UR4, R206 ;  /* 0x00000000ce0472ca */ /* 0x000fe200000e0000 */
[----:B------:R-:W-:Y:S01]  /*17010*/  IMAD.IADD R206, R205, 0x1, R9 ;  /* 0x00000001cdce7824 */ /* 0x000fe200078e0209 */
[----:B------:R-:W-:Y:S01]  /*17020*/  R2UR UR5, R207 ;  /* 0x00000000cf0572ca */ /* 0x000fe200000e0000 */
[----:B------:R-:W-:Y:S01]  /*17030*/  IMAD.MOV.U32 R207, RZ, RZ, 0x40000040 ;  /* 0x40000040ffcf7424 */ /* 0x000fe200078e00ff */
[----:B------:R-:W0:Y:S02]  /*17040*/  @P5 LDC R205, c[0x0][0x450] ;  /* 0x00011400ffcd5b82 */ /* 0x000e240000000800 */
        /* <DEDUP_REMOVED lines=9> */
[----:B------:R-:W-:Y:S02]  /*170e0*/  R2UR UR4, R206 ;  /* 0x00000000ce0472ca */ /* 0x000fe400000e0000 */
[----:B------:R-:W-:Y:S01]  /*170f0*/  R2UR UR5, R207 ;  /* 0x00000000cf0572ca */ /* 0x000fe200000e0000 */
[----:B------:R-:W1:Y:S01]  /*17100*/  @P5 LDC R206, c[0x0][0x44c] ;  /* 0x00011300ffce5b82 */ /* 0x000e620000000800 */
[----:B------:R-:W-:Y:S01]  /*17110*/  R2UR UR6, R208 ;  /* 0x00000000d00672ca */ /* 0x000fe200000e0000 */
[----:B------:R-:W-:Y:S01]  /*17120*/  VIADD R208, R2, 0xe00 ;  /* 0x00000e0002d07836 */ /* 0x000fe20000000000 */
[----:B------:R-:W-:Y:S01]  /*17130*/  R2UR UR7, R209 ;  /* 0x00000000d10772ca */ /* 0x000fe200000e0000 */
[----:B------:R-:W-:Y:S02]  /*17140*/  IMAD.MOV.U32 R207, RZ, RZ, 0x40000040 ;  /* 0x40000040ffcf7424 */ /* 0x000fe400078e00ff */
[----:B------:R-:W-:-:S02]  /*17150*/  IMAD.MOV.U32 R209, RZ, RZ, 0x40000040 ;  /* 0x40000040ffd17424 */ /* 0x000fc400078e00ff */
[----:B-1----:R-:W-:-:S05]  /*17160*/  @P5 IMAD.HI.U32 R206, R203, R206, RZ ;  /* 0x000000cecbce5227 */ /* 0x002fca00078e00ff */
[----:B0-----:R-:W-:Y:S01]  /*17170*/  @P5 SHF.R.U32.HI R203, RZ, R205, R206 ;  /* 0x000000cdffcb5219 */ /* 0x001fe200000116ce */
[----:B------:R-:W-:Y:S02]  /*17180*/  IMAD.IADD R206, R208, 0x1, R20 ;  /* 0x00000001d0ce7824 */ /* 0x000fe400078e0214 */
[----:B------:R-:W-:-:S05]  /*17190*/  IMAD.MOV.U32 R205, RZ, RZ, 0x40 ;  /* 0x00000040ffcd7424 */ /* 0x000fca00078e00ff */
[----:B------:R-:W-:-:S04]  /*171a0*/  SEL R205, R205, 0x3e, P2 ;  /* 0x0000003ecdcd7807 */ /* 0x000fc80001000000 */
[----:B------:R-:W-:Y:S01]  /*171b0*/  LOP3.LUT R205, R205, 0x6, RZ, 0xc0, !PT ;  /* 0x00000006cdcd7812 */ /* 0x000fe200078ec0ff */
[----:B------:R-:W-:Y:S02]  /*171c0*/  WARPGROUP.DEPBAR.LE gsb0, 0x0 ;  /* 0x00008000000079c5 */ /* 0x000fe40000010000 */
[----:B------:R-:W-:-:S06]  /*171d0*/  WARPGROUP.ARRIVE ;  /* 0x00000000000079c5 */ /* 0x000fcc0000000000 */
[----:B------:R-:W-:Y:S01]  /*171e0*/  HGMMA.64x64x16.F32 R152, gdesc[UR4], R152, gsb0 ;  /* 0x00e00000049879f0 */ /* 0x000fe20008000898 */
[----:B------:R-:W-:Y:S01]  /*171f0*/  R2UR UR4, R206 ;  /* 0x00000000ce0472ca */ /* 0x000fe200000e0000 */
[C---:B------:R-:W-:Y:S01]  /*17200*/  IMAD.IADD R206, R212.reuse, 0x1, R20 ;  /* 0x00000001d4ce7824 */ /* 0x040fe200078e0214 */
[----:B------:R-:W-:Y:S01]  /*17210*/  R2UR UR5, R207 ;  /* 0x00000000cf0572ca */ /* 0x000fe200000e0000 */
[----:B------:R-:W-:Y:S01]  /*17220*/  IMAD.MOV.U32 R207, RZ, RZ, 0x40000040 ;  /* 0x40000040ffcf7424 */ /* 0x000fe200078e00ff */
[----:B------:R-:W0:Y:S01]  /*17230*/  SHFL.IDX PT, R20, R203, RZ, 0x1c1f ;  /* 0x001c1fffcb147589 */ /* 0x000e2200000e0000 */
[----:B------:R-:W-:Y:S01]  /*17240*/  IMAD.IADD R212, R212, 0x1, R9 ;  /* 0x00000001d4d47824 */ /* 0x000fe200078e0209 */
[----:B------:R-:W-:Y:S01]  /*17250*/  R2UR UR6, R206 ;  /* 0x00000000ce0672ca */ /* 0x000fe200000e0000 */
[----:B------:R-:W-:Y:S01]  /*17260*/  IMAD.IADD R206, R208, 0x1, R14 ;  /* 0x00000001d0ce7824 */ /* 0x000fe200078e020e */
[----:B------:R-:W-:Y:S01]  /*17270*/  R2UR UR7, R207 ;  /* 0x00000000cf0772ca */ /* 0x000fe200000e0000 */
[----:B------:R-:W-:-:S02]  /*17280*/  IMAD.MOV.U32 R207, RZ, RZ, 0x40000040 ;  /* 0x40000040ffcf7424 */ /* 0x000fc400078e00ff */
[----:B------:R-:W-:Y:S02]  /*17290*/  IMAD.IADD R208, R208, 0x1, R9 ;  /* 0x00000001d0d07824 */ /* 0x000fe400078e0209 */
        /* <DEDUP_REMOVED lines=33> */
[----:B------:R-:W-:Y:S02]  /*174b0*/  ULOP3.LUT UR4, URZ, UR45, URZ, 0x33, !UPT ;  /* 0x0000002d3f047292 */ /* 0x000fe4000f8e333f */
[----:B------:R-:W-:Y:S02]  /*174c0*/  WARPGROUP.DEPBAR.LE gsb0, 0x0 ;  /* 0x00008000000079c5 */ /* 0x000fe40000010000 */
[----:B------:R1:W-:Y:S02]  /*174d0*/  @!P1 SYNCS.ARRIVE.TRANS64.RED.A1T0 RZ, [R9+URZ], RZ ;  /* 0x000000ff09ff99a7 */ /* 0x0003e4000810043f */
[----:B-1----:R-:W-:-:S05]  /*174e0*/  IMAD.SHL.U32 R9, R15, 0x40, RZ ;  /* 0x000000400f097824 */ /* 0x002fca00078e00ff */
[----:B------:R-:W-:-:S04]  /*174f0*/  IADD3 R207, -R187, 0x1, -R9 ;  /* 0x00000001bbcf7810 */ /* 0x000fc80007ffe909 */
[----:B------:R-:W-:-:S05]  /*17500*/  IADD3 R207, -R23, R207, R184 ;  /* 0x000000cf17cf7210 */ /* 0x000fca0007ffe1b8 */
[C---:B------:R-:W-:Y:S02]  /*17510*/  VIADD R208, R207.reuse, UR44 ;  /* 0x0000002ccfd07c36 */ /* 0x040fe40008000000 */
[----:B------:R-:W-:Y:S02]  /*17520*/  VIADD R207, R207, UR4 ;  /* 0x00000004cfcf7c36 */ /* 0x000fe40008000000 */
        /* <DEDUP_REMOVED lines=15> */
.L_x_6653:
[----:B------:R-:W-:-:S05]  /*17620*/  IMAD.U32 R209, RZ, RZ, UR39 ;  /* 0x00000027ffd17e24 */ /* 0x000fca000f8e00ff */
[----:B------:R-:W-:-:S13]  /*17630*/  ISETP.NE.AND P2, PT, R209, 0x1, PT ;  /* 0x00000001d100780c */ /* 0x000fda0003f45270 */
[----:B------:R-:W0:Y:S02]  /*17640*/  @P2 LDC.64 R204, c[0x0][0xae0] ;  /* 0x0002b800ffcc2b82 */ /* 0x000e240000000a00 */
[----:B0-----:R-:W-:-:S05]  /*17650*/  @P2 IMAD.HI.U32 R204, R20, R204, RZ ;  /* 0x000000cc14cc2227 */ /* 0x001fca00078e00ff */
[----:B------:R-:W-:-:S07]  /*17660*/  @P2 SHF.R.U32.HI R20, RZ, R205, R204 ;  /* 0x000000cdff142219 */ /* 0x000fce00000116cc */
.L_x_6654:
[----:B------:R-:W-:Y:S05]  /*17670*/  BSYNC B1 ;  /* 0x0000000000017941 */ /* 0x000fea0003800000 */
.L_x_6652:
[----:B------:R-:W-:-:S04]  /*17680*/  IMAD R20, R20, R209, -R9 ;  /* 0x000000d114147224 */ /* 0x000fc800078e0a09 */
[----:B------:R-:W-:-:S05]  /*17690*/  IMAD.IADD R20, R20, 0x1, -R187 ;  /* 0x0000000114147824 */ /* 0x000fca00078e0abb */
[----:B------:R-:W-:Y:S02]  /*176a0*/  VIMNMX R14, R14, R20, !PT ;  /* 0x000000140e0e7248 */ /* 0x000fe40007fe0100 */
[----:B------:R-:W-:-:S07]  /*176b0*/  VIADDMNMX R206, R20, R209, R206, PT ;  /* 0x000000d114ce7246 */ /* 0x000fce00038001ce */
.L_x_6651:
        /* <DEDUP_REMOVED lines=65> */
.L_x_6657:
[----:B------:R-:W-:-:S05]  /*17ad0*/  IMAD.U32 R14, RZ, RZ, UR39 ;  /* 0x00000027ff0e7e24 */ /* 0x000fca000f8e00ff */
[----:B------:R-:W-:-:S13]  /*17ae0*/  ISETP.NE.AND P3, PT, R14, 0x1, PT ;  /* 0x000000010e00780c */ /* 0x000fda0003f65270 */
[----:B------:R-:W0:Y:S02]  /*17af0*/  @P3 LDC.64 R152, c[0x0][0xae0] ;  /* 0x0002b800ff983b82 */ /* 0x000e240000000a00 */
[----:B0-----:R-:W-:-:S05]  /*17b00*/  @P3 IMAD.HI.U32 R152, R203, R152, RZ ;  /* 0x00000098cb983227 */ /* 0x001fca00078e00ff */
[----:B------:R-:W-:-:S07]  /*17b10*/  @P3 SHF.R.U32.HI R203, RZ, R153, R152 ;  /* 0x00000099ffcb3219 */ /* 0x000fce0000011698 */
.L_x_6658:
[----:B------:R-:W-:Y:S05]  /*17b20*/  BSYNC B1 ;  /* 0x0000000000017941 */ /* 0x000fea0003800000 */
.L_x_6656:
[----:B------:R-:W-:-:S04]  /*17b30*/  IMAD R9, R203, R14, -R9 ;  /* 0x0000000ecb097224 */ /* 0x000fc800078e0a09 */
[----:B------:R-:W-:-:S05]  /*17b40*/  IMAD.IADD R9, R9, 0x1, -R187 ;  /* 0x0000000109097824 */ /* 0x000fca00078e0abb */
[----:B------:R-:W-:Y:S02]  /*17b50*/  VIMNMX R207, R207, R9, !PT ;  /* 0x00000009cfcf7248 */ /* 0x000fe40007fe0100 */
[----:B------:R-:W-:-:S07]  /*17b60*/  VIADDMNMX R208, R9, R14, R208, PT ;  /* 0x0000000e09d07246 */ /* 0x000fce00038001d0 */
.L_x_6655:
[----:B------:R-:W-:Y:S01]  /*17b70*/  FMNMX.FTZ R9, R20, R202, !PT ;  /* 0x000000ca14097209 */ /* 0x000fe20007810000 */
[----:B------:R-:W-:-:S03]  /*17b80*/  @!P1 VIADD R21, R21, 0x38860 ;  /* 0x0003886015159836 */ /* 0x000fc60000000000 */
[----:B------:R-:W-:Y:S02]  /*17b90*/  FMNMX.FTZ R9, R204, R9, !PT ;  /* 0x00000009cc097209 */ /* 0x000fe40007810000 */
[----:B------:R-:W-:Y:S02]  /*17ba0*/  @!P1 PRMT R21, RZ, 0x654, R21 ;  /* 0x00000654ff159816 */ /* 0x000fe40000000015 */
        /* <DEDUP_REMOVED lines=27> */
[-C--:B------:R-:W-:Y:S01]  /*17d60*/  FMUL.FTZ R153, R153, R14.reuse ;  /* 0x0000000e99997220 */ /* 0x080fe20000410000 */
[----:B------:R-:W-:Y:S01]  /*17d70*/  ISETP.GT.AND P3, PT, R207, 0x8, P2 ;  /* 0x00000008cf00780c */ /* 0x000fe20001764270 */
[-CC-:B------:R-:W-:Y:S01]  /*17d80*/  FFMA.FTZ R204, R204, R14.reuse, -R152.reuse ;  /* 0x0000000ecccc7223 */ /* 0x180fe20000010898 */
[----:B------:R-:W-:Y:S01]  /*17d90*/  FSEL R155, R155, -INF , !P4 ;  /* 0xff8000009b9b7808 */ /* 0x000fe20006000000 */
[----:B------:R-:W-:Y:S01]  /*17da0*/  MUFU.EX2 R20, R20 ;  /* 0x0000001400147308 */ /* 0x000fe20000000800 */
[----:B------:R-:W-:Y:S01]  /*17db0*/  ISETP.GT.AND P4, PT, R207, 0x9, P2 ;  /* 0x00000009cf00780c */ /* 0x000fe20001784270 */
[-CC-:B------:R-:W-:Y:S01]  /*17dc0*/  FFMA.FTZ R202, R156, R14.reuse, -R152.reuse ;  /* 0x0000000e9cca7223 */ /* 0x180fe20000010898 */
[C---:B------:R-:W-:Y:S01]  /*17dd0*/  ISETP.LT.OR P3, PT, R208.reuse, 0x9, P3 ;  /* 0x00000009d000780c */ /* 0x040fe20001f61670 */
[-CC-:B------:R-:W-:Y:S01]  /*17de0*/  FFMA.FTZ R157, R157, R14.reuse, -R152.reuse ;  /* 0x0000000e9d9d7223 */ /* 0x180fe20000010898 */
[----:B------:R-:W-:Y:S01]  /*17df0*/  ISETP.LT.OR P4, PT, R208, 0xa, P4 ;  /* 0x0000000ad000780c */ /* 0x000fe20002781670 */
[-CC-:B------:R-:W-:Y:S01]  /*17e00*/  FFMA.FTZ R160, R160, R14.reuse, -R152.reuse ;  /* 0x0000000ea0a07223 */ /* 0x180fe20000010898 */
[----:B------:R-:W-:Y:S01]  /*17e10*/  FSEL R158, R158, -INF , !P3 ;  /* 0xff8000009e9e7808 */ /* 0x000fe20005800000 */
[----:B------:R-:W0:Y:S01]  /*17e20*/  MUFU.EX2 R153, R153 ;  /* 0x0000009900997308 */ /* 0x000e220000000800 */
        /* <DEDUP_REMOVED lines=16> */
[C---:B------:R-:W-:Y:S01]  /*17f30*/  ISETP.LT.OR P4, PT, R208.reuse, 0x1a, P4 ;  /* 0x0000001ad000780c */ /* 0x040fe20002781670 */
[----:B------:R-:W-:Y:S01]  /*17f40*/  FFMA.FTZ R152, R181, R14, -R152 ;  /* 0x0000000eb5987223 */ /* 0x000fe20000010898 */
[----:B------:R-:W-:Y:S01]  /*17f50*/  ISETP.LT.OR P3, PT, R208, 0x11, P3 ;  /* 0x00000011d000780c */ /* 0x000fe20001f61670 */
[----:B0-----:R-:W-:Y:S01]  /*17f60*/  FFMA.FTZ R181, R153, R0, R20 ;  /* 0x0000000099b57223 */ /* 0x001fe20000010014 */
[----:B------:R-:W-:Y:S01]  /*17f70*/  FSEL R167, R167, -INF , !P4 ;  /* 0xff800000a7a77808 */ /* 0x000fe20006000000 */
[----:B------:R-:W0:Y:S01]  /*17f80*/  MUFU.EX2 R156, R204 ;  /* 0x000000cc009c7308 */ /* 0x000e220000000800 */
[----:B------:R-:W-:Y:S01]  /*17f90*/  ISETP.GT.AND P4, PT, R207, 0x21, P2 ;  /* 0x00000021cf00780c */ /* 0x000fe20001784270 */
[-C--:B------:R-:W-:Y:S01]  /*17fa0*/  FMUL.FTZ R24, R24, R153.reuse ;  /* 0x0000009918187220 */ /* 0x080fe20000410000 */
[----:B------:R-:W-:Y:S01]  /*17fb0*/  FSEL R162, R162, -INF , !P3 ;  /* 0xff800000a2a27808 */ /* 0x000fe20005800000 */
[-C--:B------:R-:W-:Y:S01]  /*17fc0*/  FMUL.FTZ R25, R25, R153.reuse ;  /* 0x0000009919197220 */ /* 0x080fe20000410000 */
[----:B------:R-:W-:Y:S01]  /*17fd0*/  ISETP.LT.OR P4, PT, R208, 0x22, P4 ;  /* 0x00000022d000780c */ /* 0x000fe20002781670 */
[-C--:B------:R-:W-:Y:S01]  /*17fe0*/  FMUL.FTZ R28, R28, R153.reuse ;  /* 0x000000991c1c7220 */ /* 0x080fe20000410000 */
[----:B------:R-:W-:Y:S01]  /*17ff0*/  ISETP.GT.AND P3, PT, R207, 0x18, P2 ;  /* 0x00000018cf00780c */ /* 0x000fe20001764270 */
[----:B------:R-:W-:Y:S01]  /*18000*/  MUFU.EX2 R203, R160 ;  /* 0x000000a000cb7308 */ /* 0x000fe20000000800 */
[----:B------:R-:W-:Y:S01]  /*18010*/  FSEL R171, R171, -INF , !P4 ;  /* 0xff800000abab7808 */ /* 0x000fe20006000000 */
[-C--:B------:R-:W-:Y:S01]  /*18020*/  FMUL.FTZ R29, R29, R153.reuse ;  /* 0x000000991d1d7220 */ /* 0x080fe20000410000 */
[----:B------:R-:W-:Y:S01]  /*18030*/  ISETP.GT.AND P4, PT, R207, 0x29, P2 ;  /* 0x00000029cf00780c */ /* 0x000fe20001784270 */
[-C--:B------:R-:W-:Y:S01]  /*18040*/  FMUL.FTZ R32, R32, R153.reuse ;  /* 0x0000009920207220 */ /* 0x080fe20000410000 */
[C---:B------:R-:W-:Y:S01]  /*18050*/  ISETP.LT.OR P3, PT, R208.reuse, 0x19, P3 ;  /* 0x00000019d000780c */ /* 0x040fe20001f61670 */
[-C--:B------:R-:W-:Y:S01]  /*18060*/  FMUL.FTZ R33, R33, R153.reuse ;  /* 0x0000009921217220 */ /* 0x080fe20000410000 */
[----:B------:R-:W-:Y:S01]  /*18070*/  ISETP.LT.OR P4, PT, R208, 0x2a, P4 ;  /* 0x0000002ad000780c */ /* 0x000fe20002781670 */
[----:B------:R-:W1:Y:S01]  /*18080*/  MUFU.EX2 R202, R202 ;  /* 0x000000ca00ca7308 */ /* 0x000e620000000800 */
[----:B------:R-:W-:Y:S01]  /*18090*/  FSEL R166, R166, -INF , !P3 ;  /* 0xff800000a6a67808 */ /* 0x000fe20005800000 */
[----:B0-----:R-:W-:Y:S01]  /*180a0*/  FADD.FTZ R181, R156, R181 ;  /* 0x000000b59cb57221 */ /* 0x001fe20000010000 */
[----:B------:R-:W-:Y:S01]  /*180b0*/  FSEL R175, R175, -INF , !P4 ;  /* 0xff800000afaf7808 */ /* 0x000fe20006000000 */
[-C--:B------:R-:W-:Y:S01]  /*180c0*/  FMUL.FTZ R36, R36, R153.reuse ;  /* 0x0000009924247220 */ /* 0x080fe20000410000 */
[----:B------:R-:W-:Y:S01]  /*180d0*/  ISETP.GT.AND P4, PT, R207, RZ, P2 ;  /* 0x000000ffcf00720c */ /* 0x000fe20001784270 */
[-C--:B------:R-:W-:Y:S01]  /*180e0*/  FMUL.FTZ R37, R37, R153.reuse ;  /* 0x0000009925257220 */ /* 0x080fe20000410000 */
[----:B------:R-:W-:Y:S01]  /*180f0*/  ISETP.GT.AND P3, PT, R207, 0x20, P2 ;  /* 0x00000020cf00780c */ /* 0x000fe20001764270 */
[----:B------:R-:W-:Y:S01]  /*18100*/  MUFU.EX2 R160, R168 ;  /* 0x000000a800a07308 */ /* 0x000fe20000000800 */
[----:B------:R-:W-:Y:S01]  /*18110*/  ISETP.LT.OR P4, PT, R208, 0x1, P4 ;  /* 0x00000001d000780c */ /* 0x000fe20002781670 */
[-C--:B------:R-:W-:Y:S01]  /*18120*/  FMUL.FTZ R40, R40, R153.reuse ;  /* 0x0000009928287220 */ /* 0x080fe20000410000 */
[----:B------:R-:W-:Y:S01]  /*18130*/  ISETP.LT.OR P3, PT, R208, 0x21, P3 ;  /* 0x00000021d000780c */ /* 0x000fe20001f61670 */
[-C--:B------:R-:W-:Y:S01]  /*18140*/  FMUL.FTZ R41, R41, R153.reuse ;  /* 0x0000009929297220 */ /* 0x080fe20000410000 */
[----:B------:R-:W-:Y:S01]  /*18150*/  FSEL R154, R154, -INF , !P4 ;  /* 0xff8000009a9a7808 */ /* 0x000fe20006000000 */
[-C--:B------:R-:W-:Y:S01]  /*18160*/  FMUL.FTZ R44, R44, R153.reuse ;  /* 0x000000992c2c7220 */ /* 0x080fe20000410000 */
[----:B------:R-:W-:Y:S01]  /*18170*/  FSEL R170, R170, -INF , !P3 ;  /* 0xff800000aaaa7808 */ /* 0x000fe20005800000 */
[----:B------:R-:W0:Y:S01]  /*18180*/  MUFU.EX2 R157, R157 ;  /* 0x0000009d009d7308 */ /* 0x000e220000000800 */
[----:B------:R-:W-:Y:S01]  /*18190*/  FMNMX.FTZ R0, R154, R200, !PT ;  /* 0x000000c89a007209 */ /* 0x000fe20007810000 */
[----:B-1----:R-:W-:Y:S01]  /*181a0*/  FADD.FTZ R181, R202, R181 ;  /* 0x000000b5cab57221 */ /* 0x002fe20000010000 */
[----:B------:R-:W-:Y:S01]  /*181b0*/  ISETP.GT.AND P3, PT, R207, 0x28, P2 ;  /* 0x00000028cf00780c */ /* 0x000fe20001764270 */
[-C--:B------:R-:W-:Y:S01]  /*181c0*/  FMUL.FTZ R45, R45, R153.reuse ;  /* 0x000000992d2d7220 */ /* 0x080fe20000410000 */
[----:B------:R-:W-:Y:S01]  /*181d0*/  FMNMX.FTZ R0, R155, R0, !PT ;  /* 0x000000009b007209 */ /* 0x000fe20007810000 */
[-C--:B------:R-:W-:Y:S01]  /*181e0*/  FMUL.FTZ R48, R48, R153.reuse ;  /* 0x0000009930307220 */ /* 0x080fe20000410000 */
[----:B------:R-:W-:Y:S01]  /*181f0*/  ISETP.LT.OR P3, PT, R208, 0x29, P3 ;  /* 0x00000029d000780c */ /* 0x000fe20001f61670 */
[----:B------:R-:W1:Y:S01]  /*18200*/  MUFU.EX2 R161, R161 ;  /* 0x000000a100a17308 */ /* 0x000e620000000800 */
[----:B------:R-:W-:Y:S01]  /*18210*/  FMNMX.FTZ R0, R158, R0, !PT ;  /* 0x000000009e007209 */ /* 0x000fe20007810000 */
[-C--:B------:R-:W-:Y:S01]  /*18220*/  FMUL.FTZ R49, R49, R153.reuse ;  /* 0x0000009931317220 */ /* 0x080fe20000410000 */
[----:B------:R-:W-:Y:S01]  /*18230*/  FSEL R174, R174, -INF , !P3 ;  /* 0xff800000aeae7808 */ /* 0x000fe20005800000 */
[-C--:B------:R-:W-:Y:S01]  /*18240*/  FMUL.FTZ R52, R52, R153.reuse ;  /* 0x0000009934347220 */ /* 0x080fe20000410000 */
[----:B------:R-:W-:Y:S01]  /*18250*/  FMNMX.FTZ R0, R159, R0, !PT ;  /* 0x000000009f007209 */ /* 0x000fe20007810000 */
[-C--:B------:R-:W-:Y:S01]  /*18260*/  FMUL.FTZ R53, R53, R153.reuse ;  /* 0x0000009935357220 */ /* 0x080fe20000410000 */
[----:B------:R-:W-:Y:S01]  /*18270*/  ISETP.GT.AND P3, PT, R207, 0x30, P2 ;  /* 0x00000030cf00780c */ /* 0x000fe20001764270 */
[----:B------:R-:W2:Y:S01]  /*18280*/  MUFU.EX2 R164, R164 ;  /* 0x000000a400a47308 */ /* 0x000ea20000000800 */
[----:B------:R-:W-:Y:S01]  /*18290*/  FMNMX.FTZ R0, R162, R0, !PT ;  /* 0x00000000a2007209 */ /* 0x000fe20007810000 */
[----:B0-----:R-:W-:Y:S01]  /*182a0*/  FADD.FTZ R181, R157, R181 ;  /* 0x000000b59db57221 */ /* 0x001fe20000010000 */
[----:B------:R-:W-:Y:S01]  /*182b0*/  ISETP.LT.OR P3, PT, R208, 0x31, P3 ;  /* 0x00000031d000780c */ /* 0x000fe20001f61670 */
[-C--:B------:R-:W-:Y:S01]  /*182c0*/  FMUL.FTZ R56, R56, R153.reuse ;  /* 0x0000009938387220 */ /* 0x080fe20000410000 */
[----:B------:R-:W-:Y:S01]  /*182d0*/  FMNMX.FTZ R0, R163, R0, !PT ;  /* 0x00000000a3007209 */ /* 0x000fe20007810000 */
[----:B------:R-:W-:Y:S01]  /*182e0*/  FADD.FTZ R181, R203, R181 ;  /* 0x000000b5cbb57221 */ /* 0x000fe20000010000 */
[----:B------:R-:W-:Y:S01]  /*182f0*/  FSEL R178, R178, -INF , !P3 ;  /* 0xff800000b2b27808 */ /* 0x000fe20005800000 */
[----:B------:R-:W-:Y:S01]  /*18300*/  MUFU.EX2 R165, R165 ;  /* 0x000000a500a57308 */ /* 0x000fe20000000800 */
[----:B------:R-:W-:Y:S01]  /*18310*/  FMNMX.FTZ R0, R166, R0, !PT ;  /* 0x00000000a6007209 */ /* 0x000fe20007810000 */
[----:B-1----:R-:W-:Y:S01]  /*18320*/  FADD.FTZ R181, R161, R181 ;  /* 0x000000b5a1b57221 */ /* 0x002fe20000010000 */
[----:B------:R-:W-:Y:S01]  /*18330*/  ISETP.GT.AND P3, PT, R207, 0x31, P2 ;  /* 0x00000031cf00780c */ /* 0x000fe20001764270 */
[-C--:B------:R-:W-:Y:S01]  /*18340*/  FMUL.FTZ R57, R57, R153.reuse ;  /* 0x0000009939397220 */ /* 0x080fe20000410000 */
[----:B------:R-:W-:Y:S01]  /*18350*/  FMNMX.FTZ R0, R167, R0, !PT ;  /* 0x00000000a7007209 */ /* 0x000fe20007810000 */
[-C--:B------:R-:W-:Y:S01]  /*18360*/  FMUL.FTZ R60, R60, R153.reuse ;  /* 0x000000993c3c7220 */ /* 0x080fe20000410000 */
[----:B------:R-:W-:Y:S01]  /*18370*/  ISETP.GT.AND P4, PT, R207, 0x38, P2 ;  /* 0x00000038cf00780c */ /* 0x000fe20001784270 */
[----:B------:R-:W-:Y:S01]  /*18380*/  MUFU.EX2 R172, R172 ;  /* 0x000000ac00ac7308 */ /* 0x000fe20000000800 */
[----:B------:R-:W-:Y:S01]  /*18390*/  FMNMX.FTZ R0, R170, R0, !PT ;  /* 0x00000000aa007209 */ /* 0x000fe20007810000 */
[----:B--2---:R-:W-:Y:S01]  /*183a0*/  FADD.FTZ R181, R164, R181 ;  /* 0x000000b5a4b57221 */ /* 0x004fe20000010000 */
[----:B------:R-:W-:Y:S01]  /*183b0*/  ISETP.LT.OR P3, PT, R208, 0x32, P3 ;  /* 0x00000032d000780c */ /* 0x000fe20001f61670 */
[-C--:B------:R-:W-:Y:S01]  /*183c0*/  FMUL.FTZ R61, R61, R153.reuse ;  /* 0x000000993d3d7220 */ /* 0x080fe20000410000 */
[----:B------:R-:W-:Y:S01]  /*183d0*/  FMNMX.FTZ R0, R171, R0, !PT ;  /* 0x00000000ab007209 */ /* 0x000fe20007810000 */
[-C--:B------:R-:W-:Y:S01]  /*183e0*/  FMUL.FTZ R64, R64, R153.reuse ;  /* 0x0000009940407220 */ /* 0x080fe20000410000 */
[----:B------:R-:W-:Y:S01]  /*183f0*/  ISETP.GT.AND P2, PT, R207, 0x39, P2 ;  /* 0x00000039cf00780c */ /* 0x000fe20001744270 */
[----:B------:R-:W-:Y:S01]  /*18400*/  MUFU.EX2 R173, R173 ;  /* 0x000000ad00ad7308 */ /* 0x000fe20000000800 */
[----:B------:R-:W-:Y:S01]  /*18410*/  FMNMX.FTZ R0, R174, R0, !PT ;  /* 0x00000000ae007209 */ /* 0x000fe20007810000 */
[-C--:B------:R-:W-:Y:S01]  /*18420*/  FMUL.FTZ R65, R65, R153.reuse ;  /* 0x0000009941417220 */ /* 0x080fe20000410000 */
        /* <DEDUP_REMOVED lines=8> */
[----:B------:R-:W-:Y:S01]  /*184b0*/  ISETP.LT.OR P2, PT, R208, 0x3a, P2 ;  /* 0x0000003ad000780c */ /* 0x000fe20001741670 */
[-C--:B------:R-:W-:Y:S01]  /*184c0*/  FMUL.FTZ R73, R73, R153.reuse ;  /* 0x0000009949497220 */ /* 0x080fe20000410000 */
[----:B------:R-:W-:Y:S01]  /*184d0*/  FSEL R182, R182, -INF , !P4 ;  /* 0xff800000b6b67808 */ /* 0x000fe20006000000 */
[-C--:B------:R-:W-:Y:S01]  /*184e0*/  FMUL.FTZ R76, R76, R153.reuse ;  /* 0x000000994c4c7220 */ /* 0x080fe20000410000 */
[----:B------:R-:W-:Y:S01]  /*184f0*/  FMNMX.FTZ R0, R179, R0, !PT ;  /* 0x00000000b3007209 */ /* 0x000fe20007810000 */
[----:B------:R-:W-:Y:S01]  /*18500*/  MUFU.EX2 R177, R177 ;  /* 0x000000b100b17308 */ /* 0x000fe20000000800 */
[----:B------:R-:W-:Y:S01]  /*18510*/  FSEL R183, R183, -INF , !P2 ;  /* 0xff800000b7b77808 */ /* 0x000fe20005000000 */
[-C--:B------:R-:W-:Y:S01]  /*18520*/  FMUL.FTZ R77, R77, R153.reuse ;  /* 0x000000994d4d7220 */ /* 0x080fe20000410000 */
[----:B------:R-:W-:Y:S01]  /*18530*/  FMNMX.FTZ R0, R182, R0, !PT ;  /* 0x00000000b6007209 */ /* 0x000fe20007810000 */
[-C--:B------:R-:W-:Y:S01]  /*18540*/  FMUL.FTZ R80, R80, R153.reuse ;  /* 0x0000009950507220 */ /* 0x080fe20000410000 */
[----:B------:R-:W-:Y:S01]  /*18550*/  F2FP.F16.F32.PACK_AB R156, R156, R20 ;  /* 0x000000149c9c723e */ /* 0x000fe200000000ff */
[-C--:B------:R-:W-:Y:S01]  /*18560*/  FMUL.FTZ R81, R81, R153.reuse ;  /* 0x0000009951517220 */ /* 0x080fe20000410000 */
[----:B------:R-:W-:Y:S01]  /*18570*/  FMNMX.FTZ R20, R183, R0, !PT ;  /* 0x00000000b7147209 */ /* 0x000fe20007810000 */
        /* <DEDUP_REMOVED lines=30> */
[----:B------:R0:W-:Y:S01]  /*18760*/  MUFU.EX2 R0, R169 ;  /* 0x000000a900007308 */ /* 0x0001e20000000800 */
[-C--:B------:R-:W-:Y:S01]  /*18770*/  FMUL.FTZ R137, R137, R153.reuse ;  /* 0x0000009989897220 */ /* 0x080fe20000410000 */
[-C--:B------:R-:W-:Y:S01]  /*18780*/  FMUL.FTZ R140, R140, R153.reuse ;  /* 0x000000998c8c7220 */ /* 0x080fe20000410000 */
[----:B------:R-:W1:Y:S01]  /*18790*/  SHFL.BFLY PT, R204, R20, 0x1, 0x1f ;  /* 0x0c201f0014cc7f89 */ /* 0x000e6200000e0000 */
[-C--:B------:R-:W-:Y:S01]  /*187a0*/  FMUL.FTZ R141, R141, R153.reuse ;  /* 0x000000998d8d7220 */ /* 0x080fe20000410000 */
[-C--:B------:R-:W-:Y:S01]  /*187b0*/  FMUL.FTZ R144, R144, R153.reuse ;  /* 0x0000009990907220 */ /* 0x080fe20000410000 */
[-C--:B------:R-:W-:Y:S01]  /*187c0*/  FMUL.FTZ R145, R145, R153.reuse ;  /* 0x0000009991917220 */ /* 0x080fe20000410000 */
[-C--:B------:R-:W-:Y:S01]  /*187d0*/  FMUL.FTZ R148, R148, R153.reuse ;  /* 0x0000009994947220 */ /* 0x080fe20000410000 */
[----:B------:R-:W-:Y:S01]  /*187e0*/  FMUL.FTZ R149, R149, R153 ;  /* 0x0000009995957220 */ /* 0x000fe20000410000 */
[----:B-1----:R-:W-:-:S04]  /*187f0*/  FMNMX.FTZ R20, R20, R204, !PT ;  /* 0x000000cc14147209 */ /* 0x002fc80007810000 */
[C---:B------:R-:W-:Y:S01]  /*18800*/  FSETP.NEU.FTZ.AND P2, PT, R20.reuse, -INF , PT ;  /* 0xff8000001400780b */ /* 0x040fe20003f5d000 */
[----:B0-----:R-:W-:-:S03]  /*18810*/  FMUL.FTZ R169, R20, R14 ;  /* 0x0000000e14a97220 */ /* 0x001fc60000410000 */
[----:B------:R-:W-:Y:S02]  /*18820*/  FSEL R168, R20, RZ, P2 ;  /* 0x000000ff14a87208 */ /* 0x000fe40001000000 */
[----:B------:R-:W-:Y:S02]  /*18830*/  FSEL R169, R169, RZ, P2 ;  /* 0x000000ffa9a97208 */ /* 0x000fe40001000000 */
[----:B------:R-:W-:Y:S01]  /*18840*/  ISETP.NE.AND P2, PT, R197, RZ, PT ;  /* 0x000000ffc500720c */ /* 0x000fe20003f45270 */
[----:B------:R-:W-:Y:S02]  /*18850*/  FADD.FTZ R168, -R168, R200 ;  /* 0x000000c8a8a87221 */ /* 0x000fe40000010100 */
        /* <DEDUP_REMOVED lines=16> */
[----:B------:R-:W-:-:S02]  /*18960*/  IMAD.MOV.U32 R169, RZ, RZ, 0x40000040 ;  /* 0x40000040ffa97424 */ /* 0x000fc400078e00ff */
[----:B------:R-:W-:Y:S01]  /*18970*/  FMUL.FTZ R168, R168, R14 ;  /* 0x0000000ea8a87220 */ /* 0x000fe20000410000 */
[----:B------:R-:W-:Y:S01]  /*18980*/  MUFU.EX2 R155, R155 ;  /* 0x0000009b009b7308 */ /* 0x000fe20000000800 */
[----:B------:R-:W-:Y:S01]  /*18990*/  F2FP.F16.F32.PACK_AB R158, R157, R202 ;  /* 0x000000ca9d9e723e */ /* 0x000fe200000000ff */
[----:B------:R-:W-:Y:S01]  /*189a0*/  IMAD.MOV.U32 R202, RZ, RZ, R9 ;  /* 0x000000ffffca7224 */ /* 0x000fe200078e0009 */
[----:B------:R-:W-:-:S05]  /*189b0*/  R2UR UR7, R169 ;  /* 0x00000000a90772ca */ /* 0x000fca00000e0000 */
[----:B------:R0:W1:Y:S08]  /*189c0*/  MUFU.EX2 R183, R168 ;  /* 0x000000a800b77308 */ /* 0x0000700000000800 */
[----:B------:R-:W2:Y:S01]  /*189d0*/  MUFU.EX2 R169, R154 ;  /* 0x0000009a00a97308 */ /* 0x000ea20000000800 */
[----:B0-----:R-:W-:-:S05]  /*189e0*/  IMAD R168, R19, 0x1000, R194 ;  /* 0x0000100013a87824 */ /* 0x001fca00078e02c2 */
[----:B------:R-:W-:Y:S02]  /*189f0*/  R2UR UR6, R168 ;  /* 0x00000000a80672ca */ /* 0x000fe400000e0000 */
[----:B------:R-:W0:Y:S01]  /*18a00*/  MUFU.EX2 R200, R200 ;  /* 0x000000c800c87308 */ /* 0x000e220000000800 */
[-C--:B-1----:R-:W-:Y:S01]  /*18a10*/  FMUL.FTZ R26, R26, R183.reuse ;  /* 0x000000b71a1a7220 */ /* 0x082fe20000410000 */
[-C--:B------:R-:W-:Y:S01]  /*18a20*/  FMUL.FTZ R27, R27, R183.reuse ;  /* 0x000000b71b1b7220 */ /* 0x080fe20000410000 */
[-C--:B------:R-:W-:Y:S01]  /*18a30*/  FMUL.FTZ R30, R30, R183.reuse ;  /* 0x000000b71e1e7220 */ /* 0x080fe20000410000 */
[-C--:B------:R-:W-:Y:S01]  /*18a40*/  FMUL.FTZ R31, R31, R183.reuse ;  /* 0x000000b71f1f7220 */ /* 0x080fe20000410000 */
[-C--:B------:R-:W-:Y:S01]  /*18a50*/  FMUL.FTZ R34, R34, R183.reuse ;  /* 0x000000b722227220 */ /* 0x080fe20000410000 */
[-C--:B------:R-:W-:Y:S01]  /*18a60*/  FMUL.FTZ R35, R35, R183.reuse ;  /* 0x000000b723237220 */ /* 0x080fe20000410000 */
[----:B------:R-:W-:Y:S01]  /*18a70*/  FMUL.FTZ R38, R38, R183 ;  /* 0x000000b726267220 */ /* 0x000fe20000410000 */
[----:B------:R1:W-:Y:S01]  /*18a80*/  MUFU.EX2 R170, R152 ;  /* 0x0000009800aa7308 */ /* 0x0003e20000000800 */
[----:B--2---:R-:W-:Y:S01]  /*18a90*/  FFMA.FTZ R8, R183, R8, R169 ;  /* 0x00000008b7087223 */ /* 0x004fe200000100a9 */
[----:B------:R-:W-:Y:S01]  /*18aa0*/  F2FP.F16.F32.PACK_AB R157, R155, R169 ;  /* 0x000000a99b9d723e */ /* 0x000fe200000000ff */
[-C--:B------:R-:W-:Y:S01]  /*18ab0*/  FMUL.FTZ R39, R39, R183.reuse ;  /* 0x000000b727277220 */ /* 0x080fe20000410000 */
[-C--:B------:R-:W-:Y:S01]  /*18ac0*/  FMUL.FTZ R42, R42, R183.reuse ;  /* 0x000000b72a2a7220 */ /* 0x080fe20000410000 */
[----:B------:R-:W-:Y:S01]  /*18ad0*/  FADD.FTZ R8, R155, R8 ;  /* 0x000000089b087221 */ /* 0x000fe20000010000 */
[-C--:B------:R-:W-:Y:S01]  /*18ae0*/  FMUL.FTZ R43, R43, R183.reuse ;  /* 0x000000b72b2b7220 */ /* 0x080fe20000410000 */
[----:B------:R-:W-:Y:S01]  /*18af0*/  FMUL.FTZ R46, R46, R183 ;  /* 0x000000b72e2e7220 */ /* 0x000fe20000410000 */
[----:B------:R-:W2:Y:S01]  /*18b00*/  MUFU.EX2 R159, R159 ;  /* 0x0000009f009f7308 */ /* 0x000ea20000000800 */
[----:B-1----:R-:W-:-:S02]  /*18b10*/  @!P2 IMAD R152, R201, 0x40, R193 ;  /* 0x00000040c998a824 */ /* 0x002fc400078e02c1 */
[----:B0-----:R-:W-:Y:S01]  /*18b20*/  FADD.FTZ R8, R200, R8 ;  /* 0x00000008c8087221 */ /* 0x001fe20000010000 */
[-C--:B------:R-:W-:Y:S01]  /*18b30*/  FMUL.FTZ R47, R47, R183.reuse ;  /* 0x000000b72f2f7220 */ /* 0x080fe20000410000 */
[-C--:B------:R-:W-:Y:S01]  /*18b40*/  FMUL.FTZ R50, R50, R183.reuse ;  /* 0x000000b732327220 */ /* 0x080fe20000410000 */
[----:B------:R-:W-:Y:S02]  /*18b50*/  @!P2 IMAD R152, R152, 0x4, R18 ;  /* 0x000000049898a824 */ /* 0x000fe400078e0212 */
[-C--:B------:R-:W-:Y:S01]  /*18b60*/  FMUL.FTZ R51, R51, R183.reuse ;  /* 0x000000b733337220 */ /* 0x080fe20000410000 */
[-C--:B------:R-:W-:Y:S01]  /*18b70*/  FMUL.FTZ R54, R54, R183.reuse ;  /* 0x000000b736367220 */ /* 0x080fe20000410000 */
[----:B------:R-:W0:Y:S01]  /*18b80*/  MUFU.EX2 R162, R162 ;  /* 0x000000a200a27308 */ /* 0x000e220000000800 */
[-C--:B------:R-:W-:Y:S01]  /*18b90*/  FMUL.FTZ R55, R55, R183.reuse ;  /* 0x000000b737377220 */ /* 0x080fe20000410000 */
[----:B------:R-:W-:Y:S01]  /*18ba0*/  @!P2 STS [R152+0x38400], R153 ;  /* 0x038400999800a388 */ /* 0x000fe20000000800 */
[-C--:B------:R-:W-:Y:S01]  /*18bb0*/  FMUL.FTZ R58, R58, R183.reuse ;  /* 0x000000b73a3a7220 */ /* 0x080fe20000410000 */
[-C--:B------:R-:W-:Y:S01]  /*18bc0*/  FMUL.FTZ R59, R59, R183.reuse ;  /* 0x000000b73b3b7220 */ /* 0x080fe20000410000 */
[-C--:B------:R-:W-:Y:S01]  /*18bd0*/  FMUL.FTZ R62, R62, R183.reuse ;  /* 0x000000b73e3e7220 */ /* 0x080fe20000410000 */
[----:B------:R1:W-:Y:S01]  /*18be0*/  @!P2 STS [R152+0x38420], R183 ;  /* 0x038420b79800a388 */ /* 0x0003e20000000800 */
        /* <DEDUP_REMOVED lines=9> */
[----:B-1----:R-:W-:Y:S01]  /*18c80*/  F2FP.F16.F32.PACK_AB R152, R161, R203 ;  /* 0x000000cba198723e */ /* 0x002fe200000000ff */
[----:B------:R-:W-:Y:S01]  /*18c90*/  FADD.FTZ R161, R165, R181 ;  /* 0x000000b5a5a17221 */ /* 0x000fe20000010000 */
[----:B------:R-:W1:Y:S01]  /*18ca0*/  MUFU.EX2 R166, R166 ;  /* 0x000000a600a67308 */ /* 0x000e620000000800 */
[----:B0-----:R-:W-:Y:S01]  /*18cb0*/  FADD.FTZ R8, R162, R8 ;  /* 0x00000008a2087221 */ /* 0x001fe20000010000 */
[-C--:B------:R-:W-:Y:S01]  /*18cc0*/  FMUL.FTZ R78, R78, R183.reuse ;  /* 0x000000b74e4e7220 */ /* 0x080fe20000410000 */
[-C--:B------:R-:W-:Y:S01]  /*18cd0*/  FMUL.FTZ R79, R79, R183.reuse ;  /* 0x000000b74f4f7220 */ /* 0x080fe20000410000 */
[-C--:B------:R-:W-:Y:S01]  /*18ce0*/  FMUL.FTZ R82, R82, R183.reuse ;  /* 0x000000b752527220 */ /* 0x080fe20000410000 */
[-C--:B------:R-:W-:Y:S01]  /*18cf0*/  FMUL.FTZ R83, R83, R183.reuse ;  /* 0x000000b753537220 */ /* 0x080fe20000410000 */
[-C--:B------:R-:W-:Y:S01]  /*18d00*/  FMUL.FTZ R86, R86, R183.reuse ;  /* 0x000000b756567220 */ /* 0x080fe20000410000 */
[----:B---3--:R-:W-:Y:S01]  /*18d10*/  FADD.FTZ R155, R163, R8 ;  /* 0x00000008a39b7221 */ /* 0x008fe20000010000 */
        /* <DEDUP_REMOVED lines=33> */
[-C--:B------:R-:W-:Y:S01]  /*18f30*/  FMUL.FTZ R143, R143, R183.reuse ;  /* 0x000000b78f8f7220 */ /* 0x080fe20000410000 */
[-C--:B------:R-:W-:Y:S01]  /*18f40*/  FMUL.FTZ R146, R146, R183.reuse ;  /* 0x000000b792927220 */ /* 0x080fe20000410000 */
[-C--:B------:R-:W-:Y:S01]  /*18f50*/  FMUL.FTZ R147, R147, R183.reuse ;  /* 0x000000b793937220 */ /* 0x080fe20000410000 */
[-C--:B------:R-:W-:Y:S01]  /*18f60*/  FMUL.FTZ R150, R150, R183.reuse ;  /* 0x000000b796967220 */ /* 0x080fe20000410000 */
[----:B------:R-:W-:Y:S01]  /*18f70*/  FMUL.FTZ R151, R151, R183 ;  /* 0x000000b797977220 */ /* 0x000fe20000410000 */
[----:B------:R-:W-:Y:S01]  /*18f80*/  F2FP.F16.F32.PACK_AB R159, R159, R200 ;  /* 0x000000c89f9f723e */ /* 0x000fe200000000ff */
[----:B------:R-:W-:Y:S01]  /*18f90*/  BAR.SYNC.DEFER_BLOCKING 0xf, 0x100 ;  /* 0x03c4000000007b1d */ /* 0x000fe20000010000 */
[----:B-1----:R-:W-:Y:S01]  /*18fa0*/  FADD.FTZ R183, R166, R155 ;  /* 0x0000009ba6b77221 */ /* 0x002fe20000010000 */
[----:B------:R-:W-:Y:S01]  /*18fb0*/  F2FP.F16.F32.PACK_AB R154, R165, R164 ;  /* 0x000000a4a59a723e */ /* 0x000fe200000000ff */
[----:B------:R-:W-:Y:S01]  /*18fc0*/  FADD.FTZ R8, R160, R161 ;  /* 0x000000a1a0087221 */ /* 0x000fe20000010000 */
[----:B------:R-:W-:Y:S01]  /*18fd0*/  F2FP.F16.F32.PACK_AB R153, R163, R162 ;  /* 0x000000a2a399723e */ /* 0x000fe200000000ff */
[----:B------:R-:W-:Y:S01]  /*18fe0*/  IMAD.MOV.U32 R169, RZ, RZ, 0x40000040 ;  /* 0x40000040ffa97424 */ /* 0x000fe200078e00ff */
[----:B------:R-:W1:Y:S01]  /*18ff0*/  MUFU.EX2 R178, R178 ;  /* 0x000000b200b27308 */ /* 0x000e620000000800 */
[C---:B0-----:R-:W-:Y:S01]  /*19000*/  F2FP.F16.F32.PACK_AB R155, R181.reuse, R166 ;  /* 0x000000a6b59b723e */ /* 0x041fe200000000ff */
[----:B------:R-:W-:Y:S01]  /*19010*/  FADD.FTZ R183, R181, R183 ;  /* 0x000000b7b5b77221 */ /* 0x000fe20000010000 */
[C---:B------:R-:W-:Y:S01]  /*19020*/  F2FP.F16.F32.PACK_AB R160, R0.reuse, R160 ;  /* 0x000000a000a0723e */ /* 0x040fe200000000ff */
[----:B------:R-:W-:Y:S01]  /*19030*/  FADD.FTZ R8, R0, R8 ;  /* 0x0000000800087221 */ /* 0x000fe20000010000 */
[----:B------:R-:W-:Y:S01]  /*19040*/  F2FP.F16.F32.PACK_AB R162, R173, R172 ;  /* 0x000000acada2723e */ /* 0x000fe200000000ff */
[----:B--2---:R-:W-:Y:S01]  /*19050*/  FADD.FTZ R183, R204, R183 ;  /* 0x000000b7ccb77221 */ /* 0x004fe20000010000 */
[----:B---3--:R-:W-:Y:S01]  /*19060*/  F2FP.F16.F32.PACK_AB R161, R171, R204 ;  /* 0x000000ccaba1723e */ /* 0x008fe200000000ff */
[----:B------:R-:W0:Y:S01]  /*19070*/  MUFU.EX2 R179, R179 ;  /* 0x000000b300b37308 */ /* 0x000e220000000800 */
[----:B----4-:R-:W-:Y:S01]  /*19080*/  F2FP.F16.F32.PACK_AB R163, R175, R174 ;  /* 0x000000aeafa3723e */ /* 0x010fe200000000ff */
[----:B------:R-:W-:Y:S01]  /*19090*/  FADD.FTZ R183, R171, R183 ;  /* 0x000000b7abb77221 */ /* 0x000fe20000010000 */
[----:B------:R-:W-:Y:S01]  /*190a0*/  F2FP.F16.F32.PACK_AB R164, R177, R176 ;  /* 0x000000b0b1a4723e */ /* 0x000fe200000000ff */
[----:B------:R-:W-:Y:S01]  /*190b0*/  FADD.FTZ R8, R172, R8 ;  /* 0x00000008ac087221 */ /* 0x000fe20000010000 */
[----:B------:R-:W-:Y:S01]  /*190c0*/  F2FP.F16.F32.PACK_AB R166, R170, R180 ;  /* 0x000000b4aaa6723e */ /* 0x000fe200000000ff */
[----:B------:R-:W-:Y:S01]  /*190d0*/  FADD.FTZ R183, R174, R183 ;  /* 0x000000b7aeb77221 */ /* 0x000fe20000010000 */
[----:B------:R-:W-:Y:S01]  /*190e0*/  ISETP.GT.AND P2, PT, R15, R219, PT ;  /* 0x000000db0f00720c */ /* 0x000fe20003f44270 */
[----:B------:R-:W2:Y:S01]  /*190f0*/  MUFU.EX2 R182, R182 ;  /* 0x000000b600b67308 */ /* 0x000ea20000000800 */
[----:B------:R-:W-:Y:S01]  /*19100*/  FADD.FTZ R8, R173, R8 ;  /* 0x00000008ad087221 */ /* 0x000fe20000010000 */
[----:B------:R3:W-:Y:S01]  /*19110*/  STSM.16.M88.4 [R199+0x36400], R156 ;  /* 0x0364009cc7007844 */ /* 0x0007e20000000200 */
[----:B------:R-:W-:Y:S01]  /*19120*/  FADD.FTZ R183, R175, R183 ;  /* 0x000000b7afb77221 */ /* 0x000fe20000010000 */
[----:B------:R-:W-:-:S02]  /*19130*/  IMAD.MOV.U32 R201, RZ, RZ, R19 ;  /* 0x000000ffffc97224 */ /* 0x000fc400078e0013 */
[----:B------:R-:W-:Y:S01]  /*19140*/  FADD.FTZ R8, R176, R8 ;  /* 0x00000008b0087221 */ /* 0x000fe20000010000 */
[----:B------:R4:W-:Y:S01]  /*19150*/  STSM.16.M88.4 [R216], R152 ;  /* 0x00000098d8007844 */ /* 0x0009e20000000200 */
[----:B-1----:R-:W-:Y:S01]  /*19160*/  FADD.FTZ R183, R178, R183 ;  /* 0x000000b7b2b77221 */ /* 0x002fe20000010000 */
[----:B------:R-:W1:Y:S01]  /*19170*/  MUFU.EX2 R205, R205 ;  /* 0x000000cd00cd7308 */ /* 0x000e620000000800 */
[----:B0-----:R-:W-:Y:S01]  /*19180*/  F2FP.F16.F32.PACK_AB R165, R179, R178 ;  /* 0x000000b2b3a5723e */ /* 0x001fe200000000ff */
[----:B------:R0:W-:Y:S01]  /*19190*/  STSM.16.M88.4 [R214], R160 ;  /* 0x000000a0d6007844 */ /* 0x0001e20000000200 */
[----:B------:R-:W-:Y:S01]  /*191a0*/  FADD.FTZ R8, R177, R8 ;  /* 0x00000008b1087221 */ /* 0x000fe20000010000 */
[----:B------:R-:W-:Y:S01]  /*191b0*/  FADD.FTZ R183, R179, R183 ;  /* 0x000000b7b3b77221 */ /* 0x000fe20000010000 */
[----:B------:R-:W-:Y:S02]  /*191c0*/  IMAD.MOV.U32 R200, RZ, RZ, R20 ;  /* 0x000000ffffc87224 */ /* 0x000fe400078e0014 */
[----:B------:R-:W-:Y:S01]  /*191d0*/  FADD.FTZ R8, R180, R8 ;  /* 0x00000008b4087221 */ /* 0x000fe20000010000 */
[----:B--2---:R-:W-:-:S03]  /*191e0*/  FADD.FTZ R183, R182, R183 ;  /* 0x000000b7b6b77221 */ /* 0x004fc60000010000 */
[----:B------:R-:W-:Y:S01]  /*191f0*/  FADD.FTZ R0, R170, R8 ;  /* 0x00000008aa007221 */ /* 0x000fe20000010000 */
[C---:B-1----:R-:W-:Y:S01]  /*19200*/  F2FP.F16.F32.PACK_AB R167, R205.reuse, R182 ;  /* 0x000000b6cda7723e */ /* 0x042fe200000000ff */
[----:B------:R-:W-:-:S04]  /*19210*/  FADD.FTZ R8, R205, R183 ;  /* 0x000000b7cd087221 */ /* 0x000fc80000010000 */
[----:B------:R0:W-:Y:S01]  /*19220*/  STSM.16.M88.4 [R215], R164 ;  /* 0x000000a4d7007844 */ /* 0x0001e20000000200 */
[----:B------:R-:W-:-:S06]  /*19230*/  WARPGROUP.ARRIVE ;  /* 0x00000000000079c5 */ /* 0x000fcc0000000000 */
[----:B------:R-:W-:Y:S03]  /*19240*/  HGMMA.64x256x16.F32 R24, R156, gdesc[UR4].tnspB, R24, gsb0 ;  /* 0x43e000049c187df0 */ /* 0x000fe60008000818 */
[----:B------:R-:W-:Y:S02]  /*19250*/  WARPGROUP.DEPBAR.LE gsb0, 0x0 ;  /* 0x00008000000079c5 */ /* 0x000fe40000010000 */
[----:B---3--:R-:W-:Y:S01]  /*19260*/  VIADD R156, R168, 0x80 ;  /* 0x00000080a89c7836 */ /* 0x008fe20000000000 */
[----:B------:R-:W-:Y:S01]  /*19270*/  WARPGROUP.ARRIVE ;  /* 0x00000000000079c5 */ /* 0x000fe20000000000 */
[----:B------:R-:W-:-:S03]  /*19280*/  IMAD.MOV.U32 R157, RZ, RZ, 0x40000040 ;  /* 0x40000040ff9d7424 */ /* 0x000fc600078e00ff */
[----:B------:R-:W-:Y:S02]  /*19290*/  R2UR UR6, R156 ;  /* 0x000000009c0672ca */ /* 0x000fe400000e0000 */
[----:B------:R-:W-:-:S15]  /*192a0*/  R2UR UR7, R157 ;  /* 0x000000009d0772ca */ /* 0x000fde00000e0000 */
[----:B------:R-:W-:-:S01]  /*192b0*/  NOP ;  /* 0x0000000000007918 */ /* 0x000fc20000000000 */
[----:B------:R-:W-:Y:S03]  /*192c0*/  HGMMA.64x256x16.F32 R24, R152, gdesc[UR4].tnspB, R24, gsb0 ;  /* 0x43e0000498187df0 */ /* 0x000fe60008000818 */
[----:B------:R-:W-:Y:S02]  /*192d0*/  WARPGROUP.DEPBAR.LE gsb0, 0x0 ;  /* 0x00008000000079c5 */ /* 0x000fe40000010000 */
[C---:B----4-:R-:W-:Y:S01]  /*192e0*/  VIADD R152, R168.reuse, 0x100 ;  /* 0x00000100a8987836 */ /* 0x050fe20000000000 */
[----:B------:R-:W-:Y:S01]  /*192f0*/  WARPGROUP.ARRIVE ;  /* 0x00000000000079c5 */ /* 0x000fe20000000000 */
[----:B------:R-:W-:Y:S02]  /*19300*/  IMAD.MOV.U32 R153, RZ, RZ, 0x40000040 ;  /* 0x40000040ff997424 */ /* 0x000fe400078e00ff */
[----:B------:R-:W-:Y:S01]  /*19310*/  VIADD R168, R168, 0x180 ;  /* 0x00000180a8a87836 */ /* 0x000fe20000000000 */
[----:B------:R-:W-:-:S02]  /*19320*/  R2UR UR6, R152 ;  /* 0x00000000980672ca */ /* 0x000fc400000e0000 */
[----:B------:R-:W-:-:S15]  /*19330*/  R2UR UR7, R153 ;  /* 0x00000000990772ca */ /* 0x000fde00000e0000 */
[----:B------:R-:W-:-:S01]  /*19340*/  NOP ;  /* 0x0000000000007918 */ /* 0x000fc20000000000 */
        /* <DEDUP_REMOVED lines=17> */
[----:B-1----:R-:W-:-:S04]  /*19460*/  VIADD R21, R15, 0xffffffff ;  /* 0xffffffff0f157836 */ /* 0x002fc80000000000 */
[----:B------:R-:W-:Y:S01]  /*19470*/  IMAD.MOV.U32 R15, RZ, RZ, R21 ;  /* 0x000000ffff0f7224 */ /* 0x000fe200078e0015 */
[----:B0-----:R-:W-:Y:S06]  /*19480*/  @P2 BRA `(.L_x_6659) ;  /* 0xffffffc000d82947 */ /* 0x001fec000383ffff */
.L_x_6640:
[----:B------:R-:W-:Y:S05]  /*19490*/  BSYNC B0 ;  /* 0x0000000000007941 */ /* 0x000fea0003800000 */
.L_x_6639:
[----:B------:R-:W0:Y:S01]  /*194a0*/  SHFL.BFLY PT, R2, R0, 0x2, 0x1f ;  /* 0x0c401f0000027f89 */ /* 0x000e2200000e0000 */
[----:B------:R-:W-:Y:S02]  /*194b0*/  IMAD.MOV.U32 R13, RZ, RZ, -0x800000 ;  /* 0xff800000ff0d7424 */ /* 0x000fe400078e00ff */
[----:B------:R-:W-:Y:S01]  /*194c0*/  IMAD.MOV.U32 R12, RZ, RZ, -0x800000 ;  /* 0xff800000ff0c7424 */ /* 0x000fe200078e00ff */
[----:B------:R-:W-:Y:S06]  /*194d0*/  BAR.ARV 0x8, 0x100 ;  /* 0x0204000000007b1d */ /* 0x000fec0000002000 */
[----:B------:R-:W-:-:S02]  /*194e0*/  VIADD R229, R229, 0x1 ;  /* 0x00000001e5e57836 */ /* 0x000fc40000000000 */
[----:B------:R-:W-:Y:S01]  /*194f0*/  BAR.SYNC.DEFER_BLOCKING 0xf, 0x100 ;  /* 0x03c4000000007b1d */ /* 0x000fe20000010000 */
[----:B0-----:R-:W-:-:S05]  /*19500*/  FADD.FTZ R2, R2, R0 ;  /* 0x0000000002027221 */ /* 0x001fca0000010000 */
[----:B------:R-:W0:Y:S02]  /*19510*/  SHFL.BFLY PT, R0, R2, 0x1, 0x1f ;  /* 0x0c201f0002007f89 */ /* 0x000e2400000e0000 */
[----:B0-----:R-:W-:Y:S01]  /*19520*/  FADD.FTZ R0, R2, R0 ;  /* 0x0000000002007221 */ /* 0x001fe20000010000 */
[----:B------:R-:W-:-:S04]  /*19530*/  IMAD.MOV.U32 R2, RZ, RZ, RZ ;  /* 0x000000ffff027224 */ /* 0x000fc800078e00ff */
[----:B------:R-:W-:-:S13]  /*19540*/  FSETP.NE.FTZ.AND P0, PT, R0, RZ, PT ;  /* 0x000000ff0000720b */ /* 0x000fda0003f15000 */
        /* <DEDUP_REMOVED lines=14> */
[-C--:B------:R-:W-:Y:S01]  /*19630*/  FMUL.FTZ R44, R44, R2.reuse ;  /* 0x000000022c2c7220 */ /* 0x080fe20000410000 */
[----:B------:R-:W-:Y:S01]  /*19640*/  @P0 FFMA.FTZ R13, R3, R9, R0 ;  /* 0x00000009030d0223 */ /* 0x000fe20000010000 */
        /* <DEDUP_REMOVED lines=57> */
[----:B------:R-:W-:Y:S01]  /*199e0*/  FMUL.FTZ R149, R149, R2 ;  /* 0x0000000295957220 */ /* 0x000fe20000410000 */
        /* <DEDUP_REMOVED lines=53> */
[----:B0-----:R-:W-:Y:S01]  /*19d40*/  SEL R3, RZ, 0x1, P1 ;  /* 0x00000001ff037807 */ /* 0x001fe20000800000 */
        /* <DEDUP_REMOVED lines=25> */
[----:B------:R-:W-:-:S02]  /*19ee0*/  PLOP3.LUT P0, PT, PT, PT, PT, 0x8, 0x0 ;  /* 0x000000000000781c */ /* 0x000fc40003f0e170 */
[----:B------:R-:W-:Y:S02]  /*19ef0*/  LOP3.LUT R22, R22, R3, RZ, 0x3c, !PT ;  /* 0x0000000316167212 */ /* 0x000fe400078e3cff */
[----:B------:R-:W-:-:S09]  /*19f00*/  SEL R19, R19, RZ, P1 ;  /* 0x000000ff13137207 */ /* 0x000fd20000800000 */
.L_x_6528:
[----:B------:R-:W-:Y:S05]  /*19f10*/  BSYNC B7 ;  /* 0x0000000000077941 */ /* 0x000fea0003800000 */
.L_x_6516:
[----:B------:R-:W0:Y:S08]  /*19f20*/  S2UR UR5, SR_CgaCtaId ;  /* 0x00000000000579c3 */ /* 0x000e300000008800 */
[----:B------:R-:W-:Y:S06]  /*19f30*/  BAR.SYNC.DEFER_BLOCKING 0x5, 0x180 ;  /* 0x0146000000007b1d */ /* 0x000fec0000010000 */
[----:B------:R-:W-:Y:S01]  /*19f40*/  UMOV UR4, 0x400 ;  /* 0x0000040000047882 */ /* 0x000fe20000000000 */
[----:B------:R-:W-:Y:S01]  /*19f50*/  BSSY B0, `(.L_x_6660) ;  /* 0x00004a9000007945 */ /* 0x000fe20003800000 */
[----:B0-----:R-:W-:-:S06]  /*19f60*/  ULEA UR4, UR5, UR4, 0x18 ;  /* 0x0000000405047291 */ /* 0x001fcc000f8ec03f */
[----:B------:R-:W-:-:S05]  /*19f70*/  IMAD.U32 R18, RZ, RZ, UR4 ;  /* 0x00000004ff127e24 */ /* 0x000fca000f8e00ff */
[----:B------:R0:W3:Y:S01]  /*19f80*/  LDS.128 R152, [R18+0x388d0] ;  /* 0x0388d00012987984 */ /* 0x0000e20000000c00 */
        /* <DEDUP_REMOVED lines=12> */
[----:B-----5:R-:W-:Y:S02]  /*1a050*/  MOV R2, R18 ;  /* 0x0000001200027202 */ /* 0x020fe40000000f00 */
[----:B-1----:R-:W-:Y:S01]  /*1a060*/  MOV R3, R0 ;  /* 0x0000000000037202 */ /* 0x002fe20000000f00 */
[----:B------:R-:W-:Y:S02]  /*1a070*/  BAR.SYNC.DEFER_BLOCKING 0x1, 0x100 ;  /* 0x0044000000007b1d */ /* 0x000fe40000010000 */
[----:B----4-:R-:W-:-:S04]  /*1a080*/  IMAD.WIDE R14, R4, 0x2, R2 ;  /* 0x00000002040e7825 */ /* 0x010fc800078e0202 */
        /* <DEDUP_REMOVED lines=8> */
[----:B-1----:R-:W-:Y:S02]  /*1a110*/  IADD3 R4, P0, R14, 0x20, RZ ;  /* 0x000000200e047810 */ /* 0x002fe40007f1e0ff */
        /* <DEDUP_REMOVED lines=8> */
[----:B-1----:R-:W-:Y:S02]  /*1a1a0*/  IADD3 R4, P0, R14, 0x40, RZ ;  /* 0x000000400e047810 */ /* 0x002fe40007f1e0ff */
        /* <DEDUP_REMOVED lines=148> */
[----:B-1----:R-:W-:-:S11]  /*1aaf0*/  LOP3.LUT R4, R0, 0x380, RZ, 0xc0, !PT ;  /* 0x0000038000047812 */ /* 0x002fd600078ec0ff */
[----:B------:R-:W1:Y:S01]  /*1ab00*/  @P0 LDC.64 R6, c[0x0][0xd08] ;  /* 0x00034200ff060b82 */ /* 0x000e620000000a00 */
[----:B------:R-:W-:Y:S02]  /*1ab10*/  F2FP.F16.F32.PACK_AB R8, R145, R144 ;  /* 0x000000909108723e */ /* 0x000fe400000000ff */
[----:B------:R-:W-:-:S04]  /*1ab20*/  SHF.R.U64 R4, R4, 0x3, RZ ;  /* 0x0000000304047819 */ /* 0x000fc800000012ff */
[----:B------:R-:W-:Y:S01]  /*1ab30*/  LOP3.LUT R14, R4, R0, RZ, 0x3c, !PT ;  /* 0x00000000040e7212 */ /* 0x000fe200078e3cff */
[----:B------:R-:W-:-:S03]  /*1ab40*/  IMAD.U32 R4, RZ, RZ, UR4 ;  /* 0x00000004ff047e24 */ /* 0x000fc6000f8e00ff */
[----:B------:R-:W-:-:S05]  /*1ab50*/  MOV R14, R14 ;  /* 0x0000000e000e7202 */ /* 0x000fca0000000f00 */
[----:B------:R4:W-:Y:S01]  /*1ab60*/  STSM.16.M88.4 [R14], R8 ;  /* 0x000000080e007844 */ /* 0x0009e20000000200 */
[----:B-1----:R-:W-:Y:S01]  /*1ab70*/  @P0 IMAD.WIDE R6, R223, 0x4, R6 ;  /* 0x00000004df060825 */ /* 0x002fe200078e0206 */
[----:B------:R-:W-:Y:S01]  /*1ab80*/  BAR.SYNC.DEFER_BLOCKING 0x1, 0x100 ;  /* 0x0044000000007b1d */ /* 0x000fe20000010000 */
[----:B------:R-:W-:-:S04]  /*1ab90*/  ISETP.NE.U32.AND P1, PT, RZ, UR6, PT ;  /* 0x00000006ff007c0c */ /* 0x000fc8000bf25070 */
[----:B------:R-:W-:Y:S01]  /*1aba0*/  ISETP.NE.AND.EX P1, PT, RZ, UR7, PT, P1 ;  /* 0x00000007ff007c0c */ /* 0x000fe2000bf25310 */
[----:B------:R1:W5:Y:S01]  /*1abb0*/  @P0 LDG.E R4, desc[UR50][R6.64] ;  /* 0x0000003206040981 */ /* 0x000362000c1e1900 */
[----:B------:R-:W-:Y:S01]  /*1abc0*/  IMAD.MOV.U32 R0, RZ, RZ, RZ ;  /* 0x000000ffff007224 */ /* 0x000fe200078e00ff */
[----:B-1----:R-:W1:Y:S02]  /*1abd0*/  LDC.64 R6, c[0x0][0xd00] ;  /* 0x00034000ff067b82 */ /* 0x002e640000000a00 */
[----:B-1----:R-:W-:-:S08]  /*1abe0*/  IMAD.WIDE R6, R223, 0x4, R6 ;  /* 0x00000004df067825 */ /* 0x002fd000078e0206 */
[----:B------:R4:W5:Y:S01]  /*1abf0*/  @P1 LDG.E R0, desc[UR50][R6.64] ;  /* 0x0000003206001981 */ /* 0x000962000c1e1900 */
[----:B------:R-:W-:Y:S05]  /*1ac00*/  @P0 BRA `(.L_x_6662) ;  /* 0x0000000000100947 */ /* 0x000fea0003800000 */
[----:B------:R-:W-:Y:S05]  /*1ac10*/  @!P1 BRA `(.L_x_6662) ;  /* 0x00000000000c9947 */ /* 0x000fea0003800000 */
[----:B-----5:R-:W2:Y:S04]  /*1ac20*/  LDG.E R4, desc[UR50][R6.64] ;  /* 0x0000003206047981 */ /* 0x020ea8000c1e1900 */
[----:B----4-:R-:W2:Y:S02]  /*1ac30*/  LDG.E R6, desc[UR50][R6.64+0x4] ;  /* 0x0000043206067981 */ /* 0x010ea4000c1e1900 */
[----:B--2---:R-:W-:-:S07]  /*1ac40*/  IMAD.IADD R4, R6, 0x1, -R4 ;  /* 0x0000000106047824 */ /* 0x004fce00078e0a04 */
.L_x_6662:
        /* <DEDUP_REMOVED lines=8> */
[----:B---3--:R-:W2:Y:S01]  /*1acd0*/  LDL R152, [R1+0x80] ;  /* 0x0000800001987983 */ /* 0x008ea20000100800 */
[----:B----4-:R-:W-:Y:S01]  /*1ace0*/  IMAD.MOV.U32 R10, RZ, RZ, 0xab8 ;  /* 0x00000ab8ff0a7424 */ /* 0x010fe200078e00ff */
[----:B------:R-:W-:Y:S01]  /*1acf0*/  ISETP.GT.AND P1, PT, R222, 0x1, PT ;  /* 0x00000001de00780c */ /* 0x000fe20003f24270 */
[----:B------:R-:W1:Y:S01]  /*1ad00*/  LDC R23, c[0x0][0xce8] ;  /* 0x00033a00ff177b82 */ /* 0x000e620000000800 */
[----:B------:R-:W-:Y:S01]  /*1ad10*/  ISETP.NE.U32.AND P0, PT, RZ, UR6, PT ;  /* 0x00000006ff007c0c */ /* 0x000fe2000bf05070 */
[----:B------:R-:W-:Y:S01]  /*1ad20*/  IMAD.IADD R20, R218, 0x1, R195 ;  /* 0x00000001da147824 */ /* 0x000fe200078e02c3 */
[----:B------:R-:W-:Y:S02]  /*1ad30*/  SEL R10, R10, 0xa78, P1 ;  /* 0x00000a780a0a7807 */ /* 0x000fe40000800000 */
[----:B------:R-:W-:Y:S02]  /*1ad40*/  ISETP.NE.AND.EX P0, PT, RZ, UR7, PT, P0 ;  /* 0x00000007ff007c0c */ /* 0x000fe4000bf05300 */
[----:B------:R-:W-:Y:S01]  /*1ad50*/  SHF.R.S32.HI R11, RZ, 0x1f, R223 ;  /* 0x0000001fff0b7819 */ /* 0x000fe200000114df */
[----:B------:R-:W3:Y:S01]  /*1ad60*/  LDC.64 R8, c[0x0][R10+0x220] ;  /* 0x000088000a087b82 */ /* 0x000ee20000000a00 */
[----:B------:R-:W-:-:S02]  /*1ad70*/  SEL R14, R223, RZ, !P0 ;  /* 0x000000ffdf0e7207 */ /* 0x000fc40004000000 */
[----:B------:R-:W-:Y:S02]  /*1ad80*/  SEL R11, R11, RZ, !P0 ;  /* 0x000000ff0b0b7207 */ /* 0x000fe40004000000 */
[----:B------:R-:W-:-:S03]  /*1ad90*/  SEL R21, R230, RZ, P1 ;  /* 0x000000ffe6157207 */ /* 0x000fc60000800000 */
[----:B------:R-:W4:Y:S01]  /*1ada0*/  LDC.64 R6, c[0x0][R10+0x218] ;  /* 0x000086000a067b82 */ /* 0x000f220000000a00 */
[----:B-1----:R-:W-:Y:S01]  /*1adb0*/  ISETP.NE.AND P0, PT, R23, 0x1, PT ;  /* 0x000000011700780c */ /* 0x002fe20003f05270 */
[----:B---3--:R-:W-:-:S04]  /*1adc0*/  IMAD R9, R9, R14, RZ ;  /* 0x0000000e09097224 */ /* 0x008fc800078e02ff */
[C---:B------:R-:W-:Y:S02]  /*1add0*/  IMAD R11, R8.reuse, R11, R9 ;  /* 0x0000000b080b7224 */ /* 0x040fe400078e0209 */
[----:B------:R-:W-:-:S04]  /*1ade0*/  IMAD.WIDE.U32 R8, R8, R14, RZ ;  /* 0x0000000e08087225 */ /* 0x000fc800078e00ff */
[-C--:B----4-:R-:W-:Y:S02]  /*1adf0*/  IMAD R14, R7, R221.reuse, RZ ;  /* 0x000000dd070e7224 */ /* 0x090fe400078e02ff */
[----:B------:R-:W-:-:S04]  /*1ae00*/  IMAD.WIDE.U32 R6, R6, R221, RZ ;  /* 0x000000dd06067225 */ /* 0x000fc800078e00ff */
[----:B------:R-:W-:Y:S01]  /*1ae10*/  IMAD.IADD R14, R7, 0x1, R14 ;  /* 0x00000001070e7824 */ /* 0x000fe200078e020e */
[----:B------:R-:W-:Y:S01]  /*1ae20*/  IADD3 R15, P2, P3, R8, R6, R0 ;  /* 0x00000006080f7210 */ /* 0x000fe20007b5e000 */
[----:B------:R-:W1:Y:S01]  /*1ae30*/  @P0 LDC R7, c[0x0][0xcec] ;  /* 0x00033b00ff070b82 */ /* 0x000e620000000800 */
[----:B------:R-:W-:-:S05]  /*1ae40*/  IMAD.IADD R11, R9, 0x1, R11 ;  /* 0x00000001090b7824 */ /* 0x000fca00078e020b */
[----:B------:R-:W-:Y:S01]  /*1ae50*/  IADD3.X R11, R11, R14, R5, P2, P3 ;  /* 0x0000000e0b0b7210 */ /* 0x000fe200017e6405 */
[----:B------:R-:W-:Y:S01]  /*1ae60*/  IMAD.MOV.U32 R14, RZ, RZ, R20 ;  /* 0x000000ffff0e7224 */ /* 0x000fe200078e0014 */
[----:B------:R-:W3:Y:S01]  /*1ae70*/  @P0 LDC R6, c[0x0][0xcf0] ;  /* 0x00033c00ff060b82 */ /* 0x000ee20000000800 */
[----:B-1----:R-:W-:-:S05]  /*1ae80*/  @P0 IMAD.HI.U32 R7, R20, R7, RZ ;  /* 0x0000000714070227 */ /* 0x002fca00078e00ff */
[----:B---3--:R-:W-:Y:S02]  /*1ae90*/  @P0 SHF.R.U32.HI R14, RZ, R6, R7 ;  /* 0x00000006ff0e0219 */ /* 0x008fe40000011607 */
[----:B------:R-:W1:Y:S02]  /*1aea0*/  LDC.64 R6, c[0x0][R10+0x228] ;  /* 0x00008a000a067b82 */ /* 0x000e640000000a00 */
[----:B-1----:R-:W-:-:S04]  /*1aeb0*/  IMAD.WIDE.U32 R8, R6, R21, RZ ;  /* 0x0000001506087225 */ /* 0x002fc800078e00ff */
[----:B------:R-:W-:Y:S01]  /*1aec0*/  IMAD R6, R7, R21, RZ ;  /* 0x0000001507067224 */ /* 0x000fe200078e02ff */
[----:B------:R-:W-:Y:S01]  /*1aed0*/  IADD3 R8, P0, P2, R14, R15, R8 ;  /* 0x0000000f0e087210 */ /* 0x000fe20007a1e008 */
[--C-:B------:R-:W-:Y:S01]  /*1aee0*/  IMAD.MOV R15, RZ, RZ, -R14.reuse ;  /* 0x000000ffff0f7224 */ /* 0x100fe200078e0a0e */
[----:B------:R-:W-:Y:S01]  /*1aef0*/  SHF.R.S32.HI R14, RZ, 0x1f, R14 ;  /* 0x0000001fff0e7819 */ /* 0x000fe2000001140e */
[----:B------:R-:W-:Y:S02]  /*1af00*/  IMAD.IADD R9, R9, 0x1, R6 ;  /* 0x0000000109097824 */ /* 0x000fe400078e0206 */
[----:B------:R1:W3:Y:S01]  /*1af10*/  LDC.64 R6, c[0x0][R10+0x210] ;  /* 0x000084000a067b82 */ /* 0x0002e20000000a00 */
[----:B------:R-:W-:Y:S02]  /*1af20*/  IMAD R15, R23, R15, R20 ;  /* 0x0000000f170f7224 */ /* 0x000fe400078e0214 */
[----:B------:R-:W-:Y:S01]  /*1af30*/  IADD3.X R9, R14, R11, R9, P0, P2 ;  /* 0x0000000b0e097210 */ /* 0x000fe200007e4409 */
[----:B------:R-:W-:-:S02]  /*1af40*/  IMAD.IADD R11, R193, 0x1, R195 ;  /* 0x00000001c10b7824 */ /* 0x000fc400078e02c3 */
[----:B-1----:R-:W-:Y:S01]  /*1af50*/  SHF.R.S32.HI R10, RZ, 0x1f, R15 ;  /* 0x0000001fff0a7819 */ /* 0x002fe2000001140f */
[-C--:B---3--:R-:W-:Y:S02]  /*1af60*/  IMAD R7, R7, R15.reuse, RZ ;  /* 0x0000000f07077224 */ /* 0x088fe400078e02ff */
[----:B------:R-:W-:-:S04]  /*1af70*/  IMAD.WIDE.U32 R8, R6, R15, R8 ;  /* 0x0000000f06087225 */ /* 0x000fc800078e0008 */
[----:B------:R-:W-:Y:S02]  /*1af80*/  IMAD R10, R6, R10, R7 ;  /* 0x0000000a060a7224 */ /* 0x000fe400078e0207 */
[----:B------:R-:W1:Y:S02]  /*1af90*/  LDC.64 R6, c[0x0][0xca8] ;  /* 0x00032a00ff067b82 */ /* 0x000e640000000a00 */
[----:B------:R-:W-:-:S06]  /*1afa0*/  IMAD.IADD R10, R9, 0x1, R10 ;  /* 0x00000001090a7824 */ /* 0x000fcc00078e020a */
[----:B-1----:R-:W1:Y:S08]  /*1afb0*/  @!P1 LDC R6, c[0x0][0xc50] ;  /* 0x00031400ff069b82 */ /* 0x002e700000000800 */
[----:B------:R-:W3:Y:S01]  /*1afc0*/  @!P1 LDC R7, c[0x0][0xc54] ;  /* 0x00031500ff079b82 */ /* 0x000ee20000000800 */
[----:B-1----:R-:W-:-:S04]  /*1afd0*/  LEA R9, P0, R8, R6, 0x2 ;  /* 0x0000000608097211 */ /* 0x002fc800078010ff */
[----:B---3--:R-:W-:Y:S02]  /*1afe0*/  LEA.HI.X R10, R8, R7, R10, 0x2, P0 ;  /* 0x00000007080a7211 */ /* 0x008fe400000f140a */
[----:B------:R-:W-:Y:S04]  /*1aff0*/  SHFL.IDX PT, R8, R9, 0x1, 0x1c1f ;  /* 0x003c1f0009087f89 */ /* 0x000fe800000e0000 */
[----:B------:R-:W-:Y:S01]  /*1b000*/  SHFL.IDX PT, R7, R10, RZ, 0x1c1f ;  /* 0x001c1fff0a077589 */ /* 0x000fe200000e0000 */
[----:B--2---:R-:W-:-:S05]  /*1b010*/  IMAD.MOV R6, RZ, RZ, -R152 ;  /* 0x000000ffff067224 */ /* 0x004fca00078e0a98 */
[----:B------:R-:W-:Y:S02]  /*1b020*/  ISETP.NE.AND P0, PT, R187, R6, PT ;  /* 0x00000006bb00720c */ /* 0x000fe40003f05270 */
[----:B------:R-:W1:Y:S04]  /*1b030*/  SHFL.IDX PT, R6, R9, RZ, 0x1c1f ;  /* 0x001c1fff09067589 */ /* 0x000e6800000e0000 */
[----:B------:R2:W3:Y:S02]  /*1b040*/  SHFL.IDX PT, R9, R10, 0x1, 0x1c1f ;  /* 0x003c1f000a097f89 */ /* 0x0004e400000e0000 */
[----:B--2---:R-:W-:-:S05]  /*1b050*/  IMAD R10, R4, R23, RZ ;  /* 0x00000017040a7224 */ /* 0x004fca00078e02ff */
[C---:B------:R-:W-:Y:S01]  /*1b060*/  ISETP.GE.OR P1, PT, R11.reuse, R10, P0 ;  /* 0x0000000a0b00720c */ /* 0x040fe20000726670 */
[----:B------:R-:W-:-:S05]  /*1b070*/  VIADD R11, R11, 0x8 ;  /* 0x000000080b0b7836 */ /* 0x000fca0000000000 */
[----:B------:R-:W-:-:S07]  /*1b080*/  ISETP.GE.OR P0, PT, R11, R10, P0 ;  /* 0x0000000a0b00720c */ /* 0x000fce0000706670 */
[----:B-1----:R1:W-:Y:S06]  /*1b090*/  @!P1 ST.E desc[UR50][R6.64], R13 ;  /* 0x0000000d06009985 */ /* 0x0023ec000c101932 */
[----:B---3--:R1:W-:Y:S02]  /*1b0a0*/  @!P0 ST.E desc[UR50][R8.64], R12 ;  /* 0x0000000c08008985 */ /* 0x0083e4000c101932 */
.L_x_6663:
[----:B------:R-:W-:Y:S02]  /*1b0b0*/  ISETP.GT.AND P1, PT, R222, 0x1, PT ;  /* 0x00000001de00780c */ /* 0x000fe40003f24270 */
[----:B------:R-:W-:-:S04]  /*1b0c0*/  ISETP.NE.U32.AND P0, PT, RZ, UR6, PT ;  /* 0x00000006ff007c0c */ /* 0x000fc8000bf05070 */
[----:B------:R-:W-:-:S04]  /*1b0d0*/  ISETP.NE.AND.EX P0, PT, RZ, UR7, PT, P0 ;  /* 0x00000007ff007c0c */ /* 0x000fc8000bf05300 */
[----:B-1--4-:R-:W-:-:S03]  /*1b0e0*/  SEL R6, R223, RZ, !P0 ;  /* 0x000000ffdf067207 */ /* 0x012fc60004000000 */
[----:B------:R-:W-:Y:S06]  /*1b0f0*/  @P1 BRA `(.L_x_6664) ;  /* 0x0000001000381947 */ /* 0x000fec0003800000 */
[----:B------:R-:W1:Y:S01]  /*1b100*/  S2R R20, SR_TID.X ;  /* 0x0000000000147919 */ /* 0x000e620000002100 */
[----:B------:R-:W2:Y:S01]  /*1b110*/  LDC R81, c[0x0][0xce8] ;  /* 0x00033a00ff517b82 */ /* 0x000ea20000000800 */
[----:B------:R-:W-:-:S07]  /*1b120*/  ULDC.64 UR4, c[0x0][0xba0] ;  /* 0x0002e80000047ab9 */ /* 0x000fce0000000a00 */
[----:B------:R-:W4:Y:S01]  /*1b130*/  LDC R23, c[0x0][0xbc8] ;  /* 0x0002f200ff177b82 */ /* 0x000f220000000800 */
[----:B-1----:R-:W-:-:S05]  /*1b140*/  VIADD R20, R20, 0xffffff80 ;  /* 0xffffff8014147836 */ /* 0x002fca0000000000 */
        /* <DEDUP_REMOVED lines=45> */
[C---:B------:R-:W-:Y:S01]  /*1b420*/  IADD3 R11, P3, R2.reuse, 0xf000, RZ ;  /* 0x0000f000020b7810 */ /* 0x040fe20007f7e0ff */
[----:B------:R-:W-:Y:S01]  /*1b430*/  IMAD R5, R5, UR4, RZ ;  /* 0x0000000405057c24 */ /* 0x000fe2000f8e02ff */
[C---:B------:R-:W-:Y:S01]  /*1b440*/  IADD3 R53, P4, R2.reuse, 0x9000, RZ ;  /* 0x0000900002357810 */ /* 0x040fe20007f9e0ff */
[----:B------:R-:W5:Y:S01]  /*1b450*/  LD.E.128 R24, desc[UR50][R24.64] ;  /* 0x0000003218187980 */ /* 0x000f62000c101d00 */
[C---:B------:R-:W-:Y:S01]  /*1b460*/  IADD3 R57, P5, R2.reuse, 0xa000, RZ ;  /* 0x0000a00002397810 */ /* 0x040fe20007fbe0ff */
[----:B------:R-:W-:Y:S01]  /*1b470*/  IMAD.X R77, RZ, RZ, R3, P3 ;  /* 0x000000ffff4d7224 */ /* 0x000fe200018e0603 */
[C---:B------:R-:W-:Y:S01]  /*1b480*/  IADD3 R61, P6, R2.reuse, 0xb000, RZ ;  /* 0x0000b000023d7810 */ /* 0x040fe20007fde0ff */
[----:B------:R-:W5:Y:S01]  /*1b490*/  LD.E.128 R28, desc[UR50][R28.64] ;  /* 0x000000321c1c7980 */ /* 0x000f62000c101d00 */
[----:B------:R-:W-:-:S02]  /*1b4a0*/  IADD3 R65, P0, R2, 0xc000, RZ ;  /* 0x0000c00002417810 */ /* 0x000fc40007f1e0ff */
[C---:B------:R-:W-:Y:S01]  /*1b4b0*/  IADD3 R69, P1, R2.reuse, 0xd000, RZ ;  /* 0x0000d00002457810 */ /* 0x040fe20007f3e0ff */
[----:B------:R-:W5:Y:S01]  /*1b4c0*/  LD.E.128 R32, desc[UR50][R32.64] ;  /* 0x0000003220207980 */ /* 0x000f62000c101d00 */
[C---:B------:R-:W-:Y:S02]  /*1b4d0*/  IADD3 R73, P2, R2.reuse, 0xe000, RZ ;  /* 0x0000e00002497810 */ /* 0x040fe40007f5e0ff */
        /* <DEDUP_REMOVED lines=8> */
[----:B------:R-:W-:Y:S02]  /*1b560*/  LOP3.LUT R68, R69, 0x380, RZ, 0xc0, !PT ;  /* 0x0000038045447812 */ /* 0x000fe400078ec0ff */
[----:B------:R-:W-:Y:S01]  /*1b570*/  LOP3.LUT R72, R73, 0x380, RZ, 0xc0, !PT ;  /* 0x0000038049487812 */ /* 0x000fe200078ec0ff */
[----:B------:R-:W5:Y:S01]  /*1b580*/  LD.E.128 R48, desc[UR50][R48.64] ;  /* 0x0000003230307980 */ /* 0x000f62000c101d00 */
[----:B------:R-:W-:Y:S02]  /*1b590*/  SHF.R.U64 R15, R15, 0x3, RZ ;  /* 0x000000030f0f7819 */ /* 0x000fe400000012ff */
[----:B------:R-:W-:Y:S02]  /*1b5a0*/  LOP3.LUT R9, R11, 0x380, RZ, 0xc0, !PT ;  /* 0x000003800b097812 */ /* 0x000fe400078ec0ff */
[----:B--2---:R-:W-:-:S02]  /*1b5b0*/  ISETP.NE.AND P3, PT, R81, 0x1, PT ;  /* 0x000000015100780c */ /* 0x004fc40003f65270 */
[----:B------:R-:W-:Y:S02]  /*1b5c0*/  SHF.R.U64 R52, R52, 0x3, RZ ;  /* 0x0000000334347819 */ /* 0x000fe400000012ff */
[----:B------:R-:W-:Y:S02]  /*1b5d0*/  SHF.R.U64 R56, R56, 0x3, RZ ;  /* 0x0000000338387819 */ /* 0x000fe400000012ff */
[----:B------:R-:W-:Y:S02]  /*1b5e0*/  SHF.R.U64 R60, R60, 0x3, RZ ;  /* 0x000000033c3c7819 */ /* 0x000fe400000012ff */
[----:B------:R-:W-:Y:S02]  /*1b5f0*/  SHF.R.U64 R64, R64, 0x3, RZ ;  /* 0x0000000340407819 */ /* 0x000fe400000012ff */
[----:B------:R-:W-:Y:S02]  /*1b600*/  SHF.R.U64 R68, R68, 0x3, RZ ;  /* 0x0000000344447819 */ /* 0x000fe400000012ff */
[----:B------:R-:W-:Y:S01]  /*1b610*/  SHF.R.U64 R72, R72, 0x3, RZ ;  /* 0x0000000348487819 */ /* 0x000fe200000012ff */
[----:B------:R-:W-:Y:S01]  /*1b620*/  IMAD R5, R0, UR5, R5 ;  /* 0x0000000500057c24 */ /* 0x000fe2000f8e0205 */
[----:B------:R-:W-:Y:S01]  /*1b630*/  LOP3.LUT R8, R15, R2, RZ, 0x3c, !PT ;  /* 0x000000020f087212 */ /* 0x000fe200078e3cff */
[----:B------:R-:W1:Y:S01]  /*1b640*/  @P3 LDC R83, c[0x0][0xcec] ;  /* 0x00033b00ff533b82 */ /* 0x000e620000000800 */
        /* <DEDUP_REMOVED lines=16> */
[----:B------:R-:W-:Y:S01]  /*1b750*/  ULDC.64 UR4, c[0x0][0xbe8] ;  /* 0x0002fa0000047ab9 */ /* 0x000fe20000000a00 */
[----:B------:R-:W2:Y:S01]  /*1b760*/  @P3 LDC R85, c[0x0][0xcf0] ;  /* 0x00033c00ff553b82 */ /* 0x000ea20000000800 */
[----:B------:R-:W-:Y:S01]  /*1b770*/  LOP3.LUT R21, R21, 0xfffffff8, RZ, 0xc0, !PT ;  /* 0xfffffff815157812 */ /* 0x000fe200078ec0ff */
[----:B------:R-:W-:Y:S01]  /*1b780*/  IMAD.IADD R3, R3, 0x1, R5 ;  /* 0x0000000103037824 */ /* 0x000fe200078e0205 */
[----:B------:R-:W-:Y:S01]  /*1b790*/  SHF.R.S32.HI R5, RZ, 0x1f, R6 ;  /* 0x0000001fff057819 */ /* 0x000fe20000011406 */
[----:B------:R-:W5:Y:S01]  /*1b7a0*/  LD.E.128 R8, desc[UR50][R8.64] ;  /* 0x0000003208087980 */ /* 0x000f62000c101d00 */
[----:B------:R-:W-:Y:S01]  /*1b7b0*/  IMAD.WIDE.U32 R2, R221, UR4, R2 ;  /* 0x00000004dd027c25 */ /* 0x000fe2000f8e0002 */
[----:B----4-:R-:W-:-:S02]  /*1b7c0*/  ISETP.GE.AND P1, PT, R228, R23, PT ;  /* 0x00000017e400720c */ /* 0x010fc40003f26270 */
[----:B------:R-:W5:Y:S01]  /*1b7d0*/  LD.E.128 R12, desc[UR50][R12.64] ;  /* 0x000000320c0c7980 */ /* 0x000f62000c101d00 */
[----:B------:R-:W-:Y:S01]  /*1b7e0*/  IMAD R3, R221, UR5, R3 ;  /* 0x00000005dd037c24 */ /* 0x000fe2000f8e0203 */
[----:B------:R-:W-:Y:S01]  /*1b7f0*/  ULDC.64 UR4, c[0x0][0xbf0] ;  /* 0x0002fc0000047ab9 */ /* 0x000fe20000000a00 */
[----:B------:R-:W-:Y:S01]  /*1b800*/  IMAD.IADD R20, R20, 0x1, -R21 ;  /* 0x0000000114147824 */ /* 0x000fe200078e0a15 */
[-C--:B------:R-:W-:Y:S01]  /*1b810*/  ISETP.GE.AND P0, PT, R227, R23.reuse, PT ;  /* 0x00000017e300720c */ /* 0x080fe20003f06270 */
[----:B------:R-:W-:Y:S01]  /*1b820*/  IMAD R5, R5, UR4, RZ ;  /* 0x0000000405057c24 */ /* 0x000fe2000f8e02ff */
[-C--:B------:R-:W-:Y:S01]  /*1b830*/  ISETP.GE.AND P2, PT, R196, R23.reuse, PT ;  /* 0x00000017c400720c */ /* 0x080fe20003f46270 */
[----:B------:R-:W-:Y:S01]  /*1b840*/  IMAD R20, R20, 0x20, R7 ;  /* 0x0000002014147824 */ /* 0x000fe200078e0207 */
[----:B------:R-:W5:Y:S01]  /*1b850*/  LD.E.128 R52, desc[UR50][R52.64] ;  /* 0x0000003234347980 */ /* 0x000f62000c101d00 */
[C---:B------:R-:W-:Y:S01]  /*1b860*/  IMAD R21, R6.reuse, UR5, R5 ;  /* 0x0000000506157c24 */ /* 0x040fe2000f8e0205 */
[----:B------:R-:W-:Y:S01]  /*1b870*/  SEL R5, RZ, 0xffffffff, P1 ;  /* 0xffffffffff057807 */ /* 0x000fe20000800000 */
[----:B------:R-:W-:Y:S01]  /*1b880*/  IMAD.IADD R80, R195, 0x1, R20 ;  /* 0x00000001c3507824 */ /* 0x000fe200078e0214 */
[----:B------:R-:W-:Y:S01]  /*1b890*/  SEL R20, RZ, 0xffffffff, P0 ;  /* 0xffffffffff147807 */ /* 0x000fe20000000000 */
[----:B------:R-:W-:Y:S01]  /*1b8a0*/  IMAD.IADD R0, R7, 0x1, R195 ;  /* 0x0000000107007824 */ /* 0x000fe200078e02c3 */
[----:B------:R-:W-:Y:S01]  /*1b8b0*/  SEL R7, RZ, 0x1, P2 ;  /* 0x00000001ff077807 */ /* 0x000fe20001000000 */
[----:B------:R-:W-:Y:S01]  /*1b8c0*/  IMAD.SHL.U32 R82, R5, 0x2, RZ ;  /* 0x0000000205527824 */ /* 0x000fe200078e00ff */
[----:B------:R-:W5:Y:S01]  /*1b8d0*/  LD.E.128 R56, desc[UR50][R56.64] ;  /* 0x0000003238387980 */ /* 0x000f62000c101d00 */
[----:B------:R-:W-:Y:S01]  /*1b8e0*/  IMAD.WIDE.U32 R2, R6, UR4, R2 ;  /* 0x0000000406027c25 */ /* 0x000fe2000f8e0002 */
[----:B------:R-:W-:Y:S01]  /*1b8f0*/  ISETP.GE.AND P0, PT, R226, R23, PT ;  /* 0x00000017e200720c */ /* 0x000fe20003f06270 */
[----:B------:R-:W-:Y:S01]  /*1b900*/  ULDC.64 UR4, c[0x0][0xbe0] ;  /* 0x0002f80000047ab9 */ /* 0x000fe20000000a00 */
[----:B------:R-:W5:Y:S01]  /*1b910*/  LD.E.128 R60, desc[UR50][R60.64] ;  /* 0x000000323c3c7980 */ /* 0x000f62000c101d00 */
[----:B-1----:R-:W-:Y:S01]  /*1b920*/  @P3 IMAD.HI.U32 R6, R80, R83, RZ ;  /* 0x0000005350063227 */ /* 0x002fe200078e00ff */
[----:B------:R-:W-:-:S02]  /*1b930*/  LOP3.LUT R7, R82, 0x2, R7, 0xe2, !PT ;  /* 0x0000000252077812 */ /* 0x000fc400078ee207 */
[----:B------:R-:W5:Y:S01]  /*1b940*/  LD.E.128 R64, desc[UR50][R64.64] ;  /* 0x0000003240407980 */ /* 0x000f62000c101d00 */
[----:B------:R-:W-:Y:S02]  /*1b950*/  IMAD.SHL.U32 R20, R20, 0x4, RZ ;  /* 0x0000000414147824 */ /* 0x000fe400078e00ff */
[----:B------:R-:W-:Y:S01]  /*1b960*/  IMAD.MOV.U32 R5, RZ, RZ, R80 ;  /* 0x000000ffff057224 */ /* 0x000fe200078e0050 */
[----:B--2---:R-:W-:Y:S01]  /*1b970*/  @P3 SHF.R.U32.HI R5, RZ, R85, R6 ;  /* 0x00000055ff053219 */ /* 0x004fe20000011606 */
[----:B------:R-:W5:Y:S01]  /*1b980*/  LD.E.128 R68, desc[UR50][R68.64] ;  /* 0x0000003244447980 */ /* 0x000f62000c101d00 */
[----:B------:R-:W-:Y:S02]  /*1b990*/  LOP3.LUT R6, R20, 0x4, R7, 0xe2, !PT ;  /* 0x0000000414067812 */ /* 0x000fe400078ee207 */
[----:B------:R-:W-:Y:S01]  /*1b9a0*/  SEL R7, RZ, 0xffffffff, P0 ;  /* 0xffffffffff077807 */ /* 0x000fe20000000000 */
[----:B------:R-:W5:Y:S01]  /*1b9b0*/  LD.E.128 R72, desc[UR50][R72.64] ;  /* 0x0000003248487980 */ /* 0x000f62000c101d00 */
[----:B------:R-:W-:Y:S01]  /*1b9c0*/  ISETP.GE.AND P0, PT, R225, R23, PT ;  /* 0x00000017e100720c */ /* 0x000fe20003f06270 */
[----:B------:R-:W-:Y:S01]  /*1b9d0*/  IMAD.IADD R3, R3, 0x1, R21 ;  /* 0x0000000103037824 */ /* 0x000fe200078e0215 */
[--C-:B------:R-:W-:Y:S01]  /*1b9e0*/  SHF.R.S32.HI R20, RZ, 0x1f, R5.reuse ;  /* 0x0000001fff147819 */ /* 0x100fe20000011405 */
[----:B------:R-:W-:Y:S01]  /*1b9f0*/  IMAD.MOV R21, RZ, RZ, -R5 ;  /* 0x000000ffff157224 */ /* 0x000fe200078e0a05 */
[----:B------:R-:W5:Y:S01]  /*1ba00*/  LD.E.128 R76, desc[UR50][R76.64] ;  /* 0x000000324c4c7980 */ /* 0x000f62000c101d00 */
[----:B------:R-:W-:Y:S01]  /*1ba10*/  IMAD R85, R4, R81, RZ ;  /* 0x0000005104557224 */ /* 0x000fe200078e02ff */
        /* <DEDUP_REMOVED lines=9> */
[----:B-1----:R-:W1:Y:S01]  /*1bab0*/  FENCE.VIEW.ASYNC.S ;  /* 0x00000000000073c6 */ /* 0x002e620000000000 */
        /* <DEDUP_REMOVED lines=11> */
[----:B------:R-:W-:Y:S01]  /*1bb70*/  IMAD.SHL.U32 R21, R4, 0x20, RZ ;  /* 0x0000002004157824 */ /* 0x000fe200078e00ff */
[----:B------:R-:W-:Y:S01]  /*1bb80*/  ISETP.GE.AND P0, PT, R89, R23, PT ;  /* 0x000000175900720c */ /* 0x000fe20003f06270 */
[----:B------:R-:W-:Y:S02]  /*1bb90*/  IMAD R4, R5, UR4, RZ ;  /* 0x0000000405047c24 */ /* 0x000fe4000f8e02ff */
[----:B------:R-:W-:Y:S01]  /*1bba0*/  VIADD R87, R196, 0x1c0 ;  /* 0x000001c0c4577836 */ /* 0x000fe20000000000 */
[----:B------:R-:W-:Y:S01]  /*1bbb0*/  LOP3.LUT R6, R21, 0x20, R6, 0xe2, !PT ;  /* 0x0000002015067812 */ /* 0x000fe200078ee206 */
[C---:B------:R-:W-:Y:S01]  /*1bbc0*/  IMAD R21, R7.reuse, UR5, R4 ;  /* 0x0000000507157c24 */ /* 0x040fe2000f8e0204 */
[----:B------:R-:W-:Y:S01]  /*1bbd0*/  SEL R5, RZ, 0x40, P0 ;  /* 0x00000040ff057807 */ /* 0x000fe20000000000 */
[----:B------:R-:W-:Y:S01]  /*1bbe0*/  IMAD.WIDE.U32 R2, R7, UR4, R2 ;  /* 0x0000000407027c25 */ /* 0x000fe2000f8e0002 */
[----:B------:R-:W-:Y:S01]  /*1bbf0*/  ISETP.GE.AND P1, PT, R0, R85, PT ;  /* 0x000000550000720c */ /* 0x000fe20003f26270 */
[----:B------:R-:W-:Y:S01]  /*1bc00*/  ULDC.64 UR4, c[0x0][0xb80] ;  /* 0x0002e00000047ab9 */ /* 0x000fe20000000a00 */
[----:B------:R-:W-:Y:S01]  /*1bc10*/  LOP3.LUT R80, R6, R5, RZ, 0xfc, !PT ;  /* 0x0000000506507212 */ /* 0x000fe200078efcff */
[----:B------:R-:W-:Y:S01]  /*1bc20*/  IMAD.IADD R5, R3, 0x1, R21 ;  /* 0x0000000103057824 */ /* 0x000fe200078e0215 */
[----:B------:R-:W-:Y:S01]  /*1bc30*/  ISETP.GE.AND P0, PT, R87, R23, PT ;  /* 0x000000175700720c */ /* 0x000fe20003f06270 */
[----:B------:R-:W-:Y:S01]  /*1bc40*/  VIADD R4, R18, 0x38820 ;  /* 0x0003882012047836 */ /* 0x000fe20000000000 */
[----:B------:R-:W-:-:S02]  /*1bc50*/  LEA R82, P2, R2, UR4, 0x1 ;  /* 0x0000000402527c11 */ /* 0x000fc4000f8408ff */
[----:B------:R-:W-:Y:S02]  /*1bc60*/  SEL R3, RZ, 0x80, P0 ;  /* 0x00000080ff037807 */ /* 0x000fe40000000000 */
[----:B------:R-:W-:Y:S02]  /*1bc70*/  LEA.HI.X R83, R2, UR5, R5, 0x1, P2 ;  /* 0x0000000502537c11 */ /* 0x000fe400090f0c05 */
[----:B------:R-:W-:Y:S01]  /*1bc80*/  PRMT R4, RZ, 0x654, R4 ;  /* 0x00000654ff047816 */ /* 0x000fe20000000004 */
[----:B-1----:R1:W2:Y:S01]  /*1bc90*/  SHFL.IDX PT, R2, R82, RZ, 0x181f ;  /* 0x00181fff52027589 */ /* 0x0022a200000e0000 */
[----:B------:R-:W-:Y:S01]  /*1bca0*/  LOP3.LUT R81, R80, R3, RZ, 0xfc, !PT ;  /* 0x0000000350517212 */ /* 0x000fe200078efcff */
[----:B------:R-:W-:Y:S01]  /*1bcb0*/  BSSY B1, `(.L_x_6665) ;  /* 0x000002a000017945 */ /* 0x000fe20003800000 */
[----:B------:R1:W-:Y:S01]  /*1bcc0*/  SYNCS.ARRIVE.TRANS64.RED.A1T0 RZ, [R4+URZ], RZ ;  /* 0x000000ff04ff79a7 */ /* 0x0003e2000810043f */
[----:B------:R1:W4:Y:S01]  /*1bcd0*/  SHFL.IDX PT, R3, R83, RZ, 0x181f ;  /* 0x00181fff53037589 */ /* 0x00032200000e0000 */
[----:B---3--:R-:W-:-:S02]  /*1bce0*/  SHF.R.S32.HI R152, RZ, 0x1f, R224 ;  /* 0x0000001fff987819 */ /* 0x008fc400000114e0 */
        /* <DEDUP_REMOVED lines=11> */
[----:B--2-4-:R-:W-:Y:S02]  /*1bda0*/  @!P2 IMAD.WIDE R6, R196, 0x2, R2 ;  /* 0x00000002c406a825 */ /* 0x014fe400078e0202 */
        /* <DEDUP_REMOVED lines=10> */
[CC--:B-1----:R-:W-:Y:S02]  /*1be50*/  @!P1 LEA R10, P6, R225.reuse, R2.reuse, 0x1 ;  /* 0x00000002e10a9211 */ /* 0x0c2fe400078c08ff */
[----:B------:R-:W-:Y:S02]  /*1be60*/  SHF.R.S32.HI R7, RZ, 0x1f, R87 ;  /* 0x0000001fff077819 */ /* 0x000fe40000011457 */
[-C--:B------:R-:W-:Y:S02]  /*1be70*/  @!P1 LEA.HI.X R11, R225, R3.reuse, R156, 0x1, P6 ;  /* 0x00000003e10b9211 */ /* 0x080fe400030f0c9c */
[CC--:B--2---:R-:W-:Y:S02]  /*1be80*/  @!P0 LEA R4, P5, R226.reuse, R2.reuse, 0x1 ;  /* 0x00000002e2048211 */ /* 0x0c4fe400078a08ff */
        /* <DEDUP_REMOVED lines=12> */
.L_x_6666:
[----:B------:R-:W-:Y:S05]  /*1bf50*/  BSYNC B1 ;  /* 0x0000000000017941 */ /* 0x000fea0003800000 */
.L_x_6665:
[----:B------:R-:W-:Y:S01]  /*1bf60*/  VIADD R0, R0, 0x20 ;  /* 0x0000002000007836 */ /* 0x000fe20000000000 */
[----:B---34-:R1:W3:Y:S04]  /*1bf70*/  SHFL.IDX PT, R3, R83, 0x1, 0x181f ;  /* 0x00381f0053037f89 */ /* 0x0182e800000e0000 */
[----:B------:R-:W-:Y:S01]  /*1bf80*/  ISETP.GE.AND P0, PT, R0, R85, PT ;  /* 0x000000550000720c */ /* 0x000fe20003f06270 */
[----:B--2---:R1:W2:-:S12]  /*1bf90*/  SHFL.IDX PT, R2, R82, 0x1, 0x181f ;  /* 0x00381f0052027f89 */ /* 0x00429800000e0000 */
[----:B-1----:R-:W-:Y:S05]  /*1bfa0*/  @P0 BRA `(.L_x_6667) ;  /* 0x00000028008c0947 */ /* 0x002fea0003800000 */
[-C--:B------:R-:W-:Y:S02]  /*1bfb0*/  ISETP.GE.AND P5, PT, R228, R23.reuse, PT ;  /* 0x00000017e400720c */ /* 0x080fe40003fa6270 */
[-C--:B------:R-:W-:Y:S02]  /*1bfc0*/  ISETP.GE.AND P6, PT, R196, R23.reuse, PT ;  /* 0x00000017c400720c */ /* 0x080fe40003fc6270 */
[-C--:B------:R-:W-:Y:S02]  /*1bfd0*/  ISETP.GE.AND P4, PT, R227, R23.reuse, PT ;  /* 0x00000017e300720c */ /* 0x080fe40003f86270 */
[-C--:B------:R-:W-:Y:S02]  /*1bfe0*/  ISETP.GE.AND P2, PT, R225, R23.reuse, PT ;  /* 0x00000017e100720c */ /* 0x080fe40003f46270 */
[----:B------:R-:W-:Y:S02]  /*1bff0*/  ISETP.GE.AND P3, PT, R226, R23, PT ;  /* 0x00000017e200720c */ /* 0x000fe40003f66270 */
[----:B------:R-:W-:-:S02]  /*1c000*/  LOP3.LUT P0, RZ, R80, 0x40, RZ, 0xc0, !PT ;  /* 0x0000004050ff7812 */ /* 0x000fc4000780c0ff */
[----:B------:R-:W-:Y:S02]  /*1c010*/  SHF.R.S32.HI R0, RZ, 0x1f, R89 ;  /* 0x0000001fff007819 */ /* 0x000fe40000011459 */
[----:B--2---:R-:W-:Y:S01]  /*1c020*/  @!P5 LEA R6, P1, R228, R2, 0x1 ;  /* 0x00000002e406d211 */ /* 0x004fe200078208ff */
[----:B---3--:R-:W-:-:S03]  /*1c030*/  @!P6 IMAD.WIDE R4, R196, 0x2, R2 ;  /* 0x00000002c404e825 */ /* 0x008fc600078e0202 */
[----:B------:R-:W-:Y:S02]  /*1c040*/  @!P5 LEA.HI.X R7, R228, R3, R159, 0x1, P1 ;  /* 0x00000003e407d211 */ /* 0x000fe400008f0c9f */
[----:B------:R-:W-:Y:S01]  /*1c050*/  ISETP.GE.AND P1, PT, R224, R23, PT ;  /* 0x00000017e000720c */ /* 0x000fe20003f26270 */
[----:B-----5:R1:W-:Y:S04]  /*1c060*/  @!P6 ST.E.128 desc[UR50][R4.64], R12 ;  /* 0x0000000c0400e985 */ /* 0x0203e8000c101d32 */
[----:B------:R2:W-:Y:S01]  /*1c070*/  @!P5 ST.E.128 desc[UR50][R6.64], R28 ;  /* 0x0000001c0600d985 */ /* 0x0005e2000c101d32 */
[----:B-1----:R-:W-:-:S04]  /*1c080*/  @!P4 LEA R4, P6, R227, R2, 0x1 ;  /* 0x00000002e304c211 */ /* 0x002fc800078c08ff */
[-C--:B------:R-:W-:Y:S02]  /*1c090*/  @!P4 LEA.HI.X R5, R227, R3.reuse, R158, 0x1, P6 ;  /* 0x00000003e305c211 */ /* 0x080fe400030f0c9e */
[CC--:B------:R-:W-:Y:S02]  /*1c0a0*/  @!P2 LEA R8, P6, R225.reuse, R2.reuse, 0x1 ;  /* 0x00000002e108a211 */ /* 0x0c0fe400078c08ff */
[CC--:B--2---:R-:W-:Y:S01]  /*1c0b0*/  @!P3 LEA R6, P5, R226.reuse, R2.reuse, 0x1 ;  /* 0x00000002e206b211 */ /* 0x0c4fe200078a08ff */
        /* <DEDUP_REMOVED lines=18> */
.L_x_6664:
[----:B------:R-:W-:Y:S01]  /*1c1e0*/  ULDC.64 UR4, c[0x0][0xc08] ;  /* 0x0003020000047ab9 */ /* 0x000fe20000000a00 */
[----:B------:R-:W-:Y:S01]  /*1c1f0*/  IMAD.IADD R7, R218, 0x1, R195 ;  /* 0x00000001da077824 */ /* 0x000fe200078e02c3 */
[----:B------:R-:W-:Y:S01]  /*1c200*/  BSSY B1, `(.L_x_6668) ;  /* 0x0000103000017945 */ /* 0x000fe20003800000 */
[----:B------:R-:W-:Y:S01]  /*1c210*/  IMAD R5, R5, UR4, RZ ;  /* 0x0000000405057c24 */ /* 0x000fe2000f8e02ff */
[----:B------:R-:W-:Y:S01]  /*1c220*/  SHF.R.S32.HI R15, RZ, 0x1f, R231 ;  /* 0x0000001fff0f7819 */ /* 0x000fe200000114e7 */
[C---:B------:R-:W-:Y:S01]  /*1c230*/  IMAD.WIDE.U32 R2, R0.reuse, UR4, RZ ;  /* 0x0000000400027c25 */ /* 0x040fe2000f8e00ff */
[----:B------:R-:W-:Y:S02]  /*1c240*/  SHF.R.S32.HI R21, RZ, 0x1f, R232 ;  /* 0x0000001fff157819 */ /* 0x000fe400000114e8 */
[----:B------:R-:W-:Y:S01]  /*1c250*/  SHF.R.S32.HI R23, RZ, 0x1f, R233 ;  /* 0x0000001fff177819 */ /* 0x000fe200000114e9 */
[----:B------:R-:W-:Y:S01]  /*1c260*/  IMAD R5, R0, UR5, R5 ;  /* 0x0000000500057c24 */ /* 0x000fe2000f8e0205 */
[----:B------:R-:W-:Y:S01]  /*1c270*/  ULDC.64 UR4, c[0x0][0xc38] ;  /* 0x00030e0000047ab9 */ /* 0x000fe20000000a00 */
[----:B------:R-:W-:Y:S01]  /*1c280*/  SHF.R.S32.HI R0, RZ, 0x1f, R6 ;  /* 0x0000001fff007819 */ /* 0x000fe20000011406 */
[----:B------:R-:W-:Y:S01]  /*1c290*/  IMAD.IADD R195, R193, 0x1, R195 ;  /* 0x00000001c1c37824 */ /* 0x000fe200078e02c3 */
[----:B---3--:R-:W-:Y:S01]  /*1c2a0*/  SHF.R.S32.HI R152, RZ, 0x1f, R234 ;  /* 0x0000001fff987819 */ /* 0x008fe200000114ea */
        /* <DEDUP_REMOVED lines=9> */
[----:B------:R-:W-:Y:S02]  /*1c340*/  VIADD R162, R197, 0xb8 ;  /* 0x000000b8c5a27836 */ /* 0x000fe40000000000 */
[----:B------:R-:W-:Y:S02]  /*1c350*/  IMAD R0, R0, UR4, RZ ;  /* 0x0000000400007c24 */ /* 0x000fe4000f8e02ff */
[----:B------:R-:W-:Y:S01]  /*1c360*/  IMAD.WIDE.U32 R2, R6, UR4, R2 ;  /* 0x0000000406027c25 */ /* 0x000fe2000f8e0002 */
[----:B------:R-:W-:-:S03]  /*1c370*/  SHF.R.S32.HI R162, RZ, 0x1f, R162 ;  /* 0x0000001fffa27819 */ /* 0x000fc600000114a2 */
[----:B------:R-:W-:Y:S01]  /*1c380*/  IMAD R0, R6, UR5, R0 ;  /* 0x0000000506007c24 */ /* 0x000fe2000f8e0200 */
[----:B------:R-:W-:Y:S01]  /*1c390*/  ULDC.64 UR4, c[0x0][0xc48] ;  /* 0x0003120000047ab9 */ /* 0x000fe20000000a00 */
[----:B------:R-:W-:Y:S02]  /*1c3a0*/  IMAD.MOV.U32 R6, RZ, RZ, R7 ;  /* 0x000000ffff067224 */ /* 0x000fe400078e0007 */
[----:B------:R-:W-:Y:S02]  /*1c3b0*/  IMAD.IADD R3, R3, 0x1, R0 ;  /* 0x0000000103037824 */ /* 0x000fe400078e0200 */
[----:B------:R-:W1:Y:S01]  /*1c3c0*/  LDC R0, c[0x0][0xce8] ;  /* 0x00033a00ff007b82 */ /* 0x000e620000000800 */
[----:B------:R-:W-:Y:S02]  /*1c3d0*/  VIADD R164, R197, 0xb0 ;  /* 0x000000b0c5a47836 */ /* 0x000fe40000000000 */
        /* <DEDUP_REMOVED lines=17> */
[----:B-1----:R-:W-:Y:S01]  /*1c4f0*/  ISETP.NE.AND P0, PT, R0, 0x1, PT ;  /* 0x000000010000780c */ /* 0x002fe20003f05270 */
        /* <DEDUP_REMOVED lines=20> */
[----:B------:R-:W2:Y:S01]  /*1c640*/  @P0 LDC R5, c[0x0][0xcf0] ;  /* 0x00033c00ff050b82 */ /* 0x000ea20000000800 */
        /* <DEDUP_REMOVED lines=15> */
[----:B-1----:R-:W-:-:S04]  /*1c740*/  @P0 IMAD.HI.U32 R8, R7, R8, RZ ;  /* 0x0000000807080227 */ /* 0x002fc800078e00ff */
[C---:B------:R-:W-:Y:S02]  /*1c750*/  VIADD R169, R197.reuse, 0x98 ;  /* 0x00000098c5a97836 */ /* 0x040fe40000000000 */
[C---:B------:R-:W-:Y:S01]  /*1c760*/  VIADD R171, R197.reuse, 0x90 ;  /* 0x00000090c5ab7836 */ /* 0x040fe20000000000 */
[----:B--2---:R-:W-:Y:S01]  /*1c770*/  @P0 SHF.R.U32.HI R6, RZ, R5, R8 ;  /* 0x00000005ff060219 */ /* 0x004fe20000011608 */
        /* <DEDUP_REMOVED lines=8> */
[C---:B------:R-:W-:Y:S02]  /*1c800*/  VIADD R179, R197.reuse, 0x70 ;  /* 0x00000070c5b37836 */ /* 0x040fe40000000000 */
[----:B------:R-:W-:Y:S02]  /*1c810*/  IMAD R4, R4, UR4, RZ ;  /* 0x0000000404047c24 */ /* 0x000fe4000f8e02ff */
[----:B------:R-:W-:-:S02]  /*1c820*/  VIADD R181, R197, 0x68 ;  /* 0x00000068c5b57836 */ /* 0x000fc40000000000 */
[----:B------:R-:W-:Y:S01]  /*1c830*/  IMAD R4, R6, UR5, R4 ;  /* 0x0000000506047c24 */ /* 0x000fe2000f8e0204 */
[----:B------:R-:W-:Y:S01]  /*1c840*/  ULDC.64 UR4, c[0x0][0xc28] ;  /* 0x00030a0000047ab9 */ /* 0x000fe20000000a00 */
[----:B------:R-:W-:Y:S02]  /*1c850*/  VIADD R183, R197, 0x60 ;  /* 0x00000060c5b77836 */ /* 0x000fe40000000000 */
[----:B------:R-:W-:Y:S01]  /*1c860*/  IMAD.IADD R3, R3, 0x1, R4 ;  /* 0x0000000103037824 */ /* 0x000fe200078e0204 */
[----:B------:R-:W-:Y:S01]  /*1c870*/  SHF.R.S32.HI R4, RZ, 0x1f, R5 ;  /* 0x0000001fff047819 */ /* 0x000fe20000011405 */
[----:B------:R-:W-:Y:S02]  /*1c880*/  VIADD R191, R197, 0x58 ;  /* 0x00000058c5bf7836 */ /* 0x000fe40000000000 */
[----:B------:R-:W-:-:S04]  /*1c890*/  IMAD.WIDE.U32 R2, R5, UR4, R2 ;  /* 0x0000000405027c25 */ /* 0x000fc8000f8e0002 */
[----:B------:R-:W-:Y:S02]  /*1c8a0*/  IMAD R4, R4, UR4, RZ ;  /* 0x0000000404047c24 */ /* 0x000fe4000f8e02ff */
[----:B------:R-:W-:Y:S02]  /*1c8b0*/  VIADD R194, R197, 0x50 ;  /* 0x00000050c5c27836 */ /* 0x000fe40000000000 */
[----:B------:R-:W-:Y:S01]  /*1c8c0*/  IMAD R4, R5, UR5, R4 ;  /* 0x0000000505047c24 */ /* 0x000fe2000f8e0204 */
[----:B------:R-:W-:Y:S01]  /*1c8d0*/  ULDC.64 UR4, c[0x0][0xc00] ;  /* 0x0003000000047ab9 */ /* 0x000fe20000000a00 */
[----:B------:R-:W-:Y:S01]  /*1c8e0*/  VIADD R201, R197, 0x48 ;  /* 0x00000048c5c97836 */ /* 0x000fe20000000000 */
[----:B------:R-:W-:Y:S01]  /*1c8f0*/  LEA R8, P0, R2, UR4, 0x2 ;  /* 0x0000000402087c11 */ /* 0x000fe2000f8010ff */
[----:B------:R-:W-:Y:S02]  /*1c900*/  IMAD.IADD R4, R3, 0x1, R4 ;  /* 0x0000000103047824 */ /* 0x000fe400078e0204 */
[----:B------:R-:W-:-:S02]  /*1c910*/  VIADD R203, R197, 0x40 ;  /* 0x00000040c5cb7836 */ /* 0x000fc40000000000 */
[----:B------:R1:W2:Y:S01]  /*1c920*/  SHFL.IDX PT, R11, R8, RZ, 0x1c1f ;  /* 0x001c1fff080b7589 */ /* 0x0002a200000e0000 */
[----:B------:R-:W-:Y:S01]  /*1c930*/  LEA.HI.X R9, R2, UR5, R4, 0x2, P0 ;  /* 0x0000000502097c11 */ /* 0x000fe200080f1404 */
[----:B------:R-:W-:Y:S01]  /*1c940*/  VIADD R2, R18, 0x38820 ;  /* 0x0003882012027836 */ /* 0x000fe20000000000 */
[----:B------:R-:W-:Y:S01]  /*1c950*/  ISETP.GE.AND P0, PT, R195, R0, PT ;  /* 0x00000000c300720c */ /* 0x000fe20003f06270 */
[C---:B------:R-:W-:Y:S02]  /*1c960*/  VIADD R205, R197.reuse, 0x38 ;  /* 0x00000038c5cd7836 */ /* 0x040fe40000000000 */
[----:B------:R1:W3:Y:S01]  /*1c970*/  SHFL.IDX PT, R10, R9, RZ, 0x1c1f ;  /* 0x001c1fff090a7589 */ /* 0x0002e200000e0000 */
[----:B------:R-:W-:Y:S01]  /*1c980*/  PRMT R2, RZ, 0x654, R2 ;  /* 0x00000654ff027816 */ /* 0x000fe20000000002 */
[C---:B------:R-:W-:Y:S02]  /*1c990*/  VIADD R207, R197.reuse, 0x30 ;  /* 0x00000030c5cf7836 */ /* 0x040fe40000000000 */
[C---:B------:R-:W-:Y:S01]  /*1c9a0*/  VIADD R209, R197.reuse, 0x28 ;  /* 0x00000028c5d17836 */ /* 0x040fe20000000000 */
[----:B------:R1:W-:Y:S01]  /*1c9b0*/  SYNCS.ARRIVE.TRANS64.RED.A1T0 RZ, [R2+URZ], RZ ;  /* 0x000000ff02ff79a7 */ /* 0x0003e2000810043f */
[----:B------:R-:W-:-:S02]  /*1c9c0*/  VIADD R211, R197, 0x20 ;  /* 0x00000020c5d37836 */ /* 0x000fc40000000000 */
[C---:B------:R-:W-:Y:S02]  /*1c9d0*/  VIADD R213, R197.reuse, 0x18 ;  /* 0x00000018c5d57836 */ /* 0x040fe40000000000 */
[C---:B------:R-:W-:Y:S02]  /*1c9e0*/  VIADD R222, R197.reuse, 0x10 ;  /* 0x00000010c5de7836 */ /* 0x040fe40000000000 */
[----:B------:R-:W-:Y:S01]  /*1c9f0*/  VIADD R221, R197, 0x8 ;  /* 0x00000008c5dd7836 */ /* 0x000fe20000000000 */
[----:B-1----:R-:W-:Y:S06]  /*1ca00*/  @P0 BRA `(.L_x_6669) ;  /* 0x0000000800080947 */ /* 0x002fec0003800000 */
[----:B------:R-:W-:Y:S01]  /*1ca10*/  ULDC UR4, c[0x0][0xbc8] ;  /* 0x0002f20000047ab9 */ /* 0x000fe20000000800 */
[----:B------:R-:W-:Y:S02]  /*1ca20*/  SHF.R.S32.HI R12, RZ, 0x1f, R197 ;  /* 0x0000001fff0c7819 */ /* 0x000fe400000114c5 */
[----:B------:R-:W-:Y:S02]  /*1ca30*/  ISETP.GE.AND P0, PT, R197, UR4, PT ;  /* 0x00000004c5007c0c */ /* 0x000fe4000bf06270 */
[----:B------:R-:W-:Y:S02]  /*1ca40*/  ISETP.GE.AND P4, PT, R183, UR4, PT ;  /* 0x00000004b7007c0c */ /* 0x000fe4000bf86270 */
[----:B------:R-:W-:-:S09]  /*1ca50*/  ISETP.GE.AND P5, PT, R181, UR4, PT ;  /* 0x00000004b5007c0c */ /* 0x000fd2000bfa6270 */
[----:B--2---:R-:W-:-:S04]  /*1ca60*/  @!P0 LEA R2, P1, R197, R11, 0x2 ;  /* 0x0000000bc5028211 */ /* 0x004fc800078210ff */
[----:B---3--:R-:W-:-:S05]  /*1ca70*/  @!P0 LEA.HI.X R3, R197, R10, R12, 0x2, P1 ;  /* 0x0000000ac5038211 */ /* 0x008fca00008f140c */
[----:B------:R1:W-:Y:S01]  /*1ca80*/  @!P0 ST.E.64 desc[UR50][R2.64], R24 ;  /* 0x0000001802008985 */ /* 0x0003e2000c101b32 */
[----:B------:R-:W-:-:S13]  /*1ca90*/  ISETP.GE.AND P0, PT, R221, UR4, PT ;  /* 0x00000004dd007c0c */ /* 0x000fda000bf06270 */
[----:B-1----:R-:W-:-:S04]  /*1caa0*/  @!P0 LEA R2, P1, R221, R11, 0x2 ;  /* 0x0000000bdd028211 */ /* 0x002fc800078210ff */
[----:B------:R-:W-:Y:S02]  /*1cab0*/  @!P0 LEA.HI.X R3, R221, R10, R230, 0x2, P1 ;  /* 0x0000000add038211 */ /* 0x000fe400008f14e6 */
[----:B------:R-:W-:-:S03]  /*1cac0*/  ISETP.GE.AND P1, PT, R213, UR4, PT ;  /* 0x00000004d5007c0c */ /* 0x000fc6000bf26270 */
[----:B------:R1:W-:Y:S01]  /*1cad0*/  @!P0 ST.E.64 desc[UR50][R2.64], R28 ;  /* 0x0000001c02008985 */ /* 0x0003e2000c101b32 */
[----:B------:R-:W-:-:S13]  /*1cae0*/  ISETP.GE.AND P0, PT, R222, UR4, PT ;  /* 0x00000004de007c0c */ /* 0x000fda000bf06270 */
[----:B-1----:R-:W-:-:S04]  /*1caf0*/  @!P0 LEA R2, P2, R222, R11, 0x2 ;  /* 0x0000000bde028211 */ /* 0x002fc800078410ff */
[----:B------:R-:W-:-:S05]  /*1cb00*/  @!P0 LEA.HI.X R3, R222, R10, R223, 0x2, P2 ;  /* 0x0000000ade038211 */ /* 0x000fca00010f14df */
[----:B------:R1:W-:Y:S01]  /*1cb10*/  @!P0 ST.E.64 desc[UR50][R2.64], R32 ;  /* 0x0000002002008985 */ /* 0x0003e2000c101b32 */
[----:B------:R-:W-:Y:S02]  /*1cb20*/  ISETP.GE.AND P0, PT, R211, UR4, PT ;  /* 0x00000004d3007c0c */ /* 0x000fe4000bf06270 */
        /* <DEDUP_REMOVED lines=13> */
[----:B------:R-:W-:Y:S02]  /*1cc00*/  @!P0 LEA.HI.X R3, R207, R10, R208, 0x2, P2 ;  /* 0x0000000acf038211 */ /* 0x000fe400010f14d0 */
[----:B------:R-:W-:-:S03]  /*1cc10*/  ISETP.GE.AND P2, PT, R203, UR4, PT ;  /* 0x00000004cb007c0c */ /* 0x000fc6000bf46270 */
[----:B------:R1:W-:Y:S02]  /*1cc20*/  @!P0 ST.E.64 desc[UR50][R2.64], R48 ;  /* 0x0000003002008985 */ /* 0x0003e4000c101b32 */
[----:B-1----:R-:W-:-:S04]  /*1cc30*/  @!P1 LEA R2, P0, R205, R11, 0x2 ;  /* 0x0000000bcd029211 */ /* 0x002fc800078010ff */
[----:B------:R-:W-:Y:S02]  /*1cc40*/  @!P1 LEA.HI.X R3, R205, R10, R206, 0x2, P0 ;  /* 0x0000000acd039211 */ /* 0x000fe400000f14ce */
[----:B------:R-:W-:-:S03]  /*1cc50*/  ISETP.GE.AND P0, PT, R201, UR4, PT ;  /* 0x00000004c9007c0c */ /* 0x000fc6000bf06270 */
[----:B------:R1:W-:Y:S01]  /*1cc60*/  @!P1 ST.E.64 desc[UR50][R2.64], R52 ;  /* 0x0000003402009985 */ /* 0x0003e2000c101b32 */
[----:B------:R-:W-:Y:S02]  /*1cc70*/  ISETP.GE.AND P1, PT, R194, UR4, PT ;  /* 0x00000004c2007c0c */ /* 0x000fe4000bf26270 */
[----:B-1----:R-:W-:-:S11]  /*1cc80*/  @!P2 LEA R2, P3, R203, R11, 0x2 ;  /* 0x0000000bcb02a211 */ /* 0x002fd600078610ff */
[CC--:B------:R-:W-:Y:S02]  /*1cc90*/  @!P1 LEA R4, P6, R194.reuse, R11.reuse, 0x2 ;  /* 0x0000000bc2049211 */ /* 0x0c0fe400078c10ff */
[-C--:B------:R-:W-:Y:S02]  /*1cca0*/  @!P2 LEA.HI.X R3, R203, R10.reuse, R204, 0x2, P3 ;  /* 0x0000000acb03a211 */ /* 0x080fe400018f14cc */
[----:B------:R-:W-:Y:S02]  /*1ccb0*/  ISETP.GE.AND P3, PT, R191, UR4, PT ;  /* 0x00000004bf007c0c */ /* 0x000fe4000bf66270 */
[----:B------:R-:W-:Y:S01]  /*1ccc0*/  @!P1 LEA.HI.X R5, R194, R10, R200, 0x2, P6 ;  /* 0x0000000ac2059211 */ /* 0x000fe200030f14c8 */
[----:B------:R1:W-:Y:S02]  /*1ccd0*/  @!P2 ST.E.64 desc[UR50][R2.64], R56 ;  /* 0x000000380200a985 */ /* 0x0003e4000c101b32 */
[----:B-1----:R-:W-:-:S04]  /*1cce0*/  @!P0 LEA R2, P2, R201, R11, 0x2 ;  /* 0x0000000bc9028211 */ /* 0x002fc800078410ff */
[----:B------:R-:W-:-:S05]  /*1ccf0*/  @!P0 LEA.HI.X R3, R201, R10, R202, 0x2, P2 ;  /* 0x0000000ac9038211 */ /* 0x000fca00010f14ca */
[----:B------:R1:W-:Y:S01]  /*1cd00*/  @!P0 ST.E.64 desc[UR50][R2.64], R60 ;  /* 0x0000003c02008985 */ /* 0x0003e2000c101b32 */
[----:B------:R-:W-:-:S03]  /*1cd10*/  ISETP.GE.AND P0, PT, R179, UR4, PT ;  /* 0x00000004b3007c0c */ /* 0x000fc6000bf06270 */
[----:B------:R2:W-:Y:S01]  /*1cd20*/  @!P1 ST.E.64 desc[UR50][R4.64], R64 ;  /* 0x0000004004009985 */ /* 0x0005e2000c101b32 */
[----:B------:R-:W-:Y:S02]  /*1cd30*/  ISETP.GE.AND P1, PT, R177, UR4, PT ;  /* 0x00000004b1007c0c */ /* 0x000fe4000bf26270 */
[-C--:B-1----:R-:W-:Y:S02]  /*1cd40*/  @!P3 LEA R2, P6, R191, R11.reuse, 0x2 ;  /* 0x0000000bbf02b211 */ /* 0x082fe400078c10ff */
[-C--:B--2---:R-:W-:Y:S02]  /*1cd50*/  @!P4 LEA R4, P2, R183, R11.reuse, 0x2 ;  /* 0x0000000bb704c211 */ /* 0x084fe400078410ff */
        /* <DEDUP_REMOVED lines=9> */
[----:B-1----:R-:W-:-:S04]  /*1cdf0*/  @!P0 LEA R2, P4, R179, R11, 0x2 ;  /* 0x0000000bb3028211 */ /* 0x002fc800078810ff */
[-C--:B------:R-:W-:Y:S02]  /*1ce00*/  @!P0 LEA.HI.X R3, R179, R10.reuse, R180, 0x2, P4 ;  /* 0x0000000ab3038211 */ /* 0x080fe400020f14b4 */
[----:B------:R-:W-:Y:S02]  /*1ce10*/  ISETP.GE.AND P4, PT, R171, UR4, PT ;  /* 0x00000004ab007c0c */ /* 0x000fe4000bf86270 */
[-C--:B--2---:R-:W-:Y:S01]  /*1ce20*/  @!P1 LEA R4, P5, R177, R11.reuse, 0x2 ;  /* 0x0000000bb1049211 */ /* 0x084fe200078a10ff */
        /* <DEDUP_REMOVED lines=13> */
[-C--:B------:R-:W-:Y:S02]  /*1cf00*/  @!P4 LEA.HI.X R5, R171, R10.reuse, R172, 0x2, P0 ;  /* 0x0000000aab05c211 */ /* 0x080fe400000f14ac */
[----:B------:R-:W-:Y:S02]  /*1cf10*/  ISETP.GE.AND P0, PT, R163, UR4, PT ;  /* 0x00000004a3007c0c */ /* 0x000fe4000bf06270 */
[-C--:B---3--:R-:W-:Y:S01]  /*1cf20*/  @!P5 LEA R6, P6, R169, R11.reuse, 0x2 ;  /* 0x0000000ba906d211 */ /* 0x088fe200078c10ff */
[----:B------:R2:W-:Y:S01]  /*1cf30*/  @!P4 ST.E.64 desc[UR50][R4.64], R96 ;  /* 0x000000600400c985 */ /* 0x0005e2000c101b32 */
[----:B------:R-:W-:Y:S02]  /*1cf40*/  ISETP.GE.AND P4, PT, R159, UR4, PT ;  /* 0x000000049f007c0c */ /* 0x000fe4000bf86270 */
[----:B------:R-:W-:Y:S02]  /*1cf50*/  @!P5 LEA.HI.X R7, R169, R10, R170, 0x2, P6 ;  /* 0x0000000aa907d211 */ /* 0x000fe400030f14aa */
[----:B-1----:R-:W-:-:S03]  /*1cf60*/  @!P2 LEA R2, P6, R167, R11, 0x2 ;  /* 0x0000000ba702a211 */ /* 0x002fc600078c10ff */
[----:B------:R1:W-:Y:S01]  /*1cf70*/  @!P5 ST.E.64 desc[UR50][R6.64], R100 ;  /* 0x000000640600d985 */ /* 0x0003e2000c101b32 */
[----:B------:R-:W-:Y:S02]  /*1cf80*/  ISETP.GE.AND P5, PT, R161, UR4, PT ;  /* 0x00000004a1007c0c */ /* 0x000fe4000bfa6270 */
        /* <DEDUP_REMOVED lines=42> */
.L_x_6669:
[----:B------:R-:W-:Y:S05]  /*1d230*/  BSYNC B1 ;  /* 0x0000000000017941 */ /* 0x000fea0003800000 */
.L_x_6668:
[----:B------:R-:W-:Y:S01]  /*1d240*/  VIADD R195, R195, 0x8 ;  /* 0x00000008c3c37836 */ /* 0x000fe20000000000 */
[----:B------:R4:W0:Y:S04]  /*1d250*/  SHFL.IDX PT, R14, R9, 0x1, 0x1c1f ;  /* 0x003c1f00090e7f89 */ /* 0x00082800000e0000 */
[----:B------:R-:W-:Y:S01]  /*1d260*/  ISETP.GE.AND P0, PT, R195, R0, PT ;  /* 0x00000000c300720c */ /* 0x000fe20003f06270 */
[----:B------:R4:W0:-:S12]  /*1d270*/  SHFL.IDX PT, R20, R8, 0x1, 0x1c1f ;  /* 0x003c1f0008147f89 */ /* 0x00081800000e0000 */
[----:B----4-:R-:W-:Y:S05]  /*1d280*/  @P0 BRA `(.L_x_6667) ;  /* 0x0000001400d40947 */ /* 0x010fea0003800000 */
[----:B------:R-:W-:Y:S01]  /*1d290*/  ULDC UR4, c[0x0][0xbc8] ;  /* 0x0002f20000047ab9 */ /* 0x000fe20000000800 */
[----:B-1----:R-:W-:Y:S02]  /*1d2a0*/  SHF.R.S32.HI R4, RZ, 0x1f, R197 ;  /* 0x0000001fff047819 */ /* 0x002fe400000114c5 */
[----:B------:R-:W-:Y:S02]  /*1d2b0*/  ISETP.GE.AND P4, PT, R197, UR4, PT ;  /* 0x00000004c5007c0c */ /* 0x000fe4000bf86270 */
[----:B------:R-:W-:Y:S02]  /*1d2c0*/  ISETP.GE.AND P2, PT, R221, UR4, PT ;  /* 0x00000004dd007c0c */ /* 0x000fe4000bf46270 */
[----:B------:R-:W-:Y:S02]  /*1d2d0*/  ISETP.GE.AND P1, PT, R222, UR4, PT ;  /* 0x00000004de007c0c */ /* 0x000fe4000bf26270 */
[----:B------:R-:W-:-:S07]  /*1d2e0*/  ISETP.GE.AND P0, PT, R213, UR4, PT ;  /* 0x00000004d5007c0c */ /* 0x000fce000bf06270 */
[----:B0-----:R-:W-:-:S04]  /*1d2f0*/  @!P4 LEA R2, P3, R197, R20, 0x2 ;  /* 0x00000014c502c211 */ /* 0x001fc800078610ff */
[----:B------:R-:W-:Y:S02]  /*1d300*/  @!P4 LEA.HI.X R3, R197, R14, R4, 0x2, P3 ;  /* 0x0000000ec503c211 */ /* 0x000fe400018f1404 */
        /* <DEDUP_REMOVED lines=70> */
[----:B----4-:R-:W-:Y:S01]  /*1d770*/  @!P3 LEA R6, P6, R171, R20, 0x2 ;  /* 0x00000014ab06b211 */ /* 0x010fe200078c10ff */
[----:B------:R1:W-:Y:S01]  /*1d780*/  @!P4 ST.E.64 desc[UR50][R4.64], R94 ;  /* 0x0000005e0400c985 */ /* 0x0003e2000c101b32 */
[----:B------:R-:W-:Y:S02]  /*1d790*/  ISETP.GE.AND P4, PT, R161, UR4, PT ;  /* 0x00000004a1007c0c */ /* 0x000fe4000bf86270 */
[----:B------:R-:W-:-:S02]  /*1d7a0*/  @!P3 LEA.HI.X R7, R171, R14, R172, 0x2, P6 ;  /* 0x0000000eab07b211 */ /* 0x000fc400030f14ac */
[----:B------:R-:W-:-:S03]  /*1d7b0*/  @!P2 LEA R8, P6, R169, R20, 0x2 ;  /* 0x00000014a908a211 */ /* 0x000fc600078c10ff */
[----:B------:R4:W-:Y:S01]  /*1d7c0*/  @!P3 ST.E.64 desc[UR50][R6.64], R98 ;  /* 0x000000620600b985 */ /* 0x0009e2000c101b32 */
[----:B---3--:R-:W-:Y:S02]  /*1d7d0*/  @!P1 LEA R10, P3, R167, R20, 0x2 ;  /* 0x00000014a70a9211 */ /* 0x008fe400078610ff */
[----:B------:R-:W-:Y:S02]  /*1d7e0*/  @!P2 LEA.HI.X R9, R169, R14, R170, 0x2, P6 ;  /* 0x0000000ea909a211 */ /* 0x000fe400030f14aa */
[----:B------:R-:W-:Y:S02]  /*1d7f0*/  @!P0 LEA R12, P6, R165, R20, 0x2 ;  /* 0x00000014a50c8211 */ /* 0x000fe400078c10ff */
[-C--:B--2---:R-:W-:Y:S01]  /*1d800*/  @!P1 LEA.HI.X R11, R167, R14.reuse, R168, 0x2, P3 ;  /* 0x0000000ea70b9211 */ /* 0x084fe200018f14a8 */
[----:B------:R2:W-:Y:S01]  /*1d810*/  @!P2 ST.E.64 desc[UR50][R8.64], R102 ;  /* 0x000000660800a985 */ /* 0x0005e2000c101b32 */
[----:B------:R-:W-:Y:S02]  /*1d820*/  ISETP.GE.AND P3, PT, R159, UR4, PT ;  /* 0x000000049f007c0c */ /* 0x000fe4000bf66270 */
[----:B------:R-:W-:Y:S01]  /*1d830*/  @!P0 LEA.HI.X R13, R165, R14, R166, 0x2, P6 ;  /* 0x0000000ea50d8211 */ /* 0x000fe200030f14a6 */
[----:B------:R3:W-:Y:S01]  /*1d840*/  @!P1 ST.E.64 desc[UR50][R10.64], R106 ;  /* 0x0000006a0a009985 */ /* 0x0007e2000c101b32 */
[----:B0-----:R-:W-:-:S02]  /*1d850*/  @!P5 LEA R2, P1, R163, R20, 0x2 ;  /* 0x00000014a302d211 */ /* 0x001fc400078210ff */
[----:B-1----:R-:W-:Y:S01]  /*1d860*/  @!P4 LEA R4, P2, R161, R20, 0x2 ;  /* 0x00000014a104c211 */ /* 0x002fe200078410ff */
[----:B------:R-:W-:Y:S01]  /*1d870*/  @!P0 ST.E.64 desc[UR50][R12.64], R110 ;  /* 0x0000006e0c008985 */ /* 0x000fe2000c101b32 */
[----:B------:R-:W-:Y:S02]  /*1d880*/  ISETP.GE.AND P0, PT, R237, UR4, PT ;  /* 0x00000004ed007c0c */ /* 0x000fe4000bf06270 */
[----:B------:R-:W-:Y:S02]  /*1d890*/  @!P5 LEA.HI.X R3, R163, R14, R164, 0x2, P1 ;  /* 0x0000000ea303d211 */ /* 0x000fe400008f14a4 */
[----:B------:R-:W-:Y:S02]  /*1d8a0*/  ISETP.GE.AND P1, PT, R236, UR4, PT ;  /* 0x00000004ec007c0c */ /* 0x000fe4000bf26270 */
[----:B----4-:R-:W-:Y:S01]  /*1d8b0*/  @!P3 LEA R6, P6, R159, R20, 0x2 ;  /* 0x000000149f06b211 */ /* 0x010fe200078c10ff */
[----:B------:R0:W-:Y:S01]  /*1d8c0*/  @!P5 ST.E.64 desc[UR50][R2.64], R114 ;  /* 0x000000720200d985 */ /* 0x0001e2000c101b32 */
[----:B------:R-:W-:-:S02]  /*1d8d0*/  @!P4 LEA.HI.X R5, R161, R14, R162, 0x2, P2 ;  /* 0x0000000ea105c211 */ /* 0x000fc400010f14a2 */
[----:B------:R-:W-:Y:S02]  /*1d8e0*/  @!P3 LEA.HI.X R7, R159, R14, R160, 0x2, P6 ;  /* 0x0000000e9f07b211 */ /* 0x000fe400030f14a0 */
        /* <DEDUP_REMOVED lines=8> */
[CC--:B---3--:R-:W-:Y:S01]  /*1d970*/  @!P1 LEA R10, P6, R236.reuse, R20.reuse, 0x2 ;  /* 0x00000014ec0a9211 */ /* 0x0c8fe200078c10ff */
[----:B------:R3:W-:Y:S02]  /*1d980*/  @!P0 ST.E.64 desc[UR50][R8.64], R126 ;  /* 0x0000007e08008985 */ /* 0x0007e4000c101b32 */
[C---:B0-----:R-:W-:Y:S02]  /*1d990*/  @!P4 LEA R2, P0, R235.reuse, R20, 0x2 ;  /* 0x00000014eb02c211 */ /* 0x041fe400078010ff */
[----:B------:R-:W-:Y:S02]  /*1d9a0*/  @!P1 LEA.HI.X R11, R236, R14, R157, 0x2, P6 ;  /* 0x0000000eec0b9211 */ /* 0x000fe400030f149d */
[----:B-1----:R-:W-:Y:S02]  /*1d9b0*/  @!P3 LEA R4, P6, R234, R20, 0x2 ;  /* 0x00000014ea04b211 */ /* 0x002fe400078c10ff */
        /* <DEDUP_REMOVED lines=17> */
.L_x_6661:
[----:B------:R-:W-:Y:S01]  /*1dad0*/  ULDC.64 UR4, c[0x0][0xd08] ;  /* 0x0003420000047ab9 */ /* 0x000fe20000000a00 */
[----:B-----5:R-:W4:Y:S01]  /*1dae0*/  LDC.64 R2, c[0x0][0xd00] ;  /* 0x00034000ff027b82 */ /* 0x020f220000000a00 */
[----:B------:R-:W-:Y:S01]  /*1daf0*/  ISETP.NE.U32.AND P0, PT, RZ, UR4, PT ;  /* 0x00000004ff007c0c */ /* 0x000fe2000bf05070 */
[----:B------:R-:W-:-:S03]  /*1db00*/  IMAD.MOV.U32 R15, RZ, RZ, RZ ;  /* 0x000000ffff0f7224 */ /* 0x000fc600078e00ff */
[----:B------:R-:W-:Y:S01]  /*1db10*/  ISETP.NE.AND.EX P1, PT, RZ, UR5, PT, P0 ;  /* 0x00000005ff007c0c */ /* 0x000fe2000bf25300 */
[----:B------:R-:W-:Y:S02]  /*1db20*/  ULDC.64 UR4, c[0x0][0xd00] ;  /* 0x0003400000047ab9 */ /* 0x000fe40000000a00 */
[----:B------:R-:W-:-:S04]  /*1db30*/  ISETP.NE.U32.AND P0, PT, RZ, UR4, PT ;  /* 0x00000004ff007c0c */ /* 0x000fc8000bf05070 */
[----:B------:R-:W-:-:S06]  /*1db40*/  ISETP.NE.AND.EX P0, PT, RZ, UR5, PT, P0 ;  /* 0x00000005ff007c0c */ /* 0x000fcc000bf05300 */
[----:B------:R-:W1:Y:S01]  /*1db50*/  @P1 LDC.64 R4, c[0x0][0xd08] ;  /* 0x00034200ff041b82 */ /* 0x000e620000000a00 */
[----:B------:R-:W-:Y:S02]  /*1db60*/  ULDC UR4, c[0x0][0xb88] ;  /* 0x0002e20000047ab9 */ /* 0x000fe40000000800 */
[----:B------:R-:W-:Y:S02]  /*1db70*/  IMAD.U32 R0, RZ, RZ, UR4 ;  /* 0x00000004ff007e24 */ /* 0x000fe4000f8e00ff */
[----:B----4-:R-:W-:-:S05]  /*1db80*/  IMAD.WIDE R2, R223, 0x4, R2 ;  /* 0x00000004df027825 */ /* 0x010fca00078e0202 */
[----:B------:R4:W5:Y:S01]  /*1db90*/  @P0 LDG.E R15, desc[UR50][R2.64] ;  /* 0x00000032020f0981 */ /* 0x000962000c1e1900 */
[----:B-1----:R-:W-:-:S05]  /*1dba0*/  @P1 IMAD.WIDE R4, R223, 0x4, R4 ;  /* 0x00000004df041825 */ /* 0x002fca00078e0204 */
[----:B------:R4:W5:Y:S01]  /*1dbb0*/  @P1 LDG.E R0, desc[UR50][R4.64] ;  /* 0x0000003204001981 */ /* 0x000962000c1e1900 */
[----:B------:R-:W-:Y:S02]  /*1dbc0*/  ISETP.NE.AND P2, PT, R222, RZ, PT ;  /* 0x000000ffde00720c */ /* 0x000fe40003f45270 */
[----:B------:R-:W-:Y:S01]  /*1dbd0*/  SHF.R.S32.HI R26, RZ, 0x1f, R223 ;  /* 0x0000001fff1a7819 */ /* 0x000fe200000114df */
[----:B------:R-:W1:Y:S10]  /*1dbe0*/  S2R R6, SR_TID.X ;  /* 0x0000000000067919 */ /* 0x000e740000002100 */
[----:B------:R-:W2:Y:S01]  /*1dbf0*/  @!P2 LDC R222, c[0x0][0xbd4] ;  /* 0x0002f500ffdeab82 */ /* 0x000ea20000000800 */
[----:B-1----:R-:W-:Y:S01]  /*1dc00*/  VIADD R7, R6, 0xffffff80 ;  /* 0xffffff8006077836 */ /* 0x002fe20000000000 */
[----:B--2---:R-:W-:-:S04]  /*1dc10*/  ISETP.GT.AND P2, PT, R222, 0x1, PT ;  /* 0x00000001de00780c */ /* 0x004fc80003f44270 */
[----:B------:R-:W-:Y:S01]  /*1dc20*/  ISETP.GT.AND P3, PT, R7, 0x3f, PT ;  /* 0x0000003f0700780c */ /* 0x000fe20003f64270 */
[----:B----4-:R-:W-:-:S12]  /*1dc30*/  @P1 BRA `(.L_x_6670) ;  /* 0x0000000000101947 */ /* 0x010fd80003800000 */
[----:B------:R-:W-:Y:S05]  /*1dc40*/  @!P0 BRA `(.L_x_6670) ;  /* 0x00000000000c8947 */ /* 0x000fea0003800000 */
[----:B------:R-:W2:Y:S04]  /*1dc50*/  LDG.E R5, desc[UR50][R2.64] ;  /* 0x0000003202057981 */ /* 0x000ea8000c1e1900 */
[----:B-----5:R-:W2:Y:S02]  /*1dc60*/  LDG.E R0, desc[UR50][R2.64+0x4] ;  /* 0x0000043202007981 */ /* 0x020ea4000c1e1900 */
[----:B--2---:R-:W-:-:S07]  /*1dc70*/  IMAD.IADD R0, R0, 0x1, -R5 ;  /* 0x0000000100007824 */ /* 0x004fce00078e0a05 */
.L_x_6670:
        /* <DEDUP_REMOVED lines=17> */
[----:B------:R-:W4:Y:S08]  /*1dd90*/  LDC.64 R12, c[0x0][R20+0x218] ;  /* 0x00008600140c7b82 */ /* 0x000f300000000a00 */
[----:B------:R-:W5:Y:S08]  /*1dda0*/  LDC.64 R6, c[0x0][R20+0x228] ;  /* 0x00008a0014067b82 */ /* 0x000f700000000a00 */
[----:B------:R-:W0:Y:S08]  /*1ddb0*/  @P1 LDC R14, c[0x0][0xcec] ;  /* 0x00033b00ff0e1b82 */ /* 0x000e300000000800 */
[----:B------:R-:W3:Y:S08]  /*1ddc0*/  LDC.64 R4, c[0x0][R20+0x210] ;  /* 0x0000840014047b82 */ /* 0x000ef00000000a00 */
[----:B------:R-:W5:Y:S01]  /*1ddd0*/  @P1 LDC R25, c[0x0][0xcf0] ;  /* 0x00033c00ff191b82 */ /* 0x000f620000000800 */
[----:B0-----:R-:W-:-:S07]  /*1dde0*/  @P1 IMAD.HI.U32 R14, R29, R14, RZ ;  /* 0x0000000e1d0e1227 */ /* 0x001fce00078e00ff */
[----:B-1----:R-:W0:Y:S01]  /*1ddf0*/  @!P0 LDC R2, c[0x0][0xc50] ;  /* 0x00031400ff028b82 */ /* 0x002e220000000800 */
[-C--:B--2---:R-:W-:Y:S02]  /*1de00*/  IMAD R9, R9, R27.reuse, RZ ;  /* 0x0000001b09097224 */ /* 0x084fe400078e02ff */
[----:B------:R-:W-:-:S05]  /*1de10*/  IMAD.WIDE.U32 R10, R8, R27, RZ ;  /* 0x0000001b080a7225 */ /* 0x000fca00078e00ff */
        /* <DEDUP_REMOVED lines=27> */
.L_x_6672:
[----:B------:R-:W-:Y:S05]  /*1dfd0*/  BSYNC B1 ;  /* 0x0000000000017941 */ /* 0x000fea0003800000 */
.L_x_6671:
[----:B------:R-:W-:Y:S05]  /*1dfe0*/  @P2 BRA `(.L_x_6667) ;  /* 0x00000008007c2947 */ /* 0x000fea0003800000 */
[----:B-1----:R-:W1:Y:S01]  /*1dff0*/  S2R R3, SR_TID.X ;  /* 0x0000000000037919 */ /* 0x002e620000002100 */
[----:B------:R-:W2:Y:S01]  /*1e000*/  LDC R9, c[0x0][0xce8] ;  /* 0x00033a00ff097b82 */ /* 0x000ea20000000800 */
[----:B------:R-:W-:Y:S01]  /*1e010*/  ULDC.64 UR4, c[0x0][0xba0] ;  /* 0x0002e80000047ab9 */ /* 0x000fe20000000a00 */
[----:B------:R-:W-:Y:S01]  /*1e020*/  VIADD R29, R196, 0x1c0 ;  /* 0x000001c0c41d7836 */ /* 0x000fe20000000000 */
[----:B------:R-:W-:Y:S01]  /*1e030*/  BSSY B1, `(.L_x_6673) ;  /* 0x0000076000017945 */ /* 0x000fe20003800000 */
[----:B------:R-:W-:Y:S01]  /*1e040*/  IMAD R2, R24, UR4, RZ ;  /* 0x0000000418027c24 */ /* 0x000fe2000f8e02ff */
[----:B------:R-:W-:Y:S02]  /*1e050*/  SHF.R.S32.HI R30, RZ, 0x1f, R224 ;  /* 0x0000001fff1e7819 */ /* 0x000fe400000114e0 */
[----:B------:R-:W-:Y:S01]  /*1e060*/  SHF.R.S32.HI R31, RZ, 0x1f, R225 ;  /* 0x0000001fff1f7819 */ /* 0x000fe200000114e1 */
[----:B------:R-:W-:Y:S01]  /*1e070*/  IMAD R5, R15, UR5, R2 ;  /* 0x000000050f057c24 */ /* 0x000fe2000f8e0202 */
[----:B------:R-:W4:Y:S01]  /*1e080*/  LDC R21, c[0x0][0xbc8] ;  /* 0x0002f200ff157b82 */ /* 0x000f220000000800 */
[----:B------:R-:W-:-:S02]  /*1e090*/  SHF.R.S32.HI R32, RZ, 0x1f, R226 ;  /* 0x0000001fff207819 */ /* 0x000fc400000114e2 */
[----:B------:R-:W-:Y:S02]  /*1e0a0*/  SHF.R.S32.HI R33, RZ, 0x1f, R227 ;  /* 0x0000001fff217819 */ /* 0x000fe400000114e3 */
[----:B------:R-:W-:Y:S02]  /*1e0b0*/  SHF.R.S32.HI R34, RZ, 0x1f, R228 ;  /* 0x0000001fff227819 */ /* 0x000fe400000114e4 */
[----:B--2---:R-:W-:Y:S01]  /*1e0c0*/  ISETP.NE.AND P0, PT, R9, 0x1, PT ;  /* 0x000000010900780c */ /* 0x004fe20003f05270 */
[----:B------:R-:W-:Y:S02]  /*1e0d0*/  IMAD R25, R0, R9, RZ ;  /* 0x0000000900197224 */ /* 0x000fe400078e02ff */
[----:B-1----:R-:W-:Y:S02]  /*1e0e0*/  VIADD R4, R3, 0xffffff80 ;  /* 0xffffff8003047836 */ /* 0x002fe40000000000 */
[----:B------:R-:W-:Y:S01]  /*1e0f0*/  IMAD.WIDE.U32 R2, R15, UR4, RZ ;  /* 0x000000040f027c25 */ /* 0x000fe2000f8e00ff */
[----:B------:R-:W-:Y:S01]  /*1e100*/  ULDC.64 UR4, c[0x0][0xbe8] ;  /* 0x0002fa0000047ab9 */ /* 0x000fe20000000a00 */
[----:B----4-:R-:W-:-:S02]  /*1e110*/  ISETP.GE.AND P1, PT, R228, R21, PT ;  /* 0x00000015e400720c */ /* 0x010fc40003f26270 */
[----:B------:R-:W-:-:S04]  /*1e120*/  SHF.R.S32.HI R7, RZ, 0x1f, R4 ;  /* 0x0000001fff077819 */ /* 0x000fc80000011404 */
[----:B------:R-:W1:Y:S01]  /*1e130*/  @P0 LDC R11, c[0x0][0xcec] ;  /* 0x00033b00ff0b0b82 */ /* 0x000e620000000800 */
[----:B------:R-:W-:Y:S01]  /*1e140*/  IMAD.IADD R3, R3, 0x1, R5 ;  /* 0x0000000103037824 */ /* 0x000fe200078e0205 */
[----:B------:R-:W-:Y:S02]  /*1e150*/  ISETP.GE.AND P2, PT, R196, R21, PT ;  /* 0x00000015c400720c */ /* 0x000fe40003f46270 */
[----:B------:R-:W-:Y:S01]  /*1e160*/  LEA.HI R7, R7, R4, RZ, 0x3 ;  /* 0x0000000407077211 */ /* 0x000fe200078f18ff */
[----:B------:R-:W-:-:S03]  /*1e170*/  IMAD.WIDE.U32 R2, R221, UR4, R2 ;  /* 0x00000004dd027c25 */ /* 0x000fc6000f8e0002 */
[----:B------:R-:W2:Y:S01]  /*1e180*/  @P0 LDC R13, c[0x0][0xcf0] ;  /* 0x00033c00ff0d0b82 */ /* 0x000ea20000000800 */
        /* <DEDUP_REMOVED lines=8> */
[----:B------:R-:W-:Y:S02]  /*1e210*/  IMAD R7, R27, UR5, R4 ;  /* 0x000000051b077c24 */ /* 0x000fe4000f8e0204 */
[----:B------:R-:W-:Y:S02]  /*1e220*/  IMAD.IADD R6, R195, 0x1, R6 ;  /* 0x00000001c3067824 */ /* 0x000fe400078e0206 */
[----:B------:R-:W-:Y:S01]  /*1e230*/  IMAD.WIDE.U32 R2, R27, UR4, R2 ;  /* 0x000000041b027c25 */ /* 0x000fe2000f8e0002 */
[----:B------:R-:W-:-:S03]  /*1e240*/  ULDC.64 UR4, c[0x0][0xbe0] ;  /* 0x0002f80000047ab9 */ /* 0x000fc60000000a00 */
[----:B-1----:R-:W-:-:S04]  /*1e250*/  @P0 IMAD.HI.U32 R4, R6, R11, RZ ;  /* 0x0000000b06040227 */ /* 0x002fc800078e00ff */
[----:B------:R-:W-:Y:S01]  /*1e260*/  IMAD.MOV.U32 R5, RZ, RZ, R6 ;  /* 0x000000ffff057224 */ /* 0x000fe200078e0006 */
[----:B--2---:R-:W-:Y:S01]  /*1e270*/  @P0 SHF.R.U32.HI R5, RZ, R13, R4 ;  /* 0x0000000dff050219 */ /* 0x004fe20000011604 */
[----:B------:R-:W-:Y:S01]  /*1e280*/  IMAD.IADD R3, R3, 0x1, R7 ;  /* 0x0000000103037824 */ /* 0x000fe200078e0207 */
[----:B------:R-:W-:Y:S01]  /*1e290*/  SEL R4, RZ, 0xffffffff, P1 ;  /* 0xffffffffff047807 */ /* 0x000fe20000800000 */
[----:B------:R-:W-:Y:S01]  /*1e2a0*/  VIADD R27, R196, 0x180 ;  /* 0x00000180c41b7836 */ /* 0x000fe20000000000 */
[--C-:B------:R-:W-:Y:S01]  /*1e2b0*/  SHF.R.S32.HI R0, RZ, 0x1f, R5.reuse ;  /* 0x0000001fff007819 */ /* 0x100fe20000011405 */
[----:B------:R-:W-:Y:S01]  /*1e2c0*/  IMAD.MOV R7, RZ, RZ, -R5 ;  /* 0x000000ffff077224 */ /* 0x000fe200078e0a05 */
[----:B------:R-:W-:Y:S01]  /*1e2d0*/  ISETP.GE.AND P0, PT, R227, R21, PT ;  /* 0x00000015e300720c */ /* 0x000fe20003f06270 */
[----:B------:R-:W-:Y:S01]  /*1e2e0*/  IMAD.WIDE.U32 R2, R5, UR4, R2 ;  /* 0x0000000405027c25 */ /* 0x000fe2000f8e0002 */
[----:B------:R-:W-:-:S03]  /*1e2f0*/  SHF.R.S32.HI R28, RZ, 0x1f, R27 ;  /* 0x0000001fff1c7819 */ /* 0x000fc6000001141b */
[----:B------:R-:W-:Y:S02]  /*1e300*/  IMAD R0, R0, UR4, RZ ;  /* 0x0000000400007c24 */ /* 0x000fe4000f8e02ff */
[----:B------:R-:W-:Y:S02]  /*1e310*/  IMAD R7, R9, R7, R6 ;  /* 0x0000000709077224 */ /* 0x000fe400078e0206 */
[----:B------:R-:W-:Y:S01]  /*1e320*/  IMAD R5, R5, UR5, R0 ;  /* 0x0000000505057c24 */ /* 0x000fe2000f8e0200 */
[----:B------:R-:W-:Y:S01]  /*1e330*/  SEL R0, RZ, 0x1, P2 ;  /* 0x00000001ff007807 */ /* 0x000fe20001000000 */
[----:B------:R-:W-:Y:S01]  /*1e340*/  IMAD.SHL.U32 R9, R4, 0x2, RZ ;  /* 0x0000000204097824 */ /* 0x000fe200078e00ff */
[----:B------:R-:W-:Y:S01]  /*1e350*/  SEL R4, RZ, 0xffffffff, P0 ;  /* 0xffffffffff047807 */ /* 0x000fe20000000000 */
[----:B------:R-:W-:Y:S01]  /*1e360*/  IMAD.IADD R3, R3, 0x1, R5 ;  /* 0x0000000103037824 */ /* 0x000fe200078e0205 */
[-C--:B------:R-:W-:Y:S01]  /*1e370*/  ISETP.GE.AND P0, PT, R226, R21.reuse, PT ;  /* 0x00000015e200720c */ /* 0x080fe20003f06270 */
[----:B------:R-:W-:Y:S01]  /*1e380*/  ULDC.64 UR4, c[0x0][0xbd8] ;  /* 0x0002f60000047ab9 */ /* 0x000fe20000000a00 */
[----:B------:R-:W-:Y:S01]  /*1e390*/  LOP3.LUT R0, R9, 0x2, R0, 0xe2, !PT ;  /* 0x0000000209007812 */ /* 0x000fe200078ee200 */
[----:B------:R-:W-:Y:S01]  /*1e3a0*/  IMAD.SHL.U32 R9, R4, 0x4, RZ ;  /* 0x0000000404097824 */ /* 0x000fe200078e00ff */
[----:B------:R-:W-:Y:S01]  /*1e3b0*/  SEL R5, RZ, 0xffffffff, P0 ;  /* 0xffffffffff057807 */ /* 0x000fe20000000000 */
[----:B------:R-:W-:Y:S01]  /*1e3c0*/  IMAD.IADD R24, R24, 0x1, R195 ;  /* 0x0000000118187824 */ /* 0x000fe200078e02c3 */
[----:B------:R-:W-:Y:S01]  /*1e3d0*/  ISETP.GE.AND P0, PT, R225, R21, PT ;  /* 0x00000015e100720c */ /* 0x000fe20003f06270 */
[----:B------:R-:W-:Y:S01]  /*1e3e0*/  IMAD.WIDE.U32 R2, R7, UR4, R2 ;  /* 0x0000000407027c25 */ /* 0x000fe2000f8e0002 */
[----:B------:R-:W-:-:S02]  /*1e3f0*/  LOP3.LUT R4, R9, 0x4, R0, 0xe2, !PT ;  /* 0x0000000409047812 */ /* 0x000fc400078ee200 */
[----:B------:R-:W-:Y:S01]  /*1e400*/  SHF.R.S32.HI R0, RZ, 0x1f, R7 ;  /* 0x0000001fff007819 */ /* 0x000fe20000011407 */
[----:B------:R-:W-:Y:S01]  /*1e410*/  IMAD.SHL.U32 R9, R5, 0x8, RZ ;  /* 0x0000000805097824 */ /* 0x000fe200078e00ff */
[----:B------:R-:W-:Y:S02]  /*1e420*/  SEL R5, RZ, 0xffffffff, P0 ;  /* 0xffffffffff057807 */ /* 0x000fe40000000000 */
[-C--:B------:R-:W-:Y:S01]  /*1e430*/  ISETP.GE.AND P0, PT, R224, R21.reuse, PT ;  /* 0x00000015e000720c */ /* 0x080fe20003f06270 */
[----:B------:R-:W-:Y:S01]  /*1e440*/  IMAD R0, R0, UR4, RZ ;  /* 0x0000000400007c24 */ /* 0x000fe2000f8e02ff */
[----:B------:R-:W-:Y:S01]  /*1e450*/  LOP3.LUT R4, R9, 0x8, R4, 0xe2, !PT ;  /* 0x0000000809047812 */ /* 0x000fe200078ee204 */
[----:B------:R-:W-:Y:S01]  /*1e460*/  IMAD.SHL.U32 R9, R5, 0x10, RZ ;  /* 0x0000001005097824 */ /* 0x000fe200078e00ff */
[----:B------:R-:W-:Y:S02]  /*1e470*/  SEL R5, RZ, 0xffffffff, P0 ;  /* 0xffffffffff057807 */ /* 0x000fe40000000000 */
[----:B------:R-:W-:-:S02]  /*1e480*/  ISETP.GE.AND P0, PT, R27, R21, PT ;  /* 0x000000151b00720c */ /* 0x000fc40003f06270 */
[----:B------:R-:W-:Y:S01]  /*1e490*/  LOP3.LUT R4, R9, 0x10, R4, 0xe2, !PT ;  /* 0x0000001009047812 */ /* 0x000fe200078ee204 */
[----:B------:R-:W-:Y:S01]  /*1e4a0*/  IMAD.SHL.U32 R9, R5, 0x20, RZ ;  /* 0x0000002005097824 */ /* 0x000fe200078e00ff */
[----:B------:R-:W-:Y:S01]  /*1e4b0*/  ISETP.GE.AND P2, PT, R29, R21, PT ;  /* 0x000000151d00720c */ /* 0x000fe20003f46270 */
[----:B------:R-:W-:Y:S01]  /*1e4c0*/  IMAD R5, R7, UR5, R0 ;  /* 0x0000000507057c24 */ /* 0x000fe2000f8e0200 */
[----:B------:R-:W-:Y:S01]  /*1e4d0*/  SEL R7, RZ, 0x40, P0 ;  /* 0x00000040ff077807 */ /* 0x000fe20000000000 */
[----:B------:R-:W-:Y:S01]  /*1e4e0*/  ULDC.64 UR4, c[0x0][0xb80] ;  /* 0x0002e00000047ab9 */ /* 0x000fe20000000a00 */
[----:B------:R-:W-:Y:S01]  /*1e4f0*/  ISETP.GE.AND P0, PT, R24, R25, PT ;  /* 0x000000191800720c */ /* 0x000fe20003f06270 */
[----:B------:R-:W-:Y:S01]  /*1e500*/  IMAD.IADD R3, R3, 0x1, R5 ;  /* 0x0000000103037824 */ /* 0x000fe200078e0205 */
[----:B------:R-:W-:Y:S02]  /*1e510*/  LEA R14, P1, R2, UR4, 0x1 ;  /* 0x00000004020e7c11 */ /* 0x000fe4000f8208ff */
[----:B------:R-:W-:-:S02]  /*1e520*/  LOP3.LUT R4, R9, 0x20, R4, 0xe2, !PT ;  /* 0x0000002009047812 */ /* 0x000fc400078ee204 */
[----:B------:R-:W-:Y:S02]  /*1e530*/  LEA.HI.X R15, R2, UR5, R3, 0x1, P1 ;  /* 0x00000005020f7c11 */ /* 0x000fe400088f0c03 */
[----:B------:R-:W-:Y:S01]  /*1e540*/  LOP3.LUT R20, R4, R7, RZ, 0xfc, !PT ;  /* 0x0000000704147212 */ /* 0x000fe200078efcff */
[----:B------:R1:W2:Y:S01]  /*1e550*/  SHFL.IDX PT, R2, R14, RZ, 0x181f ;  /* 0x00181fff0e027589 */ /* 0x0002a200000e0000 */
[----:B------:R-:W-:-:S03]  /*1e560*/  SEL R5, RZ, 0x80, P2 ;  /* 0x00000080ff057807 */ /* 0x000fc60001000000 */
[----:B------:R1:W4:Y:S01]  /*1e570*/  SHFL.IDX PT, R3, R15, RZ, 0x181f ;  /* 0x00181fff0f037589 */ /* 0x00032200000e0000 */
[----:B------:R-:W-:Y:S01]  /*1e580*/  LOP3.LUT R23, R20, R5, RZ, 0xfc, !PT ;  /* 0x0000000514177212 */ /* 0x000fe200078efcff */
[----:B------:R-:W-:Y:S06]  /*1e590*/  @P0 BRA `(.L_x_6674) ;  /* 0x00000000007c0947 */ /* 0x000fec0003800000 */
[-C--:B------:R-:W-:Y:S02]  /*1e5a0*/  ISETP.GE.AND P2, PT, R228, R21.reuse, PT ;  /* 0x00000015e400720c */ /* 0x080fe40003f46270 */
[-C--:B------:R-:W-:Y:S02]  /*1e5b0*/  ISETP.GE.AND P1, PT, R196, R21.reuse, PT ;  /* 0x00000015c400720c */ /* 0x080fe40003f26270 */
[-C--:B------:R-:W-:Y:S02]  /*1e5c0*/  ISETP.GE.AND P5, PT, R227, R21.reuse, PT ;  /* 0x00000015e300720c */ /* 0x080fe40003fa6270 */
[----:B------:R-:W-:-:S07]  /*1e5d0*/  ISETP.GE.AND P3, PT, R226, R21, PT ;  /* 0x00000015e200720c */ /* 0x000fce0003f66270 */
[-C--:B--2---:R-:W-:Y:S02]  /*1e5e0*/  @!P2 LEA R6, P0, R228, R2.reuse, 0x1 ;  /* 0x00000002e406a211 */ /* 0x084fe400078008ff */
        /* <DEDUP_REMOVED lines=13> */
[----:B--2---:R-:W-:-:S02]  /*1e6c0*/  @!P1 LEA R6, P6, R224, R2, 0x1 ;  /* 0x00000002e0069211 */ /* 0x004fc400078c08ff */
        /* <DEDUP_REMOVED lines=12> */
.L_x_6674:
[----:B------:R-:W-:Y:S05]  /*1e790*/  BSYNC B1 ;  /* 0x0000000000017941 */ /* 0x000fea0003800000 */
.L_x_6673:
[----:B------:R-:W-:Y:S01]  /*1e7a0*/  VIADD R0, R24, 0x20 ;  /* 0x0000002018007836 */ /* 0x000fe20000000000 */
[----:B----4-:R4:W0:Y:S04]  /*1e7b0*/  SHFL.IDX PT, R3, R15, 0x1, 0x181f ;  /* 0x00381f000f037f89 */ /* 0x01082800000e0000 */
[----:B------:R-:W-:Y:S01]  /*1e7c0*/  ISETP.GE.AND P0, PT, R0, R25, PT ;  /* 0x000000190000720c */ /* 0x000fe20003f06270 */
[----:B--2---:R4:W2:-:S12]  /*1e7d0*/  SHFL.IDX PT, R2, R14, 0x1, 0x181f ;  /* 0x00381f000e027f89 */ /* 0x00489800000e0000 */
[----:B----4-:R-:W-:Y:S05]  /*1e7e0*/  @P0 BRA `(.L_x_6667) ;  /* 0x00000000007c0947 */ /* 0x010fea0003800000 */
[-C--:B------:R-:W-:Y:S02]  /*1e7f0*/  ISETP.GE.AND P5, PT, R228, R21.reuse, PT ;  /* 0x00000015e400720c */ /* 0x080fe40003fa6270 */
[-C--:B------:R-:W-:Y:S02]  /*1e800*/  ISETP.GE.AND P4, PT, R196, R21.reuse, PT ;  /* 0x00000015c400720c */ /* 0x080fe40003f86270 */
[-C--:B------:R-:W-:Y:S02]  /*1e810*/  ISETP.GE.AND P0, PT, R227, R21.reuse, PT ;  /* 0x00000015e300720c */ /* 0x080fe40003f06270 */
[----:B------:R-:W-:Y:S02]  /*1e820*/  ISETP.GE.AND P1, PT, R226, R21, PT ;  /* 0x00000015e200720c */ /* 0x000fe40003f26270 */
[----:B------:R-:W-:-:S05]  /*1e830*/  LOP3.LUT P2, RZ, R20, 0x40, RZ, 0xc0, !PT ;  /* 0x0000004014ff7812 */ /* 0x000fca000784c0ff */
[-C--:B--2---:R-:W-:Y:S02]  /*1e840*/  @!P5 LEA R6, P3, R228, R2.reuse, 0x1 ;  /* 0x00000002e406d211 */ /* 0x084fe400078608ff */
        /* <DEDUP_REMOVED lines=17> */
[-C--:B-1----:R-:W-:Y:S01]  /*1e960*/  @P4 LEA R14, P6, R29, R2.reuse, 0x1 ;  /* 0x000000021d0e4211 */ /* 0x082fe200078c08ff */
[----:B------:R4:W-:Y:S01]  /*1e970*/  @!P3 ST.E.128 desc[UR50][R4.64], RZ ;  /* 0x000000ff0400b985 */ /* 0x0009e2000c101d32 */
[----:B------:R-:W-:-:S02]  /*1e980*/  @!P5 LEA R2, P0, R224, R2, 0x1 ;  /* 0x00000002e002d211 */ /* 0x000fc400078008ff */
[-C--:B------:R-:W-:Y:S02]  /*1e990*/  @P4 LEA.HI.X R15, R29, R3.reuse, R26, 0x1, P6 ;  /* 0x000000031d0f4211 */ /* 0x080fe400030f0c1a */
[----:B------:R-:W-:-:S05]  /*1e9a0*/  @!P5 LEA.HI.X R3, R224, R3, R30, 0x1, P0 ;  /* 0x00000003e003d211 */ /* 0x000fca00000f0c1e */
[----:B------:R4:W-:Y:S04]  /*1e9b0*/  @!P5 ST.E.128 desc[UR50][R2.64], RZ ;  /* 0x000000ff0200d985 */ /* 0x0009e8000c101d32 */
[----:B------:R4:W-:Y:S04]  /*1e9c0*/  @P2 ST.E.128 desc[UR50][R12.64], RZ ;  /* 0x000000ff0c002985 */ /* 0x0009e8000c101d32 */
[----:B------:R4:W-:Y:S02]  /*1e9d0*/  @P4 ST.E.128 desc[UR50][R14.64], RZ ;  /* 0x000000ff0e004985 */ /* 0x0009e4000c101d32 */
.L_x_6667:
[----:B------:R-:W-:Y:S05]  /*1e9e0*/  BSYNC B0 ;  /* 0x0000000000007941 */ /* 0x000fea0003800000 */
.L_x_6660:
[----:B------:R-:W-:Y:S02]  /*1e9f0*/  ULDC UR4, c[0x0][0xd3c] ;  /* 0x00034f0000047ab9 */ /* 0x000fe40000000800 */
[----:B---3--:R-:W-:-:S13]  /*1ea00*/  ISETP.GE.AND P0, PT, R155, UR4, PT ;  /* 0x000000049b007c0c */ /* 0x008fda000bf06270 */
[----:B------:R-:W-:Y:S05]  /*1ea10*/  @!P0 BRA `(.L_x_6675) ;  /* 0xfffffe2800f48947 */ /* 0x000fea000383ffff */
[----:B------:R-:W-:Y:S05]  /*1ea20*/  BRA `(.L_x_6465) ;  /* 0x000000b0009c7947 */ /* 0x000fea0003800000 */
.L_x_6463:
        /* <DEDUP_REMOVED lines=18> */
.L_x_6676:
        /* <DEDUP_REMOVED lines=43> */
.L_x_6680:
        /* <DEDUP_REMOVED lines=39> */
.L_x_6678:
        /* <DEDUP_REMOVED lines=12> */
.L_x_6681:
        /* <DEDUP_REMOVED lines=63> */
.L_x_6682:
        /* <DEDUP_REMOVED lines=61> */
.L_x_6683:
[----:B01----:R-:W-:-:S05]  /*1f8f0*/  LOP3.LUT R3, RZ, R2, RZ, 0x33, !PT ;  /* 0x00000002ff037212 */ /* 0x003fca00078e33ff */
[----:B------:R-:W-:-:S05]  /*1f900*/  IMAD.IADD R2, R4, 0x1, R3 ;  /* 0x0000000104027824 */ /* 0x000fca00078e0203 */
[----:B------:R1:W-:Y:S01]  /*1f910*/  STL [R1+0x4], R2 ;  /* 0x0000040201007387 */ /* 0x0003e20000100800 */
[----:B------:R-:W-:Y:S05]  /*1f920*/  BRA `(.L_x_6684) ;  /* 0x0000000000107947 */ /* 0x000fea0003800000 */
.L_x_6679:
[----:B------:R-:W-:Y:S01]  /*1f930*/  IMAD.U32 R2, RZ, RZ, UR6 ;  /* 0x00000006ff027e24 */ /* 0x000fe2000f8e00ff */
[----:B------:R0:W-:Y:S04]  /*1f940*/  STL [R1+0x4], RZ ;  /* 0x000004ff01007387 */ /* 0x0001e80000100800 */
[----:B------:R0:W-:Y:S04]  /*1f950*/  STL [R1+0x8], RZ ;  /* 0x000008ff01007387 */ /* 0x0001e80000100800 */
[----:B------:R0:W-:Y:S02]  /*1f960*/  STL [R1], R2 ;  /* 0x0000000201007387 */ /* 0x0001e40000100800 */
.L_x_6684:
        /* <DEDUP_REMOVED lines=10> */
.L_x_6677:
        /* <DEDUP_REMOVED lines=13> */
[----:B------:R-:W-:Y:S01]  /*1fae0*/  ULDC.64 UR40, c[0x0][0x198] ;  /* 0x0000660000287ab9 */ /* 0x000fe20000000a00 */
[----:B------:R-:W-:Y:S01]  /*1faf0*/  LOP3.LUT R3, R0, 0x1f8, RZ, 0xc0, !PT ;  /* 0x000001f800037812 */ /* 0x000fe200078ec0ff */
[----:B01----:R-:W-:Y:S01]  /*1fb00*/  IMAD.SHL.U32 R2, R4, 0x8, RZ ;  /* 0x0000000804027824 */ /* 0x003fe200078e00ff */
[----:B------:R-:W-:Y:S01]  /*1fb10*/  LOP3.LUT R0, R0, 0x38, RZ, 0xc0, !PT ;  /* 0x0000003800007812 */ /* 0x000fe200078ec0ff */
[----:B------:R-:W-:Y:S01]  /*1fb20*/  ULDC UR38, c[0x0][0xc] ;  /* 0x0000030000267ab9 */ /* 0x000fe20000000800 */
[----:B------:R-:W-:Y:S01]  /*1fb30*/  LOP3.LUT R3, R3, 0x38, R6, 0x78, !PT ;  /* 0x0000003803037812 */ /* 0x000fe200078e7806 */
[----:B------:R-:W-:-:S03]  /*1fb40*/  IMAD.SHL.U32 R6, R6, 0x10, RZ ;  /* 0x0000001006067824 */ /* 0x000fc600078e00ff */
[----:B------:R-:W-:Y:S02]  /*1fb50*/  LOP3.LUT R3, R3, 0x200, R2, 0xf8, !PT ;  /* 0x0000020003037812 */ /* 0x000fe400078ef802 */
[----:B------:R-:W-:-:S04]  /*1fb60*/  SHF.R.U32.HI R2, RZ, 0x3, R4 ;  /* 0x00000003ff027819 */ /* 0x000fc80000011604 */
[----:B------:R-:W-:Y:S01]  /*1fb70*/  LOP3.LUT R4, R2, 0x70, R6, 0xf8, !PT ;  /* 0x0000007002047812 */ /* 0x000fe200078ef806 */
[----:B------:R-:W-:Y:S01]  /*1fb80*/  IMAD.MOV.U32 R2, RZ, RZ, 0x1 ;  /* 0x00000001ff027424 */ /* 0x000fe200078e00ff */
[C---:B------:R-:W-:Y:S01]  /*1fb90*/  LOP3.LUT R4, R0.reuse, 0x40, RZ, 0xfc, !PT ;  /* 0x0000004000047812 */ /* 0x040fe200078efcff */
[----:B--2---:R-:W-:Y:S01]  /*1fba0*/  ULEA UR4, UR5, UR4, 0x18 ;  /* 0x0000000405047291 */ /* 0x004fe2000f8ec03f */
        /* <DEDUP_REMOVED lines=9> */
[----:B------:R-:W-:Y:S04]  /*1fc40*/  STL [R1+0x10], RZ ;  /* 0x000010ff01007387 */ /* 0x000fe80000100800 */
[----:B------:R0:W-:Y:S02]  /*1fc50*/  STL [R1+0x1c], R2 ;  /* 0x00001c0201007387 */ /* 0x0001e40000100800 */
[C---:B0-----:R-:W-:Y:S02]  /*1fc60*/  LOP3.LUT R2, R0.reuse, 0xc0, RZ, 0xfc, !PT ;  /* 0x000000c000027812 */ /* 0x041fe400078efcff */
[C---:B------:R-:W-:Y:S02]  /*1fc70*/  LOP3.LUT R2, R0.reuse, 0x180, RZ, 0xfc, !PT ;  /* 0x0000018000027812 */ /* 0x040fe400078efcff */
[----:B------:R-:W-:-:S07]  /*1fc80*/  LOP3.LUT R0, R0, 0x1c0, RZ, 0xfc, !PT ;  /* 0x000001c000007812 */ /* 0x000fce00078efcff */
.L_x_6875:
[----:B------:R-:W2:Y:S01]  /*1fc90*/  LDL R14, [R1+0xc] ;  /* 0x00000c00010e7983 */ /* 0x000ea20000100800 */
[----:B------:R-:W-:Y:S05]  /*1fca0*/  YIELD ;  /* 0x0000000000007946 */ /* 0x000fea0003800000 */
[----:B------:R-:W-:Y:S01]  /*1fcb0*/  ULDC.64 UR4, c[0x0][0xb20] ;  /* 0x0002c80000047ab9 */ /* 0x000fe20000000a00 */
[----:B01----:R-:W-:Y:S02]  /*1fcc0*/  CS2R R6, SRZ ;  /* 0x0000000000067805 */ /* 0x003fe4000001ff00 */
[----:B------:R-:W-:Y:S01]  /*1fcd0*/  ISETP.NE.U32.AND P0, PT, RZ, UR4, PT ;  /* 0x00000004ff007c0c */ /* 0x000fe2000bf05070 */
[----:B------:R-:W0:Y:S01]  /*1fce0*/  LDC.64 R12, c[0x0][0xaf8] ;  /* 0x0002be00ff0c7b82 */ /* 0x000e220000000a00 */
[----:B------:R-:W-:Y:S01]  /*1fcf0*/  ULDC.64 UR6, c[0x0][0xb00] ;  /* 0x0002c00000067ab9 */ /* 0x000fe20000000a00 */
[----:B------:R-:W-:Y:S01]  /*1fd00*/  ULDC.64 UR8, c[0x0][0xb08] ;  /* 0x0002c20000087ab9 */ /* 0x000fe20000000a00 */
[----:B------:R-:W-:Y:S01]  /*1fd10*/  ISETP.NE.AND.EX P0, PT, RZ, UR5, PT, P0 ;  /* 0x00000005ff007c0c */ /* 0x000fe2000bf05300 */
[----:B------:R-:W-:-:S04]  /*1fd20*/  ULDC.64 UR4, c[0x0][0xb10] ;  /* 0x0002c40000047ab9 */ /* 0x000fc80000000a00 */
[----:B------:R-:W1:Y:S08]  /*1fd30*/  LDC.64 R4, c[0x0][0xb00] ;  /* 0x0002c000ff047b82 */ /* 0x000e700000000a00 */
        /* <DEDUP_REMOVED lines=8> */
[----:B------:R-:W-:Y:S01]  /*1fdc0*/  ISETP.NE.U32.AND P4, PT, RZ, UR8, PT ;  /* 0x00000008ff007c0c */ /* 0x000fe2000bf85070 */
[----:B---3--:R-:W-:Y:S01]  /*1fdd0*/  IMAD.MOV.U32 R8, RZ, RZ, RZ ;  /* 0x000000ffff087224 */ /* 0x008fe200078e00ff */
[----:B------:R-:W-:Y:S01]  /*1fde0*/  ISETP.NE.U32.AND P1, PT, RZ, UR4, PT ;  /* 0x00000004ff007c0c */ /* 0x000fe2000bf25070 */
[----:B--2---:R-:W0:Y:S01]  /*1fdf0*/  LDC.64 R2, c[0x0][0xb08] ;  /* 0x0002c200ff027b82 */ /* 0x004e220000000a00 */
[----:B------:R-:W-:-:S02]  /*1fe00*/  IMAD.MOV.U32 R0, RZ, RZ, RZ ;  /* 0x000000ffff007224 */ /* 0x000fc400078e00ff */
[----:B------:R-:W-:Y:S01]  /*1fe10*/  ISETP.NE.AND.EX P3, PT, RZ, UR5, PT, P1 ;  /* 0x00000005ff007c0c */ /* 0x000fe2000bf65310 */
[----:B-1----:R-:W-:-:S04]  /*1fe20*/  IMAD.WIDE R4, R14, 0x4, R4 ;  /* 0x000000040e047825 */ /* 0x002fc800078e0204 */
        /* <DEDUP_REMOVED lines=30> */
.L_x_6686:
        /* <DEDUP_REMOVED lines=16> */
.L_x_6687:
[----:B------:R-:W-:Y:S05]  /*20110*/  @!P1 BRA `(.L_x_6688) ;  /* 0x00000000000c9947 */ /* 0x000fea0003800000 */
[----:B------:R-:W2:Y:S04]  /*20120*/  LDG.E R7, desc[UR50][R4.64] ;  /* 0x0000003204077981 */ /* 0x000ea8000c1e1900 */
[----:B------:R-:W2:Y:S02]  /*20130*/  LDG.E R4, desc[UR50][R4.64+0x4] ;  /* 0x0000043204047981 */ /* 0x000ea4000c1e1900 */
[----:B--2---:R-:W-:-:S07]  /*20140*/  IMAD.IADD R7, R4, 0x1, -R7 ;  /* 0x0000000104077824 */ /* 0x004fce00078e0a07 */
.L_x_6688:
        /* <DEDUP_REMOVED lines=37> */
.L_x_6691:
[----:B------:R-:W-:-:S13]  /*203a0*/  ISETP.NE.AND P0, PT, R3, 0x1, PT ;  /* 0x000000010300780c */ /* 0x000fda0003f05270 */
[----:B------:R-:W1:Y:S02]  /*203b0*/  @P0 LDC.64 R4, c[0x0][0xae0] ;  /* 0x0002b800ff040b82 */ /* 0x000e640000000a00 */
[----:B-1----:R-:W-:-:S05]  /*203c0*/  @P0 IMAD.HI.U32 R4, R2, R4, RZ ;  /* 0x0000000402040227 */ /* 0x002fca00078e00ff */
[----:B------:R-:W-:-:S07]  /*203d0*/  @P0 SHF.R.U32.HI R2, RZ, R5, R4 ;  /* 0x00000005ff020219 */ /* 0x000fce0000011604 */
.L_x_6692:
[----:B------:R-:W-:Y:S05]  /*203e0*/  BSYNC B0 ;  /* 0x0000000000007941 */ /* 0x000fea0003800000 */
.L_x_6690:
[----:B------:R-:W-:-:S05]  /*203f0*/  IMAD R2, R2, R3, R3 ;  /* 0x0000000302027224 */ /* 0x000fca00078e0203 */
[----:B------:R-:W-:-:S07]  /*20400*/  VIMNMX R8, R8, R2, PT ;  /* 0x0000000208087248 */ /* 0x000fce0003fe0100 */
.L_x_6689:
        /* <DEDUP_REMOVED lines=25> */
.L_x_6695:
[----:B------:R-:W-:-:S13]  /*205a0*/  ISETP.NE.AND P0, PT, R3, 0x1, PT ;  /* 0x000000010300780c */ /* 0x000fda0003f05270 */
[----:B------:R-:W1:Y:S02]  /*205b0*/  @P0 LDC.64 R4, c[0x0][0xae0] ;  /* 0x0002b800ff040b82 */ /* 0x000e640000000a00 */
[----:B-1----:R-:W-:-:S05]  /*205c0*/  @P0 IMAD.HI.U32 R4, R6, R4, RZ ;  /* 0x0000000406040227 */ /* 0x002fca00078e00ff */
[----:B------:R-:W-:-:S07]  /*205d0*/  @P0 SHF.R.U32.HI R6, RZ, R5, R4 ;  /* 0x00000005ff060219 */ /* 0x000fce0000011604 */
.L_x_6696:
[----:B------:R-:W-:Y:S05]  /*205e0*/  BSYNC B0 ;  /* 0x0000000000007941 */ /* 0x000fea0003800000 */
.L_x_6694:
[----:B------:R-:W-:-:S05]  /*205f0*/  IMAD R3, R6, R3, RZ ;  /* 0x0000000306037224 */ /* 0x000fca00078e02ff */
[----:B------:R-:W-:-:S07]  /*20600*/  VIMNMX R2, R2, R3, !PT ;  /* 0x0000000302027248 */ /* 0x000fce0007fe0100 */
.L_x_6693:
        /* <DEDUP_REMOVED lines=41> */
.L_x_6698:
[----:B------:R-:W-:Y:S05]  /*208a0*/  BSYNC B0 ;  /* 0x0000000000007941 */ /* 0x000fea0003800000 */
.L_x_6697:
[-C--:B------:R-:W-:Y:S01]  /*208b0*/  IMAD R7, R13, R2.reuse, R7 ;  /* 0x000000020d077224 */ /* 0x080fe200078e0207 */
        /* <DEDUP_REMOVED lines=23> */
.L_x_6919:
[----:B--2---:R-:W-:Y:S02]  /*20a30*/  ISETP.NE.AND P0, PT, R14, RZ, PT ;  /* 0x000000ff0e00720c */ /* 0x004fe40003f05270 */
[----:B------:R-:W-:-:S11]  /*20a40*/  PLOP3.LUT P6, PT, PT, PT, PT, 0x8, 0x0 ;  /* 0x000000000000781c */ /* 0x000fd60003fce170 */
[----:B------:R-:W-:Y:S05]  /*20a50*/  @P0 BRA `(.L_x_6702) ;  /* 0x00000000000c0947 */ /* 0x000fea0003800000 */
[----:B------:R-:W-:-:S03]  /*20a60*/  UMOV UR4, 0xffffffff ;  /* 0xffffffff00047882 */ /* 0x000fc60000000000 */
[----:B------:R-:W-:Y:S05]  /*20a70*/  BRA.DIV UR4, `(.L_x_6703) ;  /* 0x0000009e04b07947 */ /* 0x000fea000b800000 */
[----:B------:R-:W-:-:S13]  /*20a80*/  ELECT P6, URZ, PT ;  /* 0x00000000003f782f */ /* 0x000fda00038c0000 */
.L_x_6702:
        /* <DEDUP_REMOVED lines=9> */
.L_x_6922:
[----:B------:R-:W-:Y:S05]  /*20b20*/  BSYNC B1 ;  /* 0x0000000000017941 */ /* 0x000fea0003800000 */
.L_x_6704:
        /* <DEDUP_REMOVED lines=12> */
.L_x_6923:
[----:B------:R-:W-:Y:S05]  /*20bf0*/  BSYNC B2 ;  /* 0x0000000000027941 */ /* 0x000fea0003800000 */
.L_x_6708:
        /* <DEDUP_REMOVED lines=9> */
.L_x_6711:
[----:B------:R-:W-:Y:S05]  /*20c90*/  BSYNC B2 ;  /* 0x0000000000027941 */ /* 0x000fea0003800000 */
.L_x_6710:
        /* <DEDUP_REMOVED lines=13> */
.L_x_6712:
        /* <DEDUP_REMOVED lines=13> */
.L_x_6924:
[----:B------:R-:W-:Y:S05]  /*20e40*/  BSYNC B2 ;  /* 0x0000000000027941 */ /* 0x000fea0003800000 */
.L_x_6713:
        /* <DEDUP_REMOVED lines=11> */
.L_x_6716:
[----:B------:R-:W-:Y:S05]  /*20f00*/  BSYNC B2 ;  /* 0x0000000000027941 */ /* 0x000fea0003800000 */
.L_x_6715:
        /* <DEDUP_REMOVED lines=10> */
.L_x_6717:
        /* <DEDUP_REMOVED lines=15> */
.L_x_6718:
        /* <DEDUP_REMOVED lines=15> */
.L_x_6719:
        /* <DEDUP_REMOVED lines=15> */
.L_x_6720:
        /* <DEDUP_REMOVED lines=15> */
.L_x_6721:
        /* <DEDUP_REMOVED lines=15> */
.L_x_6722:
        /* <DEDUP_REMOVED lines=15> */
.L_x_6723:
        /* <DEDUP_REMOVED lines=15> */
.L_x_6724:
        /* <DEDUP_REMOVED lines=10> */
.L_x_6707:
[----:B------:R-:W-:Y:S05]  /*216e0*/  BSYNC B1 ;  /* 0x0000000000017941 */ /* 0x000fea0003800000 */
.L_x_6706:
[----:B------:R-:W2:Y:S04]  /*216f0*/  LDL.LU R10, [R1+0x14] ;  /* 0x00001400010a7983 */ /* 0x000ea80000300800 */
[----:B------:R-:W3:Y:S01]  /*21700*/  LDL.LU R8, [R1+0x20] ;  /* 0x0000200001087983 */ /* 0x000ee20000300800 */
[----:B-1----:R-:W-:Y:S01]  /*21710*/  VIADD R5, R9, 0xfffffffe ;  /* 0xfffffffe09057836 */ /* 0x002fe20000000000 */
        /* <DEDUP_REMOVED lines=10> */
.L_x_6744:
        /* <DEDUP_REMOVED lines=13> */
.L_x_6925:
[----:B------:R-:W-:Y:S05]  /*21890*/  BSYNC B2 ;  /* 0x0000000000027941 */ /* 0x000fea0003800000 */
.L_x_6727:
        /* <DEDUP_REMOVED lines=9> */
.L_x_6730:
[----:B------:R-:W-:Y:S05]  /*21930*/  BSYNC B2 ;  /* 0x0000000000027941 */ /* 0x000fea0003800000 */
.L_x_6729:
        /* <DEDUP_REMOVED lines=12> */
.L_x_6731:
        /* <DEDUP_REMOVED lines=13> */
.L_x_6926:
[----:B------:R-:W-:Y:S05]  /*21ad0*/  BSYNC B2 ;  /* 0x0000000000027941 */ /* 0x000fea0003800000 */
.L_x_6732:
        /* <DEDUP_REMOVED lines=11> */
.L_x_6735:
[----:B------:R-:W-:Y:S05]  /*21b90*/  BSYNC B2 ;  /* 0x0000000000027941 */ /* 0x000fea0003800000 */
.L_x_6734:
        /* <DEDUP_REMOVED lines=10> */
.L_x_6736:
        /* <DEDUP_REMOVED lines=15> */
.L_x_6737:
        /* <DEDUP_REMOVED lines=15> */
.L_x_6738:
        /* <DEDUP_REMOVED lines=15> */
.L_x_6739:
        /* <DEDUP_REMOVED lines=15> */
.L_x_6740:
        /* <DEDUP_REMOVED lines=15> */
.L_x_6741:
        /* <DEDUP_REMOVED lines=15> */
.L_x_6742:
        /* <DEDUP_REMOVED lines=15> */
.L_x_6743:
        /* <DEDUP_REMOVED lines=10> */
.L_x_6726:
[----:B------:R-:W-:Y:S05]  /*22370*/  BSYNC B1 ;  /* 0x0000000000017941 */ /* 0x000fea0003800000 */
.L_x_6725:
        /* <DEDUP_REMOVED lines=12> */
.L_x_6700:
[----:B------:R-:W-:Y:S05]  /*22440*/  BSYNC B0 ;  /* 0x0000000000007941 */ /* 0x000fea0003800000 */
.L_x_6699:
[----:B-12---:R-:W2:Y:S01]  /*22450*/  LDL R8, [R1+0x2c] ;  /* 0x00002c0001087983 */ /* 0x006ea20000100800 */
[----:B------:R-:W1:Y:S01]  /*22460*/  LDC R0, c[0x0][0x448] ;  /* 0x00011200ff007b82 */ /* 0x000e620000000800 */
[----:B------:R-:W-:Y:S07]  /*22470*/  @!P0 WARPSYNC.ALL ;  /* 0x0000000000008948 */ /* 0x000fee0003800000 */
[----:B------:R-:W-:Y:S01]  /*22480*/  @!P0 BAR.SYNC.DEFER_BLOCKING 0xc, 0x180 ;  /* 0x0306000000008b1d */ /* 0x000fe20000010000 */
[----:B-1----:R-:W-:-:S13]  /*22490*/  ISETP.NE.AND P1, PT, R0, 0x1, PT ;  /* 0x000000010000780c */ /* 0x002fda0003f25270 */
[----:B------:R-:W1:Y:S08]  /*224a0*/  @P1 LDC R0, c[0x0][0x44c] ;  /* 0x00011300ff001b82 */ /* 0x000e700000000800 */
[----:B------:R-:W3:Y:S01]  /*224b0*/  @P1 LDC R3, c[0x0][0x450] ;  /* 0x00011400ff031b82 */ /* 0x000ee20000000800 */
[----:B--2---:R-:W-:-:S04]  /*224c0*/  VIADD R2, R8, 0x3f ;  /* 0x0000003f08027836 */ /* 0x004fc80000000000 */
[----:B-1----:R-:W-:-:S05]  /*224d0*/  @P1 IMAD.HI.U32 R0, R2, R0, RZ ;  /* 0x0000000002001227 */ /* 0x002fca00078e00ff */
[----:B---3--:R-:W-:-:S05]  /*224e0*/  @P1 SHF.R.U32.HI R2, RZ, R3, R0 ;  /* 0x00000003ff021219 */ /* 0x008fca0000011600 */
[----:B------:R-:W-:Y:S02]  /*224f0*/  IMAD.IADD R0, R20, 0x1, R2 ;  /* 0x0000000114007824 */ /* 0x000fe400078e0202 */
[----:B------:R-:W1:Y:S02]  /*22500*/  LDC.64 R2, c[0x0][0xad8] ;  /* 0x0002b600ff027b82 */ /* 0x000e640000000a00 */
[----:B-1----:R-:W-:Y:S01]  /*22510*/  ISETP.GE.AND P2, PT, R3, 0x1, PT ;  /* 0x000000010300780c */ /* 0x002fe20003f46270 */
        /* <DEDUP_REMOVED lines=13> */
.L_x_6747:
[----:B------:R-:W-:-:S13]  /*225f0*/  ISETP.NE.AND P0, PT, R3, 0x1, PT ;  /* 0x000000010300780c */ /* 0x000fda0003f05270 */
[----:B------:R-:W1:Y:S02]  /*22600*/  @P0 LDC.64 R6, c[0x0][0xae0] ;  /* 0x0002b800ff060b82 */ /* 0x000e640000000a00 */
[----:B-1----:R-:W-:-:S05]  /*22610*/  @P0 IMAD.HI.U32 R6, R2, R6, RZ ;  /* 0x0000000602060227 */ /* 0x002fca00078e00ff */
[----:B------:R-:W-:-:S07]  /*22620*/  @P0 SHF.R.U32.HI R2, RZ, R7, R6 ;  /* 0x00000007ff020219 */ /* 0x000fce0000011606 */
.L_x_6748:
[----:B------:R-:W-:Y:S05]  /*22630*/  BSYNC B0 ;  /* 0x0000000000007941 */ /* 0x000fea0003800000 */
.L_x_6746:
[----:B------:R-:W-:-:S05]  /*22640*/  IMAD R2, R2, R3, R3 ;  /* 0x0000000302027224 */ /* 0x000fca00078e0203 */
[----:B------:R-:W-:-:S07]  /*22650*/  VIMNMX R5, R5, R2, PT ;  /* 0x0000000205057248 */ /* 0x000fce0003fe0100 */
.L_x_6745:
[----:B------:R-:W2:Y:S01]  /*22660*/  LDL R7, [R1+0x74] ;  /* 0x0000740001077983 */ /* 0x000ea20000100800 */
[----:B------:R-:W1:Y:S01]  /*22670*/  @P1 LDC R2, c[0x0][0x44c] ;  /* 0x00011300ff021b82 */ /* 0x000e620000000800 */
[----:B------:R-:W-:Y:S01]  /*22680*/  IMAD.MOV.U32 R0, RZ, RZ, R8 ;  /* 0x000000ffff007224 */ /* 0x000fe200078e0008 */
[----:B------:R-:W-:Y:S01]  /*22690*/  ULDC UR4, c[0x0][0xad4] ;  /* 0x0002b50000047ab9 */ /* 0x000fe20000000800 */
[----:B------:R-:W-:-:S05]  /*226a0*/  VIADD R5, R5, 0x3f ;  /* 0x0000003f05057836 */ /* 0x000fca0000000000 */
[----:B------:R-:W3:Y:S01]  /*226b0*/  @P1 LDC R6, c[0x0][0x450] ;  /* 0x00011400ff061b82 */ /* 0x000ee20000000800 */
[----:B-1----:R-:W-:-:S05]  /*226c0*/  @P1 IMAD.HI.U32 R2, R8, R2, RZ ;  /* 0x0000000208021227 */ /* 0x002fca00078e00ff */
[----:B---3--:R-:W-:-:S05]  /*226d0*/  @P1 SHF.R.U32.HI R0, RZ, R6, R2 ;  /* 0x00000006ff001219 */ /* 0x008fca0000011602 */
        /* <DEDUP_REMOVED lines=18> */
.L_x_6751:
[----:B------:R-:W-:-:S13]  /*22800*/  ISETP.NE.AND P0, PT, R3, 0x1, PT ;  /* 0x000000010300780c */ /* 0x000fda0003f05270 */
[----:B------:R-:W1:Y:S02]  /*22810*/  @P0 LDC.64 R6, c[0x0][0xae0] ;  /* 0x0002b800ff060b82 */ /* 0x000e640000000a00 */
[----:B-1----:R-:W-:-:S05]  /*22820*/  @P0 IMAD.HI.U32 R6, R2, R6, RZ ;  /* 0x0000000602060227 */ /* 0x002fca00078e00ff */
[----:B------:R-:W-:-:S07]  /*22830*/  @P0 SHF.R.U32.HI R2, RZ, R7, R6 ;  /* 0x00000007ff020219 */ /* 0x000fce0000011606 */
.L_x_6752:
[----:B------:R-:W-:Y:S05]  /*22840*/  BSYNC B0 ;  /* 0x0000000000007941 */ /* 0x000fea0003800000 */
.L_x_6750:
[----:B------:R-:W-:-:S05]  /*22850*/  IMAD R2, R2, R3, RZ ;  /* 0x0000000302027224 */ /* 0x000fca00078e02ff */
[----:B------:R-:W-:-:S07]  /*22860*/  VIMNMX R0, R0, R2, !PT ;  /* 0x0000000200007248 */ /* 0x000fce0007fe0100 */
.L_x_6749:
        /* <DEDUP_REMOVED lines=39> */
.L_x_6754:
[----:B------:R-:W-:Y:S05]  /*22ae0*/  BSYNC B0 ;  /* 0x0000000000007941 */ /* 0x000fea0003800000 */
.L_x_6753:
        /* <DEDUP_REMOVED lines=25> */
[----:B------:R2:W-:Y:S01]  /*22c80*/  STL [R1], R0 ;  /* 0x0000000001007387 */ /* 0x0005e20000100800 */
[----:B------:R-:W-:Y:S05]  /*22c90*/  BRA `(.L_x_6757) ;  /* 0x0000005800987947 */ /* 0x000fea0003800000 */
.L_x_6756:
        /* <DEDUP_REMOVED lines=20> */
.L_x_6759:
[----:B------:R-:W-:Y:S05]  /*22de0*/  BSYNC B6 ;  /* 0x0000000000067941 */ /* 0x000fea0003800000 */
.L_x_6758:
        /* <DEDUP_REMOVED lines=20> */
.L_x_6762:
        /* <DEDUP_REMOVED lines=15> */
.L_x_6761:
[----:B------:R-:W-:Y:S05]  /*23020*/  BSYNC B6 ;  /* 0x0000000000067941 */ /* 0x000fea0003800000 */
.L_x_6760:
        /* <DEDUP_REMOVED lines=24> */
.L_x_6929:
        /* <DEDUP_REMOVED lines=9> */
.L_x_6932:
        /* <DEDUP_REMOVED lines=24> */
.L_x_6766:
[----:B------:R-:W4:Y:S04]  /*233c0*/  LDL R0, [R1+0x10] ;  /* 0x0000100001007983 */ /* 0x000f280000100800 */
[----:B---3--:R-:W3:Y:S01]  /*233d0*/  LDL R2, [R1+0x1c] ;  /* 0x00001c0001027983 */ /* 0x008ee20000100800 */
[----:B----4-:R-:W-:Y:S01]  /*233e0*/  IMAD R0, R0, 0x8, R18 ;  /* 0x0000000800007824 */ /* 0x010fe200078e0212 */
[----:B---3--:R-:W-:-:S04]  /*233f0*/  SHF.L.U32 R2, R2, 0x1f, RZ ;  /* 0x0000001f02027819 */ /* 0x008fc800000006ff */
[----:B------:R-:W3:Y:S02]  /*23400*/  SYNCS.PHASECHK.TRANS64.TRYWAIT P0, [R0+URZ+0x38840], R2 ;  /* 0x03884002000075a7 */ /* 0x000ee4000800017f */
[----:B---3--:R-:W-:Y:S05]  /*23410*/  @!P0 BRA `(.L_x_6767) ;  /* 0x0000007800208947 */ /* 0x008fea0003800000 */
.L_x_6933:
        /* <DEDUP_REMOVED lines=11> */
.L_x_6768:
        /* <DEDUP_REMOVED lines=23> */
.L_x_6764:
        /* <DEDUP_REMOVED lines=34> */
.L_x_6770:
[----:B------:R-:W-:Y:S05]  /*23860*/  BSYNC B6 ;  /* 0x0000000000067941 */ /* 0x000fea0003800000 */
.L_x_6769:
[----:B------:R-:W3:Y:S01]  /*23870*/  LDL R11, [R1+0x2c] ;  /* 0x00002c00010b7983 */ /* 0x000ee20000100800 */
[----:B--2---:R-:W2:Y:S01]  /*23880*/  LDC R7, c[0x0][0x448] ;  /* 0x00011200ff077b82 */ /* 0x004ea20000000800 */
[----:B------:R-:W-:Y:S01]  /*23890*/  ULDC.64 UR4, c[0x0][0x298] ;  /* 0x0000a60000047ab9 */ /* 0x000fe20000000a00 */
[----:B------:R-:W-:Y:S01]  /*238a0*/  ULDC.64 UR6, c[0x0][0x280] ;  /* 0x0000a00000067ab9 */ /* 0x000fe20000000a00 */
[----:B-1----:R-:W4:Y:S04]  /*238b0*/  LDL R4, [R1+0x58] ;  /* 0x0000580001047983 */ /* 0x002f280000100800 */
[----:B------:R-:W4:Y:S04]  /*238c0*/  LDL R9, [R1+0x38] ;  /* 0x0000380001097983 */ /* 0x000f280000100800 */
[----:B------:R-:W4:Y:S01]  /*238d0*/  LDL R8, [R1+0x60] ;  /* 0x0000600001087983 */ /* 0x000f220000100800 */
[----:B------:R-:W1:Y:S01]  /*238e0*/  S2R R2, SR_TID.X ;  /* 0x0000000000027919 */ /* 0x000e620000002100 */
[----:B------:R-:W0:Y:S02]  /*238f0*/  S2R R0, SR_TID.X ;  /* 0x0000000000007919 */ /* 0x000e240000002100 */
[----:B------:R-:W4:Y:S01]  /*23900*/  LDL R6, [R1+0x40] ;  /* 0x0000400001067983 */ /* 0x000f220000100800 */
[----:B--2---:R-:W-:-:S13]  /*23910*/  ISETP.NE.AND P0, PT, R7, 0x1, PT ;  /* 0x000000010700780c */ /* 0x004fda0003f05270 */
[----:B------:R-:W2:Y:S01]  /*23920*/  @P0 LDC R3, c[0x0][0x450] ;  /* 0x00011400ff030b82 */ /* 0x000ea20000000800 */
[----:B-1----:R-:W-:-:S04]  /*23930*/  LOP3.LUT R2, R2, 0x7f, RZ, 0xc0, !PT ;  /* 0x0000007f02027812 */ /* 0x002fc800078ec0ff */
[----:B------:R-:W-:Y:S01]  /*23940*/  SHF.R.U32.HI R2, RZ, 0x3, R2 ;  /* 0x00000003ff027819 */ /* 0x000fe20000011602 */
[----:B0-----:R-:W-:-:S05]  /*23950*/  IMAD.SHL.U32 R0, R0, 0x10, RZ ;  /* 0x0000001000007824 */ /* 0x001fca00078e00ff */
[----:B------:R-:W-:Y:S02]  /*23960*/  LOP3.LUT R0, R2, 0x70, R0, 0xf8, !PT ;  /* 0x0000007002007812 */ /* 0x000fe400078ef800 */
[----:B------:R-:W0:Y:S03]  /*23970*/  @P0 LDC R2, c[0x0][0x44c] ;  /* 0x00011300ff020b82 */ /* 0x000e260000000800 */
[----:B---3--:R-:W-:-:S04]  /*23980*/  IMAD.IADD R5, R0, 0x1, R11 ;  /* 0x0000000100057824 */ /* 0x008fc800078e020b */
[----:B0-----:R-:W-:-:S04]  /*23990*/  @P0 IMAD.HI.U32 R2, R5, R2, RZ ;  /* 0x0000000205020227 */ /* 0x001fc800078e00ff */
[----:B------:R-:W-:Y:S01]  /*239a0*/  IMAD.MOV.U32 R0, RZ, RZ, R5 ;  /* 0x000000ffff007224 */ /* 0x000fe200078e0005 */
[----:B--2---:R-:W-:Y:S01]  /*239b0*/  @P0 SHF.R.U32.HI R0, RZ, R3, R2 ;  /* 0x00000003ff000219 */ /* 0x004fe20000011602 */
[----:B----4-:R-:W-:-:S04]  /*239c0*/  IMAD R2, R4, UR4, RZ ;  /* 0x0000000404027c24 */ /* 0x010fc8000f8e02ff */
[C---:B------:R-:W-:Y:S02]  /*239d0*/  IMAD R4, R9.reuse, UR5, R2 ;  /* 0x0000000509047c24 */ /* 0x040fe4000f8e0202 */
        /* <DEDUP_REMOVED lines=76> */
.L_x_6942:
        /* <DEDUP_REMOVED lines=12> */
.L_x_6772:
        /* <DEDUP_REMOVED lines=37> */
.L_x_6774:
[----:B------:R-:W-:Y:S05]  /*241b0*/  BSYNC B6 ;  /* 0x0000000000067941 */ /* 0x000fea0003800000 */
.L_x_6773:
        /* <DEDUP_REMOVED lines=41> */
[----:B------:R-:W-:Y:S01]  /*24450*/  ULDC UR4, c[0x0][0x3b8] ;  /* 0x0000ee0000047ab9 */ /* 0x000fe20000000800 */
[----:B------:R-:W-:Y:S01]  /*24460*/  IMAD.IADD R4, R3, 0x1, R4 ;  /* 0x0000000103047824 */ /* 0x000fe200078e0204 */
[----:B------:R-:W-:-:S04]  /*24470*/  ISETP.GE.AND P3, PT, R10, UR4, PT ;  /* 0x000000040a007c0c */ /* 0x000fc8000bf66270 */
[----:B------:R-:W-:Y:S01]  /*24480*/  LEA.HI.X R4, R2, UR5, R4, 0x1, P0 ;  /* 0x0000000502047c11 */ /* 0x000fe200080f0c04 */
[----:B0-----:R-:W-:Y:S01]  /*24490*/  IMAD.SHL.U32 R6, R6, 0x8, RZ ;  /* 0x0000000806067824 */ /* 0x001fe200078e00ff */
[----:B------:R-:W-:-:S04]  /*244a0*/  SEL R5, RZ, 0x1, P3 ;  /* 0x00000001ff057807 */ /* 0x000fc80001800000 */
[----:B------:R-:W-:-:S03]  /*244b0*/  LOP3.LUT R6, R6, 0x38, RZ, 0xc0, !PT ;  /* 0x0000003806067812 */ /* 0x000fc600078ec0ff */
[----:B------:R-:W-:Y:S02]  /*244c0*/  @P3 LOP3.LUT R19, R19, 0x8, RZ, 0xfc, !PT ;  /* 0x0000000813133812 */ /* 0x000fe400078efcff */
[C---:B------:R-:W-:Y:S02]  /*244d0*/  LOP3.LUT R8, R6.reuse, 0x80, RZ, 0xfc, !PT ;  /* 0x0000008006087812 */ /* 0x040fe400078efcff */
[----:B------:R-:W-:Y:S02]  /*244e0*/  LOP3.LUT R6, R6, 0x40, RZ, 0xfc, !PT ;  /* 0x0000004006067812 */ /* 0x000fe400078efcff */
[----:B------:R-:W-:Y:S02]  /*244f0*/  ISETP.GE.AND P2, PT, R8, UR4, PT ;  /* 0x0000000408007c0c */ /* 0x000fe4000bf46270 */
[----:B------:R-:W-:Y:S02]  /*24500*/  ISETP.GE.AND P1, PT, R6, UR4, PT ;  /* 0x0000000406007c0c */ /* 0x000fe4000bf26270 */
[----:B------:R-:W0:Y:S01]  /*24510*/  S2R R6, SR_TID.X ;  /* 0x0000000000067919 */ /* 0x000e220000002100 */
[----:B------:R-:W-:-:S02]  /*24520*/  LOP3.LUT R19, R19, 0xfffffffd, RZ, 0xc0, !PT ;  /* 0xfffffffd13137812 */ /* 0x000fc400078ec0ff */
[----:B------:R-:W-:Y:S02]  /*24530*/  SEL R3, RZ, 0x4, P2 ;  /* 0x00000004ff037807 */ /* 0x000fe40001000000 */
[----:B------:R-:W-:-:S04]  /*24540*/  SEL R2, RZ, 0x2, P1 ;  /* 0x00000002ff027807 */ /* 0x000fc80000800000 */
        /* <DEDUP_REMOVED lines=38> */
[----:B------:R-:W-:-:S04]  /*247b0*/  @P1 LOP3.LUT R19, R19, 0x10000, RZ, 0xfc, !PT ;  /* 0x0001000013131812 */ /* 0x000fc800078efcff */
[C---:B------:R-:W-:Y:S02]  /*247c0*/  LOP3.LUT P1, RZ, R19.reuse, 0x8, RZ, 0xc0, !PT ;  /* 0x0000000813ff7812 */ /* 0x040fe4000782c0ff */
[C---:B------:R-:W-:Y:S02]  /*247d0*/  LOP3.LUT P4, RZ, R19.reuse, 0x2, RZ, 0xc0, !PT ;  /* 0x0000000213ff7812 */ /* 0x040fe4000788c0ff */
[----:B------:R-:W-:Y:S01]  /*247e0*/  LOP3.LUT R19, R19, 0xffffbfff, RZ, 0xc0, !PT ;  /* 0xffffbfff13137812 */ /* 0x000fe200078ec0ff */
[----:B------:R-:W0:Y:S02]  /*247f0*/  S2R R12, SR_TID.X ;  /* 0x00000000000c7919 */ /* 0x000e240000002100 */
[----:B0-----:R-:W-:-:S05]  /*24800*/  IMAD.SHL.U32 R12, R12, 0x8, RZ ;  /* 0x000000080c0c7824 */ /* 0x001fca00078e00ff */
[----:B------:R-:W-:Y:S01]  /*24810*/  LOP3.LUT R12, R12, 0x38, RZ, 0xc0, !PT ;  /* 0x000000380c0c7812 */ /* 0x000fe200078ec0ff */
[----:B------:R-:W-:Y:S04]  /*24820*/  SHFL.IDX PT, R14, R0, 0x1, 0x181f ;  /* 0x00381f00000e7f89 */ /* 0x000fe800000e0000 */
        /* <DEDUP_REMOVED lines=80> */
.L_x_6952:
        /* <DEDUP_REMOVED lines=30> */
.L_x_6777:
[----:B------:R-:W-:Y:S05]  /*24f10*/  BSYNC B0 ;  /* 0x0000000000007941 */ /* 0x000fea0003800000 */
.L_x_6776:
[----:B------:R-:W-:Y:S01]  /*24f20*/  NOP ;  /* 0x0000000000007918 */ /* 0x000fe20000000000 */
[----:B------:R-:W-:-:S13]  /*24f30*/  PLOP3.LUT P0, PT, PT, PT, PT, 0x80, 0x0 ;  /* 0x000000000000781c */ /* 0x000fda0003f0f070 */
.L_x_6778:
        /* <DEDUP_REMOVED lines=18> */
.L_x_6953:
[----:B------:R-:W-:Y:S05]  /*25060*/  BSYNC B0 ;  /* 0x0000000000007941 */ /* 0x000fea0003800000 */
.L_x_6779:
        /* <DEDUP_REMOVED lines=13> */
.L_x_6954:
[----:B------:R-:W-:Y:S05]  /*25140*/  BSYNC B1 ;  /* 0x0000000000017941 */ /* 0x000fea0003800000 */
.L_x_6783:
        /* <DEDUP_REMOVED lines=9> */
.L_x_6786:
[----:B------:R-:W-:Y:S05]  /*251e0*/  BSYNC B1 ;  /* 0x0000000000017941 */ /* 0x000fea0003800000 */
.L_x_6785:
        /* <DEDUP_REMOVED lines=13> */
.L_x_6787:
        /* <DEDUP_REMOVED lines=15> */
.L_x_6788:
        /* <DEDUP_REMOVED lines=15> */
.L_x_6789:
        /* <DEDUP_REMOVED lines=15> */
.L_x_6790:
        /* <DEDUP_REMOVED lines=15> */
.L_x_6791:
        /* <DEDUP_REMOVED lines=15> */
.L_x_6792:
        /* <DEDUP_REMOVED lines=15> */
.L_x_6793:
        /* <DEDUP_REMOVED lines=15> */
.L_x_6794:
        /* <DEDUP_REMOVED lines=10> */
.L_x_6782:
[----:B------:R-:W-:Y:S05]  /*259f0*/  BSYNC B0 ;  /* 0x0000000000007941 */ /* 0x000fea0003800000 */
.L_x_6781:
        /* <DEDUP_REMOVED lines=61> */
.L_x_6801:
        /* <DEDUP_REMOVED lines=8> */
.L_x_6955:
[----:B------:R-:W-:Y:S05]  /*25e50*/  BSYNC B3 ;  /* 0x0000000000037941 */ /* 0x000fea0003800000 */
.L_x_6802:
        /* <DEDUP_REMOVED lines=9> */
.L_x_6805:
[----:B------:R-:W-:Y:S05]  /*25ef0*/  BSYNC B3 ;  /* 0x0000000000037941 */ /* 0x000fea0003800000 */
.L_x_6804:
        /* <DEDUP_REMOVED lines=13> */
.L_x_6806:
        /* <DEDUP_REMOVED lines=13> */
.L_x_6956:
[----:B------:R-:W-:Y:S05]  /*260a0*/  BSYNC B3 ;  /* 0x0000000000037941 */ /* 0x000fea0003800000 */
.L_x_6807:
        /* <DEDUP_REMOVED lines=11> */
.L_x_6810:
[----:B------:R-:W-:Y:S05]  /*26160*/  BSYNC B3 ;  /* 0x0000000000037941 */ /* 0x000fea0003800000 */
.L_x_6809:
        /* <DEDUP_REMOVED lines=10> */
.L_x_6811:
        /* <DEDUP_REMOVED lines=15> */
.L_x_6812:
        /* <DEDUP_REMOVED lines=15> */
.L_x_6813:
        /* <DEDUP_REMOVED lines=15> */
.L_x_6814:
        /* <DEDUP_REMOVED lines=15> */
.L_x_6815:
        /* <DEDUP_REMOVED lines=15> */
.L_x_6816:
        /* <DEDUP_REMOVED lines=15> */
.L_x_6817:
        /* <DEDUP_REMOVED lines=15> */
.L_x_6818:
        /* <DEDUP_REMOVED lines=10> */
.L_x_6800:
[----:B------:R-:W-:Y:S05]  /*26940*/  BSYNC B1 ;  /* 0x0000000000017941 */ /* 0x000fea0003800000 */
.L_x_6799:
[----:B------:R-:W2:Y:S02]  /*26950*/  LDL.LU R5, [R1+0x4c] ;  /* 0x00004c0001057983 */ /* 0x000ea40000300800 */
[----:B--2---:R-:W-:-:S07]  /*26960*/  VIADD R0, R5, 0xfffffffd ;  /* 0xfffffffd05007836 */ /* 0x004fce0000000000 */
.L_x_6798:
[----:B------:R-:W-:Y:S05]  /*26970*/  BSYNC B2 ;  /* 0x0000000000027941 */ /* 0x000fea0003800000 */
.L_x_6797:
[----:B------:R-:W-:-:S05]  /*26980*/  VIADD R8, R8, 0xfffffffe ;  /* 0xfffffffe08087836 */ /* 0x000fca0000000000 */
[----:B------:R-:W-:-:S13]  /*26990*/  ISETP.NE.AND P0, PT, R8, R4, PT ;  /* 0x000000040800720c */ /* 0x000fda0003f05270 */
[----:B------:R-:W-:Y:S05]  /*269a0*/  @!P0 BRA `(.L_x_6796) ;  /* 0x0000001800e08947 */ /* 0x000fea0003800000 */
.L_x_6859:
        /* <DEDUP_REMOVED lines=35> */
.L_x_6821:
        /* <DEDUP_REMOVED lines=8> */
.L_x_6957:
[----:B------:R-:W-:Y:S05]  /*26c60*/  BSYNC B2 ;  /* 0x0000000000027941 */ /* 0x000fea0003800000 */
.L_x_6822:
        /* <DEDUP_REMOVED lines=9> */
.L_x_6825:
[----:B------:R-:W-:Y:S05]  /*26d00*/  BSYNC B2 ;  /* 0x0000000000027941 */ /* 0x000fea0003800000 */
.L_x_6824:
        /* <DEDUP_REMOVED lines=12> */
.L_x_6826:
        /* <DEDUP_REMOVED lines=13> */
.L_x_6958:
[----:B------:R-:W-:Y:S05]  /*26ea0*/  BSYNC B2 ;  /* 0x0000000000027941 */ /* 0x000fea0003800000 */
.L_x_6827:
        /* <DEDUP_REMOVED lines=11> */
.L_x_6830:
[----:B------:R-:W-:Y:S05]  /*26f60*/  BSYNC B2 ;  /* 0x0000000000027941 */ /* 0x000fea0003800000 */
.L_x_6829:
[----:B------:R-:W-:Y:S01]  /*26f70*/  R2UR UR10, R10 ;  /* 0x000000000a0a72ca */ /* 0x000fe200000e0000 */
[----:B01----:R-:W-:Y:S01]  /*26f80*/  IMAD R2, R7, 0x10000, R18 ;  /* 0x0001000007027824 */ /* 0x003fe200078e0212 */
[----:B------:R-:W-:Y:S01]  /*26f90*/  R2UR UR6, R8 ;  /* 0x00000000080672ca */ /* 0x000fe200000e0000 */
[----:B------:R-:W-:Y:S01]  /*26fa0*/  UIADD3 UR4, UP0, UR40, 0x470, URZ ;  /* 0x0000047028047890 */ /* 0x000fe2000ff1e03f */
[----:B------:R-:W-:Y:S01]  /*26fb0*/  R2UR UR7, R9 ;  /* 0x00000000090772ca */ /* 0x000fe200000e0000 */
[----:B------:R-:W-:Y:S01]  /*26fc0*/  VIADD R3, R3, 0x38850 ;  /* 0x0003885003037836 */ /* 0x000fe20000000000 */
[----:B------:R-:W-:Y:S01]  /*26fd0*/  PLOP3.LUT P0, PT, PT, PT, PT, 0x80, 0x0 ;  /* 0x000000000000781c */ /* 0x000fe20003f0f070 */
[----:B------:R-:W-:Y:S01]  /*26fe0*/  VIADD R5, R2, 0x400 ;  /* 0x0000040002057836 */ /* 0x000fe20000000000 */
[----:B------:R-:W-:-:S12]  /*26ff0*/  UIADD3.X UR5, URZ, UR41, URZ, UP0, !UPT ;  /* 0x000000293f057290 */ /* 0x000fd800087fe43f */
.L_x_6831:
        /* <DEDUP_REMOVED lines=15> */
.L_x_6832:
        /* <DEDUP_REMOVED lines=15> */
.L_x_6833:
        /* <DEDUP_REMOVED lines=15> */
.L_x_6834:
        /* <DEDUP_REMOVED lines=15> */
.L_x_6835:
        /* <DEDUP_REMOVED lines=15> */
.L_x_6836:
        /* <DEDUP_REMOVED lines=15> */
.L_x_6837:
        /* <DEDUP_REMOVED lines=15> */
.L_x_6838:
        /* <DEDUP_REMOVED lines=10> */
.L_x_6820:
[----:B------:R-:W-:Y:S05]  /*27730*/  BSYNC B1 ;  /* 0x0000000000017941 */ /* 0x000fea0003800000 */
.L_x_6819:
        /* <DEDUP_REMOVED lines=35> */
.L_x_6841:
        /* <DEDUP_REMOVED lines=8> */
.L_x_6959:
[----:B------:R-:W-:Y:S05]  /*279f0*/  BSYNC B2 ;  /* 0x0000000000027941 */ /* 0x000fea0003800000 */
.L_x_6842:
        /* <DEDUP_REMOVED lines=9> */
.L_x_6845:
[----:B------:R-:W-:Y:S05]  /*27a90*/  BSYNC B2 ;  /* 0x0000000000027941 */ /* 0x000fea0003800000 */
.L_x_6844:
        /* <DEDUP_REMOVED lines=13> */
.L_x_6846:
        /* <DEDUP_REMOVED lines=13> */
.L_x_6960:
[----:B------:R-:W-:Y:S05]  /*27c40*/  BSYNC B2 ;  /* 0x0000000000027941 */ /* 0x000fea0003800000 */
.L_x_6847:
        /* <DEDUP_REMOVED lines=11> */
.L_x_6850:
[----:B------:R-:W-:Y:S05]  /*27d00*/  BSYNC B2 ;  /* 0x0000000000027941 */ /* 0x000fea0003800000 */
.L_x_6849:
        /* <DEDUP_REMOVED lines=10> */
.L_x_6851:
        /* <DEDUP_REMOVED lines=15> */
.L_x_6852:
        /* <DEDUP_REMOVED lines=15> */
.L_x_6853:
        /* <DEDUP_REMOVED lines=15> */
.L_x_6854:
        /* <DEDUP_REMOVED lines=15> */
.L_x_6855:
        /* <DEDUP_REMOVED lines=15> */
.L_x_6856:
        /* <DEDUP_REMOVED lines=15> */
.L_x_6857:
        /* <DEDUP_REMOVED lines=15> */
.L_x_6858:
        /* <DEDUP_REMOVED lines=10> */
.L_x_6840:
[----:B------:R-:W-:Y:S05]  /*284e0*/  BSYNC B1 ;  /* 0x0000000000017941 */ /* 0x000fea0003800000 */
.L_x_6839:
[----:B------:R-:W2:Y:S01]  /*284f0*/  LDL R5, [R1+0x28] ;  /* 0x0000280001057983 */ /* 0x000ea20000100800 */
[----:B------:R-:W-:Y:S01]  /*28500*/  VIADD R0, R0, 0xfffffffe ;  /* 0xfffffffe00007836 */ /* 0x000fe20000000000 */
[----:B--2---:R-:W-:-:S13]  /*28510*/  ISETP.GT.AND P0, PT, R6, R5, PT ;  /* 0x000000050600720c */ /* 0x004fda0003f04270 */
[----:B------:R-:W-:Y:S05]  /*28520*/  @P0 BRA `(.L_x_6859) ;  /* 0xffffffe400200947 */ /* 0x000fea000383ffff */
.L_x_6796:
[----:B------:R-:W-:Y:S05]  /*28530*/  BSYNC B0 ;  /* 0x0000000000007941 */ /* 0x000fea0003800000 */
.L_x_6795:
        /* <DEDUP_REMOVED lines=25> */
.L_x_6861:
[----:B------:R-:W-:Y:S05]  /*286d0*/  BSYNC B0 ;  /* 0x0000000000007941 */ /* 0x000fea0003800000 */
.L_x_6860:
[----:B------:R-:W-:-:S05]  /*286e0*/  SEL R0, R0, RZ, P0 ;  /* 0x000000ff00007207 */ /* 0x000fca0000000000 */
[----:B------:R3:W-:Y:S02]  /*286f0*/  STL [R1+0x10], R0 ;  /* 0x0000100001007387 */ /* 0x0007e40000100800 */
.L_x_6757:
[----:B------:R-:W-:Y:S05]  /*28700*/  BSYNC B7 ;  /* 0x0000000000077941 */ /* 0x000fea0003800000 */
.L_x_6755:
[----:B------:R-:W-:-:S13]  /*28710*/  LOP3.LUT P0, RZ, R19, 0x40, RZ, 0xc0, !PT ;  /* 0x0000004013ff7812 */ /* 0x000fda000780c0ff */
[----:B------:R-:W-:Y:S05]  /*28720*/  @!P0 BRA `(.L_x_6862) ;  /* 0x00000000002c8947 */ /* 0x000fea0003800000 */
[----:B------:R-:W-:Y:S05]  /*28730*/  WARPSYNC.ALL ;  /* 0x0000000000007948 */ /* 0x000fea0003800000 */
[----:B------:R-:W4:Y:S08]  /*28740*/  S2UR UR5, SR_CgaCtaId ;  /* 0x00000000000579c3 */ /* 0x000f300000008800 */
[----:B------:R-:W-:Y:S06]  /*28750*/  BAR.SYNC.DEFER_BLOCKING 0x5, 0x180 ;  /* 0x0146000000007b1d */ /* 0x000fec0000010000 */
[----:B------:R-:W-:-:S02]  /*28760*/  UMOV UR4, 0x400 ;  /* 0x0000040000047882 */ /* 0x000fc40000000000 */
[----:B----4-:R-:W-:-:S06]  /*28770*/  ULEA UR4, UR5, UR4, 0x18 ;  /* 0x0000000405047291 */ /* 0x010fcc000f8ec03f */
[----:B------:R-:W-:-:S05]  /*28780*/  IMAD.U32 R18, RZ, RZ, UR4 ;  /* 0x00000004ff127e24 */ /* 0x000fca000f8e00ff */
[----:B-1----:R-:W1:Y:S04]  /*28790*/  LDS.128 R4, [R18+0x388d0] ;  /* 0x0388d00012047984 */ /* 0x002e680000000c00 */
[----:B-1----:R1:W-:Y:S04]  /*287a0*/  STL.64 [R1], R4 ;  /* 0x0000000401007387 */ /* 0x0023e80000100a00 */
[----:B------:R1:W-:Y:S01]  /*287b0*/  STL.64 [R1+0x8], R6 ;  /* 0x0000080601007387 */ /* 0x0003e20000100a00 */
[----:B------:R-:W-:Y:S06]  /*287c0*/  BAR.ARV 0x4, 0x180 ;  /* 0x0106000000007b1d */ /* 0x000fec0000002000 */
[----:B------:R-:W-:Y:S05]  /*287d0*/  BRA `(.L_x_6863) ;  /* 0x0000001000347947 */ /* 0x000fea0003800000 */
.L_x_6862:
[----:B------:R-:W4:Y:S01]  /*287e0*/  S2R R16, SR_TID.X ;  /* 0x0000000000107919 */ /* 0x000f220000002100 */
[----:B------:R-:W-:Y:S01]  /*287f0*/  UMOV UR4, 0xffffffff ;  /* 0xffffffff00047882 */ /* 0x000fe20000000000 */
[----:B----4-:R-:W-:-:S04]  /*28800*/  LOP3.LUT R16, R16, 0x1f, RZ, 0xc0, !PT ;  /* 0x0000001f10107812 */ /* 0x010fc800078ec0ff */
[----:B------:R-:W-:Y:S01]  /*28810*/  ISETP.NE.AND P0, PT, R16, 0x1f, PT ;  /* 0x0000001f1000780c */ /* 0x000fe20003f05270 */
[----:B------:R-:W-:-:S12]  /*28820*/  BRA.DIV UR4, `(.L_x_6864) ;  /* 0x0000003604f47947 */ /* 0x000fd8000b800000 */
[----:B--2---:R-:W0:Y:S01]  /*28830*/  LDL.LU R2, [R1] ;  /* 0x0000000001027983 */ /* 0x004e220000300800 */
[----:B------:R-:W-:-:S03]  /*28840*/  ULDC UR4, c[0x0][0xd3c] ;  /* 0x00034f0000047ab9 */ /* 0x000fc60000000800 */
[----:B-1----:R-:W3:Y:S01]  /*28850*/  LDL R3, [R1+0xc] ;  /* 0x00000c0001037983 */ /* 0x002ee20000100800 */
[----:B0-----:R-:W-:Y:S02]  /*28860*/  IMAD.MOV.U32 R10, RZ, RZ, R2 ;  /* 0x000000ffff0a7224 */ /* 0x001fe400078e0002 */
[----:B---3--:R-:W-:-:S05]  /*28870*/  IMAD.IADD R0, R3, 0x1, R16 ;  /* 0x0000000103007824 */ /* 0x008fca00078e0210 */
        /* <DEDUP_REMOVED lines=36> */
.L_x_6970:
[----:B------:R-:W-:Y:S02]  /*28ac0*/  ULDC UR4, c[0x0][0xd38] ;  /* 0x00034e0000047ab9 */ /* 0x000fe40000000800 */
[----:B------:R-:W-:-:S04]  /*28ad0*/  IMAD.U32 R2, RZ, RZ, UR4 ;  /* 0x00000004ff027e24 */ /* 0x000fc8000f8e00ff */
[----:B-1----:R-:W-:-:S04]  /*28ae0*/  IMAD R9, R9, R2, RZ ;  /* 0x0000000209097224 */ /* 0x002fc800078e02ff */
[----:B------:R-:W-:-:S05]  /*28af0*/  IMAD.IADD R4, R4, 0x1, R9 ;  /* 0x0000000104047824 */ /* 0x000fca00078e0209 */
[----:B------:R-:W-:-:S13]  /*28b00*/  ISETP.GT.AND P6, PT, R4, R5, PT ;  /* 0x000000050400720c */ /* 0x000fda0003fc4270 */
[----:B------:R-:W-:Y:S05]  /*28b10*/  @P6 BRA `(.L_x_6865) ;  /* 0x0000000000ac6947 */ /* 0x000fea0003800000 */
.L_x_6868:
        /* <DEDUP_REMOVED lines=37> */
.L_x_6978:
[----:B------:R-:W-:Y:S02]  /*28d70*/  ULDC UR4, c[0x0][0xd38] ;  /* 0x00034e0000047ab9 */ /* 0x000fe40000000800 */
[----:B------:R-:W-:-:S04]  /*28d80*/  IMAD.U32 R2, RZ, RZ, UR4 ;  /* 0x00000004ff027e24 */ /* 0x000fc8000f8e00ff */
[----:B-1----:R-:W-:-:S04]  /*28d90*/  IMAD R9, R9, R2, RZ ;  /* 0x0000000209097224 */ /* 0x002fc800078e02ff */
[----:B------:R-:W-:-:S05]  /*28da0*/  IMAD.IADD R4, R9, 0x1, R4 ;  /* 0x0000000109047824 */ /* 0x000fca00078e0204 */
[----:B------:R-:W-:-:S13]  /*28db0*/  ISETP.GT.AND P6, PT, R4, R5, PT ;  /* 0x000000050400720c */ /* 0x000fda0003fc4270 */
[----:B------:R-:W-:Y:S05]  /*28dc0*/  @!P6 BRA `(.L_x_6868) ;  /* 0xfffffffc0054e947 */ /* 0x000fea000383ffff */
.L_x_6865:
        /* <DEDUP_REMOVED lines=12> */
.L_x_6983:
[----:B------:R-:W-:-:S13]  /*28e90*/  ISETP.NE.AND P0, PT, R3, RZ, PT ;  /* 0x000000ff0300720c */ /* 0x000fda0003f05270 */
[----:B------:R-:W-:Y:S05]  /*28ea0*/  @!P0 BRA `(.L_x_6870) ;  /* 0x0000000000148947 */ /* 0x000fea0003800000 */
[----:B------:R-:W-:Y:S01]  /*28eb0*/  UMOV UR4, 0xffffffff ;  /* 0xffffffff00047882 */ /* 0x000fe20000000000 */
[----:B-1----:R-:W-:Y:S02]  /*28ec0*/  VIADD R4, R4, 0xffffffff ;  /* 0xffffffff04047836 */ /* 0x002fe40000000000 */
[----:B------:R-:W-:Y:S05]  /*28ed0*/  BRA.DIV UR4, `(.L_x_6871) ;  /* 0x0000003a04e87947 */ /* 0x000fea000b800000 */
[----:B------:R1:W3:Y:S02]  /*28ee0*/  SHFL.IDX PT, R4, R7, R4, 0x1f ;  /* 0x00001f0407047589 */ /* 0x0002e400000e0000 */
.L_x_6986:
[----:B---3--:R-:W-:-:S07]  /*28ef0*/  IMAD.MOV.U32 R8, RZ, RZ, R4 ;  /* 0x000000ffff087224 */ /* 0x008fce00078e0004 */
.L_x_6870:
[----:B------:R-:W-:Y:S01]  /*28f00*/  IMAD R3, R8, R2, R9 ;  /* 0x0000000208037224 */ /* 0x000fe200078e0209 */
[----:B------:R-:W-:-:S03]  /*28f10*/  ISETP.NE.AND P0, PT, R6, 0x1, PT ;  /* 0x000000010600780c */ /* 0x000fc60003f05270 */
[----:B01----:R-:W-:Y:S01]  /*28f20*/  IMAD.IADD R7, R5, 0x1, -R3 ;  /* 0x0000000105077824 */ /* 0x003fe200078e0a03 */
[----:B------:R0:W-:Y:S09]  /*28f30*/  STL [R1], R3 ;  /* 0x0000000301007387 */ /* 0x0001f20000100800 */
[----:B------:R-:W-:Y:S05]  /*28f40*/  @!P0 BRA `(.L_x_6872) ;  /* 0x0000000000e48947 */ /* 0x000fea0003800000 */
[----:B------:R-:W-:-:S04]  /*28f50*/  IABS R4, R0 ;  /* 0x0000000000047213 */ /* 0x000fc80000000000 */
[----:B------:R-:W1:Y:S08]  /*28f60*/  I2F.RP R2, R4 ;  /* 0x0000000400027306 */ /* 0x000e700000209400 */
        /* <DEDUP_REMOVED lines=55> */
.L_x_6872:
[----:B0-----:R-:W3:Y:S01]  /*292e0*/  LDL R3, [R1+0xc] ;  /* 0x00000c0001037983 */ /* 0x001ee20000100800 */
[----:B------:R-:W3:Y:S02]  /*292f0*/  LDC.64 R4, c[0x0][0xd90] ;  /* 0x00036400ff047b82 */ /* 0x000ee40000000a00 */
        /* <DEDUP_REMOVED lines=61> */
.L_x_6873:
[----:B------:R-:W-:-:S05]  /*296d0*/  LOP3.LUT R7, RZ, R7, RZ, 0x33, !PT ;  /* 0x00000007ff077212 */ /* 0x000fca00078e33ff */
[----:B------:R-:W-:-:S05]  /*296e0*/  IMAD.IADD R0, R0, 0x1, R7 ;  /* 0x0000000100007824 */ /* 0x000fca00078e0207 */
[----:B------:R3:W-:Y:S01]  /*296f0*/  STL [R1+0x4], R0 ;  /* 0x0000040001007387 */ /* 0x0007e20000100800 */
[----:B------:R-:W-:Y:S05]  /*29700*/  BRA `(.L_x_6874) ;  /* 0x0000000000287947 */ /* 0x000fea0003800000 */
.L_x_6866:
        /* <DEDUP_REMOVED lines=10> */
.L_x_6874:
[----:B-1--4-:R-:W4:Y:S04]  /*297b0*/  LDL R2, [R1+0xc] ;  /* 0x00000c0001027983 */ /* 0x012f280000100800 */
[----:B0-----:R-:W5:Y:S04]  /*297c0*/  LDL R3, [R1+0x8] ;  /* 0x0000080001037983 */ /* 0x001f680000100800 */
[----:B------:R-:W2:Y:S04]  /*297d0*/  LDL R5, [R1+0x4] ;  /* 0x0000040001057983 */ /* 0x000ea80000100800 */
[----:B------:R-:W2:Y:S01]  /*297e0*/  LDL R4, [R1] ;  /* 0x0000000001047983 */ /* 0x000ea20000100800 */
[----:B---3--:R-:W0:Y:S01]  /*297f0*/  S2R R0, SR_TID.X ;  /* 0x0000000000007919 */ /* 0x008e220000002100 */
[----:B------:R-:W-:Y:S05]  /*29800*/  WARPSYNC.ALL ;  /* 0x0000000000007948 */ /* 0x000fea0003800000 */
[----:B0-----:R-:W-:Y:S01]  /*29810*/  LOP3.LUT R0, R0, 0x1f, RZ, 0xc0, !PT ;  /* 0x0000001f00007812 */ /* 0x001fe200078ec0ff */
[----:B------:R-:W-:Y:S03]  /*29820*/  BAR.SYNC.DEFER_BLOCKING 0x4, 0x180 ;  /* 0x0106000000007b1d */ /* 0x000fe60000010000 */
[----:B------:R-:W-:-:S13]  /*29830*/  ISETP.NE.AND P0, PT, R0, RZ, PT ;  /* 0x000000ff0000720c */ /* 0x000fda0003f05270 */
[----:B------:R-:W0:Y:S01]  /*29840*/  @!P0 S2R R0, SR_CgaCtaId ;  /* 0x0000000000008919 */ /* 0x000e220000008800 */
[----:B----4-:R-:W-:Y:S01]  /*29850*/  IMAD.MOV.U32 R7, RZ, RZ, R2 ;  /* 0x000000ffff077224 */ /* 0x010fe200078e0002 */
[----:B------:R-:W-:Y:S01]  /*29860*/  @!P0 MOV R2, 0x400 ;  /* 0x0000040000028802 */ /* 0x000fe20000000f00 */
[----:B-----5:R-:W-:-:S03]  /*29870*/  IMAD.MOV.U32 R6, RZ, RZ, R3 ;  /* 0x000000ffff067224 */ /* 0x020fc600078e0003 */
[----:B0-----:R-:W-:-:S05]  /*29880*/  @!P0 LEA R18, R0, R2, 0x18 ;  /* 0x0000000200128211 */ /* 0x001fca00078ec0ff */
[----:B--2---:R0:W-:Y:S01]  /*29890*/  @!P0 STS.128 [R18+0x388d0], R4 ;  /* 0x0388d00412008388 */ /* 0x0041e20000000c00 */
[----:B------:R-:W-:Y:S06]  /*298a0*/  BAR.ARV 0x5, 0x180 ;  /* 0x0146000000007b1d */ /* 0x000fec0000002000 */
.L_x_6863:
[----:B--23--:R-:W2:Y:S01]  /*298b0*/  LDL R0, [R1+0xc] ;  /* 0x00000c0001007983 */ /* 0x00cea20000100800 */
[----:B------:R-:W-:Y:S02]  /*298c0*/  ULDC UR4, c[0x0][0xd3c] ;  /* 0x00034f0000047ab9 */ /* 0x000fe40000000800 */
[----:B--2---:R-:W-:-:S13]  /*298d0*/  ISETP.GE.AND P0, PT, R0, UR4, PT ;  /* 0x0000000400007c0c */ /* 0x004fda000bf06270 */
[----:B------:R-:W-:Y:S05]  /*298e0*/  @!P0 BRA `(.L_x_6875) ;  /* 0xffffff6000e88947 */ /* 0x000fea000383ffff */
[----:B------:R-:W-:Y:S05]  /*298f0*/  BSYNC B8 ;  /* 0x0000000000087941 */ /* 0x000fea0003800000 */
.L_x_6685:
[----:B----4-:R-:W2:Y:S01]  /*29900*/  LDL.LU R0, [R1+0x6c] ;  /* 0x00006c0001007983 */ /* 0x010ea20000300800 */
        /* <DEDUP_REMOVED lines=11> */
.L_x_6987:
[----:B------:R-:W-:Y:S05]  /*299c0*/  BSYNC B0 ;  /* 0x0000000000007941 */ /* 0x000fea0003800000 */
.L_x_6876:
[----:B------:R-:W-:-:S03]  /*299d0*/  UMOV UR4, 0xffffffff ;  /* 0xffffffff00047882 */ /* 0x000fc60000000000 */
[----:B------:R-:W-:Y:S05]  /*299e0*/  BRA.DIV UR4, `(.L_x_6878) ;  /* 0x0000003204647947 */ /* 0x000fea000b800000 */
[----:B------:R-:W1:Y:S02]  /*299f0*/  S2R R2, SR_TID.X ;  /* 0x0000000000027919 */ /* 0x000e640000002100 */
[----:B-1----:R-:W-:-:S04]  /*29a00*/  SHF.R.U32.HI R2, RZ, 0x5, R2 ;  /* 0x00000005ff027819 */ /* 0x002fc80000011602 */
[----:B------:R-:W-:-:S05]  /*29a10*/  LOP3.LUT R2, R2, 0x3, RZ, 0xc0, !PT ;  /* 0x0000000302027812 */ /* 0x000fca00078ec0ff */
[----:B------:R1:W2:Y:S02]  /*29a20*/  SHFL.IDX PT, R14, R2, RZ, 0x1f ;  /* 0x00001fff020e7589 */ /* 0x0002a400000e0000 */
.L_x_6990:
[----:B--2---:R-:W-:-:S13]  /*29a30*/  ISETP.NE.AND P0, PT, R14, RZ, PT ;  /* 0x000000ff0e00720c */ /* 0x004fda0003f05270 */
[----:B------:R-:W-:Y:S05]  /*29a40*/  @P0 BRA `(.L_x_6465) ;  /* 0x0000000000940947 */ /* 0x000fea0003800000 */
[----:B------:R-:W-:-:S03]  /*29a50*/  UMOV UR4, 0xffffffff ;  /* 0xffffffff00047882 */ /* 0x000fc60000000000 */
[----:B------:R-:W-:Y:S05]  /*29a60*/  BRA.DIV UR4, `(.L_x_6879) ;  /* 0x0000003204787947 */ /* 0x000fea000b800000 */
[----:B------:R-:W-:-:S13]  /*29a70*/  ELECT P6, URZ, PT ;  /* 0x00000000003f782f */ /* 0x000fda00038c0000 */
.L_x_6993:
[----:B------:R-:W-:Y:S05]  /*29a80*/  @!P6 BRA `(.L_x_6465) ;  /* 0x000000000084e947 */ /* 0x000fea0003800000 */
[----:B------:R-:W-:-:S06]  /*29a90*/  ULOP3.LUT UR4, UR36, 0x2, URZ, 0xfc, !UPT ;  /* 0x0000000224047892 */ /* 0x000fcc000f8efc3f */
[----:B-1----:R-:W-:-:S05]  /*29aa0*/  IMAD.U32 R2, RZ, RZ, UR4 ;  /* 0x00000004ff027e24 */ /* 0x002fca000f8e00ff */
[----:B------:R-:W-:-:S13]  /*29ab0*/  ISETP.NE.AND P2, PT, R2, 0x3, PT ;  /* 0x000000030200780c */ /* 0x000fda0003f45270 */
[----:B------:R-:W-:Y:S05]  /*29ac0*/  @!P2 BRA `(.L_x_6880) ;  /* 0x000000000004a947 */ /* 0x000fea0003800000 */
[----:B------:R-:W-:Y:S01]  /*29ad0*/  BPT.TRAP 0x1 ;  /* 0x000000040000795c */ /* 0x000fe20000300000 */
.L_x_6880:
        /* <DEDUP_REMOVED lines=14> */
.L_x_6994:
[----:B------:R-:W1:Y:S02]  /*29bc0*/  SYNCS.PHASECHK.TRANS64.TRYWAIT P0, [R7+URZ], R2 ;  /* 0x00000002070075a7 */ /* 0x000e64000800017f */
[----:B-1----:R-:W-:Y:S05]  /*29bd0*/  @!P0 BRA `(.L_x_6882) ;  /* 0x0000003000508947 */ /* 0x002fea0003800000 */
.L_x_6995:
[----:B------:R-:W-:Y:S05]  /*29be0*/  @!P2 BRA `(.L_x_6883) ;  /* 0x000000000004a947 */ /* 0x000fea0003800000 */
[----:B------:R-:W-:Y:S01]  /*29bf0*/  BPT.TRAP 0x1 ;  /* 0x000000040000795c */ /* 0x000fe20000300000 */
.L_x_6883:
[----:B------:R-:W2:Y:S01]  /*29c00*/  LDL.LU R4, [R1+0x10] ;  /* 0x0000100001047983 */ /* 0x000ea20000300800 */
[----:B------:R-:W-:-:S04]  /*29c10*/  VIADD R0, R0, 0x38860 ;  /* 0x0003886000007836 */ /* 0x000fc80000000000 */
[----:B--2---:R-:W-:-:S04]  /*29c20*/  IMAD R4, R4, 0x8, R0 ;  /* 0x0000000804047824 */ /* 0x004fc800078e0200 */
[----:B------:R-:W2:Y:S02]  /*29c30*/  SYNCS.PHASECHK.TRANS64.TRYWAIT P0, [R4+URZ], R5 ;  /* 0x00000005040075a7 */ /* 0x000ea4000800017f */
[----:B--2---:R-:W-:Y:S05]  /*29c40*/  @!P0 BRA `(.L_x_6884) ;  /* 0x0000003000488947 */ /* 0x004fea0003800000 */
.L_x_6996:
[----:B------:R-:W-:-:S07]  /*29c50*/  IMAD R3, R3, 0x8, R0 ;  /* 0x0000000803037824 */ /* 0x000fce00078e0200 */
.L_x_6885:
[----:B----4-:R4:W0:Y:S02]  /*29c60*/  SYNCS.PHASECHK.TRANS64.TRYWAIT P0, [R3+URZ], R2 ;  /* 0x00000002030075a7 */ /* 0x010824000800017f */
[----:B0-----:R-:W-:Y:S05]  /*29c70*/  @!P0 NANOSLEEP.SYNCS 0x989680 ;  /* 0x009896800000895d */ /* 0x001fea0003900000 */
[----:B------:R-:W0:Y:S02]  /*29c80*/  @!P0 SYNCS.PHASECHK.TRANS64 P0, [R3+URZ], R2 ;  /* 0x00000002030085a7 */ /* 0x000e24000800007f */
[----:B0-----:R-:W-:Y:S05]  /*29c90*/  @!P0 BRA `(.L_x_6885) ;  /* 0xfffffffc00f08947 */ /* 0x001fea000383ffff */
.L_x_6465:
[----:B------:R-:W-:Y:S05]  /*29ca0*/  BSYNC B9 ;  /* 0x0000000000097941 */ /* 0x000fea0003800000 */
.L_x_6462:
[----:B------:R-:W-:Y:S05]  /*29cb0*/  EXIT ;  /* 0x000000000000794d */ /* 0x000fea0003800000 */
.L_x_6491:
[----:B0-----:R0:W1:Y:S02]  /*29cc0*/  SYNCS.PHASECHK.TRANS64.TRYWAIT P5, [R75+URZ+0x38890], R76 ;  /* 0x0388904c4b0075a7 */ /* 0x00106400080a017f */
[----:B-1----:R-:W-:Y:S05]  /*29cd0*/  @!P5 NANOSLEEP.SYNCS 0x989680 ;  /* 0x009896800000d95d */ /* 0x002fea0003900000 */
[----:B------:R-:W1:Y:S02]  /*29ce0*/  @!P5 SYNCS.PHASECHK.TRANS64 P5, [R75+URZ+0x38890], R76 ;  /* 0x0388904c4b00d5a7 */ /* 0x000e6400080a007f */
[----:B-1----:R-:W-:Y:S05]  /*29cf0*/  @!P5 BRA `(.L_x_6491) ;  /* 0xfffffffc00f0d947 */ /* 0x002fea000383ffff */
[----:B------:R-:W-:Y:S05]  /*29d00*/  BRA `(.L_x_6886) ;  /* 0xfffffd9000f07947 */ /* 0x000fea000383ffff */
.L_x_6501:
[----:B-1----:R1:W2:Y:S02]  /*29d10*/  SYNCS.PHASECHK.TRANS64.TRYWAIT P5, [R75+URZ+0x38890], R76 ;  /* 0x0388904c4b0075a7 */ /* 0x0022a400080a017f */
[----:B--2---:R-:W-:Y:S05]  /*29d20*/  @!P5 NANOSLEEP.SYNCS 0x989680 ;  /* 0x009896800000d95d */ /* 0x004fea0003900000 */
[----:B------:R-:W2:Y:S02]  /*29d30*/  @!P5 SYNCS.PHASECHK.TRANS64 P5, [R75+URZ+0x38890], R76 ;  /* 0x0388904c4b00d5a7 */ /* 0x000ea400080a007f */
[----:B--2---:R-:W-:Y:S05]  /*29d40*/  @!P5 BRA `(.L_x_6501) ;  /* 0xfffffffc00f0d947 */ /* 0x004fea000383ffff */
[----:B------:R-:W-:Y:S05]  /*29d50*/  BRA `(.L_x_6887) ;  /* 0xfffffd9c004c7947 */ /* 0x000fea000383ffff */
.L_x_6506:
[----:B0-----:R0:W1:Y:S02]  /*29d60*/  SYNCS.PHASECHK.TRANS64.TRYWAIT P5, [R75+URZ+0x38890], R76 ;  /* 0x0388904c4b0075a7 */ /* 0x00106400080a017f */
[----:B-1----:R-:W-:Y:S05]  /*29d70*/  @!P5 NANOSLEEP.SYNCS 0x989680 ;  /* 0x009896800000d95d */ /* 0x002fea0003900000 */
[----:B------:R-:W1:Y:S02]  /*29d80*/  @!P5 SYNCS.PHASECHK.TRANS64 P5, [R75+URZ+0x38890], R76 ;  /* 0x0388904c4b00d5a7 */ /* 0x000e6400080a007f */
[----:B-1----:R-:W-:Y:S05]  /*29d90*/  @!P5 BRA `(.L_x_6506) ;  /* 0xfffffffc00f0d947 */ /* 0x002fea000383ffff */
[----:B------:R-:W-:Y:S05]  /*29da0*/  BRA `(.L_x_6888) ;  /* 0xfffffda400647947 */ /* 0x000fea000383ffff */
.L_x_6510:
[----:B------:R0:W0:Y:S02]  /*29db0*/  SYNCS.PHASECHK.TRANS64.TRYWAIT P0, [R75+URZ+0x388b0], R76 ;  /* 0x0388b04c4b0075a7 */ /* 0x000024000800017f */
[----:B0-----:R-:W-:Y:S05]  /*29dc0*/  @!P0 NANOSLEEP.SYNCS 0x989680 ;  /* 0x009896800000895d */ /* 0x001fea0003900000 */
[----:B------:R-:W0:Y:S02]  /*29dd0*/  @!P0 SYNCS.PHASECHK.TRANS64 P0, [R75+URZ+0x388b0], R76 ;  /* 0x0388b04c4b0085a7 */ /* 0x000e24000800007f */
[----:B0-----:R-:W-:Y:S05]  /*29de0*/  @!P0 BRA `(.L_x_6510) ;  /* 0xfffffffc00f08947 */ /* 0x001fea000383ffff */
[----:B------:R-:W-:Y:S05]  /*29df0*/  BRA `(.L_x_6889) ;  /* 0xfffffda400dc7947 */ /* 0x000fea000383ffff */
.L_x_6553:
        /* <DEDUP_REMOVED lines=8> */
.L_x_6891:
[----:B------:R-:W-:Y:S05]  /*29e80*/  BSYNC B1 ;  /* 0x0000000000017941 */ /* 0x000fea0003800000 */
.L_x_6890:
        /* <DEDUP_REMOVED lines=8> */
.L_x_6892:
[----:B------:R-:W-:Y:S02]  /*29f10*/  IMAD.MOV.U32 R13, RZ, RZ, R31 ;  /* 0x000000ffff0d7224 */ /* 0x000fe400078e001f */
[----:B------:R-:W-:-:S07]  /*29f20*/  IMAD.MOV.U32 R2, RZ, RZ, R14 ;  /* 0x000000ffff027224 */ /* 0x000fce00078e000e */
[----:B------:R-:W-:Y:S05]  /*29f30*/  WARPSYNC.COLLECTIVE R15, `(.L_x_6893) ;  /* 0x000000000f087348 */ /* 0x000fea0003c00000 */
[----:B------:R0:W1:Y:S02]  /*29f40*/  SHFL.IDX P6, R14, R13, R12, R11 ;  /* 0x0000000c0d0e7389 */ /* 0x00006400000c000b */
[----:B01----:R-:W-:Y:S01]  /*29f50*/  ENDCOLLECTIVE ;  /* 0x000000000000791b */ /* 0x003fe20003800000 */
.L_x_6893:
[----:B------:R-:W-:Y:S02]  /*29f60*/  IMAD.MOV.U32 R13, RZ, RZ, R30 ;  /* 0x000000ffff0d7224 */ /* 0x000fe400078e001e */
[----:B------:R-:W-:-:S07]  /*29f70*/  IMAD.MOV.U32 R5, RZ, RZ, R14 ;  /* 0x000000ffff057224 */ /* 0x000fce00078e000e */
[----:B------:R-:W-:Y:S05]  /*29f80*/  WARPSYNC.COLLECTIVE R15, `(.L_x_6894) ;  /* 0x000000000f087348 */ /* 0x000fea0003c00000 */
[----:B------:R0:W1:Y:S02]  /*29f90*/  SHFL.IDX P6, R14, R13, R12, R11 ;  /* 0x0000000c0d0e7389 */ /* 0x00006400000c000b */
[----:B01----:R-:W-:Y:S01]  /*29fa0*/  ENDCOLLECTIVE ;  /* 0x000000000000791b */ /* 0x003fe20003800000 */
.L_x_6894:
[----:B------:R-:W-:Y:S05]  /*29fb0*/  BRA `(.L_x_6895) ;  /* 0xfffffde000b87947 */ /* 0x000fea000383ffff */
.L_x_6556:
        /* <DEDUP_REMOVED lines=8> */
.L_x_6897:
[----:B------:R-:W-:Y:S05]  /*2a040*/  BSYNC B1 ;  /* 0x0000000000017941 */ /* 0x000fea0003800000 */
.L_x_6896:
        /* <DEDUP_REMOVED lines=8> */
.L_x_6898:
[----:B------:R-:W-:Y:S02]  /*2a0d0*/  IMAD.MOV.U32 R13, RZ, RZ, R31 ;  /* 0x000000ffff0d7224 */ /* 0x000fe400078e001f */
[----:B------:R-:W-:-:S07]  /*2a0e0*/  IMAD.MOV.U32 R4, RZ, RZ, R14 ;  /* 0x000000ffff047224 */ /* 0x000fce00078e000e */
[----:B------:R-:W-:Y:S05]  /*2a0f0*/  WARPSYNC.COLLECTIVE R15, `(.L_x_6899) ;  /* 0x000000000f087348 */ /* 0x000fea0003c00000 */
[----:B------:R0:W1:Y:S02]  /*2a100*/  SHFL.IDX P6, R14, R13, R12, R11 ;  /* 0x0000000c0d0e7389 */ /* 0x00006400000c000b */
[----:B01----:R-:W-:Y:S01]  /*2a110*/  ENDCOLLECTIVE ;  /* 0x000000000000791b */ /* 0x003fe20003800000 */
.L_x_6899:
[----:B------:R-:W-:Y:S02]  /*2a120*/  IMAD.MOV.U32 R13, RZ, RZ, R30 ;  /* 0x000000ffff0d7224 */ /* 0x000fe400078e001e */
[----:B------:R-:W-:-:S07]  /*2a130*/  IMAD.MOV.U32 R7, RZ, RZ, R14 ;  /* 0x000000ffff077224 */ /* 0x000fce00078e000e */
[----:B------:R-:W-:Y:S05]  /*2a140*/  WARPSYNC.COLLECTIVE R15, `(.L_x_6900) ;  /* 0x000000000f087348 */ /* 0x000fea0003c00000 */
[----:B------:R0:W1:Y:S02]  /*2a150*/  SHFL.IDX P6, R14, R13, R12, R11 ;  /* 0x0000000c0d0e7389 */ /* 0x00006400000c000b */
[----:B01----:R-:W-:Y:S01]  /*2a160*/  ENDCOLLECTIVE ;  /* 0x000000000000791b */ /* 0x003fe20003800000 */
.L_x_6900:
[----:B------:R-:W-:Y:S05]  /*2a170*/  BRA `(.L_x_6901) ;  /* 0xfffffde400107947 */ /* 0x000fea000383ffff */
.L_x_6560:
[----:B0-----:R0:W1:Y:S02]  /*2a180*/  SYNCS.PHASECHK.TRANS64.TRYWAIT P0, [R18+URZ+0x38800], R33 ;  /* 0x03880021120075a7 */ /* 0x001064000800017f */
[----:B-1----:R-:W-:Y:S05]  /*2a190*/  @!P0 NANOSLEEP.SYNCS 0x989680 ;  /* 0x009896800000895d */ /* 0x002fea0003900000 */
[----:B------:R-:W1:Y:S02]  /*2a1a0*/  @!P0 SYNCS.PHASECHK.TRANS64 P0, [R18+URZ+0x38800], R33 ;  /* 0x03880021120085a7 */ /* 0x000e64000800007f */
[----:B-1----:R-:W-:Y:S05]  /*2a1b0*/  @!P0 BRA `(.L_x_6560) ;  /* 0xfffffffc00f08947 */ /* 0x002fea000383ffff */
[----:B------:R-:W-:Y:S05]  /*2a1c0*/  BRA `(.L_x_6902) ;  /* 0xfffffde400f87947 */ /* 0x000fea000383ffff */
.L_x_6568:
        /* <DEDUP_REMOVED lines=8> */
.L_x_6904:
[----:B------:R-:W-:Y:S05]  /*2a250*/  BSYNC B1 ;  /* 0x0000000000017941 */ /* 0x000fea0003800000 */
.L_x_6903:
        /* <DEDUP_REMOVED lines=8> */
.L_x_6905:
[----:B------:R-:W-:Y:S02]  /*2a2e0*/  IMAD.MOV.U32 R13, RZ, RZ, R6 ;  /* 0x000000ffff0d7224 */ /* 0x000fe400078e0006 */
[----:B------:R-:W-:-:S07]  /*2a2f0*/  IMAD.MOV.U32 R2, RZ, RZ, R14 ;  /* 0x000000ffff027224 */ /* 0x000fce00078e000e */
[----:B------:R-:W-:Y:S05]  /*2a300*/  WARPSYNC.COLLECTIVE R15, `(.L_x_6906) ;  /* 0x000000000f087348 */ /* 0x000fea0003c00000 */
[----:B------:R0:W1:Y:S02]  /*2a310*/  SHFL.IDX P6, R14, R13, R12, R11 ;  /* 0x0000000c0d0e7389 */ /* 0x00006400000c000b */
[----:B01----:R-:W-:Y:S01]  /*2a320*/  ENDCOLLECTIVE ;  /* 0x000000000000791b */ /* 0x003fe20003800000 */
.L_x_6906:
[----:B------:R-:W-:Y:S02]  /*2a330*/  IMAD.MOV.U32 R13, RZ, RZ, R8 ;  /* 0x000000ffff0d7224 */ /* 0x000fe400078e0008 */
[----:B------:R-:W-:-:S07]  /*2a340*/  IMAD.MOV.U32 R5, RZ, RZ, R14 ;  /* 0x000000ffff057224 */ /* 0x000fce00078e000e */
[----:B------:R-:W-:Y:S05]  /*2a350*/  WARPSYNC.COLLECTIVE R15, `(.L_x_6907) ;  /* 0x000000000f087348 */ /* 0x000fea0003c00000 */
[----:B------:R0:W1:Y:S02]  /*2a360*/  SHFL.IDX P6, R14, R13, R12, R11 ;  /* 0x0000000c0d0e7389 */ /* 0x00006400000c000b */
[----:B01----:R-:W-:Y:S01]  /*2a370*/  ENDCOLLECTIVE ;  /* 0x000000000000791b */ /* 0x003fe20003800000 */
.L_x_6907:
[----:B------:R-:W-:Y:S05]  /*2a380*/  BRA `(.L_x_6908) ;  /* 0xfffffdf400107947 */ /* 0x000fea000383ffff */
.L_x_6571:
        /* <DEDUP_REMOVED lines=8> */
.L_x_6910:
[----:B------:R-:W-:Y:S05]  /*2a410*/  BSYNC B1 ;  /* 0x0000000000017941 */ /* 0x000fea0003800000 */
.L_x_6909:
        /* <DEDUP_REMOVED lines=8> */
.L_x_6911:
[----:B------:R-:W-:Y:S02]  /*2a4a0*/  IMAD.MOV.U32 R13, RZ, RZ, R6 ;  /* 0x000000ffff0d7224 */ /* 0x000fe400078e0006 */
[----:B------:R-:W-:-:S07]  /*2a4b0*/  IMAD.MOV.U32 R2, RZ, RZ, R14 ;  /* 0x000000ffff027224 */ /* 0x000fce00078e000e */
[----:B------:R-:W-:Y:S05]  /*2a4c0*/  WARPSYNC.COLLECTIVE R15, `(.L_x_6912) ;  /* 0x000000000f087348 */ /* 0x000fea0003c00000 */
[----:B------:R0:W1:Y:S02]  /*2a4d0*/  SHFL.IDX P6, R14, R13, R12, R11 ;  /* 0x0000000c0d0e7389 */ /* 0x00006400000c000b */
[----:B01----:R-:W-:Y:S01]  /*2a4e0*/  ENDCOLLECTIVE ;  /* 0x000000000000791b */ /* 0x003fe20003800000 */
.L_x_6912:
[----:B------:R-:W-:Y:S02]  /*2a4f0*/  IMAD.MOV.U32 R13, RZ, RZ, R8 ;  /* 0x000000ffff0d7224 */ /* 0x000fe400078e0008 */
[----:B------:R-:W-:-:S07]  /*2a500*/  IMAD.MOV.U32 R6, RZ, RZ, R14 ;  /* 0x000000ffff067224 */ /* 0x000fce00078e000e */
[----:B------:R-:W-:Y:S05]  /*2a510*/  WARPSYNC.COLLECTIVE R15, `(.L_x_6913) ;  /* 0x000000000f087348 */ /* 0x000fea0003c00000 */
[----:B------:R0:W1:Y:S02]  /*2a520*/  SHFL.IDX P6, R14, R13, R12, R11 ;  /* 0x0000000c0d0e7389 */ /* 0x00006400000c000b */
[----:B01----:R-:W-:Y:S01]  /*2a530*/  ENDCOLLECTIVE ;  /* 0x000000000000791b */ /* 0x003fe20003800000 */
.L_x_6913:
[----:B------:R-:W-:Y:S05]  /*2a540*/  BRA `(.L_x_6914) ;  /* 0xfffffdf400387947 */ /* 0x000fea000383ffff */
.L_x_6575:
[----:B0-----:R0:W1:Y:S02]  /*2a550*/  SYNCS.PHASECHK.TRANS64.TRYWAIT P1, [R18+URZ+0x38800], R15 ;  /* 0x0388000f120075a7 */ /* 0x001064000802017f */
[----:B-1----:R-:W-:Y:S05]  /*2a560*/  @!P1 NANOSLEEP.SYNCS 0x989680 ;  /* 0x009896800000995d */ /* 0x002fea0003900000 */
[----:B------:R-:W1:Y:S02]  /*2a570*/  @!P1 SYNCS.PHASECHK.TRANS64 P1, [R18+URZ+0x38800], R15 ;  /* 0x0388000f120095a7 */ /* 0x000e64000802007f */
[----:B-1----:R-:W-:Y:S05]  /*2a580*/  @!P1 BRA `(.L_x_6575) ;  /* 0xfffffffc00f09947 */ /* 0x002fea000383ffff */
[----:B------:R-:W-:Y:S05]  /*2a590*/  BRA `(.L_x_6915) ;  /* 0xfffffdf400d87947 */ /* 0x000fea000383ffff */
.L_x_6581:
[----:B-1----:R1:W2:Y:S02]  /*2a5a0*/  SYNCS.PHASECHK.TRANS64.TRYWAIT P1, [R15+URZ+0x38830], R8 ;  /* 0x038830080f0075a7 */ /* 0x0022a4000802017f */
[----:B--2---:R-:W-:Y:S05]  /*2a5b0*/  @!P1 NANOSLEEP.SYNCS 0x989680 ;  /* 0x009896800000995d */ /* 0x004fea0003900000 */
[----:B------:R-:W2:Y:S02]  /*2a5c0*/  @!P1 SYNCS.PHASECHK.TRANS64 P1, [R15+URZ+0x38830], R8 ;  /* 0x038830080f0095a7 */ /* 0x000ea4000802007f */
[----:B--2---:R-:W-:Y:S05]  /*2a5d0*/  @!P1 BRA `(.L_x_6581) ;  /* 0xfffffffc00f09947 */ /* 0x004fea000383ffff */
[----:B------:R-:W-:Y:S05]  /*2a5e0*/  BRA `(.L_x_6580) ;  /* 0xfffffe04004c7947 */ /* 0x000fea000383ffff */
.L_x_6583:
[----:B--2---:R2:W3:Y:S02]  /*2a5f0*/  SYNCS.PHASECHK.TRANS64.TRYWAIT P1, [R18+URZ+0x38810], R3 ;  /* 0x03881003120075a7 */ /* 0x0044e4000802017f */
[----:B---3--:R-:W-:Y:S05]  /*2a600*/  @!P1 NANOSLEEP.SYNCS 0x989680 ;  /* 0x009896800000995d */ /* 0x008fea0003900000 */
[----:B------:R-:W3:Y:S02]  /*2a610*/  @!P1 SYNCS.PHASECHK.TRANS64 P1, [R18+URZ+0x38810], R3 ;  /* 0x03881003120095a7 */ /* 0x000ee4000802007f */
[----:B---3--:R-:W-:Y:S05]  /*2a620*/  @!P1 BRA `(.L_x_6583) ;  /* 0xfffffffc00f09947 */ /* 0x008fea000383ffff */
[----:B------:R-:W-:Y:S05]  /*2a630*/  BRA `(.L_x_6916) ;  /* 0xfffffe0400fc7947 */ /* 0x000fea000383ffff */
.L_x_6587:
[----:B----4-:R4:W0:Y:S02]  /*2a640*/  SYNCS.PHASECHK.TRANS64.TRYWAIT P2, [R15+URZ+0x38850], R8 ;  /* 0x038850080f0075a7 */ /* 0x010824000804017f */
[----:B0-----:R-:W-:Y:S05]  /*2a650*/  @!P2 NANOSLEEP.SYNCS 0x989680 ;  /* 0x009896800000a95d */ /* 0x001fea0003900000 */
[----:B------:R-:W0:Y:S02]  /*2a660*/  @!P2 SYNCS.PHASECHK.TRANS64 P2, [R15+URZ+0x38850], R8 ;  /* 0x038850080f00a5a7 */ /* 0x000e24000804007f */
[----:B0-----:R-:W-:Y:S05]  /*2a670*/  @!P2 BRA `(.L_x_6587) ;  /* 0xfffffffc00f0a947 */ /* 0x001fea000383ffff */
[----:B------:R-:W-:Y:S05]  /*2a680*/  BRA `(.L_x_6586) ;  /* 0xfffffe0800207947 */ /* 0x000fea000383ffff */
.L_x_6607:
[----:B-1----:R1:W2:Y:S02]  /*2a690*/  SYNCS.PHASECHK.TRANS64.TRYWAIT P3, [R201+URZ+0x38830], R14 ;  /* 0x0388300ec90075a7 */ /* 0x0022a4000806017f */
[----:B--2---:R-:W-:Y:S05]  /*2a6a0*/  @!P3 NANOSLEEP.SYNCS 0x989680 ;  /* 0x009896800000b95d */ /* 0x004fea0003900000 */
[----:B------:R-:W2:Y:S02]  /*2a6b0*/  @!P3 SYNCS.PHASECHK.TRANS64 P3, [R201+URZ+0x38830], R14 ;  /* 0x0388300ec900b5a7 */ /* 0x000ea4000806007f */
[----:B--2---:R-:W-:Y:S05]  /*2a6c0*/  @!P3 BRA `(.L_x_6607) ;  /* 0xfffffffc00f0b947 */ /* 0x004fea000383ffff */
[----:B------:R-:W-:Y:S05]  /*2a6d0*/  BRA `(.L_x_6606) ;  /* 0xfffffe3c00e07947 */ /* 0x000fea000383ffff */
.L_x_6612:
[----:B---3--:R3:W4:Y:S02]  /*2a6e0*/  SYNCS.PHASECHK.TRANS64.TRYWAIT P3, [R201+URZ+0x38850], R14 ;  /* 0x0388500ec90075a7 */ /* 0x008724000806017f */
[----:B----4-:R-:W-:Y:S05]  /*2a6f0*/  @!P3 NANOSLEEP.SYNCS 0x989680 ;  /* 0x009896800000b95d */ /* 0x010fea0003900000 */
[----:B------:R-:W4:Y:S02]  /*2a700*/  @!P3 SYNCS.PHASECHK.TRANS64 P3, [R201+URZ+0x38850], R14 ;  /* 0x0388500ec900b5a7 */ /* 0x000f24000806007f */
[----:B----4-:R-:W-:Y:S05]  /*2a710*/  @!P3 BRA `(.L_x_6612) ;  /* 0xfffffffc00f0b947 */ /* 0x010fea000383ffff */
[----:B------:R-:W-:Y:S05]  /*2a720*/  BRA `(.L_x_6611) ;  /* 0xfffffe40007c7947 */ /* 0x000fea000383ffff */
.L_x_6632:
[----:B-1----:R1:W2:Y:S02]  /*2a730*/  SYNCS.PHASECHK.TRANS64.TRYWAIT P3, [R21+URZ+0x38830], R14 ;  /* 0x0388300e150075a7 */ /* 0x0022a4000806017f */
[----:B--2---:R-:W-:Y:S05]  /*2a740*/  @!P3 NANOSLEEP.SYNCS 0x989680 ;  /* 0x009896800000b95d */ /* 0x004fea0003900000 */
[----:B------:R-:W2:Y:S02]  /*2a750*/  @!P3 SYNCS.PHASECHK.TRANS64 P3, [R21+URZ+0x38830], R14 ;  /* 0x0388300e1500b5a7 */ /* 0x000ea4000806007f */
[----:B--2---:R-:W-:Y:S05]  /*2a760*/  @!P3 BRA `(.L_x_6632) ;  /* 0xfffffffc00f0b947 */ /* 0x004fea000383ffff */
[----:B------:R-:W-:Y:S05]  /*2a770*/  BRA `(.L_x_6631) ;  /* 0xfffffe7c00c47947 */ /* 0x000fea000383ffff */
.L_x_6637:
[----:B---3--:R3:W4:Y:S02]  /*2a780*/  SYNCS.PHASECHK.TRANS64.TRYWAIT P3, [R21+URZ+0x38850], R14 ;  /* 0x0388500e150075a7 */ /* 0x008724000806017f */
[----:B----4-:R-:W-:Y:S05]  /*2a790*/  @!P3 NANOSLEEP.SYNCS 0x989680 ;  /* 0x009896800000b95d */ /* 0x010fea0003900000 */
[----:B------:R-:W4:Y:S02]  /*2a7a0*/  @!P3 SYNCS.PHASECHK.TRANS64 P3, [R21+URZ+0x38850], R14 ;  /* 0x0388500e1500b5a7 */ /* 0x000f24000806007f */
[----:B----4-:R-:W-:Y:S05]  /*2a7b0*/  @!P3 BRA `(.L_x_6637) ;  /* 0xfffffffc00f0b947 */ /* 0x010fea000383ffff */
[----:B------:R-:W-:Y:S05]  /*2a7c0*/  BRA `(.L_x_6636) ;  /* 0xfffffe8000607947 */ /* 0x000fea000383ffff */
.L_x_6645:
[----:B-1----:R1:W2:Y:S02]  /*2a7d0*/  SYNCS.PHASECHK.TRANS64.TRYWAIT P2, [R21+URZ+0x38830], R9 ;  /* 0x03883009150075a7 */ /* 0x0022a4000804017f */
[----:B--2---:R-:W-:Y:S05]  /*2a7e0*/  @!P2 NANOSLEEP.SYNCS 0x989680 ;  /* 0x009896800000a95d */ /* 0x004fea0003900000 */
[----:B------:R-:W2:Y:S02]  /*2a7f0*/  @!P2 SYNCS.PHASECHK.TRANS64 P2, [R21+URZ+0x38830], R9 ;  /* 0x038830091500a5a7 */ /* 0x000ea4000804007f */
[----:B--2---:R-:W-:Y:S05]  /*2a800*/  @!P2 BRA `(.L_x_6645) ;  /* 0xfffffffc00f0a947 */ /* 0x004fea000383ffff */
[----:B------:R-:W-:Y:S05]  /*2a810*/  BRA `(.L_x_6644) ;  /* 0xfffffeb0003c7947 */ /* 0x000fea000383ffff */
.L_x_6650:
[----:B---3--:R3:W4:Y:S02]  /*2a820*/  SYNCS.PHASECHK.TRANS64.TRYWAIT P2, [R21+URZ+0x38850], R9 ;  /* 0x03885009150075a7 */ /* 0x008724000804017f */
[----:B----4-:R-:W-:Y:S05]  /*2a830*/  @!P2 NANOSLEEP.SYNCS 0x989680 ;  /* 0x009896800000a95d */ /* 0x010fea0003900000 */
[----:B------:R-:W4:Y:S02]  /*2a840*/  @!P2 SYNCS.PHASECHK.TRANS64 P2, [R21+URZ+0x38850], R9 ;  /* 0x038850091500a5a7 */ /* 0x000f24000804007f */
[----:B----4-:R-:W-:Y:S05]  /*2a850*/  @!P2 BRA `(.L_x_6650) ;  /* 0xfffffffc00f0a947 */ /* 0x010fea000383ffff */
[----:B------:R-:W-:Y:S05]  /*2a860*/  BRA `(.L_x_6649) ;  /* 0xfffffeb000d87947 */ /* 0x000fea000383ffff */
.L_x_6701:
        /* <DEDUP_REMOVED lines=11> */
.L_x_6918:
[----:B------:R-:W-:Y:S05]  /*2a920*/  BSYNC B1 ;  /* 0x0000000000017941 */ /* 0x000fea0003800000 */
.L_x_6917:
[----:B------:R-:W-:Y:S05]  /*2a930*/  BRA `(.L_x_6919) ;  /* 0xffffff60003c7947 */ /* 0x000fea000383ffff */
.L_x_6703:
[----:B------:R-:W-:Y:S01]  /*2a940*/  BSSY B1, `(.L_x_6920) ;  /* 0x0000006000017945 */ /* 0x000fe20003800000 */
[----:B0-----:R-:W-:-:S07]  /*2a950*/  IMAD.MOV.U32 R15, RZ, RZ, -0x1 ;  /* 0xffffffffff0f7424 */ /* 0x001fce00078e00ff */
[----:B-1----:R-:W-:Y:S05]  /*2a960*/  WARPSYNC.COLLECTIVE R15, `(.L_x_6921) ;  /* 0x000000000f0c7348 */ /* 0x002fea0003c00000 */
[----:B------:R-:W-:Y:S02]  /*2a970*/  ELECT P6, UR62, PT ;  /* 0x00000000003e782f */ /* 0x000fe400038c0000 */
[----:B------:R-:W-:Y:S01]  /*2a980*/  MOV R14, UR62 ;  /* 0x0000003e000e7c02 */ /* 0x000fe20008000f00 */
[----:B-1----:R-:W-:Y:S10]  /*2a990*/  ENDCOLLECTIVE ;  /* 0x000000000000791b */ /* 0x002ff40003800000 */
.L_x_6921:
[----:B------:R-:W-:Y:S05]  /*2a9a0*/  BSYNC B1 ;  /* 0x0000000000017941 */ /* 0x000fea0003800000 */
.L_x_6920:
[----:B------:R-:W-:Y:S05]  /*2a9b0*/  BRA `(.L_x_6702) ;  /* 0xffffff6000347947 */ /* 0x000fea000383ffff */
.L_x_6705:
[----:B-1----:R1:W2:Y:S02]  /*2a9c0*/  SYNCS.PHASECHK.TRANS64.TRYWAIT P0, [R18+URZ+0x38820], R5 ;  /* 0x03882005120075a7 */ /* 0x0022a4000800017f */
[----:B--2---:R-:W-:Y:S05]  /*2a9d0*/  @!P0 NANOSLEEP.SYNCS 0x989680 ;  /* 0x009896800000895d */ /* 0x004fea0003900000 */
[----:B------:R-:W2:Y:S02]  /*2a9e0*/  @!P0 SYNCS.PHASECHK.TRANS64 P0, [R18+URZ+0x38820], R5 ;  /* 0x03882005120085a7 */ /* 0x000ea4000800007f */
[----:B--2---:R-:W-:Y:S05]  /*2a9f0*/  @!P0 BRA `(.L_x_6705) ;  /* 0xfffffffc00f08947 */ /* 0x004fea000383ffff */
[----:B------:R-:W-:Y:S05]  /*2aa00*/  BRA `(.L_x_6922) ;  /* 0xffffff6000447947 */ /* 0x000fea000383ffff */
.L_x_6709:
[----:B--2---:R2:W3:Y:S02]  /*2aa10*/  SYNCS.PHASECHK.TRANS64.TRYWAIT P0, [R6+URZ+0x388a0], R10 ;  /* 0x0388a00a060075a7 */ /* 0x0044e4000800017f */
[----:B---3--:R-:W-:Y:S05]  /*2aa20*/  @!P0 NANOSLEEP.SYNCS 0x989680 ;  /* 0x009896800000895d */ /* 0x008fea0003900000 */
[----:B------:R-:W3:Y:S02]  /*2aa30*/  @!P0 SYNCS.PHASECHK.TRANS64 P0, [R6+URZ+0x388a0], R10 ;  /* 0x0388a00a060085a7 */ /* 0x000ee4000800007f */
[----:B---3--:R-:W-:Y:S05]  /*2aa40*/  @!P0 BRA `(.L_x_6709) ;  /* 0xfffffffc00f08947 */ /* 0x008fea000383ffff */
[----:B------:R-:W-:Y:S05]  /*2aa50*/  BRA `(.L_x_6923) ;  /* 0xffffff6000647947 */ /* 0x000fea000383ffff */
.L_x_6714:
[----:B-1----:R1:W3:Y:S02]  /*2aa60*/  SYNCS.PHASECHK.TRANS64.TRYWAIT P0, [R6+URZ+0x388c0], R10 ;  /* 0x0388c00a060075a7 */ /* 0x0022e4000800017f */
[----:B---3--:R-:W-:Y:S05]  /*2aa70*/  @!P0 NANOSLEEP.SYNCS 0x989680 ;  /* 0x009896800000895d */ /* 0x008fea0003900000 */
[----:B------:R-:W3:Y:S02]  /*2aa80*/  @!P0 SYNCS.PHASECHK.TRANS64 P0, [R6+URZ+0x388c0], R10 ;  /* 0x0388c00a060085a7 */ /* 0x000ee4000800007f */
[----:B---3--:R-:W-:Y:S05]  /*2aa90*/  @!P0 BRA `(.L_x_6714) ;  /* 0xfffffffc00f08947 */ /* 0x008fea000383ffff */
[----:B------:R-:W-:Y:S05]  /*2aaa0*/  BRA `(.L_x_6924) ;  /* 0xffffff6000e47947 */ /* 0x000fea000383ffff */
.L_x_6728:
[----:B-1----:R1:W2:Y:S02]  /*2aab0*/  SYNCS.PHASECHK.TRANS64.TRYWAIT P1, [R6+URZ+0x388a0], R7 ;  /* 0x0388a007060075a7 */ /* 0x0022a4000802017f */
[----:B--2---:R-:W-:Y:S05]  /*2aac0*/  @!P1 NANOSLEEP.SYNCS 0x989680 ;  /* 0x009896800000995d */ /* 0x004fea0003900000 */
[----:B------:R-:W2:Y:S02]  /*2aad0*/  @!P1 SYNCS.PHASECHK.TRANS64 P1, [R6+URZ+0x388a0], R7 ;  /* 0x0388a007060095a7 */ /* 0x000ea4000802007f */
[----:B--2---:R-:W-:Y:S05]  /*2aae0*/  @!P1 BRA `(.L_x_6728) ;  /* 0xfffffffc00f09947 */ /* 0x004fea000383ffff */
[----:B------:R-:W-:Y:S05]  /*2aaf0*/  BRA `(.L_x_6925) ;  /* 0xffffff6c00647947 */ /* 0x000fea000383ffff */
.L_x_6733:
[----:B--2---:R2:W3:Y:S02]  /*2ab00*/  SYNCS.PHASECHK.TRANS64.TRYWAIT P1, [R6+URZ+0x388c0], R7 ;  /* 0x0388c007060075a7 */ /* 0x0044e4000802017f */
[----:B---3--:R-:W-:Y:S05]  /*2ab10*/  @!P1 NANOSLEEP.SYNCS 0x989680 ;  /* 0x009896800000995d */ /* 0x008fea0003900000 */
[----:B------:R-:W3:Y:S02]  /*2ab20*/  @!P1 SYNCS.PHASECHK.TRANS64 P1, [R6+URZ+0x388c0], R7 ;  /* 0x0388c007060095a7 */ /* 0x000ee4000802007f */
[----:B---3--:R-:W-:Y:S05]  /*2ab30*/  @!P1 BRA `(.L_x_6733) ;  /* 0xfffffffc00f09947 */ /* 0x008fea000383ffff */
[----:B------:R-:W-:Y:S05]  /*2ab40*/  BRA `(.L_x_6926) ;  /* 0xffffff6c00e07947 */ /* 0x000fea000383ffff */
.L_x_6763:
        /* <DEDUP_REMOVED lines=11> */
.L_x_6928:
[----:B------:R-:W-:Y:S05]  /*2ac00*/  BSYNC B0 ;  /* 0x0000000000007941 */ /* 0x000fea0003800000 */
.L_x_6927:
[----:B------:R-:W-:Y:S05]  /*2ac10*/  BRA `(.L_x_6929) ;  /* 0xffffff8400647947 */ /* 0x000fea000383ffff */
.L_x_6765:
[----:B------:R-:W-:Y:S01]  /*2ac20*/  BSSY B0, `(.L_x_6930) ;  /* 0x0000006000007945 */ /* 0x000fe20003800000 */
[----:B0-----:R-:W-:-:S07]  /*2ac30*/  IMAD.MOV.U32 R15, RZ, RZ, -0x1 ;  /* 0xffffffffff0f7424 */ /* 0x001fce00078e00ff */
[----:B-12---:R-:W-:Y:S05]  /*2ac40*/  WARPSYNC.COLLECTIVE R15, `(.L_x_6931) ;  /* 0x000000000f0c7348 */ /* 0x006fea0003c00000 */
[----:B------:R-:W-:Y:S02]  /*2ac50*/  ELECT P6, UR62, PT ;  /* 0x00000000003e782f */ /* 0x000fe400038c0000 */
[----:B------:R-:W-:Y:S01]  /*2ac60*/  MOV R14, UR62 ;  /* 0x0000003e000e7c02 */ /* 0x000fe20008000f00 */
[----:B-12---:R-:W-:Y:S10]  /*2ac70*/  ENDCOLLECTIVE ;  /* 0x000000000000791b */ /* 0x006ff40003800000 */
.L_x_6931:
[----:B------:R-:W-:Y:S05]  /*2ac80*/  BSYNC B0 ;  /* 0x0000000000007941 */ /* 0x000fea0003800000 */
.L_x_6930:
[----:B------:R-:W-:Y:S05]  /*2ac90*/  BRA `(.L_x_6932) ;  /* 0xffffff8400687947 */ /* 0x000fea000383ffff */
.L_x_6767:
[----:B---3--:R3:W4:Y:S02]  /*2aca0*/  SYNCS.PHASECHK.TRANS64.TRYWAIT P0, [R0+URZ+0x38840], R2 ;  /* 0x03884002000075a7 */ /* 0x008724000800017f */
[----:B----4-:R-:W-:Y:S05]  /*2acb0*/  @!P0 NANOSLEEP.SYNCS 0x989680 ;  /* 0x009896800000895d */ /* 0x010fea0003900000 */
[----:B------:R-:W4:Y:S02]  /*2acc0*/  @!P0 SYNCS.PHASECHK.TRANS64 P0, [R0+URZ+0x38840], R2 ;  /* 0x03884002000085a7 */ /* 0x000f24000800007f */
[----:B----4-:R-:W-:Y:S05]  /*2acd0*/  @!P0 BRA `(.L_x_6767) ;  /* 0xfffffffc00f08947 */ /* 0x010fea000383ffff */
[----:B------:R-:W-:Y:S05]  /*2ace0*/  BRA `(.L_x_6933) ;  /* 0xffffff8400cc7947 */ /* 0x000fea000383ffff */
.L_x_6771:
        /* <DEDUP_REMOVED lines=10> */
.L_x_6934:
[----:B------:R0:W-:Y:S01]  /*2ad90*/  STL [R1+0x2c], R10 ;  /* 0x00002c0a01007387 */ /* 0x0001e20000100800 */
[----:B------:R-:W-:Y:S02]  /*2ada0*/  IMAD.MOV.U32 R13, RZ, RZ, R3 ;  /* 0x000000ffff0d7224 */ /* 0x000fe400078e0003 */
[----:B------:R-:W-:-:S07]  /*2adb0*/  IMAD.MOV.U32 R4, RZ, RZ, R14 ;  /* 0x000000ffff047224 */ /* 0x000fce00078e000e */
[----:B0-----:R-:W-:Y:S05]  /*2adc0*/  WARPSYNC.COLLECTIVE R15, `(.L_x_6935) ;  /* 0x000000000f087348 */ /* 0x001fea0003c00000 */
[----:B------:R1:W2:Y:S02]  /*2add0*/  SHFL.IDX P6, R14, R13, R12, R11 ;  /* 0x0000000c0d0e7389 */ /* 0x0002a400000c000b */
[----:B012---:R-:W-:Y:S01]  /*2ade0*/  ENDCOLLECTIVE ;  /* 0x000000000000791b */ /* 0x007fe20003800000 */
.L_x_6935:
[----:B------:R-:W-:Y:S02]  /*2adf0*/  IMAD.MOV.U32 R13, RZ, RZ, R2 ;  /* 0x000000ffff0d7224 */ /* 0x000fe400078e0002 */
[----:B------:R-:W-:Y:S02]  /*2ae00*/  IMAD.MOV.U32 R12, RZ, RZ, 0x1 ;  /* 0x00000001ff0c7424 */ /* 0x000fe400078e00ff */
[----:B------:R-:W-:-:S07]  /*2ae10*/  IMAD.MOV.U32 R5, RZ, RZ, R14 ;  /* 0x000000ffff057224 */ /* 0x000fce00078e000e */
[----:B------:R-:W-:Y:S05]  /*2ae20*/  WARPSYNC.COLLECTIVE R15, `(.L_x_6936) ;  /* 0x000000000f087348 */ /* 0x000fea0003c00000 */
[----:B------:R0:W1:Y:S02]  /*2ae30*/  SHFL.IDX P6, R14, R13, R12, R11 ;  /* 0x0000000c0d0e7389 */ /* 0x00006400000c000b */
[----:B01----:R-:W-:Y:S01]  /*2ae40*/  ENDCOLLECTIVE ;  /* 0x000000000000791b */ /* 0x003fe20003800000 */
.L_x_6936:
[----:B------:R-:W-:Y:S02]  /*2ae50*/  IMAD.MOV.U32 R13, RZ, RZ, R3 ;  /* 0x000000ffff0d7224 */ /* 0x000fe400078e0003 */
[----:B------:R-:W-:-:S07]  /*2ae60*/  IMAD.MOV.U32 R6, RZ, RZ, R14 ;  /* 0x000000ffff067224 */ /* 0x000fce00078e000e */
[----:B------:R-:W-:Y:S05]  /*2ae70*/  WARPSYNC.COLLECTIVE R15, `(.L_x_6937) ;  /* 0x000000000f087348 */ /* 0x000fea0003c00000 */
[----:B------:R0:W1:Y:S02]  /*2ae80*/  SHFL.IDX P6, R14, R13, R12, R11 ;  /* 0x0000000c0d0e7389 */ /* 0x00006400000c000b */
[----:B01----:R-:W-:Y:S01]  /*2ae90*/  ENDCOLLECTIVE ;  /* 0x000000000000791b */ /* 0x003fe20003800000 */
.L_x_6937:
        /* <DEDUP_REMOVED lines=22> */
.L_x_6938:
        /* <DEDUP_REMOVED lines=10> */
.L_x_6939:
        /* <DEDUP_REMOVED lines=11> */
.L_x_6940:
        /* <DEDUP_REMOVED lines=14> */
.L_x_6941:
[----:B------:R-:W-:Y:S01]  /*2b230*/  IMAD.MOV.U32 R3, RZ, RZ, R14 ;  /* 0x000000ffff037224 */ /* 0x000fe200078e000e */
[----:B------:R-:W-:Y:S06]  /*2b240*/  BRA `(.L_x_6942) ;  /* 0xffffff8c00147947 */ /* 0x000fec000383ffff */
.L_x_6775:
        /* <DEDUP_REMOVED lines=26> */
.L_x_6944:
[----:B------:R-:W-:Y:S05]  /*2b3f0*/  BSYNC B0 ;  /* 0x0000000000007941 */ /* 0x000fea0003800000 */
.L_x_6943:
        /* <DEDUP_REMOVED lines=13> */
.L_x_6945:
        /* <DEDUP_REMOVED lines=35> */
[----:B------:R0:W-:Y:S03]  /*2b700*/  @!P2 LDGSTS.E.BYPASS.LTC128B.128 [R7+0x32400], desc[UR50][R2.64+0x300], P6 ;  /* 0x324003000207afae */ /* 0x0001e6000b101d72 */
[----:B------:R-:W-:-:S07]  /*2b710*/  @!P3 SHF.R.U32.HI R8, RZ, 0x2, R8 ;  /* 0x00000002ff08b819 */ /* 0x000fce0000011608 */
[----:B0-----:R-:W-:Y:S05]  /*2b720*/  WARPSYNC.COLLECTIVE R15, `(.L_x_6946) ;  /* 0x000000000f087348 */ /* 0x001fea0003c00000 */
[----:B------:R1:W2:Y:S02]  /*2b730*/  SHFL.IDX P6, R14, R13, R12, R11 ;  /* 0x0000000c0d0e7389 */ /* 0x0002a400000c000b */
[----:B012---:R-:W-:Y:S01]  /*2b740*/  ENDCOLLECTIVE ;  /* 0x000000000000791b */ /* 0x007fe20003800000 */
.L_x_6946:
        /* <DEDUP_REMOVED lines=17> */
.L_x_6947:
        /* <DEDUP_REMOVED lines=29> */
.L_x_6948:
        /* <DEDUP_REMOVED lines=12> */
.L_x_6949:
        /* <DEDUP_REMOVED lines=34> */
.L_x_6950:
[----:B------:R-:W-:Y:S02]  /*2bd10*/  IMAD.MOV.U32 R13, RZ, RZ, R0 ;  /* 0x000000ffff0d7224 */ /* 0x000fe400078e0000 */
[----:B------:R-:W-:-:S07]  /*2bd20*/  IMAD.MOV.U32 R4, RZ, RZ, R14 ;  /* 0x000000ffff047224 */ /* 0x000fce00078e000e */
[----:B------:R-:W-:Y:S05]  /*2bd30*/  WARPSYNC.COLLECTIVE R15, `(.L_x_6951) ;  /* 0x000000000f087348 */ /* 0x000fea0003c00000 */
[----:B------:R0:W1:Y:S02]  /*2bd40*/  SHFL.IDX P6, R14, R13, R12, R11 ;  /* 0x0000000c0d0e7389 */ /* 0x00006400000c000b */
[----:B01----:R-:W-:Y:S01]  /*2bd50*/  ENDCOLLECTIVE ;  /* 0x000000000000791b */ /* 0x003fe20003800000 */
.L_x_6951:
[----:B------:R-:W-:Y:S01]  /*2bd60*/  IMAD.MOV.U32 R0, RZ, RZ, R14 ;  /* 0x000000ffff007224 */ /* 0x000fe200078e000e */
[----:B------:R-:W-:Y:S06]  /*2bd70*/  BRA `(.L_x_6952) ;  /* 0xffffff8c00ec7947 */ /* 0x000fec000383ffff */
.L_x_6780:
[----:B0-----:R0:W2:Y:S02]  /*2bd80*/  SYNCS.PHASECHK.TRANS64.TRYWAIT P0, [R18+URZ+0x38820], R0 ;  /* 0x03882000120075a7 */ /* 0x0010a4000800017f */
[----:B--2---:R-:W-:Y:S05]  /*2bd90*/  @!P0 NANOSLEEP.SYNCS 0x989680 ;  /* 0x009896800000895d */ /* 0x004fea0003900000 */
[----:B------:R-:W2:Y:S02]  /*2bda0*/  @!P0 SYNCS.PHASECHK.TRANS64 P0, [R18+URZ+0x38820], R0 ;  /* 0x03882000120085a7 */ /* 0x000ea4000800007f */
[----:B--2---:R-:W-:Y:S05]  /*2bdb0*/  @!P0 BRA `(.L_x_6780) ;  /* 0xfffffffc00f08947 */ /* 0x004fea000383ffff */
[----:B------:R-:W-:Y:S05]  /*2bdc0*/  BRA `(.L_x_6953) ;  /* 0xffffff9000a47947 */ /* 0x000fea000383ffff */
.L_x_6784:
[----:B0-----:R0:W1:Y:S02]  /*2bdd0*/  SYNCS.PHASECHK.TRANS64.TRYWAIT P0, [R0+URZ+0x38860], R2 ;  /* 0x03886002000075a7 */ /* 0x001064000800017f */
[----:B-1----:R-:W-:Y:S05]  /*2bde0*/  @!P0 NANOSLEEP.SYNCS 0x989680 ;  /* 0x009896800000895d */ /* 0x002fea0003900000 */
[----:B------:R-:W1:Y:S02]  /*2bdf0*/  @!P0 SYNCS.PHASECHK.TRANS64 P0, [R0+URZ+0x38860], R2 ;  /* 0x03886002000085a7 */ /* 0x000e64000800007f */
[----:B-1----:R-:W-:Y:S05]  /*2be00*/  @!P0 BRA `(.L_x_6784) ;  /* 0xfffffffc00f08947 */ /* 0x002fea000383ffff */
[----:B------:R-:W-:Y:S05]  /*2be10*/  BRA `(.L_x_6954) ;  /* 0xffffff9000c87947 */ /* 0x000fea000383ffff */
.L_x_6803:
[----:B-1----:R1:W2:Y:S02]  /*2be20*/  SYNCS.PHASECHK.TRANS64.TRYWAIT P0, [R2+URZ+0x38840], R6 ;  /* 0x03884006020075a7 */ /* 0x0022a4000800017f */
[----:B--2---:R-:W-:Y:S05]  /*2be30*/  @!P0 NANOSLEEP.SYNCS 0x989680 ;  /* 0x009896800000895d */ /* 0x004fea0003900000 */
[----:B------:R-:W2:Y:S02]  /*2be40*/  @!P0 SYNCS.PHASECHK.TRANS64 P0, [R2+URZ+0x38840], R6 ;  /* 0x03884006020085a7 */ /* 0x000ea4000800007f */
[----:B--2---:R-:W-:Y:S05]  /*2be50*/  @!P0 BRA `(.L_x_6803) ;  /* 0xfffffffc00f08947 */ /* 0x004fea000383ffff */
[----:B------:R-:W-:Y:S05]  /*2be60*/  BRA `(.L_x_6955) ;  /* 0xffffff9c00f87947 */ /* 0x000fea000383ffff */
.L_x_6808:
[----:B0-----:R0:W2:Y:S02]  /*2be70*/  SYNCS.PHASECHK.TRANS64.TRYWAIT P0, [R2+URZ+0x38860], R6 ;  /* 0x03886006020075a7 */ /* 0x0010a4000800017f */
[----:B--2---:R-:W-:Y:S05]  /*2be80*/  @!P0 NANOSLEEP.SYNCS 0x989680 ;  /* 0x009896800000895d */ /* 0x004fea0003900000 */
[----:B------:R-:W2:Y:S02]  /*2be90*/  @!P0 SYNCS.PHASECHK.TRANS64 P0, [R2+URZ+0x38860], R6 ;  /* 0x03886006020085a7 */ /* 0x000ea4000800007f */
[----:B--2---:R-:W-:Y:S05]  /*2bea0*/  @!P0 BRA `(.L_x_6808) ;  /* 0xfffffffc00f08947 */ /* 0x004fea000383ffff */
[----:B------:R-:W-:Y:S05]  /*2beb0*/  BRA `(.L_x_6956) ;  /* 0xffffffa000787947 */ /* 0x000fea000383ffff */
.L_x_6823:
[----:B-1----:R1:W2:Y:S02]  /*2bec0*/  SYNCS.PHASECHK.TRANS64.TRYWAIT P0, [R3+URZ+0x38840], R2 ;  /* 0x03884002030075a7 */ /* 0x0022a4000800017f */
[----:B--2---:R-:W-:Y:S05]  /*2bed0*/  @!P0 NANOSLEEP.SYNCS 0x989680 ;  /* 0x009896800000895d */ /* 0x004fea0003900000 */
[----:B------:R-:W2:Y:S02]  /*2bee0*/  @!P0 SYNCS.PHASECHK.TRANS64 P0, [R3+URZ+0x38840], R2 ;  /* 0x03884002030085a7 */ /* 0x000ea4000800007f */
[----:B--2---:R-:W-:Y:S05]  /*2bef0*/  @!P0 BRA `(.L_x_6823) ;  /* 0xfffffffc00f08947 */ /* 0x004fea000383ffff */
[----:B------:R-:W-:Y:S05]  /*2bf00*/  BRA `(.L_x_6957) ;  /* 0xffffffac00547947 */ /* 0x000fea000383ffff */
.L_x_6828:
[----:B0-----:R0:W2:Y:S02]  /*2bf10*/  SYNCS.PHASECHK.TRANS64.TRYWAIT P0, [R3+URZ+0x38860], R2 ;  /* 0x03886002030075a7 */ /* 0x0010a4000800017f */
[----:B--2---:R-:W-:Y:S05]  /*2bf20*/  @!P0 NANOSLEEP.SYNCS 0x989680 ;  /* 0x009896800000895d */ /* 0x004fea0003900000 */
[----:B------:R-:W2:Y:S02]  /*2bf30*/  @!P0 SYNCS.PHASECHK.TRANS64 P0, [R3+URZ+0x38860], R2 ;  /* 0x03886002030085a7 */ /* 0x000ea4000800007f */
[----:B--2---:R-:W-:Y:S05]  /*2bf40*/  @!P0 BRA `(.L_x_6828) ;  /* 0xfffffffc00f08947 */ /* 0x004fea000383ffff */
[----:B------:R-:W-:Y:S05]  /*2bf50*/  BRA `(.L_x_6958) ;  /* 0xffffffac00d07947 */ /* 0x000fea000383ffff */
.L_x_6843:
[----:B-1----:R1:W2:Y:S02]  /*2bf60*/  SYNCS.PHASECHK.TRANS64.TRYWAIT P0, [R3+URZ+0x38840], R2 ;  /* 0x03884002030075a7 */ /* 0x0022a4000800017f */
[----:B--2---:R-:W-:Y:S05]  /*2bf70*/  @!P0 NANOSLEEP.SYNCS 0x989680 ;  /* 0x009896800000895d */ /* 0x004fea0003900000 */
[----:B------:R-:W2:Y:S02]  /*2bf80*/  @!P0 SYNCS.PHASECHK.TRANS64 P0, [R3+URZ+0x38840], R2 ;  /* 0x03884002030085a7 */ /* 0x000ea4000800007f */
[----:B--2---:R-:W-:Y:S05]  /*2bf90*/  @!P0 BRA `(.L_x_6843) ;  /* 0xfffffffc00f08947 */ /* 0x004fea000383ffff */
[----:B------:R-:W-:Y:S05]  /*2bfa0*/  BRA `(.L_x_6959) ;  /* 0xffffffb800907947 */ /* 0x000fea000383ffff */
.L_x_6848:
[----:B--2---:R2:W3:Y:S02]  /*2bfb0*/  SYNCS.PHASECHK.TRANS64.TRYWAIT P0, [R3+URZ+0x38860], R2 ;  /* 0x03886002030075a7 */ /* 0x0044e4000800017f */
[----:B---3--:R-:W-:Y:S05]  /*2bfc0*/  @!P0 NANOSLEEP.SYNCS 0x989680 ;  /* 0x009896800000895d */ /* 0x008fea0003900000 */
[----:B------:R-:W3:Y:S02]  /*2bfd0*/  @!P0 SYNCS.PHASECHK.TRANS64 P0, [R3+URZ+0x38860], R2 ;  /* 0x03886002030085a7 */ /* 0x000ee4000800007f */
[----:B---3--:R-:W-:Y:S05]  /*2bfe0*/  @!P0 BRA `(.L_x_6848) ;  /* 0xfffffffc00f08947 */ /* 0x008fea000383ffff */
[----:B------:R-:W-:Y:S05]  /*2bff0*/  BRA `(.L_x_6960) ;  /* 0xffffffbc00107947 */ /* 0x000fea000383ffff */
.L_x_6864:
[----:B--2---:R-:W2:Y:S01]  /*2c000*/  LDL R2, [R1] ;  /* 0x0000000001027983 */ /* 0x004ea20000100800 */
[----:B------:R-:W-:Y:S01]  /*2c010*/  BSSY B0, `(.L_x_6961) ;  /* 0x0000008000007945 */ /* 0x000fe20003800000 */
[----:B------:R-:W-:Y:S02]  /*2c020*/  IMAD.MOV.U32 R12, RZ, RZ, RZ ;  /* 0x000000ffff0c7224 */ /* 0x000fe400078e00ff */
[----:B------:R-:W-:Y:S02]  /*2c030*/  IMAD.MOV.U32 R11, RZ, RZ, 0x1f ;  /* 0x0000001fff0b7424 */ /* 0x000fe400078e00ff */
[----:B0-----:R-:W-:Y:S02]  /*2c040*/  IMAD.MOV.U32 R15, RZ, RZ, -0x1 ;  /* 0xffffffffff0f7424 */ /* 0x001fe400078e00ff */
[----:B--2---:R-:W-:-:S07]  /*2c050*/  IMAD.MOV.U32 R13, RZ, RZ, R2 ;  /* 0x000000ffff0d7224 */ /* 0x004fce00078e0002 */
[----:B-1-3--:R-:W-:Y:S05]  /*2c060*/  WARPSYNC.COLLECTIVE R15, `(.L_x_6962) ;  /* 0x000000000f087348 */ /* 0x00afea0003c00000 */
[----:B------:R0:W2:Y:S02]  /*2c070*/  SHFL.IDX P6, R14, R13, R12, R11 ;  /* 0x0000000c0d0e7389 */ /* 0x0000a400000c000b */
[----:B0123--:R-:W-:Y:S01]  /*2c080*/  ENDCOLLECTIVE ;  /* 0x000000000000791b */ /* 0x00ffe20003800000 */
.L_x_6962:
[----:B------:R-:W-:Y:S05]  /*2c090*/  BSYNC B0 ;  /* 0x0000000000007941 */ /* 0x000fea0003800000 */
.L_x_6961:
        /* <DEDUP_REMOVED lines=9> */
.L_x_6963:
        /* <DEDUP_REMOVED lines=26> */
.L_x_6964:
        /* <DEDUP_REMOVED lines=8> */
.L_x_6965:
        /* <DEDUP_REMOVED lines=8> */
.L_x_6966:
        /* <DEDUP_REMOVED lines=8> */
.L_x_6967:
        /* <DEDUP_REMOVED lines=8> */
.L_x_6968:
        /* <DEDUP_REMOVED lines=9> */
.L_x_6969:
[----:B------:R-:W-:Y:S01]  /*2c560*/  IMAD.MOV.U32 R9, RZ, RZ, R14 ;  /* 0x000000ffff097224 */ /* 0x000fe200078e000e */
[----:B------:R-:W-:Y:S06]  /*2c570*/  BRA `(.L_x_6970) ;  /* 0xffffffc400507947 */ /* 0x000fec000383ffff */
.L_x_6867:
        /* <DEDUP_REMOVED lines=8> */
.L_x_6972:
[----:B------:R-:W-:Y:S05]  /*2c600*/  BSYNC B0 ;  /* 0x0000000000007941 */ /* 0x000fea0003800000 */
.L_x_6971:
        /* <DEDUP_REMOVED lines=10> */
.L_x_6973:
        /* <DEDUP_REMOVED lines=8> */
.L_x_6974:
        /* <DEDUP_REMOVED lines=8> */
.L_x_6975:
        /* <DEDUP_REMOVED lines=8> */
.L_x_6976:
        /* <DEDUP_REMOVED lines=9> */
.L_x_6977:
[----:B------:R-:W-:Y:S01]  /*2c8c0*/  IMAD.MOV.U32 R9, RZ, RZ, R14 ;  /* 0x000000ffff097224 */ /* 0x000fe200078e000e */
[----:B------:R-:W-:Y:S06]  /*2c8d0*/  BRA `(.L_x_6978) ;  /* 0xffffffc400247947 */ /* 0x000fec000383ffff */
.L_x_6869:
[----:B------:R-:W-:Y:S01]  /*2c8e0*/  BSSY B0, `(.L_x_6979) ;  /* 0x0000006000007945 */ /* 0x000fe20003800000 */
[----:B------:R-:W-:Y:S01]  /*2c8f0*/  PLOP3.LUT P6, PT, P6, PT, PT, 0x8, 0x0 ;  /* 0x000000000000781c */ /* 0x000fe200037ce170 */
[----:B------:R-:W-:-:S12]  /*2c900*/  IMAD.MOV.U32 R15, RZ, RZ, -0x1 ;  /* 0xffffffffff0f7424 */ /* 0x000fd800078e00ff */
[----:B0-----:R-:W-:Y:S05]  /*2c910*/  WARPSYNC.COLLECTIVE R15, `(.L_x_6980) ;  /* 0x000000000f087348 */ /* 0x001fea0003c00000 */
[----:B------:R-:W-:Y:S01]  /*2c920*/  VOTE.ANY R14, PT, P6 ;  /* 0x00000000000e7806 */ /* 0x000fe200030e0100 */
[----:B0-----:R-:W-:Y:S06]  /*2c930*/  ENDCOLLECTIVE ;  /* 0x000000000000791b */ /* 0x001fec0003800000 */
.L_x_6980:
[----:B------:R-:W-:Y:S05]  /*2c940*/  BSYNC B0 ;  /* 0x0000000000007941 */ /* 0x000fea0003800000 */
.L_x_6979:
        /* <DEDUP_REMOVED lines=10> */
.L_x_6981:
[----:B------:R-:W-:Y:S02]  /*2c9f0*/  IMAD.MOV.U32 R13, RZ, RZ, R6 ;  /* 0x000000ffff0d7224 */ /* 0x000fe400078e0006 */
[----:B------:R-:W-:-:S07]  /*2ca00*/  IMAD.MOV.U32 R0, RZ, RZ, R14 ;  /* 0x000000ffff007224 */ /* 0x000fce00078e000e */
[----:B------:R-:W-:Y:S05]  /*2ca10*/  WARPSYNC.COLLECTIVE R15, `(.L_x_6982) ;  /* 0x000000000f087348 */ /* 0x000fea0003c00000 */
[----:B------:R0:W1:Y:S02]  /*2ca20*/  SHFL.IDX P6, R14, R13, R12, R11 ;  /* 0x0000000c0d0e7389 */ /* 0x00006400000c000b */
[----:B01----:R-:W-:Y:S01]  /*2ca30*/  ENDCOLLECTIVE ;  /* 0x000000000000791b */ /* 0x003fe20003800000 */
.L_x_6982:
[----:B------:R-:W-:Y:S02]  /*2ca40*/  IMAD.MOV.U32 R6, RZ, RZ, R14 ;  /* 0x000000ffff067224 */ /* 0x000fe400078e000e */
[----:B------:R-:W-:-:S05]  /*2ca50*/  IMAD.IADD R10, R4, 0x1, R10 ;  /* 0x00000001040a7824 */ /* 0x000fca00078e020a */
[----:B------:R2:W-:Y:S01]  /*2ca60*/  STL [R1+0xc], R10 ;  /* 0x00000c0a01007387 */ /* 0x0005e20000100800 */
[----:B------:R-:W-:Y:S05]  /*2ca70*/  BRA `(.L_x_6983) ;  /* 0xffffffc400047947 */ /* 0x000fea000383ffff */
.L_x_6871:
        /* <DEDUP_REMOVED lines=8> */
.L_x_6985:
[----:B------:R-:W-:Y:S05]  /*2cb00*/  BSYNC B0 ;  /* 0x0000000000007941 */ /* 0x000fea0003800000 */
.L_x_6984:
[----:B------:R-:W-:Y:S01]  /*2cb10*/  IMAD.MOV.U32 R4, RZ, RZ, R14 ;  /* 0x000000ffff047224 */ /* 0x000fe200078e000e */
[----:B------:R-:W-:Y:S06]  /*2cb20*/  BRA `(.L_x_6986) ;  /* 0xffffffc000f07947 */ /* 0x000fec000383ffff */
.L_x_6877:
[----:B0-----:R0:W1:Y:S02]  /*2cb30*/  SYNCS.PHASECHK.TRANS64.TRYWAIT P0, [R0+URZ+0x38820], R3 ;  /* 0x03882003000075a7 */ /* 0x001064000800017f */
[----:B-1----:R-:W-:Y:S05]  /*2cb40*/  @!P0 NANOSLEEP.SYNCS 0x989680 ;  /* 0x009896800000895d */ /* 0x002fea0003900000 */
[----:B------:R-:W1:Y:S02]  /*2cb50*/  @!P0 SYNCS.PHASECHK.TRANS64 P0, [R0+URZ+0x38820], R3 ;  /* 0x03882003000085a7 */ /* 0x000e64000800007f */
[----:B-1----:R-:W-:Y:S05]  /*2cb60*/  @!P0 BRA `(.L_x_6877) ;  /* 0xfffffffc00f08947 */ /* 0x002fea000383ffff */
[----:B------:R-:W-:Y:S05]  /*2cb70*/  BRA `(.L_x_6987) ;  /* 0xffffffcc00907947 */ /* 0x000fea000383ffff */
.L_x_6878:
        /* <DEDUP_REMOVED lines=11> */
.L_x_6989:
[----:B------:R-:W-:Y:S05]  /*2cc30*/  BSYNC B0 ;  /* 0x0000000000007941 */ /* 0x000fea0003800000 */
.L_x_6988:
[----:B------:R-:W-:Y:S05]  /*2cc40*/  BRA `(.L_x_6990) ;  /* 0xffffffcc00787947 */ /* 0x000fea000383ffff */
.L_x_6879:
[----:B------:R-:W-:Y:S01]  /*2cc50*/  BSSY B0, `(.L_x_6991) ;  /* 0x0000006000007945 */ /* 0x000fe20003800000 */
[----:B------:R-:W-:-:S07]  /*2cc60*/  IMAD.MOV.U32 R15, RZ, RZ, -0x1 ;  /* 0xffffffffff0f7424 */ /* 0x000fce00078e00ff */
[----:B01-3--:R-:W-:Y:S05]  /*2cc70*/  WARPSYNC.COLLECTIVE R15, `(.L_x_6992) ;  /* 0x000000000f0c7348 */ /* 0x00bfea0003c00000 */
[----:B------:R-:W-:Y:S02]  /*2cc80*/  ELECT P6, UR62, PT ;  /* 0x00000000003e782f */ /* 0x000fe400038c0000 */
[----:B------:R-:W-:Y:S01]  /*2cc90*/  MOV R14, UR62 ;  /* 0x0000003e000e7c02 */ /* 0x000fe20008000f00 */
[----:B01-3--:R-:W-:Y:S10]  /*2cca0*/  ENDCOLLECTIVE ;  /* 0x000000000000791b */ /* 0x00bff40003800000 */
.L_x_6992:
[----:B------:R-:W-:Y:S05]  /*2ccb0*/  BSYNC B0 ;  /* 0x0000000000007941 */ /* 0x000fea0003800000 */
.L_x_6991:
[----:B------:R-:W-:Y:S05]  /*2ccc0*/  BRA `(.L_x_6993) ;  /* 0xffffffcc006c7947 */ /* 0x000fea000383ffff */
.L_x_6881:
[----:B0-----:R0:W1:Y:S02]  /*2ccd0*/  SYNCS.PHASECHK.TRANS64.TRYWAIT P0, [R6+URZ], R5 ;  /* 0x00000005060075a7 */ /* 0x001064000800017f */
[----:B-1----:R-:W-:Y:S05]  /*2cce0*/  @!P0 NANOSLEEP.SYNCS 0x989680 ;  /* 0x009896800000895d */ /* 0x002fea0003900000 */
[----:B------:R-:W1:Y:S02]  /*2ccf0*/  @!P0 SYNCS.PHASECHK.TRANS64 P0, [R6+URZ], R5 ;  /* 0x00000005060085a7 */ /* 0x000e64000800007f */
[----:B-1----:R-:W-:Y:S05]  /*2cd00*/  @!P0 BRA `(.L_x_6881) ;  /* 0xfffffffc00f08947 */ /* 0x002fea000383ffff */
[----:B------:R-:W-:Y:S05]  /*2cd10*/  BRA `(.L_x_6994) ;  /* 0xffffffcc00a87947 */ /* 0x000fea000383ffff */
.L_x_6882:
[----:B-1----:R1:W2:Y:S02]  /*2cd20*/  SYNCS.PHASECHK.TRANS64.TRYWAIT P0, [R7+URZ], R2 ;  /* 0x00000002070075a7 */ /* 0x0022a4000800017f */
[----:B--2---:R-:W-:Y:S05]  /*2cd30*/  @!P0 NANOSLEEP.SYNCS 0x989680 ;  /* 0x009896800000895d */ /* 0x004fea0003900000 */
[----:B------:R-:W2:Y:S02]  /*2cd40*/  @!P0 SYNCS.PHASECHK.TRANS64 P0, [R7+URZ], R2 ;  /* 0x00000002070085a7 */ /* 0x000ea4000800007f */
[----:B--2---:R-:W-:Y:S05]  /*2cd50*/  @!P0 BRA `(.L_x_6882) ;  /* 0xfffffffc00f08947 */ /* 0x004fea000383ffff */
[----:B------:R-:W-:Y:S05]  /*2cd60*/  BRA `(.L_x_6995) ;  /* 0xffffffcc009c7947 */ /* 0x000fea000383ffff */
.L_x_6884:
[----:B--2---:R2:W4:Y:S02]  /*2cd70*/  SYNCS.PHASECHK.TRANS64.TRYWAIT P0, [R4+URZ], R5 ;  /* 0x00000005040075a7 */ /* 0x004524000800017f */
[----:B----4-:R-:W-:Y:S05]  /*2cd80*/  @!P0 NANOSLEEP.SYNCS 0x989680 ;  /* 0x009896800000895d */ /* 0x010fea0003900000 */
[----:B------:R-:W4:Y:S02]  /*2cd90*/  @!P0 SYNCS.PHASECHK.TRANS64 P0, [R4+URZ], R5 ;  /* 0x00000005040085a7 */ /* 0x000f24000800007f */
[----:B----4-:R-:W-:Y:S05]  /*2cda0*/  @!P0 BRA `(.L_x_6884) ;  /* 0xfffffffc00f08947 */ /* 0x010fea000383ffff */
[----:B------:R-:W-:Y:S05]  /*2cdb0*/  BRA `(.L_x_6996) ;  /* 0xffffffcc00a47947 */ /* 0x000fea000383ffff */
.L_x_6997:
        /* <DEDUP_REMOVED lines=12> */
.L_x_15007:


//--------------------- .text._ZN7cutlass13device_kernelIN5flash11enable_sm90INS1_16FlashAttnFwdSm90INS1_25CollectiveMainloopFwdSm90ILi2EN4cute5tupleIJNS5_1CILi1EEES8_S8_EEENS6_IJNS7_ILi64EEESA_SA_EEELi512ENS_6half_tEfNS_4arch4Sm90ELb1ELb0ELb0ELb0ELb0ELb0ELb0ELb0ELb0ELb1ELb1ELb0EEENS1_21CollectiveEpilogueFwdINS6_IJSA_NS7_ILi512EEESA_EEES9_SC_SE_Li256ELb0ELb1ELb1ELb0EEENS1_19SingleTileSchedulerILb0ELb1ELb1ELi64EEEEEEEEEvNT_6ParamsE --------------------------
	.section	.text._ZN7cutlass13device_kernelIN5flash11enable_sm90INS1_16FlashAttnFwdSm90INS1_25CollectiveMainloopFwdSm90ILi2EN4cute5tupleIJNS5_1CILi1EEES8_S8_EEENS6_IJNS7_ILi64EEESA_SA_EEELi512ENS_6half_tEfNS_4arch4Sm90ELb1ELb0ELb0ELb0ELb0ELb0ELb0ELb0ELb0ELb1ELb1ELb0EEENS1_21CollectiveEpilogueFwdINS6_IJSA_NS7_ILi512EEESA_EEES9_SC_SE_Li256ELb0ELb1ELb1ELb0EEENS1_19SingleTileSchedulerILb0ELb1ELb1ELi64EEEEEEEEEvNT_6ParamsE,"ax",@progbits
	.align	128
.text._ZN7cutlass13device_kernelIN5flash11enable_sm90INS1_16FlashAttnFwdSm90INS1_25CollectiveMainloopFwdSm90ILi2EN4cute5tupleIJNS5_1CILi1EEES8_S8_EEENS6_IJNS7_ILi64EEESA_SA_EEELi512ENS_6half_tEfNS_4arch4Sm90ELb1ELb0ELb0ELb0ELb0ELb0ELb0ELb0ELb0ELb1ELb1ELb0EEENS1_21CollectiveEpilogueFwdINS6_IJSA_NS7_ILi512EEESA_EEES9_SC_SE_Li256ELb0ELb1ELb1ELb0EEENS1_19SingleTileSchedulerILb0ELb1ELb1ELi64EEEEEEEEEvNT_6ParamsE:
        .type           _ZN7cutlass13device_kernelIN5flash11enable_sm90INS1_16FlashAttnFwdSm90INS1_25CollectiveMainloopFwdSm90ILi2EN4cute5tupleIJNS5_1CILi1EEES8_S8_EEENS6_IJNS7_ILi64EEESA_SA_EEELi512ENS_6half_tEfNS_4arch4Sm90ELb1ELb0ELb0ELb0ELb0ELb0ELb0ELb0ELb0ELb1ELb1ELb0EEENS1_21CollectiveEpilogueFwdINS6_IJSA_NS7_ILi512EEESA_EEES9_SC_SE_Li256ELb0ELb1ELb1ELb0EEENS1_19SingleTileSchedulerILb0ELb1ELb1ELi64EEEEEEEEEvNT_6ParamsE,@function
        .size           _ZN7cutlass13device_kernelIN5flash11enable_sm90INS1_16FlashAttnFwdSm90INS1_25CollectiveMainloopFwdSm90ILi2EN4cute5tupleIJNS5_1CILi1EEES8_S8_EEENS6_IJNS7_ILi64EEESA_SA_EEELi512ENS_6half_tEfNS_4arch4Sm90ELb1ELb0ELb0ELb0ELb0ELb0ELb0ELb0ELb0ELb1ELb1ELb0EEENS1_21CollectiveEpilogueFwdINS6_IJSA_NS7_ILi512EEESA_EEES9_SC_SE_Li256ELb0ELb1ELb1ELb0EEENS1_19SingleTileSchedulerILb0ELb1ELb1ELi64EEEEEEEEEvNT_6ParamsE,(.L_x_15008 - _ZN7cutlass13device_kernelIN5flash11enable_sm90INS1_16FlashAttnFwdSm90INS1_25CollectiveMainloopFwdSm90ILi2EN4cute5tupleIJNS5_1CILi1EEES8_S8_EEENS6_IJNS7_ILi64EEESA_SA_EEELi512ENS_6half_tEfNS_4arch4Sm90ELb1ELb0ELb0ELb0ELb0ELb0ELb0ELb0ELb0ELb1ELb1ELb0EEENS1_21CollectiveEpilogueFwdINS6_IJSA_NS7_ILi512EEESA_EEES9_SC_SE_Li256ELb0ELb1ELb1ELb0EEENS1_19SingleTileSchedulerILb0ELb1ELb1ELi64EEEEEEEEEvNT_6ParamsE)
        .other          _ZN7cutlass13device_kernelIN5flash11enable_sm90INS1_16FlashAttnFwdSm90INS1_25CollectiveMainloopFwdSm90ILi2EN4cute5tupleIJNS5_1CILi1EEES8_S8_EEENS6_IJNS7_ILi64EEESA_SA_EEELi512ENS_6half_tEfNS_4arch4Sm90ELb1ELb0ELb0ELb0ELb0ELb0ELb0ELb0ELb0ELb1ELb1ELb0EEENS1_21CollectiveEpilogueFwdINS6_IJSA_NS7_ILi512EEESA_EEES9_SC_SE_Li256ELb0ELb1ELb1ELb0EEENS1_19SingleTileSchedulerILb0ELb1ELb1ELi64EEEEEEEEEvNT_6ParamsE,@"STO_CUDA_ENTRY STV_DEFAULT"
_ZN7cutlass13device_kernelIN5flash11enable_sm90INS1_16FlashAttnFwdSm90INS1_25CollectiveMainloopFwdSm90ILi2EN4cute5tupleIJNS5_1CILi1EEES8_S8_EEENS6_IJNS7_ILi64EEESA_SA_EEELi512ENS_6half_tEfNS_4arch4Sm90ELb1ELb0ELb0ELb0ELb0ELb0ELb0ELb0ELb0ELb1ELb1ELb0EEENS1_21CollectiveEpilogueFwdINS6_IJSA_NS7_ILi512EEESA_EEES9_SC_SE_Li256ELb0ELb1ELb1ELb0EEENS1_19SingleTileSchedulerILb0ELb1ELb1ELi64EEEEEEEEEvNT_6ParamsE:
        /* <DEDUP_REMOVED lines=18> */
.L_x_6999:
[----:B------:R-:W-:Y:S05]  /*0120*/  BSYNC B0 ;  /* 0x0000000000007941 */ /* 0x000fea0003800000 */
.L_x_6998:
        /* <DEDUP_REMOVED lines=37> */
.L_x_7000:
        /* <DEDUP_REMOVED lines=22> */
.L_x_7001:
        /* <DEDUP_REMOVED lines=18> */
.L_x_7002:
        /* <DEDUP_REMOVED lines=22> */
.L_x_7003:
        /* <DEDUP_REMOVED lines=22> */
.L_x_7004:
        /* <DEDUP_REMOVED lines=8> */
.L_x_7007:
        /* <DEDUP_REMOVED lines=24> */
[----:B------:R-:W-:Y:S01]  /*0ac0*/  ULDC UR37, c[0x0][0x424] ;  /* 0x0001090000257ab9 */ /* 0x000fe20000000800 */
[----:B------:R-:W-:Y:S01]  /*0ad0*/  UISETP.NE.U32.AND UP0, UPT, UR4, URZ, UPT ;  /* 0x0000003f0400728c */ /* 0x000fe2000bf05070 */
[----:B------:R-:W0:Y:S01]  /*0ae0*/  S2UR UR7, SR_CTAID.X ;  /* 0x00000000000779c3 */ /* 0x000e220000002500 */
[----:B------:R-:W-:Y:S01]  /*0af0*/  ULDC UR10, c[0x0][0x2f0] ;  /* 0x0000bc00000a7ab9 */ /* 0x000fe20000000800 */
[----:B------:R-:W-:Y:S01]  /*0b00*/  VIADD R16, R2, 0xffffff80 ;  /* 0xffffff8002107836 */ /* 0x000fe20000000000 */
[----:B------:R-:W-:-:S04]  /*0b10*/  UISETP.NE.AND.EX UP0, UPT, UR5, URZ, UPT, UP0 ;  /* 0x0000003f0500728c */ /* 0x000fc8000bf05300 */
[----:B------:R-:W-:Y:S02]  /*0b20*/  USEL UR37, UR37, 0x1, UP0 ;  /* 0x0000000125257887 */ /* 0x000fe40008000000 */
[----:B------:R-:W-:Y:S02]  /*0b30*/  UISETP.NE.AND UP0, UPT, UR11, 0x1, UPT ;  /* 0x000000010b00788c */ /* 0x000fe4000bf05270 */
[----:B------:R-:W-:-:S04]  /*0b40*/  UIMAD UR4, UR37, UR10, 0x3f ;  /* 0x0000003f250474a4 */ /* 0x000fc8000f8e020a */
[----:B------:R-:W-:Y:S01]  /*0b50*/  PLOP3.LUT P0, PT, PT, PT, UP0, 0x80, 0x0 ;  /* 0x000000000000781c */ /* 0x000fe20003f0f008 */
[----:B------:R-:W-:-:S04]  /*0b60*/  USHF.R.S32.HI UR5, URZ, 0x1f, UR4 ;  /* 0x0000001f3f057899 */ /* 0x000fc80008011404 */
[----:B------:R-:W-:-:S04]  /*0b70*/  ULEA.HI UR5, UR5, UR4, URZ, 0x6 ;  /* 0x0000000405057291 */ /* 0x000fc8000f8f303f */
[----:B------:R-:W-:-:S04]  /*0b80*/  USHF.R.S32.HI UR6, URZ, 0x6, UR5 ;  /* 0x000000063f067899 */ /* 0x000fc80008011405 */
[----:B0-----:R-:W-:Y:S08]  /*0b90*/  @!P0 BRA `(.L_x_7009) ;  /* 0x0000002000408947 */ /* 0x001ff00003800000 */
[----:B------:R-:W-:Y:S01]  /*0ba0*/  ULDC UR4, c[0x0][0x448] ;  /* 0x0001120000047ab9 */ /* 0x000fe20000000800 */
[----:B------:R-:W-:Y:S01]  /*0bb0*/  ULEA UR7, UR7, 0x3f, 0x6 ;  /* 0x0000003f07077891 */ /* 0x000fe2000f8e303f */
[----:B------:R-:W-:Y:S01]  /*0bc0*/  PLOP3.LUT P0, PT, PT, PT, PT, 0x80, 0x0 ;  /* 0x000000000000781c */ /* 0x000fe20003f0f070 */
[----:B------:R-:W-:Y:S01]  /*0bd0*/  UISETP.NE.AND UP0, UPT, UR4, 0x1, UPT ;  /* 0x000000010400788c */ /* 0x000fe2000bf05270 */
[----:B------:R-:W-:Y:S01]  /*0be0*/  IMAD.MOV.U32 R3, RZ, RZ, RZ ;  /* 0x000000ffff037224 */ /* 0x000fe200078e00ff */
[----:B------:R-:W-:Y:S01]  /*0bf0*/  ULDC UR8, c[0x0][0x288] ;  /* 0x0000a20000087ab9 */ /* 0x000fe20000000800 */
[----:B------:R-:W-:Y:S01]  /*0c00*/  USHF.R.U32.HI UR11, URZ, 0x10, UR9 ;  /* 0x000000103f0b7899 */ /* 0x000fe20008011609 */
[----:B------:R-:W-:Y:S01]  /*0c10*/  IMAD.MOV.U32 R6, RZ, RZ, RZ ;  /* 0x000000ffff067224 */ /* 0x000fe200078e00ff */
[----:B------:R-:W-:Y:S01]  /*0c20*/  UIADD3 UR8, -UR8, 0x40, URZ ;  /* 0x0000004008087890 */ /* 0x000fe2000fffe13f */
[----:B------:R-:W-:Y:S01]  /*0c30*/  MOV R5, RZ ;  /* 0x000000ff00057202 */ /* 0x000fe20000000f00 */
[----:B------:R-:W-:Y:S01]  /*0c40*/  ULOP3.LUT UR9, UR9, 0xffff, URZ, 0xc0, !UPT ;  /* 0x0000ffff09097892 */ /* 0x000fe2000f8ec03f */
[----:B------:R-:W-:Y:S01]  /*0c50*/  CS2R R150, SRZ ;  /* 0x0000000000967805 */ /* 0x000fe2000001ff00 */
[----:B------:R-:W-:Y:S01]  /*0c60*/  UIMAD UR8, UR37, UR10, UR8 ;  /* 0x0000000a250872a4 */ /* 0x000fe2000f8e0208 */
[----:B------:R-:W-:Y:S01]  /*0c70*/  CS2R R148, SRZ ;  /* 0x0000000000947805 */ /* 0x000fe2000001ff00 */
[----:B------:R-:W-:Y:S01]  /*0c80*/  @UP0 ULDC UR4, c[0x0][0x44c] ;  /* 0x0001130000040ab9 */ /* 0x000fe20000000800 */
[----:B------:R-:W-:Y:S01]  /*0c90*/  @UP0 ULDC UR12, c[0x0][0x450] ;  /* 0x00011400000c0ab9 */ /* 0x000fe20000000800 */
[----:B------:R-:W-:Y:S01]  /*0ca0*/  UIMAD.WIDE.U32 UR4, UR7, UR4, URZ ;  /* 0x00000004070472a5 */ /* 0x000fe2000f8e003f */
[----:B------:R-:W-:-:S02]  /*0cb0*/  CS2R R146, SRZ ;  /* 0x0000000000927805 */ /* 0x000fc4000001ff00 */
[----:B------:R-:W-:Y:S02]  /*0cc0*/  CS2R R144, SRZ ;  /* 0x0000000000907805 */ /* 0x000fe4000001ff00 */
[----:B------:R-:W-:Y:S01]  /*0cd0*/  CS2R R142, SRZ ;  /* 0x00000000008e7805 */ /* 0x000fe2000001ff00 */
[----:B------:R-:W-:Y:S01]  /*0ce0*/  @UP0 USHF.R.U32.HI UR7, URZ, UR12, UR5 ;  /* 0x0000000c3f070299 */ /* 0x000fe20008011605 */
[----:B------:R-:W-:Y:S02]  /*0cf0*/  CS2R R140, SRZ ;  /* 0x00000000008c7805 */ /* 0x000fe4000001ff00 */
[----:B------:R-:W-:Y:S02]  /*0d00*/  CS2R R138, SRZ ;  /* 0x00000000008a7805 */ /* 0x000fe4000001ff00 */
[----:B------:R-:W-:Y:S01]  /*0d10*/  CS2R R136, SRZ ;  /* 0x0000000000887805 */ /* 0x000fe2000001ff00 */
[----:B------:R-:W-:Y:S01]  /*0d20*/  UIADD3 UR7, UR8, UR7, URZ ;  /* 0x0000000708077290 */ /* 0x000fe2000fffe03f */
[----:B------:R-:W-:-:S02]  /*0d30*/  CS2R R134, SRZ ;  /* 0x0000000000867805 */ /* 0x000fc4000001ff00 */
[----:B------:R-:W-:Y:S02]  /*0d40*/  CS2R R132, SRZ ;  /* 0x0000000000847805 */ /* 0x000fe4000001ff00 */
[----:B------:R-:W-:Y:S01]  /*0d50*/  CS2R R130, SRZ ;  /* 0x0000000000827805 */ /* 0x000fe2000001ff00 */
[----:B------:R-:W-:Y:S01]  /*0d60*/  USHF.R.S32.HI UR4, URZ, 0x1f, UR7 ;  /* 0x0000001f3f047899 */ /* 0x000fe20008011407 */
[----:B------:R-:W-:Y:S02]  /*0d70*/  CS2R R128, SRZ ;  /* 0x0000000000807805 */ /* 0x000fe4000001ff00 */
[----:B------:R-:W-:Y:S02]  /*0d80*/  CS2R R126, SRZ ;  /* 0x00000000007e7805 */ /* 0x000fe4000001ff00 */
[----:B------:R-:W-:Y:S01]  /*0d90*/  CS2R R124, SRZ ;  /* 0x00000000007c7805 */ /* 0x000fe2000001ff00 */
[----:B------:R-:W-:Y:S01]  /*0da0*/  ULEA.HI UR4, UR4, UR7, URZ, 0x6 ;  /* 0x0000000704047291 */ /* 0x000fe2000f8f303f */
[----:B------:R-:W-:-:S02]  /*0db0*/  CS2R R122, SRZ ;  /* 0x00000000007a7805 */ /* 0x000fc4000001ff00 */
[----:B------:R-:W-:Y:S02]  /*0dc0*/  CS2R R120, SRZ ;  /* 0x0000000000787805 */ /* 0x000fe4000001ff00 */
[----:B------:R-:W-:Y:S01]  /*0dd0*/  CS2R R118, SRZ ;  /* 0x0000000000767805 */ /* 0x000fe2000001ff00 */
[----:B------:R-:W-:Y:S01]  /*0de0*/  USHF.R.S32.HI UR4, URZ, 0x6, UR4 ;  /* 0x000000063f047899 */ /* 0x000fe20008011404 */
[----:B------:R-:W-:Y:S02]  /*0df0*/  CS2R R116, SRZ ;  /* 0x0000000000747805 */ /* 0x000fe4000001ff00 */
[----:B------:R-:W-:Y:S02]  /*0e00*/  CS2R R114, SRZ ;  /* 0x0000000000727805 */ /* 0x000fe4000001ff00 */
[----:B------:R-:W-:Y:S01]  /*0e10*/  CS2R R112, SRZ ;  /* 0x0000000000707805 */ /* 0x000fe2000001ff00 */
[----:B------:R-:W-:Y:S01]  /*0e20*/  UISETP.LT.AND UP0, UPT, UR6, UR4, UPT ;  /* 0x000000040600728c */ /* 0x000fe2000bf01270 */
[----:B------:R-:W-:-:S02]  /*0e30*/  CS2R R110, SRZ ;  /* 0x00000000006e7805 */ /* 0x000fc4000001ff00 */
[----:B------:R-:W-:Y:S02]  /*0e40*/  CS2R R108, SRZ ;  /* 0x00000000006c7805 */ /* 0x000fe4000001ff00 */
[----:B------:R-:W-:Y:S01]  /*0e50*/  CS2R R106, SRZ ;  /* 0x00000000006a7805 */ /* 0x000fe2000001ff00 */
[----:B------:R-:W-:Y:S01]  /*0e60*/  USEL UR6, UR6, UR4, UP0 ;  /* 0x0000000406067287 */ /* 0x000fe20008000000 */
[----:B------:R-:W-:Y:S01]  /*0e70*/  CS2R R104, SRZ ;  /* 0x0000000000687805 */ /* 0x000fe2000001ff00 */
[----:B------:R-:W-:Y:S01]  /*0e80*/  UISETP.NE.AND UP0, UPT, UR11, URZ, UPT ;  /* 0x0000003f0b00728c */ /* 0x000fe2000bf05270 */
[----:B------:R-:W-:Y:S01]  /*0e90*/  CS2R R102, SRZ ;  /* 0x0000000000667805 */ /* 0x000fe2000001ff00 */
[----:B------:R-:W-:Y:S01]  /*0ea0*/  UISETP.GE.AND UP1, UPT, UR6, 0x1, UPT ;  /* 0x000000010600788c */ /* 0x000fe2000bf26270 */
[----:B------:R-:W-:Y:S02]  /*0eb0*/  CS2R R100, SRZ ;  /* 0x0000000000647805 */ /* 0x000fe4000001ff00 */
[----:B------:R-:W-:-:S02]  /*0ec0*/  CS2R R98, SRZ ;  /* 0x0000000000627805 */ /* 0x000fc4000001ff00 */
[----:B------:R-:W-:Y:S02]  /*0ed0*/  CS2R R96, SRZ ;  /* 0x0000000000607805 */ /* 0x000fe4000001ff00 */
[----:B------:R-:W-:Y:S02]  /*0ee0*/  CS2R R94, SRZ ;  /* 0x00000000005e7805 */ /* 0x000fe4000001ff00 */
[----:B------:R-:W-:Y:S02]  /*0ef0*/  CS2R R92, SRZ ;  /* 0x00000000005c7805 */ /* 0x000fe4000001ff00 */
[----:B------:R-:W-:Y:S02]  /*0f00*/  PLOP3.LUT P1, PT, PT, PT, UP1, 0x80, 0x0 ;  /* 0x000000000000781c */ /* 0x000fe40003f2f018 */
[----:B------:R-:W-:Y:S02]  /*0f10*/  CS2R R90, SRZ ;  /* 0x00000000005a7805 */ /* 0x000fe4000001ff00 */
[----:B------:R-:W-:Y:S01]  /*0f20*/  CS2R R88, SRZ ;  /* 0x0000000000587805 */ /* 0x000fe2000001ff00 */
[----:B------:R-:W-:Y:S01]  /*0f30*/  @!UP0 ULDC UR11, c[0x0][0x9f0] ;  /* 0x00027c00000b8ab9 */ /* 0x000fe20000000800 */
        /* <DEDUP_REMOVED lines=30> */
[----:B------:R-:W-:Y:S01]  /*1120*/  MOV R8, UR4 ;  /* 0x0000000400087c02 */ /* 0x000fe20008000f00 */
[----:B------:R-:W-:Y:S01]  /*1130*/  ULOP3.LUT UR4, UR4, UR11, URZ, 0x3c, !UPT ;  /* 0x0000000b04047292 */ /* 0x000fe2000f8e3c3f */
[----:B------:R-:W0:Y:S01]  /*1140*/  I2F.RP R0, R7 ;  /* 0x0000000700007306 */ /* 0x000e220000209400 */
[----:B------:R-:W-:-:S04]  /*1150*/  IABS R4, R4 ;  /* 0x0000000400047213 */ /* 0x000fc80000000000 */
[----:B------:R-:W-:Y:S01]  /*1160*/  ISETP.LE.AND P3, PT, RZ, UR4, PT ;  /* 0x00000004ff007c0c */ /* 0x000fe2000bf63270 */
[----:B------:R-:W-:Y:S02]  /*1170*/  IMAD.MOV R4, RZ, RZ, -R4 ;  /* 0x000000ffff047224 */ /* 0x000fe400078e0a04 */
[----:B0-----:R-:W0:Y:S02]  /*1180*/  MUFU.RCP R0, R0 ;  /* 0x0000000000007308 */ /* 0x001e240000001000 */
        /* <DEDUP_REMOVED lines=17> */
[----:B------:R-:W-:-:S07]  /*12a0*/  @!P2 LOP3.LUT R3, RZ, UR11, RZ, 0x33, !PT ;  /* 0x0000000bff03ac12 */ /* 0x000fce000f8e33ff */
.L_x_7010:
        /* <DEDUP_REMOVED lines=30> */
[----:B0-----:R-:W-:Y:S01]  /*1490*/  ULEA UR5, UR8, UR7, 0x18 ;  /* 0x0000000708057291 */ /* 0x001fe2000f8ec03f */
[----:B------:R-:W-:Y:S01]  /*14a0*/  IADD3 R7, R6, -R7, RZ ;  /* 0x8000000706077210 */ /* 0x000fe20007ffe0ff */
[----:B------:R-:W-:Y:S02]  /*14b0*/  UIADD3 UR6, UR4, -UR6, URZ ;  /* 0x8000000604067290 */ /* 0x000fe4000fffe03f */
        /* <DEDUP_REMOVED lines=11> */
.L_x_7012:
[----:B------:R-:W-:-:S04]  /*1570*/  SHF.L.U32 R2, RZ, 0x1f, RZ ;  /* 0x0000001fff027819 */ /* 0x000fc800000006ff */
[----:B------:R-:W0:Y:S02]  /*1580*/  SYNCS.PHASECHK.TRANS64.TRYWAIT P1, [UR5+0x28c50], R2 ;  /* 0x028c5002ff0075a7 */ /* 0x000e240008020145 */
[----:B0-----:R-:W-:Y:S05]  /*1590*/  @!P1 BRA `(.L_x_7013) ;  /* 0x000000ec00149947 */ /* 0x001fea0003800000 */
.L_x_7155:
        /* <DEDUP_REMOVED lines=47> */
[----:B------:R-:W-:Y:S01]  /*1890*/  MOV R7, RZ ;  /* 0x000000ff00077202 */ /* 0x000fe20000000f00 */
[----:B------:R-:W-:-:S06]  /*18a0*/  UMOV UR4, URZ ;  /* 0x0000003f00047c82 */ /* 0x000fcc0008000000 */
.L_x_7019:
[----:B------:R-:W-:Y:S01]  /*18b0*/  BAR.SYNC.DEFER_BLOCKING 0xe, 0x100 ;  /* 0x0384000000007b1d */ /* 0x000fe20000010000 */
[----:B------:R-:W-:Y:S01]  /*18c0*/  IMAD.U32 R5, RZ, RZ, UR4 ;  /* 0x00000004ff057e24 */ /* 0x000fe2000f8e00ff */
[----:B------:R-:W-:Y:S01]  /*18d0*/  UIADD3 UR4, UR4, 0x1, URZ ;  /* 0x0000000104047890 */ /* 0x000fe2000fffe03f */
[C---:B------:R-:W-:Y:S01]  /*18e0*/  ISETP.GT.AND P3, PT, R3.reuse, R0, PT ;  /* 0x000000000300720c */ /* 0x040fe20003f64270 */
[----:B------:R-:W-:Y:S02]  /*18f0*/  VIADD R3, R3, 0xffffffff ;  /* 0xffffffff03037836 */ /* 0x000fe40000000000 */
[----:B01----:R-:W-:Y:S01]  /*1900*/  IMAD R2, R5, 0x40, R4 ;  /* 0x0000004005027824 */ /* 0x003fe200078e0204 */
        /* <DEDUP_REMOVED lines=137> */
.L_x_7015:
[----:B------:R-:W-:Y:S01]  /*21a0*/  ULEA UR7, UR4, UR5, 0x3 ;  /* 0x0000000504077291 */ /* 0x000fe2000f8e183f */
[----:B------:R-:W-:-:S08]  /*21b0*/  SHF.L.U32 R2, R7, 0x1f, RZ ;  /* 0x0000001f07027819 */ /* 0x000fd000000006ff */
[----:B------:R0:W1:Y:S01]  /*21c0*/  SYNCS.PHASECHK.TRANS64.TRYWAIT P1, [UR7+0x28c50], R2 ;  /* 0x028c5002ff0075a7 */ /* 0x0000620008020147 */
[----:B------:R-:W-:Y:S05]  /*21d0*/  @!P0 BRA `(.L_x_7016) ;  /* 0x0000000000048947 */ /* 0x000fea0003800000 */
[----:B------:R-:W-:Y:S01]  /*21e0*/  BPT.TRAP 0x1 ;  /* 0x000000040000795c */ /* 0x000fe20000300000 */
.L_x_7016:
[----:B-1----:R-:W-:Y:S05]  /*21f0*/  @P1 BRA `(.L_x_7017) ;  /* 0x0000000000081947 */ /* 0x002fea0003800000 */
[----:B------:R-:W1:Y:S02]  /*2200*/  SYNCS.PHASECHK.TRANS64.TRYWAIT P1, [UR7+0x28c50], R2 ;  /* 0x028c5002ff0075a7 */ /* 0x000e640008020147 */
[----:B-1----:R-:W-:Y:S05]  /*2210*/  @!P1 BRA `(.L_x_7018) ;  /* 0x000000e0000c9947 */ /* 0x002fea0003800000 */
.L_x_7017:
        /* <DEDUP_REMOVED lines=10> */
[----:B------:R-:W-:Y:S01]  /*22c0*/  @!P2 IADD3 R2, R2, 0x28c60, RZ ;  /* 0x00028c600202a810 */ /* 0x000fe20007ffe0ff */
[----:B------:R-:W-:-:S03]  /*22d0*/  UMOV UR23, 0x40000040 ;  /* 0x4000004000177882 */ /* 0x000fc60000000000 */
[----:B------:R-:W-:Y:S01]  /*22e0*/  @!P2 PRMT R2, RZ, 0x654, R2 ;  /* 0x00000654ff02a816 */ /* 0x000fe20000000002 */
        /* <DEDUP_REMOVED lines=17> */
.L_x_7014:
[----:B------:R-:W-:Y:S01]  /*2400*/  BAR.SYNC.DEFER_BLOCKING 0xe, 0x100 ;  /* 0x0384000000007b1d */ /* 0x000fe20000010000 */
[----:B------:R-:W-:Y:S01]  /*2410*/  VIADD R4, R4, UR4 ;  /* 0x0000000404047c36 */ /* 0x000fe20008000000 */
[----:B------:R-:W-:Y:S01]  /*2420*/  PLOP3.LUT P0, PT, PT, PT, PT, 0x8, 0x0 ;  /* 0x000000000000781c */ /* 0x000fe20003f0e170 */
[----:B------:R-:W-:Y:S02]  /*2430*/  IMAD.MOV.U32 R6, RZ, RZ, RZ ;  /* 0x000000ffff067224 */ /* 0x000fe400078e00ff */
[----:B------:R-:W-:Y:S01]  /*2440*/  IMAD.MOV.U32 R5, RZ, RZ, RZ ;  /* 0x000000ffff057224 */ /* 0x000fe200078e00ff */
[----:B------:R-:W-:-:S05]  /*2450*/  LEA R4, R4, UR5, 0x2 ;  /* 0x0000000504047c11 */ /* 0x000fca000f8e10ff */
        /* <DEDUP_REMOVED lines=132> */
.L_x_7009:
[----:B------:R-:W-:Y:S01]  /*2ca0*/  ULDC UR4, c[0x0][0x448] ;  /* 0x0001120000047ab9 */ /* 0x000fe20000000800 */
[----:B------:R-:W-:Y:S02]  /*2cb0*/  ULEA UR7, UR7, 0x3f, 0x6 ;  /* 0x0000003f07077891 */ /* 0x000fe4000f8e303f */
[----:B------:R-:W-:Y:S01]  /*2cc0*/  UISETP.NE.AND UP0, UPT, UR4, 0x1, UPT ;  /* 0x000000010400788c */ /* 0x000fe2000bf05270 */
[----:B------:R-:W-:Y:S01]  /*2cd0*/  ULDC UR8, c[0x0][0x288] ;  /* 0x0000a20000087ab9 */ /* 0x000fe20000000800 */
[----:B------:R-:W-:Y:S02]  /*2ce0*/  ULOP3.LUT UR40, UR9, 0xffff, URZ, 0xc0, !UPT ;  /* 0x0000ffff09287892 */ /* 0x000fe4000f8ec03f */
[----:B------:R-:W-:-:S04]  /*2cf0*/  UIADD3 UR8, -UR8, 0x40, URZ ;  /* 0x0000004008087890 */ /* 0x000fc8000fffe13f */
[----:B------:R-:W-:-:S03]  /*2d00*/  UIMAD UR8, UR37, UR10, UR8 ;  /* 0x0000000a250872a4 */ /* 0x000fc6000f8e0208 */
[----:B------:R-:W-:Y:S01]  /*2d10*/  @UP0 ULDC UR4, c[0x0][0x44c] ;  /* 0x0001130000040ab9 */ /* 0x000fe20000000800 */
[----:B------:R-:W-:Y:S01]  /*2d20*/  @UP0 ULDC UR11, c[0x0][0x450] ;  /* 0x00011400000b0ab9 */ /* 0x000fe20000000800 */
[----:B------:R-:W-:-:S04]  /*2d30*/  UIMAD.WIDE.U32 UR4, UR7, UR4, URZ ;  /* 0x00000004070472a5 */ /* 0x000fc8000f8e003f */
[----:B------:R-:W-:Y:S02]  /*2d40*/  @UP0 USHF.R.U32.HI UR7, URZ, UR11, UR5 ;  /* 0x0000000b3f070299 */ /* 0x000fe40008011605 */
[----:B------:R-:W-:Y:S02]  /*2d50*/  USHF.R.U32.HI UR11, URZ, 0x10, UR9 ;  /* 0x000000103f0b7899 */ /* 0x000fe40008011609 */
[----:B------:R-:W-:Y:S02]  /*2d60*/  UIADD3 UR7, UR8, UR7, URZ ;  /* 0x0000000708077290 */ /* 0x000fe4000fffe03f */
[----:B------:R-:W-:Y:S02]  /*2d70*/  UISETP.NE.AND UP1, UPT, UR11, URZ, UPT ;  /* 0x0000003f0b00728c */ /* 0x000fe4000bf25270 */
[----:B------:R-:W-:-:S04]  /*2d80*/  USHF.R.S32.HI UR4, URZ, 0x1f, UR7 ;  /* 0x0000001f3f047899 */ /* 0x000fc80008011407 */
[----:B------:R-:W-:-:S04]  /*2d90*/  ULEA.HI UR4, UR4, UR7, URZ, 0x6 ;  /* 0x0000000704047291 */ /* 0x000fc8000f8f303f */
[----:B------:R-:W-:Y:S01]  /*2da0*/  USHF.R.S32.HI UR4, URZ, 0x6, UR4 ;  /* 0x000000063f047899 */ /* 0x000fe20008011404 */
[----:B------:R-:W-:-:S03]  /*2db0*/  @!UP1 ULDC UR11, c[0x0][0x9f0] ;  /* 0x00027c00000b9ab9 */ /* 0x000fc60000000800 */
[----:B------:R-:W-:-:S04]  /*2dc0*/  UISETP.LT.AND UP0, UPT, UR6, UR4, UPT ;  /* 0x000000040600728c */ /* 0x000fc8000bf01270 */
[----:B------:R-:W-:-:S03]  /*2dd0*/  USEL UR10, UR6, UR4, UP0 ;  /* 0x00000004060a7287 */ /* 0x000fc60008000000 */
[----:B------:R-:W-:Y:S01]  /*2de0*/  UMOV UR4, URZ ;  /* 0x0000003f00047c82 */ /* 0x000fe20008000000 */
[----:B------:R-:W-:-:S06]  /*2df0*/  UISETP.GE.AND UP0, UPT, UR10, 0x1, UPT ;  /* 0x000000010a00788c */ /* 0x000fcc000bf06270 */
        /* <DEDUP_REMOVED lines=15> */
[----:B0-----:R-:W-:Y:S01]  /*2ef0*/  IADD3 R2, R0, 0xffffffe, RZ ;  /* 0x0ffffffe00027810 */ /* 0x001fe20007ffe0ff */
[----:B------:R-:W-:-:S05]  /*2f00*/  IMAD.MOV R0, RZ, RZ, -R5 ;  /* 0x000000ffff007224 */ /* 0x000fca00078e0a05 */
        /* <DEDUP_REMOVED lines=18> */
.L_x_7020:
[----:B------:R-:W-:Y:S01]  /*3030*/  UIMAD UR40, UR40, UR4, URZ ;  /* 0x00000004282872a4 */ /* 0x000fe2000f8e023f */
[----:B------:R-:W-:Y:S01]  /*3040*/  IMAD.U32 R0, RZ, RZ, UR10 ;  /* 0x0000000aff007e24 */ /* 0x000fe2000f8e00ff */
[----:B------:R-:W-:Y:S01]  /*3050*/  MOV R3, UR4 ;  /* 0x0000000400037c02 */ /* 0x000fe20008000f00 */
[----:B------:R-:W-:Y:S01]  /*3060*/  IMAD.MOV.U32 R6, RZ, RZ, RZ ;  /* 0x000000ffff067224 */ /* 0x000fe200078e00ff */
[----:B------:R-:W-:Y:S01]  /*3070*/  PLOP3.LUT P0, PT, PT, PT, PT, 0x80, 0x0 ;  /* 0x000000000000781c */ /* 0x000fe20003f0f070 */
[----:B------:R-:W-:Y:S01]  /*3080*/  IMAD.MOV.U32 R5, RZ, RZ, RZ ;  /* 0x000000ffff057224 */ /* 0x000fe200078e00ff */
[----:B------:R-:W-:Y:S02]  /*3090*/  VIADDMNMX R0, R3, UR40, R0, PT ;  /* 0x0000002803007c46 */ /* 0x000fe4000b800100 */
[----:B------:R-:W-:Y:S02]  /*30a0*/  CS2R R150, SRZ ;  /* 0x0000000000967805 */ /* 0x000fe4000001ff00 */
        /* <DEDUP_REMOVED lines=103> */
.L_x_7021:
        /* <DEDUP_REMOVED lines=11> */
.L_x_7156:
[----:B------:R-:W-:Y:S01]  /*37d0*/  ULOP3.LUT UR4, UR42, 0x1, URZ, 0xfc, !UPT ;  /* 0x000000012a047892 */ /* 0x000fe2000f8efc3f */
[----:B0-----:R-:W-:Y:S01]  /*37e0*/  LEA.HI R6, R0, R5, RZ, 0x3 ;  /* 0x0000000500067211 */ /* 0x001fe200078f18ff */
[----:B------:R-:W-:Y:S01]  /*37f0*/  IMAD.IADD R2, R23, 0x1, -R2 ;  /* 0x0000000117027824 */ /* 0x000fe200078e0a02 */
[----:B------:R-:W-:Y:S02]  /*3800*/  LOP3.LUT R0, R3, 0x7ffffffc, RZ, 0xc0, !PT ;  /* 0x7ffffffc03007812 */ /* 0x000fe400078ec0ff */
[----:B------:R-:W-:Y:S01]  /*3810*/  LOP3.LUT R6, R6, 0xfffffff8, RZ, 0xc0, !PT ;  /* 0xfffffff806067812 */ /* 0x000fe200078ec0ff */
[----:B------:R-:W-:Y:S01]  /*3820*/  IMAD.U32 R3, RZ, RZ, UR4 ;  /* 0x00000004ff037e24 */ /* 0x000fe2000f8e00ff */
[-C--:B------:R-:W-:Y:S02]  /*3830*/  IADD3 R0, -R0, R17.reuse, RZ ;  /* 0x0000001100007210 */ /* 0x080fe40007ffe1ff */
[----:B------:R-:W-:Y:S01]  /*3840*/  LEA.HI R4, R4, R17, RZ, 0x5 ;  /* 0x0000001104047211 */ /* 0x000fe200078f28ff */
[----:B------:R-:W-:Y:S01]  /*3850*/  IMAD.IADD R6, R5, 0x1, -R6 ;  /* 0x0000000105067824 */ /* 0x000fe200078e0a06 */
[----:B------:R-:W-:Y:S01]  /*3860*/  ISETP.NE.AND P0, PT, R3, 0x3, PT ;  /* 0x000000030300780c */ /* 0x000fe20003f05270 */
[----:B------:R-:W-:Y:S01]  /*3870*/  IMAD.SHL.U32 R11, R0, 0x2, RZ ;  /* 0x00000002000b7824 */ /* 0x000fe200078e00ff */
[----:B------:R-:W-:-:S03]  /*3880*/  SHF.R.S32.HI R3, RZ, 0x5, R4 ;  /* 0x00000005ff037819 */ /* 0x000fc60000011404 */
[----:B------:R-:W-:Y:S02]  /*3890*/  IMAD R4, R2, 0x100, R11 ;  /* 0x0000010002047824 */ /* 0x000fe400078e020b */
[----:B------:R-:W-:-:S06]  /*38a0*/  IMAD R3, R3, 0x10, R6 ;  /* 0x0000001003037824 */ /* 0x000fcc00078e0206 */
[----:B------:R-:W-:Y:S05]  /*38b0*/  @!P0 BRA `(.L_x_7023) ;  /* 0x0000000000048947 */ /* 0x000fea0003800000 */
[----:B------:R-:W-:Y:S01]  /*38c0*/  BPT.TRAP 0x1 ;  /* 0x000000040000795c */ /* 0x000fe20000300000 */
.L_x_7023:
[----:B------:R0:W1:Y:S01]  /*38d0*/  SYNCS.PHASECHK.TRANS64.TRYWAIT P2, [UR39+0x28c30], R13 ;  /* 0x028c300dff0075a7 */ /* 0x0000620008040167 */
[----:B------:R-:W-:Y:S05]  /*38e0*/  @!P0 BRA `(.L_x_7024) ;  /* 0x0000000000048947 */ /* 0x000fea0003800000 */
[----:B------:R-:W-:Y:S01]  /*38f0*/  BPT.TRAP 0x1 ;  /* 0x000000040000795c */ /* 0x000fe20000300000 */
.L_x_7024:
[----:B------:R-:W2:Y:S02]  /*3900*/  S2R R0, SR_TID.X ;  /* 0x0000000000007919 */ /* 0x000ea40000002100 */
[----:B--2---:R-:W-:-:S04]  /*3910*/  LOP3.LUT R0, R0, 0x7f, RZ, 0xc0, !PT ;  /* 0x0000007f00007812 */ /* 0x004fc800078ec0ff */
[----:B------:R-:W-:Y:S01]  /*3920*/  ISETP.NE.AND P1, PT, R0, RZ, PT ;  /* 0x000000ff0000720c */ /* 0x000fe20003f25270 */
[----:B-1----:R-:W-:-:S12]  /*3930*/  @P2 BRA `(.L_x_7025) ;  /* 0x0000000000082947 */ /* 0x002fd80003800000 */
[----:B------:R-:W1:Y:S02]  /*3940*/  SYNCS.PHASECHK.TRANS64.TRYWAIT P2, [UR39+0x28c30], R13 ;  /* 0x028c300dff0075a7 */ /* 0x000e640008040167 */
[----:B-1----:R-:W-:Y:S05]  /*3950*/  @!P2 BRA `(.L_x_7026) ;  /* 0x000000c8006ca947 */ /* 0x002fea0003800000 */
.L_x_7025:
[----:B------:R-:W-:Y:S05]  /*3960*/  WARPSYNC.ALL ;  /* 0x0000000000007948 */ /* 0x000fea0003800000 */
[----:B------:R-:W-:Y:S01]  /*3970*/  UIADD3 UR4, UR39, 0x20400, URZ ;  /* 0x0002040027047890 */ /* 0x000fe2000fffe03f */
[----:B------:R-:W-:Y:S01]  /*3980*/  WARPGROUP.ARRIVE ;  /* 0x00000000000079c5 */ /* 0x000fe20000000000 */
[----:B------:R-:W-:-:S05]  /*3990*/  UIADD3 UR5, UR39, 0x22400, URZ ;  /* 0x0002240027057890 */ /* 0x000fca000fffe03f */
[----:B------:R-:W2:Y:S01]  /*39a0*/  S2R R2, SR_CTAID.X ;  /* 0x0000000000027919 */ /* 0x000ea20000002500 */
[----:B------:R-:W-:Y:S01]  /*39b0*/  USHF.R.U32.HI UR4, URZ, 0x4, UR4 ;  /* 0x000000043f047899 */ /* 0x000fe20008011604 */
[----:B-1----:R-:W-:Y:S01]  /*39c0*/  LEA.HI R0, R19, R16, RZ, 0x2 ;  /* 0x0000001013007211 */ /* 0x002fe200078f10ff */
[----:B------:R-:W-:Y:S01]  /*39d0*/  USHF.R.U32.HI UR5, URZ, 0x4, UR5 ;  /* 0x000000043f057899 */ /* 0x000fe20008011605 */
[----:B------:R-:W-:Y:S01]  /*39e0*/  MOV R14, UR39 ;  /* 0x00000027000e7c02 */ /* 0x000fe20008000f00 */
[----:B------:R-:W-:Y:S01]  /*39f0*/  ULOP3.LUT UR4, UR4, 0x3fff, URZ, 0xc0, !UPT ;  /* 0x00003fff04047892 */ /* 0x000fe2000f8ec03f */
[----:B------:R-:W-:Y:S01]  /*3a00*/  LOP3.LUT R5, R0, 0xfffffffc, RZ, 0xc0, !PT ;  /* 0xfffffffc00057812 */ /* 0x000fe200078ec0ff */
[----:B------:R-:W-:Y:S02]  /*3a10*/  ULOP3.LUT UR5, UR5, 0x3fff, URZ, 0xc0, !UPT ;  /* 0x00003fff05057892 */ /* 0x000fe4000f8ec03f */
[----:B------:R-:W-:Y:S01]  /*3a20*/  ULOP3.LUT UR4, UR4, 0x10000, URZ, 0xfc, !UPT ;  /* 0x0001000004047892 */ /* 0x000fe2000f8efc3f */
[----:B------:R-:W-:Y:S01]  /*3a30*/  IADD3 R5, R16, -R5, RZ ;  /* 0x8000000510057210 */ /* 0x000fe20007ffe0ff */
[----:B------:R-:W-:Y:S01]  /*3a40*/  ULOP3.LUT UR24, UR5, 0x10000, URZ, 0xfc, !UPT ;  /* 0x0001000005187892 */ /* 0x000fe2000f8efc3f */
[----:B------:R-:W-:Y:S01]  /*3a50*/  UMOV UR9, 0x40000040 ;  /* 0x4000004000097882 */ /* 0x000fe20000000000 */
[----:B------:R-:W-:Y:S01]  /*3a60*/  UMOV UR11, 0x40000040 ;  /* 0x40000040000b7882 */ /* 0x000fe20000000000 */
[----:B------:R-:W-:Y:S01]  /*3a70*/  UIADD3 UR12, UR4, 0x2, URZ ;  /* 0x00000002040c7890 */ /* 0x000fe2000fffe03f */
[----:B------:R-:W-:Y:S01]  /*3a80*/  LEA.HI R0, R5, R5, RZ, 0x1 ;  /* 0x0000000505007211 */ /* 0x000fe200078f08ff */
[----:B------:R-:W-:-:S02]  /*3a90*/  UMOV UR8, UR4 ;  /* 0x0000000400087c82 */ /* 0x000fc40008000000 */
[----:B------:R-:W-:Y:S01]  /*3aa0*/  UMOV UR10, UR24 ;  /* 0x00000018000a7c82 */ /* 0x000fe20008000000 */
[----:B------:R-:W-:Y:S01]  /*3ab0*/  UIADD3 UR14, UR24, 0x2, URZ ;  /* 0x00000002180e7890 */ /* 0x000fe2000fffe03f */
        /* <DEDUP_REMOVED lines=11> */
[----:B--2---:R-:W-:Y:S01]  /*3b70*/  IMAD R5, R2, 0x40, R3 ;  /* 0x0000004002057824 */ /* 0x004fe200078e0203 */
[----:B------:R-:W-:Y:S01]  /*3b80*/  UMOV UR21, 0x40000040 ;  /* 0x4000004000157882 */ /* 0x000fe20000000000 */
[----:B------:R-:W-:Y:S01]  /*3b90*/  UMOV UR23, 0x40000040 ;  /* 0x4000004000177882 */ /* 0x000fe20000000000 */
[----:B------:R-:W-:Y:S01]  /*3ba0*/  ULDC UR4, c[0x0][0x448] ;  /* 0x0001120000047ab9 */ /* 0x000fe20000000800 */
[----:B------:R-:W-:Y:S01]  /*3bb0*/  IMAD R12, R0, 0x8, R5 ;  /* 0x00000008000c7824 */ /* 0x000fe200078e0205 */
[----:B------:R-:W-:Y:S01]  /*3bc0*/  UISETP.NE.AND UP0, UPT, UR4, 0x1, UPT ;  /* 0x000000010400788c */ /* 0x000fe2000bf05270 */
[----:B------:R-:W-:-:S02]  /*3bd0*/  ULDC UR10, c[0x0][0x2f0] ;  /* 0x0000bc00000a7ab9 */ /* 0x000fc40000000800 */
[----:B------:R-:W-:Y:S01]  /*3be0*/  IMAD.MOV.U32 R0, RZ, RZ, R12 ;  /* 0x000000ffff007224 */ /* 0x000fe200078e000c */
[----:B------:R-:W-:Y:S01]  /*3bf0*/  ULDC UR6, c[0x0][0x288] ;  /* 0x0000a20000067ab9 */ /* 0x000fe20000000800 */
[----:B------:R-:W-:Y:S01]  /*3c00*/  ULDC UR7, c[0x0][0x988] ;  /* 0x0002620000077ab9 */ /* 0x000fe20000000800 */
[----:B------:R-:W-:Y:S02]  /*3c10*/  PLOP3.LUT P2, PT, PT, PT, UP0, 0x80, 0x0 ;  /* 0x000000000000781c */ /* 0x000fe40003f4f008 */
[----:B------:R-:W-:-:S03]  /*3c20*/  MOV R8, UR6 ;  /* 0x0000000600087c02 */ /* 0x000fc60008000f00 */
[----:B------:R-:W-:-:S08]  /*3c30*/  @UP0 ULDC UR4, c[0x0][0x44c] ;  /* 0x0001130000040ab9 */ /* 0x000fd00000000800 */
[----:B------:R-:W-:Y:S01]  /*3c40*/  @P2 IMAD.HI.U32 R2, R12, UR4, RZ ;  /* 0x000000040c022c27 */ /* 0x000fe2000f8e00ff */
[----:B------:R-:W-:-:S04]  /*3c50*/  @UP0 ULDC UR4, c[0x0][0x450] ;  /* 0x0001140000040ab9 */ /* 0x000fc80000000800 */
[----:B------:R-:W-:Y:S01]  /*3c60*/  @P2 SHF.R.U32.HI R0, RZ, UR4, R2 ;  /* 0x00000004ff002c19 */ /* 0x000fe20008011602 */
[----:B------:R-:W-:Y:S02]  /*3c70*/  UMOV UR4, 0xffffffc0 ;  /* 0xffffffc000047882 */ /* 0x000fe40000000000 */
[----:B------:R-:W-:Y:S02]  /*3c80*/  UIMAD UR4, UR41, UR4, 0x40 ;  /* 0x00000040290474a4 */ /* 0x000fe4000f8e0204 */
[----:B------:R-:W1:Y:S02]  /*3c90*/  SHFL.IDX PT, R6, R0, 0x1, 0x1c1f ;  /* 0x003c1f0000067f89 */ /* 0x000e6400000e0000 */
[----:B------:R-:W-:Y:S02]  /*3ca0*/  UIADD3 UR5, UR4, 0x1, URZ ;  /* 0x0000000104057890 */ /* 0x000fe4000fffe03f */
[----:B------:R-:W-:Y:S01]  /*3cb0*/  UIMAD UR4, UR37, UR10, UR4 ;  /* 0x0000000a250472a4 */ /* 0x000fe2000f8e0204 */
[----:B------:R-:W2:Y:S01]  /*3cc0*/  SHFL.IDX PT, R0, R0, RZ, 0x1c1f ;  /* 0x001c1fff00007589 */ /* 0x000ea200000e0000 */
[----:B------:R-:W-:-:S04]  /*3cd0*/  UIMAD UR5, UR37, UR10, UR5 ;  /* 0x0000000a250572a4 */ /* 0x000fc8000f8e0205 */
[----:B------:R-:W-:Y:S02]  /*3ce0*/  IADD3 R2, -R11, UR4, RZ ;  /* 0x000000040b027c10 */ /* 0x000fe4000fffe1ff */
[----:B------:R-:W-:-:S04]  /*3cf0*/  IADD3 R5, -R8, UR5, -R11 ;  /* 0x0000000508057c10 */ /* 0x000fc8000fffe90b */
[----:B-1----:R-:W-:-:S04]  /*3d00*/  VIADDMNMX R6, R6, R5, R2, PT ;  /* 0x0000000506067246 */ /* 0x002fc80003800102 */
[C---:B------:R-:W-:Y:S01]  /*3d10*/  ISETP.GT.AND P3, PT, R6.reuse, RZ, PT ;  /* 0x000000ff0600720c */ /* 0x040fe20003f64270 */
[----:B------:R-:W-:Y:S02]  /*3d20*/  WARPGROUP.DEPBAR.LE gsb0, 0x0 ;  /* 0x00008000000079c5 */ /* 0x000fe40000010000 */
[----:B------:R-:W-:Y:S01]  /*3d30*/  WARPGROUP.ARRIVE ;  /* 0x00000000000079c5 */ /* 0x000fe20000000000 */
[C---:B------:R-:W-:Y:S02]  /*3d40*/  ISETP.GT.AND P4, PT, R6.reuse, 0x1, PT ;  /* 0x000000010600780c */ /* 0x040fe40003f84270 */
[----:B------:R-:W-:Y:S02]  /*3d50*/  ISETP.GT.AND P5, PT, R6, 0x8, PT ;  /* 0x000000080600780c */ /* 0x000fe40003fa4270 */
[----:B--2---:R-:W-:Y:S01]  /*3d60*/  VIADDMNMX R5, R0, R5, R2, PT ;  /* 0x0000000500057246 */ /* 0x004fe20003800102 */
[----:B------:R-:W-:Y:S03]  /*3d70*/  HGMMA.64x64x16.F32 R24, gdesc[UR12], R24, gsb0 ;  /* 0x00e000000c1879f0 */ /* 0x000fe60008000818 */
[----:B------:R-:W-:-:S02]  /*3d80*/  WARPGROUP.DEPBAR.LE gsb0, 0x0 ;  /* 0x00008000000079c5 */ /* 0x000fc40000010000 */
        /* <DEDUP_REMOVED lines=48> */
[----:B------:R-:W-:Y:S02]  /*4090*/  FMNMX.FTZ R6, R54, R7, !PT ;  /* 0x0000000736067209 */ /* 0x000fe40007810000 */
[----:B------:R-:W-:Y:S02]  /*40a0*/  ISETP.GT.AND P3, PT, R5, RZ, PT ;  /* 0x000000ff0500720c */ /* 0x000fe40003f64270 */
[----:B------:R-:W-:Y:S02]  /*40b0*/  FMNMX.FTZ R6, R55, R6, !PT ;  /* 0x0000000637067209 */ /* 0x000fe40007810000 */
[----:B------:R-:W-:-:S02]  /*40c0*/  ISETP.GT.AND P4, PT, R5, 0x1, PT ;  /* 0x000000010500780c */ /* 0x000fc40003f84270 */
[----:B------:R-:W-:Y:S01]  /*40d0*/  ISETP.GT.AND P5, PT, R5, 0x8, PT ;  /* 0x000000080500780c */ /* 0x000fe20003fa4270 */
[----:B------:R-:W1:Y:S01]  /*40e0*/  SHFL.BFLY PT, R7, R6, 0x2, 0x1f ;  /* 0x0c401f0006077f89 */ /* 0x000e6200000e0000 */
[----:B------:R-:W-:Y:S02]  /*40f0*/  FSEL R24, R24, -INF , P3 ;  /* 0xff80000018187808 */ /* 0x000fe40001800000 */
[----:B------:R-:W-:Y:S02]  /*4100*/  FSEL R25, R25, -INF , P4 ;  /* 0xff80000019197808 */ /* 0x000fe40002000000 */
[C---:B------:R-:W-:Y:S02]  /*4110*/  ISETP.GT.AND P3, PT, R5.reuse, 0x9, PT ;  /* 0x000000090500780c */ /* 0x040fe40003f64270 */
[----:B------:R-:W-:Y:S02]  /*4120*/  FSEL R28, R28, -INF , P5 ;  /* 0xff8000001c1c7808 */ /* 0x000fe40002800000 */
[----:B------:R-:W-:-:S02]  /*4130*/  ISETP.GT.AND P4, PT, R5, 0x10, PT ;  /* 0x000000100500780c */ /* 0x000fc40003f84270 */
[----:B------:R-:W-:Y:S02]  /*4140*/  FSEL R29, R29, -INF , P3 ;  /* 0xff8000001d1d7808 */ /* 0x000fe40001800000 */
[C---:B------:R-:W-:Y:S02]  /*4150*/  ISETP.GT.AND P3, PT, R5.reuse, 0x11, PT ;  /* 0x000000110500780c */ /* 0x040fe40003f64270 */
[----:B------:R-:W-:Y:S02]  /*4160*/  FSEL R32, R32, -INF , P4 ;  /* 0xff80000020207808 */ /* 0x000fe40002000000 */
[----:B------:R-:W-:Y:S02]  /*4170*/  ISETP.GT.AND P4, PT, R5, 0x18, PT ;  /* 0x000000180500780c */ /* 0x000fe40003f84270 */
[----:B------:R-:W-:Y:S02]  /*4180*/  FSEL R33, R33, -INF , P3 ;  /* 0xff80000021217808 */ /* 0x000fe40001800000 */
[----:B------:R-:W-:-:S02]  /*4190*/  ISETP.GT.AND P3, PT, R5, 0x19, PT ;  /* 0x000000190500780c */ /* 0x000fc40003f64270 */
[----:B------:R-:W-:Y:S02]  /*41a0*/  FSEL R36, R36, -INF , P4 ;  /* 0xff80000024247808 */ /* 0x000fe40002000000 */
[----:B-1----:R-:W-:Y:S02]  /*41b0*/  FMNMX.FTZ R2, R6, R7, !PT ;  /* 0x0000000706027209 */ /* 0x002fe40007810000 */
[----:B------:R-:W-:Y:S02]  /*41c0*/  FMNMX.FTZ R7, R24, R25, !PT ;  /* 0x0000001918077209 */ /* 0x000fe40007810000 */
[----:B------:R-:W-:Y:S01]  /*41d0*/  ISETP.GT.AND P4, PT, R5, 0x20, PT ;  /* 0x000000200500780c */ /* 0x000fe20003f84270 */
[----:B------:R-:W1:Y:S01]  /*41e0*/  SHFL.BFLY PT, R9, R2, 0x1, 0x1f ;  /* 0x0c201f0002097f89 */ /* 0x000e6200000e0000 */
[----:B------:R-:W-:Y:S02]  /*41f0*/  FMNMX.FTZ R0, R28, R7, !PT ;  /* 0x000000071c007209 */ /* 0x000fe40007810000 */
[----:B------:R-:W-:-:S02]  /*4200*/  FSEL R37, R37, -INF , P3 ;  /* 0xff80000025257808 */ /* 0x000fc40001800000 */
[----:B------:R-:W-:Y:S02]  /*4210*/  FMNMX.FTZ R7, R29, R0, !PT ;  /* 0x000000001d077209 */ /* 0x000fe40007810000 */
[----:B------:R-:W-:Y:S02]  /*4220*/  ISETP.GT.AND P5, PT, R5, 0x21, PT ;  /* 0x000000210500780c */ /* 0x000fe40003fa4270 */
[----:B------:R-:W-:Y:S02]  /*4230*/  FMNMX.FTZ R0, R32, R7, !PT ;  /* 0x0000000720007209 */ /* 0x000fe40007810000 */
[----:B------:R-:W-:Y:S02]  /*4240*/  FSEL R40, R40, -INF , P4 ;  /* 0xff80000028287808 */ /* 0x000fe40002000000 */
[----:B------:R-:W-:Y:S02]  /*4250*/  FMNMX.FTZ R7, R33, R0, !PT ;  /* 0x0000000021077209 */ /* 0x000fe40007810000 */
[----:B------:R-:W-:-:S02]  /*4260*/  ISETP.GT.AND P4, PT, R5, 0x28, PT ;  /* 0x000000280500780c */ /* 0x000fc40003f84270 */
[----:B------:R-:W-:Y:S02]  /*4270*/  FMNMX.FTZ R0, R36, R7, !PT ;  /* 0x0000000724007209 */ /* 0x000fe40007810000 */
[----:B------:R-:W-:Y:S02]  /*4280*/  FSEL R41, R41, -INF , P5 ;  /* 0xff80000029297808 */ /* 0x000fe40002800000 */
[----:B------:R-:W-:Y:S02]  /*4290*/  FMNMX.FTZ R7, R37, R0, !PT ;  /* 0x0000000025077209 */ /* 0x000fe40007810000 */
[----:B------:R-:W-:Y:S02]  /*42a0*/  ISETP.GT.AND P3, PT, R5, 0x29, PT ;  /* 0x000000290500780c */ /* 0x000fe40003f64270 */
[----:B------:R-:W-:Y:S02]  /*42b0*/  FMNMX.FTZ R0, R40, R7, !PT ;  /* 0x0000000728007209 */ /* 0x000fe40007810000 */
        /* <DEDUP_REMOVED lines=16> */
[----:B-1----:R-:W-:Y:S02]  /*43c0*/  FMNMX.FTZ R2, R2, R9, !PT ;  /* 0x0000000902027209 */ /* 0x002fe40007810000 */
[----:B------:R-:W-:Y:S02]  /*43d0*/  FMNMX.FTZ R0, R53, R0, !PT ;  /* 0x0000000035007209 */ /* 0x000fe40007810000 */
[C---:B------:R-:W-:Y:S01]  /*43e0*/  FSETP.NEU.FTZ.AND P5, PT, R2.reuse, -INF , PT ;  /* 0xff8000000200780b */ /* 0x040fe20003fbd000 */
[----:B------:R-:W-:-:S02]  /*43f0*/  FMUL.FTZ R6, R2, UR7 ;  /* 0x0000000702067c20 */ /* 0x000fc40008410000 */
[----:B------:R-:W1:Y:S03]  /*4400*/  SHFL.BFLY PT, R5, R0, 0x2, 0x1f ;  /* 0x0c401f0000057f89 */ /* 0x000e6600000e0000 */
[----:B------:R-:W-:-:S05]  /*4410*/  FSEL R6, R6, RZ, P5 ;  /* 0x000000ff06067208 */ /* 0x000fca0002800000 */
        /* <DEDUP_REMOVED lines=16> */
[----:B-1----:R-:W-:Y:S01]  /*4520*/  FMNMX.FTZ R5, R0, R5, !PT ;  /* 0x0000000500057209 */ /* 0x002fe20007810000 */
[----:B------:R-:W-:Y:S04]  /*4530*/  MUFU.EX2 R26, R26 ;  /* 0x0000001a001a7308 */ /* 0x000fe80000000800 */
[----:B------:R-:W1:Y:S04]  /*4540*/  SHFL.BFLY PT, R0, R5, 0x1, 0x1f ;  /* 0x0c201f0005007f89 */ /* 0x000e6800000e0000 */
[----:B------:R-:W-:Y:S08]  /*4550*/  MUFU.EX2 R17, R6 ;  /* 0x0000000600117308 */ /* 0x000ff00000000800 */
[----:B------:R-:W2:Y:S08]  /*4560*/  MUFU.EX2 R27, R27 ;  /* 0x0000001b001b7308 */ /* 0x000eb00000000800 */
[----:B------:R-:W3:Y:S01]  /*4570*/  MUFU.EX2 R30, R30 ;  /* 0x0000001e001e7308 */ /* 0x000ee20000000800 */
[----:B-1----:R-:W-:-:S04]  /*4580*/  FMNMX.FTZ R0, R5, R0, !PT ;  /* 0x0000000005007209 */ /* 0x002fc80007810000 */
[C---:B------:R-:W-:Y:S01]  /*4590*/  FSETP.NEU.FTZ.AND P3, PT, R0.reuse, -INF , PT ;  /* 0xff8000000000780b */ /* 0x040fe20003f7d000 */
[----:B------:R-:W-:Y:S02]  /*45a0*/  FMUL.FTZ R5, R0, UR7 ;  /* 0x0000000700057c20 */ /* 0x000fe40008410000 */
[----:B------:R-:W1:Y:S01]  /*45b0*/  MUFU.EX2 R31, R31 ;  /* 0x0000001f001f7308 */ /* 0x000e620000000800 */
[----:B--2---:R-:W-:Y:S02]  /*45c0*/  F2FP.F16.F32.PACK_AB R161, R27, R26 ;  /* 0x0000001a1ba1723e */ /* 0x004fe400000000ff */
[----:B------:R-:W-:Y:S02]  /*45d0*/  FSEL R9, R5, RZ, P3 ;  /* 0x000000ff05097208 */ /* 0x000fe40001800000 */
[----:B------:R-:W-:-:S03]  /*45e0*/  LEA.HI R5, R19, R16, RZ, 0x4 ;  /* 0x0000001013057211 */ /* 0x000fc600078f20ff */
[----:B------:R-:W2:Y:S01]  /*45f0*/  MUFU.EX2 R34, R34 ;  /* 0x0000002200227308 */ /* 0x000ea20000000800 */
        /* <DEDUP_REMOVED lines=8> */
[--C-:B------:R-:W-:Y:S01]  /*4680*/  FFMA.FTZ R33, R33, UR7, -R9.reuse ;  /* 0x0000000721217c23 */ /* 0x100fe20008010809 */
[--C-:B------:R-:W-:Y:S01]  /*4690*/  FFMA.FTZ R36, R36, UR7, -R9.reuse ;  /* 0x0000000724247c23 */ /* 0x100fe20008010809 */
[----:B------:R-:W-:Y:S01]  /*46a0*/  LEA.HI R16, R19, R16, RZ, 0x5 ;  /* 0x0000001013107211 */ /* 0x000fe200078f28ff */
[----:B------:R-:W-:Y:S01]  /*46b0*/  FFMA.FTZ R37, R37, UR7, -R9 ;  /* 0x0000000725257c23 */ /* 0x000fe20008010809 */
[----:B------:R-:W-:Y:S01]  /*46c0*/  SHF.R.S32.HI R6, RZ, 0x1f, R7 ;  /* 0x0000001fff067819 */ /* 0x000fe20000011407 */
[--C-:B------:R-:W-:Y:S01]  /*46d0*/  FFMA.FTZ R40, R40, UR7, -R9.reuse ;  /* 0x0000000728287c23 */ /* 0x100fe20008010809 */
[----:B------:R-:W-:Y:S01]  /*46e0*/  FFMA.FTZ R41, R41, UR7, -R9 ;  /* 0x0000000729297c23 */ /* 0x000fe20008010809 */
[----:B------:R-:W-:Y:S01]  /*46f0*/  MUFU.EX2 R25, R25 ;  /* 0x0000001900197308 */ /* 0x000fe20000000800 */
[----:B------:R-:W-:Y:S01]  /*4700*/  LEA.HI R6, R6, R7, RZ, 0x3 ;  /* 0x0000000706067211 */ /* 0x000fe200078f18ff */
[----:B------:R-:W-:-:S02]  /*4710*/  IMAD.SHL.U32 R16, R16, 0x20, RZ ;  /* 0x0000002010107824 */ /* 0x000fc400078e00ff */
[--C-:B------:R-:W-:Y:S01]  /*4720*/  FFMA.FTZ R44, R44, UR7, -R9.reuse ;  /* 0x000000072c2c7c23 */ /* 0x100fe20008010809 */
[--C-:B------:R-:W-:Y:S01]  /*4730*/  FFMA.FTZ R45, R45, UR7, -R9.reuse ;  /* 0x000000072d2d7c23 */ /* 0x100fe20008010809 */
[C---:B------:R-:W-:Y:S01]  /*4740*/  LOP3.LUT R8, R6.reuse, 0xfffffff8, RZ, 0xc0, !PT ;  /* 0xfffffff806087812 */ /* 0x040fe200078ec0ff */
[----:B------:R-:W-:Y:S01]  /*4750*/  IMAD.SHL.U32 R6, R6, 0x40, RZ ;  /* 0x0000004006067824 */ /* 0x000fe200078e00ff */
[----:B------:R-:W-:Y:S01]  /*4760*/  LOP3.LUT R15, R16, 0x7ffffc00, RZ, 0xc0, !PT ;  /* 0x7ffffc00100f7812 */ /* 0x000fe200078ec0ff */
[----:B------:R-:W4:Y:S01]  /*4770*/  MUFU.EX2 R35, R35 ;  /* 0x0000002300237308 */ /* 0x000f220000000800 */
[----:B------:R-:W-:Y:S01]  /*4780*/  FFMA.FTZ R48, R48, UR7, -R9 ;  /* 0x0000000730307c23 */ /* 0x000fe20008010809 */
[----:B------:R-:W-:Y:S01]  /*4790*/  IMAD.IADD R8, R7, 0x1, -R8 ;  /* 0x0000000107087824 */ /* 0x000fe200078e0a08 */
[----:B------:R-:W-:Y:S01]  /*47a0*/  SHF.R.S32.HI R7, RZ, 0x4, R5 ;  /* 0x00000004ff077819 */ /* 0x000fe20000011405 */
[--C-:B------:R-:W-:Y:S01]  /*47b0*/  FFMA.FTZ R49, R49, UR7, -R9.reuse ;  /* 0x0000000731317c23 */ /* 0x100fe20008010809 */
[----:B------:R-:W-:Y:S01]  /*47c0*/  FFMA.FTZ R52, R52, UR7, -R9 ;  /* 0x0000000734347c23 */ /* 0x000fe20008010809 */
[C---:B------:R-:W-:Y:S01]  /*47d0*/  IMAD.SHL.U32 R5, R8.reuse, 0x40, RZ ;  /* 0x0000004008057824 */ /* 0x040fe200078e00ff */
[----:B------:R-:W-:Y:S01]  /*47e0*/  LOP3.LUT P3, RZ, R8, 0x2, RZ, 0xc0, !PT ;  /* 0x0000000208ff7812 */ /* 0x000fe2000786c0ff */
[----:B------:R-:W-:Y:S01]  /*47f0*/  IMAD.SHL.U32 R10, R7, 0x8, RZ ;  /* 0x00000008070a7824 */ /* 0x000fe200078e00ff */
[----:B------:R-:W-:Y:S01]  /*4800*/  MUFU.EX2 R28, R28 ;  /* 0x0000001c001c7308 */ /* 0x000fe20000000800 */
[----:B------:R-:W-:Y:S01]  /*4810*/  FADD.FTZ R7, R26, R27 ;  /* 0x0000001b1a077221 */ /* 0x000fe20000010000 */
[----:B------:R-:W-:Y:S01]  /*4820*/  LOP3.LUT R5, R5, 0x1c0, RZ, 0xc0, !PT ;  /* 0x000001c005057812 */ /* 0x000fe200078ec0ff */
[----:B------:R-:W-:Y:S01]  /*4830*/  IMAD.MOV.U32 R16, RZ, RZ, 0x20 ;  /* 0x00000020ff107424 */ /* 0x000fe200078e00ff */
[----:B------:R-:W-:Y:S01]  /*4840*/  LOP3.LUT P4, RZ, R8, 0x4, RZ, 0xc0, !PT ;  /* 0x0000000408ff7812 */ /* 0x000fe2000788c0ff */
[----:B---3--:R-:W-:Y:S01]  /*4850*/  FADD.FTZ R8, R30, R7 ;  /* 0x000000071e087221 */ /* 0x008fe20000010000 */
[----:B------:R-:W-:Y:S01]  /*4860*/  LOP3.LUT R10, R5, 0x8, R10, 0xf8, !PT ;  /* 0x00000008050a7812 */ /* 0x000fe200078ef80a */
[----:B------:R-:W-:Y:S01]  /*4870*/  FFMA.FTZ R9, R53, UR7, -R9 ;  /* 0x0000000735097c23 */ /* 0x000fe20008010809 */
[----:B------:R-:W-:Y:S01]  /*4880*/  SHF.R.U32.HI R5, RZ, 0x3, R5 ;  /* 0x00000003ff057819 */ /* 0x000fe20000011605 */
[----:B------:R-:W3:Y:S01]  /*4890*/  MUFU.EX2 R29, R29 ;  /* 0x0000001d001d7308 */ /* 0x000ee20000000800 */
[----:B-1----:R-:W-:Y:S01]  /*48a0*/  FADD.FTZ R7, R31, R8 ;  /* 0x000000081f077221 */ /* 0x002fe20000010000 */
[----:B------:R-:W-:-:S02]  /*48b0*/  LOP3.LUT R8, R6, 0x7ffffe00, RZ, 0xc0, !PT ;  /* 0x7ffffe0006087812 */ /* 0x000fc400078ec0ff */
[----:B------:R-:W-:Y:S01]  /*48c0*/  LOP3.LUT R10, R10, R5, RZ, 0x3c, !PT ;  /* 0x000000050a0a7212 */ /* 0x000fe200078e3cff */
[----:B------:R-:W-:Y:S02]  /*48d0*/  @!P1 VIADD R5, R14, 0x28c40 ;  /* 0x00028c400e059836 */ /* 0x000fe40000000000 */
[----:B--2---:R-:W-:Y:S01]  /*48e0*/  FADD.FTZ R6, R34, R7 ;  /* 0x0000000722067221 */ /* 0x004fe20000010000 */
[----:B------:R-:W-:Y:S01]  /*48f0*/  F2FP.F16.F32.PACK_AB R163, R31, R30 ;  /* 0x0000001e1fa3723e */ /* 0x000fe200000000ff */
[----:B------:R-:W-:Y:S01]  /*4900*/  MUFU.EX2 R32, R32 ;  /* 0x0000002000207308 */ /* 0x000fe20000000800 */
[----:B------:R-:W-:Y:S01]  /*4910*/  IADD3 R10, R10, R8, R15 ;  /* 0x000000080a0a7210 */ /* 0x000fe20007ffe00f */
[----:B----4-:R-:W-:Y:S01]  /*4920*/  FADD.FTZ R7, R35, R6 ;  /* 0x0000000623077221 */ /* 0x010fe20000010000 */
[----:B------:R-:W-:Y:S02]  /*4930*/  @!P1 PRMT R5, RZ, 0x654, R5 ;  /* 0x00000654ff059816 */ /* 0x000fe40000000005 */
[----:B------:R-:W-:-:S02]  /*4940*/  F2FP.F16.F32.PACK_AB R160, R25, R24 ;  /* 0x0000001819a0723e */ /* 0x000fc400000000ff */
[----:B------:R1:W-:Y:S01]  /*4950*/  @!P1 SYNCS.ARRIVE.TRANS64.RED.A1T0 RZ, [R5+URZ], RZ ;  /* 0x000000ff05ff99a7 */ /* 0x0003e2000810043f */
[----:B------:R-:W2:Y:S01]  /*4960*/  MUFU.EX2 R38, R38 ;  /* 0x0000002600267308 */ /* 0x000ea20000000800 */
[----:B---3--:R-:W-:Y:S02]  /*4970*/  F2FP.F16.F32.PACK_AB R162, R29, R28 ;  /* 0x0000001c1da2723e */ /* 0x008fe400000000ff */
[----:B------:R-:W-:Y:S01]  /*4980*/  F2FP.F16.F32.PACK_AB R157, R35, R34 ;  /* 0x00000022239d723e */ /* 0x000fe200000000ff */
[----:B-1----:R-:W-:-:S04]  /*4990*/  FADD.FTZ R5, R24, R25 ;  /* 0x0000001918057221 */ /* 0x002fc80000010000 */
[----:B------:R-:W1:Y:S01]  /*49a0*/  MUFU.EX2 R33, R33 ;  /* 0x0000002100217308 */ /* 0x000e620000000800 */
[----:B------:R-:W-:-:S04]  /*49b0*/  FADD.FTZ R6, R28, R5 ;  /* 0x000000051c067221 */ /* 0x000fc80000010000 */
[----:B------:R-:W-:-:S03]  /*49c0*/  FADD.FTZ R5, R29, R6 ;  /* 0x000000061d057221 */ /* 0x000fc60000010000 */
[----:B------:R-:W3:Y:S01]  /*49d0*/  MUFU.EX2 R39, R39 ;  /* 0x0000002700277308 */ /* 0x000ee20000000800 */
[----:B--2---:R-:W-:Y:S01]  /*49e0*/  FADD.FTZ R8, R38, R7 ;  /* 0x0000000726087221 */ /* 0x004fe20000010000 */
[----:B------:R-:W-:-:S06]  /*49f0*/  FADD.FTZ R6, R32, R5 ;  /* 0x0000000520067221 */ /* 0x000fcc0000010000 */
[----:B------:R-:W2:Y:S01]  /*4a00*/  MUFU.EX2 R36, R36 ;  /* 0x0000002400247308 */ /* 0x000ea20000000800 */
[C---:B-1----:R-:W-:Y:S01]  /*4a10*/  FADD.FTZ R5, R33.reuse, R6 ;  /* 0x0000000621057221 */ /* 0x042fe20000010000 */
[----:B------:R-:W-:-:S06]  /*4a20*/  F2FP.F16.F32.PACK_AB R156, R33, R32 ;  /* 0x00000020219c723e */ /* 0x000fcc00000000ff */
[----:B------:R-:W1:Y:S01]  /*4a30*/  MUFU.EX2 R42, R42 ;  /* 0x0000002a002a7308 */ /* 0x000e620000000800 */
[C---:B---3--:R-:W-:Y:S01]  /*4a40*/  FADD.FTZ R7, R39.reuse, R8 ;  /* 0x0000000827077221 */ /* 0x048fe20000010000 */
[----:B------:R-:W-:-:S06]  /*4a50*/  F2FP.F16.F32.PACK_AB R159, R39, R38 ;  /* 0x00000026279f723e */ /* 0x000fcc00000000ff */
[----:B------:R-:W3:Y:S01]  /*4a60*/  MUFU.EX2 R37, R37 ;  /* 0x0000002500257308 */ /* 0x000ee20000000800 */
[----:B--2---:R-:W-:-:S07]  /*4a70*/  FADD.FTZ R6, R36, R5 ;  /* 0x0000000524067221 */ /* 0x004fce0000010000 */
[----:B------:R-:W2:Y:S01]  /*4a80*/  MUFU.EX2 R43, R43 ;  /* 0x0000002b002b7308 */ /* 0x000ea20000000800 */
[----:B-1----:R-:W-:-:S07]  /*4a90*/  FADD.FTZ R8, R42, R7 ;  /* 0x000000072a087221 */ /* 0x002fce0000010000 */
[----:B------:R-:W1:Y:S01]  /*4aa0*/  MUFU.EX2 R40, R40 ;  /* 0x0000002800287308 */ /* 0x000e620000000800 */
[C---:B---3--:R-:W-:Y:S01]  /*4ab0*/  FADD.FTZ R5, R37.reuse, R6 ;  /* 0x0000000625057221 */ /* 0x048fe20000010000 */
[----:B------:R-:W-:-:S06]  /*4ac0*/  F2FP.F16.F32.PACK_AB R158, R37, R36 ;  /* 0x00000024259e723e */ /* 0x000fcc00000000ff */
[----:B------:R-:W3:Y:S01]  /*4ad0*/  MUFU.EX2 R41, R41 ;  /* 0x0000002900297308 */ /* 0x000ee20000000800 */
[C---:B--2---:R-:W-:Y:S01]  /*4ae0*/  FADD.FTZ R21, R43.reuse, R8 ;  /* 0x000000082b157221 */ /* 0x044fe20000010000 */
[----:B------:R-:W-:Y:S01]  /*4af0*/  LEA R8, R10, UR39, 0x1 ;  /* 0x000000270a087c11 */ /* 0x000fe2000f8e08ff */
[----:B------:R-:W-:Y:S01]  /*4b00*/  BAR.SYNC.DEFER_BLOCKING 0xf, 0x100 ;  /* 0x03c4000000007b1d */ /* 0x000fe20000010000 */
[----:B------:R-:W-:Y:S02]  /*4b10*/  F2FP.F16.F32.PACK_AB R153, R43, R42 ;  /* 0x0000002a2b99723e */ /* 0x000fe400000000ff */
[C---:B------:R-:W-:Y:S01]  /*4b20*/  IADD3 R10, R8.reuse, 0x26800, RZ ;  /* 0x00026800080a7810 */ /* 0x040fe20007ffe0ff */
[----:B------:R-:W-:Y:S02]  /*4b30*/  VIADD R7, R8, 0x26840 ;  /* 0x0002684008077836 */ /* 0x000fe40000000000 */
[----:B------:R-:W2:Y:S01]  /*4b40*/  MUFU.EX2 R46, R46 ;  /* 0x0000002e002e7308 */ /* 0x000ea20000000800 */
[----:B-1----:R-:W-:Y:S01]  /*4b50*/  FADD.FTZ R6, R40, R5 ;  /* 0x0000000528067221 */ /* 0x002fe20000010000 */
[----:B------:R-:W-:Y:S01]  /*4b60*/  SEL R5, R16, 0xffffffe0, !P3 ;  /* 0xffffffe010057807 */ /* 0x000fe20005800000 */
[----:B------:R-:W-:-:S05]  /*4b70*/  @P4 VIADD R7, R10, 0xffffffc0 ;  /* 0xffffffc00a074836 */ /* 0x000fca0000000000 */
[----:B------:R-:W1:Y:S01]  /*4b80*/  MUFU.EX2 R44, R44 ;  /* 0x0000002c002c7308 */ /* 0x000e620000000800 */
[C---:B---3--:R-:W-:Y:S01]  /*4b90*/  FADD.FTZ R19, R41.reuse, R6 ;  /* 0x0000000629137221 */ /* 0x048fe20000010000 */
[----:B------:R-:W-:Y:S01]  /*4ba0*/  IMAD.IADD R6, R10, 0x1, R5 ;  /* 0x000000010a067824 */ /* 0x000fe200078e0205 */
[----:B------:R-:W-:Y:S01]  /*4bb0*/  F2FP.F16.F32.PACK_AB R152, R41, R40 ;  /* 0x000000282998723e */ /* 0x000fe200000000ff */
[----:B------:R-:W-:-:S04]  /*4bc0*/  IMAD.IADD R5, R5, 0x1, R7 ;  /* 0x0000000105057824 */ /* 0x000fc800078e0207 */
[----:B------:R-:W3:Y:S01]  /*4bd0*/  MUFU.EX2 R47, R47 ;  /* 0x0000002f002f7308 */ /* 0x000ee20000000800 */
[----:B--2---:R-:W-:Y:S01]  /*4be0*/  FADD.FTZ R16, R46, R21 ;  /* 0x000000152e107221 */ /* 0x004fe20000010000 */
[----:B------:R2:W-:Y:S04]  /*4bf0*/  STSM.16.M88.4 [R8+0x26800], R160 ;  /* 0x026800a008007844 */ /* 0x0005e80000000200 */
[----:B------:R2:W-:Y:S02]  /*4c00*/  STSM.16.M88.4 [R6], R156 ;  /* 0x0000009c06007844 */ /* 0x0005e40000000200 */
[----:B------:R-:W4:Y:S01]  /*4c10*/  MUFU.EX2 R45, R45 ;  /* 0x0000002d002d7308 */ /* 0x000f220000000800 */
[----:B-1----:R-:W-:-:S07]  /*4c20*/  FADD.FTZ R10, R44, R19 ;  /* 0x000000132c0a7221 */ /* 0x002fce0000010000 */
[----:B------:R-:W-:Y:S01]  /*4c30*/  MUFU.EX2 R50, R50 ;  /* 0x0000003200327308 */ /* 0x000fe20000000800 */
[C---:B---3--:R-:W-:Y:S01]  /*4c40*/  F2FP.F16.F32.PACK_AB R155, R47.reuse, R46 ;  /* 0x0000002e2f9b723e */ /* 0x048fe200000000ff */
[----:B------:R-:W-:-:S06]  /*4c50*/  FADD.FTZ R47, R47, R16 ;  /* 0x000000102f2f7221 */ /* 0x000fcc0000010000 */
[----:B------:R-:W1:Y:S01]  /*4c60*/  MUFU.EX2 R51, R51 ;  /* 0x0000003300337308 */ /* 0x000e620000000800 */
[C---:B----4-:R-:W-:Y:S01]  /*4c70*/  F2FP.F16.F32.PACK_AB R154, R45.reuse, R44 ;  /* 0x0000002c2d9a723e */ /* 0x050fe200000000ff */
[----:B------:R-:W-:-:S04]  /*4c80*/  FADD.FTZ R45, R45, R10 ;  /* 0x0000000a2d2d7221 */ /* 0x000fc80000010000 */
[----:B------:R2:W-:Y:S02]  /*4c90*/  STSM.16.M88.4 [R7], R152 ;  /* 0x0000009807007844 */ /* 0x0005e40000000200 */
[----:B------:R-:W-:Y:S08]  /*4ca0*/  MUFU.EX2 R48, R48 ;  /* 0x0000003000307308 */ /* 0x000ff00000000800 */
[----:B------:R-:W3:Y:S01]  /*4cb0*/  MUFU.EX2 R49, R49 ;  /* 0x0000003100317308 */ /* 0x000ee20000000800 */
[----:B-1----:R-:W-:Y:S01]  /*4cc0*/  F2FP.F16.F32.PACK_AB R165, R51, R50 ;  /* 0x0000003233a5723e */ /* 0x002fe200000000ff */
[----:B------:R-:W-:-:S04]  /*4cd0*/  FADD.FTZ R50, R50, R47 ;  /* 0x0000002f32327221 */ /* 0x000fc80000010000 */
[----:B------:R-:W-:Y:S02]  /*4ce0*/  FADD.FTZ R51, R51, R50 ;  /* 0x0000003233337221 */ /* 0x000fe40000010000 */
[----:B------:R-:W1:Y:S08]  /*4cf0*/  MUFU.EX2 R54, R54 ;  /* 0x0000003600367308 */ /* 0x000e700000000800 */
[----:B------:R-:W4:Y:S01]  /*4d00*/  MUFU.EX2 R52, R52 ;  /* 0x0000003400347308 */ /* 0x000f220000000800 */
[----:B---3--:R-:W-:Y:S01]  /*4d10*/  F2FP.F16.F32.PACK_AB R164, R49, R48 ;  /* 0x0000003031a4723e */ /* 0x008fe200000000ff */
[----:B------:R-:W-:-:S04]  /*4d20*/  FADD.FTZ R48, R48, R45 ;  /* 0x0000002d30307221 */ /* 0x000fc80000010000 */
[----:B------:R-:W-:Y:S02]  /*4d30*/  FADD.FTZ R49, R49, R48 ;  /* 0x0000003031317221 */ /* 0x000fe40000010000 */
[----:B------:R3:W5:Y:S01]  /*4d40*/  MUFU.EX2 R15, R9 ;  /* 0x00000009000f7308 */ /* 0x0007620000000800 */
[----:B-1----:R-:W-:Y:S01]  /*4d50*/  F2FP.F16.F32.PACK_AB R167, R17, R54 ;  /* 0x0000003611a7723e */ /* 0x002fe200000000ff */
[----:B------:R-:W-:Y:S01]  /*4d60*/  FADD.FTZ R54, R54, R51 ;  /* 0x0000003336367221 */ /* 0x000fe20000010000 */
[----:B----4-:R-:W-:-:S03]  /*4d70*/  FADD.FTZ R10, R52, R49 ;  /* 0x00000031340a7221 */ /* 0x010fc60000010000 */
[----:B---3--:R-:W-:Y:S01]  /*4d80*/  FADD.FTZ R9, R17, R54 ;  /* 0x0000003611097221 */ /* 0x008fe20000010000 */
[C---:B-----5:R-:W-:Y:S01]  /*4d90*/  F2FP.F16.F32.PACK_AB R166, R15.reuse, R52 ;  /* 0x000000340fa6723e */ /* 0x060fe200000000ff */
[----:B------:R-:W-:-:S04]  /*4da0*/  FADD.FTZ R10, R15, R10 ;  /* 0x0000000a0f0a7221 */ /* 0x000fc80000010000 */
[----:B------:R2:W-:Y:S01]  /*4db0*/  STSM.16.M88.4 [R5], R164 ;  /* 0x000000a405007844 */ /* 0x0005e20000000200 */
[----:B------:R-:W-:Y:S05]  /*4dc0*/  @!P0 BRA `(.L_x_7027) ;  /* 0x0000000000048947 */ /* 0x000fea0003800000 */
[----:B------:R-:W-:Y:S01]  /*4dd0*/  BPT.TRAP 0x1 ;  /* 0x000000040000795c */ /* 0x000fe20000300000 */
.L_x_7027:
[----:B------:R1:W3:Y:S01]  /*4de0*/  SYNCS.PHASECHK.TRANS64.TRYWAIT P3, [UR39+0x28c50], R13 ;  /* 0x028c500dff0075a7 */ /* 0x0002e20008060167 */
[----:B------:R-:W-:Y:S05]  /*4df0*/  @!P0 BRA `(.L_x_7028) ;  /* 0x0000000000048947 */ /* 0x000fea0003800000 */
[----:B------:R-:W-:Y:S01]  /*4e00*/  BPT.TRAP 0x1 ;  /* 0x000000040000795c */ /* 0x000fe20000300000 */
.L_x_7028:
[----:B---3--:R-:W-:Y:S05]  /*4e10*/  @P3 BRA `(.L_x_7029) ;  /* 0x0000000000083947 */ /* 0x008fea0003800000 */
[----:B------:R-:W3:Y:S02]  /*4e20*/  SYNCS.PHASECHK.TRANS64.TRYWAIT P3, [UR39+0x28c50], R13 ;  /* 0x028c500dff0075a7 */ /* 0x000ee40008060167 */
[----:B---3--:R-:W-:Y:S05]  /*4e30*/  @!P3 BRA `(.L_x_7030) ;  /* 0x000000b4004cb947 */ /* 0x008fea0003800000 */
.L_x_7029:
[----:B------:R-:W-:Y:S01]  /*4e40*/  WARPGROUP.ARRIVE ;  /* 0x00000000000079c5 */ /* 0x000fe20000000000 */
[----:B------:R-:W-:Y:S01]  /*4e50*/  UMOV UR14, UR38 ;  /* 0x00000026000e7c82 */ /* 0x000fe20008000000 */
[----:B------:R-:W-:Y:S01]  /*4e60*/  UMOV UR15, 0x40000040 ;  /* 0x40000040000f7882 */ /* 0x000fe20000000000 */
[----:B------:R-:W-:Y:S01]  /*4e70*/  UIADD3 UR4, UR38, 0x80, URZ ;  /* 0x0000008026047890 */ /* 0x000fe2000fffe03f */
[----:B---3--:R-:W-:Y:S01]  /*4e80*/  @!P1 IADD3 R14, R14, 0x28c60, RZ ;  /* 0x00028c600e0e9810 */ /* 0x008fe20007ffe0ff */
[----:B------:R-:W-:Y:S01]  /*4e90*/  UIMAD UR10, UR37, UR10, -UR6 ;  /* 0x0000000a250a72a4 */ /* 0x000fe2000f8e0a06 */
[----:B------:R-:W-:Y:S01]  /*4ea0*/  HGMMA.64x256x16.F32 R24, R160, gdesc[UR12].tnspB, RZ, !UPT, gsb0 ;  /* 0x43e0000ca0187df0 */ /* 0x000fe2000c0008ff */
[----:B------:R-:W-:Y:S01]  /*4eb0*/  UMOV UR15, 0x40000040 ;  /* 0x40000040000f7882 */ /* 0x000fe20000000000 */
[----:B------:R-:W-:Y:S01]  /*4ec0*/  UIADD3 UR41, UR41, -0x2, URZ ;  /* 0xfffffffe29297890 */ /* 0x000fe2000fffe03f */
[----:B------:R-:W-:Y:S01]  /*4ed0*/  @!P1 PRMT R14, RZ, 0x654, R14 ;  /* 0x00000654ff0e9816 */ /* 0x000fe2000000000e */
[----:B------:R-:W-:Y:S01]  /*4ee0*/  UMOV UR14, UR4 ;  /* 0x00000004000e7c82 */ /* 0x000fe20008000000 */
[----:B------:R-:W-:Y:S01]  /*4ef0*/  UIADD3 UR4, UR38, 0x100, URZ ;  /* 0x0000010026047890 */ /* 0x000fe2000fffe03f */
[----:B------:R-:W-:-:S02]  /*4f00*/  WARPGROUP.DEPBAR.LE gsb0, 0x0 ;  /* 0x00008000000079c5 */ /* 0x000fc40000010000 */
[----:B------:R-:W-:-:S15]  /*4f10*/  WARPGROUP.ARRIVE ;  /* 0x00000000000079c5 */ /* 0x000fde0000000000 */
[----:B------:R-:W-:-:S05]  /*4f20*/  NOP ;  /* 0x0000000000007918 */ /* 0x000fca0000000000 */
        /* <DEDUP_REMOVED lines=10> */
[----:B------:R-:W3:Y:S02]  /*4fd0*/  S2UR UR4, SR_CTAID.X ;  /* 0x00000000000479c3 */ /* 0x000ee40000002500 */
[----:B---3--:R-:W-:-:S03]  /*4fe0*/  USHF.L.U32 UR11, UR4, 0x6, URZ ;  /* 0x00000006040b7899 */ /* 0x008fc6000800063f */
[----:B------:R-:W-:Y:S02]  /*4ff0*/  @UP0 ULDC UR4, c[0x0][0x44c] ;  /* 0x0001130000040ab9 */ /* 0x000fe40000000800 */
[----:B------:R-:W-:Y:S02]  /*5000*/  UIMAD.WIDE.U32 UR4, UR11, UR4, URZ ;  /* 0x000000040b0472a5 */ /* 0x000fe4000f8e003f */
[----:B------:R-:W-:Y:S01]  /*5010*/  UMOV UR6, UR11 ;  /* 0x0000000b00067c82 */ /* 0x000fe20008000000 */
[----:B------:R-:W-:Y:S02]  /*5020*/  WARPGROUP.DEPBAR.LE gsb0, 0x0 ;  /* 0x00008000000079c5 */ /* 0x000fe40000010000 */
[----:B------:R-:W-:-:S13]  /*5030*/  WARPGROUP.ARRIVE ;  /* 0x00000000000079c5 */ /* 0x000fda0000000000 */
[----:B------:R-:W-:Y:S01]  /*5040*/  HGMMA.64x256x16.F32 R24, R164, gdesc[UR12].tnspB, R24, gsb0 ;  /* 0x43e0000ca4187df0 */ /* 0x000fe20008000818 */
[----:B------:R-:W-:Y:S02]  /*5050*/  @UP0 ULDC UR14, c[0x0][0x450] ;  /* 0x00011400000e0ab9 */ /* 0x000fe40000000800 */
[----:B------:R-:W-:-:S03]  /*5060*/  @UP0 USHF.R.U32.HI UR6, URZ, UR14, UR5 ;  /* 0x0000000e3f060299 */ /* 0x000fc60008011605 */
[----:B------:R-:W-:Y:S01]  /*5070*/  UMOV UR5, URZ ;  /* 0x0000003f00057c82 */ /* 0x000fe20008000000 */
[----:B------:R-:W-:-:S04]  /*5080*/  UIADD3 UR6, UR10, UR6, URZ ;  /* 0x000000060a067290 */ /* 0x000fc8000fffe03f */
[----:B------:R-:W-:-:S04]  /*5090*/  USHF.R.S32.HI UR4, URZ, 0x1f, UR6 ;  /* 0x0000001f3f047899 */ /* 0x000fc80008011406 */
[----:B------:R-:W-:-:S04]  /*50a0*/  ULEA.HI UR4, UR4, UR6, URZ, 0x6 ;  /* 0x0000000604047291 */ /* 0x000fc8000f8f303f */
[----:B------:R-:W-:-:S04]  /*50b0*/  USHF.R.S32.HI UR4, URZ, 0x6, UR4 ;  /* 0x000000063f047899 */ /* 0x000fc80008011404 */
[----:B------:R-:W-:-:S04]  /*50c0*/  UISETP.LT.AND UP1, UPT, UR40, UR4, UPT ;  /* 0x000000042800728c */ /* 0x000fc8000bf21270 */
[----:B------:R-:W-:-:S03]  /*50d0*/  USEL UR25, UR40, UR4, !UP1 ;  /* 0x0000000428197287 */ /* 0x000fc6000c800000 */
[----:B------:R-:W-:Y:S01]  /*50e0*/  UMOV UR4, URZ ;  /* 0x0000003f00047c82 */ /* 0x000fe20008000000 */
[----:B------:R-:W-:-:S06]  /*50f0*/  UISETP.GE.AND UP1, UPT, UR41, UR25, UPT ;  /* 0x000000192900728c */ /* 0x000fcc000bf26270 */
[----:B------:R-:W-:Y:S01]  /*5100*/  PLOP3.LUT P3, PT, PT, PT, UP1, 0x80, 0x0 ;  /* 0x000000000000781c */ /* 0x000fe20003f6f018 */
        /* <DEDUP_REMOVED lines=10> */
[----:B------:R-:W-:Y:S05]  /*51b0*/  @!P3 BRA `(.L_x_7031) ;  /* 0x0000001c0088b947 */ /* 0x000fea0003800000 */
[----:B---3--:R-:W-:Y:S01]  /*51c0*/  IMAD.MOV.U32 R14, RZ, RZ, R2 ;  /* 0x000000ffff0e7224 */ /* 0x008fe200078e0002 */
[----:B------:R-:W-:Y:S01]  /*51d0*/  UMOV UR5, URZ ;  /* 0x0000003f00057c82 */ /* 0x000fe20008000000 */
[----:B------:R-:W-:Y:S01]  /*51e0*/  IMAD.MOV.U32 R15, RZ, RZ, R0 ;  /* 0x000000ffff0f7224 */ /* 0x000fe200078e0000 */
[----:B------:R-:W-:Y:S01]  /*51f0*/  UMOV UR6, URZ ;  /* 0x0000003f00067c82 */ /* 0x000fe20008000000 */
[----:B------:R-:W-:Y:S01]  /*5200*/  ULDC UR29, c[0x0][0x288] ;  /* 0x0000a200001d7ab9 */ /* 0x000fe20000000800 */
[----:B------:R-:W-:Y:S01]  /*5210*/  ULDC UR28, c[0x0][0x2f0] ;  /* 0x0000bc00001c7ab9 */ /* 0x000fe20000000800 */
[----:B------:R-:W-:-:S05]  /*5220*/  ULDC UR26, c[0x0][0x988] ;  /* 0x00026200001a7ab9 */ /* 0x000fca0000000800 */
.L_x_7040:
[----:B------:R-:W-:-:S04]  /*5230*/  UIADD3 UR4, UR6, 0x1, URZ ;  /* 0x0000000106047890 */ /* 0x000fc8000fffe03f */
[----:B------:R-:W-:-:S04]  /*5240*/  UISETP.NE.AND UP1, UPT, UR4, 0x2, UPT ;  /* 0x000000020400788c */ /* 0x000fc8000bf25270 */
[----:B------:R-:W-:Y:S02]  /*5250*/  USEL UR7, URZ, 0x1, UP1 ;  /* 0x000000013f077887 */ /* 0x000fe40008800000 */
[----:B------:R-:W-:Y:S02]  /*5260*/  USEL UR4, UR4, URZ, UP1 ;  /* 0x0000003f04047287 */ /* 0x000fe40008800000 */
[----:B------:R-:W-:Y:S01]  /*5270*/  ULOP3.LUT UR5, UR5, UR7, URZ, 0x3c, !UPT ;  /* 0x0000000705057292 */ /* 0x000fe2000f8e3c3f */
[----:B----4-:R-:W-:Y:S11]  /*5280*/  @!P0 BRA `(.L_x_7032) ;  /* 0x0000000000048947 */ /* 0x010ff60003800000 */
[----:B------:R-:W-:Y:S01]  /*5290*/  BPT.TRAP 0x1 ;  /* 0x000000040000795c */ /* 0x000fe20000300000 */
.L_x_7032:
[----:B------:R-:W-:Y:S01]  /*52a0*/  ULEA UR27, UR4, UR39, 0x3 ;  /* 0x00000027041b7291 */ /* 0x000fe2000f8e183f */
[----:B01----:R-:W-:-:S05]  /*52b0*/  IMAD.U32 R13, RZ, RZ, UR5 ;  /* 0x00000005ff0d7e24 */ /* 0x003fca000f8e00ff */
[----:B------:R-:W-:-:S04]  /*52c0*/  SHF.L.U32 R13, R13, 0x1f, RZ ;  /* 0x0000001f0d0d7819 */ /* 0x000fc800000006ff */
[----:B------:R0:W1:Y:S01]  /*52d0*/  SYNCS.PHASECHK.TRANS64.TRYWAIT P3, [UR27+0x28c30], R13 ;  /* 0x028c300dff0075a7 */ /* 0x000062000806015b */
[----:B------:R-:W-:Y:S05]  /*52e0*/  @!P0 BRA `(.L_x_7033) ;  /* 0x0000000000048947 */ /* 0x000fea0003800000 */
[----:B------:R-:W-:Y:S01]  /*52f0*/  BPT.TRAP 0x1 ;  /* 0x000000040000795c */ /* 0x000fe20000300000 */
.L_x_7033:
[----:B-1----:R-:W-:Y:S05]  /*5300*/  @P3 BRA `(.L_x_7034) ;  /* 0x0000000000083947 */ /* 0x002fea0003800000 */
[----:B------:R-:W1:Y:S02]  /*5310*/  SYNCS.PHASECHK.TRANS64.TRYWAIT P3, [UR27+0x28c30], R13 ;  /* 0x028c300dff0075a7 */ /* 0x000e64000806015b */
[----:B-1----:R-:W-:Y:S05]  /*5320*/  @!P3 BRA `(.L_x_7035) ;  /* 0x000000b00024b947 */ /* 0x002fea0003800000 */
.L_x_7034:
[----:B------:R-:W-:Y:S01]  /*5330*/  ULEA UR10, UR4, UR24, 0x9 ;  /* 0x00000018040a7291 */ /* 0x000fe2000f8e483f */
[----:B--2---:R-:W-:Y:S01]  /*5340*/  WARPGROUP.ARRIVE ;  /* 0x00000000000079c5 */ /* 0x004fe20000000000 */
[----:B------:R-:W-:Y:S01]  /*5350*/  UMOV UR11, 0x40000040 ;  /* 0x40000040000b7882 */ /* 0x000fe20000000000 */
[----:B------:R-:W-:Y:S01]  /*5360*/  UMOV UR15, 0x40000040 ;  /* 0x40000040000f7882 */ /* 0x000fe20000000000 */
[----:B------:R-:W-:Y:S01]  /*5370*/  UIADD3 UR14, UR10, 0x2, URZ ;  /* 0x000000020a0e7890 */ /* 0x000fe2000fffe03f */
[----:B-1----:R-:W-:Y:S01]  /*5380*/  IMAD.MOV.U32 R0, RZ, RZ, R12 ;  /* 0x000000ffff007224 */ /* 0x002fe200078e000c */
[----:B------:R-:W-:Y:S01]  /*5390*/  UIADD3 UR18, UR10, 0x4, URZ ;  /* 0x000000040a127890 */ /* 0x000fe2000fffe03f */
[----:B------:R-:W-:Y:S01]  /*53a0*/  MOV R19, UR28 ;  /* 0x0000001c00137c02 */ /* 0x000fe20008000f00 */
[----:B------:R-:W-:Y:S01]  /*53b0*/  UMOV UR19, 0x40000040 ;  /* 0x4000004000137882 */ /* 0x000fe20000000000 */
[----:B------:R-:W-:Y:S01]  /*53c0*/  HGMMA.64x64x16.F32 R152, gdesc[UR8], RZ, !UPT, gsb0 ;  /* 0x00e00000089879f0 */ /* 0x000fe2000c0008ff */
[----:B------:R-:W-:Y:S01]  /*53d0*/  UIADD3 UR22, UR10, 0x6, URZ ;  /* 0x000000060a167890 */ /* 0x000fe2000fffe03f */
[----:B------:R-:W-:Y:S01]  /*53e0*/  UMOV UR23, 0x40000040 ;  /* 0x4000004000177882 */ /* 0x000fe20000000000 */
[----:B------:R-:W-:-:S02]  /*53f0*/  @UP0 ULDC UR7, c[0x0][0x44c] ;  /* 0x0001130000070ab9 */ /* 0x000fc40000000800 */
[----:B------:R-:W-:Y:S01]  /*5400*/  @P2 IMAD.HI.U32 R2, R12, UR7, RZ ;  /* 0x000000070c022c27 */ /* 0x000fe2000f8e00ff */
[----:B------:R-:W-:-:S04]  /*5410*/  @UP0 ULDC UR7, c[0x0][0x450] ;  /* 0x0001140000070ab9 */ /* 0x000fc80000000800 */
[----:B------:R-:W-:Y:S01]  /*5420*/  @P2 SHF.R.U32.HI R0, RZ, UR7, R2 ;  /* 0x00000007ff002c19 */ /* 0x000fe20008011602 */
[----:B------:R-:W-:Y:S02]  /*5430*/  UMOV UR7, 0xffffffc0 ;  /* 0xffffffc000077882 */ /* 0x000fe40000000000 */
[----:B------:R-:W-:Y:S02]  /*5440*/  UIMAD UR7, UR41, UR7, 0x1 ;  /* 0x00000001290774a4 */ /* 0x000fe4000f8e0207 */
[----:B------:R-:W1:Y:S04]  /*5450*/  SHFL.IDX PT, R17, R0, RZ, 0x1c1f ;  /* 0x001c1fff00117589 */ /* 0x000e6800000e0000 */
[----:B------:R-:W-:Y:S01]  /*5460*/  IADD3 R2, -R11, UR7, RZ ;  /* 0x000000070b027c10 */ /* 0x000fe2000fffe1ff */
[----:B------:R-:W-:-:S04]  /*5470*/  UMOV UR7, UR26 ;  /* 0x0000001a00077c82 */ /* 0x000fc80008000000 */
[----:B------:R-:W-:-:S05]  /*5480*/  IMAD R2, R19, UR37, R2 ;  /* 0x0000002513027c24 */ /* 0x000fca000f8e0202 */
[----:B-1----:R-:W-:-:S04]  /*5490*/  IADD3 R17, R17, -UR29, R2 ;  /* 0x8000001d11117c10 */ /* 0x002fc8000fffe002 */
[C---:B------:R-:W-:Y:S02]  /*54a0*/  ISETP.GT.AND P3, PT, R17.reuse, RZ, PT ;  /* 0x000000ff1100720c */ /* 0x040fe40003f64270 */
        /* <DEDUP_REMOVED lines=49> */
[----:B------:R-:W-:Y:S02]  /*57c0*/  FMNMX.FTZ R16, R176, R19, !PT ;  /* 0x00000013b0107209 */ /* 0x000fe40007810000 */
[----:B------:R-:W-:-:S02]  /*57d0*/  ISETP.GT.AND P3, PT, R17, 0x38, PT ;  /* 0x000000381100780c */ /* 0x000fc40003f64270 */
[----:B------:R-:W-:Y:S02]  /*57e0*/  ISETP.GT.AND P4, PT, R17, 0x39, PT ;  /* 0x000000391100780c */ /* 0x000fe40003f84270 */
[----:B------:R-:W-:Y:S02]  /*57f0*/  FMNMX.FTZ R17, R177, R16, !PT ;  /* 0x00000010b1117209 */ /* 0x000fe40007810000 */
[----:B------:R-:W-:Y:S02]  /*5800*/  FSEL R180, R180, -INF , P3 ;  /* 0xff800000b4b47808 */ /* 0x000fe40001800000 */
[----:B------:R-:W-:Y:S02]  /*5810*/  FSEL R181, R181, -INF , P4 ;  /* 0xff800000b5b57808 */ /* 0x000fe40002000000 */
[----:B------:R-:W-:Y:S02]  /*5820*/  FMNMX.FTZ R16, R180, R17, !PT ;  /* 0x00000011b4107209 */ /* 0x000fe40007810000 */
[----:B------:R-:W1:Y:S02]  /*5830*/  SHFL.IDX PT, R17, R0, 0x1, 0x1c1f ;  /* 0x003c1f0000117f89 */ /* 0x000e6400000e0000 */
[----:B------:R-:W-:-:S05]  /*5840*/  FMNMX.FTZ R16, R181, R16, !PT ;  /* 0x00000010b5107209 */ /* 0x000fca0007810000 */
[----:B------:R-:W2:Y:S01]  /*5850*/  SHFL.BFLY PT, R19, R16, 0x2, 0x1f ;  /* 0x0c401f0010137f89 */ /* 0x000ea200000e0000 */
[----:B-1----:R-:W-:-:S04]  /*5860*/  IADD3 R2, R17, -UR29, R2 ;  /* 0x8000001d11027c10 */ /* 0x002fc8000fffe002 */
[C---:B------:R-:W-:Y:S02]  /*5870*/  ISETP.GT.AND P3, PT, R2.reuse, RZ, PT ;  /* 0x000000ff0200720c */ /* 0x040fe40003f64270 */
[----:B------:R-:W-:Y:S02]  /*5880*/  ISETP.GT.AND P4, PT, R2, 0x1, PT ;  /* 0x000000010200780c */ /* 0x000fe40003f84270 */
[----:B------:R-:W-:Y:S02]  /*5890*/  FSEL R17, R154, -INF , P3 ;  /* 0xff8000009a117808 */ /* 0x000fe40001800000 */
[----:B------:R-:W-:Y:S02]  /*58a0*/  ISETP.GT.AND P3, PT, R2, 0x8, PT ;  /* 0x000000080200780c */ /* 0x000fe40003f64270 */
[----:B------:R-:W-:Y:S02]  /*58b0*/  FSEL R155, R155, -INF , P4 ;  /* 0xff8000009b9b7808 */ /* 0x000fe40002000000 */
[----:B------:R-:W-:-:S02]  /*58c0*/  FMNMX.FTZ R0, R17, R14, !PT ;  /* 0x0000000e11007209 */ /* 0x000fc40007810000 */
[----:B--2---:R-:W-:Y:S02]  /*58d0*/  FMNMX.FTZ R18, R16, R19, !PT ;  /* 0x0000001310127209 */ /* 0x004fe40007810000 */
[----:B------:R-:W-:Y:S02]  /*58e0*/  ISETP.GT.AND P4, PT, R2, 0x9, PT ;  /* 0x000000090200780c */ /* 0x000fe40003f84270 */
[----:B------:R-:W-:Y:S01]  /*58f0*/  FSEL R158, R158, -INF , P3 ;  /* 0xff8000009e9e7808 */ /* 0x000fe20001800000 */
[----:B------:R-:W1:Y:S01]  /*5900*/  SHFL.BFLY PT, R21, R18, 0x1, 0x1f ;  /* 0x0c201f0012157f89 */ /* 0x000e6200000e0000 */
        /* <DEDUP_REMOVED lines=28> */
[----:B-1----:R-:W-:Y:S02]  /*5ad0*/  FMNMX.FTZ R0, R18, R21, !PT ;  /* 0x0000001512007209 */ /* 0x002fe40007810000 */
[----:B------:R-:W-:Y:S02]  /*5ae0*/  ISETP.GT.AND P3, PT, R2, 0x31, PT ;  /* 0x000000310200780c */ /* 0x000fe40003f64270 */
[----:B------:R-:W-:Y:S01]  /*5af0*/  FSEL R178, R178, -INF , P5 ;  /* 0xff800000b2b27808 */ /* 0x000fe20002800000 */
[----:B------:R-:W-:Y:S01]  /*5b00*/  FMUL.FTZ R18, R0, UR7 ;  /* 0x0000000700127c20 */ /* 0x000fe20008410000 */
[----:B------:R-:W-:Y:S02]  /*5b10*/  FMNMX.FTZ R21, R175, R16, !PT ;  /* 0x00000010af157209 */ /* 0x000fe40007810000 */
[----:B------:R-:W-:-:S02]  /*5b20*/  ISETP.GT.AND P5, PT, R2, 0x38, PT ;  /* 0x000000380200780c */ /* 0x000fc40003fa4270 */
[----:B------:R-:W-:Y:S02]  /*5b30*/  FSEL R179, R179, -INF , P3 ;  /* 0xff800000b3b37808 */ /* 0x000fe40001800000 */
[----:B------:R-:W-:Y:S02]  /*5b40*/  FMNMX.FTZ R16, R178, R21, !PT ;  /* 0x00000015b2107209 */ /* 0x000fe40007810000 */
[----:B------:R-:W-:Y:S02]  /*5b50*/  ISETP.GT.AND P3, PT, R2, 0x39, PT ;  /* 0x000000390200780c */ /* 0x000fe40003f64270 */
[----:B------:R-:W-:Y:S02]  /*5b60*/  FSEL R182, R182, -INF , P5 ;  /* 0xff800000b6b67808 */ /* 0x000fe40002800000 */
[----:B------:R-:W-:Y:S02]  /*5b70*/  FMNMX.FTZ R21, R179, R16, !PT ;  /* 0x00000010b3157209 */ /* 0x000fe40007810000 */
[----:B------:R-:W-:-:S02]  /*5b80*/  FSETP.NEU.FTZ.AND P4, PT, R0, -INF , PT ;  /* 0xff8000000000780b */ /* 0x000fc40003f9d000 */
[----:B------:R-:W-:Y:S02]  /*5b90*/  FSEL R183, R183, -INF , P3 ;  /* 0xff800000b7b77808 */ /* 0x000fe40001800000 */
[----:B------:R-:W-:Y:S02]  /*5ba0*/  FMNMX.FTZ R2, R182, R21, !PT ;  /* 0x00000015b6027209 */ /* 0x000fe40007810000 */
[----:B------:R-:W-:Y:S02]  /*5bb0*/  FSEL R22, R18, RZ, P4 ;  /* 0x000000ff12167208 */ /* 0x000fe40002000000 */
[----:B------:R-:W-:-:S03]  /*5bc0*/  FMNMX.FTZ R2, R183, R2, !PT ;  /* 0x00000002b7027209 */ /* 0x000fc60007810000 */
[--C-:B------:R-:W-:Y:S01]  /*5bd0*/  FFMA.FTZ R19, R152, UR7, -R22.reuse ;  /* 0x0000000798137c23 */ /* 0x100fe20008010816 */
[--C-:B------:R-:W-:Y:S01]  /*5be0*/  FFMA.FTZ R152, R153, UR7, -R22.reuse ;  /* 0x0000000799987c23 */ /* 0x100fe20008010816 */
[--C-:B------:R-:W-:Y:S01]  /*5bf0*/  FFMA.FTZ R23, R161, UR7, -R22.reuse ;  /* 0x00000007a1177c23 */ /* 0x100fe20008010816 */
[----:B------:R-:W1:Y:S01]  /*5c00*/  SHFL.BFLY PT, R153, R2, 0x2, 0x1f ;  /* 0x0c401f0002997f89 */ /* 0x000e6200000e0000 */
        /* <DEDUP_REMOVED lines=13> */
[----:B------:R-:W-:Y:S01]  /*5ce0*/  FSEL R22, R0, RZ, P4 ;  /* 0x000000ff00167208 */ /* 0x000fe20002000000 */
[----:B------:R-:W-:Y:S01]  /*5cf0*/  MUFU.EX2 R19, R19 ;  /* 0x0000001300137308 */ /* 0x000fe20000000800 */
[----:B------:R-:W-:-:S02]  /*5d00*/  IMAD.U32 R168, RZ, RZ, UR27 ;  /* 0x0000001bffa87e24 */ /* 0x000fc4000f8e00ff */
[----:B------:R-:W-:Y:S02]  /*5d10*/  IMAD.U32 R180, RZ, RZ, UR6 ;  /* 0x00000006ffb47e24 */ /* 0x000fe4000f8e00ff */
[----:B------:R-:W-:-:S03]  /*5d20*/  FADD.FTZ R22, -R22, R15 ;  /* 0x0000000f16167221 */ /* 0x000fc60000010100 */
        /* <DEDUP_REMOVED lines=9> */
[----:B------:R-:W-:-:S03]  /*5dc0*/  FMUL.FTZ R153, R2, UR7 ;  /* 0x0000000702997c20 */ /* 0x000fc60008410000 */
[----:B------:R-:W-:Y:S02]  /*5dd0*/  FSEL R15, R2, RZ, P3 ;  /* 0x000000ff020f7208 */ /* 0x000fe40001800000 */
[----:B------:R-:W-:Y:S01]  /*5de0*/  FSEL R172, R153, RZ, P3 ;  /* 0x000000ff99ac7208 */ /* 0x000fe20001800000 */
[----:B------:R-:W-:Y:S01]  /*5df0*/  MUFU.EX2 R16, R16 ;  /* 0x0000001000107308 */ /* 0x000fe20000000800 */
[----:B------:R-:W-:Y:S01]  /*5e00*/  ISETP.NE.AND P3, PT, R4, RZ, PT ;  /* 0x000000ff0400720c */ /* 0x000fe20003f65270 */
[----:B------:R-:W-:Y:S02]  /*5e10*/  FADD.FTZ R15, -R15, R14 ;  /* 0x0000000e0f0f7221 */ /* 0x000fe40000010100 */
        /* <DEDUP_REMOVED lines=13> */
[----:B-1----:R-:W-:Y:S01]  /*5ef0*/  FMUL.FTZ R17, R22, UR7 ;  /* 0x0000000716117c20 */ /* 0x002fe20008410000 */
[----:B------:R-:W-:Y:S01]  /*5f00*/  FMUL.FTZ R22, R15, UR7 ;  /* 0x000000070f167c20 */ /* 0x000fe20008410000 */
[----:B------:R-:W-:-:S02]  /*5f10*/  @!P1 VIADD R15, R168, 0x28c40 ;  /* 0x00028c40a80f9836 */ /* 0x000fc40000000000 */
[--C-:B------:R-:W-:Y:S01]  /*5f20*/  FFMA.FTZ R175, R175, UR7, -R172.reuse ;  /* 0x00000007afaf7c23 */ /* 0x100fe200080108ac */
[--C-:B------:R-:W-:Y:S01]  /*5f30*/  FFMA.FTZ R178, R178, UR7, -R172.reuse ;  /* 0x00000007b2b27c23 */ /* 0x100fe200080108ac */
[--C-:B------:R-:W-:Y:S01]  /*5f40*/  FFMA.FTZ R179, R179, UR7, -R172.reuse ;  /* 0x00000007b3b37c23 */ /* 0x100fe200080108ac */
[--C-:B------:R-:W-:Y:S01]  /*5f50*/  FFMA.FTZ R182, R182, UR7, -R172.reuse ;  /* 0x00000007b6b67c23 */ /* 0x100fe200080108ac */
[----:B------:R-:W1:Y:S01]  /*5f60*/  MUFU.EX2 R14, R17 ;  /* 0x00000011000e7308 */ /* 0x000e620000000800 */
[----:B------:R-:W-:Y:S01]  /*5f70*/  @!P1 PRMT R15, RZ, 0x654, R15 ;  /* 0x00000654ff0f9816 */ /* 0x000fe2000000000f */
[----:B------:R-:W-:-:S03]  /*5f80*/  FFMA.FTZ R172, R183, UR7, -R172 ;  /* 0x00000007b7ac7c23 */ /* 0x000fc600080108ac */
[----:B------:R1:W-:Y:S03]  /*5f90*/  @!P1 SYNCS.ARRIVE.TRANS64.RED.A1T0 RZ, [R15+URZ], RZ ;  /* 0x000000ff0fff99a7 */ /* 0x0003e6000810043f */
[----:B------:R-:W2:Y:S08]  /*5fa0*/  MUFU.EX2 R22, R22 ;  /* 0x0000001600167308 */ /* 0x000eb00000000800 */
[----:B------:R-:W3:Y:S01]  /*5fb0*/  MUFU.EX2 R158, R158 ;  /* 0x0000009e009e7308 */ /* 0x000ee20000000800 */
[----:B-1----:R-:W-:Y:S01]  /*5fc0*/  FFMA.FTZ R15, R14, R10, R19 ;  /* 0x0000000a0e0f7223 */ /* 0x002fe20000010013 */
[-C--:B------:R-:W-:Y:S01]  /*5fd0*/  FMUL.FTZ R24, R24, R14.reuse ;  /* 0x0000000e18187220 */ /* 0x080fe20000410000 */
[-C--:B------:R-:W-:Y:S01]  /*5fe0*/  FMUL.FTZ R25, R25, R14.reuse ;  /* 0x0000000e19197220 */ /* 0x080fe20000410000 */
[-C--:B------:R-:W-:Y:S01]  /*5ff0*/  FMUL.FTZ R28, R28, R14.reuse ;  /* 0x0000000e1c1c7220 */ /* 0x080fe20000410000 */
[C---:B------:R-:W-:Y:S01]  /*6000*/  FADD.FTZ R15, R152.reuse, R15 ;  /* 0x0000000f980f7221 */ /* 0x040fe20000010000 */
[----:B------:R-:W-:Y:S01]  /*6010*/  F2FP.F16.F32.PACK_AB R152, R152, R19 ;  /* 0x000000139898723e */ /* 0x000fe200000000ff */
[----:B------:R-:W-:Y:S01]  /*6020*/  FMUL.FTZ R29, R29, R14 ;  /* 0x0000000e1d1d7220 */ /* 0x000fe20000410000 */
[----:B------:R-:W1:Y:S01]  /*6030*/  MUFU.EX2 R157, R157 ;  /* 0x0000009d009d7308 */ /* 0x000e620000000800 */
[----:B--2---:R-:W-:Y:S01]  /*6040*/  FFMA.FTZ R17, R22, R9, R153 ;  /* 0x0000000916117223 */ /* 0x004fe20000010099 */
[----:B------:R-:W-:-:S02]  /*6050*/  @!P3 IMAD R9, R180, 0x40, R3 ;  /* 0x00000040b409b824 */ /* 0x000fc400078e0203 */
[----:B------:R-:W-:Y:S01]  /*6060*/  FADD.FTZ R10, R154, R15 ;  /* 0x0000000f9a0a7221 */ /* 0x000fe20000010000 */
[C---:B------:R-:W-:Y:S01]  /*6070*/  F2FP.F16.F32.PACK_AB R153, R176.reuse, R153 ;  /* 0x00000099b099723e */ /* 0x040fe200000000ff */
[----:B------:R-:W-:Y:S01]  /*6080*/  FADD.FTZ R17, R176, R17 ;  /* 0x00000011b0117221 */ /* 0x000fe20000010000 */
[C---:B------:R-:W-:Y:S01]  /*6090*/  F2FP.F16.F32.PACK_AB R154, R21.reuse, R154 ;  /* 0x0000009a159a723e */ /* 0x040fe200000000ff */
[----:B------:R-:W-:Y:S01]  /*60a0*/  FADD.FTZ R15, R21, R10 ;  /* 0x0000000a150f7221 */ /* 0x000fe20000010000 */
[----:B------:R-:W2:Y:S01]  /*60b0*/  MUFU.EX2 R162, R162 ;  /* 0x000000a200a27308 */ /* 0x000ea20000000800 */
[----:B---3--:R-:W-:Y:S01]  /*60c0*/  FADD.FTZ R180, R158, R17 ;  /* 0x000000119eb47221 */ /* 0x008fe20000010000 */
[----:B------:R-:W-:Y:S01]  /*60d0*/  @!P3 LEA R9, R9, UR39, 0x2 ;  /* 0x000000270909bc11 */ /* 0x000fe2000f8e10ff */
[----:B------:R-:W-:Y:S01]  /*60e0*/  FADD.FTZ R10, R156, R15 ;  /* 0x0000000f9c0a7221 */ /* 0x000fe20000010000 */
[----:B------:R-:W-:Y:S01]  /*60f0*/  F2FP.F16.F32.PACK_AB R156, R23, R156 ;  /* 0x0000009c179c723e */ /* 0x000fe200000000ff */
[-C--:B------:R-:W-:Y:S01]  /*6100*/  FMUL.FTZ R32, R32, R14.reuse ;  /* 0x0000000e20207220 */ /* 0x080fe20000410000 */
[----:B------:R-:W-:Y:S01]  /*6110*/  FMUL.FTZ R33, R33, R14 ;  /* 0x0000000e21217220 */ /* 0x000fe20000410000 */
[----:B------:R-:W-:Y:S01]  /*6120*/  FADD.FTZ R15, R23, R10 ;  /* 0x0000000a170f7221 */ /* 0x000fe20000010000 */
[----:B------:R-:W3:Y:S01]  /*6130*/  MUFU.EX2 R163, R163 ;  /* 0x000000a300a37308 */ /* 0x000ee20000000800 */
[C---:B-1----:R-:W-:Y:S01]  /*6140*/  FADD.FTZ R17, R157.reuse, R180 ;  /* 0x000000b49d117221 */ /* 0x042fe20000010000 */
[----:B------:R-:W-:Y:S01]  /*6150*/  @!P3 STS [R9+0x28800], R14 ;  /* 0x0288000e0900b388 */ /* 0x000fe20000000800 */
[----:B------:R-:W-:Y:S01]  /*6160*/  FADD.FTZ R10, R16, R15 ;  /* 0x0000000f100a7221 */ /* 0x000fe20000010000 */
[----:B------:R-:W-:Y:S01]  /*6170*/  F2FP.F16.F32.PACK_AB R155, R157, R158 ;  /* 0x0000009e9d9b723e */ /* 0x000fe200000000ff */
[-C--:B------:R-:W-:Y:S01]  /*6180*/  FMUL.FTZ R36, R36, R14.reuse ;  /* 0x0000000e24247220 */ /* 0x080fe20000410000 */
[----:B------:R1:W-:Y:S01]  /*6190*/  @!P3 STS [R9+0x28820], R22 ;  /* 0x028820160900b388 */ /* 0x0003e20000000800 */
[-C--:B------:R-:W-:Y:S01]  /*61a0*/  FMUL.FTZ R37, R37, R14.reuse ;  /* 0x0000000e25257220 */ /* 0x080fe20000410000 */
[----:B------:R-:W4:Y:S01]  /*61b0*/  MUFU.EX2 R159, R159 ;  /* 0x0000009f009f7308 */ /* 0x000f220000000800 */
[----:B--2---:R-:W-:Y:S01]  /*61c0*/  FADD.FTZ R180, R162, R17 ;  /* 0x00000011a2b47221 */ /* 0x004fe20000010000 */
[----:B------:R-:W-:Y:S01]  /*61d0*/  BAR.SYNC.DEFER_BLOCKING 0xf, 0x100 ;  /* 0x03c4000000007b1d */ /* 0x000fe20000010000 */
        /* <DEDUP_REMOVED lines=24> */
[----:B------:R2:W-:Y:S01]  /*6360*/  STSM.16.M88.4 [R8+0x26800], R152 ;  /* 0x0268009808007844 */ /* 0x0005e20000000200 */
        /* <DEDUP_REMOVED lines=31> */
[-C--:B------:R-:W-:Y:S01]  /*6560*/  FMUL.FTZ R112, R112, R14.reuse ;  /* 0x0000000e70707220 */ /* 0x080fe20000410000 */
[-C--:B------:R-:W-:Y:S01]  /*6570*/  FMUL.FTZ R113, R113, R14.reuse ;  /* 0x0000000e71717220 */ /* 0x080fe20000410000 */
[-C--:B------:R-:W-:Y:S01]  /*6580*/  FMUL.FTZ R116, R116, R14.reuse ;  /* 0x0000000e74747220 */ /* 0x080fe20000410000 */
        /* <DEDUP_REMOVED lines=23> */
[----:B------:R-:W-:Y:S01]  /*6700*/  FMUL.FTZ R149, R149, R14 ;  /* 0x0000000e95957220 */ /* 0x000fe20000410000 */
        /* <DEDUP_REMOVED lines=10> */
[----:B------:R-:W3:Y:S01]  /*67b0*/  MUFU.EX2 R178, R178 ;  /* 0x000000b200b27308 */ /* 0x000ee20000000800 */
[----:B----4-:R-:W-:Y:S01]  /*67c0*/  FADD.FTZ R15, R175, R162 ;  /* 0x000000a2af0f7221 */ /* 0x010fe20000010000 */
[----:B------:R-:W-:Y:S01]  /*67d0*/  F2FP.F16.F32.PACK_AB R162, R169, R18 ;  /* 0x00000012a9a2723e */ /* 0x000fe200000000ff */
[----:B------:R-:W-:Y:S01]  /*67e0*/  FMUL.FTZ R42, R42, R22 ;  /* 0x000000162a2a7220 */ /* 0x000fe20000410000 */
[----:B------:R-:W-:Y:S01]  /*67f0*/  F2FP.F16.F32.PACK_AB R163, R175, R174 ;  /* 0x000000aeafa3723e */ /* 0x000fe200000000ff */
[-C--:B------:R-:W-:Y:S01]  /*6800*/  FMUL.FTZ R43, R43, R22.reuse ;  /* 0x000000162b2b7220 */ /* 0x080fe20000410000 */
[-C--:B------:R-:W-:Y:S01]  /*6810*/  FMUL.FTZ R46, R46, R22.reuse ;  /* 0x000000162e2e7220 */ /* 0x080fe20000410000 */
[-C--:B------:R-:W-:Y:S01]  /*6820*/  FMUL.FTZ R47, R47, R22.reuse ;  /* 0x000000162f2f7220 */ /* 0x080fe20000410000 */
[----:B------:R-:W4:Y:S01]  /*6830*/  MUFU.EX2 R173, R173 ;  /* 0x000000ad00ad7308 */ /* 0x000f220000000800 */
[----:B-1----:R-:W-:Y:S01]  /*6840*/  FADD.FTZ R10, R164, R9 ;  /* 0x00000009a40a7221 */ /* 0x002fe20000010000 */
[----:B------:R2:W-:Y:S01]  /*6850*/  STSM.16.M88.4 [R7], R160 ;  /* 0x000000a007007844 */ /* 0x0005e20000000200 */
        /* <DEDUP_REMOVED lines=45> */
[----:B------:R-:W-:Y:S01]  /*6b30*/  FMUL.FTZ R115, R115, R22 ;  /* 0x0000001673737220 */ /* 0x000fe20000410000 */
[C---:B-1----:R-:W-:Y:S01]  /*6b40*/  F2FP.F16.F32.PACK_AB R166, R177.reuse, R20 ;  /* 0x00000014b1a6723e */ /* 0x042fe200000000ff */
[----:B------:R-:W-:Y:S01]  /*6b50*/  FADD.FTZ R10, R177, R10 ;  /* 0x0000000ab10a7221 */ /* 0x000fe20000010000 */
[-C--:B------:R-:W-:Y:S01]  /*6b60*/  FMUL.FTZ R118, R118, R22.reuse ;  /* 0x0000001676767220 */ /* 0x080fe20000410000 */
[-C--:B------:R-:W-:Y:S01]  /*6b70*/  FMUL.FTZ R119, R119, R22.reuse ;  /* 0x0000001677777220 */ /* 0x080fe20000410000 */
[-C--:B------:R-:W-:Y:S01]  /*6b80*/  FMUL.FTZ R122, R122, R22.reuse ;  /* 0x000000167a7a7220 */ /* 0x080fe20000410000 */
[-C--:B------:R-:W-:Y:S01]  /*6b90*/  FMUL.FTZ R123, R123, R22.reuse ;  /* 0x000000167b7b7220 */ /* 0x080fe20000410000 */
[-C--:B------:R-:W-:Y:S01]  /*6ba0*/  FMUL.FTZ R126, R126, R22.reuse ;  /* 0x000000167e7e7220 */ /* 0x080fe20000410000 */
[-C--:B------:R-:W-:Y:S01]  /*6bb0*/  FMUL.FTZ R127, R127, R22.reuse ;  /* 0x000000167f7f7220 */ /* 0x080fe20000410000 */
        /* <DEDUP_REMOVED lines=17> */
.L_x_7036:
[----:B------:R1:W3:Y:S01]  /*6cd0*/  SYNCS.PHASECHK.TRANS64.TRYWAIT P3, [UR27+0x28c50], R13 ;  /* 0x028c500dff0075a7 */ /* 0x0002e2000806015b */
[----:B------:R-:W-:Y:S05]  /*6ce0*/  @!P0 BRA `(.L_x_7037) ;  /* 0x0000000000048947 */ /* 0x000fea0003800000 */
[----:B------:R-:W-:Y:S01]  /*6cf0*/  BPT.TRAP 0x1 ;  /* 0x000000040000795c */ /* 0x000fe20000300000 */
.L_x_7037:
[----:B---3--:R-:W-:Y:S05]  /*6d00*/  @P3 BRA `(.L_x_7038) ;  /* 0x0000000000083947 */ /* 0x008fea0003800000 */
[----:B------:R-:W3:Y:S02]  /*6d10*/  SYNCS.PHASECHK.TRANS64.TRYWAIT P3, [UR27+0x28c50], R13 ;  /* 0x028c500dff0075a7 */ /* 0x000ee4000806015b */
[----:B---3--:R-:W-:Y:S05]  /*6d20*/  @!P3 BRA `(.L_x_7039) ;  /* 0x0000009400bcb947 */ /* 0x008fea0003800000 */
.L_x_7038:
[----:B------:R-:W-:Y:S01]  /*6d30*/  ULEA UR6, UR4, UR38, 0xc ;  /* 0x0000002604067291 */ /* 0x000fe2000f8e603f */
[----:B------:R-:W-:Y:S01]  /*6d40*/  WARPGROUP.ARRIVE ;  /* 0x00000000000079c5 */ /* 0x000fe20000000000 */
[----:B------:R-:W-:Y:S01]  /*6d50*/  UMOV UR11, 0x40000040 ;  /* 0x40000040000b7882 */ /* 0x000fe20000000000 */
[----:B------:R-:W-:Y:S01]  /*6d60*/  UISETP.GT.AND UP1, UPT, UR41, UR25, UPT ;  /* 0x000000192900728c */ /* 0x000fe2000bf24270 */
[----:B---3--:R-:W-:Y:S01]  /*6d70*/  @!P1 IADD3 R168, R168, 0x28c60, RZ ;  /* 0x00028c60a8a89810 */ /* 0x008fe20007ffe0ff */
        /* <DEDUP_REMOVED lines=8> */
[----:B------:R-:W-:Y:S01]  /*6e00*/  IMAD.MOV.U32 R15, RZ, RZ, R0 ;  /* 0x000000ffff0f7224 */ /* 0x000fe200078e0000 */
[----:B------:R-:W-:-:S02]  /*6e10*/  WARPGROUP.DEPBAR.LE gsb0, 0x0 ;  /* 0x00008000000079c5 */ /* 0x000fc40000010000 */
[----:B------:R-:W-:-:S15]  /*6e20*/  WARPGROUP.ARRIVE ;  /* 0x00000000000079c5 */ /* 0x000fde0000000000 */
[----:B------:R-:W-:-:S06]  /*6e30*/  NOP ;  /* 0x0000000000007918 */ /* 0x000fcc0000000000 */
        /* <DEDUP_REMOVED lines=26> */
.L_x_7031:
[----:B------:R-:W-:-:S06]  /*6fe0*/  UISETP.GE.AND UP0, UPT, UR41, UR40, UPT ;  /* 0x000000282900728c */ /* 0x000fcc000bf06270 */
[----:B------:R-:W-:-:S13]  /*6ff0*/  PLOP3.LUT P2, PT, PT, PT, UP0, 0x80, 0x0 ;  /* 0x000000000000781c */ /* 0x000fda0003f4f008 */
[----:B------:R-:W-:Y:S05]  /*7000*/  @!P2 BRA `(.L_x_7041) ;  /* 0x000000180028a947 */ /* 0x000fea0003800000 */
[----:B01----:R-:W-:Y:S01]  /*7010*/  IMAD.MOV.U32 R13, RZ, RZ, R2 ;  /* 0x000000ffff0d7224 */ /* 0x003fe200078e0002 */
[----:B------:R-:W-:Y:S01]  /*7020*/  UMOV UR6, UR4 ;  /* 0x0000000400067c82 */ /* 0x000fe20008000000 */
[----:B------:R-:W-:Y:S01]  /*7030*/  IMAD.MOV.U32 R15, RZ, RZ, R0 ;  /* 0x000000ffff0f7224 */ /* 0x000fe200078e0000 */
[----:B------:R-:W-:-:S06]  /*7040*/  ULDC UR7, c[0x0][0x988] ;  /* 0x0002620000077ab9 */ /* 0x000fcc0000000800 */
.L_x_7050:
[----:B------:R-:W-:-:S04]  /*7050*/  UIADD3 UR4, UR6, 0x1, URZ ;  /* 0x0000000106047890 */ /* 0x000fc8000fffe03f */
[----:B------:R-:W-:-:S04]  /*7060*/  UISETP.NE.AND UP0, UPT, UR4, 0x2, UPT ;  /* 0x000000020400788c */ /* 0x000fc8000bf05270 */
[----:B------:R-:W-:Y:S02]  /*7070*/  USEL UR10, URZ, 0x1, UP0 ;  /* 0x000000013f0a7887 */ /* 0x000fe40008000000 */
[----:B------:R-:W-:Y:S02]  /*7080*/  USEL UR4, UR4, URZ, UP0 ;  /* 0x0000003f04047287 */ /* 0x000fe40008000000 */
[----:B------:R-:W-:Y:S01]  /*7090*/  ULOP3.LUT UR5, UR5, UR10, URZ, 0x3c, !UPT ;  /* 0x0000000a05057292 */ /* 0x000fe2000f8e3c3f */
[----:B0--3--:R-:W-:Y:S11]  /*70a0*/  @!P0 BRA `(.L_x_7042) ;  /* 0x0000000000048947 */ /* 0x009ff60003800000 */
[----:B------:R-:W-:Y:S01]  /*70b0*/  BPT.TRAP 0x1 ;  /* 0x000000040000795c */ /* 0x000fe20000300000 */
.L_x_7042:
[----:B------:R-:W-:Y:S01]  /*70c0*/  ULEA UR25, UR4, UR39, 0x3 ;  /* 0x0000002704197291 */ /* 0x000fe2000f8e183f */
[----:B------:R-:W-:-:S04]  /*70d0*/  MOV R11, UR5 ;  /* 0x00000005000b7c02 */ /* 0x000fc80008000f00 */
[----:B------:R-:W-:-:S04]  /*70e0*/  SHF.L.U32 R11, R11, 0x1f, RZ ;  /* 0x0000001f0b0b7819 */ /* 0x000fc800000006ff */
[----:B------:R0:W1:Y:S01]  /*70f0*/  SYNCS.PHASECHK.TRANS64.TRYWAIT P2, [UR25+0x28c30], R11 ;  /* 0x028c300bff0075a7 */ /* 0x0000620008040159 */
[----:B------:R-:W-:Y:S05]  /*7100*/  @!P0 BRA `(.L_x_7043) ;  /* 0x0000000000048947 */ /* 0x000fea0003800000 */
[----:B------:R-:W-:Y:S01]  /*7110*/  BPT.TRAP 0x1 ;  /* 0x000000040000795c */ /* 0x000fe20000300000 */
.L_x_7043:
[----:B-1----:R-:W-:Y:S05]  /*7120*/  @P2 BRA `(.L_x_7044) ;  /* 0x0000000000082947 */ /* 0x002fea0003800000 */
[----:B------:R-:W1:Y:S02]  /*7130*/  SYNCS.PHASECHK.TRANS64.TRYWAIT P2, [UR25+0x28c30], R11 ;  /* 0x028c300bff0075a7 */ /* 0x000e640008040159 */
[----:B-1----:R-:W-:Y:S05]  /*7140*/  @!P2 BRA `(.L_x_7045) ;  /* 0x0000009000c8a947 */ /* 0x002fea0003800000 */
.L_x_7044:
[----:B------:R-:W-:Y:S01]  /*7150*/  ULEA UR10, UR4, UR24, 0x9 ;  /* 0x00000018040a7291 */ /* 0x000fe2000f8e483f */
[----:B--2-4-:R-:W-:Y:S01]  /*7160*/  WARPGROUP.ARRIVE ;  /* 0x00000000000079c5 */ /* 0x014fe20000000000 */
        /* <DEDUP_REMOVED lines=36> */
[----:B------:R-:W3:Y:S02]  /*73b0*/  SHFL.BFLY PT, R17, R12, 0x2, 0x1f ;  /* 0x0c401f000c117f89 */ /* 0x000ee400000e0000 */
[----:B---3--:R-:W-:Y:S02]  /*73c0*/  FMNMX.FTZ R14, R12, R17, !PT ;  /* 0x000000110c0e7209 */ /* 0x008fe40007810000 */
        /* <DEDUP_REMOVED lines=15> */
[--C-:B------:R-:W-:Y:S01]  /*74c0*/  FFMA.FTZ R17, R153, UR7, -R22.reuse ;  /* 0x0000000799117c23 */ /* 0x100fe20008010816 */
[----:B------:R-:W-:Y:S01]  /*74d0*/  FMUL.FTZ R15, R15, UR7 ;  /* 0x000000070f0f7c20 */ /* 0x000fe20008410000 */
[--C-:B------:R-:W-:Y:S01]  /*74e0*/  FFMA.FTZ R152, R152, UR7, -R22.reuse ;  /* 0x0000000798987c23 */ /* 0x100fe20008010816 */
[----:B------:R-:W-:Y:S01]  /*74f0*/  FMNMX.FTZ R19, R175, R2, !PT ;  /* 0x00000002af137209 */ /* 0x000fe20007810000 */
[--C-:B------:R-:W-:Y:S01]  /*7500*/  FFMA.FTZ R12, R156, UR7, -R22.reuse ;  /* 0x000000079c0c7c23 */ /* 0x100fe20008010816 */
[--C-:B------:R-:W-:Y:S01]  /*7510*/  FFMA.FTZ R156, R160, UR7, -R22.reuse ;  /* 0x00000007a09c7c23 */ /* 0x100fe20008010816 */
[----:B------:R-:W-:Y:S01]  /*7520*/  MUFU.EX2 R17, R17 ;  /* 0x0000001100117308 */ /* 0x000fe20000000800 */
[----:B------:R-:W-:Y:S01]  /*7530*/  FMNMX.FTZ R2, R178, R19, !PT ;  /* 0x00000013b2027209 */ /* 0x000fe20007810000 */
[--C-:B------:R-:W-:Y:S01]  /*7540*/  FFMA.FTZ R21, R161, UR7, -R22.reuse ;  /* 0x00000007a1157c23 */ /* 0x100fe20008010816 */
[--C-:B------:R-:W-:Y:S01]  /*7550*/  FFMA.FTZ R14, R164, UR7, -R22.reuse ;  /* 0x00000007a40e7c23 */ /* 0x100fe20008010816 */
[--C-:B------:R-:W-:Y:S01]  /*7560*/  FFMA.FTZ R160, R168, UR7, -R22.reuse ;  /* 0x00000007a8a07c23 */ /* 0x100fe20008010816 */
[----:B------:R-:W-:Y:S01]  /*7570*/  FMNMX.FTZ R19, R179, R2, !PT ;  /* 0x00000002b3137209 */ /* 0x000fe20007810000 */
[--C-:B------:R-:W-:Y:S01]  /*7580*/  FFMA.FTZ R16, R172, UR7, -R22.reuse ;  /* 0x00000007ac107c23 */ /* 0x100fe20008010816 */
[--C-:B------:R-:W-:Y:S01]  /*7590*/  FFMA.FTZ R164, R176, UR7, -R22.reuse ;  /* 0x00000007b0a47c23 */ /* 0x100fe20008010816 */
[----:B------:R-:W1:Y:S01]  /*75a0*/  MUFU.EX2 R15, R15 ;  /* 0x0000000f000f7308 */ /* 0x000e620000000800 */
[----:B------:R-:W-:Y:S01]  /*75b0*/  FMNMX.FTZ R2, R182, R19, !PT ;  /* 0x00000013b6027209 */ /* 0x000fe20007810000 */
[--C-:B------:R-:W-:Y:S01]  /*75c0*/  FFMA.FTZ R19, R157, UR7, -R22.reuse ;  /* 0x000000079d137c23 */ /* 0x100fe20008010816 */
[--C-:B------:R-:W-:Y:S01]  /*75d0*/  FFMA.FTZ R157, R173, UR7, -R22.reuse ;  /* 0x00000007ad9d7c23 */ /* 0x100fe20008010816 */
[--C-:B------:R-:W-:Y:S01]  /*75e0*/  FFMA.FTZ R161, R177, UR7, -R22.reuse ;  /* 0x00000007b1a17c23 */ /* 0x100fe20008010816 */
[----:B------:R-:W-:Y:S01]  /*75f0*/  FMNMX.FTZ R2, R183, R2, !PT ;  /* 0x00000002b7027209 */ /* 0x000fe20007810000 */
[--C-:B------:R-:W-:Y:S01]  /*7600*/  FFMA.FTZ R20, R180, UR7, -R22.reuse ;  /* 0x00000007b4147c23 */ /* 0x100fe20008010816 */
[----:B------:R-:W-:Y:S01]  /*7610*/  FFMA.FTZ R181, R181, UR7, -R22 ;  /* 0x00000007b5b57c23 */ /* 0x000fe20008010816 */
[----:B------:R-:W2:Y:S01]  /*7620*/  MUFU.EX2 R152, R152 ;  /* 0x0000009800987308 */ /* 0x000ea20000000800 */
[----:B------:R-:W-:Y:S01]  /*7630*/  IMAD.U32 R180, RZ, RZ, UR25 ;  /* 0x00000019ffb47e24 */ /* 0x000fe2000f8e00ff */
[----:B------:R-:W3:Y:S06]  /*7640*/  SHFL.BFLY PT, R153, R2, 0x2, 0x1f ;  /* 0x0c401f0002997f89 */ /* 0x000eec00000e0000 */
        /* <DEDUP_REMOVED lines=8> */
[----:B------:R-:W-:Y:S01]  /*76d0*/  MUFU.EX2 R19, R19 ;  /* 0x0000001300137308 */ /* 0x000fe20000000800 */
[----:B--2---:R-:W-:Y:S01]  /*76e0*/  FFMA.FTZ R10, R15, R10, R152 ;  /* 0x0000000a0f0a7223 */ /* 0x004fe20000010098 */
        /* <DEDUP_REMOVED lines=9> */
[----:B------:R-:W-:Y:S01]  /*7780*/  FFMA.FTZ R153, R169, UR7, -R22 ;  /* 0x00000007a9997c23 */ /* 0x000fe20008010816 */
        /* <DEDUP_REMOVED lines=27> */
[----:B-1----:R-:W-:Y:S01]  /*7940*/  FMNMX.FTZ R2, R18, R165, !PT ;  /* 0x000000a512027209 */ /* 0x002fe20007810000 */
[----:B------:R-:W-:Y:S01]  /*7950*/  MUFU.EX2 R160, R160 ;  /* 0x000000a000a07308 */ /* 0x000fe20000000800 */
[-C--:B------:R-:W-:Y:S01]  /*7960*/  FMUL.FTZ R97, R97, R15.reuse ;  /* 0x0000000f61617220 */ /* 0x080fe20000410000 */
[-C--:B------:R-:W-:Y:S01]  /*7970*/  FMUL.FTZ R100, R100, R15.reuse ;  /* 0x0000000f64647220 */ /* 0x080fe20000410000 */
[-C--:B------:R-:W-:Y:S01]  /*7980*/  FMUL.FTZ R101, R101, R15.reuse ;  /* 0x0000000f65657220 */ /* 0x080fe20000410000 */
[C---:B------:R-:W-:Y:S01]  /*7990*/  FADD.FTZ R18, -R2.reuse, R13 ;  /* 0x0000000d02127221 */ /* 0x040fe20000010100 */
[----:B------:R-:W-:Y:S01]  /*79a0*/  FMUL.FTZ R169, R2, UR7 ;  /* 0x0000000702a97c20 */ /* 0x000fe20008410000 */
[-C--:B------:R-:W-:Y:S01]  /*79b0*/  FMUL.FTZ R104, R104, R15.reuse ;  /* 0x0000000f68687220 */ /* 0x080fe20000410000 */
[----:B------:R-:W-:Y:S01]  /*79c0*/  FMUL.FTZ R105, R105, R15 ;  /* 0x0000000f69697220 */ /* 0x000fe20000410000 */
[----:B------:R-:W-:Y:S01]  /*79d0*/  FMUL.FTZ R18, R18, UR7 ;  /* 0x0000000712127c20 */ /* 0x000fe20008410000 */
[--C-:B------:R-:W-:Y:S01]  /*79e0*/  FFMA.FTZ R165, R154, UR7, -R169.reuse ;  /* 0x000000079aa57c23 */ /* 0x100fe200080108a9 */
[--C-:B------:R-:W-:Y:S01]  /*79f0*/  FFMA.FTZ R22, R155, UR7, -R169.reuse ;  /* 0x000000079b167c23 */ /* 0x100fe200080108a9 */
[--C-:B------:R-:W-:Y:S01]  /*7a00*/  FFMA.FTZ R155, R158, UR7, -R169.reuse ;  /* 0x000000079e9b7c23 */ /* 0x100fe200080108a9 */
[--C-:B------:R-:W-:Y:S01]  /*7a10*/  FFMA.FTZ R167, R167, UR7, -R169.reuse ;  /* 0x00000007a7a77c23 */ /* 0x100fe200080108a9 */
[----:B------:R-:W-:Y:S01]  /*7a20*/  FFMA.FTZ R168, R159, UR7, -R169 ;  /* 0x000000079fa87c23 */ /* 0x000fe200080108a9 */
[----:B------:R-:W-:Y:S01]  /*7a30*/  MUFU.EX2 R18, R18 ;  /* 0x0000001200127308 */ /* 0x000fe20000000800 */
[----:B------:R-:W-:-:S02]  /*7a40*/  @!P1 VIADD R154, R180, 0x28c40 ;  /* 0x00028c40b49a9836 */ /* 0x000fc40000000000 */
[--C-:B------:R-:W-:Y:S01]  /*7a50*/  FFMA.FTZ R159, R162, UR7, -R169.reuse ;  /* 0x00000007a29f7c23 */ /* 0x100fe200080108a9 */
[--C-:B------:R-:W-:Y:S01]  /*7a60*/  FFMA.FTZ R172, R163, UR7, -R169.reuse ;  /* 0x00000007a3ac7c23 */ /* 0x100fe200080108a9 */
[--C-:B------:R-:W-:Y:S01]  /*7a70*/  FFMA.FTZ R163, R166, UR7, -R169.reuse ;  /* 0x00000007a6a37c23 */ /* 0x100fe200080108a9 */
[--C-:B------:R-:W-:Y:S01]  /*7a80*/  FFMA.FTZ R170, R170, UR7, -R169.reuse ;  /* 0x00000007aaaa7c23 */ /* 0x100fe200080108a9 */
[----:B------:R-:W-:Y:S01]  /*7a90*/  @!P1 PRMT R154, RZ, 0x654, R154 ;  /* 0x00000654ff9a9816 */ /* 0x000fe2000000009a */
[--C-:B------:R-:W-:Y:S01]  /*7aa0*/  FFMA.FTZ R171, R171, UR7, -R169.reuse ;  /* 0x00000007abab7c23 */ /* 0x100fe200080108a9 */
[----:B------:R-:W1:Y:S01]  /*7ab0*/  MUFU.EX2 R165, R165 ;  /* 0x000000a500a57308 */ /* 0x000e620000000800 */
[----:B------:R-:W-:Y:S01]  /*7ac0*/  IMAD.U32 R158, RZ, RZ, UR6 ;  /* 0x00000006ff9e7e24 */ /* 0x000fe2000f8e00ff */
[----:B------:R2:W-:Y:S01]  /*7ad0*/  @!P1 SYNCS.ARRIVE.TRANS64.RED.A1T0 RZ, [R154+URZ], RZ ;  /* 0x000000ff9aff99a7 */ /* 0x0005e2000810043f */
[--C-:B------:R-:W-:Y:S01]  /*7ae0*/  FFMA.FTZ R174, R174, UR7, -R169.reuse ;  /* 0x00000007aeae7c23 */ /* 0x100fe200080108a9 */
[----:B------:R-:W-:Y:S01]  /*7af0*/  FFMA.FTZ R175, R175, UR7, -R169 ;  /* 0x00000007afaf7c23 */ /* 0x000fe200080108a9 */
[----:B------:R-:W-:-:S02]  /*7b00*/  @!P2 IMAD R158, R158, 0x40, R3 ;  /* 0x000000409e9ea824 */ /* 0x000fc400078e0203 */
[--C-:B------:R-:W-:Y:S01]  /*7b10*/  FFMA.FTZ R178, R178, UR7, -R169.reuse ;  /* 0x00000007b2b27c23 */ /* 0x100fe200080108a9 */
[----:B------:R-:W-:Y:S01]  /*7b20*/  FFMA.FTZ R179, R179, UR7, -R169 ;  /* 0x00000007b3b37c23 */ /* 0x000fe200080108a9 */
[----:B------:R-:W3:Y:S01]  /*7b30*/  MUFU.EX2 R22, R22 ;  /* 0x0000001600167308 */ /* 0x000ee20000000800 */
[-C--:B------:R-:W-:Y:S01]  /*7b40*/  FMUL.FTZ R108, R108, R15.reuse ;  /* 0x0000000f6c6c7220 */ /* 0x080fe20000410000 */
[----:B------:R-:W-:Y:S01]  /*7b50*/  @!P2 LEA R158, R158, UR39, 0x2 ;  /* 0x000000279e9eac11 */ /* 0x000fe2000f8e10ff */
[-C--:B------:R-:W-:Y:S01]  /*7b60*/  FMUL.FTZ R109, R109, R15.reuse ;  /* 0x0000000f6d6d7220 */ /* 0x080fe20000410000 */
[-C--:B------:R-:W-:Y:S01]  /*7b70*/  FMUL.FTZ R112, R112, R15.reuse ;  /* 0x0000000f70707220 */ /* 0x080fe20000410000 */
[-C--:B------:R-:W-:Y:S01]  /*7b80*/  FMUL.FTZ R113, R113, R15.reuse ;  /* 0x0000000f71717220 */ /* 0x080fe20000410000 */
[----:B------:R-:W-:Y:S01]  /*7b90*/  FMUL.FTZ R116, R116, R15 ;  /* 0x0000000f74747220 */ /* 0x000fe20000410000 */
[----:B------:R-:W-:Y:S01]  /*7ba0*/  @!P2 STS [R158+0x28800], R15 ;  /* 0x0288000f9e00a388 */ /* 0x000fe20000000800 */
[----:B------:R4:W-:Y:S01]  /*7bb0*/  MUFU.EX2 R176, R167 ;  /* 0x000000a700b07308 */ /* 0x0009e20000000800 */
[----:B-1----:R-:W-:Y:S01]  /*7bc0*/  FFMA.FTZ R9, R18, R9, R165 ;  /* 0x0000000912097223 */ /* 0x002fe200000100a5 */
        /* <DEDUP_REMOVED lines=11> */
[----:B------:R-:W-:Y:S01]  /*7c80*/  FADD.FTZ R10, R12, R167 ;  /* 0x000000a70c0a7221 */ /* 0x000fe20000010000 */
[-C--:B------:R-:W-:Y:S01]  /*7c90*/  FMUL.FTZ R136, R136, R15.reuse ;  /* 0x0000000f88887220 */ /* 0x080fe20000410000 */
[-C--:B------:R-:W-:Y:S01]  /*7ca0*/  FMUL.FTZ R137, R137, R15.reuse ;  /* 0x0000000f89897220 */ /* 0x080fe20000410000 */
[----:B------:R-:W4:Y:S01]  /*7cb0*/  MUFU.EX2 R168, R168 ;  /* 0x000000a800a87308 */ /* 0x000f220000000800 */
[----:B------:R-:W-:Y:S01]  /*7cc0*/  FADD.FTZ R167, R19, R10 ;  /* 0x0000000a13a77221 */ /* 0x000fe20000010000 */
[----:B---3--:R-:W-:Y:S01]  /*7cd0*/  FADD.FTZ R10, R22, R9 ;  /* 0x00000009160a7221 */ /* 0x008fe20000010000 */
[-C--:B------:R-:W-:Y:S01]  /*7ce0*/  FMUL.FTZ R140, R140, R15.reuse ;  /* 0x0000000f8c8c7220 */ /* 0x080fe20000410000 */
[-C--:B------:R-:W-:Y:S01]  /*7cf0*/  FMUL.FTZ R141, R141, R15.reuse ;  /* 0x0000000f8d8d7220 */ /* 0x080fe20000410000 */
[----:B--2---:R-:W-:Y:S01]  /*7d00*/  FADD.FTZ R154, R156, R167 ;  /* 0x000000a79c9a7221 */ /* 0x004fe20000010000 */
[-C--:B------:R-:W-:Y:S01]  /*7d10*/  FMUL.FTZ R144, R144, R15.reuse ;  /* 0x0000000f90907220 */ /* 0x080fe20000410000 */
[-C--:B------:R-:W-:Y:S01]  /*7d20*/  FMUL.FTZ R145, R145, R15.reuse ;  /* 0x0000000f91917220 */ /* 0x080fe20000410000 */
[----:B------:R-:W2:Y:S01]  /*7d30*/  MUFU.EX2 R159, R159 ;  /* 0x0000009f009f7308 */ /* 0x000ea20000000800 */
[----:B------:R-:W-:Y:S01]  /*7d40*/  FADD.FTZ R167, R21, R154 ;  /* 0x0000009a15a77221 */ /* 0x000fe20000010000 */
[----:B-1----:R-:W-:Y:S01]  /*7d50*/  FADD.FTZ R9, R155, R10 ;  /* 0x0000000a9b097221 */ /* 0x002fe20000010000 */
[-C--:B------:R-:W-:Y:S01]  /*7d60*/  FMUL.FTZ R148, R148, R15.reuse ;  /* 0x0000000f94947220 */ /* 0x080fe20000410000 */
[----:B------:R-:W-:Y:S01]  /*7d70*/  FMUL.FTZ R149, R149, R15 ;  /* 0x0000000f95957220 */ /* 0x000fe20000410000 */
[----:B------:R-:W-:Y:S01]  /*7d80*/  FADD.FTZ R154, R14, R167 ;  /* 0x000000a70e9a7221 */ /* 0x000fe20000010000 */
[----:B------:R1:W-:Y:S01]  /*7d90*/  @!P2 STS [R158+0x28820], R18 ;  /* 0x028820129e00a388 */ /* 0x0003e20000000800 */
[----:B------:R-:W-:Y:S01]  /*7da0*/  FFMA.FTZ R182, R182, UR7, -R169 ;  /* 0x00000007b6b67c23 */ /* 0x000fe200080108a9 */
[----:B------:R-:W3:Y:S01]  /*7db0*/  MUFU.EX2 R172, R172 ;  /* 0x000000ac00ac7308 */ /* 0x000ee20000000800 */
[----:B----4-:R-:W-:Y:S01]  /*7dc0*/  FADD.FTZ R10, R168, R9 ;  /* 0x00000009a80a7221 */ /* 0x010fe20000010000 */
[----:B------:R-:W-:Y:S01]  /*7dd0*/  FADD.FTZ R167, R23, R154 ;  /* 0x0000009a17a77221 */ /* 0x000fe20000010000 */
[----:B------:R-:W-:Y:S01]  /*7de0*/  FFMA.FTZ R183, R183, UR7, -R169 ;  /* 0x00000007b7b77c23 */ /* 0x000fe200080108a9 */
[----:B------:R-:W-:Y:S01]  /*7df0*/  F2FP.F16.F32.PACK_AB R152, R17, R152 ;  /* 0x000000981198723e */ /* 0x000fe200000000ff */
[----:B------:R-:W-:Y:S01]  /*7e00*/  FMUL.FTZ R26, R26, R18 ;  /* 0x000000121a1a7220 */ /* 0x000fe20000410000 */
[----:B------:R-:W-:Y:S01]  /*7e10*/  FADD.FTZ R154, R160, R167 ;  /* 0x000000a7a09a7221 */ /* 0x000fe20000010000 */
[----:B------:R-:W-:Y:S01]  /*7e20*/  F2FP.F16.F32.PACK_AB R155, R168, R155 ;  /* 0x0000009ba89b723e */ /* 0x000fe200000000ff */
[----:B------:R-:W4:Y:S01]  /*7e30*/  MUFU.EX2 R153, R153 ;  /* 0x0000009900997308 */ /* 0x000f220000000800 */
[----:B--2---:R-:W-:Y:S01]  /*7e40*/  FADD.FTZ R9, R159, R10 ;  /* 0x0000000a9f097221 */ /* 0x004fe20000010000 */
[----:B-1----:R-:W-:Y:S01]  /*7e50*/  F2FP.F16.F32.PACK_AB R158, R23, R14 ;  /* 0x0000000e179e723e */ /* 0x002fe200000000ff */
[----:B------:R-:W-:Y:S01]  /*7e60*/  FMUL.FTZ R27, R27, R18 ;  /* 0x000000121b1b7220 */ /* 0x000fe20000410000 */
[----:B------:R-:W-:Y:S01]  /*7e70*/  F2FP.F16.F32.PACK_AB R156, R21, R156 ;  /* 0x0000009c159c723e */ /* 0x000fe200000000ff */
        /* <DEDUP_REMOVED lines=11> */
[----:B------:R-:W2:Y:S01]  /*7f30*/  MUFU.EX2 R16, R16 ;  /* 0x0000001000107308 */ /* 0x000ea20000000800 */
[C---:B----4-:R-:W-:Y:S01]  /*7f40*/  FADD.FTZ R167, R153.reuse, R154 ;  /* 0x0000009a99a77221 */ /* 0x050fe20000010000 */
[----:B------:R-:W-:Y:S01]  /*7f50*/  F2FP.F16.F32.PACK_AB R160, R153, R160 ;  /* 0x000000a099a0723e */ /* 0x000fe200000000ff */
[-C--:B------:R-:W-:Y:S01]  /*7f60*/  FMUL.FTZ R47, R47, R18.reuse ;  /* 0x000000122f2f7220 */ /* 0x080fe20000410000 */
[----:B------:R-:W-:Y:S01]  /*7f70*/  F2FP.F16.F32.PACK_AB R153, R22, R165 ;  /* 0x000000a51699723e */ /* 0x000fe200000000ff */
        /* <DEDUP_REMOVED lines=20> */
[----:B---3--:R-:W-:Y:S01]  /*80c0*/  FADD.FTZ R15, R157, R154 ;  /* 0x0000009a9d0f7221 */ /* 0x008fe20000010000 */
[----:B------:R-:W-:Y:S01]  /*80d0*/  F2FP.F16.F32.PACK_AB R154, R19, R12 ;  /* 0x0000000c139a723e */ /* 0x000fe200000000ff */
[----:B------:R-:W-:Y:S01]  /*80e0*/  BAR.SYNC.DEFER_BLOCKING 0xf, 0x100 ;  /* 0x03c4000000007b1d */ /* 0x000fe20000010000 */
[----:B------:R-:W-:Y:S01]  /*80f0*/  F2FP.F16.F32.PACK_AB R162, R157, R16 ;  /* 0x000000109da2723e */ /* 0x000fe200000000ff */
[-C--:B------:R-:W-:Y:S01]  /*8100*/  FMUL.FTZ R78, R78, R18.reuse ;  /* 0x000000124e4e7220 */ /* 0x080fe20000410000 */
[----:B------:R-:W-:Y:S01]  /*8110*/  F2FP.F16.F32.PACK_AB R157, R172, R159 ;  /* 0x0000009fac9d723e */ /* 0x000fe200000000ff */
[-C--:B------:R-:W-:Y:S01]  /*8120*/  FMUL.FTZ R79, R79, R18.reuse ;  /* 0x000000124f4f7220 */ /* 0x080fe20000410000 */
[----:B------:R-:W-:Y:S01]  /*8130*/  F2FP.F16.F32.PACK_AB R159, R176, R163 ;  /* 0x000000a3b09f723e */ /* 0x000fe200000000ff */
[----:B------:R-:W3:Y:S01]  /*8140*/  MUFU.EX2 R171, R171 ;  /* 0x000000ab00ab7308 */ /* 0x000ee20000000800 */
        /* <DEDUP_REMOVED lines=21> */
[----:B------:R3:W-:Y:S01]  /*82a0*/  STSM.16.M88.4 [R6], R156 ;  /* 0x0000009c06007844 */ /* 0x0007e20000000200 */
[----:B------:R-:W-:Y:S01]  /*82b0*/  FMUL.FTZ R111, R111, R18 ;  /* 0x000000126f6f7220 */ /* 0x000fe20000410000 */
[----:B------:R-:W4:Y:S01]  /*82c0*/  MUFU.EX2 R175, R175 ;  /* 0x000000af00af7308 */ /* 0x000f220000000800 */
[C---:B-1----:R-:W-:Y:S01]  /*82d0*/  FADD.FTZ R15, R161.reuse, R12 ;  /* 0x0000000ca10f7221 */ /* 0x042fe20000010000 */
[----:B------:R-:W-:Y:S01]  /*82e0*/  F2FP.F16.F32.PACK_AB R164, R161, R164 ;  /* 0x000000a4a1a4723e */ /* 0x000fe200000000ff */
[----:B------:R-:W-:Y:S01]  /*82f0*/  FMUL.FTZ R114, R114, R18 ;  /* 0x0000001272727220 */ /* 0x000fe20000410000 */
[----:B------:R-:W-:Y:S01]  /*8300*/  F2FP.F16.F32.PACK_AB R161, R171, R170 ;  /* 0x000000aaaba1723e */ /* 0x000fe200000000ff */
        /* <DEDUP_REMOVED lines=29> */
[----:B------:R-:W-:-:S06]  /*84e0*/  F2FP.F16.F32.PACK_AB R165, R179, R178 ;  /* 0x000000b2b3a5723e */ /* 0x000fcc00000000ff */
[----:B------:R-:W2:Y:S01]  /*84f0*/  MUFU.EX2 R13, R181 ;  /* 0x000000b5000d7308 */ /* 0x000ea20000000800 */
[----:B----4-:R-:W-:-:S07]  /*8500*/  FADD.FTZ R9, R167, R14 ;  /* 0x0000000ea7097221 */ /* 0x010fce0000010000 */
[----:B------:R-:W4:Y:S01]  /*8510*/  MUFU.EX2 R12, R183 ;  /* 0x000000b7000c7308 */ /* 0x000f220000000800 */
[----:B-1----:R-:W-:Y:S01]  /*8520*/  FADD.FTZ R10, R20, R15 ;  /* 0x0000000f140a7221 */ /* 0x002fe20000010000 */
[----:B--2---:R-:W-:-:S03]  /*8530*/  F2FP.F16.F32.PACK_AB R166, R13, R20 ;  /* 0x000000140da6723e */ /* 0x004fc600000000ff */
[----:B------:R-:W-:Y:S01]  /*8540*/  FADD.FTZ R10, R13, R10 ;  /* 0x0000000a0d0a7221 */ /* 0x000fe20000010000 */
[C---:B----4-:R-:W-:Y:S01]  /*8550*/  F2FP.F16.F32.PACK_AB R167, R12.reuse, R167 ;  /* 0x000000a70ca7723e */ /* 0x050fe200000000ff */
[----:B------:R-:W-:-:S04]  /*8560*/  FADD.FTZ R9, R12, R9 ;  /* 0x000000090c097221 */ /* 0x000fc80000010000 */
[----:B------:R3:W-:Y:S01]  /*8570*/  STSM.16.M88.4 [R5], R164 ;  /* 0x000000a405007844 */ /* 0x0007e20000000200 */
[----:B------:R-:W-:Y:S05]  /*8580*/  @!P0 BRA `(.L_x_7046) ;  /* 0x0000000000048947 */ /* 0x000fea0003800000 */
[----:B------:R-:W-:Y:S01]  /*8590*/  BPT.TRAP 0x1 ;  /* 0x000000040000795c */ /* 0x000fe20000300000 */
.L_x_7046:
[----:B------:R1:W2:Y:S01]  /*85a0*/  SYNCS.PHASECHK.TRANS64.TRYWAIT P2, [UR25+0x28c50], R11 ;  /* 0x028c500bff0075a7 */ /* 0x0002a20008040159 */
[----:B------:R-:W-:Y:S05]  /*85b0*/  @!P0 BRA `(.L_x_7047) ;  /* 0x0000000000048947 */ /* 0x000fea0003800000 */
[----:B------:R-:W-:Y:S01]  /*85c0*/  BPT.TRAP 0x1 ;  /* 0x000000040000795c */ /* 0x000fe20000300000 */
.L_x_7047:
[----:B--2---:R-:W-:Y:S05]  /*85d0*/  @P2 BRA `(.L_x_7048) ;  /* 0x0000000000082947 */ /* 0x004fea0003800000 */
[----:B------:R-:W2:Y:S02]  /*85e0*/  SYNCS.PHASECHK.TRANS64.TRYWAIT P2, [UR25+0x28c50], R11 ;  /* 0x028c500bff0075a7 */ /* 0x000ea40008040159 */
[----:B--2---:R-:W-:Y:S05]  /*85f0*/  @!P2 BRA `(.L_x_7049) ;  /* 0x0000007c00b4a947 */ /* 0x004fea0003800000 */
.L_x_7048:
[----:B------:R-:W-:Y:S01]  /*8600*/  ULEA UR6, UR4, UR38, 0xc ;  /* 0x0000002604067291 */ /* 0x000fe2000f8e603f */
[----:B------:R-:W-:Y:S01]  /*8610*/  WARPGROUP.ARRIVE ;  /* 0x00000000000079c5 */ /* 0x000fe20000000000 */
[----:B------:R-:W-:Y:S01]  /*8620*/  UMOV UR11, 0x40000040 ;  /* 0x40000040000b7882 */ /* 0x000fe20000000000 */
[----:B------:R-:W-:Y:S01]  /*8630*/  UISETP.GT.AND UP0, UPT, UR41, UR40, UPT ;  /* 0x000000282900728c */ /* 0x000fe2000bf04270 */
[----:B012---:R-:W-:Y:S01]  /*8640*/  @!P1 IADD3 R11, R180, 0x28c60, RZ ;  /* 0x00028c60b40b9810 */ /* 0x007fe20007ffe0ff */
        /* <DEDUP_REMOVED lines=38> */
.L_x_7041:
[----:B--23--:R-:W2:Y:S01]  /*88b0*/  SHFL.BFLY PT, R5, R10, 0x2, 0x1f ;  /* 0x0c401f000a057f89 */ /* 0x00cea200000e0000 */
[----:B------:R-:W-:Y:S08]  /*88c0*/  BAR.ARV 0x8, 0x100 ;  /* 0x0204000000007b1d */ /* 0x000ff00000002000 */
[----:B------:R-:W-:Y:S01]  /*88d0*/  BAR.SYNC.DEFER_BLOCKING 0xf, 0x100 ;  /* 0x03c4000000007b1d */ /* 0x000fe20000010000 */
[----:B------:R-:W-:Y:S01]  /*88e0*/  ISETP.NE.AND P0, PT, R4, RZ, PT ;  /* 0x000000ff0400720c */ /* 0x000fe20003f05270 */
[----:B------:R-:W-:-:S04]  /*88f0*/  IMAD.MOV.U32 R4, RZ, RZ, RZ ;  /* 0x000000ffff047224 */ /* 0x000fc800078e00ff */
[----:B------:R-:W3:Y:S01]  /*8900*/  SHFL.BFLY PT, R8, R9, 0x2, 0x1f ;  /* 0x0c401f0009087f89 */ /* 0x000ee200000e0000 */
[----:B--2---:R-:W-:Y:S01]  /*8910*/  FADD.FTZ R5, R5, R10 ;  /* 0x0000000a05057221 */ /* 0x004fe20000010000 */
[----:B------:R-:W-:-:S04]  /*8920*/  MOV R10, UR4 ;  /* 0x00000004000a7c02 */ /* 0x000fc80008000f00 */
[----:B------:R-:W0:Y:S01]  /*8930*/  SHFL.BFLY PT, R6, R5, 0x1, 0x1f ;  /* 0x0c201f0005067f89 */ /* 0x000e2200000e0000 */
[----:B------:R-:W-:Y:S02]  /*8940*/  IMAD R3, R10, 0x40, R3 ;  /* 0x000000400a037824 */ /* 0x000fe400078e0203 */
[----:B------:R-:W-:-:S03]  /*8950*/  IMAD.U32 R10, RZ, RZ, UR7 ;  /* 0x00000007ff0a7e24 */ /* 0x000fc6000f8e00ff */
[----:B------:R-:W-:Y:S01]  /*8960*/  @!P0 LEA R3, R3, UR39, 0x2 ;  /* 0x0000002703038c11 */ /* 0x000fe2000f8e10ff */
[----:B---3--:R-:W-:-:S05]  /*8970*/  FADD.FTZ R8, R8, R9 ;  /* 0x0000000908087221 */ /* 0x008fca0000010000 */
[----:B------:R-:W2:Y:S01]  /*8980*/  SHFL.BFLY PT, R7, R8, 0x1, 0x1f ;  /* 0x0c201f0008077f89 */ /* 0x000ea200000e0000 */
[----:B0-----:R-:W-:Y:S01]  /*8990*/  FADD.FTZ R11, R5, R6 ;  /* 0x00000006050b7221 */ /* 0x001fe20000010000 */
[----:B------:R-:W-:Y:S01]  /*89a0*/  IMAD.MOV.U32 R6, RZ, RZ, RZ ;  /* 0x000000ffff067224 */ /* 0x000fe200078e00ff */
[----:B------:R-:W-:-:S03]  /*89b0*/  MOV R5, 0xff800000 ;  /* 0xff80000000057802 */ /* 0x000fc60000000f00 */
[----:B------:R-:W-:-:S13]  /*89c0*/  FSETP.NE.FTZ.AND P1, PT, R11, RZ, PT ;  /* 0x000000ff0b00720b */ /* 0x000fda0003f35000 */
[----:B------:R-:W0:Y:S01]  /*89d0*/  @P1 MUFU.RCP R6, R11 ;  /* 0x0000000b00061308 */ /* 0x000e220000001000 */
[----:B--2---:R-:W-:-:S05]  /*89e0*/  FADD.FTZ R12, R8, R7 ;  /* 0x00000007080c7221 */ /* 0x004fca0000010000 */
[----:B------:R-:W-:Y:S02]  /*89f0*/  FSETP.NE.FTZ.AND P2, PT, R12, RZ, PT ;  /* 0x000000ff0c00720b */ /* 0x000fe40003f55000 */
[----:B------:R-:W2:Y:S01]  /*8a00*/  @P1 MUFU.LG2 R7, R11 ;  /* 0x0000000b00071308 */ /* 0x000ea20000000c00 */
[----:B0-----:R-:W-:Y:S01]  /*8a10*/  @!P0 STS [R3+0x28800], R6 ;  /* 0x0288000603008388 */ /* 0x001fe20000000800 */
[-C--:B------:R-:W-:Y:S01]  /*8a20*/  FMUL.FTZ R24, R24, R6.reuse ;  /* 0x0000000618187220 */ /* 0x080fe20000410000 */
[----:B------:R-:W-:-:S08]  /*8a30*/  FMUL.FTZ R25, R25, R6 ;  /* 0x0000000619197220 */ /* 0x000fd00000410000 */
[----:B------:R-:W0:Y:S01]  /*8a40*/  @P2 MUFU.RCP R4, R12 ;  /* 0x0000000c00042308 */ /* 0x000e220000001000 */
[----:B------:R-:W-:Y:S01]  /*8a50*/  @P2 FMUL.FTZ R10, R10, 0.69314718246459960938 ;  /* 0x3f3172180a0a2820 */ /* 0x000fe20000410000 */
[-C--:B------:R-:W-:Y:S01]  /*8a60*/  FMUL.FTZ R28, R28, R6.reuse ;  /* 0x000000061c1c7220 */ /* 0x080fe20000410000 */
[-C--:B------:R-:W-:Y:S01]  /*8a70*/  FMUL.FTZ R29, R29, R6.reuse ;  /* 0x000000061d1d7220 */ /* 0x080fe20000410000 */
[-C--:B------:R-:W-:Y:S01]  /*8a80*/  FMUL.FTZ R32, R32, R6.reuse ;  /* 0x0000000620207220 */ /* 0x080fe20000410000 */
[----:B--2---:R-:W-:Y:S01]  /*8a90*/  @P1 FMUL.FTZ R8, R7, 0.69314718246459960938 ;  /* 0x3f31721807081820 */ /* 0x004fe20000410000 */
        /* <DEDUP_REMOVED lines=19> */
[----:B--2---:R-:W-:Y:S01]  /*8bd0*/  @P2 FMUL.FTZ R9, R9, 0.69314718246459960938 ;  /* 0x3f31721809092820 */ /* 0x004fe20000410000 */
        /* <DEDUP_REMOVED lines=113> */
.L_x_7011:
[----:B------:R-:W-:Y:S05]  /*92f0*/  @P0 BRA `(.L_x_7051) ;  /* 0x0000002000f80947 */ /* 0x000fea0003800000 */
[----:B------:R-:W0:Y:S01]  /*9300*/  S2R R0, SR_TID.X ;  /* 0x0000000000007919 */ /* 0x000e220000002100 */
[----:B------:R-:W2:Y:S01]  /*9310*/  S2UR UR5, SR_CgaCtaId ;  /* 0x00000000000579c3 */ /* 0x000ea20000008800 */
[----:B------:R-:W-:Y:S01]  /*9320*/  UMOV UR4, 0x400 ;  /* 0x0000040000047882 */ /* 0x000fe20000000000 */
[----:B------:R-:W-:-:S06]  /*9330*/  IMAD R2, RZ, RZ, -UR36 ;  /* 0x80000024ff027e24 */ /* 0x000fcc000f8e02ff */
[----:B------:R-:W-:Y:S08]  /*9340*/  BAR.SYNC.DEFER_BLOCKING 0x1, 0x100 ;  /* 0x0044000000007b1d */ /* 0x000ff00000010000 */
[----:B------:R-:W3:Y:S08]  /*9350*/  S2UR UR6, SR_CTAID.Y ;  /* 0x00000000000679c3 */ /* 0x000ef00000002600 */
[----:B------:R-:W3:Y:S01]  /*9360*/  LDC R3, c[0x0][0xc50] ;  /* 0x00031400ff037b82 */ /* 0x000ee20000000800 */
[----:B--2---:R-:W-:-:S07]  /*9370*/  ULEA UR4, UR5, UR4, 0x18 ;  /* 0x0000000405047291 */ /* 0x004fce000f8ec03f */
[----:B------:R-:W2:Y:S01]  /*9380*/  LDC R7, c[0x0][0xbe8] ;  /* 0x0002fa00ff077b82 */ /* 0x000ea20000000800 */
[----:B------:R-:W-:Y:S01]  /*9390*/  UIADD3 UR4, UR4, 0x28c20, URZ ;  /* 0x00028c2004047890 */ /* 0x000fe2000fffe03f */
[----:B0-----:R-:W-:-:S03]  /*93a0*/  VIADD R18, R0, 0xffffff80 ;  /* 0xffffff8000127836 */ /* 0x001fc60000000000 */
[----:B------:R-:W-:Y:S02]  /*93b0*/  UPRMT UR4, URZ, 0x654, UR4 ;  /* 0x000006543f047896 */ /* 0x000fe40008000004 */
[----:B------:R-:W-:-:S04]  /*93c0*/  SHF.R.S32.HI R21, RZ, 0x1f, R18 ;  /* 0x0000001fff157819 */ /* 0x000fc80000011412 */
[----:B------:R-:W-:Y:S01]  /*93d0*/  LEA.HI R4, R21, R18, RZ, 0x7 ;  /* 0x0000001215047211 */ /* 0x000fe200078f38ff */
[----:B---3--:R-:W-:Y:S01]  /*93e0*/  IMAD R2, R3, R2, UR6 ;  /* 0x0000000603027e24 */ /* 0x008fe2000f8e0202 */
[----:B------:R-:W-:Y:S01]  /*93f0*/  USHF.R.S32.HI UR6, URZ, 0x1f, UR36 ;  /* 0x0000001f3f067899 */ /* 0x000fe20008011424 */
[----:B------:R-:W-:Y:S01]  /*9400*/  SYNCS.ARRIVE.TRANS64.RED.A1T0 RZ, [UR4], RZ ;  /* 0x000000ffffff79a7 */ /* 0x000fe20008100404 */
[----:B------:R-:W-:Y:S02]  /*9410*/  SHF.R.S32.HI R0, RZ, 0x7, R4 ;  /* 0x00000007ff007819 */ /* 0x000fe40000011404 */
[----:B------:R-:W-:Y:S02]  /*9420*/  LOP3.LUT R9, R4, 0xffffff80, RZ, 0xc0, !PT ;  /* 0xffffff8004097812 */ /* 0x000fe400078ec0ff */
[----:B------:R-:W-:Y:S01]  /*9430*/  SHF.R.S32.HI R3, RZ, 0x1f, R2 ;  /* 0x0000001fff037819 */ /* 0x000fe20000011402 */
[----:B------:R-:W0:Y:S01]  /*9440*/  SHFL.IDX PT, R10, R0, RZ, 0x1f ;  /* 0x00001fff000a7589 */ /* 0x000e2200000e0000 */
[----:B--2---:R-:W-:Y:S01]  /*9450*/  ISETP.NE.AND P1, PT, R7, 0x1, PT ;  /* 0x000000010700780c */ /* 0x004fe20003f25270 */
[----:B------:R-:W-:-:S05]  /*9460*/  IMAD.IADD R8, R18, 0x1, -R9 ;  /* 0x0000000112087824 */ /* 0x000fca00078e0a09 */
[----:B------:R-:W-:-:S04]  /*9470*/  SHF.R.S32.HI R155, RZ, 0x1f, R8 ;  /* 0x0000001fff9b7819 */ /* 0x000fc80000011408 */
[----:B------:R-:W-:-:S04]  /*9480*/  LEA.HI R9, R155, R8, RZ, 0x2 ;  /* 0x000000089b097211 */ /* 0x000fc800078f10ff */
[----:B------:R-:W-:Y:S02]  /*9490*/  SHF.R.S32.HI R154, RZ, 0x2, R9 ;  /* 0x00000002ff9a7819 */ /* 0x000fe40000011409 */
[----:B0-----:R-:W-:-:S13]  /*94a0*/  ISETP.NE.AND P0, PT, R10, RZ, PT ;  /* 0x000000ff0a00720c */ /* 0x001fda0003f05270 */
[----:B------:R-:W-:Y:S05]  /*94b0*/  @P0 BRA `(.L_x_7052) ;  /* 0x0000000400440947 */ /* 0x000fea0003800000 */
[----:B------:R-:W0:Y:S01]  /*94c0*/  LDC R19, c[0x0][0xbe8] ;  /* 0x0002fa00ff137b82 */ /* 0x000e220000000800 */
[----:B------:R-:W-:Y:S01]  /*94d0*/  LOP3.LUT R11, R4, 0xffffff80, RZ, 0xc0, !PT ;  /* 0xffffff80040b7812 */ /* 0x000fe200078ec0ff */
[----:B------:R-:W2:Y:S01]  /*94e0*/  S2R R23, SR_CTAID.X ;  /* 0x0000000000177919 */ /* 0x000ea20000002500 */
[----:B------:R-:W-:Y:S01]  /*94f0*/  LEA.HI R10, R21, R18, RZ, 0x2 ;  /* 0x00000012150a7211 */ /* 0x000fe200078f10ff */
[----:B------:R-:W-:Y:S02]  /*9500*/  ULDC.64 UR4, c[0x0][0xbd0] ;  /* 0x0002f40000047ab9 */ /* 0x000fe40000000a00 */
[----:B------:R-:W-:Y:S01]  /*9510*/  IMAD.IADD R20, R18, 0x1, -R11 ;  /* 0x0000000112147824 */ /* 0x000fe200078e0a0b */
[----:B------:R-:W-:Y:S01]  /*9520*/  LOP3.LUT R17, R10, 0xfffffffc, RZ, 0xc0, !PT ;  /* 0xfffffffc0a117812 */ /* 0x000fe200078ec0ff */
[----:B------:R-:W3:Y:S01]  /*9530*/  S2UR UR7, SR_CTAID.Z ;  /* 0x00000000000779c3 */ /* 0x000ee20000002700 */
[----:B------:R-:W-:Y:S02]  /*9540*/  UIMAD.WIDE.U32 UR8, UR36, UR4, URZ ;  /* 0x00000004240872a5 */ /* 0x000fe4000f8e003f */
[----:B------:R-:W-:Y:S01]  /*9550*/  SHF.R.S32.HI R11, RZ, 0x1f, R20 ;  /* 0x0000001fff0b7819 */ /* 0x000fe20000011414 */
[----:B------:R-:W-:Y:S01]  /*9560*/  UIMAD UR4, UR6, UR4, URZ ;  /* 0x00000004060472a4 */ /* 0x000fe2000f8e023f */
[----:B------:R-:W-:-:S02]  /*9570*/  IADD3 R10, R18, -R17, RZ ;  /* 0x80000011120a7210 */ /* 0x000fc40007ffe0ff */
[C---:B------:R-:W-:Y:S01]  /*9580*/  LEA.HI R22, R11.reuse, R20, RZ, 0x2 ;  /* 0x000000140b167211 */ /* 0x040fe200078f10ff */
[----:B------:R-:W5:Y:S01]  /*9590*/  LDC.64 R14, c[0x0][0xbd8] ;  /* 0x0002f600ff0e7b82 */ /* 0x000f620000000a00 */
[----:B------:R-:W-:Y:S01]  /*95a0*/  LEA.HI R12, R10, R10, RZ, 0x1 ;  /* 0x0000000a0a0c7211 */ /* 0x000fe200078f08ff */
[----:B------:R-:W-:Y:S01]  /*95b0*/  UIMAD UR4, UR36, UR5, UR4 ;  /* 0x00000005240472a4 */ /* 0x000fe2000f8e0204 */
[--C-:B------:R-:W-:Y:S02]  /*95c0*/  SHF.R.S32.HI R4, RZ, 0x2, R22.reuse ;  /* 0x00000002ff047819 */ /* 0x100fe40000011416 */
[----:B-1----:R-:W-:Y:S01]  /*95d0*/  SHF.R.S32.HI R13, RZ, 0x1f, R22 ;  /* 0x0000001fff0d7819 */ /* 0x002fe20000011416 */
[----:B------:R-:W-:Y:S01]  /*95e0*/  UIADD3 UR4, UR9, UR4, URZ ;  /* 0x0000000409047290 */ /* 0x000fe2000fffe03f */
[----:B------:R-:W-:Y:S02]  /*95f0*/  LEA.HI R11, R11, R20, RZ, 0x5 ;  /* 0x000000140b0b7211 */ /* 0x000fe400078f28ff */
[----:B0-----:R-:W-:-:S02]  /*9600*/  ISETP.NE.AND P0, PT, R19, 0x1, PT ;  /* 0x000000011300780c */ /* 0x001fc40003f05270 */
[----:B------:R-:W-:Y:S02]  /*9610*/  LEA.HI R13, R13, R4, RZ, 0x3 ;  /* 0x000000040d0d7211 */ /* 0x000fe400078f18ff */
[----:B------:R-:W-:Y:S02]  /*9620*/  LOP3.LUT R153, R12, 0x1ffffffe, RZ, 0xc0, !PT ;  /* 0x1ffffffe0c997812 */ /* 0x000fe400078ec0ff */
[----:B------:R-:W-:Y:S01]  /*9630*/  LOP3.LUT R13, R13, 0xfffffff8, RZ, 0xc0, !PT ;  /* 0xfffffff80d0d7812 */ /* 0x000fe200078ec0ff */
[----:B---3--:R-:W-:Y:S01]  /*9640*/  USHF.R.S32.HI UR5, URZ, 0x1f, UR7 ;  /* 0x0000001f3f057899 */ /* 0x008fe20008011407 */
[----:B------:R-:W-:Y:S01]  /*9650*/  SHF.R.S32.HI R11, RZ, 0x5, R11 ;  /* 0x00000005ff0b7819 */ /* 0x000fe2000001140b */
[----:B------:R-:W-:Y:S02]  /*9660*/  IMAD.IADD R153, R10, 0x1, -R153 ;  /* 0x000000010a997824 */ /* 0x000fe400078e0a99 */
[----:B------:R-:W-:Y:S02]  /*9670*/  IMAD.IADD R4, R4, 0x1, -R13 ;  /* 0x0000000104047824 */ /* 0x000fe400078e0a0d */
[----:B------:R-:W0:Y:S01]  /*9680*/  @P0 LDC R13, c[0x0][0xbec] ;  /* 0x0002fb00ff0d0b82 */ /* 0x000e220000000800 */
[----:B------:R-:W-:-:S02]  /*9690*/  IMAD.U32 R10, RZ, RZ, UR8 ;  /* 0x00000008ff0a7e24 */ /* 0x000fc4000f8e00ff */
[----:B------:R-:W-:Y:S01]  /*96a0*/  IMAD R152, R11, 0x10, R4 ;  /* 0x000000100b987824 */ /* 0x000fe200078e0204 */
[----:B------:R-:W-:Y:S01]  /*96b0*/  MOV R11, UR9 ;  /* 0x00000009000b7c02 */ /* 0x000fe20008000f00 */
[----:B-----5:R-:W-:Y:S02]  /*96c0*/  IMAD R12, R14, UR5, RZ ;  /* 0x000000050e0c7c24 */ /* 0x020fe4000f8e02ff */
[----:B------:R-:W-:Y:S01]  /*96d0*/  IMAD R4, R153, 0x8, R152 ;  /* 0x0000000899047824 */ /* 0x000fe200078e0298 */
[----:B------:R-:W1:Y:S01]  /*96e0*/  @P0 LDC R17, c[0x0][0xbf0] ;  /* 0x0002fc00ff110b82 */ /* 0x000e620000000800 */
[----:B------:R-:W-:Y:S01]  /*96f0*/  IMAD.U32 R11, RZ, RZ, UR4 ;  /* 0x00000004ff0b7e24 */ /* 0x000fe2000f8e00ff */
[----:B------:R-:W-:Y:S01]  /*9700*/  ULDC.64 UR4, c[0x0][0xbe0] ;  /* 0x0002f80000047ab9 */ /* 0x000fe20000000a00 */
[C---:B--2---:R-:W-:Y:S01]  /*9710*/  IMAD R4, R23.reuse, 0x40, R4 ;  /* 0x0000004017047824 */ /* 0x044fe200078e0204 */
[----:B------:R-:W-:Y:S01]  /*9720*/  LEA R23, R23, R152, 0x6 ;  /* 0x0000009817177211 */ /* 0x000fe200078e30ff */
[----:B------:R-:W-:-:S02]  /*9730*/  IMAD R15, R15, UR7, R12 ;  /* 0x000000070f0f7c24 */ /* 0x000fc4000f8e020c */
[----:B------:R-:W-:-:S05]  /*9740*/  IMAD.WIDE.U32 R10, R14, UR7, R10 ;  /* 0x000000070e0a7c25 */ /* 0x000fca000f8e000a */
[----:B------:R-:W-:Y:S01]  /*9750*/  IADD3 R11, R11, R15, RZ ;  /* 0x0000000f0b0b7210 */ /* 0x000fe20007ffe0ff */
[----:B0-----:R-:W-:-:S04]  /*9760*/  @P0 IMAD.HI.U32 R12, R4, R13, RZ ;  /* 0x0000000d040c0227 */ /* 0x001fc800078e00ff */
[----:B------:R-:W-:Y:S02]  /*9770*/  IMAD.MOV.U32 R13, RZ, RZ, R4 ;  /* 0x000000ffff0d7224 */ /* 0x000fe400078e0004 */
[----:B------:R-:W-:Y:S01]  /*9780*/  IMAD.WIDE.U32 R10, R2, UR4, R10 ;  /* 0x00000004020a7c25 */ /* 0x000fe2000f8e000a */
[----:B-1----:R-:W-:-:S03]  /*9790*/  @P0 SHF.R.U32.HI R13, RZ, R17, R12 ;  /* 0x00000011ff0d0219 */ /* 0x002fc6000001160c */
[----:B------:R-:W-:Y:S01]  /*97a0*/  IMAD R17, R3, UR4, RZ ;  /* 0x0000000403117c24 */ /* 0x000fe2000f8e02ff */
[----:B------:R-:W-:Y:S01]  /*97b0*/  IADD3 R10, P0, R13, R10, RZ ;  /* 0x0000000a0d0a7210 */ /* 0x000fe20007f1e0ff */
[----:B------:R-:W-:Y:S02]  /*97c0*/  IMAD.MOV R15, RZ, RZ, -R13 ;  /* 0x000000ffff0f7224 */ /* 0x000fe400078e0a0d */
[----:B------:R-:W-:Y:S01]  /*97d0*/  IMAD R12, R2, UR5, R17 ;  /* 0x00000005020c7c24 */ /* 0x000fe2000f8e0211 */
[----:B------:R-:W-:Y:S01]  /*97e0*/  SHF.R.S32.HI R17, RZ, 0x1f, R13 ;  /* 0x0000001fff117819 */ /* 0x000fe2000001140d */
[----:B------:R-:W-:Y:S01]  /*97f0*/  IMAD R15, R19, R15, R4 ;  /* 0x0000000f130f7224 */ /* 0x000fe200078e0204 */
[----:B------:R-:W-:Y:S01]  /*9800*/  ULDC.64 UR4, c[0x0][0xbc8] ;  /* 0x0002f20000047ab9 */ /* 0x000fe20000000a00 */
[----:B------:R-:W-:Y:S02]  /*9810*/  LOP3.LUT R13, R22, 0x7ffffffc, RZ, 0xc0, !PT ;  /* 0x7ffffffc160d7812 */ /* 0x000fe400078ec0ff */
[----:B------:R-:W-:-:S02]  /*9820*/  IADD3.X R11, R17, R11, R12, P0, !PT ;  /* 0x0000000b110b7210 */ /* 0x000fc400007fe40c */
[----:B------:R-:W-:Y:S01]  /*9830*/  SHF.R.S32.HI R4, RZ, 0x1f, R15 ;  /* 0x0000001fff047819 */ /* 0x000fe2000001140f */
[----:B------:R-:W-:Y:S02]  /*9840*/  IMAD.IADD R20, R20, 0x1, -R13 ;  /* 0x0000000114147824 */ /* 0x000fe400078e0a0d */
[----:B------:R-:W-:-:S04]  /*9850*/  IMAD.WIDE.U32 R10, R15, UR4, R10 ;  /* 0x000000040f0a7c25 */ /* 0x000fc8000f8e000a */
[----:B------:R-:W-:-:S04]  /*9860*/  IMAD R4, R4, UR4, RZ ;  /* 0x0000000404047c24 */ /* 0x000fc8000f8e02ff */
        /* <DEDUP_REMOVED lines=9> */
[----:B------:R-:W-:Y:S02]  /*9900*/  SHFL.IDX PT, R12, R16, 0x1, 0x1c1f ;  /* 0x003c1f00100c7f89 */ /* 0x000fe400000e0000 */
[----:B------:R-:W-:-:S02]  /*9910*/  IMAD.IADD R14, R0, 0x1, -R15 ;  /* 0x00000001000e7824 */ /* 0x000fc400078e0a0f */
[----:B------:R-:W-:Y:S01]  /*9920*/  SHFL.IDX PT, R10, R16, RZ, 0x1c1f ;  /* 0x001c1fff100a7589 */ /* 0x000fe200000e0000 */
[----:B------:R-:W-:Y:S02]  /*9930*/  IMAD.SHL.U32 R15, R20, 0x2, RZ ;  /* 0x00000002140f7824 */ /* 0x000fe400078e00ff */
        /* <DEDUP_REMOVED lines=9> */
.L_x_7052:
[----:B------:R-:W2:Y:S01]  /*99d0*/  S2R R14, SR_CTAID.X ;  /* 0x00000000000e7919 */ /* 0x000ea20000002500 */
[----:B------:R-:W-:Y:S01]  /*99e0*/  LEA.HI R21, R21, R18, RZ, 0x2 ;  /* 0x0000001215157211 */ /* 0x000fe200078f10ff */
[----:B------:R-:W3:Y:S01]  /*99f0*/  S2UR UR7, SR_CTAID.Z ;  /* 0x00000000000779c3 */ /* 0x000ee20000002700 */
[----:B0-----:R-:W-:Y:S01]  /*9a00*/  SHF.R.S32.HI R5, RZ, 0x1f, R9 ;  /* 0x0000001fff057819 */ /* 0x001fe20000011409 */
[----:B------:R-:W-:Y:S01]  /*9a10*/  ULDC.64 UR8, c[0x0][0xb38] ;  /* 0x0002ce0000087ab9 */ /* 0x000fe20000000a00 */
[----:B------:R-:W-:Y:S01]  /*9a20*/  LOP3.LUT R21, R21, 0xfffffffc, RZ, 0xc0, !PT ;  /* 0xfffffffc15157812 */ /* 0x000fe200078ec0ff */
[----:B------:R-:W-:Y:S01]  /*9a30*/  UIMAD UR6, UR6, UR8, URZ ;  /* 0x00000008060672a4 */ /* 0x000fe2000f8e023f */
[----:B------:R-:W-:Y:S01]  /*9a40*/  LEA.HI R5, R5, R154, RZ, 0x3 ;  /* 0x0000009a05057211 */ /* 0x000fe200078f18ff */
[----:B------:R-:W-:Y:S01]  /*9a50*/  UIMAD.WIDE.U32 UR4, UR36, UR8, URZ ;  /* 0x00000008240472a5 */ /* 0x000fe2000f8e003f */
[----:B------:R-:W-:Y:S01]  /*9a60*/  LEA.HI R155, R155, R8, RZ, 0x5 ;  /* 0x000000089b9b7211 */ /* 0x000fe200078f28ff */
[----:B-1----:R-:W0:Y:S01]  /*9a70*/  LDC.64 R12, c[0x0][0xb40] ;  /* 0x0002d000ff0c7b82 */ /* 0x002e220000000a00 */
[----:B------:R-:W-:Y:S01]  /*9a80*/  IMAD.IADD R21, R18, 0x1, -R21 ;  /* 0x0000000112157824 */ /* 0x000fe200078e0a15 */
[----:B------:R-:W-:Y:S01]  /*9a90*/  LOP3.LUT R5, R5, 0xfffffff8, RZ, 0xc0, !PT ;  /* 0xfffffff805057812 */ /* 0x000fe200078ec0ff */
[----:B------:R-:W-:Y:S01]  /*9aa0*/  UIMAD UR6, UR36, UR9, UR6 ;  /* 0x00000009240672a4 */ /* 0x000fe2000f8e0206 */
[----:B------:R-:W-:Y:S01]  /*9ab0*/  SHF.R.S32.HI R155, RZ, 0x5, R155 ;  /* 0x00000005ff9b7819 */ /* 0x000fe2000001149b */
[----:B------:R-:W-:Y:S01]  /*9ac0*/  BSSY B0, `(.L_x_7053) ;  /* 0x00000fa000007945 */ /* 0x000fe20003800000 */
[----:B------:R-:W-:Y:S01]  /*9ad0*/  LEA.HI R4, R21, R21, RZ, 0x1 ;  /* 0x0000001515047211 */ /* 0x000fe200078f08ff */
[----:B------:R-:W-:Y:S01]  /*9ae0*/  UIADD3 UR6, UR5, UR6, URZ ;  /* 0x0000000605067290 */ /* 0x000fe2000fffe03f */
[----:B------:R-:W1:Y:S01]  /*9af0*/  @P1 LDC R10, c[0x0][0xbec] ;  /* 0x0002fb00ff0a1b82 */ /* 0x000e620000000800 */
[----:B------:R-:W-:-:S02]  /*9b00*/  IADD3 R154, R154, -R5, RZ ;  /* 0x800000059a9a7210 */ /* 0x000fc40007ffe0ff */
[----:B------:R-:W-:Y:S02]  /*9b10*/  LOP3.LUT R4, R4, 0x1ffffffe, RZ, 0xc0, !PT ;  /* 0x1ffffffe04047812 */ /* 0x000fe400078ec0ff */
[----:B------:R-:W-:Y:S01]  /*9b20*/  MOV R5, UR5 ;  /* 0x0000000500057c02 */ /* 0x000fe20008000f00 */
[----:B------:R-:W-:Y:S01]  /*9b30*/  IMAD R155, R155, 0x10, R154 ;  /* 0x000000109b9b7824 */ /* 0x000fe200078e029a */
[----:B------:R-:W-:Y:S01]  /*9b40*/  LOP3.LUT R9, R9, 0x7ffffffc, RZ, 0xc0, !PT ;  /* 0x7ffffffc09097812 */ /* 0x000fe200078ec0ff */
[----:B------:R-:W5:Y:S01]  /*9b50*/  @P1 LDC R17, c[0x0][0xbf0] ;  /* 0x0002fc00ff111b82 */ /* 0x000f620000000800 */
[----:B------:R-:W-:Y:S01]  /*9b60*/  IMAD.IADD R4, R21, 0x1, -R4 ;  /* 0x0000000115047824 */ /* 0x000fe200078e0a04 */
[----:B---3--:R-:W-:Y:S01]  /*9b70*/  USHF.R.S32.HI UR8, URZ, 0x1f, UR7 ;  /* 0x0000001f3f087899 */ /* 0x008fe20008011407 */
[----:B------:R-:W-:Y:S02]  /*9b80*/  IMAD.U32 R5, RZ, RZ, UR6 ;  /* 0x00000006ff057e24 */ /* 0x000fe4000f8e00ff */
[----:B------:R-:W-:-:S02]  /*9b90*/  IMAD R11, R4, 0x8, R155 ;  /* 0x00000008040b7824 */ /* 0x000fc400078e029b */
[----:B------:R-:W-:Y:S01]  /*9ba0*/  IMAD.U32 R4, RZ, RZ, UR4 ;  /* 0x00000004ff047e24 */ /* 0x000fe2000f8e00ff */
[----:B------:R-:W-:Y:S01]  /*9bb0*/  ULDC.64 UR4, c[0x0][0xb48] ;  /* 0x0002d20000047ab9 */ /* 0x000fe20000000a00 */
[----:B--2---:R-:W-:Y:S02]  /*9bc0*/  IMAD R15, R14, 0x40, R11 ;  /* 0x000000400e0f7824 */ /* 0x004fe400078e020b */
[C---:B0-----:R-:W-:Y:S02]  /*9bd0*/  IMAD R6, R12.reuse, UR8, RZ ;  /* 0x000000080c067c24 */ /* 0x041fe4000f8e02ff */
[----:B------:R-:W-:-:S04]  /*9be0*/  IMAD.WIDE.U32 R4, R12, UR7, R4 ;  /* 0x000000070c047c25 */ /* 0x000fc8000f8e0004 */
[----:B-1----:R-:W-:-:S04]  /*9bf0*/  @P1 IMAD.HI.U32 R10, R15, R10, RZ ;  /* 0x0000000a0f0a1227 */ /* 0x002fc800078e00ff */
[----:B------:R-:W-:Y:S02]  /*9c00*/  IMAD R13, R13, UR7, R6 ;  /* 0x000000070d0d7c24 */ /* 0x000fe4000f8e0206 */
[----:B------:R-:W-:Y:S01]  /*9c10*/  IMAD.MOV.U32 R11, RZ, RZ, R15 ;  /* 0x000000ffff0b7224 */ /* 0x000fe200078e000f */
[----:B-----5:R-:W-:Y:S01]  /*9c20*/  @P1 SHF.R.U32.HI R11, RZ, R17, R10 ;  /* 0x00000011ff0b1219 */ /* 0x020fe2000001160a */
[----:B------:R-:W-:Y:S02]  /*9c30*/  IMAD R3, R3, UR4, RZ ;  /* 0x0000000403037c24 */ /* 0x000fe4000f8e02ff */
[----:B------:R-:W-:Y:S01]  /*9c40*/  IMAD.IADD R5, R5, 0x1, R13 ;  /* 0x0000000105057824 */ /* 0x000fe200078e020d */
[----:B------:R-:W-:Y:S01]  /*9c50*/  IADD3 R10, -R11, RZ, RZ ;  /* 0x000000ff0b0a7210 */ /* 0x000fe20007ffe1ff */
[C---:B------:R-:W-:Y:S01]  /*9c60*/  IMAD R13, R2.reuse, UR5, R3 ;  /* 0x00000005020d7c24 */ /* 0x040fe2000f8e0203 */
[----:B------:R-:W-:Y:S01]  /*9c70*/  SHF.R.S32.HI R6, RZ, 0x1f, R11 ;  /* 0x0000001fff067819 */ /* 0x000fe2000001140b */
[----:B------:R-:W-:Y:S01]  /*9c80*/  IMAD.WIDE.U32 R2, R2, UR4, R4 ;  /* 0x0000000402027c25 */ /* 0x000fe2000f8e0004 */
[----:B------:R-:W-:-:S03]  /*9c90*/  ULDC.64 UR4, c[0x0][0xb30] ;  /* 0x0002cc0000047ab9 */ /* 0x000fc60000000a00 */
[----:B------:R-:W-:Y:S02]  /*9ca0*/  IMAD R5, R7, R10, R15 ;  /* 0x0000000a07057224 */ /* 0x000fe400078e020f */
[----:B------:R-:W-:Y:S02]  /*9cb0*/  IMAD R6, R6, UR4, RZ ;  /* 0x0000000406067c24 */ /* 0x000fe4000f8e02ff */
[----:B------:R-:W-:Y:S01]  /*9cc0*/  IMAD.IADD R3, R3, 0x1, R13 ;  /* 0x0000000103037824 */ /* 0x000fe200078e020d */
[----:B------:R-:W-:Y:S01]  /*9cd0*/  SHF.R.S32.HI R4, RZ, 0x1f, R5 ;  /* 0x0000001fff047819 */ /* 0x000fe20000011405 */
[C---:B------:R-:W-:Y:S01]  /*9ce0*/  IMAD R13, R11.reuse, UR5, R6 ;  /* 0x000000050b0d7c24 */ /* 0x040fe2000f8e0206 */
[----:B------:R-:W-:Y:S01]  /*9cf0*/  LEA.HI R6, R0, R0, RZ, 0x1 ;  /* 0x0000000000067211 */ /* 0x000fe200078f08ff */
[----:B------:R-:W-:Y:S01]  /*9d00*/  IMAD.WIDE.U32 R2, R11, UR4, R2 ;  /* 0x000000040b027c25 */ /* 0x000fe2000f8e0002 */
        /* <DEDUP_REMOVED lines=8> */
[----:B------:R-:W-:Y:S01]  /*9d90*/  ULDC UR4, c[0x0][0xa88] ;  /* 0x0002a20000047ab9 */ /* 0x000fe20000000800 */
[----:B------:R-:W-:Y:S01]  /*9da0*/  LOP3.LUT R11, R6, 0xfffffe, RZ, 0xc0, !PT ;  /* 0x00fffffe060b7812 */ /* 0x000fe200078ec0ff */
[----:B------:R-:W-:Y:S02]  /*9db0*/  IMAD R6, R7, UR4, RZ ;  /* 0x0000000407067c24 */ /* 0x000fe4000f8e02ff */
[----:B------:R-:W-:Y:S01]  /*9dc0*/  IMAD R7, R14, 0x40, R155 ;  /* 0x000000400e077824 */ /* 0x000fe200078e029b */
[----:B------:R-:W-:-:S02]  /*9dd0*/  LEA.HI.X R5, R2, UR5, R5, 0x2, P0 ;  /* 0x0000000502057c11 */ /* 0x000fc400080f1405 */
[----:B------:R-:W-:Y:S01]  /*9de0*/  IADD3 R11, -R11, R0, RZ ;  /* 0x000000000b0b7210 */ /* 0x000fe20007ffe1ff */
[----:B------:R-:W-:Y:S01]  /*9df0*/  IMAD.IADD R0, R8, 0x1, -R9 ;  /* 0x0000000108007824 */ /* 0x000fe200078e0a09 */
[----:B------:R-:W-:Y:S01]  /*9e00*/  ISETP.GE.AND P0, PT, R7, R6, PT ;  /* 0x000000060700720c */ /* 0x000fe20003f06270 */
[----:B------:R0:W1:Y:S02]  /*9e10*/  SHFL.IDX PT, R2, R4, RZ, 0x1c1f ;  /* 0x001c1fff04027589 */ /* 0x00006400000e0000 */
[----:B------:R-:W-:Y:S02]  /*9e20*/  IMAD R0, R11, 0x80, R0 ;  /* 0x000000800b007824 */ /* 0x000fe400078e0200 */
[----:B------:R0:W2:Y:S02]  /*9e30*/  SHFL.IDX PT, R3, R5, RZ, 0x1c1f ;  /* 0x001c1fff05037589 */ /* 0x0000a400000e0000 */
        /* <DEDUP_REMOVED lines=41> */
[----:B------:R-:W-:Y:S02]  /*a0d0*/  ISETP.GE.AND P5, PT, R21, UR4, PT ;  /* 0x0000000415007c0c */ /* 0x000fe4000bfa6270 */
[----:B------:R-:W-:Y:S02]  /*a0e0*/  @!P1 LEA.HI R17, R17, R17, RZ, 0x1 ;  /* 0x0000001111119211 */ /* 0x000fe400078f08ff */
[----:B0-----:R-:W-:Y:S02]  /*a0f0*/  @!P0 LOP3.LUT R9, R16, 0xfffffffe, RZ, 0xc0, !PT ;  /* 0xfffffffe10098812 */ /* 0x001fe400078ec0ff */
        /* <DEDUP_REMOVED lines=16> */
[----:B------:R-:W-:Y:S02]  /*a200*/  @!P6 LOP3.LUT R17, R22, 0xfffffffe, RZ, 0xc0, !PT ;  /* 0xfffffffe1611e812 */ /* 0x000fe400078ec0ff */
[----:B------:R-:W-:Y:S01]  /*a210*/  IADD3 R24, R0, 0x60, RZ ;  /* 0x0000006000187810 */ /* 0x000fe20007ffe0ff */
[--C-:B0-----:R-:W-:Y:S01]  /*a220*/  @!P2 IMAD.WIDE R8, R13, 0x4, R2.reuse ;  /* 0x000000040d08a825 */ /* 0x101fe200078e0202 */
[----:B------:R-:W-:Y:S02]  /*a230*/  ISETP.GE.AND P1, PT, R23, UR4, PT ;  /* 0x0000000417007c0c */ /* 0x000fe4000bf26270 */
[----:B------:R-:W-:Y:S01]  /*a240*/  ISETP.GE.AND P0, PT, R24, UR4, PT ;  /* 0x0000000418007c0c */ /* 0x000fe2000bf06270 */
[--C-:B-1----:R-:W-:Y:S01]  /*a250*/  @!P3 IMAD.WIDE R10, R19, 0x4, R2.reuse ;  /* 0x00000004130ab825 */ /* 0x102fe200078e0202 */
[----:B------:R0:W-:Y:S01]  /*a260*/  @!P2 ST.E.64 desc[UR44][R8.64], R48 ;  /* 0x000000300800a985 */ /* 0x0001e2000c101b2c */
[----:B------:R-:W-:Y:S02]  /*a270*/  IADD3 R22, R0, 0x88, RZ ;  /* 0x0000008800167810 */ /* 0x000fe40007ffe0ff */
        /* <DEDUP_REMOVED lines=9> */
[C---:B------:R-:W-:Y:S01]  /*a310*/  VIADD R19, R0.reuse, 0x70 ;  /* 0x0000007000137836 */ /* 0x040fe20000000000 */
[----:B------:R5:W-:Y:S01]  /*a320*/  @!P6 ST.E.64 desc[UR44][R16.64], R64 ;  /* 0x000000401000e985 */ /* 0x000be2000c101b2c */
[----:B------:R-:W-:Y:S01]  /*a330*/  VIADD R21, R0, 0x80 ;  /* 0x0000008000157836 */ /* 0x000fe20000000000 */
[----:B------:R-:W-:-:S02]  /*a340*/  @!P1 LEA.HI R23, R23, R23, RZ, 0x1 ;  /* 0x0000001717179211 */ /* 0x000fc400078f08ff */
[----:B------:R-:W-:Y:S02]  /*a350*/  ISETP.GE.AND P6, PT, R19, UR4, PT ;  /* 0x0000000413007c0c */ /* 0x000fe4000bfc6270 */
[----:B------:R-:W-:Y:S02]  /*a360*/  ISETP.GE.AND P4, PT, R21, UR4, PT ;  /* 0x0000000415007c0c */ /* 0x000fe4000bf86270 */
[----:B------:R-:W-:Y:S02]  /*a370*/  @!P0 LEA.HI R24, R24, R24, RZ, 0x1 ;  /* 0x0000001818188211 */ /* 0x000fe400078f08ff */
[----:B0-----:R-:W-:Y:S01]  /*a380*/  @!P1 LOP3.LUT R9, R23, 0xfffffffe, RZ, 0xc0, !PT ;  /* 0xfffffffe17099812 */ /* 0x001fe200078ec0ff */
[----:B------:R-:W-:Y:S01]  /*a390*/  VIADD R23, R0, 0x90 ;  /* 0x0000009000177836 */ /* 0x000fe20000000000 */
[----:B-1----:R-:W-:Y:S01]  /*a3a0*/  @!P0 LOP3.LUT R11, R24, 0xfffffffe, RZ, 0xc0, !PT ;  /* 0xfffffffe180b8812 */ /* 0x002fe200078ec0ff */
[----:B------:R-:W-:Y:S01]  /*a3b0*/  VIADD R24, R0, 0x98 ;  /* 0x0000009800187836 */ /* 0x000fe20000000000 */
        /* <DEDUP_REMOVED lines=12> */
[----:B---3--:R-:W-:-:S02]  /*a480*/  @!P5 LOP3.LUT R15, R20, 0xfffffffe, RZ, 0xc0, !PT ;  /* 0xfffffffe140fd812 */ /* 0x008fc400078ec0ff */
[----:B------:R-:W-:Y:S02]  /*a490*/  @!P4 LOP3.LUT R21, R21, 0xfffffffe, RZ, 0xc0, !PT ;  /* 0xfffffffe1515c812 */ /* 0x000fe400078ec0ff */
[----:B-----5:R-:W-:Y:S01]  /*a4a0*/  @!P3 LOP3.LUT R17, R22, 0xfffffffe, RZ, 0xc0, !PT ;  /* 0xfffffffe1611b812 */ /* 0x020fe200078ec0ff */
[----:B------:R-:W-:Y:S01]  /*a4b0*/  VIADD R22, R0, 0xc0 ;  /* 0x000000c000167836 */ /* 0x000fe20000000000 */
[----:B------:R-:W-:Y:S01]  /*a4c0*/  ISETP.GE.AND P0, PT, R23, UR4, PT ;  /* 0x0000000417007c0c */ /* 0x000fe2000bf06270 */
[--C-:B0-----:R-:W-:Y:S01]  /*a4d0*/  @!P2 IMAD.WIDE R8, R13, 0x4, R2.reuse ;  /* 0x000000040d08a825 */ /* 0x101fe200078e0202 */
[----:B------:R-:W-:Y:S02]  /*a4e0*/  ISETP.GE.AND P1, PT, R24, UR4, PT ;  /* 0x0000000418007c0c */ /* 0x000fe4000bf26270 */
[----:B------:R-:W-:Y:S01]  /*a4f0*/  IADD3 R20, R0, 0xb0, RZ ;  /* 0x000000b000147810 */ /* 0x000fe20007ffe0ff */
[----:B-1----:R-:W-:Y:S01]  /*a500*/  @!P6 IMAD.WIDE R10, R19, 0x4, R2 ;  /* 0x00000004130ae825 */ /* 0x002fe200078e0202 */
[----:B------:R0:W-:Y:S01]  /*a510*/  @!P2 ST.E.64 desc[UR44][R8.64], R76 ;  /* 0x0000004c0800a985 */ /* 0x0001e2000c101b2c */
[----:B------:R-:W-:-:S02]  /*a520*/  ISETP.GE.AND P2, PT, R18, UR4, PT ;  /* 0x0000000412007c0c */ /* 0x000fc4000bf46270 */
[--C-:B------:R-:W-:Y:S01]  /*a530*/  @!P5 IMAD.WIDE R12, R15, 0x4, R2.reuse ;  /* 0x000000040f0cd825 */ /* 0x100fe200078e0202 */
        /* <DEDUP_REMOVED lines=8> */
[C---:B------:R-:W-:Y:S01]  /*a5c0*/  VIADD R19, R0.reuse, 0xa8 ;  /* 0x000000a800137836 */ /* 0x040fe20000000000 */
[----:B------:R5:W-:Y:S01]  /*a5d0*/  @!P3 ST.E.64 desc[UR44][R16.64], R92 ;  /* 0x0000005c1000b985 */ /* 0x000be2000c101b2c */
[----:B------:R-:W-:Y:S01]  /*a5e0*/  VIADD R21, R0, 0xb8 ;  /* 0x000000b800157836 */ /* 0x000fe20000000000 */
[----:B------:R-:W-:Y:S02]  /*a5f0*/  @!P1 LEA.HI R24, R24, R24, RZ, 0x1 ;  /* 0x0000001818189211 */ /* 0x000fe400078f08ff */
[----:B------:R-:W-:Y:S02]  /*a600*/  ISETP.GE.AND P3, PT, R19, UR4, PT ;  /* 0x0000000413007c0c */ /* 0x000fe4000bf66270 */
[----:B------:R-:W-:Y:S02]  /*a610*/  ISETP.GE.AND P5, PT, R21, UR4, PT ;  /* 0x0000000415007c0c */ /* 0x000fe4000bfa6270 */
[----:B0-----:R-:W-:Y:S02]  /*a620*/  @!P0 LOP3.LUT R9, R23, 0xfffffffe, RZ, 0xc0, !PT ;  /* 0xfffffffe17098812 */ /* 0x001fe400078ec0ff */
[----:B------:R-:W-:-:S02]  /*a630*/  @!P2 LEA.HI R18, R18, R18, RZ, 0x1 ;  /* 0x000000121212a211 */ /* 0x000fc400078f08ff */
        /* <DEDUP_REMOVED lines=15> */
[----:B------:R-:W-:-:S02]  /*a730*/  @!P5 LOP3.LUT R21, R21, 0xfffffffe, RZ, 0xc0, !PT ;  /* 0xfffffffe1515d812 */ /* 0x000fc400078ec0ff */
[----:B-----5:R-:W-:Y:S02]  /*a740*/  @!P6 LOP3.LUT R17, R22, 0xfffffffe, RZ, 0xc0, !PT ;  /* 0xfffffffe1611e812 */ /* 0x020fe400078ec0ff */
[----:B------:R-:W-:Y:S01]  /*a750*/  IADD3 R20, R0, 0xd8, RZ ;  /* 0x000000d800147810 */ /* 0x000fe20007ffe0ff */
[--C-:B0-----:R-:W-:Y:S01]  /*a760*/  @!P3 IMAD.WIDE R8, R19, 0x4, R2.reuse ;  /* 0x000000041308b825 */ /* 0x101fe200078e0202 */
[----:B------:R-:W-:Y:S02]  /*a770*/  ISETP.GE.AND P0, PT, R18, UR4, PT ;  /* 0x0000000412007c0c */ /* 0x000fe4000bf06270 */
[----:B------:R-:W-:Y:S01]  /*a780*/  ISETP.GE.AND P2, PT, R20, UR4, PT ;  /* 0x0000000414007c0c */ /* 0x000fe2000bf46270 */
        /* <DEDUP_REMOVED lines=45> */
.L_x_7054:
[----:B------:R-:W-:Y:S05]  /*aa60*/  BSYNC B0 ;  /* 0x0000000000007941 */ /* 0x000fea0003800000 */
.L_x_7053:
[----:B------:R-:W-:Y:S01]  /*aa70*/  IADD3 R7, R7, 0x8, RZ ;  /* 0x0000000807077810 */ /* 0x000fe20007ffe0ff */
[----:B0-2---:R0:W2:Y:S03]  /*aa80*/  SHFL.IDX PT, R3, R5, 0x1, 0x1c1f ;  /* 0x003c1f0005037f89 */ /* 0x0050a600000e0000 */
        /* <DEDUP_REMOVED lines=18> */
[C---:B------:R-:W-:Y:S01]  /*abb0*/  IADD3 R18, R0.reuse, 0x50, RZ ;  /* 0x0000005000127810 */ /* 0x040fe20007ffe0ff */
[C---:B------:R-:W-:Y:S01]  /*abc0*/  VIADD R19, R0.reuse, 0x58 ;  /* 0x0000005800137836 */ /* 0x040fe20000000000 */
[C---:B------:R-:W-:Y:S01]  /*abd0*/  @!P0 LEA.HI R4, R0.reuse, R0, RZ, 0x1 ;  /* 0x0000000000048211 */ /* 0x040fe200078f08ff */
[----:B------:R-:W-:Y:S01]  /*abe0*/  VIADD R20, R0, 0x80 ;  /* 0x0000008000147836 */ /* 0x000fe20000000000 */
[----:B------:R-:W-:-:S02]  /*abf0*/  @!P1 LEA.HI R6, R5, R5, RZ, 0x1 ;  /* 0x0000000505069211 */ /* 0x000fc400078f08ff */
[----:B------:R-:W-:Y:S02]  /*ac00*/  @!P2 LEA.HI R8, R7, R7, RZ, 0x1 ;  /* 0x000000070708a211 */ /* 0x000fe400078f08ff */
[----:B------:R-:W-:Y:S02]  /*ac10*/  @!P0 LOP3.LUT R5, R4, 0xfffffffe, RZ, 0xc0, !PT ;  /* 0xfffffffe04058812 */ /* 0x000fe400078ec0ff */
[----:B------:R-:W-:Y:S02]  /*ac20*/  @!P1 LOP3.LUT R7, R6, 0xfffffffe, RZ, 0xc0, !PT ;  /* 0xfffffffe06079812 */ /* 0x000fe400078ec0ff */
[----:B------:R-:W-:Y:S01]  /*ac30*/  @!P2 LOP3.LUT R9, R8, 0xfffffffe, RZ, 0xc0, !PT ;  /* 0xfffffffe0809a812 */ /* 0x000fe200078ec0ff */
[--C-:B-12---:R-:W-:Y:S01]  /*ac40*/  @!P0 IMAD.WIDE R4, R5, 0x4, R2.reuse ;  /* 0x0000000405048825 */ /* 0x106fe200078e0202 */
[----:B------:R-:W-:Y:S02]  /*ac50*/  ISETP.GE.AND P3, PT, R15, UR4, PT ;  /* 0x000000040f007c0c */ /* 0x000fe4000bf66270 */
[----:B------:R-:W-:Y:S01]  /*ac60*/  ISETP.GE.AND P4, PT, R16, UR4, PT ;  /* 0x0000000410007c0c */ /* 0x000fe2000bf86270 */
        /* <DEDUP_REMOVED lines=8> */
[----:B------:R-:W-:Y:S02]  /*acf0*/  ISETP.GE.AND P2, PT, R14, UR4, PT ;  /* 0x000000040e007c0c */ /* 0x000fe4000bf46270 */
[----:B------:R-:W-:Y:S02]  /*ad00*/  @!P6 LEA.HI R11, R11, R11, RZ, 0x1 ;  /* 0x0000000b0b0be211 */ /* 0x000fe400078f08ff */
[----:B------:R-:W-:-:S02]  /*ad10*/  @!P3 LEA.HI R15, R15, R15, RZ, 0x1 ;  /* 0x0000000f0f0fb211 */ /* 0x000fc400078f08ff */
[----:B0-----:R-:W-:Y:S02]  /*ad20*/  @!P5 LOP3.LUT R5, R10, 0xfffffffe, RZ, 0xc0, !PT ;  /* 0xfffffffe0a05d812 */ /* 0x001fe400078ec0ff */
[----:B------:R-:W-:Y:S02]  /*ad30*/  @!P0 LEA.HI R12, R12, R12, RZ, 0x1 ;  /* 0x0000000c0c0c8211 */ /* 0x000fe400078f08ff */
[----:B-1----:R-:W-:Y:S01]  /*ad40*/  @!P6 LOP3.LUT R7, R11, 0xfffffffe, RZ, 0xc0, !PT ;  /* 0xfffffffe0b07e812 */ /* 0x002fe200078ec0ff */
[--C-:B------:R-:W-:Y:S01]  /*ad50*/  @!P5 IMAD.WIDE R4, R5, 0x4, R2.reuse ;  /* 0x000000040504d825 */ /* 0x100fe200078e0202 */
[----:B------:R-:W-:Y:S02]  /*ad60*/  @!P1 LEA.HI R13, R13, R13, RZ, 0x1 ;  /* 0x0000000d0d0d9211 */ /* 0x000fe400078f08ff */
[----:B------:R-:W-:Y:S01]  /*ad70*/  @!P2 LEA.HI R14, R14, R14, RZ, 0x1 ;  /* 0x0000000e0e0ea211 */ /* 0x000fe200078f08ff */
[----:B------:R-:W-:Y:S01]  /*ad80*/  @!P6 IMAD.WIDE R6, R7, 0x4, R2 ;  /* 0x000000040706e825 */ /* 0x000fe200078e0202 */
[----:B------:R-:W-:Y:S01]  /*ad90*/  @!P4 LEA.HI R16, R16, R16, RZ, 0x1 ;  /* 0x000000101010c211 */ /* 0x000fe200078f08ff */
[----:B------:R0:W-:Y:S01]  /*ada0*/  @!P5 ST.E.64 desc[UR44][R4.64], R38 ;  /* 0x000000260400d985 */ /* 0x0001e2000c101b2c */
[----:B--2---:R-:W-:-:S02]  /*adb0*/  @!P0 LOP3.LUT R9, R12, 0xfffffffe, RZ, 0xc0, !PT ;  /* 0xfffffffe0c098812 */ /* 0x004fc400078ec0ff */
[----:B------:R-:W-:Y:S01]  /*adc0*/  @!P1 LOP3.LUT R13, R13, 0xfffffffe, RZ, 0xc0, !PT ;  /* 0xfffffffe0d0d9812 */ /* 0x000fe200078ec0ff */
[----:B------:R1:W-:Y:S01]  /*add0*/  @!P6 ST.E.64 desc[UR44][R6.64], R42 ;  /* 0x0000002a0600e985 */ /* 0x0003e2000c101b2c */
[----:B------:R-:W-:Y:S01]  /*ade0*/  @!P2 LOP3.LUT R11, R14, 0xfffffffe, RZ, 0xc0, !PT ;  /* 0xfffffffe0e0ba812 */ /* 0x000fe200078ec0ff */
[----:B------:R-:W-:Y:S01]  /*adf0*/  VIADD R14, R0, 0x60 ;  /* 0x00000060000e7836 */ /* 0x000fe20000000000 */
[----:B------:R-:W-:Y:S02]  /*ae00*/  @!P3 LOP3.LUT R15, R15, 0xfffffffe, RZ, 0xc0, !PT ;  /* 0xfffffffe0f0fb812 */ /* 0x000fe400078ec0ff */
        /* <DEDUP_REMOVED lines=16> */
[C---:B------:R-:W-:Y:S02]  /*af10*/  IADD3 R17, R0.reuse, 0x78, RZ ;  /* 0x0000007800117810 */ /* 0x040fe40007ffe0ff */
[----:B------:R-:W-:Y:S01]  /*af20*/  VIADD R15, R0, 0x68 ;  /* 0x00000068000f7836 */ /* 0x000fe20000000000 */
[----:B------:R5:W-:Y:S01]  /*af30*/  @!P4 ST.E.64 desc[UR44][R12.64], R62 ;  /* 0x0000003e0c00c985 */ /* 0x000be2000c101b2c */
        /* <DEDUP_REMOVED lines=30> */
[----:B------:R-:W-:Y:S02]  /*b120*/  IADD3 R15, R0, 0xa0, RZ ;  /* 0x000000a0000f7810 */ /* 0x000fe40007ffe0ff */
        /* <DEDUP_REMOVED lines=33> */
[----:B-----5:R-:W-:Y:S02]  /*b340*/  @!P1 LOP3.LUT R13, R20, 0xfffffffe, RZ, 0xc0, !PT ;  /* 0xfffffffe140d9812 */ /* 0x020fe400078ec0ff */
[----:B------:R-:W-:Y:S01]  /*b350*/  IADD3 R19, R0, 0xc8, RZ ;  /* 0x000000c800137810 */ /* 0x000fe20007ffe0ff */
[----:B0-----:R-:W-:Y:S01]  /*b360*/  @!P0 IMAD.WIDE R4, R9, 0x4, R2 ;  /* 0x0000000409048825 */ /* 0x001fe200078e0202 */
[----:B------:R-:W-:-:S02]  /*b370*/  ISETP.GE.AND P5, PT, R18, UR4, PT ;  /* 0x0000000412007c0c */ /* 0x000fc4000bfa6270 */
[----:B------:R-:W-:Y:S01]  /*b380*/  ISETP.GE.AND P6, PT, R19, UR4, PT ;  /* 0x0000000413007c0c */ /* 0x000fe2000bfc6270 */
        /* <DEDUP_REMOVED lines=12> */
[C---:B------:R-:W-:Y:S01]  /*b450*/  VIADD R15, R0.reuse, 0xd8 ;  /* 0x000000d8000f7836 */ /* 0x040fe20000000000 */
[----:B------:R5:W-:Y:S01]  /*b460*/  @!P1 ST.E.64 desc[UR44][R12.64], R118 ;  /* 0x000000760c009985 */ /* 0x000be2000c101b2c */
[----:B------:R-:W-:Y:S01]  /*b470*/  VIADD R17, R0, 0xe8 ;  /* 0x000000e800117836 */ /* 0x000fe20000000000 */
[----:B------:R-:W-:Y:S01]  /*b480*/  @!P5 LEA.HI R18, R18, R18, RZ, 0x1 ;  /* 0x000000121212d211 */ /* 0x000fe200078f08ff */
[----:B------:R-:W-:Y:S01]  /*b490*/  VIADD R0, R0, 0xf8 ;  /* 0x000000f800007836 */ /* 0x000fe20000000000 */
[----:B------:R-:W-:Y:S02]  /*b4a0*/  ISETP.GE.AND P1, PT, R15, UR4, PT ;  /* 0x000000040f007c0c */ /* 0x000fe4000bf26270 */
[----:B------:R-:W-:-:S02]  /*b4b0*/  ISETP.GE.AND P3, PT, R17, UR4, PT ;  /* 0x0000000411007c0c */ /* 0x000fc4000bf66270 */
[----:B------:R-:W-:Y:S02]  /*b4c0*/  @!P6 LEA.HI R19, R19, R19, RZ, 0x1 ;  /* 0x000000131313e211 */ /* 0x000fe400078f08ff */
        /* <DEDUP_REMOVED lines=15> */
[----:B-----5:R-:W-:Y:S01]  /*b5c0*/  @!P4 LOP3.LUT R13, R20, 0xfffffffe, RZ, 0xc0, !PT ;  /* 0xfffffffe140dc812 */ /* 0x020fe200078ec0ff */
        /* <DEDUP_REMOVED lines=17> */
.L_x_7051:
[----:B------:R-:W0:Y:S02]  /*b6e0*/  S2R R0, SR_TID.X ;  /* 0x0000000000007919 */ /* 0x000e240000002100 */
[----:B0-----:R-:W-:-:S05]  /*b6f0*/  VIADD R2, R0, 0xffffff80 ;  /* 0xffffff8000027836 */ /* 0x001fca0000000000 */
[----:B------:R-:W-:-:S13]  /*b700*/  ISETP.GT.AND P0, PT, R2, 0x3f, PT ;  /* 0x0000003f0200780c */ /* 0x000fda0003f04270 */
[----:B------:R-:W-:Y:S05]  /*b710*/  @P0 BRA `(.L_x_7008) ;  /* 0x0000004800ac0947 */ /* 0x000fea0003800000 */
[----:B------:R-:W0:Y:S01]  /*b720*/  S2R R3, SR_CTAID.X ;  /* 0x0000000000037919 */ /* 0x000e220000002500 */
[----:B------:R-:W2:Y:S01]  /*b730*/  LDC R6, c[0x0][0xbe8] ;  /* 0x0002fa00ff067b82 */ /* 0x000ea20000000800 */
[----:B------:R-:W-:Y:S01]  /*b740*/  ULDC UR4, c[0x0][0xa88] ;  /* 0x0002a20000047ab9 */ /* 0x000fe20000000800 */
[----:B0-----:R-:W-:Y:S02]  /*b750*/  IMAD R0, R3, 0x40, R0 ;  /* 0x0000004003007824 */ /* 0x001fe400078e0200 */
[----:B--2---:R-:W-:Y:S02]  /*b760*/  IMAD R3, R6, UR4, RZ ;  /* 0x0000000406037c24 */ /* 0x004fe4000f8e02ff */
[----:B------:R-:W-:-:S05]  /*b770*/  VIADD R0, R0, 0xffffff80 ;  /* 0xffffff8000007836 */ /* 0x000fca0000000000 */
[----:B------:R-:W-:-:S13]  /*b780*/  ISETP.GE.AND P0, PT, R0, R3, PT ;  /* 0x000000030000720c */ /* 0x000fda0003f06270 */
[----:B------:R-:W-:Y:S05]  /*b790*/  @P0 BRA `(.L_x_7008) ;  /* 0x00000048008c0947 */ /* 0x000fea0003800000 */
[----:B------:R-:W-:Y:S01]  /*b7a0*/  ISETP.NE.AND P0, PT, R6, 0x1, PT ;  /* 0x000000010600780c */ /* 0x000fe20003f05270 */
[----:B------:R-:W0:Y:S01]  /*b7b0*/  S2UR UR7, SR_CTAID.Z ;  /* 0x00000000000779c3 */ /* 0x000e220000002700 */
[----:B------:R-:W-:Y:S01]  /*b7c0*/  USHF.R.S32.HI UR6, URZ, 0x1f, UR36 ;  /* 0x0000001f3f067899 */ /* 0x000fe20008011424 */
[----:B------:R-:W-:Y:S01]  /*b7d0*/  MOV R5, R0 ;  /* 0x0000000000057202 */ /* 0x000fe20000000f00 */
[----:B------:R-:W-:Y:S02]  /*b7e0*/  ULDC.64 UR8, c[0x0][0xbd0] ;  /* 0x0002f40000087ab9 */ /* 0x000fe40000000a00 */
[----:B------:R-:W-:Y:S02]  /*b7f0*/  UIMAD UR6, UR6, UR8, URZ ;  /* 0x00000008060672a4 */ /* 0x000fe4000f8e023f */
[----:B------:R-:W-:Y:S01]  /*b800*/  UIMAD.WIDE.U32 UR4, UR36, UR8, URZ ;  /* 0x00000008240472a5 */ /* 0x000fe2000f8e003f */
[----:B------:R-:W2:Y:S01]  /*b810*/  LDC.64 R10, c[0x0][0xbd8] ;  /* 0x0002f600ff0a7b82 */ /* 0x000ea20000000a00 */
[----:B------:R-:W-:-:S04]  /*b820*/  UIMAD UR6, UR36, UR9, UR6 ;  /* 0x00000009240672a4 */ /* 0x000fc8000f8e0206 */
[----:B------:R-:W-:Y:S02]  /*b830*/  UIADD3 UR6, UR5, UR6, URZ ;  /* 0x0000000605067290 */ /* 0x000fe4000fffe03f */
[----:B------:R-:W-:Y:S01]  /*b840*/  IMAD.U32 R3, RZ, RZ, UR5 ;  /* 0x00000005ff037e24 */ /* 0x000fe2000f8e00ff */
[----:B------:R-:W3:Y:S01]  /*b850*/  @P0 LDC R7, c[0x0][0xbec] ;  /* 0x0002fb00ff070b82 */ /* 0x000ee20000000800 */
[----:B------:R-:W-:Y:S01]  /*b860*/  IMAD.U32 R2, RZ, RZ, UR4 ;  /* 0x00000004ff027e24 */ /* 0x000fe2000f8e00ff */
[----:B------:R-:W-:Y:S01]  /*b870*/  ULDC.64 UR4, c[0x0][0xbe0] ;  /* 0x0002f80000047ab9 */ /* 0x000fe20000000a00 */
[----:B------:R-:W-:-:S05]  /*b880*/  IMAD.U32 R3, RZ, RZ, UR6 ;  /* 0x00000006ff037e24 */ /* 0x000fca000f8e00ff */
[----:B------:R-:W5:Y:S01]  /*b890*/  @P0 LDC R9, c[0x0][0xbf0] ;  /* 0x0002fc00ff090b82 */ /* 0x000f620000000800 */
[----:B0-----:R-:W-:-:S07]  /*b8a0*/  USHF.R.S32.HI UR8, URZ, 0x1f, UR7 ;  /* 0x0000001f3f087899 */ /* 0x001fce0008011407 */
[----:B------:R-:W0:Y:S01]  /*b8b0*/  S2UR UR10, SR_CTAID.Y ;  /* 0x00000000000a79c3 */ /* 0x000e220000002600 */
[C---:B--2---:R-:W-:Y:S02]  /*b8c0*/  IMAD R12, R10.reuse, UR8, RZ ;  /* 0x000000080a0c7c24 */ /* 0x044fe4000f8e02ff */
[----:B------:R-:W-:-:S04]  /*b8d0*/  IMAD.WIDE.U32 R2, R10, UR7, R2 ;  /* 0x000000070a027c25 */ /* 0x000fc8000f8e0002 */
[----:B------:R-:W-:Y:S01]  /*b8e0*/  IMAD R11, R11, UR7, R12 ;  /* 0x000000070b0b7c24 */ /* 0x000fe2000f8e020c */
[----:B------:R-:W0:Y:S01]  /*b8f0*/  LDC R8, c[0x0][0xc50] ;  /* 0x00031400ff087b82 */ /* 0x000e220000000800 */
[----:B---3--:R-:W-:-:S04]  /*b900*/  @P0 IMAD.HI.U32 R4, R0, R7, RZ ;  /* 0x0000000700040227 */ /* 0x008fc800078e00ff */
[----:B------:R-:W-:Y:S02]  /*b910*/  IMAD R7, RZ, RZ, -UR36 ;  /* 0x80000024ff077e24 */ /* 0x000fe4000f8e02ff */
[----:B------:R-:W-:Y:S01]  /*b920*/  IMAD.IADD R3, R11, 0x1, R3 ;  /* 0x000000010b037824 */ /* 0x000fe200078e0203 */
[----:B-----5:R-:W-:Y:S01]  /*b930*/  @P0 SHF.R.U32.HI R5, RZ, R9, R4 ;  /* 0x00000009ff050219 */ /* 0x020fe20000011604 */
[----:B0-----:R-:W-:-:S03]  /*b940*/  IMAD R9, R8, R7, UR10 ;  /* 0x0000000a08097e24 */ /* 0x001fc6000f8e0207 */
[----:B------:R-:W-:Y:S01]  /*b950*/  IADD3 R7, -R5, RZ, RZ ;  /* 0x000000ff05077210 */ /* 0x000fe20007ffe1ff */
        /* <DEDUP_REMOVED lines=20> */
.L_x_7006:
        /* <DEDUP_REMOVED lines=18> */
.L_x_7055:
[----:B------:R-:W-:Y:S01]  /*bbc0*/  ULDC UR40, c[0x0][0xc50] ;  /* 0x0003140000287ab9 */ /* 0x000fe20000000800 */
[----:B------:R-:W-:Y:S01]  /*bbd0*/  UMOV UR36, UR6 ;  /* 0x0000000600247c82 */ /* 0x000fe20008000000 */
[----:B------:R-:W-:-:S11]  /*bbe0*/  UISETP.NE.AND UP0, UPT, UR40, 0x1, UPT ;  /* 0x000000012800788c */ /* 0x000fd6000bf05270 */
[----:B------:R-:W-:Y:S01]  /*bbf0*/  @UP0 ULDC UR4, c[0x0][0xc54] ;  /* 0x0003150000040ab9 */ /* 0x000fe20000000800 */
[----:B------:R-:W-:Y:S01]  /*bc00*/  @UP0 ULDC UR7, c[0x0][0xc58] ;  /* 0x0003160000070ab9 */ /* 0x000fe20000000800 */
[----:B------:R-:W-:-:S04]  /*bc10*/  UIMAD.WIDE.U32 UR4, UR6, UR4, URZ ;  /* 0x00000004060472a5 */ /* 0x000fc8000f8e003f */
[----:B------:R-:W-:-:S12]  /*bc20*/  @UP0 USHF.R.U32.HI UR36, URZ, UR7, UR5 ;  /* 0x000000073f240299 */ /* 0x000fd80008011605 */
.L_x_7056:
[----:B------:R-:W-:Y:S01]  /*bc30*/  ISETP.GE.AND P0, PT, R17, RZ, PT ;  /* 0x000000ff1100720c */ /* 0x000fe20003f06270 */
[----:B------:R-:W-:Y:S01]  /*bc40*/  UIADD3 UR4, -UR36, URZ, URZ ;  /* 0x0000003f24047290 */ /* 0x000fe2000fffe13f */
[----:B------:R-:W-:Y:S01]  /*bc50*/  IMAD.MOV.U32 R0, RZ, RZ, 0x1 ;  /* 0x00000001ff007424 */ /* 0x000fe200078e00ff */
[----:B------:R-:W-:Y:S01]  /*bc60*/  MOV R6, RZ ;  /* 0x000000ff00067202 */ /* 0x000fe20000000f00 */
[----:B------:R-:W-:Y:S01]  /*bc70*/  IMAD.MOV.U32 R9, RZ, RZ, 0x1 ;  /* 0x00000001ff097424 */ /* 0x000fe200078e00ff */
[----:B------:R-:W-:-:S08]  /*bc80*/  UIMAD UR40, UR40, UR4, UR6 ;  /* 0x00000004282872a4 */ /* 0x000fd0000f8e0206 */
        /* <DEDUP_REMOVED lines=8> */
[----:B------:R-:W-:Y:S02]  /*bd10*/  UISETP.NE.AND.EX UP0, UPT, UR5, URZ, UPT, UP0 ;  /* 0x0000003f0500728c */ /* 0x000fe4000bf05300 */
[----:B------:R-:W-:-:S02]  /*bd20*/  UIADD3 UR9, -UR4, 0x40, URZ ;  /* 0x0000004004097890 */ /* 0x000fc4000fffe13f */
[----:B------:R-:W-:Y:S01]  /*bd30*/  USEL UR7, UR7, 0x1, UP0 ;  /* 0x0000000107077887 */ /* 0x000fe20008000000 */
[----:B------:R-:W-:Y:S01]  /*bd40*/  @UP1 ULDC UR4, c[0x0][0x44c] ;  /* 0x0001130000041ab9 */ /* 0x000fe20000000800 */
[----:B------:R-:W-:Y:S01]  /*bd50*/  ULDC UR8, c[0x0][0x2f0] ;  /* 0x0000bc0000087ab9 */ /* 0x000fe20000000800 */
[----:B------:R-:W-:Y:S01]  /*bd60*/  @UP1 ULDC UR10, c[0x0][0x450] ;  /* 0x00011400000a1ab9 */ /* 0x000fe20000000800 */
[----:B------:R-:W-:Y:S02]  /*bd70*/  UIMAD UR9, UR7, UR8, UR9 ;  /* 0x00000008070972a4 */ /* 0x000fe4000f8e0209 */
[----:B------:R-:W-:Y:S01]  /*bd80*/  UIMAD UR7, UR7, UR8, 0x3f ;  /* 0x0000003f070774a4 */ /* 0x000fe2000f8e0208 */
[----:B------:R-:W-:Y:S01]  /*bd90*/  UMOV UR43, URZ ;  /* 0x0000003f002b7c82 */ /* 0x000fe20008000000 */
[----:B0-----:R-:W-:-:S04]  /*bda0*/  ULEA UR6, UR6, 0x3f, 0x6 ;  /* 0x0000003f06067891 */ /* 0x001fc8000f8e303f */
[----:B------:R-:W-:-:S04]  /*bdb0*/  UIMAD.WIDE.U32 UR4, UR6, UR4, URZ ;  /* 0x00000004060472a5 */ /* 0x000fc8000f8e003f */
[----:B------:R-:W-:Y:S02]  /*bdc0*/  @UP1 USHF.R.U32.HI UR6, URZ, UR10, UR5 ;  /* 0x0000000a3f061299 */ /* 0x000fe40008011605 */
[----:B------:R-:W-:Y:S02]  /*bdd0*/  USHF.R.S32.HI UR5, URZ, 0x1f, UR7 ;  /* 0x0000001f3f057899 */ /* 0x000fe40008011407 */
[----:B------:R-:W-:Y:S02]  /*bde0*/  UIADD3 UR6, UR9, UR6, URZ ;  /* 0x0000000609067290 */ /* 0x000fe4000fffe03f */
[----:B------:R-:W-:Y:S02]  /*bdf0*/  ULEA.HI UR5, UR5, UR7, URZ, 0x6 ;  /* 0x0000000705057291 */ /* 0x000fe4000f8f303f */
[----:B------:R-:W-:Y:S02]  /*be00*/  USHF.R.S32.HI UR4, URZ, 0x1f, UR6 ;  /* 0x0000001f3f047899 */ /* 0x000fe40008011406 */
[----:B------:R-:W-:-:S02]  /*be10*/  USHF.R.S32.HI UR5, URZ, 0x6, UR5 ;  /* 0x000000063f057899 */ /* 0x000fc40008011405 */
[----:B------:R-:W-:Y:S02]  /*be20*/  ULEA.HI UR4, UR4, UR6, URZ, 0x6 ;  /* 0x0000000604047291 */ /* 0x000fe4000f8f303f */
[----:B------:R-:W-:Y:S02]  /*be30*/  USHF.R.U32.HI UR10, URZ, 0x10, UR40 ;  /* 0x000000103f0a7899 */ /* 0x000fe40008011628 */
[----:B------:R-:W-:Y:S02]  /*be40*/  USHF.R.S32.HI UR4, URZ, 0x6, UR4 ;  /* 0x000000063f047899 */ /* 0x000fe40008011404 */
[----:B------:R-:W-:Y:S02]  /*be50*/  ULOP3.LUT UR40, UR40, 0xffff, URZ, 0xc0, !UPT ;  /* 0x0000ffff28287892 */ /* 0x000fe4000f8ec03f */
[----:B------:R-:W-:-:S04]  /*be60*/  UISETP.LT.AND UP0, UPT, UR5, UR4, UPT ;  /* 0x000000040500728c */ /* 0x000fc8000bf01270 */
[----:B------:R-:W-:Y:S02]  /*be70*/  USEL UR41, UR5, UR4, UP0 ;  /* 0x0000000405297287 */ /* 0x000fe40008000000 */
[----:B------:R-:W-:Y:S02]  /*be80*/  UISETP.NE.AND UP0, UPT, UR10, URZ, UPT ;  /* 0x0000003f0a00728c */ /* 0x000fe4000bf05270 */
[----:B------:R-:W-:-:S06]  /*be90*/  UISETP.GE.AND UP1, UPT, UR41, 0x1, UPT ;  /* 0x000000012900788c */ /* 0x000fcc000bf26270 */
[----:B------:R-:W-:-:S03]  /*bea0*/  PLOP3.LUT P0, PT, PT, PT, UP1, 0x80, 0x0 ;  /* 0x000000000000781c */ /* 0x000fc60003f0f018 */
[----:B------:R-:W-:-:S10]  /*beb0*/  @!UP0 ULDC UR10, c[0x0][0x9f0] ;  /* 0x00027c00000a8ab9 */ /* 0x000fd40000000800 */
[----:B------:R-:W-:Y:S05]  /*bec0*/  @!P0 BRA `(.L_x_7058) ;  /* 0x0000000000848947 */ /* 0x000fea0003800000 */
[----:B------:R-:W-:Y:S01]  /*bed0*/  IMAD.U32 R4, RZ, RZ, UR10 ;  /* 0x0000000aff047e24 */ /* 0x000fe2000f8e00ff */
[----:B------:R-:W-:Y:S01]  /*bee0*/  UIADD3 UR6, UR10, -0x1, UR41 ;  /* 0xffffffff0a067890 */ /* 0x000fe2000fffe029 */
[----:B------:R-:W-:-:S03]  /*bef0*/  UMOV UR4, URZ ;  /* 0x0000003f00047c82 */ /* 0x000fc60008000000 */
[-C--:B------:R-:W-:Y:S02]  /*bf00*/  IABS R2, R4.reuse ;  /* 0x0000000400027213 */ /* 0x080fe40000000000 */
[----:B------:R-:W-:Y:S01]  /*bf10*/  IABS R5, R4 ;  /* 0x0000000400057213 */ /* 0x000fe20000000000 */
[----:B------:R-:W-:Y:S01]  /*bf20*/  IMAD.U32 R4, RZ, RZ, UR6 ;  /* 0x00000006ff047e24 */ /* 0x000fe2000f8e00ff */
[----:B------:R-:W-:Y:S01]  /*bf30*/  R2UR UR11, R2 ;  /* 0x00000000020b72ca */ /* 0x000fe200000e0000 */
[----:B------:R-:W-:Y:S01]  /*bf40*/  ULOP3.LUT UR6, UR6, UR10, URZ, 0x3c, !UPT ;  /* 0x0000000a06067292 */ /* 0x000fe2000f8e3c3f */
[----:B------:R-:W-:-:S11]  /*bf50*/  IADD3 R5, RZ, -R5, RZ ;  /* 0x80000005ff057210 */ /* 0x000fd60007ffe0ff */
        /* <DEDUP_REMOVED lines=24> */
.L_x_7058:
[----:B------:R-:W-:Y:S01]  /*c0e0*/  UIMAD UR39, UR40, UR43, URZ ;  /* 0x0000002b282772a4 */ /* 0x000fe2000f8e023f */
[----:B------:R-:W-:Y:S01]  /*c0f0*/  IMAD.U32 R2, RZ, RZ, UR41 ;  /* 0x00000029ff027e24 */ /* 0x000fe2000f8e00ff */
[----:B------:R-:W-:Y:S01]  /*c100*/  MOV R9, 0x1 ;  /* 0x0000000100097802 */ /* 0x000fe20000000f00 */
[----:B------:R-:W-:-:S03]  /*c110*/  IMAD.MOV.U32 R6, RZ, RZ, RZ ;  /* 0x000000ffff067224 */ /* 0x000fc600078e00ff */
        /* <DEDUP_REMOVED lines=28> */
.L_x_7059:
        /* <DEDUP_REMOVED lines=9> */
[----:B------:R-:W-:Y:S01]  /*c370*/  MOV R4, UR6 ;  /* 0x0000000600047c02 */ /* 0x000fe20008000f00 */
[----:B------:R-:W-:Y:S01]  /*c380*/  IMAD.U32 R5, RZ, RZ, UR7 ;  /* 0x00000007ff057e24 */ /* 0x000fe2000f8e00ff */
[----:B------:R-:W-:Y:S01]  /*c390*/  MOV R11, UR5 ;  /* 0x00000005000b7c02 */ /* 0x000fe20008000f00 */
        /* <DEDUP_REMOVED lines=8> */
.L_x_7061:
        /* <DEDUP_REMOVED lines=15> */
.L_x_7060:
        /* <DEDUP_REMOVED lines=17> */
.L_x_7158:
        /* <DEDUP_REMOVED lines=8> */
.L_x_7161:
[----:B------:R-:W-:Y:S05]  /*c6a0*/  @!P6 BRA `(.L_x_7063) ;  /* 0x0000000000d4e947 */ /* 0x000fea0003800000 */
[----:B------:R-:W-:Y:S01]  /*c6b0*/  IMAD.MOV.U32 R16, RZ, RZ, R17 ;  /* 0x000000ffff107224 */ /* 0x000fe200078e0011 */
[----:B------:R-:W-:Y:S06]  /*c6c0*/  @!P1 BRA `(.L_x_7065) ;  /* 0x0000000000509947 */ /* 0x000fec0003800000 */
[----:B------:R-:W-:Y:S01]  /*c6d0*/  MOV R8, R0 ;  /* 0x0000000000087202 */ /* 0x000fe20000000f00 */
        /* <DEDUP_REMOVED lines=19> */
.L_x_7065:
[----:B------:R-:W-:Y:S01]  /*c810*/  MOV R0, 0x1 ;  /* 0x0000000100007802 */ /* 0x000fe20000000f00 */
[----:B0-----:R-:W0:Y:S03]  /*c820*/  S2R R8, SR_TID.X ;  /* 0x0000000000087919 */ /* 0x001e260000002100 */
[----:B------:R-:W-:-:S04]  /*c830*/  SHF.L.U32 R0, R0, 0x1f, RZ ;  /* 0x0000001f00007819 */ /* 0x000fc800000006ff */
[----:B------:R-:W1:Y:S01]  /*c840*/  SYNCS.PHASECHK.TRANS64.TRYWAIT P0, [UR38+0x28c40], R0 ;  /* 0x028c4000ff0075a7 */ /* 0x000e620008000166 */
[----:B0-----:R-:W-:-:S04]  /*c850*/  LOP3.LUT R2, R8, 0x7f, RZ, 0xc0, !PT ;  /* 0x0000007f08027812 */ /* 0x001fc800078ec0ff */
[----:B------:R-:W-:Y:S01]  /*c860*/  ISETP.NE.AND P1, PT, R2, RZ, PT ;  /* 0x000000ff0200720c */ /* 0x000fe20003f25270 */
[----:B-1----:R-:W-:-:S12]  /*c870*/  @!P0 BRA `(.L_x_7066) ;  /* 0x0000003c00688947 */ /* 0x002fd80003800000 */
.L_x_7162:
[----:B------:R-:W-:Y:S05]  /*c880*/  @P1 BRA `(.L_x_7067) ;  /* 0x0000000000181947 */ /* 0x000fea0003800000 */
[----:B------:R-:W1:Y:S01]  /*c890*/  S2R R2, SR_TID.X ;  /* 0x0000000000027919 */ /* 0x000e620000002100 */
[----:B0-----:R-:W-:-:S04]  /*c8a0*/  IMAD.MOV.U32 R0, RZ, RZ, 0x2000 ;  /* 0x00002000ff007424 */ /* 0x001fc800078e00ff */
[----:B------:R2:W-:Y:S01]  /*c8b0*/  SYNCS.ARRIVE.TRANS64 RZ, [UR38+0x28c30], R0 ;  /* 0x028c3000ffff79a7 */ /* 0x0005e20008000026 */
[----:B-1----:R-:W-:-:S13]  /*c8c0*/  LOP3.LUT P0, RZ, R2, 0x1f, RZ, 0xc0, !PT ;  /* 0x0000001f02ff7812 */ /* 0x002fda000780c0ff */
[----:B--2---:R-:W-:Y:S05]  /*c8d0*/  @!P0 BRA `(.L_x_7067) ;  /* 0x0000000000048947 */ /* 0x004fea0003800000 */
[----:B------:R-:W-:Y:S01]  /*c8e0*/  BPT.TRAP 0x1 ;  /* 0x000000040000795c */ /* 0x000fe20000300000 */
.L_x_7067:
        /* <DEDUP_REMOVED lines=17> */
.L_x_7063:
        /* <DEDUP_REMOVED lines=14> */
[----:B------:R-:W-:Y:S01]  /*cae0*/  MOV R13, RZ ;  /* 0x000000ff000d7202 */ /* 0x000fe20000000f00 */
[----:B------:R-:W-:Y:S02]  /*caf0*/  IMAD.U32 R6, RZ, RZ, UR6 ;  /* 0x00000006ff067e24 */ /* 0x000fe4000f8e00ff */
[----:B------:R-:W-:-:S02]  /*cb00*/  IMAD.U32 R10, RZ, RZ, UR8 ;  /* 0x00000008ff0a7e24 */ /* 0x000fc4000f8e00ff */
[----:B------:R-:W-:Y:S02]  /*cb10*/  IMAD.U32 R11, RZ, RZ, UR9 ;  /* 0x00000009ff0b7e24 */ /* 0x000fe4000f8e00ff */
[----:B------:R-:W-:Y:S02]  /*cb20*/  IMAD.MOV.U32 R8, RZ, RZ, 0x70 ;  /* 0x00000070ff087424 */ /* 0x000fe400078e00ff */
[----:B------:R-:W-:-:S07]  /*cb30*/  IMAD.MOV.U32 R12, RZ, RZ, 0x1 ;  /* 0x00000001ff0c7424 */ /* 0x000fce00078e00ff */
[----:B------:R-:W-:-:S07]  /*cb40*/  LEPC R20, `(.L_x_7068) ;  /* 0x000000001014794e */ /* 0x000fce0000000000 */
[----:B0-----:R-:W-:Y:S05]  /*cb50*/  CALL.ABS.NOINC R2 ;  /* 0x0000000002007343 */ /* 0x001fea0003c00000 */
.L_x_7068:
[----:B------:R-:W0:Y:S01]  /*cb60*/  LDC R4, c[0x0][0x448] ;  /* 0x00011200ff047b82 */ /* 0x000e220000000800 */
[----:B------:R-:W1:Y:S01]  /*cb70*/  S2R R13, SR_TID.X ;  /* 0x00000000000d7919 */ /* 0x000e620000002100 */
[----:B------:R-:W-:Y:S01]  /*cb80*/  USHF.R.S32.HI UR6, URZ, 0x1f, UR36 ;  /* 0x0000001f3f067899 */ /* 0x000fe20008011424 */
[----:B------:R-:W-:Y:S01]  /*cb90*/  ULDC.64 UR8, c[0x0][0x2d8] ;  /* 0x0000b60000087ab9 */ /* 0x000fe20000000a00 */
[----:B------:R-:W2:Y:S02]  /*cba0*/  S2R R14, SR_CTAID.Z ;  /* 0x00000000000e7919 */ /* 0x000ea40000002700 */
[----:B------:R-:W-:Y:S02]  /*cbb0*/  UIMAD UR6, UR6, UR8, URZ ;  /* 0x00000008060672a4 */ /* 0x000fe4000f8e023f */
[----:B------:R-:W3:Y:S01]  /*cbc0*/  LDC.64 R2, c[0x0][0x2e0] ;  /* 0x0000b800ff027b82 */ /* 0x000ee20000000a00 */
[----:B------:R-:W4:Y:S01]  /*cbd0*/  S2R R10, SR_CTAID.X ;  /* 0x00000000000a7919 */ /* 0x000f220000002500 */
[----:B------:R-:W-:-:S02]  /*cbe0*/  UIMAD.WIDE.U32 UR4, UR36, UR8, URZ ;  /* 0x00000008240472a5 */ /* 0x000fc4000f8e003f */
[----:B------:R-:W-:-:S04]  /*cbf0*/  UIMAD UR6, UR36, UR9, UR6 ;  /* 0x00000009240672a4 */ /* 0x000fc8000f8e0206 */
[----:B------:R-:W-:Y:S01]  /*cc00*/  UIADD3 UR5, UR5, UR6, URZ ;  /* 0x0000000605057290 */ /* 0x000fe2000fffe03f */
[----:B0-----:R-:W-:Y:S02]  /*cc10*/  ISETP.NE.AND P0, PT, R4, 0x1, PT ;  /* 0x000000010400780c */ /* 0x001fe40003f05270 */
[C---:B-1----:R-:W-:Y:S01]  /*cc20*/  LOP3.LUT R12, R13.reuse, 0x7f, RZ, 0xc0, !PT ;  /* 0x0000007f0d0c7812 */ /* 0x042fe200078ec0ff */
[----:B------:R-:W-:-:S10]  /*cc30*/  IMAD.SHL.U32 R0, R13, 0x10, RZ ;  /* 0x000000100d007824 */ /* 0x000fd400078e00ff */
[----:B------:R-:W0:Y:S01]  /*cc40*/  @P0 LDC R5, c[0x0][0x44c] ;  /* 0x00011300ff050b82 */ /* 0x000e220000000800 */
[----:B------:R-:W-:Y:S02]  /*cc50*/  SHF.R.U32.HI R7, RZ, 0x3, R12 ;  /* 0x00000003ff077819 */ /* 0x000fe4000001160c */
[----:B--2---:R-:W-:Y:S02]  /*cc60*/  SHF.R.S32.HI R11, RZ, 0x1f, R14 ;  /* 0x0000001fff0b7819 */ /* 0x004fe4000001140e */
[----:B------:R-:W-:-:S03]  /*cc70*/  LOP3.LUT R9, R7, 0x70, R0, 0xf8, !PT ;  /* 0x0000007007097812 */ /* 0x000fc600078ef800 */
[----:B------:R-:W1:Y:S01]  /*cc80*/  @P0 LDC R6, c[0x0][0x450] ;  /* 0x00011400ff060b82 */ /* 0x000e620000000800 */
[----:B---3--:R-:W-:Y:S02]  /*cc90*/  IMAD R8, R11, R2, RZ ;  /* 0x000000020b087224 */ /* 0x008fe400078e02ff */
[----:B----4-:R-:W-:Y:S02]  /*cca0*/  IMAD R0, R10, 0x40, R9 ;  /* 0x000000400a007824 */ /* 0x010fe400078e0209 */
[----:B------:R-:W-:Y:S02]  /*ccb0*/  IMAD R9, R14, R3, R8 ;  /* 0x000000030e097224 */ /* 0x000fe400078e0208 */
[----:B0-----:R-:W-:-:S04]  /*ccc0*/  @P0 IMAD.HI.U32 R3, R0, R5, RZ ;  /* 0x0000000500030227 */ /* 0x001fc800078e00ff */
[----:B------:R-:W-:Y:S01]  /*ccd0*/  IMAD.MOV.U32 R5, RZ, RZ, R0 ;  /* 0x000000ffff057224 */ /* 0x000fe200078e0000 */
[----:B-1----:R-:W-:Y:S01]  /*cce0*/  @P0 SHF.R.U32.HI R5, RZ, R6, R3 ;  /* 0x00000006ff050219 */ /* 0x002fe20000011603 */
[----:B------:R-:W-:Y:S01]  /*ccf0*/  IMAD.WIDE.U32 R2, R14, R2, UR4 ;  /* 0x000000040e027e25 */ /* 0x000fe2000f8e0002 */
[----:B------:R-:W-:Y:S02]  /*cd00*/  ULDC.64 UR4, c[0x0][0x2d0] ;  /* 0x0000b40000047ab9 */ /* 0x000fe40000000a00 */
[----:B------:R-:W-:Y:S01]  /*cd10*/  SHF.R.S32.HI R6, RZ, 0x1f, R5 ;  /* 0x0000001fff067819 */ /* 0x000fe20000011405 */
[----:B------:R-:W-:Y:S01]  /*cd20*/  IMAD.IADD R3, R3, 0x1, R9 ;  /* 0x0000000103037824 */ /* 0x000fe200078e0209 */
[----:B------:R-:W-:-:S03]  /*cd30*/  IADD3 R9, -R5, RZ, RZ ;  /* 0x000000ff05097210 */ /* 0x000fc60007ffe1ff */
[----:B------:R-:W-:Y:S02]  /*cd40*/  IMAD R6, R6, UR4, RZ ;  /* 0x0000000406067c24 */ /* 0x000fe4000f8e02ff */
[----:B------:R-:W-:Y:S02]  /*cd50*/  IMAD R0, R4, R9, R0 ;  /* 0x0000000904007224 */ /* 0x000fe400078e0200 */
[C---:B------:R-:W-:Y:S02]  /*cd60*/  IMAD R9, R5.reuse, UR5, R6 ;  /* 0x0000000505097c24 */ /* 0x040fe4000f8e0206 */
[----:B------:R-:W-:Y:S01]  /*cd70*/  IMAD.WIDE.U32 R2, R5, UR4, R2 ;  /* 0x0000000405027c25 */ /* 0x000fe2000f8e0002 */
[----:B------:R-:W-:Y:S01]  /*cd80*/  SHF.R.S32.HI R5, RZ, 0x1f, R0 ;  /* 0x0000001fff057819 */ /* 0x000fe20000011400 */
[----:B------:R-:W-:Y:S02]  /*cd90*/  ULDC.64 UR4, c[0x0][0x2c8] ;  /* 0x0000b20000047ab9 */ /* 0x000fe40000000a00 */
[----:B------:R-:W-:-:S02]  /*cda0*/  IMAD.IADD R3, R3, 0x1, R9 ;  /* 0x0000000103037824 */ /* 0x000fc400078e0209 */
[----:B------:R-:W-:Y:S02]  /*cdb0*/  IMAD R5, R5, UR4, RZ ;  /* 0x0000000405057c24 */ /* 0x000fe4000f8e02ff */
[----:B------:R-:W-:-:S04]  /*cdc0*/  IMAD.WIDE.U32 R2, R0, UR4, R2 ;  /* 0x0000000400027c25 */ /* 0x000fc8000f8e0002 */
[----:B------:R-:W-:Y:S01]  /*cdd0*/  IMAD R5, R0, UR5, R5 ;  /* 0x0000000500057c24 */ /* 0x000fe2000f8e0205 */
[----:B------:R-:W-:Y:S02]  /*cde0*/  ULDC.64 UR4, c[0x0][0x280] ;  /* 0x0000a00000047ab9 */ /* 0x000fe40000000a00 */
[----:B------:R-:W-:Y:S01]  /*cdf0*/  LEA R0, P0, R2, UR4, 0x1 ;  /* 0x0000000402007c11 */ /* 0x000fe2000f8008ff */
[----:B------:R-:W-:Y:S01]  /*ce00*/  IMAD.IADD R3, R3, 0x1, R5 ;  /* 0x0000000103037824 */ /* 0x000fe200078e0205 */
[----:B------:R-:W-:Y:S01]  /*ce10*/  ULDC UR4, c[0x0][0x2b8] ;  /* 0x0000ae0000047ab9 */ /* 0x000fe20000000800 */
        /* <DEDUP_REMOVED lines=12> */
[----:B------:R-:W-:Y:S01]  /*cee0*/  LEA R7, R10, R7, 0x6 ;  /* 0x000000070a077211 */ /* 0x000fe200078e30ff */
[----:B------:R-:W-:Y:S01]  /*cef0*/  IMAD R4, R4, UR4, RZ ;  /* 0x0000000404047c24 */ /* 0x000fe2000f8e02ff */
[----:B------:R-:W1:Y:S03]  /*cf00*/  SHFL.IDX PT, R2, R6, RZ, 0x181f ;  /* 0x00181fff06027589 */ /* 0x000e6600000e0000 */
[C---:B------:R-:W-:Y:S01]  /*cf10*/  VIADD R11, R7.reuse, 0x10 ;  /* 0x00000010070b7836 */ /* 0x040fe20000000000 */
        /* <DEDUP_REMOVED lines=25> */
.L_x_7171:
[----:B------:R-:W-:-:S05]  /*d0b0*/  VIADD R7, R7, 0x30 ;  /* 0x0000003007077836 */ /* 0x000fca0000000000 */
[----:B------:R-:W-:Y:S01]  /*d0c0*/  ISETP.GE.AND P1, PT, R7, R4, PT ;  /* 0x000000040700720c */ /* 0x000fe20003f26270 */
[----:B------:R-:W-:-:S05]  /*d0d0*/  IMAD.MOV.U32 R4, RZ, RZ, 0x1 ;  /* 0x00000001ff047424 */ /* 0x000fca00078e00ff */
[----:B------:R-:W-:-:S07]  /*d0e0*/  SHF.L.U32 R4, R4, 0x1f, RZ ;  /* 0x0000001f04047819 */ /* 0x000fce00000006ff */
[----:B01----:R-:W-:Y:S02]  /*d0f0*/  @!P1 LEA R2, P2, R8, R14, 0x1 ;  /* 0x0000000e08029211 */ /* 0x003fe400078408ff */
[----:B------:R-:W-:Y:S02]  /*d100*/  @!P1 LEA R5, R5, UR38, 0x1 ;  /* 0x0000002605059c11 */ /* 0x000fe4000f8e08ff */
[----:B------:R-:W-:-:S05]  /*d110*/  @!P1 IADD3.X R3, RZ, R6, RZ, P2, !PT ;  /* 0x00000006ff039210 */ /* 0x000fca00017fe4ff */
        /* <DEDUP_REMOVED lines=11> */
.L_x_7172:
        /* <DEDUP_REMOVED lines=9> */
.L_x_7173:
        /* <DEDUP_REMOVED lines=8> */
.L_x_7075:
[----:B------:R-:W-:Y:S05]  /*d2e0*/  BSYNC B1 ;  /* 0x0000000000017941 */ /* 0x000fea0003800000 */
.L_x_7074:
        /* <DEDUP_REMOVED lines=11> */
.L_x_7076:
        /* <DEDUP_REMOVED lines=13> */
.L_x_7077:
        /* <DEDUP_REMOVED lines=13> */
.L_x_7078:
        /* <DEDUP_REMOVED lines=13> */
.L_x_7079:
        /* <DEDUP_REMOVED lines=13> */
.L_x_7080:
        /* <DEDUP_REMOVED lines=13> */
.L_x_7081:
        /* <DEDUP_REMOVED lines=13> */
.L_x_7082:
        /* <DEDUP_REMOVED lines=13> */
.L_x_7083:
        /* <DEDUP_REMOVED lines=8> */
.L_x_7072:
[----:B------:R-:W-:Y:S05]  /*d9d0*/  BSYNC B0 ;  /* 0x0000000000007941 */ /* 0x000fea0003800000 */
.L_x_7071:
[----:B0-----:R-:W2:Y:S01]  /*d9e0*/  LDL.LU R3, [R1+0x8] ;  /* 0x0000080001037983 */ /* 0x001ea20000300800 */
[----:B------:R-:W-:Y:S02]  /*d9f0*/  IMAD.MOV.U32 R9, RZ, RZ, RZ ;  /* 0x000000ffff097224 */ /* 0x000fe400078e00ff */
[----:B------:R-:W-:Y:S01]  /*da00*/  IMAD.MOV.U32 R6, RZ, RZ, 0x1 ;  /* 0x00000001ff067424 */ /* 0x000fe200078e00ff */
[----:B--2---:R-:W-:-:S04]  /*da10*/  IADD3 R7, R3, -0x2, RZ ;  /* 0xfffffffe03077810 */ /* 0x004fc80007ffe0ff */
[----:B------:R-:W-:-:S13]  /*da20*/  ISETP.GE.AND P0, PT, R7, UR39, PT ;  /* 0x0000002707007c0c */ /* 0x000fda000bf06270 */
[----:B------:R-:W-:Y:S05]  /*da30*/  @!P0 BRA `(.L_x_7057) ;  /* 0x0000002400248947 */ /* 0x000fea0003800000 */
[----:B------:R-:W-:Y:S01]  /*da40*/  UIADD3 UR4, UR40, 0x1, URZ ;  /* 0x0000000128047890 */ /* 0x000fe2000fffe03f */
[----:B------:R-:W-:Y:S01]  /*da50*/  LOP3.LUT R0, RZ, UR39, RZ, 0x33, !PT ;  /* 0x00000027ff007c12 */ /* 0x000fe2000f8e33ff */
[----:B------:R-:W0:Y:S01]  /*da60*/  S2R R4, SR_TID.X ;  /* 0x0000000000047919 */ /* 0x000e220000002100 */
[----:B------:R-:W-:Y:S01]  /*da70*/  MOV R6, 0x1 ;  /* 0x0000000100067802 */ /* 0x000fe20000000f00 */
        /* <DEDUP_REMOVED lines=20> */
.L_x_7125:
[----:B------:R-:W-:Y:S01]  /*dbc0*/  ISETP.NE.AND P0, PT, R19, RZ, PT ;  /* 0x000000ff1300720c */ /* 0x000fe20003f05270 */
[----:B------:R-:W-:Y:S01]  /*dbd0*/  VIADD R8, R8, 0xfffffffe ;  /* 0xfffffffe08087836 */ /* 0x000fe20000000000 */
[----:B------:R-:W-:Y:S04]  /*dbe0*/  BSSY B1, `(.L_x_7085) ;  /* 0x00000b6000017945 */ /* 0x000fe80003800000 */
[----:B------:R-:W-:-:S07]  /*dbf0*/  ISETP.NE.AND P1, PT, R8, RZ, PT ;  /* 0x000000ff0800720c */ /* 0x000fce0003f25270 */
[----:B0-----:R-:W-:Y:S06]  /*dc00*/  @!P0 BRA `(.L_x_7086) ;  /* 0x0000000800cc8947 */ /* 0x001fec0003800000 */
[----:B------:R-:W2:Y:S01]  /*dc10*/  LDL R2, [R1] ;  /* 0x0000000001027983 */ /* 0x000ea20000100800 */
[----:B------:R-:W-:Y:S02]  /*dc20*/  MOV R13, R7 ;  /* 0x00000007000d7202 */ /* 0x000fe40000000f00 */
        /* <DEDUP_REMOVED lines=21> */
.L_x_7087:
[----:B------:R-:W1:Y:S01]  /*dd80*/  S2R R2, SR_TID.X ;  /* 0x0000000000027919 */ /* 0x000e620000002100 */
[----:B------:R-:W-:Y:S01]  /*dd90*/  BSSY B2, `(.L_x_7088) ;  /* 0x0000006000027945 */ /* 0x000fe20003800000 */
[----:B-1----:R-:W-:Y:S02]  /*dda0*/  LOP3.LUT R3, R2, 0x7f, RZ, 0xc0, !PT ;  /* 0x0000007f02037812 */ /* 0x002fe400078ec0ff */
[----:B------:R-:W-:Y:S02]  /*ddb0*/  SHF.L.U32 R2, R0, 0x1f, RZ ;  /* 0x0000001f00027819 */ /* 0x000fe400000006ff */
[----:B------:R-:W-:Y:S02]  /*ddc0*/  ISETP.NE.AND P2, PT, R3, RZ, PT ;  /* 0x000000ff0300720c */ /* 0x000fe40003f45270 */
[----:B------:R-:W1:Y:S02]  /*ddd0*/  SYNCS.PHASECHK.TRANS64.TRYWAIT P0, [UR38+0x28c48], R2 ;  /* 0x028c4802ff0075a7 */ /* 0x000e640008000166 */
[----:B-1----:R-:W-:Y:S09]  /*dde0*/  @!P0 BRA `(.L_x_7089) ;  /* 0x0000002c00808947 */ /* 0x002ff20003800000 */
.L_x_7174:
[----:B------:R-:W-:Y:S05]  /*ddf0*/  BSYNC B2 ;  /* 0x0000000000027941 */ /* 0x000fea0003800000 */
.L_x_7088:
[----:B------:R-:W-:Y:S04]  /*de00*/  BSSY B2, `(.L_x_7090) ;  /* 0x0000007000027945 */ /* 0x000fe80003800000 */
[----:B------:R-:W-:Y:S05]  /*de10*/  @P2 BRA `(.L_x_7091) ;  /* 0x0000000000142947 */ /* 0x000fea0003800000 */
[----:B------:R-:W-:Y:S02]  /*de20*/  ISETP.NE.AND P0, PT, R10, RZ, PT ;  /* 0x000000ff0a00720c */ /* 0x000fe40003f05270 */
[----:B-1----:R-:W-:-:S04]  /*de30*/  MOV R3, 0x2000 ;  /* 0x0000200000037802 */ /* 0x002fc80000000f00 */
[----:B------:R2:W-:Y:S07]  /*de40*/  SYNCS.ARRIVE.TRANS64 RZ, [UR38+0x28c38], R3 ;  /* 0x028c3803ffff79a7 */ /* 0x0005ee0008000026 */
[----:B------:R-:W-:Y:S05]  /*de50*/  @!P0 BRA `(.L_x_7091) ;  /* 0x0000000000048947 */ /* 0x000fea0003800000 */
[----:B------:R-:W-:Y:S01]  /*de60*/  BPT.TRAP 0x1 ;  /* 0x000000040000795c */ /* 0x000fe20000300000 */
.L_x_7091:
[----:B------:R-:W-:Y:S05]  /*de70*/  BSYNC B2 ;  /* 0x0000000000027941 */ /* 0x000fea0003800000 */
.L_x_7090:
        /* <DEDUP_REMOVED lines=11> */
.L_x_7092:
        /* <DEDUP_REMOVED lines=10> */
.L_x_7175:
[----:B------:R-:W-:Y:S05]  /*dfd0*/  BSYNC B2 ;  /* 0x0000000000027941 */ /* 0x000fea0003800000 */
.L_x_7093:
[----:B------:R-:W-:Y:S01]  /*dfe0*/  BSSY B2, `(.L_x_7095) ;  /* 0x0000009000027945 */ /* 0x000fe20003800000 */
[----:B01----:R-:W-:Y:S02]  /*dff0*/  IMAD.MOV.U32 R2, RZ, RZ, 0x0 ;  /* 0x00000000ff027424 */ /* 0x003fe400078e00ff */
[----:B--2---:R-:W-:Y:S01]  /*e000*/  IMAD.MOV.U32 R3, RZ, RZ, 0x14f00000 ;  /* 0x14f00000ff037424 */ /* 0x004fe200078e00ff */
[----:B------:R-:W-:Y:S06]  /*e010*/  @P2 BRA `(.L_x_7096) ;  /* 0x0000000000142947 */ /* 0x000fec0003800000 */
[----:B------:R-:W-:Y:S02]  /*e020*/  ISETP.NE.AND P0, PT, R10, RZ, PT ;  /* 0x000000ff0a00720c */ /* 0x000fe40003f05270 */
[----:B------:R-:W-:-:S04]  /*e030*/  MOV R12, 0x10000 ;  /* 0x00010000000c7802 */ /* 0x000fc80000000f00 */
[----:B------:R0:W-:Y:S07]  /*e040*/  SYNCS.ARRIVE.TRANS64 RZ, [UR38+0x28c58], R12 ;  /* 0x028c580cffff79a7 */ /* 0x0001ee0008000026 */
[----:B------:R-:W-:Y:S05]  /*e050*/  @!P0 BRA `(.L_x_7096) ;  /* 0x0000000000048947 */ /* 0x000fea0003800000 */
[----:B------:R-:W-:Y:S01]  /*e060*/  BPT.TRAP 0x1 ;  /* 0x000000040000795c */ /* 0x000fe20000300000 */
.L_x_7096:
[----:B------:R-:W-:Y:S05]  /*e070*/  BSYNC B2 ;  /* 0x0000000000027941 */ /* 0x000fea0003800000 */
.L_x_7095:
        /* <DEDUP_REMOVED lines=9> */
.L_x_7097:
        /* <DEDUP_REMOVED lines=13> */
.L_x_7098:
        /* <DEDUP_REMOVED lines=13> */
.L_x_7099:
        /* <DEDUP_REMOVED lines=13> */
.L_x_7100:
        /* <DEDUP_REMOVED lines=13> */
.L_x_7101:
        /* <DEDUP_REMOVED lines=13> */
.L_x_7102:
        /* <DEDUP_REMOVED lines=13> */
.L_x_7103:
        /* <DEDUP_REMOVED lines=13> */
.L_x_7104:
        /* <DEDUP_REMOVED lines=8> */
.L_x_7086:
[----:B------:R-:W-:Y:S05]  /*e740*/  BSYNC B1 ;  /* 0x0000000000017941 */ /* 0x000fea0003800000 */
.L_x_7085:
        /* <DEDUP_REMOVED lines=27> */
.L_x_7107:
[----:B------:R-:W1:Y:S01]  /*e900*/  S2R R2, SR_TID.X ;  /* 0x0000000000027919 */ /* 0x000e620000002100 */
[----:B------:R-:W-:Y:S01]  /*e910*/  BSSY B2, `(.L_x_7108) ;  /* 0x0000006000027945 */ /* 0x000fe20003800000 */
[----:B-1----:R-:W-:Y:S02]  /*e920*/  LOP3.LUT R3, R2, 0x7f, RZ, 0xc0, !PT ;  /* 0x0000007f02037812 */ /* 0x002fe400078ec0ff */
[----:B------:R-:W-:Y:S02]  /*e930*/  SHF.L.U32 R2, R0, 0x1f, RZ ;  /* 0x0000001f00027819 */ /* 0x000fe400000006ff */
[----:B------:R-:W-:Y:S02]  /*e940*/  ISETP.NE.AND P2, PT, R3, RZ, PT ;  /* 0x000000ff0300720c */ /* 0x000fe40003f45270 */
[----:B------:R-:W1:Y:S02]  /*e950*/  SYNCS.PHASECHK.TRANS64.TRYWAIT P0, [UR38+0x28c40], R2 ;  /* 0x028c4002ff0075a7 */ /* 0x000e640008000166 */
[----:B-1----:R-:W-:Y:S09]  /*e960*/  @!P0 BRA `(.L_x_7109) ;  /* 0x0000002000d08947 */ /* 0x002ff20003800000 */
.L_x_7176:
[----:B------:R-:W-:Y:S05]  /*e970*/  BSYNC B2 ;  /* 0x0000000000027941 */ /* 0x000fea0003800000 */
.L_x_7108:
[----:B------:R-:W-:Y:S04]  /*e980*/  BSSY B2, `(.L_x_7110) ;  /* 0x0000007000027945 */ /* 0x000fe80003800000 */
[----:B------:R-:W-:Y:S05]  /*e990*/  @P2 BRA `(.L_x_7111) ;  /* 0x0000000000142947 */ /* 0x000fea0003800000 */
[----:B------:R-:W-:Y:S01]  /*e9a0*/  ISETP.NE.AND P0, PT, R10, RZ, PT ;  /* 0x000000ff0a00720c */ /* 0x000fe20003f05270 */
[----:B-1----:R-:W-:-:S04]  /*e9b0*/  IMAD.MOV.U32 R3, RZ, RZ, 0x2000 ;  /* 0x00002000ff037424 */ /* 0x002fc800078e00ff */
[----:B------:R2:W-:Y:S08]  /*e9c0*/  SYNCS.ARRIVE.TRANS64 RZ, [UR38+0x28c30], R3 ;  /* 0x028c3003ffff79a7 */ /* 0x0005f00008000026 */
[----:B--2---:R-:W-:Y:S05]  /*e9d0*/  @!P0 BRA `(.L_x_7111) ;  /* 0x0000000000048947 */ /* 0x004fea0003800000 */
[----:B------:R-:W-:Y:S01]  /*e9e0*/  BPT.TRAP 0x1 ;  /* 0x000000040000795c */ /* 0x000fe20000300000 */
.L_x_7111:
[----:B------:R-:W-:Y:S05]  /*e9f0*/  BSYNC B2 ;  /* 0x0000000000027941 */ /* 0x000fea0003800000 */
.L_x_7110:
        /* <DEDUP_REMOVED lines=11> */
.L_x_7112:
        /* <DEDUP_REMOVED lines=11> */
.L_x_7177:
[----:B------:R-:W-:Y:S05]  /*eb60*/  BSYNC B2 ;  /* 0x0000000000027941 */ /* 0x000fea0003800000 */
.L_x_7113:
        /* <DEDUP_REMOVED lines=9> */
.L_x_7116:
[----:B------:R-:W-:Y:S05]  /*ec00*/  BSYNC B2 ;  /* 0x0000000000027941 */ /* 0x000fea0003800000 */
.L_x_7115:
        /* <DEDUP_REMOVED lines=9> */
.L_x_7117:
        /* <DEDUP_REMOVED lines=13> */
.L_x_7118:
        /* <DEDUP_REMOVED lines=13> */
.L_x_7119:
        /* <DEDUP_REMOVED lines=13> */
.L_x_7120:
        /* <DEDUP_REMOVED lines=13> */
.L_x_7121:
        /* <DEDUP_REMOVED lines=13> */
.L_x_7122:
        /* <DEDUP_REMOVED lines=13> */
.L_x_7123:
        /* <DEDUP_REMOVED lines=13> */
.L_x_7124:
        /* <DEDUP_REMOVED lines=8> */
.L_x_7106:
[----:B------:R-:W-:Y:S05]  /*f2d0*/  BSYNC B1 ;  /* 0x0000000000017941 */ /* 0x000fea0003800000 */
.L_x_7105:
[----:B------:R-:W-:Y:S01]  /*f2e0*/  VIADD R7, R7, 0xfffffffe ;  /* 0xfffffffe07077836 */ /* 0x000fe20000000000 */
[----:B------:R-:W-:Y:S06]  /*f2f0*/  @P1 BRA `(.L_x_7125) ;  /* 0xffffffe800301947 */ /* 0x000fec000383ffff */
[----:B------:R-:W-:Y:S05]  /*f300*/  BSYNC B0 ;  /* 0x0000000000007941 */ /* 0x000fea0003800000 */
.L_x_7084:
        /* <DEDUP_REMOVED lines=17> */
[----:B------:R-:W-:Y:S02]  /*f420*/  SHF.R.S32.HI R3, RZ, 0x1f, R5 ;  /* 0x0000001fff037819 */ /* 0x000fe40000011405 */
        /* <DEDUP_REMOVED lines=9> */
.L_x_7128:
[----:B------:R-:W2:Y:S01]  /*f4c0*/  S2R R2, SR_TID.X ;  /* 0x0000000000027919 */ /* 0x000ea20000002100 */
[----:B------:R-:W-:Y:S01]  /*f4d0*/  BSSY B1, `(.L_x_7129) ;  /* 0x0000006000017945 */ /* 0x000fe20003800000 */
[----:B--2---:R-:W-:Y:S02]  /*f4e0*/  LOP3.LUT R3, R2, 0x7f, RZ, 0xc0, !PT ;  /* 0x0000007f02037812 */ /* 0x004fe400078ec0ff */
[----:B------:R-:W-:Y:S02]  /*f4f0*/  SHF.L.U32 R2, R0, 0x1f, RZ ;  /* 0x0000001f00027819 */ /* 0x000fe400000006ff */
[----:B------:R-:W-:Y:S02]  /*f500*/  ISETP.NE.AND P1, PT, R3, RZ, PT ;  /* 0x000000ff0300720c */ /* 0x000fe40003f25270 */
[----:B------:R-:W2:Y:S02]  /*f510*/  SYNCS.PHASECHK.TRANS64.TRYWAIT P0, [UR38+0x28c48], R2 ;  /* 0x028c4802ff0075a7 */ /* 0x000ea40008000166 */
[----:B--2---:R-:W-:Y:S09]  /*f520*/  @!P0 BRA `(.L_x_7130) ;  /* 0x0000001800108947 */ /* 0x004ff20003800000 */
.L_x_7178:
[----:B------:R-:W-:Y:S05]  /*f530*/  BSYNC B1 ;  /* 0x0000000000017941 */ /* 0x000fea0003800000 */
.L_x_7129:
[----:B------:R-:W-:Y:S04]  /*f540*/  BSSY B1, `(.L_x_7131) ;  /* 0x0000007000017945 */ /* 0x000fe80003800000 */
[----:B------:R-:W-:Y:S05]  /*f550*/  @P1 BRA `(.L_x_7132) ;  /* 0x0000000000141947 */ /* 0x000fea0003800000 */
[----:B------:R-:W-:Y:S01]  /*f560*/  ISETP.NE.AND P0, PT, R10, RZ, PT ;  /* 0x000000ff0a00720c */ /* 0x000fe20003f05270 */
[----:B--2---:R-:W-:-:S04]  /*f570*/  IMAD.MOV.U32 R3, RZ, RZ, 0x2000 ;  /* 0x00002000ff037424 */ /* 0x004fc800078e00ff */
[----:B------:R3:W-:Y:S08]  /*f580*/  SYNCS.ARRIVE.TRANS64 RZ, [UR38+0x28c38], R3 ;  /* 0x028c3803ffff79a7 */ /* 0x0007f00008000026 */
[----:B---3--:R-:W-:Y:S05]  /*f590*/  @!P0 BRA `(.L_x_7132) ;  /* 0x0000000000048947 */ /* 0x008fea0003800000 */
[----:B------:R-:W-:Y:S01]  /*f5a0*/  BPT.TRAP 0x1 ;  /* 0x000000040000795c */ /* 0x000fe20000300000 */
.L_x_7132:
[----:B------:R-:W-:Y:S05]  /*f5b0*/  BSYNC B1 ;  /* 0x0000000000017941 */ /* 0x000fea0003800000 */
.L_x_7131:
[----:B------:R-:W-:Y:S01]  /*f5c0*/  MOV R4, RZ ;  /* 0x000000ff00047202 */ /* 0x000fe20000000f00 */
[----:B------:R-:W-:Y:S01]  /*f5d0*/  ULDC.64 UR4, c[0x0][0x198] ;  /* 0x0000660000047ab9 */ /* 0x000fe20000000a00 */
[----:B------:R-:W-:Y:S01]  /*f5e0*/  PLOP3.LUT P0, PT, PT, PT, PT, 0x80, 0x0 ;  /* 0x000000000000781c */ /* 0x000fe20003f0f070 */
[----:B------:R-:W-:Y:S01]  /*f5f0*/  UIADD3 UR4, UP0, UR4, 0x370, URZ ;  /* 0x0000037004047890 */ /* 0x000fe2000ff1e03f */
[----:B------:R-:W-:Y:S01]  /*f600*/  R2UR UR10, R4 ;  /* 0x00000000040a72ca */ /* 0x000fe200000e0000 */
[----:B------:R-:W-:Y:S01]  /*f610*/  IMAD.SHL.U32 R7, R7, 0x40, RZ ;  /* 0x0000004007077824 */ /* 0x000fe200078e00ff */
[----:B------:R-:W-:Y:S02]  /*f620*/  UIADD3 UR8, UR38, 0x24400, URZ ;  /* 0x0002440026087890 */ /* 0x000fe4000fffe03f */
[----:B------:R-:W-:Y:S02]  /*f630*/  UIADD3 UR9, UR38, 0x28c38, URZ ;  /* 0x00028c3826097890 */ /* 0x000fe4000fffe03f */
[----:B------:R-:W-:Y:S01]  /*f640*/  UIADD3.X UR5, URZ, UR5, URZ, UP0, !UPT ;  /* 0x000000053f057290 */ /* 0x000fe200087fe43f */
[----:B------:R-:W-:Y:S01]  /*f650*/  UMOV UR6, 0x0 ;  /* 0x0000000000067882 */ /* 0x000fe20000000000 */
[----:B------:R-:W-:-:S10]  /*f660*/  UMOV UR7, 0x14f00000 ;  /* 0x14f0000000077882 */ /* 0x000fd40000000000 */
.L_x_7133:
        /* <DEDUP_REMOVED lines=11> */
.L_x_7179:
[----:B------:R-:W-:Y:S05]  /*f720*/  BSYNC B1 ;  /* 0x0000000000017941 */ /* 0x000fea0003800000 */
.L_x_7134:
[----:B------:R-:W-:Y:S01]  /*f730*/  BSSY B1, `(.L_x_7136) ;  /* 0x0000009000017945 */ /* 0x000fe20003800000 */
[----:B--2---:R-:W-:Y:S02]  /*f740*/  IMAD.MOV.U32 R2, RZ, RZ, 0x0 ;  /* 0x00000000ff027424 */ /* 0x004fe400078e00ff */
[----:B------:R-:W-:Y:S01]  /*f750*/  IMAD.MOV.U32 R3, RZ, RZ, 0x14f00000 ;  /* 0x14f00000ff037424 */ /* 0x000fe200078e00ff */
[----:B------:R-:W-:Y:S06]  /*f760*/  @P1 BRA `(.L_x_7137) ;  /* 0x0000000000141947 */ /* 0x000fec0003800000 */
[----:B------:R-:W-:Y:S02]  /*f770*/  ISETP.NE.AND P0, PT, R10, RZ, PT ;  /* 0x000000ff0a00720c */ /* 0x000fe40003f05270 */
[----:B------:R-:W-:-:S04]  /*f780*/  MOV R5, 0x10000 ;  /* 0x0001000000057802 */ /* 0x000fc80000000f00 */
[----:B------:R2:W-:Y:S07]  /*f790*/  SYNCS.ARRIVE.TRANS64 RZ, [UR38+0x28c58], R5 ;  /* 0x028c5805ffff79a7 */ /* 0x0005ee0008000026 */
[----:B------:R-:W-:Y:S05]  /*f7a0*/  @!P0 BRA `(.L_x_7137) ;  /* 0x0000000000048947 */ /* 0x000fea0003800000 */
[----:B------:R-:W-:Y:S01]  /*f7b0*/  BPT.TRAP 0x1 ;  /* 0x000000040000795c */ /* 0x000fe20000300000 */
.L_x_7137:
[----:B------:R-:W-:Y:S05]  /*f7c0*/  BSYNC B1 ;  /* 0x0000000000017941 */ /* 0x000fea0003800000 */
.L_x_7136:
        /* <DEDUP_REMOVED lines=9> */
.L_x_7138:
        /* <DEDUP_REMOVED lines=8> */
[----:B------:R-:W-:Y:S01]  /*f8e0*/  R2UR UR6, R2 ;  /* 0x00000000020672ca */ /* 0x000fe200000e0000 */
[----:B------:R-:W-:Y:S01]  /*f8f0*/  UIADD3 UR8, UR38, 0x12400, URZ ;  /* 0x0001240026087890 */ /* 0x000fe2000fffe03f */
[----:B------:R-:W-:Y:S01]  /*f900*/  R2UR UR7, R3 ;  /* 0x00000000030772ca */ /* 0x000fe200000e0000 */
[----:B------:R-:W-:Y:S01]  /*f910*/  UMOV UR10, 0x40 ;  /* 0x00000040000a7882 */ /* 0x000fe20000000000 */
[----:B------:R-:W-:-:S13]  /*f920*/  PLOP3.LUT P0, PT, PT, PT, PT, 0x80, 0x0 ;  /* 0x000000000000781c */ /* 0x000fda0003f0f070 */
.L_x_7139:
        /* <DEDUP_REMOVED lines=13> */
.L_x_7140:
        /* <DEDUP_REMOVED lines=13> */
.L_x_7141:
        /* <DEDUP_REMOVED lines=13> */
.L_x_7142:
        /* <DEDUP_REMOVED lines=13> */
.L_x_7143:
        /* <DEDUP_REMOVED lines=13> */
.L_x_7144:
        /* <DEDUP_REMOVED lines=13> */
.L_x_7145:
        /* <DEDUP_REMOVED lines=8> */
.L_x_7127:
[----:B------:R-:W-:Y:S05]  /*fe90*/  BSYNC B0 ;  /* 0x0000000000007941 */ /* 0x000fea0003800000 */
.L_x_7126:
[----:B------:R-:W-:Y:S01]  /*fea0*/  LOP3.LUT R0, R0, 0x1, RZ, 0x3c, !PT ;  /* 0x0000000100007812 */ /* 0x000fe200078e3cff */
[----:B------:R-:W-:Y:S02]  /*feb0*/  IMAD.MOV.U32 R6, RZ, RZ, RZ ;  /* 0x000000ffff067224 */ /* 0x000fe400078e00ff */
[----:B------:R-:W-:-:S07]  /*fec0*/  IMAD.MOV.U32 R9, RZ, RZ, RZ ;  /* 0x000000ffff097224 */ /* 0x000fce00078e00ff */
.L_x_7057:
[----:B------:R-:W3:Y:S01]  /*fed0*/  S2R R3, SR_CgaCtaId ;  /* 0x0000000000037919 */ /* 0x000ee20000008800 */
[----:B------:R-:W-:Y:S02]  /*fee0*/  MOV R2, 0x400 ;  /* 0x0000040000027802 */ /* 0x000fe40000000f00 */
[----:B------:R-:W-:Y:S02]  /*fef0*/  SHF.L.U32 R9, R9, 0x1f, RZ ;  /* 0x0000001f09097819 */ /* 0x000fe400000006ff */
[----:B---3--:R-:W-:-:S04]  /*ff00*/  LEA R2, R3, R2, 0x18 ;  /* 0x0000000203027211 */ /* 0x008fc800078ec0ff */
[----:B------:R-:W3:Y:S02]  /*ff10*/  SYNCS.PHASECHK.TRANS64.TRYWAIT P0, [R2+URZ+0x28c20], R9 ;  /* 0x028c2009020075a7 */ /* 0x000ee4000800017f */
[----:B---3--:R-:W-:Y:S05]  /*ff20*/  @!P0 BRA `(.L_x_7146) ;  /* 0x0000000c00c08947 */ /* 0x008fea0003800000 */
.L_x_7180:
[----:B------:R-:W-:-:S03]  /*ff30*/  UMOV UR4, 0xffffffff ;  /* 0xffffffff00047882 */ /* 0x000fc60000000000 */
[----:B------:R-:W-:Y:S05]  /*ff40*/  BRA.DIV UR4, `(.L_x_7147) ;  /* 0x0000000e04cc7947 */ /* 0x000fea000b800000 */
[----:B------:R-:W4:Y:S02]  /*ff50*/  S2R R3, SR_TID.X ;  /* 0x0000000000037919 */ /* 0x000f240000002100 */
[----:B----4-:R-:W-:-:S04]  /*ff60*/  SHF.R.U32.HI R3, RZ, 0x5, R3 ;  /* 0x00000005ff037819 */ /* 0x010fc80000011603 */
[----:B------:R-:W-:-:S05]  /*ff70*/  LOP3.LUT R3, R3, 0x3, RZ, 0xc0, !PT ;  /* 0x0000000303037812 */ /* 0x000fca00078ec0ff */
[----:B------:R4:W0:Y:S02]  /*ff80*/  SHFL.IDX PT, R14, R3, RZ, 0x1f ;  /* 0x00001fff030e7589 */ /* 0x00082400000e0000 */
.L_x_7183:
[----:B0-----:R-:W-:-:S13]  /*ff90*/  ISETP.NE.AND P0, PT, R14, RZ, PT ;  /* 0x000000ff0e00720c */ /* 0x001fda0003f05270 */
[----:B------:R-:W-:Y:S05]  /*ffa0*/  @P0 BRA `(.L_x_7008) ;  /* 0x0000000000880947 */ /* 0x000fea0003800000 */
[----:B------:R-:W-:-:S03]  /*ffb0*/  UMOV UR4, 0xffffffff ;  /* 0xffffffff00047882 */ /* 0x000fc60000000000 */
[----:B------:R-:W-:Y:S05]  /*ffc0*/  BRA.DIV UR4, `(.L_x_7148) ;  /* 0x0000000e04e07947 */ /* 0x000fea000b800000 */
[----:B------:R-:W-:-:S13]  /*ffd0*/  ELECT P6, URZ, PT ;  /* 0x00000000003f782f */ /* 0x000fda00038c0000 */
.L_x_7186:
[----:B------:R-:W-:Y:S05]  /*ffe0*/  @!P6 BRA `(.L_x_7008) ;  /* 0x000000000078e947 */ /* 0x000fea0003800000 */
[----:B------:R-:W-:-:S06]  /*fff0*/  ULOP3.LUT UR4, UR42, 0x2, URZ, 0xfc, !UPT ;  /* 0x000000022a047892 */ /* 0x000fcc000f8efc3f */
[----:B----4-:R-:W-:-:S05]  /*10000*/  IMAD.U32 R3, RZ, RZ, UR4 ;  /* 0x00000004ff037e24 */ /* 0x010fca000f8e00ff */
[----:B------:R-:W-:-:S13]  /*10010*/  ISETP.NE.AND P2, PT, R3, 0x3, PT ;  /* 0x000000030300780c */ /* 0x000fda0003f45270 */
[----:B------:R-:W-:Y:S05]  /*10020*/  @!P2 BRA `(.L_x_7149) ;  /* 0x000000000004a947 */ /* 0x000fea0003800000 */
[----:B------:R-:W-:Y:S01]  /*10030*/  BPT.TRAP 0x1 ;  /* 0x000000040000795c */ /* 0x000fe20000300000 */
.L_x_7149:
[----:B------:R-:W-:Y:S01]  /*10040*/  IADD3 R8, R2, 0x28c40, RZ ;  /* 0x00028c4002087810 */ /* 0x000fe20007ffe0ff */
[----:B------:R-:W-:Y:S01]  /*10050*/  VIADD R3, R6, 0x1 ;  /* 0x0000000106037836 */ /* 0x000fe20000000000 */
[----:B------:R-:W-:-:S03]  /*10060*/  SHF.L.U32 R4, R0, 0x1f, RZ ;  /* 0x0000001f00047819 */ /* 0x000fc600000006ff */
[----:B------:R-:W-:Y:S01]  /*10070*/  IMAD R7, R6, 0x8, R8 ;  /* 0x0000000806077824 */ /* 0x000fe200078e0208 */
[----:B------:R-:W-:-:S03]  /*10080*/  ISETP.NE.AND P1, PT, R3, 0x2, PT ;  /* 0x000000020300780c */ /* 0x000fc60003f25270 */
[----:B------:R-:W0:Y:S01]  /*10090*/  SYNCS.PHASECHK.TRANS64.TRYWAIT P0, [R7+URZ], R4 ;  /* 0x00000004070075a7 */ /* 0x000e22000800017f */
[----:B--2---:R-:W-:Y:S02]  /*100a0*/  SEL R5, RZ, 0x1, P1 ;  /* 0x00000001ff057807 */ /* 0x004fe40000800000 */
[----:B------:R-:W-:Y:S02]  /*100b0*/  SEL R3, R3, RZ, P1 ;  /* 0x000000ff03037207 */ /* 0x000fe40000800000 */
[----:B------:R-:W-:-:S03]  /*100c0*/  LOP3.LUT R0, R0, R5, RZ, 0x3c, !PT ;  /* 0x0000000500007212 */ /* 0x000fc600078e3cff */
[----:B------:R-:W-:Y:S01]  /*100d0*/  IMAD R5, R3, 0x8, R8 ;  /* 0x0000000803057824 */ /* 0x000fe200078e0208 */
[----:B------:R-:W-:Y:S01]  /*100e0*/  SHF.L.U32 R0, R0, 0x1f, RZ ;  /* 0x0000001f00007819 */ /* 0x000fe200000006ff */
[----:B0-----:R-:W-:Y:S06]  /*100f0*/  @!P0 BRA `(.L_x_7150) ;  /* 0x0000000c00b48947 */ /* 0x001fec0003800000 */
.L_x_7187:
[----:B------:R-:W2:Y:S02]  /*10100*/  SYNCS.PHASECHK.TRANS64.TRYWAIT P0, [R5+URZ], R0 ;  /* 0x00000000050075a7 */ /* 0x000ea4000800017f */
[----:B--2---:R-:W-:Y:S05]  /*10110*/  @!P0 BRA `(.L_x_7151) ;  /* 0x0000000c00c08947 */ /* 0x004fea0003800000 */
.L_x_7188:
[----:B------:R-:W-:Y:S05]  /*10120*/  @!P2 BRA `(.L_x_7152) ;  /* 0x000000000004a947 */ /* 0x000fea0003800000 */
[----:B------:R-:W-:Y:S01]  /*10130*/  BPT.TRAP 0x1 ;  /* 0x000000040000795c */ /* 0x000fe20000300000 */
.L_x_7152:
[----:B---3--:R-:W-:-:S05]  /*10140*/  IADD3 R2, R2, 0x28c60, RZ ;  /* 0x00028c6002027810 */ /* 0x008fca0007ffe0ff */
[----:B--2---:R-:W-:-:S04]  /*10150*/  IMAD R5, R6, 0x8, R2 ;  /* 0x0000000806057824 */ /* 0x004fc800078e0202 */
[----:B------:R-:W2:Y:S02]  /*10160*/  SYNCS.PHASECHK.TRANS64.TRYWAIT P0, [R5+URZ], R4 ;  /* 0x00000004050075a7 */ /* 0x000ea4000800017f */
[----:B--2---:R-:W-:Y:S05]  /*10170*/  @!P0 BRA `(.L_x_7153) ;  /* 0x0000000c00bc8947 */ /* 0x004fea0003800000 */
.L_x_7189:
[----:B------:R-:W-:-:S07]  /*10180*/  IMAD R3, R3, 0x8, R2 ;  /* 0x0000000803037824 */ /* 0x000fce00078e0202 */
.L_x_7154:
[----:B---3--:R3:W4:Y:S02]  /*10190*/  SYNCS.PHASECHK.TRANS64.TRYWAIT P0, [R3+URZ], R0 ;  /* 0x00000000030075a7 */ /* 0x008724000800017f */
[----:B----4-:R-:W-:Y:S05]  /*101a0*/  @!P0 NANOSLEEP.SYNCS 0x989680 ;  /* 0x009896800000895d */ /* 0x010fea0003900000 */
[----:B------:R-:W4:Y:S02]  /*101b0*/  @!P0 SYNCS.PHASECHK.TRANS64 P0, [R3+URZ], R0 ;  /* 0x00000000030085a7 */ /* 0x000f24000800007f */
[----:B----4-:R-:W-:Y:S05]  /*101c0*/  @!P0 BRA `(.L_x_7154) ;  /* 0xfffffffc00f08947 */ /* 0x010fea000383ffff */
.L_x_7008:
[----:B------:R-:W-:Y:S05]  /*101d0*/  BSYNC B6 ;  /* 0x0000000000067941 */ /* 0x000fea0003800000 */
.L_x_7005:
[----:B------:R-:W-:Y:S05]  /*101e0*/  EXIT ;  /* 0x000000000000794d */ /* 0x000fea0003800000 */
.L_x_7013:
[----:B0-----:R-:W-:-:S04]  /*101f0*/  IMAD.U32 R5, RZ, RZ, UR5 ;  /* 0x00000005ff057e24 */ /* 0x001fc8000f8e00ff */
[----:B------:R0:W1:Y:S03]  /*10200*/  SYNCS.PHASECHK.TRANS64.TRYWAIT P1, [R5+URZ+0x28c50], R2 ;  /* 0x028c5002050075a7 */ /* 0x000066000802017f */
[----:B-1----:R-:W-:Y:S05]  /*10210*/  @!P1 NANOSLEEP.SYNCS 0x989680 ;  /* 0x009896800000995d */ /* 0x002fea0003900000 */
[----:B------:R-:W1:Y:S02]  /*10220*/  @!P1 SYNCS.PHASECHK.TRANS64 P1, [R5+URZ+0x28c50], R2 ;  /* 0x028c5002050095a7 */ /* 0x000e64000802007f */
[----:B-1----:R-:W-:Y:S05]  /*10230*/  @!P1 BRA `(.L_x_7013) ;  /* 0xfffffffc00ec9947 */ /* 0x002fea000383ffff */
[----:B------:R-:W-:Y:S05]  /*10240*/  BRA `(.L_x_7155) ;  /* 0xffffff1000d47947 */ /* 0x000fea000383ffff */
.L_x_7018:
[----:B-1----:R-:W-:-:S04]  /*10250*/  MOV R5, UR7 ;  /* 0x0000000700057c02 */ /* 0x002fc80008000f00 */
[----:B------:R1:W2:Y:S03]  /*10260*/  SYNCS.PHASECHK.TRANS64.TRYWAIT P1, [R5+URZ+0x28c50], R2 ;  /* 0x028c5002050075a7 */ /* 0x0002a6000802017f */
[----:B--2---:R-:W-:Y:S05]  /*10270*/  @!P1 NANOSLEEP.SYNCS 0x989680 ;  /* 0x009896800000995d */ /* 0x004fea0003900000 */
[----:B------:R-:W2:Y:S02]  /*10280*/  @!P1 SYNCS.PHASECHK.TRANS64 P1, [R5+URZ+0x28c50], R2 ;  /* 0x028c5002050095a7 */ /* 0x000ea4000802007f */
[----:B--2---:R-:W-:Y:S05]  /*10290*/  @!P1 BRA `(.L_x_7018) ;  /* 0xfffffffc00ec9947 */ /* 0x004fea000383ffff */
[----:B------:R-:W-:Y:S05]  /*102a0*/  BRA `(.L_x_7017) ;  /* 0xffffff1c00dc7947 */ /* 0x000fea000383ffff */
.L_x_7022:
[----:B0-----:R-:W-:-:S04]  /*102b0*/  IMAD.U32 R6, RZ, RZ, UR39 ;  /* 0x00000027ff067e24 */ /* 0x001fc8000f8e00ff */
[----:B------:R0:W1:Y:S03]  /*102c0*/  SYNCS.PHASECHK.TRANS64.TRYWAIT P0, [R6+URZ+0x28c00], R13 ;  /* 0x028c000d060075a7 */ /* 0x000066000800017f */
[----:B-1----:R-:W-:Y:S05]  /*102d0*/  @!P0 NANOSLEEP.SYNCS 0x989680 ;  /* 0x009896800000895d */ /* 0x002fea0003900000 */
[----:B------:R-:W1:Y:S02]  /*102e0*/  @!P0 SYNCS.PHASECHK.TRANS64 P0, [R6+URZ+0x28c00], R13 ;  /* 0x028c000d060085a7 */ /* 0x000e64000800007f */
[----:B-1----:R-:W-:Y:S05]  /*102f0*/  @!P0 BRA `(.L_x_7022) ;  /* 0xfffffffc00ec8947 */ /* 0x002fea000383ffff */
[----:B------:R-:W-:Y:S05]  /*10300*/  BRA `(.L_x_7156) ;  /* 0xffffff3400307947 */ /* 0x000fea000383ffff */
.L_x_7026:
[----:B-1----:R-:W-:-:S04]  /*10310*/  IMAD.U32 R0, RZ, RZ, UR39 ;  /* 0x00000027ff007e24 */ /* 0x002fc8000f8e00ff */
[----:B------:R1:W2:Y:S03]  /*10320*/  SYNCS.PHASECHK.TRANS64.TRYWAIT P2, [R0+URZ+0x28c30], R13 ;  /* 0x028c300d000075a7 */ /* 0x0002a6000804017f */
[----:B--2---:R-:W-:Y:S05]  /*10330*/  @!P2 NANOSLEEP.SYNCS 0x989680 ;  /* 0x009896800000a95d */ /* 0x004fea0003900000 */
[----:B------:R-:W2:Y:S02]  /*10340*/  @!P2 SYNCS.PHASECHK.TRANS64 P2, [R0+URZ+0x28c30], R13 ;  /* 0x028c300d0000a5a7 */ /* 0x000ea4000804007f */
[----:B--2---:R-:W-:Y:S05]  /*10350*/  @!P2 BRA `(.L_x_7026) ;  /* 0xfffffffc00eca947 */ /* 0x004fea000383ffff */
[----:B------:R-:W-:Y:S05]  /*10360*/  BRA `(.L_x_7025) ;  /* 0xffffff34007c7947 */ /* 0x000fea000383ffff */
.L_x_7030:
[----:B---3--:R3:W4:Y:S02]  /*10370*/  SYNCS.PHASECHK.TRANS64.TRYWAIT P3, [R14+URZ+0x28c50], R13 ;  /* 0x028c500d0e0075a7 */ /* 0x008724000806017f */
[----:B----4-:R-:W-:Y:S05]  /*10380*/  @!P3 NANOSLEEP.SYNCS 0x989680 ;  /* 0x009896800000b95d */ /* 0x010fea0003900000 */
[----:B------:R-:W4:Y:S02]  /*10390*/  @!P3 SYNCS.PHASECHK.TRANS64 P3, [R14+URZ+0x28c50], R13 ;  /* 0x028c500d0e00b5a7 */ /* 0x000f24000806007f */
[----:B----4-:R-:W-:Y:S05]  /*103a0*/  @!P3 BRA `(.L_x_7030) ;  /* 0xfffffffc00f0b947 */ /* 0x010fea000383ffff */
[----:B------:R-:W-:Y:S05]  /*103b0*/  BRA `(.L_x_7029) ;  /* 0xffffff4800a07947 */ /* 0x000fea000383ffff */
.L_x_7035:
[----:B-1----:R-:W-:-:S04]  /*103c0*/  IMAD.U32 R0, RZ, RZ, UR27 ;  /* 0x0000001bff007e24 */ /* 0x002fc8000f8e00ff */
[----:B------:R1:W3:Y:S03]  /*103d0*/  SYNCS.PHASECHK.TRANS64.TRYWAIT P3, [R0+URZ+0x28c30], R13 ;  /* 0x028c300d000075a7 */ /* 0x0002e6000806017f */
[----:B---3--:R-:W-:Y:S05]  /*103e0*/  @!P3 NANOSLEEP.SYNCS 0x989680 ;  /* 0x009896800000b95d */ /* 0x008fea0003900000 */
[----:B------:R-:W3:Y:S02]  /*103f0*/  @!P3 SYNCS.PHASECHK.TRANS64 P3, [R0+URZ+0x28c30], R13 ;  /* 0x028c300d0000b5a7 */ /* 0x000ee4000806007f */
[----:B---3--:R-:W-:Y:S05]  /*10400*/  @!P3 BRA `(.L_x_7035) ;  /* 0xfffffffc00ecb947 */ /* 0x008fea000383ffff */
[----:B------:R-:W-:Y:S05]  /*10410*/  BRA `(.L_x_7034) ;  /* 0xffffff4c00c47947 */ /* 0x000fea000383ffff */
.L_x_7039:
[----:B---3--:R3:W4:Y:S02]  /*10420*/  SYNCS.PHASECHK.TRANS64.TRYWAIT P3, [R168+URZ+0x28c50], R13 ;  /* 0x028c500da80075a7 */ /* 0x008724000806017f */
[----:B----4-:R-:W-:Y:S05]  /*10430*/  @!P3 NANOSLEEP.SYNCS 0x989680 ;  /* 0x009896800000b95d */ /* 0x010fea0003900000 */
[----:B------:R-:W4:Y:S02]  /*10440*/  @!P3 SYNCS.PHASECHK.TRANS64 P3, [R168+URZ+0x28c50], R13 ;  /* 0x028c500da800b5a7 */ /* 0x000f24000806007f */
[----:B----4-:R-:W-:Y:S05]  /*10450*/  @!P3 BRA `(.L_x_7039) ;  /* 0xfffffffc00f0b947 */ /* 0x010fea000383ffff */
[----:B------:R-:W-:Y:S05]  /*10460*/  BRA `(.L_x_7038) ;  /* 0xffffff6800307947 */ /* 0x000fea000383ffff */
.L_x_7045:
[----:B-1----:R-:W-:-:S04]  /*10470*/  MOV R0, UR25 ;  /* 0x0000001900007c02 */ /* 0x002fc80008000f00 */
[----:B------:R1:W0:Y:S03]  /*10480*/  SYNCS.PHASECHK.TRANS64.TRYWAIT P2, [R0+URZ+0x28c30], R11 ;  /* 0x028c300b000075a7 */ /* 0x000226000804017f */
[----:B0-----:R-:W-:Y:S05]  /*10490*/  @!P2 NANOSLEEP.SYNCS 0x989680 ;  /* 0x009896800000a95d */ /* 0x001fea0003900000 */
[----:B------:R-:W0:Y:S02]  /*104a0*/  @!P2 SYNCS.PHASECHK.TRANS64 P2, [R0+URZ+0x28c30], R11 ;  /* 0x028c300b0000a5a7 */ /* 0x000e24000804007f */
[----:B0-----:R-:W-:Y:S05]  /*104b0*/  @!P2 BRA `(.L_x_7045) ;  /* 0xfffffffc00eca947 */ /* 0x001fea000383ffff */
[----:B------:R-:W-:Y:S05]  /*104c0*/  BRA `(.L_x_7044) ;  /* 0xffffff6c00207947 */ /* 0x000fea000383ffff */
.L_x_7049:
[----:B--2---:R2:W4:Y:S02]  /*104d0*/  SYNCS.PHASECHK.TRANS64.TRYWAIT P2, [R180+URZ+0x28c50], R11 ;  /* 0x028c500bb40075a7 */ /* 0x004524000804017f */
[----:B----4-:R-:W-:Y:S05]  /*104e0*/  @!P2 NANOSLEEP.SYNCS 0x989680 ;  /* 0x009896800000a95d */ /* 0x010fea0003900000 */
[----:B------:R-:W4:Y:S02]  /*104f0*/  @!P2 SYNCS.PHASECHK.TRANS64 P2, [R180+URZ+0x28c50], R11 ;  /* 0x028c500bb400a5a7 */ /* 0x000f24000804007f */
[----:B----4-:R-:W-:Y:S05]  /*10500*/  @!P2 BRA `(.L_x_7049) ;  /* 0xfffffffc00f0a947 */ /* 0x010fea000383ffff */
[----:B------:R-:W-:Y:S05]  /*10510*/  BRA `(.L_x_7048) ;  /* 0xffffff8000387947 */ /* 0x000fea000383ffff */
.L_x_7062:
[----:B------:R-:W-:Y:S01]  /*10520*/  IMAD.MOV.U32 R13, RZ, RZ, R19 ;  /* 0x000000ffff0d7224 */ /* 0x000fe200078e0013 */
[----:B------:R-:W-:Y:S01]  /*10530*/  MOV R15, 0xffffffff ;  /* 0xffffffff000f7802 */ /* 0x000fe20000000f00 */
[----:B------:R-:W-:Y:S02]  /*10540*/  IMAD.MOV.U32 R12, RZ, RZ, RZ ;  /* 0x000000ffff0c7224 */ /* 0x000fe400078e00ff */
[----:B------:R-:W-:-:S07]  /*10550*/  IMAD.MOV.U32 R11, RZ, RZ, 0x1f ;  /* 0x0000001fff0b7424 */ /* 0x000fce00078e00ff */
[----:B------:R-:W-:Y:S05]  /*10560*/  WARPSYNC.COLLECTIVE R15, `(.L_x_7157) ;  /* 0x000000000f087348 */ /* 0x000fea0003c00000 */
[----:B------:R0:W1:Y:S02]  /*10570*/  SHFL.IDX P6, R14, R13, R12, R11 ;  /* 0x0000000c0d0e7389 */ /* 0x00006400000c000b */
[----:B01----:R-:W-:Y:S01]  /*10580*/  ENDCOLLECTIVE ;  /* 0x000000000000791b */ /* 0x003fe20003800000 */
.L_x_7157:
[----:B------:R-:W-:Y:S05]  /*10590*/  BRA `(.L_x_7158) ;  /* 0xffffffc000207947 */ /* 0x000fea000383ffff */
.L_x_7064:
[----:B------:R-:W-:Y:S01]  /*105a0*/  BSSY B0, `(.L_x_7159) ;  /* 0x0000006000007945 */ /* 0x000fe20003800000 */
[----:B------:R-:W-:-:S07]  /*105b0*/  IMAD.MOV.U32 R15, RZ, RZ, -0x1 ;  /* 0xffffffffff0f7424 */ /* 0x000fce00078e00ff */
[----:B------:R-:W-:Y:S05]  /*105c0*/  WARPSYNC.COLLECTIVE R15, `(.L_x_7160) ;  /* 0x000000000f0c7348 */ /* 0x000fea0003c00000 */
[----:B------:R-:W-:Y:S02]  /*105d0*/  ELECT P6, UR62, PT ;  /* 0x00000000003e782f */ /* 0x000fe400038c0000 */
[----:B------:R-:W-:Y:S01]  /*105e0*/  MOV R14, UR62 ;  /* 0x0000003e000e7c02 */ /* 0x000fe20008000f00 */
[----:B------:R-:W-:Y:S10]  /*105f0*/  ENDCOLLECTIVE ;  /* 0x000000000000791b */ /* 0x000ff40003800000 */
.L_x_7160:
[----:B------:R-:W-:Y:S05]  /*10600*/  BSYNC B0 ;  /* 0x0000000000007941 */ /* 0x000fea0003800000 */
.L_x_7159:
[----:B------:R-:W-:Y:S05]  /*10610*/  BRA `(.L_x_7161) ;  /* 0xffffffc000207947 */ /* 0x000fea000383ffff */
.L_x_7066:
[----:B0-----:R-:W-:-:S04]  /*10620*/  IMAD.U32 R3, RZ, RZ, UR38 ;  /* 0x00000026ff037e24 */ /* 0x001fc8000f8e00ff */
[----:B------:R0:W1:Y:S03]  /*10630*/  SYNCS.PHASECHK.TRANS64.TRYWAIT P0, [R3+URZ+0x28c40], R0 ;  /* 0x028c4000030075a7 */ /* 0x000066000800017f */
[----:B-1----:R-:W-:Y:S05]  /*10640*/  @!P0 NANOSLEEP.SYNCS 0x989680 ;  /* 0x009896800000895d */ /* 0x002fea0003900000 */
[----:B------:R-:W1:Y:S02]  /*10650*/  @!P0 SYNCS.PHASECHK.TRANS64 P0, [R3+URZ+0x28c40], R0 ;  /* 0x028c4000030085a7 */ /* 0x000e64000800007f */
[----:B-1----:R-:W-:Y:S05]  /*10660*/  @!P0 BRA `(.L_x_7066) ;  /* 0xfffffffc00ec8947 */ /* 0x002fea000383ffff */
[----:B------:R-:W-:Y:S05]  /*10670*/  BRA `(.L_x_7162) ;  /* 0xffffffc000807947 */ /* 0x000fea000383ffff */
.L_x_7069:
[----:B------:R-:W-:Y:S01]  /*10680*/  MOV R13, R6 ;  /* 0x00000006000d7202 */ /* 0x000fe20000000f00 */
[----:B------:R-:W-:Y:S02]  /*10690*/  IMAD.MOV.U32 R12, RZ, RZ, RZ ;  /* 0x000000ffff0c7224 */ /* 0x000fe400078e00ff */
[----:B------:R-:W-:Y:S02]  /*106a0*/  IMAD.MOV.U32 R11, RZ, RZ, 0x181f ;  /* 0x0000181fff0b7424 */ /* 0x000fe400078e00ff */
[----:B------:R-:W-:Y:S02]  /*106b0*/  IMAD.MOV.U32 R15, RZ, RZ, -0x1 ;  /* 0xffffffffff0f7424 */ /* 0x000fe400078e00ff */
[----:B------:R-:W-:-:S07]  /*106c0*/  IMAD R7, R10, 0x40, R7 ;  /* 0x000000400a077824 */ /* 0x000fce00078e0207 */
[----:B------:R-:W-:Y:S05]  /*106d0*/  WARPSYNC.COLLECTIVE R15, `(.L_x_7163) ;  /* 0x000000000f087348 */ /* 0x000fea0003c00000 */
[----:B------:R0:W1:Y:S02]  /*106e0*/  SHFL.IDX P6, R14, R13, R12, R11 ;  /* 0x0000000c0d0e7389 */ /* 0x00006400000c000b */
[----:B01----:R-:W-:Y:S01]  /*106f0*/  ENDCOLLECTIVE ;  /* 0x000000000000791b */ /* 0x003fe20003800000 */
.L_x_7163:
[----:B------:R-:W-:Y:S01]  /*10700*/  IADD3 R21, R7, 0x10, RZ ;  /* 0x0000001007157810 */ /* 0x000fe20007ffe0ff */
[----:B------:R-:W-:Y:S01]  /*10710*/  IMAD.MOV.U32 R13, RZ, RZ, R0 ;  /* 0x000000ffff0d7224 */ /* 0x000fe200078e0000 */
[----:B------:R-:W-:-:S07]  /*10720*/  MOV R2, R14 ;  /* 0x0000000e00027202 */ /* 0x000fce0000000f00 */
[----:B------:R-:W-:Y:S05]  /*10730*/  WARPSYNC.COLLECTIVE R15, `(.L_x_7164) ;  /* 0x000000000f087348 */ /* 0x000fea0003c00000 */
[----:B------:R0:W1:Y:S02]  /*10740*/  SHFL.IDX P6, R14, R13, R12, R11 ;  /* 0x0000000c0d0e7389 */ /* 0x00006400000c000b */
[----:B01----:R-:W-:Y:S01]  /*10750*/  ENDCOLLECTIVE ;  /* 0x000000000000791b */ /* 0x003fe20003800000 */
.L_x_7164:
[----:B------:R-:W-:Y:S02]  /*10760*/  ULDC UR4, c[0x0][0x288] ;  /* 0x0000a20000047ab9 */ /* 0x000fe40000000800 */
[----:B------:R-:W-:-:S05]  /*10770*/  IMAD R4, R4, UR4, RZ ;  /* 0x0000000404047c24 */ /* 0x000fca000f8e02ff */
[----:B------:R-:W-:Y:S01]  /*10780*/  ISETP.GE.AND P1, PT, R7, R4, PT ;  /* 0x000000040700720c */ /* 0x000fe20003f26270 */
[----:B------:R-:W-:Y:S02]  /*10790*/  IMAD.MOV.U32 R13, RZ, RZ, R6 ;  /* 0x000000ffff0d7224 */ /* 0x000fe400078e0006 */
[----:B------:R-:W-:-:S10]  /*107a0*/  IMAD.MOV.U32 R12, RZ, RZ, 0x1 ;  /* 0x00000001ff0c7424 */ /* 0x000fd400078e00ff */
[----:B------:R-:W-:Y:S02]  /*107b0*/  @!P1 LEA R9, R5, UR38, 0x1 ;  /* 0x0000002605099c11 */ /* 0x000fe4000f8e08ff */
[----:B------:R-:W-:-:S05]  /*107c0*/  @!P1 LEA R14, P2, R8, R14, 0x1 ;  /* 0x0000000e080e9211 */ /* 0x000fca00078408ff */
[----:B------:R-:W-:Y:S02]  /*107d0*/  @!P1 IMAD.X R3, RZ, RZ, R2, P2 ;  /* 0x000000ffff039224 */ /* 0x000fe400010e0602 */
[----:B------:R-:W-:-:S07]  /*107e0*/  @!P1 IMAD.MOV.U32 R2, RZ, RZ, R14 ;  /* 0x000000ffff029224 */ /* 0x000fce00078e000e */
[----:B------:R-:W-:Y:S05]  /*107f0*/  WARPSYNC.COLLECTIVE R15, `(.L_x_7165) ;  /* 0x000000000f087348 */ /* 0x000fea0003c00000 */
[----:B------:R0:W1:Y:S02]  /*10800*/  SHFL.IDX P6, R14, R13, R12, R11 ;  /* 0x0000000c0d0e7389 */ /* 0x00006400000c000b */
[----:B01----:R-:W-:Y:S01]  /*10810*/  ENDCOLLECTIVE ;  /* 0x000000000000791b */ /* 0x003fe20003800000 */
.L_x_7165:
[----:B------:R-:W-:Y:S01]  /*10820*/  @!PT LDS RZ, [RZ] ;  /* 0x00000000fffff984 */ /* 0x000fe20000000800 */
[----:B------:R-:W-:Y:S01]  /*10830*/  @!PT LDS RZ, [RZ] ;  /* 0x00000000fffff984 */ /* 0x000fe20000000800 */
[----:B------:R-:W-:Y:S01]  /*10840*/  @!PT LDS RZ, [RZ] ;  /* 0x00000000fffff984 */ /* 0x000fe20000000800 */
[----:B------:R0:W-:Y:S01]  /*10850*/  @!P1 LDGSTS.E.BYPASS.LTC128B.128 [R9+0x20400], desc[UR44][R2.64], !P0 ;  /* 0x2040000002099fae */ /* 0x0001e2000c101d6c */
[----:B------:R-:W-:Y:S02]  /*10860*/  ISETP.GE.AND P1, PT, R21, R4, PT ;  /* 0x000000041500720c */ /* 0x000fe40003f26270 */
[----:B------:R-:W-:Y:S01]  /*10870*/  MOV R13, R0 ;  /* 0x00000000000d7202 */ /* 0x000fe20000000f00 */
[----:B0-----:R-:W-:-:S10]  /*10880*/  VIADD R9, R7, 0x20 ;  /* 0x0000002007097836 */ /* 0x001fd40000000000 */
[----:B------:R-:W-:Y:S01]  /*10890*/  @!P1 LEA R21, R5, UR38, 0x1 ;  /* 0x0000002605159c11 */ /* 0x000fe2000f8e08ff */
[----:B------:R-:W-:-:S07]  /*108a0*/  IMAD.MOV.U32 R2, RZ, RZ, R14 ;  /* 0x000000ffff027224 */ /* 0x000fce00078e000e */
[----:B------:R-:W-:Y:S05]  /*108b0*/  WARPSYNC.COLLECTIVE R15, `(.L_x_7166) ;  /* 0x000000000f087348 */ /* 0x000fea0003c00000 */
[----:B------:R0:W1:Y:S02]  /*108c0*/  SHFL.IDX P6, R14, R13, R12, R11 ;  /* 0x0000000c0d0e7389 */ /* 0x00006400000c000b */
[----:B01----:R-:W-:Y:S01]  /*108d0*/  ENDCOLLECTIVE ;  /* 0x000000000000791b */ /* 0x003fe20003800000 */
.L_x_7166:
        /* <DEDUP_REMOVED lines=8> */
.L_x_7167:
        /* <DEDUP_REMOVED lines=11> */
.L_x_7168:
[----:B------:R-:W-:Y:S02]  /*10a10*/  IMAD.MOV.U32 R13, RZ, RZ, R6 ;  /* 0x000000ffff0d7224 */ /* 0x000fe400078e0006 */
[----:B------:R-:W-:Y:S01]  /*10a20*/  IMAD.MOV.U32 R12, RZ, RZ, 0x3 ;  /* 0x00000003ff0c7424 */ /* 0x000fe200078e00ff */
[----:B------:R-:W-:-:S04]  /*10a30*/  @!P1 LEA R14, P2, R8, R14, 0x1 ;  /* 0x0000000e080e9211 */ /* 0x000fc800078408ff */
[----:B------:R-:W-:Y:S01]  /*10a40*/  @!P1 IADD3.X R3, RZ, R2, RZ, P2, !PT ;  /* 0x00000002ff039210 */ /* 0x000fe200017fe4ff */
[----:B------:R-:W-:-:S08]  /*10a50*/  @!P1 IMAD.MOV.U32 R2, RZ, RZ, R14 ;  /* 0x000000ffff029224 */ /* 0x000fd000078e000e */
[----:B------:R-:W-:Y:S05]  /*10a60*/  WARPSYNC.COLLECTIVE R15, `(.L_x_7169) ;  /* 0x000000000f087348 */ /* 0x000fea0003c00000 */
[----:B------:R0:W1:Y:S02]  /*10a70*/  SHFL.IDX P6, R14, R13, R12, R11 ;  /* 0x0000000c0d0e7389 */ /* 0x00006400000c000b */
[----:B01----:R-:W-:Y:S01]  /*10a80*/  ENDCOLLECTIVE ;  /* 0x000000000000791b */ /* 0x003fe20003800000 */
.L_x_7169:
        /* <DEDUP_REMOVED lines=9> */
.L_x_7170:
[----:B------:R-:W-:Y:S05]  /*10b20*/  BRA `(.L_x_7171) ;  /* 0xffffffc400607947 */ /* 0x000fea000383ffff */
.L_x_7070:
[----:B0-----:R-:W-:-:S04]  /*10b30*/  IMAD.U32 R3, RZ, RZ, UR38 ;  /* 0x00000026ff037e24 */ /* 0x001fc8000f8e00ff */
[----:B------:R0:W1:Y:S03]  /*10b40*/  SYNCS.PHASECHK.TRANS64.TRYWAIT P0, [R3+URZ+0x28c20], R4 ;  /* 0x028c2004030075a7 */ /* 0x000066000800017f */
[----:B-1----:R-:W-:Y:S05]  /*10b50*/  @!P0 NANOSLEEP.SYNCS 0x989680 ;  /* 0x009896800000895d */ /* 0x002fea0003900000 */
[----:B------:R-:W1:Y:S02]  /*10b60*/  @!P0 SYNCS.PHASECHK.TRANS64 P0, [R3+URZ+0x28c20], R4 ;  /* 0x028c2004030085a7 */ /* 0x000e64000800007f */
[----:B-1----:R-:W-:Y:S05]  /*10b70*/  @!P0 BRA `(.L_x_7070) ;  /* 0xfffffffc00ec8947 */ /* 0x002fea000383ffff */
[----:B------:R-:W-:Y:S05]  /*10b80*/  BRA `(.L_x_7172) ;  /* 0xffffffc400907947 */ /* 0x000fea000383ffff */
.L_x_7073:
[----:B0-----:R-:W-:-:S04]  /*10b90*/  IMAD.U32 R3, RZ, RZ, UR38 ;  /* 0x00000026ff037e24 */ /* 0x001fc8000f8e00ff */
[----:B------:R0:W1:Y:S03]  /*10ba0*/  SYNCS.PHASECHK.TRANS64.TRYWAIT P0, [R3+URZ+0x28c60], R4 ;  /* 0x028c6004030075a7 */ /* 0x000066000800017f */
[----:B-1----:R-:W-:Y:S05]  /*10bb0*/  @!P0 NANOSLEEP.SYNCS 0x989680 ;  /* 0x009896800000895d */ /* 0x002fea0003900000 */
[----:B------:R-:W1:Y:S02]  /*10bc0*/  @!P0 SYNCS.PHASECHK.TRANS64 P0, [R3+URZ+0x28c60], R4 ;  /* 0x028c6004030085a7 */ /* 0x000e64000800007f */
[----:B-1----:R-:W-:Y:S05]  /*10bd0*/  @!P0 BRA `(.L_x_7073) ;  /* 0xfffffffc00ec8947 */ /* 0x002fea000383ffff */
[----:B------:R-:W-:Y:S05]  /*10be0*/  BRA `(.L_x_7173) ;  /* 0xffffffc4009c7947 */ /* 0x000fea000383ffff */
.L_x_7089:
[----:B-1----:R-:W-:-:S04]  /*10bf0*/  MOV R3, UR38 ;  /* 0x0000002600037c02 */ /* 0x002fc80008000f00 */
[----:B------:R1:W2:Y:S03]  /*10c00*/  SYNCS.PHASECHK.TRANS64.TRYWAIT P0, [R3+URZ+0x28c48], R2 ;  /* 0x028c4802030075a7 */ /* 0x0002a6000800017f */
[----:B--2---:R-:W-:Y:S05]  /*10c10*/  @!P0 NANOSLEEP.SYNCS 0x989680 ;  /* 0x009896800000895d */ /* 0x004fea0003900000 */
[----:B------:R-:W2:Y:S02]  /*10c20*/  @!P0 SYNCS.PHASECHK.TRANS64 P0, [R3+URZ+0x28c48], R2 ;  /* 0x028c4802030085a7 */ /* 0x000ea4000800007f */
[----:B--2---:R-:W-:Y:S05]  /*10c30*/  @!P0 BRA `(.L_x_7089) ;  /* 0xfffffffc00ec8947 */ /* 0x004fea000383ffff */
[----:B------:R-:W-:Y:S05]  /*10c40*/  BRA `(.L_x_7174) ;  /* 0xffffffd000687947 */ /* 0x000fea000383ffff */
.L_x_7094:
[----:B012---:R-:W-:-:S04]  /*10c50*/  IMAD.U32 R3, RZ, RZ, UR38 ;  /* 0x00000026ff037e24 */ /* 0x007fc8000f8e00ff */
[----:B------:R0:W1:Y:S03]  /*10c60*/  SYNCS.PHASECHK.TRANS64.TRYWAIT P0, [R3+URZ+0x28c68], R2 ;  /* 0x028c6802030075a7 */ /* 0x000066000800017f */
[----:B-1----:R-:W-:Y:S05]  /*10c70*/  @!P0 NANOSLEEP.SYNCS 0x989680 ;  /* 0x009896800000895d */ /* 0x002fea0003900000 */
[----:B------:R-:W1:Y:S02]  /*10c80*/  @!P0 SYNCS.PHASECHK.TRANS64 P0, [R3+URZ+0x28c68], R2 ;  /* 0x028c6802030085a7 */ /* 0x000e64000800007f */
[----:B-1----:R-:W-:Y:S05]  /*10c90*/  @!P0 BRA `(.L_x_7094) ;  /* 0xfffffffc00ec8947 */ /* 0x002fea000383ffff */
[----:B------:R-:W-:Y:S05]  /*10ca0*/  BRA `(.L_x_7175) ;  /* 0xffffffd000c87947 */ /* 0x000fea000383ffff */
.L_x_7109:
[----:B-1----:R-:W-:-:S04]  /*10cb0*/  IMAD.U32 R3, RZ, RZ, UR38 ;  /* 0x00000026ff037e24 */ /* 0x002fc8000f8e00ff */
[----:B------:R1:W2:Y:S03]  /*10cc0*/  SYNCS.PHASECHK.TRANS64.TRYWAIT P0, [R3+URZ+0x28c40], R2 ;  /* 0x028c4002030075a7 */ /* 0x0002a6000800017f */
[----:B--2---:R-:W-:Y:S05]  /*10cd0*/  @!P0 NANOSLEEP.SYNCS 0x989680 ;  /* 0x009896800000895d */ /* 0x004fea0003900000 */
[----:B------:R-:W2:Y:S02]  /*10ce0*/  @!P0 SYNCS.PHASECHK.TRANS64 P0, [R3+URZ+0x28c40], R2 ;  /* 0x028c4002030085a7 */ /* 0x000ea4000800007f */
[----:B--2---:R-:W-:Y:S05]  /*10cf0*/  @!P0 BRA `(.L_x_7109) ;  /* 0xfffffffc00ec8947 */ /* 0x004fea000383ffff */
[----:B------:R-:W-:Y:S05]  /*10d00*/  BRA `(.L_x_7176) ;  /* 0xffffffdc00187947 */ /* 0x000fea000383ffff */
.L_x_7114:
[----:B01----:R-:W-:-:S04]  /*10d10*/  IMAD.U32 R3, RZ, RZ, UR38 ;  /* 0x00000026ff037e24 */ /* 0x003fc8000f8e00ff */
[----:B------:R0:W1:Y:S03]  /*10d20*/  SYNCS.PHASECHK.TRANS64.TRYWAIT P0, [R3+URZ+0x28c60], R2 ;  /* 0x028c6002030075a7 */ /* 0x000066000800017f */
[----:B-1----:R-:W-:Y:S05]  /*10d30*/  @!P0 NANOSLEEP.SYNCS 0x989680 ;  /* 0x009896800000895d */ /* 0x002fea0003900000 */
[----:B------:R-:W1:Y:S02]  /*10d40*/  @!P0 SYNCS.PHASECHK.TRANS64 P0, [R3+URZ+0x28c60], R2 ;  /* 0x028c6002030085a7 */ /* 0x000e64000800007f */
[----:B-1----:R-:W-:Y:S05]  /*10d50*/  @!P0 BRA `(.L_x_7114) ;  /* 0xfffffffc00ec8947 */ /* 0x002fea000383ffff */
[----:B------:R-:W-:Y:S05]  /*10d60*/  BRA `(.L_x_7177) ;  /* 0xffffffdc007c7947 */ /* 0x000fea000383ffff */
.L_x_7130:
[----:B--2---:R-:W-:-:S04]  /*10d70*/  MOV R3, UR38 ;  /* 0x0000002600037c02 */ /* 0x004fc80008000f00 */
[----:B------:R2:W3:Y:S03]  /*10d80*/  SYNCS.PHASECHK.TRANS64.TRYWAIT P0, [R3+URZ+0x28c48], R2 ;  /* 0x028c4802030075a7 */ /* 0x0004e6000800017f */
[----:B---3--:R-:W-:Y:S05]  /*10d90*/  @!P0 NANOSLEEP.SYNCS 0x989680 ;  /* 0x009896800000895d */ /* 0x008fea0003900000 */
[----:B------:R-:W3:Y:S02]  /*10da0*/  @!P0 SYNCS.PHASECHK.TRANS64 P0, [R3+URZ+0x28c48], R2 ;  /* 0x028c4802030085a7 */ /* 0x000ee4000800007f */
[----:B---3--:R-:W-:Y:S05]  /*10db0*/  @!P0 BRA `(.L_x_7130) ;  /* 0xfffffffc00ec8947 */ /* 0x008fea000383ffff */
[----:B------:R-:W-:Y:S05]  /*10dc0*/  BRA `(.L_x_7178) ;  /* 0xffffffe400d87947 */ /* 0x000fea000383ffff */
.L_x_7135:
[----:B--2---:R-:W-:-:S04]  /*10dd0*/  IMAD.U32 R3, RZ, RZ, UR38 ;  /* 0x00000026ff037e24 */ /* 0x004fc8000f8e00ff */
[----:B------:R2:W3:Y:S03]  /*10de0*/  SYNCS.PHASECHK.TRANS64.TRYWAIT P0, [R3+URZ+0x28c68], R2 ;  /* 0x028c6802030075a7 */ /* 0x0004e6000800017f */
[----:B---3--:R-:W-:Y:S05]  /*10df0*/  @!P0 NANOSLEEP.SYNCS 0x989680 ;  /* 0x009896800000895d */ /* 0x008fea0003900000 */
[----:B------:R-:W3:Y:S02]  /*10e00*/  @!P0 SYNCS.PHASECHK.TRANS64 P0, [R3+URZ+0x28c68], R2 ;  /* 0x028c6802030085a7 */ /* 0x000ee4000800007f */
[----:B---3--:R-:W-:Y:S05]  /*10e10*/  @!P0 BRA `(.L_x_7135) ;  /* 0xfffffffc00ec8947 */ /* 0x008fea000383ffff */
[----:B------:R-:W-:Y:S05]  /*10e20*/  BRA `(.L_x_7179) ;  /* 0xffffffe8003c7947 */ /* 0x000fea000383ffff */
.L_x_7146:
[----:B---3--:R3:W4:Y:S02]  /*10e30*/  SYNCS.PHASECHK.TRANS64.TRYWAIT P0, [R2+URZ+0x28c20], R9 ;  /* 0x028c2009020075a7 */ /* 0x008724000800017f */
[----:B----4-:R-:W-:Y:S05]  /*10e40*/  @!P0 NANOSLEEP.SYNCS 0x989680 ;  /* 0x009896800000895d */ /* 0x010fea0003900000 */
[----:B------:R-:W4:Y:S02]  /*10e50*/  @!P0 SYNCS.PHASECHK.TRANS64 P0, [R2+URZ+0x28c20], R9 ;  /* 0x028c2009020085a7 */ /* 0x000f24000800007f */
[----:B----4-:R-:W-:Y:S05]  /*10e60*/  @!P0 BRA `(.L_x_7146) ;  /* 0xfffffffc00f08947 */ /* 0x010fea000383ffff */
[----:B------:R-:W-:Y:S05]  /*10e70*/  BRA `(.L_x_7180) ;  /* 0xfffffff0002c7947 */ /* 0x000fea000383ffff */
.L_x_7147:
[----:B------:R-:W4:Y:S01]  /*10e80*/  S2R R3, SR_TID.X ;  /* 0x0000000000037919 */ /* 0x000f220000002100 */
[----:B------:R-:W-:Y:S01]  /*10e90*/  BSSY B0, `(.L_x_7181) ;  /* 0x000000a000007945 */ /* 0x000fe20003800000 */
[----:B0-----:R-:W-:Y:S01]  /*10ea0*/  IMAD.MOV.U32 R12, RZ, RZ, RZ ;  /* 0x000000ffff0c7224 */ /* 0x001fe200078e00ff */
[----:B------:R-:W-:Y:S01]  /*10eb0*/  MOV R11, 0x1f ;  /* 0x0000001f000b7802 */ /* 0x000fe20000000f00 */
[----:B------:R-:W-:Y:S01]  /*10ec0*/  IMAD.MOV.U32 R15, RZ, RZ, -0x1 ;  /* 0xffffffffff0f7424 */ /* 0x000fe200078e00ff */
[----:B----4-:R-:W-:-:S04]  /*10ed0*/  SHF.R.U32.HI R3, RZ, 0x5, R3 ;  /* 0x00000005ff037819 */ /* 0x010fc80000011603 */
[----:B------:R-:W-:-:S05]  /*10ee0*/  LOP3.LUT R3, R3, 0x3, RZ, 0xc0, !PT ;  /* 0x0000000303037812 */ /* 0x000fca00078ec0ff */
[----:B------:R-:W-:-:S07]  /*10ef0*/  IMAD.MOV.U32 R13, RZ, RZ, R3 ;  /* 0x000000ffff0d7224 */ /* 0x000fce00078e0003 */
[----:B-123--:R-:W-:Y:S05]  /*10f00*/  WARPSYNC.COLLECTIVE R15, `(.L_x_7182) ;  /* 0x000000000f087348 */ /* 0x00efea0003c00000 */
[----:B------:R0:W4:Y:S02]  /*10f10*/  SHFL.IDX P6, R14, R13, R12, R11 ;  /* 0x0000000c0d0e7389 */ /* 0x00012400000c000b */
[----:B01234-:R-:W-:Y:S01]  /*10f20*/  ENDCOLLECTIVE ;  /* 0x000000000000791b */ /* 0x01ffe20003800000 */
.L_x_7182:
[----:B------:R-:W-:Y:S05]  /*10f30*/  BSYNC B0 ;  /* 0x0000000000007941 */ /* 0x000fea0003800000 */
.L_x_7181:
[----:B------:R-:W-:Y:S05]  /*10f40*/  BRA `(.L_x_7183) ;  /* 0xfffffff000107947 */ /* 0x000fea000383ffff */
.L_x_7148:
[----:B------:R-:W-:Y:S01]  /*10f50*/  BSSY B0, `(.L_x_7184) ;  /* 0x0000006000007945 */ /* 0x000fe20003800000 */
[----:B------:R-:W-:-:S07]  /*10f60*/  IMAD.MOV.U32 R15, RZ, RZ, -0x1 ;  /* 0xffffffffff0f7424 */ /* 0x000fce00078e00ff */
[----:B-1234-:R-:W-:Y:S05]  /*10f70*/  WARPSYNC.COLLECTIVE R15, `(.L_x_7185) ;  /* 0x000000000f0c7348 */ /* 0x01efea0003c00000 */
[----:B------:R-:W-:Y:S02]  /*10f80*/  ELECT P6, UR62, PT ;  /* 0x00000000003e782f */ /* 0x000fe400038c0000 */
[----:B------:R-:W-:Y:S01]  /*10f90*/  MOV R14, UR62 ;  /* 0x0000003e000e7c02 */ /* 0x000fe20008000f00 */
[----:B-1234-:R-:W-:Y:S10]  /*10fa0*/  ENDCOLLECTIVE ;  /* 0x000000000000791b */ /* 0x01eff40003800000 */
.L_x_7185:
[----:B------:R-:W-:Y:S05]  /*10fb0*/  BSYNC B0 ;  /* 0x0000000000007941 */ /* 0x000fea0003800000 */
.L_x_7184:
[----:B------:R-:W-:Y:S05]  /*10fc0*/  BRA `(.L_x_7186) ;  /* 0xfffffff000047947 */ /* 0x000fea000383ffff */
.L_x_7150:
[----:B0-----:R0:W2:Y:S02]  /*10fd0*/  SYNCS.PHASECHK.TRANS64.TRYWAIT P0, [R7+URZ], R4 ;  /* 0x00000004070075a7 */ /* 0x0010a4000800017f */
[----:B--2---:R-:W-:Y:S05]  /*10fe0*/  @!P0 NANOSLEEP.SYNCS 0x989680 ;  /* 0x009896800000895d */ /* 0x004fea0003900000 */
[----:B------:R-:W2:Y:S02]  /*10ff0*/  @!P0 SYNCS.PHASECHK.TRANS64 P0, [R7+URZ], R4 ;  /* 0x00000004070085a7 */ /* 0x000ea4000800007f */
[----:B--2---:R-:W-:Y:S05]  /*11000*/  @!P0 BRA `(.L_x_7150) ;  /* 0xfffffffc00f08947 */ /* 0x004fea000383ffff */
[----:B------:R-:W-:Y:S05]  /*11010*/  BRA `(.L_x_7187) ;  /* 0xfffffff000387947 */ /* 0x000fea000383ffff */
.L_x_7151:
[----:B--2---:R2:W4:Y:S02]  /*11020*/  SYNCS.PHASECHK.TRANS64.TRYWAIT P0, [R5+URZ], R0 ;  /* 0x00000000050075a7 */ /* 0x004524000800017f */
[----:B----4-:R-:W-:Y:S05]  /*11030*/  @!P0 NANOSLEEP.SYNCS 0x989680 ;  /* 0x009896800000895d */ /* 0x010fea0003900000 */
[----:B------:R-:W4:Y:S02]  /*11040*/  @!P0 SYNCS.PHASECHK.TRANS64 P0, [R5+URZ], R0 ;  /* 0x00000000050085a7 */ /* 0x000f24000800007f */
[----:B----4-:R-:W-:Y:S05]  /*11050*/  @!P0 BRA `(.L_x_7151) ;  /* 0xfffffffc00f08947 */ /* 0x010fea000383ffff */
[----:B------:R-:W-:Y:S05]  /*11060*/  BRA `(.L_x_7188) ;  /* 0xfffffff0002c7947 */ /* 0x000fea000383ffff */
.L_x_7153:
[----:B--2---:R2:W3:Y:S02]  /*11070*/  SYNCS.PHASECHK.TRANS64.TRYWAIT P0, [R5+URZ], R4 ;  /* 0x00000004050075a7 */ /* 0x0044e4000800017f */
[----:B---3--:R-:W-:Y:S05]  /*11080*/  @!P0 NANOSLEEP.SYNCS 0x989680 ;  /* 0x009896800000895d */ /* 0x008fea0003900000 */
[----:B------:R-:W3:Y:S02]  /*11090*/  @!P0 SYNCS.PHASECHK.TRANS64 P0, [R5+URZ], R4 ;  /* 0x00000004050085a7 */ /* 0x000ee4000800007f */
[----:B---3--:R-:W-:Y:S05]  /*110a0*/  @!P0 BRA `(.L_x_7153) ;  /* 0xfffffffc00f08947 */ /* 0x008fea000383ffff */
[----:B------:R-:W-:Y:S05]  /*110b0*/  BRA `(.L_x_7189) ;  /* 0xfffffff000307947 */ /* 0x000fea000383ffff */
.L_x_7190:
        /* <DEDUP_REMOVED lines=12> */
.L_x_15008:


//--------------------- .text._ZN7cutlass13device_kernelIN5flash11enable_sm90INS1_16FlashAttnFwdSm90INS1_25CollectiveMainloopFwdSm90ILi2EN4cute5tupleIJNS5_1CILi1EEES8_S8_EEENS6_IJNS7_ILi64EEESA_SA_EEELi512ENS_6half_tEfNS_4arch4Sm90ELb1ELb0ELb0ELb0ELb0ELb0ELb1ELb0ELb0ELb1ELb1ELb0EEENS1_21CollectiveEpilogueFwdINS6_IJSA_NS7_ILi512EEESA_EEES9_SC_SE_Li256ELb0ELb1ELb1ELb0EEENS1_19SingleTileSchedulerILb0ELb1ELb1ELi64EEEEEEEEEvNT_6ParamsE --------------------------
	.section	.text._ZN7cutlass13device_kernelIN5flash11enable_sm90INS1_16FlashAttnFwdSm90INS1_25CollectiveMainloopFwdSm90ILi2EN4cute5tupleIJNS5_1CILi1EEES8_S8_EEENS6_IJNS7_ILi64EEESA_SA_EEELi512ENS_6half_tEfNS_4arch4Sm90ELb1ELb0ELb0ELb0ELb0ELb0ELb1ELb0ELb0ELb1ELb1ELb0EEENS1_21CollectiveEpilogueFwdINS6_IJSA_NS7_ILi512EEESA_EEES9_SC_SE_Li256ELb0ELb1ELb1ELb0EEENS1_19SingleTileSchedulerILb0ELb1ELb1ELi64EEEEEEEEEvNT_6ParamsE,"ax",@progbits
	.align	128
.text._ZN7cutlass13device_kernelIN5flash11enable_sm90INS1_16FlashAttnFwdSm90INS1_25CollectiveMainloopFwdSm90ILi2EN4cute5tupleIJNS5_1CILi1EEES8_S8_EEENS6_IJNS7_ILi64EEESA_SA_EEELi512ENS_6half_tEfNS_4arch4Sm90ELb1ELb0ELb0ELb0ELb0ELb0ELb1ELb0ELb0ELb1ELb1ELb0EEENS1_21CollectiveEpilogueFwdINS6_IJSA_NS7_ILi512EEESA_EEES9_SC_SE_Li256ELb0ELb1ELb1ELb0EEENS1_19SingleTileSchedulerILb0ELb1ELb1ELi64EEEEEEEEEvNT_6ParamsE:
        .type           _ZN7cutlass13device_kernelIN5flash11enable_sm90INS1_16FlashAttnFwdSm90INS1_25CollectiveMainloopFwdSm90ILi2EN4cute5tupleIJNS5_1CILi1EEES8_S8_EEENS6_IJNS7_ILi64EEESA_SA_EEELi512ENS_6half_tEfNS_4arch4Sm90ELb1ELb0ELb0ELb0ELb0ELb0ELb1ELb0ELb0ELb1ELb1ELb0EEENS1_21CollectiveEpilogueFwdINS6_IJSA_NS7_ILi512EEESA_EEES9_SC_SE_Li256ELb0ELb1ELb1ELb0EEENS1_19SingleTileSchedulerILb0ELb1ELb1ELi64EEEEEEEEEvNT_6ParamsE,@function
        .size           _ZN7cutlass13device_kernelIN5flash11enable_sm90INS1_16FlashAttnFwdSm90INS1_25CollectiveMainloopFwdSm90ILi2EN4cute5tupleIJNS5_1CILi1EEES8_S8_EEENS6_IJNS7_ILi64EEESA_SA_EEELi512ENS_6half_tEfNS_4arch4Sm90ELb1ELb0ELb0ELb0ELb0ELb0ELb1ELb0ELb0ELb1ELb1ELb0EEENS1_21CollectiveEpilogueFwdINS6_IJSA_NS7_ILi512EEESA_EEES9_SC_SE_Li256ELb0ELb1ELb1ELb0EEENS1_19SingleTileSchedulerILb0ELb1ELb1ELi64EEEEEEEEEvNT_6ParamsE,(.L_x_15009 - _ZN7cutlass13device_kernelIN5flash11enable_sm90INS1_16FlashAttnFwdSm90INS1_25CollectiveMainloopFwdSm90ILi2EN4cute5tupleIJNS5_1CILi1EEES8_S8_EEENS6_IJNS7_ILi64EEESA_SA_EEELi512ENS_6half_tEfNS_4arch4Sm90ELb1ELb0ELb0ELb0ELb0ELb0ELb1ELb0ELb0ELb1ELb1ELb0EEENS1_21CollectiveEpilogueFwdINS6_IJSA_NS7_ILi512EEESA_EEES9_SC_SE_Li256ELb0ELb1ELb1ELb0EEENS1_19SingleTileSchedulerILb0ELb1ELb1ELi64EEEEEEEEEvNT_6ParamsE)
        .other          _ZN7cutlass13device_kernelIN5flash11enable_sm90INS1_16FlashAttnFwdSm90INS1_25CollectiveMainloopFwdSm90ILi2EN4cute5tupleIJNS5_1CILi1EEES8_S8_EEENS6_IJNS7_ILi64EEESA_SA_EEELi512ENS_6half_tEfNS_4arch4Sm90ELb1ELb0ELb0ELb0ELb0ELb0ELb1ELb0ELb0ELb1ELb1ELb0EEENS1_21CollectiveEpilogueFwdINS6_IJSA_NS7_ILi512EEESA_EEES9_SC_SE_Li256ELb0ELb1ELb1ELb0EEENS1_19SingleTileSchedulerILb0ELb1ELb1ELi64EEEEEEEEEvNT_6ParamsE,@"STO_CUDA_ENTRY STV_DEFAULT"
_ZN7cutlass13device_kernelIN5flash11enable_sm90INS1_16FlashAttnFwdSm90INS1_25CollectiveMainloopFwdSm90ILi2EN4cute5tupleIJNS5_1CILi1EEES8_S8_EEENS6_IJNS7_ILi64EEESA_SA_EEELi512ENS_6half_tEfNS_4arch4Sm90ELb1ELb0ELb0ELb0ELb0ELb0ELb1ELb0ELb0ELb1ELb1ELb0EEENS1_21CollectiveEpilogueFwdINS6_IJSA_NS7_ILi512EEESA_EEES9_SC_SE_Li256ELb0ELb1ELb1ELb0EEENS1_19SingleTileSchedulerILb0ELb1ELb1ELi64EEEEEEEEEvNT_6ParamsE:
        /* <DEDUP_REMOVED lines=18> */
.L_x_7192:
[----:B------:R-:W-:Y:S05]  /*0120*/  BSYNC B0 ;  /* 0x0000000000007941 */ /* 0x000fea0003800000 */
.L_x_7191:
        /* <DEDUP_REMOVED lines=39> */
.L_x_7193:
        /* <DEDUP_REMOVED lines=22> */
.L_x_7194:
        /* <DEDUP_REMOVED lines=18> */
.L_x_7195:
        /* <DEDUP_REMOVED lines=22> */
.L_x_7196:
        /* <DEDUP_REMOVED lines=22> */
.L_x_7197:
        /* <DEDUP_REMOVED lines=9> */
.L_x_7200:
        /* <DEDUP_REMOVED lines=25> */
[----:B------:R-:W1:Y:S01]  /*0b00*/  LDC.64 R4, c[0x0][0x418] ;  /* 0x00010600ff047b82 */ /* 0x000e620000000a00 */
[----:B------:R-:W-:Y:S01]  /*0b10*/  UISETP.NE.AND UP0, UPT, UR10, 0x1, UPT ;  /* 0x000000010a00788c */ /* 0x000fe2000bf05270 */
[----:B------:R-:W-:-:S06]  /*0b20*/  VIADD R23, R11, 0xffffff80 ;  /* 0xffffff800b177836 */ /* 0x000fcc0000000000 */
[----:B------:R-:W2:Y:S08]  /*0b30*/  LDC R193, c[0x0][0x424] ;  /* 0x00010900ffc17b82 */ /* 0x000eb00000000800 */
[----:B0-----:R-:W0:Y:S08]  /*0b40*/  LDC R2, c[0x0][0x2f0] ;  /* 0x0000bc00ff027b82 */ /* 0x001e300000000800 */
[----:B------:R-:W3:Y:S01]  /*0b50*/  S2UR UR60, SR_CTAID.X ;  /* 0x00000000003c79c3 */ /* 0x000ee20000002500 */
[----:B-1----:R-:W-:-:S04]  /*0b60*/  ISETP.NE.U32.AND P0, PT, R4, RZ, PT ;  /* 0x000000ff0400720c */ /* 0x002fc80003f05070 */
[----:B------:R-:W-:-:S04]  /*0b70*/  ISETP.NE.AND.EX P0, PT, R5, RZ, PT, P0 ;  /* 0x000000ff0500720c */ /* 0x000fc80003f05300 */
[----:B--2---:R-:W-:Y:S02]  /*0b80*/  SEL R193, R193, 0x1, P0 ;  /* 0x00000001c1c17807 */ /* 0x004fe40000000000 */
[----:B------:R-:W-:-:S03]  /*0b90*/  PLOP3.LUT P0, PT, PT, PT, UP0, 0x80, 0x0 ;  /* 0x000000000000781c */ /* 0x000fc60003f0f008 */
[----:B0-----:R-:W-:-:S05]  /*0ba0*/  IMAD R0, R193, R2, 0x3f ;  /* 0x0000003fc1007424 */ /* 0x001fca00078e0202 */
[----:B------:R-:W-:Y:S01]  /*0bb0*/  SHF.R.S32.HI R3, RZ, 0x1f, R0 ;  /* 0x0000001fff037819 */ /* 0x000fe20000011400 */
[----:B---3--:R-:W-:-:S03]  /*0bc0*/  USHF.L.U32 UR60, UR60, 0x6, URZ ;  /* 0x000000063c3c7899 */ /* 0x008fc6000800063f */
[----:B------:R-:W-:-:S04]  /*0bd0*/  LEA.HI R3, R3, R0, RZ, 0x6 ;  /* 0x0000000003037211 */ /* 0x000fc800078f30ff */
[----:B------:R-:W-:Y:S01]  /*0be0*/  SHF.R.S32.HI R3, RZ, 0x6, R3 ;  /* 0x00000006ff037819 */ /* 0x000fe20000011403 */
[----:B------:R-:W-:Y:S06]  /*0bf0*/  @!P0 BRA `(.L_x_7202) ;  /* 0x0000001c00f48947 */ /* 0x000fec0003800000 */
[----:B------:R-:W0:Y:S01]  /*0c00*/  LDC R0, c[0x0][0x288] ;  /* 0x0000a200ff007b82 */ /* 0x000e220000000800 */
[----:B------:R-:W-:Y:S01]  /*0c10*/  ULDC UR5, c[0x0][0x448] ;  /* 0x0001120000057ab9 */ /* 0x000fe20000000800 */
[----:B------:R-:W-:Y:S01]  /*0c20*/  UIADD3 UR60, UR60, 0x3f, URZ ;  /* 0x0000003f3c3c7890 */ /* 0x000fe2000fffe03f */
[----:B------:R-:W-:Y:S01]  /*0c30*/  R2UR UR8, R3 ;  /* 0x00000000030872ca */ /* 0x000fe200000e0000 */
[----:B------:R-:W-:Y:S01]  /*0c40*/  UISETP.NE.AND UP0, UPT, UR5, 0x1, UPT ;  /* 0x000000010500788c */ /* 0x000fe2000bf05270 */
[----:B------:R-:W-:Y:S01]  /*0c50*/  PLOP3.LUT P0, PT, PT, PT, PT, 0x80, 0x0 ;  /* 0x000000000000781c */ /* 0x000fe20003f0f070 */
[----:B------:R-:W-:Y:S01]  /*0c60*/  USHF.R.U32.HI UR9, URZ, 0x10, UR4 ;  /* 0x000000103f097899 */ /* 0x000fe20008011604 */
[----:B------:R-:W-:Y:S01]  /*0c70*/  IMAD.MOV.U32 R4, RZ, RZ, RZ ;  /* 0x000000ffff047224 */ /* 0x000fe200078e00ff */
[----:B------:R-:W-:Y:S01]  /*0c80*/  ULOP3.LUT UR6, UR4, 0xffff, URZ, 0xc0, !UPT ;  /* 0x0000ffff04067892 */ /* 0x000fe2000f8ec03f */
[----:B------:R-:W-:Y:S02]  /*0c90*/  CS2R R150, SRZ ;  /* 0x0000000000967805 */ /* 0x000fe4000001ff00 */
[----:B------:R-:W-:-:S02]  /*0ca0*/  CS2R R148, SRZ ;  /* 0x0000000000947805 */ /* 0x000fc4000001ff00 */
[----:B------:R-:W-:Y:S02]  /*0cb0*/  CS2R R146, SRZ ;  /* 0x0000000000927805 */ /* 0x000fe4000001ff00 */
[----:B------:R-:W-:Y:S02]  /*0cc0*/  CS2R R144, SRZ ;  /* 0x0000000000907805 */ /* 0x000fe4000001ff00 */
[----:B------:R-:W-:Y:S02]  /*0cd0*/  CS2R R142, SRZ ;  /* 0x00000000008e7805 */ /* 0x000fe4000001ff00 */
        /* <DEDUP_REMOVED lines=10> */
[----:B0-----:R-:W-:Y:S02]  /*0d80*/  IADD3 R0, -R0, 0x40, RZ ;  /* 0x0000004000007810 */ /* 0x001fe40007ffe1ff */
[----:B------:R-:W-:-:S02]  /*0d90*/  CS2R R128, SRZ ;  /* 0x0000000000807805 */ /* 0x000fc4000001ff00 */
[----:B------:R-:W-:Y:S02]  /*0da0*/  CS2R R126, SRZ ;  /* 0x00000000007e7805 */ /* 0x000fe4000001ff00 */
[----:B------:R-:W-:Y:S02]  /*0db0*/  CS2R R124, SRZ ;  /* 0x00000000007c7805 */ /* 0x000fe4000001ff00 */
[----:B------:R-:W-:Y:S01]  /*0dc0*/  CS2R R122, SRZ ;  /* 0x00000000007a7805 */ /* 0x000fe2000001ff00 */
[----:B------:R-:W-:Y:S01]  /*0dd0*/  IMAD R0, R193, R2, R0 ;  /* 0x00000002c1007224 */ /* 0x000fe200078e0200 */
[----:B------:R-:W-:Y:S02]  /*0de0*/  CS2R R2, SRZ ;  /* 0x0000000000027805 */ /* 0x000fe4000001ff00 */
        /* <DEDUP_REMOVED lines=16> */
[----:B------:R-:W-:Y:S01]  /*0ef0*/  UIADD3 UR60, UR7, UR60, URZ ;  /* 0x0000003c073c7290 */ /* 0x000fe2000fffe03f */
[----:B------:R-:W-:Y:S02]  /*0f00*/  CS2R R90, SRZ ;  /* 0x00000000005a7805 */ /* 0x000fe4000001ff00 */
[----:B------:R-:W-:Y:S02]  /*0f10*/  CS2R R88, SRZ ;  /* 0x0000000000587805 */ /* 0x000fe4000001ff00 */
[----:B------:R-:W-:Y:S01]  /*0f20*/  CS2R R86, SRZ ;  /* 0x0000000000567805 */ /* 0x000fe2000001ff00 */
[----:B------:R-:W-:Y:S01]  /*0f30*/  USHF.R.S32.HI UR4, URZ, 0x1f, UR60 ;  /* 0x0000001f3f047899 */ /* 0x000fe2000801143c */
[----:B------:R-:W-:-:S02]  /*0f40*/  CS2R R84, SRZ ;  /* 0x0000000000547805 */ /* 0x000fc4000001ff00 */
[----:B------:R-:W-:Y:S02]  /*0f50*/  CS2R R82, SRZ ;  /* 0x0000000000527805 */ /* 0x000fe4000001ff00 */
[----:B------:R-:W-:Y:S01]  /*0f60*/  CS2R R80, SRZ ;  /* 0x0000000000507805 */ /* 0x000fe2000001ff00 */
[----:B------:R-:W-:Y:S01]  /*0f70*/  ULEA.HI UR4, UR4, UR60, URZ, 0x6 ;  /* 0x0000003c04047291 */ /* 0x000fe2000f8f303f */
[----:B------:R-:W-:Y:S02]  /*0f80*/  CS2R R78, SRZ ;  /* 0x00000000004e7805 */ /* 0x000fe4000001ff00 */
[----:B------:R-:W-:Y:S02]  /*0f90*/  CS2R R76, SRZ ;  /* 0x00000000004c7805 */ /* 0x000fe4000001ff00 */
[----:B------:R-:W-:Y:S01]  /*0fa0*/  CS2R R74, SRZ ;  /* 0x00000000004a7805 */ /* 0x000fe2000001ff00 */
[----:B------:R-:W-:Y:S01]  /*0fb0*/  USHF.R.S32.HI UR4, URZ, 0x6, UR4 ;  /* 0x000000063f047899 */ /* 0x000fe20008011404 */
[----:B------:R-:W-:-:S02]  /*0fc0*/  CS2R R72, SRZ ;  /* 0x0000000000487805 */ /* 0x000fc4000001ff00 */
[----:B------:R-:W-:Y:S02]  /*0fd0*/  CS2R R70, SRZ ;  /* 0x0000000000467805 */ /* 0x000fe4000001ff00 */
[----:B------:R-:W-:Y:S01]  /*0fe0*/  CS2R R68, SRZ ;  /* 0x0000000000447805 */ /* 0x000fe2000001ff00 */
[----:B------:R-:W-:Y:S01]  /*0ff0*/  UISETP.LT.AND UP0, UPT, UR8, UR4, UPT ;  /* 0x000000040800728c */ /* 0x000fe2000bf01270 */
[----:B------:R-:W-:Y:S02]  /*1000*/  CS2R R66, SRZ ;  /* 0x0000000000427805 */ /* 0x000fe4000001ff00 */
[----:B------:R-:W-:Y:S02]  /*1010*/  CS2R R64, SRZ ;  /* 0x0000000000407805 */ /* 0x000fe4000001ff00 */
[----:B------:R-:W-:Y:S01]  /*1020*/  CS2R R62, SRZ ;  /* 0x00000000003e7805 */ /* 0x000fe2000001ff00 */
[----:B------:R-:W-:Y:S01]  /*1030*/  USEL UR5, UR8, UR4, UP0 ;  /* 0x0000000408057287 */ /* 0x000fe20008000000 */
[----:B------:R-:W-:Y:S01]  /*1040*/  CS2R R60, SRZ ;  /* 0x00000000003c7805 */ /* 0x000fe2000001ff00 */
[----:B------:R-:W-:Y:S01]  /*1050*/  UISETP.NE.AND UP0, UPT, UR9, URZ, UPT ;  /* 0x0000003f0900728c */ /* 0x000fe2000bf05270 */
[----:B------:R-:W-:Y:S01]  /*1060*/  CS2R R58, SRZ ;  /* 0x00000000003a7805 */ /* 0x000fe2000001ff00 */
[----:B------:R-:W-:Y:S01]  /*1070*/  UISETP.GE.AND UP1, UPT, UR5, 0x1, UPT ;  /* 0x000000010500788c */ /* 0x000fe2000bf26270 */
[----:B------:R-:W-:-:S02]  /*1080*/  CS2R R56, SRZ ;  /* 0x0000000000387805 */ /* 0x000fc4000001ff00 */
[----:B------:R-:W-:Y:S02]  /*1090*/  CS2R R54, SRZ ;  /* 0x0000000000367805 */ /* 0x000fe4000001ff00 */
[----:B------:R-:W-:Y:S02]  /*10a0*/  CS2R R52, SRZ ;  /* 0x0000000000347805 */ /* 0x000fe4000001ff00 */
[----:B------:R-:W-:Y:S02]  /*10b0*/  CS2R R50, SRZ ;  /* 0x0000000000327805 */ /* 0x000fe4000001ff00 */
[----:B------:R-:W-:Y:S02]  /*10c0*/  CS2R R48, SRZ ;  /* 0x0000000000307805 */ /* 0x000fe4000001ff00 */
[----:B------:R-:W-:Y:S02]  /*10d0*/  PLOP3.LUT P1, PT, PT, PT, UP1, 0x80, 0x0 ;  /* 0x000000000000781c */ /* 0x000fe40003f2f018 */
[----:B------:R-:W-:-:S02]  /*10e0*/  CS2R R46, SRZ ;  /* 0x00000000002e7805 */ /* 0x000fc4000001ff00 */
[----:B------:R-:W-:Y:S01]  /*10f0*/  CS2R R44, SRZ ;  /* 0x00000000002c7805 */ /* 0x000fe2000001ff00 */
[----:B------:R-:W-:Y:S01]  /*1100*/  @!UP0 ULDC UR9, c[0x0][0xae8] ;  /* 0x0002ba0000098ab9 */ /* 0x000fe20000000800 */
[----:B------:R-:W-:Y:S02]  /*1110*/  CS2R R42, SRZ ;  /* 0x00000000002a7805 */ /* 0x000fe4000001ff00 */
[----:B------:R-:W-:Y:S02]  /*1120*/  CS2R R40, SRZ ;  /* 0x0000000000287805 */ /* 0x000fe4000001ff00 */
[----:B------:R-:W-:Y:S01]  /*1130*/  CS2R R38, SRZ ;  /* 0x0000000000267805 */ /* 0x000fe2000001ff00 */
[----:B------:R-:W-:Y:S02]  /*1140*/  IMAD.MOV.U32 R37, RZ, RZ, RZ ;  /* 0x000000ffff257224 */ /* 0x000fe400078e00ff */
[----:B------:R-:W-:Y:S05]  /*1150*/  @!P1 BRA `(.L_x_7203) ;  /* 0x0000000000749947 */ /* 0x000fea0003800000 */
[----:B------:R-:W-:Y:S01]  /*1160*/  IMAD.U32 R5, RZ, RZ, UR9 ;  /* 0x00000009ff057e24 */ /* 0x000fe2000f8e00ff */
[----:B------:R-:W-:-:S04]  /*1170*/  UIADD3 UR4, UR9, -0x1, UR5 ;  /* 0xffffffff09047890 */ /* 0x000fc8000fffe005 */
[-C--:B------:R-:W-:Y:S02]  /*1180*/  IABS R3, R5.reuse ;  /* 0x0000000500037213 */ /* 0x080fe40000000000 */
[----:B------:R-:W-:Y:S01]  /*1190*/  IABS R9, R5 ;  /* 0x0000000500097213 */ /* 0x000fe20000000000 */
[----:B------:R-:W-:Y:S01]  /*11a0*/  IMAD.U32 R8, RZ, RZ, UR4 ;  /* 0x00000004ff087e24 */ /* 0x000fe2000f8e00ff */
[----:B------:R-:W0:Y:S01]  /*11b0*/  I2F.RP R0, R3 ;  /* 0x0000000300007306 */ /* 0x000e220000209400 */
[----:B------:R-:W-:Y:S02]  /*11c0*/  ULOP3.LUT UR4, UR4, UR9, URZ, 0x3c, !UPT ;  /* 0x0000000904047292 */ /* 0x000fe4000f8e3c3f */
[----:B------:R-:W-:-:S04]  /*11d0*/  IMAD.MOV R9, RZ, RZ, -R9 ;  /* 0x000000ffff097224 */ /* 0x000fc800078e0a09 */
[----:B------:R-:W-:Y:S01]  /*11e0*/  ISETP.LE.AND P3, PT, RZ, UR4, PT ;  /* 0x00000004ff007c0c */ /* 0x000fe2000bf63270 */
        /* <DEDUP_REMOVED lines=20> */
.L_x_7203:
        /* <DEDUP_REMOVED lines=31> */
[----:B------:R-:W-:-:S04]  /*1520*/  WARPGROUP.ARRIVE ;  /* 0x00000000000079c5 */ /* 0x000fc80000000000 */
[----:B------:R-:W-:Y:S02]  /*1530*/  SHF.R.S32.HI R5, RZ, 0x1f, R2 ;  /* 0x0000001fff057819 */ /* 0x000fe40000011402 */
[----:B-1----:R-:W-:Y:S02]  /*1540*/  R2UR UR4, R4 ;  /* 0x00000000040472ca */ /* 0x002fe400000e0000 */
[CC--:B------:R-:W-:Y:S02]  /*1550*/  LEA.HI R4, R5.reuse, R2.reuse, RZ, 0x2 ;  /* 0x0000000205047211 */ /* 0x0c0fe400078f10ff */
[----:B------:R-:W-:Y:S02]  /*1560*/  LEA.HI R2, R5, R2, RZ, 0x5 ;  /* 0x0000000205027211 */ /* 0x000fe400078f28ff */
[----:B------:R-:W-:Y:S02]  /*1570*/  SHF.R.S32.HI R7, RZ, 0x1f, R4 ;  /* 0x0000001fff077819 */ /* 0x000fe40000011404 */
[----:B------:R-:W-:-:S05]  /*1580*/  SHF.R.S32.HI R2, RZ, 0x5, R2 ;  /* 0x00000005ff027819 */ /* 0x000fca0000011402 */
        /* <DEDUP_REMOVED lines=48> */
.L_x_7206:
        /* <DEDUP_REMOVED lines=170> */
.L_x_7205:
        /* <DEDUP_REMOVED lines=138> */
.L_x_7202:
[----:B------:R-:W0:Y:S01]  /*2bd0*/  LDC R0, c[0x0][0x448] ;  /* 0x00011200ff007b82 */ /* 0x000e220000000800 */
[----:B------:R-:W-:Y:S02]  /*2be0*/  UIADD3 UR5, UR60, 0x3f, URZ ;  /* 0x0000003f3c057890 */ /* 0x000fe4000fffe03f */
[----:B------:R-:W-:Y:S02]  /*2bf0*/  USHF.R.U32.HI UR10, URZ, 0x10, UR4 ;  /* 0x000000103f0a7899 */ /* 0x000fe40008011604 */
[----:B------:R-:W-:Y:S02]  /*2c00*/  ULOP3.LUT UR8, UR4, 0xffff, URZ, 0xc0, !UPT ;  /* 0x0000ffff04087892 */ /* 0x000fe4000f8ec03f */
[----:B------:R-:W-:Y:S01]  /*2c10*/  UISETP.NE.AND UP0, UPT, UR10, URZ, UPT ;  /* 0x0000003f0a00728c */ /* 0x000fe2000bf05270 */
[----:B------:R-:W1:Y:S01]  /*2c20*/  LDC R4, c[0x0][0x288] ;  /* 0x0000a200ff047b82 */ /* 0x000e620000000800 */
[----:B------:R-:W-:-:S09]  /*2c30*/  UMOV UR4, URZ ;  /* 0x0000003f00047c82 */ /* 0x000fd20008000000 */
[----:B------:R-:W-:Y:S01]  /*2c40*/  @!UP0 ULDC UR10, c[0x0][0xae8] ;  /* 0x0002ba00000a8ab9 */ /* 0x000fe20000000800 */
[----:B0-----:R-:W-:Y:S02]  /*2c50*/  ISETP.NE.AND P0, PT, R0, 0x1, PT ;  /* 0x000000010000780c */ /* 0x001fe40003f05270 */
[----:B-1----:R-:W-:-:S11]  /*2c60*/  IADD3 R6, -R4, 0x40, RZ ;  /* 0x0000004004067810 */ /* 0x002fd60007ffe1ff */
[----:B------:R-:W0:Y:S01]  /*2c70*/  @P0 LDC R0, c[0x0][0x44c] ;  /* 0x00011300ff000b82 */ /* 0x000e220000000800 */
[----:B------:R-:W-:-:S07]  /*2c80*/  IMAD R7, R193, R2, R6 ;  /* 0x00000002c1077224 */ /* 0x000fce00078e0206 */
[----:B------:R-:W1:Y:S01]  /*2c90*/  @P0 LDC R5, c[0x0][0x450] ;  /* 0x00011400ff050b82 */ /* 0x000e620000000800 */
[----:B0-----:R-:W-:-:S04]  /*2ca0*/  @P0 IMAD.HI.U32 R4, R0, UR5, RZ ;  /* 0x0000000500040c27 */ /* 0x001fc8000f8e00ff */
[----:B------:R-:W-:Y:S01]  /*2cb0*/  IMAD.U32 R0, RZ, RZ, UR5 ;  /* 0x00000005ff007e24 */ /* 0x000fe2000f8e00ff */
[----:B-1----:R-:W-:-:S05]  /*2cc0*/  @P0 SHF.R.U32.HI R0, RZ, R5, R4 ;  /* 0x00000005ff000219 */ /* 0x002fca0000011604 */
[----:B------:R-:W-:-:S05]  /*2cd0*/  IMAD.IADD R0, R7, 0x1, R0 ;  /* 0x0000000107007824 */ /* 0x000fca00078e0200 */
[----:B------:R-:W-:-:S04]  /*2ce0*/  SHF.R.S32.HI R5, RZ, 0x1f, R0 ;  /* 0x0000001fff057819 */ /* 0x000fc80000011400 */
[----:B------:R-:W-:-:S04]  /*2cf0*/  LEA.HI R5, R5, R0, RZ, 0x6 ;  /* 0x0000000005057211 */ /* 0x000fc800078f30ff */
[----:B------:R-:W-:-:S04]  /*2d00*/  SHF.R.S32.HI R0, RZ, 0x6, R5 ;  /* 0x00000006ff007819 */ /* 0x000fc80000011405 */
[----:B------:R-:W-:-:S04]  /*2d10*/  VIMNMX R22, R3, R0, PT ;  /* 0x0000000003167248 */ /* 0x000fc80003fe0100 */
[----:B------:R-:W-:-:S13]  /*2d20*/  ISETP.GE.AND P0, PT, R22, 0x1, PT ;  /* 0x000000011600780c */ /* 0x000fda0003f06270 */
[----:B------:R-:W-:Y:S05]  /*2d30*/  @!P0 BRA `(.L_x_7207) ;  /* 0x0000000000808947 */ /* 0x000fea0003800000 */
[----:B------:R-:W-:Y:S01]  /*2d40*/  IMAD.U32 R5, RZ, RZ, UR10 ;  /* 0x0000000aff057e24 */ /* 0x000fe2000f8e00ff */
[----:B------:R-:W-:-:S04]  /*2d50*/  UMOV UR4, URZ ;  /* 0x0000003f00047c82 */ /* 0x000fc80008000000 */
[----:B------:R-:W-:-:S04]  /*2d60*/  IABS R0, R5 ;  /* 0x0000000500007213 */ /* 0x000fc80000000000 */
[----:B------:R-:W-:Y:S02]  /*2d70*/  R2UR UR9, R0 ;  /* 0x00000000000972ca */ /* 0x000fe400000e0000 */
[----:B------:R-:W-:Y:S02]  /*2d80*/  IADD3 R0, R5, -0x1, R22 ;  /* 0xffffffff05007810 */ /* 0x000fe40007ffe016 */
[----:B------:R-:W-:Y:S02]  /*2d90*/  IABS R5, R5 ;  /* 0x0000000500057213 */ /* 0x000fe40000000000 */
[----:B------:R-:W-:-:S04]  /*2da0*/  IABS R4, R0 ;  /* 0x0000000000047213 */ /* 0x000fc80000000000 */
[----:B------:R-:W-:-:S03]  /*2db0*/  R2UR UR7, R4 ;  /* 0x00000000040772ca */ /* 0x000fc600000e0000 */
        /* <DEDUP_REMOVED lines=11> */
[----:B------:R-:W-:Y:S01]  /*2e70*/  UIMAD UR4, UR5, UR6, UR7 ;  /* 0x00000006050472a4 */ /* 0x000fe2000f8e0207 */
[----:B------:R-:W-:-:S03]  /*2e80*/  R2UR UR6, R0 ;  /* 0x00000000000672ca */ /* 0x000fc600000e0000 */
[----:B------:R-:W-:-:S11]  /*2e90*/  UISETP.GT.U32.AND UP1, UPT, UR9, UR4, UPT ;  /* 0x000000040900728c */ /* 0x000fd6000bf24070 */
[----:B------:R-:W-:Y:S02]  /*2ea0*/  @!UP1 UIADD3 UR4, UR4, -UR9, URZ ;  /* 0x8000000904049290 */ /* 0x000fe4000fffe03f */
[----:B------:R-:W-:Y:S02]  /*2eb0*/  @!UP1 UIADD3 UR5, UR5, 0x1, URZ ;  /* 0x0000000105059890 */ /* 0x000fe4000fffe03f */
[----:B------:R-:W-:Y:S02]  /*2ec0*/  UISETP.GE.U32.AND UP0, UPT, UR4, UR9, UPT ;  /* 0x000000090400728c */ /* 0x000fe4000bf06070 */
[----:B------:R-:W-:-:S04]  /*2ed0*/  ULOP3.LUT UR4, UR6, UR10, URZ, 0x3c, !UPT ;  /* 0x0000000a06047292 */ /* 0x000fc8000f8e3c3f */
[----:B------:R-:W-:-:S05]  /*2ee0*/  UISETP.GE.AND UP1, UPT, UR4, URZ, UPT ;  /* 0x0000003f0400728c */ /* 0x000fca000bf26270 */
[----:B------:R-:W-:Y:S02]  /*2ef0*/  @UP0 UIADD3 UR5, UR5, 0x1, URZ ;  /* 0x0000000105050890 */ /* 0x000fe4000fffe03f */
[----:B------:R-:W-:-:S05]  /*2f00*/  UISETP.NE.AND UP0, UPT, UR10, URZ, UPT ;  /* 0x0000003f0a00728c */ /* 0x000fca000bf05270 */
[----:B------:R-:W-:Y:S02]  /*2f10*/  UMOV UR4, UR5 ;  /* 0x0000000500047c82 */ /* 0x000fe40008000000 */
[----:B------:R-:W-:-:S04]  /*2f20*/  @!UP1 UIADD3 UR4, -UR4, URZ, URZ ;  /* 0x0000003f04049290 */ /* 0x000fc8000fffe13f */
[----:B------:R-:W-:-:S12]  /*2f30*/  @!UP0 ULOP3.LUT UR4, URZ, UR10, URZ, 0x33, !UPT ;  /* 0x0000000a3f048292 */ /* 0x000fd8000f8e333f */
.L_x_7207:
[----:B------:R-:W-:Y:S02]  /*2f40*/  UIMAD UR5, UR8, UR4, URZ ;  /* 0x00000004080572a4 */ /* 0x000fe4000f8e023f */
        /* <DEDUP_REMOVED lines=106> */
.L_x_7208:
        /* <DEDUP_REMOVED lines=11> */
.L_x_7347:
[----:B------:R-:W2:Y:S01]  /*36a0*/  LDL R0, [R1+0x30] ;  /* 0x0000300001007983 */ /* 0x000ea20000100800 */
[----:B------:R-:W-:Y:S02]  /*36b0*/  LEA.HI R7, R7, R6, RZ, 0x3 ;  /* 0x0000000607077211 */ /* 0x000fe400078f18ff */
[----:B------:R-:W-:Y:S02]  /*36c0*/  LEA.HI R4, R4, R5, RZ, 0x5 ;  /* 0x0000000504047211 */ /* 0x000fe400078f28ff */
[----:B------:R-:W-:Y:S02]  /*36d0*/  LOP3.LUT R7, R7, 0xfffffff8, RZ, 0xc0, !PT ;  /* 0xfffffff807077812 */ /* 0x000fe400078ec0ff */
[----:B------:R-:W-:-:S03]  /*36e0*/  SHF.R.S32.HI R4, RZ, 0x5, R4 ;  /* 0x00000005ff047819 */ /* 0x000fc60000011404 */
[----:B------:R-:W-:-:S04]  /*36f0*/  IMAD.IADD R7, R6, 0x1, -R7 ;  /* 0x0000000106077824 */ /* 0x000fc800078e0a07 */
[----:B------:R-:W-:Y:S01]  /*3700*/  IMAD R190, R4, 0x10, R7 ;  /* 0x0000001004be7824 */ /* 0x000fe200078e0207 */
[----:B--2---:R-:W-:Y:S02]  /*3710*/  R2UR UR4, R0 ;  /* 0x00000000000472ca */ /* 0x004fe400000e0000 */
[----:B------:R-:W-:Y:S01]  /*3720*/  LOP3.LUT R0, R3, 0x7ffffffc, RZ, 0xc0, !PT ;  /* 0x7ffffffc03007812 */ /* 0x000fe200078ec0ff */
[----:B------:R-:W-:-:S04]  /*3730*/  IMAD.IADD R3, R17, 0x1, -R2 ;  /* 0x0000000111037824 */ /* 0x000fc800078e0a02 */
[----:B------:R-:W-:-:S04]  /*3740*/  IMAD.IADD R0, R5, 0x1, -R0 ;  /* 0x0000000105007824 */ /* 0x000fc800078e0a00 */
[----:B------:R-:W-:Y:S02]  /*3750*/  IMAD.SHL.U32 R194, R0, 0x2, RZ ;  /* 0x0000000200c27824 */ /* 0x000fe400078e00ff */
[----:B------:R-:W-:Y:S02]  /*3760*/  ULOP3.LUT UR4, UR4, 0x1, URZ, 0xfc, !UPT ;  /* 0x0000000104047892 */ /* 0x000fe4000f8efc3f */
[----:B------:R-:W-:-:S04]  /*3770*/  IMAD R192, R3, 0x100, R194 ;  /* 0x0000010003c07824 */ /* 0x000fc800078e02c2 */
[----:B------:R-:W-:-:S05]  /*3780*/  IMAD.U32 R2, RZ, RZ, UR4 ;  /* 0x00000004ff027e24 */ /* 0x000fca000f8e00ff */
[----:B------:R-:W-:-:S13]  /*3790*/  ISETP.NE.AND P0, PT, R2, 0x3, PT ;  /* 0x000000030200780c */ /* 0x000fda0003f05270 */
[----:B------:R-:W-:Y:S05]  /*37a0*/  @!P0 BRA `(.L_x_7210) ;  /* 0x0000000000048947 */ /* 0x000fea0003800000 */
[----:B------:R-:W-:Y:S01]  /*37b0*/  BPT.TRAP 0x1 ;  /* 0x000000040000795c */ /* 0x000fe20000300000 */
.L_x_7210:
[----:B------:R1:W2:Y:S01]  /*37c0*/  SYNCS.PHASECHK.TRANS64.TRYWAIT P1, [R196+URZ+0x38830], R9 ;  /* 0x03883009c40075a7 */ /* 0x0002a2000802017f */
[----:B------:R-:W-:Y:S05]  /*37d0*/  @!P0 BRA `(.L_x_7211) ;  /* 0x0000000000048947 */ /* 0x000fea0003800000 */
[----:B------:R-:W-:Y:S01]  /*37e0*/  BPT.TRAP 0x1 ;  /* 0x000000040000795c */ /* 0x000fe20000300000 */
.L_x_7211:
[----:B--2---:R-:W-:Y:S05]  /*37f0*/  @P1 BRA `(.L_x_7212) ;  /* 0x0000000000081947 */ /* 0x004fea0003800000 */
[----:B------:R-:W2:Y:S02]  /*3800*/  SYNCS.PHASECHK.TRANS64.TRYWAIT P1, [R196+URZ+0x38830], R9 ;  /* 0x03883009c40075a7 */ /* 0x000ea4000802017f */
[----:B--2---:R-:W-:Y:S05]  /*3810*/  @!P1 BRA `(.L_x_7213) ;  /* 0x00000118002c9947 */ /* 0x004fea0003800000 */
.L_x_7212:
        /* <DEDUP_REMOVED lines=65> */
.L_x_7348:
[----:B------:R-:W-:Y:S05]  /*3c30*/  @!P0 BRA `(.L_x_7215) ;  /* 0x0000000000048947 */ /* 0x000fea0003800000 */
[----:B------:R-:W-:Y:S01]  /*3c40*/  BPT.TRAP 0x1 ;  /* 0x000000040000795c */ /* 0x000fe20000300000 */
.L_x_7215:
[----:B------:R4:W0:Y:S01]  /*3c50*/  SYNCS.PHASECHK.TRANS64.TRYWAIT P1, [R196+URZ+0x38850], R9 ;  /* 0x03885009c40075a7 */ /* 0x000822000802017f */
[----:B------:R-:W-:Y:S05]  /*3c60*/  @!P0 BRA `(.L_x_7216) ;  /* 0x0000000000048947 */ /* 0x000fea0003800000 */
[----:B------:R-:W-:Y:S01]  /*3c70*/  BPT.TRAP 0x1 ;  /* 0x000000040000795c */ /* 0x000fe20000300000 */
.L_x_7216:
        /* <DEDUP_REMOVED lines=11> */
.L_x_7217:
[----:B------:R-:W-:Y:S01]  /*3d30*/  R2UR UR4, R0 ;  /* 0x00000000000472ca */ /* 0x000fe200000e0000 */
[----:B------:R-:W-:Y:S01]  /*3d40*/  WARPGROUP.ARRIVE ;  /* 0x00000000000079c5 */ /* 0x000fe20000000000 */
[----:B------:R-:W-:Y:S01]  /*3d50*/  R2UR UR6, R16 ;  /* 0x00000000100672ca */ /* 0x000fe200000e0000 */
[----:B------:R-:W-:Y:S01]  /*3d60*/  UMOV UR9, 0x40000040 ;  /* 0x4000004000097882 */ /* 0x000fe20000000000 */
[----:B------:R-:W-:Y:S01]  /*3d70*/  UMOV UR7, 0x40000040 ;  /* 0x4000004000077882 */ /* 0x000fe20000000000 */
[----:B------:R-:W-:Y:S01]  /*3d80*/  UMOV UR5, UR9 ;  /* 0x0000000900057c82 */ /* 0x000fe20008000000 */
[----:B------:R-:W-:Y:S01]  /*3d90*/  VIADD R10, R0, 0x2 ;  /* 0x00000002000a7836 */ /* 0x000fe20000000000 */
[----:B------:R-:W-:Y:S01]  /*3da0*/  UMOV UR11, 0x40000040 ;  /* 0x40000040000b7882 */ /* 0x000fe20000000000 */
[----:B------:R-:W-:Y:S01]  /*3db0*/  VIADD R11, R16, 0x2 ;  /* 0x00000002100b7836 */ /* 0x000fe20000000000 */
[----:B------:R-:W-:Y:S01]  /*3dc0*/  UMOV UR13, 0x40000040 ;  /* 0x40000040000d7882 */ /* 0x000fe20000000000 */
[----:B-1234-:R-:W-:Y:S01]  /*3dd0*/  IMAD.U32 R9, RZ, RZ, UR9 ;  /* 0x00000009ff097e24 */ /* 0x01efe2000f8e00ff */
[----:B------:R-:W-:Y:S01]  /*3de0*/  UMOV UR9, 0x40000040 ;  /* 0x4000004000097882 */ /* 0x000fe20000000000 */
[----:B------:R-:W-:Y:S01]  /*3df0*/  VIADD R12, R0, 0x4 ;  /* 0x00000004000c7836 */ /* 0x000fe20000000000 */
[----:B------:R-:W-:Y:S01]  /*3e00*/  UMOV UR8, UR4 ;  /* 0x0000000400087c82 */ /* 0x000fe20008000000 */
[----:B------:R-:W-:Y:S01]  /*3e10*/  VIADD R13, R16, 0x4 ;  /* 0x00000004100d7836 */ /* 0x000fe20000000000 */
[----:B------:R-:W-:Y:S01]  /*3e20*/  UMOV UR4, UR8 ;  /* 0x0000000800047c82 */ /* 0x000fe20008000000 */
[----:B------:R-:W-:Y:S01]  /*3e30*/  IMAD.U32 R8, RZ, RZ, UR8 ;  /* 0x00000008ff087e24 */ /* 0x000fe2000f8e00ff */
[----:B------:R-:W-:Y:S01]  /*3e40*/  HGMMA.64x64x16.F32 R24, gdesc[UR4], R24, gsb0 ;  /* 0x00e00000041879f0 */ /* 0x000fe20008000818 */
[----:B------:R-:W-:Y:S01]  /*3e50*/  R2UR UR4, R10 ;  /* 0x000000000a0472ca */ /* 0x000fe200000e0000 */
[----:B------:R-:W-:Y:S01]  /*3e60*/  UMOV UR5, UR9 ;  /* 0x0000000900057c82 */ /* 0x000fe20008000000 */
[----:B------:R-:W-:Y:S01]  /*3e70*/  R2UR UR6, R11 ;  /* 0x000000000b0672ca */ /* 0x000fe200000e0000 */
[----:B------:R-:W-:Y:S01]  /*3e80*/  UMOV UR7, 0x40000040 ;  /* 0x4000004000077882 */ /* 0x000fe20000000000 */
[----:B------:R-:W-:Y:S01]  /*3e90*/  IMAD.U32 R11, RZ, RZ, UR9 ;  /* 0x00000009ff0b7e24 */ /* 0x000fe2000f8e00ff */
[----:B------:R-:W-:Y:S01]  /*3ea0*/  UMOV UR9, 0x40000040 ;  /* 0x4000004000097882 */ /* 0x000fe20000000000 */
[----:B------:R-:W-:Y:S01]  /*3eb0*/  VIADD R17, R0, 0x6 ;  /* 0x0000000600117836 */ /* 0x000fe20000000000 */
[----:B------:R-:W-:Y:S01]  /*3ec0*/  UMOV UR15, 0x40000040 ;  /* 0x40000040000f7882 */ /* 0x000fe20000000000 */
[----:B------:R-:W-:Y:S01]  /*3ed0*/  VIADD R18, R16, 0x6 ;  /* 0x0000000610127836 */ /* 0x000fe20000000000 */
        /* <DEDUP_REMOVED lines=27> */
[----:B------:R-:W1:Y:S01]  /*4090*/  S2R R62, SR_TID.X ;  /* 0x00000000003e7919 */ /* 0x000e620000002100 */
[----:B------:R-:W-:Y:S01]  /*40a0*/  VIADD R197, R0, 0xe00 ;  /* 0x00000e0000c57836 */ /* 0x000fe20000000000 */
[----:B------:R-:W-:Y:S01]  /*40b0*/  R2UR UR61, R195 ;  /* 0x00000000c33d72ca */ /* 0x000fe200000e0000 */
[----:B------:R-:W-:-:S02]  /*40c0*/  IMAD.MOV.U32 R61, RZ, RZ, 0x40 ;  /* 0x00000040ff3d7424 */ /* 0x000fc400078e00ff */
[----:B------:R-:W-:Y:S02]  /*40d0*/  VIADD R186, R190, UR60 ;  /* 0x0000003cbeba7c36 */ /* 0x000fe40008000000 */
[----:B------:R-:W-:Y:S02]  /*40e0*/  IMAD.MOV.U32 R187, RZ, RZ, 0x20 ;  /* 0x00000020ffbb7424 */ /* 0x000fe400078e00ff */
        /* <DEDUP_REMOVED lines=10> */
[----:B------:R-:W-:Y:S01]  /*4190*/  IMAD.U32 R13, RZ, RZ, UR9 ;  /* 0x00000009ff0d7e24 */ /* 0x000fe2000f8e00ff */
[----:B------:R-:W-:-:S08]  /*41a0*/  UMOV UR9, 0x40000040 ;  /* 0x4000004000097882 */ /* 0x000fd00000000000 */
        /* <DEDUP_REMOVED lines=63> */
[----:B------:R-:W-:Y:S01]  /*45a0*/  ULDC UR7, c[0x0][0x2f0] ;  /* 0x0000bc0000077ab9 */ /* 0x000fe20000000800 */
[----:B------:R-:W-:Y:S01]  /*45b0*/  UISETP.NE.AND UP0, UPT, UR6, 0x1, UPT ;  /* 0x000000010600788c */ /* 0x000fe2000bf05270 */
[----:B0-----:R-:W-:-:S10]  /*45c0*/  VIADD R19, R0, 0x800 ;  /* 0x0000080000137836 */ /* 0x001fd40000000000 */
[----:B------:R-:W-:Y:S01]  /*45d0*/  @UP0 ULDC UR6, c[0x0][0x44c] ;  /* 0x0001130000060ab9 */ /* 0x000fe20000000800 */
        /* <DEDUP_REMOVED lines=19> */
[----:B------:R-:W-:Y:S01]  /*4710*/  HGMMA.64x64x16.F32 R24, gdesc[UR12], R24, gsb0 ;  /* 0x00e000000c1879f0 */ /* 0x000fe20008000818 */
[----:B------:R-:W-:Y:S02]  /*4720*/  @UP0 ULDC UR14, c[0x0][0x450] ;  /* 0x00011400000e0ab9 */ /* 0x000fe40000000800 */
        /* <DEDUP_REMOVED lines=53> */
[----:B------:R-:W-:Y:S01]  /*4a80*/  VIADD R18, R0, 0xa00 ;  /* 0x00000a0000127836 */ /* 0x000fe20000000000 */
        /* <DEDUP_REMOVED lines=114> */
[----:B------:R-:W-:Y:S01]  /*51b0*/  UMOV UR57, 0x40000040 ;  /* 0x4000004000397882 */ /* 0x000fe20000000000 */
[----:B------:R-:W-:Y:S01]  /*51c0*/  R2UR UR58, R58 ;  /* 0x000000003a3a72ca */ /* 0x000fe200000e0000 */
[----:B------:R-:W-:Y:S01]  /*51d0*/  UMOV UR59, 0x40000040 ;  /* 0x40000040003b7882 */ /* 0x000fe20000000000 */
[----:B------:R-:W-:Y:S02]  /*51e0*/  IMAD.IADD R20, R60, 0x1, R197 ;  /* 0x000000013c147824 */ /* 0x000fe400078e02c5 */
[----:B------:R-:W-:-:S04]  /*51f0*/  IMAD R58, R22, -0x40, R61 ;  /* 0xffffffc0163a7824 */ /* 0x000fc800078e023d */
[----:B------:R-:W-:-:S04]  /*5200*/  VIADD R60, R58, 0x1 ;  /* 0x000000013a3c7836 */ /* 0x000fc80000000000 */
[----:B------:R-:W-:Y:S01]  /*5210*/  IMAD R60, R193, UR7, R60 ;  /* 0x00000007c13c7c24 */ /* 0x000fe2000f8e023c */
[----:B------:R-:W-:Y:S02]  /*5220*/  WARPGROUP.DEPBAR.LE gsb0, 0x0 ;  /* 0x00008000000079c5 */ /* 0x000fe40000010000 */
[----:B------:R-:W-:-:S06]  /*5230*/  WARPGROUP.ARRIVE ;  /* 0x00000000000079c5 */ /* 0x000fcc0000000000 */
[----:B------:R-:W-:Y:S01]  /*5240*/  HGMMA.64x64x16.F32 R24, gdesc[UR56], R24, gsb0 ;  /* 0x00e00000381879f0 */ /* 0x000fe20008000818 */
[----:B------:R-:W-:Y:S01]  /*5250*/  R2UR UR56, R20 ;  /* 0x00000000143872ca */ /* 0x000fe200000e0000 */
[----:B------:R-:W-:Y:S01]  /*5260*/  UMOV UR57, 0x40000040 ;  /* 0x4000004000397882 */ /* 0x000fe20000000000 */
[----:B------:R-:W-:Y:S01]  /*5270*/  R2UR UR58, R21 ;  /* 0x00000000153a72ca */ /* 0x000fe200000e0000 */
[----:B------:R-:W-:Y:S01]  /*5280*/  UMOV UR59, 0x40000040 ;  /* 0x40000040003b7882 */ /* 0x000fe20000000000 */
[----:B------:R-:W-:Y:S02]  /*5290*/  SEL R20, R61, 0x3e, P1 ;  /* 0x0000003e3d147807 */ /* 0x000fe40000800000 */
[----:B------:R-:W-:Y:S02]  /*52a0*/  PLOP3.LUT P1, PT, PT, PT, UP0, 0x80, 0x0 ;  /* 0x000000000000781c */ /* 0x000fe40003f2f008 */
[----:B------:R-:W-:-:S04]  /*52b0*/  LOP3.LUT R21, R20, 0x6, RZ, 0xc0, !PT ;  /* 0x0000000614157812 */ /* 0x000fc800078ec0ff */
[CC--:B------:R-:W-:Y:S02]  /*52c0*/  IADD3 R20, R21.reuse, R57.reuse, R0 ;  /* 0x0000003915147210 */ /* 0x0c0fe40007ffe000 */
[----:B------:R-:W-:Y:S01]  /*52d0*/  IADD3 R21, R21, R57, R16 ;  /* 0x0000003915157210 */ /* 0x000fe20007ffe010 */
[----:B------:R-:W-:-:S04]  /*52e0*/  IMAD R57, R193, UR7, R58 ;  /* 0x00000007c1397c24 */ /* 0x000fc8000f8e023a */
[----:B------:R-:W-:Y:S01]  /*52f0*/  IMAD.IADD R57, R57, 0x1, -R194 ;  /* 0x0000000139397824 */ /* 0x000fe200078e0ac2 */
        /* <DEDUP_REMOVED lines=12> */
[----:B------:R-:W-:-:S04]  /*53c0*/  IMAD.IADD R21, R20, 0x1, -R21 ;  /* 0x0000000114157824 */ /* 0x000fc800078e0a15 */
[----:B------:R-:W-:-:S04]  /*53d0*/  IMAD R186, R21, 0x8, R186 ;  /* 0x0000000815ba7824 */ /* 0x000fc800078e02ba */
[----:B------:R-:W-:Y:S01]  /*53e0*/  @P1 IMAD.HI.U32 R21, R186, UR6, RZ ;  /* 0x00000006ba151c27 */ /* 0x000fe2000f8e00ff */
[----:B------:R-:W-:-:S03]  /*53f0*/  @UP0 ULDC UR6, c[0x0][0x450] ;  /* 0x0001140000060ab9 */ /* 0x000fc60000000800 */
[----:B------:R-:W-:Y:S01]  /*5400*/  IMAD.MOV.U32 R20, RZ, RZ, R186 ;  /* 0x000000ffff147224 */ /* 0x000fe200078e00ba */
[----:B------:R-:W-:Y:S01]  /*5410*/  @P1 SHF.R.U32.HI R20, RZ, UR6, R21 ;  /* 0x00000006ff141c19 */ /* 0x000fe20008011615 */
[----:B------:R-:W-:Y:S01]  /*5420*/  ULDC UR6, c[0x0][0xa80] ;  /* 0x0002a00000067ab9 */ /* 0x000fe20000000800 */
[----:B------:R-:W0:Y:S03]  /*5430*/  LDC R21, c[0x0][0x288] ;  /* 0x0000a200ff157b82 */ /* 0x000e260000000800 */
[----:B------:R-:W1:Y:S04]  /*5440*/  SHFL.IDX PT, R59, R20, RZ, 0x1c1f ;  /* 0x001c1fff143b7589 */ /* 0x000e6800000e0000 */
[----:B------:R-:W2:Y:S01]  /*5450*/  SHFL.IDX PT, R20, R20, 0x1, 0x1c1f ;  /* 0x003c1f0014147f89 */ /* 0x000ea200000e0000 */
[----:B0-----:R-:W-:Y:S01]  /*5460*/  IADD3 R60, R60, -R21, -R194 ;  /* 0x800000153c3c7210 */ /* 0x001fe20007ffe8c2 */
[----:B------:R-:W-:-:S03]  /*5470*/  IMAD R21, R193, UR7, -R21 ;  /* 0x00000007c1157c24 */ /* 0x000fc6000f8e0a15 */
[----:B-1----:R-:W-:Y:S02]  /*5480*/  VIADDMNMX R59, R59, R60, R57, PT ;  /* 0x0000003c3b3b7246 */ /* 0x002fe40003800139 */
[----:B------:R-:W-:Y:S02]  /*5490*/  R2UR UR7, R21 ;  /* 0x00000000150772ca */ /* 0x000fe400000e0000 */
[C---:B------:R-:W-:Y:S01]  /*54a0*/  ISETP.GT.AND P2, PT, R59.reuse, RZ, PT ;  /* 0x000000ff3b00720c */ /* 0x040fe20003f44270 */
[----:B------:R-:W-:Y:S02]  /*54b0*/  WARPGROUP.DEPBAR.LE gsb0, 0x0 ;  /* 0x00008000000079c5 */ /* 0x000fe40000010000 */
[----:B------:R-:W-:Y:S01]  /*54c0*/  WARPGROUP.ARRIVE ;  /* 0x00000000000079c5 */ /* 0x000fe20000000000 */
[C---:B------:R-:W-:Y:S02]  /*54d0*/  ISETP.GT.AND P3, PT, R59.reuse, 0x1, PT ;  /* 0x000000013b00780c */ /* 0x040fe40003f64270 */
[----:B------:R-:W-:-:S02]  /*54e0*/  ISETP.GT.AND P4, PT, R59, 0x8, PT ;  /* 0x000000083b00780c */ /* 0x000fc40003f84270 */
[----:B--2---:R-:W-:Y:S01]  /*54f0*/  VIADDMNMX R57, R20, R60, R57, PT ;  /* 0x0000003c14397246 */ /* 0x004fe20003800139 */
[----:B------:R-:W-:Y:S03]  /*5500*/  HGMMA.64x64x16.F32 R24, gdesc[UR56], R24, gsb0 ;  /* 0x00e00000381879f0 */ /* 0x000fe60008000818 */
[----:B------:R-:W-:Y:S02]  /*5510*/  WARPGROUP.DEPBAR.LE gsb0, 0x0 ;  /* 0x00008000000079c5 */ /* 0x000fe40000010000 */
[----:B------:R-:W-:Y:S02]  /*5520*/  FSEL R24, R24, -INF , P2 ;  /* 0xff80000018187808 */ /* 0x000fe40001000000 */
[----:B------:R-:W-:Y:S02]  /*5530*/  FSEL R25, R25, -INF , P3 ;  /* 0xff80000019197808 */ /* 0x000fe40001800000 */
        /* <DEDUP_REMOVED lines=40> */
[----:B------:R-:W-:Y:S02]  /*57c0*/  FMNMX.FTZ R58, R52, R59, !PT ;  /* 0x0000003b343a7209 */ /* 0x000fe40007810000 */
[----:B------:R-:W-:Y:S02]  /*57d0*/  ISETP.GT.AND P2, PT, R57, RZ, PT ;  /* 0x000000ff3900720c */ /* 0x000fe40003f44270 */
[----:B------:R-:W-:-:S02]  /*57e0*/  FMNMX.FTZ R58, R53, R58, !PT ;  /* 0x0000003a353a7209 */ /* 0x000fc40007810000 */
[C---:B------:R-:W-:Y:S02]  /*57f0*/  ISETP.GT.AND P3, PT, R57.reuse, 0x1, PT ;  /* 0x000000013900780c */ /* 0x040fe40003f64270 */
[----:B------:R-:W-:Y:S01]  /*5800*/  ISETP.GT.AND P4, PT, R57, 0x8, PT ;  /* 0x000000083900780c */ /* 0x000fe20003f84270 */
[----:B------:R-:W0:Y:S01]  /*5810*/  SHFL.BFLY PT, R59, R58, 0x2, 0x1f ;  /* 0x0c401f003a3b7f89 */ /* 0x000e2200000e0000 */
[----:B------:R-:W-:Y:S02]  /*5820*/  FSEL R26, R26, -INF , P2 ;  /* 0xff8000001a1a7808 */ /* 0x000fe40001000000 */
[----:B------:R-:W-:Y:S02]  /*5830*/  FSEL R27, R27, -INF , P3 ;  /* 0xff8000001b1b7808 */ /* 0x000fe40001800000 */
[----:B------:R-:W-:Y:S02]  /*5840*/  ISETP.GT.AND P2, PT, R57, 0x9, PT ;  /* 0x000000093900780c */ /* 0x000fe40003f44270 */
[----:B------:R-:W-:-:S02]  /*5850*/  FSEL R30, R30, -INF , P4 ;  /* 0xff8000001e1e7808 */ /* 0x000fc40002000000 */
[----:B------:R-:W-:Y:S02]  /*5860*/  ISETP.GT.AND P3, PT, R57, 0x10, PT ;  /* 0x000000103900780c */ /* 0x000fe40003f64270 */
[----:B------:R-:W-:Y:S02]  /*5870*/  FSEL R31, R31, -INF , P2 ;  /* 0xff8000001f1f7808 */ /* 0x000fe40001000000 */
[C---:B------:R-:W-:Y:S02]  /*5880*/  ISETP.GT.AND P2, PT, R57.reuse, 0x11, PT ;  /* 0x000000113900780c */ /* 0x040fe40003f44270 */
[----:B------:R-:W-:Y:S02]  /*5890*/  FSEL R34, R34, -INF , P3 ;  /* 0xff80000022227808 */ /* 0x000fe40001800000 */
[----:B------:R-:W-:Y:S02]  /*58a0*/  ISETP.GT.AND P3, PT, R57, 0x18, PT ;  /* 0x000000183900780c */ /* 0x000fe40003f64270 */
[----:B------:R-:W-:-:S02]  /*58b0*/  FSEL R35, R35, -INF , P2 ;  /* 0xff80000023237808 */ /* 0x000fc40001000000 */
[C---:B------:R-:W-:Y:S02]  /*58c0*/  ISETP.GT.AND P2, PT, R57.reuse, 0x19, PT ;  /* 0x000000193900780c */ /* 0x040fe40003f44270 */
[----:B------:R-:W-:Y:S02]  /*58d0*/  FSEL R38, R38, -INF , P3 ;  /* 0xff80000026267808 */ /* 0x000fe40001800000 */
[----:B0-----:R-:W-:Y:S02]  /*58e0*/  FMNMX.FTZ R185, R58, R59, !PT ;  /* 0x0000003b3ab97209 */ /* 0x001fe40007810000 */
[----:B------:R-:W-:Y:S02]  /*58f0*/  FMNMX.FTZ R59, R26, R27, !PT ;  /* 0x0000001b1a3b7209 */ /* 0x000fe40007810000 */
[----:B------:R-:W-:Y:S01]  /*5900*/  ISETP.GT.AND P3, PT, R57, 0x20, PT ;  /* 0x000000203900780c */ /* 0x000fe20003f64270 */
[----:B------:R-:W0:Y:S01]  /*5910*/  SHFL.BFLY PT, R60, R185, 0x1, 0x1f ;  /* 0x0c201f00b93c7f89 */ /* 0x000e2200000e0000 */
        /* <DEDUP_REMOVED lines=13> */
[----:B0-----:R-:W-:Y:S02]  /*59f0*/  FMNMX.FTZ R185, R185, R60, !PT ;  /* 0x0000003cb9b97209 */ /* 0x001fe40007810000 */
[----:B------:R-:W-:Y:S02]  /*5a00*/  FSEL R46, R46, -INF , P3 ;  /* 0xff8000002e2e7808 */ /* 0x000fe40001800000 */
[----:B------:R-:W-:Y:S01]  /*5a10*/  FMNMX.FTZ R59, R43, R20, !PT ;  /* 0x000000142b3b7209 */ /* 0x000fe20007810000 */
[----:B------:R-:W-:Y:S01]  /*5a20*/  FMUL.FTZ R58, R185, UR6 ;  /* 0x00000006b93a7c20 */ /* 0x000fe20008410000 */
[----:B------:R-:W-:Y:S02]  /*5a30*/  ISETP.GT.AND P2, PT, R57, 0x30, PT ;  /* 0x000000303900780c */ /* 0x000fe40003f44270 */
[----:B------:R-:W-:Y:S02]  /*5a40*/  FSEL R47, R47, -INF , P4 ;  /* 0xff8000002f2f7808 */ /* 0x000fe40002000000 */
[----:B------:R-:W-:-:S02]  /*5a50*/  FMNMX.FTZ R20, R46, R59, !PT ;  /* 0x0000003b2e147209 */ /* 0x000fc40007810000 */
[----:B------:R-:W-:Y:S02]  /*5a60*/  FSETP.NEU.FTZ.AND P5, PT, R185, -INF , PT ;  /* 0xff800000b900780b */ /* 0x000fe40003fbd000 */
[----:B------:R-:W-:Y:S02]  /*5a70*/  ISETP.GT.AND P3, PT, R57, 0x31, PT ;  /* 0x000000313900780c */ /* 0x000fe40003f64270 */
[----:B------:R-:W-:Y:S02]  /*5a80*/  FSEL R50, R50, -INF , P2 ;  /* 0xff80000032327808 */ /* 0x000fe40001000000 */
[----:B------:R-:W-:Y:S02]  /*5a90*/  FMNMX.FTZ R59, R47, R20, !PT ;  /* 0x000000142f3b7209 */ /* 0x000fe40007810000 */
[----:B------:R-:W-:Y:S02]  /*5aa0*/  FSEL R58, R58, RZ, P5 ;  /* 0x000000ff3a3a7208 */ /* 0x000fe40002800000 */
[----:B------:R-:W-:-:S02]  /*5ab0*/  ISETP.GT.AND P2, PT, R57, 0x38, PT ;  /* 0x000000383900780c */ /* 0x000fc40003f44270 */
[----:B------:R-:W-:Y:S01]  /*5ac0*/  FSEL R51, R51, -INF , P3 ;  /* 0xff80000033337808 */ /* 0x000fe20001800000 */
[--C-:B------:R-:W-:Y:S01]  /*5ad0*/  FFMA.FTZ R170, R25, UR6, -R58.reuse ;  /* 0x0000000619aa7c23 */ /* 0x100fe2000801083a */
[----:B------:R-:W-:Y:S01]  /*5ae0*/  FMNMX.FTZ R20, R50, R59, !PT ;  /* 0x0000003b32147209 */ /* 0x000fe20007810000 */
[--C-:B------:R-:W-:Y:S01]  /*5af0*/  FFMA.FTZ R171, R28, UR6, -R58.reuse ;  /* 0x000000061cab7c23 */ /* 0x100fe2000801083a */
[----:B------:R-:W-:Y:S01]  /*5b00*/  ISETP.GT.AND P3, PT, R57, 0x39, PT ;  /* 0x000000393900780c */ /* 0x000fe20003f64270 */
[--C-:B------:R-:W-:Y:S01]  /*5b10*/  FFMA.FTZ R169, R24, UR6, -R58.reuse ;  /* 0x0000000618a97c23 */ /* 0x100fe2000801083a */
[----:B------:R-:W-:Y:S01]  /*5b20*/  FSEL R54, R54, -INF , P2 ;  /* 0xff80000036367808 */ /* 0x000fe20001000000 */
[--C-:B------:R-:W-:Y:S01]  /*5b30*/  FFMA.FTZ R172, R29, UR6, -R58.reuse ;  /* 0x000000061dac7c23 */ /* 0x100fe2000801083a */
[----:B------:R-:W-:Y:S01]  /*5b40*/  FMNMX.FTZ R25, R51, R20, !PT ;  /* 0x0000001433197209 */ /* 0x000fe20007810000 */
[--C-:B------:R-:W-:Y:S01]  /*5b50*/  FFMA.FTZ R173, R32, UR6, -R58.reuse ;  /* 0x0000000620ad7c23 */ /* 0x100fe2000801083a */
[----:B------:R-:W-:Y:S01]  /*5b60*/  FSEL R55, R55, -INF , P3 ;  /* 0xff80000037377808 */ /* 0x000fe20001800000 */
        /* <DEDUP_REMOVED lines=13> */
[----:B------:R-:W-:Y:S01]  /*5c40*/  FFMA.FTZ R198, R53, UR6, -R58 ;  /* 0x0000000635c67c23 */ /* 0x000fe2000801083a */
[----:B------:R-:W-:Y:S08]  /*5c50*/  MUFU.EX2 R169, R169 ;  /* 0x000000a900a97308 */ /* 0x000ff00000000800 */
[----:B------:R-:W1:Y:S08]  /*5c60*/  MUFU.EX2 R170, R170 ;  /* 0x000000aa00aa7308 */ /* 0x000e700000000800 */
[----:B------:R-:W-:Y:S01]  /*5c70*/  MUFU.EX2 R171, R171 ;  /* 0x000000ab00ab7308 */ /* 0x000fe20000000800 */
[----:B0-----:R-:W-:-:S07]  /*5c80*/  FMNMX.FTZ R25, R20, R25, !PT ;  /* 0x0000001914197209 */ /* 0x001fce0007810000 */
[----:B------:R-:W0:Y:S01]  /*5c90*/  MUFU.EX2 R172, R172 ;  /* 0x000000ac00ac7308 */ /* 0x000e220000000800 */
[----:B------:R-:W2:Y:S01]  /*5ca0*/  SHFL.BFLY PT, R168, R25, 0x1, 0x1f ;  /* 0x0c201f0019a87f89 */ /* 0x000ea200000e0000 */
[----:B-1----:R-:W-:Y:S01]  /*5cb0*/  F2FP.F16.F32.PACK_AB R152, R170, R169 ;  /* 0x000000a9aa98723e */ /* 0x002fe200000000ff */
[----:B------:R-:W-:-:S05]  /*5cc0*/  FADD.FTZ R170, R169, R170 ;  /* 0x000000aaa9aa7221 */ /* 0x000fca0000010000 */
[----:B------:R-:W-:Y:S08]  /*5cd0*/  MUFU.EX2 R173, R173 ;  /* 0x000000ad00ad7308 */ /* 0x000ff00000000800 */
[----:B------:R-:W1:Y:S01]  /*5ce0*/  MUFU.EX2 R174, R174 ;  /* 0x000000ae00ae7308 */ /* 0x000e620000000800 */
[----:B0-----:R-:W-:Y:S01]  /*5cf0*/  F2FP.F16.F32.PACK_AB R154, R172, R171 ;  /* 0x000000abac9a723e */ /* 0x001fe200000000ff */
[----:B------:R-:W-:-:S04]  /*5d00*/  FADD.FTZ R171, R171, R170 ;  /* 0x000000aaabab7221 */ /* 0x000fc80000010000 */
[----:B------:R-:W-:Y:S02]  /*5d10*/  FADD.FTZ R172, R172, R171 ;  /* 0x000000abacac7221 */ /* 0x000fe40000010000 */
[----:B------:R-:W-:Y:S01]  /*5d20*/  MUFU.EX2 R175, R175 ;  /* 0x000000af00af7308 */ /* 0x000fe20000000800 */
[----:B--2---:R-:W-:-:S04]  /*5d30*/  FMNMX.FTZ R168, R25, R168, !PT ;  /* 0x000000a819a87209 */ /* 0x004fc80007810000 */
[C---:B------:R-:W-:Y:S01]  /*5d40*/  FSETP.NEU.FTZ.AND P2, PT, R168.reuse, -INF , PT ;  /* 0xff800000a800780b */ /* 0x040fe20003f5d000 */
[----:B------:R-:W-:Y:S02]  /*5d50*/  FMUL.FTZ R20, R168, UR6 ;  /* 0x00000006a8147c20 */ /* 0x000fe40008410000 */
[----:B------:R-:W0:Y:S01]  /*5d60*/  MUFU.EX2 R176, R176 ;  /* 0x000000b000b07308 */ /* 0x000e220000000800 */
[----:B-1----:R-:W-:Y:S01]  /*5d70*/  F2FP.F16.F32.PACK_AB R156, R174, R173 ;  /* 0x000000adae9c723e */ /* 0x002fe200000000ff */
[----:B------:R-:W-:Y:S01]  /*5d80*/  FADD.FTZ R173, R173, R172 ;  /* 0x000000acadad7221 */ /* 0x000fe20000010000 */
[----:B------:R-:W-:Y:S02]  /*5d90*/  FSEL R28, R20, RZ, P2 ;  /* 0x000000ff141c7208 */ /* 0x000fe40001000000 */
[-C--:B------:R-:W-:Y:S01]  /*5da0*/  LEA.HI R20, R56, R23.reuse, RZ, 0x4 ;  /* 0x0000001738147211 */ /* 0x080fe200078f20ff */
[----:B------:R-:W-:Y:S01]  /*5db0*/  FADD.FTZ R174, R174, R173 ;  /* 0x000000adaeae7221 */ /* 0x000fe20000010000 */
[----:B------:R-:W-:Y:S01]  /*5dc0*/  ISETP.NE.AND P2, PT, R62, RZ, PT ;  /* 0x000000ff3e00720c */ /* 0x000fe20003f45270 */
[--C-:B------:R-:W-:Y:S01]  /*5dd0*/  FFMA.FTZ R200, R27, UR6, -R28.reuse ;  /* 0x000000061bc87c23 */ /* 0x100fe2000801081c */
[----:B------:R-:W-:Y:S01]  /*5de0*/  LOP3.LUT R24, R20, 0xfffffff0, RZ, 0xc0, !PT ;  /* 0xfffffff014187812 */ /* 0x000fe200078ec0ff */
[--C-:B------:R-:W-:Y:S01]  /*5df0*/  FFMA.FTZ R199, R26, UR6, -R28.reuse ;  /* 0x000000061ac77c23 */ /* 0x100fe2000801081c */
[----:B------:R-:W-:Y:S01]  /*5e00*/  LEA.HI R56, R56, R23, RZ, 0x5 ;  /* 0x0000001738387211 */ /* 0x000fe200078f28ff */
[----:B------:R-:W-:Y:S01]  /*5e10*/  FFMA.FTZ R201, R30, UR6, -R28 ;  /* 0x000000061ec97c23 */ /* 0x000fe2000801081c */
[----:B------:R-:W-:Y:S01]  /*5e20*/  SHF.R.U32.HI R29, RZ, 0x1, R20 ;  /* 0x00000001ff1d7819 */ /* 0x000fe20000011614 */
[----:B------:R-:W-:-:S02]  /*5e30*/  IMAD.IADD R24, R23, 0x1, -R24 ;  /* 0x0000000117187824 */ /* 0x000fc400078e0a18 */
[--C-:B------:R-:W-:Y:S01]  /*5e40*/  FFMA.FTZ R202, R31, UR6, -R28.reuse ;  /* 0x000000061fca7c23 */ /* 0x100fe2000801081c */
[----:B------:R-:W-:Y:S02]  /*5e50*/  IMAD.SHL.U32 R56, R56, 0x20, RZ ;  /* 0x0000002038387824 */ /* 0x000fe400078e00ff */
[--C-:B------:R-:W-:Y:S01]  /*5e60*/  FFMA.FTZ R203, R34, UR6, -R28.reuse ;  /* 0x0000000622cb7c23 */ /* 0x100fe2000801081c */
[----:B------:R-:W-:Y:S01]  /*5e70*/  FFMA.FTZ R204, R35, UR6, -R28 ;  /* 0x0000000623cc7c23 */ /* 0x000fe2000801081c */
[----:B------:R-:W-:Y:S01]  /*5e80*/  SHF.R.S32.HI R25, RZ, 0x1f, R24 ;  /* 0x0000001fff197819 */ /* 0x000fe20000011418 */
[----:B------:R-:W-:Y:S01]  /*5e90*/  @!P2 VIADD R20, R196, 0x38840 ;  /* 0x00038840c414a836 */ /* 0x000fe20000000000 */
[----:B------:R-:W-:Y:S01]  /*5ea0*/  LOP3.LUT R56, R56, 0x7ffffc00, RZ, 0xc0, !PT ;  /* 0x7ffffc0038387812 */ /* 0x000fe200078ec0ff */
        /* <DEDUP_REMOVED lines=13> */
[--C-:B------:R-:W-:Y:S01]  /*5f80*/  FFMA.FTZ R211, R54, UR6, -R28.reuse ;  /* 0x0000000636d37c23 */ /* 0x100fe2000801081c */
[----:B------:R-:W-:Y:S02]  /*5f90*/  IMAD.SHL.U32 R24, R27, 0x40, RZ ;  /* 0x000000401b187824 */ /* 0x000fe400078e00ff */
[----:B------:R-:W-:Y:S01]  /*5fa0*/  FFMA.FTZ R214, R55, UR6, -R28 ;  /* 0x0000000637d67c23 */ /* 0x000fe2000801081c */
[----:B------:R-:W-:Y:S01]  /*5fb0*/  MUFU.EX2 R199, R199 ;  /* 0x000000c700c77308 */ /* 0x000fe20000000800 */
[----:B------:R-:W-:Y:S01]  /*5fc0*/  LOP3.LUT P4, RZ, R27, 0x4, RZ, 0xc0, !PT ;  /* 0x000000041bff7812 */ /* 0x000fe2000788c0ff */
[----:B------:R-:W-:Y:S01]  /*5fd0*/  @!P2 VIADD R21, R196, 0x38860 ;  /* 0x00038860c415a836 */ /* 0x000fe20000000000 */
[----:B------:R-:W-:-:S02]  /*5fe0*/  LOP3.LUT R24, R24, 0x1c0, RZ, 0xc0, !PT ;  /* 0x000001c018187812 */ /* 0x000fc400078ec0ff */
[----:B------:R-:W-:Y:S02]  /*5ff0*/  LOP3.LUT P3, RZ, R27, 0x2, RZ, 0xc0, !PT ;  /* 0x000000021bff7812 */ /* 0x000fe4000786c0ff */
[----:B------:R-:W-:Y:S01]  /*6000*/  LOP3.LUT R29, R24, 0x8, R29, 0xf8, !PT ;  /* 0x00000008181d7812 */ /* 0x000fe200078ef81d */
[----:B------:R-:W1:Y:S01]  /*6010*/  MUFU.EX2 R200, R200 ;  /* 0x000000c800c87308 */ /* 0x000e620000000800 */
[----:B------:R-:W-:Y:S02]  /*6020*/  SHF.R.U32.HI R24, RZ, 0x3, R24 ;  /* 0x00000003ff187819 */ /* 0x000fe40000011618 */
[----:B------:R-:W-:Y:S02]  /*6030*/  SEL R187, R187, 0xffffffe0, !P3 ;  /* 0xffffffe0bbbb7807 */ /* 0x000fe40005800000 */
[----:B------:R-:W-:Y:S02]  /*6040*/  LOP3.LUT R24, R29, R24, RZ, 0x3c, !PT ;  /* 0x000000181d187212 */ /* 0x000fe400078e3cff */
[----:B0-----:R-:W-:Y:S01]  /*6050*/  F2FP.F16.F32.PACK_AB R158, R176, R175 ;  /* 0x000000afb09e723e */ /* 0x001fe200000000ff */
[----:B------:R-:W-:Y:S01]  /*6060*/  MUFU.EX2 R201, R201 ;  /* 0x000000c900c97308 */ /* 0x000fe20000000800 */
[----:B------:R-:W-:Y:S01]  /*6070*/  IADD3 R25, R24, R25, R56 ;  /* 0x0000001918197210 */ /* 0x000fe20007ffe038 */
[----:B------:R-:W-:Y:S01]  /*6080*/  FADD.FTZ R175, R175, R174 ;  /* 0x000000aeafaf7221 */ /* 0x000fe20000010000 */
[----:B------:R-:W-:-:S02]  /*6090*/  @!P2 PRMT R24, RZ, 0x654, R20 ;  /* 0x00000654ff18a816 */ /* 0x000fc40000000014 */
[----:B------:R-:W-:Y:S01]  /*60a0*/  @!P2 PRMT R21, RZ, 0x654, R21 ;  /* 0x00000654ff15a816 */ /* 0x000fe20000000015 */
[----:B------:R-:W-:Y:S01]  /*60b0*/  IMAD R184, R25, 0x2, R196 ;  /* 0x0000000219b87824 */ /* 0x000fe200078e02c4 */
[----:B------:R0:W-:Y:S01]  /*60c0*/  @!P2 SYNCS.ARRIVE.TRANS64.RED.A1T0 RZ, [R24+URZ], RZ ;  /* 0x000000ff18ffa9a7 */ /* 0x0001e2000810043f */
[----:B------:R-:W2:Y:S01]  /*60d0*/  MUFU.EX2 R202, R202 ;  /* 0x000000ca00ca7308 */ /* 0x000ea20000000800 */
[----:B-1----:R-:W-:Y:S01]  /*60e0*/  F2FP.F16.F32.PACK_AB R153, R200, R199 ;  /* 0x000000c7c899723e */ /* 0x002fe200000000ff */
[C---:B------:R-:W-:Y:S02]  /*60f0*/  VIADD R188, R184.reuse, 0x36400 ;  /* 0x00036400b8bc7836 */ /* 0x040fe40000000000 */
[----:B------:R-:W-:Y:S01]  /*6100*/  FADD.FTZ R200, R199, R200 ;  /* 0x000000c8c7c87221 */ /* 0x000fe20000010000 */
[----:B------:R-:W-:Y:S02]  /*6110*/  VIADD R20, R184, 0x36440 ;  /* 0x00036440b8147836 */ /* 0x000fe40000000000 */
[----:B------:R-:W-:Y:S01]  /*6120*/  FADD.FTZ R176, R176, R175 ;  /* 0x000000afb0b07221 */ /* 0x000fe20000010000 */
[C---:B------:R-:W-:Y:S01]  /*6130*/  @P4 VIADD R20, R188.reuse, 0xffffffc0 ;  /* 0xffffffc0bc144836 */ /* 0x040fe20000000000 */
[----:B------:R-:W-:Y:S01]  /*6140*/  MUFU.EX2 R203, R203 ;  /* 0x000000cb00cb7308 */ /* 0x000fe20000000800 */
[----:B------:R-:W-:-:S02]  /*6150*/  IMAD.IADD R188, R188, 0x1, R187 ;  /* 0x00000001bcbc7824 */ /* 0x000fc400078e02bb */
[----:B------:R-:W-:Y:S02]  /*6160*/  IMAD.IADD R187, R187, 0x1, R20 ;  /* 0x00000001bbbb7824 */ /* 0x000fe400078e0214 */
[----:B------:R-:W-:-:S03]  /*6170*/  VIADD R199, R22, 0xfffffffe ;  /* 0xfffffffe16c77836 */ /* 0x000fc60000000000 */
[----:B------:R-:W1:Y:S01]  /*6180*/  MUFU.EX2 R204, R204 ;  /* 0x000000cc00cc7308 */ /* 0x000e620000000800 */
[----:B--2---:R-:W-:Y:S01]  /*6190*/  F2FP.F16.F32.PACK_AB R155, R202, R201 ;  /* 0x000000c9ca9b723e */ /* 0x004fe200000000ff */
[----:B------:R-:W-:Y:S01]  /*61a0*/  BAR.SYNC.DEFER_BLOCKING 0xf, 0x100 ;  /* 0x03c4000000007b1d */ /* 0x000fe20000010000 */
[----:B------:R-:W-:-:S04]  /*61b0*/  FADD.FTZ R201, R201, R200 ;  /* 0x000000c8c9c97221 */ /* 0x000fc80000010000 */
[----:B------:R-:W-:Y:S01]  /*61c0*/  FADD.FTZ R202, R202, R201 ;  /* 0x000000c9caca7221 */ /* 0x000fe20000010000 */
[----:B------:R-:W-:Y:S08]  /*61d0*/  MUFU.EX2 R205, R205 ;  /* 0x000000cd00cd7308 */ /* 0x000ff00000000800 */
[----:B------:R-:W2:Y:S01]  /*61e0*/  MUFU.EX2 R206, R206 ;  /* 0x000000ce00ce7308 */ /* 0x000ea20000000800 */
[----:B-1----:R-:W-:Y:S01]  /*61f0*/  F2FP.F16.F32.PACK_AB R157, R204, R203 ;  /* 0x000000cbcc9d723e */ /* 0x002fe200000000ff */
[----:B------:R-:W-:-:S04]  /*6200*/  FADD.FTZ R203, R203, R202 ;  /* 0x000000cacbcb7221 */ /* 0x000fc80000010000 */
[----:B------:R-:W-:Y:S02]  /*6210*/  FADD.FTZ R204, R204, R203 ;  /* 0x000000cbcccc7221 */ /* 0x000fe40000010000 */
[----:B------:R-:W-:Y:S01]  /*6220*/  MUFU.EX2 R177, R177 ;  /* 0x000000b100b17308 */ /* 0x000fe20000000800 */
[----:B------:R1:W-:Y:S07]  /*6230*/  STSM.16.M88.4 [R184+0x36400], R152 ;  /* 0x03640098b8007844 */ /* 0x0003ee0000000200 */
[----:B------:R-:W3:Y:S01]  /*6240*/  MUFU.EX2 R178, R178 ;  /* 0x000000b200b27308 */ /* 0x000ee20000000800 */
[----:B--2---:R-:W-:Y:S01]  /*6250*/  F2FP.F16.F32.PACK_AB R159, R206, R205 ;  /* 0x000000cdce9f723e */ /* 0x004fe200000000ff */
        /* <DEDUP_REMOVED lines=31> */
[----:B----4-:R-:W-:-:S07]  /*6450*/  F2FP.F16.F32.PACK_AB R166, R198, R183 ;  /* 0x000000b7c6a6723e */ /* 0x010fce00000000ff */
[----:B------:R-:W-:Y:S08]  /*6460*/  MUFU.EX2 R211, R211 ;  /* 0x000000d300d37308 */ /* 0x000ff00000000800 */
[----:B------:R-:W4:Y:S01]  /*6470*/  MUFU.EX2 R214, R214 ;  /* 0x000000d600d67308 */ /* 0x000f220000000800 */
[----:B---3--:R-:W-:Y:S01]  /*6480*/  F2FP.F16.F32.PACK_AB R165, R212, R23 ;  /* 0x00000017d4a5723e */ /* 0x008fe200000000ff */
[----:B------:R-:W-:-:S04]  /*6490*/  FADD.FTZ R23, R23, R210 ;  /* 0x000000d217177221 */ /* 0x000fc80000010000 */
[----:B------:R-:W-:Y:S01]  /*64a0*/  FADD.FTZ R212, R212, R23 ;  /* 0x00000017d4d47221 */ /* 0x000fe20000010000 */
[----:B------:R-:W-:Y:S01]  /*64b0*/  IMAD.MOV.U32 R23, RZ, RZ, RZ ;  /* 0x000000ffff177224 */ /* 0x000fe200078e00ff */
[----:B----4-:R-:W-:Y:S02]  /*64c0*/  F2FP.F16.F32.PACK_AB R167, R214, R211 ;  /* 0x000000d3d6a7723e */ /* 0x010fe400000000ff */
[----:B------:R-:W-:-:S03]  /*64d0*/  FADD.FTZ R211, R211, R212 ;  /* 0x000000d4d3d37221 */ /* 0x000fc60000010000 */
[----:B------:R2:W-:Y:S01]  /*64e0*/  STSM.16.M88.4 [R187], R164 ;  /* 0x000000a4bb007844 */ /* 0x0005e20000000200 */
[----:B0-----:R-:W-:Y:S01]  /*64f0*/  WARPGROUP.ARRIVE ;  /* 0x00000000000079c5 */ /* 0x001fe20000000000 */
[----:B------:R-:W-:-:S05]  /*6500*/  FADD.FTZ R22, R214, R211 ;  /* 0x000000d3d6167221 */ /* 0x000fca0000010000 */
[----:B------:R-:W-:Y:S01]  /*6510*/  HGMMA.64x256x16.F32 R24, R152, gdesc[UR8].tnspB, RZ, !UPT, gsb0 ;  /* 0x43e0000898187df0 */ /* 0x000fe2000c0008ff */
[----:B------:R-:W-:Y:S01]  /*6520*/  R2UR UR10, R213 ;  /* 0x00000000d50a72ca */ /* 0x000fe200000e0000 */
[----:B------:R-:W-:Y:S01]  /*6530*/  UMOV UR11, 0x40000040 ;  /* 0x40000040000b7882 */ /* 0x000fe20000000000 */
[C---:B------:R-:W-:Y:S01]  /*6540*/  VIADD R213, R191.reuse, 0x100 ;  /* 0x00000100bfd57836 */ /* 0x040fe20000000000 */
[----:B------:R-:W-:Y:S02]  /*6550*/  WARPGROUP.DEPBAR.LE gsb0, 0x0 ;  /* 0x00008000000079c5 */ /* 0x000fe40000010000 */
[----:B------:R-:W-:Y:S01]  /*6560*/  WARPGROUP.ARRIVE ;  /* 0x00000000000079c5 */ /* 0x000fe20000000000 */
[----:B-1----:R-:W-:-:S15]  /*6570*/  VIADD R152, R191, 0x180 ;  /* 0x00000180bf987836 */ /* 0x002fde0000000000 */
        /* <DEDUP_REMOVED lines=18> */
[----:B------:R-:W-:-:S04]  /*66a0*/  USHF.R.S32.HI UR7, URZ, 0x1f, UR60 ;  /* 0x0000001f3f077899 */ /* 0x000fc8000801143c */
[----:B------:R-:W-:-:S03]  /*66b0*/  ULEA.HI UR7, UR7, UR60, URZ, 0x6 ;  /* 0x0000003c07077291 */ /* 0x000fc6000f8f303f */
[----:B------:R-:W-:Y:S01]  /*66c0*/  UMOV UR60, URZ ;  /* 0x0000003f003c7c82 */ /* 0x000fe20008000000 */
[----:B------:R-:W-:-:S04]  /*66d0*/  USHF.R.S32.HI UR7, URZ, 0x6, UR7 ;  /* 0x000000063f077899 */ /* 0x000fc80008011407 */
[----:B------:R-:W-:-:S04]  /*66e0*/  UISETP.LT.AND UP1, UPT, UR61, UR7, UPT ;  /* 0x000000073d00728c */ /* 0x000fc8000bf21270 */
[----:B------:R-:W-:-:S06]  /*66f0*/  USEL UR61, UR61, UR7, !UP1 ;  /* 0x000000073d3d7287 */ /* 0x000fcc000c800000 */
[----:B------:R-:W-:Y:S01]  /*6700*/  ISETP.GE.AND P3, PT, R199, UR61, PT ;  /* 0x0000003dc7007c0c */ /* 0x000fe2000bf66270 */
        /* <DEDUP_REMOVED lines=9> */
[----:B------:R0:W-:Y:S02]  /*67a0*/  @!P2 SYNCS.ARRIVE.TRANS64.RED.A1T0 RZ, [R21+URZ], RZ ;  /* 0x000000ff15ffa9a7 */ /* 0x0001e4000810043f */
[----:B0-----:R-:W-:-:S04]  /*67b0*/  FADD.FTZ R21, R183, R182 ;  /* 0x000000b6b7157221 */ /* 0x001fc80000010000 */
[----:B------:R-:W-:Y:S01]  /*67c0*/  FADD.FTZ R21, R198, R21 ;  /* 0x00000015c6157221 */ /* 0x000fe20000010000 */
[----:B--2---:R-:W-:Y:S06]  /*67d0*/  @!P3 BRA `(.L_x_7219) ;  /* 0x000000300088b947 */ /* 0x004fec0003800000 */
[----:B------:R-:W-:Y:S01]  /*67e0*/  IMAD.MOV.U32 R200, RZ, RZ, R168 ;  /* 0x000000ffffc87224 */ /* 0x000fe200078e00a8 */
[----:B------:R-:W-:Y:S01]  /*67f0*/  UMOV UR60, URZ ;  /* 0x0000003f003c7c82 */ /* 0x000fe20008000000 */
[----:B------:R-:W-:Y:S02]  /*6800*/  IMAD.MOV.U32 R201, RZ, RZ, R185 ;  /* 0x000000ffffc97224 */ /* 0x000fe400078e00b9 */
[----:B------:R-:W-:-:S07]  /*6810*/  IMAD.MOV.U32 R203, RZ, RZ, RZ ;  /* 0x000000ffffcb7224 */ /* 0x000fce00078e00ff */
.L_x_7228:
        /* <DEDUP_REMOVED lines=8> */
.L_x_7220:
[----:B------:R-:W-:Y:S02]  /*68a0*/  IMAD.U32 R205, RZ, RZ, UR60 ;  /* 0x0000003cffcd7e24 */ /* 0x000fe4000f8e00ff */
[----:B------:R-:W-:-:S03]  /*68b0*/  IMAD R198, R23, 0x8, R196 ;  /* 0x0000000817c67824 */ /* 0x000fc600078e02c4 */
[----:B------:R-:W-:-:S04]  /*68c0*/  SHF.L.U32 R205, R205, 0x1f, RZ ;  /* 0x0000001fcdcd7819 */ /* 0x000fc800000006ff */
[----:B------:R0:W1:Y:S01]  /*68d0*/  SYNCS.PHASECHK.TRANS64.TRYWAIT P3, [R198+URZ+0x38830], R205 ;  /* 0x038830cdc60075a7 */ /* 0x000062000806017f */
[----:B------:R-:W-:Y:S05]  /*68e0*/  @!P0 BRA `(.L_x_7221) ;  /* 0x0000000000048947 */ /* 0x000fea0003800000 */
[----:B------:R-:W-:Y:S01]  /*68f0*/  BPT.TRAP 0x1 ;  /* 0x000000040000795c */ /* 0x000fe20000300000 */
.L_x_7221:
[----:B------:R-:W-:Y:S01]  /*6900*/  IMAD R185, R23, 0x200, R189 ;  /* 0x0000020017b97824 */ /* 0x000fe200078e02bd */
[----:B-1----:R-:W-:Y:S06]  /*6910*/  @P3 BRA `(.L_x_7222) ;  /* 0x0000000000083947 */ /* 0x002fec0003800000 */
[----:B------:R-:W1:Y:S02]  /*6920*/  SYNCS.PHASECHK.TRANS64.TRYWAIT P3, [R198+URZ+0x38830], R205 ;  /* 0x038830cdc60075a7 */ /* 0x000e64000806017f */
[----:B-1----:R-:W-:Y:S05]  /*6930*/  @!P3 BRA `(.L_x_7223) ;  /* 0x000000e80020b947 */ /* 0x002fea0003800000 */
.L_x_7222:
        /* <DEDUP_REMOVED lines=49> */
.L_x_7224:
[----:B------:R2:W3:Y:S01]  /*6c50*/  SYNCS.PHASECHK.TRANS64.TRYWAIT P3, [R198+URZ+0x38850], R205 ;  /* 0x038850cdc60075a7 */ /* 0x0004e2000806017f */
[----:B------:R-:W-:Y:S05]  /*6c60*/  @!P0 BRA `(.L_x_7225) ;  /* 0x0000000000048947 */ /* 0x000fea0003800000 */
[----:B------:R-:W-:Y:S01]  /*6c70*/  BPT.TRAP 0x1 ;  /* 0x000000040000795c */ /* 0x000fe20000300000 */
.L_x_7225:
[----:B---3--:R-:W-:Y:S05]  /*6c80*/  @P3 BRA `(.L_x_7226) ;  /* 0x0000000000083947 */ /* 0x008fea0003800000 */
[----:B------:R-:W3:Y:S02]  /*6c90*/  SYNCS.PHASECHK.TRANS64.TRYWAIT P3, [R198+URZ+0x38850], R205 ;  /* 0x038850cdc60075a7 */ /* 0x000ee4000806017f */
[----:B---3--:R-:W-:Y:S05]  /*6ca0*/  @!P3 BRA `(.L_x_7227) ;  /* 0x000000e40058b947 */ /* 0x008fea0003800000 */
.L_x_7226:
[----:B------:R-:W-:Y:S01]  /*6cb0*/  IMAD R185, R23, 0x1000, R16 ;  /* 0x0000100017b97824 */ /* 0x000fe200078e0210 */
[----:B------:R-:W-:Y:S01]  /*6cc0*/  MOV R202, UR49 ;  /* 0x0000003100ca7c02 */ /* 0x000fe20008000f00 */
[----:B------:R-:W-:Y:S01]  /*6cd0*/  WARPGROUP.ARRIVE ;  /* 0x00000000000079c5 */ /* 0x000fe20000000000 */
[----:B------:R-:W-:Y:S01]  /*6ce0*/  MOV R204, UR48 ;  /* 0x0000003000cc7c02 */ /* 0x000fe20008000f00 */
[----:B------:R-:W-:Y:S01]  /*6cf0*/  UMOV UR51, 0x40000040 ;  /* 0x4000004000337882 */ /* 0x000fe20000000000 */
[----:B------:R-:W-:Y:S01]  /*6d00*/  R2UR UR6, R185 ;  /* 0x00000000b90672ca */ /* 0x000fe200000e0000 */
[----:B------:R-:W-:Y:S01]  /*6d10*/  UMOV UR55, 0x40000040 ;  /* 0x4000004000377882 */ /* 0x000fe20000000000 */
[----:B------:R-:W-:Y:S01]  /*6d20*/  R2UR UR48, R8 ;  /* 0x00000000083072ca */ /* 0x000fe200000e0000 */
[----:B------:R-:W-:Y:S01]  /*6d30*/  UMOV UR59, 0x40000040 ;  /* 0x40000040003b7882 */ /* 0x000fe20000000000 */
[----:B------:R-:W-:Y:S01]  /*6d40*/  R2UR UR49, R9 ;  /* 0x00000000093172ca */ /* 0x000fe200000e0000 */
[----:B------:R-:W-:Y:S01]  /*6d50*/  UMOV UR7, 0x40000040 ;  /* 0x4000004000077882 */ /* 0x000fe20000000000 */
[----:B0123--:R-:W-:Y:S01]  /*6d60*/  MOV R205, UR53 ;  /* 0x0000003500cd7c02 */ /* 0x00ffe20008000f00 */
        /* <DEDUP_REMOVED lines=24> */
[----:B------:R-:W-:-:S06]  /*6ef0*/  IMAD R221, R23, 0x1000, R191 ;  /* 0x0000100017dd7824 */ /* 0x000fcc00078e02bf */
        /* <DEDUP_REMOVED lines=28> */
[----:B------:R-:W-:Y:S01]  /*70c0*/  R2UR UR52, R206 ;  /* 0x00000000ce3472ca */ /* 0x000fe200000e0000 */
[C---:B------:R-:W-:Y:S01]  /*70d0*/  VIADD R205, R185.reuse, 0x800 ;  /* 0x00000800b9cd7836 */ /* 0x040fe20000000000 */
        /* <DEDUP_REMOVED lines=8> */
[----:B0-----:R-:W-:-:S04]  /*7160*/  ISETP.GT.AND P3, PT, R202, 0x7f, PT ;  /* 0x0000007fca00780c */ /* 0x001fc80003f64270 */
        /* <DEDUP_REMOVED lines=24> */
[----:B------:R-:W-:Y:S01]  /*72f0*/  ULDC UR11, c[0x0][0x2f0] ;  /* 0x0000bc00000b7ab9 */ /* 0x000fe20000000800 */
        /* <DEDUP_REMOVED lines=186> */
[----:B------:R-:W-:Y:S01]  /*7ea0*/  @P1 IMAD.HI.U32 R202, R186, UR6, RZ ;  /* 0x00000006baca1c27 */ /* 0x000fe2000f8e00ff */
[----:B------:R-:W-:Y:S01]  /*7eb0*/  @UP0 ULDC UR6, c[0x0][0x450] ;  /* 0x0001140000060ab9 */ /* 0x000fe20000000800 */
[----:B------:R-:W-:Y:S02]  /*7ec0*/  WARPGROUP.DEPBAR.LE gsb0, 0x0 ;  /* 0x00008000000079c5 */ /* 0x000fe40000010000 */
[----:B------:R-:W-:-:S06]  /*7ed0*/  WARPGROUP.ARRIVE ;  /* 0x00000000000079c5 */ /* 0x000fcc0000000000 */
[----:B------:R-:W-:Y:S01]  /*7ee0*/  HGMMA.64x64x16.F32 R152, gdesc[UR56], R152, gsb0 ;  /* 0x00e00000389879f0 */ /* 0x000fe20008000898 */
[----:B------:R-:W-:Y:S01]  /*7ef0*/  R2UR UR56, R204 ;  /* 0x00000000cc3872ca */ /* 0x000fe200000e0000 */
[----:B------:R-:W-:Y:S01]  /*7f00*/  UMOV UR57, 0x40000040 ;  /* 0x4000004000397882 */ /* 0x000fe20000000000 */
[----:B------:R-:W-:Y:S01]  /*7f10*/  R2UR UR58, R185 ;  /* 0x00000000b93a72ca */ /* 0x000fe200000e0000 */
[----:B------:R-:W-:Y:S01]  /*7f20*/  UMOV UR59, 0x40000040 ;  /* 0x40000040003b7882 */ /* 0x000fe20000000000 */
[----:B------:R-:W-:Y:S01]  /*7f30*/  IMAD.MOV.U32 R185, RZ, RZ, R186 ;  /* 0x000000ffffb97224 */ /* 0x000fe200078e00ba */
[----:B------:R-:W-:Y:S01]  /*7f40*/  @P1 SHF.R.U32.HI R185, RZ, UR6, R202 ;  /* 0x00000006ffb91c19 */ /* 0x000fe200080116ca */
[----:B------:R-:W-:Y:S01]  /*7f50*/  IMAD.MOV.U32 R202, RZ, RZ, -0x40 ;  /* 0xffffffc0ffca7424 */ /* 0x000fe200078e00ff */
[----:B------:R-:W-:-:S03]  /*7f60*/  ULDC UR6, c[0x0][0xa80] ;  /* 0x0002a00000067ab9 */ /* 0x000fc60000000800 */
[----:B------:R-:W0:Y:S01]  /*7f70*/  SHFL.IDX PT, R204, R185, RZ, 0x1c1f ;  /* 0x001c1fffb9cc7589 */ /* 0x000e2200000e0000 */
[----:B------:R-:W-:-:S04]  /*7f80*/  IMAD R205, R199, R202, 0x1 ;  /* 0x00000001c7cd7424 */ /* 0x000fc800078e02ca */
[----:B------:R-:W-:-:S04]  /*7f90*/  IMAD.IADD R202, R205, 0x1, -R194 ;  /* 0x00000001cdca7824 */ /* 0x000fc800078e0ac2 */
[----:B------:R-:W-:Y:S01]  /*7fa0*/  IMAD R207, R193, UR11, R202 ;  /* 0x0000000bc1cf7c24 */ /* 0x000fe2000f8e02ca */
[----:B------:R-:W-:-:S04]  /*7fb0*/  UMOV UR11, 0x40000040 ;  /* 0x40000040000b7882 */ /* 0x000fc80000000000 */
[----:B0-----:R-:W-:-:S04]  /*7fc0*/  IADD3 R208, R204, -UR7, R207 ;  /* 0x80000007ccd07c10 */ /* 0x001fc8000fffe0cf */
[C---:B------:R-:W-:Y:S02]  /*7fd0*/  ISETP.GT.AND P3, PT, R208.reuse, RZ, PT ;  /* 0x000000ffd000720c */ /* 0x040fe40003f64270 */
[----:B------:R-:W-:Y:S01]  /*7fe0*/  ISETP.GT.AND P4, PT, R208, 0x1, PT ;  /* 0x00000001d000780c */ /* 0x000fe20003f84270 */
        /* <DEDUP_REMOVED lines=47> */
[----:B------:R-:W-:Y:S01]  /*82e0*/  FSEL R181, R181, -INF , P4 ;  /* 0xff800000b5b57808 */ /* 0x000fe20002000000 */
[----:B------:R-:W0:Y:S01]  /*82f0*/  SHFL.IDX PT, R172, R185, 0x1, 0x1c1f ;  /* 0x003c1f00b9ac7f89 */ /* 0x000e2200000e0000 */
[----:B------:R-:W-:-:S04]  /*8300*/  FMNMX.FTZ R208, R180, R153, !PT ;  /* 0x00000099b4d07209 */ /* 0x000fc80007810000 */
[----:B------:R-:W-:-:S05]  /*8310*/  FMNMX.FTZ R208, R181, R208, !PT ;  /* 0x000000d0b5d07209 */ /* 0x000fca0007810000 */
[----:B------:R-:W1:Y:S01]  /*8320*/  SHFL.BFLY PT, R153, R208, 0x2, 0x1f ;  /* 0x0c401f00d0997f89 */ /* 0x000e6200000e0000 */
[----:B0-----:R-:W-:-:S04]  /*8330*/  IADD3 R169, R172, -UR7, R207 ;  /* 0x80000007aca97c10 */ /* 0x001fc8000fffe0cf */
[C---:B------:R-:W-:Y:S02]  /*8340*/  ISETP.GT.AND P3, PT, R169.reuse, RZ, PT ;  /* 0x000000ffa900720c */ /* 0x040fe40003f64270 */
[C---:B------:R-:W-:Y:S02]  /*8350*/  ISETP.GT.AND P4, PT, R169.reuse, 0x1, PT ;  /* 0x00000001a900780c */ /* 0x040fe40003f84270 */
[C---:B------:R-:W-:Y:S02]  /*8360*/  ISETP.GT.AND P5, PT, R169.reuse, 0x28, PT ;  /* 0x00000028a900780c */ /* 0x040fe40003fa4270 */
[----:B-1----:R-:W-:Y:S02]  /*8370*/  FMNMX.FTZ R172, R208, R153, !PT ;  /* 0x00000099d0ac7209 */ /* 0x002fe40007810000 */
[----:B------:R-:W-:Y:S02]  /*8380*/  FSEL R153, R154, -INF , P3 ;  /* 0xff8000009a997808 */ /* 0x000fe40001800000 */
[----:B------:R-:W-:Y:S01]  /*8390*/  ISETP.GT.AND P3, PT, R169, 0x8, PT ;  /* 0x00000008a900780c */ /* 0x000fe20003f64270 */
[----:B------:R-:W0:Y:S01]  /*83a0*/  SHFL.BFLY PT, R207, R172, 0x1, 0x1f ;  /* 0x0c201f00accf7f89 */ /* 0x000e2200000e0000 */
        /* <DEDUP_REMOVED lines=17> */
[----:B0-----:R-:W-:Y:S02]  /*84c0*/  FMNMX.FTZ R185, R172, R207, !PT ;  /* 0x000000cfacb97209 */ /* 0x001fe40007810000 */
[----:B------:R-:W-:-:S02]  /*84d0*/  ISETP.GT.AND P3, PT, R169, 0x20, PT ;  /* 0x00000020a900780c */ /* 0x000fc40003f64270 */
[----:B------:R-:W-:Y:S01]  /*84e0*/  FSEL R167, R167, -INF , P4 ;  /* 0xff800000a7a77808 */ /* 0x000fe20002000000 */
[----:B------:R-:W-:Y:S01]  /*84f0*/  FMUL.FTZ R213, R185, UR6 ;  /* 0x00000006b9d57c20 */ /* 0x000fe20008410000 */
        /* <DEDUP_REMOVED lines=16> */
[--C-:B------:R-:W-:Y:S01]  /*8600*/  FFMA.FTZ R173, R206, UR6, -R213.reuse ;  /* 0x00000006cead7c23 */ /* 0x100fe200080108d5 */
[----:B------:R-:W-:Y:S01]  /*8610*/  FMNMX.FTZ R171, R209, R170, !PT ;  /* 0x000000aad1ab7209 */ /* 0x000fe20007810000 */
[--C-:B------:R-:W-:Y:S01]  /*8620*/  FFMA.FTZ R178, R156, UR6, -R213.reuse ;  /* 0x000000069cb27c23 */ /* 0x100fe200080108d5 */
[----:B------:R-:W-:Y:S01]  /*8630*/  ISETP.GT.AND P5, PT, R169, 0x38, PT ;  /* 0x00000038a900780c */ /* 0x000fe20003fa4270 */
[----:B------:R0:W-:Y:S01]  /*8640*/  MUFU.EX2 R170, R173 ;  /* 0x000000ad00aa7308 */ /* 0x0001e20000000800 */
        /* <DEDUP_REMOVED lines=9> */
[--C-:B0-----:R-:W-:Y:S01]  /*86e0*/  FFMA.FTZ R173, R160, UR6, -R213.reuse ;  /* 0x00000006a0ad7c23 */ /* 0x101fe200080108d5 */
        /* <DEDUP_REMOVED lines=12> */
[----:B------:R-:W-:Y:S01]  /*87b0*/  FFMA.FTZ R181, R181, UR6, -R213 ;  /* 0x00000006b5b57c23 */ /* 0x000fe200080108d5 */
[----:B------:R-:W-:Y:S08]  /*87c0*/  MUFU.EX2 R169, R169 ;  /* 0x000000a900a97308 */ /* 0x000ff00000000800 */
[----:B------:R-:W-:Y:S08]  /*87d0*/  MUFU.EX2 R171, R178 ;  /* 0x000000b200ab7308 */ /* 0x000ff00000000800 */
[----:B------:R-:W-:Y:S01]  /*87e0*/  MUFU.EX2 R172, R172 ;  /* 0x000000ac00ac7308 */ /* 0x000fe20000000800 */
[----:B0-----:R-:W-:-:S07]  /*87f0*/  FMNMX.FTZ R157, R156, R157, !PT ;  /* 0x0000009d9c9d7209 */ /* 0x001fce0007810000 */
[----:B------:R-:W-:Y:S01]  /*8800*/  MUFU.EX2 R173, R173 ;  /* 0x000000ad00ad7308 */ /* 0x000fe20000000800 */
[----:B------:R-:W0:Y:S07]  /*8810*/  SHFL.BFLY PT, R168, R157, 0x1, 0x1f ;  /* 0x0c201f009da87f89 */ /* 0x000e2e00000e0000 */
[----:B------:R-:W1:Y:S08]  /*8820*/  MUFU.EX2 R174, R174 ;  /* 0x000000ae00ae7308 */ /* 0x000e700000000800 */
[----:B------:R-:W-:Y:S08]  /*8830*/  MUFU.EX2 R175, R175 ;  /* 0x000000af00af7308 */ /* 0x000ff00000000800 */
[----:B------:R-:W2:Y:S01]  /*8840*/  MUFU.EX2 R178, R165 ;  /* 0x000000a500b27308 */ /* 0x000ea20000000800 */
[----:B-1----:R-:W-:-:S02]  /*8850*/  F2FP.F16.F32.PACK_AB R156, R174, R173 ;  /* 0x000000adae9c723e */ /* 0x002fc400000000ff */
[----:B0-----:R-:W-:-:S04]  /*8860*/  FMNMX.FTZ R168, R157, R168, !PT ;  /* 0x000000a89da87209 */ /* 0x001fc80007810000 */
[C---:B------:R-:W-:Y:S01]  /*8870*/  FSETP.NEU.FTZ.AND P3, PT, R168.reuse, -INF , PT ;  /* 0xff800000a800780b */ /* 0x040fe20003f7d000 */
[----:B------:R-:W-:Y:S01]  /*8880*/  FMUL.FTZ R152, R168, UR6 ;  /* 0x00000006a8987c20 */ /* 0x000fe20008410000 */
[----:B------:R-:W-:Y:S04]  /*8890*/  MUFU.EX2 R179, R179 ;  /* 0x000000b300b37308 */ /* 0x000fe80000000800 */
[----:B------:R-:W-:-:S04]  /*88a0*/  FSEL R152, R152, RZ, P3 ;  /* 0x000000ff98987208 */ /* 0x000fc80001800000 */
[----:B------:R-:W-:Y:S01]  /*88b0*/  MUFU.EX2 R182, R182 ;  /* 0x000000b600b67308 */ /* 0x000fe20000000800 */
[--C-:B------:R-:W-:Y:S01]  /*88c0*/  FFMA.FTZ R205, R153, UR6, -R152.reuse ;  /* 0x0000000699cd7c23 */ /* 0x100fe20008010898 */
[----:B------:R-:W-:Y:S01]  /*88d0*/  FSEL R153, R168, RZ, P3 ;  /* 0x000000ffa8997208 */ /* 0x000fe20001800000 */
[--C-:B------:R-:W-:Y:S01]  /*88e0*/  FFMA.FTZ R219, R154, UR6, -R152.reuse ;  /* 0x000000069adb7c23 */ /* 0x100fe20008010898 */
[----:B------:R-:W-:Y:S01]  /*88f0*/  FSEL R154, R185, RZ, P4 ;  /* 0x000000ffb99a7208 */ /* 0x000fe20002000000 */
[--C-:B------:R-:W-:Y:S01]  /*8900*/  FFMA.FTZ R204, R155, UR6, -R152.reuse ;  /* 0x000000069bcc7c23 */ /* 0x100fe20008010898 */
[----:B------:R-:W-:Y:S01]  /*8910*/  FFMA.FTZ R155, R210, UR6, -R152 ;  /* 0x00000006d29b7c23 */ /* 0x000fe20008010898 */
[----:B------:R-:W-:Y:S01]  /*8920*/  FADD.FTZ R153, -R153, R200 ;  /* 0x000000c899997221 */ /* 0x000fe20000010100 */
[----:B------:R-:W-:Y:S01]  /*8930*/  ISETP.NE.AND P3, PT, R192, RZ, PT ;  /* 0x000000ffc000720c */ /* 0x000fe20003f65270 */
[----:B------:R-:W-:Y:S01]  /*8940*/  FADD.FTZ R154, -R154, R201 ;  /* 0x000000c99a9a7221 */ /* 0x000fe20000010100 */
[--C-:B------:R-:W-:Y:S01]  /*8950*/  FFMA.FTZ R220, R207, UR6, -R152.reuse ;  /* 0x00000006cfdc7c23 */ /* 0x100fe20008010898 */
[----:B------:R-:W-:Y:S01]  /*8960*/  FMUL.FTZ R210, R153, UR6 ;  /* 0x0000000699d27c20 */ /* 0x000fe20008410000 */
[--C-:B------:R-:W-:Y:S01]  /*8970*/  FFMA.FTZ R207, R208, UR6, -R152.reuse ;  /* 0x00000006d0cf7c23 */ /* 0x100fe20008010898 */
[----:B------:R-:W-:Y:S01]  /*8980*/  FMUL.FTZ R154, R154, UR6 ;  /* 0x000000069a9a7c20 */ /* 0x000fe20008410000 */
[----:B------:R-:W-:Y:S01]  /*8990*/  FFMA.FTZ R208, R209, UR6, -R152 ;  /* 0x00000006d1d07c23 */ /* 0x000fe20008010898 */
[----:B------:R0:W-:Y:S01]  /*89a0*/  MUFU.EX2 R201, R155 ;  /* 0x0000009b00c97308 */ /* 0x0001e20000000800 */
[----:B------:R-:W-:-:S02]  /*89b0*/  @!P2 VIADD R153, R198, 0x38840 ;  /* 0x00038840c699a836 */ /* 0x000fc40000000000 */
[--C-:B------:R-:W-:Y:S01]  /*89c0*/  FFMA.FTZ R213, R158, UR6, -R152.reuse ;  /* 0x000000069ed57c23 */ /* 0x100fe20008010898 */
[--C-:B------:R-:W-:Y:S01]  /*89d0*/  FFMA.FTZ R214, R159, UR6, -R152.reuse ;  /* 0x000000069fd67c23 */ /* 0x100fe20008010898 */
[--C-:B------:R-:W-:Y:S01]  /*89e0*/  FFMA.FTZ R215, R162, UR6, -R152.reuse ;  /* 0x00000006a2d77c23 */ /* 0x100fe20008010898 */
[--C-:B------:R-:W-:Y:S01]  /*89f0*/  FFMA.FTZ R216, R163, UR6, -R152.reuse ;  /* 0x00000006a3d87c23 */ /* 0x100fe20008010898 */
[----:B------:R-:W-:Y:S01]  /*8a00*/  @!P2 PRMT R153, RZ, 0x654, R153 ;  /* 0x00000654ff99a816 */ /* 0x000fe20000000099 */
[----:B------:R-:W-:Y:S01]  /*8a10*/  FFMA.FTZ R217, R166, UR6, -R152 ;  /* 0x00000006a6d97c23 */ /* 0x000fe20008010898 */
[----:B------:R1:W3:Y:S01]  /*8a20*/  MUFU.EX2 R209, R154 ;  /* 0x0000009a00d17308 */ /* 0x0002e20000000800 */
[----:B0-----:R-:W-:Y:S02]  /*8a30*/  @!P3 IMAD R155, R203, 0x40, R190 ;  /* 0x00000040cb9bb824 */ /* 0x001fe400078e02be */
[--C-:B------:R-:W-:Y:S01]  /*8a40*/  FFMA.FTZ R218, R167, UR6, -R152.reuse ;  /* 0x00000006a7da7c23 */ /* 0x100fe20008010898 */
[----:B------:R-:W-:Y:S01]  /*8a50*/  FFMA.FTZ R200, R206, UR6, -R152 ;  /* 0x00000006cec87c23 */ /* 0x000fe20008010898 */
[----:B------:R0:W-:Y:S01]  /*8a60*/  @!P2 SYNCS.ARRIVE.TRANS64.RED.A1T0 RZ, [R153+URZ], RZ ;  /* 0x000000ff99ffa9a7 */ /* 0x0001e2000810043f */
[----:B------:R-:W-:-:S02]  /*8a70*/  @!P3 IMAD R160, R155, 0x4, R196 ;  /* 0x000000049ba0b824 */ /* 0x000fc400078e02c4 */
[--C-:B------:R-:W-:Y:S01]  /*8a80*/  FFMA.FTZ R206, R212, UR6, -R152.reuse ;  /* 0x00000006d4ce7c23 */ /* 0x100fe20008010898 */
[----:B------:R-:W-:Y:S01]  /*8a90*/  FFMA.FTZ R211, R211, UR6, -R152 ;  /* 0x00000006d3d37c23 */ /* 0x000fe20008010898 */
[----:B------:R-:W4:Y:S01]  /*8aa0*/  MUFU.EX2 R210, R210 ;  /* 0x000000d200d27308 */ /* 0x000f220000000800 */
[----:B------:R-:W-:Y:S01]  /*8ab0*/  F2FP.F16.F32.PACK_AB R152, R169, R170 ;  /* 0x000000aaa998723e */ /* 0x000fe200000000ff */
[----:B------:R-:W-:Y:S01]  /*8ac0*/  @!P2 VIADD R198, R198, 0x38860 ;  /* 0x00038860c6c6a836 */ /* 0x000fe20000000000 */
[----:B-1----:R-:W-:Y:S02]  /*8ad0*/  F2FP.F16.F32.PACK_AB R154, R172, R171 ;  /* 0x000000abac9a723e */ /* 0x002fe400000000ff */
[----:B--2---:R-:W-:Y:S02]  /*8ae0*/  F2FP.F16.F32.PACK_AB R158, R178, R175 ;  /* 0x000000afb29e723e */ /* 0x004fe400000000ff */
[----:B------:R-:W-:Y:S01]  /*8af0*/  @!P2 PRMT R198, RZ, 0x654, R198 ;  /* 0x00000654ffc6a816 */ /* 0x000fe200000000c6 */
[----:B------:R-:W-:Y:S01]  /*8b00*/  MUFU.EX2 R205, R205 ;  /* 0x000000cd00cd7308 */ /* 0x000fe20000000800 */
[----:B---3--:R-:W-:Y:S01]  /*8b10*/  @!P3 STS [R160+0x38400], R209 ;  /* 0x038400d1a000b388 */ /* 0x008fe20000000800 */
[-C--:B------:R-:W-:Y:S01]  /*8b20*/  FMUL.FTZ R24, R24, R209.reuse ;  /* 0x000000d118187220 */ /* 0x080fe20000410000 */
[-C--:B------:R-:W-:Y:S01]  /*8b30*/  FMUL.FTZ R25, R25, R209.reuse ;  /* 0x000000d119197220 */ /* 0x080fe20000410000 */
[-C--:B------:R-:W-:Y:S01]  /*8b40*/  FMUL.FTZ R28, R28, R209.reuse ;  /* 0x000000d11c1c7220 */ /* 0x080fe20000410000 */
[-C--:B------:R-:W-:Y:S01]  /*8b50*/  FMUL.FTZ R29, R29, R209.reuse ;  /* 0x000000d11d1d7220 */ /* 0x080fe20000410000 */
[-C--:B------:R-:W-:Y:S01]  /*8b60*/  FMUL.FTZ R32, R32, R209.reuse ;  /* 0x000000d120207220 */ /* 0x080fe20000410000 */
[-C--:B------:R-:W-:Y:S01]  /*8b70*/  FMUL.FTZ R33, R33, R209.reuse ;  /* 0x000000d121217220 */ /* 0x080fe20000410000 */
[----:B------:R-:W0:Y:S01]  /*8b80*/  MUFU.EX2 R204, R204 ;  /* 0x000000cc00cc7308 */ /* 0x000e220000000800 */
[----:B----4-:R1:W-:Y:S01]  /*8b90*/  @!P3 STS [R160+0x38420], R210 ;  /* 0x038420d2a000b388 */ /* 0x0103e20000000800 */
        /* <DEDUP_REMOVED lines=9> */
[----:B-1----:R-:W-:Y:S01]  /*8c30*/  F2FP.F16.F32.PACK_AB R160, R182, R179 ;  /* 0x000000b3b6a0723e */ /* 0x002fe200000000ff */
        /* <DEDUP_REMOVED lines=19> */
[-C--:B------:R-:W-:Y:S01]  /*8d70*/  FMUL.FTZ R54, R54, R210.reuse ;  /* 0x000000d236367220 */ /* 0x080fe20000410000 */
        /* <DEDUP_REMOVED lines=110> */
[----:B------:R-:W-:Y:S01]  /*9460*/  FMUL.FTZ R143, R143, R210 ;  /* 0x000000d28f8f7220 */ /* 0x000fe20000410000 */
[-C--:B------:R-:W-:Y:S01]  /*9470*/  FMUL.FTZ R144, R144, R209.reuse ;  /* 0x000000d190907220 */ /* 0x080fe20000410000 */
[----:B------:R2:W-:Y:S01]  /*9480*/  MUFU.EX2 R203, R211 ;  /* 0x000000d300cb7308 */ /* 0x0005e20000000800 */
[----:B0-----:R-:W-:Y:S01]  /*9490*/  F2FP.F16.F32.PACK_AB R166, R181, R180 ;  /* 0x000000b4b5a6723e */ /* 0x001fe200000000ff */
        /* <DEDUP_REMOVED lines=8> */
[----:B------:R-:W-:Y:S01]  /*9520*/  FMUL.FTZ R151, R151, R210 ;  /* 0x000000d297977220 */ /* 0x000fe20000410000 */
[----:B------:R1:W-:Y:S01]  /*9530*/  STSM.16.M88.4 [R184+0x36400], R152 ;  /* 0x03640098b8007844 */ /* 0x0003e20000000200 */
[----:B--2---:R-:W-:-:S02]  /*9540*/  VIADD R211, R221, 0x80 ;  /* 0x00000080ddd37836 */ /* 0x004fc40000000000 */
[----:B------:R-:W-:Y:S01]  /*9550*/  FFMA.FTZ R205, R210, R22, R205 ;  /* 0x00000016d2cd7223 */ /* 0x000fe200000100cd */
[----:B------:R-:W-:Y:S01]  /*9560*/  FFMA.FTZ R170, R209, R21, R170 ;  /* 0x00000015d1aa7223 */ /* 0x000fe200000100aa */
[----:B------:R2:W-:Y:S01]  /*9570*/  STSM.16.M88.4 [R188], R156 ;  /* 0x0000009cbc007844 */ /* 0x0005e20000000200 */
[----:B------:R-:W-:Y:S01]  /*9580*/  ISETP.GT.AND P3, PT, R199, UR61, PT ;  /* 0x0000003dc7007c0c */ /* 0x000fe2000bf64270 */
[----:B------:R-:W-:Y:S01]  /*9590*/  FADD.FTZ R204, R204, R205 ;  /* 0x000000cdcccc7221 */ /* 0x000fe20000010000 */
[----:B------:R-:W-:Y:S01]  /*95a0*/  FADD.FTZ R170, R169, R170 ;  /* 0x000000aaa9aa7221 */ /* 0x000fe20000010000 */
[----:B------:R2:W-:Y:S02]  /*95b0*/  STSM.16.M88.4 [R20], R160 ;  /* 0x000000a014007844 */ /* 0x0005e40000000200 */
[----:B------:R-:W-:Y:S01]  /*95c0*/  FADD.FTZ R213, R213, R204 ;  /* 0x000000ccd5d57221 */ /* 0x000fe20000010000 */
[----:B------:R-:W-:Y:S01]  /*95d0*/  FADD.FTZ R171, R171, R170 ;  /* 0x000000aaabab7221 */ /* 0x000fe20000010000 */
[----:B0-----:R-:W-:-:S02]  /*95e0*/  F2FP.F16.F32.PACK_AB R167, R206, R203 ;  /* 0x000000cbcea7723e */ /* 0x001fc400000000ff */
        /* <DEDUP_REMOVED lines=10> */
[C---:B------:R-:W-:Y:S02]  /*9690*/  VIADD R211, R221.reuse, 0x100 ;  /* 0x00000100ddd37836 */ /* 0x040fe40000000000 */
        /* <DEDUP_REMOVED lines=17> */
[----:B------:R-:W-:Y:S02]  /*97b0*/  IMAD.MOV.U32 R201, RZ, RZ, R185 ;  /* 0x000000ffffc97224 */ /* 0x000fe400078e00b9 */
[----:B------:R-:W-:Y:S01]  /*97c0*/  FADD.FTZ R177, R177, R176 ;  /* 0x000000b0b1b17221 */ /* 0x000fe20000010000 */
[----:B------:R-:W-:Y:S01]  /*97d0*/  FADD.FTZ R203, R203, R200 ;  /* 0x000000c8cbcb7221 */ /* 0x000fe20000010000 */
[----:B------:R-:W-:Y:S02]  /*97e0*/  IMAD.MOV.U32 R200, RZ, RZ, R168 ;  /* 0x000000ffffc87224 */ /* 0x000fe400078e00a8 */
[----:B------:R-:W-:Y:S01]  /*97f0*/  FADD.FTZ R180, R180, R177 ;  /* 0x000000b1b4b47221 */ /* 0x000fe20000010000 */
[----:B------:R-:W-:Y:S01]  /*9800*/  FADD.FTZ R22, R206, R203 ;  /* 0x000000cbce167221 */ /* 0x000fe20000010000 */
[----:B------:R-:W-:Y:S02]  /*9810*/  IMAD.MOV.U32 R203, RZ, RZ, R23 ;  /* 0x000000ffffcb7224 */ /* 0x000fe400078e0017 */
[----:B------:R-:W-:Y:S01]  /*9820*/  FADD.FTZ R21, R181, R180 ;  /* 0x000000b4b5157221 */ /* 0x000fe20000010000 */
[----:B------:R-:W-:-:S02]  /*9830*/  WARPGROUP.DEPBAR.LE gsb0, 0x0 ;  /* 0x00008000000079c5 */ /* 0x000fc40000010000 */
[----:B------:R-:W-:Y:S01]  /*9840*/  WARPGROUP.ARRIVE ;  /* 0x00000000000079c5 */ /* 0x000fe20000000000 */
[----:B-1----:R-:W-:-:S04]  /*9850*/  VIADD R152, R199, 0xffffffff ;  /* 0xffffffffc7987836 */ /* 0x002fc80000000000 */
        /* <DEDUP_REMOVED lines=25> */
[----:B------:R-:W-:-:S07]  /*99f0*/  IMAD.MOV.U32 R199, RZ, RZ, R152 ;  /* 0x000000ffffc77224 */ /* 0x000fce00078e0098 */
.L_x_7219:
[----:B------:R-:W-:-:S13]  /*9a00*/  R2UR UR7, R195 ;  /* 0x00000000c30772ca */ /* 0x000fda00000e0000 */
[----:B------:R-:W-:-:S13]  /*9a10*/  ISETP.GE.AND P1, PT, R199, UR7, PT ;  /* 0x00000007c7007c0c */ /* 0x000fda000bf26270 */
[----:B------:R-:W-:Y:S05]  /*9a20*/  @!P1 BRA `(.L_x_7229) ;  /* 0x0000002800c89947 */ /* 0x000fea0003800000 */
[----:B------:R-:W-:Y:S01]  /*9a30*/  IMAD.MOV.U32 R209, RZ, RZ, R168 ;  /* 0x000000ffffd17224 */ /* 0x000fe200078e00a8 */
[----:B------:R-:W-:Y:S01]  /*9a40*/  ULDC UR61, c[0x0][0xa80] ;  /* 0x0002a000003d7ab9 */ /* 0x000fe20000000800 */
[----:B------:R-:W-:Y:S02]  /*9a50*/  IMAD.MOV.U32 R193, RZ, RZ, R185 ;  /* 0x000000ffffc17224 */ /* 0x000fe400078e00b9 */
[----:B------:R-:W-:-:S07]  /*9a60*/  IMAD.MOV.U32 R207, RZ, RZ, R23 ;  /* 0x000000ffffcf7224 */ /* 0x000fce00078e0017 */
.L_x_7238:
        /* <DEDUP_REMOVED lines=8> */
.L_x_7230:
[----:B------:R-:W-:Y:S02]  /*9af0*/  IMAD.U32 R185, RZ, RZ, UR60 ;  /* 0x0000003cffb97e24 */ /* 0x000fe4000f8e00ff */
[----:B------:R-:W-:-:S03]  /*9b00*/  IMAD R186, R23, 0x8, R196 ;  /* 0x0000000817ba7824 */ /* 0x000fc600078e02c4 */
[----:B------:R-:W-:-:S04]  /*9b10*/  SHF.L.U32 R185, R185, 0x1f, RZ ;  /* 0x0000001fb9b97819 */ /* 0x000fc800000006ff */
[----:B------:R0:W1:Y:S01]  /*9b20*/  SYNCS.PHASECHK.TRANS64.TRYWAIT P1, [R186+URZ+0x38830], R185 ;  /* 0x038830b9ba0075a7 */ /* 0x000062000802017f */
[----:B------:R-:W-:Y:S05]  /*9b30*/  @!P0 BRA `(.L_x_7231) ;  /* 0x0000000000048947 */ /* 0x000fea0003800000 */
[----:B------:R-:W-:Y:S01]  /*9b40*/  BPT.TRAP 0x1 ;  /* 0x000000040000795c */ /* 0x000fe20000300000 */
.L_x_7231:
[----:B------:R-:W-:Y:S01]  /*9b50*/  IMAD R194, R23, 0x200, R189 ;  /* 0x0000020017c27824 */ /* 0x000fe200078e02bd */
[----:B-1----:R-:W-:Y:S06]  /*9b60*/  @P1 BRA `(.L_x_7232) ;  /* 0x0000000000081947 */ /* 0x002fec0003800000 */
[----:B------:R-:W1:Y:S02]  /*9b70*/  SYNCS.PHASECHK.TRANS64.TRYWAIT P1, [R186+URZ+0x38830], R185 ;  /* 0x038830b9ba0075a7 */ /* 0x000e64000802017f */
[----:B-1----:R-:W-:Y:S05]  /*9b80*/  @!P1 BRA `(.L_x_7233) ;  /* 0x000000b400b49947 */ /* 0x002fea0003800000 */
.L_x_7232:
        /* <DEDUP_REMOVED lines=33> */
.L_x_7234:
[----:B------:R2:W3:Y:S01]  /*9da0*/  SYNCS.PHASECHK.TRANS64.TRYWAIT P1, [R186+URZ+0x38850], R185 ;  /* 0x038850b9ba0075a7 */ /* 0x0004e2000802017f */
[----:B------:R-:W-:Y:S05]  /*9db0*/  @!P0 BRA `(.L_x_7235) ;  /* 0x0000000000048947 */ /* 0x000fea0003800000 */
[----:B------:R-:W-:Y:S01]  /*9dc0*/  BPT.TRAP 0x1 ;  /* 0x000000040000795c */ /* 0x000fe20000300000 */
.L_x_7235:
[----:B---3--:R-:W-:Y:S05]  /*9dd0*/  @P1 BRA `(.L_x_7236) ;  /* 0x0000000000081947 */ /* 0x008fea0003800000 */
[----:B------:R-:W3:Y:S02]  /*9de0*/  SYNCS.PHASECHK.TRANS64.TRYWAIT P1, [R186+URZ+0x38850], R185 ;  /* 0x038850b9ba0075a7 */ /* 0x000ee4000802017f */
[----:B---3--:R-:W-:Y:S05]  /*9df0*/  @!P1 BRA `(.L_x_7237) ;  /* 0x000000b4002c9947 */ /* 0x008fea0003800000 */
.L_x_7236:
        /* <DEDUP_REMOVED lines=27> */
[----:B------:R-:W-:-:S02]  /*9fb0*/  VIADD R201, R185, 0x800 ;  /* 0x00000800b9c97836 */ /* 0x000fc40000000000 */
        /* <DEDUP_REMOVED lines=41> */
[----:B0-----:R-:W-:-:S04]  /*a250*/  ISETP.GT.AND P1, PT, R194, 0x7f, PT ;  /* 0x0000007fc200780c */ /* 0x001fc80003f24270 */
[----:B------:R-:W-:-:S05]  /*a260*/  SEL R194, RZ, 0x2, !P1 ;  /* 0x00000002ffc27807 */ /* 0x000fca0004800000 */
[----:B------:R-:W-:Y:S02]  /*a270*/  IMAD.IADD R198, R19, 0x1, R194 ;  /* 0x0000000113c67824 */ /* 0x000fe400078e02c2 */
[----:B------:R-:W-:-:S03]  /*a280*/  IMAD.IADD R200, R194, 0x1, R201 ;  /* 0x00000001c2c87824 */ /* 0x000fc600078e02c9 */
[----:B------:R-:W-:Y:S02]  /*a290*/  R2UR UR56, R198 ;  /* 0x00000000c63872ca */ /* 0x000fe400000e0000 */
[----:B------:R-:W-:Y:S01]  /*a2a0*/  R2UR UR58, R200 ;  /* 0x00000000c83a72ca */ /* 0x000fe200000e0000 */
        /* <DEDUP_REMOVED lines=9> */
[----:B------:R-:W-:Y:S01]  /*a340*/  UMOV UR6, UR61 ;  /* 0x0000003d00067c82 */ /* 0x000fe20008000000 */
[----:B------:R-:W-:Y:S01]  /*a350*/  R2UR UR7, R195 ;  /* 0x00000000c30772ca */ /* 0x000fe200000e0000 */
        /* <DEDUP_REMOVED lines=186> */
[----:B------:R-:W-:Y:S02]  /*af00*/  SEL R194, R194, 0x3e, P1 ;  /* 0x0000003ec2c27807 */ /* 0x000fe40000800000 */
[----:B------:R-:W-:Y:S02]  /*af10*/  ISETP.NE.AND P1, PT, R192, RZ, PT ;  /* 0x000000ffc000720c */ /* 0x000fe40003f25270 */
        /* <DEDUP_REMOVED lines=152> */
[----:B------:R-:W-:Y:S01]  /*b8a0*/  FFMA.FTZ R213, R159, UR6, -R152 ;  /* 0x000000069fd57c23 */ /* 0x000fe20008010898 */
        /* <DEDUP_REMOVED lines=118> */
[----:B------:R-:W-:Y:S01]  /*c010*/  ISETP.GT.AND P1, PT, R199, UR7, PT ;  /* 0x00000007c7007c0c */ /* 0x000fe2000bf24270 */
        /* <DEDUP_REMOVED lines=40> */
[----:B------:R-:W4:Y:S01]  /*c2a0*/  MUFU.EX2 R183, R183 ;  /* 0x000000b700b77308 */ /* 0x000f220000000800 */
[----:B-1----:R-:W-:Y:S01]  /*c2b0*/  F2FP.F16.F32.PACK_AB R165, R179, R178 ;  /* 0x000000b2b3a5723e */ /* 0x002fe200000000ff */
[----:B------:R-:W-:-:S04]  /*c2c0*/  FADD.FTZ R178, R178, R175 ;  /* 0x000000afb2b27221 */ /* 0x000fc80000010000 */
[----:B------:R-:W-:-:S04]  /*c2d0*/  FADD.FTZ R179, R179, R178 ;  /* 0x000000b2b3b37221 */ /* 0x000fc80000010000 */
[----:B--2---:R-:W-:Y:S01]  /*c2e0*/  FADD.FTZ R22, R182, R179 ;  /* 0x000000b3b6167221 */ /* 0x004fe20000010000 */
[----:B----4-:R-:W-:-:S03]  /*c2f0*/  F2FP.F16.F32.PACK_AB R167, R183, R182 ;  /* 0x000000b6b7a7723e */ /* 0x010fc600000000ff */
        /* <DEDUP_REMOVED lines=9> */
[----:B------:R-:W-:Y:S01]  /*c390*/  WARPGROUP.ARRIVE ;  /* 0x00000000000079c5 */ /* 0x000fe20000000000 */
[----:B0-----:R-:W-:-:S04]  /*c3a0*/  VIADD R152, R199, 0xffffffff ;  /* 0xffffffffc7987836 */ /* 0x001fc80000000000 */
[----:B------:R-:W-:-:S15]  /*c3b0*/  IMAD.MOV.U32 R199, RZ, RZ, R152 ;  /* 0x000000ffffc77224 */ /* 0x000fde00078e0098 */
        /* <DEDUP_REMOVED lines=25> */
.L_x_7229:
[----:B------:R-:W0:Y:S01]  /*c550*/  SHFL.BFLY PT, R0, R21, 0x2, 0x1f ;  /* 0x0c401f0015007f89 */ /* 0x000e2200000e0000 */
[----:B------:R-:W-:Y:S08]  /*c560*/  BAR.ARV 0x8, 0x100 ;  /* 0x0204000000007b1d */ /* 0x000ff00000002000 */
[----:B------:R-:W-:Y:S01]  /*c570*/  BAR.SYNC.DEFER_BLOCKING 0xf, 0x100 ;  /* 0x03c4000000007b1d */ /* 0x000fe20000010000 */
[----:B------:R-:W-:Y:S01]  /*c580*/  ISETP.NE.AND P0, PT, R192, RZ, PT ;  /* 0x000000ffc000720c */ /* 0x000fe20003f05270 */
[----:B------:R-:W-:-:S02]  /*c590*/  IMAD R23, R23, 0x40, R190 ;  /* 0x0000004017177824 */ /* 0x000fc400078e02be */
[----:B------:R-:W-:Y:S02]  /*c5a0*/  IMAD.U32 R8, RZ, RZ, UR6 ;  /* 0x00000006ff087e24 */ /* 0x000fe4000f8e00ff */
[----:B------:R-:W1:Y:S01]  /*c5b0*/  SHFL.BFLY PT, R5, R22, 0x2, 0x1f ;  /* 0x0c401f0016057f89 */ /* 0x000e6200000e0000 */
[----:B0-----:R-:W-:-:S07]  /*c5c0*/  FADD.FTZ R2, R0, R21 ;  /* 0x0000001500027221 */ /* 0x001fce0000010000 */
[----:B------:R-:W-:Y:S01]  /*c5d0*/  @!P0 IMAD R196, R23, 0x4, R196 ;  /* 0x0000000417c48824 */ /* 0x000fe200078e02c4 */
[----:B------:R-:W0:Y:S01]  /*c5e0*/  SHFL.BFLY PT, R3, R2, 0x1, 0x1f ;  /* 0x0c201f0002037f89 */ /* 0x000e2200000e0000 */
[----:B-1----:R-:W-:-:S05]  /*c5f0*/  FADD.FTZ R5, R5, R22 ;  /* 0x0000001605057221 */ /* 0x002fca0000010000 */
[----:B------:R-:W1:Y:S01]  /*c600*/  SHFL.BFLY PT, R0, R5, 0x1, 0x1f ;  /* 0x0c201f0005007f89 */ /* 0x000e6200000e0000 */
[----:B0-----:R-:W-:Y:S01]  /*c610*/  FADD.FTZ R4, R2, R3 ;  /* 0x0000000302047221 */ /* 0x001fe20000010000 */
[----:B------:R-:W-:Y:S02]  /*c620*/  IMAD.MOV.U32 R3, RZ, RZ, RZ ;  /* 0x000000ffff037224 */ /* 0x000fe400078e00ff */
[----:B------:R-:W-:Y:S02]  /*c630*/  IMAD.MOV.U32 R2, RZ, RZ, -0x800000 ;  /* 0xff800000ff027424 */ /* 0x000fe400078e00ff */
[----:B------:R-:W-:-:S13]  /*c640*/  FSETP.NE.FTZ.AND P1, PT, R4, RZ, PT ;  /* 0x000000ff0400720b */ /* 0x000fda0003f35000 */
[----:B------:R-:W0:Y:S01]  /*c650*/  @P1 MUFU.RCP R3, R4 ;  /* 0x0000000400031308 */ /* 0x000e220000001000 */
[----:B-1----:R-:W-:Y:S01]  /*c660*/  FADD.FTZ R6, R5, R0 ;  /* 0x0000000005067221 */ /* 0x002fe20000010000 */
[----:B------:R-:W-:-:S04]  /*c670*/  IMAD.MOV.U32 R0, RZ, RZ, RZ ;  /* 0x000000ffff007224 */ /* 0x000fc800078e00ff */
[----:B------:R-:W-:Y:S02]  /*c680*/  FSETP.NE.FTZ.AND P2, PT, R6, RZ, PT ;  /* 0x000000ff0600720b */ /* 0x000fe40003f55000 */
[----:B------:R1:W4:Y:S01]  /*c690*/  @P1 MUFU.LG2 R5, R4 ;  /* 0x0000000400051308 */ /* 0x0003220000000c00 */
[----:B0-----:R0:W-:Y:S01]  /*c6a0*/  @!P0 STS [R196+0x38400], R3 ;  /* 0x03840003c4008388 */ /* 0x0011e20000000800 */
[----:B-1----:R-:W-:Y:S02]  /*c6b0*/  IMAD.MOV.U32 R4, RZ, RZ, -0x800000 ;  /* 0xff800000ff047424 */ /* 0x002fe400078e00ff */
[----:B------:R-:W-:-:S07]  /*c6c0*/  FMUL.FTZ R24, R24, R3 ;  /* 0x0000000318187220 */ /* 0x000fce0000410000 */
[----:B------:R-:W1:Y:S01]  /*c6d0*/  @P2 MUFU.RCP R0, R6 ;  /* 0x0000000600002308 */ /* 0x000e620000001000 */
[----:B------:R-:W-:Y:S01]  /*c6e0*/  @P2 FMUL.FTZ R8, R8, 0.69314718246459960938 ;  /* 0x3f31721808082820 */ /* 0x000fe20000410000 */
[-C--:B------:R-:W-:Y:S01]  /*c6f0*/  FMUL.FTZ R25, R25, R3.reuse ;  /* 0x0000000319197220 */ /* 0x080fe20000410000 */
        /* <DEDUP_REMOVED lines=135> */
[----:B0-----:R-:W-:Y:S06]  /*cf70*/  BAR.ARV 0xe, 0x100 ;  /* 0x0384000000007b1d */ /* 0x001fec0000002000 */
.L_x_7204:
        /* <DEDUP_REMOVED lines=114> */
.L_x_7240:
        /* <DEDUP_REMOVED lines=267> */
.L_x_7242:
[----:B------:R-:W-:Y:S05]  /*e750*/  BSYNC B0 ;  /* 0x0000000000007941 */ /* 0x000fea0003800000 */
.L_x_7241:
        /* <DEDUP_REMOVED lines=201> */
.L_x_7239:
        /* <DEDUP_REMOVED lines=63> */
.L_x_7199:
        /* <DEDUP_REMOVED lines=18> */
.L_x_7243:
[----:B------:R-:W-:Y:S01]  /*f900*/  ULDC UR43, c[0x0][0xd50] ;  /* 0x00035400002b7ab9 */ /* 0x000fe20000000800 */
[----:B------:R-:W-:Y:S01]  /*f910*/  UMOV UR36, UR6 ;  /* 0x0000000600247c82 */ /* 0x000fe20008000000 */
[----:B------:R-:W-:-:S11]  /*f920*/  UISETP.NE.AND UP0, UPT, UR43, 0x1, UPT ;  /* 0x000000012b00788c */ /* 0x000fd6000bf05270 */
[----:B------:R-:W-:Y:S01]  /*f930*/  @UP0 ULDC UR4, c[0x0][0xd54] ;  /* 0x0003550000040ab9 */ /* 0x000fe20000000800 */
[----:B------:R-:W-:Y:S01]  /*f940*/  @UP0 ULDC UR7, c[0x0][0xd58] ;  /* 0x0003560000070ab9 */ /* 0x000fe20000000800 */
[----:B------:R-:W-:-:S04]  /*f950*/  UIMAD.WIDE.U32 UR4, UR6, UR4, URZ ;  /* 0x00000004060472a5 */ /* 0x000fc8000f8e003f */
[----:B------:R-:W-:-:S12]  /*f960*/  @UP0 USHF.R.U32.HI UR36, URZ, UR7, UR5 ;  /* 0x000000073f240299 */ /* 0x000fd80008011605 */
.L_x_7244:
[----:B------:R-:W-:Y:S01]  /*f970*/  ISETP.LE.AND P0, PT, RZ, UR44, PT ;  /* 0x0000002cff007c0c */ /* 0x000fe2000bf03270 */
        /* <DEDUP_REMOVED lines=74> */
.L_x_7246:
        /* <DEDUP_REMOVED lines=32> */
.L_x_7247:
        /* <DEDUP_REMOVED lines=20> */
.L_x_7249:
        /* <DEDUP_REMOVED lines=15> */
.L_x_7248:
        /* <DEDUP_REMOVED lines=25> */
.L_x_7350:
        /* <DEDUP_REMOVED lines=9> */
.L_x_7353:
[----:B------:R-:W-:Y:S05]  /*10470*/  @!P6 BRA `(.L_x_7251) ;  /* 0x0000000000dce947 */ /* 0x000fea0003800000 */
[----:B------:R-:W-:Y:S01]  /*10480*/  IMAD.MOV.U32 R16, RZ, RZ, R18 ;  /* 0x000000ffff107224 */ /* 0x000fe200078e0012 */
[----:B------:R-:W-:Y:S06]  /*10490*/  @!P1 BRA `(.L_x_7253) ;  /* 0x0000000000549947 */ /* 0x000fec0003800000 */
[----:B0-----:R-:W-:Y:S01]  /*104a0*/  IMAD.MOV.U32 R6, RZ, RZ, R0 ;  /* 0x000000ffff067224 */ /* 0x001fe200078e0000 */
[----:B------:R-:W-:Y:S01]  /*104b0*/  ULDC.64 UR4, c[0x0][0x428] ;  /* 0x00010a0000047ab9 */ /* 0x000fe20000000a00 */
[----:B------:R-:W0:Y:S01]  /*104c0*/  LDC R0, c[0x0][0x43c] ;  /* 0x00010f00ff007b82 */ /* 0x000e220000000800 */
[----:B------:R-:W-:Y:S01]  /*104d0*/  IMAD R9, R19, UR4, RZ ;  /* 0x0000000413097c24 */ /* 0x000fe2000f8e02ff */
[----:B------:R-:W-:Y:S01]  /*104e0*/  ULDC.64 UR6, c[0x0][0x208] ;  /* 0x0000820000067ab9 */ /* 0x000fe20000000a00 */
        /* <DEDUP_REMOVED lines=16> */
.L_x_7253:
[----:B------:R-:W-:Y:S01]  /*105f0*/  IMAD.MOV.U32 R0, RZ, RZ, 0x1 ;  /* 0x00000001ff007424 */ /* 0x000fe200078e00ff */
[----:B01----:R-:W0:Y:S04]  /*10600*/  S2R R6, SR_TID.X ;  /* 0x0000000000067919 */ /* 0x003e280000002100 */
[----:B------:R-:W-:-:S04]  /*10610*/  SHF.L.U32 R0, R0, 0x1f, RZ ;  /* 0x0000001f00007819 */ /* 0x000fc800000006ff */
[----:B------:R-:W1:Y:S01]  /*10620*/  SYNCS.PHASECHK.TRANS64.TRYWAIT P0, [UR38+0x38840], R0 ;  /* 0x03884000ff0075a7 */ /* 0x000e620008000166 */
[----:B0-----:R-:W-:-:S04]  /*10630*/  LOP3.LUT R2, R6, 0x7f, RZ, 0xc0, !PT ;  /* 0x0000007f06027812 */ /* 0x001fc800078ec0ff */
[----:B------:R-:W-:Y:S01]  /*10640*/  ISETP.NE.AND P1, PT, R2, RZ, PT ;  /* 0x000000ff0200720c */ /* 0x000fe20003f25270 */
[----:B-1----:R-:W-:-:S12]  /*10650*/  @!P0 BRA `(.L_x_7254) ;  /* 0x0000004c00688947 */ /* 0x002fd80003800000 */
.L_x_7354:
[----:B------:R-:W-:Y:S05]  /*10660*/  @P1 BRA `(.L_x_7255) ;  /* 0x0000000000181947 */ /* 0x000fea0003800000 */
[----:B------:R-:W1:Y:S01]  /*10670*/  S2R R2, SR_TID.X ;  /* 0x0000000000027919 */ /* 0x000e620000002100 */
[----:B0-----:R-:W-:-:S04]  /*10680*/  IMAD.MOV.U32 R0, RZ, RZ, 0x2000 ;  /* 0x00002000ff007424 */ /* 0x001fc800078e00ff */
[----:B------:R2:W-:Y:S01]  /*10690*/  SYNCS.ARRIVE.TRANS64 RZ, [UR38+0x38830], R0 ;  /* 0x03883000ffff79a7 */ /* 0x0005e20008000026 */
[----:B-1----:R-:W-:-:S13]  /*106a0*/  LOP3.LUT P0, RZ, R2, 0x1f, RZ, 0xc0, !PT ;  /* 0x0000001f02ff7812 */ /* 0x002fda000780c0ff */
[----:B--2---:R-:W-:Y:S05]  /*106b0*/  @!P0 BRA `(.L_x_7255) ;  /* 0x0000000000048947 */ /* 0x004fea0003800000 */
[----:B------:R-:W-:Y:S01]  /*106c0*/  BPT.TRAP 0x1 ;  /* 0x000000040000795c */ /* 0x000fe20000300000 */
.L_x_7255:
[----:B0-----:R-:W2:Y:S01]  /*106d0*/  LDL R0, [R1+0xc] ;  /* 0x00000c0001007983 */ /* 0x001ea20000100800 */
        /* <DEDUP_REMOVED lines=17> */
.L_x_7251:
        /* <DEDUP_REMOVED lines=24> */
.L_x_7256:
        /* <DEDUP_REMOVED lines=24> */
[----:B------:R-:W-:Y:S01]  /*10af0*/  IMAD.MOV.U32 R9, RZ, RZ, R11 ;  /* 0x000000ffff097224 */ /* 0x000fe200078e000b */
[----:B------:R2:W-:Y:S01]  /*10b00*/  STL [R1+0x8], R11 ;  /* 0x0000080b01007387 */ /* 0x0005e20000100800 */
        /* <DEDUP_REMOVED lines=9> */
[----:B--2---:R-:W-:Y:S01]  /*10ba0*/  IMAD R11, R9, UR5, R0 ;  /* 0x00000005090b7c24 */ /* 0x004fe2000f8e0200 */
[----:B------:R-:W-:Y:S02]  /*10bb0*/  ULDC.64 UR4, c[0x0][0x2c8] ;  /* 0x0000b20000047ab9 */ /* 0x000fe40000000a00 */
[----:B------:R-:W-:Y:S01]  /*10bc0*/  SHF.R.S32.HI R0, RZ, 0x1f, R5 ;  /* 0x0000001fff007819 */ /* 0x000fe20000011405 */
[----:B------:R-:W-:-:S04]  /*10bd0*/  IMAD.IADD R3, R3, 0x1, R11 ;  /* 0x0000000103037824 */ /* 0x000fc800078e020b */
[----:B------:R-:W-:Y:S02]  /*10be0*/  IMAD R0, R0, UR4, RZ ;  /* 0x0000000400007c24 */ /* 0x000fe4000f8e02ff */
[----:B------:R-:W-:-:S04]  /*10bf0*/  IMAD.WIDE.U32 R2, R5, UR4, R2 ;  /* 0x0000000405027c25 */ /* 0x000fc8000f8e0002 */
[----:B------:R-:W-:Y:S01]  /*10c00*/  IMAD R9, R5, UR5, R0 ;  /* 0x0000000505097c24 */ /* 0x000fe2000f8e0200 */
[----:B------:R-:W-:Y:S02]  /*10c10*/  ULDC.64 UR4, c[0x0][0x280] ;  /* 0x0000a00000047ab9 */ /* 0x000fe40000000a00 */
[C---:B------:R-:W-:Y:S01]  /*10c20*/  LEA R0, P0, R2.reuse, UR4, 0x1 ;  /* 0x0000000402007c11 */ /* 0x040fe2000f8008ff */
[----:B------:R-:W-:Y:S01]  /*10c30*/  IMAD.IADD R3, R3, 0x1, R9 ;  /* 0x0000000103037824 */ /* 0x000fe200078e0209 */
[----:B------:R-:W-:Y:S01]  /*10c40*/  ULDC UR4, c[0x0][0x2b8] ;  /* 0x0000ae0000047ab9 */ /* 0x000fe20000000800 */
[----:B------:R-:W0:Y:S03]  /*10c50*/  S2R R9, SR_TID.X ;  /* 0x0000000000097919 */ /* 0x000e260000002100 */
[----:B------:R-:W-:Y:S01]  /*10c60*/  LEA.HI.X R3, R2, UR5, R3, 0x1, P0 ;  /* 0x0000000502037c11 */ /* 0x000fe200080f0c03 */
[----:B0-----:R-:W-:-:S05]  /*10c70*/  IMAD.SHL.U32 R2, R9, 0x8, RZ ;  /* 0x0000000809027824 */ /* 0x001fca00078e00ff */
        /* <DEDUP_REMOVED lines=8> */
[----:B------:R-:W0:Y:S01]  /*10d00*/  S2R R4, SR_TID.X ;  /* 0x0000000000047919 */ /* 0x000e220000002100 */
[----:B------:R-:W-:Y:S01]  /*10d10*/  ULDC UR4, c[0x0][0x288] ;  /* 0x0000a20000047ab9 */ /* 0x000fe20000000800 */
[----:B------:R-:W-:Y:S01]  /*10d20*/  IMAD R8, R8, 0x40, R6 ;  /* 0x0000004008087824 */ /* 0x000fe200078e0206 */
[----:B------:R-:W-:Y:S01]  /*10d30*/  ULDC.64 UR6, c[0x0][0x208] ;  /* 0x0000820000067ab9 */ /* 0x000fe20000000a00 */
[----:B------:R-:W1:Y:S01]  /*10d40*/  SHFL.IDX PT, R14, R0, RZ, 0x181f ;  /* 0x00181fff000e7589 */ /* 0x000e6200000e0000 */
[----:B------:R-:W-:Y:S02]  /*10d50*/  IMAD R2, R7, UR4, RZ ;  /* 0x0000000407027c24 */ /* 0x000fe4000f8e02ff */
[C---:B------:R-:W-:Y:S01]  /*10d60*/  VIADD R6, R8.reuse, 0x10 ;  /* 0x0000001008067836 */ /* 0x040fe20000000000 */
[----:B------:R2:W-:Y:S02]  /*10d70*/  STL [R1+0x4], R8 ;  /* 0x0000040801007387 */ /* 0x0005e40000100800 */
[----:B------:R-:W-:-:S02]  /*10d80*/  ISETP.GE.AND P1, PT, R8, R2, PT ;  /* 0x000000020800720c */ /* 0x000fc40003f26270 */
[----:B------:R-:W-:Y:S01]  /*10d90*/  STL [R1+0x10], R6 ;  /* 0x0000100601007387 */ /* 0x000fe20000100800 */
[----:B--2---:R-:W-:-:S10]  /*10da0*/  VIADD R8, R8, 0x20 ;  /* 0x0000002008087836 */ /* 0x004fd40000000000 */
[----:B------:R-:W-:Y:S01]  /*10db0*/  @!P1 LEA R9, R10, UR38, 0x1 ;  /* 0x000000260a099c11 */ /* 0x000fe2000f8e08ff */
[----:B------:R-:W-:Y:S01]  /*10dc0*/  STL [R1+0x14], R8 ;  /* 0x0000140801007387 */ /* 0x000fe20000100800 */
[----:B0-----:R-:W-:-:S03]  /*10dd0*/  IMAD.SHL.U32 R11, R4, 0x8, RZ ;  /* 0x00000008040b7824 */ /* 0x001fc600078e00ff */
[----:B------:R-:W0:Y:S02]  /*10de0*/  SHFL.IDX PT, R4, R3, RZ, 0x181f ;  /* 0x00181fff03047589 */ /* 0x000e2400000e0000 */
[----:B------:R-:W-:-:S04]  /*10df0*/  LOP3.LUT R11, R11, 0x38, RZ, 0xc0, !PT ;  /* 0x000000380b0b7812 */ /* 0x000fc800078ec0ff */
[----:B-1----:R-:W-:-:S05]  /*10e00*/  @!P1 LEA R14, P2, R11, R14, 0x1 ;  /* 0x0000000e0b0e9211 */ /* 0x002fca00078408ff */
[----:B0-----:R-:W-:Y:S02]  /*10e10*/  @!P1 IMAD.X R5, RZ, RZ, R4, P2 ;  /* 0x000000ffff059224 */ /* 0x001fe400010e0604 */
[----:B------:R-:W-:Y:S02]  /*10e20*/  @!P1 IMAD.MOV.U32 R4, RZ, RZ, R14 ;  /* 0x000000ffff049224 */ /* 0x000fe400078e000e */
[----:B------:R-:W0:Y:S04]  /*10e30*/  SHFL.IDX PT, R14, R0, 0x1, 0x181f ;  /* 0x00381f00000e7f89 */ /* 0x000e2800000e0000 */
[----:B------:R1:W-:Y:S01]  /*10e40*/  @!P1 LDGSTS.E.BYPASS.LTC128B.128 [R9+0x20400], desc[UR6][R4.64], !P0 ;  /* 0x2040000004099fae */ /* 0x0003e2000c101d46 */
[----:B------:R-:W-:-:S03]  /*10e50*/  ISETP.GE.AND P1, PT, R6, R2, PT ;  /* 0x000000020600720c */ /* 0x000fc60003f26270 */
[----:B-1----:R-:W1:Y:S10]  /*10e60*/  SHFL.IDX PT, R4, R3, 0x1, 0x181f ;  /* 0x00381f0003047f89 */ /* 0x002e7400000e0000 */
[----:B------:R-:W-:-:S02]  /*10e70*/  @!P1 LEA R7, R10, UR38, 0x1 ;  /* 0x000000260a079c11 */ /* 0x000fc4000f8e08ff */
[----:B0-----:R-:W-:Y:S02]  /*10e80*/  @!P1 LEA R6, P2, R11, R14, 0x1 ;  /* 0x0000000e0b069211 */ /* 0x001fe400078408ff */
[----:B------:R-:W0:Y:S03]  /*10e90*/  SHFL.IDX PT, R14, R0, 0x2, 0x181f ;  /* 0x00581f00000e7f89 */ /* 0x000e2600000e0000 */
        /* <DEDUP_REMOVED lines=14> */
.L_x_7363:
[----:B--2---:R-:W2:Y:S01]  /*10f80*/  LDL R4, [R1+0x4] ;  /* 0x0000040001047983 */ /* 0x004ea20000100800 */
[----:B------:R-:W-:Y:S01]  /*10f90*/  ULDC.64 UR4, c[0x0][0x208] ;  /* 0x0000820000047ab9 */ /* 0x000fe20000000a00 */
[----:B------:R-:W0:Y:S02]  /*10fa0*/  S2R R0, SR_TID.X ;  /* 0x0000000000007919 */ /* 0x000e240000002100 */
[----:B0-----:R-:W-:-:S05]  /*10fb0*/  IMAD.SHL.U32 R0, R0, 0x8, RZ ;  /* 0x0000000800007824 */ /* 0x001fca00078e00ff */
[----:B------:R-:W-:Y:S01]  /*10fc0*/  LOP3.LUT R0, R0, 0x38, RZ, 0xc0, !PT ;  /* 0x0000003800007812 */ /* 0x000fe200078ec0ff */
        /* <DEDUP_REMOVED lines=42> */
.L_x_7258:
[----:B------:R-:W2:Y:S01]  /*11270*/  LDL.LU.64 R6, [R1+0x20] ;  /* 0x0000200001067983 */ /* 0x000ea20000300a00 */
[----:B------:R-:W-:-:S03]  /*11280*/  ULDC.64 UR8, c[0x0][0x3e0] ;  /* 0x0000f80000087ab9 */ /* 0x000fc60000000a00 */
[----:B------:R-:W3:Y:S04]  /*11290*/  LDL.LU R2, [R1+0x2c] ;  /* 0x00002c0001027983 */ /* 0x000ee80000300800 */
[----:B0-----:R-:W4:Y:S01]  /*112a0*/  LDL.LU R4, [R1+0x8] ;  /* 0x0000080001047983 */ /* 0x001f220000300800 */
[----:B------:R-:W-:Y:S01]  /*112b0*/  UIMAD UR6, UR45, UR8, URZ ;  /* 0x000000082d0672a4 */ /* 0x000fe2000f8e023f */
[----:B------:R-:W-:Y:S01]  /*112c0*/  LOP3.LUT R17, R17, 0xfffffff7, RZ, 0xc0, !PT ;  /* 0xfffffff711117812 */ /* 0x000fe200078ec0ff */
[----:B------:R-:W0:Y:S02]  /*112d0*/  S2R R8, SR_TID.X ;  /* 0x0000000000087919 */ /* 0x000e240000002100 */
[----:B------:R-:W-:Y:S01]  /*112e0*/  UIMAD UR6, UR44, UR9, UR6 ;  /* 0x000000092c0672a4 */ /* 0x000fe2000f8e0206 */
[----:B0-----:R-:W-:-:S05]  /*112f0*/  IMAD.SHL.U32 R10, R8, 0x8, RZ ;  /* 0x00000008080a7824 */ /* 0x001fca00078e00ff */
[----:B------:R-:W-:Y:S02]  /*11300*/  LOP3.LUT R10, R10, 0x38, RZ, 0xc0, !PT ;  /* 0x000000380a0a7812 */ /* 0x000fe400078ec0ff */
[----:B--2---:R-:W-:Y:S02]  /*11310*/  R2UR UR5, R7 ;  /* 0x00000000070572ca */ /* 0x004fe400000e0000 */
[----:B------:R-:W0:Y:S01]  /*11320*/  LDC R7, c[0x0][0x448] ;  /* 0x00011200ff077b82 */ /* 0x000e220000000800 */
[----:B------:R-:W-:Y:S02]  /*11330*/  R2UR UR4, R6 ;  /* 0x00000000060472ca */ /* 0x000fe400000e0000 */
[----:B---3--:R-:W-:-:S13]  /*11340*/  R2UR UR5, R2 ;  /* 0x00000000020572ca */ /* 0x008fda00000e0000 */
[----:B------:R-:W-:-:S03]  /*11350*/  UIMAD.WIDE.U32 UR4, UR44, UR8, UR4 ;  /* 0x000000082c0472a5 */ /* 0x000fc6000f8e0004 */
[----:B------:R-:W-:Y:S01]  /*11360*/  ULDC.64 UR8, c[0x0][0x3d0] ;  /* 0x0000f40000087ab9 */ /* 0x000fe20000000a00 */
[----:B------:R-:W-:Y:S01]  /*11370*/  UIADD3 UR5, UR5, UR6, URZ ;  /* 0x0000000605057290 */ /* 0x000fe2000fffe03f */
[----:B0-----:R-:W-:-:S13]  /*11380*/  ISETP.NE.AND P0, PT, R7, 0x1, PT ;  /* 0x000000010700780c */ /* 0x001fda0003f05270 */
[----:B------:R-:W4:Y:S08]  /*11390*/  @P0 LDC R2, c[0x0][0x44c] ;  /* 0x00011300ff020b82 */ /* 0x000f300000000800 */
[----:B------:R-:W0:Y:S01]  /*113a0*/  @P0 LDC R0, c[0x0][0x450] ;  /* 0x00011400ff000b82 */ /* 0x000e220000000800 */
[----:B----4-:R-:W-:-:S04]  /*113b0*/  @P0 IMAD.HI.U32 R3, R4, R2, RZ ;  /* 0x0000000204030227 */ /* 0x010fc800078e00ff */
[----:B------:R-:W-:Y:S01]  /*113c0*/  IMAD.MOV.U32 R2, RZ, RZ, R4 ;  /* 0x000000ffff027224 */ /* 0x000fe200078e0004 */
[----:B0-----:R-:W-:-:S04]  /*113d0*/  @P0 SHF.R.U32.HI R2, RZ, R0, R3 ;  /* 0x00000000ff020219 */ /* 0x001fc80000011603 */
[--C-:B------:R-:W-:Y:S01]  /*113e0*/  SHF.R.S32.HI R3, RZ, 0x1f, R2.reuse ;  /* 0x0000001fff037819 */ /* 0x100fe20000011402 */
[----:B------:R-:W-:-:S04]  /*113f0*/  IMAD.MOV R0, RZ, RZ, -R2 ;  /* 0x000000ffff007224 */ /* 0x000fc800078e0a02 */
[----:B------:R-:W-:Y:S02]  /*11400*/  IMAD R0, R7, R0, R4 ;  /* 0x0000000007007224 */ /* 0x000fe400078e0204 */
[----:B------:R-:W-:Y:S02]  /*11410*/  IMAD R5, R3, UR8, RZ ;  /* 0x0000000803057c24 */ /* 0x000fe4000f8e02ff */
[----:B------:R-:W-:Y:S01]  /*11420*/  IMAD.U32 R3, RZ, RZ, UR8 ;  /* 0x00000008ff037e24 */ /* 0x000fe2000f8e00ff */
[----:B------:R-:W-:Y:S01]  /*11430*/  SHF.R.S32.HI R4, RZ, 0x1f, R0 ;  /* 0x0000001fff047819 */ /* 0x000fe20000011400 */
[C---:B------:R-:W-:Y:S02]  /*11440*/  IMAD R5, R2.reuse, UR9, R5 ;  /* 0x0000000902057c24 */ /* 0x040fe4000f8e0205 */
        /* <DEDUP_REMOVED lines=9> */
[----:B------:R-:W-:Y:S02]  /*114e0*/  ULDC UR4, c[0x0][0x3b8] ;  /* 0x0000ee0000047ab9 */ /* 0x000fe40000000800 */
[----:B------:R-:W-:Y:S02]  /*114f0*/  ISETP.GE.AND P3, PT, R10, UR4, PT ;  /* 0x000000040a007c0c */ /* 0x000fe4000bf66270 */
[----:B------:R-:W-:Y:S02]  /*11500*/  LEA.HI.X R6, R2, UR5, R3, 0x1, P0 ;  /* 0x0000000502067c11 */ /* 0x000fe400080f0c03 */
[----:B------:R-:W-:-:S04]  /*11510*/  LOP3.LUT R2, R10, 0x40, RZ, 0xfc, !PT ;  /* 0x000000400a027812 */ /* 0x000fc800078efcff */
[----:B------:R-:W-:Y:S02]  /*11520*/  ISETP.GE.AND P1, PT, R2, UR4, PT ;  /* 0x0000000402007c0c */ /* 0x000fe4000bf26270 */
[----:B------:R-:W-:Y:S02]  /*11530*/  LOP3.LUT R2, R10, 0x80, RZ, 0xfc, !PT ;  /* 0x000000800a027812 */ /* 0x000fe400078efcff */
[----:B------:R-:W-:Y:S02]  /*11540*/  SEL R4, RZ, 0x2, P1 ;  /* 0x00000002ff047807 */ /* 0x000fe40000800000 */
[----:B------:R-:W-:Y:S02]  /*11550*/  ISETP.GE.AND P2, PT, R2, UR4, PT ;  /* 0x0000000402007c0c */ /* 0x000fe4000bf46270 */
[----:B------:R-:W-:Y:S02]  /*11560*/  SEL R2, RZ, 0x1, P3 ;  /* 0x00000001ff027807 */ /* 0x000fe40001800000 */
[----:B------:R-:W-:-:S03]  /*11570*/  SEL R3, RZ, 0x4, P2 ;  /* 0x00000004ff037807 */ /* 0x000fc60001000000 */
[----:B------:R-:W-:Y:S02]  /*11580*/  @P1 LOP3.LUT R17, R17, 0x8, RZ, 0xfc, !PT ;  /* 0x0000000811111812 */ /* 0x000fe400078efcff */
[----:B------:R-:W-:Y:S02]  /*11590*/  IADD3 R2, R3, R4, R2 ;  /* 0x0000000403027210 */ /* 0x000fe40007ffe002 */
[C---:B------:R-:W-:Y:S02]  /*115a0*/  LOP3.LUT R3, R10.reuse, 0xc0, RZ, 0xfc, !PT ;  /* 0x000000c00a037812 */ /* 0x040fe400078efcff */
[----:B------:R-:W-:Y:S02]  /*115b0*/  LOP3.LUT R17, R17, 0xfffffffb, RZ, 0xc0, !PT ;  /* 0xfffffffb11117812 */ /* 0x000fe400078ec0ff */
[----:B------:R-:W-:Y:S02]  /*115c0*/  ISETP.GE.AND P5, PT, R3, UR4, PT ;  /* 0x0000000403007c0c */ /* 0x000fe4000bfa6270 */
[----:B------:R-:W-:-:S02]  /*115d0*/  LOP3.LUT R3, R10, 0x100, RZ, 0xfc, !PT ;  /* 0x000001000a037812 */ /* 0x000fc400078efcff */
[----:B------:R-:W-:Y:S02]  /*115e0*/  SEL R4, RZ, 0x8, P5 ;  /* 0x00000008ff047807 */ /* 0x000fe40002800000 */
[----:B------:R-:W-:Y:S02]  /*115f0*/  ISETP.GE.AND P0, PT, R3, UR4, PT ;  /* 0x0000000403007c0c */ /* 0x000fe4000bf06270 */
[----:B------:R-:W-:Y:S02]  /*11600*/  LOP3.LUT R17, R17, 0xffffffef, RZ, 0xc0, !PT ;  /* 0xffffffef11117812 */ /* 0x000fe400078ec0ff */
[----:B------:R-:W-:Y:S02]  /*11610*/  SEL R3, RZ, 0x10, P0 ;  /* 0x00000010ff037807 */ /* 0x000fe40000000000 */
[----:B------:R-:W-:Y:S02]  /*11620*/  @P3 LOP3.LUT R17, R17, 0x10, RZ, 0xfc, !PT ;  /* 0x0000001011113812 */ /* 0x000fe400078efcff */
[----:B------:R-:W-:-:S02]  /*11630*/  IADD3 R2, R3, R2, R4 ;  /* 0x0000000203027210 */ /* 0x000fc40007ffe004 */
[C---:B------:R-:W-:Y:S02]  /*11640*/  LOP3.LUT R3, R10.reuse, 0x180, RZ, 0xfc, !PT ;  /* 0x000001800a037812 */ /* 0x040fe400078efcff */
[----:B------:R-:W-:Y:S02]  /*11650*/  @P2 LOP3.LUT R17, R17, 0x4, RZ, 0xfc, !PT ;  /* 0x0000000411112812 */ /* 0x000fe400078efcff */
[----:B------:R-:W-:Y:S02]  /*11660*/  ISETP.GE.AND P1, PT, R3, UR4, PT ;  /* 0x0000000403007c0c */ /* 0x000fe4000bf26270 */
[----:B------:R-:W-:Y:S02]  /*11670*/  LOP3.LUT R3, R10, 0x140, RZ, 0xfc, !PT ;  /* 0x000001400a037812 */ /* 0x000fe400078efcff */
[----:B------:R-:W-:Y:S02]  /*11680*/  SEL R4, RZ, 0x40, P1 ;  /* 0x00000040ff047807 */ /* 0x000fe40000800000 */
[----:B------:R-:W-:-:S04]  /*11690*/  ISETP.GE.AND P1, PT, R3, UR4, PT ;  /* 0x0000000403007c0c */ /* 0x000fc8000bf26270 */
[----:B------:R-:W-:-:S04]  /*116a0*/  SEL R3, RZ, 0x20, P1 ;  /* 0x00000020ff037807 */ /* 0x000fc80000800000 */
[----:B------:R-:W-:Y:S02]  /*116b0*/  IADD3 R4, R4, R2, R3 ;  /* 0x0000000204047210 */ /* 0x000fe40007ffe003 */
[----:B------:R-:W-:-:S04]  /*116c0*/  LOP3.LUT R2, R10, 0x1c0, RZ, 0xfc, !PT ;  /* 0x000001c00a027812 */ /* 0x000fc800078efcff */
        /* <DEDUP_REMOVED lines=104> */
.L_x_7373:
        /* <DEDUP_REMOVED lines=38> */
.L_x_7261:
[----:B------:R-:W-:Y:S05]  /*11fb0*/  BSYNC B0 ;  /* 0x0000000000007941 */ /* 0x000fea0003800000 */
.L_x_7260:
        /* <DEDUP_REMOVED lines=9> */
.L_x_7374:
        /* <DEDUP_REMOVED lines=9> */
.L_x_7375:
        /* <DEDUP_REMOVED lines=8> */
.L_x_7267:
[----:B------:R-:W-:Y:S05]  /*12160*/  BSYNC B1 ;  /* 0x0000000000017941 */ /* 0x000fea0003800000 */
.L_x_7266:
        /* <DEDUP_REMOVED lines=11> */
.L_x_7268:
        /* <DEDUP_REMOVED lines=13> */
.L_x_7269:
        /* <DEDUP_REMOVED lines=13> */
.L_x_7270:
        /* <DEDUP_REMOVED lines=13> */
.L_x_7271:
        /* <DEDUP_REMOVED lines=13> */
.L_x_7272:
        /* <DEDUP_REMOVED lines=13> */
.L_x_7273:
        /* <DEDUP_REMOVED lines=13> */
.L_x_7274:
        /* <DEDUP_REMOVED lines=13> */
.L_x_7275:
        /* <DEDUP_REMOVED lines=8> */
.L_x_7264:
[----:B------:R-:W-:Y:S05]  /*12850*/  BSYNC B0 ;  /* 0x0000000000007941 */ /* 0x000fea0003800000 */
.L_x_7263:
        /* <DEDUP_REMOVED lines=30> */
.L_x_7317:
        /* <DEDUP_REMOVED lines=28> */
.L_x_7279:
[----:B------:R-:W1:Y:S01]  /*12c00*/  S2R R2, SR_TID.X ;  /* 0x0000000000027919 */ /* 0x000e620000002100 */
[----:B------:R-:W-:Y:S01]  /*12c10*/  BSSY B2, `(.L_x_7280) ;  /* 0x0000006000027945 */ /* 0x000fe20003800000 */
[----:B-1----:R-:W-:Y:S02]  /*12c20*/  LOP3.LUT R3, R2, 0x7f, RZ, 0xc0, !PT ;  /* 0x0000007f02037812 */ /* 0x002fe400078ec0ff */
[----:B------:R-:W-:Y:S02]  /*12c30*/  SHF.L.U32 R2, R0, 0x1f, RZ ;  /* 0x0000001f00027819 */ /* 0x000fe400000006ff */
[----:B------:R-:W-:Y:S02]  /*12c40*/  ISETP.NE.AND P2, PT, R3, RZ, PT ;  /* 0x000000ff0300720c */ /* 0x000fe40003f45270 */
[----:B------:R-:W1:Y:S02]  /*12c50*/  SYNCS.PHASECHK.TRANS64.TRYWAIT P0, [UR38+0x38848], R2 ;  /* 0x03884802ff0075a7 */ /* 0x000e640008000166 */
[----:B-1----:R-:W-:Y:S09]  /*12c60*/  @!P0 BRA `(.L_x_7281) ;  /* 0x0000003400f88947 */ /* 0x002ff20003800000 */
.L_x_7376:
[----:B------:R-:W-:Y:S05]  /*12c70*/  BSYNC B2 ;  /* 0x0000000000027941 */ /* 0x000fea0003800000 */
.L_x_7280:
[----:B------:R-:W-:Y:S04]  /*12c80*/  BSSY B2, `(.L_x_7282) ;  /* 0x0000007000027945 */ /* 0x000fe80003800000 */
[----:B------:R-:W-:Y:S05]  /*12c90*/  @P2 BRA `(.L_x_7283) ;  /* 0x0000000000142947 */ /* 0x000fea0003800000 */
[----:B------:R-:W-:Y:S01]  /*12ca0*/  ISETP.NE.AND P0, PT, R10, RZ, PT ;  /* 0x000000ff0a00720c */ /* 0x000fe20003f05270 */
[----:B-1----:R-:W-:-:S04]  /*12cb0*/  IMAD.MOV.U32 R3, RZ, RZ, 0x2000 ;  /* 0x00002000ff037424 */ /* 0x002fc800078e00ff */
[----:B------:R3:W-:Y:S08]  /*12cc0*/  SYNCS.ARRIVE.TRANS64 RZ, [UR38+0x38838], R3 ;  /* 0x03883803ffff79a7 */ /* 0x0007f00008000026 */
[----:B---3--:R-:W-:Y:S05]  /*12cd0*/  @!P0 BRA `(.L_x_7283) ;  /* 0x0000000000048947 */ /* 0x008fea0003800000 */
[----:B------:R-:W-:Y:S01]  /*12ce0*/  BPT.TRAP 0x1 ;  /* 0x000000040000795c */ /* 0x000fe20000300000 */
.L_x_7283:
[----:B------:R-:W-:Y:S05]  /*12cf0*/  BSYNC B2 ;  /* 0x0000000000027941 */ /* 0x000fea0003800000 */
.L_x_7282:
        /* <DEDUP_REMOVED lines=11> */
.L_x_7284:
        /* <DEDUP_REMOVED lines=10> */
.L_x_7377:
[----:B------:R-:W-:Y:S05]  /*12e50*/  BSYNC B2 ;  /* 0x0000000000027941 */ /* 0x000fea0003800000 */
.L_x_7285:
        /* <DEDUP_REMOVED lines=9> */
.L_x_7288:
[----:B------:R-:W-:Y:S05]  /*12ef0*/  BSYNC B2 ;  /* 0x0000000000027941 */ /* 0x000fea0003800000 */
.L_x_7287:
        /* <DEDUP_REMOVED lines=9> */
.L_x_7289:
        /* <DEDUP_REMOVED lines=13> */
.L_x_7290:
        /* <DEDUP_REMOVED lines=13> */
.L_x_7291:
        /* <DEDUP_REMOVED lines=13> */
.L_x_7292:
        /* <DEDUP_REMOVED lines=13> */
.L_x_7293:
        /* <DEDUP_REMOVED lines=13> */
.L_x_7294:
        /* <DEDUP_REMOVED lines=13> */
.L_x_7295:
        /* <DEDUP_REMOVED lines=13> */
.L_x_7296:
        /* <DEDUP_REMOVED lines=8> */
.L_x_7278:
[----:B------:R-:W-:Y:S05]  /*135c0*/  BSYNC B1 ;  /* 0x0000000000017941 */ /* 0x000fea0003800000 */
.L_x_7277:
        /* <DEDUP_REMOVED lines=27> */
.L_x_7299:
[----:B------:R-:W1:Y:S01]  /*13780*/  S2R R2, SR_TID.X ;  /* 0x0000000000027919 */ /* 0x000e620000002100 */
[----:B------:R-:W-:Y:S01]  /*13790*/  BSSY B2, `(.L_x_7300) ;  /* 0x0000006000027945 */ /* 0x000fe20003800000 */
[----:B-1----:R-:W-:Y:S02]  /*137a0*/  LOP3.LUT R3, R2, 0x7f, RZ, 0xc0, !PT ;  /* 0x0000007f02037812 */ /* 0x002fe400078ec0ff */
[----:B------:R-:W-:Y:S02]  /*137b0*/  SHF.L.U32 R2, R0, 0x1f, RZ ;  /* 0x0000001f00027819 */ /* 0x000fe400000006ff */
[----:B------:R-:W-:Y:S02]  /*137c0*/  ISETP.NE.AND P2, PT, R3, RZ, PT ;  /* 0x000000ff0300720c */ /* 0x000fe40003f45270 */
[----:B------:R-:W1:Y:S02]  /*137d0*/  SYNCS.PHASECHK.TRANS64.TRYWAIT P0, [UR38+0x38840], R2 ;  /* 0x03884002ff0075a7 */ /* 0x000e640008000166 */
[----:B-1----:R-:W-:Y:S09]  /*137e0*/  @!P0 BRA `(.L_x_7301) ;  /* 0x0000002c00488947 */ /* 0x002ff20003800000 */
.L_x_7378:
[----:B------:R-:W-:Y:S05]  /*137f0*/  BSYNC B2 ;  /* 0x0000000000027941 */ /* 0x000fea0003800000 */
.L_x_7300:
[----:B------:R-:W-:Y:S04]  /*13800*/  BSSY B2, `(.L_x_7302) ;  /* 0x0000007000027945 */ /* 0x000fe80003800000 */
[----:B------:R-:W-:Y:S05]  /*13810*/  @P2 BRA `(.L_x_7303) ;  /* 0x0000000000142947 */ /* 0x000fea0003800000 */
[----:B------:R-:W-:Y:S01]  /*13820*/  ISETP.NE.AND P0, PT, R10, RZ, PT ;  /* 0x000000ff0a00720c */ /* 0x000fe20003f05270 */
[----:B-1----:R-:W-:-:S04]  /*13830*/  IMAD.MOV.U32 R3, RZ, RZ, 0x2000 ;  /* 0x00002000ff037424 */ /* 0x002fc800078e00ff */
[----:B------:R3:W-:Y:S08]  /*13840*/  SYNCS.ARRIVE.TRANS64 RZ, [UR38+0x38830], R3 ;  /* 0x03883003ffff79a7 */ /* 0x0007f00008000026 */
[----:B---3--:R-:W-:Y:S05]  /*13850*/  @!P0 BRA `(.L_x_7303) ;  /* 0x0000000000048947 */ /* 0x008fea0003800000 */
[----:B------:R-:W-:Y:S01]  /*13860*/  BPT.TRAP 0x1 ;  /* 0x000000040000795c */ /* 0x000fe20000300000 */
.L_x_7303:
[----:B------:R-:W-:Y:S05]  /*13870*/  BSYNC B2 ;  /* 0x0000000000027941 */ /* 0x000fea0003800000 */
.L_x_7302:
        /* <DEDUP_REMOVED lines=11> */
.L_x_7304:
        /* <DEDUP_REMOVED lines=11> */
.L_x_7379:
[----:B------:R-:W-:Y:S05]  /*139e0*/  BSYNC B2 ;  /* 0x0000000000027941 */ /* 0x000fea0003800000 */
.L_x_7305:
        /* <DEDUP_REMOVED lines=9> */
.L_x_7308:
[----:B------:R-:W-:Y:S05]  /*13a80*/  BSYNC B2 ;  /* 0x0000000000027941 */ /* 0x000fea0003800000 */
.L_x_7307:
        /* <DEDUP_REMOVED lines=9> */
.L_x_7309:
        /* <DEDUP_REMOVED lines=13> */
.L_x_7310:
        /* <DEDUP_REMOVED lines=13> */
.L_x_7311:
        /* <DEDUP_REMOVED lines=13> */
.L_x_7312:
        /* <DEDUP_REMOVED lines=13> */
.L_x_7313:
        /* <DEDUP_REMOVED lines=13> */
.L_x_7314:
        /* <DEDUP_REMOVED lines=13> */
.L_x_7315:
        /* <DEDUP_REMOVED lines=13> */
.L_x_7316:
        /* <DEDUP_REMOVED lines=8> */
.L_x_7298:
[----:B------:R-:W-:Y:S05]  /*14150*/  BSYNC B1 ;  /* 0x0000000000017941 */ /* 0x000fea0003800000 */
.L_x_7297:
[----:B------:R-:W-:Y:S01]  /*14160*/  VIADD R8, R8, 0xfffffffe ;  /* 0xfffffffe08087836 */ /* 0x000fe20000000000 */
[----:B------:R-:W-:Y:S06]  /*14170*/  @P1 BRA `(.L_x_7317) ;  /* 0xffffffe800301947 */ /* 0x000fec000383ffff */
[----:B------:R-:W-:Y:S05]  /*14180*/  BSYNC B0 ;  /* 0x0000000000007941 */ /* 0x000fea0003800000 */
.L_x_7276:
        /* <DEDUP_REMOVED lines=26> */
.L_x_7320:
[----:B------:R-:W1:Y:S01]  /*14330*/  S2R R2, SR_TID.X ;  /* 0x0000000000027919 */ /* 0x000e620000002100 */
[----:B------:R-:W-:Y:S01]  /*14340*/  BSSY B1, `(.L_x_7321) ;  /* 0x0000006000017945 */ /* 0x000fe20003800000 */
[----:B-1----:R-:W-:Y:S02]  /*14350*/  LOP3.LUT R3, R2, 0x7f, RZ, 0xc0, !PT ;  /* 0x0000007f02037812 */ /* 0x002fe400078ec0ff */
[----:B------:R-:W-:Y:S02]  /*14360*/  SHF.L.U32 R2, R0, 0x1f, RZ ;  /* 0x0000001f00027819 */ /* 0x000fe400000006ff */
[----:B------:R-:W-:Y:S02]  /*14370*/  ISETP.NE.AND P1, PT, R3, RZ, PT ;  /* 0x000000ff0300720c */ /* 0x000fe40003f25270 */
[----:B------:R-:W1:Y:S02]  /*14380*/  SYNCS.PHASECHK.TRANS64.TRYWAIT P0, [UR38+0x38848], R2 ;  /* 0x03884802ff0075a7 */ /* 0x000e640008000166 */
[----:B-1----:R-:W-:Y:S09]  /*14390*/  @!P0 BRA `(.L_x_7322) ;  /* 0x00000020008c8947 */ /* 0x002ff20003800000 */
.L_x_7380:
[----:B------:R-:W-:Y:S05]  /*143a0*/  BSYNC B1 ;  /* 0x0000000000017941 */ /* 0x000fea0003800000 */
.L_x_7321:
[----:B------:R-:W-:Y:S04]  /*143b0*/  BSSY B1, `(.L_x_7323) ;  /* 0x0000007000017945 */ /* 0x000fe80003800000 */
[----:B------:R-:W-:Y:S05]  /*143c0*/  @P1 BRA `(.L_x_7324) ;  /* 0x0000000000141947 */ /* 0x000fea0003800000 */
[----:B------:R-:W-:Y:S01]  /*143d0*/  ISETP.NE.AND P0, PT, R10, RZ, PT ;  /* 0x000000ff0a00720c */ /* 0x000fe20003f05270 */
[----:B-1----:R-:W-:-:S04]  /*143e0*/  IMAD.MOV.U32 R3, RZ, RZ, 0x2000 ;  /* 0x00002000ff037424 */ /* 0x002fc800078e00ff */
[----:B------:R3:W-:Y:S08]  /*143f0*/  SYNCS.ARRIVE.TRANS64 RZ, [UR38+0x38838], R3 ;  /* 0x03883803ffff79a7 */ /* 0x0007f00008000026 */
[----:B---3--:R-:W-:Y:S05]  /*14400*/  @!P0 BRA `(.L_x_7324) ;  /* 0x0000000000048947 */ /* 0x008fea0003800000 */
[----:B------:R-:W-:Y:S01]  /*14410*/  BPT.TRAP 0x1 ;  /* 0x000000040000795c */ /* 0x000fe20000300000 */
.L_x_7324:
[----:B------:R-:W-:Y:S05]  /*14420*/  BSYNC B1 ;  /* 0x0000000000017941 */ /* 0x000fea0003800000 */
.L_x_7323:
        /* <DEDUP_REMOVED lines=11> */
.L_x_7325:
        /* <DEDUP_REMOVED lines=11> */
.L_x_7381:
[----:B------:R-:W-:Y:S05]  /*14590*/  BSYNC B1 ;  /* 0x0000000000017941 */ /* 0x000fea0003800000 */
.L_x_7326:
        /* <DEDUP_REMOVED lines=9> */
.L_x_7329:
[----:B------:R-:W-:Y:S05]  /*14630*/  BSYNC B1 ;  /* 0x0000000000017941 */ /* 0x000fea0003800000 */
.L_x_7328:
        /* <DEDUP_REMOVED lines=9> */
.L_x_7330:
        /* <DEDUP_REMOVED lines=13> */
.L_x_7331:
        /* <DEDUP_REMOVED lines=13> */
.L_x_7332:
        /* <DEDUP_REMOVED lines=13> */
.L_x_7333:
        /* <DEDUP_REMOVED lines=13> */
.L_x_7334:
        /* <DEDUP_REMOVED lines=13> */
.L_x_7335:
        /* <DEDUP_REMOVED lines=13> */
.L_x_7336:
        /* <DEDUP_REMOVED lines=13> */
.L_x_7337:
        /* <DEDUP_REMOVED lines=8> */
.L_x_7319:
[----:B------:R-:W-:Y:S05]  /*14d00*/  BSYNC B0 ;  /* 0x0000000000007941 */ /* 0x000fea0003800000 */
.L_x_7318:
[----:B------:R-:W-:Y:S01]  /*14d10*/  LOP3.LUT R0, R0, 0x1, RZ, 0x3c, !PT ;  /* 0x0000000100007812 */ /* 0x000fe200078e3cff */
[----:B------:R-:W-:Y:S02]  /*14d20*/  IMAD.MOV.U32 R6, RZ, RZ, RZ ;  /* 0x000000ffff067224 */ /* 0x000fe400078e00ff */
[----:B------:R-:W-:-:S07]  /*14d30*/  IMAD.MOV.U32 R9, RZ, RZ, RZ ;  /* 0x000000ffff097224 */ /* 0x000fce00078e00ff */
.L_x_7245:
[----:B------:R-:W1:Y:S01]  /*14d40*/  S2R R3, SR_CgaCtaId ;  /* 0x0000000000037919 */ /* 0x000e620000008800 */
[----:B------:R-:W-:Y:S02]  /*14d50*/  MOV R2, 0x400 ;  /* 0x0000040000027802 */ /* 0x000fe40000000f00 */
[----:B------:R-:W-:Y:S02]  /*14d60*/  SHF.L.U32 R9, R9, 0x1f, RZ ;  /* 0x0000001f09097819 */ /* 0x000fe400000006ff */
[----:B-1----:R-:W-:-:S04]  /*14d70*/  LEA R2, R3, R2, 0x18 ;  /* 0x0000000203027211 */ /* 0x002fc800078ec0ff */
[----:B------:R-:W1:Y:S02]  /*14d80*/  SYNCS.PHASECHK.TRANS64.TRYWAIT P0, [R2+URZ+0x38820], R9 ;  /* 0x03882009020075a7 */ /* 0x000e64000800017f */
[----:B-1----:R-:W-:Y:S05]  /*14d90*/  @!P0 BRA `(.L_x_7338) ;  /* 0x00000018003c8947 */ /* 0x002fea0003800000 */
.L_x_7382:
[----:B------:R-:W-:-:S03]  /*14da0*/  UMOV UR4, 0xffffffff ;  /* 0xffffffff00047882 */ /* 0x000fc60000000000 */
[----:B------:R-:W-:Y:S05]  /*14db0*/  BRA.DIV UR4, `(.L_x_7339) ;  /* 0x0000001a04487947 */ /* 0x000fea000b800000 */
[----:B------:R-:W3:Y:S02]  /*14dc0*/  S2R R3, SR_TID.X ;  /* 0x0000000000037919 */ /* 0x000ee40000002100 */
[----:B---3--:R-:W-:-:S04]  /*14dd0*/  SHF.R.U32.HI R3, RZ, 0x5, R3 ;  /* 0x00000005ff037819 */ /* 0x008fc80000011603 */
[----:B------:R-:W-:-:S05]  /*14de0*/  LOP3.LUT R3, R3, 0x3, RZ, 0xc0, !PT ;  /* 0x0000000303037812 */ /* 0x000fca00078ec0ff */
[----:B--2---:R2:W3:Y:S02]  /*14df0*/  SHFL.IDX PT, R14, R3, RZ, 0x1f ;  /* 0x00001fff030e7589 */ /* 0x0044e400000e0000 */
.L_x_7385:
[----:B---3--:R-:W-:-:S13]  /*14e00*/  ISETP.NE.AND P0, PT, R14, RZ, PT ;  /* 0x000000ff0e00720c */ /* 0x008fda0003f05270 */
[----:B------:R-:W-:Y:S05]  /*14e10*/  @P0 BRA `(.L_x_7201) ;  /* 0x0000000000900947 */ /* 0x000fea0003800000 */
[----:B------:R-:W-:-:S03]  /*14e20*/  UMOV UR4, 0xffffffff ;  /* 0xffffffff00047882 */ /* 0x000fc60000000000 */
[----:B------:R-:W-:Y:S05]  /*14e30*/  BRA.DIV UR4, `(.L_x_7340) ;  /* 0x0000001a045c7947 */ /* 0x000fea000b800000 */
[----:B------:R-:W-:-:S13]  /*14e40*/  ELECT P6, URZ, PT ;  /* 0x00000000003f782f */ /* 0x000fda00038c0000 */
.L_x_7388:
        /* <DEDUP_REMOVED lines=8> */
.L_x_7341:
        /* <DEDUP_REMOVED lines=12> */
.L_x_7389:
[----:B------:R-:W3:Y:S02]  /*14f90*/  SYNCS.PHASECHK.TRANS64.TRYWAIT P0, [R5+URZ], R0 ;  /* 0x00000000050075a7 */ /* 0x000ee4000800017f */
[----:B---3--:R-:W-:Y:S05]  /*14fa0*/  @!P0 BRA `(.L_x_7343) ;  /* 0x0000001800348947 */ /* 0x008fea0003800000 */
.L_x_7390:
[----:B------:R-:W-:Y:S05]  /*14fb0*/  @!P2 BRA `(.L_x_7344) ;  /* 0x000000000004a947 */ /* 0x000fea0003800000 */
[----:B------:R-:W-:Y:S01]  /*14fc0*/  BPT.TRAP 0x1 ;  /* 0x000000040000795c */ /* 0x000fe20000300000 */
.L_x_7344:
[----:B-1----:R-:W-:-:S04]  /*14fd0*/  VIADD R2, R2, 0x38860 ;  /* 0x0003886002027836 */ /* 0x002fc80000000000 */
[----:B---3--:R-:W-:-:S04]  /*14fe0*/  IMAD R5, R6, 0x8, R2 ;  /* 0x0000000806057824 */ /* 0x008fc800078e0202 */
[----:B------:R-:W1:Y:S02]  /*14ff0*/  SYNCS.PHASECHK.TRANS64.TRYWAIT P0, [R5+URZ], R4 ;  /* 0x00000004050075a7 */ /* 0x000e64000800017f */
[----:B-1----:R-:W-:Y:S05]  /*15000*/  @!P0 BRA `(.L_x_7345) ;  /* 0x0000001800308947 */ /* 0x002fea0003800000 */
.L_x_7391:
[----:B------:R-:W-:-:S07]  /*15010*/  IMAD R3, R3, 0x8, R2 ;  /* 0x0000000803037824 */ /* 0x000fce00078e0202 */
.L_x_7346:
[----:B---3--:R3:W4:Y:S02]  /*15020*/  SYNCS.PHASECHK.TRANS64.TRYWAIT P0, [R3+URZ], R0 ;  /* 0x00000000030075a7 */ /* 0x008724000800017f */
[----:B----4-:R-:W-:Y:S05]  /*15030*/  @!P0 NANOSLEEP.SYNCS 0x989680 ;  /* 0x009896800000895d */ /* 0x010fea0003900000 */
[----:B------:R-:W4:Y:S02]  /*15040*/  @!P0 SYNCS.PHASECHK.TRANS64 P0, [R3+URZ], R0 ;  /* 0x00000000030085a7 */ /* 0x000f24000800007f */
[----:B----4-:R-:W-:Y:S05]  /*15050*/  @!P0 BRA `(.L_x_7346) ;  /* 0xfffffffc00f08947 */ /* 0x010fea000383ffff */
.L_x_7201:
[----:B------:R-:W-:Y:S05]  /*15060*/  BSYNC B6 ;  /* 0x0000000000067941 */ /* 0x000fea0003800000 */
.L_x_7198:
[----:B------:R-:W-:Y:S05]  /*15070*/  EXIT ;  /* 0x000000000000794d */ /* 0x000fea0003800000 */
.L_x_7209:
[----:B0-----:R0:W1:Y:S02]  /*15080*/  SYNCS.PHASECHK.TRANS64.TRYWAIT P0, [R196+URZ+0x38800], R9 ;  /* 0x03880009c40075a7 */ /* 0x001064000800017f */
[----:B-1----:R-:W-:Y:S05]  /*15090*/  @!P0 NANOSLEEP.SYNCS 0x989680 ;  /* 0x009896800000895d */ /* 0x002fea0003900000 */
[----:B------:R-:W1:Y:S02]  /*150a0*/  @!P0 SYNCS.PHASECHK.TRANS64 P0, [R196+URZ+0x38800], R9 ;  /* 0x03880009c40085a7 */ /* 0x000e64000800007f */
[----:B-1----:R-:W-:Y:S05]  /*150b0*/  @!P0 BRA `(.L_x_7209) ;  /* 0xfffffffc00f08947 */ /* 0x002fea000383ffff */
[----:B------:R-:W-:Y:S05]  /*150c0*/  BRA `(.L_x_7347) ;  /* 0xfffffee400747947 */ /* 0x000fea000383ffff */
.L_x_7213:
[----:B--2---:R2:W3:Y:S02]  /*150d0*/  SYNCS.PHASECHK.TRANS64.TRYWAIT P1, [R196+URZ+0x38830], R9 ;  /* 0x03883009c40075a7 */ /* 0x0044e4000802017f */
[----:B---3--:R-:W-:Y:S05]  /*150e0*/  @!P1 NANOSLEEP.SYNCS 0x989680 ;  /* 0x009896800000995d */ /* 0x008fea0003900000 */
[----:B------:R-:W3:Y:S02]  /*150f0*/  @!P1 SYNCS.PHASECHK.TRANS64 P1, [R196+URZ+0x38830], R9 ;  /* 0x03883009c40095a7 */ /* 0x000ee4000802007f */
[----:B---3--:R-:W-:Y:S05]  /*15100*/  @!P1 BRA `(.L_x_7213) ;  /* 0xfffffffc00f09947 */ /* 0x008fea000383ffff */
[----:B------:R-:W-:Y:S05]  /*15110*/  BRA `(.L_x_7212) ;  /* 0xfffffee400c07947 */ /* 0x000fea000383ffff */
.L_x_7214:
[----:B---3--:R3:W4:Y:S02]  /*15120*/  SYNCS.PHASECHK.TRANS64.TRYWAIT P1, [R196+URZ+0x38810], R9 ;  /* 0x03881009c40075a7 */ /* 0x008724000802017f */
[----:B----4-:R-:W-:Y:S05]  /*15130*/  @!P1 NANOSLEEP.SYNCS 0x989680 ;  /* 0x009896800000995d */ /* 0x010fea0003900000 */
[----:B------:R-:W4:Y:S02]  /*15140*/  @!P1 SYNCS.PHASECHK.TRANS64 P1, [R196+URZ+0x38810], R9 ;  /* 0x03881009c40095a7 */ /* 0x000f24000802007f */
[----:B----4-:R-:W-:Y:S05]  /*15150*/  @!P1 BRA `(.L_x_7214) ;  /* 0xfffffffc00f09947 */ /* 0x010fea000383ffff */
[----:B------:R-:W-:Y:S05]  /*15160*/  BRA `(.L_x_7348) ;  /* 0xfffffee800b07947 */ /* 0x000fea000383ffff */
.L_x_7218:
[----:B------:R0:W0:Y:S02]  /*15170*/  SYNCS.PHASECHK.TRANS64.TRYWAIT P1, [R196+URZ+0x38850], R9 ;  /* 0x03885009c40075a7 */ /* 0x000024000802017f */
[----:B0-----:R-:W-:Y:S05]  /*15180*/  @!P1 NANOSLEEP.SYNCS 0x989680 ;  /* 0x009896800000995d */ /* 0x001fea0003900000 */
[----:B------:R-:W0:Y:S02]  /*15190*/  @!P1 SYNCS.PHASECHK.TRANS64 P1, [R196+URZ+0x38850], R9 ;  /* 0x03885009c40095a7 */ /* 0x000e24000802007f */
[----:B0-----:R-:W-:Y:S05]  /*151a0*/  @!P1 BRA `(.L_x_7218) ;  /* 0xfffffffc00f09947 */ /* 0x001fea000383ffff */
[----:B------:R-:W-:Y:S05]  /*151b0*/  BRA `(.L_x_7217) ;  /* 0xfffffee800dc7947 */ /* 0x000fea000383ffff */
.L_x_7223:
[----:B-1----:R1:W2:Y:S02]  /*151c0*/  SYNCS.PHASECHK.TRANS64.TRYWAIT P3, [R198+URZ+0x38830], R205 ;  /* 0x038830cdc60075a7 */ /* 0x0022a4000806017f */
[----:B--2---:R-:W-:Y:S05]  /*151d0*/  @!P3 NANOSLEEP.SYNCS 0x989680 ;  /* 0x009896800000b95d */ /* 0x004fea0003900000 */
[----:B------:R-:W2:Y:S02]  /*151e0*/  @!P3 SYNCS.PHASECHK.TRANS64 P3, [R198+URZ+0x38830], R205 ;  /* 0x038830cdc600b5a7 */ /* 0x000ea4000806007f */
[----:B--2---:R-:W-:Y:S05]  /*151f0*/  @!P3 BRA `(.L_x_7223) ;  /* 0xfffffffc00f0b947 */ /* 0x004fea000383ffff */
[----:B------:R-:W-:Y:S05]  /*15200*/  BRA `(.L_x_7222) ;  /* 0xffffff1400cc7947 */ /* 0x000fea000383ffff */
.L_x_7227:
[----:B---3--:R3:W4:Y:S02]  /*15210*/  SYNCS.PHASECHK.TRANS64.TRYWAIT P3, [R198+URZ+0x38850], R205 ;  /* 0x038850cdc60075a7 */ /* 0x008724000806017f */
[----:B----4-:R-:W-:Y:S05]  /*15220*/  @!P3 NANOSLEEP.SYNCS 0x989680 ;  /* 0x009896800000b95d */ /* 0x010fea0003900000 */
[----:B------:R-:W4:Y:S02]  /*15230*/  @!P3 SYNCS.PHASECHK.TRANS64 P3, [R198+URZ+0x38850], R205 ;  /* 0x038850cdc600b5a7 */ /* 0x000f24000806007f */
[----:B----4-:R-:W-:Y:S05]  /*15240*/  @!P3 BRA `(.L_x_7227) ;  /* 0xfffffffc00f0b947 */ /* 0x010fea000383ffff */
[----:B------:R-:W-:Y:S05]  /*15250*/  BRA `(.L_x_7226) ;  /* 0xffffff1800947947 */ /* 0x000fea000383ffff */
.L_x_7233:
[----:B-1----:R1:W3:Y:S02]  /*15260*/  SYNCS.PHASECHK.TRANS64.TRYWAIT P1, [R186+URZ+0x38830], R185 ;  /* 0x038830b9ba0075a7 */ /* 0x0022e4000802017f */
[----:B---3--:R-:W-:Y:S05]  /*15270*/  @!P1 NANOSLEEP.SYNCS 0x989680 ;  /* 0x009896800000995d */ /* 0x008fea0003900000 */
[----:B------:R-:W3:Y:S02]  /*15280*/  @!P1 SYNCS.PHASECHK.TRANS64 P1, [R186+URZ+0x38830], R185 ;  /* 0x038830b9ba0095a7 */ /* 0x000ee4000802007f */
[----:B---3--:R-:W-:Y:S05]  /*15290*/  @!P1 BRA `(.L_x_7233) ;  /* 0xfffffffc00f09947 */ /* 0x008fea000383ffff */
[----:B------:R-:W-:Y:S05]  /*152a0*/  BRA `(.L_x_7232) ;  /* 0xffffff4800387947 */ /* 0x000fea000383ffff */
.L_x_7237:
[----:B---3--:R3:W4:Y:S02]  /*152b0*/  SYNCS.PHASECHK.TRANS64.TRYWAIT P1, [R186+URZ+0x38850], R185 ;  /* 0x038850b9ba0075a7 */ /* 0x008724000802017f */
[----:B----4-:R-:W-:Y:S05]  /*152c0*/  @!P1 NANOSLEEP.SYNCS 0x989680 ;  /* 0x009896800000995d */ /* 0x010fea0003900000 */
[----:B------:R-:W4:Y:S02]  /*152d0*/  @!P1 SYNCS.PHASECHK.TRANS64 P1, [R186+URZ+0x38850], R185 ;  /* 0x038850b9ba0095a7 */ /* 0x000f24000802007f */
[----:B----4-:R-:W-:Y:S05]  /*152e0*/  @!P1 BRA `(.L_x_7237) ;  /* 0xfffffffc00f09947 */ /* 0x010fea000383ffff */
[----:B------:R-:W-:Y:S05]  /*152f0*/  BRA `(.L_x_7236) ;  /* 0xffffff4800c07947 */ /* 0x000fea000383ffff */
.L_x_7250:
[----:B------:R-:W-:Y:S02]  /*15300*/  IMAD.MOV.U32 R13, RZ, RZ, R6 ;  /* 0x000000ffff0d7224 */ /* 0x000fe400078e0006 */
[----:B------:R-:W-:Y:S02]  /*15310*/  IMAD.MOV.U32 R12, RZ, RZ, RZ ;  /* 0x000000ffff0c7224 */ /* 0x000fe400078e00ff */
[----:B------:R-:W-:Y:S02]  /*15320*/  IMAD.MOV.U32 R11, RZ, RZ, 0x1f ;  /* 0x0000001fff0b7424 */ /* 0x000fe400078e00ff */
[----:B------:R-:W-:-:S07]  /*15330*/  IMAD.MOV.U32 R15, RZ, RZ, -0x1 ;  /* 0xffffffffff0f7424 */ /* 0x000fce00078e00ff */
[----:B------:R-:W-:Y:S05]  /*15340*/  WARPSYNC.COLLECTIVE R15, `(.L_x_7349) ;  /* 0x000000000f087348 */ /* 0x000fea0003c00000 */
[----:B------:R0:W1:Y:S02]  /*15350*/  SHFL.IDX P6, R14, R13, R12, R11 ;  /* 0x0000000c0d0e7389 */ /* 0x00006400000c000b */
[----:B01----:R-:W-:Y:S01]  /*15360*/  ENDCOLLECTIVE ;  /* 0x000000000000791b */ /* 0x003fe20003800000 */
.L_x_7349:
[----:B------:R-:W-:Y:S05]  /*15370*/  BRA `(.L_x_7350) ;  /* 0xffffffb000187947 */ /* 0x000fea000383ffff */
.L_x_7252:
[----:B------:R-:W-:Y:S01]  /*15380*/  BSSY B0, `(.L_x_7351) ;  /* 0x0000006000007945 */ /* 0x000fe20003800000 */
[----:B------:R-:W-:-:S07]  /*15390*/  IMAD.MOV.U32 R15, RZ, RZ, -0x1 ;  /* 0xffffffffff0f7424 */ /* 0x000fce00078e00ff */
[----:B0-----:R-:W-:Y:S05]  /*153a0*/  WARPSYNC.COLLECTIVE R15, `(.L_x_7352) ;  /* 0x000000000f0c7348 */ /* 0x001fea0003c00000 */
[----:B------:R-:W-:Y:S02]  /*153b0*/  ELECT P6, UR62, PT ;  /* 0x00000000003e782f */ /* 0x000fe400038c0000 */
[----:B------:R-:W-:Y:S01]  /*153c0*/  MOV R14, UR62 ;  /* 0x0000003e000e7c02 */ /* 0x000fe20008000f00 */
[----:B0-----:R-:W-:Y:S10]  /*153d0*/  ENDCOLLECTIVE ;  /* 0x000000000000791b */ /* 0x001ff40003800000 */
.L_x_7352:
[----:B------:R-:W-:Y:S05]  /*153e0*/  BSYNC B0 ;  /* 0x0000000000007941 */ /* 0x000fea0003800000 */
.L_x_7351:
[----:B------:R-:W-:Y:S05]  /*153f0*/  BRA `(.L_x_7353) ;  /* 0xffffffb0001c7947 */ /* 0x000fea000383ffff */
.L_x_7254:
[----:B0-----:R-:W-:-:S04]  /*15400*/  IMAD.U32 R3, RZ, RZ, UR38 ;  /* 0x00000026ff037e24 */ /* 0x001fc8000f8e00ff */
[----:B------:R0:W1:Y:S03]  /*15410*/  SYNCS.PHASECHK.TRANS64.TRYWAIT P0, [R3+URZ+0x38840], R0 ;  /* 0x03884000030075a7 */ /* 0x000066000800017f */
[----:B-1----:R-:W-:Y:S05]  /*15420*/  @!P0 NANOSLEEP.SYNCS 0x989680 ;  /* 0x009896800000895d */ /* 0x002fea0003900000 */
[----:B------:R-:W1:Y:S02]  /*15430*/  @!P0 SYNCS.PHASECHK.TRANS64 P0, [R3+URZ+0x38840], R0 ;  /* 0x03884000030085a7 */ /* 0x000e64000800007f */
[----:B-1----:R-:W-:Y:S05]  /*15440*/  @!P0 BRA `(.L_x_7254) ;  /* 0xfffffffc00ec8947 */ /* 0x002fea000383ffff */
[----:B------:R-:W-:Y:S05]  /*15450*/  BRA `(.L_x_7354) ;  /* 0xffffffb000807947 */ /* 0x000fea000383ffff */
.L_x_7257:
[----:B------:R-:W-:Y:S02]  /*15460*/  IMAD.MOV.U32 R13, RZ, RZ, R3 ;  /* 0x000000ffff0d7224 */ /* 0x000fe400078e0003 */
[----:B------:R-:W-:Y:S02]  /*15470*/  IMAD.MOV.U32 R12, RZ, RZ, RZ ;  /* 0x000000ffff0c7224 */ /* 0x000fe400078e00ff */
[----:B------:R-:W-:Y:S02]  /*15480*/  IMAD.MOV.U32 R11, RZ, RZ, 0x181f ;  /* 0x0000181fff0b7424 */ /* 0x000fe400078e00ff */
[----:B------:R-:W-:Y:S02]  /*15490*/  IMAD.MOV.U32 R15, RZ, RZ, -0x1 ;  /* 0xffffffffff0f7424 */ /* 0x000fe400078e00ff */
[----:B------:R-:W-:Y:S02]  /*154a0*/  IMAD R6, R8, 0x40, R6 ;  /* 0x0000004008067824 */ /* 0x000fe400078e0206 */
[----:B------:R-:W-:-:S07]  /*154b0*/  IMAD.SHL.U32 R8, R9, 0x8, RZ ;  /* 0x0000000809087824 */ /* 0x000fce00078e00ff */
[----:B------:R-:W-:Y:S05]  /*154c0*/  WARPSYNC.COLLECTIVE R15, `(.L_x_7355) ;  /* 0x000000000f087348 */ /* 0x000fea0003c00000 */
[----:B------:R0:W1:Y:S02]  /*154d0*/  SHFL.IDX P6, R14, R13, R12, R11 ;  /* 0x0000000c0d0e7389 */ /* 0x00006400000c000b */
[----:B01----:R-:W-:Y:S01]  /*154e0*/  ENDCOLLECTIVE ;  /* 0x000000000000791b */ /* 0x003fe20003800000 */
.L_x_7355:
[----:B------:R-:W-:Y:S01]  /*154f0*/  LOP3.LUT R8, R8, 0x38, RZ, 0xc0, !PT ;  /* 0x0000003808087812 */ /* 0x000fe200078ec0ff */
[----:B------:R0:W-:Y:S01]  /*15500*/  STL [R1+0x4], R6 ;  /* 0x0000040601007387 */ /* 0x0001e20000100800 */
[----:B------:R-:W-:Y:S02]  /*15510*/  IMAD.MOV.U32 R13, RZ, RZ, R0 ;  /* 0x000000ffff0d7224 */ /* 0x000fe400078e0000 */
[----:B------:R-:W-:-:S07]  /*15520*/  IMAD.MOV.U32 R4, RZ, RZ, R14 ;  /* 0x000000ffff047224 */ /* 0x000fce00078e000e */
[----:B0-----:R-:W-:Y:S05]  /*15530*/  WARPSYNC.COLLECTIVE R15, `(.L_x_7356) ;  /* 0x000000000f087348 */ /* 0x001fea0003c00000 */
[----:B------:R1:W2:Y:S02]  /*15540*/  SHFL.IDX P6, R14, R13, R12, R11 ;  /* 0x0000000c0d0e7389 */ /* 0x0002a400000c000b */
[----:B012---:R-:W-:Y:S01]  /*15550*/  ENDCOLLECTIVE ;  /* 0x000000000000791b */ /* 0x007fe20003800000 */
.L_x_7356:
        /* <DEDUP_REMOVED lines=17> */
.L_x_7357:
        /* <DEDUP_REMOVED lines=11> */
.L_x_7358:
        /* <DEDUP_REMOVED lines=15> */
.L_x_7359:
[----:B------:R-:W-:Y:S01]  /*15810*/  @!P1 LEA R6, R10, UR38, 0x1 ;  /* 0x000000260a069c11 */ /* 0x000fe2000f8e08ff */
[----:B------:R-:W-:Y:S02]  /*15820*/  IMAD.MOV.U32 R13, RZ, RZ, R0 ;  /* 0x000000ffff0d7224 */ /* 0x000fe400078e0000 */
[----:B------:R-:W-:-:S07]  /*15830*/  IMAD.MOV.U32 R4, RZ, RZ, R14 ;  /* 0x000000ffff047224 */ /* 0x000fce00078e000e */
[----:B------:R-:W-:Y:S05]  /*15840*/  WARPSYNC.COLLECTIVE R15, `(.L_x_7360) ;  /* 0x000000000f087348 */ /* 0x000fea0003c00000 */
[----:B------:R0:W1:Y:S02]  /*15850*/  SHFL.IDX P6, R14, R13, R12, R11 ;  /* 0x0000000c0d0e7389 */ /* 0x00006400000c000b */
[----:B01----:R-:W-:Y:S01]  /*15860*/  ENDCOLLECTIVE ;  /* 0x000000000000791b */ /* 0x003fe20003800000 */
.L_x_7360:
        /* <DEDUP_REMOVED lines=15> */
.L_x_7361:
[----:B------:R-:W-:Y:S02]  /*15960*/  IMAD.MOV.U32 R13, RZ, RZ, R0 ;  /* 0x000000ffff0d7224 */ /* 0x000fe400078e0000 */
[----:B------:R-:W-:-:S07]  /*15970*/  IMAD.MOV.U32 R3, RZ, RZ, R14 ;  /* 0x000000ffff037224 */ /* 0x000fce00078e000e */
[----:B------:R-:W-:Y:S05]  /*15980*/  WARPSYNC.COLLECTIVE R15, `(.L_x_7362) ;  /* 0x000000000f087348 */ /* 0x000fea0003c00000 */
[----:B------:R0:W1:Y:S02]  /*15990*/  SHFL.IDX P6, R14, R13, R12, R11 ;  /* 0x0000000c0d0e7389 */ /* 0x00006400000c000b */
[----:B01----:R-:W-:Y:S01]  /*159a0*/  ENDCOLLECTIVE ;  /* 0x000000000000791b */ /* 0x003fe20003800000 */
.L_x_7362:
[----:B------:R-:W-:Y:S05]  /*159b0*/  BRA `(.L_x_7363) ;  /* 0xffffffb400707947 */ /* 0x000fea000383ffff */
.L_x_7259:
        /* <DEDUP_REMOVED lines=8> */
.L_x_7365:
[----:B------:R-:W-:Y:S05]  /*15a40*/  BSYNC B0 ;  /* 0x0000000000007941 */ /* 0x000fea0003800000 */
.L_x_7364:
        /* <DEDUP_REMOVED lines=17> */
.L_x_7366:
        /* <DEDUP_REMOVED lines=49> */
.L_x_7367:
[----:B------:R-:W-:Y:S02]  /*15e70*/  IMAD.MOV.U32 R13, RZ, RZ, R0 ;  /* 0x000000ffff0d7224 */ /* 0x000fe400078e0000 */
[----:B------:R-:W-:-:S07]  /*15e80*/  IMAD.MOV.U32 R8, RZ, RZ, R14 ;  /* 0x000000ffff087224 */ /* 0x000fce00078e000e */
[----:B------:R-:W-:Y:S05]  /*15e90*/  WARPSYNC.COLLECTIVE R15, `(.L_x_7368) ;  /* 0x000000000f087348 */ /* 0x000fea0003c00000 */
[----:B------:R0:W1:Y:S02]  /*15ea0*/  SHFL.IDX P6, R14, R13, R12, R11 ;  /* 0x0000000c0d0e7389 */ /* 0x00006400000c000b */
[----:B01----:R-:W-:Y:S01]  /*15eb0*/  ENDCOLLECTIVE ;  /* 0x000000000000791b */ /* 0x003fe20003800000 */
.L_x_7368:
        /* <DEDUP_REMOVED lines=31> */
.L_x_7369:
[----:B------:R-:W-:Y:S02]  /*160b0*/  IMAD.MOV.U32 R13, RZ, RZ, R0 ;  /* 0x000000ffff0d7224 */ /* 0x000fe400078e0000 */
[----:B------:R-:W-:-:S07]  /*160c0*/  IMAD.MOV.U32 R2, RZ, RZ, R14 ;  /* 0x000000ffff027224 */ /* 0x000fce00078e000e */
[----:B------:R-:W-:Y:S05]  /*160d0*/  WARPSYNC.COLLECTIVE R15, `(.L_x_7370) ;  /* 0x000000000f087348 */ /* 0x000fea0003c00000 */
[----:B------:R0:W1:Y:S02]  /*160e0*/  SHFL.IDX P6, R14, R13, R12, R11 ;  /* 0x0000000c0d0e7389 */ /* 0x00006400000c000b */
[----:B01----:R-:W-:Y:S01]  /*160f0*/  ENDCOLLECTIVE ;  /* 0x000000000000791b */ /* 0x003fe20003800000 */
.L_x_7370:
        /* <DEDUP_REMOVED lines=35> */
.L_x_7371:
[----:B------:R-:W-:Y:S02]  /*16330*/  IMAD.MOV.U32 R13, RZ, RZ, R0 ;  /* 0x000000ffff0d7224 */ /* 0x000fe400078e0000 */
[----:B------:R-:W-:-:S07]  /*16340*/  IMAD.MOV.U32 R6, RZ, RZ, R14 ;  /* 0x000000ffff067224 */ /* 0x000fce00078e000e */
[----:B------:R-:W-:Y:S05]  /*16350*/  WARPSYNC.COLLECTIVE R15, `(.L_x_7372) ;  /* 0x000000000f087348 */ /* 0x000fea0003c00000 */
[----:B------:R0:W1:Y:S02]  /*16360*/  SHFL.IDX P6, R14, R13, R12, R11 ;  /* 0x0000000c0d0e7389 */ /* 0x00006400000c000b */
[----:B01----:R-:W-:Y:S01]  /*16370*/  ENDCOLLECTIVE ;  /* 0x000000000000791b */ /* 0x003fe20003800000 */
.L_x_7372:
[----:B------:R-:W-:Y:S05]  /*16380*/  BRA `(.L_x_7373) ;  /* 0xffffffb800707947 */ /* 0x000fea000383ffff */
.L_x_7262:
[----:B0-----:R-:W-:-:S04]  /*16390*/  IMAD.U32 R3, RZ, RZ, UR38 ;  /* 0x00000026ff037e24 */ /* 0x001fc8000f8e00ff */
[----:B------:R0:W3:Y:S03]  /*163a0*/  SYNCS.PHASECHK.TRANS64.TRYWAIT P0, [R3+URZ+0x38820], R2 ;  /* 0x03882002030075a7 */ /* 0x0000e6000800017f */
[----:B---3--:R-:W-:Y:S05]  /*163b0*/  @!P0 NANOSLEEP.SYNCS 0x989680 ;  /* 0x009896800000895d */ /* 0x008fea0003900000 */
[----:B------:R-:W3:Y:S02]  /*163c0*/  @!P0 SYNCS.PHASECHK.TRANS64 P0, [R3+URZ+0x38820], R2 ;  /* 0x03882002030085a7 */ /* 0x000ee4000800007f */
[----:B---3--:R-:W-:Y:S05]  /*163d0*/  @!P0 BRA `(.L_x_7262) ;  /* 0xfffffffc00ec8947 */ /* 0x008fea000383ffff */
[----:B------:R-:W-:Y:S05]  /*163e0*/  BRA `(.L_x_7374) ;  /* 0xffffffbc00187947 */ /* 0x000fea000383ffff */
.L_x_7265:
[----:B0-----:R-:W-:-:S04]  /*163f0*/  IMAD.U32 R3, RZ, RZ, UR38 ;  /* 0x00000026ff037e24 */ /* 0x001fc8000f8e00ff */
[----:B------:R0:W3:Y:S03]  /*16400*/  SYNCS.PHASECHK.TRANS64.TRYWAIT P0, [R3+URZ+0x38860], R2 ;  /* 0x03886002030075a7 */ /* 0x0000e6000800017f */
[----:B---3--:R-:W-:Y:S05]  /*16410*/  @!P0 NANOSLEEP.SYNCS 0x989680 ;  /* 0x009896800000895d */ /* 0x008fea0003900000 */
[----:B------:R-:W3:Y:S02]  /*16420*/  @!P0 SYNCS.PHASECHK.TRANS64 P0, [R3+URZ+0x38860], R2 ;  /* 0x03886002030085a7 */ /* 0x000ee4000800007f */
[----:B---3--:R-:W-:Y:S05]  /*16430*/  @!P0 BRA `(.L_x_7265) ;  /* 0xfffffffc00ec8947 */ /* 0x008fea000383ffff */
[----:B------:R-:W-:Y:S05]  /*16440*/  BRA `(.L_x_7375) ;  /* 0xffffffbc00247947 */ /* 0x000fea000383ffff */
.L_x_7281:
[----:B-1----:R-:W-:-:S04]  /*16450*/  IMAD.U32 R3, RZ, RZ, UR38 ;  /* 0x00000026ff037e24 */ /* 0x002fc8000f8e00ff */
[----:B------:R1:W3:Y:S03]  /*16460*/  SYNCS.PHASECHK.TRANS64.TRYWAIT P0, [R3+URZ+0x38848], R2 ;  /* 0x03884802030075a7 */ /* 0x0002e6000800017f */
[----:B---3--:R-:W-:Y:S05]  /*16470*/  @!P0 NANOSLEEP.SYNCS 0x989680 ;  /* 0x009896800000895d */ /* 0x008fea0003900000 */
[----:B------:R-:W3:Y:S02]  /*16480*/  @!P0 SYNCS.PHASECHK.TRANS64 P0, [R3+URZ+0x38848], R2 ;  /* 0x03884802030085a7 */ /* 0x000ee4000800007f */
[----:B---3--:R-:W-:Y:S05]  /*16490*/  @!P0 BRA `(.L_x_7281) ;  /* 0xfffffffc00ec8947 */ /* 0x008fea000383ffff */
[----:B------:R-:W-:Y:S05]  /*164a0*/  BRA `(.L_x_7376) ;  /* 0xffffffc400f07947 */ /* 0x000fea000383ffff */
.L_x_7286:
[----:B01----:R-:W-:-:S04]  /*164b0*/  IMAD.U32 R3, RZ, RZ, UR38 ;  /* 0x00000026ff037e24 */ /* 0x003fc8000f8e00ff */
[----:B------:R0:W1:Y:S03]  /*164c0*/  SYNCS.PHASECHK.TRANS64.TRYWAIT P0, [R3+URZ+0x38868], R2 ;  /* 0x03886802030075a7 */ /* 0x000066000800017f */
[----:B-1----:R-:W-:Y:S05]  /*164d0*/  @!P0 NANOSLEEP.SYNCS 0x989680 ;  /* 0x009896800000895d */ /* 0x002fea0003900000 */
[----:B------:R-:W1:Y:S02]  /*164e0*/  @!P0 SYNCS.PHASECHK.TRANS64 P0, [R3+URZ+0x38868], R2 ;  /* 0x03886802030085a7 */ /* 0x000e64000800007f */
[----:B-1----:R-:W-:Y:S05]  /*164f0*/  @!P0 BRA `(.L_x_7286) ;  /* 0xfffffffc00ec8947 */ /* 0x002fea000383ffff */
[----:B------:R-:W-:Y:S05]  /*16500*/  BRA `(.L_x_7377) ;  /* 0xffffffc800507947 */ /* 0x000fea000383ffff */
.L_x_7301:
[----:B-1----:R-:W-:-:S04]  /*16510*/  IMAD.U32 R3, RZ, RZ, UR38 ;  /* 0x00000026ff037e24 */ /* 0x002fc8000f8e00ff */
[----:B------:R1:W3:Y:S03]  /*16520*/  SYNCS.PHASECHK.TRANS64.TRYWAIT P0, [R3+URZ+0x38840], R2 ;  /* 0x03884002030075a7 */ /* 0x0002e6000800017f */
[----:B---3--:R-:W-:Y:S05]  /*16530*/  @!P0 NANOSLEEP.SYNCS 0x989680 ;  /* 0x009896800000895d */ /* 0x008fea0003900000 */
[----:B------:R-:W3:Y:S02]  /*16540*/  @!P0 SYNCS.PHASECHK.TRANS64 P0, [R3+URZ+0x38840], R2 ;  /* 0x03884002030085a7 */ /* 0x000ee4000800007f */
[----:B---3--:R-:W-:Y:S05]  /*16550*/  @!P0 BRA `(.L_x_7301) ;  /* 0xfffffffc00ec8947 */ /* 0x008fea000383ffff */
[----:B------:R-:W-:Y:S05]  /*16560*/  BRA `(.L_x_7378) ;  /* 0xffffffd000a07947 */ /* 0x000fea000383ffff */
.L_x_7306:
[----:B01----:R-:W-:-:S04]  /*16570*/  IMAD.U32 R3, RZ, RZ, UR38 ;  /* 0x00000026ff037e24 */ /* 0x003fc8000f8e00ff */
[----:B------:R0:W1:Y:S03]  /*16580*/  SYNCS.PHASECHK.TRANS64.TRYWAIT P0, [R3+URZ+0x38860], R2 ;  /* 0x03886002030075a7 */ /* 0x000066000800017f */
[----:B-1----:R-:W-:Y:S05]  /*16590*/  @!P0 NANOSLEEP.SYNCS 0x989680 ;  /* 0x009896800000895d */ /* 0x002fea0003900000 */
[----:B------:R-:W1:Y:S02]  /*165a0*/  @!P0 SYNCS.PHASECHK.TRANS64 P0, [R3+URZ+0x38860], R2 ;  /* 0x03886002030085a7 */ /* 0x000e64000800007f */
[----:B-1----:R-:W-:Y:S05]  /*165b0*/  @!P0 BRA `(.L_x_7306) ;  /* 0xfffffffc00ec8947 */ /* 0x002fea000383ffff */
[----:B------:R-:W-:Y:S05]  /*165c0*/  BRA `(.L_x_7379) ;  /* 0xffffffd400047947 */ /* 0x000fea000383ffff */
.L_x_7322:
[----:B-1----:R-:W-:-:S04]  /*165d0*/  IMAD.U32 R3, RZ, RZ, UR38 ;  /* 0x00000026ff037e24 */ /* 0x002fc8000f8e00ff */
[----:B------:R1:W3:Y:S03]  /*165e0*/  SYNCS.PHASECHK.TRANS64.TRYWAIT P0, [R3+URZ+0x38848], R2 ;  /* 0x03884802030075a7 */ /* 0x0002e6000800017f */
[----:B---3--:R-:W-:Y:S05]  /*165f0*/  @!P0 NANOSLEEP.SYNCS 0x989680 ;  /* 0x009896800000895d */ /* 0x008fea0003900000 */
[----:B------:R-:W3:Y:S02]  /*16600*/  @!P0 SYNCS.PHASECHK.TRANS64 P0, [R3+URZ+0x38848], R2 ;  /* 0x03884802030085a7 */ /* 0x000ee4000800007f */
[----:B---3--:R-:W-:Y:S05]  /*16610*/  @!P0 BRA `(.L_x_7322) ;  /* 0xfffffffc00ec8947 */ /* 0x008fea000383ffff */
[----:B------:R-:W-:Y:S05]  /*16620*/  BRA `(.L_x_7380) ;  /* 0xffffffdc005c7947 */ /* 0x000fea000383ffff */
.L_x_7327:
[----:B-1----:R-:W-:-:S04]  /*16630*/  IMAD.U32 R3, RZ, RZ, UR38 ;  /* 0x00000026ff037e24 */ /* 0x002fc8000f8e00ff */
[----:B------:R1:W3:Y:S03]  /*16640*/  SYNCS.PHASECHK.TRANS64.TRYWAIT P0, [R3+URZ+0x38868], R2 ;  /* 0x03886802030075a7 */ /* 0x0002e6000800017f */
[----:B---3--:R-:W-:Y:S05]  /*16650*/  @!P0 NANOSLEEP.SYNCS 0x989680 ;  /* 0x009896800000895d */ /* 0x008fea0003900000 */
[----:B------:R-:W3:Y:S02]  /*16660*/  @!P0 SYNCS.PHASECHK.TRANS64 P0, [R3+URZ+0x38868], R2 ;  /* 0x03886802030085a7 */ /* 0x000ee4000800007f */
[----:B---3--:R-:W-:Y:S05]  /*16670*/  @!P0 BRA `(.L_x_7327) ;  /* 0xfffffffc00ec8947 */ /* 0x008fea000383ffff */
[----:B------:R-:W-:Y:S05]  /*16680*/  BRA `(.L_x_7381) ;  /* 0xffffffdc00c07947 */ /* 0x000fea000383ffff */
.L_x_7338:
[----:B-1----:R1:W3:Y:S02]  /*16690*/  SYNCS.PHASECHK.TRANS64.TRYWAIT P0, [R2+URZ+0x38820], R9 ;  /* 0x03882009020075a7 */ /* 0x0022e4000800017f */
[----:B---3--:R-:W-:Y:S05]  /*166a0*/  @!P0 NANOSLEEP.SYNCS 0x989680 ;  /* 0x009896800000895d */ /* 0x008fea0003900000 */
[----:B------:R-:W3:Y:S02]  /*166b0*/  @!P0 SYNCS.PHASECHK.TRANS64 P0, [R2+URZ+0x38820], R9 ;  /* 0x03882009020085a7 */ /* 0x000ee4000800007f */
[----:B---3--:R-:W-:Y:S05]  /*166c0*/  @!P0 BRA `(.L_x_7338) ;  /* 0xfffffffc00f08947 */ /* 0x008fea000383ffff */
[----:B------:R-:W-:Y:S05]  /*166d0*/  BRA `(.L_x_7382) ;  /* 0xffffffe400b07947 */ /* 0x000fea000383ffff */
.L_x_7339:
        /* <DEDUP_REMOVED lines=11> */
.L_x_7384:
[----:B------:R-:W-:Y:S05]  /*16790*/  BSYNC B0 ;  /* 0x0000000000007941 */ /* 0x000fea0003800000 */
.L_x_7383:
[----:B------:R-:W-:Y:S05]  /*167a0*/  BRA `(.L_x_7385) ;  /* 0xffffffe400947947 */ /* 0x000fea000383ffff */
.L_x_7340:
[----:B------:R-:W-:Y:S01]  /*167b0*/  BSSY B0, `(.L_x_7386) ;  /* 0x0000006000007945 */ /* 0x000fe20003800000 */
[----:B------:R-:W-:-:S07]  /*167c0*/  IMAD.MOV.U32 R15, RZ, RZ, -0x1 ;  /* 0xffffffffff0f7424 */ /* 0x000fce00078e00ff */
[----:B012---:R-:W-:Y:S05]  /*167d0*/  WARPSYNC.COLLECTIVE R15, `(.L_x_7387) ;  /* 0x000000000f0c7348 */ /* 0x007fea0003c00000 */
[----:B------:R-:W-:Y:S02]  /*167e0*/  ELECT P6, UR62, PT ;  /* 0x00000000003e782f */ /* 0x000fe400038c0000 */
[----:B------:R-:W-:Y:S01]  /*167f0*/  MOV R14, UR62 ;  /* 0x0000003e000e7c02 */ /* 0x000fe20008000f00 */
[----:B012---:R-:W-:Y:S10]  /*16800*/  ENDCOLLECTIVE ;  /* 0x000000000000791b */ /* 0x007ff40003800000 */
.L_x_7387:
[----:B------:R-:W-:Y:S05]  /*16810*/  BSYNC B0 ;  /* 0x0000000000007941 */ /* 0x000fea0003800000 */
.L_x_7386:
[----:B------:R-:W-:Y:S05]  /*16820*/  BRA `(.L_x_7388) ;  /* 0xffffffe400887947 */ /* 0x000fea000383ffff */
.L_x_7342:
[----:B--2---:R2:W3:Y:S02]  /*16830*/  SYNCS.PHASECHK.TRANS64.TRYWAIT P0, [R7+URZ], R4 ;  /* 0x00000004070075a7 */ /* 0x0044e4000800017f */
[----:B---3--:R-:W-:Y:S05]  /*16840*/  @!P0 NANOSLEEP.SYNCS 0x989680 ;  /* 0x009896800000895d */ /* 0x008fea0003900000 */
[----:B------:R-:W3:Y:S02]  /*16850*/  @!P0 SYNCS.PHASECHK.TRANS64 P0, [R7+URZ], R4 ;  /* 0x00000004070085a7 */ /* 0x000ee4000800007f */
[----:B---3--:R-:W-:Y:S05]  /*16860*/  @!P0 BRA `(.L_x_7342) ;  /* 0xfffffffc00f08947 */ /* 0x008fea000383ffff */
[----:B------:R-:W-:Y:S05]  /*16870*/  BRA `(.L_x_7389) ;  /* 0xffffffe400c47947 */ /* 0x000fea000383ffff */
.L_x_7343:
[----:B---3--:R3:W4:Y:S02]  /*16880*/  SYNCS.PHASECHK.TRANS64.TRYWAIT P0, [R5+URZ], R0 ;  /* 0x00000000050075a7 */ /* 0x008724000800017f */
[----:B----4-:R-:W-:Y:S05]  /*16890*/  @!P0 NANOSLEEP.SYNCS 0x989680 ;  /* 0x009896800000895d */ /* 0x010fea0003900000 */
[----:B------:R-:W4:Y:S02]  /*168a0*/  @!P0 SYNCS.PHASECHK.TRANS64 P0, [R5+URZ], R0 ;  /* 0x00000000050085a7 */ /* 0x000f24000800007f */
[----:B----4-:R-:W-:Y:S05]  /*168b0*/  @!P0 BRA `(.L_x_7343) ;  /* 0xfffffffc00f08947 */ /* 0x010fea000383ffff */
[----:B------:R-:W-:Y:S05]  /*168c0*/  BRA `(.L_x_7390) ;  /* 0xffffffe400b87947 */ /* 0x000fea000383ffff */
.L_x_7345:
[----:B-1----:R1:W3:Y:S02]  /*168d0*/  SYNCS.PHASECHK.TRANS64.TRYWAIT P0, [R5+URZ], R4 ;  /* 0x00000004050075a7 */ /* 0x0022e4000800017f */
[----:B---3--:R-:W-:Y:S05]  /*168e0*/  @!P0 NANOSLEEP.SYNCS 0x989680 ;  /* 0x009896800000895d */ /* 0x008fea0003900000 */
[----:B------:R-:W3:Y:S02]  /*168f0*/  @!P0 SYNCS.PHASECHK.TRANS64 P0, [R5+URZ], R4 ;  /* 0x00000004050085a7 */ /* 0x000ee4000800007f */
[----:B---3--:R-:W-:Y:S05]  /*16900*/  @!P0 BRA `(.L_x_7345) ;  /* 0xfffffffc00f08947 */ /* 0x008fea000383ffff */
[----:B------:R-:W-:Y:S05]  /*16910*/  BRA `(.L_x_7391) ;  /* 0xffffffe400bc7947 */ /* 0x000fea000383ffff */
.L_x_7392:
        /* <DEDUP_REMOVED lines=14> */
.L_x_15009:


//--------------------- .text._ZN7cutlass13device_kernelIN5flash11enable_sm90INS1_16FlashAttnFwdSm90INS1_25CollectiveMainloopFwdSm90ILi2EN4cute5tupleIJNS5_1CILi1EEES8_S8_EEENS6_IJNS7_ILi64EEESA_SA_EEELi512ENS_6half_tEfNS_4arch4Sm90ELb1ELb0ELb0ELb1ELb0ELb0ELb0ELb0ELb0ELb1ELb1ELb0EEENS1_21CollectiveEpilogueFwdINS6_IJSA_NS7_ILi512EEESA_EEES9_SC_SE_Li256ELb1ELb1ELb1ELb0EEENS1_36VarlenDynamicPersistentTileSchedulerILi64ELi64ELi256ELi128ELb1ELb1ELb1ELb1ELb1ELb1EEEEEEEEEvNT_6ParamsE --------------------------
	.section	.text._ZN7cutlass13device_kernelIN5flash11enable_sm90INS1_16FlashAttnFwdSm90INS1_25CollectiveMainloopFwdSm90ILi2EN4cute5tupleIJNS5_1CILi1EEES8_S8_EEENS6_IJNS7_ILi64EEESA_SA_EEELi512ENS_6half_tEfNS_4arch4Sm90ELb1ELb0ELb0ELb1ELb0ELb0ELb0ELb0ELb0ELb1ELb1ELb0EEENS1_21CollectiveEpilogueFwdINS6_IJSA_NS7_ILi512EEESA_EEES9_SC_SE_Li256ELb1ELb1ELb1ELb0EEENS1_36VarlenDynamicPersistentTileSchedulerILi64ELi64ELi256ELi128ELb1ELb1ELb1ELb1ELb1ELb1EEEEEEEEEvNT_6ParamsE,"ax",@progbits
	.align	128
.text._ZN7cutlass13device_kernelIN5flash11enable_sm90INS1_16FlashAttnFwdSm90INS1_25CollectiveMainloopFwdSm90ILi2EN4cute5tupleIJNS5_1CILi1EEES8_S8_EEENS6_IJNS7_ILi64EEESA_SA_EEELi512ENS_6half_tEfNS_4arch4Sm90ELb1ELb0ELb0ELb1ELb0ELb0ELb0ELb0ELb0ELb1ELb1ELb0EEENS1_21CollectiveEpilogueFwdINS6_IJSA_NS7_ILi512EEESA_EEES9_SC_SE_Li256ELb1ELb1ELb1ELb0EEENS1_36VarlenDynamicPersistentTileSchedulerILi64ELi64ELi256ELi128ELb1ELb1ELb1ELb1ELb1ELb1EEEEEEEEEvNT_6ParamsE:
        .type           _ZN7cutlass13device_kernelIN5flash11enable_sm90INS1_16FlashAttnFwdSm90INS1_25CollectiveMainloopFwdSm90ILi2EN4cute5tupleIJNS5_1CILi1EEES8_S8_EEENS6_IJNS7_ILi64EEESA_SA_EEELi512ENS_6half_tEfNS_4arch4Sm90ELb1ELb0ELb0ELb1ELb0ELb0ELb0ELb0ELb0ELb1ELb1ELb0EEENS1_21CollectiveEpilogueFwdINS6_IJSA_NS7_ILi512EEESA_EEES9_SC_SE_Li256ELb1ELb1ELb1ELb0EEENS1_36VarlenDynamicPersistentTileSchedulerILi64ELi64ELi256ELi128ELb1ELb1ELb1ELb1ELb1ELb1EEEEEEEEEvNT_6ParamsE,@function
        .size           _ZN7cutlass13device_kernelIN5flash11enable_sm90INS1_16FlashAttnFwdSm90INS1_25CollectiveMainloopFwdSm90ILi2EN4cute5tupleIJNS5_1CILi1EEES8_S8_EEENS6_IJNS7_ILi64EEESA_SA_EEELi512ENS_6half_tEfNS_4arch4Sm90ELb1ELb0ELb0ELb1ELb0ELb0ELb0ELb0ELb0ELb1ELb1ELb0EEENS1_21CollectiveEpilogueFwdINS6_IJSA_NS7_ILi512EEESA_EEES9_SC_SE_Li256ELb1ELb1ELb1ELb0EEENS1_36VarlenDynamicPersistentTileSchedulerILi64ELi64ELi256ELi128ELb1ELb1ELb1ELb1ELb1ELb1EEEEEEEEEvNT_6ParamsE,(.L_x_15010 - _ZN7cutlass13device_kernelIN5flash11enable_sm90INS1_16FlashAttnFwdSm90INS1_25CollectiveMainloopFwdSm90ILi2EN4cute5tupleIJNS5_1CILi1EEES8_S8_EEENS6_IJNS7_ILi64EEESA_SA_EEELi512ENS_6half_tEfNS_4arch4Sm90ELb1ELb0ELb0ELb1ELb0ELb0ELb0ELb0ELb0ELb1ELb1ELb0EEENS1_21CollectiveEpilogueFwdINS6_IJSA_NS7_ILi512EEESA_EEES9_SC_SE_Li256ELb1ELb1ELb1ELb0EEENS1_36VarlenDynamicPersistentTileSchedulerILi64ELi64ELi256ELi128ELb1ELb1ELb1ELb1ELb1ELb1EEEEEEEEEvNT_6ParamsE)
        .other          _ZN7cutlass13device_kernelIN5flash11enable_sm90INS1_16FlashAttnFwdSm90INS1_25CollectiveMainloopFwdSm90ILi2EN4cute5tupleIJNS5_1CILi1EEES8_S8_EEENS6_IJNS7_ILi64EEESA_SA_EEELi512ENS_6half_tEfNS_4arch4Sm90ELb1ELb0ELb0ELb1ELb0ELb0ELb0ELb0ELb0ELb1ELb1ELb0EEENS1_21CollectiveEpilogueFwdINS6_IJSA_NS7_ILi512EEESA_EEES9_SC_SE_Li256ELb1ELb1ELb1ELb0EEENS1_36VarlenDynamicPersistentTileSchedulerILi64ELi64ELi256ELi128ELb1ELb1ELb1ELb1ELb1ELb1EEEEEEEEEvNT_6ParamsE,@"STO_CUDA_ENTRY STV_DEFAULT"
_ZN7cutlass13device_kernelIN5flash11enable_sm90INS1_16FlashAttnFwdSm90INS1_25CollectiveMainloopFwdSm90ILi2EN4cute5tupleIJNS5_1CILi1EEES8_S8_EEENS6_IJNS7_ILi64EEESA_SA_EEELi512ENS_6half_tEfNS_4arch4Sm90ELb1ELb0ELb0ELb1ELb0ELb0ELb0ELb0ELb0ELb1ELb1ELb0EEENS1_21CollectiveEpilogueFwdINS6_IJSA_NS7_ILi512EEESA_EEES9_SC_SE_Li256ELb1ELb1ELb1ELb0EEENS1_36VarlenDynamicPersistentTileSchedulerILi64ELi64ELi256ELi128ELb1ELb1ELb1ELb1ELb1ELb1EEEEEEEEEvNT_6ParamsE:
        /* <DEDUP_REMOVED lines=18> */
.L_x_7394:
[----:B------:R-:W-:Y:S05]  /*0120*/  BSYNC B0 ;  /* 0x0000000000007941 */ /* 0x000fea0003800000 */
.L_x_7393:
        /* <DEDUP_REMOVED lines=37> */
.L_x_7395:
        /* <DEDUP_REMOVED lines=22> */
.L_x_7396:
        /* <DEDUP_REMOVED lines=18> */
.L_x_7397:
        /* <DEDUP_REMOVED lines=22> */
.L_x_7398:
        /* <DEDUP_REMOVED lines=22> */
.L_x_7399:
[----:B------:R-:W-:Y:S01]  /*08c0*/  PLOP3.LUT P0, PT, PT, PT, UP0, 0x80, 0x0 ;  /* 0x000000000000781c */ /* 0x000fe20003f0f008 */
[----:B------:R-:W-:Y:S01]  /*08d0*/  UMOV UR36, 0x1 ;  /* 0x0000000100247882 */ /* 0x000fe20000000000 */
[----:B------:R-:W-:Y:S01]  /*08e0*/  NOP ;  /* 0x0000000000007918 */ /* 0x000fe20000000000 */
[----:B------:R-:W-:Y:S01]  /*08f0*/  USEL UR36, UR36, 0x2, !UP0 ;  /* 0x0000000224247887 */ /* 0x000fe2000c000000 */
[----:B------:R-:W-:Y:S01]  /*0900*/  ULDC.64 UR40, c[0x0][0x208] ;  /* 0x0000820000287ab9 */ /* 0x000fe20000000a00 */
[----:B012-4-:R-:W-:Y:S08]  /*0910*/  BAR.SYNC.DEFER_BLOCKING 0x0 ;  /* 0x0000000000007b1d */ /* 0x017ff00000010000 */
[----:B------:R-:W-:Y:S05]  /*0920*/  @!P0 BRA `(.L_x_7400) ;  /* 0x000000dc00b88947 */ /* 0x000fea0003800000 */
.L_x_7401:
        /* <DEDUP_REMOVED lines=32> */
[----:B------:R-:W-:Y:S02]  /*0b30*/  LOP3.LUT R11, R7, 0xfffffff8, RZ, 0xc0, !PT ;  /* 0xfffffff8070b7812 */ /* 0x000fe400078ec0ff */
[----:B------:R-:W-:Y:S02]  /*0b40*/  LOP3.LUT R13, R3, 0xfffffffc, RZ, 0xc0, !PT ;  /* 0xfffffffc030d7812 */ /* 0x000fe400078ec0ff */
[----:B------:R-:W-:Y:S01]  /*0b50*/  SHF.R.S32.HI R7, RZ, 0x4, R2 ;  /* 0x00000004ff077819 */ /* 0x000fe20000011402 */
[----:B------:R-:W-:Y:S01]  /*0b60*/  IMAD.IADD R10, R6, 0x1, -R11 ;  /* 0x00000001060a7824 */ /* 0x000fe200078e0a0b */
[----:B------:R-:W-:Y:S01]  /*0b70*/  LOP3.LUT R3, R2, 0xfffffff0, RZ, 0xc0, !PT ;  /* 0xfffffff002037812 */ /* 0x000fe200078ec0ff */
[----:B------:R-:W-:Y:S01]  /*0b80*/  IMAD.IADD R13, R6, 0x1, -R13 ;  /* 0x00000001060d7824 */ /* 0x000fe200078e0a0d */
[----:B------:R-:W-:-:S02]  /*0b90*/  SHF.R.S32.HI R5, RZ, 0x5, R4 ;  /* 0x00000005ff057819 */ /* 0x000fc40000011404 */
[----:B------:R-:W-:Y:S02]  /*0ba0*/  SHF.R.S32.HI R8, RZ, 0x1f, R4 ;  /* 0x0000001fff087819 */ /* 0x000fe40000011404 */
[----:B------:R-:W-:Y:S02]  /*0bb0*/  LOP3.LUT R9, R0, 0xffffff80, RZ, 0xc0, !PT ;  /* 0xffffff8000097812 */ /* 0x000fe400078ec0ff */
[----:B------:R-:W-:Y:S01]  /*0bc0*/  LEA.HI R4, R2, R7, RZ, 0x1 ;  /* 0x0000000702047211 */ /* 0x000fe200078f08ff */
[----:B------:R-:W-:Y:S01]  /*0bd0*/  IMAD.IADD R2, R6, 0x1, -R3 ;  /* 0x0000000106027824 */ /* 0x000fe200078e0a03 */
[----:B------:R-:W-:Y:S01]  /*0be0*/  LEA.HI R8, R8, R5, RZ, 0x2 ;  /* 0x0000000508087211 */ /* 0x000fe200078f10ff */
[----:B------:R-:W-:Y:S01]  /*0bf0*/  IMAD.IADD R9, R6, 0x1, -R9 ;  /* 0x0000000106097824 */ /* 0x000fe200078e0a09 */
[----:B------:R-:W-:Y:S02]  /*0c00*/  LOP3.LUT R4, R4, 0x1ffffffe, RZ, 0xc0, !PT ;  /* 0x1ffffffe04047812 */ /* 0x000fe400078ec0ff */
[----:B------:R-:W-:-:S02]  /*0c10*/  SHF.R.S32.HI R3, RZ, 0x1f, R2 ;  /* 0x0000001fff037819 */ /* 0x000fc40000011402 */
[----:B------:R-:W-:Y:S01]  /*0c20*/  SHF.R.S32.HI R227, RZ, 0x7, R0 ;  /* 0x00000007ffe37819 */ /* 0x000fe20000011400 */
[----:B------:R-:W-:Y:S01]  /*0c30*/  IMAD.IADD R4, R7, 0x1, -R4 ;  /* 0x0000000107047824 */ /* 0x000fe200078e0a04 */
[----:B------:R-:W-:Y:S02]  /*0c40*/  LOP3.LUT R8, R8, 0x3ffffc, RZ, 0xc0, !PT ;  /* 0x003ffffc08087812 */ /* 0x000fe400078ec0ff */
[----:B------:R-:W-:Y:S01]  /*0c50*/  SHF.R.S32.HI R6, RZ, 0x1f, R9 ;  /* 0x0000001fff067819 */ /* 0x000fe20000011409 */
[----:B------:R-:W-:Y:S01]  /*0c60*/  IMAD R15, R227, 0x100, R2 ;  /* 0x00000100e30f7824 */ /* 0x000fe200078e0202 */
[----:B------:R-:W-:Y:S01]  /*0c70*/  LEA.HI R11, R13, R13, RZ, 0x1 ;  /* 0x0000000d0d0b7211 */ /* 0x000fe200078f08ff */
[----:B------:R-:W-:Y:S01]  /*0c80*/  IMAD.IADD R8, R5, 0x1, -R8 ;  /* 0x0000000105087824 */ /* 0x000fe200078e0a08 */
[----:B------:R-:W-:Y:S01]  /*0c90*/  LEA.HI R7, R3, R2, RZ, 0x3 ;  /* 0x0000000203077211 */ /* 0x000fe200078f18ff */
[----:B------:R-:W-:Y:S01]  /*0ca0*/  IMAD.SHL.U32 R4, R4, 0x8, RZ ;  /* 0x0000000804047824 */ /* 0x000fe200078e00ff */
[----:B------:R-:W-:Y:S01]  /*0cb0*/  LEA.HI R3, R6, R9, RZ, 0x2 ;  /* 0x0000000906037211 */ /* 0x000fe200078f10ff */
[----:B------:R-:W-:Y:S01]  /*0cc0*/  IMAD R15, R8, 0x10, R15 ;  /* 0x00000010080f7824 */ /* 0x000fe200078e020f */
[----:B------:R-:W-:-:S02]  /*0cd0*/  LOP3.LUT R12, R11, 0x1ffffffe, RZ, 0xc0, !PT ;  /* 0x1ffffffe0b0c7812 */ /* 0x000fc400078ec0ff */
[----:B------:R-:W-:Y:S02]  /*0ce0*/  LOP3.LUT R11, R7, 0xfffffff8, RZ, 0xc0, !PT ;  /* 0xfffffff8070b7812 */ /* 0x000fe400078ec0ff */
[----:B------:R-:W-:Y:S01]  /*0cf0*/  LOP3.LUT R8, R3, 0x7ffffffc, RZ, 0xc0, !PT ;  /* 0x7ffffffc03087812 */ /* 0x000fe200078ec0ff */
[----:B------:R-:W-:Y:S01]  /*0d00*/  IMAD.IADD R13, R13, 0x1, -R12 ;  /* 0x000000010d0d7824 */ /* 0x000fe200078e0a0c */
[----:B------:R-:W-:Y:S01]  /*0d10*/  LEA.HI R6, R6, R9, RZ, 0x5 ;  /* 0x0000000906067211 */ /* 0x000fe200078f28ff */
[----:B------:R-:W-:Y:S01]  /*0d20*/  IMAD.IADD R11, R2, 0x1, -R11 ;  /* 0x00000001020b7824 */ /* 0x000fe200078e0a0b */
[----:B------:R-:W-:Y:S01]  /*0d30*/  LEA.HI R0, R0, R227, RZ, 0x1 ;  /* 0x000000e300007211 */ /* 0x000fe200078f08ff */
[----:B------:R-:W-:Y:S01]  /*0d40*/  IMAD.IADD R185, R9, 0x1, -R8 ;  /* 0x0000000109b97824 */ /* 0x000fe200078e0a08 */
[--C-:B------:R-:W-:Y:S01]  /*0d50*/  SHF.R.S32.HI R2, RZ, 0x2, R3.reuse ;  /* 0x00000002ff027819 */ /* 0x100fe20000011403 */
[----:B------:R-:W-:Y:S01]  /*0d60*/  IMAD.SHL.U32 R8, R11, 0x40, RZ ;  /* 0x000000400b087824 */ /* 0x000fe200078e00ff */
[----:B------:R-:W-:Y:S01]  /*0d70*/  LOP3.LUT R0, R0, 0xfffffe, RZ, 0xc0, !PT ;  /* 0x00fffffe00007812 */ /* 0x000fe200078ec0ff */
[----:B------:R-:W-:Y:S01]  /*0d80*/  IMAD.SHL.U32 R9, R7, 0x40, RZ ;  /* 0x0000004007097824 */ /* 0x000fe200078e00ff */
[----:B------:R-:W-:Y:S01]  /*0d90*/  SHF.R.S32.HI R3, RZ, 0x1f, R3 ;  /* 0x0000001fff037819 */ /* 0x000fe20000011403 */
[----:B------:R-:W-:Y:S01]  /*0da0*/  IMAD.SHL.U32 R185, R185, 0x2, RZ ;  /* 0x00000002b9b97824 */ /* 0x000fe200078e00ff */
[----:B------:R-:W-:Y:S01]  /*0db0*/  LOP3.LUT R7, R8, 0x1c0, RZ, 0xc0, !PT ;  /* 0x000001c008077812 */ /* 0x000fe200078ec0ff */
[----:B------:R-:W-:Y:S01]  /*0dc0*/  IMAD.IADD R0, R227, 0x1, -R0 ;  /* 0x00000001e3007824 */ /* 0x000fe200078e0a00 */
[----:B------:R-:W-:Y:S01]  /*0dd0*/  LOP3.LUT R8, R9, 0x7ffffe00, RZ, 0xc0, !PT ;  /* 0x7ffffe0009087812 */ /* 0x000fe200078ec0ff */
[--C-:B------:R-:W-:Y:S01]  /*0de0*/  IMAD.U32 R9, R15, 0x40, R4.reuse ;  /* 0x000000400f097824 */ /* 0x100fe200078e0004 */
[----:B------:R-:W-:-:S02]  /*0df0*/  LOP3.LUT R4, R7, 0x8, R4, 0xf8, !PT ;  /* 0x0000000807047812 */ /* 0x000fc400078ef804 */
[----:B------:R-:W-:Y:S01]  /*0e00*/  LEA.HI R3, R3, R2, RZ, 0x3 ;  /* 0x0000000203037211 */ /* 0x000fe200078f18ff */
[----:B------:R-:W-:Y:S01]  /*0e10*/  IMAD R8, R5, 0x400, R8 ;  /* 0x0000040005087824 */ /* 0x000fe200078e0208 */
[----:B------:R-:W-:Y:S01]  /*0e20*/  SHF.R.U32.HI R7, RZ, 0x3, R7 ;  /* 0x00000003ff077819 */ /* 0x000fe20000011607 */
[----:B------:R0:W-:Y:S01]  /*0e30*/  STL [R1+0x60], R9 ;  /* 0x0000600901007387 */ /* 0x0001e20000100800 */
[----:B------:R-:W-:Y:S02]  /*0e40*/  LOP3.LUT R3, R3, 0xfffffff8, RZ, 0xc0, !PT ;  /* 0xfffffff803037812 */ /* 0x000fe400078ec0ff */
[----:B------:R-:W-:Y:S02]  /*0e50*/  LOP3.LUT R7, R4, R7, RZ, 0x3c, !PT ;  /* 0x0000000704077212 */ /* 0x000fe400078e3cff */
[----:B------:R-:W-:Y:S01]  /*0e60*/  R2P PR, R11, 0x6 ;  /* 0x000000060b007804 */ /* 0x000fe20000000000 */
[----:B------:R-:W-:Y:S01]  /*0e70*/  IMAD.IADD R3, R2, 0x1, -R3 ;  /* 0x0000000102037824 */ /* 0x000fe200078e0a03 */
[----:B------:R-:W-:Y:S01]  /*0e80*/  SHF.R.S32.HI R6, RZ, 0x5, R6 ;  /* 0x00000005ff067819 */ /* 0x000fe20000011406 */
[----:B------:R-:W-:-:S02]  /*0e90*/  IMAD.IADD R7, R8, 0x1, R7 ;  /* 0x0000000108077824 */ /* 0x000fc400078e0207 */
[----:B0-----:R-:W-:Y:S01]  /*0ea0*/  IMAD.SHL.U32 R9, R0, 0x100, RZ ;  /* 0x0000010000097824 */ /* 0x001fe200078e00ff */
[----:B------:R-:W-:Y:S01]  /*0eb0*/  SEL R23, R23, 0xffffffe0, !P1 ;  /* 0xffffffe017177807 */ /* 0x000fe20004800000 */
[----:B------:R-:W-:Y:S01]  /*0ec0*/  IMAD.SHL.U32 R2, R10, 0x8, RZ ;  /* 0x000000080a027824 */ /* 0x000fe200078e00ff */
[----:B------:R-:W-:Y:S01]  /*0ed0*/  LEA R19, R7, UR46, 0x1 ;  /* 0x0000002e07137c11 */ /* 0x000fe2000f8e08ff */
[----:B------:R-:W-:Y:S01]  /*0ee0*/  IMAD.IADD R17, R185, 0x1, R9 ;  /* 0x00000001b9117824 */ /* 0x000fe200078e0209 */
[----:B------:R0:W-:Y:S01]  /*0ef0*/  STL [R1+0x5c], R9 ;  /* 0x00005c0901007387 */ /* 0x0001e20000100800 */
[----:B------:R-:W-:Y:S02]  /*0f00*/  VIADD R195, R2, 0x40 ;  /* 0x0000004002c37836 */ /* 0x000fe40000000000 */
[C---:B------:R-:W-:Y:S01]  /*0f10*/  VIADD R226, R17.reuse, 0x8 ;  /* 0x0000000811e27836 */ /* 0x040fe20000000000 */
[----:B------:R-:W-:Y:S01]  /*0f20*/  SHF.R.S32.HI R0, RZ, 0x1f, R17 ;  /* 0x0000001fff007819 */ /* 0x000fe20000011411 */
[----:B------:R-:W-:-:S02]  /*0f30*/  VIADD R225, R17, 0x10 ;  /* 0x0000001011e17836 */ /* 0x000fc40000000000 */
[C---:B------:R-:W-:Y:S02]  /*0f40*/  VIADD R224, R17.reuse, 0x18 ;  /* 0x0000001811e07836 */ /* 0x040fe40000000000 */
[C---:B------:R-:W-:Y:S01]  /*0f50*/  VIADD R223, R17.reuse, 0x20 ;  /* 0x0000002011df7836 */ /* 0x040fe20000000000 */
[----:B------:R-:W-:Y:S01]  /*0f60*/  SHF.R.S32.HI R0, RZ, 0x1f, R225 ;  /* 0x0000001fff007819 */ /* 0x000fe200000114e1 */
[C---:B------:R-:W-:Y:S01]  /*0f70*/  VIADD R222, R17.reuse, 0x28 ;  /* 0x0000002811de7836 */ /* 0x040fe20000000000 */
[----:B------:R-:W-:Y:S01]  /*0f80*/  SHF.R.S32.HI R4, RZ, 0x1f, R224 ;  /* 0x0000001fff047819 */ /* 0x000fe200000114e0 */
[C---:B------:R-:W-:Y:S02]  /*0f90*/  VIADD R221, R17.reuse, 0x30 ;  /* 0x0000003011dd7836 */ /* 0x040fe40000000000 */
[C---:B------:R-:W-:Y:S01]  /*0fa0*/  VIADD R220, R17.reuse, 0x38 ;  /* 0x0000003811dc7836 */ /* 0x040fe20000000000 */
[----:B------:R-:W-:Y:S01]  /*0fb0*/  SHF.R.S32.HI R0, RZ, 0x1f, R222 ;  /* 0x0000001fff007819 */ /* 0x000fe200000114de */
[C---:B------:R-:W-:Y:S01]  /*0fc0*/  VIADD R219, R17.reuse, 0x40 ;  /* 0x0000004011db7836 */ /* 0x040fe20000000000 */
[----:B------:R-:W-:Y:S01]  /*0fd0*/  SHF.R.S32.HI R4, RZ, 0x1f, R221 ;  /* 0x0000001fff047819 */ /* 0x000fe200000114dd */
        /* <DEDUP_REMOVED lines=56> */
[----:B------:R-:W-:-:S02]  /*1360*/  VIADD R194, R2, 0x80 ;  /* 0x0000008002c27836 */ /* 0x000fc40000000000 */
[C---:B------:R-:W-:Y:S02]  /*1370*/  VIADD R193, R2.reuse, 0xc0 ;  /* 0x000000c002c17836 */ /* 0x040fe40000000000 */
[C---:B------:R-:W-:Y:S02]  /*1380*/  VIADD R192, R2.reuse, 0x100 ;  /* 0x0000010002c07836 */ /* 0x040fe40000000000 */
[C---:B------:R-:W-:Y:S02]  /*1390*/  VIADD R187, R2.reuse, 0x140 ;  /* 0x0000014002bb7836 */ /* 0x040fe40000000000 */
[C---:B------:R-:W-:Y:S02]  /*13a0*/  VIADD R229, R2.reuse, 0x180 ;  /* 0x0000018002e57836 */ /* 0x040fe40000000000 */
[----:B------:R-:W-:Y:S02]  /*13b0*/  VIADD R228, R2, 0x1c0 ;  /* 0x000001c002e47836 */ /* 0x000fe40000000000 */
[----:B------:R-:W-:-:S02]  /*13c0*/  IMAD R186, R13, 0x8, R16 ;  /* 0x000000080dba7824 */ /* 0x000fc400078e0210 */
[----:B0-----:R-:W-:-:S07]  /*13d0*/  IMAD.IADD R23, R23, 0x1, R22 ;  /* 0x0000000117177824 */ /* 0x001fce00078e0216 */
.L_x_7462:
[----:B------:R-:W-:Y:S01]  /*13e0*/  ULDC.64 UR8, c[0x0][0xc88] ;  /* 0x0003220000087ab9 */ /* 0x000fe20000000a00 */
[----:B------:R-:W-:Y:S01]  /*13f0*/  ULDC.64 UR10, c[0x0][0xa18] ;  /* 0x00028600000a7ab9 */ /* 0x000fe20000000a00 */
[----:B------:R-:W-:Y:S02]  /*1400*/  UIMAD.WIDE UR8, UR7, 0x4, UR8 ;  /* 0x00000004070878a5 */ /* 0x000fe4000f8e0208 */
[----:B------:R-:W-:Y:S02]  /*1410*/  UISETP.NE.U32.AND UP1, UPT, UR10, URZ, UPT ;  /* 0x0000003f0a00728c */ /* 0x000fe4000bf25070 */
[----:B------:R-:W-:Y:S02]  /*1420*/  ULOP3.LUT UR4, UR6, 0xff000000, URZ, 0xc0, !UPT ;  /* 0xff00000006047892 */ /* 0x000fe4000f8ec03f */
[----:B0-23--:R-:W-:Y:S01]  /*1430*/  IMAD.U32 R4, RZ, RZ, UR8 ;  /* 0x00000008ff047e24 */ /* 0x00dfe2000f8e00ff */
        /* <DEDUP_REMOVED lines=18> */
[----:B-1----:R-:W-:-:S03]  /*1560*/  IMAD.U32 R6, RZ, RZ, UR10 ;  /* 0x0000000aff067e24 */ /* 0x002fc6000f8e00ff */
[----:B------:R-:W-:Y:S01]  /*1570*/  IMAD.U32 R7, RZ, RZ, UR11 ;  /* 0x0000000bff077e24 */ /* 0x000fe2000f8e00ff */
[----:B------:R-:W2:Y:S01]  /*1580*/  @P0 LDG.E R4, desc[UR40][R4.64] ;  /* 0x0000002804040981 */ /* 0x000ea2000c1e1900 */
[----:B------:R-:W-:Y:S01]  /*1590*/  UISETP.NE.U32.AND UP0, UPT, UR8, URZ, UPT ;  /* 0x0000003f0800728c */ /* 0x000fe2000bf05070 */
[----:B------:R-:W-:Y:S02]  /*15a0*/  ULDC.64 UR10, c[0x0][0xa20] ;  /* 0x00028800000a7ab9 */ /* 0x000fe40000000a00 */
[----:B------:R-:W3:Y:S01]  /*15b0*/  @P2 LDG.E R6, desc[UR40][R6.64] ;  /* 0x0000002806062981 */ /* 0x000ee2000c1e1900 */
[----:B------:R-:W-:Y:S01]  /*15c0*/  UISETP.NE.AND.EX UP0, UPT, UR9, URZ, UPT, UP0 ;  /* 0x0000003f0900728c */ /* 0x000fe2000bf05300 */
[----:B------:R-:W-:Y:S01]  /*15d0*/  ISETP.NE.U32.AND P1, PT, RZ, UR10, PT ;  /* 0x0000000aff007c0c */ /* 0x000fe2000bf25070 */
[----:B------:R-:W-:Y:S02]  /*15e0*/  ULOP3.LUT UR43, UR6, 0xff0000, URZ, 0xc0, !UPT ;  /* 0x00ff0000062b7892 */ /* 0x000fe4000f8ec03f */
[----:B------:R-:W-:Y:S01]  /*15f0*/  USHF.R.U32.HI UR4, URZ, 0x8, UR4 ;  /* 0x000000083f047899 */ /* 0x000fe20008011604 */
[----:B------:R-:W-:Y:S01]  /*1600*/  ISETP.NE.AND.EX P1, PT, RZ, UR11, PT, P1 ;  /* 0x0000000bff007c0c */ /* 0x000fe2000bf25310 */
        /* <DEDUP_REMOVED lines=23> */
.L_x_7402:
[----:B------:R-:W-:Y:S05]  /*1780*/  @!P1 BRA `(.L_x_7403) ;  /* 0x00000000001c9947 */ /* 0x000fea0003800000 */
[----:B------:R-:W-:-:S04]  /*1790*/  ULEA UR4, UP0, UR45, UR10, 0x2 ;  /* 0x0000000a2d047291 */ /* 0x000fc8000f80103f */
[----:B------:R-:W-:Y:S02]  /*17a0*/  ULEA.HI.X UR6, UR45, UR11, UR44, 0x2, UP0 ;  /* 0x0000000b2d067291 */ /* 0x000fe400080f142c */
[----:B------:R-:W-:-:S04]  /*17b0*/  IMAD.U32 R4, RZ, RZ, UR4 ;  /* 0x00000004ff047e24 */ /* 0x000fc8000f8e00ff */
[----:B------:R-:W-:-:S05]  /*17c0*/  IMAD.U32 R5, RZ, RZ, UR6 ;  /* 0x00000006ff057e24 */ /* 0x000fca000f8e00ff */
[----:B------:R-:W2:Y:S02]  /*17d0*/  LDG.E R4, desc[UR40][R4.64] ;  /* 0x0000002804047981 */ /* 0x000ea4000c1e1900 */
[----:B--2---:R-:W-:Y:S01]  /*17e0*/  R2UR UR4, R4 ;  /* 0x00000000040472ca */ /* 0x004fe200000e0000 */
[----:B------:R-:W-:-:S14]  /*17f0*/  BRA `(.L_x_7404) ;  /* 0x0000000000347947 */ /* 0x000fdc0003800000 */
.L_x_7403:
        /* <DEDUP_REMOVED lines=13> */
.L_x_7404:
[----:B------:R-:W-:Y:S02]  /*18d0*/  UISETP.NE.AND UP0, UPT, UR48, 0x1, UPT ;  /* 0x000000013000788c */ /* 0x000fe4000bf05270 */
[----:B------:R-:W-:Y:S02]  /*18e0*/  UIADD3 UR51, -UR51, UR4, URZ ;  /* 0x0000000433337290 */ /* 0x000fe4000fffe13f */
        /* <DEDUP_REMOVED lines=10> */
[----:B------:R-:W-:Y:S02]  /*1990*/  UIADD3 UR51, UR51, 0x40, -UR52 ;  /* 0x0000004033337890 */ /* 0x000fe4000fffe834 */
[----:B------:R-:W-:-:S07]  /*19a0*/  ULOP3.LUT UR20, UR43, 0xff, URZ, 0xc0, !UPT ;  /* 0x000000ff2b147892 */ /* 0x000fce000f8ec03f */
[----:B------:R-:W-:Y:S01]  /*19b0*/  @UP0 ULDC UR4, c[0x0][0x44c] ;  /* 0x0001130000040ab9 */ /* 0x000fe20000000800 */
[----:B------:R-:W-:Y:S01]  /*19c0*/  @UP0 ULDC UR8, c[0x0][0x450] ;  /* 0x0001140000080ab9 */ /* 0x000fe20000000800 */
[----:B------:R-:W-:-:S04]  /*19d0*/  UIMAD.WIDE.U32 UR4, UR6, UR4, URZ ;  /* 0x00000004060472a5 */ /* 0x000fc8000f8e003f */
[----:B------:R-:W-:-:S04]  /*19e0*/  @UP0 USHF.R.U32.HI UR6, URZ, UR8, UR5 ;  /* 0x000000083f060299 */ /* 0x000fc80008011605 */
[----:B------:R-:W-:-:S04]  /*19f0*/  UIADD3 UR6, UR51, UR6, URZ ;  /* 0x0000000633067290 */ /* 0x000fc8000fffe03f */
[----:B------:R-:W-:-:S04]  /*1a00*/  USHF.R.S32.HI UR4, URZ, 0x1f, UR6 ;  /* 0x0000001f3f047899 */ /* 0x000fc80008011406 */
[----:B------:R-:W-:-:S04]  /*1a10*/  ULEA.HI UR4, UR4, UR6, URZ, 0x6 ;  /* 0x0000000604047291 */ /* 0x000fc8000f8f303f */
[----:B------:R-:W-:-:S04]  /*1a20*/  USHF.R.S32.HI UR4, URZ, 0x6, UR4 ;  /* 0x000000063f047899 */ /* 0x000fc80008011404 */
[----:B------:R-:W-:-:S04]  /*1a30*/  UISETP.LT.AND UP0, UPT, UR7, UR4, UPT ;  /* 0x000000040700728c */ /* 0x000fc8000bf01270 */
[----:B------:R-:W-:-:S03]  /*1a40*/  USEL UR9, UR7, UR4, UP0 ;  /* 0x0000000407097287 */ /* 0x000fc60008000000 */
[----:B------:R-:W-:Y:S01]  /*1a50*/  UMOV UR4, URZ ;  /* 0x0000003f00047c82 */ /* 0x000fe20008000000 */
[----:B------:R-:W-:-:S06]  /*1a60*/  UISETP.GE.AND UP0, UPT, UR9, 0x1, UPT ;  /* 0x000000010900788c */ /* 0x000fcc000bf06270 */
[----:B------:R-:W-:-:S13]  /*1a70*/  PLOP3.LUT P0, PT, PT, PT, UP0, 0x80, 0x0 ;  /* 0x000000000000781c */ /* 0x000fda0003f0f008 */
[----:B------:R-:W-:Y:S05]  /*1a80*/  @!P0 BRA `(.L_x_7406) ;  /* 0x0000000000908947 */ /* 0x000fea0003800000 */
[----:B------:R-:W-:Y:S01]  /*1a90*/  USHF.R.U32.HI UR10, URZ, 0x10, UR43 ;  /* 0x000000103f0a7899 */ /* 0x000fe2000801162b */
[----:B------:R-:W-:-:S03]  /*1aa0*/  UMOV UR4, URZ ;  /* 0x0000003f00047c82 */ /* 0x000fc60008000000 */
[----:B------:R-:W-:-:S11]  /*1ab0*/  UISETP.NE.AND UP0, UPT, UR10, URZ, UPT ;  /* 0x0000003f0a00728c */ /* 0x000fd6000bf05270 */
[----:B------:R-:W-:Y:S02]  /*1ac0*/  @!UP0 ULDC UR10, c[0x0][0x9f0] ;  /* 0x00027c00000a8ab9 */ /* 0x000fe40000000800 */
[----:B------:R-:W-:Y:S01]  /*1ad0*/  IMAD.U32 R4, RZ, RZ, UR10 ;  /* 0x0000000aff047e24 */ /* 0x000fe2000f8e00ff */
[----:B------:R-:W-:-:S04]  /*1ae0*/  UIADD3 UR6, UR10, -0x1, UR9 ;  /* 0xffffffff0a067890 */ /* 0x000fc8000fffe009 */
        /* <DEDUP_REMOVED lines=30> */
.L_x_7406:
        /* <DEDUP_REMOVED lines=91> */
.L_x_7408:
[----:B------:R-:W-:Y:S01]  /*2280*/  ULEA UR23, UR37, UR46, 0x3 ;  /* 0x0000002e25177291 */ /* 0x000fe2000f8e183f */
[----:B------:R-:W-:-:S05]  /*2290*/  IMAD.U32 R0, RZ, RZ, UR38 ;  /* 0x00000026ff007e24 */ /* 0x000fca000f8e00ff */
[----:B------:R-:W-:-:S04]  /*22a0*/  SHF.L.U32 R0, R0, 0x1f, RZ ;  /* 0x0000001f00007819 */ /* 0x000fc800000006ff */
[----:B------:R-:W0:Y:S02]  /*22b0*/  SYNCS.PHASECHK.TRANS64.TRYWAIT P1, [UR23+0x28c50], R0 ;  /* 0x028c5000ff0075a7 */ /* 0x000e240008020157 */
[----:B0-----:R-:W-:Y:S05]  /*22c0*/  @!P1 BRA `(.L_x_7409) ;  /* 0x00000140003c9947 */ /* 0x001fea0003800000 */
.L_x_7605:
        /* <DEDUP_REMOVED lines=46> */
.L_x_7415:
        /* <DEDUP_REMOVED lines=144> */
.L_x_7411:
[----:B------:R-:W-:Y:S01]  /*2eb0*/  ULEA UR23, UR37, UR46, 0x3 ;  /* 0x0000002e25177291 */ /* 0x000fe2000f8e183f */
[----:B------:R-:W-:-:S05]  /*2ec0*/  IMAD.U32 R0, RZ, RZ, UR38 ;  /* 0x00000026ff007e24 */ /* 0x000fca000f8e00ff */
[----:B------:R-:W-:-:S04]  /*2ed0*/  SHF.L.U32 R0, R0, 0x1f, RZ ;  /* 0x0000001f00007819 */ /* 0x000fc800000006ff */
[----:B------:R0:W1:Y:S01]  /*2ee0*/  SYNCS.PHASECHK.TRANS64.TRYWAIT P1, [UR23+0x28c50], R0 ;  /* 0x028c5000ff0075a7 */ /* 0x0000620008020157 */
[----:B------:R-:W-:Y:S05]  /*2ef0*/  @!P0 BRA `(.L_x_7412) ;  /* 0x0000000000048947 */ /* 0x000fea0003800000 */
[----:B------:R-:W-:Y:S01]  /*2f00*/  BPT.TRAP 0x1 ;  /* 0x000000040000795c */ /* 0x000fe20000300000 */
.L_x_7412:
[----:B-1----:R-:W-:Y:S05]  /*2f10*/  @P1 BRA `(.L_x_7413) ;  /* 0x0000000000081947 */ /* 0x002fea0003800000 */
[----:B------:R-:W1:Y:S02]  /*2f20*/  SYNCS.PHASECHK.TRANS64.TRYWAIT P1, [UR23+0x28c50], R0 ;  /* 0x028c5000ff0075a7 */ /* 0x000e640008020157 */
[----:B-1----:R-:W-:Y:S05]  /*2f30*/  @!P1 BRA `(.L_x_7414) ;  /* 0x0000013400389947 */ /* 0x002fea0003800000 */
.L_x_7413:
        /* <DEDUP_REMOVED lines=30> */
.L_x_7410:
[----:B------:R-:W-:Y:S01]  /*3120*/  BAR.SYNC.DEFER_BLOCKING 0xe, 0x100 ;  /* 0x0384000000007b1d */ /* 0x000fe20000010000 */
[----:B------:R-:W-:Y:S01]  /*3130*/  IMAD.U32 R3, RZ, RZ, UR37 ;  /* 0x00000025ff037e24 */ /* 0x000fe2000f8e00ff */
[----:B------:R-:W-:Y:S01]  /*3140*/  UIADD3 UR37, UR37, 0x1, URZ ;  /* 0x0000000125257890 */ /* 0x000fe2000fffe03f */
[----:B------:R-:W-:Y:S02]  /*3150*/  PLOP3.LUT P0, PT, PT, PT, PT, 0x8, 0x0 ;  /* 0x000000000000781c */ /* 0x000fe40003f0e170 */
[----:B------:R-:W-:Y:S01]  /*3160*/  CS2R R12, SRZ ;  /* 0x00000000000c7805 */ /* 0x000fe2000001ff00 */
        /* <DEDUP_REMOVED lines=138> */
.L_x_7405:
        /* <DEDUP_REMOVED lines=55> */
.L_x_7416:
        /* <DEDUP_REMOVED lines=104> */
.L_x_7417:
        /* <DEDUP_REMOVED lines=12> */
.L_x_7606:
[----:B------:R-:W-:Y:S05]  /*44c0*/  @!P0 BRA `(.L_x_7419) ;  /* 0x0000000000048947 */ /* 0x000fea0003800000 */
[----:B------:R-:W-:Y:S01]  /*44d0*/  BPT.TRAP 0x1 ;  /* 0x000000040000795c */ /* 0x000fe20000300000 */
.L_x_7419:
[----:B------:R-:W-:Y:S02]  /*44e0*/  IMAD.U32 R7, RZ, RZ, UR37 ;  /* 0x00000025ff077e24 */ /* 0x000fe4000f8e00ff */
[----:B------:R-:W-:-:S03]  /*44f0*/  IMAD.U32 R8, RZ, RZ, UR38 ;  /* 0x00000026ff087e24 */ /* 0x000fc6000f8e00ff */
[----:B------:R-:W-:Y:S02]  /*4500*/  LEA R7, R7, UR46, 0x3 ;  /* 0x0000002e07077c11 */ /* 0x000fe4000f8e18ff */
[----:B------:R-:W-:-:S04]  /*4510*/  SHF.L.U32 R8, R8, 0x1f, RZ ;  /* 0x0000001f08087819 */ /* 0x000fc800000006ff */
[----:B------:R1:W2:Y:S01]  /*4520*/  SYNCS.PHASECHK.TRANS64.TRYWAIT P1, [R7+URZ+0x28c30], R8 ;  /* 0x028c3008070075a7 */ /* 0x0002a2000802017f */
[----:B------:R-:W-:Y:S05]  /*4530*/  @!P0 BRA `(.L_x_7420) ;  /* 0x0000000000048947 */ /* 0x000fea0003800000 */
[----:B------:R-:W-:Y:S01]  /*4540*/  BPT.TRAP 0x1 ;  /* 0x000000040000795c */ /* 0x000fe20000300000 */
.L_x_7420:
[----:B--2---:R-:W-:Y:S05]  /*4550*/  @P1 BRA `(.L_x_7421) ;  /* 0x0000000000081947 */ /* 0x004fea0003800000 */
[----:B------:R-:W2:Y:S02]  /*4560*/  SYNCS.PHASECHK.TRANS64.TRYWAIT P1, [R7+URZ+0x28c30], R8 ;  /* 0x028c3008070075a7 */ /* 0x000ea4000802017f */
[----:B--2---:R-:W-:Y:S05]  /*4570*/  @!P1 BRA `(.L_x_7422) ;  /* 0x0000011c00d89947 */ /* 0x004fea0003800000 */
.L_x_7421:
        /* <DEDUP_REMOVED lines=19> */
[----:B------:R-:W-:Y:S01]  /*46b0*/  LOP3.LUT R18, R18, 0xfffff7ff, RZ, 0xc0, !PT ;  /* 0xfffff7ff12127812 */ /* 0x000fe200078ec0ff */
[----:B------:R-:W-:Y:S01]  /*46c0*/  UMOV UR11, 0x40000040 ;  /* 0x40000040000b7882 */ /* 0x000fe20000000000 */
[----:B------:R-:W-:Y:S01]  /*46d0*/  UMOV UR9, 0x40000040 ;  /* 0x4000004000097882 */ /* 0x000fe20000000000 */
[----:B------:R-:W-:-:S02]  /*46e0*/  ULEA UR18, UR37, UR18, 0x9 ;  /* 0x0000001225127291 */ /* 0x000fc4000f8e483f */
[----:B------:R-:W-:Y:S02]  /*46f0*/  ULOP3.LUT UR16, UR4, 0x10000, URZ, 0xfc, !UPT ;  /* 0x0001000004107892 */ /* 0x000fe4000f8efc3f */
[----:B------:R-:W-:Y:S02]  /*4700*/  UIADD3 UR6, UR18, 0x2, URZ ;  /* 0x0000000212067890 */ /* 0x000fe4000fffe03f */
[----:B------:R-:W-:Y:S02]  /*4710*/  UIADD3 UR4, UR16, 0x2, URZ ;  /* 0x0000000210047890 */ /* 0x000fe4000fffe03f */
[----:B------:R-:W-:Y:S02]  /*4720*/  UIADD3 UR10, UR18, 0x4, URZ ;  /* 0x00000004120a7890 */ /* 0x000fe4000fffe03f */
[----:B------:R-:W-:Y:S02]  /*4730*/  UIADD3 UR8, UR16, 0x4, URZ ;  /* 0x0000000410087890 */ /* 0x000fe4000fffe03f */
[----:B------:R-:W-:Y:S01]  /*4740*/  HGMMA.64x64x16.F32 R24, gdesc[UR16], RZ, !UPT, gsb0 ;  /* 0x00e00000101879f0 */ /* 0x000fe2000c0008ff */
[----:B------:R-:W-:-:S02]  /*4750*/  UIADD3 UR14, UR18, 0x6, URZ ;  /* 0x00000006120e7890 */ /* 0x000fc4000fffe03f */
[----:B------:R-:W-:Y:S01]  /*4760*/  UIADD3 UR12, UR16, 0x6, URZ ;  /* 0x00000006100c7890 */ /* 0x000fe2000fffe03f */
[----:B------:R-:W-:Y:S01]  /*4770*/  UMOV UR15, 0x40000040 ;  /* 0x40000040000f7882 */ /* 0x000fe20000000000 */
[----:B------:R-:W-:Y:S01]  /*4780*/  UMOV UR13, 0x40000040 ;  /* 0x40000040000d7882 */ /* 0x000fe20000000000 */
[----:B------:R-:W-:Y:S02]  /*4790*/  WARPGROUP.DEPBAR.LE gsb0, 0x0 ;  /* 0x00008000000079c5 */ /* 0x000fe40000010000 */
[----:B------:R-:W-:-:S06]  /*47a0*/  WARPGROUP.ARRIVE ;  /* 0x00000000000079c5 */ /* 0x000fcc0000000000 */
[----:B------:R-:W-:Y:S01]  /*47b0*/  HGMMA.64x64x16.F32 R24, gdesc[UR4], R24, gsb0 ;  /* 0x00e00000041879f0 */ /* 0x000fe20008000818 */
[----:B------:R-:W-:Y:S02]  /*47c0*/  ULDC UR6, c[0x0][0x448] ;  /* 0x0001120000067ab9 */ /* 0x000fe40000000800 */
[----:B------:R-:W-:-:S06]  /*47d0*/  UISETP.NE.AND UP0, UPT, UR6, 0x1, UPT ;  /* 0x000000010600788c */ /* 0x000fcc000bf05270 */
[----:B------:R-:W-:-:S05]  /*47e0*/  PLOP3.LUT P2, PT, PT, PT, UP0, 0x80, 0x0 ;  /* 0x000000000000781c */ /* 0x000fca0003f4f008 */
[----:B------:R-:W-:-:S08]  /*47f0*/  @UP0 ULDC UR6, c[0x0][0x44c] ;  /* 0x0001130000060ab9 */ /* 0x000fd00000000800 */
[----:B------:R-:W-:Y:S01]  /*4800*/  @P2 IMAD.HI.U32 R4, R0, UR6, RZ ;  /* 0x0000000600042c27 */ /* 0x000fe2000f8e00ff */
[----:B------:R-:W-:Y:S01]  /*4810*/  @UP0 ULDC UR6, c[0x0][0x450] ;  /* 0x0001140000060ab9 */ /* 0x000fe20000000800 */
[----:B------:R-:W-:-:S03]  /*4820*/  @P2 LOP3.LUT R18, R18, 0x800, RZ, 0xfc, !PT ;  /* 0x0000080012122812 */ /* 0x000fc600078efcff */
[----:B------:R-:W-:Y:S01]  /*4830*/  @P2 SHF.R.U32.HI R0, RZ, UR6, R4 ;  /* 0x00000006ff002c19 */ /* 0x000fe20008011604 */
[----:B------:R-:W-:Y:S02]  /*4840*/  UMOV UR6, 0xffffffc0 ;  /* 0xffffffc000067882 */ /* 0x000fe40000000000 */
[----:B------:R-:W-:Y:S02]  /*4850*/  UIMAD UR6, UR53, UR6, 0x40 ;  /* 0x00000040350674a4 */ /* 0x000fe4000f8e0206 */
[----:B------:R-:W0:Y:S02]  /*4860*/  SHFL.IDX PT, R6, R0, 0x1, 0x1c1f ;  /* 0x003c1f0000067f89 */ /* 0x000e2400000e0000 */
[----:B------:R-:W-:Y:S02]  /*4870*/  UIADD3 UR7, UR51, 0x1, UR6 ;  /* 0x0000000133077890 */ /* 0x000fe4000fffe006 */
[----:B------:R-:W-:Y:S01]  /*4880*/  IMAD.U32 R4, RZ, RZ, UR6 ;  /* 0x00000006ff047e24 */ /* 0x000fe2000f8e00ff */
[----:B------:R-:W3:Y:S03]  /*4890*/  SHFL.IDX PT, R0, R0, RZ, 0x1c1f ;  /* 0x001c1fff00007589 */ /* 0x000ee600000e0000 */
[----:B------:R-:W-:Y:S01]  /*48a0*/  IMAD.U32 R10, RZ, RZ, UR7 ;  /* 0x00000007ff0a7e24 */ /* 0x000fe2000f8e00ff */
[----:B------:R-:W-:-:S04]  /*48b0*/  IADD3 R4, -R185, UR51, R4 ;  /* 0x00000033b9047c10 */ /* 0x000fc8000fffe104 */
[----:B------:R-:W-:-:S04]  /*48c0*/  IADD3 R5, R10, -UR52, -R185 ;  /* 0x800000340a057c10 */ /* 0x000fc8000fffe8b9 */
[----:B0-----:R-:W-:-:S04]  /*48d0*/  VIADDMNMX R6, R6, R5, R4, PT ;  /* 0x0000000506067246 */ /* 0x001fc80003800104 */
[C---:B------:R-:W-:Y:S02]  /*48e0*/  ISETP.GT.AND P2, PT, R6.reuse, RZ, PT ;  /* 0x000000ff0600720c */ /* 0x040fe40003f44270 */
[C---:B------:R-:W-:Y:S02]  /*48f0*/  ISETP.GT.AND P3, PT, R6.reuse, 0x1, PT ;  /* 0x000000010600780c */ /* 0x040fe40003f64270 */
[----:B------:R-:W-:Y:S02]  /*4900*/  ISETP.GT.AND P4, PT, R6, 0x8, PT ;  /* 0x000000080600780c */ /* 0x000fe40003f84270 */
[----:B---3--:R-:W-:Y:S01]  /*4910*/  VIADDMNMX R4, R0, R5, R4, PT ;  /* 0x0000000500047246 */ /* 0x008fe20003800104 */
        /* <DEDUP_REMOVED lines=51> */
[C---:B------:R-:W-:Y:S02]  /*4c50*/  ISETP.GT.AND P2, PT, R4.reuse, RZ, PT ;  /* 0x000000ff0400720c */ /* 0x040fe40003f44270 */
[----:B------:R-:W-:Y:S02]  /*4c60*/  FMNMX.FTZ R6, R55, R6, !PT ;  /* 0x0000000637067209 */ /* 0x000fe40007810000 */
[----:B------:R-:W-:-:S02]  /*4c70*/  ISETP.GT.AND P3, PT, R4, 0x1, PT ;  /* 0x000000010400780c */ /* 0x000fc40003f64270 */
[----:B------:R-:W-:Y:S01]  /*4c80*/  ISETP.GT.AND P4, PT, R4, 0x8, PT ;  /* 0x000000080400780c */ /* 0x000fe20003f84270 */
[----:B------:R-:W0:Y:S01]  /*4c90*/  SHFL.BFLY PT, R9, R6, 0x2, 0x1f ;  /* 0x0c401f0006097f89 */ /* 0x000e2200000e0000 */
[----:B------:R-:W-:Y:S02]  /*4ca0*/  FSEL R24, R24, -INF , P2 ;  /* 0xff80000018187808 */ /* 0x000fe40001000000 */
        /* <DEDUP_REMOVED lines=16> */
[----:B0-----:R-:W-:Y:S02]  /*4db0*/  FMNMX.FTZ R9, R6, R9, !PT ;  /* 0x0000000906097209 */ /* 0x001fe40007810000 */
[----:B------:R-:W-:Y:S02]  /*4dc0*/  ISETP.GT.AND P3, PT, R4, 0x20, PT ;  /* 0x000000200400780c */ /* 0x000fe40003f64270 */
[----:B------:R-:W-:Y:S01]  /*4dd0*/  FSEL R37, R37, -INF , P2 ;  /* 0xff80000025257808 */ /* 0x000fe20001000000 */
[----:B------:R-:W0:Y:S01]  /*4de0*/  SHFL.BFLY PT, R10, R9, 0x1, 0x1f ;  /* 0x0c201f00090a7f89 */ /* 0x000e2200000e0000 */
        /* <DEDUP_REMOVED lines=24> */
[----:B0-----:R-:W-:Y:S02]  /*4f70*/  FMNMX.FTZ R0, R9, R10, !PT ;  /* 0x0000000a09007209 */ /* 0x001fe40007810000 */
[----:B------:R-:W-:Y:S02]  /*4f80*/  FMNMX.FTZ R4, R53, R4, !PT ;  /* 0x0000000435047209 */ /* 0x000fe40007810000 */
[C---:B------:R-:W-:Y:S01]  /*4f90*/  FSETP.NEU.FTZ.AND P4, PT, R0.reuse, -INF , PT ;  /* 0xff8000000000780b */ /* 0x040fe20003f9d000 */
[----:B------:R-:W-:-:S02]  /*4fa0*/  FMUL.FTZ R9, R0, UR10 ;  /* 0x0000000a00097c20 */ /* 0x000fc40008410000 */
[----:B------:R-:W0:Y:S03]  /*4fb0*/  SHFL.BFLY PT, R5, R4, 0x2, 0x1f ;  /* 0x0c401f0004057f89 */ /* 0x000e2600000e0000 */
[----:B------:R-:W-:-:S05]  /*4fc0*/  FSEL R9, R9, RZ, P4 ;  /* 0x000000ff09097208 */ /* 0x000fca0002000000 */
        /* <DEDUP_REMOVED lines=16> */
[----:B0-----:R-:W-:Y:S01]  /*50d0*/  FMNMX.FTZ R5, R4, R5, !PT ;  /* 0x0000000504057209 */ /* 0x001fe20007810000 */
[--C-:B------:R-:W-:Y:S01]  /*50e0*/  FFMA.FTZ R54, R54, UR10, -R9.reuse ;  /* 0x0000000a36367c23 */ /* 0x100fe20008010809 */
[----:B------:R-:W-:-:S03]  /*50f0*/  FFMA.FTZ R9, R55, UR10, -R9 ;  /* 0x0000000a37097c23 */ /* 0x000fc60008010809 */
[----:B------:R-:W0:Y:S01]  /*5100*/  SHFL.BFLY PT, R6, R5, 0x1, 0x1f ;  /* 0x0c201f0005067f89 */ /* 0x000e2200000e0000 */
[----:B------:R-:W-:Y:S08]  /*5110*/  MUFU.EX2 R30, R30 ;  /* 0x0000001e001e7308 */ /* 0x000ff00000000800 */
[----:B------:R-:W4:Y:S01]  /*5120*/  MUFU.EX2 R31, R31 ;  /* 0x0000001f001f7308 */ /* 0x000f220000000800 */
[----:B---3--:R-:W-:-:S07]  /*5130*/  F2FP.F16.F32.PACK_AB R153, R27, R26 ;  /* 0x0000001a1b99723e */ /* 0x008fce00000000ff */
[----:B------:R-:W3:Y:S01]  /*5140*/  MUFU.EX2 R34, R34 ;  /* 0x0000002200227308 */ /* 0x000ee20000000800 */
[----:B0-----:R-:W-:-:S07]  /*5150*/  FMNMX.FTZ R6, R5, R6, !PT ;  /* 0x0000000605067209 */ /* 0x001fce0007810000 */
[----:B------:R-:W0:Y:S01]  /*5160*/  MUFU.EX2 R35, R35 ;  /* 0x0000002300237308 */ /* 0x000e220000000800 */
[----:B----4-:R-:W-:Y:S02]  /*5170*/  F2FP.F16.F32.PACK_AB R155, R31, R30 ;  /* 0x0000001e1f9b723e */ /* 0x010fe400000000ff */
[C---:B------:R-:W-:Y:S01]  /*5180*/  FSETP.NEU.FTZ.AND P2, PT, R6.reuse, -INF , PT ;  /* 0xff8000000600780b */ /* 0x040fe20003f5d000 */
[----:B------:R-:W-:-:S04]  /*5190*/  FMUL.FTZ R4, R6, UR10 ;  /* 0x0000000a06047c20 */ /* 0x000fc80008410000 */
[----:B------:R4:W-:Y:S01]  /*51a0*/  MUFU.EX2 R11, R9 ;  /* 0x00000009000b7308 */ /* 0x0009e20000000800 */
[----:B------:R-:W-:Y:S01]  /*51b0*/  FSEL R5, R4, RZ, P2 ;  /* 0x000000ff04057208 */ /* 0x000fe20001000000 */
[----:B------:R-:W-:-:S04]  /*51c0*/  @!P1 VIADD R4, R7, 0x28c40 ;  /* 0x00028c4007049836 */ /* 0x000fc80000000000 */
[--C-:B------:R-:W-:Y:S01]  /*51d0*/  FFMA.FTZ R24, R24, UR10, -R5.reuse ;  /* 0x0000000a18187c23 */ /* 0x100fe20008010805 */
[--C-:B------:R-:W-:Y:S01]  /*51e0*/  FFMA.FTZ R25, R25, UR10, -R5.reuse ;  /* 0x0000000a19197c23 */ /* 0x100fe20008010805 */
[--C-:B------:R-:W-:Y:S01]  /*51f0*/  FFMA.FTZ R28, R28, UR10, -R5.reuse ;  /* 0x0000000a1c1c7c23 */ /* 0x100fe20008010805 */
[--C-:B------:R-:W-:Y:S01]  /*5200*/  FFMA.FTZ R29, R29, UR10, -R5.reuse ;  /* 0x0000000a1d1d7c23 */ /* 0x100fe20008010805 */
[--C-:B------:R-:W-:Y:S01]  /*5210*/  FFMA.FTZ R32, R32, UR10, -R5.reuse ;  /* 0x0000000a20207c23 */ /* 0x100fe20008010805 */
[----:B------:R-:W-:Y:S01]  /*5220*/  FFMA.FTZ R33, R33, UR10, -R5 ;  /* 0x0000000a21217c23 */ /* 0x000fe20008010805 */
[----:B------:R-:W-:Y:S01]  /*5230*/  MUFU.EX2 R24, R24 ;  /* 0x0000001800187308 */ /* 0x000fe20000000800 */
[----:B----4-:R-:W-:Y:S01]  /*5240*/  FADD.FTZ R9, R26, R27 ;  /* 0x0000001b1a097221 */ /* 0x010fe20000010000 */
[--C-:B------:R-:W-:Y:S01]  /*5250*/  FFMA.FTZ R36, R36, UR10, -R5.reuse ;  /* 0x0000000a24247c23 */ /* 0x100fe20008010805 */
[--C-:B------:R-:W-:Y:S01]  /*5260*/  FFMA.FTZ R37, R37, UR10, -R5.reuse ;  /* 0x0000000a25257c23 */ /* 0x100fe20008010805 */
[----:B------:R-:W-:Y:S01]  /*5270*/  FFMA.FTZ R40, R40, UR10, -R5 ;  /* 0x0000000a28287c23 */ /* 0x000fe20008010805 */
[----:B------:R-:W-:Y:S01]  /*5280*/  FADD.FTZ R10, R30, R9 ;  /* 0x000000091e0a7221 */ /* 0x000fe20000010000 */
[----:B------:R-:W-:Y:S01]  /*5290*/  @!P1 PRMT R4, RZ, 0x654, R4 ;  /* 0x00000654ff049816 */ /* 0x000fe20000000004 */
[--C-:B------:R-:W-:Y:S01]  /*52a0*/  FFMA.FTZ R41, R41, UR10, -R5.reuse ;  /* 0x0000000a29297c23 */ /* 0x100fe20008010805 */
[----:B------:R-:W4:Y:S01]  /*52b0*/  MUFU.EX2 R25, R25 ;  /* 0x0000001900197308 */ /* 0x000f220000000800 */
[----:B------:R-:W-:Y:S01]  /*52c0*/  FADD.FTZ R13, R31, R10 ;  /* 0x0000000a1f0d7221 */ /* 0x000fe20000010000 */
[----:B------:R5:W-:Y:S01]  /*52d0*/  @!P1 SYNCS.ARRIVE.TRANS64.RED.A1T0 RZ, [R4+URZ], RZ ;  /* 0x000000ff04ff99a7 */ /* 0x000be2000810043f */
[--C-:B------:R-:W-:Y:S01]  /*52e0*/  FFMA.FTZ R44, R44, UR10, -R5.reuse ;  /* 0x0000000a2c2c7c23 */ /* 0x100fe20008010805 */
[----:B------:R-:W-:Y:S01]  /*52f0*/  FFMA.FTZ R45, R45, UR10, -R5 ;  /* 0x0000000a2d2d7c23 */ /* 0x000fe20008010805 */
[----:B---3--:R-:W-:Y:S01]  /*5300*/  FADD.FTZ R12, R34, R13 ;  /* 0x0000000d220c7221 */ /* 0x008fe20000010000 */
[--C-:B------:R-:W-:Y:S01]  /*5310*/  FFMA.FTZ R48, R48, UR10, -R5.reuse ;  /* 0x0000000a30307c23 */ /* 0x100fe20008010805 */
[--C-:B------:R-:W-:Y:S01]  /*5320*/  FFMA.FTZ R49, R49, UR10, -R5.reuse ;  /* 0x0000000a31317c23 */ /* 0x100fe20008010805 */
[----:B------:R-:W3:Y:S01]  /*5330*/  MUFU.EX2 R28, R28 ;  /* 0x0000001c001c7308 */ /* 0x000ee20000000800 */
[----:B0-----:R-:W-:Y:S01]  /*5340*/  FADD.FTZ R13, R35, R12 ;  /* 0x0000000c230d7221 */ /* 0x001fe20000010000 */
[--C-:B------:R-:W-:Y:S01]  /*5350*/  FFMA.FTZ R52, R52, UR10, -R5.reuse ;  /* 0x0000000a34347c23 */ /* 0x100fe20008010805 */
[----:B------:R-:W-:Y:S01]  /*5360*/  FFMA.FTZ R5, R53, UR10, -R5 ;  /* 0x0000000a35057c23 */ /* 0x000fe20008010805 */
[----:B------:R-:W-:-:S04]  /*5370*/  F2FP.F16.F32.PACK_AB R157, R35, R34 ;  /* 0x00000022239d723e */ /* 0x000fc800000000ff */
[----:B------:R-:W0:Y:S01]  /*5380*/  MUFU.EX2 R29, R29 ;  /* 0x0000001d001d7308 */ /* 0x000e220000000800 */
[----:B----4-:R-:W-:Y:S01]  /*5390*/  FADD.FTZ R9, R24, R25 ;  /* 0x0000001918097221 */ /* 0x010fe20000010000 */
[----:B------:R-:W-:-:S06]  /*53a0*/  F2FP.F16.F32.PACK_AB R152, R25, R24 ;  /* 0x000000181998723e */ /* 0x000fcc00000000ff */
[----:B------:R-:W5:Y:S01]  /*53b0*/  MUFU.EX2 R32, R32 ;  /* 0x0000002000207308 */ /* 0x000f620000000800 */
[----:B---3--:R-:W-:-:S07]  /*53c0*/  FADD.FTZ R10, R28, R9 ;  /* 0x000000091c0a7221 */ /* 0x008fce0000010000 */
[----:B------:R-:W3:Y:S01]  /*53d0*/  MUFU.EX2 R38, R38 ;  /* 0x0000002600267308 */ /* 0x000ee20000000800 */
[C---:B0-----:R-:W-:Y:S01]  /*53e0*/  FADD.FTZ R9, R29.reuse, R10 ;  /* 0x0000000a1d097221 */ /* 0x041fe20000010000 */
[----:B------:R-:W-:Y:S01]  /*53f0*/  F2FP.F16.F32.PACK_AB R154, R29, R28 ;  /* 0x0000001c1d9a723e */ /* 0x000fe200000000ff */
[----:B------:R-:W-:Y:S06]  /*5400*/  BAR.SYNC.DEFER_BLOCKING 0xf, 0x100 ;  /* 0x03c4000000007b1d */ /* 0x000fec0000010000 */
[----:B------:R-:W0:Y:S01]  /*5410*/  MUFU.EX2 R33, R33 ;  /* 0x0000002100217308 */ /* 0x000e220000000800 */
[----:B-----5:R-:W-:-:S07]  /*5420*/  FADD.FTZ R4, R32, R9 ;  /* 0x0000000920047221 */ /* 0x020fce0000010000 */
[----:B------:R-:W4:Y:S01]  /*5430*/  MUFU.EX2 R39, R39 ;  /* 0x0000002700277308 */ /* 0x000f220000000800 */
[----:B---3--:R-:W-:-:S07]  /*5440*/  FADD.FTZ R10, R38, R13 ;  /* 0x0000000d260a7221 */ /* 0x008fce0000010000 */
[----:B------:R-:W3:Y:S01]  /*5450*/  MUFU.EX2 R36, R36 ;  /* 0x0000002400247308 */ /* 0x000ee20000000800 */
[C---:B0-----:R-:W-:Y:S01]  /*5460*/  FADD.FTZ R9, R33.reuse, R4 ;  /* 0x0000000421097221 */ /* 0x041fe20000010000 */
[----:B------:R-:W-:Y:S01]  /*5470*/  F2FP.F16.F32.PACK_AB R156, R33, R32 ;  /* 0x00000020219c723e */ /* 0x000fe200000000ff */
[----:B------:R0:W-:Y:S05]  /*5480*/  STSM.16.M88.4 [R19+0x26800], R152 ;  /* 0x0268009813007844 */ /* 0x0001ea0000000200 */
[----:B------:R-:W5:Y:S01]  /*5490*/  MUFU.EX2 R42, R42 ;  /* 0x0000002a002a7308 */ /* 0x000f620000000800 */
[C---:B----4-:R-:W-:Y:S01]  /*54a0*/  FADD.FTZ R13, R39.reuse, R10 ;  /* 0x0000000a270d7221 */ /* 0x050fe20000010000 */
[----:B------:R-:W-:-:S06]  /*54b0*/  F2FP.F16.F32.PACK_AB R159, R39, R38 ;  /* 0x00000026279f723e */ /* 0x000fcc00000000ff */
[----:B------:R-:W4:Y:S01]  /*54c0*/  MUFU.EX2 R37, R37 ;  /* 0x0000002500257308 */ /* 0x000f220000000800 */
[----:B---3--:R-:W-:-:S07]  /*54d0*/  FADD.FTZ R4, R36, R9 ;  /* 0x0000000924047221 */ /* 0x008fce0000010000 */
[----:B------:R-:W3:Y:S01]  /*54e0*/  MUFU.EX2 R40, R40 ;  /* 0x0000002800287308 */ /* 0x000ee20000000800 */
[----:B-----5:R-:W-:-:S07]  /*54f0*/  FADD.FTZ R10, R42, R13 ;  /* 0x0000000d2a0a7221 */ /* 0x020fce0000010000 */
        /* <DEDUP_REMOVED lines=8> */
[----:B------:R-:W-:-:S06]  /*5580*/  F2FP.F16.F32.PACK_AB R161, R43, R42 ;  /* 0x0000002a2ba1723e */ /* 0x000fcc00000000ff */
[----:B------:R-:W5:Y:S01]  /*5590*/  MUFU.EX2 R44, R44 ;  /* 0x0000002c002c7308 */ /* 0x000f620000000800 */
[C---:B----4-:R-:W-:Y:S01]  /*55a0*/  FADD.FTZ R13, R41.reuse, R4 ;  /* 0x00000004290d7221 */ /* 0x050fe20000010000 */
[----:B------:R-:W-:-:S06]  /*55b0*/  F2FP.F16.F32.PACK_AB R160, R41, R40 ;  /* 0x0000002829a0723e */ /* 0x000fcc00000000ff */
[----:B------:R-:W4:Y:S01]  /*55c0*/  MUFU.EX2 R47, R47 ;  /* 0x0000002f002f7308 */ /* 0x000f220000000800 */
[----:B---3--:R-:W-:-:S07]  /*55d0*/  FADD.FTZ R10, R46, R15 ;  /* 0x0000000f2e0a7221 */ /* 0x008fce0000010000 */
[----:B------:R-:W3:Y:S01]  /*55e0*/  MUFU.EX2 R45, R45 ;  /* 0x0000002d002d7308 */ /* 0x000ee20000000800 */
[----:B-----5:R-:W-:-:S07]  /*55f0*/  FADD.FTZ R4, R44, R13 ;  /* 0x0000000d2c047221 */ /* 0x020fce0000010000 */
[----:B------:R-:W-:Y:S01]  /*5600*/  MUFU.EX2 R50, R50 ;  /* 0x0000003200327308 */ /* 0x000fe20000000800 */
[C---:B----4-:R-:W-:Y:S01]  /*5610*/  F2FP.F16.F32.PACK_AB R163, R47.reuse, R46 ;  /* 0x0000002e2fa3723e */ /* 0x050fe200000000ff */
[----:B------:R-:W-:-:S06]  /*5620*/  FADD.FTZ R47, R47, R10 ;  /* 0x0000000a2f2f7221 */ /* 0x000fcc0000010000 */
        /* <DEDUP_REMOVED lines=10> */
[----:B------:R-:W5:Y:S01]  /*56d0*/  MUFU.EX2 R52, R52 ;  /* 0x0000003400347308 */ /* 0x000f620000000800 */
[----:B---3--:R-:W-:Y:S01]  /*56e0*/  F2FP.F16.F32.PACK_AB R164, R49, R48 ;  /* 0x0000003031a4723e */ /* 0x008fe200000000ff */
[----:B------:R-:W-:-:S04]  /*56f0*/  FADD.FTZ R48, R48, R45 ;  /* 0x0000002d30307221 */ /* 0x000fc80000010000 */
[----:B------:R-:W-:Y:S02]  /*5700*/  FADD.FTZ R49, R49, R48 ;  /* 0x0000003031317221 */ /* 0x000fe40000010000 */
[----:B------:R3:W1:Y:S01]  /*5710*/  MUFU.EX2 R9, R5 ;  /* 0x0000000500097308 */ /* 0x0006620000000800 */
[----:B----4-:R-:W-:Y:S01]  /*5720*/  F2FP.F16.F32.PACK_AB R167, R11, R54 ;  /* 0x000000360ba7723e */ /* 0x010fe200000000ff */
[----:B------:R-:W-:Y:S01]  /*5730*/  FADD.FTZ R54, R54, R51 ;  /* 0x0000003336367221 */ /* 0x000fe20000010000 */
[----:B-----5:R-:W-:-:S03]  /*5740*/  FADD.FTZ R4, R52, R49 ;  /* 0x0000003134047221 */ /* 0x020fc60000010000 */
[----:B---3--:R-:W-:Y:S01]  /*5750*/  FADD.FTZ R5, R11, R54 ;  /* 0x000000360b057221 */ /* 0x008fe20000010000 */
[C---:B-1----:R-:W-:Y:S01]  /*5760*/  F2FP.F16.F32.PACK_AB R166, R9.reuse, R52 ;  /* 0x0000003409a6723e */ /* 0x042fe200000000ff */
[----:B------:R-:W-:-:S04]  /*5770*/  FADD.FTZ R4, R9, R4 ;  /* 0x0000000409047221 */ /* 0x000fc80000010000 */
[----:B------:R0:W-:Y:S01]  /*5780*/  STSM.16.M88.4 [R23], R164 ;  /* 0x000000a417007844 */ /* 0x0001e20000000200 */
[----:B------:R-:W-:Y:S05]  /*5790*/  @!P0 BRA `(.L_x_7423) ;  /* 0x0000000000048947 */ /* 0x000fea0003800000 */
[----:B------:R-:W-:Y:S01]  /*57a0*/  BPT.TRAP 0x1 ;  /* 0x000000040000795c */ /* 0x000fe20000300000 */
.L_x_7423:
[----:B------:R1:W3:Y:S01]  /*57b0*/  SYNCS.PHASECHK.TRANS64.TRYWAIT P2, [R7+URZ+0x28c50], R8 ;  /* 0x028c5008070075a7 */ /* 0x0002e2000804017f */
[----:B------:R-:W-:Y:S05]  /*57c0*/  @!P0 BRA `(.L_x_7424) ;  /* 0x0000000000048947 */ /* 0x000fea0003800000 */
[----:B------:R-:W-:Y:S01]  /*57d0*/  BPT.TRAP 0x1 ;  /* 0x000000040000795c */ /* 0x000fe20000300000 */
.L_x_7424:
[----:B---3--:R-:W-:Y:S05]  /*57e0*/  @P2 BRA `(.L_x_7425) ;  /* 0x0000000000082947 */ /* 0x008fea0003800000 */
[----:B------:R-:W3:Y:S02]  /*57f0*/  SYNCS.PHASECHK.TRANS64.TRYWAIT P2, [R7+URZ+0x28c50], R8 ;  /* 0x028c5008070075a7 */ /* 0x000ee4000804017f */
[----:B---3--:R-:W-:Y:S05]  /*5800*/  @!P2 BRA `(.L_x_7426) ;  /* 0x0000010c0048a947 */ /* 0x008fea0003800000 */
.L_x_7425:
[----:B------:R-:W-:Y:S01]  /*5810*/  ULEA UR11, UR37, UR50, 0xc ;  /* 0x00000032250b7291 */ /* 0x000fe2000f8e603f */
[----:B------:R-:W-:Y:S01]  /*5820*/  WARPGROUP.ARRIVE ;  /* 0x00000000000079c5 */ /* 0x000fe20000000000 */
[----:B------:R-:W-:Y:S01]  /*5830*/  UMOV UR7, 0x40000040 ;  /* 0x4000004000077882 */ /* 0x000fe20000000000 */
[----:B------:R-:W-:Y:S01]  /*5840*/  @UP0 ULDC UR14, c[0x0][0x450] ;  /* 0x00011400000e0ab9 */ /* 0x000fe20000000800 */
[----:B------:R-:W-:Y:S01]  /*5850*/  UIADD3 UR21, UR53, -0x2, URZ ;  /* 0xfffffffe35157890 */ /* 0x000fe2000fffe03f */
[----:B-123--:R-:W-:Y:S02]  /*5860*/  @!P1 VIADD R7, R7, 0x28c60 ;  /* 0x00028c6007079836 */ /* 0x00efe40000000000 */
[----:B------:R-:W-:Y:S02]  /*5870*/  UMOV UR6, UR11 ;  /* 0x0000000b00067c82 */ /* 0x000fe40008000000 */
[----:B------:R-:W-:Y:S01]  /*5880*/  HGMMA.64x256x16.F32 R24, R152, gdesc[UR4].tnspB, RZ, !UPT, gsb0 ;  /* 0x43e0000498187df0 */ /* 0x000fe2000c0008ff */
        /* <DEDUP_REMOVED lines=24> */
[----:B------:R-:W-:-:S04]  /*5a10*/  USHF.R.S32.HI UR7, URZ, 0x1f, UR6 ;  /* 0x0000001f3f077899 */ /* 0x000fc80008011406 */
[----:B------:R-:W-:-:S04]  /*5a20*/  ULEA.HI UR7, UR7, UR6, URZ, 0x6 ;  /* 0x0000000607077291 */ /* 0x000fc8000f8f303f */
[----:B------:R-:W-:-:S04]  /*5a30*/  USHF.R.S32.HI UR7, URZ, 0x6, UR7 ;  /* 0x000000063f077899 */ /* 0x000fc80008011407 */
[----:B------:R-:W-:-:S04]  /*5a40*/  UISETP.LT.AND UP1, UPT, UR49, UR7, UPT ;  /* 0x000000073100728c */ /* 0x000fc8000bf21270 */
[----:B------:R-:W-:-:S04]  /*5a50*/  USEL UR20, UR49, UR7, !UP1 ;  /* 0x0000000731147287 */ /* 0x000fc8000c800000 */
        /* <DEDUP_REMOVED lines=17> */
.L_x_7436:
[----:B------:R-:W-:-:S04]  /*5b70*/  UIADD3 UR37, UR23, 0x1, URZ ;  /* 0x0000000117257890 */ /* 0x000fc8000fffe03f */
[----:B------:R-:W-:-:S04]  /*5b80*/  UISETP.NE.AND UP1, UPT, UR37, 0x2, UPT ;  /* 0x000000022500788c */ /* 0x000fc8000bf25270 */
[----:B------:R-:W-:Y:S02]  /*5b90*/  USEL UR6, URZ, 0x1, UP1 ;  /* 0x000000013f067887 */ /* 0x000fe40008800000 */
[----:B------:R-:W-:Y:S02]  /*5ba0*/  USEL UR37, UR37, URZ, UP1 ;  /* 0x0000003f25257287 */ /* 0x000fe40008800000 */
[----:B------:R-:W-:Y:S01]  /*5bb0*/  ULOP3.LUT UR38, UR38, UR6, URZ, 0x3c, !UPT ;  /* 0x0000000626267292 */ /* 0x000fe2000f8e3c3f */
[----:B0-23--:R-:W-:Y:S11]  /*5bc0*/  @!P0 BRA `(.L_x_7428) ;  /* 0x0000000000048947 */ /* 0x00dff60003800000 */
[----:B------:R-:W-:Y:S01]  /*5bd0*/  BPT.TRAP 0x1 ;  /* 0x000000040000795c */ /* 0x000fe20000300000 */
.L_x_7428:
[----:B------:R-:W-:Y:S01]  /*5be0*/  ULEA UR24, UR37, UR46, 0x3 ;  /* 0x0000002e25187291 */ /* 0x000fe2000f8e183f */
[----:B-1----:R-:W-:-:S05]  /*5bf0*/  IMAD.U32 R7, RZ, RZ, UR38 ;  /* 0x00000026ff077e24 */ /* 0x002fca000f8e00ff */
[----:B------:R-:W-:-:S04]  /*5c00*/  SHF.L.U32 R7, R7, 0x1f, RZ ;  /* 0x0000001f07077819 */ /* 0x000fc800000006ff */
[----:B------:R1:W2:Y:S01]  /*5c10*/  SYNCS.PHASECHK.TRANS64.TRYWAIT P2, [UR24+0x28c30], R7 ;  /* 0x028c3007ff0075a7 */ /* 0x0002a20008040158 */
[----:B------:R-:W-:Y:S05]  /*5c20*/  @!P0 BRA `(.L_x_7429) ;  /* 0x0000000000048947 */ /* 0x000fea0003800000 */
[----:B------:R-:W-:Y:S01]  /*5c30*/  BPT.TRAP 0x1 ;  /* 0x000000040000795c */ /* 0x000fe20000300000 */
.L_x_7429:
[----:B------:R-:W-:Y:S01]  /*5c40*/  VIADD R10, R186, UR39 ;  /* 0x00000027ba0a7c36 */ /* 0x000fe20008000000 */
[----:B--2---:R-:W-:Y:S06]  /*5c50*/  @P2 BRA `(.L_x_7430) ;  /* 0x0000000000082947 */ /* 0x004fec0003800000 */
[----:B------:R-:W2:Y:S02]  /*5c60*/  SYNCS.PHASECHK.TRANS64.TRYWAIT P2, [UR24+0x28c30], R7 ;  /* 0x028c3007ff0075a7 */ /* 0x000ea40008040158 */
[----:B--2---:R-:W-:Y:S05]  /*5c70*/  @!P2 BRA `(.L_x_7431) ;  /* 0x000001080040a947 */ /* 0x004fea0003800000 */
.L_x_7430:
[----:B------:R-:W-:Y:S01]  /*5c80*/  R2UR UR18, R3 ;  /* 0x00000000031272ca */ /* 0x000fe200000e0000 */
[----:B0-----:R-:W-:Y:S01]  /*5c90*/  WARPGROUP.ARRIVE ;  /* 0x00000000000079c5 */ /* 0x001fe20000000000 */
[----:B------:R-:W-:Y:S01]  /*5ca0*/  UMOV UR19, 0x40000040 ;  /* 0x4000004000137882 */ /* 0x000fe20000000000 */
[----:B------:R-:W-:Y:S01]  /*5cb0*/  PLOP3.LUT P2, PT, PT, PT, UP0, 0x80, 0x0 ;  /* 0x000000000000781c */ /* 0x000fe20003f4f008 */
[----:B------:R-:W-:Y:S01]  /*5cc0*/  @UP0 ULDC UR6, c[0x0][0x44c] ;  /* 0x0001130000060ab9 */ /* 0x000fe20000000800 */
[----:B------:R-:W-:Y:S01]  /*5cd0*/  UMOV UR7, 0x40000040 ;  /* 0x4000004000077882 */ /* 0x000fe20000000000 */
[----:B------:R-:W-:Y:S01]  /*5ce0*/  UMOV UR11, 0x40000040 ;  /* 0x40000040000b7882 */ /* 0x000fe20000000000 */
[----:B------:R-:W-:Y:S01]  /*5cf0*/  UMOV UR15, 0x40000040 ;  /* 0x40000040000f7882 */ /* 0x000fe20000000000 */
[----:B------:R-:W-:Y:S01]  /*5d00*/  LOP3.LUT R18, R18, 0xffffdfff, RZ, 0xc0, !PT ;  /* 0xffffdfff12127812 */ /* 0x000fe200078ec0ff */
[----:B------:R-:W-:-:S03]  /*5d10*/  IMAD.U32 R12, RZ, RZ, UR23 ;  /* 0x00000017ff0c7e24 */ /* 0x000fc6000f8e00ff */
[----:B------:R-:W-:Y:S01]  /*5d20*/  @P1 LOP3.LUT R18, R18, 0x2000, RZ, 0xfc, !PT ;  /* 0x0000200012121812 */ /* 0x000fe200078efcff */
[----:B------:R-:W-:-:S03]  /*5d30*/  ULEA UR18, UR37, UR18, 0x9 ;  /* 0x0000001225127291 */ /* 0x000fc6000f8e483f */
[----:B--2---:R-:W-:Y:S01]  /*5d40*/  @P2 IMAD.HI.U32 R0, R10, UR6, RZ ;  /* 0x000000060a002c27 */ /* 0x004fe2000f8e00ff */
[----:B------:R-:W-:Y:S01]  /*5d50*/  @UP0 ULDC UR6, c[0x0][0x450] ;  /* 0x0001140000060ab9 */ /* 0x000fe20000000800 */
[----:B------:R-:W-:Y:S01]  /*5d60*/  UIADD3 UR10, UR18, 0x4, URZ ;  /* 0x00000004120a7890 */ /* 0x000fe2000fffe03f */
[----:B------:R-:W-:Y:S01]  /*5d70*/  LOP3.LUT R18, R18, 0xffffefff, RZ, 0xc0, !PT ;  /* 0xffffefff12127812 */ /* 0x000fe200078ec0ff */
[----:B------:R-:W-:Y:S01]  /*5d80*/  UIADD3 UR14, UR18, 0x6, URZ ;  /* 0x00000006120e7890 */ /* 0x000fe2000fffe03f */
[----:B------:R-:W-:Y:S01]  /*5d90*/  @P2 SHF.R.U32.HI R10, RZ, UR6, R0 ;  /* 0x00000006ff0a2c19 */ /* 0x000fe20008011600 */
[----:B------:R-:W-:Y:S01]  /*5da0*/  HGMMA.64x64x16.F32 R152, gdesc[UR16], RZ, !UPT, gsb0 ;  /* 0x00e00000109879f0 */ /* 0x000fe2000c0008ff */
[----:B------:R-:W-:Y:S01]  /*5db0*/  UMOV UR6, 0xffffffc0 ;  /* 0xffffffc000067882 */ /* 0x000fe20000000000 */
[----:B------:R-:W-:Y:S01]  /*5dc0*/  IMAD.U32 R0, RZ, RZ, UR51 ;  /* 0x00000033ff007e24 */ /* 0x000fe2000f8e00ff */
[----:B------:R-:W-:Y:S01]  /*5dd0*/  UIMAD UR6, UR21, UR6, 0x1 ;  /* 0x00000001150674a4 */ /* 0x000fe2000f8e0206 */
[----:B------:R-:W0:Y:S01]  /*5de0*/  SHFL.IDX PT, R11, R10, RZ, 0x1c1f ;  /* 0x001c1fff0a0b7589 */ /* 0x000e2200000e0000 */
[----:B------:R-:W-:-:S03]  /*5df0*/  @P0 LOP3.LUT R18, R18, 0x1000, RZ, 0xfc, !PT ;  /* 0x0000100012120812 */ /* 0x000fc600078efcff */
[----:B------:R-:W2:Y:S01]  /*5e00*/  SHFL.IDX PT, R13, R10, 0x1, 0x1c1f ;  /* 0x003c1f000a0d7f89 */ /* 0x000ea200000e0000 */
[----:B------:R-:W-:Y:S01]  /*5e10*/  IADD3 R0, R0, UR6, -R185 ;  /* 0x0000000600007c10 */ /* 0x000fe2000fffe8b9 */
[----:B------:R-:W-:Y:S01]  /*5e20*/  UIADD3 UR6, UR18, 0x2, URZ ;  /* 0x0000000212067890 */ /* 0x000fe2000fffe03f */
[----:B------:R-:W-:-:S03]  /*5e30*/  LOP3.LUT R18, R18, 0xffff7fff, RZ, 0xc0, !PT ;  /* 0xffff7fff12127812 */ /* 0x000fc600078ec0ff */
[----:B------:R-:W-:-:S04]  /*5e40*/  VIADD R0, R0, -UR52 ;  /* 0x8000003400007c36 */ /* 0x000fc80008000000 */
[C---:B0-----:R-:W-:Y:S02]  /*5e50*/  IMAD.IADD R6, R0.reuse, 0x1, R11 ;  /* 0x0000000100067824 */ /* 0x041fe400078e020b */
[----:B--2---:R-:W-:-:S03]  /*5e60*/  IMAD.IADD R0, R0, 0x1, R13 ;  /* 0x0000000100007824 */ /* 0x004fc600078e020d */
[C---:B------:R-:W-:Y:S02]  /*5e70*/  ISETP.GT.AND P2, PT, R6.reuse, 0x21, PT ;  /* 0x000000210600780c */ /* 0x040fe40003f44270 */
[C---:B------:R-:W-:Y:S02]  /*5e80*/  ISETP.GT.AND P3, PT, R6.reuse, 0x28, PT ;  /* 0x000000280600780c */ /* 0x040fe40003f64270 */
[C---:B------:R-:W-:Y:S02]  /*5e90*/  ISETP.GT.AND P4, PT, R6.reuse, 0x29, PT ;  /* 0x000000290600780c */ /* 0x040fe40003f84270 */
[C---:B------:R-:W-:Y:S02]  /*5ea0*/  ISETP.GT.AND P5, PT, R6.reuse, 0x30, PT ;  /* 0x000000300600780c */ /* 0x040fe40003fa4270 */
[C---:B------:R-:W-:Y:S02]  /*5eb0*/  ISETP.GT.AND P6, PT, R6.reuse, 0x31, PT ;  /* 0x000000310600780c */ /* 0x040fe40003fc4270 */
[----:B------:R-:W-:-:S02]  /*5ec0*/  ISETP.GT.AND P1, PT, R6, 0x38, PT ;  /* 0x000000380600780c */ /* 0x000fc40003f24270 */
[----:B------:R-:W-:Y:S02]  /*5ed0*/  ISETP.GT.AND P0, PT, R6, 0x39, PT ;  /* 0x000000390600780c */ /* 0x000fe40003f04270 */
[----:B------:R-:W-:Y:S02]  /*5ee0*/  @P2 LOP3.LUT R18, R18, 0x8000, RZ, 0xfc, !PT ;  /* 0x0000800012122812 */ /* 0x000fe400078efcff */
[----:B------:R-:W-:Y:S02]  /*5ef0*/  ISETP.GT.AND P2, PT, R6, RZ, PT ;  /* 0x000000ff0600720c */ /* 0x000fe40003f44270 */
[----:B------:R-:W-:-:S04]  /*5f00*/  LOP3.LUT R18, R18, 0xfffeffff, RZ, 0xc0, !PT ;  /* 0xfffeffff12127812 */ /* 0x000fc800078ec0ff */
[----:B------:R-:W-:Y:S02]  /*5f10*/  @P3 LOP3.LUT R18, R18, 0x10000, RZ, 0xfc, !PT ;  /* 0x0001000012123812 */ /* 0x000fe400078efcff */
[----:B------:R-:W-:Y:S02]  /*5f20*/  ISETP.GT.AND P3, PT, R6, 0x9, PT ;  /* 0x000000090600780c */ /* 0x000fe40003f64270 */
[----:B------:R-:W-:-:S04]  /*5f30*/  LOP3.LUT R18, R18, 0xfffdffff, RZ, 0xc0, !PT ;  /* 0xfffdffff12127812 */ /* 0x000fc800078ec0ff */
[----:B------:R-:W-:Y:S02]  /*5f40*/  @P4 LOP3.LUT R18, R18, 0x20000, RZ, 0xfc, !PT ;  /* 0x0002000012124812 */ /* 0x000fe400078efcff */
[----:B------:R-:W-:Y:S02]  /*5f50*/  ISETP.GT.AND P4, PT, R6, 0x8, PT ;  /* 0x000000080600780c */ /* 0x000fe40003f84270 */
[----:B------:R-:W-:-:S04]  /*5f60*/  LOP3.LUT R18, R18, 0xfffbffff, RZ, 0xc0, !PT ;  /* 0xfffbffff12127812 */ /* 0x000fc800078ec0ff */
[----:B------:R-:W-:Y:S02]  /*5f70*/  @P5 LOP3.LUT R18, R18, 0x40000, RZ, 0xfc, !PT ;  /* 0x0004000012125812 */ /* 0x000fe400078efcff */
[----:B------:R-:W-:Y:S01]  /*5f80*/  ISETP.GT.AND P5, PT, R6, 0x1, PT ;  /* 0x000000010600780c */ /* 0x000fe20003fa4270 */
        /* <DEDUP_REMOVED lines=11> */
[----:B------:R-:W-:Y:S02]  /*6040*/  FSEL R152, R152, -INF , P2 ;  /* 0xff80000098987808 */ /* 0x000fe40001000000 */
[----:B------:R-:W-:Y:S02]  /*6050*/  ISETP.GT.AND P2, PT, R6, 0x10, PT ;  /* 0x000000100600780c */ /* 0x000fe40003f44270 */
[----:B------:R-:W-:Y:S02]  /*6060*/  FSEL R153, R153, -INF , P5 ;  /* 0xff80000099997808 */ /* 0x000fe40002800000 */
[----:B------:R-:W-:-:S02]  /*6070*/  FSEL R156, R156, -INF , P4 ;  /* 0xff8000009c9c7808 */ /* 0x000fc40002000000 */
[----:B------:R-:W-:Y:S02]  /*6080*/  FSEL R157, R157, -INF , P3 ;  /* 0xff8000009d9d7808 */ /* 0x000fe40001800000 */
[----:B------:R-:W-:Y:S02]  /*6090*/  FSEL R160, R160, -INF , P2 ;  /* 0xff800000a0a07808 */ /* 0x000fe40001000000 */
[C---:B------:R-:W-:Y:S02]  /*60a0*/  ISETP.GT.AND P5, PT, R6.reuse, 0x11, PT ;  /* 0x000000110600780c */ /* 0x040fe40003fa4270 */
[C---:B------:R-:W-:Y:S02]  /*60b0*/  ISETP.GT.AND P4, PT, R6.reuse, 0x18, PT ;  /* 0x000000180600780c */ /* 0x040fe40003f84270 */
[C---:B------:R-:W-:Y:S02]  /*60c0*/  ISETP.GT.AND P3, PT, R6.reuse, 0x19, PT ;  /* 0x000000190600780c */ /* 0x040fe40003f64270 */
[----:B------:R-:W-:-:S02]  /*60d0*/  ISETP.GT.AND P2, PT, R6, 0x20, PT ;  /* 0x000000200600780c */ /* 0x000fc40003f44270 */
[----:B------:R-:W-:Y:S02]  /*60e0*/  FMNMX.FTZ R6, R152, R9, !PT ;  /* 0x0000000998067209 */ /* 0x000fe40007810000 */
[----:B------:R-:W-:Y:S02]  /*60f0*/  FSEL R161, R161, -INF , P5 ;  /* 0xff800000a1a17808 */ /* 0x000fe40002800000 */
[----:B------:R-:W-:Y:S02]  /*6100*/  FMNMX.FTZ R6, R153, R6, !PT ;  /* 0x0000000699067209 */ /* 0x000fe40007810000 */
[----:B------:R-:W-:Y:S02]  /*6110*/  FSEL R164, R164, -INF , P4 ;  /* 0xff800000a4a47808 */ /* 0x000fe40002000000 */
[----:B------:R-:W-:Y:S02]  /*6120*/  FMNMX.FTZ R6, R156, R6, !PT ;  /* 0x000000069c067209 */ /* 0x000fe40007810000 */
[----:B------:R-:W-:-:S02]  /*6130*/  FSEL R165, R165, -INF , P3 ;  /* 0xff800000a5a57808 */ /* 0x000fc40001800000 */
[----:B------:R-:W-:Y:S02]  /*6140*/  FMNMX.FTZ R6, R157, R6, !PT ;  /* 0x000000069d067209 */ /* 0x000fe40007810000 */
[----:B------:R-:W-:Y:S02]  /*6150*/  FSEL R168, R168, -INF , P2 ;  /* 0xff800000a8a87808 */ /* 0x000fe40001000000 */
[----:B------:R-:W-:Y:S02]  /*6160*/  FMNMX.FTZ R6, R160, R6, !PT ;  /* 0x00000006a0067209 */ /* 0x000fe40007810000 */
[C---:B------:R-:W-:Y:S02]  /*6170*/  LOP3.LUT P2, RZ, R18.reuse, 0x8000, RZ, 0xc0, !PT ;  /* 0x0000800012ff7812 */ /* 0x040fe4000784c0ff */
[----:B------:R-:W-:Y:S02]  /*6180*/  FMNMX.FTZ R6, R161, R6, !PT ;  /* 0x00000006a1067209 */ /* 0x000fe40007810000 */
[----:B------:R-:W-:-:S02]  /*6190*/  LOP3.LUT P3, RZ, R18, 0x10000, RZ, 0xc0, !PT ;  /* 0x0001000012ff7812 */ /* 0x000fc4000786c0ff */
[----:B------:R-:W-:Y:S02]  /*61a0*/  FMNMX.FTZ R6, R164, R6, !PT ;  /* 0x00000006a4067209 */ /* 0x000fe40007810000 */
[----:B------:R-:W-:Y:S02]  /*61b0*/  FSEL R169, R169, -INF , P2 ;  /* 0xff800000a9a97808 */ /* 0x000fe40001000000 */
[----:B------:R-:W-:Y:S02]  /*61c0*/  FMNMX.FTZ R6, R165, R6, !PT ;  /* 0x00000006a5067209 */ /* 0x000fe40007810000 */
[----:B------:R-:W-:Y:S02]  /*61d0*/  LOP3.LUT P4, RZ, R18, 0x20000, RZ, 0xc0, !PT ;  /* 0x0002000012ff7812 */ /* 0x000fe4000788c0ff */
[----:B------:R-:W-:Y:S02]  /*61e0*/  FMNMX.FTZ R6, R168, R6, !PT ;  /* 0x00000006a8067209 */ /* 0x000fe40007810000 */
[----:B------:R-:W-:-:S02]  /*61f0*/  FSEL R172, R172, -INF , P3 ;  /* 0xff800000acac7808 */ /* 0x000fc40001800000 */
[----:B------:R-:W-:Y:S02]  /*6200*/  FMNMX.FTZ R6, R169, R6, !PT ;  /* 0x00000006a9067209 */ /* 0x000fe40007810000 */
[----:B------:R-:W-:Y:S02]  /*6210*/  LOP3.LUT P5, RZ, R18, 0x40000, RZ, 0xc0, !PT ;  /* 0x0004000012ff7812 */ /* 0x000fe400078ac0ff */
[----:B------:R-:W-:Y:S02]  /*6220*/  FSEL R173, R173, -INF , P4 ;  /* 0xff800000adad7808 */ /* 0x000fe40002000000 */
[----:B------:R-:W-:Y:S02]  /*6230*/  FMNMX.FTZ R6, R172, R6, !PT ;  /* 0x00000006ac067209 */ /* 0x000fe40007810000 */
[----:B------:R-:W-:Y:S02]  /*6240*/  FSEL R176, R176, -INF , P5 ;  /* 0xff800000b0b07808 */ /* 0x000fe40002800000 */
[----:B------:R-:W-:-:S02]  /*6250*/  FMNMX.FTZ R6, R173, R6, !PT ;  /* 0x00000006ad067209 */ /* 0x000fc40007810000 */
[----:B------:R-:W-:Y:S02]  /*6260*/  FSEL R177, R177, -INF , P6 ;  /* 0xff800000b1b17808 */ /* 0x000fe40003000000 */
[----:B------:R-:W-:Y:S02]  /*6270*/  FMNMX.FTZ R6, R176, R6, !PT ;  /* 0x00000006b0067209 */ /* 0x000fe40007810000 */
[----:B------:R-:W-:Y:S02]  /*6280*/  FSEL R180, R180, -INF , P1 ;  /* 0xff800000b4b47808 */ /* 0x000fe40000800000 */
[----:B------:R-:W-:Y:S02]  /*6290*/  FMNMX.FTZ R6, R177, R6, !PT ;  /* 0x00000006b1067209 */ /* 0x000fe40007810000 */
[----:B------:R-:W-:Y:S02]  /*62a0*/  FSEL R181, R181, -INF , P0 ;  /* 0xff800000b5b57808 */ /* 0x000fe40000000000 */
[----:B------:R-:W-:-:S02]  /*62b0*/  FMNMX.FTZ R6, R180, R6, !PT ;  /* 0x00000006b4067209 */ /* 0x000fc40007810000 */
[C---:B------:R-:W-:Y:S02]  /*62c0*/  ISETP.GT.AND P1, PT, R0.reuse, 0x21, PT ;  /* 0x000000210000780c */ /* 0x040fe40003f24270 */
[----:B------:R-:W-:Y:S02]  /*62d0*/  FMNMX.FTZ R6, R181, R6, !PT ;  /* 0x00000006b5067209 */ /* 0x000fe40007810000 */
[----:B------:R-:W-:Y:S02]  /*62e0*/  ISETP.GT.AND P6, PT, R0, 0x1, PT ;  /* 0x000000010000780c */ /* 0x000fe40003fc4270 */
[----:B------:R-:W-:Y:S01]  /*62f0*/  LOP3.LUT R18, R18, 0xffffbfff, RZ, 0xc0, !PT ;  /* 0xffffbfff12127812 */ /* 0x000fe200078ec0ff */
[----:B------:R-:W0:Y:S01]  /*6300*/  SHFL.BFLY PT, R10, R6, 0x2, 0x1f ;  /* 0x0c401f00060a7f89 */ /* 0x000e2200000e0000 */
[----:B------:R-:W-:Y:S02]  /*6310*/  FSEL R155, R155, -INF , P6 ;  /* 0xff8000009b9b7808 */ /* 0x000fe40003000000 */
[----:B------:R-:W-:-:S02]  /*6320*/  ISETP.GT.AND P4, PT, R0, RZ, PT ;  /* 0x000000ff0000720c */ /* 0x000fc40003f84270 */
[----:B------:R-:W-:Y:S02]  /*6330*/  ISETP.GT.AND P3, PT, R0, 0x8, PT ;  /* 0x000000080000780c */ /* 0x000fe40003f64270 */
[----:B------:R-:W-:Y:S02]  /*6340*/  @P1 LOP3.LUT R18, R18, 0x4000, RZ, 0xfc, !PT ;  /* 0x0000400012121812 */ /* 0x000fe400078efcff */
[C---:B------:R-:W-:Y:S02]  /*6350*/  ISETP.GT.AND P1, PT, R0.reuse, 0x20, PT ;  /* 0x000000200000780c */ /* 0x040fe40003f24270 */
[----:B------:R-:W-:Y:S02]  /*6360*/  ISETP.GT.AND P2, PT, R0, 0x9, PT ;  /* 0x000000090000780c */ /* 0x000fe40003f44270 */
[----:B------:R-:W-:Y:S02]  /*6370*/  FSEL R170, R170, -INF , P1 ;  /* 0xff800000aaaa7808 */ /* 0x000fe40000800000 */
[----:B------:R-:W-:-:S02]  /*6380*/  LOP3.LUT P1, RZ, R18, 0x4000, RZ, 0xc0, !PT ;  /* 0x0000400012ff7812 */ /* 0x000fc4000782c0ff */
[----:B------:R-:W-:Y:S02]  /*6390*/  FSEL R154, R154, -INF , P4 ;  /* 0xff8000009a9a7808 */ /* 0x000fe40002000000 */
[----:B------:R-:W-:Y:S02]  /*63a0*/  FSEL R171, R171, -INF , P1 ;  /* 0xff800000abab7808 */ /* 0x000fe40000800000 */
[----:B------:R-:W-:Y:S02]  /*63b0*/  LOP3.LUT P1, RZ, R18, 0x2000, RZ, 0xc0, !PT ;  /* 0x0000200012ff7812 */ /* 0x000fe4000782c0ff */
[----:B------:R-:W-:Y:S02]  /*63c0*/  FSEL R158, R158, -INF , P3 ;  /* 0xff8000009e9e7808 */ /* 0x000fe40001800000 */
[----:B0-----:R-:W-:Y:S02]  /*63d0*/  FMNMX.FTZ R6, R6, R10, !PT ;  /* 0x0000000a06067209 */ /* 0x001fe40007810000 */
[----:B------:R-:W-:-:S02]  /*63e0*/  FSEL R159, R159, -INF , P2 ;  /* 0xff8000009f9f7808 */ /* 0x000fc40001000000 */
[C---:B------:R-:W-:Y:S01]  /*63f0*/  ISETP.GT.AND P5, PT, R0.reuse, 0x10, PT ;  /* 0x000000100000780c */ /* 0x040fe20003fa4270 */
[----:B------:R-:W0:Y:S01]  /*6400*/  SHFL.BFLY PT, R10, R6, 0x1, 0x1f ;  /* 0x0c201f00060a7f89 */ /* 0x000e2200000e0000 */
[C---:B------:R-:W-:Y:S02]  /*6410*/  ISETP.GT.AND P4, PT, R0.reuse, 0x11, PT ;  /* 0x000000110000780c */ /* 0x040fe40003f84270 */
[C---:B------:R-:W-:Y:S02]  /*6420*/  ISETP.GT.AND P3, PT, R0.reuse, 0x18, PT ;  /* 0x000000180000780c */ /* 0x040fe40003f64270 */
        /* <DEDUP_REMOVED lines=9> */
[----:B------:R-:W-:Y:S02]  /*64c0*/  ISETP.GT.AND P5, PT, R0, 0x39, PT ;  /* 0x000000390000780c */ /* 0x000fe40003fa4270 */
[----:B0-----:R-:W-:Y:S02]  /*64d0*/  FMNMX.FTZ R6, R6, R10, !PT ;  /* 0x0000000a06067209 */ /* 0x001fe40007810000 */
[----:B------:R-:W-:Y:S02]  /*64e0*/  FSEL R174, R174, -INF , P0 ;  /* 0xff800000aeae7808 */ /* 0x000fe40000000000 */
[----:B------:R-:W-:Y:S02]  /*64f0*/  FSETP.NEU.FTZ.AND P6, PT, R6, -INF , PT ;  /* 0xff8000000600780b */ /* 0x000fe40003fdd000 */
[----:B------:R-:W-:Y:S02]  /*6500*/  FSEL R178, R178, -INF , P2 ;  /* 0xff800000b2b27808 */ /* 0x000fe40001000000 */
[----:B------:R-:W-:-:S02]  /*6510*/  FSEL R10, R6, RZ, P6 ;  /* 0x000000ff060a7208 */ /* 0x000fc40003000000 */
[----:B------:R-:W-:Y:S02]  /*6520*/  FSEL R179, R179, -INF , P3 ;  /* 0xff800000b3b37808 */ /* 0x000fe40001800000 */
[----:B------:R-:W-:Y:S01]  /*6530*/  FSEL R182, R182, -INF , P4 ;  /* 0xff800000b6b67808 */ /* 0x000fe20002000000 */
[----:B------:R-:W-:Y:S01]  /*6540*/  FADD.FTZ R10, -R10, R9 ;  /* 0x000000090a0a7221 */ /* 0x000fe20000010100 */
[----:B------:R-:W-:Y:S01]  /*6550*/  FMUL.FTZ R9, R6, UR10 ;  /* 0x0000000a06097c20 */ /* 0x000fe20008410000 */
[----:B------:R-:W-:Y:S02]  /*6560*/  FSEL R183, R183, -INF , P5 ;  /* 0xff800000b7b77808 */ /* 0x000fe40002800000 */
[----:B------:R-:W-:Y:S02]  /*6570*/  ISETP.NE.AND P2, PT, R17, RZ, PT ;  /* 0x000000ff1100720c */ /* 0x000fe40003f45270 */
[----:B------:R-:W-:Y:S02]  /*6580*/  FSEL R9, R9, RZ, P6 ;  /* 0x000000ff09097208 */ /* 0x000fe40003000000 */
[----:B------:R-:W-:-:S02]  /*6590*/  ISETP.GT.AND P6, PT, R0, 0x29, PT ;  /* 0x000000290000780c */ /* 0x000fc40003fc4270 */
[----:B------:R-:W-:Y:S01]  /*65a0*/  LOP3.LUT P0, RZ, R18, 0x1000, RZ, 0xc0, !PT ;  /* 0x0000100012ff7812 */ /* 0x000fe2000780c0ff */
        /* <DEDUP_REMOVED lines=16> */
[----:B------:R-:W-:Y:S01]  /*66b0*/  FMUL.FTZ R9, R10, UR10 ;  /* 0x0000000a0a097c20 */ /* 0x000fe20008410000 */
[----:B------:R-:W-:Y:S01]  /*66c0*/  IMAD.U32 R10, RZ, RZ, UR24 ;  /* 0x00000018ff0a7e24 */ /* 0x000fe2000f8e00ff */
[----:B------:R-:W-:Y:S01]  /*66d0*/  FSEL R175, R175, -INF , P6 ;  /* 0xff800000afaf7808 */ /* 0x000fe20003000000 */
[----:B------:R-:W-:Y:S01]  /*66e0*/  @!P2 IMAD R12, R12, 0x40, R16 ;  /* 0x000000400c0ca824 */ /* 0x000fe200078e0210 */
[----:B------:R-:W-:Y:S01]  /*66f0*/  MUFU.EX2 R152, R152 ;  /* 0x0000009800987308 */ /* 0x000fe20000000800 */
[----:B------:R-:W-:-:S03]  /*6700*/  @!P1 VIADD R0, R10, 0x28c40 ;  /* 0x00028c400a009836 */ /* 0x000fc60000000000 */
[----:B------:R-:W-:Y:S02]  /*6710*/  @!P2 LEA R12, R12, UR46, 0x2 ;  /* 0x0000002e0c0cac11 */ /* 0x000fe4000f8e10ff */
[----:B------:R-:W-:Y:S02]  /*6720*/  @!P1 PRMT R0, RZ, 0x654, R0 ;  /* 0x00000654ff009816 */ /* 0x000fe40000000000 */
[----:B------:R-:W0:Y:S02]  /*6730*/  MUFU.EX2 R9, R9 ;  /* 0x0000000900097308 */ /* 0x000e240000000800 */
[----:B------:R2:W-:Y:S06]  /*6740*/  @!P1 SYNCS.ARRIVE.TRANS64.RED.A1T0 RZ, [R0+URZ], RZ ;  /* 0x000000ff00ff99a7 */ /* 0x0005ec000810043f */
[----:B------:R-:W3:Y:S01]  /*6750*/  MUFU.EX2 R153, R153 ;  /* 0x0000009900997308 */ /* 0x000ee20000000800 */
[----:B--2---:R-:W-:-:S04]  /*6760*/  FMNMX.FTZ R0, R154, R8, !PT ;  /* 0x000000089a007209 */ /* 0x004fc80007810000 */
[----:B------:R-:W-:-:S03]  /*6770*/  FMNMX.FTZ R0, R155, R0, !PT ;  /* 0x000000009b007209 */ /* 0x000fc60007810000 */
[----:B------:R-:W2:Y:S01]  /*6780*/  MUFU.EX2 R156, R156 ;  /* 0x0000009c009c7308 */ /* 0x000ea20000000800 */
[----:B0-----:R-:W-:Y:S01]  /*6790*/  @!P2 STS [R12+0x28800], R9 ;  /* 0x028800090c00a388 */ /* 0x001fe20000000800 */
[----:B------:R-:W-:Y:S01]  /*67a0*/  FMNMX.FTZ R0, R158, R0, !PT ;  /* 0x000000009e007209 */ /* 0x000fe20007810000 */
[----:B------:R-:W-:Y:S01]  /*67b0*/  FFMA.FTZ R4, R9, R4, R152 ;  /* 0x0000000409047223 */ /* 0x000fe20000010098 */
[-C--:B------:R-:W-:Y:S01]  /*67c0*/  FMUL.FTZ R24, R24, R9.reuse ;  /* 0x0000000918187220 */ /* 0x080fe20000410000 */
[-C--:B------:R-:W-:Y:S01]  /*67d0*/  FMUL.FTZ R25, R25, R9.reuse ;  /* 0x0000000919197220 */ /* 0x080fe20000410000 */
[----:B------:R-:W-:Y:S01]  /*67e0*/  FMNMX.FTZ R0, R159, R0, !PT ;  /* 0x000000009f007209 */ /* 0x000fe20007810000 */
[-C--:B------:R-:W-:Y:S01]  /*67f0*/  FMUL.FTZ R28, R28, R9.reuse ;  /* 0x000000091c1c7220 */ /* 0x080fe20000410000 */
[----:B------:R-:W0:Y:S01]  /*6800*/  MUFU.EX2 R157, R157 ;  /* 0x0000009d009d7308 */ /* 0x000e220000000800 */
[----:B---3--:R-:W-:Y:S01]  /*6810*/  FADD.FTZ R4, R153, R4 ;  /* 0x0000000499047221 */ /* 0x008fe20000010000 */
[----:B------:R-:W-:Y:S01]  /*6820*/  FMNMX.FTZ R0, R162, R0, !PT ;  /* 0x00000000a2007209 */ /* 0x000fe20007810000 */
[-C--:B------:R-:W-:Y:S01]  /*6830*/  FMUL.FTZ R29, R29, R9.reuse ;  /* 0x000000091d1d7220 */ /* 0x080fe20000410000 */
[----:B------:R-:W-:Y:S01]  /*6840*/  F2FP.F16.F32.PACK_AB R152, R153, R152 ;  /* 0x000000989998723e */ /* 0x000fe200000000ff */
[-C--:B------:R-:W-:Y:S01]  /*6850*/  FMUL.FTZ R32, R32, R9.reuse ;  /* 0x0000000920207220 */ /* 0x080fe20000410000 */
[----:B------:R-:W-:Y:S01]  /*6860*/  FMNMX.FTZ R0, R163, R0, !PT ;  /* 0x00000000a3007209 */ /* 0x000fe20007810000 */
[-C--:B------:R-:W-:Y:S01]  /*6870*/  FMUL.FTZ R33, R33, R9.reuse ;  /* 0x0000000921217220 */ /* 0x080fe20000410000 */
[----:B------:R-:W-:Y:S01]  /*6880*/  MUFU.EX2 R161, R161 ;  /* 0x000000a100a17308 */ /* 0x000fe20000000800 */
[----:B--2---:R-:W-:Y:S01]  /*6890*/  FADD.FTZ R4, R156, R4 ;  /* 0x000000049c047221 */ /* 0x004fe20000010000 */
[----:B------:R-:W-:Y:S01]  /*68a0*/  FMNMX.FTZ R0, R166, R0, !PT ;  /* 0x00000000a6007209 */ /* 0x000fe20007810000 */
[-C--:B------:R-:W-:Y:S01]  /*68b0*/  FMUL.FTZ R36, R36, R9.reuse ;  /* 0x0000000924247220 */ /* 0x080fe20000410000 */
[-C--:B------:R-:W-:Y:S01]  /*68c0*/  FMUL.FTZ R37, R37, R9.reuse ;  /* 0x0000000925257220 */ /* 0x080fe20000410000 */
[-C--:B------:R-:W-:Y:S01]  /*68d0*/  FMUL.FTZ R40, R40, R9.reuse ;  /* 0x0000000928287220 */ /* 0x080fe20000410000 */
[----:B------:R-:W-:Y:S01]  /*68e0*/  FMNMX.FTZ R0, R167, R0, !PT ;  /* 0x00000000a7007209 */ /* 0x000fe20007810000 */
[-C--:B------:R-:W-:Y:S01]  /*68f0*/  FMUL.FTZ R41, R41, R9.reuse ;  /* 0x0000000929297220 */ /* 0x080fe20000410000 */
[----:B------:R-:W-:Y:S01]  /*6900*/  MUFU.EX2 R164, R164 ;  /* 0x000000a400a47308 */ /* 0x000fe20000000800 */
[----:B0-----:R-:W-:Y:S01]  /*6910*/  FADD.FTZ R4, R157, R4 ;  /* 0x000000049d047221 */ /* 0x001fe20000010000 */
[----:B------:R-:W-:Y:S01]  /*6920*/  FMNMX.FTZ R0, R170, R0, !PT ;  /* 0x00000000aa007209 */ /* 0x000fe20007810000 */
[-C--:B------:R-:W-:Y:S01]  /*6930*/  FMUL.FTZ R44, R44, R9.reuse ;  /* 0x000000092c2c7220 */ /* 0x080fe20000410000 */
[-C--:B------:R-:W-:Y:S01]  /*6940*/  FMUL.FTZ R45, R45, R9.reuse ;  /* 0x000000092d2d7220 */ /* 0x080fe20000410000 */
[-C--:B------:R-:W-:Y:S01]  /*6950*/  FMUL.FTZ R48, R48, R9.reuse ;  /* 0x0000000930307220 */ /* 0x080fe20000410000 */
[----:B------:R-:W-:Y:S01]  /*6960*/  FMNMX.FTZ R0, R171, R0, !PT ;  /* 0x00000000ab007209 */ /* 0x000fe20007810000 */
[-C--:B------:R-:W-:Y:S01]  /*6970*/  FMUL.FTZ R49, R49, R9.reuse ;  /* 0x0000000931317220 */ /* 0x080fe20000410000 */
[----:B------:R-:W-:Y:S01]  /*6980*/  MUFU.EX2 R165, R165 ;  /* 0x000000a500a57308 */ /* 0x000fe20000000800 */
[-C--:B------:R-:W-:Y:S01]  /*6990*/  FMUL.FTZ R52, R52, R9.reuse ;  /* 0x0000000934347220 */ /* 0x080fe20000410000 */
        /* <DEDUP_REMOVED lines=24> */
[-C--:B------:R-:W-:Y:S01]  /*6b20*/  FMUL.FTZ R84, R84, R9.reuse ;  /* 0x0000000954547220 */ /* 0x080fe20000410000 */
[----:B------:R-:W0:Y:S01]  /*6b30*/  SHFL.BFLY PT, R11, R0, 0x2, 0x1f ;  /* 0x0c401f00000b7f89 */ /* 0x000e2200000e0000 */
        /* <DEDUP_REMOVED lines=38> */
[----:B0-----:R-:W-:-:S04]  /*6da0*/  FMNMX.FTZ R0, R0, R11, !PT ;  /* 0x0000000b00007209 */ /* 0x001fc80007810000 */
[----:B------:R-:W-:-:S04]  /*6db0*/  FSETP.NEU.FTZ.AND P3, PT, R0, -INF , PT ;  /* 0xff8000000000780b */ /* 0x000fc80003f7d000 */
[----:B------:R-:W-:-:S05]  /*6dc0*/  FSEL R11, R0, RZ, P3 ;  /* 0x000000ff000b7208 */ /* 0x000fca0001800000 */
[----:B------:R-:W-:Y:S02]  /*6dd0*/  FADD.FTZ R8, -R11, R8 ;  /* 0x000000080b087221 */ /* 0x000fe40000010100 */
[----:B------:R-:W0:Y:S02]  /*6de0*/  MUFU.EX2 R11, R160 ;  /* 0x000000a0000b7308 */ /* 0x000e240000000800 */
[----:B------:R-:W-:-:S06]  /*6df0*/  FMUL.FTZ R8, R8, UR10 ;  /* 0x0000000a08087c20 */ /* 0x000fcc0008410000 */
[----:B------:R-:W2:Y:S08]  /*6e00*/  MUFU.EX2 R8, R8 ;  /* 0x0000000800087308 */ /* 0x000eb00000000800 */
[----:B------:R-:W3:Y:S01]  /*6e10*/  MUFU.EX2 R160, R168 ;  /* 0x000000a800a07308 */ /* 0x000ee20000000800 */
[----:B0-----:R-:W-:-:S04]  /*6e20*/  FADD.FTZ R4, R11, R4 ;  /* 0x000000040b047221 */ /* 0x001fc80000010000 */
[----:B------:R-:W-:Y:S01]  /*6e30*/  FADD.FTZ R4, R161, R4 ;  /* 0x00000004a1047221 */ /* 0x000fe20000010000 */
[----:B--2---:R0:W-:Y:S03]  /*6e40*/  @!P2 STS [R12+0x28820], R8 ;  /* 0x028820080c00a388 */ /* 0x0041e60000000800 */
[----:B------:R-:W-:Y:S01]  /*6e50*/  FADD.FTZ R4, R164, R4 ;  /* 0x00000004a4047221 */ /* 0x000fe20000010000 */
[-C--:B------:R-:W-:Y:S01]  /*6e60*/  FMUL.FTZ R26, R26, R8.reuse ;  /* 0x000000081a1a7220 */ /* 0x080fe20000410000 */
[-C--:B------:R-:W-:Y:S01]  /*6e70*/  FMUL.FTZ R27, R27, R8.reuse ;  /* 0x000000081b1b7220 */ /* 0x080fe20000410000 */
[-C--:B------:R-:W-:Y:S01]  /*6e80*/  FMUL.FTZ R30, R30, R8.reuse ;  /* 0x000000081e1e7220 */ /* 0x080fe20000410000 */
[----:B------:R-:W-:Y:S01]  /*6e90*/  FADD.FTZ R4, R165, R4 ;  /* 0x00000004a5047221 */ /* 0x000fe20000010000 */
[-C--:B------:R-:W-:Y:S01]  /*6ea0*/  FMUL.FTZ R31, R31, R8.reuse ;  /* 0x000000081f1f7220 */ /* 0x080fe20000410000 */
[-C--:B------:R-:W-:Y:S01]  /*6eb0*/  FMUL.FTZ R34, R34, R8.reuse ;  /* 0x0000000822227220 */ /* 0x080fe20000410000 */
[----:B------:R-:W-:Y:S01]  /*6ec0*/  FMUL.FTZ R35, R35, R8 ;  /* 0x0000000823237220 */ /* 0x000fe20000410000 */
[----:B---3--:R-:W-:Y:S01]  /*6ed0*/  FADD.FTZ R4, R160, R4 ;  /* 0x00000004a0047221 */ /* 0x008fe20000010000 */
[----:B0-----:R-:W-:Y:S01]  /*6ee0*/  FMUL.FTZ R12, R0, UR10 ;  /* 0x0000000a000c7c20 */ /* 0x001fe20008410000 */
[C---:B------:R-:W-:Y:S01]  /*6ef0*/  F2FP.F16.F32.PACK_AB R160, R169.reuse, R160 ;  /* 0x000000a0a9a0723e */ /* 0x040fe200000000ff */
[-C--:B------:R-:W-:Y:S01]  /*6f00*/  FMUL.FTZ R38, R38, R8.reuse ;  /* 0x0000000826267220 */ /* 0x080fe20000410000 */
[----:B------:R-:W-:Y:S01]  /*6f10*/  FADD.FTZ R4, R169, R4 ;  /* 0x00000004a9047221 */ /* 0x000fe20000010000 */
[-C--:B------:R-:W-:Y:S01]  /*6f20*/  FMUL.FTZ R39, R39, R8.reuse ;  /* 0x0000000827277220 */ /* 0x080fe20000410000 */
[----:B------:R-:W-:Y:S01]  /*6f30*/  FSEL R12, R12, RZ, P3 ;  /* 0x000000ff0c0c7208 */ /* 0x000fe20001800000 */
[-C--:B------:R-:W-:Y:S01]  /*6f40*/  FMUL.FTZ R42, R42, R8.reuse ;  /* 0x000000082a2a7220 */ /* 0x080fe20000410000 */
[-C--:B------:R-:W-:Y:S01]  /*6f50*/  FMUL.FTZ R43, R43, R8.reuse ;  /* 0x000000082b2b7220 */ /* 0x080fe20000410000 */
[-C--:B------:R-:W-:Y:S01]  /*6f60*/  FMUL.FTZ R46, R46, R8.reuse ;  /* 0x000000082e2e7220 */ /* 0x080fe20000410000 */
[----:B------:R-:W-:Y:S01]  /*6f70*/  FMUL.FTZ R47, R47, R8 ;  /* 0x000000082f2f7220 */ /* 0x000fe20000410000 */
[--C-:B------:R-:W-:Y:S01]  /*6f80*/  FFMA.FTZ R154, R154, UR10, -R12.reuse ;  /* 0x0000000a9a9a7c23 */ /* 0x100fe2000801080c */
[--C-:B------:R-:W-:Y:S01]  /*6f90*/  FFMA.FTZ R155, R155, UR10, -R12.reuse ;  /* 0x0000000a9b9b7c23 */ /* 0x100fe2000801080c */
[--C-:B------:R-:W-:Y:S01]  /*6fa0*/  FFMA.FTZ R158, R158, UR10, -R12.reuse ;  /* 0x0000000a9e9e7c23 */ /* 0x100fe2000801080c */
[--C-:B------:R-:W-:Y:S01]  /*6fb0*/  FFMA.FTZ R159, R159, UR10, -R12.reuse ;  /* 0x0000000a9f9f7c23 */ /* 0x100fe2000801080c */
        /* <DEDUP_REMOVED lines=10> */
[--C-:B------:R-:W-:Y:S01]  /*7060*/  FFMA.FTZ R178, R178, UR10, -R12.reuse ;  /* 0x0000000ab2b27c23 */ /* 0x100fe2000801080c */
[--C-:B------:R-:W-:Y:S01]  /*7070*/  FFMA.FTZ R179, R179, UR10, -R12.reuse ;  /* 0x0000000ab3b37c23 */ /* 0x100fe2000801080c */
[--C-:B------:R-:W-:Y:S01]  /*7080*/  FFMA.FTZ R182, R182, UR10, -R12.reuse ;  /* 0x0000000ab6b67c23 */ /* 0x100fe2000801080c */
[----:B------:R-:W-:Y:S01]  /*7090*/  FFMA.FTZ R12, R183, UR10, -R12 ;  /* 0x0000000ab70c7c23 */ /* 0x000fe2000801080c */
[----:B0-----:R-:W-:Y:S01]  /*70a0*/  F2FP.F16.F32.PACK_AB R154, R157, R156 ;  /* 0x0000009c9d9a723e */ /* 0x001fe200000000ff */
[-C--:B------:R-:W-:Y:S01]  /*70b0*/  FMUL.FTZ R50, R50, R8.reuse ;  /* 0x0000000832327220 */ /* 0x080fe20000410000 */
[----:B------:R-:W-:Y:S01]  /*70c0*/  MUFU.EX2 R14, R159 ;  /* 0x0000009f000e7308 */ /* 0x000fe20000000800 */
[----:B--2---:R-:W-:Y:S01]  /*70d0*/  FFMA.FTZ R5, R8, R5, R153 ;  /* 0x0000000508057223 */ /* 0x004fe20000010099 */
[----:B------:R-:W-:Y:S01]  /*70e0*/  F2FP.F16.F32.PACK_AB R156, R161, R11 ;  /* 0x0000000ba19c723e */ /* 0x000fe200000000ff */
[-C--:B------:R-:W-:Y:S01]  /*70f0*/  FMUL.FTZ R51, R51, R8.reuse ;  /* 0x0000000833337220 */ /* 0x080fe20000410000 */
[-C--:B------:R-:W-:Y:S01]  /*7100*/  FMUL.FTZ R54, R54, R8.reuse ;  /* 0x0000000836367220 */ /* 0x080fe20000410000 */
[-C--:B------:R-:W-:Y:S01]  /*7110*/  FMUL.FTZ R55, R55, R8.reuse ;  /* 0x0000000837377220 */ /* 0x080fe20000410000 */
[-C--:B------:R-:W-:Y:S01]  /*7120*/  FMUL.FTZ R58, R58, R8.reuse ;  /* 0x000000083a3a7220 */ /* 0x080fe20000410000 */
[-C--:B------:R-:W-:Y:S01]  /*7130*/  FMUL.FTZ R59, R59, R8.reuse ;  /* 0x000000083b3b7220 */ /* 0x080fe20000410000 */
[----:B------:R-:W-:Y:S01]  /*7140*/  MUFU.EX2 R13, R13 ;  /* 0x0000000d000d7308 */ /* 0x000fe20000000800 */
[C---:B---3--:R-:W-:Y:S01]  /*7150*/  FADD.FTZ R5, R155.reuse, R5 ;  /* 0x000000059b057221 */ /* 0x048fe20000010000 */
[----:B------:R-:W-:Y:S01]  /*7160*/  F2FP.F16.F32.PACK_AB R153, R155, R153 ;  /* 0x000000999b99723e */ /* 0x000fe200000000ff */
[-C--:B------:R-:W-:Y:S01]  /*7170*/  FMUL.FTZ R62, R62, R8.reuse ;  /* 0x000000083e3e7220 */ /* 0x080fe20000410000 */
[-C--:B------:R-:W-:Y:S01]  /*7180*/  FMUL.FTZ R63, R63, R8.reuse ;  /* 0x000000083f3f7220 */ /* 0x080fe20000410000 */
[-C--:B------:R-:W-:Y:S01]  /*7190*/  FMUL.FTZ R66, R66, R8.reuse ;  /* 0x0000000842427220 */ /* 0x080fe20000410000 */
[-C--:B------:R-:W-:Y:S01]  /*71a0*/  FMUL.FTZ R67, R67, R8.reuse ;  /* 0x0000000843437220 */ /* 0x080fe20000410000 */
[-C--:B------:R-:W-:Y:S01]  /*71b0*/  FMUL.FTZ R70, R70, R8.reuse ;  /* 0x0000000846467220 */ /* 0x080fe20000410000 */
[----:B------:R0:W2:Y:S01]  /*71c0*/  MUFU.EX2 R155, R158 ;  /* 0x0000009e009b7308 */ /* 0x0000a20000000800 */
[-C--:B------:R-:W-:Y:S01]  /*71d0*/  FMUL.FTZ R71, R71, R8.reuse ;  /* 0x0000000847477220 */ /* 0x080fe20000410000 */
[-C--:B------:R-:W-:Y:S01]  /*71e0*/  FMUL.FTZ R74, R74, R8.reuse ;  /* 0x000000084a4a7220 */ /* 0x080fe20000410000 */
[-C--:B------:R-:W-:Y:S01]  /*71f0*/  FMUL.FTZ R75, R75, R8.reuse ;  /* 0x000000084b4b7220 */ /* 0x080fe20000410000 */
[-C--:B------:R-:W-:Y:S01]  /*7200*/  FMUL.FTZ R78, R78, R8.reuse ;  /* 0x000000084e4e7220 */ /* 0x080fe20000410000 */
[-C--:B------:R-:W-:Y:S01]  /*7210*/  FMUL.FTZ R79, R79, R8.reuse ;  /* 0x000000084f4f7220 */ /* 0x080fe20000410000 */
        /* <DEDUP_REMOVED lines=10> */
[----:B------:R0:W4:Y:S01]  /*72c0*/  MUFU.EX2 R159, R166 ;  /* 0x000000a6009f7308 */ /* 0x0001220000000800 */
[----:B--2---:R-:W-:Y:S01]  /*72d0*/  FADD.FTZ R5, R155, R5 ;  /* 0x000000059b057221 */ /* 0x004fe20000010000 */
[C---:B------:R-:W-:Y:S01]  /*72e0*/  F2FP.F16.F32.PACK_AB R155, R14.reuse, R155 ;  /* 0x0000009b0e9b723e */ /* 0x040fe200000000ff */
[----:B------:R-:W-:Y:S01]  /*72f0*/  BAR.SYNC.DEFER_BLOCKING 0xf, 0x100 ;  /* 0x03c4000000007b1d */ /* 0x000fe20000010000 */
[-C--:B------:R-:W-:Y:S01]  /*7300*/  FMUL.FTZ R95, R95, R8.reuse ;  /* 0x000000085f5f7220 */ /* 0x080fe20000410000 */
[----:B------:R-:W-:Y:S01]  /*7310*/  FADD.FTZ R5, R14, R5 ;  /* 0x000000050e057221 */ /* 0x000fe20000010000 */
[-C--:B------:R-:W-:Y:S01]  /*7320*/  FMUL.FTZ R98, R98, R8.reuse ;  /* 0x0000000862627220 */ /* 0x080fe20000410000 */
[-C--:B------:R-:W-:Y:S01]  /*7330*/  FMUL.FTZ R99, R99, R8.reuse ;  /* 0x0000000863637220 */ /* 0x080fe20000410000 */
[-C--:B------:R-:W-:Y:S01]  /*7340*/  FMUL.FTZ R102, R102, R8.reuse ;  /* 0x0000000866667220 */ /* 0x080fe20000410000 */
[----:B------:R-:W2:Y:S01]  /*7350*/  MUFU.EX2 R167, R167 ;  /* 0x000000a700a77308 */ /* 0x000ea20000000800 */
[----:B------:R-:W-:Y:S01]  /*7360*/  FADD.FTZ R5, R13, R5 ;  /* 0x000000050d057221 */ /* 0x000fe20000010000 */
[----:B---3--:R-:W-:Y:S01]  /*7370*/  F2FP.F16.F32.PACK_AB R157, R15, R13 ;  /* 0x0000000d0f9d723e */ /* 0x008fe200000000ff */
[----:B------:R-:W-:Y:S01]  /*7380*/  FMUL.FTZ R103, R103, R8 ;  /* 0x0000000867677220 */ /* 0x000fe20000410000 */
[----:B0-----:R-:W-:Y:S01]  /*7390*/  F2FP.F16.F32.PACK_AB R166, R181, R180 ;  /* 0x000000b4b5a6723e */ /* 0x001fe200000000ff */
[----:B------:R-:W-:Y:S01]  /*73a0*/  FADD.FTZ R5, R15, R5 ;  /* 0x000000050f057221 */ /* 0x000fe20000010000 */
[-C--:B------:R-:W-:Y:S01]  /*73b0*/  FMUL.FTZ R106, R106, R8.reuse ;  /* 0x000000086a6a7220 */ /* 0x080fe20000410000 */
[-C--:B------:R-:W-:Y:S01]  /*73c0*/  FMUL.FTZ R107, R107, R8.reuse ;  /* 0x000000086b6b7220 */ /* 0x080fe20000410000 */
[----:B------:R-:W0:Y:S01]  /*73d0*/  MUFU.EX2 R170, R170 ;  /* 0x000000aa00aa7308 */ /* 0x000e220000000800 */
        /* <DEDUP_REMOVED lines=8> */
[C---:B--2---:R-:W-:Y:S01]  /*7460*/  FADD.FTZ R5, R167.reuse, R5 ;  /* 0x00000005a7057221 */ /* 0x044fe20000010000 */
[----:B------:R-:W-:Y:S01]  /*7470*/  F2FP.F16.F32.PACK_AB R159, R167, R159 ;  /* 0x0000009fa79f723e */ /* 0x000fe200000000ff */
[----:B------:R2:W-:Y:S01]  /*7480*/  STSM.16.M88.4 [R19+0x26800], R152 ;  /* 0x0268009813007844 */ /* 0x0005e20000000200 */
[-C--:B------:R-:W-:Y:S01]  /*7490*/  FMUL.FTZ R122, R122, R8.reuse ;  /* 0x000000087a7a7220 */ /* 0x080fe20000410000 */
[-C--:B------:R-:W-:Y:S01]  /*74a0*/  FMUL.FTZ R123, R123, R8.reuse ;  /* 0x000000087b7b7220 */ /* 0x080fe20000410000 */
[-C--:B------:R-:W-:Y:S01]  /*74b0*/  FMUL.FTZ R126, R126, R8.reuse ;  /* 0x000000087e7e7220 */ /* 0x080fe20000410000 */
[----:B------:R2:W-:Y:S01]  /*74c0*/  STSM.16.M88.4 [R184], R156 ;  /* 0x0000009cb8007844 */ /* 0x0005e20000000200 */
[----:B------:R-:W4:Y:S01]  /*74d0*/  MUFU.EX2 R163, R174 ;  /* 0x000000ae00a37308 */ /* 0x000f220000000800 */
        /* <DEDUP_REMOVED lines=18> */
[----:B------:R-:W-:-:S05]  /*7600*/  FMUL.FTZ R151, R151, R8 ;  /* 0x0000000897977220 */ /* 0x000fca0000410000 */
[----:B------:R-:W4:Y:S01]  /*7610*/  MUFU.EX2 R178, R178 ;  /* 0x000000b200b27308 */ /* 0x000f220000000800 */
[C---:B0-----:R-:W-:Y:S01]  /*7620*/  FADD.FTZ R5, R175.reuse, R5 ;  /* 0x00000005af057221 */ /* 0x041fe20000010000 */
[----:B------:R-:W-:-:S06]  /*7630*/  F2FP.F16.F32.PACK_AB R163, R175, R163 ;  /* 0x000000a3afa3723e */ /* 0x000fcc00000000ff */
[----:B------:R-:W0:Y:S01]  /*7640*/  MUFU.EX2 R165, R179 ;  /* 0x000000b300a57308 */ /* 0x000e220000000800 */
[----:B---3--:R-:W-:Y:S01]  /*7650*/  FADD.FTZ R4, R162, R4 ;  /* 0x00000004a2047221 */ /* 0x008fe20000010000 */
[----:B------:R-:W-:-:S03]  /*7660*/  F2FP.F16.F32.PACK_AB R162, R173, R162 ;  /* 0x000000a2ada2723e */ /* 0x000fc600000000ff */
[----:B------:R-:W-:Y:S02]  /*7670*/  FADD.FTZ R4, R173, R4 ;  /* 0x00000004ad047221 */ /* 0x000fe40000010000 */
[----:B------:R2:W-:Y:S01]  /*7680*/  STSM.16.M88.4 [R22], R160 ;  /* 0x000000a016007844 */ /* 0x0005e20000000200 */
[----:B------:R-:W3:Y:S01]  /*7690*/  MUFU.EX2 R167, R182 ;  /* 0x000000b600a77308 */ /* 0x000ee20000000800 */
[----:B----4-:R-:W-:Y:S01]  /*76a0*/  FADD.FTZ R5, R178, R5 ;  /* 0x00000005b2057221 */ /* 0x010fe20000010000 */
[----:B------:R-:W-:-:S04]  /*76b0*/  FADD.FTZ R4, R176, R4 ;  /* 0x00000004b0047221 */ /* 0x000fc80000010000 */
[----:B------:R-:W-:Y:S02]  /*76c0*/  FADD.FTZ R4, R177, R4 ;  /* 0x00000004b1047221 */ /* 0x000fe40000010000 */
[----:B------:R-:W4:Y:S01]  /*76d0*/  MUFU.EX2 R12, R12 ;  /* 0x0000000c000c7308 */ /* 0x000f220000000800 */
[C---:B0-----:R-:W-:Y:S01]  /*76e0*/  FADD.FTZ R5, R165.reuse, R5 ;  /* 0x00000005a5057221 */ /* 0x041fe20000010000 */
[----:B------:R-:W-:Y:S01]  /*76f0*/  F2FP.F16.F32.PACK_AB R165, R165, R178 ;  /* 0x000000b2a5a5723e */ /* 0x000fe200000000ff */
[----:B------:R-:W-:-:S04]  /*7700*/  FADD.FTZ R4, R180, R4 ;  /* 0x00000004b4047221 */ /* 0x000fc80000010000 */
[----:B------:R-:W-:Y:S01]  /*7710*/  FADD.FTZ R4, R181, R4 ;  /* 0x00000004b5047221 */ /* 0x000fe20000010000 */
[----:B---3--:R-:W-:Y:S01]  /*7720*/  FADD.FTZ R5, R167, R5 ;  /* 0x00000005a7057221 */ /* 0x008fe20000010000 */
[----:B----4-:R-:W-:-:S03]  /*7730*/  F2FP.F16.F32.PACK_AB R167, R12, R167 ;  /* 0x000000a70ca7723e */ /* 0x010fc600000000ff */
[----:B------:R-:W-:Y:S02]  /*7740*/  FADD.FTZ R5, R12, R5 ;  /* 0x000000050c057221 */ /* 0x000fe40000010000 */
[----:B------:R2:W-:Y:S01]  /*7750*/  STSM.16.M88.4 [R23], R164 ;  /* 0x000000a417007844 */ /* 0x0005e20000000200 */
[----:B------:R-:W-:Y:S05]  /*7760*/  @!P0 BRA `(.L_x_7432) ;  /* 0x0000000000048947 */ /* 0x000fea0003800000 */
[----:B------:R-:W-:Y:S01]  /*7770*/  BPT.TRAP 0x1 ;  /* 0x000000040000795c */ /* 0x000fe20000300000 */
.L_x_7432:
[----:B------:R0:W3:Y:S01]  /*7780*/  SYNCS.PHASECHK.TRANS64.TRYWAIT P2, [UR24+0x28c50], R7 ;  /* 0x028c5007ff0075a7 */ /* 0x0000e20008040158 */
[----:B------:R-:W-:Y:S05]  /*7790*/  @!P0 BRA `(.L_x_7433) ;  /* 0x0000000000048947 */ /* 0x000fea0003800000 */
[----:B------:R-:W-:Y:S01]  /*77a0*/  BPT.TRAP 0x1 ;  /* 0x000000040000795c */ /* 0x000fe20000300000 */
.L_x_7433:
[----:B---3--:R-:W-:Y:S05]  /*77b0*/  @P2 BRA `(.L_x_7434) ;  /* 0x0000000000082947 */ /* 0x008fea0003800000 */
[----:B------:R-:W3:Y:S02]  /*77c0*/  SYNCS.PHASECHK.TRANS64.TRYWAIT P2, [UR24+0x28c50], R7 ;  /* 0x028c5007ff0075a7 */ /* 0x000ee40008040158 */
[----:B---3--:R-:W-:Y:S05]  /*77d0*/  @!P2 BRA `(.L_x_7435) ;  /* 0x000000ec0080a947 */ /* 0x008fea0003800000 */
.L_x_7434:
        /* <DEDUP_REMOVED lines=42> */
.L_x_7427:
[----:B------:R-:W-:-:S06]  /*7a80*/  UISETP.GE.AND UP0, UPT, UR21, UR49, UPT ;  /* 0x000000311500728c */ /* 0x000fcc000bf06270 */
[----:B------:R-:W-:-:S13]  /*7a90*/  PLOP3.LUT P2, PT, PT, PT, UP0, 0x80, 0x0 ;  /* 0x000000000000781c */ /* 0x000fda0003f4f008 */
[----:B------:R-:W-:Y:S05]  /*7aa0*/  @!P2 BRA `(.L_x_7437) ;  /* 0x00000018002ca947 */ /* 0x000fea0003800000 */
[----:B------:R-:W-:Y:S01]  /*7ab0*/  IMAD.MOV.U32 R8, RZ, RZ, R0 ;  /* 0x000000ffff087224 */ /* 0x000fe200078e0000 */
[----:B------:R-:W-:Y:S01]  /*7ac0*/  UMOV UR22, UR37 ;  /* 0x0000002500167c82 */ /* 0x000fe20008000000 */
[----:B------:R-:W-:Y:S01]  /*7ad0*/  IMAD.MOV.U32 R9, RZ, RZ, R6 ;  /* 0x000000ffff097224 */ /* 0x000fe200078e0006 */
[----:B------:R-:W-:-:S06]  /*7ae0*/  ULDC UR20, c[0x0][0x988] ;  /* 0x0002620000147ab9 */ /* 0x000fcc0000000800 */
.L_x_7446:
[----:B------:R-:W-:-:S04]  /*7af0*/  UIADD3 UR37, UR22, 0x1, URZ ;  /* 0x0000000116257890 */ /* 0x000fc8000fffe03f */
[----:B------:R-:W-:-:S04]  /*7b00*/  UISETP.NE.AND UP0, UPT, UR37, 0x2, UPT ;  /* 0x000000022500788c */ /* 0x000fc8000bf05270 */
[----:B------:R-:W-:Y:S02]  /*7b10*/  USEL UR6, URZ, 0x1, UP0 ;  /* 0x000000013f067887 */ /* 0x000fe40008000000 */
[----:B------:R-:W-:Y:S02]  /*7b20*/  USEL UR37, UR37, URZ, UP0 ;  /* 0x0000003f25257287 */ /* 0x000fe40008000000 */
[----:B------:R-:W-:Y:S01]  /*7b30*/  ULOP3.LUT UR38, UR38, UR6, URZ, 0x3c, !UPT ;  /* 0x0000000626267292 */ /* 0x000fe2000f8e3c3f */
[----:B----4-:R-:W-:Y:S11]  /*7b40*/  @!P0 BRA `(.L_x_7438) ;  /* 0x0000000000048947 */ /* 0x010ff60003800000 */
[----:B------:R-:W-:Y:S01]  /*7b50*/  BPT.TRAP 0x1 ;  /* 0x000000040000795c */ /* 0x000fe20000300000 */
.L_x_7438:
[----:B------:R-:W-:Y:S01]  /*7b60*/  ULEA UR23, UR37, UR46, 0x3 ;  /* 0x0000002e25177291 */ /* 0x000fe2000f8e183f */
[----:B01----:R-:W-:-:S05]  /*7b70*/  IMAD.U32 R7, RZ, RZ, UR38 ;  /* 0x00000026ff077e24 */ /* 0x003fca000f8e00ff */
[----:B------:R-:W-:-:S04]  /*7b80*/  SHF.L.U32 R7, R7, 0x1f, RZ ;  /* 0x0000001f07077819 */ /* 0x000fc800000006ff */
[----:B------:R0:W1:Y:S01]  /*7b90*/  SYNCS.PHASECHK.TRANS64.TRYWAIT P2, [UR23+0x28c30], R7 ;  /* 0x028c3007ff0075a7 */ /* 0x0000620008040157 */
[----:B------:R-:W-:Y:S05]  /*7ba0*/  @!P0 BRA `(.L_x_7439) ;  /* 0x0000000000048947 */ /* 0x000fea0003800000 */
[----:B------:R-:W-:Y:S01]  /*7bb0*/  BPT.TRAP 0x1 ;  /* 0x000000040000795c */ /* 0x000fe20000300000 */
.L_x_7439:
[----:B-1----:R-:W-:Y:S05]  /*7bc0*/  @P2 BRA `(.L_x_7440) ;  /* 0x0000000000082947 */ /* 0x002fea0003800000 */
[----:B------:R-:W1:Y:S02]  /*7bd0*/  SYNCS.PHASECHK.TRANS64.TRYWAIT P2, [UR23+0x28c30], R7 ;  /* 0x028c3007ff0075a7 */ /* 0x000e640008040157 */
[----:B-1----:R-:W-:Y:S05]  /*7be0*/  @!P2 BRA `(.L_x_7441) ;  /* 0x000000e80090a947 */ /* 0x002fea0003800000 */
.L_x_7440:
[----:B------:R-:W-:Y:S01]  /*7bf0*/  R2UR UR18, R3 ;  /* 0x00000000031272ca */ /* 0x000fe200000e0000 */
[----:B--2---:R-:W-:Y:S01]  /*7c00*/  WARPGROUP.ARRIVE ;  /* 0x00000000000079c5 */ /* 0x004fe20000000000 */
        /* <DEDUP_REMOVED lines=57> */
[----:B------:R-:W1:Y:S01]  /*7fa0*/  MUFU.EX2 R9, R9 ;  /* 0x0000000900097308 */ /* 0x000e620000000800 */
[--C-:B------:R-:W-:Y:S01]  /*7fb0*/  FFMA.FTZ R176, R176, UR10, -R0.reuse ;  /* 0x0000000ab0b07c23 */ /* 0x100fe20008010800 */
[--C-:B------:R-:W-:Y:S01]  /*7fc0*/  FFMA.FTZ R177, R177, UR10, -R0.reuse ;  /* 0x0000000ab1b17c23 */ /* 0x100fe20008010800 */
[--C-:B------:R-:W-:Y:S01]  /*7fd0*/  FFMA.FTZ R180, R180, UR10, -R0.reuse ;  /* 0x0000000ab4b47c23 */ /* 0x100fe20008010800 */
[----:B------:R-:W-:-:S04]  /*7fe0*/  FFMA.FTZ R181, R181, UR10, -R0 ;  /* 0x0000000ab5b57c23 */ /* 0x000fc80008010800 */
[----:B------:R-:W2:Y:S08]  /*7ff0*/  MUFU.EX2 R153, R153 ;  /* 0x0000009900997308 */ /* 0x000eb00000000800 */
[----:B------:R-:W4:Y:S01]  /*8000*/  MUFU.EX2 R156, R156 ;  /* 0x0000009c009c7308 */ /* 0x000f220000000800 */
        /* <DEDUP_REMOVED lines=41> */
[----:B------:R-:W-:Y:S01]  /*82a0*/  FMNMX.FTZ R0, R154, R8, !PT ;  /* 0x000000089a007209 */ /* 0x000fe20007810000 */
[-C--:B------:R-:W-:Y:S01]  /*82b0*/  FMUL.FTZ R80, R80, R9.reuse ;  /* 0x0000000950507220 */ /* 0x080fe20000410000 */
[----:B------:R-:W-:Y:S01]  /*82c0*/  F2FP.F16.F32.PACK_AB R152, R161, R152 ;  /* 0x00000098a198723e */ /* 0x000fe200000000ff */
[-C--:B------:R-:W-:Y:S01]  /*82d0*/  FMUL.FTZ R81, R81, R9.reuse ;  /* 0x0000000951517220 */ /* 0x080fe20000410000 */
[----:B------:R-:W-:Y:S01]  /*82e0*/  FMNMX.FTZ R0, R155, R0, !PT ;  /* 0x000000009b007209 */ /* 0x000fe20007810000 */
[-C--:B------:R-:W-:Y:S01]  /*82f0*/  FMUL.FTZ R84, R84, R9.reuse ;  /* 0x0000000954547220 */ /* 0x080fe20000410000 */
[----:B------:R-:W4:Y:S01]  /*8300*/  MUFU.EX2 R156, R168 ;  /* 0x000000a8009c7308 */ /* 0x000f220000000800 */
[----:B-1----:R-:W-:Y:S01]  /*8310*/  FADD.FTZ R4, R164, R4 ;  /* 0x00000004a4047221 */ /* 0x002fe20000010000 */
[----:B------:R-:W-:Y:S01]  /*8320*/  FMNMX.FTZ R0, R158, R0, !PT ;  /* 0x000000009e007209 */ /* 0x000fe20007810000 */
[-C--:B------:R-:W-:Y:S01]  /*8330*/  FMUL.FTZ R85, R85, R9.reuse ;  /* 0x0000000955557220 */ /* 0x080fe20000410000 */
[-C--:B------:R-:W-:Y:S01]  /*8340*/  FMUL.FTZ R88, R88, R9.reuse ;  /* 0x0000000958587220 */ /* 0x080fe20000410000 */
[-C--:B------:R-:W-:Y:S01]  /*8350*/  FMUL.FTZ R89, R89, R9.reuse ;  /* 0x0000000959597220 */ /* 0x080fe20000410000 */
[----:B------:R-:W-:Y:S01]  /*8360*/  FMNMX.FTZ R0, R159, R0, !PT ;  /* 0x000000009f007209 */ /* 0x000fe20007810000 */
[-C--:B------:R-:W-:Y:S01]  /*8370*/  FMUL.FTZ R92, R92, R9.reuse ;  /* 0x000000095c5c7220 */ /* 0x080fe20000410000 */
[----:B------:R-:W1:Y:S01]  /*8380*/  MUFU.EX2 R169, R169 ;  /* 0x000000a900a97308 */ /* 0x000e620000000800 */
        /* <DEDUP_REMOVED lines=48> */
[C---:B--2---:R-:W-:Y:S01]  /*8690*/  FADD.FTZ R4, R177.reuse, R4 ;  /* 0x00000004b1047221 */ /* 0x044fe20000010000 */
[----:B------:R-:W-:Y:S01]  /*86a0*/  F2FP.F16.F32.PACK_AB R160, R177, R160 ;  /* 0x000000a0b1a0723e */ /* 0x000fe200000000ff */
[----:B---3--:R-:W2:Y:S01]  /*86b0*/  SHFL.BFLY PT, R10, R0, 0x2, 0x1f ;  /* 0x0c401f00000a7f89 */ /* 0x008ea200000e0000 */
[-C--:B------:R-:W-:Y:S01]  /*86c0*/  FMUL.FTZ R140, R140, R9.reuse ;  /* 0x000000098c8c7220 */ /* 0x080fe20000410000 */
[-C--:B------:R-:W-:Y:S01]  /*86d0*/  FMUL.FTZ R141, R141, R9.reuse ;  /* 0x000000098d8d7220 */ /* 0x080fe20000410000 */
[-C--:B------:R-:W-:Y:S01]  /*86e0*/  FMUL.FTZ R144, R144, R9.reuse ;  /* 0x0000000990907220 */ /* 0x080fe20000410000 */
[-C--:B------:R-:W-:Y:S01]  /*86f0*/  FMUL.FTZ R145, R145, R9.reuse ;  /* 0x0000000991917220 */ /* 0x080fe20000410000 */
[-C--:B------:R-:W-:Y:S01]  /*8700*/  FMUL.FTZ R148, R148, R9.reuse ;  /* 0x0000000994947220 */ /* 0x080fe20000410000 */
[----:B----4-:R-:W-:Y:S01]  /*8710*/  FADD.FTZ R4, R180, R4 ;  /* 0x00000004b4047221 */ /* 0x010fe20000010000 */
[----:B------:R-:W-:-:S03]  /*8720*/  FMUL.FTZ R149, R149, R9 ;  /* 0x0000000995957220 */ /* 0x000fc60000410000 */
[----:B-1----:R-:W-:Y:S01]  /*8730*/  FADD.FTZ R4, R181, R4 ;  /* 0x00000004b5047221 */ /* 0x002fe20000010000 */
[----:B--2---:R-:W-:-:S05]  /*8740*/  FMNMX.FTZ R0, R0, R10, !PT ;  /* 0x0000000a00007209 */ /* 0x004fca0007810000 */
[----:B------:R-:W1:Y:S02]  /*8750*/  SHFL.BFLY PT, R10, R0, 0x1, 0x1f ;  /* 0x0c201f00000a7f89 */ /* 0x000e6400000e0000 */
[----:B-1----:R-:W-:-:S05]  /*8760*/  FMNMX.FTZ R0, R0, R10, !PT ;  /* 0x0000000a00007209 */ /* 0x002fca0007810000 */
        /* <DEDUP_REMOVED lines=22> */
[----:B-1----:R-:W-:Y:S01]  /*88d0*/  F2FP.F16.F32.PACK_AB R154, R165, R164 ;  /* 0x000000a4a59a723e */ /* 0x002fe200000000ff */
[----:B------:R-:W1:Y:S02]  /*88e0*/  MUFU.EX2 R155, R155 ;  /* 0x0000009b009b7308 */ /* 0x000e640000000800 */
        /* <DEDUP_REMOVED lines=31> */
[----:B-1----:R-:W-:Y:S01]  /*8ae0*/  F2FP.F16.F32.PACK_AB R162, R181, R180 ;  /* 0x000000b4b5a2723e */ /* 0x002fe200000000ff */
[----:B------:R4:W-:Y:S01]  /*8af0*/  @!P2 STS [R11+0x28820], R8 ;  /* 0x028820080b00a388 */ /* 0x0009e20000000800 */
[-C--:B------:R-:W-:Y:S01]  /*8b00*/  FMUL.FTZ R51, R51, R8.reuse ;  /* 0x0000000833337220 */ /* 0x080fe20000410000 */
[----:B------:R-:W1:Y:S01]  /*8b10*/  MUFU.EX2 R166, R166 ;  /* 0x000000a600a67308 */ /* 0x000e620000000800 */
        /* <DEDUP_REMOVED lines=77> */
[----:B------:R-:W-:Y:S01]  /*8ff0*/  FMUL.FTZ R151, R151, R8 ;  /* 0x0000000897977220 */ /* 0x000fe20000410000 */
[----:B---3--:R-:W-:-:S04]  /*9000*/  FADD.FTZ R5, R182, R5 ;  /* 0x00000005b6057221 */ /* 0x008fc80000010000 */
[C---:B-1----:R-:W-:Y:S01]  /*9010*/  FADD.FTZ R5, R163.reuse, R5 ;  /* 0x00000005a3057221 */ /* 0x042fe20000010000 */
[----:B------:R-:W-:-:S05]  /*9020*/  F2FP.F16.F32.PACK_AB R163, R163, R182 ;  /* 0x000000b6a3a3723e */ /* 0x000fca00000000ff */
[----:B------:R4:W-:Y:S01]  /*9030*/  STSM.16.M88.4 [R23], R160 ;  /* 0x000000a017007844 */ /* 0x0009e20000000200 */
[----:B------:R-:W-:Y:S05]  /*9040*/  @!P0 BRA `(.L_x_7442) ;  /* 0x0000000000048947 */ /* 0x000fea0003800000 */
[----:B------:R-:W-:Y:S01]  /*9050*/  BPT.TRAP 0x1 ;  /* 0x000000040000795c */ /* 0x000fe20000300000 */
.L_x_7442:
[----:B------:R1:W2:Y:S01]  /*9060*/  SYNCS.PHASECHK.TRANS64.TRYWAIT P2, [UR23+0x28c50], R7 ;  /* 0x028c5007ff0075a7 */ /* 0x0002a20008040157 */
[----:B------:R-:W-:Y:S05]  /*9070*/  @!P0 BRA `(.L_x_7443) ;  /* 0x0000000000048947 */ /* 0x000fea0003800000 */
[----:B------:R-:W-:Y:S01]  /*9080*/  BPT.TRAP 0x1 ;  /* 0x000000040000795c */ /* 0x000fe20000300000 */
.L_x_7443:
[----:B--2---:R-:W-:Y:S05]  /*9090*/  @P2 BRA `(.L_x_7444) ;  /* 0x0000000000082947 */ /* 0x004fea0003800000 */
[----:B------:R-:W2:Y:S02]  /*90a0*/  SYNCS.PHASECHK.TRANS64.TRYWAIT P2, [UR23+0x28c50], R7 ;  /* 0x028c5007ff0075a7 */ /* 0x000ea40008040157 */
[----:B--2---:R-:W-:Y:S05]  /*90b0*/  @!P2 BRA `(.L_x_7445) ;  /* 0x000000d40074a947 */ /* 0x004fea0003800000 */
.L_x_7444:
[----:B------:R-:W-:Y:S01]  /*90c0*/  ULEA UR11, UR37, UR50, 0xc ;  /* 0x00000032250b7291 */ /* 0x000fe2000f8e603f */
[----:B------:R-:W-:Y:S01]  /*90d0*/  WARPGROUP.ARRIVE ;  /* 0x00000000000079c5 */ /* 0x000fe20000000000 */
[----:B------:R-:W-:Y:S01]  /*90e0*/  UMOV UR7, 0x40000040 ;  /* 0x4000004000077882 */ /* 0x000fe20000000000 */
[----:B------:R-:W-:Y:S01]  /*90f0*/  UISETP.GT.AND UP0, UPT, UR21, UR49, UPT ;  /* 0x000000311500728c */ /* 0x000fe2000bf04270 */
[----:B--2---:R-:W-:Y:S01]  /*9100*/  @!P1 VIADD R10, R10, 0x28c60 ;  /* 0x00028c600a0a9836 */ /* 0x004fe20000000000 */
[----:B------:R-:W-:Y:S01]  /*9110*/  UIADD3 UR21, UR21, -0x1, URZ ;  /* 0xffffffff15157890 */ /* 0x000fe2000fffe03f */
[----:B----4-:R-:W-:Y:S01]  /*9120*/  IMAD.MOV.U32 R8, RZ, RZ, R0 ;  /* 0x000000ffff087224 */ /* 0x010fe200078e0000 */
        /* <DEDUP_REMOVED lines=35> */
.L_x_7437:
[----:B------:R-:W5:Y:S01]  /*9360*/  SHFL.BFLY PT, R3, R4, 0x2, 0x1f ;  /* 0x0c401f0004037f89 */ /* 0x000f6200000e0000 */
[----:B------:R-:W-:Y:S08]  /*9370*/  BAR.ARV 0x8, 0x100 ;  /* 0x0204000000007b1d */ /* 0x000ff00000002000 */
[----:B------:R-:W-:Y:S01]  /*9380*/  BAR.SYNC.DEFER_BLOCKING 0xf, 0x100 ;  /* 0x03c4000000007b1d */ /* 0x000fe20000010000 */
[----:B------:R-:W-:Y:S01]  /*9390*/  ISETP.NE.AND P2, PT, R17, RZ, PT ;  /* 0x000000ff1100720c */ /* 0x000fe20003f45270 */
[----:B------:R-:W-:Y:S01]  /*93a0*/  IMAD.MOV.U32 R13, RZ, RZ, -0x800000 ;  /* 0xff800000ff0d7424 */ /* 0x000fe200078e00ff */
[----:B------:R-:W-:Y:S01]  /*93b0*/  UIADD3 UR47, UR47, 0x1, URZ ;  /* 0x000000012f2f7890 */ /* 0x000fe2000fffe03f */
[----:B------:R-:W-:-:S02]  /*93c0*/  IMAD.MOV.U32 R12, RZ, RZ, -0x800000 ;  /* 0xff800000ff0c7424 */ /* 0x000fc400078e00ff */
[----:B---34-:R-:W3:Y:S01]  /*93d0*/  SHFL.BFLY PT, R10, R5, 0x2, 0x1f ;  /* 0x0c401f00050a7f89 */ /* 0x018ee200000e0000 */
[----:B-----5:R-:W-:Y:S01]  /*93e0*/  FADD.FTZ R3, R3, R4 ;  /* 0x0000000403037221 */ /* 0x020fe20000010000 */
[----:B------:R-:W-:-:S04]  /*93f0*/  IMAD.MOV.U32 R4, RZ, RZ, RZ ;  /* 0x000000ffff047224 */ /* 0x000fc800078e00ff */
[----:B------:R-:W4:Y:S01]  /*9400*/  SHFL.BFLY PT, R8, R3, 0x1, 0x1f ;  /* 0x0c201f0003087f89 */ /* 0x000f2200000e0000 */
[----:B---3--:R-:W-:Y:S01]  /*9410*/  FADD.FTZ R10, R10, R5 ;  /* 0x000000050a0a7221 */ /* 0x008fe20000010000 */
[----:B------:R-:W-:-:S04]  /*9420*/  IMAD.U32 R5, RZ, RZ, UR10 ;  /* 0x0000000aff057e24 */ /* 0x000fc8000f8e00ff */
[----:B01----:R-:W0:Y:S01]  /*9430*/  SHFL.BFLY PT, R7, R10, 0x1, 0x1f ;  /* 0x0c201f000a077f89 */ /* 0x003e2200000e0000 */
[----:B----4-:R-:W-:Y:S01]  /*9440*/  FADD.FTZ R9, R3, R8 ;  /* 0x0000000803097221 */ /* 0x010fe20000010000 */
[----:B------:R-:W-:-:S04]  /*9450*/  IMAD.MOV.U32 R3, RZ, RZ, RZ ;  /* 0x000000ffff037224 */ /* 0x000fc800078e00ff */
[----:B------:R-:W-:-:S13]  /*9460*/  FSETP.NE.FTZ.AND P0, PT, R9, RZ, PT ;  /* 0x000000ff0900720b */ /* 0x000fda0003f15000 */
[----:B------:R-:W1:Y:S01]  /*9470*/  @P0 MUFU.LG2 R8, R9 ;  /* 0x0000000900080308 */ /* 0x000e620000000c00 */
[----:B------:R-:W-:Y:S01]  /*9480*/  @P0 FMUL.FTZ R5, R5, 0.69314718246459960938 ;  /* 0x3f31721805050820 */ /* 0x000fe20000410000 */
[----:B0-----:R-:W-:-:S05]  /*9490*/  FADD.FTZ R7, R10, R7 ;  /* 0x000000070a077221 */ /* 0x001fca0000010000 */
[----:B------:R-:W-:Y:S01]  /*94a0*/  FSETP.NE.FTZ.AND P1, PT, R7, RZ, PT ;  /* 0x000000ff0700720b */ /* 0x000fe20003f35000 */
[----:B------:R-:W0:Y:S01]  /*94b0*/  @P0 MUFU.RCP R4, R9 ;  /* 0x0000000900040308 */ /* 0x000e220000001000 */
[----:B-1----:R-:W-:-:S11]  /*94c0*/  @P0 FMUL.FTZ R8, R8, 0.69314718246459960938 ;  /* 0x3f31721808080820 */ /* 0x002fd60000410000 */
[----:B------:R-:W1:Y:S01]  /*94d0*/  @P1 MUFU.RCP R3, R7 ;  /* 0x0000000700031308 */ /* 0x000e620000001000 */
[----:B------:R-:W-:Y:S01]  /*94e0*/  @P0 FFMA.FTZ R13, R5, R6, R8 ;  /* 0x00000006050d0223 */ /* 0x000fe20000010008 */
[----:B------:R-:W-:Y:S01]  /*94f0*/  IMAD.U32 R5, RZ, RZ, UR37 ;  /* 0x00000025ff057e24 */ /* 0x000fe2000f8e00ff */
[----:B------:R-:W-:Y:S01]  /*9500*/  UIADD3 UR37, UR37, 0x1, URZ ;  /* 0x0000000125257890 */ /* 0x000fe2000fffe03f */
[----:B------:R-:W-:Y:S01]  /*9510*/  PLOP3.LUT P0, PT, PT, PT, PT, 0x8, 0x0 ;  /* 0x000000000000781c */ /* 0x000fe20003f0e170 */
[-C--:B0-----:R-:W-:Y:S01]  /*9520*/  FMUL.FTZ R24, R24, R4.reuse ;  /* 0x0000000418187220 */ /* 0x081fe20000410000 */
[----:B------:R-:W-:Y:S02]  /*9530*/  @!P2 IMAD R5, R5, 0x40, R16 ;  /* 0x000000400505a824 */ /* 0x000fe400078e0210 */
[-C--:B------:R-:W-:Y:S01]  /*9540*/  FMUL.FTZ R25, R25, R4.reuse ;  /* 0x0000000419197220 */ /* 0x080fe20000410000 */
[-C--:B------:R-:W-:Y:S01]  /*9550*/  FMUL.FTZ R28, R28, R4.reuse ;  /* 0x000000041c1c7220 */ /* 0x080fe20000410000 */
[-C--:B------:R-:W-:Y:S01]  /*9560*/  FMUL.FTZ R29, R29, R4.reuse ;  /* 0x000000041d1d7220 */ /* 0x080fe20000410000 */
[-C--:B------:R-:W-:Y:S01]  /*9570*/  FMUL.FTZ R32, R32, R4.reuse ;  /* 0x0000000420207220 */ /* 0x080fe20000410000 */
[----:B------:R-:W-:Y:S01]  /*9580*/  @!P2 LEA R6, R5, UR46, 0x2 ;  /* 0x0000002e0506ac11 */ /* 0x000fe2000f8e10ff */
[-C--:B------:R-:W-:Y:S01]  /*9590*/  FMUL.FTZ R33, R33, R4.reuse ;  /* 0x0000000421217220 */ /* 0x080fe20000410000 */
[----:B------:R-:W0:Y:S01]  /*95a0*/  @P1 MUFU.LG2 R5, R7 ;  /* 0x0000000700051308 */ /* 0x000e220000000c00 */
        /* <DEDUP_REMOVED lines=60> */
[----:B---3--:R-:W-:Y:S01]  /*9970*/  IMAD.U32 R4, RZ, RZ, UR10 ;  /* 0x0000000aff047e24 */ /* 0x008fe2000f8e00ff */
[----:B------:R-:W-:Y:S01]  /*9980*/  UISETP.NE.AND UP0, UPT, UR37, 0x2, UPT ;  /* 0x000000022500788c */ /* 0x000fe2000bf05270 */
[----:B0-----:R-:W-:Y:S01]  /*9990*/  @P1 FMUL.FTZ R5, R5, 0.69314718246459960938 ;  /* 0x3f31721805051820 */ /* 0x001fe20000410000 */
[-C--:B------:R-:W-:Y:S01]  /*99a0*/  FMUL.FTZ R26, R26, R3.reuse ;  /* 0x000000031a1a7220 */ /* 0x080fe20000410000 */
[----:B------:R-:W-:Y:S01]  /*99b0*/  @P1 FMUL.FTZ R4, R4, 0.69314718246459960938 ;  /* 0x3f31721804041820 */ /* 0x000fe20000410000 */
[----:B------:R-:W-:Y:S01]  /*99c0*/  USEL UR4, URZ, 0x1, UP0 ;  /* 0x000000013f047887 */ /* 0x000fe20008000000 */
        /* <DEDUP_REMOVED lines=66> */
[----:B-1----:R-:W-:Y:S11]  /*9df0*/  BAR.ARV 0xe, 0x100 ;  /* 0x0384000000007b1d */ /* 0x002ff60000002000 */
.L_x_7407:
        /* <DEDUP_REMOVED lines=12> */
[----:B------:R-:W3:Y:S01]  /*9ec0*/  LDL R0, [R1+0x60] ;  /* 0x0000600001007983 */ /* 0x000ee20000100800 */
        /* <DEDUP_REMOVED lines=16> */
[----:B------:R-:W-:Y:S01]  /*9fd0*/  UISETP.NE.AND.EX UP0, UPT, UR11, URZ, UPT, UP0 ;  /* 0x0000003f0b00728c */ /* 0x000fe2000bf05300 */
[----:B------:R-:W-:Y:S05]  /*9fe0*/  BAR.SYNC.DEFER_BLOCKING 0x1, 0x100 ;  /* 0x0044000000007b1d */ /* 0x000fea0000010000 */
[----:B------:R-:W-:-:S05]  /*9ff0*/  PLOP3.LUT P1, PT, PT, PT, UP0, 0x80, 0x0 ;  /* 0x000000000000781c */ /* 0x000fca0003f2f008 */
[----:B------:R-:W-:-:S04]  /*a000*/  @UP0 ULEA UR10, UP1, UR45, UR10, 0x2 ;  /* 0x0000000a2d0a0291 */ /* 0x000fc8000f82103f */
[----:B------:R-:W-:Y:S01]  /*a010*/  @UP0 ULEA.HI.X UR11, UR45, UR11, UR44, 0x2, UP1 ;  /* 0x0000000b2d0b0291 */ /* 0x000fe200088f142c */
[----:B---3--:R-:W-:-:S03]  /*a020*/  IMAD.WIDE R20, R0, 0x2, R14 ;  /* 0x0000000200147825 */ /* 0x008fc600078e020e */
        /* <DEDUP_REMOVED lines=172> */
[----:B0-----:R-:W-:Y:S02]  /*aaf0*/  IMAD.U32 R4, RZ, RZ, UR10 ;  /* 0x0000000aff047e24 */ /* 0x001fe4000f8e00ff */
[----:B------:R-:W-:Y:S01]  /*ab00*/  IMAD.U32 R5, RZ, RZ, UR11 ;  /* 0x0000000bff057e24 */ /* 0x000fe2000f8e00ff */
[----:B------:R-:W-:Y:S06]  /*ab10*/  BAR.SYNC.DEFER_BLOCKING 0x1, 0x100 ;  /* 0x0044000000007b1d */ /* 0x000fec0000010000 */
[----:B------:R0:W3:Y:S02]  /*ab20*/  @P1 LDG.E R3, desc[UR40][R4.64] ;  /* 0x0000002804031981 */ /* 0x0000e4000c1e1900 */
[----:B0-----:R-:W-:-:S02]  /*ab30*/  IMAD.U32 R4, RZ, RZ, UR12 ;  /* 0x0000000cff047e24 */ /* 0x001fc4000f8e00ff */
[----:B------:R-:W-:-:S05]  /*ab40*/  IMAD.U32 R5, RZ, RZ, UR13 ;  /* 0x0000000dff057e24 */ /* 0x000fca000f8e00ff */
[----:B------:R0:W5:Y:S01]  /*ab50*/  @P0 LDG.E R0, desc[UR40][R4.64] ;  /* 0x0000002804000981 */ /* 0x000162000c1e1900 */
[----:B------:R-:W-:Y:S01]  /*ab60*/  UISETP.NE.AND UP0, UPT, UR9, URZ, UPT ;  /* 0x0000003f0900728c */ /* 0x000fe2000bf05270 */
[----:B------:R-:W-:Y:S01]  /*ab70*/  ULDC UR8, c[0x0][0xa88] ;  /* 0x0002a20000087ab9 */ /* 0x000fe20000000800 */
[----:B------:R-:W-:Y:S02]  /*ab80*/  ULOP3.LUT UR43, UR43, 0xff, URZ, 0xc0, !UPT ;  /* 0x000000ff2b2b7892 */ /* 0x000fe4000f8ec03f */
[----:B------:R-:W-:Y:S01]  /*ab90*/  USEL UR10, UR9, UR4, UP0 ;  /* 0x00000004090a7287 */ /* 0x000fe20008000000 */
[----:B---3--:R-:W-:Y:S01]  /*aba0*/  @P1 R2UR UR8, R3 ;  /* 0x00000000030812ca */ /* 0x008fe200000e0000 */
[----:B0-----:R-:W-:-:S14]  /*abb0*/  @P1 BRA `(.L_x_7449) ;  /* 0x0000000000281947 */ /* 0x001fdc0003800000 */
[----:B------:R-:W-:Y:S05]  /*abc0*/  @!P0 BRA `(.L_x_7449) ;  /* 0x0000000000248947 */ /* 0x000fea0003800000 */
[----:B------:R-:W-:Y:S02]  /*abd0*/  IMAD.U32 R4, RZ, RZ, UR12 ;  /* 0x0000000cff047e24 */ /* 0x000fe4000f8e00ff */
[----:B------:R-:W-:Y:S02]  /*abe0*/  IMAD.U32 R6, RZ, RZ, UR12 ;  /* 0x0000000cff067e24 */ /* 0x000fe4000f8e00ff */
[----:B------:R-:W-:Y:S02]  /*abf0*/  IMAD.U32 R5, RZ, RZ, UR13 ;  /* 0x0000000dff057e24 */ /* 0x000fe4000f8e00ff */
[----:B------:R-:W-:-:S03]  /*ac00*/  IMAD.U32 R7, RZ, RZ, UR13 ;  /* 0x0000000dff077e24 */ /* 0x000fc6000f8e00ff */
[----:B------:R-:W3:Y:S04]  /*ac10*/  LDG.E R4, desc[UR40][R4.64] ;  /* 0x0000002804047981 */ /* 0x000ee8000c1e1900 */
[----:B------:R-:W4:Y:S01]  /*ac20*/  LDG.E R6, desc[UR40][R6.64+0x4] ;  /* 0x0000042806067981 */ /* 0x000f22000c1e1900 */
[----:B---3--:R-:W-:Y:S02]  /*ac30*/  R2UR UR4, R4 ;  /* 0x00000000040472ca */ /* 0x008fe400000e0000 */
[----:B----4-:R-:W-:-:S13]  /*ac40*/  R2UR UR8, R6 ;  /* 0x00000000060872ca */ /* 0x010fda00000e0000 */
[----:B------:R-:W-:-:S12]  /*ac50*/  UIADD3 UR8, -UR4, UR8, URZ ;  /* 0x0000000804087290 */ /* 0x000fd8000fffe13f */
.L_x_7449:
        /* <DEDUP_REMOVED lines=11> */
[----:B------:R-:W3:Y:S01]  /*ad10*/  LDL R10, [R1+0x5c] ;  /* 0x00005c00010a7983 */ /* 0x000ee20000100800 */
[----:B------:R-:W0:Y:S01]  /*ad20*/  LDC R0, c[0x0][0xbe8] ;  /* 0x0002fa00ff007b82 */ /* 0x000e220000000800 */
[----:B------:R-:W-:Y:S01]  /*ad30*/  UISETP.GT.AND UP1, UPT, UR10, 0x1, UPT ;  /* 0x000000010a00788c */ /* 0x000fe2000bf24270 */
[----:B------:R-:W-:Y:S01]  /*ad40*/  VIADD R9, R186, UR39 ;  /* 0x00000027ba097c36 */ /* 0x000fe20008000000 */
[----:B------:R-:W-:Y:S01]  /*ad50*/  UMOV UR18, 0x9b8 ;  /* 0x000009b800127882 */ /* 0x000fe20000000000 */
[----:B------:R-:W-:Y:S02]  /*ad60*/  UISETP.NE.U32.AND UP0, UPT, UR14, URZ, UPT ;  /* 0x0000003f0e00728c */ /* 0x000fe4000bf05070 */
[----:B------:R-:W-:Y:S01]  /*ad70*/  USEL UR18, UR18, 0x978, UP1 ;  /* 0x0000097812127887 */ /* 0x000fe20008800000 */
[----:B------:R-:W-:Y:S01]  /*ad80*/  IMAD.MOV.U32 R3, RZ, RZ, R9 ;  /* 0x000000ffff037224 */ /* 0x000fe200078e0009 */
[----:B------:R-:W-:Y:S02]  /*ad90*/  UISETP.NE.AND.EX UP0, UPT, UR15, URZ, UPT, UP0 ;  /* 0x0000003f0f00728c */ /* 0x000fe4000bf05300 */
[----:B------:R-:W-:-:S02]  /*ada0*/  USEL UR16, UR43, URZ, UP1 ;  /* 0x0000003f2b107287 */ /* 0x000fc40008800000 */
[----:B------:R-:W-:Y:S02]  /*adb0*/  USEL UR45, UR45, URZ, !UP0 ;  /* 0x0000003f2d2d7287 */ /* 0x000fe4000c000000 */
[----:B------:R-:W-:-:S04]  /*adc0*/  USEL UR44, UR44, URZ, !UP0 ;  /* 0x0000003f2c2c7287 */ /* 0x000fc8000c000000 */
[----:B------:R-:W-:Y:S01]  /*add0*/  ULDC.64 UR14, c[0x0][UR18+0x228] ;  /* 0x00008a00120e7abb */ /* 0x000fe20008000a00 */
[----:B------:R-:W-:Y:S01]  /*ade0*/  ULDC.64 UR12, c[0x0][UR18+0x220] ;  /* 0x00008800120c7abb */ /* 0x000fe20008000a00 */
[----:B------:R-:W-:Y:S02]  /*adf0*/  UIMAD.WIDE.U32 UR20, UR14, UR16, URZ ;  /* 0x000000100e1472a5 */ /* 0x000fe4000f8e003f */
[----:B------:R-:W-:Y:S01]  /*ae00*/  UIMAD UR19, UR15, UR16, URZ ;  /* 0x000000100f1372a4 */ /* 0x000fe2000f8e023f */
[----:B0-----:R-:W-:Y:S01]  /*ae10*/  ISETP.NE.AND P0, PT, R0, 0x1, PT ;  /* 0x000000010000780c */ /* 0x001fe20003f05270 */
[----:B------:R-:W-:Y:S01]  /*ae20*/  UIMAD.WIDE.U32 UR14, UR12, UR45, URZ ;  /* 0x0000002d0c0e72a5 */ /* 0x000fe2000f8e003f */
[----:B------:R-:W-:Y:S01]  /*ae30*/  ULDC.64 UR10, c[0x0][UR18+0x218] ;  /* 0x00008600120a7abb */ /* 0x000fe20008000a00 */
[----:B------:R-:W-:Y:S02]  /*ae40*/  UIMAD UR45, UR13, UR45, URZ ;  /* 0x0000002d0d2d72a4 */ /* 0x000fe4000f8e023f */
[----:B------:R-:W-:-:S02]  /*ae50*/  UIMAD.WIDE.U32 UR16, UR10, UR42, URZ ;  /* 0x0000002a0a1072a5 */ /* 0x000fc4000f8e003f */
[----:B------:R-:W-:Y:S02]  /*ae60*/  UIMAD UR10, UR11, UR42, URZ ;  /* 0x0000002a0b0a72a4 */ /* 0x000fe4000f8e023f */
[----:B------:R-:W-:Y:S02]  /*ae70*/  UIMAD UR44, UR12, UR44, UR45 ;  /* 0x0000002c0c2c72a4 */ /* 0x000fe4000f8e022d */
[----:B------:R-:W-:Y:S02]  /*ae80*/  UIADD3 UR19, UR21, UR19, URZ ;  /* 0x0000001315137290 */ /* 0x000fe4000fffe03f */
[----:B------:R-:W0:Y:S01]  /*ae90*/  @P0 LDC R4, c[0x0][0xbec] ;  /* 0x0002fb00ff040b82 */ /* 0x000e220000000800 */
[----:B------:R-:W-:Y:S02]  /*aea0*/  UIADD3 UR11, UR17, UR10, URZ ;  /* 0x0000000a110b7290 */ /* 0x000fe4000fffe03f */
[----:B------:R-:W-:Y:S02]  /*aeb0*/  UIADD3 UR16, UP0, UP2, UR14, UR16, UR4 ;  /* 0x000000100e107290 */ /* 0x000fe4000fa1e004 */
[----:B------:R-:W-:Y:S01]  /*aec0*/  UIADD3 UR10, UR15, UR44, URZ ;  /* 0x0000002c0f0a7290 */ /* 0x000fe2000fffe03f */
[----:B------:R-:W-:-:S02]  /*aed0*/  IMAD.U32 R6, RZ, RZ, UR19 ;  /* 0x00000013ff067e24 */ /* 0x000fc4000f8e00ff */
[----:B------:R-:W1:Y:S01]  /*aee0*/  @P0 LDC R5, c[0x0][0xbf0] ;  /* 0x0002fc00ff050b82 */ /* 0x000e620000000800 */
[----:B------:R-:W-:Y:S01]  /*aef0*/  UIADD3.X UR10, UR10, UR11, UR22, UP0, UP2 ;  /* 0x0000000b0a0a7290 */ /* 0x000fe200087e4416 */
[----:B0-----:R-:W-:-:S05]  /*af00*/  @P0 IMAD.HI.U32 R4, R9, R4, RZ ;  /* 0x0000000409040227 */ /* 0x001fca00078e00ff */
[----:B-1----:R-:W-:Y:S01]  /*af10*/  @P0 SHF.R.U32.HI R3, RZ, R5, R4 ;  /* 0x00000005ff030219 */ /* 0x002fe20000011604 */
[----:B------:R-:W-:-:S04]  /*af20*/  IMAD.U32 R4, RZ, RZ, UR20 ;  /* 0x00000014ff047e24 */ /* 0x000fc8000f8e00ff */
[--C-:B------:R-:W-:Y:S01]  /*af30*/  IMAD.MOV R7, RZ, RZ, -R3.reuse ;  /* 0x000000ffff077224 */ /* 0x100fe200078e0a03 */
[----:B------:R-:W-:Y:S02]  /*af40*/  IADD3 R4, P0, P2, R3, UR16, R4 ;  /* 0x0000001003047c10 */ /* 0x000fe4000fa1e004 */
[----:B------:R-:W-:Y:S01]  /*af50*/  SHF.R.S32.HI R3, RZ, 0x1f, R3 ;  /* 0x0000001fff037819 */ /* 0x000fe20000011403 */
[C---:B------:R-:W-:Y:S02]  /*af60*/  IMAD R7, R0.reuse, R7, R9 ;  /* 0x0000000700077224 */ /* 0x040fe400078e0209 */
[----:B------:R-:W-:Y:S01]  /*af70*/  IMAD R9, R0, UR8, RZ ;  /* 0x0000000800097c24 */ /* 0x000fe2000f8e02ff */
[----:B------:R-:W-:Y:S01]  /*af80*/  IADD3.X R5, R3, UR10, R6, P0, P2 ;  /* 0x0000000a03057c10 */ /* 0x000fe200087e4406 */
[----:B------:R-:W-:Y:S01]  /*af90*/  ULDC.64 UR10, c[0x0][UR18+0x210] ;  /* 0x00008400120a7abb */ /* 0x000fe20008000a00 */
[----:B------:R-:W-:Y:S01]  /*afa0*/  SHF.R.S32.HI R3, RZ, 0x1f, R7 ;  /* 0x0000001fff037819 */ /* 0x000fe20000011407 */
[----:B------:R-:W-:-:S02]  /*afb0*/  IMAD R6, R7, UR11, RZ ;  /* 0x0000000b07067c24 */ /* 0x000fc4000f8e02ff */
[----:B------:R-:W-:-:S04]  /*afc0*/  IMAD.WIDE.U32 R4, R7, UR10, R4 ;  /* 0x0000000a07047c25 */ /* 0x000fc8000f8e0004 */
[----:B------:R-:W-:Y:S01]  /*afd0*/  IMAD R3, R3, UR10, R6 ;  /* 0x0000000a03037c24 */ /* 0x000fe2000f8e0206 */
[----:B------:R-:W-:Y:S01]  /*afe0*/  ULDC.64 UR10, c[0x0][0xba8] ;  /* 0x0002ea00000a7ab9 */ /* 0x000fe20000000a00 */
[----:B------:R-:W-:Y:S01]  /*aff0*/  @!UP1 ULDC UR10, c[0x0][0xb50] ;  /* 0x0002d400000a9ab9 */ /* 0x000fe20000000800 */
[----:B------:R-:W-:Y:S01]  /*b000*/  @!UP1 ULDC UR11, c[0x0][0xb54] ;  /* 0x0002d500000b9ab9 */ /* 0x000fe20000000800 */
[----:B------:R-:W-:Y:S01]  /*b010*/  IMAD.IADD R3, R5, 0x1, R3 ;  /* 0x0000000105037824 */ /* 0x000fe200078e0203 */
[----:B------:R-:W-:Y:S01]  /*b020*/  LEA R8, P0, R4, UR10, 0x2 ;  /* 0x0000000a04087c11 */ /* 0x000fe2000f8010ff */
[----:B------:R-:W-:-:S03]  /*b030*/  VIADD R0, R16, UR39 ;  /* 0x0000002710007c36 */ /* 0x000fc60008000000 */
[----:B------:R-:W-:Y:S01]  /*b040*/  LEA.HI.X R3, R4, UR11, R3, 0x2, P0 ;  /* 0x0000000b04037c11 */ /* 0x000fe200080f1403 */
[----:B------:R-:W-:Y:S04]  /*b050*/  SHFL.IDX PT, R6, R8, 0x1, 0x1c1f ;  /* 0x003c1f0008067f89 */ /* 0x000fe800000e0000 */
[----:B------:R-:W-:Y:S04]  /*b060*/  SHFL.IDX PT, R5, R3, RZ, 0x1c1f ;  /* 0x001c1fff03057589 */ /* 0x000fe800000e0000 */
[----:B------:R-:W-:Y:S01]  /*b070*/  SHFL.IDX PT, R7, R3, 0x1, 0x1c1f ;  /* 0x003c1f0003077f89 */ /* 0x000fe200000e0000 */
[----:B---3--:R-:W-:-:S05]  /*b080*/  IMAD.MOV R4, RZ, RZ, -R10 ;  /* 0x000000ffff047224 */ /* 0x008fca00078e0a0a */
[----:B------:R-:W-:Y:S02]  /*b090*/  ISETP.NE.AND P0, PT, R185, R4, PT ;  /* 0x00000004b900720c */ /* 0x000fe40003f05270 */
[----:B------:R-:W0:Y:S02]  /*b0a0*/  SHFL.IDX PT, R4, R8, RZ, 0x1c1f ;  /* 0x001c1fff08047589 */ /* 0x000e2400000e0000 */
[C---:B------:R-:W-:Y:S01]  /*b0b0*/  ISETP.GE.OR P2, PT, R0.reuse, R9, P0 ;  /* 0x000000090000720c */ /* 0x040fe20000746670 */
[----:B------:R-:W-:-:S05]  /*b0c0*/  VIADD R0, R0, 0x8 ;  /* 0x0000000800007836 */ /* 0x000fca0000000000 */
[----:B------:R-:W-:-:S07]  /*b0d0*/  ISETP.GE.OR P0, PT, R0, R9, P0 ;  /* 0x000000090000720c */ /* 0x000fce0000706670 */
[----:B0-----:R0:W-:Y:S06]  /*b0e0*/  @!P2 ST.E desc[UR40][R4.64], R13 ;  /* 0x0000000d0400a985 */ /* 0x0011ec000c101928 */
[----:B------:R0:W-:Y:S02]  /*b0f0*/  @!P0 ST.E desc[UR40][R6.64], R12 ;  /* 0x0000000c06008985 */ /* 0x0001e4000c101928 */
.L_x_7450:
[----:B------:R-:W-:Y:S05]  /*b100*/  @P1 BRA `(.L_x_7451) ;  /* 0x00000010004c1947 */ /* 0x000fea0003800000 */
[----:B------:R-:W1:Y:S01]  /*b110*/  S2R R0, SR_TID.X ;  /* 0x0000000000007919 */ /* 0x000e620000002100 */
[----:B------:R-:W3:Y:S01]  /*b120*/  LDC R82, c[0x0][0xbe8] ;  /* 0x0002fa00ff527b82 */ /* 0x000ee20000000800 */
        /* <DEDUP_REMOVED lines=11> */
[----:B------:R-:W-:Y:S02]  /*b1e0*/  LOP3.LUT R32, R33, 0x380, RZ, 0xc0, !PT ;  /* 0x0000038021207812 */ /* 0x000fe400078ec0ff */
[----:B------:R-:W-:Y:S02]  /*b1f0*/  IADD3 R37, P1, R14, 0x6000, RZ ;  /* 0x000060000e257810 */ /* 0x000fe40007f3e0ff */
[----:B------:R-:W-:-:S02]  /*b200*/  SHF.R.U64 R40, R40, 0x3, RZ ;  /* 0x0000000328287819 */ /* 0x000fc400000012ff */
[----:B------:R-:W-:Y:S02]  /*b210*/  SHF.R.U64 R32, R32, 0x3, RZ ;  /* 0x0000000320207819 */ /* 0x000fe400000012ff */
[----:B------:R-:W-:Y:S02]  /*b220*/  LOP3.LUT R36, R37, 0x380, RZ, 0xc0, !PT ;  /* 0x0000038025247812 */ /* 0x000fe400078ec0ff */
[----:B------:R-:W-:Y:S01]  /*b230*/  LOP3.LUT R40, R40, R41, RZ, 0x3c, !PT ;  /* 0x0000002928287212 */ /* 0x000fe200078e3cff */
[--C-:B------:R-:W-:Y:S01]  /*b240*/  IMAD.X R41, RZ, RZ, R15.reuse, P2 ;  /* 0x000000ffff297224 */ /* 0x100fe200010e060f */
[----:B------:R-:W-:Y:S01]  /*b250*/  LOP3.LUT R32, R32, R33, RZ, 0x3c, !PT ;  /* 0x0000002120207212 */ /* 0x000fe200078e3cff */
[--C-:B------:R-:W-:Y:S01]  /*b260*/  IMAD.X R33, RZ, RZ, R15.reuse, P0 ;  /* 0x000000ffff217224 */ /* 0x100fe200000e060f */
[----:B------:R-:W-:Y:S02]  /*b270*/  IADD3 R69, P2, R14, 0xe000, RZ ;  /* 0x0000e0000e457810 */ /* 0x000fe40007f5e0ff */
[----:B------:R-:W-:Y:S01]  /*b280*/  SHF.R.U64 R36, R36, 0x3, RZ ;  /* 0x0000000324247819 */ /* 0x000fe200000012ff */
[----:B------:R-:W-:Y:S01]  /*b290*/  UIMAD UR12, UR22, UR14, URZ ;  /* 0x0000000e160c72a4 */ /* 0x000fe2000f8e023f */
[----:B------:R-:W-:Y:S01]  /*b2a0*/  IADD3 R61, P0, R14, 0xc000, RZ ;  /* 0x0000c0000e3d7810 */ /* 0x000fe20007f1e0ff */
[----:B------:R-:W-:Y:S01]  /*b2b0*/  UIMAD.WIDE.U32 UR10, UR4, UR14, URZ ;  /* 0x0000000e040a72a5 */ /* 0x000fe2000f8e003f */
[----:B------:R-:W-:Y:S01]  /*b2c0*/  LOP3.LUT R68, R69, 0x380, RZ, 0xc0, !PT ;  /* 0x0000038045447812 */ /* 0x000fe200078ec0ff */
[----:B------:R-:W5:Y:S01]  /*b2d0*/  LD.E.128 R32, desc[UR40][R32.64] ;  /* 0x0000002820207980 */ /* 0x000f62000c101d00 */
[----:B------:R-:W-:Y:S01]  /*b2e0*/  LOP3.LUT R36, R36, R37, RZ, 0x3c, !PT ;  /* 0x0000002524247212 */ /* 0x000fe200078e3cff */
[----:B------:R-:W-:Y:S01]  /*b2f0*/  IMAD.X R37, RZ, RZ, R15, P1 ;  /* 0x000000ffff257224 */ /* 0x000fe200008e060f */
[----:B------:R-:W-:Y:S01]  /*b300*/  LOP3.LUT R60, R61, 0x380, RZ, 0xc0, !PT ;  /* 0x000003803d3c7812 */ /* 0x000fe200078ec0ff */
[----:B------:R-:W5:Y:S01]  /*b310*/  LD.E.128 R40, desc[UR40][R40.64] ;  /* 0x0000002828287980 */ /* 0x000f62000c101d00 */
[----:B------:R-:W-:-:S02]  /*b320*/  IADD3 R65, P1, R14, 0xd000, RZ ;  /* 0x0000d0000e417810 */ /* 0x000fc40007f3e0ff */
[----:B------:R-:W-:Y:S02]  /*b330*/  SHF.R.U64 R68, R68, 0x3, RZ ;  /* 0x0000000344447819 */ /* 0x000fe400000012ff */
[----:B------:R-:W-:Y:S02]  /*b340*/  IADD3 R9, P3, R14, 0x1000, RZ ;  /* 0x000010000e097810 */ /* 0x000fe40007f7e0ff */
[----:B------:R-:W-:Y:S02]  /*b350*/  LOP3.LUT R81, R20, 0xfffffff8, RZ, 0xc0, !PT ;  /* 0xfffffff814517812 */ /* 0x000fe400078ec0ff */
[C---:B------:R-:W-:Y:S02]  /*b360*/  IADD3 R13, P4, R14.reuse, 0x2000, RZ ;  /* 0x000020000e0d7810 */ /* 0x040fe40007f9e0ff */
[C---:B------:R-:W-:Y:S02]  /*b370*/  IADD3 R25, P5, R14.reuse, 0x3000, RZ ;  /* 0x000030000e197810 */ /* 0x040fe40007fbe0ff */
[----:B------:R-:W-:Y:S01]  /*b380*/  IADD3 R29, P6, R14, 0x4000, RZ ;  /* 0x000040000e1d7810 */ /* 0x000fe20007fde0ff */
[----:B------:R-:W-:Y:S01]  /*b390*/  UIMAD UR12, UR4, UR15, UR12 ;  /* 0x0000000f040c72a4 */ /* 0x000fe2000f8e020c */
[----:B------:R-:W-:Y:S01]  /*b3a0*/  SHF.R.U64 R60, R60, 0x3, RZ ;  /* 0x000000033c3c7819 */ /* 0x000fe200000012ff */
[----:B------:R-:W5:Y:S01]  /*b3b0*/  LD.E.128 R36, desc[UR40][R36.64] ;  /* 0x0000002824247980 */ /* 0x000f62000c101d00 */
[----:B------:R-:W-:-:S02]  /*b3c0*/  LOP3.LUT R64, R65, 0x380, RZ, 0xc0, !PT ;  /* 0x0000038041407812 */ /* 0x000fc400078ec0ff */
[----:B------:R-:W-:Y:S01]  /*b3d0*/  LOP3.LUT R68, R68, R69, RZ, 0x3c, !PT ;  /* 0x0000004544447212 */ /* 0x000fe200078e3cff */
[--C-:B------:R-:W-:Y:S01]  /*b3e0*/  IMAD.X R69, RZ, RZ, R15.reuse, P2 ;  /* 0x000000ffff457224 */ /* 0x100fe200010e060f */
[----:B------:R-:W-:Y:S01]  /*b3f0*/  LOP3.LUT R60, R60, R61, RZ, 0x3c, !PT ;  /* 0x0000003d3c3c7212 */ /* 0x000fe200078e3cff */
[----:B------:R-:W-:Y:S01]  /*b400*/  IMAD.X R61, RZ, RZ, R15, P0 ;  /* 0x000000ffff3d7224 */ /* 0x000fe200000e060f */
[----:B---3--:R-:W-:Y:S02]  /*b410*/  ISETP.NE.AND P2, PT, R82, 0x1, PT ;  /* 0x000000015200780c */ /* 0x008fe40003f45270 */
[----:B------:R-:W-:Y:S02]  /*b420*/  SHF.R.U64 R64, R64, 0x3, RZ ;  /* 0x0000000340407819 */ /* 0x000fe400000012ff */
[----:B------:R-:W-:Y:S01]  /*b430*/  LOP3.LUT R8, R9, 0x380, RZ, 0xc0, !PT ;  /* 0x0000038009087812 */ /* 0x000fe200078ec0ff */
[----:B------:R-:W-:Y:S01]  /*b440*/  IMAD.IADD R20, R0, 0x1, -R81 ;  /* 0x0000000100147824 */ /* 0x000fe200078e0a51 */
[----:B------:R-:W-:-:S02]  /*b450*/  ISETP.GE.AND P0, PT, R195, UR16, PT ;  /* 0x00000010c3007c0c */ /* 0x000fc4000bf06270 */
[----:B------:R-:W-:Y:S02]  /*b460*/  LOP3.LUT R12, R13, 0x380, RZ, 0xc0, !PT ;  /* 0x000003800d0c7812 */ /* 0x000fe400078ec0ff */
[----:B------:R-:W-:Y:S02]  /*b470*/  LOP3.LUT R24, R25, 0x380, RZ, 0xc0, !PT ;  /* 0x0000038019187812 */ /* 0x000fe400078ec0ff */
[----:B------:R-:W-:Y:S01]  /*b480*/  LOP3.LUT R28, R29, 0x380, RZ, 0xc0, !PT ;  /* 0x000003801d1c7812 */ /* 0x000fe200078ec0ff */
[----:B------:R-:W0:Y:S01]  /*b490*/  @P2 LDC R77, c[0x0][0xbec] ;  /* 0x0002fb00ff4d2b82 */ /* 0x000e220000000800 */
[----:B------:R-:W-:Y:S01]  /*b4a0*/  LOP3.LUT R64, R64, R65, RZ, 0x3c, !PT ;  /* 0x0000004140407212 */ /* 0x000fe200078e3cff */
[----:B------:R-:W-:Y:S01]  /*b4b0*/  IMAD.X R65, RZ, RZ, R15, P1 ;  /* 0x000000ffff417224 */ /* 0x000fe200008e060f */
[----:B------:R-:W-:Y:S01]  /*b4c0*/  SEL R76, RZ, 0xffffffff, P0 ;  /* 0xffffffffff4c7807 */ /* 0x000fe20000000000 */
[----:B------:R-:W-:Y:S01]  /*b4d0*/  UIADD3 UR11, UR11, UR12, URZ ;  /* 0x0000000c0b0b7290 */ /* 0x000fe2000fffe03f */
[----:B------:R-:W-:Y:S01]  /*b4e0*/  ISETP.GE.AND P1, PT, R2, UR16, PT ;  /* 0x0000001002007c0c */ /* 0x000fe2000bf26270 */
[----:B------:R-:W-:Y:S01]  /*b4f0*/  USHF.R.S32.HI UR4, URZ, 0x1f, UR9 ;  /* 0x0000001f3f047899 */ /* 0x000fe20008011409 */
[----:B------:R-:W-:Y:S01]  /*b500*/  SHF.R.U64 R8, R8, 0x3, RZ ;  /* 0x0000000308087819 */ /* 0x000fe200000012ff */
[----:B------:R-:W-:Y:S01]  /*b510*/  IMAD.SHL.U32 R76, R76, 0x2, RZ ;  /* 0x000000024c4c7824 */ /* 0x000fe200078e00ff */
[----:B------:R-:W-:Y:S01]  /*b520*/  SEL R21, RZ, 0x1, P1 ;  /* 0x00000001ff157807 */ /* 0x000fe20000800000 */
[----:B------:R-:W1:Y:S01]  /*b530*/  @P2 LDC R79, c[0x0][0xbf0] ;  /* 0x0002fc00ff4f2b82 */ /* 0x000e620000000800 */
[----:B------:R-:W-:Y:S01]  /*b540*/  ISETP.GE.AND P1, PT, R194, UR16, PT ;  /* 0x00000010c2007c0c */ /* 0x000fe2000bf26270 */
[----:B------:R-:W-:Y:S01]  /*b550*/  ULDC.64 UR12, c[0x0][0xae8] ;  /* 0x0002ba00000c7ab9 */ /* 0x000fe20000000a00 */
[----:B------:R-:W-:Y:S01]  /*b560*/  LOP3.LUT R21, R76, 0x2, R21, 0xe2, !PT ;  /* 0x000000024c157812 */ /* 0x000fe200078ee215 */
[----:B------:R-:W5:Y:S01]  /*b570*/  LD.E.128 R60, desc[UR40][R60.64] ;  /* 0x000000283c3c7980 */ /* 0x000f62000c101d00 */
[----:B------:R-:W-:-:S02]  /*b580*/  SEL R76, RZ, 0xffffffff, P1 ;  /* 0xffffffffff4c7807 */ /* 0x000fc40000800000 */
[----:B------:R-:W-:Y:S01]  /*b590*/  ISETP.GE.AND P0, PT, R193, UR16, PT ;  /* 0x00000010c1007c0c */ /* 0x000fe2000bf06270 */
[----:B------:R-:W5:Y:S01]  /*b5a0*/  LD.E.128 R64, desc[UR40][R64.64] ;  /* 0x0000002840407980 */ /* 0x000f62000c101d00 */
[----:B------:R-:W-:Y:S01]  /*b5b0*/  LOP3.LUT R8, R8, R9, RZ, 0x3c, !PT ;  /* 0x0000000908087212 */ /* 0x000fe200078e3cff */
[----:B------:R-:W-:Y:S01]  /*b5c0*/  IMAD.X R9, RZ, RZ, R15, P3 ;  /* 0x000000ffff097224 */ /* 0x000fe200018e060f */
[----:B------:R-:W-:Y:S01]  /*b5d0*/  IADD3 R45, P3, R14, 0x8000, RZ ;  /* 0x000080000e2d7810 */ /* 0x000fe20007f7e0ff */
[----:B------:R-:W-:Y:S01]  /*b5e0*/  IMAD.SHL.U32 R76, R76, 0x4, RZ ;  /* 0x000000044c4c7824 */ /* 0x000fe200078e00ff */
[----:B------:R-:W-:Y:S01]  /*b5f0*/  SEL R0, RZ, 0xffffffff, P0 ;  /* 0xffffffffff007807 */ /* 0x000fe20000000000 */
[----:B------:R-:W5:Y:S01]  /*b600*/  LD.E.128 R68, desc[UR40][R68.64] ;  /* 0x0000002844447980 */ /* 0x000f62000c101d00 */
[----:B------:R-:W-:Y:S02]  /*b610*/  LOP3.LUT R44, R45, 0x380, RZ, 0xc0, !PT ;  /* 0x000003802d2c7812 */ /* 0x000fe400078ec0ff */
[----:B------:R-:W-:Y:S01]  /*b620*/  LOP3.LUT R21, R76, 0x4, R21, 0xe2, !PT ;  /* 0x000000044c157812 */ /* 0x000fe200078ee215 */
[----:B------:R-:W-:Y:S01]  /*b630*/  IMAD.SHL.U32 R76, R0, 0x8, RZ ;  /* 0x00000008004c7824 */ /* 0x000fe200078e00ff */
[----:B------:R-:W-:Y:S01]  /*b640*/  SHF.R.U64 R12, R12, 0x3, RZ ;  /* 0x000000030c0c7819 */ /* 0x000fe200000012ff */
[----:B------:R-:W-:Y:S01]  /*b650*/  IMAD R0, R20, 0x20, R3 ;  /* 0x0000002014007824 */ /* 0x000fe200078e0203 */
[----:B------:R-:W-:-:S02]  /*b660*/  SHF.R.U64 R24, R24, 0x3, RZ ;  /* 0x0000000318187819 */ /* 0x000fc400000012ff */
[----:B------:R-:W-:Y:S01]  /*b670*/  SHF.R.U64 R28, R28, 0x3, RZ ;  /* 0x000000031c1c7819 */ /* 0x000fe200000012ff */
[----:B------:R-:W-:Y:S01]  /*b680*/  UIMAD.WIDE.U32 UR10, UR42, UR12, UR10 ;  /* 0x0000000c2a0a72a5 */ /* 0x000fe2000f8e000a */
[----:B------:R-:W-:Y:S01]  /*b690*/  SHF.R.U64 R44, R44, 0x3, RZ ;  /* 0x000000032c2c7819 */ /* 0x000fe200000012ff */
[----:B------:R-:W-:Y:S01]  /*b6a0*/  VIADD R80, R0, UR39 ;  /* 0x0000002700507c36 */ /* 0x000fe20008000000 */
        /* <DEDUP_REMOVED lines=9> */
[----:B------:R-:W-:Y:S01]  /*b740*/  UIMAD UR11, UR42, UR13, UR11 ;  /* 0x0000000d2a0b72a4 */ /* 0x000fe2000f8e020b */
[C---:B------:R-:W-:Y:S01]  /*b750*/  IADD3 R53, P5, R14.reuse, 0xa000, RZ ;  /* 0x0000a0000e357810 */ /* 0x040fe20007fbe0ff */
[----:B------:R-:W5:Y:S01]  /*b760*/  LD.E.128 R8, desc[UR40][R8.64] ;  /* 0x0000002808087980 */ /* 0x000f62000c101d00 */
[----:B------:R-:W-:Y:S01]  /*b770*/  IADD3 R57, P6, R14, 0xb000, RZ ;  /* 0x0000b0000e397810 */ /* 0x000fe20007fde0ff */
[----:B------:R-:W-:Y:S01]  /*b780*/  ULDC.64 UR12, c[0x0][0xaf0] ;  /* 0x0002bc00000c7ab9 */ /* 0x000fe20000000a00 */
[----:B------:R-:W-:Y:S01]  /*b790*/  ISETP.GE.AND P0, PT, R192, UR16, PT ;  /* 0x00000010c0007c0c */ /* 0x000fe2000bf06270 */
[----:B0-----:R-:W-:Y:S01]  /*b7a0*/  @P2 IMAD.HI.U32 R0, R80, R77, RZ ;  /* 0x0000004d50002227 */ /* 0x001fe200078e00ff */
[----:B------:R-:W-:Y:S01]  /*b7b0*/  IADD3 R7, P3, R14, 0xf000, RZ ;  /* 0x0000f0000e077810 */ /* 0x000fe20007f7e0ff */
[----:B------:R-:W-:Y:S01]  /*b7c0*/  UIMAD UR4, UR4, UR12, URZ ;  /* 0x0000000c040472a4 */ /* 0x000fe2000f8e023f */
[----:B------:R-:W-:Y:S01]  /*b7d0*/  LOP3.LUT R48, R49, 0x380, RZ, 0xc0, !PT ;  /* 0x0000038031307812 */ /* 0x000fe200078ec0ff */
[----:B------:R-:W5:Y:S01]  /*b7e0*/  LD.E.128 R24, desc[UR40][R24.64] ;  /* 0x0000002818187980 */ /* 0x000f62000c101d00 */
[----:B------:R-:W-:-:S02]  /*b7f0*/  LOP3.LUT R52, R53, 0x380, RZ, 0xc0, !PT ;  /* 0x0000038035347812 */ /* 0x000fc400078ec0ff */
[----:B------:R-:W-:Y:S01]  /*b800*/  LOP3.LUT R56, R57, 0x380, RZ, 0xc0, !PT ;  /* 0x0000038039387812 */ /* 0x000fe200078ec0ff */
[----:B------:R-:W5:Y:S01]  /*b810*/  LD.E.128 R28, desc[UR40][R28.64] ;  /* 0x000000281c1c7980 */ /* 0x000f62000c101d00 */
[----:B------:R-:W-:Y:S02]  /*b820*/  LOP3.LUT R5, R14, 0x380, RZ, 0xc0, !PT ;  /* 0x000003800e057812 */ /* 0x000fe400078ec0ff */
[----:B------:R-:W-:Y:S01]  /*b830*/  SEL R20, RZ, 0xffffffff, P0 ;  /* 0xffffffffff147807 */ /* 0x000fe20000000000 */
[----:B------:R-:W-:Y:S01]  /*b840*/  IMAD.MOV.U32 R77, RZ, RZ, R80 ;  /* 0x000000ffff4d7224 */ /* 0x000fe200078e0050 */
[----:B------:R-:W-:Y:S01]  /*b850*/  LOP3.LUT R6, R7, 0x380, RZ, 0xc0, !PT ;  /* 0x0000038007067812 */ /* 0x000fe200078ec0ff */
[----:B------:R-:W-:Y:S01]  /*b860*/  UIMAD UR4, UR9, UR13, UR4 ;  /* 0x0000000d090472a4 */ /* 0x000fe2000f8e0204 */
[----:B-1----:R-:W-:Y:S01]  /*b870*/  @P2 SHF.R.U32.HI R77, RZ, R79, R0 ;  /* 0x0000004fff4d2219 */ /* 0x002fe20000011600 */
[----:B------:R-:W-:Y:S01]  /*b880*/  UIMAD.WIDE.U32 UR10, UR9, UR12, UR10 ;  /* 0x0000000c090a72a5 */ /* 0x000fe2000f8e000a */
[----:B------:R-:W-:Y:S01]  /*b890*/  SHF.R.U64 R48, R48, 0x3, RZ ;  /* 0x0000000330307819 */ /* 0x000fe200000012ff */
[----:B------:R-:W-:Y:S01]  /*b8a0*/  IMAD.SHL.U32 R20, R20, 0x10, RZ ;  /* 0x0000001014147824 */ /* 0x000fe200078e00ff */
[----:B------:R-:W-:Y:S01]  /*b8b0*/  SHF.R.U64 R52, R52, 0x3, RZ ;  /* 0x0000000334347819 */ /* 0x000fe200000012ff */
[----:B------:R-:W-:Y:S01]  /*b8c0*/  IMAD.X R73, RZ, RZ, R15, P3 ;  /* 0x000000ffff497224 */ /* 0x000fe200018e060f */
[----:B------:R-:W-:Y:S01]  /*b8d0*/  SHF.R.U64 R56, R56, 0x3, RZ ;  /* 0x0000000338387819 */ /* 0x000fe200000012ff */
[----:B------:R-:W5:Y:S01]  /*b8e0*/  LD.E.128 R44, desc[UR40][R44.64] ;  /* 0x000000282c2c7980 */ /* 0x000f62000c101d00 */
[----:B------:R-:W-:-:S02]  /*b8f0*/  SHF.R.U64 R5, R5, 0x3, RZ ;  /* 0x0000000305057819 */ /* 0x000fc400000012ff */
[----:B------:R-:W-:Y:S02]  /*b900*/  SHF.R.U64 R6, R6, 0x3, RZ ;  /* 0x0000000306067819 */ /* 0x000fe400000012ff */
[----:B------:R-:W-:Y:S01]  /*b910*/  LOP3.LUT R21, R76, 0x8, R21, 0xe2, !PT ;  /* 0x000000084c157812 */ /* 0x000fe200078ee215 */
[----:B------:R-:W-:Y:S01]  /*b920*/  UIADD3 UR4, UR11, UR4, URZ ;  /* 0x000000040b047290 */ /* 0x000fe2000fffe03f */
[----:B------:R-:W-:Y:S01]  /*b930*/  ISETP.GE.AND P0, PT, R187, UR16, PT ;  /* 0x00000010bb007c0c */ /* 0x000fe2000bf06270 */
        /* <DEDUP_REMOVED lines=9> */
[----:B------:R-:W-:-:S02]  /*b9d0*/  LOP3.LUT R72, R6, R7, RZ, 0x3c, !PT ;  /* 0x0000000706487212 */ /* 0x000fc400078e3cff */
[----:B------:R-:W-:Y:S02]  /*b9e0*/  SHF.R.S32.HI R78, RZ, 0x1f, R77 ;  /* 0x0000001fff4e7819 */ /* 0x000fe4000001144d */
[----:B------:R-:W-:Y:S01]  /*b9f0*/  LOP3.LUT R76, R20, 0x10, R21, 0xe2, !PT ;  /* 0x00000010144c7812 */ /* 0x000fe200078ee215 */
[----:B------:R-:W-:Y:S01]  /*ba00*/  IMAD.U32 R20, RZ, RZ, UR10 ;  /* 0x0000000aff147e24 */ /* 0x000fe2000f8e00ff */
[----:B------:R-:W-:Y:S01]  /*ba10*/  SEL R0, RZ, 0xffffffff, P0 ;  /* 0xffffffffff007807 */ /* 0x000fe20000000000 */
[----:B------:R-:W-:Y:S01]  /*ba20*/  IMAD.U32 R21, RZ, RZ, UR11 ;  /* 0x0000000bff157e24 */ /* 0x000fe2000f8e00ff */
[----:B------:R-:W-:Y:S01]  /*ba30*/  ULDC.64 UR10, c[0x0][0xae0] ;  /* 0x0002b800000a7ab9 */ /* 0x000fe20000000a00 */
[----:B------:R-:W-:Y:S01]  /*ba40*/  IMAD R79, R82, R79, R80 ;  /* 0x0000004f524f7224 */ /* 0x000fe200078e0250 */
[----:B------:R-:W5:Y:S01]  /*ba50*/  LD.E.128 R4, desc[UR40][R4.64] ;  /* 0x0000002804047980 */ /* 0x000f62000c101d00 */
[----:B------:R-:W-:Y:S02]  /*ba60*/  IMAD.U32 R21, RZ, RZ, UR4 ;  /* 0x00000004ff157e24 */ /* 0x000fe4000f8e00ff */
[----:B------:R-:W-:Y:S01]  /*ba70*/  IMAD R78, R78, UR10, RZ ;  /* 0x0000000a4e4e7c24 */ /* 0x000fe2000f8e02ff */
[----:B------:R-:W5:Y:S01]  /*ba80*/  LD.E.128 R12, desc[UR40][R12.64] ;  /* 0x000000280c0c7980 */ /* 0x000f62000c101d00 */
[----:B------:R-:W-:Y:S01]  /*ba90*/  IMAD.SHL.U32 R83, R0, 0x20, RZ ;  /* 0x0000002000537824 */ /* 0x000fe200078e00ff */
[----:B------:R-:W-:-:S02]  /*baa0*/  ISETP.GE.AND P0, PT, R229, UR16, PT ;  /* 0x00000010e5007c0c */ /* 0x000fc4000bf06270 */
[----:B------:R-:W5:Y:S01]  /*bab0*/  LD.E.128 R48, desc[UR40][R48.64] ;  /* 0x0000002830307980 */ /* 0x000f62000c101d00 */
[----:B------:R-:W-:-:S03]  /*bac0*/  SHF.R.S32.HI R0, RZ, 0x1f, R79 ;  /* 0x0000001fff007819 */ /* 0x000fc6000001144f */
[----:B------:R-:W5:Y:S01]  /*bad0*/  LD.E.128 R52, desc[UR40][R52.64] ;  /* 0x0000002834347980 */ /* 0x000f62000c101d00 */
[----:B------:R-:W-:-:S03]  /*bae0*/  IMAD.WIDE.U32 R20, R77, UR10, R20 ;  /* 0x0000000a4d147c25 */ /* 0x000fc6000f8e0014 */
[----:B------:R-:W5:Y:S01]  /*baf0*/  LD.E.128 R56, desc[UR40][R56.64] ;  /* 0x0000002838387980 */ /* 0x000f62000c101d00 */
[----:B------:R-:W-:Y:S01]  /*bb00*/  IMAD R81, R77, UR11, R78 ;  /* 0x0000000b4d517c24 */ /* 0x000fe2000f8e024e */
[----:B------:R-:W-:Y:S02]  /*bb10*/  ULDC.64 UR10, c[0x0][0xad8] ;  /* 0x0002b600000a7ab9 */ /* 0x000fe40000000a00 */
        /* <DEDUP_REMOVED lines=8> */
[----:B------:R-:W-:Y:S01]  /*bba0*/  IMAD.IADD R21, R21, 0x1, R81 ;  /* 0x0000000115157824 */ /* 0x000fe200078e0251 */
[----:B------:R-:W-:Y:S01]  /*bbb0*/  SEL R77, RZ, 0x40, P0 ;  /* 0x00000040ff4d7807 */ /* 0x000fe20000000000 */
[----:B------:R-:W-:Y:S01]  /*bbc0*/  IMAD R78, R0, UR10, RZ ;  /* 0x0000000a004e7c24 */ /* 0x000fe2000f8e02ff */
[----:B------:R-:W-:Y:S01]  /*bbd0*/  ISETP.GE.AND P0, PT, R228, UR16, PT ;  /* 0x00000010e4007c0c */ /* 0x000fe2000bf06270 */
[----:B------:R-:W-:-:S02]  /*bbe0*/  IMAD R83, R82, UR8, RZ ;  /* 0x0000000852537c24 */ /* 0x000fc4000f8e02ff */
[----:B------:R-:W-:Y:S01]  /*bbf0*/  VIADD R82, R3, UR39 ;  /* 0x0000002703527c36 */ /* 0x000fe20008000000 */
        /* <DEDUP_REMOVED lines=14> */
[----:B------:R0:W3:Y:S01]  /*bce0*/  SHFL.IDX PT, R21, R81, RZ, 0x181f ;  /* 0x00181fff51157589 */ /* 0x0000e200000e0000 */
[----:B------:R-:W-:Y:S02]  /*bcf0*/  LOP3.LUT R3, R0, R3, RZ, 0xfc, !PT ;  /* 0x0000000300037212 */ /* 0x000fe400078efcff */
[----:B--2---:R-:W-:Y:S01]  /*bd00*/  SHF.R.S32.HI R152, RZ, 0x1f, R195 ;  /* 0x0000001fff987819 */ /* 0x004fe200000114c3 */
        /* <DEDUP_REMOVED lines=9> */
[----:B---3--:R-:W-:-:S03]  /*bda0*/  @!P0 IMAD.WIDE R78, R2, 0x2, R20 ;  /* 0x00000002024e8825 */ /* 0x008fc600078e0214 */
[----:B------:R-:W-:Y:S02]  /*bdb0*/  @!P1 LEA.HI.X R77, R195, R21, R152, 0x1, P2 ;  /* 0x00000015c34d9211 */ /* 0x000fe400010f0c98 */
[----:B------:R-:W-:Y:S01]  /*bdc0*/  ISETP.GE.AND P2, PT, R192, UR16, PT ;  /* 0x00000010c0007c0c */ /* 0x000fe2000bf46270 */
[----:B-----5:R1:W-:Y:S01]  /*bdd0*/  @!P0 ST.E.128 desc[UR40][R78.64], R4 ;  /* 0x000000044e008985 */ /* 0x0203e2000c101d28 */
[----:B------:R-:W-:-:S03]  /*bde0*/  LOP3.LUT P0, RZ, R0, 0x40, RZ, 0xc0, !PT ;  /* 0x0000004000ff7812 */ /* 0x000fc6000780c0ff */
[----:B------:R2:W-:Y:S01]  /*bdf0*/  @!P1 ST.E.128 desc[UR40][R76.64], R12 ;  /* 0x0000000c4c009985 */ /* 0x0005e2000c101d28 */
[----:B------:R-:W-:Y:S02]  /*be00*/  ISETP.GE.AND P1, PT, R187, UR16, PT ;  /* 0x00000010bb007c0c */ /* 0x000fe4000bf26270 */
[----:B-1----:R-:W-:Y:S02]  /*be10*/  SHF.R.S32.HI R4, RZ, 0x1f, R187 ;  /* 0x0000001fff047819 */ /* 0x002fe400000114bb */
[----:B------:R-:W-:Y:S02]  /*be20*/  SHF.R.S32.HI R5, RZ, 0x1f, R229 ;  /* 0x0000001fff057819 */ /* 0x000fe400000114e5 */
[CC--:B--2---:R-:W-:Y:S02]  /*be30*/  @!P4 LEA R76, P5, R194.reuse, R20.reuse, 0x1 ;  /* 0x00000014c24cc211 */ /* 0x0c4fe400078a08ff */
[----:B------:R-:W-:Y:S02]  /*be40*/  @!P3 LEA R14, P6, R193, R20, 0x1 ;  /* 0x00000014c10eb211 */ /* 0x000fe400078c08ff */
[----:B------:R-:W-:-:S02]  /*be50*/  @!P4 LEA.HI.X R77, R194, R21, R85, 0x1, P5 ;  /* 0x00000015c24dc211 */ /* 0x000fc400028f0c55 */
[CC--:B------:R-:W-:Y:S02]  /*be60*/  @!P2 LEA R12, P5, R192.reuse, R20.reuse, 0x1 ;  /* 0x00000014c00ca211 */ /* 0x0c0fe400078a08ff */
[-C--:B------:R-:W-:Y:S01]  /*be70*/  @!P3 LEA.HI.X R15, R193, R21.reuse, R84, 0x1, P6 ;  /* 0x00000015c10fb211 */ /* 0x080fe200030f0c54 */
[----:B------:R2:W-:Y:S01]  /*be80*/  @!P4 ST.E.128 desc[UR40][R76.64], R28 ;  /* 0x0000001c4c00c985 */ /* 0x0005e2000c101d28 */
[----:B------:R-:W-:Y:S02]  /*be90*/  LOP3.LUT P6, RZ, R3, 0x80, RZ, 0xc0, !PT ;  /* 0x0000008003ff7812 */ /* 0x000fe400078cc0ff */
[-C--:B------:R-:W-:Y:S01]  /*bea0*/  @!P2 LEA.HI.X R13, R192, R21.reuse, R87, 0x1, P5 ;  /* 0x00000015c00da211 */ /* 0x080fe200028f0c57 */
[----:B------:R2:W-:Y:S01]  /*beb0*/  @!P3 ST.E.128 desc[UR40][R14.64], R36 ;  /* 0x000000240e00b985 */ /* 0x0005e2000c101d28 */
[C---:B------:R-:W-:Y:S02]  /*bec0*/  @!P1 LEA R6, P5, R187.reuse, R20, 0x1 ;  /* 0x00000014bb069211 */ /* 0x040fe400078a08ff */
[----:B------:R-:W-:Y:S01]  /*bed0*/  SHF.R.S32.HI R79, RZ, 0x1f, R228 ;  /* 0x0000001fff4f7819 */ /* 0x000fe200000114e4 */
[----:B------:R2:W-:Y:S01]  /*bee0*/  @!P2 ST.E.128 desc[UR40][R12.64], R44 ;  /* 0x0000002c0c00a985 */ /* 0x0005e2000c101d28 */
[----:B------:R-:W-:-:S02]  /*bef0*/  @!P1 LEA.HI.X R7, R187, R21, R4, 0x1, P5 ;  /* 0x00000015bb079211 */ /* 0x000fc400028f0c04 */
[----:B------:R-:W-:-:S03]  /*bf00*/  @P0 LEA R4, P5, R229, R20, 0x1 ;  /* 0x00000014e5040211 */ /* 0x000fc600078a08ff */
[----:B------:R2:W-:Y:S01]  /*bf10*/  @!P1 ST.E.128 desc[UR40][R6.64], R52 ;  /* 0x0000003406009985 */ /* 0x0005e2000c101d28 */
[----:B------:R-:W-:Y:S02]  /*bf20*/  @P0 LEA.HI.X R5, R229, R21, R5, 0x1, P5 ;  /* 0x00000015e5050211 */ /* 0x000fe400028f0c05 */
[----:B------:R-:W-:-:S03]  /*bf30*/  @P6 LEA R20, P5, R228, R20, 0x1 ;  /* 0x00000014e4146211 */ /* 0x000fc600078a08ff */
[----:B------:R2:W-:Y:S01]  /*bf40*/  @P0 ST.E.128 desc[UR40][R4.64], R60 ;  /* 0x0000003c04000985 */ /* 0x0005e2000c101d28 */
[----:B------:R-:W-:-:S05]  /*bf50*/  @P6 LEA.HI.X R21, R228, R21, R79, 0x1, P5 ;  /* 0x00000015e4156211 */ /* 0x000fca00028f0c4f */
[----:B------:R2:W-:Y:S04]  /*bf60*/  @P6 ST.E.128 desc[UR40][R20.64], R68 ;  /* 0x0000004414006985 */ /* 0x0005e8000c101d28 */
.L_x_7453:
[----:B------:R-:W-:Y:S05]  /*bf70*/  BSYNC B1 ;  /* 0x0000000000017941 */ /* 0x000fea0003800000 */
.L_x_7452:
[----:B--2--5:R-:W-:Y:S01]  /*bf80*/  VIADD R6, R82, 0x20 ;  /* 0x0000002052067836 */ /* 0x024fe20000000000 */
[----:B------:R2:W4:Y:S04]  /*bf90*/  SHFL.IDX PT, R5, R81, 0x1, 0x181f ;  /* 0x00381f0051057f89 */ /* 0x00052800000e0000 */
[----:B------:R-:W-:Y:S01]  /*bfa0*/  ISETP.GE.AND P0, PT, R6, R83, PT ;  /* 0x000000530600720c */ /* 0x000fe20003f06270 */
[----:B------:R2:W0:-:S12]  /*bfb0*/  SHFL.IDX PT, R4, R80, 0x1, 0x181f ;  /* 0x00381f0050047f89 */ /* 0x00041800000e0000 */
[----:B--2---:R-:W-:Y:S05]  /*bfc0*/  @P0 BRA `(.L_x_7454) ;  /* 0x0000002400f80947 */ /* 0x004fea0003800000 */
[----:B------:R-:W-:Y:S02]  /*bfd0*/  ISETP.GE.AND P0, PT, R195, UR16, PT ;  /* 0x00000010c3007c0c */ /* 0x000fe4000bf06270 */
[----:B------:R-:W-:Y:S02]  /*bfe0*/  ISETP.GE.AND P5, PT, R2, UR16, PT ;  /* 0x0000001002007c0c */ /* 0x000fe4000bfa6270 */
[----:B------:R-:W-:Y:S02]  /*bff0*/  ISETP.GE.AND P2, PT, R194, UR16, PT ;  /* 0x00000010c2007c0c */ /* 0x000fe4000bf46270 */
[----:B------:R-:W-:Y:S02]  /*c000*/  ISETP.GE.AND P1, PT, R193, UR16, PT ;  /* 0x00000010c1007c0c */ /* 0x000fe4000bf26270 */
[----:B------:R-:W-:Y:S02]  /*c010*/  ISETP.GE.AND P3, PT, R192, UR16, PT ;  /* 0x00000010c0007c0c */ /* 0x000fe4000bf66270 */
[----:B------:R-:W-:-:S02]  /*c020*/  SHF.R.S32.HI R15, RZ, 0x1f, R194 ;  /* 0x0000001fff0f7819 */ /* 0x000fc400000114c2 */
[----:B------:R-:W-:Y:S02]  /*c030*/  SHF.R.S32.HI R29, RZ, 0x1f, R192 ;  /* 0x0000001fff1d7819 */ /* 0x000fe400000114c0 */
[C---:B0-----:R-:W-:Y:S01]  /*c040*/  @!P0 LEA R12, P4, R195.reuse, R4, 0x1 ;  /* 0x00000004c30c8211 */ /* 0x041fe200078808ff */
        /* <DEDUP_REMOVED lines=15> */
[-C--:B---3--:R-:W-:Y:S02]  /*c140*/  @!P1 LEA.HI.X R21, R193, R5.reuse, R0, 0x1, P6 ;  /* 0x00000005c1159211 */ /* 0x088fe400030f0c00 */
        /* <DEDUP_REMOVED lines=15> */
.L_x_7451:
        /* <DEDUP_REMOVED lines=10> */
[----:B--2---:R-:W-:Y:S01]  /*c2e0*/  SHF.R.S32.HI R152, RZ, 0x1f, R205 ;  /* 0x0000001fff987819 */ /* 0x004fe200000114cd */
        /* <DEDUP_REMOVED lines=60> */
[C---:B------:R-:W-:Y:S02]  /*c6b0*/  LEA R3, P1, R4.reuse, UR10, 0x2 ;  /* 0x0000000a04037c11 */ /* 0x040fe4000f8210ff */
[----:B------:R-:W-:Y:S02]  /*c6c0*/  SHF.R.S32.HI R13, RZ, 0x1f, R224 ;  /* 0x0000001fff0d7819 */ /* 0x000fe400000114e0 */
[----:B------:R-:W-:Y:S01]  /*c6d0*/  LEA.HI.X R10, R4, UR11, R5, 0x2, P1 ;  /* 0x0000000b040a7c11 */ /* 0x000fe200088f1405 */
[----:B------:R0:W1:Y:S01]  /*c6e0*/  SHFL.IDX PT, R11, R3, RZ, 0x1c1f ;  /* 0x001c1fff030b7589 */ /* 0x00006200000e0000 */
[----:B------:R-:W-:Y:S02]  /*c6f0*/  SHF.R.S32.HI R171, RZ, 0x1f, R225 ;  /* 0x0000001fffab7819 */ /* 0x000fe400000114e1 */
[----:B------:R-:W-:Y:S01]  /*c700*/  SHF.R.S32.HI R172, RZ, 0x1f, R226 ;  /* 0x0000001fffac7819 */ /* 0x000fe200000114e2 */
[----:B------:R0:W2:Y:S01]  /*c710*/  SHFL.IDX PT, R12, R10, RZ, 0x1c1f ;  /* 0x001c1fff0a0c7589 */ /* 0x0000a200000e0000 */
[----:B------:R-:W-:Y:S01]  /*c720*/  SHF.R.S32.HI R173, RZ, 0x1f, R17 ;  /* 0x0000001fffad7819 */ /* 0x000fe20000011411 */
[----:B------:R-:W-:Y:S06]  /*c730*/  @P0 BRA `(.L_x_7456) ;  /* 0x0000000800040947 */ /* 0x000fec0003800000 */
[----:B------:R-:W-:Y:S02]  /*c740*/  ULDC UR4, c[0x0][0xac8] ;  /* 0x0002b20000047ab9 */ /* 0x000fe40000000800 */
[----:B------:R-:W-:Y:S02]  /*c750*/  ISETP.GE.AND P3, PT, R17, UR4, PT ;  /* 0x0000000411007c0c */ /* 0x000fe4000bf66270 */
[----:B------:R-:W-:Y:S02]  /*c760*/  ISETP.GE.AND P4, PT, R226, UR4, PT ;  /* 0x00000004e2007c0c */ /* 0x000fe4000bf86270 */
[----:B------:R-:W-:Y:S02]  /*c770*/  ISETP.GE.AND P2, PT, R225, UR4, PT ;  /* 0x00000004e1007c0c */ /* 0x000fe4000bf46270 */
[----:B------:R-:W-:-:S07]  /*c780*/  ISETP.GE.AND P1, PT, R224, UR4, PT ;  /* 0x00000004e0007c0c */ /* 0x000fce000bf26270 */
[CC--:B-1----:R-:W-:Y:S02]  /*c790*/  @!P3 LEA R4, P0, R17.reuse, R11.reuse, 0x2 ;  /* 0x0000000b1104b211 */ /* 0x0c2fe400078010ff */
[C---:B------:R-:W-:Y:S02]  /*c7a0*/  @!P4 LEA R6, P5, R226.reuse, R11, 0x2 ;  /* 0x0000000be206c211 */ /* 0x040fe400078a10ff */
        /* <DEDUP_REMOVED lines=122> */
.L_x_7456:
[----:B------:R-:W-:Y:S05]  /*cf50*/  BSYNC B1 ;  /* 0x0000000000017941 */ /* 0x000fea0003800000 */
.L_x_7455:
        /* <DEDUP_REMOVED lines=10> */
[CC--:B0-----:R-:W-:Y:S02]  /*d000*/  @!P4 LEA R10, P3, R17.reuse, R3.reuse, 0x2 ;  /* 0x00000003110ac211 */ /* 0x0c1fe400078610ff */
[-C--:B---3--:R-:W-:Y:S02]  /*d010*/  @!P2 LEA R4, P6, R226, R3.reuse, 0x2 ;  /* 0x00000003e204a211 */ /* 0x088fe400078c10ff */
[----:B-1----:R-:W-:Y:S02]  /*d020*/  @!P4 LEA.HI.X R11, R17, R20, R173, 0x2, P3 ;  /* 0x00000014110bc211 */ /* 0x002fe400018f14ad */
[----:B------:R-:W-:Y:S02]  /*d030*/  ISETP.GE.AND P3, PT, R223, UR4, PT ;  /* 0x00000004df007c0c */ /* 0x000fe4000bf66270 */
[----:B------:R-:W-:Y:S01]  /*d040*/  @!P1 LEA R6, P5, R225, R3, 0x2 ;  /* 0x00000003e1069211 */ /* 0x000fe200078a10ff */
[----:B------:R0:W-:Y:S01]  /*d050*/  @!P4 ST.E.64 desc[UR40][R10.64], R26 ;  /* 0x0000001a0a00c985 */ /* 0x0001e2000c101b28 */
[----:B------:R-:W-:-:S02]  /*d060*/  ISETP.GE.AND P4, PT, R222, UR4, PT ;  /* 0x00000004de007c0c */ /* 0x000fc4000bf86270 */
[-C--:B------:R-:W-:Y:S02]  /*d070*/  @!P2 LEA.HI.X R5, R226, R20.reuse, R172, 0x2, P6 ;  /* 0x00000014e205a211 */ /* 0x080fe400030f14ac */
[CC--:B------:R-:W-:Y:S02]  /*d080*/  @!P0 LEA R8, P6, R224.reuse, R3.reuse, 0x2 ;  /* 0x00000003e0088211 */ /* 0x0c0fe400078c10ff */
        /* <DEDUP_REMOVED lines=14> */
[-C--:B------:R-:W-:Y:S01]  /*d170*/  @!P5 LEA R14, P6, R221, R3.reuse, 0x2 ;  /* 0x00000003dd0ed211 */ /* 0x080fe200078c10ff */
[----:B------:R4:W-:Y:S01]  /*d180*/  @!P4 ST.E.64 desc[UR40][R12.64], R46 ;  /* 0x0000002e0c00c985 */ /* 0x0009e2000c101b28 */
[----:B------:R-:W-:Y:S02]  /*d190*/  ISETP.GE.AND P3, PT, R217, UR4, PT ;  /* 0x00000004d9007c0c */ /* 0x000fe4000bf66270 */
[----:B------:R-:W-:Y:S02]  /*d1a0*/  @!P5 LEA.HI.X R15, R221, R20, R168, 0x2, P6 ;  /* 0x00000014dd0fd211 */ /* 0x000fe400030f14a8 */
[-C--:B-1----:R-:W-:Y:S02]  /*d1b0*/  @!P0 LEA R4, P6, R220, R3.reuse, 0x2 ;  /* 0x00000003dc048211 */ /* 0x082fe400078c10ff */
[----:B------:R-:W-:Y:S01]  /*d1c0*/  ISETP.GE.AND P4, PT, R216, UR4, PT ;  /* 0x00000004d8007c0c */ /* 0x000fe2000bf86270 */
[----:B------:R1:W-:Y:S01]  /*d1d0*/  @!P5 ST.E.64 desc[UR40][R14.64], R50 ;  /* 0x000000320e00d985 */ /* 0x0003e2000c101b28 */
[----:B---3--:R-:W-:-:S02]  /*d1e0*/  @!P1 LEA R6, P5, R219, R3, 0x2 ;  /* 0x00000003db069211 */ /* 0x008fc400078a10ff */
[-C--:B------:R-:W-:Y:S02]  /*d1f0*/  @!P0 LEA.HI.X R5, R220, R20.reuse, R167, 0x2, P6 ;  /* 0x00000014dc058211 */ /* 0x080fe400030f14a7 */
        /* <DEDUP_REMOVED lines=9> */
[CC--:B----4-:R-:W-:Y:S02]  /*d290*/  @!P4 LEA R12, P2, R216.reuse, R3.reuse, 0x2 ;  /* 0x00000003d80cc211 */ /* 0x0d0fe400078410ff */
[----:B------:R-:W-:Y:S02]  /*d2a0*/  ISETP.GE.AND P1, PT, R213, UR4, PT ;  /* 0x00000004d5007c0c */ /* 0x000fe4000bf26270 */
[-C--:B------:R-:W-:Y:S02]  /*d2b0*/  @!P3 LEA.HI.X R11, R217, R20.reuse, R164, 0x2, P6 ;  /* 0x00000014d90bb211 */ /* 0x080fe400030f14a4 */
[----:B------:R-:W-:Y:S02]  /*d2c0*/  @!P4 LEA.HI.X R13, R216, R20, R163, 0x2, P2 ;  /* 0x00000014d80dc211 */ /* 0x000fe400010f14a3 */
[----:B------:R-:W-:Y:S01]  /*d2d0*/  ISETP.GE.AND P2, PT, R212, UR4, PT ;  /* 0x00000004d4007c0c */ /* 0x000fe2000bf46270 */
[----:B------:R-:W-:Y:S01]  /*d2e0*/  @!P3 ST.E.64 desc[UR40][R10.64], R66 ;  /* 0x000000420a00b985 */ /* 0x000fe2000c101b28 */
[----:B-1----:R-:W-:-:S03]  /*d2f0*/  @!P5 LEA R14, P6, R215, R3, 0x2 ;  /* 0x00000003d70ed211 */ /* 0x002fc600078c10ff */
[----:B------:R1:W-:Y:S01]  /*d300*/  @!P4 ST.E.64 desc[UR40][R12.64], R70 ;  /* 0x000000460c00c985 */ /* 0x0003e2000c101b28 */
[-C--:B------:R-:W-:Y:S02]  /*d310*/  @!P5 LEA.HI.X R15, R215, R20.reuse, R162, 0x2, P6 ;  /* 0x00000014d70fd211 */ /* 0x080fe400030f14a2 */
[CC--:B0-----:R-:W-:Y:S02]  /*d320*/  @!P0 LEA R4, P4, R214.reuse, R3.reuse, 0x2 ;  /* 0x00000003d6048211 */ /* 0x0c1fe400078810ff */
        /* <DEDUP_REMOVED lines=15> */
[CC--:B------:R-:W-:Y:S02]  /*d420*/  @!P5 LEA R10, P6, R211.reuse, R3.reuse, 0x2 ;  /* 0x00000003d30ad211 */ /* 0x0c0fe400078c10ff */
[-C--:B------:R-:W-:Y:S02]  /*d430*/  @!P4 LEA.HI.X R13, R210, R20.reuse, R157, 0x2, P0 ;  /* 0x00000014d20dc211 */ /* 0x080fe400000f149d */
[----:B------:R-:W-:Y:S02]  /*d440*/  @!P5 LEA.HI.X R11, R211, R20, R158, 0x2, P6 ;  /* 0x00000014d30bd211 */ /* 0x000fe400030f149e */
[----:B------:R-:W-:Y:S02]  /*d450*/  ISETP.GE.AND P0, PT, R206, UR4, PT ;  /* 0x00000004ce007c0c */ /* 0x000fe4000bf06270 */
[----:B0-----:R-:W-:Y:S01]  /*d460*/  @!P3 LEA R14, P6, R209, R3, 0x2 ;  /* 0x00000003d10eb211 */ /* 0x001fe200078c10ff */
        /* <DEDUP_REMOVED lines=28> */
[CC--:B-1----:R-:W-:Y:S01]  /*d630*/  @!P0 LEA R4, P5, R202.reuse, R3.reuse, 0x2 ;  /* 0x00000003ca048211 */ /* 0x0c2fe200078a10ff */
[----:B------:R1:W-:Y:S01]  /*d640*/  @!P3 ST.E.64 desc[UR40][R14.64], R122 ;  /* 0x0000007a0e00b985 */ /* 0x0003e2000c101b28 */
[----:B------:R-:W-:Y:S02]  /*d650*/  ISETP.GE.AND P3, PT, R199, UR4, PT ;  /* 0x00000004c7007c0c */ /* 0x000fe4000bf66270 */
[----:B------:R-:W-:Y:S02]  /*d660*/  @!P0 LEA.HI.X R5, R202, R20, R236, 0x2, P5 ;  /* 0x00000014ca058211 */ /* 0x000fe400028f14ec */
[----:B------:R-:W-:Y:S02]  /*d670*/  ISETP.GE.AND P5, PT, R197, UR4, PT ;  /* 0x00000004c5007c0c */ /* 0x000fe4000bfa6270 */
[-C--:B--2---:R-:W-:Y:S01]  /*d680*/  @!P1 LEA R6, P6, R201, R3.reuse, 0x2 ;  /* 0x00000003c9069211 */ /* 0x084fe200078c10ff */
[----:B------:R2:W-:Y:S02]  /*d690*/  @!P0 ST.E.64 desc[UR40][R4.64], R126 ;  /* 0x0000007e04008985 */ /* 0x0005e4000c101b28 */
[----:B0-----:R-:W-:-:S02]  /*d6a0*/  @!P4 LEA R8, P0, R200, R3, 0x2 ;  /* 0x00000003c808c211 */ /* 0x001fc400078010ff */
[-C--:B------:R-:W-:Y:S02]  /*d6b0*/  @!P1 LEA.HI.X R7, R201, R20.reuse, R235, 0x2, P6 ;  /* 0x00000014c9079211 */ /* 0x080fe400030f14eb */
[-C--:B---3--:R-:W-:Y:S02]  /*d6c0*/  @!P3 LEA R10, P6, R199, R3.reuse, 0x2 ;  /* 0x00000003c70ab211 */ /* 0x088fe400078c10ff */
[-C--:B------:R-:W-:Y:S01]  /*d6d0*/  @!P4 LEA.HI.X R9, R200, R20.reuse, R234, 0x2, P0 ;  /* 0x00000014c809c211 */ /* 0x080fe200000f14ea */
        /* <DEDUP_REMOVED lines=16> */
.L_x_7448:
        /* <DEDUP_REMOVED lines=10> */
[----:B------:R-:W3:Y:S01]  /*d880*/  @P1 LDG.E R8, desc[UR40][R4.64] ;  /* 0x0000002804081981 */ /* 0x000ee2000c1e1900 */
        /* <DEDUP_REMOVED lines=13> */
[----:B---3--:R-:W-:Y:S01]  /*d960*/  @P1 R2UR UR4, R8 ;  /* 0x00000000080412ca */ /* 0x008fe200000e0000 */
[----:B-1----:R-:W-:-:S05]  /*d970*/  VIADD R8, R3, 0xffffff80 ;  /* 0xffffff8003087836 */ /* 0x002fca0000000000 */
[----:B------:R-:W-:-:S07]  /*d980*/  ISETP.GT.AND P0, PT, R8, 0x3f, PT ;  /* 0x0000003f0800780c */ /* 0x000fce0003f04270 */
[----:B------:R-:W-:Y:S01]  /*d990*/  USHF.R.S32.HI UR22, URZ, 0x1f, UR4 ;  /* 0x0000001f3f167899 */ /* 0x000fe20008011404 */
[----:B0-----:R-:W-:Y:S11]  /*d9a0*/  @P2 BRA `(.L_x_7457) ;  /* 0x0000000000102947 */ /* 0x001ff60003800000 */
[----:B------:R-:W-:Y:S05]  /*d9b0*/  @!P1 BRA `(.L_x_7457) ;  /* 0x00000000000c9947 */ /* 0x000fea0003800000 */
[----:B------:R-:W3:Y:S04]  /*d9c0*/  LDG.E R3, desc[UR40][R4.64] ;  /* 0x0000002804037981 */ /* 0x000ee8000c1e1900 */
[----:B-----5:R-:W3:Y:S02]  /*d9d0*/  LDG.E R0, desc[UR40][R4.64+0x4] ;  /* 0x0000042804007981 */ /* 0x020ee4000c1e1900 */
[----:B---3--:R-:W-:-:S07]  /*d9e0*/  IMAD.IADD R0, R0, 0x1, -R3 ;  /* 0x0000000100007824 */ /* 0x008fce00078e0a03 */
.L_x_7457:
[----:B------:R-:W-:Y:S01]  /*d9f0*/  USEL UR45, UR45, URZ, !UP0 ;  /* 0x0000003f2d2d7287 */ /* 0x000fe2000c000000 */
[----:B------:R-:W-:Y:S01]  /*da00*/  BSSY B1, `(.L_x_7458) ;  /* 0x0000039000017945 */ /* 0x000fe20003800000 */
[----:B------:R-:W-:-:S03]  /*da10*/  USEL UR44, UR44, URZ, !UP0 ;  /* 0x0000003f2c2c7287 */ /* 0x000fc6000c000000 */
[----:B------:R-:W-:Y:S09]  /*da20*/  @P0 BRA `(.L_x_7459) ;  /* 0x0000000000d80947 */ /* 0x000ff20003800000 */
[----:B------:R-:W0:Y:S01]  /*da30*/  S2R R6, SR_TID.X ;  /* 0x0000000000067919 */ /* 0x000e220000002100 */
[----:B------:R-:W1:Y:S01]  /*da40*/  LDC R9, c[0x0][0xbe8] ;  /* 0x0002fa00ff097b82 */ /* 0x000e620000000800 */
[----:B------:R-:W-:Y:S02]  /*da50*/  IMAD.U32 R5, RZ, RZ, UR39 ;  /* 0x00000027ff057e24 */ /* 0x000fe4000f8e00ff */
[----:B-1---5:R-:W-:-:S03]  /*da60*/  IMAD R3, R0, R9, RZ ;  /* 0x0000000900037224 */ /* 0x022fc600078e02ff */
[----:B0-----:R-:W-:-:S04]  /*da70*/  IADD3 R6, R5, -0x80, R6 ;  /* 0xffffff8005067810 */ /* 0x001fc80007ffe006 */
        /* <DEDUP_REMOVED lines=17> */
[----:B------:R-:W-:Y:S02]  /*db90*/  UIMAD UR8, UR17, UR8, URZ ;  /* 0x00000008110872a4 */ /* 0x000fe4000f8e023f */
[----:B------:R-:W-:Y:S02]  /*dba0*/  UIMAD.WIDE.U32 UR12, UR14, UR45, URZ ;  /* 0x0000002d0e0c72a5 */ /* 0x000fe4000f8e003f */
[----:B------:R-:W-:Y:S02]  /*dbb0*/  UIMAD UR15, UR14, UR44, UR15 ;  /* 0x0000002c0e0f72a4 */ /* 0x000fe4000f8e020f */
[----:B------:R-:W-:Y:S01]  /*dbc0*/  UIADD3 UR19, UR11, UR19, URZ ;  /* 0x000000130b137290 */ /* 0x000fe2000fffe03f */
[----:B0-----:R-:W-:Y:S01]  /*dbd0*/  @P0 IMAD.HI.U32 R4, R6, R3, RZ ;  /* 0x0000000306040227 */ /* 0x001fe200078e00ff */
[----:B------:R-:W-:-:S02]  /*dbe0*/  UIADD3 UR11, UR21, UR8, URZ ;  /* 0x00000008150b7290 */ /* 0x000fc4000fffe03f */
[----:B------:R-:W-:Y:S01]  /*dbf0*/  UIADD3 UR10, UP1, UP2, UR12, UR10, UR4 ;  /* 0x0000000a0c0a7290 */ /* 0x000fe2000fa3e004 */
        /* <DEDUP_REMOVED lines=10> */
[----:B------:R-:W-:Y:S01]  /*dca0*/  ULDC.64 UR10, c[0x0][UR18+0x210] ;  /* 0x00008400120a7abb */ /* 0x000fe20008000a00 */
[----:B------:R-:W-:Y:S01]  /*dcb0*/  ULDC.64 UR12, c[0x0][0xba8] ;  /* 0x0002ea00000c7ab9 */ /* 0x000fe20000000a00 */
[----:B------:R-:W-:Y:S01]  /*dcc0*/  IMAD R7, R9, R7, R6 ;  /* 0x0000000709077224 */ /* 0x000fe200078e0206 */
[----:B------:R-:W-:Y:S01]  /*dcd0*/  IADD3.X R5, R5, UR8, R10, P0, P1 ;  /* 0x0000000805057c10 */ /* 0x000fe200087e240a */
[----:B------:R-:W-:Y:S01]  /*dce0*/  @!UP0 ULDC UR12, c[0x0][0xb50] ;  /* 0x0002d400000c8ab9 */ /* 0x000fe20000000800 */
[----:B------:R-:W-:Y:S01]  /*dcf0*/  @!UP0 ULDC UR13, c[0x0][0xb54] ;  /* 0x0002d500000d8ab9 */ /* 0x000fe20000000800 */
[C---:B------:R-:W-:Y:S01]  /*dd00*/  IMAD R6, R7.reuse, UR11, RZ ;  /* 0x0000000b07067c24 */ /* 0x040fe2000f8e02ff */
[----:B------:R-:W-:Y:S01]  /*dd10*/  SHF.R.S32.HI R3, RZ, 0x1f, R7 ;  /* 0x0000001fff037819 */ /* 0x000fe20000011407 */
[----:B------:R-:W-:-:S04]  /*dd20*/  IMAD.WIDE.U32 R4, R7, UR10, R4 ;  /* 0x0000000a07047c25 */ /* 0x000fc8000f8e0004 */
[----:B------:R-:W-:Y:S01]  /*dd30*/  IMAD R3, R3, UR10, R6 ;  /* 0x0000000a03037c24 */ /* 0x000fe2000f8e0206 */
[----:B------:R-:W-:-:S03]  /*dd40*/  LEA R6, P0, R4, UR12, 0x2 ;  /* 0x0000000c04067c11 */ /* 0x000fc6000f8010ff */
[----:B------:R-:W-:-:S05]  /*dd50*/  IMAD.IADD R3, R5, 0x1, R3 ;  /* 0x0000000105037824 */ /* 0x000fca00078e0203 */
[----:B------:R-:W-:Y:S01]  /*dd60*/  LEA.HI.X R7, R4, UR13, R3, 0x2, P0 ;  /* 0x0000000d04077c11 */ /* 0x000fe200080f1403 */
[----:B------:R-:W-:-:S05]  /*dd70*/  IMAD.MOV.U32 R3, RZ, RZ, -0x800000 ;  /* 0xff800000ff037424 */ /* 0x000fca00078e00ff */
[----:B------:R0:W-:Y:S02]  /*dd80*/  STG.E desc[UR40][R6.64], R3 ;  /* 0x0000000306007986 */ /* 0x0001e4000c101928 */
.L_x_7459:
[----:B------:R-:W-:Y:S05]  /*dd90*/  BSYNC B1 ;  /* 0x0000000000017941 */ /* 0x000fea0003800000 */
.L_x_7458:
        /* <DEDUP_REMOVED lines=19> */
[----:B------:R-:W-:Y:S01]  /*ded0*/  ISETP.GE.AND P1, PT, R194, UR12, PT ;  /* 0x0000000cc2007c0c */ /* 0x000fe2000bf26270 */
[----:B------:R-:W-:Y:S01]  /*dee0*/  UIMAD.WIDE.U32 UR8, UR42, UR10, UR8 ;  /* 0x0000000a2a0872a5 */ /* 0x000fe2000f8e0008 */
[----:B------:R-:W-:Y:S01]  /*def0*/  IMAD R3, R9, 0x20, R26 ;  /* 0x0000002009037824 */ /* 0x000fe200078e021a */
[----:B------:R-:W-:Y:S01]  /*df00*/  SEL R4, RZ, 0xffffffff, P2 ;  /* 0xffffffffff047807 */ /* 0x000fe20001000000 */
[----:B------:R-:W-:Y:S01]  /*df10*/  VIADD R26, R26, UR39 ;  /* 0x000000271a1a7c36 */ /* 0x000fe20008000000 */
[----:B------:R-:W-:Y:S01]  /*df20*/  ISETP.GE.AND P3, PT, R2, UR12, PT ;  /* 0x0000000c02007c0c */ /* 0x000fe2000bf66270 */
[----:B------:R-:W-:Y:S01]  /*df30*/  VIADD R8, R3, UR39 ;  /* 0x0000002703087c36 */ /* 0x000fe20008000000 */
[----:B------:R-:W-:Y:S01]  /*df40*/  UIMAD UR9, UR42, UR11, UR9 ;  /* 0x0000000b2a0972a4 */ /* 0x000fe2000f8e0209 */
[----:B-1----:R-:W-:Y:S01]  /*df50*/  ISETP.NE.AND P0, PT, R11, 0x1, PT ;  /* 0x000000010b00780c */ /* 0x002fe20003f05270 */
[----:B------:R-:W-:Y:S01]  /*df60*/  IMAD.SHL.U32 R13, R4, 0x2, RZ ;  /* 0x00000002040d7824 */ /* 0x000fe200078e00ff */
[----:B------:R-:W-:Y:S01]  /*df70*/  SEL R9, RZ, 0xffffffff, P1 ;  /* 0xffffffffff097807 */ /* 0x000fe20000800000 */
[----:B------:R-:W-:Y:S01]  /*df80*/  ULDC.64 UR10, c[0x0][0xaf0] ;  /* 0x0002bc00000a7ab9 */ /* 0x000fe20000000a00 */
[----:B------:R-:W-:Y:S01]  /*df90*/  SEL R6, RZ, 0x1, P3 ;  /* 0x00000001ff067807 */ /* 0x000fe20001800000 */
[----:B------:R-:W-:Y:S01]  /*dfa0*/  UIMAD UR44, UR44, UR10, URZ ;  /* 0x0000000a2c2c72a4 */ /* 0x000fe2000f8e023f */
[----:B------:R-:W-:Y:S01]  /*dfb0*/  IMAD.MOV.U32 R3, RZ, RZ, R8 ;  /* 0x000000ffff037224 */ /* 0x000fe200078e0008 */
[----:B------:R-:W-:Y:S01]  /*dfc0*/  UIMAD.WIDE.U32 UR8, UR45, UR10, UR8 ;  /* 0x0000000a2d0872a5 */ /* 0x000fe2000f8e0008 */
[----:B------:R-:W-:Y:S01]  /*dfd0*/  IMAD.SHL.U32 R9, R9, 0x4, RZ ;  /* 0x0000000409097824 */ /* 0x000fe200078e00ff */
[----:B------:R-:W-:Y:S01]  /*dfe0*/  LOP3.LUT R6, R13, 0x2, R6, 0xe2, !PT ;  /* 0x000000020d067812 */ /* 0x000fe200078ee206 */
[----:B------:R-:W-:Y:S01]  /*dff0*/  UIMAD UR4, UR45, UR11, UR44 ;  /* 0x0000000b2d0472a4 */ /* 0x000fe2000f8e022c */
[----:B-----5:R-:W-:Y:S01]  /*e000*/  IMAD R25, R0, R11, RZ ;  /* 0x0000000b00197224 */ /* 0x020fe200078e02ff */
[----:B------:R-:W-:Y:S01]  /*e010*/  ISETP.GE.AND P1, PT, R228, UR12, PT ;  /* 0x0000000ce4007c0c */ /* 0x000fe2000bf26270 */
[----:B------:R-:W0:Y:S01]  /*e020*/  @P0 LDC R5, c[0x0][0xbec] ;  /* 0x0002fb00ff050b82 */ /* 0x000e220000000800 */
[----:B------:R-:W-:Y:S01]  /*e030*/  LOP3.LUT R10, R9, 0x4, R6, 0xe2, !PT ;  /* 0x00000004090a7812 */ /* 0x000fe200078ee206 */
[----:B------:R-:W-:Y:S01]  /*e040*/  UIADD3 UR4, UR9, UR4, URZ ;  /* 0x0000000409047290 */ /* 0x000fe2000fffe03f */
[----:B------:R-:W-:-:S02]  /*e050*/  SEL R0, RZ, 0x80, P1 ;  /* 0x00000080ff007807 */ /* 0x000fc40000800000 */
[----:B------:R-:W-:Y:S02]  /*e060*/  SHF.R.S32.HI R28, RZ, 0x1f, R187 ;  /* 0x0000001fff1c7819 */ /* 0x000fe400000114bb */
[----:B------:R-:W-:Y:S01]  /*e070*/  SHF.R.S32.HI R29, RZ, 0x1f, R192 ;  /* 0x0000001fff1d7819 */ /* 0x000fe200000114c0 */
[----:B------:R-:W1:Y:S01]  /*e080*/  @P0 LDC R7, c[0x0][0xbf0] ;  /* 0x0002fc00ff070b82 */ /* 0x000e620000000800 */
[----:B------:R-:W-:Y:S02]  /*e090*/  SHF.R.S32.HI R31, RZ, 0x1f, R228 ;  /* 0x0000001fff1f7819 */ /* 0x000fe400000114e4 */
[----:B------:R-:W-:Y:S02]  /*e0a0*/  SHF.R.S32.HI R30, RZ, 0x1f, R229 ;  /* 0x0000001fff1e7819 */ /* 0x000fe400000114e5 */
        /* <DEDUP_REMOVED lines=15> */
[----:B------:R-:W-:Y:S02]  /*e1a0*/  IMAD R7, R11, R7, R8 ;  /* 0x000000070b077224 */ /* 0x000fe400078e0208 */
[----:B------:R-:W-:Y:S02]  /*e1b0*/  IMAD.SHL.U32 R13, R9, 0x8, RZ ;  /* 0x00000008090d7824 */ /* 0x000fe400078e00ff */
[----:B------:R-:W-:Y:S01]  /*e1c0*/  IMAD R9, R3, UR9, R6 ;  /* 0x0000000903097c24 */ /* 0x000fe2000f8e0206 */
[----:B------:R-:W-:Y:S01]  /*e1d0*/  SEL R6, RZ, 0xffffffff, P0 ;  /* 0xffffffffff067807 */ /* 0x000fe20000000000 */
[----:B------:R-:W-:Y:S01]  /*e1e0*/  ULDC.64 UR8, c[0x0][0xad8] ;  /* 0x0002b60000087ab9 */ /* 0x000fe20000000a00 */
[----:B------:R-:W-:Y:S01]  /*e1f0*/  SHF.R.S32.HI R3, RZ, 0x1f, R7 ;  /* 0x0000001fff037819 */ /* 0x000fe20000011407 */
[----:B------:R-:W-:Y:S01]  /*e200*/  IMAD.IADD R5, R5, 0x1, R9 ;  /* 0x0000000105057824 */ /* 0x000fe200078e0209 */
[----:B------:R-:W-:Y:S01]  /*e210*/  LOP3.LUT R10, R13, 0x8, R10, 0xe2, !PT ;  /* 0x000000080d0a7812 */ /* 0x000fe200078ee20a */
[----:B------:R-:W-:Y:S01]  /*e220*/  IMAD.SHL.U32 R13, R6, 0x10, RZ ;  /* 0x00000010060d7824 */ /* 0x000fe200078e00ff */
[----:B------:R-:W-:Y:S01]  /*e230*/  ISETP.GE.AND P0, PT, R187, UR12, PT ;  /* 0x0000000cbb007c0c */ /* 0x000fe2000bf06270 */
[----:B------:R-:W-:-:S02]  /*e240*/  IMAD R6, R3, UR8, RZ ;  /* 0x0000000803067c24 */ /* 0x000fc4000f8e02ff */
[----:B------:R-:W-:Y:S01]  /*e250*/  IMAD.WIDE.U32 R4, R7, UR8, R4 ;  /* 0x0000000807047c25 */ /* 0x000fe2000f8e0004 */
[----:B------:R-:W-:Y:S02]  /*e260*/  SEL R8, RZ, 0xffffffff, P0 ;  /* 0xffffffffff087807 */ /* 0x000fe40000000000 */
[----:B------:R-:W-:Y:S01]  /*e270*/  ISETP.GE.AND P0, PT, R229, UR12, PT ;  /* 0x0000000ce5007c0c */ /* 0x000fe2000bf06270 */
[----:B------:R-:W-:Y:S01]  /*e280*/  IMAD R3, R7, UR9, R6 ;  /* 0x0000000907037c24 */ /* 0x000fe2000f8e0206 */
[----:B------:R-:W-:Y:S01]  /*e290*/  ULDC.64 UR8, c[0x0][0xa80] ;  /* 0x0002a00000087ab9 */ /* 0x000fe20000000a00 */
[----:B------:R-:W-:Y:S01]  /*e2a0*/  IMAD.SHL.U32 R9, R8, 0x20, RZ ;  /* 0x0000002008097824 */ /* 0x000fe200078e00ff */
[----:B------:R-:W-:Y:S01]  /*e2b0*/  SEL R7, RZ, 0x40, P0 ;  /* 0x00000040ff077807 */ /* 0x000fe20000000000 */
[----:B------:R-:W-:Y:S01]  /*e2c0*/  IMAD.IADD R3, R5, 0x1, R3 ;  /* 0x0000000105037824 */ /* 0x000fe200078e0203 */
[----:B------:R-:W-:Y:S02]  /*e2d0*/  LEA R20, P0, R4, UR8, 0x1 ;  /* 0x0000000804147c11 */ /* 0x000fe4000f8008ff */
[----:B------:R-:W-:-:S02]  /*e2e0*/  LOP3.LUT R10, R13, 0x10, R10, 0xe2, !PT ;  /* 0x000000100d0a7812 */ /* 0x000fc400078ee20a */
[----:B------:R-:W-:Y:S01]  /*e2f0*/  LEA.HI.X R3, R4, UR9, R3, 0x1, P0 ;  /* 0x0000000904037c11 */ /* 0x000fe200080f0c03 */
[----:B------:R0:W1:Y:S01]  /*e300*/  SHFL.IDX PT, R6, R20, RZ, 0x181f ;  /* 0x00181fff14067589 */ /* 0x00006200000e0000 */
[----:B------:R-:W-:Y:S02]  /*e310*/  ISETP.GE.AND P0, PT, R26, R25, PT ;  /* 0x000000191a00720c */ /* 0x000fe40003f06270 */
[----:B------:R-:W-:-:S04]  /*e320*/  LOP3.LUT R10, R9, 0x20, R10, 0xe2, !PT ;  /* 0x00000020090a7812 */ /* 0x000fc800078ee20a */
[----:B------:R-:W-:Y:S02]  /*e330*/  LOP3.LUT R21, R10, R7, RZ, 0xfc, !PT ;  /* 0x000000070a157212 */ /* 0x000fe400078efcff */
[----:B------:R0:W3:Y:S02]  /*e340*/  SHFL.IDX PT, R7, R3, RZ, 0x181f ;  /* 0x00181fff03077589 */ /* 0x0000e400000e0000 */
[----:B------:R-:W-:-:S03]  /*e350*/  LOP3.LUT R24, R21, R0, RZ, 0xfc, !PT ;  /* 0x0000000015187212 */ /* 0x000fc600078efcff */
[----:B------:R-:W-:Y:S05]  /*e360*/  @P0 BRA `(.L_x_7461) ;  /* 0x00000000007c0947 */ /* 0x000fea0003800000 */
[----:B------:R-:W-:Y:S02]  /*e370*/  ISETP.GE.AND P2, PT, R195, UR12, PT ;  /* 0x0000000cc3007c0c */ /* 0x000fe4000bf46270 */
[----:B------:R-:W-:Y:S02]  /*e380*/  ISETP.GE.AND P1, PT, R2, UR12, PT ;  /* 0x0000000c02007c0c */ /* 0x000fe4000bf26270 */
[----:B------:R-:W-:Y:S02]  /*e390*/  ISETP.GE.AND P5, PT, R194, UR12, PT ;  /* 0x0000000cc2007c0c */ /* 0x000fe4000bfa6270 */
[----:B------:R-:W-:-:S07]  /*e3a0*/  ISETP.GE.AND P3, PT, R193, UR12, PT ;  /* 0x0000000cc1007c0c */ /* 0x000fce000bf66270 */
[CC--:B-1----:R-:W-:Y:S02]  /*e3b0*/  @!P2 LEA R8, P0, R195.reuse, R6.reuse, 0x1 ;  /* 0x00000006c308a211 */ /* 0x0c2fe400078008ff */
[----:B---3--:R-:W-:Y:S02]  /*e3c0*/  @!P1 IMAD.WIDE R4, R2, 0x2, R6 ;  /* 0x0000000202049825 */ /* 0x008fe400078e0206 */
        /* <DEDUP_REMOVED lines=25> */
.L_x_7461:
[----:B------:R-:W-:Y:S05]  /*e560*/  BSYNC B1 ;  /* 0x0000000000017941 */ /* 0x000fea0003800000 */
.L_x_7460:
[----:B------:R-:W-:Y:S01]  /*e570*/  VIADD R0, R26, 0x20 ;  /* 0x000000201a007836 */ /* 0x000fe20000000000 */
[----:B---34-:R3:W4:Y:S04]  /*e580*/  SHFL.IDX PT, R7, R3, 0x1, 0x181f ;  /* 0x00381f0003077f89 */ /* 0x01872800000e0000 */
[----:B------:R-:W-:Y:S01]  /*e590*/  ISETP.GE.AND P0, PT, R0, R25, PT ;  /* 0x000000190000720c */ /* 0x000fe20003f06270 */
[----:B-1----:R3:W1:-:S12]  /*e5a0*/  SHFL.IDX PT, R6, R20, 0x1, 0x181f ;  /* 0x00381f0014067f89 */ /* 0x00265800000e0000 */
[----:B---3--:R-:W-:Y:S05]  /*e5b0*/  @P0 BRA `(.L_x_7454) ;  /* 0x00000000007c0947 */ /* 0x008fea0003800000 */
[----:B------:R-:W-:Y:S02]  /*e5c0*/  ISETP.GE.AND P1, PT, R2, UR12, PT ;  /* 0x0000000c02007c0c */ /* 0x000fe4000bf26270 */
[----:B------:R-:W-:Y:S02]  /*e5d0*/  ISETP.GE.AND P5, PT, R195, UR12, PT ;  /* 0x0000000cc3007c0c */ /* 0x000fe4000bfa6270 */
[----:B------:R-:W-:Y:S02]  /*e5e0*/  ISETP.GE.AND P4, PT, R194, UR12, PT ;  /* 0x0000000cc2007c0c */ /* 0x000fe4000bf86270 */
[----:B------:R-:W-:Y:S02]  /*e5f0*/  ISETP.GE.AND P3, PT, R193, UR12, PT ;  /* 0x0000000cc1007c0c */ /* 0x000fe4000bf66270 */
[----:B------:R-:W-:-:S05]  /*e600*/  ISETP.GE.AND P2, PT, R192, UR12, PT ;  /* 0x0000000cc0007c0c */ /* 0x000fca000bf46270 */
[----:B-1--4-:R-:W-:Y:S02]  /*e610*/  @!P1 IMAD.WIDE R4, R2, 0x2, R6 ;  /* 0x0000000202049825 */ /* 0x012fe400078e0206 */
        /* <DEDUP_REMOVED lines=15> */
[----:B-1----:R-:W-:-:S03]  /*e710*/  @!P1 LEA R4, P6, R187, R6, 0x1 ;  /* 0x00000006bb049211 */ /* 0x002fc600078c08ff */
        /* <DEDUP_REMOVED lines=9> */
.L_x_7454:
[----:B------:R-:W-:Y:S05]  /*e7b0*/  BSYNC B0 ;  /* 0x0000000000007941 */ /* 0x000fea0003800000 */
.L_x_7447:
[----:B------:R-:W-:Y:S02]  /*e7c0*/  ULDC UR4, c[0x0][0xc3c] ;  /* 0x00030f0000047ab9 */ /* 0x000fe40000000800 */
[----:B------:R-:W-:-:S06]  /*e7d0*/  UISETP.GE.AND UP0, UPT, UR7, UR4, UPT ;  /* 0x000000040700728c */ /* 0x000fcc000bf06270 */
[----:B------:R-:W-:-:S13]  /*e7e0*/  PLOP3.LUT P0, PT, PT, PT, UP0, 0x80, 0x0 ;  /* 0x000000000000781c */ /* 0x000fda0003f0f008 */
[----:B------:R-:W-:Y:S05]  /*e7f0*/  @!P0 BRA `(.L_x_7462) ;  /* 0xffffff2800f88947 */ /* 0x000fea000383ffff */
[----:B------:R-:W-:Y:S05]  /*e800*/  EXIT ;  /* 0x000000000000794d */ /* 0x000fea0003800000 */
.L_x_7400:
        /* <DEDUP_REMOVED lines=18> */
.L_x_7463:
        /* <DEDUP_REMOVED lines=43> */
.L_x_7467:
        /* <DEDUP_REMOVED lines=39> */
.L_x_7465:
        /* <DEDUP_REMOVED lines=12> */
.L_x_7468:
        /* <DEDUP_REMOVED lines=63> */
.L_x_7469:
        /* <DEDUP_REMOVED lines=61> */
.L_x_7470:
[----:B01----:R-:W-:-:S05]  /*f6d0*/  LOP3.LUT R3, RZ, R2, RZ, 0x33, !PT ;  /* 0x00000002ff037212 */ /* 0x003fca00078e33ff */
[----:B------:R-:W-:-:S05]  /*f6e0*/  IMAD.IADD R2, R4, 0x1, R3 ;  /* 0x0000000104027824 */ /* 0x000fca00078e0203 */
[----:B------:R1:W-:Y:S01]  /*f6f0*/  STL [R1+0x4], R2 ;  /* 0x0000040201007387 */ /* 0x0003e20000100800 */
[----:B------:R-:W-:Y:S05]  /*f700*/  BRA `(.L_x_7471) ;  /* 0x0000000000107947 */ /* 0x000fea0003800000 */
.L_x_7466:
[----:B------:R-:W-:Y:S01]  /*f710*/  IMAD.U32 R2, RZ, RZ, UR6 ;  /* 0x00000006ff027e24 */ /* 0x000fe2000f8e00ff */
[----:B------:R0:W-:Y:S04]  /*f720*/  STL [R1+0x4], RZ ;  /* 0x000004ff01007387 */ /* 0x0001e80000100800 */
[----:B------:R0:W-:Y:S04]  /*f730*/  STL [R1+0x8], RZ ;  /* 0x000008ff01007387 */ /* 0x0001e80000100800 */
[----:B------:R0:W-:Y:S02]  /*f740*/  STL [R1], R2 ;  /* 0x0000000201007387 */ /* 0x0001e40000100800 */
.L_x_7471:
        /* <DEDUP_REMOVED lines=10> */
.L_x_7464:
        /* <DEDUP_REMOVED lines=30> */
.L_x_7592:
[----:B0-2---:R-:W2:Y:S01]  /*f9d0*/  LDL R0, [R1+0xc] ;  /* 0x00000c0001007983 */ /* 0x005ea20000100800 */
[----:B---3--:R-:W2:Y:S01]  /*f9e0*/  LDC.64 R2, c[0x0][0xc88] ;  /* 0x00032200ff027b82 */ /* 0x008ea20000000a00 */
        /* <DEDUP_REMOVED lines=54> */
.L_x_7473:
        /* <DEDUP_REMOVED lines=18> */
.L_x_7474:
[----:B------:R-:W-:Y:S05]  /*fe70*/  @!P0 BRA `(.L_x_7475) ;  /* 0x00000000000c8947 */ /* 0x000fea0003800000 */
[----:B------:R-:W3:Y:S04]  /*fe80*/  LDG.E R6, desc[UR40][R4.64] ;  /* 0x0000002804067981 */ /* 0x000ee8000c1e1900 */
[----:B------:R-:W3:Y:S02]  /*fe90*/  LDG.E R4, desc[UR40][R4.64+0x4] ;  /* 0x0000042804047981 */ /* 0x000ee4000c1e1900 */
[----:B---3--:R-:W-:-:S07]  /*fea0*/  IMAD.IADD R6, R4, 0x1, -R6 ;  /* 0x0000000104067824 */ /* 0x008fce00078e0a06 */
.L_x_7475:
[----:B------:R-:W3:Y:S01]  /*feb0*/  LDL R5, [R1+0x4] ;  /* 0x0000040001057983 */ /* 0x000ee20000100800 */
[----:B-----5:R-:W-:Y:S01]  /*fec0*/  IMAD.IADD R6, R6, 0x1, -R0 ;  /* 0x0000000106067824 */ /* 0x020fe200078e0a00 */
[----:B------:R-:W-:Y:S01]  /*fed0*/  BSSY B0, `(.L_x_7476) ;  /* 0x000003a000007945 */ /* 0x000fe20003800000 */
[----:B------:R-:W4:Y:S02]  /*fee0*/  LDC R0, c[0x0][0x448] ;  /* 0x00011200ff007b82 */ /* 0x000f240000000800 */
[----:B----4-:R-:W-:-:S13]  /*fef0*/  ISETP.NE.AND P0, PT, R0, 0x1, PT ;  /* 0x000000010000780c */ /* 0x010fda0003f05270 */
[----:B--2---:R-:W2:Y:S08]  /*ff00*/  @P0 LDC R3, c[0x0][0x44c] ;  /* 0x00011300ff030b82 */ /* 0x004eb00000000800 */
[----:B------:R-:W4:Y:S01]  /*ff10*/  @P0 LDC R4, c[0x0][0x450] ;  /* 0x00011400ff040b82 */ /* 0x000f220000000800 */
[----:B---3--:R-:W-:Y:S02]  /*ff20*/  IMAD.SHL.U32 R0, R5, 0x40, RZ ;  /* 0x0000004005007824 */ /* 0x008fe400078e00ff */
[----:B------:R-:W-:-:S02]  /*ff30*/  IMAD.MOV.U32 R5, RZ, RZ, RZ ;  /* 0x000000ffff057224 */ /* 0x000fc400078e00ff */
[----:B------:R-:W-:Y:S02]  /*ff40*/  VIADD R0, R0, 0x3f ;  /* 0x0000003f00007836 */ /* 0x000fe40000000000 */
[----:B------:R-:W-:Y:S02]  /*ff50*/  IMAD.MOV.U32 R10, RZ, RZ, R5 ;  /* 0x000000ffff0a7224 */ /* 0x000fe400078e0005 */
[----:B--2---:R-:W-:-:S05]  /*ff60*/  @P0 IMAD.HI.U32 R3, R0, R3, RZ ;  /* 0x0000000300030227 */ /* 0x004fca00078e00ff */
[----:B----4-:R-:W-:Y:S01]  /*ff70*/  @P0 SHF.R.U32.HI R0, RZ, R4, R3 ;  /* 0x00000004ff000219 */ /* 0x010fe20000011603 */
[C---:B------:R-:W-:Y:S01]  /*ff80*/  VIADD R4, R6.reuse, 0x3f ;  /* 0x0000003f06047836 */ /* 0x040fe20000000000 */
[----:B------:R-:W-:Y:S02]  /*ff90*/  IADD3 R3, R6, 0x40, -R9 ;  /* 0x0000004006037810 */ /* 0x000fe40007ffe809 */
[----:B01----:R-:W-:-:S03]  /*ffa0*/  LOP3.LUT R9, R2, 0xff, RZ, 0xc0, !PT ;  /* 0x000000ff02097812 */ /* 0x003fc600078ec0ff */
[----:B------:R-:W-:Y:S01]  /*ffb0*/  IMAD.IADD R0, R3, 0x1, R0 ;  /* 0x0000000103007824 */ /* 0x000fe200078e0200 */
[----:B------:R-:W-:-:S04]  /*ffc0*/  SHF.R.S32.HI R3, RZ, 0x1f, R4 ;  /* 0x0000001fff037819 */ /* 0x000fc80000011404 */
[----:B------:R-:W-:Y:S02]  /*ffd0*/  LEA.HI R4, R3, R4, RZ, 0x6 ;  /* 0x0000000403047211 */ /* 0x000fe400078f30ff */
[----:B------:R-:W-:Y:S02]  /*ffe0*/  SHF.R.S32.HI R3, RZ, 0x1f, R0 ;  /* 0x0000001fff037819 */ /* 0x000fe40000011400 */
[----:B------:R-:W-:Y:S02]  /*fff0*/  SHF.R.S32.HI R4, RZ, 0x6, R4 ;  /* 0x00000006ff047819 */ /* 0x000fe40000011404 */
[----:B------:R-:W-:Y:S02]  /*10000*/  LEA.HI R3, R3, R0, RZ, 0x6 ;  /* 0x0000000003037211 */ /* 0x000fe400078f30ff */
[----:B------:R-:W-:Y:S02]  /*10010*/  SHF.R.U32.HI R0, RZ, 0x10, R2 ;  /* 0x00000010ff007819 */ /* 0x000fe40000011602 */
[----:B------:R-:W-:-:S02]  /*10020*/  SHF.R.S32.HI R3, RZ, 0x6, R3 ;  /* 0x00000006ff037819 */ /* 0x000fc40000011403 */
[----:B------:R-:W-:Y:S02]  /*10030*/  ISETP.NE.AND P0, PT, R0, RZ, PT ;  /* 0x000000ff0000720c */ /* 0x000fe40003f05270 */
[----:B------:R-:W-:-:S04]  /*10040*/  VIMNMX R8, R4, R3, PT ;  /* 0x0000000304087248 */ /* 0x000fc80003fe0100 */
[----:B------:R-:W-:Y:S01]  /*10050*/  ISETP.GE.AND P1, PT, R8, 0x1, PT ;  /* 0x000000010800780c */ /* 0x000fe20003f26270 */
[----:B------:R0:W-:Y:S04]  /*10060*/  STL [R1+0x2c], R8 ;  /* 0x00002c0801007387 */ /* 0x0001e80000100800 */
[----:B------:R0:W-:Y:S02]  /*10070*/  STL [R1+0x38], R5 ;  /* 0x0000380501007387 */ /* 0x0001e40000100800 */
[----:B------:R-:W1:Y:S02]  /*10080*/  @!P0 LDC R0, c[0x0][0x9f0] ;  /* 0x00027c00ff008b82 */ /* 0x000e640000000800 */
        /* <DEDUP_REMOVED lines=10> */
[----:B------:R-:W-:Y:S01]  /*10130*/  IMAD.HI.U32 R7, R3, R5, R2 ;  /* 0x0000000503077227 */ /* 0x000fe200078e0002 */
        /* <DEDUP_REMOVED lines=19> */
.L_x_7477:
[----:B------:R-:W-:Y:S05]  /*10270*/  BSYNC B0 ;  /* 0x0000000000007941 */ /* 0x000fea0003800000 */
.L_x_7476:
        /* <DEDUP_REMOVED lines=12> */
[----:B0-----:R-:W0:Y:S01]  /*10340*/  S2R R5, SR_LANEID ;  /* 0x0000000000057919 */ /* 0x001e220000000000 */
[----:B------:R-:W-:Y:S01]  /*10350*/  VOTEU.ANY UR4, UPT, PT ;  /* 0x0000000000047886 */ /* 0x000fe200038e0100 */
[----:B------:R-:W1:Y:S01]  /*10360*/  LDC.64 R2, c[0x0][0xc60] ;  /* 0x00031800ff027b82 */ /* 0x000e620000000a00 */
[----:B------:R-:W0:Y:S02]  /*10370*/  FLO.U32 R0, UR4 ;  /* 0x0000000400007d00 */ /* 0x000e2400080e0000 */
[----:B0-----:R-:W-:-:S06]  /*10380*/  ISETP.EQ.U32.AND P0, PT, R0, R5, PT ;  /* 0x000000050000720c */ /* 0x001fcc0003f02070 */
[----:B------:R-:W1:Y:S07]  /*10390*/  POPC R5, UR4 ;  /* 0x0000000400057d09 */ /* 0x000e6e0008000000 */
[----:B-1----:R-:W3:Y:S01]  /*103a0*/  @P0 ATOMG.E.ADD.STRONG.GPU PT, R3, desc[UR40][R2.64], R5 ;  /* 0x00000005020309a8 */ /* 0x002ee200081ee1e8 */
[----:B------:R-:W0:Y:S02]  /*103b0*/  S2R R4, SR_LTMASK ;  /* 0x0000000000047919 */ /* 0x000e240000003900 */
[----:B0-----:R-:W-:-:S04]  /*103c0*/  LOP3.LUT R4, R4, UR4, RZ, 0xc0, !PT ;  /* 0x0000000404047c12 */ /* 0x001fc8000f8ec0ff */
[----:B------:R-:W0:Y:S01]  /*103d0*/  POPC R7, R4 ;  /* 0x0000000400077309 */ /* 0x000e220000000000 */
[----:B---3--:R-:W0:Y:S02]  /*103e0*/  SHFL.IDX PT, R0, R3, R0, 0x1f ;  /* 0x00001f0003007589 */ /* 0x008e2400000e0000 */
[----:B0-----:R-:W-:-:S05]  /*103f0*/  IADD3 R0, R0, UR37, R7 ;  /* 0x0000002500007c10 */ /* 0x001fca000fffe007 */
[----:B------:R1:W-:Y:S01]  /*10400*/  STL [R1], R0 ;  /* 0x0000000001007387 */ /* 0x0003e20000100800 */
[----:B------:R-:W-:Y:S05]  /*10410*/  BRA `(.L_x_7480) ;  /* 0x0000004800787947 */ /* 0x000fea0003800000 */
.L_x_7479:
        /* <DEDUP_REMOVED lines=20> */
.L_x_7482:
[----:B------:R-:W-:Y:S05]  /*10560*/  BSYNC B6 ;  /* 0x0000000000067941 */ /* 0x000fea0003800000 */
.L_x_7481:
        /* <DEDUP_REMOVED lines=9> */
[----:B------:R-:W-:Y:S02]  /*10600*/  IMAD.U32 R4, RZ, RZ, UR6 ;  /* 0x00000006ff047e24 */ /* 0x000fe4000f8e00ff */
[----:B0-----:R-:W-:Y:S02]  /*10610*/  IMAD.U32 R5, RZ, RZ, UR7 ;  /* 0x00000007ff057e24 */ /* 0x001fe4000f8e00ff */
[----:B------:R-:W-:Y:S02]  /*10620*/  IMAD.U32 R6, RZ, RZ, UR8 ;  /* 0x00000008ff067e24 */ /* 0x000fe4000f8e00ff */
[----:B------:R-:W-:-:S02]  /*10630*/  IMAD.U32 R7, RZ, RZ, UR9 ;  /* 0x00000009ff077e24 */ /* 0x000fc4000f8e00ff */
[----:B--2---:R-:W-:Y:S02]  /*10640*/  IMAD.U32 R10, RZ, RZ, UR4 ;  /* 0x00000004ff0a7e24 */ /* 0x004fe4000f8e00ff */
[----:B------:R-:W-:Y:S02]  /*10650*/  IMAD.U32 R11, RZ, RZ, UR5 ;  /* 0x00000005ff0b7e24 */ /* 0x000fe4000f8e00ff */
[----:B------:R-:W-:Y:S02]  /*10660*/  IMAD.MOV.U32 R8, RZ, RZ, 0x70 ;  /* 0x00000070ff087424 */ /* 0x000fe400078e00ff */
[----:B------:R-:W-:Y:S02]  /*10670*/  IMAD.MOV.U32 R12, RZ, RZ, 0x1 ;  /* 0x00000001ff0c7424 */ /* 0x000fe400078e00ff */
[----:B-1----:R-:W-:-:S07]  /*10680*/  IMAD.MOV.U32 R13, RZ, RZ, RZ ;  /* 0x000000ffff0d7224 */ /* 0x002fce00078e00ff */
[----:B------:R-:W-:-:S07]  /*10690*/  LEPC R20, `(.L_x_7485) ;  /* 0x000000001014794e */ /* 0x000fce0000000000 */
[----:B---3--:R-:W-:Y:S05]  /*106a0*/  CALL.ABS.NOINC R2 ;  /* 0x0000000002007343 */ /* 0x008fea0003c00000 */
.L_x_7485:
        /* <DEDUP_REMOVED lines=16> */
.L_x_7484:
[----:B------:R-:W-:Y:S05]  /*107b0*/  BSYNC B6 ;  /* 0x0000000000067941 */ /* 0x000fea0003800000 */
.L_x_7483:
[----:B------:R-:W3:Y:S01]  /*107c0*/  LDL.LU R4, [R1+0x18] ;  /* 0x0000180001047983 */ /* 0x000ee20000300800 */
[----:B------:R-:W-:-:S03]  /*107d0*/  ULDC.64 UR4, c[0x0][0x9f8] ;  /* 0x00027e0000047ab9 */ /* 0x000fc60000000a00 */
[----:B------:R-:W4:Y:S01]  /*107e0*/  LDL R7, [R1+0x8] ;  /* 0x0000080001077983 */ /* 0x000f220000100800 */
[----:B------:R-:W-:-:S03]  /*107f0*/  ISETP.NE.U32.AND P0, PT, RZ, UR4, PT ;  /* 0x00000004ff007c0c */ /* 0x000fc6000bf05070 */
[----:B------:R-:W5:Y:S01]  /*10800*/  LDL R0, [R1+0x30] ;  /* 0x0000300001007983 */ /* 0x000f620000100800 */
[----:B------:R-:W-:-:S13]  /*10810*/  ISETP.NE.AND.EX P0, PT, RZ, UR5, PT, P0 ;  /* 0x00000005ff007c0c */ /* 0x000fda000bf05300 */
[----:B------:R-:W-:-:S04]  /*10820*/  @P0 IADD3 R2, P1, R16, UR4, RZ ;  /* 0x0000000410020c10 */ /* 0x000fc8000ff3e0ff */
[----:B---3--:R-:W-:Y:S01]  /*10830*/  @P0 IADD3.X R3, R4, UR5, RZ, P1, !PT ;  /* 0x0000000504030c10 */ /* 0x008fe20008ffe4ff */
[----:B------:R-:W-:-:S04]  /*10840*/  ULDC.64 UR4, c[0x0][0xa08] ;  /* 0x0002820000047ab9 */ /* 0x000fc80000000a00 */
[----:B----4-:R1:W0:Y:S02]  /*10850*/  @P0 LDG.E R7, desc[UR40][R2.64] ;  /* 0x0000002802070981 */ /* 0x010224000c1e1900 */
        /* <DEDUP_REMOVED lines=14> */
.L_x_7609:
[----:B------:R3:W-:Y:S01]  /*10940*/  STL [R1+0x28], R0 ;  /* 0x0000280001007387 */ /* 0x0007e20000100800 */
[----:B-1----:R-:W-:Y:S02]  /*10950*/  ISETP.NE.AND P0, PT, R14, RZ, PT ;  /* 0x000000ff0e00720c */ /* 0x002fe40003f05270 */
[----:B------:R-:W-:Y:S02]  /*10960*/  PLOP3.LUT P1, PT, PT, PT, PT, 0x8, 0x0 ;  /* 0x000000000000781c */ /* 0x000fe40003f2e170 */
[----:B------:R-:W-:-:S11]  /*10970*/  LOP3.LUT R18, R18, 0xfffffffe, RZ, 0xc0, !PT ;  /* 0xfffffffe12127812 */ /* 0x000fd600078ec0ff */
[----:B------:R-:W-:Y:S01]  /*10980*/  @P1 LOP3.LUT R18, R18, 0x1, RZ, 0xfc, !PT ;  /* 0x0000000112121812 */ /* 0x000fe200078efcff */
[----:B---3--:R-:W-:Y:S06]  /*10990*/  @P0 BRA `(.L_x_7487) ;  /* 0x00000004000c0947 */ /* 0x008fec0003800000 */
[----:B------:R-:W-:-:S03]  /*109a0*/  UMOV UR4, 0xffffffff ;  /* 0xffffffff00047882 */ /* 0x000fc60000000000 */
[----:B------:R-:W-:Y:S05]  /*109b0*/  BRA.DIV UR4, `(.L_x_7488) ;  /* 0x0000005e047c7947 */ /* 0x000fea000b800000 */
[----:B------:R-:W-:-:S13]  /*109c0*/  ELECT P6, URZ, PT ;  /* 0x00000000003f782f */ /* 0x000fda00038c0000 */
.L_x_7612:
[----:B------:R-:W-:Y:S05]  /*109d0*/  @!P6 BRA `(.L_x_7487) ;  /* 0x0000000000fce947 */ /* 0x000fea0003800000 */
[----:B------:R-:W-:-:S04]  /*109e0*/  ISETP.NE.U32.AND P0, PT, R2, RZ, PT ;  /* 0x000000ff0200720c */ /* 0x000fc80003f05070 */
[----:B------:R-:W-:-:S13]  /*109f0*/  ISETP.NE.AND.EX P0, PT, R3, RZ, PT, P0 ;  /* 0x000000ff0300720c */ /* 0x000fda0003f05300 */
[----:B------:R-:W-:Y:S05]  /*10a00*/  @!P0 BRA `(.L_x_7489) ;  /* 0x0000000000508947 */ /* 0x000fea0003800000 */
[----:B------:R-:W1:Y:S01]  /*10a10*/  LDC R6, c[0x0][0x43c] ;  /* 0x00010f00ff067b82 */ /* 0x000e620000000800 */
[----:B------:R-:W-:Y:S01]  /*10a20*/  IMAD.MOV.U32 R9, RZ, RZ, R0 ;  /* 0x000000ffff097224 */ /* 0x000fe200078e0000 */
[----:B------:R-:W-:-:S03]  /*10a30*/  ULDC.64 UR4, c[0x0][0x428] ;  /* 0x00010a0000047ab9 */ /* 0x000fc60000000a00 */
[----:B------:R-:W-:Y:S01]  /*10a40*/  IMAD.MOV.U32 R0, RZ, RZ, R9 ;  /* 0x000000ffff007224 */ /* 0x000fe200078e0009 */
[----:B-1----:R-:W-:-:S13]  /*10a50*/  ISETP.NE.AND P0, PT, R6, 0x1, PT ;  /* 0x000000010600780c */ /* 0x002fda0003f05270 */
[----:B0-----:R-:W0:Y:S02]  /*10a60*/  @P0 LDC.64 R4, c[0x0][0x440] ;  /* 0x00011000ff040b82 */ /* 0x001e240000000a00 */
        /* <DEDUP_REMOVED lines=14> */
.L_x_7489:
[----:B------:R-:W3:Y:S04]  /*10b50*/  LDL R0, [R1+0x10] ;  /* 0x0000100001007983 */ /* 0x000ee80000100800 */
[----:B-1----:R-:W4:Y:S01]  /*10b60*/  LDL R2, [R1+0x14] ;  /* 0x0000140001027983 */ /* 0x002f220000100800 */
[----:B---3--:R-:W-:Y:S01]  /*10b70*/  IMAD R0, R0, 0x8, R19 ;  /* 0x0000000800007824 */ /* 0x008fe200078e0213 */
[----:B----4-:R-:W-:-:S04]  /*10b80*/  SHF.L.U32 R2, R2, 0x1f, RZ ;  /* 0x0000001f02027819 */ /* 0x010fc800000006ff */
[----:B------:R-:W1:Y:S02]  /*10b90*/  SYNCS.PHASECHK.TRANS64.TRYWAIT P0, [R0+URZ+0x28c40], R2 ;  /* 0x028c4002000075a7 */ /* 0x000e64000800017f */
[----:B-1----:R-:W-:Y:S05]  /*10ba0*/  @!P0 BRA `(.L_x_7490) ;  /* 0x0000005c00208947 */ /* 0x002fea0003800000 */
.L_x_7613:
        /* <DEDUP_REMOVED lines=11> */
.L_x_7491:
[----:B------:R-:W3:Y:S04]  /*10c60*/  LDL R3, [R1+0x10] ;  /* 0x0000100001037983 */ /* 0x000ee80000100800 */
[----:B0-----:R-:W4:Y:S04]  /*10c70*/  LDL R4, [R1+0x28] ;  /* 0x0000280001047983 */ /* 0x001f280000100800 */
[----:B-1----:R-:W2:Y:S01]  /*10c80*/  LDL R2, [R1+0x1c] ;  /* 0x00001c0001027983 */ /* 0x002ea20000100800 */
        /* <DEDUP_REMOVED lines=11> */
[----:B---3--:R-:W-:Y:S01]  /*10d40*/  IMAD R0, R3, 0x2000, R19 ;  /* 0x0000200003007824 */ /* 0x008fe200078e0213 */
[----:B----4-:R-:W-:-:S04]  /*10d50*/  R2UR UR11, R4 ;  /* 0x00000000040b72ca */ /* 0x010fc800000e0000 */
[----:B------:R-:W-:Y:S02]  /*10d60*/  R2UR UR8, R0 ;  /* 0x00000000000872ca */ /* 0x000fe400000e0000 */
[----:B--2---:R-:W-:-:S11]  /*10d70*/  R2UR UR4, R2 ;  /* 0x00000000020472ca */ /* 0x004fd600000e0000 */
[----:B------:R-:W-:Y:S02]  /*10d80*/  UIADD3 UR8, UR8, 0x22400, URZ ;  /* 0x0002240008087890 */ /* 0x000fe4000fffe03f */
[----:B------:R-:W-:-:S03]  /*10d90*/  ULEA UR11, UR11, UR4, 0x6 ;  /* 0x000000040b0b7291 */ /* 0x000fc6000f8e303f */
[----:B------:R-:W-:-:S06]  /*10da0*/  UMOV UR4, 0x0 ;  /* 0x0000000000047882 */ /* 0x000fcc0000000000 */
[----:B------:R1:W-:Y:S02]  /*10db0*/  UTMALDG.4D [UR8], [UR6], desc[UR4] ;  /* 0x00000408060075b4 */ /* 0x0003e40008019000 */
[----:B-1----:R-:W-:Y:S01]  /*10dc0*/  NOP ;  /* 0x0000000000007918 */ /* 0x002fe20000000000 */
.L_x_7487:
[----:B------:R-:W3:Y:S04]  /*10dd0*/  LDL.LU R3, [R1+0x34] ;  /* 0x0000340001037983 */ /* 0x000ee80000300800 */
[----:B------:R-:W4:Y:S04]  /*10de0*/  LDL.LU R5, [R1+0x24] ;  /* 0x0000240001057983 */ /* 0x000f280000300800 */
[----:B0-----:R-:W5:Y:S01]  /*10df0*/  LDL.LU R4, [R1+0x40] ;  /* 0x0000400001047983 */ /* 0x001f620000300800 */
        /* <DEDUP_REMOVED lines=9> */
[----:B---3--:R-:W-:Y:S02]  /*10e90*/  SHF.R.S32.HI R0, RZ, 0x1f, R3 ;  /* 0x0000001fff007819 */ /* 0x008fe40000011403 */
[----:B----4-:R-:W-:-:S03]  /*10ea0*/  SEL R5, R5, RZ, !P0 ;  /* 0x000000ff05057207 */ /* 0x010fc60004000000 */
[----:B------:R-:W-:Y:S01]  /*10eb0*/  IMAD R0, R0, UR4, RZ ;  /* 0x0000000400007c24 */ /* 0x000fe2000f8e02ff */
[----:B-----5:R-:W-:-:S03]  /*10ec0*/  SEL R4, R4, RZ, !P0 ;  /* 0x000000ff04047207 */ /* 0x020fc60004000000 */
        /* <DEDUP_REMOVED lines=24> */
.L_x_7493:
[----:B------:R-:W-:Y:S05]  /*11050*/  BSYNC B6 ;  /* 0x0000000000067941 */ /* 0x000fea0003800000 */
.L_x_7492:
[----:B0-----:R-:W3:Y:S01]  /*11060*/  LDL.LU R0, [R1+0x40] ;  /* 0x0000400001007983 */ /* 0x001ee20000300800 */
[----:B------:R-:W-:Y:S01]  /*11070*/  ULDC.64 UR4, c[0x0][0x2d8] ;  /* 0x0000b60000047ab9 */ /* 0x000fe20000000a00 */
[----:B------:R-:W0:Y:S01]  /*11080*/  LDC R7, c[0x0][0x448] ;  /* 0x00011200ff077b82 */ /* 0x000e220000000800 */
[----:B------:R-:W-:Y:S01]  /*11090*/  ULDC UR6, c[0x0][0x2b8] ;  /* 0x0000ae0000067ab9 */ /* 0x000fe20000000800 */
[----:B------:R-:W4:Y:S04]  /*110a0*/  LDL.LU R4, [R1+0x34] ;  /* 0x0000340001047983 */ /* 0x000f280000300800 */
[----:B------:R-:W4:Y:S04]  /*110b0*/  LDL.LU.64 R2, [R1+0x48] ;  /* 0x0000480001027983 */ /* 0x000f280000300a00 */
[----:B------:R-:W3:Y:S04]  /*110c0*/  LDL.LU R5, [R1+0x24] ;  /* 0x0000240001057983 */ /* 0x000ee80000300800 */
[----:B--2---:R-:W2:Y:S04]  /*110d0*/  LDL R10, [R1+0x4] ;  /* 0x00000400010a7983 */ /* 0x004ea80000100800 */
[----:B------:R1:W5:Y:S01]  /*110e0*/  LDL R8, [R1+0x58] ;  /* 0x0000580001087983 */ /* 0x0003620000100800 */
[----:B0-----:R-:W-:-:S13]  /*110f0*/  ISETP.NE.AND P0, PT, R7, 0x1, PT ;  /* 0x000000010700780c */ /* 0x001fda0003f05270 */
[----:B------:R-:W0:Y:S01]  /*11100*/  @P0 LDC R6, c[0x0][0x450] ;  /* 0x00011400ff060b82 */ /* 0x000e220000000800 */
[----:B------:R-:W1:Y:S02]  /*11110*/  S2R R9, SR_TID.X ;  /* 0x0000000000097919 */ /* 0x000e640000002100 */
[----:B-1----:R-:W-:-:S05]  /*11120*/  IMAD.SHL.U32 R9, R9, 0x8, RZ ;  /* 0x0000000809097824 */ /* 0x002fca00078e00ff */
        /* <DEDUP_REMOVED lines=17> */
[----:B--2---:R-:W-:-:S04]  /*11240*/  IMAD R4, R10, 0x40, R4 ;  /* 0x000000400a047824 */ /* 0x004fc800078e0204 */
        /* <DEDUP_REMOVED lines=27> */
[C---:B------:R-:W-:Y:S02]  /*11400*/  VIADD R5, R3.reuse, 0x10 ;  /* 0x0000001003057836 */ /* 0x040fe40000000000 */
        /* <DEDUP_REMOVED lines=26> */
[----:B------:R-:W-:Y:S01]  /*115b0*/  @!P1 IMAD.MOV.U32 R6, RZ, RZ, R5 ;  /* 0x000000ffff069224 */ /* 0x000fe200078e0005 */
[----:B------:R-:W0:Y:S04]  /*115c0*/  SHFL.IDX PT, R0, R0, 0x3, 0x181f ;  /* 0x00781f0000007f89 */ /* 0x000e2800000e0000 */
[----:B------:R1:W-:Y:S04]  /*115d0*/  @!P1 LDGSTS.E.BYPASS.LTC128B.128 [R8+0x21400], desc[UR40][R6.64], !P0 ;  /* 0x2140000006089fae */ /* 0x0003e8000c101d68 */
[----:B------:R-:W2:Y:S02]  /*115e0*/  SHFL.IDX PT, R4, R4, 0x3, 0x181f ;  /* 0x00781f0004047f89 */ /* 0x000ea400000e0000 */
.L_x_7622:
[----:B------:R-:W-:-:S05]  /*115f0*/  VIADD R3, R3, 0x30 ;  /* 0x0000003003037836 */ /* 0x000fca0000000000 */
[----:B------:R-:W-:-:S13]  /*11600*/  ISETP.GE.AND P1, PT, R3, R2, PT ;  /* 0x000000020300720c */ /* 0x000fda0003f26270 */
[----:B--2---:R-:W-:-:S05]  /*11610*/  @!P1 LEA R2, P2, R9, R4, 0x1 ;  /* 0x0000000409029211 */ /* 0x004fca00078408ff */
[----:B0-----:R-:W-:-:S05]  /*11620*/  @!P1 IMAD.X R3, RZ, RZ, R0, P2 ;  /* 0x000000ffff039224 */ /* 0x001fca00010e0600 */
[----:B------:R-:W-:Y:S01]  /*11630*/  @!PT LDS RZ, [RZ] ;  /* 0x00000000fffff984 */ /* 0x000fe20000000800 */
[----:B------:R-:W-:Y:S01]  /*11640*/  @!PT LDS RZ, [RZ] ;  /* 0x00000000fffff984 */ /* 0x000fe20000000800 */
[----:B------:R-:W-:Y:S01]  /*11650*/  @!PT LDS RZ, [RZ] ;  /* 0x00000000fffff984 */ /* 0x000fe20000000800 */
[----:B------:R0:W-:Y:S01]  /*11660*/  @!P1 LDGSTS.E.BYPASS.LTC128B.128 [R8+0x21c00], desc[UR40][R2.64], !P0 ;  /* 0x21c0000002089fae */ /* 0x0001e2000c101d68 */
[----:B------:R-:W-:Y:S01]  /*11670*/  PLOP3.LUT P0, PT, PT, PT, PT, 0x80, 0x0 ;  /* 0x000000000000781c */ /* 0x000fe20003f0f070 */
[----:B------:R-:W-:-:S12]  /*11680*/  NOP ;  /* 0x0000000000007918 */ /* 0x000fd80000000000 */
.L_x_7495:
        /* <DEDUP_REMOVED lines=18> */
.L_x_7623:
[----:B------:R-:W-:Y:S05]  /*117b0*/  BSYNC B0 ;  /* 0x0000000000007941 */ /* 0x000fea0003800000 */
.L_x_7496:
[----:B------:R-:W-:Y:S01]  /*117c0*/  LOP3.LUT P0, RZ, R18, 0x1, RZ, 0xc0, !PT ;  /* 0x0000000112ff7812 */ /* 0x000fe2000780c0ff */
[----:B------:R-:W-:-:S12]  /*117d0*/  BSSY B0, `(.L_x_7498) ;  /* 0x0000097000007945 */ /* 0x000fd80003800000 */
[----:B------:R-:W-:Y:S05]  /*117e0*/  @!P0 BRA `(.L_x_7499) ;  /* 0x0000000800548947 */ /* 0x000fea0003800000 */
[----:B------:R-:W0:Y:S04]  /*117f0*/  LDL R4, [R1+0x10] ;  /* 0x0000100001047983 */ /* 0x000e280000100800 */
[----:B------:R-:W2:Y:S01]  /*11800*/  LDL R2, [R1+0x14] ;  /* 0x0000140001027983 */ /* 0x000ea20000100800 */
[----:B------:R-:W-:Y:S01]  /*11810*/  BSSY B1, `(.L_x_7500) ;  /* 0x0000008000017945 */ /* 0x000fe20003800000 */
[----:B------:R-:W3:Y:S02]  /*11820*/  S2R R3, SR_TID.X ;  /* 0x0000000000037919 */ /* 0x000ee40000002100 */
[----:B---3--:R-:W-:-:S04]  /*11830*/  LOP3.LUT R3, R3, 0x7f, RZ, 0xc0, !PT ;  /* 0x0000007f03037812 */ /* 0x008fc800078ec0ff */
[----:B------:R-:W-:Y:S01]  /*11840*/  ISETP.NE.AND P1, PT, R3, RZ, PT ;  /* 0x000000ff0300720c */ /* 0x000fe20003f25270 */
[----:B0-----:R-:W-:Y:S01]  /*11850*/  IMAD R0, R4, 0x8, R19 ;  /* 0x0000000804007824 */ /* 0x001fe200078e0213 */
[----:B--2---:R-:W-:-:S04]  /*11860*/  SHF.L.U32 R2, R2, 0x1f, RZ ;  /* 0x0000001f02027819 */ /* 0x004fc800000006ff */
[----:B------:R-:W0:Y:S02]  /*11870*/  SYNCS.PHASECHK.TRANS64.TRYWAIT P0, [R0+URZ+0x28c60], R2 ;  /* 0x028c6002000075a7 */ /* 0x000e24000800017f */
[----:B0-----:R-:W-:Y:S05]  /*11880*/  @!P0 BRA `(.L_x_7501) ;  /* 0x00000054005c8947 */ /* 0x001fea0003800000 */
.L_x_7624:
[----:B------:R-:W-:Y:S05]  /*11890*/  BSYNC B1 ;  /* 0x0000000000017941 */ /* 0x000fea0003800000 */
.L_x_7500:
        /* <DEDUP_REMOVED lines=9> */
.L_x_7503:
[----:B------:R-:W-:Y:S05]  /*11930*/  BSYNC B1 ;  /* 0x0000000000017941 */ /* 0x000fea0003800000 */
.L_x_7502:
        /* <DEDUP_REMOVED lines=13> */
.L_x_7504:
        /* <DEDUP_REMOVED lines=15> */
.L_x_7505:
        /* <DEDUP_REMOVED lines=15> */
.L_x_7506:
        /* <DEDUP_REMOVED lines=15> */
.L_x_7507:
        /* <DEDUP_REMOVED lines=15> */
.L_x_7508:
        /* <DEDUP_REMOVED lines=15> */
.L_x_7509:
        /* <DEDUP_REMOVED lines=15> */
.L_x_7510:
        /* <DEDUP_REMOVED lines=15> */
.L_x_7511:
        /* <DEDUP_REMOVED lines=10> */
.L_x_7499:
[----:B------:R-:W-:Y:S05]  /*12140*/  BSYNC B0 ;  /* 0x0000000000007941 */ /* 0x000fea0003800000 */
.L_x_7498:
[----:B------:R-:W0:Y:S04]  /*12150*/  LDL R4, [R1+0x30] ;  /* 0x0000300001047983 */ /* 0x000e280000100800 */
[----:B------:R-:W2:Y:S01]  /*12160*/  LDL R5, [R1+0x20] ;  /* 0x0000200001057983 */ /* 0x000ea20000100800 */
[----:B------:R-:W-:Y:S01]  /*12170*/  BSSY B0, `(.L_x_7512) ;  /* 0x00002ac000007945 */ /* 0x000fe20003800000 */
[----:B0-----:R-:W-:-:S05]  /*12180*/  VIADD R0, R4, 0xfffffffe ;  /* 0xfffffffe04007836 */ /* 0x001fca0000000000 */
[----:B--2---:R-:W-:-:S13]  /*12190*/  ISETP.GE.AND P0, PT, R0, R5, PT ;  /* 0x000000050000720c */ /* 0x004fda0003f06270 */
[----:B------:R-:W-:Y:S05]  /*121a0*/  @!P0 BRA `(.L_x_7513) ;  /* 0x0000002800a08947 */ /* 0x000fea0003800000 */
[----:B-1----:R-:W2:Y:S04]  /*121b0*/  LDL.LU R7, [R1+0x54] ;  /* 0x0000540001077983 */ /* 0x002ea80000300800 */
        /* <DEDUP_REMOVED lines=48> */
.L_x_7518:
        /* <DEDUP_REMOVED lines=8> */
.L_x_7625:
[----:B------:R-:W-:Y:S05]  /*12540*/  BSYNC B3 ;  /* 0x0000000000037941 */ /* 0x000fea0003800000 */
.L_x_7519:
        /* <DEDUP_REMOVED lines=9> */
.L_x_7522:
[----:B------:R-:W-:Y:S05]  /*125e0*/  BSYNC B3 ;  /* 0x0000000000037941 */ /* 0x000fea0003800000 */
.L_x_7521:
        /* <DEDUP_REMOVED lines=13> */
.L_x_7523:
        /* <DEDUP_REMOVED lines=13> */
.L_x_7626:
[----:B------:R-:W-:Y:S05]  /*12790*/  BSYNC B3 ;  /* 0x0000000000037941 */ /* 0x000fea0003800000 */
.L_x_7524:
        /* <DEDUP_REMOVED lines=11> */
.L_x_7527:
[----:B------:R-:W-:Y:S05]  /*12850*/  BSYNC B3 ;  /* 0x0000000000037941 */ /* 0x000fea0003800000 */
.L_x_7526:
        /* <DEDUP_REMOVED lines=10> */
.L_x_7528:
        /* <DEDUP_REMOVED lines=15> */
.L_x_7529:
        /* <DEDUP_REMOVED lines=15> */
.L_x_7530:
        /* <DEDUP_REMOVED lines=15> */
.L_x_7531:
        /* <DEDUP_REMOVED lines=15> */
.L_x_7532:
        /* <DEDUP_REMOVED lines=15> */
.L_x_7533:
        /* <DEDUP_REMOVED lines=15> */
.L_x_7534:
        /* <DEDUP_REMOVED lines=15> */
.L_x_7535:
        /* <DEDUP_REMOVED lines=10> */
.L_x_7517:
[----:B------:R-:W-:Y:S05]  /*13030*/  BSYNC B1 ;  /* 0x0000000000017941 */ /* 0x000fea0003800000 */
.L_x_7516:
[----:B------:R-:W2:Y:S02]  /*13040*/  LDL.LU R6, [R1+0x30] ;  /* 0x0000300001067983 */ /* 0x000ea40000300800 */
[----:B--2---:R-:W-:-:S07]  /*13050*/  VIADD R0, R6, 0xfffffffd ;  /* 0xfffffffd06007836 */ /* 0x004fce0000000000 */
.L_x_7515:
[----:B------:R-:W-:Y:S05]  /*13060*/  BSYNC B2 ;  /* 0x0000000000027941 */ /* 0x000fea0003800000 */
.L_x_7514:
[----:B------:R-:W-:Y:S01]  /*13070*/  VIADD R5, R5, 0xfffffffe ;  /* 0xfffffffe05057836 */ /* 0x000fe20000000000 */
[----:B------:R-:W-:-:S04]  /*13080*/  LOP3.LUT R4, RZ, R4, RZ, 0x33, !PT ;  /* 0x00000004ff047212 */ /* 0x000fc800078e33ff */
[----:B------:R-:W-:-:S13]  /*13090*/  ISETP.NE.AND P0, PT, R5, R4, PT ;  /* 0x000000040500720c */ /* 0x000fda0003f05270 */
[----:B------:R-:W-:Y:S05]  /*130a0*/  @!P0 BRA `(.L_x_7513) ;  /* 0x0000001800e08947 */ /* 0x000fea0003800000 */
.L_x_7576:
        /* <DEDUP_REMOVED lines=35> */
.L_x_7538:
        /* <DEDUP_REMOVED lines=8> */
.L_x_7627:
[----:B------:R-:W-:Y:S05]  /*13360*/  BSYNC B2 ;  /* 0x0000000000027941 */ /* 0x000fea0003800000 */
.L_x_7539:
        /* <DEDUP_REMOVED lines=9> */
.L_x_7542:
[----:B------:R-:W-:Y:S05]  /*13400*/  BSYNC B2 ;  /* 0x0000000000027941 */ /* 0x000fea0003800000 */
.L_x_7541:
        /* <DEDUP_REMOVED lines=12> */
.L_x_7543:
        /* <DEDUP_REMOVED lines=13> */
.L_x_7628:
[----:B------:R-:W-:Y:S05]  /*135a0*/  BSYNC B2 ;  /* 0x0000000000027941 */ /* 0x000fea0003800000 */
.L_x_7544:
        /* <DEDUP_REMOVED lines=11> */
.L_x_7547:
[----:B------:R-:W-:Y:S05]  /*13660*/  BSYNC B2 ;  /* 0x0000000000027941 */ /* 0x000fea0003800000 */
.L_x_7546:
        /* <DEDUP_REMOVED lines=9> */
.L_x_7548:
        /* <DEDUP_REMOVED lines=15> */
.L_x_7549:
        /* <DEDUP_REMOVED lines=15> */
.L_x_7550:
        /* <DEDUP_REMOVED lines=15> */
.L_x_7551:
        /* <DEDUP_REMOVED lines=15> */
.L_x_7552:
        /* <DEDUP_REMOVED lines=15> */
.L_x_7553:
        /* <DEDUP_REMOVED lines=15> */
.L_x_7554:
        /* <DEDUP_REMOVED lines=15> */
.L_x_7555:
        /* <DEDUP_REMOVED lines=10> */
.L_x_7537:
[----:B------:R-:W-:Y:S05]  /*13e30*/  BSYNC B1 ;  /* 0x0000000000017941 */ /* 0x000fea0003800000 */
.L_x_7536:
        /* <DEDUP_REMOVED lines=35> */
.L_x_7558:
        /* <DEDUP_REMOVED lines=8> */
.L_x_7629:
[----:B------:R-:W-:Y:S05]  /*140f0*/  BSYNC B2 ;  /* 0x0000000000027941 */ /* 0x000fea0003800000 */
.L_x_7559:
        /* <DEDUP_REMOVED lines=9> */
.L_x_7562:
[----:B------:R-:W-:Y:S05]  /*14190*/  BSYNC B2 ;  /* 0x0000000000027941 */ /* 0x000fea0003800000 */
.L_x_7561:
        /* <DEDUP_REMOVED lines=13> */
.L_x_7563:
        /* <DEDUP_REMOVED lines=13> */
.L_x_7630:
[----:B------:R-:W-:Y:S05]  /*14340*/  BSYNC B2 ;  /* 0x0000000000027941 */ /* 0x000fea0003800000 */
.L_x_7564:
        /* <DEDUP_REMOVED lines=11> */
.L_x_7567:
[----:B------:R-:W-:Y:S05]  /*14400*/  BSYNC B2 ;  /* 0x0000000000027941 */ /* 0x000fea0003800000 */
.L_x_7566:
        /* <DEDUP_REMOVED lines=10> */
.L_x_7568:
        /* <DEDUP_REMOVED lines=15> */
.L_x_7569:
        /* <DEDUP_REMOVED lines=15> */
.L_x_7570:
        /* <DEDUP_REMOVED lines=15> */
.L_x_7571:
        /* <DEDUP_REMOVED lines=15> */
.L_x_7572:
        /* <DEDUP_REMOVED lines=15> */
.L_x_7573:
        /* <DEDUP_REMOVED lines=15> */
.L_x_7574:
        /* <DEDUP_REMOVED lines=15> */
.L_x_7575:
        /* <DEDUP_REMOVED lines=10> */
.L_x_7557:
[----:B------:R-:W-:Y:S05]  /*14be0*/  BSYNC B1 ;  /* 0x0000000000017941 */ /* 0x000fea0003800000 */
.L_x_7556:
[----:B------:R-:W2:Y:S01]  /*14bf0*/  LDL R2, [R1+0x20] ;  /* 0x0000200001027983 */ /* 0x000ea20000100800 */
[----:B------:R-:W-:Y:S01]  /*14c00*/  VIADD R0, R0, 0xfffffffe ;  /* 0xfffffffe00007836 */ /* 0x000fe20000000000 */
[----:B--2---:R-:W-:-:S13]  /*14c10*/  ISETP.GT.AND P0, PT, R6, R2, PT ;  /* 0x000000020600720c */ /* 0x004fda0003f04270 */
[----:B------:R-:W-:Y:S05]  /*14c20*/  @P0 BRA `(.L_x_7576) ;  /* 0xffffffe400200947 */ /* 0x000fea000383ffff */
.L_x_7513:
[----:B------:R-:W-:Y:S05]  /*14c30*/  BSYNC B0 ;  /* 0x0000000000007941 */ /* 0x000fea0003800000 */
.L_x_7512:
[----:B------:R-:W2:Y:S04]  /*14c40*/  LDL.LU R4, [R1+0x10] ;  /* 0x0000100001047983 */ /* 0x000ea80000300800 */
[----:B------:R-:W3:Y:S01]  /*14c50*/  LDL.LU R3, [R1+0x14] ;  /* 0x0000140001037983 */ /* 0x000ee20000300800 */
[----:B------:R-:W4:Y:S01]  /*14c60*/  S2R R2, SR_TID.X ;  /* 0x0000000000027919 */ /* 0x000f220000002100 */
[----:B------:R-:W-:Y:S01]  /*14c70*/  BSSY B0, `(.L_x_7577) ;  /* 0x0000016000007945 */ /* 0x000fe20003800000 */
[----:B----4-:R-:W-:-:S04]  /*14c80*/  LOP3.LUT R2, R2, 0x7f, RZ, 0xc0, !PT ;  /* 0x0000007f02027812 */ /* 0x010fc800078ec0ff */
[----:B------:R-:W-:Y:S01]  /*14c90*/  ISETP.NE.AND P1, PT, R2, RZ, PT ;  /* 0x000000ff0200720c */ /* 0x000fe20003f25270 */
[----:B--2---:R-:W-:-:S05]  /*14ca0*/  VIADD R0, R4, 0x1 ;  /* 0x0000000104007836 */ /* 0x004fca0000000000 */
[----:B------:R-:W-:-:S04]  /*14cb0*/  ISETP.NE.AND P0, PT, R0, 0x2, PT ;  /* 0x000000020000780c */ /* 0x000fc80003f05270 */
[----:B------:R-:W-:-:S04]  /*14cc0*/  SEL R2, RZ, 0x1, P0 ;  /* 0x00000001ff027807 */ /* 0x000fc80000000000 */
[----:B---3--:R-:W-:-:S05]  /*14cd0*/  LOP3.LUT R3, R3, R2, RZ, 0x3c, !PT ;  /* 0x0000000203037212 */ /* 0x008fca00078e3cff */
[----:B------:R2:W-:Y:S01]  /*14ce0*/  STL [R1+0x14], R3 ;  /* 0x0000140301007387 */ /* 0x0005e20000100800 */
[----:B------:R-:W-:Y:S05]  /*14cf0*/  @P1 BRA `(.L_x_7578) ;  /* 0x0000000000341947 */ /* 0x000fea0003800000 */
[----:B------:R-:W3:Y:S01]  /*14d00*/  S2R R5, SR_LANEID ;  /* 0x0000000000057919 */ /* 0x000ee20000000000 */
[----:B------:R-:W-:Y:S01]  /*14d10*/  VOTEU.ANY UR4, UPT, PT ;  /* 0x0000000000047886 */ /* 0x000fe200038e0100 */
[----:B--2---:R-:W2:Y:S01]  /*14d20*/  LDC.64 R2, c[0x0][0xc60] ;  /* 0x00031800ff027b82 */ /* 0x004ea20000000a00 */
[----:B------:R-:W3:Y:S02]  /*14d30*/  FLO.U32 R4, UR4 ;  /* 0x0000000400047d00 */ /* 0x000ee400080e0000 */
[----:B---3--:R-:W-:-:S06]  /*14d40*/  ISETP.EQ.U32.AND P1, PT, R4, R5, PT ;  /* 0x000000050400720c */ /* 0x008fcc0003f22070 */
[----:B------:R-:W2:Y:S07]  /*14d50*/  POPC R5, UR4 ;  /* 0x0000000400057d09 */ /* 0x000eae0008000000 */
[----:B--2---:R-:W2:Y:S01]  /*14d60*/  @P1 ATOMG.E.ADD.STRONG.GPU PT, R3, desc[UR40][R2.64], R5 ;  /* 0x00000005020319a8 */ /* 0x004ea200081ee1e8 */
[----:B-1----:R-:W1:Y:S02]  /*14d70*/  S2R R6, SR_LTMASK ;  /* 0x0000000000067919 */ /* 0x002e640000003900 */
[----:B-1----:R-:W-:-:S04]  /*14d80*/  LOP3.LUT R6, R6, UR4, RZ, 0xc0, !PT ;  /* 0x0000000406067c12 */ /* 0x002fc8000f8ec0ff */
[----:B------:R-:W1:Y:S01]  /*14d90*/  POPC R7, R6 ;  /* 0x0000000600077309 */ /* 0x000e620000000000 */
[----:B--2---:R-:W1:Y:S02]  /*14da0*/  SHFL.IDX PT, R4, R3, R4, 0x1f ;  /* 0x00001f0403047589 */ /* 0x004e6400000e0000 */
[----:B-1----:R-:W-:-:S05]  /*14db0*/  IADD3 R2, R4, UR37, R7 ;  /* 0x0000002504027c10 */ /* 0x002fca000fffe007 */
[----:B------:R3:W-:Y:S02]  /*14dc0*/  STL [R1], R2 ;  /* 0x0000000201007387 */ /* 0x0007e40000100800 */
.L_x_7578:
[----:B------:R-:W-:Y:S05]  /*14dd0*/  BSYNC B0 ;  /* 0x0000000000007941 */ /* 0x000fea0003800000 */
.L_x_7577:
[----:B------:R-:W-:-:S05]  /*14de0*/  SEL R0, R0, RZ, P0 ;  /* 0x000000ff00007207 */ /* 0x000fca0000000000 */
[----:B------:R4:W-:Y:S02]  /*14df0*/  STL [R1+0x10], R0 ;  /* 0x0000100001007387 */ /* 0x0009e40000100800 */
.L_x_7480:
[----:B------:R-:W-:Y:S05]  /*14e00*/  BSYNC B7 ;  /* 0x0000000000077941 */ /* 0x000fea0003800000 */
.L_x_7478:
        /* <DEDUP_REMOVED lines=13> */
.L_x_7579:
[----:B------:R-:W5:Y:S01]  /*14ee0*/  S2R R16, SR_TID.X ;  /* 0x0000000000107919 */ /* 0x000f620000002100 */
[----:B------:R-:W-:Y:S01]  /*14ef0*/  UMOV UR4, 0xffffffff ;  /* 0xffffffff00047882 */ /* 0x000fe20000000000 */
[----:B-----5:R-:W-:-:S04]  /*14f00*/  LOP3.LUT R16, R16, 0x1f, RZ, 0xc0, !PT ;  /* 0x0000001f10107812 */ /* 0x020fc800078ec0ff */
[----:B------:R-:W-:Y:S01]  /*14f10*/  ISETP.NE.AND P0, PT, R16, 0x1f, PT ;  /* 0x0000001f1000780c */ /* 0x000fe20003f05270 */
[----:B------:R-:W-:-:S12]  /*14f20*/  BRA.DIV UR4, `(.L_x_7581) ;  /* 0x0000002204407947 */ /* 0x000fd8000b800000 */
[----:B--2---:R-:W2:Y:S01]  /*14f30*/  LDL.LU R3, [R1] ;  /* 0x0000000001037983 */ /* 0x004ea20000300800 */
[----:B------:R-:W-:-:S03]  /*14f40*/  ULDC UR4, c[0x0][0xc3c] ;  /* 0x00030f0000047ab9 */ /* 0x000fc60000000800 */
[----:B01----:R-:W4:Y:S01]  /*14f50*/  LDL R8, [R1+0xc] ;  /* 0x00000c0001087983 */ /* 0x003f220000100800 */
[----:B--2---:R-:W-:Y:S02]  /*14f60*/  IMAD.MOV.U32 R10, RZ, RZ, R3 ;  /* 0x000000ffff0a7224 */ /* 0x004fe400078e0003 */
[----:B----4-:R-:W-:-:S05]  /*14f70*/  IMAD.IADD R0, R8, 0x1, R16 ;  /* 0x0000000108007824 */ /* 0x010fca00078e0210 */
[----:B------:R-:W-:-:S13]  /*14f80*/  ISETP.GE.OR P1, PT, R0, UR4, !P0 ;  /* 0x0000000400007c0c */ /* 0x000fda000c726670 */
[----:B---3--:R-:W0:Y:S08]  /*14f90*/  @!P1 LDC.64 R2, c[0x0][0xc80] ;  /* 0x00032000ff029b82 */ /* 0x008e300000000a00 */
        /* <DEDUP_REMOVED lines=34> */
.L_x_7640:
[----:B------:R-:W-:Y:S02]  /*151c0*/  ULDC UR4, c[0x0][0xc38] ;  /* 0x00030e0000047ab9 */ /* 0x000fe40000000800 */
[----:B------:R-:W-:-:S04]  /*151d0*/  IMAD.U32 R8, RZ, RZ, UR4 ;  /* 0x00000004ff087e24 */ /* 0x000fc8000f8e00ff */
[----:B-1----:R-:W-:-:S04]  /*151e0*/  IMAD R9, R14, R8, RZ ;  /* 0x000000080e097224 */ /* 0x002fc800078e02ff */
[----:B------:R-:W-:-:S05]  /*151f0*/  IMAD.IADD R0, R0, 0x1, R9 ;  /* 0x0000000100007824 */ /* 0x000fca00078e0209 */
[----:B------:R-:W-:-:S13]  /*15200*/  ISETP.GT.AND P6, PT, R0, R4, PT ;  /* 0x000000040000720c */ /* 0x000fda0003fc4270 */
[----:B------:R-:W-:Y:S05]  /*15210*/  @P6 BRA `(.L_x_7582) ;  /* 0x0000000000ac6947 */ /* 0x000fea0003800000 */
.L_x_7585:
        /* <DEDUP_REMOVED lines=37> */
.L_x_7648:
[----:B------:R-:W-:Y:S02]  /*15470*/  ULDC UR4, c[0x0][0xc38] ;  /* 0x00030e0000047ab9 */ /* 0x000fe40000000800 */
[----:B------:R-:W-:-:S04]  /*15480*/  IMAD.U32 R8, RZ, RZ, UR4 ;  /* 0x00000004ff087e24 */ /* 0x000fc8000f8e00ff */
[----:B-1----:R-:W-:-:S04]  /*15490*/  IMAD R9, R14, R8, RZ ;  /* 0x000000080e097224 */ /* 0x002fc800078e02ff */
[----:B------:R-:W-:-:S05]  /*154a0*/  IMAD.IADD R0, R9, 0x1, R0 ;  /* 0x0000000109007824 */ /* 0x000fca00078e0200 */
[----:B------:R-:W-:-:S13]  /*154b0*/  ISETP.GT.AND P6, PT, R0, R4, PT ;  /* 0x000000040000720c */ /* 0x000fda0003fc4270 */
[----:B------:R-:W-:Y:S05]  /*154c0*/  @!P6 BRA `(.L_x_7585) ;  /* 0xfffffffc0054e947 */ /* 0x000fea000383ffff */
.L_x_7582:
        /* <DEDUP_REMOVED lines=12> */
.L_x_7653:
[----:B------:R-:W-:-:S13]  /*15590*/  ISETP.NE.AND P0, PT, R3, RZ, PT ;  /* 0x000000ff0300720c */ /* 0x000fda0003f05270 */
[----:B------:R-:W-:Y:S05]  /*155a0*/  @!P0 BRA `(.L_x_7587) ;  /* 0x0000000000108947 */ /* 0x000fea0003800000 */
[----:B------:R-:W-:Y:S01]  /*155b0*/  UMOV UR4, 0xffffffff ;  /* 0xffffffff00047882 */ /* 0x000fe20000000000 */
[----:B------:R-:W-:Y:S02]  /*155c0*/  VIADD R12, R10, 0xffffffff ;  /* 0xffffffff0a0c7836 */ /* 0x000fe40000000000 */
[----:B------:R-:W-:Y:S05]  /*155d0*/  BRA.DIV UR4, `(.L_x_7588) ;  /* 0x0000002604047947 */ /* 0x000fea000b800000 */
[----:B------:R1:W2:Y:S02]  /*155e0*/  SHFL.IDX PT, R6, R2, R12, 0x1f ;  /* 0x00001f0c02067589 */ /* 0x0002a400000e0000 */
.L_x_7587:
[----:B--2---:R-:W-:Y:S01]  /*155f0*/  IMAD R3, R6, R8, R9 ;  /* 0x0000000806037224 */ /* 0x004fe200078e0209 */
[----:B------:R-:W-:-:S03]  /*15600*/  ISETP.NE.AND P0, PT, R7, 0x1, PT ;  /* 0x000000010700780c */ /* 0x000fc60003f05270 */
[----:B------:R-:W-:Y:S01]  /*15610*/  IMAD.IADD R4, R4, 0x1, -R3 ;  /* 0x0000000104047824 */ /* 0x000fe200078e0a03 */
[----:B------:R2:W-:Y:S09]  /*15620*/  STL [R1], R3 ;  /* 0x0000000301007387 */ /* 0x0005f20000100800 */
[----:B------:R-:W-:Y:S05]  /*15630*/  @!P0 BRA `(.L_x_7589) ;  /* 0x0000000000e48947 */ /* 0x000fea0003800000 */
[----:B0--3--:R-:W-:-:S04]  /*15640*/  IABS R5, R0 ;  /* 0x0000000000057213 */ /* 0x009fc80000000000 */
[----:B------:R-:W0:Y:S08]  /*15650*/  I2F.RP R6, R5 ;  /* 0x0000000500067306 */ /* 0x000e300000209400 */
[----:B0-----:R-:W0:Y:S02]  /*15660*/  MUFU.RCP R6, R6 ;  /* 0x0000000600067308 */ /* 0x001e240000001000 */
[----:B0-----:R-:W-:-:S06]  /*15670*/  VIADD R9, R6, 0xffffffe ;  /* 0x0ffffffe06097836 */ /* 0x001fcc0000000000 */
[----:B--2---:R-:W1:Y:S02]  /*15680*/  F2I.FTZ.U32.TRUNC.NTZ R3, R9 ;  /* 0x0000000900037305 */ /* 0x004e64000021f000 */
        /* <DEDUP_REMOVED lines=52> */
.L_x_7589:
[----:B0--3--:R-:W3:Y:S01]  /*159d0*/  LDL R5, [R1+0xc] ;  /* 0x00000c0001057983 */ /* 0x009ee20000100800 */
[----:B-12---:R-:W3:Y:S02]  /*159e0*/  LDC.64 R2, c[0x0][0xc90] ;  /* 0x00032400ff027b82 */ /* 0x006ee40000000a00 */
        /* <DEDUP_REMOVED lines=61> */
.L_x_7590:
[----:B0-----:R-:W-:-:S05]  /*15dc0*/  LOP3.LUT R3, RZ, R4, RZ, 0x33, !PT ;  /* 0x00000004ff037212 */ /* 0x001fca00078e33ff */
[----:B------:R-:W-:-:S05]  /*15dd0*/  IMAD.IADD R0, R0, 0x1, R3 ;  /* 0x0000000100007824 */ /* 0x000fca00078e0203 */
[----:B------:R2:W-:Y:S01]  /*15de0*/  STL [R1+0x4], R0 ;  /* 0x0000040001007387 */ /* 0x0005e20000100800 */
[----:B------:R-:W-:Y:S05]  /*15df0*/  BRA `(.L_x_7591) ;  /* 0x0000000000287947 */ /* 0x000fea0003800000 */
.L_x_7583:
        /* <DEDUP_REMOVED lines=10> */
.L_x_7591:
[----:B0-----:R-:W3:Y:S04]  /*15ea0*/  LDL R3, [R1+0x8] ;  /* 0x0000080001037983 */ /* 0x001ee80000100800 */
[----:B-1----:R-:W4:Y:S04]  /*15eb0*/  LDL R2, [R1+0xc] ;  /* 0x00000c0001027983 */ /* 0x002f280000100800 */
        /* <DEDUP_REMOVED lines=14> */
.L_x_7580:
[----:B----4-:R-:W4:Y:S01]  /*15fa0*/  LDL R0, [R1+0xc] ;  /* 0x00000c0001007983 */ /* 0x010f220000100800 */
[----:B------:R-:W-:Y:S02]  /*15fb0*/  ULDC UR4, c[0x0][0xc3c] ;  /* 0x00030f0000047ab9 */ /* 0x000fe40000000800 */
[----:B----4-:R-:W-:-:S13]  /*15fc0*/  ISETP.GE.AND P0, PT, R0, UR4, PT ;  /* 0x0000000400007c0c */ /* 0x010fda000bf06270 */
[----:B------:R-:W-:Y:S05]  /*15fd0*/  @!P0 BRA `(.L_x_7592) ;  /* 0xffffff98007c8947 */ /* 0x000fea000383ffff */
[----:B------:R-:W-:Y:S05]  /*15fe0*/  BSYNC B8 ;  /* 0x0000000000087941 */ /* 0x000fea0003800000 */
.L_x_7472:
[----:B---3--:R-:W3:Y:S01]  /*15ff0*/  LDL.LU R0, [R1+0x50] ;  /* 0x0000500001007983 */ /* 0x008ee20000300800 */
[----:B------:R-:W-:Y:S01]  /*16000*/  BSSY B0, `(.L_x_7593) ;  /* 0x000000b000007945 */ /* 0x000fe20003800000 */
[----:B01----:R-:W0:Y:S01]  /*16010*/  S2R R5, SR_CgaCtaId ;  /* 0x0000000000057919 */ /* 0x003e220000008800 */
[----:B---3--:R-:W-:-:S05]  /*16020*/  VIADD R0, R0, 0x1 ;  /* 0x0000000100007836 */ /* 0x008fca0000000000 */
[----:B------:R-:W-:-:S04]  /*16030*/  LEA.HI R2, R0, R0, RZ, 0x1 ;  /* 0x0000000000027211 */ /* 0x000fc800078f08ff */
[----:B--2---:R-:W-:-:S05]  /*16040*/  LOP3.LUT R3, R2, 0xfffffffe, RZ, 0xc0, !PT ;  /* 0xfffffffe02037812 */ /* 0x004fca00078ec0ff */
[----:B------:R-:W-:Y:S01]  /*16050*/  IMAD.IADD R3, R0, 0x1, -R3 ;  /* 0x0000000100037824 */ /* 0x000fe200078e0a03 */
[----:B------:R-:W-:-:S04]  /*16060*/  MOV R0, 0x400 ;  /* 0x0000040000007802 */ /* 0x000fc80000000f00 */
[----:B0-----:R-:W-:Y:S02]  /*16070*/  LEA R0, R5, R0, 0x18 ;  /* 0x0000000005007211 */ /* 0x001fe400078ec0ff */
[----:B------:R-:W-:-:S04]  /*16080*/  SHF.L.U32 R3, R3, 0x1f, RZ ;  /* 0x0000001f03037819 */ /* 0x000fc800000006ff */
[----:B------:R-:W0:Y:S02]  /*16090*/  SYNCS.PHASECHK.TRANS64.TRYWAIT P0, [R0+URZ+0x28c20], R3 ;  /* 0x028c2003000075a7 */ /* 0x000e24000800017f */
[----:B0-----:R-:W-:Y:S05]  /*160a0*/  @!P0 BRA `(.L_x_7594) ;  /* 0x0000001800788947 */ /* 0x001fea0003800000 */
.L_x_7656:
[----:B------:R-:W-:Y:S05]  /*160b0*/  BSYNC B0 ;  /* 0x0000000000007941 */ /* 0x000fea0003800000 */
.L_x_7593:
[----:B------:R-:W-:-:S03]  /*160c0*/  UMOV UR4, 0xffffffff ;  /* 0xffffffff00047882 */ /* 0x000fc60000000000 */
[----:B------:R-:W-:Y:S05]  /*160d0*/  BRA.DIV UR4, `(.L_x_7595) ;  /* 0x0000001a04807947 */ /* 0x000fea000b800000 */
[----:B------:R-:W1:Y:S02]  /*160e0*/  S2R R2, SR_TID.X ;  /* 0x0000000000027919 */ /* 0x000e640000002100 */
[----:B-1----:R-:W-:-:S04]  /*160f0*/  SHF.R.U32.HI R2, RZ, 0x5, R2 ;  /* 0x00000005ff027819 */ /* 0x002fc80000011602 */
[----:B------:R-:W-:-:S05]  /*16100*/  LOP3.LUT R2, R2, 0x3, RZ, 0xc0, !PT ;  /* 0x0000000302027812 */ /* 0x000fca00078ec0ff */
[----:B------:R1:W2:Y:S02]  /*16110*/  SHFL.IDX PT, R14, R2, RZ, 0x1f ;  /* 0x00001fff020e7589 */ /* 0x0002a400000e0000 */
.L_x_7659:
[----:B--2---:R-:W-:Y:S01]  /*16120*/  ISETP.NE.AND P0, PT, R14, RZ, PT ;  /* 0x000000ff0e00720c */ /* 0x004fe20003f05270 */
[----:B------:R-:W-:-:S12]  /*16130*/  BSSY B0, `(.L_x_7596) ;  /* 0x0000027000007945 */ /* 0x000fd80003800000 */
[----:B------:R-:W-:Y:S05]  /*16140*/  @P0 BRA `(.L_x_7597) ;  /* 0x0000000000940947 */ /* 0x000fea0003800000 */
[----:B------:R-:W-:-:S03]  /*16150*/  UMOV UR4, 0xffffffff ;  /* 0xffffffff00047882 */ /* 0x000fc60000000000 */
[----:B------:R-:W-:Y:S05]  /*16160*/  BRA.DIV UR4, `(.L_x_7598) ;  /* 0x0000001a04907947 */ /* 0x000fea000b800000 */
[----:B------:R-:W-:-:S13]  /*16170*/  ELECT P6, URZ, PT ;  /* 0x00000000003f782f */ /* 0x000fda00038c0000 */
.L_x_7662:
[----:B------:R-:W-:Y:S05]  /*16180*/  @!P6 BRA `(.L_x_7597) ;  /* 0x000000000084e947 */ /* 0x000fea0003800000 */
[----:B------:R-:W-:-:S06]  /*16190*/  ULOP3.LUT UR4, UR36, 0x2, URZ, 0xfc, !UPT ;  /* 0x0000000224047892 */ /* 0x000fcc000f8efc3f */
[----:B-1----:R-:W-:-:S05]  /*161a0*/  IMAD.U32 R2, RZ, RZ, UR4 ;  /* 0x00000004ff027e24 */ /* 0x002fca000f8e00ff */
[----:B------:R-:W-:-:S13]  /*161b0*/  ISETP.NE.AND P2, PT, R2, 0x3, PT ;  /* 0x000000030200780c */ /* 0x000fda0003f45270 */
[----:B------:R-:W-:Y:S05]  /*161c0*/  @!P2 BRA `(.L_x_7599) ;  /* 0x000000000004a947 */ /* 0x000fea0003800000 */
[----:B------:R-:W-:Y:S01]  /*161d0*/  BPT.TRAP 0x1 ;  /* 0x000000040000795c */ /* 0x000fe20000300000 */
.L_x_7599:
        /* <DEDUP_REMOVED lines=14> */
.L_x_7663:
[----:B------:R-:W1:Y:S02]  /*162c0*/  SYNCS.PHASECHK.TRANS64.TRYWAIT P0, [R7+URZ], R2 ;  /* 0x00000002070075a7 */ /* 0x000e64000800017f */
[----:B-1----:R-:W-:Y:S05]  /*162d0*/  @!P0 BRA `(.L_x_7601) ;  /* 0x0000001800688947 */ /* 0x002fea0003800000 */
.L_x_7664:
[----:B------:R-:W-:Y:S05]  /*162e0*/  @!P2 BRA `(.L_x_7602) ;  /* 0x000000000004a947 */ /* 0x000fea0003800000 */
[----:B------:R-:W-:Y:S01]  /*162f0*/  BPT.TRAP 0x1 ;  /* 0x000000040000795c */ /* 0x000fe20000300000 */
.L_x_7602:
[----:B------:R-:W2:Y:S01]  /*16300*/  LDL.LU R4, [R1+0x10] ;  /* 0x0000100001047983 */ /* 0x000ea20000300800 */
[----:B------:R-:W-:-:S04]  /*16310*/  VIADD R0, R0, 0x28c60 ;  /* 0x00028c6000007836 */ /* 0x000fc80000000000 */
[----:B--2---:R-:W-:-:S04]  /*16320*/  IMAD R4, R4, 0x8, R0 ;  /* 0x0000000804047824 */ /* 0x004fc800078e0200 */
[----:B------:R-:W2:Y:S02]  /*16330*/  SYNCS.PHASECHK.TRANS64.TRYWAIT P0, [R4+URZ], R5 ;  /* 0x00000005040075a7 */ /* 0x000ea4000800017f */
[----:B--2---:R-:W-:Y:S05]  /*16340*/  @!P0 BRA `(.L_x_7603) ;  /* 0x0000001800608947 */ /* 0x004fea0003800000 */
.L_x_7665:
[----:B------:R-:W-:-:S07]  /*16350*/  IMAD R3, R3, 0x8, R0 ;  /* 0x0000000803037824 */ /* 0x000fce00078e0200 */
.L_x_7604:
[----:B---3--:R3:W4:Y:S02]  /*16360*/  SYNCS.PHASECHK.TRANS64.TRYWAIT P0, [R3+URZ], R2 ;  /* 0x00000002030075a7 */ /* 0x008724000800017f */
[----:B----4-:R-:W-:Y:S05]  /*16370*/  @!P0 NANOSLEEP.SYNCS 0x989680 ;  /* 0x009896800000895d */ /* 0x010fea0003900000 */
[----:B------:R-:W4:Y:S02]  /*16380*/  @!P0 SYNCS.PHASECHK.TRANS64 P0, [R3+URZ], R2 ;  /* 0x00000002030085a7 */ /* 0x000f24000800007f */
[----:B----4-:R-:W-:Y:S05]  /*16390*/  @!P0 BRA `(.L_x_7604) ;  /* 0xfffffffc00f08947 */ /* 0x010fea000383ffff */
.L_x_7597:
[----:B------:R-:W-:Y:S05]  /*163a0*/  BSYNC B0 ;  /* 0x0000000000007941 */ /* 0x000fea0003800000 */
.L_x_7596:
[----:B------:R-:W-:Y:S05]  /*163b0*/  EXIT ;  /* 0x000000000000794d */ /* 0x000fea0003800000 */
.L_x_7409:
[----:B0-----:R-:W-:-:S04]  /*163c0*/  IMAD.U32 R3, RZ, RZ, UR23 ;  /* 0x00000017ff037e24 */ /* 0x001fc8000f8e00ff */
[----:B------:R0:W1:Y:S03]  /*163d0*/  SYNCS.PHASECHK.TRANS64.TRYWAIT P1, [R3+URZ+0x28c50], R0 ;  /* 0x028c5000030075a7 */ /* 0x000066000802017f */
[----:B-1----:R-:W-:Y:S05]  /*163e0*/  @!P1 NANOSLEEP.SYNCS 0x989680 ;  /* 0x009896800000995d */ /* 0x002fea0003900000 */
[----:B------:R-:W1:Y:S02]  /*163f0*/  @!P1 SYNCS.PHASECHK.TRANS64 P1, [R3+URZ+0x28c50], R0 ;  /* 0x028c5000030095a7 */ /* 0x000e64000802007f */
[----:B-1----:R-:W-:Y:S05]  /*16400*/  @!P1 BRA `(.L_x_7409) ;  /* 0xfffffffc00ec9947 */ /* 0x002fea000383ffff */
[----:B------:R-:W-:Y:S05]  /*16410*/  BRA `(.L_x_7605) ;  /* 0xfffffebc00ac7947 */ /* 0x000fea000383ffff */
.L_x_7414:
[----:B-1----:R-:W-:-:S04]  /*16420*/  IMAD.U32 R3, RZ, RZ, UR23 ;  /* 0x00000017ff037e24 */ /* 0x002fc8000f8e00ff */
[----:B------:R1:W2:Y:S03]  /*16430*/  SYNCS.PHASECHK.TRANS64.TRYWAIT P1, [R3+URZ+0x28c50], R0 ;  /* 0x028c5000030075a7 */ /* 0x0002a6000802017f */
[----:B--2---:R-:W-:Y:S05]  /*16440*/  @!P1 NANOSLEEP.SYNCS 0x989680 ;  /* 0x009896800000995d */ /* 0x004fea0003900000 */
[----:B------:R-:W2:Y:S02]  /*16450*/  @!P1 SYNCS.PHASECHK.TRANS64 P1, [R3+URZ+0x28c50], R0 ;  /* 0x028c5000030095a7 */ /* 0x000ea4000802007f */
[----:B--2---:R-:W-:Y:S05]  /*16460*/  @!P1 BRA `(.L_x_7414) ;  /* 0xfffffffc00ec9947 */ /* 0x004fea000383ffff */
[----:B------:R-:W-:Y:S05]  /*16470*/  BRA `(.L_x_7413) ;  /* 0xfffffec800b07947 */ /* 0x000fea000383ffff */
.L_x_7418:
[----:B0-----:R-:W-:-:S04]  /*16480*/  IMAD.U32 R3, RZ, RZ, UR46 ;  /* 0x0000002eff037e24 */ /* 0x001fc8000f8e00ff */
[----:B------:R0:W1:Y:S03]  /*16490*/  SYNCS.PHASECHK.TRANS64.TRYWAIT P1, [R3+URZ+0x28c00], R0 ;  /* 0x028c0000030075a7 */ /* 0x000066000802017f */
[----:B-1----:R-:W-:Y:S05]  /*164a0*/  @!P1 NANOSLEEP.SYNCS 0x989680 ;  /* 0x009896800000995d */ /* 0x002fea0003900000 */
[----:B------:R-:W1:Y:S02]  /*164b0*/  @!P1 SYNCS.PHASECHK.TRANS64 P1, [R3+URZ+0x28c00], R0 ;  /* 0x028c0000030095a7 */ /* 0x000e64000802007f */
[----:B-1----:R-:W-:Y:S05]  /*164c0*/  @!P1 BRA `(.L_x_7418) ;  /* 0xfffffffc00ec9947 */ /* 0x002fea000383ffff */
[----:B------:R-:W-:Y:S05]  /*164d0*/  BRA `(.L_x_7606) ;  /* 0xfffffedc00f87947 */ /* 0x000fea000383ffff */
.L_x_7422:
[----:B--2---:R2:W3:Y:S02]  /*164e0*/  SYNCS.PHASECHK.TRANS64.TRYWAIT P1, [R7+URZ+0x28c30], R8 ;  /* 0x028c3008070075a7 */ /* 0x0044e4000802017f */
[----:B---3--:R-:W-:Y:S05]  /*164f0*/  @!P1 NANOSLEEP.SYNCS 0x989680 ;  /* 0x009896800000995d */ /* 0x008fea0003900000 */
[----:B------:R-:W3:Y:S02]  /*16500*/  @!P1 SYNCS.PHASECHK.TRANS64 P1, [R7+URZ+0x28c30], R8 ;  /* 0x028c3008070095a7 */ /* 0x000ee4000802007f */
[----:B---3--:R-:W-:Y:S05]  /*16510*/  @!P1 BRA `(.L_x_7422) ;  /* 0xfffffffc00f09947 */ /* 0x008fea000383ffff */
[----:B------:R-:W-:Y:S05]  /*16520*/  BRA `(.L_x_7421) ;  /* 0xfffffee000147947 */ /* 0x000fea000383ffff */
.L_x_7426:
[----:B---3--:R3:W4:Y:S02]  /*16530*/  SYNCS.PHASECHK.TRANS64.TRYWAIT P2, [R7+URZ+0x28c50], R8 ;  /* 0x028c5008070075a7 */ /* 0x008724000804017f */
[----:B----4-:R-:W-:Y:S05]  /*16540*/  @!P2 NANOSLEEP.SYNCS 0x989680 ;  /* 0x009896800000a95d */ /* 0x010fea0003900000 */
[----:B------:R-:W4:Y:S02]  /*16550*/  @!P2 SYNCS.PHASECHK.TRANS64 P2, [R7+URZ+0x28c50], R8 ;  /* 0x028c50080700a5a7 */ /* 0x000f24000804007f */
[----:B----4-:R-:W-:Y:S05]  /*16560*/  @!P2 BRA `(.L_x_7426) ;  /* 0xfffffffc00f0a947 */ /* 0x010fea000383ffff */
[----:B------:R-:W-:Y:S05]  /*16570*/  BRA `(.L_x_7425) ;  /* 0xfffffef000a47947 */ /* 0x000fea000383ffff */
.L_x_7431:
[----:B--2---:R-:W-:-:S04]  /*16580*/  IMAD.U32 R0, RZ, RZ, UR24 ;  /* 0x00000018ff007e24 */ /* 0x004fc8000f8e00ff */
[----:B------:R2:W3:Y:S03]  /*16590*/  SYNCS.PHASECHK.TRANS64.TRYWAIT P2, [R0+URZ+0x28c30], R7 ;  /* 0x028c3007000075a7 */ /* 0x0004e6000804017f */
[----:B---3--:R-:W-:Y:S05]  /*165a0*/  @!P2 NANOSLEEP.SYNCS 0x989680 ;  /* 0x009896800000a95d */ /* 0x008fea0003900000 */
[----:B------:R-:W3:Y:S02]  /*165b0*/  @!P2 SYNCS.PHASECHK.TRANS64 P2, [R0+URZ+0x28c30], R7 ;  /* 0x028c30070000a5a7 */ /* 0x000ee4000804007f */
[----:B---3--:R-:W-:Y:S05]  /*165c0*/  @!P2 BRA `(.L_x_7431) ;  /* 0xfffffffc00eca947 */ /* 0x008fea000383ffff */
[----:B------:R-:W-:Y:S05]  /*165d0*/  BRA `(.L_x_7430) ;  /* 0xfffffef400a87947 */ /* 0x000fea000383ffff */
.L_x_7435:
[----:B---3--:R3:W4:Y:S02]  /*165e0*/  SYNCS.PHASECHK.TRANS64.TRYWAIT P2, [R10+URZ+0x28c50], R7 ;  /* 0x028c50070a0075a7 */ /* 0x008724000804017f */
[----:B----4-:R-:W-:Y:S05]  /*165f0*/  @!P2 NANOSLEEP.SYNCS 0x989680 ;  /* 0x009896800000a95d */ /* 0x010fea0003900000 */
[----:B------:R-:W4:Y:S02]  /*16600*/  @!P2 SYNCS.PHASECHK.TRANS64 P2, [R10+URZ+0x28c50], R7 ;  /* 0x028c50070a00a5a7 */ /* 0x000f24000804007f */
[----:B----4-:R-:W-:Y:S05]  /*16610*/  @!P2 BRA `(.L_x_7435) ;  /* 0xfffffffc00f0a947 */ /* 0x010fea000383ffff */
[----:B------:R-:W-:Y:S05]  /*16620*/  BRA `(.L_x_7434) ;  /* 0xffffff10006c7947 */ /* 0x000fea000383ffff */
.L_x_7441:
[----:B-1----:R-:W-:-:S04]  /*16630*/  IMAD.U32 R0, RZ, RZ, UR23 ;  /* 0x00000017ff007e24 */ /* 0x002fc8000f8e00ff */
[----:B------:R1:W4:Y:S03]  /*16640*/  SYNCS.PHASECHK.TRANS64.TRYWAIT P2, [R0+URZ+0x28c30], R7 ;  /* 0x028c3007000075a7 */ /* 0x000326000804017f */
[----:B----4-:R-:W-:Y:S05]  /*16650*/  @!P2 NANOSLEEP.SYNCS 0x989680 ;  /* 0x009896800000a95d */ /* 0x010fea0003900000 */
[----:B------:R-:W4:Y:S02]  /*16660*/  @!P2 SYNCS.PHASECHK.TRANS64 P2, [R0+URZ+0x28c30], R7 ;  /* 0x028c30070000a5a7 */ /* 0x000f24000804007f */
[----:B----4-:R-:W-:Y:S05]  /*16670*/  @!P2 BRA `(.L_x_7441) ;  /* 0xfffffffc00eca947 */ /* 0x010fea000383ffff */
[----:B------:R-:W-:Y:S05]  /*16680*/  BRA `(.L_x_7440) ;  /* 0xffffff1400587947 */ /* 0x000fea000383ffff */
.L_x_7445:
[----:B--2---:R2:W3:Y:S02]  /*16690*/  SYNCS.PHASECHK.TRANS64.TRYWAIT P2, [R10+URZ+0x28c50], R7 ;  /* 0x028c50070a0075a7 */ /* 0x0044e4000804017f */
[----:B---3--:R-:W-:Y:S05]  /*166a0*/  @!P2 NANOSLEEP.SYNCS 0x989680 ;  /* 0x009896800000a95d */ /* 0x008fea0003900000 */
[----:B------:R-:W3:Y:S02]  /*166b0*/  @!P2 SYNCS.PHASECHK.TRANS64 P2, [R10+URZ+0x28c50], R7 ;  /* 0x028c50070a00a5a7 */ /* 0x000ee4000804007f */
[----:B---3--:R-:W-:Y:S05]  /*166c0*/  @!P2 BRA `(.L_x_7445) ;  /* 0xfffffffc00f0a947 */ /* 0x008fea000383ffff */
[----:B------:R-:W-:Y:S05]  /*166d0*/  BRA `(.L_x_7444) ;  /* 0xffffff2800787947 */ /* 0x000fea000383ffff */
.L_x_7486:
        /* <DEDUP_REMOVED lines=11> */
.L_x_7608:
[----:B------:R-:W-:Y:S05]  /*16790*/  BSYNC B0 ;  /* 0x0000000000007941 */ /* 0x000fea0003800000 */
.L_x_7607:
[----:B------:R-:W-:Y:S05]  /*167a0*/  BRA `(.L_x_7609) ;  /* 0xffffffa000647947 */ /* 0x000fea000383ffff */
.L_x_7488:
[----:B------:R-:W-:Y:S01]  /*167b0*/  BSSY B0, `(.L_x_7610) ;  /* 0x0000006000007945 */ /* 0x000fe20003800000 */
[----:B------:R-:W-:-:S07]  /*167c0*/  IMAD.MOV.U32 R15, RZ, RZ, -0x1 ;  /* 0xffffffffff0f7424 */ /* 0x000fce00078e00ff */
[----:B0-2---:R-:W-:Y:S05]  /*167d0*/  WARPSYNC.COLLECTIVE R15, `(.L_x_7611) ;  /* 0x000000000f0c7348 */ /* 0x005fea0003c00000 */
[----:B------:R-:W-:Y:S02]  /*167e0*/  ELECT P6, UR62, PT ;  /* 0x00000000003e782f */ /* 0x000fe400038c0000 */
[----:B------:R-:W-:Y:S01]  /*167f0*/  MOV R14, UR62 ;  /* 0x0000003e000e7c02 */ /* 0x000fe20008000f00 */
[----:B0-2---:R-:W-:Y:S10]  /*16800*/  ENDCOLLECTIVE ;  /* 0x000000000000791b */ /* 0x005ff40003800000 */
.L_x_7611:
[----:B------:R-:W-:Y:S05]  /*16810*/  BSYNC B0 ;  /* 0x0000000000007941 */ /* 0x000fea0003800000 */
.L_x_7610:
[----:B------:R-:W-:Y:S05]  /*16820*/  BRA `(.L_x_7612) ;  /* 0xffffffa000687947 */ /* 0x000fea000383ffff */
.L_x_7490:
[----:B-1----:R1:W3:Y:S02]  /*16830*/  SYNCS.PHASECHK.TRANS64.TRYWAIT P0, [R0+URZ+0x28c40], R2 ;  /* 0x028c4002000075a7 */ /* 0x0022e4000800017f */
[----:B---3--:R-:W-:Y:S05]  /*16840*/  @!P0 NANOSLEEP.SYNCS 0x989680 ;  /* 0x009896800000895d */ /* 0x008fea0003900000 */
[----:B------:R-:W3:Y:S02]  /*16850*/  @!P0 SYNCS.PHASECHK.TRANS64 P0, [R0+URZ+0x28c40], R2 ;  /* 0x028c4002000085a7 */ /* 0x000ee4000800007f */
[----:B---3--:R-:W-:Y:S05]  /*16860*/  @!P0 BRA `(.L_x_7490) ;  /* 0xfffffffc00f08947 */ /* 0x008fea000383ffff */
[----:B------:R-:W-:Y:S05]  /*16870*/  BRA `(.L_x_7613) ;  /* 0xffffffa000cc7947 */ /* 0x000fea000383ffff */
.L_x_7494:
        /* <DEDUP_REMOVED lines=15> */
.L_x_7614:
[----:B------:R-:W-:Y:S02]  /*16970*/  IMAD.MOV.U32 R13, RZ, RZ, R4 ;  /* 0x000000ffff0d7224 */ /* 0x000fe400078e0004 */
[----:B------:R-:W-:-:S07]  /*16980*/  IMAD.MOV.U32 R6, RZ, RZ, R14 ;  /* 0x000000ffff067224 */ /* 0x000fce00078e000e */
[----:B------:R-:W-:Y:S05]  /*16990*/  WARPSYNC.COLLECTIVE R15, `(.L_x_7615) ;  /* 0x000000000f087348 */ /* 0x000fea0003c00000 */
[----:B------:R0:W1:Y:S02]  /*169a0*/  SHFL.IDX P6, R14, R13, R12, R11 ;  /* 0x0000000c0d0e7389 */ /* 0x00006400000c000b */
[----:B01----:R-:W-:Y:S01]  /*169b0*/  ENDCOLLECTIVE ;  /* 0x000000000000791b */ /* 0x003fe20003800000 */
.L_x_7615:
[----:B------:R-:W-:Y:S02]  /*169c0*/  IMAD.MOV.U32 R13, RZ, RZ, R0 ;  /* 0x000000ffff0d7224 */ /* 0x000fe400078e0000 */
[----:B------:R-:W-:Y:S02]  /*169d0*/  IMAD.MOV.U32 R12, RZ, RZ, 0x1 ;  /* 0x00000001ff0c7424 */ /* 0x000fe400078e00ff */
[----:B------:R-:W-:-:S07]  /*169e0*/  IMAD.MOV.U32 R7, RZ, RZ, R14 ;  /* 0x000000ffff077224 */ /* 0x000fce00078e000e */
[----:B------:R-:W-:Y:S05]  /*169f0*/  WARPSYNC.COLLECTIVE R15, `(.L_x_7616) ;  /* 0x000000000f087348 */ /* 0x000fea0003c00000 */
[----:B------:R0:W1:Y:S02]  /*16a00*/  SHFL.IDX P6, R14, R13, R12, R11 ;  /* 0x0000000c0d0e7389 */ /* 0x00006400000c000b */
[----:B01----:R-:W-:Y:S01]  /*16a10*/  ENDCOLLECTIVE ;  /* 0x000000000000791b */ /* 0x003fe20003800000 */
.L_x_7616:
        /* <DEDUP_REMOVED lines=15> */
.L_x_7617:
[----:B------:R-:W-:Y:S02]  /*16b10*/  IMAD.MOV.U32 R13, RZ, RZ, R0 ;  /* 0x000000ffff0d7224 */ /* 0x000fe400078e0000 */
[----:B------:R-:W-:Y:S02]  /*16b20*/  IMAD.MOV.U32 R12, RZ, RZ, 0x2 ;  /* 0x00000002ff0c7424 */ /* 0x000fe400078e00ff */
[----:B------:R-:W-:-:S07]  /*16b30*/  IMAD.MOV.U32 R5, RZ, RZ, R14 ;  /* 0x000000ffff057224 */ /* 0x000fce00078e000e */
[----:B------:R-:W-:Y:S05]  /*16b40*/  WARPSYNC.COLLECTIVE R15, `(.L_x_7618) ;  /* 0x000000000f087348 */ /* 0x000fea0003c00000 */
[----:B------:R0:W1:Y:S02]  /*16b50*/  SHFL.IDX P6, R14, R13, R12, R11 ;  /* 0x0000000c0d0e7389 */ /* 0x00006400000c000b */
[----:B01----:R-:W-:Y:S01]  /*16b60*/  ENDCOLLECTIVE ;  /* 0x000000000000791b */ /* 0x003fe20003800000 */
.L_x_7618:
        /* <DEDUP_REMOVED lines=15> */
.L_x_7619:
[----:B------:R-:W-:Y:S02]  /*16c60*/  IMAD.MOV.U32 R13, RZ, RZ, R0 ;  /* 0x000000ffff0d7224 */ /* 0x000fe400078e0000 */
[----:B------:R-:W-:Y:S02]  /*16c70*/  IMAD.MOV.U32 R12, RZ, RZ, 0x3 ;  /* 0x00000003ff0c7424 */ /* 0x000fe400078e00ff */
[----:B------:R-:W-:-:S07]  /*16c80*/  IMAD.MOV.U32 R5, RZ, RZ, R14 ;  /* 0x000000ffff057224 */ /* 0x000fce00078e000e */
[----:B------:R-:W-:Y:S05]  /*16c90*/  WARPSYNC.COLLECTIVE R15, `(.L_x_7620) ;  /* 0x000000000f087348 */ /* 0x000fea0003c00000 */
[----:B------:R0:W1:Y:S02]  /*16ca0*/  SHFL.IDX P6, R14, R13, R12, R11 ;  /* 0x0000000c0d0e7389 */ /* 0x00006400000c000b */
[----:B01----:R-:W-:Y:S01]  /*16cb0*/  ENDCOLLECTIVE ;  /* 0x000000000000791b */ /* 0x003fe20003800000 */
.L_x_7620:
        /* <DEDUP_REMOVED lines=13> */
.L_x_7621:
[----:B------:R-:W-:Y:S01]  /*16d90*/  IMAD.MOV.U32 R4, RZ, RZ, R14 ;  /* 0x000000ffff047224 */ /* 0x000fe200078e000e */
[----:B------:R-:W-:Y:S06]  /*16da0*/  BRA `(.L_x_7622) ;  /* 0xffffffa800107947 */ /* 0x000fec000383ffff */
.L_x_7497:
[----:B0-----:R0:W2:Y:S02]  /*16db0*/  SYNCS.PHASECHK.TRANS64.TRYWAIT P0, [R19+URZ+0x28c20], R0 ;  /* 0x028c2000130075a7 */ /* 0x0010a4000800017f */
[----:B--2---:R-:W-:Y:S05]  /*16dc0*/  @!P0 NANOSLEEP.SYNCS 0x989680 ;  /* 0x009896800000895d */ /* 0x004fea0003900000 */
[----:B------:R-:W2:Y:S02]  /*16dd0*/  @!P0 SYNCS.PHASECHK.TRANS64 P0, [R19+URZ+0x28c20], R0 ;  /* 0x028c2000130085a7 */ /* 0x000ea4000800007f */
[----:B--2---:R-:W-:Y:S05]  /*16de0*/  @!P0 BRA `(.L_x_7497) ;  /* 0xfffffffc00f08947 */ /* 0x004fea000383ffff */
[----:B------:R-:W-:Y:S05]  /*16df0*/  BRA `(.L_x_7623) ;  /* 0xffffffa8006c7947 */ /* 0x000fea000383ffff */
.L_x_7501:
[----:B0-----:R0:W2:Y:S02]  /*16e00*/  SYNCS.PHASECHK.TRANS64.TRYWAIT P0, [R0+URZ+0x28c60], R2 ;  /* 0x028c6002000075a7 */ /* 0x0010a4000800017f */
[----:B--2---:R-:W-:Y:S05]  /*16e10*/  @!P0 NANOSLEEP.SYNCS 0x989680 ;  /* 0x009896800000895d */ /* 0x004fea0003900000 */
[----:B------:R-:W2:Y:S02]  /*16e20*/  @!P0 SYNCS.PHASECHK.TRANS64 P0, [R0+URZ+0x28c60], R2 ;  /* 0x028c6002000085a7 */ /* 0x000ea4000800007f */
[----:B--2---:R-:W-:Y:S05]  /*16e30*/  @!P0 BRA `(.L_x_7501) ;  /* 0xfffffffc00f08947 */ /* 0x004fea000383ffff */
[----:B------:R-:W-:Y:S05]  /*16e40*/  BRA `(.L_x_7624) ;  /* 0xffffffa800907947 */ /* 0x000fea000383ffff */
.L_x_7520:
[----:B-1----:R1:W2:Y:S02]  /*16e50*/  SYNCS.PHASECHK.TRANS64.TRYWAIT P0, [R3+URZ+0x28c40], R2 ;  /* 0x028c4002030075a7 */ /* 0x0022a4000800017f */
[----:B--2---:R-:W-:Y:S05]  /*16e60*/  @!P0 NANOSLEEP.SYNCS 0x989680 ;  /* 0x009896800000895d */ /* 0x004fea0003900000 */
[----:B------:R-:W2:Y:S02]  /*16e70*/  @!P0 SYNCS.PHASECHK.TRANS64 P0, [R3+URZ+0x28c40], R2 ;  /* 0x028c4002030085a7 */ /* 0x000ea4000800007f */
[----:B--2---:R-:W-:Y:S05]  /*16e80*/  @!P0 BRA `(.L_x_7520) ;  /* 0xfffffffc00f08947 */ /* 0x004fea000383ffff */
[----:B------:R-:W-:Y:S05]  /*16e90*/  BRA `(.L_x_7625) ;  /* 0xffffffb400a87947 */ /* 0x000fea000383ffff */
.L_x_7525:
[----:B--2---:R2:W3:Y:S02]  /*16ea0*/  SYNCS.PHASECHK.TRANS64.TRYWAIT P0, [R3+URZ+0x28c60], R2 ;  /* 0x028c6002030075a7 */ /* 0x0044e4000800017f */
[----:B---3--:R-:W-:Y:S05]  /*16eb0*/  @!P0 NANOSLEEP.SYNCS 0x989680 ;  /* 0x009896800000895d */ /* 0x008fea0003900000 */
[----:B------:R-:W3:Y:S02]  /*16ec0*/  @!P0 SYNCS.PHASECHK.TRANS64 P0, [R3+URZ+0x28c60], R2 ;  /* 0x028c6002030085a7 */ /* 0x000ee4000800007f */
[----:B---3--:R-:W-:Y:S05]  /*16ed0*/  @!P0 BRA `(.L_x_7525) ;  /* 0xfffffffc00f08947 */ /* 0x008fea000383ffff */
[----:B------:R-:W-:Y:S05]  /*16ee0*/  BRA `(.L_x_7626) ;  /* 0xffffffb800287947 */ /* 0x000fea000383ffff */
.L_x_7540:
[----:B0-----:R0:W1:Y:S02]  /*16ef0*/  SYNCS.PHASECHK.TRANS64.TRYWAIT P0, [R4+URZ+0x28c40], R2 ;  /* 0x028c4002040075a7 */ /* 0x001064000800017f */
[----:B-1----:R-:W-:Y:S05]  /*16f00*/  @!P0 NANOSLEEP.SYNCS 0x989680 ;  /* 0x009896800000895d */ /* 0x002fea0003900000 */
[----:B------:R-:W1:Y:S02]  /*16f10*/  @!P0 SYNCS.PHASECHK.TRANS64 P0, [R4+URZ+0x28c40], R2 ;  /* 0x028c4002040085a7 */ /* 0x000e64000800007f */
[----:B-1----:R-:W-:Y:S05]  /*16f20*/  @!P0 BRA `(.L_x_7540) ;  /* 0xfffffffc00f08947 */ /* 0x002fea000383ffff */
[----:B------:R-:W-:Y:S05]  /*16f30*/  BRA `(.L_x_7627) ;  /* 0xffffffc400087947 */ /* 0x000fea000383ffff */
.L_x_7545:
[----:B-1----:R1:W2:Y:S02]  /*16f40*/  SYNCS.PHASECHK.TRANS64.TRYWAIT P0, [R4+URZ+0x28c60], R2 ;  /* 0x028c6002040075a7 */ /* 0x0022a4000800017f */
[----:B--2---:R-:W-:Y:S05]  /*16f50*/  @!P0 NANOSLEEP.SYNCS 0x989680 ;  /* 0x009896800000895d */ /* 0x004fea0003900000 */
[----:B------:R-:W2:Y:S02]  /*16f60*/  @!P0 SYNCS.PHASECHK.TRANS64 P0, [R4+URZ+0x28c60], R2 ;  /* 0x028c6002040085a7 */ /* 0x000ea4000800007f */
[----:B--2---:R-:W-:Y:S05]  /*16f70*/  @!P0 BRA `(.L_x_7545) ;  /* 0xfffffffc00f08947 */ /* 0x004fea000383ffff */
[----:B------:R-:W-:Y:S05]  /*16f80*/  BRA `(.L_x_7628) ;  /* 0xffffffc400847947 */ /* 0x000fea000383ffff */
.L_x_7560:
[----:B-1----:R1:W2:Y:S02]  /*16f90*/  SYNCS.PHASECHK.TRANS64.TRYWAIT P0, [R4+URZ+0x28c40], R2 ;  /* 0x028c4002040075a7 */ /* 0x0022a4000800017f */
[----:B--2---:R-:W-:Y:S05]  /*16fa0*/  @!P0 NANOSLEEP.SYNCS 0x989680 ;  /* 0x009896800000895d */ /* 0x004fea0003900000 */
[----:B------:R-:W2:Y:S02]  /*16fb0*/  @!P0 SYNCS.PHASECHK.TRANS64 P0, [R4+URZ+0x28c40], R2 ;  /* 0x028c4002040085a7 */ /* 0x000ea4000800007f */
[----:B--2---:R-:W-:Y:S05]  /*16fc0*/  @!P0 BRA `(.L_x_7560) ;  /* 0xfffffffc00f08947 */ /* 0x004fea000383ffff */
[----:B------:R-:W-:Y:S05]  /*16fd0*/  BRA `(.L_x_7629) ;  /* 0xffffffd000447947 */ /* 0x000fea000383ffff */
.L_x_7565:
[----:B0-----:R0:W2:Y:S02]  /*16fe0*/  SYNCS.PHASECHK.TRANS64.TRYWAIT P0, [R4+URZ+0x28c60], R2 ;  /* 0x028c6002040075a7 */ /* 0x0010a4000800017f */
[----:B--2---:R-:W-:Y:S05]  /*16ff0*/  @!P0 NANOSLEEP.SYNCS 0x989680 ;  /* 0x009896800000895d */ /* 0x004fea0003900000 */
[----:B------:R-:W2:Y:S02]  /*17000*/  @!P0 SYNCS.PHASECHK.TRANS64 P0, [R4+URZ+0x28c60], R2 ;  /* 0x028c6002040085a7 */ /* 0x000ea4000800007f */
[----:B--2---:R-:W-:Y:S05]  /*17010*/  @!P0 BRA `(.L_x_7565) ;  /* 0xfffffffc00f08947 */ /* 0x004fea000383ffff */
[----:B------:R-:W-:Y:S05]  /*17020*/  BRA `(.L_x_7630) ;  /* 0xffffffd000c47947 */ /* 0x000fea000383ffff */
.L_x_7581:
[----:B-1--4-:R-:W4:Y:S01]  /*17030*/  LDL R0, [R1] ;  /* 0x0000000001007983 */ /* 0x012f220000100800 */
[----:B------:R-:W-:Y:S01]  /*17040*/  BSSY B0, `(.L_x_7631) ;  /* 0x0000008000007945 */ /* 0x000fe20003800000 */
[----:B------:R-:W-:Y:S02]  /*17050*/  IMAD.MOV.U32 R12, RZ, RZ, RZ ;  /* 0x000000ffff0c7224 */ /* 0x000fe400078e00ff */
[----:B------:R-:W-:Y:S02]  /*17060*/  IMAD.MOV.U32 R11, RZ, RZ, 0x1f ;  /* 0x0000001fff0b7424 */ /* 0x000fe400078e00ff */
[----:B------:R-:W-:Y:S02]  /*17070*/  IMAD.MOV.U32 R15, RZ, RZ, -0x1 ;  /* 0xffffffffff0f7424 */ /* 0x000fe400078e00ff */
[----:B----4-:R-:W-:-:S07]  /*17080*/  IMAD.MOV.U32 R13, RZ, RZ, R0 ;  /* 0x000000ffff0d7224 */ /* 0x010fce00078e0000 */
[----:B0-23--:R-:W-:Y:S05]  /*17090*/  WARPSYNC.COLLECTIVE R15, `(.L_x_7632) ;  /* 0x000000000f087348 */ /* 0x00dfea0003c00000 */
[----:B------:R1:W4:Y:S02]  /*170a0*/  SHFL.IDX P6, R14, R13, R12, R11 ;  /* 0x0000000c0d0e7389 */ /* 0x00032400000c000b */
[----:B01234-:R-:W-:Y:S01]  /*170b0*/  ENDCOLLECTIVE ;  /* 0x000000000000791b */ /* 0x01ffe20003800000 */
.L_x_7632:
[----:B------:R-:W-:Y:S05]  /*170c0*/  BSYNC B0 ;  /* 0x0000000000007941 */ /* 0x000fea0003800000 */
.L_x_7631:
        /* <DEDUP_REMOVED lines=9> */
.L_x_7633:
        /* <DEDUP_REMOVED lines=26> */
.L_x_7634:
[----:B------:R-:W-:Y:S01]  /*17300*/  IMAD.MOV.U32 R12, RZ, RZ, 0x2 ;  /* 0x00000002ff0c7424 */ /* 0x000fe200078e00ff */
[----:B------:R-:W-:-:S05]  /*17310*/  SEL R3, R14, RZ, P1 ;  /* 0x000000ff0e037207 */ /* 0x000fca0000800000 */
[----:B------:R-:W-:-:S04]  /*17320*/  IMAD.IADD R2, R2, 0x1, R3 ;  /* 0x0000000102027824 */ /* 0x000fc800078e0203 */
[----:B------:R-:W-:-:S07]  /*17330*/  IMAD.MOV.U32 R13, RZ, RZ, R2 ;  /* 0x000000ffff0d7224 */ /* 0x000fce00078e0002 */
[----:B------:R-:W-:Y:S05]  /*17340*/  WARPSYNC.COLLECTIVE R15, `(.L_x_7635) ;  /* 0x000000000f087348 */ /* 0x000fea0003c00000 */
[----:B------:R0:W1:Y:S02]  /*17350*/  SHFL.UP P6, R14, R13, R12, R11 ;  /* 0x0400000c0d0e7389 */ /* 0x00006400000c000b */
[----:B01----:R-:W-:Y:S01]  /*17360*/  ENDCOLLECTIVE ;  /* 0x000000000000791b */ /* 0x003fe20003800000 */
.L_x_7635:
[----:B------:R-:W-:Y:S01]  /*17370*/  IMAD.MOV.U32 R12, RZ, RZ, 0x4 ;  /* 0x00000004ff0c7424 */ /* 0x000fe200078e00ff */
[----:B------:R-:W-:-:S05]  /*17380*/  SEL R3, R14, RZ, P2 ;  /* 0x000000ff0e037207 */ /* 0x000fca0001000000 */
[----:B------:R-:W-:-:S04]  /*17390*/  IMAD.IADD R2, R2, 0x1, R3 ;  /* 0x0000000102027824 */ /* 0x000fc800078e0203 */
[----:B------:R-:W-:-:S07]  /*173a0*/  IMAD.MOV.U32 R13, RZ, RZ, R2 ;  /* 0x000000ffff0d7224 */ /* 0x000fce00078e0002 */
[----:B------:R-:W-:Y:S05]  /*173b0*/  WARPSYNC.COLLECTIVE R15, `(.L_x_7636) ;  /* 0x000000000f087348 */ /* 0x000fea0003c00000 */
[----:B------:R0:W1:Y:S02]  /*173c0*/  SHFL.UP P6, R14, R13, R12, R11 ;  /* 0x0400000c0d0e7389 */ /* 0x00006400000c000b */
[----:B01----:R-:W-:Y:S01]  /*173d0*/  ENDCOLLECTIVE ;  /* 0x000000000000791b */ /* 0x003fe20003800000 */
.L_x_7636:
[----:B------:R-:W-:Y:S01]  /*173e0*/  IMAD.MOV.U32 R12, RZ, RZ, 0x8 ;  /* 0x00000008ff0c7424 */ /* 0x000fe200078e00ff */
[----:B------:R-:W-:-:S05]  /*173f0*/  SEL R3, R14, RZ, P3 ;  /* 0x000000ff0e037207 */ /* 0x000fca0001800000 */
[----:B------:R-:W-:-:S04]  /*17400*/  IMAD.IADD R2, R2, 0x1, R3 ;  /* 0x0000000102027824 */ /* 0x000fc800078e0203 */
[----:B------:R-:W-:-:S07]  /*17410*/  IMAD.MOV.U32 R13, RZ, RZ, R2 ;  /* 0x000000ffff0d7224 */ /* 0x000fce00078e0002 */
[----:B------:R-:W-:Y:S05]  /*17420*/  WARPSYNC.COLLECTIVE R15, `(.L_x_7637) ;  /* 0x000000000f087348 */ /* 0x000fea0003c00000 */
[----:B------:R0:W1:Y:S02]  /*17430*/  SHFL.UP P6, R14, R13, R12, R11 ;  /* 0x0400000c0d0e7389 */ /* 0x00006400000c000b */
[----:B01----:R-:W-:Y:S01]  /*17440*/  ENDCOLLECTIVE ;  /* 0x000000000000791b */ /* 0x003fe20003800000 */
.L_x_7637:
[----:B------:R-:W-:Y:S01]  /*17450*/  IMAD.MOV.U32 R12, RZ, RZ, 0x10 ;  /* 0x00000010ff0c7424 */ /* 0x000fe200078e00ff */
[----:B------:R-:W-:-:S05]  /*17460*/  SEL R3, R14, RZ, P4 ;  /* 0x000000ff0e037207 */ /* 0x000fca0002000000 */
[----:B------:R-:W-:-:S04]  /*17470*/  IMAD.IADD R2, R2, 0x1, R3 ;  /* 0x0000000102027824 */ /* 0x000fc800078e0203 */
[----:B------:R-:W-:-:S07]  /*17480*/  IMAD.MOV.U32 R13, RZ, RZ, R2 ;  /* 0x000000ffff0d7224 */ /* 0x000fce00078e0002 */
[----:B------:R-:W-:Y:S05]  /*17490*/  WARPSYNC.COLLECTIVE R15, `(.L_x_7638) ;  /* 0x000000000f087348 */ /* 0x000fea0003c00000 */
[----:B------:R0:W1:Y:S02]  /*174a0*/  SHFL.UP P6, R14, R13, R12, R11 ;  /* 0x0400000c0d0e7389 */ /* 0x00006400000c000b */
[----:B01----:R-:W-:Y:S01]  /*174b0*/  ENDCOLLECTIVE ;  /* 0x000000000000791b */ /* 0x003fe20003800000 */
.L_x_7638:
        /* <DEDUP_REMOVED lines=8> */
.L_x_7639:
[----:B------:R-:W-:Y:S05]  /*17540*/  BRA `(.L_x_7640) ;  /* 0xffffffdc001c7947 */ /* 0x000fea000383ffff */
.L_x_7584:
        /* <DEDUP_REMOVED lines=8> */
.L_x_7642:
[----:B------:R-:W-:Y:S05]  /*175d0*/  BSYNC B0 ;  /* 0x0000000000007941 */ /* 0x000fea0003800000 */
.L_x_7641:
        /* <DEDUP_REMOVED lines=9> */
.L_x_7643:
[----:B------:R-:W-:Y:S01]  /*17670*/  IMAD.MOV.U32 R12, RZ, RZ, 0x4 ;  /* 0x00000004ff0c7424 */ /* 0x000fe200078e00ff */
[----:B------:R-:W-:-:S05]  /*17680*/  SEL R3, R14, RZ, P2 ;  /* 0x000000ff0e037207 */ /* 0x000fca0001000000 */
[----:B------:R-:W-:-:S04]  /*17690*/  IMAD.IADD R2, R2, 0x1, R3 ;  /* 0x0000000102027824 */ /* 0x000fc800078e0203 */
[----:B------:R-:W-:-:S07]  /*176a0*/  IMAD.MOV.U32 R13, RZ, RZ, R2 ;  /* 0x000000ffff0d7224 */ /* 0x000fce00078e0002 */
[----:B------:R-:W-:Y:S05]  /*176b0*/  WARPSYNC.COLLECTIVE R15, `(.L_x_7644) ;  /* 0x000000000f087348 */ /* 0x000fea0003c00000 */
[----:B------:R0:W1:Y:S02]  /*176c0*/  SHFL.UP P6, R14, R13, R12, R11 ;  /* 0x0400000c0d0e7389 */ /* 0x00006400000c000b */
[----:B01----:R-:W-:Y:S01]  /*176d0*/  ENDCOLLECTIVE ;  /* 0x000000000000791b */ /* 0x003fe20003800000 */
.L_x_7644:
[----:B------:R-:W-:Y:S01]  /*176e0*/  IMAD.MOV.U32 R12, RZ, RZ, 0x8 ;  /* 0x00000008ff0c7424 */ /* 0x000fe200078e00ff */
[----:B------:R-:W-:-:S05]  /*176f0*/  SEL R3, R14, RZ, P3 ;  /* 0x000000ff0e037207 */ /* 0x000fca0001800000 */
[----:B------:R-:W-:-:S04]  /*17700*/  IMAD.IADD R2, R2, 0x1, R3 ;  /* 0x0000000102027824 */ /* 0x000fc800078e0203 */
[----:B------:R-:W-:-:S07]  /*17710*/  IMAD.MOV.U32 R13, RZ, RZ, R2 ;  /* 0x000000ffff0d7224 */ /* 0x000fce00078e0002 */
[----:B------:R-:W-:Y:S05]  /*17720*/  WARPSYNC.COLLECTIVE R15, `(.L_x_7645) ;  /* 0x000000000f087348 */ /* 0x000fea0003c00000 */
[----:B------:R0:W1:Y:S02]  /*17730*/  SHFL.UP P6, R14, R13, R12, R11 ;  /* 0x0400000c0d0e7389 */ /* 0x00006400000c000b */
[----:B01----:R-:W-:Y:S01]  /*17740*/  ENDCOLLECTIVE ;  /* 0x000000000000791b */ /* 0x003fe20003800000 */
.L_x_7645:
[----:B------:R-:W-:Y:S01]  /*17750*/  IMAD.MOV.U32 R12, RZ, RZ, 0x10 ;  /* 0x00000010ff0c7424 */ /* 0x000fe200078e00ff */
[----:B------:R-:W-:-:S05]  /*17760*/  SEL R3, R14, RZ, P4 ;  /* 0x000000ff0e037207 */ /* 0x000fca0002000000 */
[----:B------:R-:W-:-:S04]  /*17770*/  IMAD.IADD R2, R2, 0x1, R3 ;  /* 0x0000000102027824 */ /* 0x000fc800078e0203 */
[----:B------:R-:W-:-:S07]  /*17780*/  IMAD.MOV.U32 R13, RZ, RZ, R2 ;  /* 0x000000ffff0d7224 */ /* 0x000fce00078e0002 */
[----:B------:R-:W-:Y:S05]  /*17790*/  WARPSYNC.COLLECTIVE R15, `(.L_x_7646) ;  /* 0x000000000f087348 */ /* 0x000fea0003c00000 */
[----:B------:R0:W1:Y:S02]  /*177a0*/  SHFL.UP P6, R14, R13, R12, R11 ;  /* 0x0400000c0d0e7389 */ /* 0x00006400000c000b */
[----:B01----:R-:W-:Y:S01]  /*177b0*/  ENDCOLLECTIVE ;  /* 0x000000000000791b */ /* 0x003fe20003800000 */
.L_x_7646:
        /* <DEDUP_REMOVED lines=8> */
.L_x_7647:
[----:B------:R-:W-:Y:S05]  /*17840*/  BRA `(.L_x_7648) ;  /* 0xffffffdc00087947 */ /* 0x000fea000383ffff */
.L_x_7586:
[----:B------:R-:W-:Y:S01]  /*17850*/  BSSY B0, `(.L_x_7649) ;  /* 0x0000006000007945 */ /* 0x000fe20003800000 */
[----:B------:R-:W-:Y:S01]  /*17860*/  PLOP3.LUT P6, PT, P6, PT, PT, 0x8, 0x0 ;  /* 0x000000000000781c */ /* 0x000fe200037ce170 */
[----:B------:R-:W-:-:S12]  /*17870*/  IMAD.MOV.U32 R15, RZ, RZ, -0x1 ;  /* 0xffffffffff0f7424 */ /* 0x000fd800078e00ff */
[----:B0-----:R-:W-:Y:S05]  /*17880*/  WARPSYNC.COLLECTIVE R15, `(.L_x_7650) ;  /* 0x000000000f087348 */ /* 0x001fea0003c00000 */
[----:B------:R-:W-:Y:S01]  /*17890*/  VOTE.ANY R14, PT, P6 ;  /* 0x00000000000e7806 */ /* 0x000fe200030e0100 */
[----:B0-----:R-:W-:Y:S06]  /*178a0*/  ENDCOLLECTIVE ;  /* 0x000000000000791b */ /* 0x001fec0003800000 */
.L_x_7650:
[----:B------:R-:W-:Y:S05]  /*178b0*/  BSYNC B0 ;  /* 0x0000000000007941 */ /* 0x000fea0003800000 */
.L_x_7649:
        /* <DEDUP_REMOVED lines=10> */
.L_x_7651:
[----:B------:R-:W-:Y:S02]  /*17960*/  IMAD.MOV.U32 R13, RZ, RZ, R7 ;  /* 0x000000ffff0d7224 */ /* 0x000fe400078e0007 */
[----:B------:R-:W-:-:S07]  /*17970*/  IMAD.MOV.U32 R0, RZ, RZ, R14 ;  /* 0x000000ffff007224 */ /* 0x000fce00078e000e */
[----:B------:R-:W-:Y:S05]  /*17980*/  WARPSYNC.COLLECTIVE R15, `(.L_x_7652) ;  /* 0x000000000f087348 */ /* 0x000fea0003c00000 */
[----:B------:R0:W1:Y:S02]  /*17990*/  SHFL.IDX P6, R14, R13, R12, R11 ;  /* 0x0000000c0d0e7389 */ /* 0x00006400000c000b */
[----:B01----:R-:W-:Y:S01]  /*179a0*/  ENDCOLLECTIVE ;  /* 0x000000000000791b */ /* 0x003fe20003800000 */
.L_x_7652:
[----:B------:R-:W-:Y:S02]  /*179b0*/  IMAD.MOV.U32 R7, RZ, RZ, R14 ;  /* 0x000000ffff077224 */ /* 0x000fe400078e000e */
[----:B------:R-:W-:-:S05]  /*179c0*/  IMAD.IADD R5, R10, 0x1, R16 ;  /* 0x000000010a057824 */ /* 0x000fca00078e0210 */
[----:B------:R0:W-:Y:S01]  /*179d0*/  STL [R1+0xc], R5 ;  /* 0x00000c0501007387 */ /* 0x0001e20000100800 */
[----:B------:R-:W-:Y:S05]  /*179e0*/  BRA `(.L_x_7653) ;  /* 0xffffffd800e87947 */ /* 0x000fea000383ffff */
.L_x_7588:
[----:B------:R-:W-:Y:S01]  /*179f0*/  BSSY B0, `(.L_x_7654) ;  /* 0x0000007000007945 */ /* 0x000fe20003800000 */
[----:B------:R-:W-:Y:S02]  /*17a00*/  IMAD.MOV.U32 R13, RZ, RZ, R2 ;  /* 0x000000ffff0d7224 */ /* 0x000fe400078e0002 */
[----:B------:R-:W-:Y:S02]  /*17a10*/  IMAD.MOV.U32 R11, RZ, RZ, 0x1f ;  /* 0x0000001fff0b7424 */ /* 0x000fe400078e00ff */
[----:B------:R-:W-:-:S07]  /*17a20*/  IMAD.MOV.U32 R15, RZ, RZ, -0x1 ;  /* 0xffffffffff0f7424 */ /* 0x000fce00078e00ff */
[----:B0--3--:R-:W-:Y:S05]  /*17a30*/  WARPSYNC.COLLECTIVE R15, `(.L_x_7655) ;  /* 0x000000000f087348 */ /* 0x009fea0003c00000 */
[----:B------:R1:W2:Y:S02]  /*17a40*/  SHFL.IDX P6, R14, R13, R12, R11 ;  /* 0x0000000c0d0e7389 */ /* 0x0002a400000c000b */
[----:B0123--:R-:W-:Y:S01]  /*17a50*/  ENDCOLLECTIVE ;  /* 0x000000000000791b */ /* 0x00ffe20003800000 */
.L_x_7655:
[----:B------:R-:W-:Y:S05]  /*17a60*/  BSYNC B0 ;  /* 0x0000000000007941 */ /* 0x000fea0003800000 */
.L_x_7654:
[----:B------:R-:W-:Y:S01]  /*17a70*/  IMAD.MOV.U32 R6, RZ, RZ, R14 ;  /* 0x000000ffff067224 */ /* 0x000fe200078e000e */
[----:B------:R-:W-:Y:S06]  /*17a80*/  BRA `(.L_x_7587) ;  /* 0xffffffd800d87947 */ /* 0x000fec000383ffff */
.L_x_7594:
[----:B0-----:R0:W1:Y:S02]  /*17a90*/  SYNCS.PHASECHK.TRANS64.TRYWAIT P0, [R0+URZ+0x28c20], R3 ;  /* 0x028c2003000075a7 */ /* 0x001064000800017f */
[----:B-1----:R-:W-:Y:S05]  /*17aa0*/  @!P0 NANOSLEEP.SYNCS 0x989680 ;  /* 0x009896800000895d */ /* 0x002fea0003900000 */
[----:B------:R-:W1:Y:S02]  /*17ab0*/  @!P0 SYNCS.PHASECHK.TRANS64 P0, [R0+URZ+0x28c20], R3 ;  /* 0x028c2003000085a7 */ /* 0x000e64000800007f */
[----:B-1----:R-:W-:Y:S05]  /*17ac0*/  @!P0 BRA `(.L_x_7594) ;  /* 0xfffffffc00f08947 */ /* 0x002fea000383ffff */
[----:B------:R-:W-:Y:S05]  /*17ad0*/  BRA `(.L_x_7656) ;  /* 0xffffffe400747947 */ /* 0x000fea000383ffff */
.L_x_7595:
        /* <DEDUP_REMOVED lines=11> */
.L_x_7658:
[----:B------:R-:W-:Y:S05]  /*17b90*/  BSYNC B0 ;  /* 0x0000000000007941 */ /* 0x000fea0003800000 */
.L_x_7657:
[----:B------:R-:W-:Y:S05]  /*17ba0*/  BRA `(.L_x_7659) ;  /* 0xffffffe4005c7947 */ /* 0x000fea000383ffff */
.L_x_7598:
[----:B------:R-:W-:Y:S01]  /*17bb0*/  BSSY B1, `(.L_x_7660) ;  /* 0x0000006000017945 */ /* 0x000fe20003800000 */
[----:B------:R-:W-:-:S07]  /*17bc0*/  IMAD.MOV.U32 R15, RZ, RZ, -0x1 ;  /* 0xffffffffff0f7424 */ /* 0x000fce00078e00ff */
[----:B01----:R-:W-:Y:S05]  /*17bd0*/  WARPSYNC.COLLECTIVE R15, `(.L_x_7661) ;  /* 0x000000000f0c7348 */ /* 0x003fea0003c00000 */
[----:B------:R-:W-:Y:S02]  /*17be0*/  ELECT P6, UR62, PT ;  /* 0x00000000003e782f */ /* 0x000fe400038c0000 */
[----:B------:R-:W-:Y:S01]  /*17bf0*/  MOV R14, UR62 ;  /* 0x0000003e000e7c02 */ /* 0x000fe20008000f00 */
[----:B01----:R-:W-:Y:S10]  /*17c00*/  ENDCOLLECTIVE ;  /* 0x000000000000791b */ /* 0x003ff40003800000 */
.L_x_7661:
[----:B------:R-:W-:Y:S05]  /*17c10*/  BSYNC B1 ;  /* 0x0000000000017941 */ /* 0x000fea0003800000 */
.L_x_7660:
[----:B------:R-:W-:Y:S05]  /*17c20*/  BRA `(.L_x_7662) ;  /* 0xffffffe400547947 */ /* 0x000fea000383ffff */
.L_x_7600:
[----:B0-----:R0:W1:Y:S02]  /*17c30*/  SYNCS.PHASECHK.TRANS64.TRYWAIT P0, [R6+URZ], R5 ;  /* 0x00000005060075a7 */ /* 0x001064000800017f */
[----:B-1----:R-:W-:Y:S05]  /*17c40*/  @!P0 NANOSLEEP.SYNCS 0x989680 ;  /* 0x009896800000895d */ /* 0x002fea0003900000 */
[----:B------:R-:W1:Y:S02]  /*17c50*/  @!P0 SYNCS.PHASECHK.TRANS64 P0, [R6+URZ], R5 ;  /* 0x00000005060085a7 */ /* 0x000e64000800007f */
[----:B-1----:R-:W-:Y:S05]  /*17c60*/  @!P0 BRA `(.L_x_7600) ;  /* 0xfffffffc00f08947 */ /* 0x002fea000383ffff */
[----:B------:R-:W-:Y:S05]  /*17c70*/  BRA `(.L_x_7663) ;  /* 0xffffffe400907947 */ /* 0x000fea000383ffff */
.L_x_7601:
[----:B-1----:R1:W2:Y:S02]  /*17c80*/  SYNCS.PHASECHK.TRANS64.TRYWAIT P0, [R7+URZ], R2 ;  /* 0x00000002070075a7 */ /* 0x0022a4000800017f */
[----:B--2---:R-:W-:Y:S05]  /*17c90*/  @!P0 NANOSLEEP.SYNCS 0x989680 ;  /* 0x009896800000895d */ /* 0x004fea0003900000 */
[----:B------:R-:W2:Y:S02]  /*17ca0*/  @!P0 SYNCS.PHASECHK.TRANS64 P0, [R7+URZ], R2 ;  /* 0x00000002070085a7 */ /* 0x000ea4000800007f */
[----:B--2---:R-:W-:Y:S05]  /*17cb0*/  @!P0 BRA `(.L_x_7601) ;  /* 0xfffffffc00f08947 */ /* 0x004fea000383ffff */
[----:B------:R-:W-:Y:S05]  /*17cc0*/  BRA `(.L_x_7664) ;  /* 0xffffffe400847947 */ /* 0x000fea000383ffff */
.L_x_7603:
[----:B--2---:R2:W3:Y:S02]  /*17cd0*/  SYNCS.PHASECHK.TRANS64.TRYWAIT P0, [R4+URZ], R5 ;  /* 0x00000005040075a7 */ /* 0x0044e4000800017f */
[----:B---3--:R-:W-:Y:S05]  /*17ce0*/  @!P0 NANOSLEEP.SYNCS 0x989680 ;  /* 0x009896800000895d */ /* 0x008fea0003900000 */
[----:B------:R-:W3:Y:S02]  /*17cf0*/  @!P0 SYNCS.PHASECHK.TRANS64 P0, [R4+URZ], R5 ;  /* 0x00000005040085a7 */ /* 0x000ee4000800007f */
[----:B---3--:R-:W-:Y:S05]  /*17d00*/  @!P0 BRA `(.L_x_7603) ;  /* 0xfffffffc00f08947 */ /* 0x008fea000383ffff */
[----:B------:R-:W-:Y:S05]  /*17d10*/  BRA `(.L_x_7665) ;  /* 0xffffffe4008c7947 */ /* 0x000fea000383ffff */
.L_x_7666:
        /* <DEDUP_REMOVED lines=14> */
.L_x_15010:


//--------------------- .text._ZN7cutlass13device_kernelIN5flash11enable_sm90INS1_16FlashAttnFwdSm90INS1_25CollectiveMainloopFwdSm90ILi2EN4cute5tupleIJNS5_1CILi1EEES8_S8_EEENS6_IJNS7_ILi64EEESA_SA_EEELi512ENS_6half_tEfNS_4arch4Sm90ELb1ELb0ELb0ELb1ELb0ELb1ELb0ELb0ELb0ELb1ELb1ELb0EEENS1_21CollectiveEpilogueFwdINS6_IJSA_NS7_ILi512EEESA_EEES9_SC_SE_Li256ELb1ELb1ELb1ELb0EEENS1_36VarlenDynamicPersistentTileSchedulerILi64ELi64ELi256ELi128ELb1ELb1ELb1ELb1ELb1ELb1EEEEEEEEEvNT_6ParamsE --------------------------
	.section	.text._ZN7cutlass13device_kernelIN5flash11enable_sm90INS1_16FlashAttnFwdSm90INS1_25CollectiveMainloopFwdSm90ILi2EN4cute5tupleIJNS5_1CILi1EEES8_S8_EEENS6_IJNS7_ILi64EEESA_SA_EEELi512ENS_6half_tEfNS_4arch4Sm90ELb1ELb0ELb0ELb1ELb0ELb1ELb0ELb0ELb0ELb1ELb1ELb0EEENS1_21CollectiveEpilogueFwdINS6_IJSA_NS7_ILi512EEESA_EEES9_SC_SE_Li256ELb1ELb1ELb1ELb0EEENS1_36VarlenDynamicPersistentTileSchedulerILi64ELi64ELi256ELi128ELb1ELb1ELb1ELb1ELb1ELb1EEEEEEEEEvNT_6ParamsE,"ax",@progbits
	.align	128
.text._ZN7cutlass13device_kernelIN5flash11enable_sm90INS1_16FlashAttnFwdSm90INS1_25CollectiveMainloopFwdSm90ILi2EN4cute5tupleIJNS5_1CILi1EEES8_S8_EEENS6_IJNS7_ILi64EEESA_SA_EEELi512ENS_6half_tEfNS_4arch4Sm90ELb1ELb0ELb0ELb1ELb0ELb1ELb0ELb0ELb0ELb1ELb1ELb0EEENS1_21CollectiveEpilogueFwdINS6_IJSA_NS7_ILi512EEESA_EEES9_SC_SE_Li256ELb1ELb1ELb1ELb0EEENS1_36VarlenDynamicPersistentTileSchedulerILi64ELi64ELi256ELi128ELb1ELb1ELb1ELb1ELb1ELb1EEEEEEEEEvNT_6ParamsE:
        .type           _ZN7cutlass13device_kernelIN5flash11enable_sm90INS1_16FlashAttnFwdSm90INS1_25CollectiveMainloopFwdSm90ILi2EN4cute5tupleIJNS5_1CILi1EEES8_S8_EEENS6_IJNS7_ILi64EEESA_SA_EEELi512ENS_6half_tEfNS_4arch4Sm90ELb1ELb0ELb0ELb1ELb0ELb1ELb0ELb0ELb0ELb1ELb1ELb0EEENS1_21CollectiveEpilogueFwdINS6_IJSA_NS7_ILi512EEESA_EEES9_SC_SE_Li256ELb1ELb1ELb1ELb0EEENS1_36VarlenDynamicPersistentTileSchedulerILi64ELi64ELi256ELi128ELb1ELb1ELb1ELb1ELb1ELb1EEEEEEEEEvNT_6ParamsE,@function
        .size           _ZN7cutlass13device_kernelIN5flash11enable_sm90INS1_16FlashAttnFwdSm90INS1_25CollectiveMainloopFwdSm90ILi2EN4cute5tupleIJNS5_1CILi1EEES8_S8_EEENS6_IJNS7_ILi64EEESA_SA_EEELi512ENS_6half_tEfNS_4arch4Sm90ELb1ELb0ELb0ELb1ELb0ELb1ELb0ELb0ELb0ELb1ELb1ELb0EEENS1_21CollectiveEpilogueFwdINS6_IJSA_NS7_ILi512EEESA_EEES9_SC_SE_Li256ELb1ELb1ELb1ELb0EEENS1_36VarlenDynamicPersistentTileSchedulerILi64ELi64ELi256ELi128ELb1ELb1ELb1ELb1ELb1ELb1EEEEEEEEEvNT_6ParamsE,(.L_x_15011 - _ZN7cutlass13device_kernelIN5flash11enable_sm90INS1_16FlashAttnFwdSm90INS1_25CollectiveMainloopFwdSm90ILi2EN4cute5tupleIJNS5_1CILi1EEES8_S8_EEENS6_IJNS7_ILi64EEESA_SA_EEELi512ENS_6half_tEfNS_4arch4Sm90ELb1ELb0ELb0ELb1ELb0ELb1ELb0ELb0ELb0ELb1ELb1ELb0EEENS1_21CollectiveEpilogueFwdINS6_IJSA_NS7_ILi512EEESA_EEES9_SC_SE_Li256ELb1ELb1ELb1ELb0EEENS1_36VarlenDynamicPersistentTileSchedulerILi64ELi64ELi256ELi128ELb1ELb1ELb1ELb1ELb1ELb1EEEEEEEEEvNT_6ParamsE)
        .other          _ZN7cutlass13device_kernelIN5flash11enable_sm90INS1_16FlashAttnFwdSm90INS1_25CollectiveMainloopFwdSm90ILi2EN4cute5tupleIJNS5_1CILi1EEES8_S8_EEENS6_IJNS7_ILi64EEESA_SA_EEELi512ENS_6half_tEfNS_4arch4Sm90ELb1ELb0ELb0ELb1ELb0ELb1ELb0ELb0ELb0ELb1ELb1ELb0EEENS1_21CollectiveEpilogueFwdINS6_IJSA_NS7_ILi512EEESA_EEES9_SC_SE_Li256ELb1ELb1ELb1ELb0EEENS1_36VarlenDynamicPersistentTileSchedulerILi64ELi64ELi256ELi128ELb1ELb1ELb1ELb1ELb1ELb1EEEEEEEEEvNT_6ParamsE,@"STO_CUDA_ENTRY STV_DEFAULT"
_ZN7cutlass13device_kernelIN5flash11enable_sm90INS1_16FlashAttnFwdSm90INS1_25CollectiveMainloopFwdSm90ILi2EN4cute5tupleIJNS5_1CILi1EEES8_S8_EEENS6_IJNS7_ILi64EEESA_SA_EEELi512ENS_6half_tEfNS_4arch4Sm90ELb1ELb0ELb0ELb1ELb0ELb1ELb0ELb0ELb0ELb1ELb1ELb0EEENS1_21CollectiveEpilogueFwdINS6_IJSA_NS7_ILi512EEESA_EEES9_SC_SE_Li256ELb1ELb1ELb1ELb0EEENS1_36VarlenDynamicPersistentTileSchedulerILi64ELi64ELi256ELi128ELb1ELb1ELb1ELb1ELb1ELb1EEEEEEEEEvNT_6ParamsE:
        /* <DEDUP_REMOVED lines=24> */
.L_x_7668:
[----:B------:R-:W-:Y:S05]  /*0180*/  BSYNC B0 ;  /* 0x0000000000007941 */ /* 0x000fea0003800000 */
.L_x_7667:
        /* <DEDUP_REMOVED lines=37> */
.L_x_7669:
        /* <DEDUP_REMOVED lines=22> */
.L_x_7670:
        /* <DEDUP_REMOVED lines=18> */
.L_x_7671:
        /* <DEDUP_REMOVED lines=22> */
.L_x_7672:
        /* <DEDUP_REMOVED lines=22> */
.L_x_7673:
        /* <DEDUP_REMOVED lines=8> */
.L_x_7676:
        /* <DEDUP_REMOVED lines=24> */
[----:B------:R-:W-:-:S03]  /*0b20*/  IMAD.MOV.U32 R185, RZ, RZ, RZ ;  /* 0x000000ffffb97224 */ /* 0x000fc600078e00ff */
[CC--:B------:R-:W-:Y:S02]  /*0b30*/  LEA.HI R4, R3.reuse, R6.reuse, RZ, 0x4 ;  /* 0x0000000603047211 */ /* 0x0c0fe400078f20ff */
[CC--:B------:R-:W-:Y:S02]  /*0b40*/  LEA.HI R5, R3.reuse, R6.reuse, RZ, 0x5 ;  /* 0x0000000603057211 */ /* 0x0c0fe400078f28ff */
[CC--:B------:R-:W-:Y:S02]  /*0b50*/  LEA.HI R0, R3.reuse, R6.reuse, RZ, 0x7 ;  /* 0x0000000603007211 */ /* 0x0c0fe400078f38ff */
[CC--:B------:R-:W-:Y:S02]  /*0b60*/  LEA.HI R13, R3.reuse, R6.reuse, RZ, 0x2 ;  /* 0x00000006030d7211 */ /* 0x0c0fe400078f10ff */
[----:B------:R-:W-:Y:S02]  /*0b70*/  LEA.HI R3, R3, R6, RZ, 0x3 ;  /* 0x0000000603037211 */ /* 0x000fe400078f18ff */
[----:B------:R-:W-:-:S02]  /*0b80*/  SHF.R.S32.HI R201, RZ, 0x5, R5 ;  /* 0x00000005ffc97819 */ /* 0x000fc40000011405 */
[----:B------:R-:W-:Y:S02]  /*0b90*/  LOP3.LUT R11, R3, 0xfffffff8, RZ, 0xc0, !PT ;  /* 0xfffffff8030b7812 */ /* 0x000fe400078ec0ff */
[----:B------:R-:W-:Y:S02]  /*0ba0*/  LOP3.LUT R3, R4, 0xfffffff0, RZ, 0xc0, !PT ;  /* 0xfffffff004037812 */ /* 0x000fe400078ec0ff */
[----:B------:R-:W-:Y:S01]  /*0bb0*/  SHF.R.S32.HI R8, RZ, 0x1f, R5 ;  /* 0x0000001fff087819 */ /* 0x000fe20000011405 */
[C---:B------:R-:W-:Y:S01]  /*0bc0*/  IMAD.IADD R188, R6.reuse, 0x1, -R11 ;  /* 0x0000000106bc7824 */ /* 0x040fe200078e0a0b */
[----:B------:R-:W-:Y:S01]  /*0bd0*/  SHF.R.S32.HI R7, RZ, 0x4, R4 ;  /* 0x00000004ff077819 */ /* 0x000fe20000011404 */
[----:B------:R-:W-:Y:S01]  /*0be0*/  IMAD.IADD R3, R6, 0x1, -R3 ;  /* 0x0000000106037824 */ /* 0x000fe200078e0a03 */
[----:B------:R-:W-:Y:S01]  /*0bf0*/  LOP3.LUT R5, R0, 0xffffff80, RZ, 0xc0, !PT ;  /* 0xffffff8000057812 */ /* 0x000fe200078ec0ff */
[----:B------:R-:W-:Y:S01]  /*0c00*/  IMAD.SHL.U32 R188, R188, 0x8, RZ ;  /* 0x00000008bcbc7824 */ /* 0x000fe200078e00ff */
[----:B------:R-:W-:-:S02]  /*0c10*/  LEA.HI R4, R4, R7, RZ, 0x1 ;  /* 0x0000000704047211 */ /* 0x000fc400078f08ff */
[----:B------:R-:W-:Y:S01]  /*0c20*/  SHF.R.S32.HI R10, RZ, 0x1f, R3 ;  /* 0x0000001fff0a7819 */ /* 0x000fe20000011403 */
[----:B------:R-:W-:Y:S01]  /*0c30*/  IMAD.IADD R5, R6, 0x1, -R5 ;  /* 0x0000000106057824 */ /* 0x000fe200078e0a05 */
[----:B------:R-:W-:Y:S01]  /*0c40*/  LOP3.LUT R9, R13, 0xfffffffc, RZ, 0xc0, !PT ;  /* 0xfffffffc0d097812 */ /* 0x000fe200078ec0ff */
[----:B------:R-:W-:Y:S01]  /*0c50*/  VIADD R213, R188, 0x40 ;  /* 0x00000040bcd57836 */ /* 0x000fe20000000000 */
[----:B------:R-:W-:Y:S01]  /*0c60*/  LEA.HI R8, R8, R201, RZ, 0x2 ;  /* 0x000000c908087211 */ /* 0x000fe200078f10ff */
[----:B------:R-:W-:Y:S01]  /*0c70*/  VIADD R211, R188, 0xc0 ;  /* 0x000000c0bcd37836 */ /* 0x000fe20000000000 */
[----:B------:R-:W-:Y:S01]  /*0c80*/  SHF.R.S32.HI R184, RZ, 0x2, R13 ;  /* 0x00000002ffb87819 */ /* 0x000fe2000001140d */
[----:B------:R-:W-:Y:S01]  /*0c90*/  IMAD.IADD R186, R6, 0x1, -R9 ;  /* 0x0000000106ba7824 */ /* 0x000fe200078e0a09 */
[----:B------:R-:W-:Y:S01]  /*0ca0*/  LEA.HI R11, R10, R3, RZ, 0x3 ;  /* 0x000000030a0b7211 */ /* 0x000fe200078f18ff */
[----:B------:R-:W-:Y:S01]  /*0cb0*/  VIADD R209, R188, 0x140 ;  /* 0x00000140bcd17836 */ /* 0x000fe20000000000 */
[----:B------:R-:W-:Y:S01]  /*0cc0*/  LOP3.LUT R4, R4, 0x1ffffffe, RZ, 0xc0, !PT ;  /* 0x1ffffffe04047812 */ /* 0x000fe200078ec0ff */
[----:B------:R-:W-:Y:S01]  /*0cd0*/  VIADD R14, R184, 0x20 ;  /* 0x00000020b80e7836 */ /* 0x000fe20000000000 */
[----:B------:R-:W-:Y:S01]  /*0ce0*/  SHF.R.S32.HI R20, RZ, 0x7, R0 ;  /* 0x00000007ff147819 */ /* 0x000fe20000011400 */
[----:B------:R-:W-:Y:S01]  /*0cf0*/  IMAD.SHL.U32 R16, R186, 0x8, RZ ;  /* 0x00000008ba107824 */ /* 0x000fe200078e00ff */
[----:B------:R-:W-:Y:S01]  /*0d00*/  LOP3.LUT R8, R8, 0x3ffffc, RZ, 0xc0, !PT ;  /* 0x003ffffc08087812 */ /* 0x000fe200078ec0ff */
[----:B------:R-:W-:Y:S01]  /*0d10*/  IMAD.IADD R4, R7, 0x1, -R4 ;  /* 0x0000000107047824 */ /* 0x000fe200078e0a04 */
[----:B------:R-:W-:Y:S01]  /*0d20*/  LOP3.LUT R12, R11, 0xfffffff8, RZ, 0xc0, !PT ;  /* 0xfffffff80b0c7812 */ /* 0x000fe200078ec0ff */
[----:B------:R-:W-:Y:S01]  /*0d30*/  IMAD R15, R20, 0x100, R3 ;  /* 0x00000100140f7824 */ /* 0x000fe200078e0203 */
[----:B------:R-:W-:Y:S01]  /*0d40*/  SHF.R.S32.HI R6, RZ, 0x1f, R5 ;  /* 0x0000001fff067819 */ /* 0x000fe20000011405 */
[----:B------:R-:W-:Y:S01]  /*0d50*/  IMAD.IADD R8, R201, 0x1, -R8 ;  /* 0x00000001c9087824 */ /* 0x000fe200078e0a08 */
[----:B------:R-:W-:Y:S01]  /*0d60*/  LEA.HI R0, R0, R20, RZ, 0x1 ;  /* 0x0000001400007211 */ /* 0x000fe200078f08ff */
[----:B------:R-:W-:Y:S01]  /*0d70*/  IMAD.IADD R12, R3, 0x1, -R12 ;  /* 0x00000001030c7824 */ /* 0x000fe200078e0a0c */
[----:B------:R-:W-:Y:S01]  /*0d80*/  LEA.HI R7, R6, R5, RZ, 0x2 ;  /* 0x0000000506077211 */ /* 0x000fe200078f10ff */
[----:B------:R-:W-:Y:S01]  /*0d90*/  IMAD R15, R8, 0x10, R15 ;  /* 0x00000010080f7824 */ /* 0x000fe200078e020f */
[----:B------:R-:W-:Y:S01]  /*0da0*/  SHF.R.S32.HI R3, RZ, 0x1f, R14 ;  /* 0x0000001fff037819 */ /* 0x000fe2000001140e */
[----:B------:R-:W-:Y:S01]  /*0db0*/  IMAD.SHL.U32 R4, R4, 0x8, RZ ;  /* 0x0000000804047824 */ /* 0x000fe200078e00ff */
[--C-:B------:R-:W-:Y:S01]  /*0dc0*/  SHF.R.S32.HI R9, RZ, 0x2, R7.reuse ;  /* 0x00000002ff097819 */ /* 0x100fe20000011407 */
[----:B------:R-:W-:Y:S01]  /*0dd0*/  IMAD.SHL.U32 R11, R11, 0x40, RZ ;  /* 0x000000400b0b7824 */ /* 0x000fe200078e00ff */
[----:B------:R-:W-:Y:S01]  /*0de0*/  SHF.R.S32.HI R10, RZ, 0x1f, R7 ;  /* 0x0000001fff0a7819 */ /* 0x000fe20000011407 */
[----:B------:R-:W-:Y:S01]  /*0df0*/  STL [R1+0x44], R20 ;  /* 0x0000441401007387 */ /* 0x000fe20000100800 */
[----:B------:R-:W-:Y:S01]  /*0e00*/  LOP3.LUT R8, R7, 0x7ffffffc, RZ, 0xc0, !PT ;  /* 0x7ffffffc07087812 */ /* 0x000fe200078ec0ff */
[----:B------:R-:W-:Y:S01]  /*0e10*/  VIADD R212, R188, 0x80 ;  /* 0x00000080bcd47836 */ /* 0x000fe20000000000 */
[----:B------:R-:W-:Y:S01]  /*0e20*/  LEA.HI R7, R3, R14, RZ, 0x3 ;  /* 0x0000000e03077211 */ /* 0x000fe200078f18ff */
[----:B------:R-:W-:Y:S01]  /*0e30*/  IMAD.SHL.U32 R3, R12, 0x40, RZ ;  /* 0x000000400c037824 */ /* 0x000fe200078e00ff */
[----:B------:R-:W-:Y:S01]  /*0e40*/  LEA.HI R10, R10, R9, RZ, 0x3 ;  /* 0x000000090a0a7211 */ /* 0x000fe200078f18ff */
[----:B------:R-:W-:Y:S01]  /*0e50*/  IMAD.IADD R202, R5, 0x1, -R8 ;  /* 0x0000000105ca7824 */ /* 0x000fe200078e0a08 */
[----:B------:R-:W-:Y:S01]  /*0e60*/  LOP3.LUT R0, R0, 0xfffffe, RZ, 0xc0, !PT ;  /* 0x00fffffe00007812 */ /* 0x000fe200078ec0ff */
[--C-:B------:R-:W-:Y:S01]  /*0e70*/  IMAD.U32 R8, R15, 0x40, R4.reuse ;  /* 0x000000400f087824 */ /* 0x100fe200078e0004 */
[----:B------:R-:W-:Y:S01]  /*0e80*/  LOP3.LUT R3, R3, 0x1c0, RZ, 0xc0, !PT ;  /* 0x000001c003037812 */ /* 0x000fe200078ec0ff */
[----:B------:R-:W-:Y:S01]  /*0e90*/  IMAD.SHL.U32 R14, R14, 0x40, RZ ;  /* 0x000000400e0e7824 */ /* 0x000fe200078e00ff */
[----:B------:R-:W-:Y:S01]  /*0ea0*/  LOP3.LUT R10, R10, 0xfffffff8, RZ, 0xc0, !PT ;  /* 0xfffffff80a0a7812 */ /* 0x000fe200078ec0ff */
[----:B------:R-:W-:Y:S01]  /*0eb0*/  IMAD.SHL.U32 R7, R7, 0x40, RZ ;  /* 0x0000004007077824 */ /* 0x000fe200078e00ff */
[----:B------:R-:W-:Y:S01]  /*0ec0*/  LOP3.LUT R4, R3, 0x8, R4, 0xf8, !PT ;  /* 0x0000000803047812 */ /* 0x000fe200078ef804 */
[----:B------:R0:W-:Y:S01]  /*0ed0*/  STL [R1+0x6c], R8 ;  /* 0x00006c0801007387 */ /* 0x0001e20000100800 */
[----:B------:R-:W-:Y:S01]  /*0ee0*/  SHF.R.U32.HI R3, RZ, 0x3, R3 ;  /* 0x00000003ff037819 */ /* 0x000fe20000011603 */
[----:B------:R-:W-:Y:S01]  /*0ef0*/  IMAD.IADD R189, R9, 0x1, -R10 ;  /* 0x0000000109bd7824 */ /* 0x000fe200078e0a0a */
[----:B------:R-:W-:Y:S01]  /*0f00*/  LEA.HI R6, R6, R5, RZ, 0x5 ;  /* 0x0000000506067211 */ /* 0x000fe200078f28ff */
[----:B------:R-:W-:Y:S01]  /*0f10*/  IMAD.IADD R0, R20, 0x1, -R0 ;  /* 0x0000000114007824 */ /* 0x000fe200078e0a00 */
[----:B------:R-:W-:Y:S01]  /*0f20*/  LOP3.LUT R5, R14, 0x1c0, RZ, 0xc0, !PT ;  /* 0x000001c00e057812 */ /* 0x000fe200078ec0ff */
[----:B------:R-:W-:Y:S01]  /*0f30*/  IMAD.SHL.U32 R202, R202, 0x2, RZ ;  /* 0x00000002caca7824 */ /* 0x000fe200078e00ff */
[----:B------:R-:W-:Y:S01]  /*0f40*/  LOP3.LUT R3, R4, R3, RZ, 0x3c, !PT ;  /* 0x0000000304037212 */ /* 0x000fe200078e3cff */
[----:B------:R-:W-:Y:S01]  /*0f50*/  VIADD R210, R188, 0x100 ;  /* 0x00000100bcd27836 */ /* 0x000fe20000000000 */
[----:B------:R-:W-:-:S02]  /*0f60*/  SHF.R.U32.HI R9, RZ, 0x3, R5 ;  /* 0x00000003ff097819 */ /* 0x000fc40000011605 */
[----:B0-----:R-:W-:Y:S02]  /*0f70*/  LOP3.LUT R8, R11, 0x7ffffe00, RZ, 0xc0, !PT ;  /* 0x7ffffe000b087812 */ /* 0x001fe400078ec0ff */
[----:B------:R-:W-:Y:S02]  /*0f80*/  LOP3.LUT R5, R5, 0x38, R16, 0xf8, !PT ;  /* 0x0000003805057812 */ /* 0x000fe400078ef810 */
[----:B------:R-:W-:Y:S01]  /*0f90*/  LOP3.LUT R10, R7, 0xfffffe00, RZ, 0xc0, !PT ;  /* 0xfffffe00070a7812 */ /* 0x000fe200078ec0ff */
[----:B------:R-:W-:Y:S01]  /*0fa0*/  IMAD R8, R201, 0x400, R8 ;  /* 0x00000400c9087824 */ /* 0x000fe200078e0208 */
[----:B------:R-:W-:Y:S01]  /*0fb0*/  LEA.HI R4, R186, R186, RZ, 0x1 ;  /* 0x000000baba047211 */ /* 0x000fe200078f08ff */
[----:B------:R-:W-:Y:S01]  /*0fc0*/  IMAD.MOV.U32 R7, RZ, RZ, R19 ;  /* 0x000000ffff077224 */ /* 0x000fe200078e0013 */
[----:B------:R-:W-:Y:S01]  /*0fd0*/  LOP3.LUT R11, R10, R5, R9, 0xf6, !PT ;  /* 0x000000050a0b7212 */ /* 0x000fe200078ef609 */
[----:B------:R-:W-:Y:S01]  /*0fe0*/  IMAD.IADD R3, R8, 0x1, R3 ;  /* 0x0000000108037824 */ /* 0x000fe200078e0203 */
[----:B------:R-:W-:Y:S01]  /*0ff0*/  SHF.R.S32.HI R6, RZ, 0x5, R6 ;  /* 0x00000005ff067819 */ /* 0x000fe20000011406 */
[----:B------:R-:W-:Y:S01]  /*1000*/  IMAD.SHL.U32 R8, R0, 0x100, RZ ;  /* 0x0000010000087824 */ /* 0x000fe200078e00ff */
[----:B------:R-:W-:Y:S01]  /*1010*/  SHF.R.S32.HI R13, RZ, 0x1f, R13 ;  /* 0x0000001fff0d7819 */ /* 0x000fe2000001140d */
[----:B------:R-:W-:Y:S01]  /*1020*/  IMAD R196, R3, 0x2, R2 ;  /* 0x0000000203c47824 */ /* 0x000fe200078e0202 */
[----:B------:R-:W-:Y:S01]  /*1030*/  LOP3.LUT R9, R4, 0x1ffffffe, RZ, 0xc0, !PT ;  /* 0x1ffffffe04097812 */ /* 0x000fe200078ec0ff */
[----:B------:R-:W-:Y:S01]  /*1040*/  IMAD.IADD R192, R202, 0x1, R8 ;  /* 0x00000001cac07824 */ /* 0x000fe200078e0208 */
[----:B------:R-:W-:Y:S01]  /*1050*/  R2P PR, R12, 0x6 ;  /* 0x000000060c007804 */ /* 0x000fe20000000000 */
[----:B------:R0:W-:Y:S01]  /*1060*/  STL [R1+0x68], R8 ;  /* 0x0000680801007387 */ /* 0x0001e20000100800 */
[----:B------:R-:W-:Y:S01]  /*1070*/  LEA.HI R13, R13, R184, RZ, 0x3 ;  /* 0x000000b80d0d7211 */ /* 0x000fe200078f18ff */
[----:B------:R-:W-:Y:S01]  /*1080*/  IMAD R189, R6, 0x10, R189 ;  /* 0x0000001006bd7824 */ /* 0x000fe200078e02bd */
[----:B------:R-:W-:Y:S01]  /*1090*/  SHF.R.S32.HI R0, RZ, 0x1f, R213 ;  /* 0x0000001fff007819 */ /* 0x000fe200000114d5 */
[----:B------:R-:W-:Y:S01]  /*10a0*/  IMAD.IADD R4, R186, 0x1, -R9 ;  /* 0x00000001ba047824 */ /* 0x000fe200078e0a09 */
[----:B------:R-:W-:Y:S01]  /*10b0*/  SHF.R.S32.HI R0, RZ, 0x1f, R211 ;  /* 0x0000001fff007819 */ /* 0x000fe200000114d3 */
[C---:B------:R-:W-:Y:S01]  /*10c0*/  VIADD R28, R192.reuse, 0x8 ;  /* 0x00000008c01c7836 */ /* 0x040fe20000000000 */
[----:B------:R-:W-:Y:S01]  /*10d0*/  SHF.R.S32.HI R0, RZ, 0x1f, R209 ;  /* 0x0000001fff007819 */ /* 0x000fe200000114d1 */
[C---:B------:R-:W-:Y:S01]  /*10e0*/  VIADD R25, R192.reuse, 0x20 ;  /* 0x00000020c0197836 */ /* 0x040fe20000000000 */
[----:B------:R-:W-:Y:S01]  /*10f0*/  LOP3.LUT R13, R13, 0xfffffff8, RZ, 0xc0, !PT ;  /* 0xfffffff80d0d7812 */ /* 0x000fe200078ec0ff */
[----:B0-----:R-:W-:Y:S01]  /*1100*/  IMAD R8, R11, 0x2, R2 ;  /* 0x000000020b087824 */ /* 0x001fe200078e0202 */
[----:B------:R-:W-:Y:S01]  /*1110*/  SHF.R.S32.HI R0, RZ, 0x1f, R192 ;  /* 0x0000001fff007819 */ /* 0x000fe200000114c0 */
[C---:B------:R-:W-:Y:S01]  /*1120*/  VIADD R20, R192.reuse, 0x38 ;  /* 0x00000038c0147836 */ /* 0x040fe20000000000 */
[----:B------:R-:W-:Y:S01]  /*1130*/  SHF.R.S32.HI R9, RZ, 0x1f, R212 ;  /* 0x0000001fff097819 */ /* 0x000fe200000114d4 */
[C---:B------:R-:W-:Y:S01]  /*1140*/  VIADD R14, R192.reuse, 0x50 ;  /* 0x00000050c00e7836 */ /* 0x040fe20000000000 */
[----:B------:R0:W-:Y:S01]  /*1150*/  STL [R1+0x64], R8 ;  /* 0x0000640801007387 */ /* 0x0001e20000100800 */
[C---:B------:R-:W-:Y:S01]  /*1160*/  VIADD R11, R192.reuse, 0x68 ;  /* 0x00000068c00b7836 */ /* 0x040fe20000000000 */
[----:B------:R-:W-:Y:S01]  /*1170*/  SHF.R.S32.HI R9, RZ, 0x1f, R210 ;  /* 0x0000001fff097819 */ /* 0x000fe200000114d2 */
[----:B------:R-:W-:Y:S01]  /*1180*/  VIADD R0, R192, 0x88 ;  /* 0x00000088c0007836 */ /* 0x000fe20000000000 */
[----:B------:R-:W-:Y:S01]  /*1190*/  SEL R198, R198, 0xffffffe0, !P1 ;  /* 0xffffffe0c6c67807 */ /* 0x000fe20004800000 */
[----:B------:R-:W-:Y:S01]  /*11a0*/  IMAD R203, R4, 0x8, R189 ;  /* 0x0000000804cb7824 */ /* 0x000fe200078e02bd */
[----:B------:R-:W-:Y:S01]  /*11b0*/  SHF.R.S32.HI R4, RZ, 0x1f, R28 ;  /* 0x0000001fff047819 */ /* 0x000fe2000001141c */
[C---:B------:R-:W-:Y:S01]  /*11c0*/  VIADD R235, R192.reuse, 0xa0 ;  /* 0x000000a0c0eb7836 */ /* 0x040fe20000000000 */
[----:B------:R-:W-:Y:S01]  /*11d0*/  SHF.R.S32.HI R4, RZ, 0x1f, R25 ;  /* 0x0000001fff047819 */ /* 0x000fe20000011419 */
[C---:B------:R-:W-:Y:S01]  /*11e0*/  VIADD R236, R192.reuse, 0x98 ;  /* 0x00000098c0ec7836 */ /* 0x040fe20000000000 */
[----:B------:R-:W-:Y:S01]  /*11f0*/  SHF.R.S32.HI R4, RZ, 0x1f, R20 ;  /* 0x0000001fff047819 */ /* 0x000fe20000011414 */
[C---:B0-----:R-:W-:Y:S01]  /*1200*/  VIADD R8, R192.reuse, 0x80 ;  /* 0x00000080c0087836 */ /* 0x041fe20000000000 */
        /* <DEDUP_REMOVED lines=9> */
[----:B------:R-:W-:Y:S01]  /*12a0*/  VIADD R224, R192, 0xd0 ;  /* 0x000000d0c0e07836 */ /* 0x000fe20000000000 */
[----:B------:R-:W-:Y:S01]  /*12b0*/  SHF.R.S32.HI R4, RZ, 0x1f, R236 ;  /* 0x0000001fff047819 */ /* 0x000fe200000114ec */
[----:B------:R-:W-:Y:S01]  /*12c0*/  IMAD.IADD R190, R184, 0x1, -R13 ;  /* 0x00000001b8be7824 */ /* 0x000fe200078e0a0d */
        /* <DEDUP_REMOVED lines=41> */
[----:B------:R-:W-:Y:S01]  /*1560*/  @P2 VIADD R197, R199, 0xffffffc0 ;  /* 0xffffffc0c7c52836 */ /* 0x000fe20000000000 */
[----:B------:R-:W-:Y:S01]  /*1570*/  SHF.R.S32.HI R0, RZ, 0x1f, R218 ;  /* 0x0000001fff007819 */ /* 0x000fe200000114da */
[----:B------:R-:W-:-:S02]  /*1580*/  IMAD.MOV.U32 R6, RZ, RZ, R18 ;  /* 0x000000ffff067224 */ /* 0x000fc400078e0012 */
[----:B------:R-:W-:Y:S02]  /*1590*/  IMAD.IADD R199, R199, 0x1, R198 ;  /* 0x00000001c7c77824 */ /* 0x000fe400078e02c6 */
[----:B------:R-:W-:Y:S02]  /*15a0*/  IMAD.MOV.U32 R5, RZ, RZ, R17 ;  /* 0x000000ffff057224 */ /* 0x000fe400078e0011 */
[----:B------:R-:W-:Y:S02]  /*15b0*/  IMAD.MOV.U32 R18, RZ, RZ, RZ ;  /* 0x000000ffff127224 */ /* 0x000fe400078e00ff */
[----:B------:R-:W-:Y:S02]  /*15c0*/  VIADD R191, R186, 0x10 ;  /* 0x00000010babf7836 */ /* 0x000fe40000000000 */
[----:B------:R-:W-:-:S07]  /*15d0*/  IMAD.IADD R198, R198, 0x1, R197 ;  /* 0x00000001c6c67824 */ /* 0x000fce00078e02c5 */
.L_x_7824:
[----:B0-----:R-:W0:Y:S01]  /*15e0*/  LDC.64 R206, c[0x0][0xc88] ;  /* 0x00032200ffce7b82 */ /* 0x001e220000000a00 */
[----:B------:R-:W-:Y:S01]  /*15f0*/  ULDC.64 UR4, c[0x0][0xa28] ;  /* 0x00028a0000047ab9 */ /* 0x000fe20000000a00 */
[----:B------:R-:W-:Y:S01]  /*1600*/  ULDC.64 UR8, c[0x0][0xa18] ;  /* 0x0002860000087ab9 */ /* 0x000fe20000000a00 */
[----:B------:R-:W-:Y:S01]  /*1610*/  ULDC.64 UR6, c[0x0][0xa08] ;  /* 0x0002820000067ab9 */ /* 0x000fe20000000a00 */
[----:B0-----:R-:W-:-:S06]  /*1620*/  IMAD.WIDE R206, R7, 0x4, R206 ;  /* 0x0000000407ce7825 */ /* 0x001fcc00078e02ce */
[----:B--2---:R-:W2:Y:S01]  /*1630*/  LDG.E R206, desc[UR42][R206.64] ;  /* 0x0000002acece7981 */ /* 0x004ea2000c1e1900 */
[----:B------:R-:W-:Y:S01]  /*1640*/  ISETP.NE.U32.AND P2, PT, RZ, UR4, PT ;  /* 0x00000004ff007c0c */ /* 0x000fe2000bf45070 */
[----:B-1-345:R-:W-:Y:S01]  /*1650*/  IMAD.MOV.U32 R15, RZ, RZ, RZ ;  /* 0x000000ffff0f7224 */ /* 0x03afe200078e00ff */
        /* <DEDUP_REMOVED lines=47> */
.L_x_7678:
[----:B------:R-:W-:Y:S02]  /*1950*/  IMAD.U32 R40, RZ, RZ, UR5 ;  /* 0x00000005ff287e24 */ /* 0x000fe4000f8e00ff */
[----:B------:R-:W-:Y:S01]  /*1960*/  IMAD.U32 R24, RZ, RZ, UR4 ;  /* 0x00000004ff187e24 */ /* 0x000fe2000f8e00ff */
[----:B------:R-:W-:Y:S06]  /*1970*/  @!P2 BRA `(.L_x_7679) ;  /* 0x000000000010a947 */ /* 0x000fec0003800000 */
[----:B------:R-:W-:-:S04]  /*1980*/  IADD3 R6, P0, R207, UR8, RZ ;  /* 0x00000008cf067c10 */ /* 0x000fc8000ff1e0ff */
[----:B------:R-:W-:-:S05]  /*1990*/  IADD3.X R7, R208, UR9, RZ, P0, !PT ;  /* 0x00000009d0077c10 */ /* 0x000fca00087fe4ff */
[----:B------:R0:W5:Y:S01]  /*19a0*/  LDG.E R24, desc[UR42][R6.64] ;  /* 0x0000002a06187981 */ /* 0x000162000c1e1900 */
[----:B------:R-:W-:Y:S05]  /*19b0*/  BRA `(.L_x_7680) ;  /* 0x0000000000107947 */ /* 0x000fea0003800000 */
.L_x_7679:
[----:B------:R-:W-:Y:S05]  /*19c0*/  @!P0 BRA `(.L_x_7680) ;  /* 0x00000000000c8947 */ /* 0x000fea0003800000 */
[----:B------:R-:W2:Y:S04]  /*19d0*/  LDG.E R3, desc[UR42][R8.64] ;  /* 0x0000002a08037981 */ /* 0x000ea8000c1e1900 */
[----:B------:R-:W2:Y:S02]  /*19e0*/  LDG.E R24, desc[UR42][R8.64+0x4] ;  /* 0x0000042a08187981 */ /* 0x000ea4000c1e1900 */
[----:B--2---:R-:W-:-:S07]  /*19f0*/  IMAD.IADD R24, R24, 0x1, -R3 ;  /* 0x0000000118187824 */ /* 0x004fce00078e0a03 */
.L_x_7680:
        /* <DEDUP_REMOVED lines=17> */
[----:B------:R-:W-:Y:S01]  /*1b10*/  BSSY B0, `(.L_x_7681) ;  /* 0x0000035000007945 */ /* 0x000fe20003800000 */
[----:B------:R-:W-:Y:S01]  /*1b20*/  IMAD.IADD R15, R24, 0x1, -R15 ;  /* 0x00000001180f7824 */ /* 0x000fe200078e0a0f */
        /* <DEDUP_REMOVED lines=51> */
.L_x_7682:
[----:B------:R-:W-:Y:S05]  /*1e60*/  BSYNC B0 ;  /* 0x0000000000007941 */ /* 0x000fea0003800000 */
.L_x_7681:
        /* <DEDUP_REMOVED lines=36> */
.L_x_7685:
[----:B------:R-:W-:Y:S05]  /*20b0*/  BSYNC B6 ;  /* 0x0000000000067941 */ /* 0x000fea0003800000 */
.L_x_7684:
        /* <DEDUP_REMOVED lines=20> */
.L_x_7687:
[----:B------:R-:W-:Y:S05]  /*2200*/  BSYNC B6 ;  /* 0x0000000000067941 */ /* 0x000fea0003800000 */
.L_x_7686:
[----:B------:R-:W-:Y:S01]  /*2210*/  ULDC.64 UR4, c[0x0][0x9f8] ;  /* 0x00027e0000047ab9 */ /* 0x000fe20000000a00 */
[----:B------:R-:W-:Y:S01]  /*2220*/  IMAD.MOV.U32 R0, RZ, RZ, R206 ;  /* 0x000000ffff007224 */ /* 0x000fe200078e00ce */
[----:B------:R-:W-:Y:S01]  /*2230*/  ISETP.NE.U32.AND P0, PT, RZ, UR4, PT ;  /* 0x00000004ff007c0c */ /* 0x000fe2000bf05070 */
[----:B------:R-:W0:Y:S01]  /*2240*/  LDC.64 R6, c[0x0][0x300] ;  /* 0x0000c000ff067b82 */ /* 0x000e220000000a00 */
        /* <DEDUP_REMOVED lines=10> */
[CC--:B0-----:R-:W-:Y:S01]  /*22f0*/  IMAD.WIDE.U32 R8, R25.reuse, R6.reuse, RZ ;  /* 0x0000000619087225 */ /* 0x0c1fe200078e00ff */
        /* <DEDUP_REMOVED lines=8> */
[----:B-1----:R-:W-:Y:S01]  /*2380*/  ISETP.GE.AND P2, PT, R16, R27, PT ;  /* 0x0000001b1000720c */ /* 0x002fe20003f46270 */
[----:B------:R-:W1:Y:S01]  /*2390*/  LDC.64 R4, c[0x0][0x3f8] ;  /* 0x0000fe00ff047b82 */ /* 0x000e620000000a00 */
[----:B------:R-:W-:Y:S01]  /*23a0*/  SHF.R.S32.HI R187, RZ, 0x1f, R186 ;  /* 0x0000001fffbb7819 */ /* 0x000fe200000114ba */
[----:B------:R-:W-:Y:S01]  /*23b0*/  IMAD.IADD R9, R9, 0x1, R3 ;  /* 0x0000000109097824 */ /* 0x000fe200078e0203 */
[----:B------:R-:W-:Y:S01]  /*23c0*/  LOP3.LUT R58, R58, 0x1c0, RZ, 0xc0, !PT ;  /* 0x000001c03a3a7812 */ /* 0x000fe200078ec0ff */
[----:B------:R-:W-:Y:S01]  /*23d0*/  IMAD R13, R73, R6, RZ ;  /* 0x00000006490d7224 */ /* 0x000fe200078e02ff */
[----:B------:R-:W-:Y:S01]  /*23e0*/  P2R R74, PR, RZ, 0x4 ;  /* 0x00000004ff4a7803 */ /* 0x000fe20000000000 */
[----:B------:R-:W-:Y:S01]  /*23f0*/  IMAD.WIDE.U32 R20, R204, UR4, R8 ;  /* 0x00000004cc147c25 */ /* 0x000fe2000f8e0008 */
[----:B------:R-:W-:-:S02]  /*2400*/  SHF.R.U32.HI R54, RZ, 0x3, R58 ;  /* 0x00000003ff367819 */ /* 0x000fc4000001163a */
[----:B------:R-:W-:Y:S01]  /*2410*/  SHF.L.U64.HI R62, R6, 0x6, R7 ;  /* 0x00000006063e7819 */ /* 0x000fe20000010207 */
[----:B------:R-:W-:Y:S01]  /*2420*/  IMAD R21, R204, UR5, R21 ;  /* 0x00000005cc157c24 */ /* 0x000fe2000f8e0215 */
[----:B------:R-:W-:Y:S01]  /*2430*/  ULDC.64 UR4, c[0x0][0x330] ;  /* 0x0000cc0000047ab9 */ /* 0x000fe20000000a00 */
[----:B------:R-:W-:Y:S02]  /*2440*/  IMAD R13, R184, R7, R13 ;  /* 0x00000007b80d7224 */ /* 0x000fe400078e020d */
[----:B------:R-:W-:-:S04]  /*2450*/  IMAD.WIDE.U32 R28, R204, UR4, R16 ;  /* 0x00000004cc1c7c25 */ /* 0x000fc8000f8e0010 */
[----:B------:R-:W-:Y:S01]  /*2460*/  IMAD R29, R204, UR5, R29 ;  /* 0x00000005cc1d7c24 */ /* 0x000fe2000f8e021d */
[----:B------:R-:W-:Y:S01]  /*2470*/  ULDC.64 UR4, c[0x0][0x310] ;  /* 0x0000c40000047ab9 */ /* 0x000fe20000000a00 */
[----:B--2---:R-:W-:-:S04]  /*2480*/  IMAD.WIDE.U32 R34, R184, R56, R186 ;  /* 0x00000038b8227225 */ /* 0x004fc800078e00ba */
[----:B-1----:R-:W-:Y:S01]  /*2490*/  IMAD R8, R73, R4, RZ ;  /* 0x0000000449087224 */ /* 0x002fe200078e02ff */
[----:B------:R-:W-:Y:S01]  /*24a0*/  SHF.L.U64.HI R60, R4, 0x6, R5 ;  /* 0x00000006043c7819 */ /* 0x000fe20000010205 */
[----:B------:R-:W-:Y:S01]  /*24b0*/  IMAD.WIDE.U32 R36, R184, R56, R16 ;  /* 0x00000038b8247225 */ /* 0x000fe200078e0010 */
[----:B0-----:R-:W-:-:S03]  /*24c0*/  LEA.HI R53, R53, 0x8, RZ, 0x19 ;  /* 0x0000000835357811 */ /* 0x001fc600078fc8ff */
[C---:B---3--:R-:W-:Y:S02]  /*24d0*/  IMAD R11, R184.reuse, R5, R8 ;  /* 0x00000005b80b7224 */ /* 0x048fe400078e0208 */
[----:B------:R-:W-:-:S04]  /*24e0*/  IMAD.WIDE.U32 R8, R184, R6, R16 ;  /* 0x00000006b8087225 */ /* 0x000fc800078e0010 */
[----:B------:R-:W-:-:S04]  /*24f0*/  IMAD.WIDE.U32 R30, R184, R4, R186 ;  /* 0x00000004b81e7225 */ /* 0x000fc800078e00ba */
[----:B------:R-:W-:-:S04]  /*2500*/  IMAD.WIDE.U32 R32, R184, R4, R16 ;  /* 0x00000004b8207225 */ /* 0x000fc800078e0010 */
[----:B------:R-:W-:Y:S02]  /*2510*/  IMAD.IADD R31, R31, 0x1, R11 ;  /* 0x000000011f1f7824 */ /* 0x000fe400078e020b */
[----:B------:R-:W-:Y:S02]  /*2520*/  IMAD.IADD R33, R11, 0x1, R33 ;  /* 0x000000010b217824 */ /* 0x000fe400078e0221 */
[----:B-----5:R-:W-:-:S04]  /*2530*/  IMAD.WIDE.U32 R30, R152, R4, R30 ;  /* 0x00000004981e7225 */ /* 0x020fc800078e001e */
[----:B------:R-:W-:Y:S02]  /*2540*/  VIADD R55, R16, 0x20 ;  /* 0x0000002010377836 */ /* 0x000fe40000000000 */
[----:B------:R-:W-:-:S04]  /*2550*/  IMAD.WIDE.U32 R32, R152, R4, R32 ;  /* 0x0000000498207225 */ /* 0x000fc800078e0020 */
[----:B------:R-:W-:Y:S02]  /*2560*/  IMAD.SHL.U32 R61, R6, 0x40, RZ ;  /* 0x00000040063d7824 */ /* 0x000fe400078e00ff */
[----:B------:R-:W-:Y:S02]  /*2570*/  IMAD.SHL.U32 R59, R4, 0x40, RZ ;  /* 0x00000040043b7824 */ /* 0x000fe400078e00ff */
[----:B------:R-:W-:Y:S01]  /*2580*/  IMAD.SHL.U32 R52, R27, 0x2, RZ ;  /* 0x000000021b347824 */ /* 0x000fe200078e00ff */
[----:B----4-:R-:W-:-:S04]  /*2590*/  SHF.R.S32.HI R3, RZ, 0x1f, R0 ;  /* 0x0000001fff037819 */ /* 0x010fc80000011400 */
[----:B------:R-:W-:Y:S02]  /*25a0*/  SEL R10, R3, RZ, !P0 ;  /* 0x000000ff030a7207 */ /* 0x000fe40004000000 */
[----:B------:R-:W-:-:S03]  /*25b0*/  SEL R3, R0, RZ, !P0 ;  /* 0x000000ff00037207 */ /* 0x000fc60004000000 */
[----:B------:R-:W-:Y:S02]  /*25c0*/  IMAD R0, R10, UR4, RZ ;  /* 0x000000040a007c24 */ /* 0x000fe4000f8e02ff */
[----:B------:R-:W-:-:S04]  /*25d0*/  IMAD.WIDE.U32 R20, R3, UR4, R20 ;  /* 0x0000000403147c25 */ /* 0x000fc8000f8e0014 */
[----:B------:R-:W-:Y:S01]  /*25e0*/  IMAD R65, R3, UR5, R0 ;  /* 0x0000000503417c24 */ /* 0x000fe2000f8e0200 */
[----:B------:R-:W-:Y:S01]  /*25f0*/  ULDC.64 UR4, c[0x0][0x338] ;  /* 0x0000ce0000047ab9 */ /* 0x000fe20000000a00 */
[----:B------:R-:W-:Y:S01]  /*2600*/  IADD3 R72, P0, R20, R8, RZ ;  /* 0x0000000814487210 */ /* 0x000fe20007f1e0ff */
[----:B------:R-:W-:Y:S02]  /*2610*/  IMAD R10, R10, UR4, RZ ;  /* 0x000000040a0a7c24 */ /* 0x000fe4000f8e02ff */
[----:B------:R-:W-:Y:S02]  /*2620*/  IMAD.IADD R65, R21, 0x1, R65 ;  /* 0x0000000115417824 */ /* 0x000fe400078e0241 */
[----:B------:R-:W-:Y:S01]  /*2630*/  IMAD.WIDE.U32 R28, R3, UR4, R28 ;  /* 0x00000004031c7c25 */ /* 0x000fe2000f8e001c */
[----:B------:R-:W-:Y:S02]  /*2640*/  ULDC UR4, c[0x0][0x2f4] ;  /* 0x0000bd0000047ab9 */ /* 0x000fe40000000800 */
[----:B------:R-:W-:Y:S01]  /*2650*/  IADD3.X R64, R65, R9, R13, P0, !PT ;  /* 0x0000000941407210 */ /* 0x000fe200007fe40d */
[----:B------:R-:W-:Y:S01]  /*2660*/  IMAD R15, R3, UR5, R10 ;  /* 0x00000005030f7c24 */ /* 0x000fe2000f8e020a */
[----:B------:R-:W-:Y:S01]  /*2670*/  SEL R3, R27, RZ, P2 ;  /* 0x000000ff1b037207 */ /* 0x000fe20001000000 */
[----:B------:R-:W-:Y:S01]  /*2680*/  IMAD R0, R73, R56, RZ ;  /* 0x0000003849007224 */ /* 0x000fe200078e02ff */
[----:B------:R-:W-:-:S02]  /*2690*/  IADD3 R38, P0, R184, R25, RZ ;  /* 0x00000019b8267210 */ /* 0x000fc40007f1e0ff */
[----:B------:R-:W-:Y:S01]  /*26a0*/  ISETP.GE.AND P4, PT, R16, UR4, PT ;  /* 0x0000000410007c0c */ /* 0x000fe2000bf86270 */
[----:B------:R-:W-:Y:S01]  /*26b0*/  IMAD R9, R184, R57, R0 ;  /* 0x00000039b8097224 */ /* 0x000fe200078e0200 */
[----:B------:R-:W-:Y:S01]  /*26c0*/  ISETP.GE.AND P3, PT, R55, UR4, PT ;  /* 0x0000000437007c0c */ /* 0x000fe2000bf66270 */
[----:B------:R-:W-:Y:S02]  /*26d0*/  IMAD.IADD R3, R16, 0x1, R3 ;  /* 0x0000000110037824 */ /* 0x000fe400078e0203 */
[----:B------:R-:W-:Y:S02]  /*26e0*/  IMAD.IADD R35, R35, 0x1, R9 ;  /* 0x0000000123237824 */ /* 0x000fe400078e0209 */
[----:B------:R-:W-:Y:S01]  /*26f0*/  IMAD.IADD R37, R9, 0x1, R37 ;  /* 0x0000000109257824 */ /* 0x000fe200078e0225 */
[----:B------:R-:W-:Y:S01]  /*2700*/  SHF.R.S32.HI R9, RZ, 0x1f, R152 ;  /* 0x0000001fff097819 */ /* 0x000fe20000011498 */
[----:B------:R-:W-:Y:S01]  /*2710*/  IMAD.WIDE.U32 R34, R152, R56, R34 ;  /* 0x0000003898227225 */ /* 0x000fe200078e0022 */
[----:B------:R-:W-:-:S03]  /*2720*/  SHF.R.S32.HI R0, RZ, 0x1f, R3 ;  /* 0x0000001fff007819 */ /* 0x000fc60000011403 */
[----:B------:R-:W-:Y:S01]  /*2730*/  IMAD.WIDE.U32 R36, R152, R56, R36 ;  /* 0x0000003898247225 */ /* 0x000fe200078e0024 */
[----:B------:R-:W-:Y:S02]  /*2740*/  LEA.HI R63, R0, R3, RZ, 0x3 ;  /* 0x00000003003f7211 */ /* 0x000fe400078f18ff */
[----:B------:R-:W-:Y:S01]  /*2750*/  LOP3.LUT R3, R58, 0x18, R16, 0xf8, !PT ;  /* 0x000000183a037812 */ /* 0x000fe200078ef810 */
[----:B------:R-:W-:Y:S01]  /*2760*/  IMAD R0, R9, R4, RZ ;  /* 0x0000000409007224 */ /* 0x000fe200078e02ff */
[----:B------:R-:W-:Y:S01]  /*2770*/  LOP3.LUT R48, R63, 0xfffffff8, RZ, 0xc0, !PT ;  /* 0xfffffff83f307812 */ /* 0x000fe200078ec0ff */
[----:B------:R-:W-:Y:S02]  /*2780*/  IMAD R9, R9, R56, RZ ;  /* 0x0000003809097224 */ /* 0x000fe400078e02ff */
[C---:B------:R-:W-:Y:S01]  /*2790*/  IMAD R49, R152.reuse, R5, R0 ;  /* 0x0000000598317224 */ /* 0x040fe200078e0200 */
[-C--:B------:R-:W-:Y:S01]  /*27a0*/  LOP3.LUT R0, R3, R54.reuse, RZ, 0x3c, !PT ;  /* 0x0000003603007212 */ /* 0x080fe200078e3cff */
[----:B------:R-:W-:Y:S01]  /*27b0*/  IMAD R9, R152, R57, R9 ;  /* 0x0000003998097224 */ /* 0x000fe200078e0209 */
[----:B------:R-:W-:Y:S01]  /*27c0*/  LOP3.LUT R3, R58, 0x38, R63, 0xf8, !PT ;  /* 0x000000383a037812 */ /* 0x000fe200078ef83f */
[----:B------:R-:W-:Y:S01]  /*27d0*/  IMAD.IADD R50, R31, 0x1, R49 ;  /* 0x000000011f327824 */ /* 0x000fe200078e0231 */
[C---:B------:R-:W-:Y:S01]  /*27e0*/  SHF.L.U64.HI R57, R56.reuse, 0x6, R57 ;  /* 0x0000000638397819 */ /* 0x040fe20000010239 */
[----:B------:R-:W-:Y:S01]  /*27f0*/  IMAD R51, R201, 0x200, R0 ;  /* 0x00000200c9337824 */ /* 0x000fe200078e0200 */
[----:B------:R-:W-:Y:S01]  /*2800*/  LOP3.LUT R0, R3, R54, RZ, 0x3c, !PT ;  /* 0x0000003603007212 */ /* 0x000fe200078e3cff */
[----:B------:R-:W-:Y:S01]  /*2810*/  IMAD.SHL.U32 R56, R56, 0x40, RZ ;  /* 0x0000004038387824 */ /* 0x000fe200078e00ff */
[----:B------:R-:W-:Y:S01]  /*2820*/  SHF.R.S32.HI R45, RZ, 0x1f, R48 ;  /* 0x0000001fff2d7819 */ /* 0x000fe20000011430 */
[----:B------:R-:W-:-:S02]  /*2830*/  IMAD.X R39, R12, 0x1, R73, P0 ;  /* 0x000000010c277824 */ /* 0x000fc400000e0649 */
[----:B------:R-:W-:Y:S02]  /*2840*/  IMAD R3, R201, 0x200, R0 ;  /* 0x00000200c9037824 */ /* 0x000fe400078e0200 */
[----:B------:R-:W-:Y:S02]  /*2850*/  IMAD.IADD R49, R49, 0x1, R33 ;  /* 0x0000000131317824 */ /* 0x000fe400078e0221 */
[----:B------:R-:W-:Y:S02]  /*2860*/  IMAD.IADD R47, R35, 0x1, R9 ;  /* 0x00000001232f7824 */ /* 0x000fe400078e0209 */
[----:B------:R-:W-:Y:S02]  /*2870*/  IMAD.IADD R46, R9, 0x1, R37 ;  /* 0x00000001092e7824 */ /* 0x000fe400078e0225 */
[----:B------:R-:W-:-:S07]  /*2880*/  IMAD.IADD R0, R29, 0x1, R15 ;  /* 0x000000011d007824 */ /* 0x000fce00078e020f */
.L_x_7717:
        /* <DEDUP_REMOVED lines=58> */
.L_x_7692:
[----:B------:R-:W-:Y:S05]  /*2c30*/  BSYNC B1 ;  /* 0x0000000000017941 */ /* 0x000fea0003800000 */
.L_x_7691:
        /* <DEDUP_REMOVED lines=16> */
.L_x_7693:
[----:B------:R-:W-:Y:S01]  /*2d40*/  IMAD R75, R23, 0x8, R2 ;  /* 0x00000008174b7824 */ /* 0x000fe200078e0202 */
[----:B------:R-:W-:Y:S01]  /*2d50*/  SHF.L.U32 R76, R185, 0x1f, RZ ;  /* 0x0000001fb94c7819 */ /* 0x000fe200000006ff */
[----:B------:R-:W-:Y:S03]  /*2d60*/  BSSY B1, `(.L_x_7694) ;  /* 0x0000003000017945 */ /* 0x000fe60003800000 */
[----:B------:R-:W0:Y:S02]  /*2d70*/  SYNCS.PHASECHK.TRANS64.TRYWAIT P5, [R75+URZ+0x28c90], R76 ;  /* 0x028c904c4b0075a7 */ /* 0x000e2400080a017f */
[----:B0-----:R-:W-:Y:S05]  /*2d80*/  @!P5 BRA `(.L_x_7695) ;  /* 0x000001b40084d947 */ /* 0x001fea0003800000 */
.L_x_8013:
[----:B------:R-:W-:Y:S05]  /*2d90*/  BSYNC B1 ;  /* 0x0000000000017941 */ /* 0x000fea0003800000 */
.L_x_7694:
        /* <DEDUP_REMOVED lines=48> */
.L_x_7700:
[----:B------:R-:W-:Y:S05]  /*30a0*/  BSYNC B2 ;  /* 0x0000000000027941 */ /* 0x000fea0003800000 */
.L_x_7699:
[----:B--2---:R1:W-:Y:S02]  /*30b0*/  STG.E.128 desc[UR42][R12.64], R4 ;  /* 0x000000040c007986 */ /* 0x0043e4000c101d2a */
.L_x_7698:
[----:B------:R-:W-:Y:S05]  /*30c0*/  BSYNC B1 ;  /* 0x0000000000017941 */ /* 0x000fea0003800000 */
.L_x_7697:
        /* <DEDUP_REMOVED lines=51> */
.L_x_7702:
[----:B------:R-:W-:Y:S05]  /*3400*/  BSYNC B1 ;  /* 0x0000000000017941 */ /* 0x000fea0003800000 */
.L_x_7701:
[----:B-1----:R2:W-:Y:S01]  /*3410*/  STG.E.128 desc[UR42][R12.64+0x40], R4 ;  /* 0x000040040c007986 */ /* 0x0025e2000c101d2a */
[----:B------:R-:W-:Y:S05]  /*3420*/  BRA `(.L_x_7696) ;  /* 0x0000000c00287947 */ /* 0x000fea0003800000 */
.L_x_7690:
        /* <DEDUP_REMOVED lines=44> */
.L_x_7703:
[----:B------:R-:W-:Y:S01]  /*36f0*/  IMAD R75, R23, 0x8, R2 ;  /* 0x00000008174b7824 */ /* 0x000fe200078e0202 */
[----:B------:R-:W-:Y:S01]  /*3700*/  SHF.L.U32 R76, R185, 0x1f, RZ ;  /* 0x0000001fb94c7819 */ /* 0x000fe200000006ff */
[----:B------:R-:W0:Y:S01]  /*3710*/  LDC R77, c[0x0][0x2f4] ;  /* 0x0000bd00ff4d7b82 */ /* 0x000e220000000800 */
[----:B------:R-:W-:Y:S02]  /*3720*/  BSSY B1, `(.L_x_7704) ;  /* 0x0000003000017945 */ /* 0x000fe40003800000 */
[----:B------:R-:W1:Y:S02]  /*3730*/  SYNCS.PHASECHK.TRANS64.TRYWAIT P5, [R75+URZ+0x28c90], R76 ;  /* 0x028c904c4b0075a7 */ /* 0x000e6400080a017f */
[----:B-1----:R-:W-:Y:S05]  /*3740*/  @!P5 BRA `(.L_x_7705) ;  /* 0x000001ac0028d947 */ /* 0x002fea0003800000 */
.L_x_8014:
[----:B------:R-:W-:Y:S05]  /*3750*/  BSYNC B1 ;  /* 0x0000000000017941 */ /* 0x000fea0003800000 */
.L_x_7704:
        /* <DEDUP_REMOVED lines=115> */
.L_x_7707:
[----:B------:R-:W-:Y:S05]  /*3e90*/  BSYNC B1 ;  /* 0x0000000000017941 */ /* 0x000fea0003800000 */
.L_x_7706:
        /* <DEDUP_REMOVED lines=10> */
.L_x_7689:
[----:B------:R-:W-:-:S06]  /*3f40*/  UISETP.NE.AND UP0, UPT, UR37, 0x3, UPT ;  /* 0x000000032500788c */ /* 0x000fcc000bf05270 */
[----:B------:R-:W-:-:S13]  /*3f50*/  PLOP3.LUT P0, PT, PT, PT, UP0, 0x80, 0x0 ;  /* 0x000000000000781c */ /* 0x000fda0003f0f008 */
[----:B------:R-:W-:Y:S05]  /*3f60*/  @!P0 BRA `(.L_x_7708) ;  /* 0x0000000000048947 */ /* 0x000fea0003800000 */
[----:B------:R-:W-:Y:S01]  /*3f70*/  BPT.TRAP 0x1 ;  /* 0x000000040000795c */ /* 0x000fe20000300000 */
.L_x_7708:
        /* <DEDUP_REMOVED lines=8> */
.L_x_8015:
[----:B------:R-:W-:Y:S05]  /*4000*/  BSYNC B1 ;  /* 0x0000000000017941 */ /* 0x000fea0003800000 */
.L_x_7709:
        /* <DEDUP_REMOVED lines=12> */
.L_x_7696:
[----:B------:R-:W-:Y:S05]  /*40d0*/  BSYNC B0 ;  /* 0x0000000000007941 */ /* 0x000fea0003800000 */
.L_x_7688:
        /* <DEDUP_REMOVED lines=17> */
.L_x_7712:
[----:B------:R-:W-:Y:S05]  /*41f0*/  BSYNC B0 ;  /* 0x0000000000007941 */ /* 0x000fea0003800000 */
.L_x_7711:
[----:B------:R-:W2:Y:S01]  /*4200*/  SYNCS.PHASECHK.TRANS64.TRYWAIT P0, [R75+URZ+0x28cb0], R76 ;  /* 0x028cb04c4b0075a7 */ /* 0x000ea2000800017f */
[----:B------:R-:W-:Y:S04]  /*4210*/  BSSY B0, `(.L_x_7713) ;  /* 0x0000002000007945 */ /* 0x000fe80003800000 */
[----:B--2---:R-:W-:Y:S05]  /*4220*/  @!P0 BRA `(.L_x_7714) ;  /* 0x000001a000988947 */ /* 0x004fea0003800000 */
.L_x_8016:
[----:B------:R-:W-:Y:S05]  /*4230*/  BSYNC B0 ;  /* 0x0000000000007941 */ /* 0x000fea0003800000 */
.L_x_7713:
        /* <DEDUP_REMOVED lines=20> */
[----:B----4-:R-:W-:Y:S01]  /*4380*/  IMAD R25, R9, 0x2, R2 ;  /* 0x0000000209197824 */ /* 0x010fe200078e0202 */
[----:B------:R-:W-:Y:S01]  /*4390*/  ISETP.GE.AND P0, PT, R6, UR4, PT ;  /* 0x0000000406007c0c */ /* 0x000fe2000bf06270 */
[----:B------:R-:W-:-:S02]  /*43a0*/  VIADD R14, R16, 0x80 ;  /* 0x00000080100e7836 */ /* 0x000fc40000000000 */
[----:B------:R-:W-:-:S08]  /*43b0*/  VIADD R24, R16, 0xc0 ;  /* 0x000000c010187836 */ /* 0x000fd00000000000 */
[----:B------:R-:W1:Y:S04]  /*43c0*/  @!P1 LDS.128 R4, [R25+0x400] ;  /* 0x0004000019049984 */ /* 0x000e680000000c00 */
[----:B------:R-:W3:Y:S04]  /*43d0*/  @!P0 LDS.128 R8, [R25+0x2400] ;  /* 0x0024000019088984 */ /* 0x000ee80000000c00 */
[----:B-1----:R-:W-:Y:S01]  /*43e0*/  @!P1 STG.E.128 desc[UR42][R12.64], R4 ;  /* 0x000000040c009986 */ /* 0x002fe2000c101d2a */
[----:B------:R-:W-:Y:S01]  /*43f0*/  ISETP.GE.AND P1, PT, R14, UR4, PT ;  /* 0x000000040e007c0c */ /* 0x000fe2000bf26270 */
[----:B------:R-:W-:-:S02]  /*4400*/  VIADD R14, R16, 0x100 ;  /* 0x00000100100e7836 */ /* 0x000fc40000000000 */
[----:B---3--:R-:W-:Y:S01]  /*4410*/  @!P0 STG.E.128 desc[UR42][R12.64+0x80], R8 ;  /* 0x000080080c008986 */ /* 0x008fe2000c101d2a */
[----:B------:R-:W-:Y:S01]  /*4420*/  ISETP.GE.AND P0, PT, R24, UR4, PT ;  /* 0x0000000418007c0c */ /* 0x000fe2000bf06270 */
        /* <DEDUP_REMOVED lines=16> */
[----:B------:R-:W-:Y:S02]  /*4530*/  IMAD R24, R15, 0x2, R2 ;  /* 0x000000020f187824 */ /* 0x000fe400078e0202 */
[----:B------:R-:W-:-:S06]  /*4540*/  VIADD R15, R16, 0xe0 ;  /* 0x000000e0100f7836 */ /* 0x000fcc0000000000 */
[----:B------:R-:W1:Y:S04]  /*4550*/  @!P1 LDS.128 R4, [R25+0xc400] ;  /* 0x00c4000019049984 */ /* 0x000e680000000c00 */
[----:B------:R-:W3:Y:S04]  /*4560*/  @!P0 LDS.128 R8, [R25+0xe400] ;  /* 0x00e4000019088984 */ /* 0x000ee80000000c00 */
[----:B-1----:R-:W-:Y:S01]  /*4570*/  @!P1 STG.E.128 desc[UR42][R12.64+0x300], R4 ;  /* 0x000300040c009986 */ /* 0x002fe2000c101d2a */
[----:B------:R-:W-:-:S03]  /*4580*/  ISETP.GE.AND P1, PT, R55, UR4, PT ;  /* 0x0000000437007c0c */ /* 0x000fc6000bf26270 */
        /* <DEDUP_REMOVED lines=22> */
[----:B------:R-:W-:-:S03]  /*46f0*/  ISETP.GE.AND P1, PT, R14, UR4, PT ;  /* 0x000000040e007c0c */ /* 0x000fc6000bf26270 */
[----:B---3--:R-:W-:Y:S01]  /*4700*/  @!P0 STG.E.128 desc[UR42][R12.64+0x2c0], R8 ;  /* 0x0002c0080c008986 */ /* 0x008fe2000c101d2a */
[----:B------:R-:W-:-:S09]  /*4710*/  ISETP.GE.AND P0, PT, R15, UR4, PT ;  /* 0x000000040f007c0c */ /* 0x000fd2000bf06270 */
[----:B------:R-:W1:Y:S04]  /*4720*/  @!P1 LDS.128 R4, [R24+0xc400] ;  /* 0x00c4000018049984 */ /* 0x000e680000000c00 */
[----:B------:R-:W3:Y:S04]  /*4730*/  @!P0 LDS.128 R8, [R24+0xe400] ;  /* 0x00e4000018088984 */ /* 0x000ee80000000c00 */
[----:B-1----:R1:W-:Y:S04]  /*4740*/  @!P1 STG.E.128 desc[UR42][R12.64+0x340], R4 ;  /* 0x000340040c009986 */ /* 0x0023e8000c101d2a */
[----:B---3--:R1:W-:Y:S02]  /*4750*/  @!P0 STG.E.128 desc[UR42][R12.64+0x3c0], R8 ;  /* 0x0003c0080c008986 */ /* 0x0083e4000c101d2a */
.L_x_7716:
[----:B------:R-:W-:Y:S05]  /*4760*/  BSYNC B0 ;  /* 0x0000000000007941 */ /* 0x000fea0003800000 */
.L_x_7715:
        /* <DEDUP_REMOVED lines=17> */
.L_x_7683:
[----:B------:R-:W-:Y:S04]  /*4880*/  BSSY B0, `(.L_x_7718) ;  /* 0x0000004000007945 */ /* 0x000fe80003800000 */
[----:B------:R-:W-:Y:S05]  /*4890*/  @P0 BRA `(.L_x_7719) ;  /* 0x0000000000080947 */ /* 0x000fea0003800000 */
[----:B------:R-:W1:Y:S02]  /*48a0*/  FENCE.VIEW.ASYNC.G ;  /* 0x00000000000073c6 */ /* 0x000e640000000100 */
[----:B-1----:R-:W-:Y:S06]  /*48b0*/  BAR.ARV 0xc, 0x180 ;  /* 0x0306000000007b1d */ /* 0x002fec0000002000 */
.L_x_7719:
[----:B------:R-:W-:Y:S05]  /*48c0*/  BSYNC B0 ;  /* 0x0000000000007941 */ /* 0x000fea0003800000 */
.L_x_7718:
[----:B------:R-:W-:Y:S01]  /*48d0*/  UISETP.NE.AND UP0, UPT, UR38, 0x1, UPT ;  /* 0x000000012600788c */ /* 0x000fe2000bf05270 */
[----:B------:R-:W-:Y:S05]  /*48e0*/  BSSY B7, `(.L_x_7720) ;  /* 0x0000b59000077945 */ /* 0x000fea0003800000 */
[----:B------:R-:W-:-:S13]  /*48f0*/  PLOP3.LUT P0, PT, PT, PT, UP0, 0x80, 0x0 ;  /* 0x000000000000781c */ /* 0x000fda0003f0f008 */
[----:B------:R-:W-:Y:S05]  /*4900*/  @!P0 BRA `(.L_x_7721) ;  /* 0x0000002000708947 */ /* 0x000fea0003800000 */
[----:B------:R-:W1:Y:S01]  /*4910*/  LDC R0, c[0x0][0x448] ;  /* 0x00011200ff007b82 */ /* 0x000e620000000800 */
[----:B------:R-:W-:Y:S01]  /*4920*/  VIADD R3, R194, 0x3f ;  /* 0x0000003fc2037836 */ /* 0x000fe20000000000 */
[----:B------:R-:W-:Y:S01]  /*4930*/  BSSY B0, `(.L_x_7722) ;  /* 0x000002b000007945 */ /* 0x000fe20003800000 */
[----:B------:R-:W-:Y:S01]  /*4940*/  IMAD.MOV.U32 R4, RZ, RZ, RZ ;  /* 0x000000ffff047224 */ /* 0x000fe200078e00ff */
[----:B-1----:R-:W-:-:S13]  /*4950*/  ISETP.NE.AND P0, PT, R0, 0x1, PT ;  /* 0x000000010000780c */ /* 0x002fda0003f05270 */
[----:B------:R-:W1:Y:S08]  /*4960*/  @P0 LDC R0, c[0x0][0x44c] ;  /* 0x00011300ff000b82 */ /* 0x000e700000000800 */
[----:B------:R-:W2:Y:S01]  /*4970*/  @P0 LDC R5, c[0x0][0x450] ;  /* 0x00011400ff050b82 */ /* 0x000ea20000000800 */
[----:B-1----:R-:W-:-:S05]  /*4980*/  @P0 IMAD.HI.U32 R0, R3, R0, RZ ;  /* 0x0000000003000227 */ /* 0x002fca00078e00ff */
[----:B--2---:R-:W-:-:S05]  /*4990*/  @P0 SHF.R.U32.HI R3, RZ, R5, R0 ;  /* 0x00000005ff030219 */ /* 0x004fca0000011600 */
[----:B------:R-:W-:-:S05]  /*49a0*/  IMAD.IADD R3, R44, 0x1, R3 ;  /* 0x000000012c037824 */ /* 0x000fca00078e0203 */
[----:B------:R-:W-:-:S04]  /*49b0*/  SHF.R.S32.HI R0, RZ, 0x1f, R3 ;  /* 0x0000001fff007819 */ /* 0x000fc80000011403 */
[----:B------:R-:W-:-:S04]  /*49c0*/  LEA.HI R0, R0, R3, RZ, 0x6 ;  /* 0x0000000300007211 */ /* 0x000fc800078f30ff */
[----:B------:R-:W-:-:S04]  /*49d0*/  SHF.R.S32.HI R0, RZ, 0x6, R0 ;  /* 0x00000006ff007819 */ /* 0x000fc80000011400 */
[----:B------:R-:W-:-:S04]  /*49e0*/  VIMNMX R43, R43, R0, PT ;  /* 0x000000002b2b7248 */ /* 0x000fc80003fe0100 */
[----:B------:R-:W-:-:S13]  /*49f0*/  ISETP.GE.AND P0, PT, R43, 0x1, PT ;  /* 0x000000012b00780c */ /* 0x000fda0003f06270 */
        /* <DEDUP_REMOVED lines=30> */
.L_x_7723:
[----:B------:R-:W-:Y:S05]  /*4be0*/  BSYNC B0 ;  /* 0x0000000000007941 */ /* 0x000fea0003800000 */
.L_x_7722:
        /* <DEDUP_REMOVED lines=44> */
[----:B0-----:R-:W-:-:S02]  /*4eb0*/  CS2R R74, SRZ ;  /* 0x00000000004a7805 */ /* 0x001fc4000001ff00 */
        /* <DEDUP_REMOVED lines=26> */
[----:B------:R-:W2:Y:S04]  /*5060*/  LDL R5, [R1+0x44] ;  /* 0x0000440001057983 */ /* 0x000ea80000100800 */
[----:B--2---:R-:W0:Y:S02]  /*5070*/  SHFL.IDX PT, R3, R5, RZ, 0x1f ;  /* 0x00001fff05037589 */ /* 0x004e2400000e0000 */
[----:B0-----:R-:W-:-:S04]  /*5080*/  LEA.HI R5, R3, R3, RZ, 0x1 ;  /* 0x0000000303057211 */ /* 0x001fc800078f08ff */
[----:B------:R-:W-:Y:S01]  /*5090*/  LOP3.LUT R6, R5, 0x1fffe, RZ, 0xc0, !PT ;  /* 0x0001fffe05067812 */ /* 0x000fe200078ec0ff */
[----:B------:R-:W-:-:S04]  /*50a0*/  IMAD.U32 R5, RZ, RZ, UR37 ;  /* 0x00000025ff057e24 */ /* 0x000fc8000f8e00ff */
[----:B------:R-:W-:Y:S01]  /*50b0*/  IMAD.IADD R3, R3, 0x1, -R6 ;  /* 0x0000000103037824 */ /* 0x000fe200078e0a06 */
[----:B------:R-:W-:-:S03]  /*50c0*/  ISETP.NE.AND P0, PT, R5, 0x3, PT ;  /* 0x000000030500780c */ /* 0x000fc60003f05270 */
[----:B------:R-:W-:-:S04]  /*50d0*/  IMAD R3, R3, 0x8000, R2 ;  /* 0x0000800003037824 */ /* 0x000fc800078e0202 */
[----:B------:R-:W-:-:S05]  /*50e0*/  VIADD R3, R3, 0x400 ;  /* 0x0000040003037836 */ /* 0x000fca0000000000 */
[----:B------:R-:W-:-:S04]  /*50f0*/  SHF.R.U32.HI R3, RZ, 0x4, R3 ;  /* 0x00000004ff037819 */ /* 0x000fc80000011603 */
[----:B------:R-:W-:-:S04]  /*5100*/  LOP3.LUT R3, R3, 0x3fff, RZ, 0xc0, !PT ;  /* 0x00003fff03037812 */ /* 0x000fc800078ec0ff */
[----:B------:R-:W-:Y:S01]  /*5110*/  LOP3.LUT R3, R3, 0x2000000, RZ, 0xfc, !PT ;  /* 0x0200000003037812 */ /* 0x000fe200078efcff */
[----:B------:R-:W-:Y:S06]  /*5120*/  @!P0 BRA `(.L_x_7725) ;  /* 0x0000000000048947 */ /* 0x000fec0003800000 */
[----:B------:R-:W-:Y:S01]  /*5130*/  BPT.TRAP 0x1 ;  /* 0x000000040000795c */ /* 0x000fe20000300000 */
.L_x_7725:
        /* <DEDUP_REMOVED lines=11> */
.L_x_8017:
[----:B------:R-:W-:Y:S05]  /*51f0*/  BSYNC B0 ;  /* 0x0000000000007941 */ /* 0x000fea0003800000 */
.L_x_7726:
        /* <DEDUP_REMOVED lines=56> */
.L_x_7735:
        /* <DEDUP_REMOVED lines=143> */
.L_x_7730:
[----:B------:R-:W-:Y:S01]  /*5e70*/  IMAD R21, R18, 0x8, R2 ;  /* 0x0000000812157824 */ /* 0x000fe200078e0202 */
[----:B------:R-:W-:-:S04]  /*5e80*/  SHF.L.U32 R4, R22, 0x1f, RZ ;  /* 0x0000001f16047819 */ /* 0x000fc800000006ff */
[----:B------:R0:W1:Y:S01]  /*5e90*/  SYNCS.PHASECHK.TRANS64.TRYWAIT P2, [R21+URZ+0x28c50], R4 ;  /* 0x028c5004150075a7 */ /* 0x000062000804017f */
[----:B------:R-:W-:Y:S05]  /*5ea0*/  @!P0 BRA `(.L_x_7731) ;  /* 0x0000000000048947 */ /* 0x000fea0003800000 */
[----:B------:R-:W-:Y:S01]  /*5eb0*/  BPT.TRAP 0x1 ;  /* 0x000000040000795c */ /* 0x000fe20000300000 */
.L_x_7731:
[----:B------:R-:W-:Y:S04]  /*5ec0*/  BSSY B1, `(.L_x_7732) ;  /* 0x0000004000017945 */ /* 0x000fe80003800000 */
[----:B-1----:R-:W-:Y:S05]  /*5ed0*/  @P2 BRA `(.L_x_7733) ;  /* 0x0000000000082947 */ /* 0x002fea0003800000 */
[----:B------:R-:W1:Y:S02]  /*5ee0*/  SYNCS.PHASECHK.TRANS64.TRYWAIT P2, [R21+URZ+0x28c50], R4 ;  /* 0x028c5004150075a7 */ /* 0x000e64000804017f */
[----:B-1----:R-:W-:Y:S05]  /*5ef0*/  @!P2 BRA `(.L_x_7734) ;  /* 0x00000184008ca947 */ /* 0x002fea0003800000 */
.L_x_7733:
[----:B------:R-:W-:Y:S05]  /*5f00*/  BSYNC B1 ;  /* 0x0000000000017941 */ /* 0x000fea0003800000 */
.L_x_7732:
        /* <DEDUP_REMOVED lines=44> */
.L_x_7729:
[----:B------:R-:W-:Y:S05]  /*61d0*/  BSYNC B0 ;  /* 0x0000000000007941 */ /* 0x000fea0003800000 */
.L_x_7728:
        /* <DEDUP_REMOVED lines=143> */
.L_x_7721:
        /* <DEDUP_REMOVED lines=45> */
.L_x_7737:
[----:B------:R-:W-:Y:S05]  /*6da0*/  BSYNC B0 ;  /* 0x0000000000007941 */ /* 0x000fea0003800000 */
.L_x_7736:
        /* <DEDUP_REMOVED lines=100> */
.L_x_7739:
[----:B------:R-:W-:Y:S05]  /*73f0*/  BSYNC B6 ;  /* 0x0000000000067941 */ /* 0x000fea0003800000 */
.L_x_7738:
        /* <DEDUP_REMOVED lines=12> */
.L_x_7743:
[----:B-1----:R1:W2:Y:S02]  /*74c0*/  SYNCS.PHASECHK.TRANS64.TRYWAIT P0, [R2+URZ+0x28c00], R3 ;  /* 0x028c0003020075a7 */ /* 0x0022a4000800017f */
[----:B--2---:R-:W-:Y:S05]  /*74d0*/  @!P0 NANOSLEEP.SYNCS 0x989680 ;  /* 0x009896800000895d */ /* 0x004fea0003900000 */
[----:B------:R-:W2:Y:S02]  /*74e0*/  @!P0 SYNCS.PHASECHK.TRANS64 P0, [R2+URZ+0x28c00], R3 ;  /* 0x028c0003020085a7 */ /* 0x000ea4000800007f */
[----:B--2---:R-:W-:Y:S05]  /*74f0*/  @!P0 BRA `(.L_x_7743) ;  /* 0xfffffffc00f08947 */ /* 0x004fea000383ffff */
.L_x_7742:
[----:B------:R-:W-:Y:S05]  /*7500*/  BSYNC B0 ;  /* 0x0000000000007941 */ /* 0x000fea0003800000 */
.L_x_7741:
[----:B------:R-:W-:Y:S05]  /*7510*/  BRA `(.L_x_7744) ;  /* 0x0000002c000c7947 */ /* 0x000fea0003800000 */
.L_x_7740:
        /* <DEDUP_REMOVED lines=31> */
.L_x_7746:
[----:B------:R-:W-:Y:S05]  /*7710*/  BSYNC B6 ;  /* 0x0000000000067941 */ /* 0x000fea0003800000 */
.L_x_7745:
        /* <DEDUP_REMOVED lines=45> */
.L_x_8023:
        /* <DEDUP_REMOVED lines=9> */
[----:B-1----:R-:W-:Y:S01]  /*7a80*/  IMAD.MOV.U32 R5, RZ, RZ, R3 ;  /* 0x000000ffff057224 */ /* 0x002fe200078e0003 */
[----:B------:R-:W-:Y:S02]  /*7a90*/  ISETP.GE.AND P3, PT, R191, UR4, PT ;  /* 0x00000004bf007c0c */ /* 0x000fe4000bf66270 */
[----:B------:R-:W-:Y:S02]  /*7aa0*/  CS2R R28, SRZ ;  /* 0x00000000001c7805 */ /* 0x000fe4000001ff00 */
[----:B------:R-:W-:Y:S01]  /*7ab0*/  ISETP.GE.AND P2, PT, R186, UR4, PT ;  /* 0x00000004ba007c0c */ /* 0x000fe2000bf46270 */
[----:B---3--:R-:W-:Y:S01]  /*7ac0*/  IMAD.MOV.U32 R9, RZ, RZ, R0 ;  /* 0x000000ffff097224 */ /* 0x008fe200078e0000 */
[----:B------:R-:W-:-:S07]  /*7ad0*/  CS2R R26, SRZ ;  /* 0x00000000001a7805 */ /* 0x000fce000001ff00 */
[C---:B------:R-:W-:Y:S01]  /*7ae0*/  @!P3 IMAD.SHL.U32 R7, R191.reuse, 0x2, RZ ;  /* 0x00000002bf07b824 */ /* 0x040fe200078e00ff */
[----:B------:R-:W-:-:S03]  /*7af0*/  @!P3 SHF.L.U64.HI R12, R191, 0x1, R36 ;  /* 0x00000001bf0cb819 */ /* 0x000fc60000010224 */
[----:B--2---:R-:W-:Y:S01]  /*7b00*/  @!P2 IMAD.WIDE R10, R186, 0x2, R4 ;  /* 0x00000002ba0aa825 */ /* 0x004fe200078e0204 */
        /* <DEDUP_REMOVED lines=11> */
.L_x_7751:
[----:B------:R-:W-:Y:S05]  /*7bc0*/  BSYNC B1 ;  /* 0x0000000000017941 */ /* 0x000fea0003800000 */
.L_x_7750:
[----:B---3-5:R-:W-:Y:S01]  /*7bd0*/  IMAD.MOV.U32 R0, RZ, RZ, R26 ;  /* 0x000000ffff007224 */ /* 0x028fe200078e001a */
[----:B------:R-:W-:Y:S01]  /*7be0*/  UMOV UR4, 0xffffffff ;  /* 0xffffffff00047882 */ /* 0x000fe20000000000 */
[----:B-1----:R-:W-:Y:S01]  /*7bf0*/  IMAD.MOV.U32 R3, RZ, RZ, R27 ;  /* 0x000000ffff037224 */ /* 0x002fe200078e001b */
[----:B----4-:R-:W-:Y:S01]  /*7c00*/  CS2R R8, SRZ ;  /* 0x0000000000087805 */ /* 0x010fe2000001ff00 */
[----:B--2---:R-:W-:Y:S01]  /*7c10*/  IMAD.MOV.U32 R4, RZ, RZ, R24 ;  /* 0x000000ffff047224 */ /* 0x004fe200078e0018 */
        /* <DEDUP_REMOVED lines=9> */
[----:B------:R-:W-:-:S04]  /*7cb0*/  PRMT R44, R44, 0x5410, R3 ;  /* 0x000054102c2c7816 */ /* 0x000fc80000000003 */
[----:B------:R-:W-:Y:S01]  /*7cc0*/  PRMT R45, R4, 0x5410, R5 ;  /* 0x00005410042d7816 */ /* 0x000fe20000000005 */
[----:B------:R-:W-:Y:S06]  /*7cd0*/  BRA.DIV UR4, `(.L_x_7752) ;  /* 0x0000016a049c7947 */ /* 0x000fec000b800000 */
[----:B------:R1:W2:Y:S04]  /*7ce0*/  SHFL.IDX PT, R0, R32, 0x1, 0x1c1f ;  /* 0x003c1f0020007f89 */ /* 0x0002a800000e0000 */
[----:B------:R1:W3:Y:S04]  /*7cf0*/  SHFL.IDX PT, R3, R31, 0x1, 0x1c1f ;  /* 0x003c1f001f037f89 */ /* 0x0002e800000e0000 */
[----:B------:R1:W4:Y:S04]  /*7d00*/  SHFL.IDX PT, R7, R33, 0x1, 0x1c1f ;  /* 0x003c1f0021077f89 */ /* 0x00032800000e0000 */
[----:B0-----:R-:W0:Y:S02]  /*7d10*/  SHFL.IDX PT, R30, R30, 0x1, 0x1c1f ;  /* 0x003c1f001e1e7f89 */ /* 0x001e2400000e0000 */
.L_x_8029:
[----:B------:R-:W-:Y:S01]  /*7d20*/  VIADD R34, R34, 0x20 ;  /* 0x0000002022227836 */ /* 0x000fe20000000000 */
[----:B------:R-:W-:Y:S01]  /*7d30*/  LEA.HI R4, R216, R216, RZ, 0x1 ;  /* 0x000000d8d8047211 */ /* 0x000fe200078f08ff */
[----:B------:R-:W-:Y:S01]  /*7d40*/  BSSY B1, `(.L_x_7753) ;  /* 0x0000021000017945 */ /* 0x000fe20003800000 */
[----:B------:R-:W-:Y:S02]  /*7d50*/  CS2R R10, SRZ ;  /* 0x00000000000a7805 */ /* 0x000fe4000001ff00 */
[----:B------:R-:W-:Y:S02]  /*7d60*/  CS2R R14, SRZ ;  /* 0x00000000000e7805 */ /* 0x000fe4000001ff00 */
[----:B------:R-:W-:Y:S01]  /*7d70*/  ISETP.GE.AND P0, PT, R34, R35, PT ;  /* 0x000000232200720c */ /* 0x000fe20003f06270 */
[----:B------:R-:W-:Y:S01]  /*7d80*/  IMAD.SHL.U32 R34, R190, 0x40, RZ ;  /* 0x00000040be227824 */ /* 0x000fe200078e00ff */
[----:B------:R-:W-:Y:S02]  /*7d90*/  LOP3.LUT R5, R4, 0xfffffffe, RZ, 0xc0, !PT ;  /* 0xfffffffe04057812 */ /* 0x000fe400078ec0ff */
[----:B------:R-:W-:-:S03]  /*7da0*/  CS2R R12, SRZ ;  /* 0x00000000000c7805 */ /* 0x000fc6000001ff00 */
[----:B------:R-:W-:-:S05]  /*7db0*/  IMAD.IADD R5, R216, 0x1, -R5 ;  /* 0x00000001d8057824 */ /* 0x000fca00078e0a05 */
[----:B-1----:R-:W-:Y:S01]  /*7dc0*/  SHF.L.U32 R33, R5, 0x1f, RZ ;  /* 0x0000001f05217819 */ /* 0x002fe200000006ff */
[----:B------:R-:W-:Y:S06]  /*7dd0*/  @P0 BRA `(.L_x_7754) ;  /* 0x00000000005c0947 */ /* 0x000fec0003800000 */
[----:B------:R-:W-:Y:S01]  /*7de0*/  ULDC UR4, c[0x0][0x3f4] ;  /* 0x0000fd0000047ab9 */ /* 0x000fe20000000800 */
[----:B---3--:R-:W-:Y:S01]  /*7df0*/  IMAD.MOV.U32 R4, RZ, RZ, R3 ;  /* 0x000000ffff047224 */ /* 0x008fe200078e0003 */
[----:B------:R-:W-:Y:S01]  /*7e00*/  ISETP.GE.AND P2, PT, R186, UR4, PT ;  /* 0x00000004ba007c0c */ /* 0x000fe2000bf46270 */
[----:B--2---:R-:W-:Y:S01]  /*7e10*/  IMAD.MOV.U32 R5, RZ, RZ, R0 ;  /* 0x000000ffff057224 */ /* 0x004fe200078e0000 */
[----:B------:R-:W-:Y:S02]  /*7e20*/  ISETP.GE.AND P3, PT, R191, UR4, PT ;  /* 0x00000004bf007c0c */ /* 0x000fe4000bf66270 */
[----:B------:R-:W-:Y:S01]  /*7e30*/  CS2R R14, SRZ ;  /* 0x00000000000e7805 */ /* 0x000fe2000001ff00 */
[----:B0-----:R-:W-:Y:S02]  /*7e40*/  IMAD.MOV.U32 R10, RZ, RZ, R30 ;  /* 0x000000ffff0a7224 */ /* 0x001fe400078e001e */
[----:B----4-:R-:W-:-:S06]  /*7e50*/  IMAD.MOV.U32 R11, RZ, RZ, R7 ;  /* 0x000000ffff0b7224 */ /* 0x010fcc00078e0007 */
[----:B------:R-:W-:Y:S02]  /*7e60*/  @!P2 IMAD.WIDE R4, R186, 0x2, R4 ;  /* 0x00000002ba04a825 */ /* 0x000fe400078e0204 */
[C---:B------:R-:W-:Y:S02]  /*7e70*/  @!P3 SHF.L.U64.HI R32, R191.reuse, 0x1, R36 ;  /* 0x00000001bf20b819 */ /* 0x040fe40000010224 */
[----:B------:R-:W-:Y:S01]  /*7e80*/  @!P3 IMAD.SHL.U32 R6, R191, 0x2, RZ ;  /* 0x00000002bf06b824 */ /* 0x000fe200078e00ff */
[----:B------:R0:W5:Y:S01]  /*7e90*/  @!P2 LD.E.64 R14, desc[UR42][R4.64] ;  /* 0x0000002a040ea980 */ /* 0x000162000c101b00 */
[----:B------:R-:W-:Y:S02]  /*7ea0*/  CS2R R8, SRZ ;  /* 0x0000000000087805 */ /* 0x000fe4000001ff00 */
[----:B------:R-:W-:Y:S02]  /*7eb0*/  CS2R R12, SRZ ;  /* 0x00000000000c7805 */ /* 0x000fe4000001ff00 */
[----:B0-----:R-:W-:-:S02]  /*7ec0*/  @!P3 IADD3 R4, P0, R3, R6, RZ ;  /* 0x000000060304b210 */ /* 0x001fc40007f1e0ff */
[----:B------:R-:W-:Y:S01]  /*7ed0*/  @!P3 IADD3 R6, P1, R30, R6, RZ ;  /* 0x000000061e06b210 */ /* 0x000fe20007f3e0ff */
[----:B------:R-:W-:Y:S01]  /*7ee0*/  @!P2 IMAD.WIDE R30, R186, 0x2, R10 ;  /* 0x00000002ba1ea825 */ /* 0x000fe200078e020a */
[----:B------:R-:W-:-:S03]  /*7ef0*/  CS2R R10, SRZ ;  /* 0x00000000000a7805 */ /* 0x000fc6000001ff00 */
[--C-:B------:R-:W-:Y:S01]  /*7f00*/  @!P3 IMAD.X R5, R0, 0x1, R32.reuse, P0 ;  /* 0x000000010005b824 */ /* 0x100fe200000e0620 */
[----:B------:R1:W5:Y:S01]  /*7f10*/  @!P2 LD.E.64 R8, desc[UR42][R30.64] ;  /* 0x0000002a1e08a980 */ /* 0x000362000c101b00 */
[----:B------:R-:W-:-:S03]  /*7f20*/  @!P3 IMAD.X R7, R7, 0x1, R32, P1 ;  /* 0x000000010707b824 */ /* 0x000fc600008e0620 */
[----:B------:R1:W5:Y:S04]  /*7f30*/  @!P3 LD.E.64 R12, desc[UR42][R4.64] ;  /* 0x0000002a040cb980 */ /* 0x000368000c101b00 */
[----:B------:R1:W5:Y:S02]  /*7f40*/  @!P3 LD.E.64 R10, desc[UR42][R6.64] ;  /* 0x0000002a060ab980 */ /* 0x000364000c101b00 */
.L_x_7754:
[----:B------:R-:W-:Y:S05]  /*7f50*/  BSYNC B1 ;  /* 0x0000000000017941 */ /* 0x000fea0003800000 */
.L_x_7753:
[----:B------:R-:W4:Y:S01]  /*7f60*/  SYNCS.PHASECHK.TRANS64.TRYWAIT P0, [R2+URZ+0x28c00], R33 ;  /* 0x028c0021020075a7 */ /* 0x000f22000800017f */
[----:B---3--:R-:W-:Y:S01]  /*7f70*/  LOP3.LUT R3, R34, 0x1c0, RZ, 0xc0, !PT ;  /* 0x000001c022037812 */ /* 0x008fe200078ec0ff */
[----:B-1---5:R-:W-:Y:S01]  /*7f80*/  IMAD.MOV.U32 R4, RZ, RZ, R8 ;  /* 0x000000ffff047224 */ /* 0x022fe200078e0008 */
[----:B------:R-:W-:Y:S01]  /*7f90*/  VIADDMNMX R31, R35, -R194, 0x40, PT ;  /* 0x00000040231f7446 */ /* 0x000fe200038009c2 */
[----:B------:R-:W-:Y:S01]  /*7fa0*/  IMAD.MOV.U32 R6, RZ, RZ, R14 ;  /* 0x000000ffff067224 */ /* 0x000fe200078e000e */
[----:B--2---:R-:W-:Y:S01]  /*7fb0*/  LOP3.LUT R0, R3, 0x18, R16, 0xf8, !PT ;  /* 0x0000001803007812 */ /* 0x004fe200078ef810 */
[----:B------:R-:W-:Y:S01]  /*7fc0*/  IMAD.MOV.U32 R5, RZ, RZ, R11 ;  /* 0x000000ffff057224 */ /* 0x000fe200078e000b */
[----:B------:R-:W-:Y:S01]  /*7fd0*/  SHF.R.U32.HI R3, RZ, 0x3, R3 ;  /* 0x00000003ff037819 */ /* 0x000fe20000011603 */
[----:B------:R-:W-:Y:S01]  /*7fe0*/  BSSY B1, `(.L_x_7755) ;  /* 0x0000013000017945 */ /* 0x000fe20003800000 */
[----:B------:R-:W-:Y:S01]  /*7ff0*/  PRMT R32, R32, 0x5410, R4 ;  /* 0x0000541020207816 */ /* 0x000fe20000000004 */
[----:B------:R-:W-:Y:S01]  /*8000*/  IMAD.MOV.U32 R4, RZ, RZ, R10 ;  /* 0x000000ffff047224 */ /* 0x000fe200078e000a */
[----:B------:R-:W-:Y:S01]  /*8010*/  LOP3.LUT R0, R0, R3, RZ, 0x3c, !PT ;  /* 0x0000000300007212 */ /* 0x000fe200078e3cff */
[----:B------:R-:W-:Y:S01]  /*8020*/  IMAD.MOV.U32 R3, RZ, RZ, R9 ;  /* 0x000000ffff037224 */ /* 0x000fe200078e0009 */
[----:B0-----:R-:W-:Y:S01]  /*8030*/  PRMT R30, R5, 0x7610, R30 ;  /* 0x00007610051e7816 */ /* 0x001fe2000000001e */
        /* <DEDUP_REMOVED lines=13> */
.L_x_8030:
[----:B------:R-:W-:Y:S05]  /*8110*/  BSYNC B1 ;  /* 0x0000000000017941 */ /* 0x000fea0003800000 */
.L_x_7755:
        /* <DEDUP_REMOVED lines=11> */
[--C-:B------:R-:W-:Y:S01]  /*81d0*/  HADD2.F32 R35, -RZ, R37.reuse.H0_H0 ;  /* 0x20000025ff237230 */ /* 0x100fe20000004100 */
[--C-:B------:R-:W-:Y:S01]  /*81e0*/  SHF.R.U32.HI R34, RZ, 0x10, R29.reuse ;  /* 0x00000010ff227819 */ /* 0x100fe2000001161d */
[----:B0-----:R-:W-:Y:S01]  /*81f0*/  HADD2.F32 R33, -RZ, R37.H1_H1 ;  /* 0x30000025ff217230 */ /* 0x001fe20000004100 */
        /* <DEDUP_REMOVED lines=9> */
[----:B------:R-:W-:Y:S01]  /*8290*/  FMUL.FTZ R29, R29, R34 ;  /* 0x000000221d1d7220 */ /* 0x000fe20000410000 */
[--C-:B------:R-:W-:Y:S02]  /*82a0*/  HADD2.F32 R26, -RZ, R6.reuse.H0_H0 ;  /* 0x20000006ff1a7230 */ /* 0x100fe40000004100 */
[----:B------:R-:W-:Y:S01]  /*82b0*/  FMUL.FTZ R38, R4, R35 ;  /* 0x0000002304267220 */ /* 0x000fe20000410000 */
[----:B------:R-:W-:-:S02]  /*82c0*/  HADD2.F32 R27, -RZ, R6.H1_H1 ;  /* 0x30000006ff1b7230 */ /* 0x000fc40000004100 */
[C---:B------:R-:W-:Y:S01]  /*82d0*/  FFMA.FTZ R39, R28.reuse, R34, -R37 ;  /* 0x000000221c277223 */ /* 0x040fe20000010825 */
[--C-:B------:R-:W-:Y:S02]  /*82e0*/  HADD2.F32 R6, -RZ, R5.reuse.H0_H0 ;  /* 0x20000005ff067230 */ /* 0x100fe40000004100 */
[----:B------:R-:W-:Y:S01]  /*82f0*/  FFMA.FTZ R40, R28, R36, R29 ;  /* 0x000000241c287223 */ /* 0x000fe2000001001d */
[-C--:B------:R-:W-:Y:S01]  /*8300*/  FMUL.FTZ R34, R4, R33.reuse ;  /* 0x0000002104227220 */ /* 0x080fe20000410000 */
[C---:B------:R-:W-:Y:S01]  /*8310*/  FFMA.FTZ R38, R7.reuse, R33, -R38 ;  /* 0x0000002107267223 */ /* 0x040fe20000010826 */
[----:B------:R-:W-:Y:S02]  /*8320*/  HADD2.F32 R5, -RZ, R5.H1_H1 ;  /* 0x30000005ff057230 */ /* 0x000fe40000004100 */
[----:B------:R-:W-:Y:S02]  /*8330*/  HADD2.F32 R33, -RZ, R43.H0_H0 ;  /* 0x2000002bff217230 */ /* 0x000fe40000004100 */
[----:B------:R-:W-:Y:S01]  /*8340*/  FFMA.FTZ R35, R7, R35, R34 ;  /* 0x0000002307237223 */ /* 0x000fe20000010022 */
[----:B------:R-:W-:-:S02]  /*8350*/  HADD2.F32 R28, -RZ, R44.H1_H1 ;  /* 0x3000002cff1c7230 */ /* 0x000fc40000004100 */
[----:B------:R-:W-:Y:S02]  /*8360*/  HADD2.F32 R29, -RZ, R41.H0_H0 ;  /* 0x20000029ff1d7230 */ /* 0x000fe40000004100 */
[C---:B------:R-:W-:Y:S01]  /*8370*/  FMUL.FTZ R37, R27.reuse, R33 ;  /* 0x000000211b257220 */ /* 0x040fe20000410000 */
[----:B------:R-:W-:Y:S02]  /*8380*/  HADD2.F32 R4, -RZ, R42.H0_H0 ;  /* 0x2000002aff047230 */ /* 0x000fe40000004100 */
[-C--:B------:R-:W-:Y:S01]  /*8390*/  FMUL.FTZ R36, R27, R28.reuse ;  /* 0x0000001c1b247220 */ /* 0x080fe20000410000 */
[C---:B------:R-:W-:Y:S01]  /*83a0*/  FMUL.FTZ R7, R5.reuse, R29 ;  /* 0x0000001d05077220 */ /* 0x040fe20000410000 */
[C---:B------:R-:W-:Y:S01]  /*83b0*/  FFMA.FTZ R37, R26.reuse, R28, -R37 ;  /* 0x0000001c1a257223 */ /* 0x040fe20000010825 */
[-C--:B------:R-:W-:Y:S01]  /*83c0*/  FMUL.FTZ R34, R5, R4.reuse ;  /* 0x0000000405227220 */ /* 0x080fe20000410000 */
[----:B------:R-:W-:Y:S01]  /*83d0*/  FFMA.FTZ R36, R26, R33, R36 ;  /* 0x000000211a247223 */ /* 0x000fe20000010024 */
[----:B------:R-:W-:Y:S01]  /*83e0*/  FFMA.FTZ R5, R6, R4, -R7 ;  /* 0x0000000406057223 */ /* 0x000fe20000010807 */
[----:B------:R-:W-:Y:S01]  /*83f0*/  F2FP.F16.F32.PACK_AB R7, R40, R39 ;  /* 0x000000272807723e */ /* 0x000fe200000000ff */
[----:B------:R-:W-:Y:S01]  /*8400*/  FFMA.FTZ R34, R6, R29, R34 ;  /* 0x0000001d06227223 */ /* 0x000fe20000010022 */
[----:B------:R-:W-:-:S02]  /*8410*/  F2FP.F16.F32.PACK_AB R4, R35, R38 ;  /* 0x000000262304723e */ /* 0x000fc400000000ff */
[----:B------:R-:W-:Y:S02]  /*8420*/  F2FP.F16.F32.PACK_AB R6, R36, R37 ;  /* 0x000000252406723e */ /* 0x000fe400000000ff */
[----:B------:R-:W-:-:S05]  /*8430*/  F2FP.F16.F32.PACK_AB R5, R34, R5 ;  /* 0x000000052205723e */ /* 0x000fca00000000ff */
[----:B------:R1:W-:Y:S02]  /*8440*/  STS.128 [R3+0x20400], R4 ;  /* 0x0204000403007388 */ /* 0x0003e40000000c00 */
.L_x_7760:
[----:B------:R-:W-:Y:S05]  /*8450*/  BSYNC B2 ;  /* 0x0000000000027941 */ /* 0x000fea0003800000 */
.L_x_7759:
        /* <DEDUP_REMOVED lines=43> */
.L_x_7758:
[----:B------:R-:W-:Y:S05]  /*8710*/  BSYNC B1 ;  /* 0x0000000000017941 */ /* 0x000fea0003800000 */
.L_x_7757:
        /* <DEDUP_REMOVED lines=50> */
.L_x_7763:
[----:B------:R-:W-:Y:S05]  /*8a40*/  BSYNC B1 ;  /* 0x0000000000017941 */ /* 0x000fea0003800000 */
.L_x_7762:
[----:B------:R-:W-:Y:S05]  /*8a50*/  @P1 BRA `(.L_x_7761) ;  /* 0x0000001400981947 */ /* 0x000fea0003800000 */
[----:B-1----:R-:W1:Y:S01]  /*8a60*/  LDS.128 R4, [R0+0x1000] ;  /* 0x0010000000047984 */ /* 0x002e620000000c00 */
[--C-:B------:R-:W-:Y:S01]  /*8a70*/  SHF.R.U64 R24, R12, 0x10, R13.reuse ;  /* 0x000000100c187819 */ /* 0x100fe2000000120d */
[----:B------:R-:W-:Y:S01]  /*8a80*/  HADD2.F32 R32, -RZ, R32.H0_H0 ;  /* 0x20000020ff207230 */ /* 0x000fe20000004100 */
[----:B------:R-:W-:Y:S02]  /*8a90*/  SHF.R.U32.HI R12, RZ, 0x10, R13 ;  /* 0x00000010ff0c7819 */ /* 0x000fe4000001160d */
[--C-:B------:R-:W-:Y:S02]  /*8aa0*/  SHF.R.U32.HI R13, RZ, 0x10, R11.reuse ;  /* 0x00000010ff0d7819 */ /* 0x100fe4000001160b */
        /* <DEDUP_REMOVED lines=29> */
[-C--:B------:R-:W-:Y:S01]  /*8c80*/  FMUL.FTZ R8, R5, R4.reuse ;  /* 0x0000000405087220 */ /* 0x080fe20000410000 */
        /* <DEDUP_REMOVED lines=8> */
.L_x_7748:
        /* <DEDUP_REMOVED lines=34> */
.L_x_8036:
        /* <DEDUP_REMOVED lines=8> */
[----:B------:R-:W-:Y:S02]  /*8fb0*/  ULDC UR4, c[0x0][0x3f4] ;  /* 0x0000fd0000047ab9 */ /* 0x000fe40000000800 */
[----:B------:R-:W-:-:S13]  /*8fc0*/  ISETP.GE.AND P0, PT, R16, UR4, PT ;  /* 0x0000000410007c0c */ /* 0x000fda000bf06270 */
[----:B------:R-:W-:Y:S05]  /*8fd0*/  @P0 BRA `(.L_x_7766) ;  /* 0x0000000000100947 */ /* 0x000fea0003800000 */
[----:B-12---:R-:W-:-:S04]  /*8fe0*/  IMAD.WIDE R4, R16, 0x2, R4 ;  /* 0x0000000210047825 */ /* 0x006fc800078e0204 */
[----:B---34-:R-:W-:Y:S01]  /*8ff0*/  IMAD.WIDE R6, R16, 0x2, R6 ;  /* 0x0000000210067825 */ /* 0x018fe200078e0206 */
[----:B------:R1:W5:Y:S04]  /*9000*/  LD.E.128 R24, desc[UR42][R4.64] ;  /* 0x0000002a04187980 */ /* 0x000368000c101d00 */
[----:B------:R1:W5:Y:S02]  /*9010*/  LD.E.128 R28, desc[UR42][R6.64] ;  /* 0x0000002a061c7980 */ /* 0x000364000c101d00 */
.L_x_7766:
[----:B------:R-:W-:Y:S05]  /*9020*/  BSYNC B1 ;  /* 0x0000000000017941 */ /* 0x000fea0003800000 */
.L_x_7765:
[----:B-12--5:R-:W-:Y:S01]  /*9030*/  IMAD.MOV.U32 R4, RZ, RZ, R28 ;  /* 0x000000ffff047224 */ /* 0x026fe200078e001c */
[----:B------:R-:W-:Y:S01]  /*9040*/  UMOV UR4, 0xffffffff ;  /* 0xffffffff00047882 */ /* 0x000fe20000000000 */
[----:B------:R-:W-:Y:S02]  /*9050*/  IMAD.MOV.U32 R5, RZ, RZ, R29 ;  /* 0x000000ffff057224 */ /* 0x000fe400078e001d */
[----:B----4-:R-:W-:Y:S02]  /*9060*/  IMAD.MOV.U32 R6, RZ, RZ, R30 ;  /* 0x000000ffff067224 */ /* 0x010fe400078e001e */
[----:B---3--:R-:W-:Y:S01]  /*9070*/  IMAD.MOV.U32 R7, RZ, RZ, R31 ;  /* 0x000000ffff077224 */ /* 0x008fe200078e001f */
[----:B------:R-:W-:Y:S01]  /*9080*/  PRMT R41, R5, 0x7610, R41 ;  /* 0x0000761005297816 */ /* 0x000fe20000000029 */
[----:B------:R-:W-:Y:S01]  /*9090*/  IMAD.MOV.U32 R5, RZ, RZ, R25 ;  /* 0x000000ffff057224 */ /* 0x000fe200078e0019 */
[----:B------:R-:W-:Y:S01]  /*90a0*/  PRMT R55, R4, 0x5410, R6 ;  /* 0x0000541004377816 */ /* 0x000fe20000000006 */
[----:B------:R-:W-:Y:S01]  /*90b0*/  IMAD.MOV.U32 R4, RZ, RZ, R24 ;  /* 0x000000ffff047224 */ /* 0x000fe200078e0018 */
[----:B------:R-:W-:Y:S01]  /*90c0*/  PRMT R46, R7, 0x7610, R46 ;  /* 0x00007610072e7816 */ /* 0x000fe2000000002e */
[----:B------:R-:W-:Y:S01]  /*90d0*/  IMAD.MOV.U32 R6, RZ, RZ, R26 ;  /* 0x000000ffff067224 */ /* 0x000fe200078e001a */
[----:B------:R-:W-:Y:S01]  /*90e0*/  PRMT R40, R5, 0x7610, R40 ;  /* 0x0000761005287816 */ /* 0x000fe20000000028 */
[----:B------:R-:W-:-:S03]  /*90f0*/  IMAD.MOV.U32 R7, RZ, RZ, R27 ;  /* 0x000000ffff077224 */ /* 0x000fc600078e001b */
[----:B------:R-:W-:Y:S02]  /*9100*/  PRMT R57, R4, 0x5410, R6 ;  /* 0x0000541004397816 */ /* 0x000fe40000000006 */
[----:B------:R-:W-:Y:S02]  /*9110*/  CS2R R4, SRZ ;  /* 0x0000000000047805 */ /* 0x000fe4000001ff00 */
[----:B------:R-:W-:Y:S01]  /*9120*/  PRMT R46, R46, 0x5410, R7 ;  /* 0x000054102e2e7816 */ /* 0x000fe20000000007 */
[----:B------:R-:W-:Y:S06]  /*9130*/  BRA.DIV UR4, `(.L_x_7767) ;  /* 0x0000015a04807947 */ /* 0x000fec000b800000 */
[----:B0-----:R-:W0:Y:S04]  /*9140*/  SHFL.IDX PT, R0, R0, 0x1, 0x1c1f ;  /* 0x003c1f0000007f89 */ /* 0x001e2800000e0000 */
[----:B------:R-:W1:Y:S04]  /*9150*/  SHFL.IDX PT, R3, R3, 0x1, 0x1c1f ;  /* 0x003c1f0003037f89 */ /* 0x000e6800000e0000 */
[----:B------:R2:W3:Y:S04]  /*9160*/  SHFL.IDX PT, R6, R9, 0x1, 0x1c1f ;  /* 0x003c1f0009067f89 */ /* 0x0004e800000e0000 */
[----:B------:R2:W4:Y:S01]  /*9170*/  SHFL.IDX PT, R14, R8, 0x1, 0x1c1f ;  /* 0x003c1f00080e7f89 */ /* 0x00052200000e0000 */
[----:B0-----:R-:W-:-:S02]  /*9180*/  IMAD.MOV.U32 R13, RZ, RZ, R0 ;  /* 0x000000ffff0d7224 */ /* 0x001fc400078e0000 */
[----:B-12---:R-:W-:-:S07]  /*9190*/  IMAD.MOV.U32 R12, RZ, RZ, R3 ;  /* 0x000000ffff0c7224 */ /* 0x006fce00078e0003 */
.L_x_8042:
        /* <DEDUP_REMOVED lines=23> */
.L_x_7769:
[----:B------:R-:W-:Y:S05]  /*9310*/  BSYNC B1 ;  /* 0x0000000000017941 */ /* 0x000fea0003800000 */
.L_x_7768:
[----:B------:R-:W2:Y:S01]  /*9320*/  SYNCS.PHASECHK.TRANS64.TRYWAIT P1, [R2+URZ+0x28c00], R3 ;  /* 0x028c0003020075a7 */ /* 0x000ea2000802017f */
[----:B-1----:R-:W-:Y:S01]  /*9330*/  VIADDMNMX R13, R21, -R194, 0x40, PT ;  /* 0x00000040150d7446 */ /* 0x002fe200038009c2 */
[----:B-----5:R-:W-:Y:S01]  /*9340*/  IMAD.MOV.U32 R12, RZ, RZ, R4 ;  /* 0x000000ffff0c7224 */ /* 0x020fe200078e0004 */
[----:B0-----:R-:W-:Y:S01]  /*9350*/  ISETP.GE.AND P0, PT, R16, R33, PT ;  /* 0x000000211000720c */ /* 0x001fe20003f06270 */
[----:B----4-:R-:W-:Y:S01]  /*9360*/  IMAD.MOV.U32 R14, RZ, RZ, R5 ;  /* 0x000000ffff0e7224 */ /* 0x010fe200078e0005 */
[----:B------:R-:W-:Y:S01]  /*9370*/  BSSY B1, `(.L_x_7770) ;  /* 0x000000f000017945 */ /* 0x000fe20003800000 */
[C---:B------:R-:W-:Y:S01]  /*9380*/  VIADD R0, R184.reuse, 0x20 ;  /* 0x00000020b8007836 */ /* 0x040fe20000000000 */
[-C--:B------:R-:W-:Y:S01]  /*9390*/  ISETP.GE.OR P2, PT, R184, R13.reuse, P0 ;  /* 0x0000000db800720c */ /* 0x080fe20000746670 */
[----:B------:R-:W-:Y:S01]  /*93a0*/  IMAD.MOV.U32 R15, RZ, RZ, R9 ;  /* 0x000000ffff0f7224 */ /* 0x000fe200078e0009 */
[----:B------:R-:W-:Y:S01]  /*93b0*/  PRMT R38, R38, 0x5410, R12 ;  /* 0x0000541026267816 */ /* 0x000fe2000000000c */
[----:B------:R-:W-:Y:S01]  /*93c0*/  IMAD.MOV.U32 R12, RZ, RZ, R6 ;  /* 0x000000ffff0c7224 */ /* 0x000fe200078e0006 */
[----:B------:R-:W-:Y:S01]  /*93d0*/  PRMT R58, R14, 0x7610, R58 ;  /* 0x000076100e3a7816 */ /* 0x000fe2000000003a */
[----:B------:R-:W-:Y:S01]  /*93e0*/  IMAD.MOV.U32 R14, RZ, RZ, R8 ;  /* 0x000000ffff0e7224 */ /* 0x000fe200078e0008 */
[----:B------:R-:W-:Y:S01]  /*93f0*/  ISETP.GE.OR P0, PT, R0, R13, P0 ;  /* 0x0000000d0000720c */ /* 0x000fe20000706670 */
[----:B------:R-:W-:Y:S01]  /*9400*/  IMAD.MOV.U32 R13, RZ, RZ, R7 ;  /* 0x000000ffff0d7224 */ /* 0x000fe200078e0007 */
[----:B------:R-:W-:Y:S01]  /*9410*/  PRMT R58, R58, 0x5410, R15 ;  /* 0x000054103a3a7816 */ /* 0x000fe2000000000f */
[----:B------:R-:W-:Y:S01]  /*9420*/  IMAD.IADD R21, R16, 0x1, R33 ;  /* 0x0000000110157824 */ /* 0x000fe200078e0221 */
[----:B------:R-:W-:-:S02]  /*9430*/  PRMT R38, R14, 0x7610, R38 ;  /* 0x000076100e267816 */ /* 0x000fc40000000026 */
[----:B------:R-:W-:Y:S01]  /*9440*/  PRMT R36, R13, 0x5410, R12 ;  /* 0x000054100d247816 */ /* 0x000fe2000000000c */
[----:B--2---:R-:W-:Y:S06]  /*9450*/  @!P1 BRA `(.L_x_7771) ;  /* 0x0000015800309947 */ /* 0x004fec0003800000 */
.L_x_8043:
[----:B------:R-:W-:Y:S05]  /*9460*/  BSYNC B1 ;  /* 0x0000000000017941 */ /* 0x000fea0003800000 */
.L_x_7770:
[----:B------:R-:W-:Y:S01]  /*9470*/  BSSY B1, `(.L_x_7772) ;  /* 0x0000063000017945 */ /* 0x000fe20003800000 */
[----:B0-----:R-:W-:Y:S01]  /*9480*/  IMAD.MOV.U32 R3, RZ, RZ, R10 ;  /* 0x000000ffff037224 */ /* 0x001fe200078e000a */
        /* <DEDUP_REMOVED lines=25> */
[----:B------:R-:W1:Y:S01]  /*9620*/  LDS.128 R12, [R37+0x20400] ;  /* 0x02040000250c7984 */ /* 0x000e620000000c00 */
        /* <DEDUP_REMOVED lines=71> */
.L_x_7773:
[----:B------:R-:W-:Y:S05]  /*9aa0*/  BSYNC B1 ;  /* 0x0000000000017941 */ /* 0x000fea0003800000 */
.L_x_7772:
[----:B------:R-:W-:Y:S01]  /*9ab0*/  PRMT R31, R3, 0x5410, R20 ;  /* 0x00005410031f7816 */ /* 0x000fe20000000014 */
[----:B------:R-:W-:Y:S06]  /*9ac0*/  @P0 BRA `(.L_x_7761) ;  /* 0x00000004007c0947 */ /* 0x000fec0003800000 */
[----:B------:R-:W2:Y:S01]  /*9ad0*/  LDL R42, [R1+0x64] ;  /* 0x00006400012a7983 */ /* 0x000ea20000100800 */
[----:B0-----:R-:W-:Y:S01]  /*9ae0*/  IMAD.SHL.U32 R12, R0, 0x40, RZ ;  /* 0x00000040000c7824 */ /* 0x001fe200078e00ff */
[----:B------:R-:W-:Y:S01]  /*9af0*/  SHF.R.S32.HI R3, RZ, 0x1f, R0 ;  /* 0x0000001fff037819 */ /* 0x000fe20000011400 */
[----:B------:R-:W-:Y:S01]  /*9b00*/  HADD2.F32 R20, -RZ, R58.H0_H0 ;  /* 0x2000003aff147230 */ /* 0x000fe20000004100 */
[--C-:B------:R-:W-:Y:S02]  /*9b10*/  SHF.R.U64 R35, R6, 0x10, R7.reuse ;  /* 0x0000001006237819 */ /* 0x100fe40000001207 */
[----:B------:R-:W-:Y:S02]  /*9b20*/  LEA.HI R3, R3, R0, RZ, 0x3 ;  /* 0x0000000003037211 */ /* 0x000fe400078f18ff */
[----:B------:R-:W-:Y:S02]  /*9b30*/  LOP3.LUT R12, R12, 0x1c0, RZ, 0xc0, !PT ;  /* 0x000001c00c0c7812 */ /* 0x000fe400078ec0ff */
[----:B------:R-:W-:Y:S01]  /*9b40*/  SHF.R.U32.HI R33, RZ, 0x10, R7 ;  /* 0x00000010ff217819 */ /* 0x000fe20000011607 */
[----:B------:R-:W-:Y:S01]  /*9b50*/  IMAD.SHL.U32 R3, R3, 0x40, RZ ;  /* 0x0000004003037824 */ /* 0x000fe200078e00ff */
[----:B------:R-:W-:-:S02]  /*9b60*/  SHF.R.U32.HI R0, RZ, 0x3, R12 ;  /* 0x00000003ff007819 */ /* 0x000fc4000001160c */
[----:B------:R-:W-:Y:S01]  /*9b70*/  SHF.R.U64 R40, R10, 0x10, R11 ;  /* 0x000000100a287819 */ /* 0x000fe2000000120b */
[----:B------:R-:W-:Y:S01]  /*9b80*/  HADD2.F32 R10, -RZ, R58.H1_H1 ;  /* 0x3000003aff0a7230 */ /* 0x000fe20000004100 */
[----:B------:R-:W-:Y:S02]  /*9b90*/  LOP3.LUT R21, R0, R21, R12, 0x1e, !PT ;  /* 0x0000001500157212 */ /* 0x000fe400078e1e0c */
[----:B------:R-:W-:Y:S02]  /*9ba0*/  LOP3.LUT R0, R3, 0xfffffe00, RZ, 0xc0, !PT ;  /* 0xfffffe0003007812 */ /* 0x000fe400078ec0ff */
[----:B------:R-:W-:Y:S02]  /*9bb0*/  SHF.R.U32.HI R29, RZ, 0x10, R9 ;  /* 0x00000010ff1d7819 */ /* 0x000fe40000011609 */
[----:B------:R-:W-:Y:S01]  /*9bc0*/  SHF.R.U32.HI R28, RZ, 0x10, R5 ;  /* 0x00000010ff1c7819 */ /* 0x000fe20000011605 */
[----:B------:R-:W-:Y:S01]  /*9bd0*/  IMAD.IADD R21, R0, 0x1, R21 ;  /* 0x0000000100157824 */ /* 0x000fe200078e0215 */
[----:B------:R-:W-:Y:S01]  /*9be0*/  SHF.R.U32.HI R39, RZ, 0x10, R11 ;  /* 0x00000010ff277819 */ /* 0x000fe2000001160b */
[----:B------:R-:W-:Y:S01]  /*9bf0*/  HADD2.F32 R11, -RZ, R36.H1_H1 ;  /* 0x30000024ff0b7230 */ /* 0x000fe20000004100 */
[----:B------:R-:W-:Y:S01]  /*9c00*/  SHF.R.U64 R41, R8, 0x10, R9 ;  /* 0x0000001008297819 */ /* 0x000fe20000001209 */
[----:B------:R-:W-:Y:S01]  /*9c10*/  IMAD R21, R21, 0x2, R2 ;  /* 0x0000000215157824 */ /* 0x000fe200078e0202 */
[----:B------:R-:W-:Y:S01]  /*9c20*/  SHF.R.U64 R37, R4, 0x10, R5 ;  /* 0x0000001004257819 */ /* 0x000fe20000001205 */
[----:B------:R-:W-:-:S02]  /*9c30*/  HADD2.F32 R28, -RZ, R28.H0_H0 ;  /* 0x2000001cff1c7230 */ /* 0x000fc40000004100 */
[----:B------:R-:W-:Y:S01]  /*9c40*/  HADD2.F32 R36, -RZ, R36.H0_H0 ;  /* 0x20000024ff247230 */ /* 0x000fe20000004100 */
        /* <DEDUP_REMOVED lines=8> */
[----:B------:R-:W-:Y:S02]  /*9cd0*/  HADD2.F32 R8, -RZ, R26.H0_H0 ;  /* 0x2000001aff087230 */ /* 0x000fe40000004100 */
[--C-:B------:R-:W-:Y:S02]  /*9ce0*/  HADD2.F32 R9, -RZ, R27.reuse.H0_H0 ;  /* 0x2000001bff097230 */ /* 0x100fe40000004100 */
[----:B------:R-:W-:Y:S02]  /*9cf0*/  HADD2.F32 R27, -RZ, R27.H1_H1 ;  /* 0x3000001bff1b7230 */ /* 0x000fe40000004100 */
[----:B------:R-:W-:Y:S02]  /*9d00*/  HADD2.F32 R24, -RZ, R24.H1_H1 ;  /* 0x30000018ff187230 */ /* 0x000fe40000004100 */
[----:B------:R-:W-:Y:S01]  /*9d10*/  HADD2.F32 R26, -RZ, R26.H1_H1 ;  /* 0x3000001aff1a7230 */ /* 0x000fe20000004100 */
[----:B--2---:R-:W0:Y:S02]  /*9d20*/  LDS.128 R12, [R42+0x20400] ;  /* 0x020400002a0c7984 */ /* 0x004e240000000c00 */
[----:B0-----:R-:W-:-:S02]  /*9d30*/  HADD2.F32 R3, -RZ, R13.H0_H0 ;  /* 0x2000000dff037230 */ /* 0x001fc40000004100 */
[----:B------:R-:W-:Y:S02]  /*9d40*/  HADD2.F32 R13, -RZ, R13.H1_H1 ;  /* 0x3000000dff0d7230 */ /* 0x000fe40000004100 */
[----:B------:R-:W-:Y:S02]  /*9d50*/  HADD2.F32 R0, -RZ, R12.H0_H0 ;  /* 0x2000000cff007230 */ /* 0x000fe40000004100 */
[C---:B------:R-:W-:Y:S01]  /*9d60*/  FFMA.FTZ R30, R3.reuse, R10, -R30 ;  /* 0x0000000a031e7223 */ /* 0x040fe2000001081e */
[----:B------:R-:W-:Y:S02]  /*9d70*/  HADD2.F32 R10, -RZ, R29.H0_H0 ;  /* 0x2000001dff0a7230 */ /* 0x000fe40000004100 */
[----:B------:R-:W-:Y:S01]  /*9d80*/  FFMA.FTZ R32, R3, R20, R32 ;  /* 0x0000001403207223 */ /* 0x000fe20000010020 */
[----:B------:R-:W-:Y:S02]  /*9d90*/  HADD2.F32 R3, -RZ, R38.H0_H0 ;  /* 0x20000026ff037230 */ /* 0x000fe40000004100 */
[----:B------:R-:W-:-:S02]  /*9da0*/  HADD2.F32 R4, -RZ, R14.H0_H0 ;  /* 0x2000000eff047230 */ /* 0x000fc40000004100 */
[-C--:B------:R-:W-:Y:S01]  /*9db0*/  FMUL.FTZ R20, R25, R10.reuse ;  /* 0x0000000a19147220 */ /* 0x080fe20000410000 */
[C---:B------:R-:W-:Y:S01]  /*9dc0*/  FMUL.FTZ R25, R6.reuse, R7 ;  /* 0x0000000706197220 */ /* 0x040fe20000410000 */
[-C--:B------:R-:W-:Y:S01]  /*9dd0*/  FMUL.FTZ R6, R6, R3.reuse ;  /* 0x0000000306067220 */ /* 0x080fe20000410000 */
[C---:B------:R-:W-:Y:S01]  /*9de0*/  FFMA.FTZ R29, R13.reuse, R10, -R34 ;  /* 0x0000000a0d1d7223 */ /* 0x040fe20000010822 */
[----:B------:R-:W-:Y:S01]  /*9df0*/  FFMA.FTZ R13, R13, R28, R20 ;  /* 0x0000001c0d0d7223 */ /* 0x000fe20000010014 */
[C---:B------:R-:W-:Y:S01]  /*9e00*/  FFMA.FTZ R25, R0.reuse, R3, -R25 ;  /* 0x0000000300197223 */ /* 0x040fe20000010819 */
[--C-:B------:R-:W-:Y:S02]  /*9e10*/  HADD2.F32 R3, -RZ, R31.reuse.H0_H0 ;  /* 0x2000001fff037230 */ /* 0x100fe40000004100 */
[----:B------:R-:W-:Y:S01]  /*9e20*/  FFMA.FTZ R10, R0, R7, R6 ;  /* 0x00000007000a7223 */ /* 0x000fe20000010006 */
[----:B------:R-:W-:Y:S02]  /*9e30*/  HADD2.F32 R0, -RZ, R31.H1_H1 ;  /* 0x3000001fff007230 */ /* 0x000fe40000004100 */
[----:B------:R-:W-:Y:S01]  /*9e40*/  FMUL.FTZ R7, R8, R11 ;  /* 0x0000000b08077220 */ /* 0x000fe20000410000 */
[----:B------:R-:W-:-:S02]  /*9e50*/  HADD2.F32 R5, -RZ, R15.H0_H0 ;  /* 0x2000000fff057230 */ /* 0x000fc40000004100 */
[-C--:B------:R-:W-:Y:S01]  /*9e60*/  FMUL.FTZ R31, R8, R3.reuse ;  /* 0x00000003081f7220 */ /* 0x080fe20000410000 */
[C---:B------:R-:W-:Y:S01]  /*9e70*/  FMUL.FTZ R28, R9.reuse, R36 ;  /* 0x00000024091c7220 */ /* 0x040fe20000410000 */
[----:B------:R-:W-:Y:S02]  /*9e80*/  HADD2.F32 R8, -RZ, R33.H0_H0 ;  /* 0x20000021ff087230 */ /* 0x000fe40000004100 */
[-C--:B------:R-:W-:Y:S01]  /*9e90*/  FMUL.FTZ R9, R9, R0.reuse ;  /* 0x0000000009097220 */ /* 0x080fe20000410000 */
[----:B------:R-:W-:Y:S02]  /*9ea0*/  HADD2.F32 R6, -RZ, R39.H0_H0 ;  /* 0x20000027ff067230 */ /* 0x000fe40000004100 */
[C---:B------:R-:W-:Y:S01]  /*9eb0*/  FFMA.FTZ R20, R4.reuse, R3, -R7 ;  /* 0x0000000304147223 */ /* 0x040fe20000010807 */
[----:B------:R-:W-:Y:S02]  /*9ec0*/  HADD2.F32 R15, -RZ, R15.H1_H1 ;  /* 0x3000000fff0f7230 */ /* 0x000fe40000004100 */
[----:B------:R-:W-:Y:S01]  /*9ed0*/  FFMA.FTZ R31, R4, R11, R31 ;  /* 0x0000000b041f7223 */ /* 0x000fe2000001001f */
[C---:B------:R-:W-:Y:S01]  /*9ee0*/  FFMA.FTZ R28, R5.reuse, R0, -R28 ;  /* 0x00000000051c7223 */ /* 0x040fe2000001081c */
[----:B------:R-:W-:Y:S01]  /*9ef0*/  FFMA.FTZ R36, R5, R36, R9 ;  /* 0x0000002405247223 */ /* 0x000fe20000010009 */
[----:B------:R-:W-:-:S02]  /*9f00*/  HADD2.F32 R7, -RZ, R37.H0_H0 ;  /* 0x20000025ff077230 */ /* 0x000fc40000004100 */
[C---:B------:R-:W-:Y:S01]  /*9f10*/  FMUL.FTZ R4, R27.reuse, R8 ;  /* 0x000000081b047220 */ /* 0x040fe20000410000 */
[-C--:B------:R-:W-:Y:S01]  /*9f20*/  FMUL.FTZ R0, R27, R6.reuse ;  /* 0x000000061b007220 */ /* 0x080fe20000410000 */
[----:B------:R-:W-:Y:S02]  /*9f30*/  HADD2.F32 R3, -RZ, R41.H0_H0 ;  /* 0x20000029ff037230 */ /* 0x000fe40000004100 */
[----:B------:R-:W-:Y:S02]  /*9f40*/  HADD2.F32 R9, -RZ, R35.H0_H0 ;  /* 0x20000023ff097230 */ /* 0x000fe40000004100 */
[C---:B------:R-:W-:Y:S01]  /*9f50*/  FFMA.FTZ R27, R15.reuse, R6, -R4 ;  /* 0x000000060f1b7223 */ /* 0x040fe20000010804 */
[----:B------:R-:W-:Y:S02]  /*9f60*/  HADD2.F32 R5, -RZ, R40.H0_H0 ;  /* 0x20000028ff057230 */ /* 0x000fe40000004100 */
[----:B------:R-:W-:Y:S01]  /*9f70*/  FFMA.FTZ R33, R15, R8, R0 ;  /* 0x000000080f217223 */ /* 0x000fe20000010000 */
[----:B------:R-:W-:-:S02]  /*9f80*/  HADD2.F32 R12, -RZ, R12.H1_H1 ;  /* 0x3000000cff0c7230 */ /* 0x000fc40000004100 */
[C---:B------:R-:W-:Y:S01]  /*9f90*/  FMUL.FTZ R11, R24.reuse, R7 ;  /* 0x00000007180b7220 */ /* 0x040fe20000410000 */
[----:B------:R-:W-:Y:S02]  /*9fa0*/  HADD2.F32 R14, -RZ, R14.H1_H1 ;  /* 0x3000000eff0e7230 */ /* 0x000fe40000004100 */
        /* <DEDUP_REMOVED lines=17> */
.L_x_7761:
[----:B------:R-:W-:Y:S05]  /*a0c0*/  BSYNC B0 ;  /* 0x0000000000007941 */ /* 0x000fea0003800000 */
.L_x_7747:
        /* <DEDUP_REMOVED lines=8> */
.L_x_7744:
[----:B--2---:R-:W-:-:S05]  /*a150*/  IMAD.U32 R0, RZ, RZ, UR37 ;  /* 0x00000025ff007e24 */ /* 0x004fca000f8e00ff */
[----:B------:R-:W-:-:S13]  /*a160*/  ISETP.NE.AND P0, PT, R0, 0x3, PT ;  /* 0x000000030000780c */ /* 0x000fda0003f05270 */
[----:B------:R-:W-:Y:S05]  /*a170*/  @!P0 BRA `(.L_x_7774) ;  /* 0x0000000000048947 */ /* 0x000fea0003800000 */
[----:B------:R-:W-:Y:S01]  /*a180*/  BPT.TRAP 0x1 ;  /* 0x000000040000795c */ /* 0x000fe20000300000 */
.L_x_7774:
[----:B---3--:R-:W-:Y:S01]  /*a190*/  IMAD R21, R18, 0x8, R2 ;  /* 0x0000000812157824 */ /* 0x008fe200078e0202 */
[----:B------:R-:W-:-:S04]  /*a1a0*/  SHF.L.U32 R58, R22, 0x1f, RZ ;  /* 0x0000001f163a7819 */ /* 0x000fc800000006ff */
[----:B------:R2:W3:Y:S01]  /*a1b0*/  SYNCS.PHASECHK.TRANS64.TRYWAIT P2, [R21+URZ+0x28c30], R58 ;  /* 0x028c303a150075a7 */ /* 0x0004e2000804017f */
[----:B------:R-:W-:Y:S05]  /*a1c0*/  @!P0 BRA `(.L_x_7775) ;  /* 0x0000000000048947 */ /* 0x000fea0003800000 */
[----:B------:R-:W-:Y:S01]  /*a1d0*/  BPT.TRAP 0x1 ;  /* 0x000000040000795c */ /* 0x000fe20000300000 */
.L_x_7775:
[----:B01----:R-:W0:Y:S01]  /*a1e0*/  S2R R3, SR_TID.X ;  /* 0x0000000000037919 */ /* 0x003e220000002100 */
[----:B------:R-:W-:-:S05]  /*a1f0*/  VIADD R0, R2, 0x22400 ;  /* 0x0002240002007836 */ /* 0x000fca0000000000 */
[----:B------:R-:W-:-:S04]  /*a200*/  SHF.R.U32.HI R0, RZ, 0x4, R0 ;  /* 0x00000004ff007819 */ /* 0x000fc80000011600 */
[----:B------:R-:W-:Y:S02]  /*a210*/  LOP3.LUT R0, R0, 0x3fff, RZ, 0xc0, !PT ;  /* 0x00003fff00007812 */ /* 0x000fe400078ec0ff */
[----:B0-----:R-:W-:-:S04]  /*a220*/  LOP3.LUT R3, R3, 0x7f, RZ, 0xc0, !PT ;  /* 0x0000007f03037812 */ /* 0x001fc800078ec0ff */
[----:B------:R-:W-:Y:S01]  /*a230*/  ISETP.NE.AND P1, PT, R3, RZ, PT ;  /* 0x000000ff0300720c */ /* 0x000fe20003f25270 */
[----:B---3--:R-:W-:-:S12]  /*a240*/  @P2 BRA `(.L_x_7776) ;  /* 0x0000000000082947 */ /* 0x008fd80003800000 */
[----:B------:R-:W0:Y:S02]  /*a250*/  SYNCS.PHASECHK.TRANS64.TRYWAIT P2, [R21+URZ+0x28c30], R58 ;  /* 0x028c303a150075a7 */ /* 0x000e24000804017f */
[----:B0-----:R-:W-:Y:S05]  /*a260*/  @!P2 BRA `(.L_x_7777) ;  /* 0x0000014800c0a947 */ /* 0x001fea0003800000 */
.L_x_7776:
[----:B------:R-:W-:Y:S05]  /*a270*/  WARPSYNC.ALL ;  /* 0x0000000000007948 */ /* 0x000fea0003800000 */
[----:B------:R-:W-:Y:S01]  /*a280*/  LOP3.LUT R15, R0, 0x10000, RZ, 0xfc, !PT ;  /* 0x00010000000f7812 */ /* 0x000fe200078efcff */
[----:B------:R-:W-:Y:S01]  /*a290*/  VIADD R0, R2, 0x20400 ;  /* 0x0002040002007836 */ /* 0x000fe20000000000 */
[----:B------:R-:W-:-:S03]  /*a2a0*/  WARPGROUP.ARRIVE ;  /* 0x00000000000079c5 */ /* 0x000fc60000000000 */
[----:B------:R-:W-:Y:S01]  /*a2b0*/  IMAD R6, R18, 0x200, R15 ;  /* 0x0000020012067824 */ /* 0x000fe200078e020f */
[----:B------:R-:W1:Y:S01]  /*a2c0*/  LDC R3, c[0x0][0x448] ;  /* 0x00011200ff037b82 */ /* 0x000e620000000800 */
[----:B------:R-:W-:Y:S01]  /*a2d0*/  IMAD.MOV.U32 R7, RZ, RZ, 0x40000040 ;  /* 0x40000040ff077424 */ /* 0x000fe200078e00ff */
        /* <DEDUP_REMOVED lines=14> */
[----:B------:R-:W-:Y:S01]  /*a3c0*/  LOP3.LUT R19, R19, 0xf7ffffff, RZ, 0xc0, !PT ;  /* 0xf7ffffff13137812 */ /* 0x000fe200078ec0ff */
[----:B------:R-:W-:-:S02]  /*a3d0*/  IMAD.MOV.U32 R7, RZ, RZ, 0x40000040 ;  /* 0x40000040ff077424 */ /* 0x000fc400078e00ff */
[----:B------:R-:W-:Y:S01]  /*a3e0*/  IMAD.IADD R0, R203, 0x1, R194 ;  /* 0x00000001cb007824 */ /* 0x000fe200078e02c2 */
[----:B-1----:R-:W-:-:S07]  /*a3f0*/  ISETP.NE.AND P5, PT, R3, 0x1, PT ;  /* 0x000000010300780c */ /* 0x002fce0003fa5270 */
[----:B------:R-:W-:Y:S01]  /*a400*/  HGMMA.64x64x16.F32 R24, gdesc[UR4], RZ, !UPT, gsb0 ;  /* 0x00e00000041879f0 */ /* 0x000fe2000c0008ff */
[----:B------:R-:W-:Y:S01]  /*a410*/  R2UR UR6, R8 ;  /* 0x00000000080672ca */ /* 0x000fe200000e0000 */
[----:B------:R-:W-:Y:S01]  /*a420*/  VIADD R8, R4, 0x4 ;  /* 0x0000000404087836 */ /* 0x000fe20000000000 */
[----:B------:R-:W-:Y:S01]  /*a430*/  R2UR UR7, R9 ;  /* 0x00000000090772ca */ /* 0x000fe200000e0000 */
[----:B------:R-:W-:Y:S01]  /*a440*/  IMAD.MOV.U32 R9, RZ, RZ, 0x40000040 ;  /* 0x40000040ff097424 */ /* 0x000fe200078e00ff */
[----:B------:R-:W-:Y:S02]  /*a450*/  R2UR UR4, R10 ;  /* 0x000000000a0472ca */ /* 0x000fe400000e0000 */
[----:B------:R-:W-:Y:S01]  /*a460*/  R2UR UR5, R11 ;  /* 0x000000000b0572ca */ /* 0x000fe200000e0000 */
[----:B------:R-:W1:Y:S01]  /*a470*/  @P5 LDC R3, c[0x0][0x44c] ;  /* 0x00011300ff035b82 */ /* 0x000e620000000800 */
[----:B------:R-:W-:Y:S01]  /*a480*/  @P5 LOP3.LUT R19, R19, 0x8000000, RZ, 0xfc, !PT ;  /* 0x0800000013135812 */ /* 0x000fe200078efcff */
[----:B-1----:R-:W-:Y:S01]  /*a490*/  @P5 IMAD.HI.U32 R3, R0, R3, RZ ;  /* 0x0000000300035227 */ /* 0x002fe200078e00ff */
[----:B------:R-:W-:-:S02]  /*a4a0*/  WARPGROUP.DEPBAR.LE gsb0, 0x0 ;  /* 0x00008000000079c5 */ /* 0x000fc40000010000 */
[----:B------:R-:W-:-:S07]  /*a4b0*/  WARPGROUP.ARRIVE ;  /* 0x00000000000079c5 */ /* 0x000fce0000000000 */
        /* <DEDUP_REMOVED lines=11> */
[----:B------:R-:W-:Y:S02]  /*a570*/  R2UR UR6, R12 ;  /* 0x000000000c0672ca */ /* 0x000fe400000e0000 */
[----:B------:R-:W-:Y:S01]  /*a580*/  R2UR UR7, R13 ;  /* 0x000000000d0772ca */ /* 0x000fe200000e0000 */
[----:B------:R-:W1:Y:S01]  /*a590*/  @P5 LDC R12, c[0x0][0x450] ;  /* 0x00011400ff0c5b82 */ /* 0x000e620000000800 */
[----:B------:R-:W-:Y:S02]  /*a5a0*/  R2UR UR4, R6 ;  /* 0x00000000060472ca */ /* 0x000fe400000e0000 */
[----:B------:R-:W-:Y:S02]  /*a5b0*/  R2UR UR5, R7 ;  /* 0x00000000070572ca */ /* 0x000fe400000e0000 */
[----:B-1----:R-:W-:Y:S01]  /*a5c0*/  @P5 SHF.R.U32.HI R0, RZ, R12, R3 ;  /* 0x0000000cff005219 */ /* 0x002fe20000011603 */
[----:B------:R-:W-:-:S04]  /*a5d0*/  IMAD.MOV.U32 R3, RZ, RZ, -0x40 ;  /* 0xffffffc0ff037424 */ /* 0x000fc800078e00ff */
[----:B------:R-:W1:Y:S01]  /*a5e0*/  SHFL.IDX PT, R13, R0, 0x1, 0x1c1f ;  /* 0x003c1f00000d7f89 */ /* 0x000e6200000e0000 */
[----:B------:R-:W-:-:S03]  /*a5f0*/  IMAD R12, R168, R3, 0x40 ;  /* 0x00000040a80c7424 */ /* 0x000fc600078e0203 */
[----:B------:R-:W3:Y:S02]  /*a600*/  SHFL.IDX PT, R0, R0, RZ, 0x1c1f ;  /* 0x001c1fff00007589 */ /* 0x000ee400000e0000 */
[----:B------:R-:W-:Y:S02]  /*a610*/  IADD3 R3, R195, 0x1, R12 ;  /* 0x00000001c3037810 */ /* 0x000fe40007ffe00c */
[----:B------:R-:W-:Y:S02]  /*a620*/  IADD3 R12, -R202, R12, R195 ;  /* 0x0000000cca0c7210 */ /* 0x000fe40007ffe1c3 */
[----:B------:R-:W-:-:S04]  /*a630*/  IADD3 R57, -R193, R3, -R202 ;  /* 0x00000003c1397210 */ /* 0x000fc80007ffe9ca */
[----:B-1----:R-:W-:-:S04]  /*a640*/  VIADDMNMX R14, R13, R57, R12, PT ;  /* 0x000000390d0e7246 */ /* 0x002fc8000380010c */
        /* <DEDUP_REMOVED lines=8> */
[----:B------:R-:W-:Y:S01]  /*a6d0*/  IMAD.U32 R12, RZ, RZ, UR4 ;  /* 0x00000004ff0c7e24 */ /* 0x000fe2000f8e00ff */
[----:B------:R-:W-:Y:S02]  /*a6e0*/  WARPGROUP.DEPBAR.LE gsb0, 0x0 ;  /* 0x00008000000079c5 */ /* 0x000fe40000010000 */
[----:B------:R-:W-:Y:S02]  /*a6f0*/  FSEL R69, R26, -INF , P2 ;  /* 0xff8000001a457808 */ /* 0x000fe40001000000 */
[----:B------:R-:W-:Y:S02]  /*a700*/  FSEL R20, R27, -INF , P3 ;  /* 0xff8000001b147808 */ /* 0x000fe40001800000 */
[----:B------:R-:W-:-:S02]  /*a710*/  ISETP.GT.AND P2, PT, R14, 0x9, PT ;  /* 0x000000090e00780c */ /* 0x000fc40003f44270 */
[----:B------:R-:W-:Y:S02]  /*a720*/  FSEL R71, R30, -INF , P4 ;  /* 0xff8000001e477808 */ /* 0x000fe40002000000 */
[----:B------:R-:W-:Y:S02]  /*a730*/  FMNMX.FTZ R26, R69, R20, !PT ;  /* 0x00000014451a7209 */ /* 0x000fe40007810000 */
[C---:B------:R-:W-:Y:S02]  /*a740*/  ISETP.GT.AND P3, PT, R14.reuse, 0x10, PT ;  /* 0x000000100e00780c */ /* 0x040fe40003f64270 */
[----:B------:R-:W-:Y:S02]  /*a750*/  FSEL R73, R31, -INF , P2 ;  /* 0xff8000001f497808 */ /* 0x000fe40001000000 */
[----:B------:R-:W-:Y:S02]  /*a760*/  FMNMX.FTZ R26, R71, R26, !PT ;  /* 0x0000001a471a7209 */ /* 0x000fe40007810000 */
        /* <DEDUP_REMOVED lines=39> */
[----:B------:R-:W1:Y:S01]  /*a9e0*/  SHFL.BFLY PT, R35, R26, 0x2, 0x1f ;  /* 0x0c401f001a237f89 */ /* 0x000e6200000e0000 */
[----:B------:R-:W-:Y:S02]  /*a9f0*/  FSEL R34, R25, -INF , P3 ;  /* 0xff80000019227808 */ /* 0x000fe40001800000 */
[----:B------:R-:W-:Y:S02]  /*aa00*/  FSEL R39, R28, -INF , P4 ;  /* 0xff8000001c277808 */ /* 0x000fe40002000000 */
[C---:B------:R-:W-:Y:S02]  /*aa10*/  ISETP.GT.AND P3, PT, R57.reuse, 0x10, PT ;  /* 0x000000103900780c */ /* 0x040fe40003f64270 */
[----:B------:R-:W-:-:S02]  /*aa20*/  ISETP.GT.AND P4, PT, R57, 0x21, PT ;  /* 0x000000213900780c */ /* 0x000fc40003f84270 */
[----:B------:R-:W-:Y:S02]  /*aa30*/  FSEL R59, R32, -INF , P3 ;  /* 0xff800000203b7808 */ /* 0x000fe40001800000 */
[----:B------:R-:W-:Y:S02]  /*aa40*/  ISETP.GT.AND P3, PT, R57, 0x18, PT ;  /* 0x000000183900780c */ /* 0x000fe40003f64270 */
[----:B------:R-:W-:Y:S02]  /*aa50*/  FSEL R41, R41, -INF , P4 ;  /* 0xff80000029297808 */ /* 0x000fe40002000000 */
[----:B-1----:R-:W-:Y:S02]  /*aa60*/  FMNMX.FTZ R14, R26, R35, !PT ;  /* 0x000000231a0e7209 */ /* 0x002fe40007810000 */
[----:B------:R-:W-:Y:S02]  /*aa70*/  FSEL R35, R24, -INF , P2 ;  /* 0xff80000018237808 */ /* 0x000fe40001000000 */
[----:B------:R-:W-:Y:S01]  /*aa80*/  ISETP.GT.AND P2, PT, R57, 0x9, PT ;  /* 0x000000093900780c */ /* 0x000fe20003f44270 */
[----:B------:R-:W1:Y:S01]  /*aa90*/  SHFL.BFLY PT, R61, R14, 0x1, 0x1f ;  /* 0x0c201f000e3d7f89 */ /* 0x000e6200000e0000 */
        /* <DEDUP_REMOVED lines=10> */
[----:B------:R-:W-:Y:S02]  /*ab40*/  ISETP.GT.AND P2, PT, R57, 0x29, PT ;  /* 0x000000293900780c */ /* 0x000fe40003f44270 */
[----:B-1----:R-:W-:Y:S02]  /*ab50*/  FMNMX.FTZ R14, R14, R61, !PT ;  /* 0x0000003d0e0e7209 */ /* 0x002fe40007810000 */
[----:B------:R-:W-:-:S02]  /*ab60*/  FSEL R61, R36, -INF , P3 ;  /* 0xff800000243d7808 */ /* 0x000fc40001800000 */
[----:B------:R-:W-:Y:S01]  /*ab70*/  ISETP.GT.AND P3, PT, R57, 0x20, PT ;  /* 0x000000203900780c */ /* 0x000fe20003f64270 */
[----:B------:R-:W-:Y:S01]  /*ab80*/  FMUL.FTZ R24, R14, R12 ;  /* 0x0000000c0e187220 */ /* 0x000fe20000410000 */
        /* <DEDUP_REMOVED lines=8> */
[----:B------:R-:W-:Y:S02]  /*ac10*/  FSEL R45, R45, -INF , P2 ;  /* 0xff8000002d2d7808 */ /* 0x000fe40001000000 */
[----:B------:R-:W-:Y:S02]  /*ac20*/  FMNMX.FTZ R0, R65, R0, !PT ;  /* 0x0000000041007209 */ /* 0x000fe40007810000 */
[----:B------:R-:W-:-:S02]  /*ac30*/  FSETP.NEU.FTZ.AND P4, PT, R14, -INF , PT ;  /* 0xff8000000e00780b */ /* 0x000fc40003f9d000 */
[----:B------:R-:W-:Y:S02]  /*ac40*/  ISETP.GT.AND P2, PT, R57, 0x31, PT ;  /* 0x000000313900780c */ /* 0x000fe40003f44270 */
        /* <DEDUP_REMOVED lines=13> */
[--C-:B------:R-:W-:Y:S01]  /*ad20*/  FFMA.FTZ R24, R73, R12, -R32.reuse ;  /* 0x0000000c49187223 */ /* 0x100fe20000010820 */
[----:B------:R-:W-:Y:S01]  /*ad30*/  FSEL R53, R53, -INF , P2 ;  /* 0xff80000035357808 */ /* 0x000fe20001000000 */
        /* <DEDUP_REMOVED lines=9> */
[-CC-:B-1----:R-:W-:Y:S01]  /*add0*/  FFMA.FTZ R26, R13, R12.reuse, -R32.reuse ;  /* 0x0000000c0d1a7223 */ /* 0x182fe20000010820 */
[----:B------:R-:W1:Y:S01]  /*ade0*/  SHFL.BFLY PT, R57, R20, 0x2, 0x1f ;  /* 0x0c401f0014397f89 */ /* 0x000e6200000e0000 */
[-CC-:B------:R-:W-:Y:S01]  /*adf0*/  FFMA.FTZ R13, R27, R12.reuse, -R32.reuse ;  /* 0x0000000c1b0d7223 */ /* 0x180fe20000010820 */
[-CC-:B------:R-:W-:Y:S01]  /*ae00*/  FFMA.FTZ R51, R51, R12.reuse, -R32.reuse ;  /* 0x0000000c33337223 */ /* 0x180fe20000010820 */
[-CC-:B------:R-:W-:Y:S01]  /*ae10*/  FFMA.FTZ R27, R31, R12.reuse, -R32.reuse ;  /* 0x0000000c1f1b7223 */ /* 0x180fe20000010820 */
[----:B------:R-:W-:Y:S01]  /*ae20*/  FFMA.FTZ R55, R55, R12, -R32 ;  /* 0x0000000c37377223 */ /* 0x000fe20000010820 */
[----:B------:R-:W3:Y:S08]  /*ae30*/  MUFU.EX2 R153, R153 ;  /* 0x0000009900997308 */ /* 0x000ef00000000800 */
[----:B------:R-:W4:Y:S08]  /*ae40*/  MUFU.EX2 R155, R155 ;  /* 0x0000009b009b7308 */ /* 0x000f300000000800 */
[----:B------:R-:W0:Y:S01]  /*ae50*/  MUFU.EX2 R24, R24 ;  /* 0x0000001800187308 */ /* 0x000e220000000800 */
[----:B---3--:R-:W-:Y:S01]  /*ae60*/  FADD.FTZ R38, R153, R0 ;  /* 0x0000000099267221 */ /* 0x008fe20000010000 */
[----:B------:R-:W-:-:S02]  /*ae70*/  F2FP.F16.F32.PACK_AB R153, R0, R153 ;  /* 0x000000990099723e */ /* 0x000fc400000000ff */
[----:B-1----:R-:W-:-:S04]  /*ae80*/  FMNMX.FTZ R57, R20, R57, !PT ;  /* 0x0000003914397209 */ /* 0x002fc80007810000 */
[----:B------:R-:W-:Y:S01]  /*ae90*/  MUFU.EX2 R157, R157 ;  /* 0x0000009d009d7308 */ /* 0x000fe20000000800 */
[----:B------:R-:W1:Y:S01]  /*aea0*/  SHFL.BFLY PT, R20, R57, 0x1, 0x1f ;  /* 0x0c201f0039147f89 */ /* 0x000e6200000e0000 */
[----:B----4-:R-:W-:-:S06]  /*aeb0*/  FADD.FTZ R31, R155, R38 ;  /* 0x000000269b1f7221 */ /* 0x010fcc0000010000 */
[----:B------:R-:W-:Y:S01]  /*aec0*/  MUFU.EX2 R40, R77 ;  /* 0x0000004d00287308 */ /* 0x000fe20000000800 */
[C---:B0-----:R-:W-:Y:S01]  /*aed0*/  FADD.FTZ R46, R24.reuse, R31 ;  /* 0x0000001f182e7221 */ /* 0x041fe20000010000 */
[----:B------:R-:W-:-:S06]  /*aee0*/  F2FP.F16.F32.PACK_AB R155, R24, R155 ;  /* 0x0000009b189b723e */ /* 0x000fcc00000000ff */
[----:B------:R-:W-:Y:S08]  /*aef0*/  MUFU.EX2 R79, R79 ;  /* 0x0000004f004f7308 */ /* 0x000ff00000000800 */
[----:B------:R-:W0:Y:S01]  /*af00*/  MUFU.EX2 R42, R81 ;  /* 0x00000051002a7308 */ /* 0x000e220000000800 */
[----:B-1----:R-:W-:-:S04]  /*af10*/  FMNMX.FTZ R20, R57, R20, !PT ;  /* 0x0000001439147209 */ /* 0x002fc80007810000 */
        /* <DEDUP_REMOVED lines=21> */
[----:B------:R-:W-:Y:S01]  /*b070*/  FFMA.FTZ R32, R53, R12, -R32 ;  /* 0x0000000c35207223 */ /* 0x000fe20000010820 */
[----:B0-----:R-:W-:-:S04]  /*b080*/  F2FP.F16.F32.PACK_AB R159, R42, R79 ;  /* 0x0000004f2a9f723e */ /* 0x001fc800000000ff */
[----:B------:R-:W0:Y:S08]  /*b090*/  MUFU.EX2 R39, R39 ;  /* 0x0000002700277308 */ /* 0x000e300000000800 */
[----:B------:R3:W4:Y:S01]  /*b0a0*/  MUFU.EX2 R154, R29 ;  /* 0x0000001d009a7308 */ /* 0x0007220000000800 */
[----:B-1----:R-:W-:Y:S01]  /*b0b0*/  FADD.FTZ R38, R35, R34 ;  /* 0x0000002223267221 */ /* 0x002fe20000010000 */
[----:B-----5:R-:W-:-:S06]  /*b0c0*/  F2FP.F16.F32.PACK_AB R152, R34, R35 ;  /* 0x000000232298723e */ /* 0x020fcc00000000ff */
[----:B------:R-:W1:Y:S01]  /*b0d0*/  MUFU.EX2 R59, R59 ;  /* 0x0000003b003b7308 */ /* 0x000e620000000800 */
[----:B---3--:R-:W-:Y:S02]  /*b0e0*/  @!P1 VIADD R29, R21, 0x28c40 ;  /* 0x00028c40151d9836 */ /* 0x008fe40000000000 */
[----:B0-----:R-:W-:-:S03]  /*b0f0*/  FADD.FTZ R31, R39, R38 ;  /* 0x00000026271f7221 */ /* 0x001fc60000010000 */
[----:B------:R-:W-:Y:S02]  /*b100*/  @!P1 PRMT R29, RZ, 0x654, R29 ;  /* 0x00000654ff1d9816 */ /* 0x000fe4000000001d */
[----:B------:R0:W3:Y:S02]  /*b110*/  MUFU.EX2 R156, R33 ;  /* 0x00000021009c7308 */ /* 0x0000e40000000800 */
[----:B------:R1:W-:Y:S06]  /*b120*/  @!P1 SYNCS.ARRIVE.TRANS64.RED.A1T0 RZ, [R29+URZ], RZ ;  /* 0x000000ff1dff99a7 */ /* 0x0003ec000810043f */
[----:B------:R-:W2:Y:S01]  /*b130*/  MUFU.EX2 R61, R61 ;  /* 0x0000003d003d7308 */ /* 0x000ea20000000800 */
[----:B0-----:R-:W-:Y:S01]  /*b140*/  FADD.FTZ R33, R157, R46 ;  /* 0x0000002e9d217221 */ /* 0x001fe20000010000 */
[C---:B----4-:R-:W-:Y:S01]  /*b150*/  FADD.FTZ R46, R154.reuse, R31 ;  /* 0x0000001f9a2e7221 */ /* 0x050fe20000010000 */
[----:B------:R-:W-:Y:S01]  /*b160*/  F2FP.F16.F32.PACK_AB R154, R154, R39 ;  /* 0x000000279a9a723e */ /* 0x000fe200000000ff */
[----:B------:R-:W-:Y:S01]  /*b170*/  BAR.SYNC.DEFER_BLOCKING 0xf, 0x100 ;  /* 0x03c4000000007b1d */ /* 0x000fe20000010000 */
[C---:B------:R-:W-:Y:S01]  /*b180*/  FADD.FTZ R48, R40.reuse, R33 ;  /* 0x0000002128307221 */ /* 0x040fe20000010000 */
[----:B-1----:R-:W-:Y:S01]  /*b190*/  FADD.FTZ R29, R59, R46 ;  /* 0x0000002e3b1d7221 */ /* 0x002fe20000010000 */
[----:B------:R-:W-:-:S02]  /*b1a0*/  F2FP.F16.F32.PACK_AB R157, R40, R157 ;  /* 0x0000009d289d723e */ /* 0x000fc400000000ff */
[----:B------:R-:W-:Y:S01]  /*b1b0*/  FADD.FTZ R31, R79, R48 ;  /* 0x000000304f1f7221 */ /* 0x000fe20000010000 */
[----:B------:R-:W0:Y:S01]  /*b1c0*/  MUFU.EX2 R158, R37 ;  /* 0x00000025009e7308 */ /* 0x000e220000000800 */
[C---:B---3--:R-:W-:Y:S01]  /*b1d0*/  FADD.FTZ R0, R156.reuse, R29 ;  /* 0x0000001d9c007221 */ /* 0x048fe20000010000 */
[----:B------:R-:W-:Y:S01]  /*b1e0*/  F2FP.F16.F32.PACK_AB R156, R156, R59 ;  /* 0x0000003b9c9c723e */ /* 0x000fe200000000ff */
[----:B------:R-:W-:Y:S02]  /*b1f0*/  FADD.FTZ R46, R42, R31 ;  /* 0x0000001f2a2e7221 */ /* 0x000fe40000010000 */
[----:B--2---:R-:W-:-:S03]  /*b200*/  FADD.FTZ R29, R61, R0 ;  /* 0x000000003d1d7221 */ /* 0x004fc60000010000 */
[----:B------:R-:W1:Y:S01]  /*b210*/  MUFU.EX2 R63, R63 ;  /* 0x0000003f003f7308 */ /* 0x000e620000000800 */
[----:B------:R-:W-:-:S07]  /*b220*/  FADD.FTZ R31, R161, R46 ;  /* 0x0000002ea11f7221 */ /* 0x000fce0000010000 */
[----:B------:R-:W2:Y:S01]  /*b230*/  MUFU.EX2 R44, R43 ;  /* 0x0000002b002c7308 */ /* 0x000ea20000000800 */
[C---:B0-----:R-:W-:Y:S01]  /*b240*/  FADD.FTZ R0, R158.reuse, R29 ;  /* 0x0000001d9e007221 */ /* 0x041fe20000010000 */
[----:B------:R-:W-:Y:S01]  /*b250*/  F2FP.F16.F32.PACK_AB R158, R158, R61 ;  /* 0x0000003d9e9e723e */ /* 0x000fe200000000ff */
[----:B------:R0:W-:Y:S04]  /*b260*/  STSM.16.M88.4 [R196+0x26800], R152 ;  /* 0x02680098c4007844 */ /* 0x0001e80000000200 */
[----:B------:R0:W-:Y:S01]  /*b270*/  STSM.16.M88.4 [R199], R156 ;  /* 0x0000009cc7007844 */ /* 0x0001e20000000200 */
[----:B------:R-:W3:Y:S01]  /*b280*/  MUFU.EX2 R160, R41 ;  /* 0x0000002900a07308 */ /* 0x000ee20000000800 */
[----:B-1----:R-:W-:-:S07]  /*b290*/  FADD.FTZ R29, R63, R0 ;  /* 0x000000003f1d7221 */ /* 0x002fce0000010000 */
[----:B------:R-:W1:Y:S01]  /*b2a0*/  MUFU.EX2 R26, R26 ;  /* 0x0000001a001a7308 */ /* 0x000e620000000800 */
[C---:B--2---:R-:W-:Y:S01]  /*b2b0*/  FADD.FTZ R31, R44.reuse, R31 ;  /* 0x0000001f2c1f7221 */ /* 0x044fe20000010000 */
[----:B------:R-:W-:-:S06]  /*b2c0*/  F2FP.F16.F32.PACK_AB R161, R44, R161 ;  /* 0x000000a12ca1723e */ /* 0x000fcc00000000ff */
[----:B------:R-:W2:Y:S01]  /*b2d0*/  MUFU.EX2 R65, R65 ;  /* 0x0000004100417308 */ /* 0x000ea20000000800 */
[C---:B---3--:R-:W-:Y:S01]  /*b2e0*/  FADD.FTZ R0, R160.reuse, R29 ;  /* 0x0000001da0007221 */ /* 0x048fe20000010000 */
[----:B------:R-:W-:-:S06]  /*b2f0*/  F2FP.F16.F32.PACK_AB R160, R160, R63 ;  /* 0x0000003fa0a0723e */ /* 0x000fcc00000000ff */
[----:B------:R-:W3:Y:S01]  /*b300*/  MUFU.EX2 R36, R45 ;  /* 0x0000002d00247308 */ /* 0x000ee20000000800 */
[----:B-1----:R-:W-:-:S07]  /*b310*/  FADD.FTZ R24, R26, R31 ;  /* 0x0000001f1a187221 */ /* 0x002fce0000010000 */
[----:B------:R-:W1:Y:S01]  /*b320*/  MUFU.EX2 R3, R3 ;  /* 0x0000000300037308 */ /* 0x000e620000000800 */
[----:B--2---:R-:W-:-:S07]  /*b330*/  FADD.FTZ R29, R65, R0 ;  /* 0x00000000411d7221 */ /* 0x004fce0000010000 */
[----:B------:R-:W-:Y:S01]  /*b340*/  MUFU.EX2 R13, R13 ;  /* 0x0000000d000d7308 */ /* 0x000fe20000000800 */
[C---:B---3--:R-:W-:Y:S01]  /*b350*/  F2FP.F16.F32.PACK_AB R162, R36.reuse, R65 ;  /* 0x0000004124a2723e */ /* 0x048fe200000000ff */
[----:B------:R-:W-:-:S06]  /*b360*/  FADD.FTZ R36, R36, R29 ;  /* 0x0000001d24247221 */ /* 0x000fcc0000010000 */
[----:B------:R-:W2:Y:S01]  /*b370*/  MUFU.EX2 R28, R51 ;  /* 0x00000033001c7308 */ /* 0x000ea20000000800 */
[C---:B-1----:R-:W-:Y:S01]  /*b380*/  FADD.FTZ R24, R3.reuse, R24 ;  /* 0x0000001803187221 */ /* 0x042fe20000010000 */
[----:B------:R-:W-:-:S05]  /*b390*/  F2FP.F16.F32.PACK_AB R163, R3, R26 ;  /* 0x0000001a03a3723e */ /* 0x000fca00000000ff */
[----:B------:R0:W-:Y:S01]  /*b3a0*/  STSM.16.M88.4 [R197], R160 ;  /* 0x000000a0c5007844 */ /* 0x0001e20000000200 */
[----:B------:R-:W-:Y:S08]  /*b3b0*/  MUFU.EX2 R67, R67 ;  /* 0x0000004300437308 */ /* 0x000ff00000000800 */
[----:B------:R-:W1:Y:S01]  /*b3c0*/  MUFU.EX2 R38, R49 ;  /* 0x0000003100267308 */ /* 0x000e620000000800 */
[----:B--2---:R-:W-:Y:S01]  /*b3d0*/  F2FP.F16.F32.PACK_AB R165, R28, R13 ;  /* 0x0000000d1ca5723e */ /* 0x004fe200000000ff */
[----:B------:R-:W-:-:S04]  /*b3e0*/  FADD.FTZ R13, R13, R24 ;  /* 0x000000180d0d7221 */ /* 0x000fc80000010000 */
[----:B------:R-:W-:Y:S02]  /*b3f0*/  FADD.FTZ R28, R28, R13 ;  /* 0x0000000d1c1c7221 */ /* 0x000fe40000010000 */
[----:B------:R-:W2:Y:S08]  /*b400*/  MUFU.EX2 R27, R27 ;  /* 0x0000001b001b7308 */ /* 0x000eb00000000800 */
[----:B------:R-:W3:Y:S01]  /*b410*/  MUFU.EX2 R30, R55 ;  /* 0x00000037001e7308 */ /* 0x000ee20000000800 */
[----:B-1----:R-:W-:Y:S01]  /*b420*/  F2FP.F16.F32.PACK_AB R164, R38, R67 ;  /* 0x0000004326a4723e */ /* 0x002fe200000000ff */
[----:B------:R-:W-:-:S04]  /*b430*/  FADD.FTZ R67, R67, R36 ;  /* 0x0000002443437221 */ /* 0x000fc80000010000 */
[----:B------:R-:W-:Y:S02]  /*b440*/  FADD.FTZ R38, R38, R67 ;  /* 0x0000004326267221 */ /* 0x000fe40000010000 */
[----:B------:R-:W-:Y:S01]  /*b450*/  MUFU.EX2 R25, R25 ;  /* 0x0000001900197308 */ /* 0x000fe20000000800 */
[----:B--2---:R-:W-:-:S07]  /*b460*/  FADD.FTZ R3, R27, R28 ;  /* 0x0000001c1b037221 */ /* 0x004fce0000010000 */
[----:B------:R-:W1:Y:S01]  /*b470*/  MUFU.EX2 R32, R32 ;  /* 0x0000002000207308 */ /* 0x000e620000000800 */
[C---:B---3--:R-:W-:Y:S01]  /*b480*/  F2FP.F16.F32.PACK_AB R167, R30.reuse, R27 ;  /* 0x0000001b1ea7723e */ /* 0x048fe200000000ff */
[----:B------:R-:W-:Y:S01]  /*b490*/  FADD.FTZ R3, R30, R3 ;  /* 0x000000031e037221 */ /* 0x000fe20000010000 */
[----:B-1----:R-:W-:Y:S01]  /*b4a0*/  F2FP.F16.F32.PACK_AB R166, R32, R25 ;  /* 0x0000001920a6723e */ /* 0x002fe200000000ff */
[----:B------:R-:W-:-:S04]  /*b4b0*/  FADD.FTZ R25, R25, R38 ;  /* 0x0000002619197221 */ /* 0x000fc80000010000 */
[----:B------:R0:W-:Y:S01]  /*b4c0*/  STSM.16.M88.4 [R198], R164 ;  /* 0x000000a4c6007844 */ /* 0x0001e20000000200 */
[----:B------:R-:W-:Y:S01]  /*b4d0*/  FADD.FTZ R0, R32, R25 ;  /* 0x0000001920007221 */ /* 0x000fe20000010000 */
[----:B------:R-:W-:Y:S06]  /*b4e0*/  @!P0 BRA `(.L_x_7778) ;  /* 0x0000000000048947 */ /* 0x000fec0003800000 */
[----:B------:R-:W-:Y:S01]  /*b4f0*/  BPT.TRAP 0x1 ;  /* 0x000000040000795c */ /* 0x000fe20000300000 */
.L_x_7778:
[----:B------:R1:W2:Y:S01]  /*b500*/  SYNCS.PHASECHK.TRANS64.TRYWAIT P2, [R21+URZ+0x28c50], R58 ;  /* 0x028c503a150075a7 */ /* 0x0002a2000804017f */
[----:B------:R-:W-:Y:S05]  /*b510*/  @!P0 BRA `(.L_x_7779) ;  /* 0x0000000000048947 */ /* 0x000fea0003800000 */
[----:B------:R-:W-:Y:S01]  /*b520*/  BPT.TRAP 0x1 ;  /* 0x000000040000795c */ /* 0x000fe20000300000 */
.L_x_7779:
[----:B------:R-:W3:Y:S01]  /*b530*/  @P5 LDC R27, c[0x0][0x44c] ;  /* 0x00011300ff1b5b82 */ /* 0x000ee20000000800 */
[----:B------:R-:W-:Y:S01]  /*b540*/  LOP3.LUT R13, R56, 0x2000000, RZ, 0xfc, !PT ;  /* 0x02000000380d7812 */ /* 0x000fe200078efcff */
[----:B------:R-:W-:Y:S01]  /*b550*/  ULDC UR39, c[0x0][0x988] ;  /* 0x0002620000277ab9 */ /* 0x000fe20000000800 */
[----:B------:R-:W-:Y:S01]  /*b560*/  ULDC UR40, c[0x0][0x988] ;  /* 0x0002620000287ab9 */ /* 0x000fe20000000800 */
[----:B------:R-:W-:Y:S02]  /*b570*/  BSSY B0, `(.L_x_7780) ;  /* 0x0000006000007945 */ /* 0x000fe40003800000 */
[----:B------:R-:W-:Y:S02]  /*b580*/  IMAD R28, R18, 0x1000, R13 ;  /* 0x00001000121c7824 */ /* 0x000fe400078e020d */
[----:B------:R-:W4:Y:S01]  /*b590*/  @P5 LDC R30, c[0x0][0x450] ;  /* 0x00011400ff1e5b82 */ /* 0x000f220000000800 */
[----:B--2---:R-:W-:Y:S05]  /*b5a0*/  @P2 BRA `(.L_x_7781) ;  /* 0x0000000000082947 */ /* 0x004fea0003800000 */
[----:B------:R-:W2:Y:S02]  /*b5b0*/  SYNCS.PHASECHK.TRANS64.TRYWAIT P2, [R21+URZ+0x28c50], R58 ;  /* 0x028c503a150075a7 */ /* 0x000ea4000804017f */
[----:B--2---:R-:W-:Y:S05]  /*b5c0*/  @!P2 BRA `(.L_x_7782) ;  /* 0x0000013400fca947 */ /* 0x004fea0003800000 */
.L_x_7781:
[----:B------:R-:W-:Y:S05]  /*b5d0*/  BSYNC B0 ;  /* 0x0000000000007941 */ /* 0x000fea0003800000 */
.L_x_7780:
[----:B------:R-:W5:Y:S01]  /*b5e0*/  LDC R24, c[0x0][0x448] ;  /* 0x00011200ff187b82 */ /* 0x000f620000000800 */
[----:B------:R-:W-:Y:S01]  /*b5f0*/  IMAD.MOV.U32 R25, RZ, RZ, 0x40000040 ;  /* 0x40000040ff197424 */ /* 0x000fe200078e00ff */
[----:B------:R-:W-:Y:S01]  /*b600*/  BSSY B0, `(.L_x_7783) ;  /* 0x000023c000007945 */ /* 0x000fe20003800000 */
[----:B------:R-:W-:Y:S02]  /*b610*/  IMAD.MOV.U32 R169, RZ, RZ, R194 ;  /* 0x000000ffffa97224 */ /* 0x000fe400078e00c2 */
[----:B------:R-:W-:Y:S01]  /*b620*/  VIADD R26, R28, 0x100 ;  /* 0x000001001c1a7836 */ /* 0x000fe20000000000 */
[C---:B------:R-:W-:Y:S01]  /*b630*/  R2UR UR7, R25.reuse ;  /* 0x00000000190772ca */ /* 0x040fe200000e0000 */
[----:B------:R-:W-:Y:S01]  /*b640*/  IMAD.MOV.U32 R29, RZ, RZ, 0x40000040 ;  /* 0x40000040ff1d7424 */ /* 0x000fe200078e00ff */
[----:B------:R-:W-:Y:S01]  /*b650*/  R2UR UR11, R25 ;  /* 0x00000000190b72ca */ /* 0x000fe200000e0000 */
[----:B-12---:R-:W-:Y:S01]  /*b660*/  @!P1 VIADD R21, R21, 0x28c60 ;  /* 0x00028c6015159836 */ /* 0x006fe20000000000 */
[----:B------:R-:W-:Y:S01]  /*b670*/  R2UR UR14, R26 ;  /* 0x000000001a0e72ca */ /* 0x000fe200000e0000 */
[----:B------:R-:W-:Y:S01]  /*b680*/  VIADD R214, R168, 0xfffffffe ;  /* 0xfffffffea8d67836 */ /* 0x000fe20000000000 */
[----:B------:R-:W-:-:S02]  /*b690*/  R2UR UR19, R29 ;  /* 0x000000001d1372ca */ /* 0x000fc400000e0000 */
[----:B------:R-:W-:Y:S02]  /*b6a0*/  @!P1 PRMT R21, RZ, 0x654, R21 ;  /* 0x00000654ff159816 */ /* 0x000fe40000000015 */
[----:B-----5:R-:W-:Y:S01]  /*b6b0*/  ISETP.NE.AND P2, PT, R24, 0x1, PT ;  /* 0x000000011800780c */ /* 0x020fe20003f45270 */
[----:B------:R-:W-:-:S05]  /*b6c0*/  IMAD.MOV.U32 R24, RZ, RZ, R28 ;  /* 0x000000ffff187224 */ /* 0x000fca00078e001c */
[----:B------:R-:W-:Y:S01]  /*b6d0*/  R2UR UR6, R24 ;  /* 0x00000000180672ca */ /* 0x000fe200000e0000 */
[C---:B------:R-:W-:Y:S02]  /*b6e0*/  VIADD R24, R28.reuse, 0x80 ;  /* 0x000000801c187836 */ /* 0x040fe40000000000 */
[----:B------:R-:W-:-:S03]  /*b6f0*/  VIADD R28, R28, 0x180 ;  /* 0x000001801c1c7836 */ /* 0x000fc60000000000 */
[----:B------:R-:W-:Y:S01]  /*b700*/  R2UR UR10, R24 ;  /* 0x00000000180a72ca */ /* 0x000fe200000e0000 */
[----:B---3--:R-:W-:Y:S01]  /*b710*/  @P2 IMAD.HI.U32 R27, R194, R27, RZ ;  /* 0x0000001bc21b2227 */ /* 0x008fe200078e00ff */
[----:B------:R-:W-:-:S04]  /*b720*/  R2UR UR18, R28 ;  /* 0x000000001c1272ca */ /* 0x000fc800000e0000 */
[----:B----4-:R-:W-:Y:S01]  /*b730*/  @P2 SHF.R.U32.HI R169, RZ, R30, R27 ;  /* 0x0000001effa92219 */ /* 0x010fe2000001161b */
[----:B------:R-:W-:-:S05]  /*b740*/  IMAD.MOV.U32 R27, RZ, RZ, 0x40000040 ;  /* 0x40000040ff1b7424 */ /* 0x000fca00078e00ff */
[----:B------:R-:W-:Y:S02]  /*b750*/  R2UR UR15, R27 ;  /* 0x000000001b0f72ca */ /* 0x000fe400000e0000 */
[----:B------:R-:W-:-:S06]  /*b760*/  WARPGROUP.ARRIVE ;  /* 0x00000000000079c5 */ /* 0x000fcc0000000000 */
[----:B------:R-:W-:Y:S03]  /*b770*/  HGMMA.64x256x16.F32 R24, R152, gdesc[UR4].tnspB, RZ, !UPT, gsb0 ;  /* 0x43e0000498187df0 */ /* 0x000fe6000c0008ff */
[----:B------:R-:W-:Y:S02]  /*b780*/  WARPGROUP.DEPBAR.LE gsb0, 0x0 ;  /* 0x00008000000079c5 */ /* 0x000fe40000010000 */
[----:B------:R-:W-:Y:S01]  /*b790*/  WARPGROUP.ARRIVE ;  /* 0x00000000000079c5 */ /* 0x000fe20000000000 */
[----:B0-----:R-:W-:-:S04]  /*b7a0*/  IADD3 R152, R169, R195, -R193 ;  /* 0x000000c3a9987210 */ /* 0x001fc80007ffe8c1 */
[----:B------:R-:W-:-:S15]  /*b7b0*/  SHF.R.S32.HI R153, RZ, 0x1f, R152 ;  /* 0x0000001fff997819 */ /* 0x000fde0000011498 */
[----:B------:R-:W-:-:S03]  /*b7c0*/  NOP ;  /* 0x0000000000007918 */ /* 0x000fc60000000000 */
[----:B------:R-:W-:Y:S01]  /*b7d0*/  HGMMA.64x256x16.F32 R24, R156, gdesc[UR8].tnspB, R24, gsb0 ;  /* 0x43e000089c187df0 */ /* 0x000fe20008000818 */
[----:B------:R-:W-:Y:S02]  /*b7e0*/  LEA.HI R153, R153, R152, RZ, 0x6 ;  /* 0x0000009899997211 */ /* 0x000fe400078f30ff */
        /* <DEDUP_REMOVED lines=18> */
[----:B0-----:R-:W-:-:S04]  /*b910*/  SHF.R.S32.HI R21, RZ, 0x6, R153 ;  /* 0x00000006ff157819 */ /* 0x001fc80000011499 */
[----:B------:R-:W-:-:S04]  /*b920*/  VIMNMX R21, R200, R21, !PT ;  /* 0x00000015c8157248 */ /* 0x000fc80007fe0100 */
[----:B------:R-:W-:-:S13]  /*b930*/  ISETP.GE.AND P2, PT, R214, R21, PT ;  /* 0x00000015d600720c */ /* 0x000fda0003f46270 */
[----:B------:R-:W-:Y:S05]  /*b940*/  @!P2 BRA `(.L_x_7784) ;  /* 0x00000020001ca947 */ /* 0x000fea0003800000 */
[----:B------:R-:W-:Y:S01]  /*b950*/  BSSY B1, `(.L_x_7784) ;  /* 0x0000206000017945 */ /* 0x000fe20003800000 */
[----:B------:R-:W-:Y:S02]  /*b960*/  IMAD.MOV.U32 R227, RZ, RZ, R14 ;  /* 0x000000ffffe37224 */ /* 0x000fe400078e000e */
[----:B------:R-:W-:Y:S02]  /*b970*/  IMAD.MOV.U32 R225, RZ, RZ, R20 ;  /* 0x000000ffffe17224 */ /* 0x000fe400078e0014 */
[----:B------:R-:W-:-:S07]  /*b980*/  IMAD.MOV.U32 R226, RZ, RZ, R18 ;  /* 0x000000ffffe27224 */ /* 0x000fce00078e0012 */
.L_x_7795:
[----:B------:R-:W-:-:S05]  /*b990*/  VIADD R18, R226, 0x1 ;  /* 0x00000001e2127836 */ /* 0x000fca0000000000 */
[----:B------:R-:W-:-:S04]  /*b9a0*/  ISETP.NE.AND P2, PT, R18, 0x2, PT ;  /* 0x000000021200780c */ /* 0x000fc80003f45270 */
[----:B------:R-:W-:Y:S02]  /*b9b0*/  SEL R12, RZ, 0x1, P2 ;  /* 0x00000001ff0c7807 */ /* 0x000fe40001000000 */
[----:B------:R-:W-:Y:S02]  /*b9c0*/  SEL R18, R18, RZ, P2 ;  /* 0x000000ff12127207 */ /* 0x000fe40001000000 */
[----:B------:R-:W-:Y:S01]  /*b9d0*/  LOP3.LUT R22, R22, R12, RZ, 0x3c, !PT ;  /* 0x0000000c16167212 */ /* 0x000fe200078e3cff */
[----:B0-----:R-:W-:Y:S06]  /*b9e0*/  @!P0 BRA `(.L_x_7785) ;  /* 0x0000000000048947 */ /* 0x001fec0003800000 */
[----:B------:R-:W-:Y:S01]  /*b9f0*/  BPT.TRAP 0x1 ;  /* 0x000000040000795c */ /* 0x000fe20000300000 */
.L_x_7785:
[----:B------:R-:W-:Y:S01]  /*ba00*/  IMAD R215, R18, 0x8, R2 ;  /* 0x0000000812d77824 */ /* 0x000fe200078e0202 */
[----:B------:R-:W-:-:S04]  /*ba10*/  SHF.L.U32 R220, R22, 0x1f, RZ ;  /* 0x0000001f16dc7819 */ /* 0x000fc800000006ff */
[----:B------:R0:W1:Y:S01]  /*ba20*/  SYNCS.PHASECHK.TRANS64.TRYWAIT P2, [R215+URZ+0x28c30], R220 ;  /* 0x028c30dcd70075a7 */ /* 0x000062000804017f */
[----:B------:R-:W-:Y:S05]  /*ba30*/  @!P0 BRA `(.L_x_7786) ;  /* 0x0000000000048947 */ /* 0x000fea0003800000 */
[----:B------:R-:W-:Y:S01]  /*ba40*/  BPT.TRAP 0x1 ;  /* 0x000000040000795c */ /* 0x000fe20000300000 */
.L_x_7786:
[----:B------:R-:W2:Y:S01]  /*ba50*/  LDC R12, c[0x0][0x448] ;  /* 0x00011200ff0c7b82 */ /* 0x000ea20000000800 */
[----:B------:R-:W-:Y:S01]  /*ba60*/  BSSY B2, `(.L_x_7787) ;  /* 0x000000a000027945 */ /* 0x000fe20003800000 */
[----:B--2---:R-:W-:Y:S01]  /*ba70*/  ISETP.NE.AND P3, PT, R12, 0x1, PT ;  /* 0x000000010c00780c */ /* 0x004fe20003f65270 */
[----:B------:R-:W-:-:S12]  /*ba80*/  IMAD.IADD R12, R203, 0x1, R194 ;  /* 0x00000001cb0c7824 */ /* 0x000fd800078e02c2 */
[----:B------:R-:W2:Y:S08]  /*ba90*/  @P3 LDC R20, c[0x0][0x44c] ;  /* 0x00011300ff143b82 */ /* 0x000eb00000000800 */
[----:B------:R-:W3:Y:S01]  /*baa0*/  @P3 LDC R14, c[0x0][0x450] ;  /* 0x00011400ff0e3b82 */ /* 0x000ee20000000800 */
[----:B--2---:R-:W-:-:S05]  /*bab0*/  @P3 IMAD.HI.U32 R20, R12, R20, RZ ;  /* 0x000000140c143227 */ /* 0x004fca00078e00ff */
[----:B---3--:R-:W-:Y:S01]  /*bac0*/  @P3 SHF.R.U32.HI R12, RZ, R14, R20 ;  /* 0x0000000eff0c3219 */ /* 0x008fe20000011614 */
[----:B-1----:R-:W-:Y:S06]  /*bad0*/  @P2 BRA `(.L_x_7788) ;  /* 0x0000000000082947 */ /* 0x002fec0003800000 */
[----:B------:R-:W1:Y:S02]  /*bae0*/  SYNCS.PHASECHK.TRANS64.TRYWAIT P2, [R215+URZ+0x28c30], R220 ;  /* 0x028c30dcd70075a7 */ /* 0x000e64000804017f */
[----:B-1----:R-:W-:Y:S05]  /*baf0*/  @!P2 BRA `(.L_x_7789) ;  /* 0x0000013000c4a947 */ /* 0x002fea0003800000 */
.L_x_7788:
[----:B------:R-:W-:Y:S05]  /*bb00*/  BSYNC B2 ;  /* 0x0000000000027941 */ /* 0x000fea0003800000 */
.L_x_7787:
[----:B------:R-:W2:Y:S01]  /*bb10*/  SHFL.IDX PT, R20, R12, RZ, 0x1c1f ;  /* 0x001c1fff0c147589 */ /* 0x000ea200000e0000 */
[----:B------:R-:W-:Y:S01]  /*bb20*/  IMAD.MOV.U32 R152, RZ, RZ, -0x40 ;  /* 0xffffffc0ff987424 */ /* 0x000fe200078e00ff */
[----:B------:R-:W-:Y:S01]  /*bb30*/  R2UR UR4, R4 ;  /* 0x00000000040472ca */ /* 0x000fe200000e0000 */
[----:B------:R-:W-:Y:S01]  /*bb40*/  IMAD R156, R18, 0x200, R15 ;  /* 0x00000200129c7824 */ /* 0x000fe200078e020f */
[----:B------:R-:W3:Y:S01]  /*bb50*/  SHFL.IDX PT, R12, R12, 0x1, 0x1c1f ;  /* 0x003c1f000c0c7f89 */ /* 0x000ee200000e0000 */
[----:B------:R-:W-:Y:S01]  /*bb60*/  IMAD R152, R214, R152, 0x1 ;  /* 0x00000001d6987424 */ /* 0x000fe200078e0298 */
[----:B------:R-:W-:Y:S01]  /*bb70*/  R2UR UR5, R5 ;  /* 0x00000000050572ca */ /* 0x000fe200000e0000 */
[----:B------:R-:W-:Y:S01]  /*bb80*/  IMAD.MOV.U32 R157, RZ, RZ, 0x40000040 ;  /* 0x40000040ff9d7424 */ /* 0x000fe200078e00ff */
[C---:B------:R-:W-:Y:S01]  /*bb90*/  R2UR UR6, R156.reuse ;  /* 0x000000009c0672ca */ /* 0x040fe200000e0000 */
[----:B------:R-:W-:Y:S01]  /*bba0*/  VIADD R154, R156, 0x2 ;  /* 0x000000029c9a7836 */ /* 0x000fe20000000000 */
[----:B------:R-:W-:Y:S01]  /*bbb0*/  IADD3 R152, R195, R152, -R202 ;  /* 0x00000098c3987210 */ /* 0x000fe20007ffe8ca */
[----:B------:R-:W-:Y:S01]  /*bbc0*/  IMAD.MOV.U32 R155, RZ, RZ, 0x40000040 ;  /* 0x40000040ff9b7424 */ /* 0x000fe200078e00ff */
[----:B------:R-:W-:-:S02]  /*bbd0*/  R2UR UR7, R157 ;  /* 0x000000009d0772ca */ /* 0x000fc400000e0000 */
[----:B------:R-:W-:Y:S01]  /*bbe0*/  R2UR UR10, R154 ;  /* 0x000000009a0a72ca */ /* 0x000fe200000e0000 */
[----:B------:R-:W-:Y:S01]  /*bbf0*/  IMAD.IADD R153, R152, 0x1, -R193 ;  /* 0x0000000198997824 */ /* 0x000fe200078e0ac1 */
[----:B------:R-:W-:Y:S01]  /*bc00*/  R2UR UR11, R155 ;  /* 0x000000009b0b72ca */ /* 0x000fe200000e0000 */
[C---:B------:R-:W-:Y:S01]  /*bc10*/  VIADD R152, R156.reuse, 0x4 ;  /* 0x000000049c987836 */ /* 0x040fe20000000000 */
[----:B------:R-:W-:Y:S01]  /*bc20*/  R2UR UR19, R157 ;  /* 0x000000009d1372ca */ /* 0x000fe200000e0000 */
[----:B------:R-:W-:Y:S01]  /*bc30*/  VIADD R156, R156, 0x6 ;  /* 0x000000069c9c7836 */ /* 0x000fe20000000000 */
[----:B------:R-:W-:Y:S02]  /*bc40*/  R2UR UR8, R10 ;  /* 0x000000000a0872ca */ /* 0x000fe400000e0000 */
[----:B------:R-:W-:Y:S01]  /*bc50*/  R2UR UR14, R152 ;  /* 0x00000000980e72ca */ /* 0x000fe200000e0000 */
[----:B--2---:R-:W-:Y:S01]  /*bc60*/  IMAD.IADD R20, R153, 0x1, R20 ;  /* 0x0000000199147824 */ /* 0x004fe200078e0214 */
[----:B------:R-:W-:-:S02]  /*bc70*/  R2UR UR18, R156 ;  /* 0x000000009c1272ca */ /* 0x000fc400000e0000 */
[----:B------:R-:W-:Y:S01]  /*bc80*/  R2UR UR9, R11 ;  /* 0x000000000b0972ca */ /* 0x000fe200000e0000 */
[----:B---3--:R-:W-:Y:S01]  /*bc90*/  IMAD.IADD R12, R153, 0x1, R12 ;  /* 0x00000001990c7824 */ /* 0x008fe200078e020c */
[----:B------:R-:W-:Y:S01]  /*bca0*/  R2UR UR12, R8 ;  /* 0x00000000080c72ca */ /* 0x000fe200000e0000 */
[----:B------:R-:W-:Y:S01]  /*bcb0*/  IMAD.MOV.U32 R153, RZ, RZ, 0x40000040 ;  /* 0x40000040ff997424 */ /* 0x000fe200078e00ff */
[----:B------:R-:W-:Y:S02]  /*bcc0*/  R2UR UR13, R9 ;  /* 0x00000000090d72ca */ /* 0x000fe400000e0000 */
[----:B------:R-:W-:Y:S02]  /*bcd0*/  R2UR UR16, R6 ;  /* 0x00000000061072ca */ /* 0x000fe400000e0000 */
[----:B------:R-:W-:Y:S02]  /*bce0*/  R2UR UR15, R153 ;  /* 0x00000000990f72ca */ /* 0x000fe400000e0000 */
[----:B------:R-:W-:Y:S01]  /*bcf0*/  WARPGROUP.ARRIVE ;  /* 0x00000000000079c5 */ /* 0x000fe20000000000 */
[----:B------:R-:W-:-:S02]  /*bd00*/  R2UR UR17, R7 ;  /* 0x00000000071172ca */ /* 0x000fc400000e0000 */
[----:B------:R-:W-:Y:S02]  /*bd10*/  LOP3.LUT R19, R19, 0xdfffffff, RZ, 0xc0, !PT ;  /* 0xdfffffff13137812 */ /* 0x000fe400078ec0ff */
[C---:B------:R-:W-:Y:S01]  /*bd20*/  ISETP.GT.AND P2, PT, R12.reuse, 0x29, PT ;  /* 0x000000290c00780c */ /* 0x040fe20003f44270 */
[----:B------:R-:W-:Y:S01]  /*bd30*/  HGMMA.64x64x16.F32 R152, gdesc[UR4], RZ, !UPT, gsb0 ;  /* 0x00e00000049879f0 */ /* 0x000fe2000c0008ff */
[----:B------:R-:W-:Y:S02]  /*bd40*/  @P1 LOP3.LUT R19, R19, 0x20000000, RZ, 0xfc, !PT ;  /* 0x2000000013131812 */ /* 0x000fe400078efcff */
[C---:B------:R-:W-:Y:S02]  /*bd50*/  ISETP.GT.AND P1, PT, R12.reuse, 0x21, PT ;  /* 0x000000210c00780c */ /* 0x040fe40003f24270 */
[----:B------:R-:W-:Y:S02]  /*bd60*/  LOP3.LUT R19, R19, 0xefffffff, RZ, 0xc0, !PT ;  /* 0xefffffff13137812 */ /* 0x000fe400078ec0ff */
[----:B------:R-:W-:-:S02]  /*bd70*/  ISETP.GT.AND P3, PT, R12, 0x30, PT ;  /* 0x000000300c00780c */ /* 0x000fc40003f64270 */
[----:B------:R-:W-:Y:S02]  /*bd80*/  @P0 LOP3.LUT R19, R19, 0x10000000, RZ, 0xfc, !PT ;  /* 0x1000000013130812 */ /* 0x000fe400078efcff */
[----:B------:R-:W-:Y:S02]  /*bd90*/  ISETP.GT.AND P0, PT, R12, 0x28, PT ;  /* 0x000000280c00780c */ /* 0x000fe40003f04270 */
[----:B------:R-:W-:Y:S02]  /*bda0*/  LOP3.LUT R19, R19, 0xbfffffff, RZ, 0xc0, !PT ;  /* 0xbfffffff13137812 */ /* 0x000fe400078ec0ff */
[----:B------:R-:W-:Y:S02]  /*bdb0*/  LOP3.LUT R14, R14, 0xfffffffe, RZ, 0xc0, !PT ;  /* 0xfffffffe0e0e7812 */ /* 0x000fe400078ec0ff */
[----:B------:R-:W-:Y:S02]  /*bdc0*/  @P1 LOP3.LUT R19, R19, 0x40000000, RZ, 0xfc, !PT ;  /* 0x4000000013131812 */ /* 0x000fe400078efcff */
[----:B------:R-:W-:-:S02]  /*bdd0*/  @P2 LOP3.LUT R14, R14, 0x1, RZ, 0xfc, !PT ;  /* 0x000000010e0e2812 */ /* 0x000fc400078efcff */
[----:B------:R-:W-:Y:S02]  /*bde0*/  LOP3.LUT R19, R19, 0x7fffffff, RZ, 0xc0, !PT ;  /* 0x7fffffff13137812 */ /* 0x000fe400078ec0ff */
[----:B------:R-:W-:Y:S02]  /*bdf0*/  LOP3.LUT R14, R14, 0xfffffffd, RZ, 0xc0, !PT ;  /* 0xfffffffd0e0e7812 */ /* 0x000fe400078ec0ff */
[----:B------:R-:W-:Y:S02]  /*be00*/  ISETP.GT.AND P1, PT, R20, RZ, PT ;  /* 0x000000ff1400720c */ /* 0x000fe40003f24270 */
[----:B------:R-:W-:Y:S02]  /*be10*/  @P0 LOP3.LUT R19, R19, 0x80000000, RZ, 0xfc, !PT ;  /* 0x8000000013130812 */ /* 0x000fe400078efcff */
[----:B------:R-:W-:Y:S02]  /*be20*/  @P3 LOP3.LUT R14, R14, 0x2, RZ, 0xfc, !PT ;  /* 0x000000020e0e3812 */ /* 0x000fe400078efcff */
[----:B------:R-:W-:-:S02]  /*be30*/  ISETP.GT.AND P3, PT, R20, 0x1, PT ;  /* 0x000000011400780c */ /* 0x000fc40003f64270 */
[C---:B------:R-:W-:Y:S02]  /*be40*/  ISETP.GT.AND P2, PT, R20.reuse, 0x8, PT ;  /* 0x000000081400780c */ /* 0x040fe40003f44270 */
[----:B------:R-:W-:Y:S02]  /*be50*/  ISETP.GT.AND P0, PT, R20, 0x9, PT ;  /* 0x000000091400780c */ /* 0x000fe40003f04270 */
        /* <DEDUP_REMOVED lines=21> */
[----:B------:R-:W-:Y:S02]  /*bfb0*/  ISETP.GT.AND P0, PT, R20, 0x19, PT ;  /* 0x000000191400780c */ /* 0x000fe40003f04270 */
[----:B------:R-:W-:-:S02]  /*bfc0*/  ISETP.GT.AND P1, PT, R12, RZ, PT ;  /* 0x000000ff0c00720c */ /* 0x000fc40003f24270 */
[----:B------:R-:W-:Y:S02]  /*bfd0*/  FSEL R161, R161, -INF , P3 ;  /* 0xff800000a1a17808 */ /* 0x000fe40001800000 */
[----:B------:R-:W-:Y:S02]  /*bfe0*/  FSEL R164, R164, -INF , P2 ;  /* 0xff800000a4a47808 */ /* 0x000fe40001000000 */
[----:B------:R-:W-:Y:S02]  /*bff0*/  FSEL R165, R165, -INF , P0 ;  /* 0xff800000a5a57808 */ /* 0x000fe40000000000 */
[----:B------:R-:W-:Y:S02]  /*c000*/  FSEL R154, R154, -INF , P1 ;  /* 0xff8000009a9a7808 */ /* 0x000fe40000800000 */
[C---:B------:R-:W-:Y:S02]  /*c010*/  ISETP.GT.AND P3, PT, R12.reuse, 0x1, PT ;  /* 0x000000010c00780c */ /* 0x040fe40003f64270 */
[----:B------:R-:W-:-:S02]  /*c020*/  ISETP.GT.AND P2, PT, R12, 0x8, PT ;  /* 0x000000080c00780c */ /* 0x000fc40003f44270 */
[C---:B------:R-:W-:Y:S02]  /*c030*/  ISETP.GT.AND P0, PT, R12.reuse, 0x9, PT ;  /* 0x000000090c00780c */ /* 0x040fe40003f04270 */
[----:B------:R-:W-:Y:S02]  /*c040*/  ISETP.GT.AND P1, PT, R12, 0x10, PT ;  /* 0x000000100c00780c */ /* 0x000fe40003f24270 */
[----:B------:R-:W-:Y:S02]  /*c050*/  FSEL R155, R155, -INF , P3 ;  /* 0xff8000009b9b7808 */ /* 0x000fe40001800000 */
[----:B------:R-:W-:Y:S02]  /*c060*/  FSEL R158, R158, -INF , P2 ;  /* 0xff8000009e9e7808 */ /* 0x000fe40001000000 */
[----:B------:R-:W-:Y:S02]  /*c070*/  FSEL R159, R159, -INF , P0 ;  /* 0xff8000009f9f7808 */ /* 0x000fe40000000000 */
[----:B------:R-:W-:-:S02]  /*c080*/  FSEL R162, R162, -INF , P1 ;  /* 0xff800000a2a27808 */ /* 0x000fc40000800000 */
[C---:B------:R-:W-:Y:S02]  /*c090*/  ISETP.GT.AND P3, PT, R12.reuse, 0x11, PT ;  /* 0x000000110c00780c */ /* 0x040fe40003f64270 */
[C---:B------:R-:W-:Y:S02]  /*c0a0*/  ISETP.GT.AND P2, PT, R12.reuse, 0x18, PT ;  /* 0x000000180c00780c */ /* 0x040fe40003f44270 */
[C---:B------:R-:W-:Y:S02]  /*c0b0*/  ISETP.GT.AND P0, PT, R12.reuse, 0x19, PT ;  /* 0x000000190c00780c */ /* 0x040fe40003f04270 */
[----:B------:R-:W-:Y:S02]  /*c0c0*/  ISETP.GT.AND P1, PT, R12, 0x20, PT ;  /* 0x000000200c00780c */ /* 0x000fe40003f24270 */
[----:B------:R-:W-:Y:S02]  /*c0d0*/  FMNMX.FTZ R12, R154, R227, !PT ;  /* 0x000000e39a0c7209 */ /* 0x000fe40007810000 */
[----:B------:R-:W-:-:S02]  /*c0e0*/  FSEL R163, R163, -INF , P3 ;  /* 0xff800000a3a37808 */ /* 0x000fc40001800000 */
[----:B------:R-:W-:Y:S02]  /*c0f0*/  FMNMX.FTZ R12, R155, R12, !PT ;  /* 0x0000000c9b0c7209 */ /* 0x000fe40007810000 */
[----:B------:R-:W-:Y:S02]  /*c100*/  FSEL R166, R166, -INF , P2 ;  /* 0xff800000a6a67808 */ /* 0x000fe40001000000 */
[----:B------:R-:W-:Y:S02]  /*c110*/  FMNMX.FTZ R12, R158, R12, !PT ;  /* 0x0000000c9e0c7209 */ /* 0x000fe40007810000 */
[----:B------:R-:W-:Y:S02]  /*c120*/  FSEL R167, R167, -INF , P0 ;  /* 0xff800000a7a77808 */ /* 0x000fe40000000000 */
[----:B------:R-:W-:Y:S02]  /*c130*/  FMNMX.FTZ R12, R159, R12, !PT ;  /* 0x0000000c9f0c7209 */ /* 0x000fe40007810000 */
[----:B------:R-:W-:-:S02]  /*c140*/  FSEL R170, R170, -INF , P1 ;  /* 0xff800000aaaa7808 */ /* 0x000fc40000800000 */
[----:B------:R-:W-:Y:S02]  /*c150*/  FMNMX.FTZ R12, R162, R12, !PT ;  /* 0x0000000ca20c7209 */ /* 0x000fe40007810000 */
[----:B------:R-:W-:Y:S02]  /*c160*/  LOP3.LUT P1, RZ, R19, 0x40000000, RZ, 0xc0, !PT ;  /* 0x4000000013ff7812 */ /* 0x000fe4000782c0ff */
[----:B------:R-:W-:Y:S02]  /*c170*/  FMNMX.FTZ R12, R163, R12, !PT ;  /* 0x0000000ca30c7209 */ /* 0x000fe40007810000 */
[----:B------:R-:W-:Y:S02]  /*c180*/  LOP3.LUT P0, RZ, R19, 0x80000000, RZ, 0xc0, !PT ;  /* 0x8000000013ff7812 */ /* 0x000fe4000780c0ff */
[----:B------:R-:W-:Y:S02]  /*c190*/  FMNMX.FTZ R12, R166, R12, !PT ;  /* 0x0000000ca60c7209 */ /* 0x000fe40007810000 */
[----:B------:R-:W-:-:S02]  /*c1a0*/  FSEL R171, R171, -INF , P1 ;  /* 0xff800000abab7808 */ /* 0x000fc40000800000 */
[----:B------:R-:W-:Y:S02]  /*c1b0*/  FMNMX.FTZ R12, R167, R12, !PT ;  /* 0x0000000ca70c7209 */ /* 0x000fe40007810000 */
[----:B------:R-:W-:Y:S02]  /*c1c0*/  LOP3.LUT P2, RZ, R14, 0x1, RZ, 0xc0, !PT ;  /* 0x000000010eff7812 */ /* 0x000fe4000784c0ff */
[----:B------:R-:W-:Y:S02]  /*c1d0*/  FMNMX.FTZ R12, R170, R12, !PT ;  /* 0x0000000caa0c7209 */ /* 0x000fe40007810000 */
[----:B------:R-:W-:Y:S02]  /*c1e0*/  FSEL R174, R174, -INF , P0 ;  /* 0xff800000aeae7808 */ /* 0x000fe40000000000 */
[----:B------:R-:W-:Y:S02]  /*c1f0*/  FMNMX.FTZ R12, R171, R12, !PT ;  /* 0x0000000cab0c7209 */ /* 0x000fe40007810000 */
[----:B------:R-:W-:-:S02]  /*c200*/  LOP3.LUT P3, RZ, R14, 0x2, RZ, 0xc0, !PT ;  /* 0x000000020eff7812 */ /* 0x000fc4000786c0ff */
[----:B------:R-:W-:Y:S02]  /*c210*/  FSEL R175, R175, -INF , P2 ;  /* 0xff800000afaf7808 */ /* 0x000fe40001000000 */
[----:B------:R-:W-:Y:S02]  /*c220*/  FMNMX.FTZ R12, R174, R12, !PT ;  /* 0x0000000cae0c7209 */ /* 0x000fe40007810000 */
        /* <DEDUP_REMOVED lines=8> */
[----:B------:R-:W-:Y:S02]  /*c2b0*/  LOP3.LUT P1, RZ, R19, 0x20000000, RZ, 0xc0, !PT ;  /* 0x2000000013ff7812 */ /* 0x000fe4000782c0ff */
[----:B------:R-:W-:-:S02]  /*c2c0*/  FMNMX.FTZ R12, R183, R12, !PT ;  /* 0x0000000cb70c7209 */ /* 0x000fc40007810000 */
[C---:B------:R-:W-:Y:S02]  /*c2d0*/  ISETP.GT.AND P6, PT, R20.reuse, 0x20, PT ;  /* 0x000000201400780c */ /* 0x040fe40003fc4270 */
[----:B------:R-:W-:Y:S01]  /*c2e0*/  ISETP.GT.AND P5, PT, R20, 0x21, PT ;  /* 0x000000211400780c */ /* 0x000fe20003fa4270 */
[----:B------:R-:W2:Y:S01]  /*c2f0*/  SHFL.BFLY PT, R14, R12, 0x2, 0x1f ;  /* 0x0c401f000c0e7f89 */ /* 0x000ea200000e0000 */
[----:B------:R-:W-:Y:S02]  /*c300*/  FSEL R168, R168, -INF , P6 ;  /* 0xff800000a8a87808 */ /* 0x000fe40003000000 */
[C---:B------:R-:W-:Y:S02]  /*c310*/  ISETP.GT.AND P4, PT, R20.reuse, 0x28, PT ;  /* 0x000000281400780c */ /* 0x040fe40003f84270 */
[----:B------:R-:W-:Y:S02]  /*c320*/  FSEL R169, R169, -INF , P5 ;  /* 0xff800000a9a97808 */ /* 0x000fe40002800000 */
[----:B------:R-:W-:-:S02]  /*c330*/  ISETP.GT.AND P3, PT, R20, 0x29, PT ;  /* 0x000000291400780c */ /* 0x000fc40003f64270 */
[----:B------:R-:W-:Y:S02]  /*c340*/  FSEL R172, R172, -INF , P4 ;  /* 0xff800000acac7808 */ /* 0x000fe40002000000 */
[----:B------:R-:W-:Y:S02]  /*c350*/  FSEL R173, R173, -INF , P3 ;  /* 0xff800000adad7808 */ /* 0x000fe40001800000 */
[C---:B------:R-:W-:Y:S02]  /*c360*/  ISETP.GT.AND P4, PT, R20.reuse, 0x30, PT ;  /* 0x000000301400780c */ /* 0x040fe40003f84270 */
[----:B------:R-:W-:Y:S02]  /*c370*/  ISETP.GT.AND P3, PT, R20, 0x31, PT ;  /* 0x000000311400780c */ /* 0x000fe40003f64270 */
[----:B------:R-:W-:Y:S02]  /*c380*/  LOP3.LUT P0, RZ, R19, 0x10000000, RZ, 0xc0, !PT ;  /* 0x1000000013ff7812 */ /* 0x000fe4000780c0ff */
[----:B------:R-:W-:-:S02]  /*c390*/  FSEL R177, R177, -INF , P3 ;  /* 0xff800000b1b17808 */ /* 0x000fc40001800000 */
[----:B------:R-:W-:Y:S02]  /*c3a0*/  ISETP.GT.AND P3, PT, R20, 0x39, PT ;  /* 0x000000391400780c */ /* 0x000fe40003f64270 */
[----:B--2---:R-:W-:Y:S02]  /*c3b0*/  FMNMX.FTZ R14, R12, R14, !PT ;  /* 0x0000000e0c0e7209 */ /* 0x004fe40007810000 */
[----:B------:R-:W-:-:S03]  /*c3c0*/  FSEL R181, R181, -INF , P3 ;  /* 0xff800000b5b57808 */ /* 0x000fc60001800000 */
[----:B------:R-:W2:Y:S02]  /*c3d0*/  SHFL.BFLY PT, R12, R14, 0x1, 0x1f ;  /* 0x0c201f000e0c7f89 */ /* 0x000ea400000e0000 */
[----:B--2---:R-:W-:-:S04]  /*c3e0*/  FMNMX.FTZ R14, R14, R12, !PT ;  /* 0x0000000c0e0e7209 */ /* 0x004fc80007810000 */
[----:B------:R-:W-:-:S04]  /*c3f0*/  FSETP.NEU.FTZ.AND P2, PT, R14, -INF , PT ;  /* 0xff8000000e00780b */ /* 0x000fc80003f5d000 */
[----:B------:R-:W-:-:S05]  /*c400*/  FSEL R12, R14, RZ, P2 ;  /* 0x000000ff0e0c7208 */ /* 0x000fca0001000000 */
[----:B------:R-:W-:Y:S01]  /*c410*/  FADD.FTZ R227, -R12, R227 ;  /* 0x000000e30ce37221 */ /* 0x000fe20000010100 */
[----:B------:R-:W-:-:S04]  /*c420*/  IMAD.U32 R12, RZ, RZ, UR40 ;  /* 0x00000028ff0c7e24 */ /* 0x000fc8000f8e00ff */
[----:B------:R-:W-:-:S05]  /*c430*/  FMUL.FTZ R153, R14, R12 ;  /* 0x0000000c0e997220 */ /* 0x000fca0000410000 */
[----:B------:R-:W-:Y:S02]  /*c440*/  FSEL R153, R153, RZ, P2 ;  /* 0x000000ff99997208 */ /* 0x000fe40001000000 */
[----:B------:R-:W-:-:S03]  /*c450*/  ISETP.NE.AND P2, PT, R192, RZ, PT ;  /* 0x000000ffc000720c */ /* 0x000fc60003f45270 */
        /* <DEDUP_REMOVED lines=15> */
[-C--:B------:R-:W-:Y:S01]  /*c550*/  FFMA.FTZ R183, R183, R12.reuse, -R153 ;  /* 0x0000000cb7b77223 */ /* 0x080fe20000010899 */
[----:B------:R-:W-:Y:S01]  /*c560*/  FMUL.FTZ R170, R227, R12 ;  /* 0x0000000ce3aa7220 */ /* 0x000fe20000410000 */
[----:B------:R2:W-:Y:S08]  /*c570*/  MUFU.EX2 R153, R154 ;  /* 0x0000009a00997308 */ /* 0x0005f00000000800 */
[----:B------:R-:W3:Y:S01]  /*c580*/  MUFU.EX2 R170, R170 ;  /* 0x000000aa00aa7308 */ /* 0x000ee20000000800 */
[----:B--2---:R-:W-:-:S05]  /*c590*/  @!P1 VIADD R154, R215, 0x28c40 ;  /* 0x00028c40d79a9836 */ /* 0x004fca0000000000 */
[----:B------:R-:W-:Y:S02]  /*c5a0*/  @!P1 PRMT R154, RZ, 0x654, R154 ;  /* 0x00000654ff9a9816 */ /* 0x000fe4000000009a */
[----:B------:R-:W2:Y:S02]  /*c5b0*/  MUFU.EX2 R155, R155 ;  /* 0x0000009b009b7308 */ /* 0x000ea40000000800 */
[----:B------:R4:W-:Y:S06]  /*c5c0*/  @!P1 SYNCS.ARRIVE.TRANS64.RED.A1T0 RZ, [R154+URZ], RZ ;  /* 0x000000ff9aff99a7 */ /* 0x0009ec000810043f */
[----:B------:R-:W-:Y:S01]  /*c5d0*/  MUFU.EX2 R159, R159 ;  /* 0x0000009f009f7308 */ /* 0x000fe20000000800 */
[----:B---3--:R-:W-:Y:S01]  /*c5e0*/  FFMA.FTZ R3, R170, R3, R153 ;  /* 0x00000003aa037223 */ /* 0x008fe20000010099 */
[----:B----4-:R-:W-:Y:S01]  /*c5f0*/  FMNMX.FTZ R154, R152, R225, !PT ;  /* 0x000000e1989a7209 */ /* 0x010fe20007810000 */
[-C--:B------:R-:W-:Y:S01]  /*c600*/  FMUL.FTZ R26, R26, R170.reuse ;  /* 0x000000aa1a1a7220 */ /* 0x080fe20000410000 */
[-C--:B------:R-:W-:Y:S01]  /*c610*/  FMUL.FTZ R27, R27, R170.reuse ;  /* 0x000000aa1b1b7220 */ /* 0x080fe20000410000 */
[----:B------:R-:W-:Y:S01]  /*c620*/  FMUL.FTZ R30, R30, R170 ;  /* 0x000000aa1e1e7220 */ /* 0x000fe20000410000 */
[----:B------:R-:W-:Y:S01]  /*c630*/  FMNMX.FTZ R154, R232, R154, !PT ;  /* 0x0000009ae89a7209 */ /* 0x000fe20007810000 */
[----:B------:R-:W-:Y:S01]  /*c640*/  FMUL.FTZ R31, R31, R170 ;  /* 0x000000aa1f1f7220 */ /* 0x000fe20000410000 */
[----:B------:R-:W-:Y:S01]  /*c650*/  MUFU.EX2 R162, R162 ;  /* 0x000000a200a27308 */ /* 0x000fe20000000800 */
[C---:B--2---:R-:W-:Y:S01]  /*c660*/  FADD.FTZ R3, R155.reuse, R3 ;  /* 0x000000039b037221 */ /* 0x044fe20000010000 */
[----:B------:R-:W-:Y:S01]  /*c670*/  FMNMX.FTZ R154, R156, R154, !PT ;  /* 0x0000009a9c9a7209 */ /* 0x000fe20007810000 */
[-C--:B------:R-:W-:Y:S01]  /*c680*/  FMUL.FTZ R34, R34, R170.reuse ;  /* 0x000000aa22227220 */ /* 0x080fe20000410000 */
[----:B------:R-:W-:Y:S01]  /*c690*/  F2FP.F16.F32.PACK_AB R153, R155, R153 ;  /* 0x000000999b99723e */ /* 0x000fe200000000ff */
[----:B------:R-:W-:Y:S01]  /*c6a0*/  FMUL.FTZ R35, R35, R170 ;  /* 0x000000aa23237220 */ /* 0x000fe20000410000 */
[----:B------:R-:W-:Y:S01]  /*c6b0*/  FMNMX.FTZ R154, R157, R154, !PT ;  /* 0x0000009a9d9a7209 */ /* 0x000fe20007810000 */
[-C--:B------:R-:W-:Y:S01]  /*c6c0*/  FMUL.FTZ R38, R38, R170.reuse ;  /* 0x000000aa26267220 */ /* 0x080fe20000410000 */
[----:B------:R-:W2:Y:S01]  /*c6d0*/  MUFU.EX2 R155, R158 ;  /* 0x0000009e009b7308 */ /* 0x000ea20000000800 */
[----:B------:R-:W-:Y:S01]  /*c6e0*/  FMUL.FTZ R39, R39, R170 ;  /* 0x000000aa27277220 */ /* 0x000fe20000410000 */
[----:B------:R-:W-:Y:S01]  /*c6f0*/  FMNMX.FTZ R154, R160, R154, !PT ;  /* 0x0000009aa09a7209 */ /* 0x000fe20007810000 */
[-C--:B------:R-:W-:Y:S01]  /*c700*/  FMUL.FTZ R42, R42, R170.reuse ;  /* 0x000000aa2a2a7220 */ /* 0x080fe20000410000 */
[-C--:B------:R-:W-:Y:S01]  /*c710*/  FMUL.FTZ R43, R43, R170.reuse ;  /* 0x000000aa2b2b7220 */ /* 0x080fe20000410000 */
[----:B------:R-:W-:Y:S01]  /*c720*/  FMUL.FTZ R46, R46, R170 ;  /* 0x000000aa2e2e7220 */ /* 0x000fe20000410000 */
[----:B------:R-:W-:Y:S01]  /*c730*/  FMNMX.FTZ R154, R161, R154, !PT ;  /* 0x0000009aa19a7209 */ /* 0x000fe20007810000 */
[-C--:B------:R-:W-:Y:S01]  /*c740*/  FMUL.FTZ R47, R47, R170.reuse ;  /* 0x000000aa2f2f7220 */ /* 0x080fe20000410000 */
[----:B------:R-:W-:Y:S01]  /*c750*/  MUFU.EX2 R167, R167 ;  /* 0x000000a700a77308 */ /* 0x000fe20000000800 */
[----:B------:R-:W-:Y:S01]  /*c760*/  FMUL.FTZ R50, R50, R170 ;  /* 0x000000aa32327220 */ /* 0x000fe20000410000 */
[----:B------:R-:W-:Y:S01]  /*c770*/  FMNMX.FTZ R154, R164, R154, !PT ;  /* 0x0000009aa49a7209 */ /* 0x000fe20007810000 */
[-C--:B------:R-:W-:Y:S01]  /*c780*/  FMUL.FTZ R51, R51, R170.reuse ;  /* 0x000000aa33337220 */ /* 0x080fe20000410000 */
[-C--:B------:R-:W-:Y:S01]  /*c790*/  FMUL.FTZ R54, R54, R170.reuse ;  /* 0x000000aa36367220 */ /* 0x080fe20000410000 */
[----:B------:R-:W-:Y:S01]  /*c7a0*/  FMUL.FTZ R55, R55, R170 ;  /* 0x000000aa37377220 */ /* 0x000fe20000410000 */
[----:B------:R-:W-:Y:S01]  /*c7b0*/  FMNMX.FTZ R154, R165, R154, !PT ;  /* 0x0000009aa59a7209 */ /* 0x000fe20007810000 */
[----:B------:R-:W-:Y:S01]  /*c7c0*/  FMUL.FTZ R58, R58, R170 ;  /* 0x000000aa3a3a7220 */ /* 0x000fe20000410000 */
[----:B------:R-:W-:Y:S01]  /*c7d0*/  MUFU.EX2 R233, R233 ;  /* 0x000000e900e97308 */ /* 0x000fe20000000800 */
[----:B--2---:R-:W-:Y:S01]  /*c7e0*/  FADD.FTZ R3, R155, R3 ;  /* 0x000000039b037221 */ /* 0x004fe20000010000 */
[----:B------:R-:W-:Y:S01]  /*c7f0*/  FMNMX.FTZ R154, R168, R154, !PT ;  /* 0x0000009aa89a7209 */ /* 0x000fe20007810000 */
[----:B------:R-:W-:Y:S01]  /*c800*/  FMUL.FTZ R59, R59, R170 ;  /* 0x000000aa3b3b7220 */ /* 0x000fe20000410000 */
[C---:B------:R-:W-:Y:S01]  /*c810*/  F2FP.F16.F32.PACK_AB R155, R159.reuse, R155 ;  /* 0x0000009b9f9b723e */ /* 0x040fe200000000ff */
[----:B------:R-:W-:Y:S01]  /*c820*/  FADD.FTZ R3, R159, R3 ;  /* 0x000000039f037221 */ /* 0x000fe20000010000 */
[----:B------:R-:W-:Y:S01]  /*c830*/  FMNMX.FTZ R154, R169, R154, !PT ;  /* 0x0000009aa99a7209 */ /* 0x000fe20007810000 */
[----:B------:R-:W-:Y:S01]  /*c840*/  FMUL.FTZ R62, R62, R170 ;  /* 0x000000aa3e3e7220 */ /* 0x000fe20000410000 */
[----:B------:R-:W-:Y:S01]  /*c850*/  MUFU.EX2 R171, R171 ;  /* 0x000000ab00ab7308 */ /* 0x000fe20000000800 */
[----:B------:R-:W-:Y:S01]  /*c860*/  FADD.FTZ R3, R162, R3 ;  /* 0x00000003a2037221 */ /* 0x000fe20000010000 */
[----:B------:R-:W-:Y:S01]  /*c870*/  FMNMX.FTZ R158, R172, R154, !PT ;  /* 0x0000009aac9e7209 */ /* 0x000fe20007810000 */
[-C--:B------:R-:W-:Y:S01]  /*c880*/  FMUL.FTZ R63, R63, R170.reuse ;  /* 0x000000aa3f3f7220 */ /* 0x080fe20000410000 */
[----:B------:R-:W-:Y:S01]  /*c890*/  FSEL R154, R176, -INF , P4 ;  /* 0xff800000b09a7808 */ /* 0x000fe20002000000 */
[----:B------:R-:W-:Y:S01]  /*c8a0*/  FMUL.FTZ R66, R66, R170 ;  /* 0x000000aa42427220 */ /* 0x000fe20000410000 */
[----:B------:R-:W-:Y:S01]  /*c8b0*/  FMNMX.FTZ R158, R173, R158, !PT ;  /* 0x0000009ead9e7209 */ /* 0x000fe20007810000 */
[----:B------:R-:W-:Y:S01]  /*c8c0*/  FMUL.FTZ R67, R67, R170 ;  /* 0x000000aa43437220 */ /* 0x000fe20000410000 */
[----:B------:R-:W-:Y:S01]  /*c8d0*/  ISETP.GT.AND P4, PT, R20, 0x38, PT ;  /* 0x000000381400780c */ /* 0x000fe20003f84270 */
[----:B------:R-:W-:Y:S01]  /*c8e0*/  MUFU.EX2 R175, R175 ;  /* 0x000000af00af7308 */ /* 0x000fe20000000800 */
[----:B------:R-:W-:Y:S01]  /*c8f0*/  FMNMX.FTZ R158, R154, R158, !PT ;  /* 0x0000009e9a9e7209 */ /* 0x000fe20007810000 */
[-C--:B------:R-:W-:Y:S01]  /*c900*/  FMUL.FTZ R70, R70, R170.reuse ;  /* 0x000000aa46467220 */ /* 0x080fe20000410000 */
[----:B------:R-:W-:Y:S01]  /*c910*/  FSEL R180, R180, -INF , P4 ;  /* 0xff800000b4b47808 */ /* 0x000fe20002000000 */
        /* <DEDUP_REMOVED lines=14> */
[----:B------:R-:W2:Y:S01]  /*ca00*/  SHFL.BFLY PT, R158, R20, 0x2, 0x1f ;  /* 0x0c401f00149e7f89 */ /* 0x000ea200000e0000 */
        /* <DEDUP_REMOVED lines=23> */
[----:B--2---:R-:W-:Y:S01]  /*cb80*/  FMNMX.FTZ R20, R20, R158, !PT ;  /* 0x0000009e14147209 */ /* 0x004fe20007810000 */
[-C--:B------:R-:W-:Y:S01]  /*cb90*/  FMUL.FTZ R134, R134, R170.reuse ;  /* 0x000000aa86867220 */ /* 0x080fe20000410000 */
[----:B------:R-:W2:Y:S01]  /*cba0*/  MUFU.EX2 R158, R163 ;  /* 0x000000a3009e7308 */ /* 0x000ea20000000800 */
[-C--:B------:R-:W-:Y:S01]  /*cbb0*/  FMUL.FTZ R135, R135, R170.reuse ;  /* 0x000000aa87877220 */ /* 0x080fe20000410000 */
[-C--:B------:R-:W-:Y:S01]  /*cbc0*/  FMUL.FTZ R138, R138, R170.reuse ;  /* 0x000000aa8a8a7220 */ /* 0x080fe20000410000 */
[----:B------:R-:W3:Y:S01]  /*cbd0*/  SHFL.BFLY PT, R159, R20, 0x1, 0x1f ;  /* 0x0c201f00149f7f89 */ /* 0x000ee200000e0000 */
        /* <DEDUP_REMOVED lines=8> */
[----:B---3--:R-:W-:-:S02]  /*cc60*/  FMNMX.FTZ R20, R20, R159, !PT ;  /* 0x0000009f14147209 */ /* 0x008fc40007810000 */
[----:B------:R2:W3:Y:S02]  /*cc70*/  MUFU.EX2 R159, R166 ;  /* 0x000000a6009f7308 */ /* 0x0004e40000000800 */
[----:B------:R-:W-:-:S04]  /*cc80*/  FSETP.NEU.FTZ.AND P3, PT, R20, -INF , PT ;  /* 0xff8000001400780b */ /* 0x000fc80003f7d000 */
[----:B------:R-:W-:Y:S01]  /*cc90*/  FSEL R163, R20, RZ, P3 ;  /* 0x000000ff14a37208 */ /* 0x000fe20001800000 */
[----:B--2---:R-:W-:-:S04]  /*cca0*/  @!P2 IMAD R166, R226, 0x40, R189 ;  /* 0x00000040e2a6a824 */ /* 0x004fc800078e02bd */
[----:B------:R-:W-:Y:S01]  /*ccb0*/  FADD.FTZ R163, -R163, R225 ;  /* 0x000000e1a3a37221 */ /* 0x000fe20000010100 */
[----:B------:R-:W-:-:S03]  /*ccc0*/  @!P2 IMAD R166, R166, 0x4, R2 ;  /* 0x00000004a6a6a824 */ /* 0x000fc600078e0202 */
[----:B------:R-:W-:Y:S01]  /*ccd0*/  FMUL.FTZ R163, R163, R12 ;  /* 0x0000000ca3a37220 */ /* 0x000fe20000410000 */
[----:B---3--:R-:W-:Y:S01]  /*cce0*/  FADD.FTZ R3, R159, R3 ;  /* 0x000000039f037221 */ /* 0x008fe20000010000 */
[----:B------:R-:W-:Y:S02]  /*ccf0*/  @!P2 STS [R166+0x28820], R170 ;  /* 0x028820aaa600a388 */ /* 0x000fe40000000800 */
[----:B------:R-:W2:Y:S01]  /*cd00*/  MUFU.EX2 R176, R163 ;  /* 0x000000a300b07308 */ /* 0x000ea20000000800 */
[----:B------:R-:W-:-:S07]  /*cd10*/  F2FP.F16.F32.PACK_AB R159, R167, R159 ;  /* 0x0000009fa79f723e */ /* 0x000fce00000000ff */
        /* <DEDUP_REMOVED lines=11> */
[----:B--2---:R-:W-:Y:S01]  /*cdd0*/  FMUL.FTZ R166, R20, R12 ;  /* 0x0000000c14a67220 */ /* 0x004fe20000410000 */
        /* <DEDUP_REMOVED lines=8> */
[----:B------:R-:W-:Y:S01]  /*ce60*/  FMUL.FTZ R56, R56, R176 ;  /* 0x000000b038387220 */ /* 0x000fe20000410000 */
        /* <DEDUP_REMOVED lines=15> */
[-CC-:B------:R-:W-:Y:S01]  /*cf60*/  FFMA.FTZ R177, R177, R12.reuse, -R166.reuse ;  /* 0x0000000cb1b17223 */ /* 0x180fe200000108a6 */
[-CC-:B------:R-:W-:Y:S01]  /*cf70*/  FFMA.FTZ R180, R180, R12.reuse, -R166.reuse ;  /* 0x0000000cb4b47223 */ /* 0x180fe200000108a6 */
[----:B------:R-:W-:Y:S01]  /*cf80*/  FFMA.FTZ R166, R181, R12, -R166 ;  /* 0x0000000cb5a67223 */ /* 0x000fe200000108a6 */
        /* <DEDUP_REMOVED lines=9> */
[-C--:B------:R-:W-:Y:S01]  /*d020*/  FMUL.FTZ R73, R73, R176.reuse ;  /* 0x000000b049497220 */ /* 0x080fe20000410000 */
[-C--:B------:R-:W-:Y:S01]  /*d030*/  FMUL.FTZ R76, R76, R176.reuse ;  /* 0x000000b04c4c7220 */ /* 0x080fe20000410000 */
[-C--:B------:R-:W-:Y:S01]  /*d040*/  FMUL.FTZ R77, R77, R176.reuse ;  /* 0x000000b04d4d7220 */ /* 0x080fe20000410000 */
[----:B------:R5:W0:Y:S01]  /*d050*/  MUFU.EX2 R174, R157 ;  /* 0x0000009d00ae7308 */ /* 0x000a220000000800 */
        /* <DEDUP_REMOVED lines=8> */
[----:B-----5:R-:W-:Y:S01]  /*d0e0*/  F2FP.F16.F32.PACK_AB R157, R158, R162 ;  /* 0x000000a29e9d723e */ /* 0x020fe200000000ff */
[----:B--2---:R-:W-:Y:S01]  /*d0f0*/  FFMA.FTZ R158, R176, R0, R152 ;  /* 0x00000000b09e7223 */ /* 0x004fe20000010098 */
[----:B------:R-:W-:Y:S01]  /*d100*/  FADD.FTZ R0, R167, R3 ;  /* 0x00000003a7007221 */ /* 0x000fe20000010000 */
[C---:B---3--:R-:W-:Y:S01]  /*d110*/  F2FP.F16.F32.PACK_AB R152, R232.reuse, R152 ;  /* 0x00000098e898723e */ /* 0x048fe200000000ff */
[-C--:B------:R-:W-:Y:S01]  /*d120*/  FMUL.FTZ R93, R93, R176.reuse ;  /* 0x000000b05d5d7220 */ /* 0x080fe20000410000 */
[----:B------:R-:W-:Y:S01]  /*d130*/  FADD.FTZ R158, R232, R158 ;  /* 0x0000009ee89e7221 */ /* 0x000fe20000010000 */
[-C--:B------:R-:W-:Y:S01]  /*d140*/  FMUL.FTZ R96, R96, R176.reuse ;  /* 0x000000b060607220 */ /* 0x080fe20000410000 */
[----:B------:R-:W2:Y:S01]  /*d150*/  MUFU.EX2 R161, R161 ;  /* 0x000000a100a17308 */ /* 0x000ea20000000800 */
[-C--:B------:R-:W-:Y:S01]  /*d160*/  FMUL.FTZ R97, R97, R176.reuse ;  /* 0x000000b061617220 */ /* 0x080fe20000410000 */
[----:B----4-:R-:W-:Y:S01]  /*d170*/  FADD.FTZ R158, R156, R158 ;  /* 0x0000009e9c9e7221 */ /* 0x010fe20000010000 */
[-C--:B------:R-:W-:Y:S01]  /*d180*/  FMUL.FTZ R100, R100, R176.reuse ;  /* 0x000000b064647220 */ /* 0x080fe20000410000 */
[-C--:B------:R-:W-:Y:S01]  /*d190*/  FMUL.FTZ R101, R101, R176.reuse ;  /* 0x000000b065657220 */ /* 0x080fe20000410000 */
[-C--:B------:R-:W-:Y:S01]  /*d1a0*/  FMUL.FTZ R104, R104, R176.reuse ;  /* 0x000000b068687220 */ /* 0x080fe20000410000 */
[----:B0-----:R-:W-:Y:S01]  /*d1b0*/  FADD.FTZ R158, R174, R158 ;  /* 0x0000009eae9e7221 */ /* 0x001fe20000010000 */
[-C--:B------:R-:W-:Y:S01]  /*d1c0*/  FMUL.FTZ R105, R105, R176.reuse ;  /* 0x000000b069697220 */ /* 0x080fe20000410000 */
[----:B------:R-:W0:Y:S01]  /*d1d0*/  MUFU.EX2 R164, R164 ;  /* 0x000000a400a47308 */ /* 0x000e220000000800 */
[-C--:B------:R-:W-:Y:S01]  /*d1e0*/  FMUL.FTZ R108, R108, R176.reuse ;  /* 0x000000b06c6c7220 */ /* 0x080fe20000410000 */
[----:B-1----:R-:W-:Y:S01]  /*d1f0*/  FADD.FTZ R158, R160, R158 ;  /* 0x0000009ea09e7221 */ /* 0x002fe20000010000 */
        /* <DEDUP_REMOVED lines=25> */
[----:B------:R-:W-:-:S04]  /*d390*/  FMUL.FTZ R149, R149, R176 ;  /* 0x000000b095957220 */ /* 0x000fc80000410000 */
[----:B------:R-:W3:Y:S08]  /*d3a0*/  MUFU.EX2 R162, R172 ;  /* 0x000000ac00a27308 */ /* 0x000ef00000000800 */
[----:B------:R4:W-:Y:S08]  /*d3b0*/  MUFU.EX2 R3, R154 ;  /* 0x0000009a00037308 */ /* 0x0009f00000000800 */
[----:B------:R-:W5:Y:S01]  /*d3c0*/  MUFU.EX2 R173, R173 ;  /* 0x000000ad00ad7308 */ /* 0x000f620000000800 */
[----:B----4-:R-:W-:Y:S01]  /*d3d0*/  F2FP.F16.F32.PACK_AB R154, R174, R156 ;  /* 0x0000009cae9a723e */ /* 0x010fe200000000ff */
[----:B------:R-:W-:Y:S01]  /*d3e0*/  BAR.SYNC.DEFER_BLOCKING 0xf, 0x100 ;  /* 0x03c4000000007b1d */ /* 0x000fe20000010000 */
[----:B------:R-:W-:Y:S01]  /*d3f0*/  F2FP.F16.F32.PACK_AB R156, R161, R160 ;  /* 0x000000a0a19c723e */ /* 0x000fe200000000ff */
[----:B-1----:R-:W-:Y:S01]  /*d400*/  FADD.FTZ R160, R165, R158 ;  /* 0x0000009ea5a07221 */ /* 0x002fe20000010000 */
[----:B------:R-:W-:Y:S01]  /*d410*/  FADD.FTZ R161, R233, R0 ;  /* 0x00000000e9a17221 */ /* 0x000fe20000010000 */
[----:B------:R-:W-:-:S02]  /*d420*/  F2FP.F16.F32.PACK_AB R158, R165, R164 ;  /* 0x000000a4a59e723e */ /* 0x000fc400000000ff */
[----:B--2---:R-:W-:Y:S01]  /*d430*/  FADD.FTZ R160, R168, R160 ;  /* 0x000000a0a8a07221 */ /* 0x004fe20000010000 */
[----:B------:R-:W1:Y:S01]  /*d440*/  MUFU.EX2 R177, R177 ;  /* 0x000000b100b17308 */ /* 0x000e620000000800 */
[C---:B------:R-:W-:Y:S01]  /*d450*/  FADD.FTZ R164, R171.reuse, R161 ;  /* 0x000000a1aba47221 */ /* 0x040fe20000010000 */
[----:B------:R-:W-:Y:S01]  /*d460*/  F2FP.F16.F32.PACK_AB R161, R171, R233 ;  /* 0x000000e9aba1723e */ /* 0x000fe200000000ff */
[C---:B0-----:R-:W-:Y:S01]  /*d470*/  FADD.FTZ R0, R169.reuse, R160 ;  /* 0x000000a0a9007221 */ /* 0x041fe20000010000 */
[----:B------:R-:W-:Y:S01]  /*d480*/  F2FP.F16.F32.PACK_AB R160, R169, R168 ;  /* 0x000000a8a9a0723e */ /* 0x000fe200000000ff */
[----:B------:R-:W-:Y:S01]  /*d490*/  FADD.FTZ R164, R163, R164 ;  /* 0x000000a4a3a47221 */ /* 0x000fe20000010000 */
[C---:B------:R-:W-:Y:S01]  /*d4a0*/  F2FP.F16.F32.PACK_AB R163, R175.reuse, R163 ;  /* 0x000000a3afa3723e */ /* 0x040fe200000000ff */
[----:B---3--:R-:W-:Y:S01]  /*d4b0*/  FADD.FTZ R0, R162, R0 ;  /* 0x00000000a2007221 */ /* 0x008fe20000010000 */
[----:B------:R-:W0:Y:S01]  /*d4c0*/  MUFU.EX2 R180, R180 ;  /* 0x000000b400b47308 */ /* 0x000e220000000800 */
[----:B------:R-:W-:Y:S01]  /*d4d0*/  FADD.FTZ R164, R175, R164 ;  /* 0x000000a4afa47221 */ /* 0x000fe20000010000 */
[C---:B-----5:R-:W-:Y:S01]  /*d4e0*/  F2FP.F16.F32.PACK_AB R162, R173.reuse, R162 ;  /* 0x000000a2ada2723e */ /* 0x060fe200000000ff */
[----:B------:R-:W-:-:S02]  /*d4f0*/  FADD.FTZ R0, R173, R0 ;  /* 0x00000000ad007221 */ /* 0x000fc40000010000 */
[----:B------:R-:W-:Y:S02]  /*d500*/  FADD.FTZ R165, R178, R164 ;  /* 0x000000a4b2a57221 */ /* 0x000fe40000010000 */
[----:B------:R-:W-:Y:S01]  /*d510*/  FADD.FTZ R0, R3, R0 ;  /* 0x0000000003007221 */ /* 0x000fe20000010000 */
[----:B------:R-:W2:Y:S01]  /*d520*/  MUFU.EX2 R166, R166 ;  /* 0x000000a600a67308 */ /* 0x000ea20000000800 */
[----:B-1----:R-:W-:Y:S01]  /*d530*/  F2FP.F16.F32.PACK_AB R164, R177, R3 ;  /* 0x00000003b1a4723e */ /* 0x002fe200000000ff */
[----:B------:R-:W-:Y:S01]  /*d540*/  FADD.FTZ R3, R179, R165 ;  /* 0x000000a5b3037221 */ /* 0x000fe20000010000 */
[----:B------:R-:W-:Y:S01]  /*d550*/  FADD.FTZ R0, R177, R0 ;  /* 0x00000000b1007221 */ /* 0x000fe20000010000 */
[----:B------:R-:W-:Y:S01]  /*d560*/  F2FP.F16.F32.PACK_AB R165, R179, R178 ;  /* 0x000000b2b3a5723e */ /* 0x000fe200000000ff */
[----:B------:R1:W-:Y:S01]  /*d570*/  STSM.16.M88.4 [R196+0x26800], R152 ;  /* 0x02680098c4007844 */ /* 0x0003e20000000200 */
[----:B------:R-:W-:Y:S02]  /*d580*/  FADD.FTZ R3, R182, R3 ;  /* 0x00000003b6037221 */ /* 0x000fe40000010000 */
[----:B------:R-:W3:Y:S01]  /*d590*/  MUFU.EX2 R167, R183 ;  /* 0x000000b700a77308 */ /* 0x000ee20000000800 */
[----:B0-----:R-:W-:Y:S01]  /*d5a0*/  FADD.FTZ R0, R180, R0 ;  /* 0x00000000b4007221 */ /* 0x001fe20000010000 */
[----:B------:R1:W-:Y:S04]  /*d5b0*/  STSM.16.M88.4 [R199], R156 ;  /* 0x0000009cc7007844 */ /* 0x0003e80000000200 */
[----:B------:R1:W-:Y:S01]  /*d5c0*/  STSM.16.M88.4 [R197], R160 ;  /* 0x000000a0c5007844 */ /* 0x0003e20000000200 */
[C---:B--2---:R-:W-:Y:S01]  /*d5d0*/  FADD.FTZ R0, R166.reuse, R0 ;  /* 0x00000000a6007221 */ /* 0x044fe20000010000 */
[----:B------:R-:W-:Y:S01]  /*d5e0*/  F2FP.F16.F32.PACK_AB R166, R166, R180 ;  /* 0x000000b4a6a6723e */ /* 0x000fe200000000ff */
[C---:B---3--:R-:W-:Y:S01]  /*d5f0*/  FADD.FTZ R3, R167.reuse, R3 ;  /* 0x00000003a7037221 */ /* 0x048fe20000010000 */
[----:B------:R-:W-:-:S05]  /*d600*/  F2FP.F16.F32.PACK_AB R167, R167, R182 ;  /* 0x000000b6a7a7723e */ /* 0x000fca00000000ff */
[----:B------:R1:W-:Y:S01]  /*d610*/  STSM.16.M88.4 [R198], R164 ;  /* 0x000000a4c6007844 */ /* 0x0003e20000000200 */
[----:B------:R-:W-:Y:S05]  /*d620*/  @!P0 BRA `(.L_x_7790) ;  /* 0x0000000000048947 */ /* 0x000fea0003800000 */
[----:B------:R-:W-:Y:S01]  /*d630*/  BPT.TRAP 0x1 ;  /* 0x000000040000795c */ /* 0x000fe20000300000 */
.L_x_7790:
[----:B------:R0:W2:Y:S01]  /*d640*/  SYNCS.PHASECHK.TRANS64.TRYWAIT P2, [R215+URZ+0x28c50], R220 ;  /* 0x028c50dcd70075a7 */ /* 0x0000a2000804017f */
[----:B------:R-:W-:Y:S05]  /*d650*/  @!P0 BRA `(.L_x_7791) ;  /* 0x0000000000048947 */ /* 0x000fea0003800000 */
[----:B------:R-:W-:Y:S01]  /*d660*/  BPT.TRAP 0x1 ;  /* 0x000000040000795c */ /* 0x000fe20000300000 */
.L_x_7791:
[----:B------:R-:W-:Y:S04]  /*d670*/  BSSY B2, `(.L_x_7792) ;  /* 0x0000004000027945 */ /* 0x000fe80003800000 */
[----:B--2---:R-:W-:Y:S05]  /*d680*/  @P2 BRA `(.L_x_7793) ;  /* 0x0000000000082947 */ /* 0x004fea0003800000 */
[----:B------:R-:W2:Y:S02]  /*d690*/  SYNCS.PHASECHK.TRANS64.TRYWAIT P2, [R215+URZ+0x28c50], R220 ;  /* 0x028c50dcd70075a7 */ /* 0x000ea4000804017f */
[----:B--2---:R-:W-:Y:S05]  /*d6a0*/  @!P2 BRA `(.L_x_7794) ;  /* 0x0000011400eca947 */ /* 0x004fea0003800000 */
.L_x_7793:
[----:B------:R-:W-:Y:S05]  /*d6b0*/  BSYNC B2 ;  /* 0x0000000000027941 */ /* 0x000fea0003800000 */
.L_x_7792:
[----:B------:R-:W-:Y:S01]  /*d6c0*/  IMAD R168, R18, 0x1000, R13 ;  /* 0x0000100012a87824 */ /* 0x000fe200078e020d */
[----:B------:R-:W-:Y:S01]  /*d6d0*/  WARPGROUP.ARRIVE ;  /* 0x00000000000079c5 */ /* 0x000fe20000000000 */
[----:B------:R-:W-:Y:S01]  /*d6e0*/  IMAD.MOV.U32 R169, RZ, RZ, 0x40000040 ;  /* 0x40000040ffa97424 */ /* 0x000fe200078e00ff */
[----:B------:R-:W-:Y:S01]  /*d6f0*/  ISETP.GT.AND P2, PT, R214, R21, PT ;  /* 0x00000015d600720c */ /* 0x000fe20003f44270 */
[----:B0-2---:R-:W-:Y:S01]  /*d700*/  @!P1 VIADD R215, R215, 0x28c60 ;  /* 0x00028c60d7d79836 */ /* 0x005fe20000000000 */
        /* <DEDUP_REMOVED lines=10> */
[----:B-1----:R-:W-:Y:S01]  /*d7b0*/  VIADD R152, R168, 0x80 ;  /* 0x00000080a8987836 */ /* 0x002fe20000000000 */
        /* <DEDUP_REMOVED lines=32> */
.L_x_7784:
[----:B------:R-:W-:Y:S05]  /*d9c0*/  BSYNC B0 ;  /* 0x0000000000007941 */ /* 0x000fea0003800000 */
.L_x_7783:
[----:B------:R-:W-:Y:S01]  /*d9d0*/  ISETP.GE.AND P2, PT, R214, R200, PT ;  /* 0x000000c8d600720c */ /* 0x000fe20003f46270 */
[----:B------:R-:W-:-:S12]  /*d9e0*/  BSSY B0, `(.L_x_7796) ;  /* 0x00001a1000007945 */ /* 0x000fd80003800000 */
[----:B------:R-:W-:Y:S05]  /*d9f0*/  @!P2 BRA `(.L_x_7797) ;  /* 0x00000018007ca947 */ /* 0x000fea0003800000 */
[----:B------:R-:W-:Y:S02]  /*da00*/  IMAD.MOV.U32 R195, RZ, RZ, R14 ;  /* 0x000000ffffc37224 */ /* 0x000fe400078e000e */
[----:B------:R-:W-:Y:S02]  /*da10*/  IMAD.MOV.U32 R220, RZ, RZ, R20 ;  /* 0x000000ffffdc7224 */ /* 0x000fe400078e0014 */
[----:B0-----:R-:W-:-:S07]  /*da20*/  IMAD.MOV.U32 R215, RZ, RZ, R18 ;  /* 0x000000ffffd77224 */ /* 0x001fce00078e0012 */
.L_x_7808:
[----:B------:R-:W-:-:S05]  /*da30*/  VIADD R18, R215, 0x1 ;  /* 0x00000001d7127836 */ /* 0x000fca0000000000 */
[----:B------:R-:W-:-:S04]  /*da40*/  ISETP.NE.AND P2, PT, R18, 0x2, PT ;  /* 0x000000021200780c */ /* 0x000fc80003f45270 */
[----:B------:R-:W-:Y:S02]  /*da50*/  SEL R12, RZ, 0x1, P2 ;  /* 0x00000001ff0c7807 */ /* 0x000fe40001000000 */
[----:B------:R-:W-:Y:S02]  /*da60*/  SEL R18, R18, RZ, P2 ;  /* 0x000000ff12127207 */ /* 0x000fe40001000000 */
[----:B------:R-:W-:Y:S01]  /*da70*/  LOP3.LUT R22, R22, R12, RZ, 0x3c, !PT ;  /* 0x0000000c16167212 */ /* 0x000fe200078e3cff */
[----:B-1----:R-:W-:Y:S06]  /*da80*/  @!P0 BRA `(.L_x_7798) ;  /* 0x0000000000048947 */ /* 0x002fec0003800000 */
[----:B------:R-:W-:Y:S01]  /*da90*/  BPT.TRAP 0x1 ;  /* 0x000000040000795c */ /* 0x000fe20000300000 */
.L_x_7798:
[----:B------:R-:W-:Y:S01]  /*daa0*/  IMAD R21, R18, 0x8, R2 ;  /* 0x0000000812157824 */ /* 0x000fe200078e0202 */
[----:B------:R-:W-:-:S04]  /*dab0*/  SHF.L.U32 R193, R22, 0x1f, RZ ;  /* 0x0000001f16c17819 */ /* 0x000fc800000006ff */
[----:B------:R0:W1:Y:S01]  /*dac0*/  SYNCS.PHASECHK.TRANS64.TRYWAIT P2, [R21+URZ+0x28c30], R193 ;  /* 0x028c30c1150075a7 */ /* 0x000062000804017f */
[----:B------:R-:W-:Y:S05]  /*dad0*/  @!P0 BRA `(.L_x_7799) ;  /* 0x0000000000048947 */ /* 0x000fea0003800000 */
[----:B------:R-:W-:Y:S01]  /*dae0*/  BPT.TRAP 0x1 ;  /* 0x000000040000795c */ /* 0x000fe20000300000 */
.L_x_7799:
[----:B------:R-:W-:Y:S01]  /*daf0*/  BSSY B1, `(.L_x_7800) ;  /* 0x0000006000017945 */ /* 0x000fe20003800000 */
[----:B------:R-:W-:Y:S02]  /*db00*/  IMAD R156, R18, 0x200, R15 ;  /* 0x00000200129c7824 */ /* 0x000fe400078e020f */
[----:B------:R-:W-:Y:S01]  /*db10*/  IMAD.MOV.U32 R157, RZ, RZ, 0x40000040 ;  /* 0x40000040ff9d7424 */ /* 0x000fe200078e00ff */
[----:B-1----:R-:W-:Y:S06]  /*db20*/  @P2 BRA `(.L_x_7801) ;  /* 0x0000000000082947 */ /* 0x002fec0003800000 */
[----:B------:R-:W1:Y:S02]  /*db30*/  SYNCS.PHASECHK.TRANS64.TRYWAIT P2, [R21+URZ+0x28c30], R193 ;  /* 0x028c30c1150075a7 */ /* 0x000e64000804017f */
[----:B-1----:R-:W-:Y:S05]  /*db40*/  @!P2 BRA `(.L_x_7802) ;  /* 0x0000011000d8a947 */ /* 0x002fea0003800000 */
.L_x_7801:
[----:B------:R-:W-:Y:S05]  /*db50*/  BSYNC B1 ;  /* 0x0000000000017941 */ /* 0x000fea0003800000 */
.L_x_7800:
        /* <DEDUP_REMOVED lines=52> */
[----:B--2---:R-:W-:Y:S01]  /*dea0*/  FMNMX.FTZ R14, R12, R14, !PT ;  /* 0x0000000e0c0e7209 */ /* 0x004fe20007810000 */
[----:B------:R-:W-:-:S04]  /*deb0*/  IMAD.U32 R12, RZ, RZ, UR39 ;  /* 0x00000027ff0c7e24 */ /* 0x000fc8000f8e00ff */
[----:B------:R-:W2:Y:S02]  /*dec0*/  SHFL.BFLY PT, R20, R14, 0x1, 0x1f ;  /* 0x0c201f000e147f89 */ /* 0x000ea400000e0000 */
[----:B--2---:R-:W-:-:S05]  /*ded0*/  FMNMX.FTZ R20, R14, R20, !PT ;  /* 0x000000140e147209 */ /* 0x004fca0007810000 */
        /* <DEDUP_REMOVED lines=20> */
[----:B------:R-:W2:Y:S04]  /*e020*/  MUFU.EX2 R168, R225 ;  /* 0x000000e100a87308 */ /* 0x000ea80000000800 */
[----:B------:R-:W-:-:S04]  /*e030*/  @!P1 PRMT R14, RZ, 0x654, R14 ;  /* 0x00000654ff0e9816 */ /* 0x000fc8000000000e */
[----:B------:R3:W-:Y:S01]  /*e040*/  @!P1 SYNCS.ARRIVE.TRANS64.RED.A1T0 RZ, [R14+URZ], RZ ;  /* 0x000000ff0eff99a7 */ /* 0x0007e2000810043f */
[----:B------:R-:W4:Y:S01]  /*e050*/  MUFU.EX2 R152, R152 ;  /* 0x0000009800987308 */ /* 0x000f220000000800 */
[----:B---3--:R-:W-:-:S07]  /*e060*/  FMNMX.FTZ R14, R154, R195, !PT ;  /* 0x000000c39a0e7209 */ /* 0x008fce0007810000 */
[----:B------:R-:W3:Y:S01]  /*e070*/  MUFU.EX2 R153, R153 ;  /* 0x0000009900997308 */ /* 0x000ee20000000800 */
[-C--:B--2---:R-:W-:Y:S01]  /*e080*/  FMUL.FTZ R24, R24, R168.reuse ;  /* 0x000000a818187220 */ /* 0x084fe20000410000 */
[----:B------:R-:W-:Y:S01]  /*e090*/  FMUL.FTZ R25, R25, R168 ;  /* 0x000000a819197220 */ /* 0x000fe20000410000 */
[----:B------:R-:W-:Y:S01]  /*e0a0*/  FMNMX.FTZ R14, R155, R14, !PT ;  /* 0x0000000e9b0e7209 */ /* 0x000fe20007810000 */
[-C--:B------:R-:W-:Y:S01]  /*e0b0*/  FMUL.FTZ R28, R28, R168.reuse ;  /* 0x000000a81c1c7220 */ /* 0x080fe20000410000 */
[-C--:B------:R-:W-:Y:S01]  /*e0c0*/  FMUL.FTZ R29, R29, R168.reuse ;  /* 0x000000a81d1d7220 */ /* 0x080fe20000410000 */
[----:B------:R-:W-:Y:S01]  /*e0d0*/  FMUL.FTZ R32, R32, R168 ;  /* 0x000000a820207220 */ /* 0x000fe20000410000 */
[----:B------:R-:W-:Y:S01]  /*e0e0*/  FMNMX.FTZ R14, R158, R14, !PT ;  /* 0x0000000e9e0e7209 */ /* 0x000fe20007810000 */
[----:B------:R-:W-:Y:S01]  /*e0f0*/  FMUL.FTZ R33, R33, R168 ;  /* 0x000000a821217220 */ /* 0x000fe20000410000 */
[----:B----4-:R-:W-:Y:S01]  /*e100*/  FFMA.FTZ R0, R168, R0, R152 ;  /* 0x00000000a8007223 */ /* 0x010fe20000010098 */
[----:B------:R-:W-:Y:S01]  /*e110*/  FMUL.FTZ R36, R36, R168 ;  /* 0x000000a824247220 */ /* 0x000fe20000410000 */
[----:B------:R-:W-:Y:S01]  /*e120*/  FMNMX.FTZ R14, R159, R14, !PT ;  /* 0x0000000e9f0e7209 */ /* 0x000fe20007810000 */
[-C--:B------:R-:W-:Y:S01]  /*e130*/  FMUL.FTZ R37, R37, R168.reuse ;  /* 0x000000a825257220 */ /* 0x080fe20000410000 */
[-C--:B------:R-:W-:Y:S01]  /*e140*/  FMUL.FTZ R40, R40, R168.reuse ;  /* 0x000000a828287220 */ /* 0x080fe20000410000 */
[----:B------:R-:W-:Y:S01]  /*e150*/  FMUL.FTZ R41, R41, R168 ;  /* 0x000000a829297220 */ /* 0x000fe20000410000 */
[----:B------:R-:W-:Y:S01]  /*e160*/  FMNMX.FTZ R14, R162, R14, !PT ;  /* 0x0000000ea20e7209 */ /* 0x000fe20007810000 */
[----:B------:R-:W-:Y:S01]  /*e170*/  FMUL.FTZ R44, R44, R168 ;  /* 0x000000a82c2c7220 */ /* 0x000fe20000410000 */
[C---:B---3--:R-:W-:Y:S01]  /*e180*/  FADD.FTZ R0, R153.reuse, R0 ;  /* 0x0000000099007221 */ /* 0x048fe20000010000 */
        /* <DEDUP_REMOVED lines=68> */
[----:B------:R-:W2:Y:S03]  /*e5d0*/  MUFU.EX2 R156, R156 ;  /* 0x0000009c009c7308 */ /* 0x000ea60000000800 */
[----:B------:R-:W3:Y:S05]  /*e5e0*/  SHFL.BFLY PT, R168, R14, 0x2, 0x1f ;  /* 0x0c401f000ea87f89 */ /* 0x000eea00000e0000 */
[----:B------:R-:W4:Y:S08]  /*e5f0*/  MUFU.EX2 R157, R157 ;  /* 0x0000009d009d7308 */ /* 0x000f300000000800 */
[----:B------:R-:W5:Y:S01]  /*e600*/  MUFU.EX2 R160, R160 ;  /* 0x000000a000a07308 */ /* 0x000f620000000800 */
[----:B--2---:R-:W-:-:S07]  /*e610*/  FADD.FTZ R0, R156, R0 ;  /* 0x000000009c007221 */ /* 0x004fce0000010000 */
[----:B------:R-:W2:Y:S01]  /*e620*/  MUFU.EX2 R161, R161 ;  /* 0x000000a100a17308 */ /* 0x000ea20000000800 */
[----:B----4-:R-:W-:Y:S01]  /*e630*/  FADD.FTZ R0, R157, R0 ;  /* 0x000000009d007221 */ /* 0x010fe20000010000 */
[----:B---3--:R-:W-:-:S05]  /*e640*/  FMNMX.FTZ R14, R14, R168, !PT ;  /* 0x000000a80e0e7209 */ /* 0x008fca0007810000 */
[----:B------:R-:W3:Y:S01]  /*e650*/  SHFL.BFLY PT, R168, R14, 0x1, 0x1f ;  /* 0x0c201f000ea87f89 */ /* 0x000ee200000e0000 */
[----:B------:R-:W4:Y:S01]  /*e660*/  MUFU.EX2 R164, R164 ;  /* 0x000000a400a47308 */ /* 0x000f220000000800 */
[----:B-----5:R-:W-:-:S07]  /*e670*/  FADD.FTZ R0, R160, R0 ;  /* 0x00000000a0007221 */ /* 0x020fce0000010000 */
[----:B------:R-:W5:Y:S01]  /*e680*/  MUFU.EX2 R165, R165 ;  /* 0x000000a500a57308 */ /* 0x000f620000000800 */
[----:B--2---:R-:W-:-:S07]  /*e690*/  FADD.FTZ R0, R161, R0 ;  /* 0x00000000a1007221 */ /* 0x004fce0000010000 */
[----:B------:R-:W2:Y:S01]  /*e6a0*/  MUFU.EX2 R220, R220 ;  /* 0x000000dc00dc7308 */ /* 0x000ea20000000800 */
[----:B----4-:R-:W-:Y:S01]  /*e6b0*/  FADD.FTZ R0, R164, R0 ;  /* 0x00000000a4007221 */ /* 0x010fe20000010000 */
[----:B---3--:R-:W-:-:S06]  /*e6c0*/  FMNMX.FTZ R14, R14, R168, !PT ;  /* 0x000000a80e0e7209 */ /* 0x008fcc0007810000 */
[----:B------:R-:W3:Y:S01]  /*e6d0*/  MUFU.EX2 R169, R169 ;  /* 0x000000a900a97308 */ /* 0x000ee20000000800 */
[----:B-----5:R-:W-:Y:S01]  /*e6e0*/  FADD.FTZ R0, R165, R0 ;  /* 0x00000000a5007221 */ /* 0x020fe20000010000 */
[----:B------:R-:W-:-:S04]  /*e6f0*/  FADD.FTZ R168, -R14, R195 ;  /* 0x000000c30ea87221 */ /* 0x000fc80000010100 */
[----:B------:R-:W-:Y:S02]  /*e700*/  FMUL.FTZ R168, R168, R12 ;  /* 0x0000000ca8a87220 */ /* 0x000fe40000410000 */
[----:B------:R-:W4:Y:S01]  /*e710*/  MUFU.EX2 R172, R172 ;  /* 0x000000ac00ac7308 */ /* 0x000f220000000800 */
[----:B--2---:R-:W-:-:S07]  /*e720*/  FADD.FTZ R0, R220, R0 ;  /* 0x00000000dc007221 */ /* 0x004fce0000010000 */
[----:B------:R-:W2:Y:S01]  /*e730*/  MUFU.EX2 R168, R168 ;  /* 0x000000a800a87308 */ /* 0x000ea20000000800 */
[----:B---3--:R-:W-:-:S07]  /*e740*/  FADD.FTZ R0, R169, R0 ;  /* 0x00000000a9007221 */ /* 0x008fce0000010000 */
[----:B------:R-:W3:Y:S01]  /*e750*/  MUFU.EX2 R173, R173 ;  /* 0x000000ad00ad7308 */ /* 0x000ee20000000800 */
[----:B----4-:R-:W-:-:S07]  /*e760*/  FADD.FTZ R0, R172, R0 ;  /* 0x00000000ac007221 */ /* 0x010fce0000010000 */
[----:B------:R-:W4:Y:S01]  /*e770*/  MUFU.EX2 R176, R176 ;  /* 0x000000b000b07308 */ /* 0x000f220000000800 */
[----:B--2---:R2:W-:Y:S01]  /*e780*/  @!P2 STS [R153+0x28820], R168 ;  /* 0x028820a89900a388 */ /* 0x0045e20000000800 */
[-C--:B------:R-:W-:Y:S01]  /*e790*/  FMUL.FTZ R26, R26, R168.reuse ;  /* 0x000000a81a1a7220 */ /* 0x080fe20000410000 */
[-C--:B------:R-:W-:Y:S01]  /*e7a0*/  FMUL.FTZ R27, R27, R168.reuse ;  /* 0x000000a81b1b7220 */ /* 0x080fe20000410000 */
[-C--:B------:R-:W-:Y:S01]  /*e7b0*/  FMUL.FTZ R30, R30, R168.reuse ;  /* 0x000000a81e1e7220 */ /* 0x080fe20000410000 */
[-C--:B------:R-:W-:Y:S01]  /*e7c0*/  FMUL.FTZ R31, R31, R168.reuse ;  /* 0x000000a81f1f7220 */ /* 0x080fe20000410000 */
[-C--:B------:R-:W-:Y:S01]  /*e7d0*/  FMUL.FTZ R34, R34, R168.reuse ;  /* 0x000000a822227220 */ /* 0x080fe20000410000 */
[-C--:B------:R-:W-:Y:S01]  /*e7e0*/  FMUL.FTZ R35, R35, R168.reuse ;  /* 0x000000a823237220 */ /* 0x080fe20000410000 */
[----:B------:R-:W5:Y:S01]  /*e7f0*/  MUFU.EX2 R177, R177 ;  /* 0x000000b100b17308 */ /* 0x000f620000000800 */
[----:B---3--:R-:W-:Y:S01]  /*e800*/  FADD.FTZ R0, R173, R0 ;  /* 0x00000000ad007221 */ /* 0x008fe20000010000 */
[----:B------:R-:W-:Y:S01]  /*e810*/  FMUL.FTZ R38, R38, R168 ;  /* 0x000000a826267220 */ /* 0x000fe20000410000 */
[----:B--2---:R-:W-:Y:S01]  /*e820*/  FMUL.FTZ R153, R14, R12 ;  /* 0x0000000c0e997220 */ /* 0x004fe20000410000 */
        /* <DEDUP_REMOVED lines=20> */
[----:B----4-:R-:W-:Y:S01]  /*e970*/  FADD.FTZ R0, R176, R0 ;  /* 0x00000000b0007221 */ /* 0x010fe20000010000 */
        /* <DEDUP_REMOVED lines=31> */
[----:B--2---:R-:W-:Y:S01]  /*eb70*/  F2FP.F16.F32.PACK_AB R158, R165, R164 ;  /* 0x000000a4a59e723e */ /* 0x004fe200000000ff */
        /* <DEDUP_REMOVED lines=18> */
[----:B--2---:R-:W-:Y:S01]  /*eca0*/  F2FP.F16.F32.PACK_AB R162, R173, R172 ;  /* 0x000000acada2723e */ /* 0x004fe200000000ff */
[-C--:B------:R-:W-:Y:S01]  /*ecb0*/  FMUL.FTZ R107, R107, R168.reuse ;  /* 0x000000a86b6b7220 */ /* 0x080fe20000410000 */
[-C--:B------:R-:W-:Y:S01]  /*ecc0*/  FMUL.FTZ R110, R110, R168.reuse ;  /* 0x000000a86e6e7220 */ /* 0x080fe20000410000 */
[-C--:B------:R-:W-:Y:S01]  /*ecd0*/  FMUL.FTZ R111, R111, R168.reuse ;  /* 0x000000a86f6f7220 */ /* 0x080fe20000410000 */
[-C--:B------:R-:W-:Y:S01]  /*ece0*/  FMUL.FTZ R114, R114, R168.reuse ;  /* 0x000000a872727220 */ /* 0x080fe20000410000 */
[----:B------:R-:W2:Y:S01]  /*ecf0*/  MUFU.EX2 R195, R195 ;  /* 0x000000c300c37308 */ /* 0x000ea20000000800 */
[----:B-----5:R-:W-:Y:S01]  /*ed00*/  FADD.FTZ R3, R215, R3 ;  /* 0x00000003d7037221 */ /* 0x020fe20000010000 */
        /* <DEDUP_REMOVED lines=15> */
[----:B--2---:R-:W-:Y:S01]  /*ee00*/  FADD.FTZ R3, R195, R3 ;  /* 0x00000003c3037221 */ /* 0x004fe20000010000 */
        /* <DEDUP_REMOVED lines=39> */
.L_x_7803:
[----:B------:R3:W4:Y:S01]  /*f080*/  SYNCS.PHASECHK.TRANS64.TRYWAIT P2, [R21+URZ+0x28c50], R193 ;  /* 0x028c50c1150075a7 */ /* 0x000722000804017f */
[----:B------:R-:W-:Y:S05]  /*f090*/  @!P0 BRA `(.L_x_7804) ;  /* 0x0000000000048947 */ /* 0x000fea0003800000 */
[----:B------:R-:W-:Y:S01]  /*f0a0*/  BPT.TRAP 0x1 ;  /* 0x000000040000795c */ /* 0x000fe20000300000 */
.L_x_7804:
[----:B------:R-:W-:Y:S04]  /*f0b0*/  BSSY B1, `(.L_x_7805) ;  /* 0x0000004000017945 */ /* 0x000fe80003800000 */
[----:B----4-:R-:W-:Y:S05]  /*f0c0*/  @P2 BRA `(.L_x_7806) ;  /* 0x0000000000082947 */ /* 0x010fea0003800000 */
[----:B------:R-:W4:Y:S02]  /*f0d0*/  SYNCS.PHASECHK.TRANS64.TRYWAIT P2, [R21+URZ+0x28c50], R193 ;  /* 0x028c50c1150075a7 */ /* 0x000f24000804017f */
[----:B----4-:R-:W-:Y:S05]  /*f0e0*/  @!P2 BRA `(.L_x_7807) ;  /* 0x000000fc0084a947 */ /* 0x010fea0003800000 */
.L_x_7806:
[----:B------:R-:W-:Y:S05]  /*f0f0*/  BSYNC B1 ;  /* 0x0000000000017941 */ /* 0x000fea0003800000 */
.L_x_7805:
[----:B------:R-:W-:Y:S01]  /*f100*/  IMAD R168, R18, 0x1000, R13 ;  /* 0x0000100012a87824 */ /* 0x000fe200078e020d */
[----:B------:R-:W-:Y:S01]  /*f110*/  WARPGROUP.ARRIVE ;  /* 0x00000000000079c5 */ /* 0x000fe20000000000 */
[----:B------:R-:W-:Y:S01]  /*f120*/  IMAD.MOV.U32 R169, RZ, RZ, 0x40000040 ;  /* 0x40000040ffa97424 */ /* 0x000fe200078e00ff */
[----:B------:R-:W-:Y:S01]  /*f130*/  ISETP.GT.AND P2, PT, R214, R200, PT ;  /* 0x000000c8d600720c */ /* 0x000fe20003f44270 */
[----:B01-34-:R-:W-:Y:S01]  /*f140*/  @!P1 VIADD R21, R21, 0x28c60 ;  /* 0x00028c6015159836 */ /* 0x01bfe20000000000 */
        /* <DEDUP_REMOVED lines=42> */
.L_x_7797:
[----:B------:R-:W-:Y:S05]  /*f3f0*/  BSYNC B0 ;  /* 0x0000000000007941 */ /* 0x000fea0003800000 */
.L_x_7796:
        /* <DEDUP_REMOVED lines=162> */
[----:B--2---:R-:W-:Y:S01]  /*fe20*/  SEL R0, RZ, 0x1, P1 ;  /* 0x00000001ff007807 */ /* 0x004fe20000800000 */
[----:B------:R-:W-:Y:S06]  /*fe30*/  BAR.ARV 0xe, 0x100 ;  /* 0x0384000000007b1d */ /* 0x000fec0000002000 */
[----:B------:R-:W-:-:S02]  /*fe40*/  PLOP3.LUT P0, PT, PT, PT, PT, 0x8, 0x0 ;  /* 0x000000000000781c */ /* 0x000fc40003f0e170 */
[----:B------:R-:W-:Y:S02]  /*fe50*/  LOP3.LUT R22, R22, R0, RZ, 0x3c, !PT ;  /* 0x0000000016167212 */ /* 0x000fe400078e3cff */
[----:B------:R-:W-:-:S09]  /*fe60*/  SEL R18, R18, RZ, P1 ;  /* 0x000000ff12127207 */ /* 0x000fd20000800000 */
.L_x_7724:
[----:B------:R-:W-:Y:S05]  /*fe70*/  BSYNC B7 ;  /* 0x0000000000077941 */ /* 0x000fea0003800000 */
.L_x_7720:
[----:B------:R-:W2:Y:S08]  /*fe80*/  S2UR UR5, SR_CgaCtaId ;  /* 0x00000000000579c3 */ /* 0x000eb00000008800 */
[----:B------:R-:W-:Y:S06]  /*fe90*/  BAR.SYNC.DEFER_BLOCKING 0x5, 0x180 ;  /* 0x0146000000007b1d */ /* 0x000fec0000010000 */
[----:B------:R-:W-:Y:S01]  /*fea0*/  UMOV UR4, 0x400 ;  /* 0x0000040000047882 */ /* 0x000fe20000000000 */
[----:B------:R-:W-:Y:S01]  /*feb0*/  BSSY B0, `(.L_x_7809) ;  /* 0x0000499000007945 */ /* 0x000fe20003800000 */
[----:B--2---:R-:W-:-:S06]  /*fec0*/  ULEA UR4, UR5, UR4, 0x18 ;  /* 0x0000000405047291 */ /* 0x004fcc000f8ec03f */
[----:B------:R-:W-:-:S05]  /*fed0*/  IMAD.U32 R2, RZ, RZ, UR4 ;  /* 0x00000004ff027e24 */ /* 0x000fca000f8e00ff */
[----:B0-----:R0:W2:Y:S01]  /*fee0*/  LDS.128 R4, [R2+0x28cd0] ;  /* 0x028cd00002047984 */ /* 0x0010a20000000c00 */
[----:B------:R-:W-:Y:S06]  /*fef0*/  BAR.ARV 0x4, 0x180 ;  /* 0x0106000000007b1d */ /* 0x000fec0000002000 */
[----:B------:R-:W-:Y:S05]  /*ff00*/  @P0 BRA `(.L_x_7810) ;  /* 0x00000038008c0947 */ /* 0x000fea0003800000 */
[----:B------:R-:W3:Y:S01]  /*ff10*/  LDL R8, [R1+0x6c] ;  /* 0x00006c0001087983 */ /* 0x000ee20000100800 */
        /* <DEDUP_REMOVED lines=12> */
[----:B---3-5:R-:W-:-:S04]  /*ffe0*/  IMAD.WIDE R152, R8, 0x2, R20 ;  /* 0x0000000208987825 */ /* 0x028fc800078e0214 */
        /* <DEDUP_REMOVED lines=158> */
[----:B--2---:R-:W-:Y:S02]  /*109d0*/  MOV R4, R8 ;  /* 0x0000000800047202 */ /* 0x004fe40000000f00 */
[----:B------:R-:W-:Y:S01]  /*109e0*/  F2FP.F16.F32.PACK_AB R8, R137, R136 ;  /* 0x000000888908723e */ /* 0x000fe200000000ff */
[----:B------:R-:W-:Y:S01]  /*109f0*/  IMAD.X R153, RZ, RZ, R153, P0 ;  /* 0x000000ffff997224 */ /* 0x000fe200000e0699 */
[----:B------:R-:W-:-:S02]  /*10a00*/  F2FP.F16.F32.PACK_AB R9, R139, R138 ;  /* 0x0000008a8b09723e */ /* 0x000fc400000000ff */
[----:B------:R-:W-:Y:S02]  /*10a10*/  F2FP.F16.F32.PACK_AB R15, R151, R150 ;  /* 0x00000096970f723e */ /* 0x000fe400000000ff */
[----:B------:R-:W-:Y:S01]  /*10a20*/  ISETP.NE.U32.AND P1, PT, RZ, UR6, PT ;  /* 0x00000006ff007c0c */ /* 0x000fe2000bf25070 */
[----:B------:R1:W-:Y:S03]  /*10a30*/  STSM.16.M88.4 [R4], R8 ;  /* 0x0000000804007844 */ /* 0x0003e60000000200 */
[----:B------:R-:W-:Y:S02]  /*10a40*/  ISETP.NE.AND.EX P1, PT, RZ, UR7, PT, P1 ;  /* 0x00000007ff007c0c */ /* 0x000fe4000bf25310 */
[----:B-1----:R-:W-:Y:S02]  /*10a50*/  LOP3.LUT R4, R0, 0x380, RZ, 0xc0, !PT ;  /* 0x0000038000047812 */ /* 0x002fe400078ec0ff */
[----:B------:R-:W-:-:S02]  /*10a60*/  IADD3 R8, P0, R207, UR6, RZ ;  /* 0x00000006cf087c10 */ /* 0x000fc4000ff1e0ff */
[----:B------:R-:W-:Y:S02]  /*10a70*/  SHF.R.U64 R4, R4, 0x3, RZ ;  /* 0x0000000304047819 */ /* 0x000fe400000012ff */
[----:B------:R-:W-:Y:S02]  /*10a80*/  IADD3.X R9, R208, UR7, RZ, P0, !PT ;  /* 0x00000007d0097c10 */ /* 0x000fe400087fe4ff */
[----:B------:R-:W-:Y:S01]  /*10a90*/  LOP3.LUT R152, R4, R0, RZ, 0x3c, !PT ;  /* 0x0000000004987212 */ /* 0x000fe200078e3cff */
[----:B------:R-:W-:-:S03]  /*10aa0*/  IMAD.MOV.U32 R0, RZ, RZ, RZ ;  /* 0x000000ffff007224 */ /* 0x000fc600078e00ff */
        /* <DEDUP_REMOVED lines=14> */
[----:B-1----:R-:W2:Y:S02]  /*10b90*/  LDG.E R8, desc[UR42][R8.64+0x4] ;  /* 0x0000042a08087981 */ /* 0x002ea4000c1e1900 */
[----:B--2---:R-:W-:-:S07]  /*10ba0*/  IMAD.IADD R4, R8, 0x1, -R4 ;  /* 0x0000000108047824 */ /* 0x004fce00078e0a04 */
.L_x_7811:
[----:B-1----:R-:W2:Y:S01]  /*10bb0*/  LDL R8, [R1+0x44] ;  /* 0x0000440001087983 */ /* 0x002ea20000100800 */
        /* <DEDUP_REMOVED lines=11> */
[----:B------:R-:W3:Y:S01]  /*10c70*/  LDL R157, [R1+0x68] ;  /* 0x00006800019d7983 */ /* 0x000ee20000100800 */
[----:B------:R-:W-:Y:S02]  /*10c80*/  ISETP.NE.U32.AND P0, PT, RZ, UR6, PT ;  /* 0x00000006ff007c0c */ /* 0x000fe4000bf05070 */
[----:B------:R-:W-:Y:S02]  /*10c90*/  SEL R9, R9, 0x978, P1 ;  /* 0x0000097809097807 */ /* 0x000fe40000800000 */
[----:B------:R-:W-:Y:S02]  /*10ca0*/  ISETP.NE.AND.EX P0, PT, RZ, UR7, PT, P0 ;  /* 0x00000007ff007c0c */ /* 0x000fe4000bf05300 */
[----:B------:R-:W4:Y:S02]  /*10cb0*/  LDC.64 R12, c[0x0][R9+0x220] ;  /* 0x00008800090c7b82 */ /* 0x000f240000000a00 */
[----:B------:R-:W-:-:S06]  /*10cc0*/  SEL R15, R206, RZ, !P0 ;  /* 0x000000ffce0f7207 */ /* 0x000fcc0004000000 */
[----:B------:R-:W5:Y:S01]  /*10cd0*/  LDC.64 R10, c[0x0][R9+0x218] ;  /* 0x00008600090a7b82 */ /* 0x000f620000000a00 */
[----:B------:R-:W-:Y:S02]  /*10ce0*/  IMAD.IADD R153, R203, 0x1, R194 ;  /* 0x00000001cb997824 */ /* 0x000fe400078e02c2 */
[----:B----4-:R-:W-:Y:S01]  /*10cf0*/  IMAD R13, R13, R15, RZ ;  /* 0x0000000f0d0d7224 */ /* 0x010fe200078e02ff */
[----:B------:R-:W-:Y:S02]  /*10d00*/  SEL R155, R217, RZ, P1 ;  /* 0x000000ffd99b7207 */ /* 0x000fe40000800000 */
[----:B--2---:R-:W-:Y:S02]  /*10d10*/  SEL R14, R14, RZ, !P0 ;  /* 0x000000ff0e0e7207 */ /* 0x004fe40004000000 */
[----:B-1----:R-:W-:-:S03]  /*10d20*/  ISETP.NE.AND P0, PT, R156, 0x1, PT ;  /* 0x000000019c00780c */ /* 0x002fc60003f05270 */
[C---:B------:R-:W-:Y:S02]  /*10d30*/  IMAD R14, R12.reuse, R14, R13 ;  /* 0x0000000e0c0e7224 */ /* 0x040fe400078e020d */
[----:B------:R-:W-:-:S04]  /*10d40*/  IMAD.WIDE.U32 R12, R12, R15, RZ ;  /* 0x0000000f0c0c7225 */ /* 0x000fc800078e00ff */
[-C--:B-----5:R-:W-:Y:S02]  /*10d50*/  IMAD R15, R11, R204.reuse, RZ ;  /* 0x000000cc0b0f7224 */ /* 0x0a0fe400078e02ff */
[----:B------:R-:W-:-:S04]  /*10d60*/  IMAD.WIDE.U32 R10, R10, R204, RZ ;  /* 0x000000cc0a0a7225 */ /* 0x000fc800078e00ff */
[----:B------:R-:W-:Y:S02]  /*10d70*/  IMAD.IADD R15, R11, 0x1, R15 ;  /* 0x000000010b0f7824 */ /* 0x000fe400078e020f */
[----:B------:R-:W1:Y:S01]  /*10d80*/  @P0 LDC R11, c[0x0][0xbec] ;  /* 0x0002fb00ff0b0b82 */ /* 0x000e620000000800 */
[----:B------:R-:W-:-:S07]  /*10d90*/  IADD3 R152, P2, P3, R12, R10, R0 ;  /* 0x0000000a0c987210 */ /* 0x000fce0007b5e000 */
[----:B------:R-:W2:Y:S01]  /*10da0*/  @P0 LDC R10, c[0x0][0xbf0] ;  /* 0x0002fc00ff0a0b82 */ /* 0x000ea20000000800 */
[----:B------:R-:W-:-:S05]  /*10db0*/  IMAD.IADD R14, R13, 0x1, R14 ;  /* 0x000000010d0e7824 */ /* 0x000fca00078e020e */
[----:B------:R-:W-:Y:S01]  /*10dc0*/  IADD3.X R14, R14, R15, R8, P2, P3 ;  /* 0x0000000f0e0e7210 */ /* 0x000fe200017e6408 */
[----:B------:R-:W-:Y:S02]  /*10dd0*/  IMAD.MOV.U32 R15, RZ, RZ, R153 ;  /* 0x000000ffff0f7224 */ /* 0x000fe400078e0099 */
[----:B-1----:R-:W-:-:S05]  /*10de0*/  @P0 IMAD.HI.U32 R11, R153, R11, RZ ;  /* 0x0000000b990b0227 */ /* 0x002fca00078e00ff */
[----:B--2---:R-:W-:Y:S02]  /*10df0*/  @P0 SHF.R.U32.HI R15, RZ, R10, R11 ;  /* 0x0000000aff0f0219 */ /* 0x004fe4000001160b */
[----:B------:R-:W1:Y:S02]  /*10e00*/  LDC.64 R10, c[0x0][R9+0x228] ;  /* 0x00008a00090a7b82 */ /* 0x000e640000000a00 */
[----:B-1----:R-:W-:-:S04]  /*10e10*/  IMAD.WIDE.U32 R12, R10, R155, RZ ;  /* 0x0000009b0a0c7225 */ /* 0x002fc800078e00ff */
[----:B------:R-:W-:-:S04]  /*10e20*/  IMAD R10, R11, R155, RZ ;  /* 0x0000009b0b0a7224 */ /* 0x000fc800078e02ff */
[----:B------:R-:W-:Y:S02]  /*10e30*/  IMAD.IADD R13, R13, 0x1, R10 ;  /* 0x000000010d0d7824 */ /* 0x000fe400078e020a */
[----:B------:R1:W2:Y:S01]  /*10e40*/  LDC.64 R10, c[0x0][R9+0x210] ;  /* 0x00008400090a7b82 */ /* 0x0002a20000000a00 */
[----:B------:R-:W-:Y:S01]  /*10e50*/  IADD3 R12, P0, P2, R15, R152, R12 ;  /* 0x000000980f0c7210 */ /* 0x000fe20007a1e00c */
[--C-:B------:R-:W-:Y:S01]  /*10e60*/  IMAD.MOV R152, RZ, RZ, -R15.reuse ;  /* 0x000000ffff987224 */ /* 0x100fe200078e0a0f */
[----:B------:R-:W-:-:S03]  /*10e70*/  SHF.R.S32.HI R15, RZ, 0x1f, R15 ;  /* 0x0000001fff0f7819 */ /* 0x000fc6000001140f */
[----:B------:R-:W-:Y:S01]  /*10e80*/  IMAD R152, R156, R152, R153 ;  /* 0x000000989c987224 */ /* 0x000fe200078e0299 */
[----:B------:R-:W-:-:S04]  /*10e90*/  IADD3.X R13, R15, R14, R13, P0, P2 ;  /* 0x0000000e0f0d7210 */ /* 0x000fc800007e440d */
[----:B-1----:R-:W-:Y:S01]  /*10ea0*/  SHF.R.S32.HI R9, RZ, 0x1f, R152 ;  /* 0x0000001fff097819 */ /* 0x002fe20000011498 */
[-C--:B--2---:R-:W-:Y:S02]  /*10eb0*/  IMAD R11, R11, R152.reuse, RZ ;  /* 0x000000980b0b7224 */ /* 0x084fe400078e02ff */
[----:B------:R-:W-:-:S04]  /*10ec0*/  IMAD.WIDE.U32 R12, R10, R152, R12 ;  /* 0x000000980a0c7225 */ /* 0x000fc800078e000c */
[----:B------:R-:W-:Y:S02]  /*10ed0*/  IMAD R9, R10, R9, R11 ;  /* 0x000000090a097224 */ /* 0x000fe400078e020b */
[----:B------:R-:W1:Y:S08]  /*10ee0*/  LDC.64 R10, c[0x0][0xba8] ;  /* 0x0002ea00ff0a7b82 */ /* 0x000e700000000a00 */
[----:B-1----:R-:W1:Y:S08]  /*10ef0*/  @!P1 LDC R10, c[0x0][0xb50] ;  /* 0x0002d400ff0a9b82 */ /* 0x002e700000000800 */
[----:B------:R-:W2:Y:S01]  /*10f00*/  @!P1 LDC R11, c[0x0][0xb54] ;  /* 0x0002d500ff0b9b82 */ /* 0x000ea20000000800 */
[----:B------:R-:W-:-:S02]  /*10f10*/  IMAD.IADD R9, R13, 0x1, R9 ;  /* 0x000000010d097824 */ /* 0x000fc400078e0209 */
[----:B------:R-:W-:Y:S01]  /*10f20*/  IMAD.IADD R14, R189, 0x1, R194 ;  /* 0x00000001bd0e7824 */ /* 0x000fe200078e02c2 */
[----:B-1----:R-:W-:Y:S01]  /*10f30*/  LEA R13, P0, R12, R10, 0x2 ;  /* 0x0000000a0c0d7211 */ /* 0x002fe200078010ff */
[----:B---3--:R-:W-:-:S03]  /*10f40*/  IMAD.MOV R10, RZ, RZ, -R157 ;  /* 0x000000ffff0a7224 */ /* 0x008fc600078e0a9d */
[----:B--2---:R-:W-:Y:S02]  /*10f50*/  LEA.HI.X R9, R12, R11, R9, 0x2, P0 ;  /* 0x0000000b0c097211 */ /* 0x004fe400000f1409 */
[----:B------:R-:W-:Y:S01]  /*10f60*/  ISETP.NE.AND P0, PT, R202, R10, PT ;  /* 0x0000000aca00720c */ /* 0x000fe20003f05270 */
[----:B------:R-:W-:Y:S04]  /*10f70*/  SHFL.IDX PT, R12, R13, 0x1, 0x1c1f ;  /* 0x003c1f000d0c7f89 */ /* 0x000fe800000e0000 */
[----:B------:R-:W-:Y:S04]  /*10f80*/  SHFL.IDX PT, R10, R13, RZ, 0x1c1f ;  /* 0x001c1fff0d0a7589 */ /* 0x000fe800000e0000 */
        /* <DEDUP_REMOVED lines=8> */
.L_x_7812:
        /* <DEDUP_REMOVED lines=24> */
[----:B------:R-:W-:Y:S01]  /*11190*/  IADD3 R45, P1, R20, 0x6000, RZ ;  /* 0x00006000142d7810 */ /* 0x000fe20007f3e0ff */
[----:B--2---:R-:W-:Y:S01]  /*111a0*/  IMAD R90, R4, R87, RZ ;  /* 0x00000057045a7224 */ /* 0x004fe200078e02ff */
[----:B------:R-:W-:Y:S01]  /*111b0*/  IADD3 R49, P2, R20, 0x7000, RZ ;  /* 0x0000700014317810 */ /* 0x000fe20007f5e0ff */
[----:B------:R-:W5:Y:S01]  /*111c0*/  LD.E.128 R24, desc[UR42][R24.64] ;  /* 0x0000002a18187980 */ /* 0x000f62000c101d00 */
        /* <DEDUP_REMOVED lines=16> */
[----:B------:R-:W-:Y:S02]  /*112d0*/  IADD3 R14, P3, R20, 0xf000, RZ ;  /* 0x0000f000140e7810 */ /* 0x000fe40007f7e0ff */
        /* <DEDUP_REMOVED lines=34> */
[----:B------:R-:W-:-:S02]  /*11500*/  SHF.R.U64 R9, R9, 0x3, RZ ;  /* 0x0000000309097819 */ /* 0x000fc400000012ff */
        /* <DEDUP_REMOVED lines=23> */
[----:B------:R-:W-:Y:S01]  /*11680*/  ISETP.NE.AND P3, PT, R87, 0x1, PT ;  /* 0x000000015700780c */ /* 0x000fe20003f65270 */
[C---:B------:R-:W-:Y:S01]  /*11690*/  IMAD R21, R0.reuse, UR5, R9 ;  /* 0x0000000500157c24 */ /* 0x040fe2000f8e0209 */
[----:B------:R-:W-:Y:S01]  /*116a0*/  LOP3.LUT R11, R11, 0xfffffff8, RZ, 0xc0, !PT ;  /* 0xfffffff80b0b7812 */ /* 0x000fe200078ec0ff */
[----:B------:R-:W-:Y:S01]  /*116b0*/  IMAD.WIDE.U32 R8, R0, UR4, RZ ;  /* 0x0000000400087c25 */ /* 0x000fe2000f8e00ff */
[----:B------:R-:W-:Y:S01]  /*116c0*/  ULDC.64 UR4, c[0x0][0xae8] ;  /* 0x0002ba0000047ab9 */ /* 0x000fe20000000a00 */
[----:B------:R-:W1:Y:S01]  /*116d0*/  LDC R0, c[0x0][0xac8] ;  /* 0x0002b200ff007b82 */ /* 0x000e620000000800 */
[----:B------:R-:W5:Y:S01]  /*116e0*/  LD.E.128 R12, desc[UR42][R12.64] ;  /* 0x0000002a0c0c7980 */ /* 0x000f62000c101d00 */
[----:B------:R-:W-:-:S03]  /*116f0*/  IMAD.IADD R9, R9, 0x1, R21 ;  /* 0x0000000109097824 */ /* 0x000fc600078e0215 */
[----:B------:R-:W5:Y:S03]  /*11700*/  LD.E.128 R56, desc[UR42][R56.64] ;  /* 0x0000002a38387980 */ /* 0x000f66000c101d00 */
[----:B------:R-:W2:Y:S01]  /*11710*/  @P3 LDC R89, c[0x0][0xbec] ;  /* 0x0002fb00ff593b82 */ /* 0x000ea20000000800 */
[----:B------:R-:W-:Y:S01]  /*11720*/  IMAD.IADD R20, R10, 0x1, -R11 ;  /* 0x000000010a147824 */ /* 0x000fe200078e0a0b */
[----:B------:R-:W5:Y:S01]  /*11730*/  LD.E.128 R60, desc[UR42][R60.64] ;  /* 0x0000002a3c3c7980 */ /* 0x000f62000c101d00 */
[----:B------:R-:W-:-:S03]  /*11740*/  IMAD.WIDE.U32 R8, R204, UR4, R8 ;  /* 0x00000004cc087c25 */ /* 0x000fc6000f8e0008 */
[----:B------:R-:W5:Y:S02]  /*11750*/  LD.E.128 R64, desc[UR42][R64.64] ;  /* 0x0000002a40407980 */ /* 0x000f64000c101d00 */
[----:B------:R-:W3:Y:S01]  /*11760*/  @P3 LDC R91, c[0x0][0xbf0] ;  /* 0x0002fc00ff5b3b82 */ /* 0x000ee20000000800 */
[----:B------:R-:W-:Y:S01]  /*11770*/  SHF.R.S32.HI R10, RZ, 0x1f, R206 ;  /* 0x0000001fff0a7819 */ /* 0x000fe200000114ce */
[----:B------:R-:W-:Y:S01]  /*11780*/  IMAD R11, R20, 0x20, R3 ;  /* 0x00000020140b7824 */ /* 0x000fe200078e0203 */
[----:B------:R-:W5:Y:S01]  /*11790*/  LD.E.128 R68, desc[UR42][R68.64] ;  /* 0x0000002a44447980 */ /* 0x000f62000c101d00 */
[----:B------:R-:W-:Y:S01]  /*117a0*/  IMAD R9, R204, UR5, R9 ;  /* 0x00000005cc097c24 */ /* 0x000fe2000f8e0209 */
[----:B------:R-:W-:Y:S01]  /*117b0*/  ULDC.64 UR4, c[0x0][0xaf0] ;  /* 0x0002bc0000047ab9 */ /* 0x000fe20000000a00 */
[----:B------:R-:W-:Y:S01]  /*117c0*/  IMAD.IADD R3, R3, 0x1, R194 ;  /* 0x0000000103037824 */ /* 0x000fe200078e02c2 */
[----:B------:R-:W5:Y:S01]  /*117d0*/  LD.E.128 R72, desc[UR42][R72.64] ;  /* 0x0000002a48487980 */ /* 0x000f62000c101d00 */
[----:B-1----:R-:W-:Y:S01]  /*117e0*/  ISETP.GE.AND P1, PT, R213, R0, PT ;  /* 0x00000000d500720c */ /* 0x002fe20003f26270 */
[----:B------:R-:W-:-:S02]  /*117f0*/  IMAD.IADD R194, R194, 0x1, R11 ;  /* 0x00000001c2c27824 */ /* 0x000fc400078e020b */
[----:B------:R-:W-:Y:S01]  /*11800*/  IMAD R11, R10, UR4, RZ ;  /* 0x000000040a0b7c24 */ /* 0x000fe2000f8e02ff */
[----:B------:R-:W-:Y:S01]  /*11810*/  SEL R10, RZ, 0xffffffff, P1 ;  /* 0xffffffffff0a7807 */ /* 0x000fe20000800000 */
[----:B------:R-:W5:Y:S01]  /*11820*/  LD.E.128 R76, desc[UR42][R76.64] ;  /* 0x0000002a4c4c7980 */ /* 0x000f62000c101d00 */
[----:B------:R-:W-:-:S03]  /*11830*/  ISETP.GE.AND P0, PT, R212, R0, PT ;  /* 0x00000000d400720c */ /* 0x000fc60003f06270 */
[----:B------:R-:W-:Y:S01]  /*11840*/  IMAD.SHL.U32 R93, R10, 0x2, RZ ;  /* 0x000000020a5d7824 */ /* 0x000fe200078e00ff */
[----:B------:R-:W-:Y:S01]  /*11850*/  SEL R21, RZ, 0xffffffff, P0 ;  /* 0xffffffffff157807 */ /* 0x000fe20000000000 */
[----:B--2---:R-:W-:Y:S01]  /*11860*/  @P3 IMAD.HI.U32 R10, R194, R89, RZ ;  /* 0x00000059c20a3227 */ /* 0x004fe200078e00ff */
[-C--:B------:R-:W-:Y:S01]  /*11870*/  ISETP.GE.AND P2, PT, R188, R0.reuse, PT ;  /* 0x00000000bc00720c */ /* 0x080fe20003f46270 */
[----:B------:R-:W5:Y:S01]  /*11880*/  LD.E.128 R80, desc[UR42][R80.64] ;  /* 0x0000002a50507980 */ /* 0x000f62000c101d00 */
[-C--:B------:R-:W-:Y:S01]  /*11890*/  ISETP.GE.AND P0, PT, R211, R0.reuse, PT ;  /* 0x00000000d300720c */ /* 0x080fe20003f06270 */
[C---:B------:R-:W-:Y:S02]  /*118a0*/  IMAD R85, R206.reuse, UR5, R11 ;  /* 0x00000005ce557c24 */ /* 0x040fe4000f8e020b */
[----:B------:R-:W-:Y:S01]  /*118b0*/  IMAD.MOV.U32 R11, RZ, RZ, R194 ;  /* 0x000000ffff0b7224 */ /* 0x000fe200078e00c2 */
[----:B---3--:R-:W-:Y:S01]  /*118c0*/  @P3 SHF.R.U32.HI R11, RZ, R91, R10 ;  /* 0x0000005bff0b3219 */ /* 0x008fe2000001160a */
[----:B------:R-:W-:Y:S01]  /*118d0*/  IMAD.WIDE.U32 R8, R206, UR4, R8 ;  /* 0x00000004ce087c25 */ /* 0x000fe2000f8e0008 */
[----:B------:R-:W-:Y:S01]  /*118e0*/  SEL R20, RZ, 0x1, P2 ;  /* 0x00000001ff147807 */ /* 0x000fe20001000000 */
[----:B------:R-:W-:Y:S01]  /*118f0*/  ULDC.64 UR4, c[0x0][0xae0] ;  /* 0x0002b80000047ab9 */ /* 0x000fe20000000a00 */
[----:B------:R-:W-:Y:S01]  /*11900*/  SEL R10, RZ, 0xffffffff, P0 ;  /* 0xffffffffff0a7807 */ /* 0x000fe20000000000 */
[----:B------:R-:W-:Y:S01]  /*11910*/  IMAD.SHL.U32 R21, R21, 0x4, RZ ;  /* 0x0000000415157824 */ /* 0x000fe200078e00ff */
[----:B------:R-:W-:Y:S01]  /*11920*/  LOP3.LUT R20, R93, 0x2, R20, 0xe2, !PT ;  /* 0x000000025d147812 */ /* 0x000fe200078ee214 */
[----:B------:R-:W-:Y:S01]  /*11930*/  IMAD.IADD R9, R9, 0x1, R85 ;  /* 0x0000000109097824 */ /* 0x000fe200078e0255 */
[-C--:B------:R-:W-:Y:S01]  /*11940*/  ISETP.GE.AND P0, PT, R210, R0.reuse, PT ;  /* 0x00000000d200720c */ /* 0x080fe20003f06270 */
[----:B------:R-:W-:Y:S01]  /*11950*/  IMAD.SHL.U32 R85, R10, 0x8, RZ ;  /* 0x000000080a557824 */ /* 0x000fe200078e00ff */
[--C-:B------:R-:W-:Y:S01]  /*11960*/  SHF.R.S32.HI R10, RZ, 0x1f, R11.reuse ;  /* 0x0000001fff0a7819 */ /* 0x100fe2000001140b */
[----:B------:R-:W-:Y:S01]  /*11970*/  @!PT LDS RZ, [RZ] ;  /* 0x00000000fffff984 */ /* 0x000fe20000000800 */
[----:B------:R-:W-:Y:S01]  /*11980*/  @!PT LDS RZ, [RZ] ;  /* 0x00000000fffff984 */ /* 0x000fe20000000800 */
[----:B------:R-:W-:Y:S01]  /*11990*/  @!PT LDS RZ, [RZ] ;  /* 0x00000000fffff984 */ /* 0x000fe20000000800 */
[----:B------:R-:W-:Y:S01]  /*119a0*/  @!PT LDS RZ, [RZ] ;  /* 0x00000000fffff984 */ /* 0x000fe20000000800 */
[----:B------:R1:W-:Y:S06]  /*119b0*/  MEMBAR.ALL.CTA ;  /* 0x0000000000007992 */ /* 0x0003ec0000008000 */
[----:B-1----:R-:W1:Y:S01]  /*119c0*/  FENCE.VIEW.ASYNC.S ;  /* 0x00000000000073c6 */ /* 0x002e620000000000 */
[----:B------:R-:W-:Y:S01]  /*119d0*/  LOP3.LUT R20, R21, 0x4, R20, 0xe2, !PT ;  /* 0x0000000415147812 */ /* 0x000fe200078ee214 */
[----:B------:R-:W-:Y:S01]  /*119e0*/  IMAD.MOV R21, RZ, RZ, -R11 ;  /* 0x000000ffff157224 */ /* 0x000fe200078e0a0b */
[----:B------:R-:W-:Y:S01]  /*119f0*/  SEL R4, RZ, 0xffffffff, P0 ;  /* 0xffffffffff047807 */ /* 0x000fe20000000000 */
[----:B------:R-:W-:Y:S01]  /*11a00*/  IMAD R10, R10, UR4, RZ ;  /* 0x000000040a0a7c24 */ /* 0x000fe2000f8e02ff */
[----:B------:R-:W-:Y:S01]  /*11a10*/  ISETP.GE.AND P0, PT, R209, R0, PT ;  /* 0x00000000d100720c */ /* 0x000fe20003f06270 */
[----:B------:R-:W-:Y:S01]  /*11a20*/  IMAD R21, R87, R21, R194 ;  /* 0x0000001557157224 */ /* 0x000fe200078e02c2 */
[----:B------:R-:W-:Y:S01]  /*11a30*/  LOP3.LUT R20, R85, 0x8, R20, 0xe2, !PT ;  /* 0x0000000855147812 */ /* 0x000fe200078ee214 */
[----:B------:R-:W-:Y:S01]  /*11a40*/  IMAD.SHL.U32 R85, R4, 0x10, RZ ;  /* 0x0000001004557824 */ /* 0x000fe200078e00ff */
[----:B------:R-:W-:Y:S01]  /*11a50*/  SEL R4, RZ, 0xffffffff, P0 ;  /* 0xffffffffff047807 */ /* 0x000fe20000000000 */
[----:B------:R-:W-:-:S04]  /*11a60*/  IMAD.WIDE.U32 R8, R11, UR4, R8 ;  /* 0x000000040b087c25 */ /* 0x000fc8000f8e0008 */
[----:B------:R-:W-:Y:S01]  /*11a70*/  IMAD R11, R11, UR5, R10 ;  /* 0x000000050b0b7c24 */ /* 0x000fe2000f8e020a */
[----:B------:R-:W-:Y:S01]  /*11a80*/  SHF.R.S32.HI R10, RZ, 0x1f, R21 ;  /* 0x0000001fff0a7819 */ /* 0x000fe20000011415 */
[----:B------:R-:W-:Y:S01]  /*11a90*/  VIADD R89, R188, 0x180 ;  /* 0x00000180bc597836 */ /* 0x000fe20000000000 */
[----:B------:R-:W-:Y:S01]  /*11aa0*/  LOP3.LUT R20, R85, 0x10, R20, 0xe2, !PT ;  /* 0x0000001055147812 */ /* 0x000fe200078ee214 */
[----:B------:R-:W-:Y:S01]  /*11ab0*/  IMAD.IADD R9, R9, 0x1, R11 ;  /* 0x0000000109097824 */ /* 0x000fe200078e020b */
[----:B------:R-:W-:Y:S01]  /*11ac0*/  ULDC.64 UR4, c[0x0][0xad8] ;  /* 0x0002b60000047ab9 */ /* 0x000fe20000000a00 */
        /* <DEDUP_REMOVED lines=11> */
[----:B------:R-:W-:Y:S01]  /*11b80*/  VIADD R4, R2, 0x28c20 ;  /* 0x00028c2002047836 */ /* 0x000fe20000000000 */
[----:B------:R-:W-:Y:S01]  /*11b90*/  ISETP.GE.AND P0, PT, R91, R0, PT ;  /* 0x000000005b00720c */ /* 0x000fe20003f06270 */
[----:B------:R-:W-:Y:S01]  /*11ba0*/  IMAD.IADD R11, R9, 0x1, R85 ;  /* 0x00000001090b7824 */ /* 0x000fe200078e0255 */
[----:B------:R-:W-:-:S02]  /*11bb0*/  LEA R87, P2, R8, UR4, 0x1 ;  /* 0x0000000408577c11 */ /* 0x000fc4000f8408ff */
[----:B------:R-:W-:Y:S02]  /*11bc0*/  PRMT R4, RZ, 0x654, R4 ;  /* 0x00000654ff047816 */ /* 0x000fe40000000004 */
[----:B------:R-:W-:Y:S02]  /*11bd0*/  SEL R9, RZ, 0x80, P0 ;  /* 0x00000080ff097807 */ /* 0x000fe40000000000 */
[----:B------:R-:W-:Y:S01]  /*11be0*/  LEA.HI.X R88, R8, UR5, R11, 0x1, P2 ;  /* 0x0000000508587c11 */ /* 0x000fe200090f0c0b */
[----:B-1----:R1:W-:Y:S01]  /*11bf0*/  SYNCS.ARRIVE.TRANS64.RED.A1T0 RZ, [R4+URZ], RZ ;  /* 0x000000ff04ff79a7 */ /* 0x0023e2000810043f */
[----:B------:R2:W3:Y:S01]  /*11c00*/  SHFL.IDX PT, R8, R87, RZ, 0x181f ;  /* 0x00181fff57087589 */ /* 0x0004e200000e0000 */
[----:B------:R-:W-:Y:S01]  /*11c10*/  BSSY B1, `(.L_x_7814) ;  /* 0x000002a000017945 */ /* 0x000fe20003800000 */
[----:B------:R-:W-:Y:S02]  /*11c20*/  SHF.R.S32.HI R152, RZ, 0x1f, R209 ;  /* 0x0000001fff987819 */ /* 0x000fe400000114d1 */
[----:B-1----:R-:W-:-:S02]  /*11c30*/  LOP3.LUT R4, R86, R9, RZ, 0xfc, !PT ;  /* 0x0000000956047212 */ /* 0x002fc400078efcff */
[----:B------:R2:W1:Y:S01]  /*11c40*/  SHFL.IDX PT, R9, R88, RZ, 0x181f ;  /* 0x00181fff58097589 */ /* 0x00046200000e0000 */
[----:B------:R-:W-:Y:S02]  /*11c50*/  SHF.R.S32.HI R153, RZ, 0x1f, R210 ;  /* 0x0000001fff997819 */ /* 0x000fe400000114d2 */
[----:B------:R-:W-:Y:S02]  /*11c60*/  SHF.R.S32.HI R154, RZ, 0x1f, R211 ;  /* 0x0000001fff9a7819 */ /* 0x000fe400000114d3 */
[----:B------:R-:W-:Y:S02]  /*11c70*/  SHF.R.S32.HI R155, RZ, 0x1f, R212 ;  /* 0x0000001fff9b7819 */ /* 0x000fe400000114d4 */
[----:B------:R-:W-:Y:S01]  /*11c80*/  SHF.R.S32.HI R156, RZ, 0x1f, R213 ;  /* 0x0000001fff9c7819 */ /* 0x000fe200000114d5 */
[----:B--2---:R-:W-:Y:S06]  /*11c90*/  @P1 BRA `(.L_x_7815) ;  /* 0x0000000000841947 */ /* 0x004fec0003800000 */
[-C--:B------:R-:W-:Y:S02]  /*11ca0*/  ISETP.GE.AND P2, PT, R188, R0.reuse, PT ;  /* 0x00000000bc00720c */ /* 0x080fe40003f46270 */
[-C--:B------:R-:W-:Y:S02]  /*11cb0*/  ISETP.GE.AND P4, PT, R213, R0.reuse, PT ;  /* 0x00000000d500720c */ /* 0x080fe40003f86270 */
[-C--:B------:R-:W-:Y:S02]  /*11cc0*/  ISETP.GE.AND P6, PT, R212, R0.reuse, PT ;  /* 0x00000000d400720c */ /* 0x080fe40003fc6270 */
[-C--:B------:R-:W-:Y:S02]  /*11cd0*/  ISETP.GE.AND P0, PT, R211, R0.reuse, PT ;  /* 0x00000000d300720c */ /* 0x080fe40003f06270 */
[----:B------:R-:W-:Y:S02]  /*11ce0*/  ISETP.GE.AND P1, PT, R210, R0, PT ;  /* 0x00000000d200720c */ /* 0x000fe40003f26270 */
[----:B------:R-:W-:-:S03]  /*11cf0*/  SHF.R.S32.HI R92, RZ, 0x1f, R89 ;  /* 0x0000001fff5c7819 */ /* 0x000fc60000011459 */
[----:B-1-3--:R-:W-:Y:S02]  /*11d00*/  @!P2 IMAD.WIDE R20, R188, 0x2, R8 ;  /* 0x00000002bc14a825 */ /* 0x00afe400078e0208 */
        /* <DEDUP_REMOVED lines=13> */
[-C--:B--2---:R-:W-:Y:S02]  /*11de0*/  @!P0 LEA R10, P5, R211, R8.reuse, 0x1 ;  /* 0x00000008d30a8211 */ /* 0x084fe400078a08ff */
        /* <DEDUP_REMOVED lines=12> */
.L_x_7815:
[----:B------:R-:W-:Y:S05]  /*11eb0*/  BSYNC B1 ;  /* 0x0000000000017941 */ /* 0x000fea0003800000 */
.L_x_7814:
[----:B------:R-:W-:Y:S01]  /*11ec0*/  VIADD R3, R3, 0x20 ;  /* 0x0000002003037836 */ /* 0x000fe20000000000 */
[----:B-1--4-:R1:W2:Y:S04]  /*11ed0*/  SHFL.IDX PT, R9, R88, 0x1, 0x181f ;  /* 0x00381f0058097f89 */ /* 0x0122a800000e0000 */
[----:B------:R-:W-:Y:S01]  /*11ee0*/  ISETP.GE.AND P0, PT, R3, R90, PT ;  /* 0x0000005a0300720c */ /* 0x000fe20003f06270 */
[----:B---3--:R1:W3:-:S12]  /*11ef0*/  SHFL.IDX PT, R8, R87, 0x1, 0x181f ;  /* 0x00381f0057087f89 */ /* 0x0082d800000e0000 */
[----:B-1----:R-:W-:Y:S05]  /*11f00*/  @P0 BRA `(.L_x_7816) ;  /* 0x00000028004c0947 */ /* 0x002fea0003800000 */
[-C--:B------:R-:W-:Y:S02]  /*11f10*/  ISETP.GE.AND P5, PT, R213, R0.reuse, PT ;  /* 0x00000000d500720c */ /* 0x080fe40003fa6270 */
[-C--:B------:R-:W-:Y:S02]  /*11f20*/  ISETP.GE.AND P6, PT, R188, R0.reuse, PT ;  /* 0x00000000bc00720c */ /* 0x080fe40003fc6270 */
[-C--:B------:R-:W-:Y:S02]  /*11f30*/  ISETP.GE.AND P4, PT, R212, R0.reuse, PT ;  /* 0x00000000d400720c */ /* 0x080fe40003f86270 */
[-C--:B------:R-:W-:Y:S02]  /*11f40*/  ISETP.GE.AND P2, PT, R210, R0.reuse, PT ;  /* 0x00000000d200720c */ /* 0x080fe40003f46270 */
[----:B------:R-:W-:Y:S02]  /*11f50*/  ISETP.GE.AND P3, PT, R211, R0, PT ;  /* 0x00000000d300720c */ /* 0x000fe40003f66270 */
[----:B------:R-:W-:-:S03]  /*11f60*/  LOP3.LUT P0, RZ, R86, 0x40, RZ, 0xc0, !PT ;  /* 0x0000004056ff7812 */ /* 0x000fc6000780c0ff */
[C---:B---3-5:R-:W-:Y:S02]  /*11f70*/  @!P5 LEA R12, P1, R213.reuse, R8, 0x1 ;  /* 0x00000008d50cd211 */ /* 0x068fe400078208ff */
[----:B--2---:R-:W-:Y:S02]  /*11f80*/  @!P6 IMAD.WIDE R10, R188, 0x2, R8 ;  /* 0x00000002bc0ae825 */ /* 0x004fe400078e0208 */
[----:B------:R-:W-:Y:S02]  /*11f90*/  @!P5 LEA.HI.X R13, R213, R9, R156, 0x1, P1 ;  /* 0x00000009d50dd211 */ /* 0x000fe400008f0c9c */
[----:B------:R-:W-:Y:S01]  /*11fa0*/  ISETP.GE.AND P1, PT, R209, R0, PT ;  /* 0x00000000d100720c */ /* 0x000fe20003f26270 */
[----:B------:R1:W-:Y:S01]  /*11fb0*/  @!P6 ST.E.128 desc[UR42][R10.64], R24 ;  /* 0x000000180a00e985 */ /* 0x0003e2000c101d2a */
[----:B------:R-:W-:-:S03]  /*11fc0*/  SHF.R.S32.HI R0, RZ, 0x1f, R89 ;  /* 0x0000001fff007819 */ /* 0x000fc60000011459 */
        /* <DEDUP_REMOVED lines=23> */
.L_x_7813:
[----:B-1----:R-:W1:Y:S01]  /*12140*/  LDC R10, c[0x0][0xbe8] ;  /* 0x0002fa00ff0a7b82 */ /* 0x002e620000000800 */
        /* <DEDUP_REMOVED lines=21> */
[----:B-1----:R-:W-:Y:S01]  /*122a0*/  ISETP.NE.AND P0, PT, R10, 0x1, PT ;  /* 0x000000010a00780c */ /* 0x002fe20003f05270 */
[----:B------:R-:W-:Y:S01]  /*122b0*/  ULDC.64 UR4, c[0x0][0xb40] ;  /* 0x0002d00000047ab9 */ /* 0x000fe20000000a00 */
[----:B------:R-:W-:Y:S01]  /*122c0*/  IMAD R4, R4, R10, RZ ;  /* 0x0000000a04047224 */ /* 0x000fe200078e02ff */
        /* <DEDUP_REMOVED lines=9> */
[----:B------:R-:W1:Y:S01]  /*12360*/  @P0 LDC R12, c[0x0][0xbec] ;  /* 0x0002fb00ff0c0b82 */ /* 0x000e620000000800 */
[----:B------:R-:W-:Y:S01]  /*12370*/  IMAD.IADD R9, R9, 0x1, R0 ;  /* 0x0000000109097824 */ /* 0x000fe200078e0200 */
[----:B------:R-:W-:Y:S01]  /*12380*/  SHF.R.S32.HI R164, RZ, 0x1f, R236 ;  /* 0x0000001fffa47819 */ /* 0x000fe200000114ec */
[----:B------:R-:W-:Y:S01]  /*12390*/  VIADD R169, R192, 0x80 ;  /* 0x00000080c0a97836 */ /* 0x000fe20000000000 */
[----:B------:R-:W-:Y:S01]  /*123a0*/  SHF.R.S32.HI R165, RZ, 0x1f, R237 ;  /* 0x0000001fffa57819 */ /* 0x000fe200000114ed */
[----:B------:R-:W-:Y:S01]  /*123b0*/  IMAD.WIDE.U32 R8, R217, UR4, R8 ;  /* 0x00000004d9087c25 */ /* 0x000fe2000f8e0008 */
[----:B------:R-:W-:-:S02]  /*123c0*/  SHF.R.S32.HI R167, RZ, 0x1f, R167 ;  /* 0x0000001fffa77819 */ /* 0x000fc400000114a7 */
[----:B------:R-:W2:Y:S01]  /*123d0*/  @P0 LDC R0, c[0x0][0xbf0] ;  /* 0x0002fc00ff000b82 */ /* 0x000ea20000000800 */
        /* <DEDUP_REMOVED lines=16> */
[----:B-1----:R-:W-:Y:S01]  /*124e0*/  @P0 IMAD.HI.U32 R12, R11, R12, RZ ;  /* 0x0000000c0b0c0227 */ /* 0x002fe200078e00ff */
[----:B------:R-:W-:-:S02]  /*124f0*/  SHF.R.S32.HI R181, RZ, 0x1f, R181 ;  /* 0x0000001fffb57819 */ /* 0x000fc400000114b5 */
[----:B------:R-:W-:Y:S01]  /*12500*/  SHF.R.S32.HI R183, RZ, 0x1f, R183 ;  /* 0x0000001fffb77819 */ /* 0x000fe200000114b7 */
[C---:B------:R-:W-:Y:S02]  /*12510*/  VIADD R195, R192.reuse, 0x40 ;  /* 0x00000040c0c37836 */ /* 0x040fe40000000000 */
[C---:B------:R-:W-:Y:S01]  /*12520*/  VIADD R205, R192.reuse, 0x38 ;  /* 0x00000038c0cd7836 */ /* 0x040fe20000000000 */
[----:B--2---:R-:W-:Y:S01]  /*12530*/  @P0 SHF.R.U32.HI R3, RZ, R0, R12 ;  /* 0x00000000ff030219 */ /* 0x004fe2000001160c */
[C---:B------:R-:W-:Y:S01]  /*12540*/  VIADD R208, R192.reuse, 0x30 ;  /* 0x00000030c0d07836 */ /* 0x040fe20000000000 */
[----:B------:R-:W-:Y:S01]  /*12550*/  SHF.R.S32.HI R195, RZ, 0x1f, R195 ;  /* 0x0000001fffc37819 */ /* 0x000fe200000114c3 */
[----:B------:R-:W-:Y:S01]  /*12560*/  VIADD R215, R192, 0x28 ;  /* 0x00000028c0d77836 */ /* 0x000fe20000000000 */
[----:B------:R-:W-:Y:S01]  /*12570*/  SHF.R.S32.HI R205, RZ, 0x1f, R205 ;  /* 0x0000001fffcd7819 */ /* 0x000fe200000114cd */
[----:B------:R-:W-:Y:S01]  /*12580*/  IMAD.MOV R0, RZ, RZ, -R3 ;  /* 0x000000ffff007224 */ /* 0x000fe200078e0a03 */
[----:B------:R-:W-:Y:S01]  /*12590*/  SHF.R.S32.HI R208, RZ, 0x1f, R208 ;  /* 0x0000001fffd07819 */ /* 0x000fe200000114d0 */
[----:B------:R-:W-:Y:S01]  /*125a0*/  IMAD.WIDE.U32 R8, R3, UR4, R8 ;  /* 0x0000000403087c25 */ /* 0x000fe2000f8e0008 */
[----:B------:R-:W-:-:S03]  /*125b0*/  SHF.R.S32.HI R215, RZ, 0x1f, R215 ;  /* 0x0000001fffd77819 */ /* 0x000fc600000114d7 */
[----:B------:R-:W-:Y:S01]  /*125c0*/  IMAD R0, R10, R0, R11 ;  /* 0x000000000a007224 */ /* 0x000fe200078e020b */
[----:B------:R-:W-:Y:S01]  /*125d0*/  SHF.R.S32.HI R10, RZ, 0x1f, R3 ;  /* 0x0000001fff0a7819 */ /* 0x000fe20000011403 */
[C---:B------:R-:W-:Y:S02]  /*125e0*/  VIADD R225, R192.reuse, 0x20 ;  /* 0x00000020c0e17836 */ /* 0x040fe40000000000 */
[----:B------:R-:W-:Y:S02]  /*125f0*/  VIADD R227, R192, 0x18 ;  /* 0x00000018c0e37836 */ /* 0x000fe40000000000 */
[----:B------:R-:W-:Y:S01]  /*12600*/  IMAD R10, R10, UR4, RZ ;  /* 0x000000040a0a7c24 */ /* 0x000fe2000f8e02ff */
[----:B------:R-:W-:Y:S01]  /*12610*/  SHF.R.S32.HI R225, RZ, 0x1f, R225 ;  /* 0x0000001fffe17819 */ /* 0x000fe200000114e1 */
[C---:B------:R-:W-:Y:S01]  /*12620*/  VIADD R233, R192.reuse, 0x10 ;  /* 0x00000010c0e97836 */ /* 0x040fe20000000000 */
[----:B------:R-:W-:Y:S01]  /*12630*/  SHF.R.S32.HI R227, RZ, 0x1f, R227 ;  /* 0x0000001fffe37819 */ /* 0x000fe200000114e3 */
[----:B------:R-:W-:Y:S01]  /*12640*/  IMAD R10, R3, UR5, R10 ;  /* 0x00000005030a7c24 */ /* 0x000fe2000f8e020a */
[----:B------:R-:W-:Y:S01]  /*12650*/  SHF.R.S32.HI R3, RZ, 0x1f, R0 ;  /* 0x0000001fff037819 */ /* 0x000fe20000011400 */
[----:B------:R-:W-:Y:S01]  /*12660*/  ULDC.64 UR4, c[0x0][0xb28] ;  /* 0x0002ca0000047ab9 */ /* 0x000fe20000000a00 */
[----:B------:R-:W-:Y:S01]  /*12670*/  VIADD R206, R192, 0x8 ;  /* 0x00000008c0ce7836 */ /* 0x000fe20000000000 */
[----:B------:R-:W-:Y:S01]  /*12680*/  SHF.R.S32.HI R233, RZ, 0x1f, R233 ;  /* 0x0000001fffe97819 */ /* 0x000fe200000114e9 */
[----:B------:R-:W-:-:S02]  /*12690*/  IMAD.IADD R9, R9, 0x1, R10 ;  /* 0x0000000109097824 */ /* 0x000fc400078e020a */
[----:B------:R-:W-:Y:S01]  /*126a0*/  IMAD R3, R3, UR4, RZ ;  /* 0x0000000403037c24 */ /* 0x000fe2000f8e02ff */
[----:B------:R-:W-:Y:S01]  /*126b0*/  SHF.R.S32.HI R206, RZ, 0x1f, R206 ;  /* 0x0000001fffce7819 */ /* 0x000fe200000114ce */
[----:B------:R-:W-:-:S04]  /*126c0*/  IMAD.WIDE.U32 R8, R0, UR4, R8 ;  /* 0x0000000400087c25 */ /* 0x000fc8000f8e0008 */
[----:B------:R-:W-:Y:S01]  /*126d0*/  IMAD R3, R0, UR5, R3 ;  /* 0x0000000500037c24 */ /* 0x000fe2000f8e0203 */
[----:B------:R-:W-:Y:S01]  /*126e0*/  ULDC.64 UR4, c[0x0][0xb00] ;  /* 0x0002c00000047ab9 */ /* 0x000fe20000000a00 */
[----:B------:R-:W-:Y:S01]  /*126f0*/  VIADD R166, R192, 0x88 ;  /* 0x00000088c0a67836 */ /* 0x000fe20000000000 */
[----:B------:R-:W-:Y:S01]  /*12700*/  LEA R0, P0, R8, UR4, 0x2 ;  /* 0x0000000408007c11 */ /* 0x000fe2000f8010ff */
[----:B------:R-:W-:Y:S02]  /*12710*/  IMAD.IADD R3, R9, 0x1, R3 ;  /* 0x0000000109037824 */ /* 0x000fe400078e0203 */
[----:B------:R-:W-:Y:S02]  /*12720*/  VIADD R168, R192, 0x80 ;  /* 0x00000080c0a87836 */ /* 0x000fe40000000000 */
[----:B------:R1:W2:Y:S01]  /*12730*/  SHFL.IDX PT, R15, R0, RZ, 0x1c1f ;  /* 0x001c1fff000f7589 */ /* 0x0002a200000e0000 */
[----:B------:R-:W-:Y:S01]  /*12740*/  LEA.HI.X R3, R8, UR5, R3, 0x2, P0 ;  /* 0x0000000508037c11 */ /* 0x000fe200080f1403 */
[----:B------:R-:W-:Y:S01]  /*12750*/  VIADD R8, R2, 0x28c20 ;  /* 0x00028c2002087836 */ /* 0x000fe20000000000 */
[----:B------:R-:W-:Y:S01]  /*12760*/  ISETP.GE.AND P0, PT, R194, R4, PT ;  /* 0x00000004c200720c */ /* 0x000fe20003f06270 */
[----:B------:R-:W-:-:S02]  /*12770*/  VIADD R170, R192, 0x78 ;  /* 0x00000078c0aa7836 */ /* 0x000fc40000000000 */
[----:B------:R1:W3:Y:S01]  /*12780*/  SHFL.IDX PT, R14, R3, RZ, 0x1c1f ;  /* 0x001c1fff030e7589 */ /* 0x0002e200000e0000 */
[----:B------:R-:W-:Y:S01]  /*12790*/  PRMT R8, RZ, 0x654, R8 ;  /* 0x00000654ff087816 */ /* 0x000fe20000000008 */
[C---:B------:R-:W-:Y:S02]  /*127a0*/  VIADD R172, R192.reuse, 0x70 ;  /* 0x00000070c0ac7836 */ /* 0x040fe40000000000 */
[C---:B------:R-:W-:Y:S01]  /*127b0*/  VIADD R174, R192.reuse, 0x68 ;  /* 0x00000068c0ae7836 */ /* 0x040fe20000000000 */
[----:B------:R1:W-:Y:S01]  /*127c0*/  SYNCS.ARRIVE.TRANS64.RED.A1T0 RZ, [R8+URZ], RZ ;  /* 0x000000ff08ff79a7 */ /* 0x0003e2000810043f */
        /* <DEDUP_REMOVED lines=11> */
[----:B------:R-:W-:Y:S01]  /*12880*/  VIADD R204, R192, 0x8 ;  /* 0x00000008c0cc7836 */ /* 0x000fe20000000000 */
[----:B-123--:R-:W-:Y:S06]  /*12890*/  @P0 BRA `(.L_x_7818) ;  /* 0x0000000800040947 */ /* 0x00efec0003800000 */
[----:B------:R-:W-:Y:S02]  /*128a0*/  ULDC UR4, c[0x0][0xac8] ;  /* 0x0002b20000047ab9 */ /* 0x000fe40000000800 */
[----:B------:R-:W-:Y:S02]  /*128b0*/  ISETP.GE.AND P0, PT, R192, UR4, PT ;  /* 0x00000004c0007c0c */ /* 0x000fe4000bf06270 */
[----:B------:R-:W-:Y:S02]  /*128c0*/  ISETP.GE.AND P4, PT, R176, UR4, PT ;  /* 0x00000004b0007c0c */ /* 0x000fe4000bf86270 */
[----:B------:R-:W-:-:S09]  /*128d0*/  ISETP.GE.AND P5, PT, R174, UR4, PT ;  /* 0x00000004ae007c0c */ /* 0x000fd2000bfa6270 */
[----:B------:R-:W-:-:S04]  /*128e0*/  @!P0 LEA R8, P1, R192, R15, 0x2 ;  /* 0x0000000fc0088211 */ /* 0x000fc800078210ff */
[----:B------:R-:W-:-:S05]  /*128f0*/  @!P0 LEA.HI.X R9, R192, R14, R217, 0x2, P1 ;  /* 0x0000000ec0098211 */ /* 0x000fca00008f14d9 */
        /* <DEDUP_REMOVED lines=33> */
[-C--:B------:R-:W-:Y:S02]  /*12b10*/  @!P1 LEA R10, P6, R180, R15.reuse, 0x2 ;  /* 0x0000000fb40a9211 */ /* 0x080fe400078c10ff */
        /* <DEDUP_REMOVED lines=40> */
[CC--:B---3--:R-:W-:Y:S01]  /*12da0*/  @!P5 LEA R12, P6, R236.reuse, R15.reuse, 0x2 ;  /* 0x0000000fec0cd211 */ /* 0x0c8fe200078c10ff */
        /* <DEDUP_REMOVED lines=23> */
[-C--:B--2---:R-:W-:Y:S01]  /*12f20*/  @!P3 LEA R12, P6, R228, R15.reuse, 0x2 ;  /* 0x0000000fe40cb211 */ /* 0x084fe200078c10ff */
        /* <DEDUP_REMOVED lines=24> */
.L_x_7818:
[----:B------:R-:W-:Y:S05]  /*130b0*/  BSYNC B1 ;  /* 0x0000000000017941 */ /* 0x000fea0003800000 */
.L_x_7817:
[----:B-1----:R-:W-:Y:S01]  /*130c0*/  VIADD R9, R194, 0x8 ;  /* 0x00000008c2097836 */ /* 0x002fe20000000000 */
[----:B------:R-:W1:Y:S04]  /*130d0*/  SHFL.IDX PT, R3, R3, 0x1, 0x1c1f ;  /* 0x003c1f0003037f89 */ /* 0x000e6800000e0000 */
[----:B------:R-:W-:Y:S01]  /*130e0*/  ISETP.GE.AND P0, PT, R9, R4, PT ;  /* 0x000000040900720c */ /* 0x000fe20003f06270 */
[----:B------:R2:W3:-:S12]  /*130f0*/  SHFL.IDX PT, R29, R0, 0x1, 0x1c1f ;  /* 0x003c1f00001d7f89 */ /* 0x0004d800000e0000 */
[----:B--2---:R-:W-:Y:S05]  /*13100*/  @P0 BRA `(.L_x_7816) ;  /* 0x0000001400cc0947 */ /* 0x004fea0003800000 */
[----:B------:R-:W-:Y:S02]  /*13110*/  ULDC UR4, c[0x0][0xac8] ;  /* 0x0002b20000047ab9 */ /* 0x000fe40000000800 */
[----:B------:R-:W-:Y:S02]  /*13120*/  ISETP.GE.AND P4, PT, R192, UR4, PT ;  /* 0x00000004c0007c0c */ /* 0x000fe4000bf86270 */
[----:B------:R-:W-:Y:S02]  /*13130*/  ISETP.GE.AND P2, PT, R204, UR4, PT ;  /* 0x00000004cc007c0c */ /* 0x000fe4000bf46270 */
[----:B------:R-:W-:Y:S02]  /*13140*/  ISETP.GE.AND P1, PT, R232, UR4, PT ;  /* 0x00000004e8007c0c */ /* 0x000fe4000bf26270 */
[----:B------:R-:W-:-:S07]  /*13150*/  ISETP.GE.AND P0, PT, R226, UR4, PT ;  /* 0x00000004e2007c0c */ /* 0x000fce000bf06270 */
[----:B---3--:R-:W-:-:S04]  /*13160*/  @!P4 LEA R8, P3, R192, R29, 0x2 ;  /* 0x0000001dc008c211 */ /* 0x008fc800078610ff */
[----:B-1----:R-:W-:Y:S02]  /*13170*/  @!P4 LEA.HI.X R9, R192, R3, R217, 0x2, P3 ;  /* 0x00000003c009c211 */ /* 0x002fe400018f14d9 */
[----:B------:R-:W-:Y:S02]  /*13180*/  ISETP.GE.AND P3, PT, R220, UR4, PT ;  /* 0x00000004dc007c0c */ /* 0x000fe4000bf66270 */
[----:B------:R-:W-:Y:S01]  /*13190*/  @!P1 LEA R10, P5, R232, R29, 0x2 ;  /* 0x0000001de80a9211 */ /* 0x000fe200078a10ff */
[----:B------:R1:W-:Y:S01]  /*131a0*/  @!P4 ST.E.64 desc[UR42][R8.64], R26 ;  /* 0x0000001a0800c985 */ /* 0x0003e2000c101b2a */
[----:B------:R-:W-:Y:S02]  /*131b0*/  ISETP.GE.AND P4, PT, R214, UR4, PT ;  /* 0x00000004d6007c0c */ /* 0x000fe4000bf86270 */
[----:B------:R-:W-:Y:S02]  /*131c0*/  @!P1 LEA.HI.X R11, R232, R3, R233, 0x2, P5 ;  /* 0x00000003e80b9211 */ /* 0x000fe400028f14e9 */
[----:B------:R-:W-:-:S02]  /*131d0*/  ISETP.GE.AND P5, PT, R207, UR4, PT ;  /* 0x00000004cf007c0c */ /* 0x000fc4000bfa6270 */
[----:B-1----:R-:W-:-:S04]  /*131e0*/  @!P2 LEA R8, P6, R204, R29, 0x2 ;  /* 0x0000001dcc08a211 */ /* 0x002fc800078c10ff */
[----:B------:R-:W-:Y:S02]  /*131f0*/  @!P2 LEA.HI.X R9, R204, R3, R206, 0x2, P6 ;  /* 0x00000003cc09a211 */ /* 0x000fe400030f14ce */
[----:B------:R-:W-:-:S03]  /*13200*/  @!P0 LEA R12, P6, R226, R29, 0x2 ;  /* 0x0000001de20c8211 */ /* 0x000fc600078c10ff */
[----:B------:R1:W-:Y:S01]  /*13210*/  @!P2 ST.E.64 desc[UR42][R8.64], R30 ;  /* 0x0000001e0800a985 */ /* 0x0003e2000c101b2a */
[----:B------:R-:W-:-:S03]  /*13220*/  @!P0 LEA.HI.X R13, R226, R3, R227, 0x2, P6 ;  /* 0x00000003e20d8211 */ /* 0x000fc600030f14e3 */
[----:B------:R2:W-:Y:S04]  /*13230*/  @!P1 ST.E.64 desc[UR42][R10.64], R34 ;  /* 0x000000220a009985 */ /* 0x0005e8000c101b2a */
[----:B------:R3:W-:Y:S01]  /*13240*/  @!P0 ST.E.64 desc[UR42][R12.64], R38 ;  /* 0x000000260c008985 */ /* 0x0007e2000c101b2a */
[----:B------:R-:W-:Y:S02]  /*13250*/  ISETP.GE.AND P0, PT, R200, UR4, PT ;  /* 0x00000004c8007c0c */ /* 0x000fe4000bf06270 */
[-C--:B-1----:R-:W-:Y:S02]  /*13260*/  @!P3 LEA R8, P1, R220, R29.reuse, 0x2 ;  /* 0x0000001ddc08b211 */ /* 0x082fe400078210ff */
[----:B--2---:R-:W-:Y:S02]  /*13270*/  @!P4 LEA R10, P2, R214, R29, 0x2 ;  /* 0x0000001dd60ac211 */ /* 0x004fe400078410ff */
[----:B------:R-:W-:-:S02]  /*13280*/  @!P3 LEA.HI.X R9, R220, R3, R225, 0x2, P1 ;  /* 0x00000003dc09b211 */ /* 0x000fc400008f14e1 */
[----:B------:R-:W-:Y:S02]  /*13290*/  ISETP.GE.AND P1, PT, R193, UR4, PT ;  /* 0x00000004c1007c0c */ /* 0x000fe4000bf26270 */
[----:B------:R-:W-:Y:S01]  /*132a0*/  @!P4 LEA.HI.X R11, R214, R3, R215, 0x2, P2 ;  /* 0x00000003d60bc211 */ /* 0x000fe200010f14d7 */
[----:B------:R1:W-:Y:S01]  /*132b0*/  @!P3 ST.E.64 desc[UR42][R8.64], R42 ;  /* 0x0000002a0800b985 */ /* 0x0003e2000c101b2a */
[----:B------:R-:W-:Y:S02]  /*132c0*/  ISETP.GE.AND P2, PT, R182, UR4, PT ;  /* 0x00000004b6007c0c */ /* 0x000fe4000bf46270 */
[C---:B---3--:R-:W-:Y:S01]  /*132d0*/  @!P5 LEA R12, P6, R207.reuse, R29, 0x2 ;  /* 0x0000001dcf0cd211 */ /* 0x048fe200078c10ff */
[----:B------:R2:W-:Y:S01]  /*132e0*/  @!P4 ST.E.64 desc[UR42][R10.64], R46 ;  /* 0x0000002e0a00c985 */ /* 0x0005e2000c101b2a */
[----:B------:R-:W-:Y:S02]  /*132f0*/  ISETP.GE.AND P3, PT, R180, UR4, PT ;  /* 0x00000004b4007c0c */ /* 0x000fe4000bf66270 */
[----:B------:R-:W-:-:S02]  /*13300*/  @!P5 LEA.HI.X R13, R207, R3, R208, 0x2, P6 ;  /* 0x00000003cf0dd211 */ /* 0x000fc400030f14d0 */
[----:B------:R-:W-:-:S03]  /*13310*/  ISETP.GE.AND P4, PT, R178, UR4, PT ;  /* 0x00000004b2007c0c */ /* 0x000fc6000bf86270 */
[----:B------:R3:W-:Y:S01]  /*13320*/  @!P5 ST.E.64 desc[UR42][R12.64], R50 ;  /* 0x000000320c00d985 */ /* 0x0007e2000c101b2a */
[CC--:B-1----:R-:W-:Y:S02]  /*13330*/  @!P0 LEA R8, P6, R200.reuse, R29.reuse, 0x2 ;  /* 0x0000001dc8088211 */ /* 0x0c2fe400078c10ff */
[C---:B--2---:R-:W-:Y:S02]  /*13340*/  @!P1 LEA R10, P5, R193.reuse, R29, 0x2 ;  /* 0x0000001dc10a9211 */ /* 0x044fe400078a10ff */
        /* <DEDUP_REMOVED lines=10> */
[-C--:B-1----:R-:W-:Y:S02]  /*133f0*/  @!P3 LEA R8, P6, R180, R29.reuse, 0x2 ;  /* 0x0000001db408b211 */ /* 0x082fe400078c10ff */
[----:B--2---:R-:W-:Y:S02]  /*13400*/  @!P4 LEA R10, P2, R178, R29, 0x2 ;  /* 0x0000001db20ac211 */ /* 0x004fe400078410ff */
        /* <DEDUP_REMOVED lines=10> */
[----:B------:R-:W-:Y:S02]  /*134b0*/  @!P0 LEA.HI.X R9, R174, R3, R175, 0x2, P4 ;  /* 0x00000003ae098211 */ /* 0x000fe400020f14af */
        /* <DEDUP_REMOVED lines=16> */
[----:B------:R-:W-:Y:S02]  /*135c0*/  @!P4 LEA.HI.X R11, R166, R3, R167, 0x2, P0 ;  /* 0x00000003a60bc211 */ /* 0x000fe400000f14a7 */
[----:B------:R-:W-:Y:S02]  /*135d0*/  ISETP.GE.AND P0, PT, R234, UR4, PT ;  /* 0x00000004ea007c0c */ /* 0x000fe4000bf06270 */
[C---:B---3--:R-:W-:Y:S01]  /*135e0*/  @!P3 LEA R12, P6, R237.reuse, R29, 0x2 ;  /* 0x0000001ded0cb211 */ /* 0x048fe200078c10ff */
[----:B------:R2:W-:Y:S01]  /*135f0*/  @!P4 ST.E.64 desc[UR42][R10.64], R94 ;  /* 0x0000005e0a00c985 */ /* 0x0005e2000c101b2a */
[----:B------:R-:W-:Y:S02]  /*13600*/  ISETP.GE.AND P4, PT, R230, UR4, PT ;  /* 0x00000004e6007c0c */ /* 0x000fe4000bf86270 */
[----:B------:R-:W-:-:S02]  /*13610*/  @!P3 LEA.HI.X R13, R237, R3, R165, 0x2, P6 ;  /* 0x00000003ed0db211 */ /* 0x000fc400030f14a5 */
[----:B------:R-:W-:-:S03]  /*13620*/  @!P2 LEA R14, P6, R236, R29, 0x2 ;  /* 0x0000001dec0ea211 */ /* 0x000fc600078c10ff */
[----:B------:R3:W-:Y:S01]  /*13630*/  @!P3 ST.E.64 desc[UR42][R12.64], R98 ;  /* 0x000000620c00b985 */ /* 0x0007e2000c101b2a */
[C---:B------:R-:W-:Y:S02]  /*13640*/  @!P1 LEA R20, P3, R235.reuse, R29, 0x2 ;  /* 0x0000001deb149211 */ /* 0x040fe400078610ff */
[----:B------:R-:W-:Y:S02]  /*13650*/  @!P2 LEA.HI.X R15, R236, R3, R164, 0x2, P6 ;  /* 0x00000003ec0fa211 */ /* 0x000fe400030f14a4 */
[C---:B------:R-:W-:Y:S02]  /*13660*/  @!P0 LEA R24, P6, R234.reuse, R29, 0x2 ;  /* 0x0000001dea188211 */ /* 0x040fe400078c10ff */
[-C--:B------:R-:W-:Y:S01]  /*13670*/  @!P1 LEA.HI.X R21, R235, R3.reuse, R163, 0x2, P3 ;  /* 0x00000003eb159211 */ /* 0x080fe200018f14a3 */
[----:B------:R4:W-:Y:S01]  /*13680*/  @!P2 ST.E.64 desc[UR42][R14.64], R102 ;  /* 0x000000660e00a985 */ /* 0x0009e2000c101b2a */
[----:B------:R-:W-:Y:S02]  /*13690*/  ISETP.GE.AND P3, PT, R229, UR4, PT ;  /* 0x00000004e5007c0c */ /* 0x000fe4000bf66270 */
[----:B------:R-:W-:Y:S01]  /*136a0*/  @!P0 LEA.HI.X R25, R234, R3, R162, 0x2, P6 ;  /* 0x00000003ea198211 */ /* 0x000fe200030f14a2 */
[----:B------:R5:W-:Y:S01]  /*136b0*/  @!P1 ST.E.64 desc[UR42][R20.64], R106 ;  /* 0x0000006a14009985 */ /* 0x000be2000c101b2a */
[----:B-1----:R-:W-:-:S02]  /*136c0*/  @!P5 LEA R8, P1, R231, R29, 0x2 ;  /* 0x0000001de708d211 */ /* 0x002fc400078210ff */
[----:B--2---:R-:W-:Y:S01]  /*136d0*/  @!P4 LEA R10, P2, R230, R29, 0x2 ;  /* 0x0000001de60ac211 */ /* 0x004fe200078410ff */
[----:B------:R-:W-:Y:S01]  /*136e0*/  @!P0 ST.E.64 desc[UR42][R24.64], R110 ;  /* 0x0000006e18008985 */ /* 0x000fe2000c101b2a */
[----:B------:R-:W-:Y:S02]  /*136f0*/  ISETP.GE.AND P0, PT, R228, UR4, PT ;  /* 0x00000004e4007c0c */ /* 0x000fe4000bf06270 */
[----:B------:R-:W-:Y:S02]  /*13700*/  @!P5 LEA.HI.X R9, R231, R3, R161, 0x2, P1 ;  /* 0x00000003e709d211 */ /* 0x000fe400008f14a1 */
[----:B------:R-:W-:Y:S02]  /*13710*/  ISETP.GE.AND P1, PT, R224, UR4, PT ;  /* 0x00000004e0007c0c */ /* 0x000fe4000bf26270 */
[----:B---3--:R-:W-:Y:S01]  /*13720*/  @!P3 LEA R12, P6, R229, R29, 0x2 ;  /* 0x0000001de50cb211 */ /* 0x008fe200078c10ff */
[----:B------:R1:W-:Y:S01]  /*13730*/  @!P5 ST.E.64 desc[UR42][R8.64], R114 ;  /* 0x000000720800d985 */ /* 0x0003e2000c101b2a */
[----:B------:R-:W-:-:S02]  /*13740*/  @!P4 LEA.HI.X R11, R230, R3, R160, 0x2, P2 ;  /* 0x00000003e60bc211 */ /* 0x000fc400010f14a0 */
[----:B------:R-:W-:Y:S02]  /*13750*/  @!P3 LEA.HI.X R13, R229, R3, R159, 0x2, P6 ;  /* 0x00000003e50db211 */ /* 0x000fe400030f149f */
[----:B------:R-:W-:Y:S01]  /*13760*/  ISETP.GE.AND P2, PT, R221, UR4, PT ;  /* 0x00000004dd007c0c */ /* 0x000fe2000bf46270 */
[----:B------:R2:W-:Y:S01]  /*13770*/  @!P4 ST.E.64 desc[UR42][R10.64], R118 ;  /* 0x000000760a00c985 */ /* 0x0005e2000c101b2a */
[----:B------:R-:W-:Y:S02]  /*13780*/  ISETP.GE.AND P4, PT, R223, UR4, PT ;  /* 0x00000004df007c0c */ /* 0x000fe4000bf86270 */
[----:B----4-:R-:W-:Y:S01]  /*13790*/  @!P0 LEA R14, P5, R228, R29, 0x2 ;  /* 0x0000001de40e8211 */ /* 0x010fe200078a10ff */
[----:B------:R3:W-:Y:S01]  /*137a0*/  @!P3 ST.E.64 desc[UR42][R12.64], R122 ;  /* 0x0000007a0c00b985 */ /* 0x0007e2000c101b2a */
[----:B------:R-:W-:Y:S02]  /*137b0*/  ISETP.GE.AND P3, PT, R222, UR4, PT ;  /* 0x00000004de007c0c */ /* 0x000fe4000bf66270 */
[----:B------:R-:W-:-:S02]  /*137c0*/  @!P0 LEA.HI.X R15, R228, R3, R158, 0x2, P5 ;  /* 0x00000003e40f8211 */ /* 0x000fc400028f149e */
[----:B------:R-:W-:Y:S02]  /*137d0*/  ISETP.GE.AND P5, PT, R219, UR4, PT ;  /* 0x00000004db007c0c */ /* 0x000fe4000bfa6270 */
[CC--:B-----5:R-:W-:Y:S01]  /*137e0*/  @!P1 LEA R20, P6, R224.reuse, R29.reuse, 0x2 ;  /* 0x0000001de0149211 */ /* 0x0e0fe200078c10ff */
[----:B------:R4:W-:Y:S02]  /*137f0*/  @!P0 ST.E.64 desc[UR42][R14.64], R126 ;  /* 0x0000007e0e008985 */ /* 0x0009e4000c101b2a */
[C---:B-1----:R-:W-:Y:S02]  /*13800*/  @!P4 LEA R8, P0, R223.reuse, R29, 0x2 ;  /* 0x0000001ddf08c211 */ /* 0x042fe400078010ff */
[----:B------:R-:W-:Y:S02]  /*13810*/  @!P1 LEA.HI.X R21, R224, R3, R157, 0x2, P6 ;  /* 0x00000003e0159211 */ /* 0x000fe400030f149d */
[----:B--2---:R-:W-:Y:S02]  /*13820*/  @!P3 LEA R10, P6, R222, R29, 0x2 ;  /* 0x0000001dde0ab211 */ /* 0x004fe400078c10ff */
        /* <DEDUP_REMOVED lines=17> */
.L_x_7810:
        /* <DEDUP_REMOVED lines=16> */
[----:B--2---:R-:W2:-:S12]  /*13a40*/  S2R R4, SR_TID.X ;  /* 0x0000000000047919 */ /* 0x004e980000002100 */
[----:B------:R-:W4:Y:S01]  /*13a50*/  @!P2 LDC R205, c[0x0][0xad4] ;  /* 0x0002b500ffcdab82 */ /* 0x000f220000000800 */
[----:B--2---:R-:W-:Y:S01]  /*13a60*/  VIADD R32, R4, 0xffffff80 ;  /* 0xffffff8004207836 */ /* 0x004fe20000000000 */
[----:B----4-:R-:W-:-:S04]  /*13a70*/  ISETP.GT.AND P2, PT, R205, 0x1, PT ;  /* 0x00000001cd00780c */ /* 0x010fc80003f44270 */
[----:B------:R-:W-:Y:S01]  /*13a80*/  ISETP.GT.AND P3, PT, R32, 0x3f, PT ;  /* 0x0000003f2000780c */ /* 0x000fe20003f64270 */
[----:B---3--:R-:W-:-:S12]  /*13a90*/  @P1 BRA `(.L_x_7819) ;  /* 0x0000000000101947 */ /* 0x008fd80003800000 */
[----:B------:R-:W-:Y:S05]  /*13aa0*/  @!P0 BRA `(.L_x_7819) ;  /* 0x00000000000c8947 */ /* 0x000fea0003800000 */
[----:B------:R-:W2:Y:S04]  /*13ab0*/  LDG.E R11, desc[UR42][R8.64] ;  /* 0x0000002a080b7981 */ /* 0x000ea8000c1e1900 */
[----:B-----5:R-:W2:Y:S02]  /*13ac0*/  LDG.E R0, desc[UR42][R8.64+0x4] ;  /* 0x0000042a08007981 */ /* 0x020ea4000c1e1900 */
[----:B--2---:R-:W-:-:S07]  /*13ad0*/  IMAD.IADD R0, R0, 0x1, -R11 ;  /* 0x0000000100007824 */ /* 0x004fce00078e0a0b */
.L_x_7819:
[----:B------:R-:W2:Y:S01]  /*13ae0*/  LDL.LU R4, [R1+0x40] ;  /* 0x0000400001047983 */ /* 0x000ea20000300800 */
[----:B------:R-:W-:Y:S01]  /*13af0*/  BSSY B1, `(.L_x_7820) ;  /* 0x0000036000017945 */ /* 0x000fe20003800000 */
[----:B------:R-:W-:Y:S02]  /*13b00*/  SEL R31, R206, RZ, !P0 ;  /* 0x000000ffce1f7207 */ /* 0x000fe40004000000 */
[----:B-----5:R-:W-:Y:S02]  /*13b10*/  SHF.R.S32.HI R28, RZ, 0x1f, R3 ;  /* 0x0000001fff1c7819 */ /* 0x020fe40000011403 */
[----:B--2---:R-:W-:Y:S01]  /*13b20*/  SEL R30, R4, RZ, !P0 ;  /* 0x000000ff041e7207 */ /* 0x004fe20004000000 */
[----:B------:R-:W-:Y:S06]  /*13b30*/  @P3 BRA `(.L_x_7821) ;  /* 0x0000000000c43947 */ /* 0x000fec0003800000 */
[----:B------:R-:W2:Y:S01]  /*13b40*/  S2R R33, SR_TID.X ;  /* 0x0000000000217919 */ /* 0x000ea20000002100 */
[----:B------:R-:W3:Y:S02]  /*13b50*/  LDC R35, c[0x0][0xbe8] ;  /* 0x0002fa00ff237b82 */ /* 0x000ee40000000800 */
[----:B---3--:R-:W-:Y:S01]  /*13b60*/  IMAD R4, R0, R35, RZ ;  /* 0x0000002300047224 */ /* 0x008fe200078e02ff */
[----:B--2---:R-:W-:-:S04]  /*13b70*/  IADD3 R33, R194, -0x80, R33 ;  /* 0xffffff80c2217810 */ /* 0x004fc80007ffe021 */
[----:B------:R-:W-:-:S13]  /*13b80*/  ISETP.GE.AND P0, PT, R33, R4, PT ;  /* 0x000000042100720c */ /* 0x000fda0003f06270 */
[----:B------:R-:W-:Y:S05]  /*13b90*/  @P0 BRA `(.L_x_7821) ;  /* 0x0000000000ac0947 */ /* 0x000fea0003800000 */
[----:B------:R-:W-:Y:S01]  /*13ba0*/  IMAD.MOV.U32 R26, RZ, RZ, 0x9b8 ;  /* 0x000009b8ff1a7424 */ /* 0x000fe200078e00ff */
[----:B------:R-:W-:Y:S01]  /*13bb0*/  ISETP.GT.AND P0, PT, R205, 0x1, PT ;  /* 0x00000001cd00780c */ /* 0x000fe20003f04270 */
[----:B------:R-:W2:Y:S01]  /*13bc0*/  LDC.64 R8, c[0x0][0xba8] ;  /* 0x0002ea00ff087b82 */ /* 0x000ea20000000a00 */
[----:B------:R-:W-:Y:S01]  /*13bd0*/  ISETP.NE.AND P1, PT, R35, 0x1, PT ;  /* 0x000000012300780c */ /* 0x000fe20003f25270 */
[----:B------:R-:W-:Y:S01]  /*13be0*/  IMAD.MOV.U32 R27, RZ, RZ, R33 ;  /* 0x000000ffff1b7224 */ /* 0x000fe200078e0021 */
[----:B------:R-:W-:Y:S02]  /*13bf0*/  SEL R26, R26, 0x978, P0 ;  /* 0x000009781a1a7807 */ /* 0x000fe40000000000 */
[----:B------:R-:W-:-:S03]  /*13c00*/  SEL R217, R217, RZ, P0 ;  /* 0x000000ffd9d97207 */ /* 0x000fc60000000000 */
[----:B------:R-:W3:Y:S08]  /*13c10*/  LDC.64 R14, c[0x0][R26+0x220] ;  /* 0x000088001a0e7b82 */ /* 0x000ef00000000a00 */
[----:B------:R-:W4:Y:S08]  /*13c20*/  LDC.64 R24, c[0x0][R26+0x218] ;  /* 0x000086001a187b82 */ /* 0x000f300000000a00 */
[----:B------:R-:W5:Y:S08]  /*13c30*/  LDC.64 R12, c[0x0][R26+0x228] ;  /* 0x00008a001a0c7b82 */ /* 0x000f700000000a00 */
[----:B------:R-:W0:Y:S08]  /*13c40*/  LDC.64 R10, c[0x0][R26+0x210] ;  /* 0x000084001a0a7b82 */ /* 0x000e300000000a00 */
[----:B------:R-:W4:Y:S08]  /*13c50*/  @P1 LDC R4, c[0x0][0xbec] ;  /* 0x0002fb00ff041b82 */ /* 0x000f300000000800 */
[----:B------:R-:W5:Y:S01]  /*13c60*/  @P1 LDC R37, c[0x0][0xbf0] ;  /* 0x0002fc00ff251b82 */ /* 0x000f620000000800 */
[----:B---3--:R-:W-:-:S07]  /*13c70*/  IMAD R15, R15, R31, RZ ;  /* 0x0000001f0f0f7224 */ /* 0x008fce00078e02ff */
[----:B--2---:R-:W2:Y:S01]  /*13c80*/  @!P0 LDC R8, c[0x0][0xb50] ;  /* 0x0002d400ff088b82 */ /* 0x004ea20000000800 */
[----:B-1----:R-:W-:-:S04]  /*13c90*/  IMAD.WIDE.U32 R20, R14, R31, RZ ;  /* 0x0000001f0e147225 */ /* 0x002fc800078e00ff */
[----:B------:R-:W-:Y:S02]  /*13ca0*/  IMAD R15, R14, R30, R15 ;  /* 0x0000001e0e0f7224 */ /* 0x000fe400078e020f */
[----:B----4-:R-:W-:Y:S01]  /*13cb0*/  @P1 IMAD.HI.U32 R4, R33, R4, RZ ;  /* 0x0000000421041227 */ /* 0x010fe200078e00ff */
[----:B------:R-:W1:Y:S03]  /*13cc0*/  @!P0 LDC R9, c[0x0][0xb54] ;  /* 0x0002d500ff098b82 */ /* 0x000e660000000800 */
[-C--:B------:R-:W-:Y:S02]  /*13cd0*/  IMAD R29, R25, R204.reuse, RZ ;  /* 0x000000cc191d7224 */ /* 0x080fe400078e02ff */
        /* <DEDUP_REMOVED lines=11> */
[----:B------:R-:W-:Y:S02]  /*13d90*/  IADD3 R12, P0, P1, R27, R24, R12 ;  /* 0x000000181b0c7210 */ /* 0x000fe4000791e00c */
[----:B------:R-:W-:-:S04]  /*13da0*/  SHF.R.S32.HI R27, RZ, 0x1f, R27 ;  /* 0x0000001fff1b7819 */ /* 0x000fc8000001141b */
[----:B------:R-:W-:Y:S01]  /*13db0*/  IADD3.X R13, R27, R4, R21, P0, P1 ;  /* 0x000000041b0d7210 */ /* 0x000fe200007e2415 */
[-C--:B0-----:R-:W-:Y:S01]  /*13dc0*/  IMAD R4, R11, R15.reuse, RZ ;  /* 0x0000000f0b047224 */ /* 0x081fe200078e02ff */
[----:B------:R-:W-:Y:S01]  /*13dd0*/  SHF.R.S32.HI R21, RZ, 0x1f, R15 ;  /* 0x0000001fff157819 */ /* 0x000fe2000001140f */
[----:B------:R-:W-:Y:S02]  /*13de0*/  IMAD.MOV.U32 R11, RZ, RZ, -0x800000 ;  /* 0xff800000ff0b7424 */ /* 0x000fe400078e00ff */
[----:B------:R-:W-:-:S04]  /*13df0*/  IMAD.WIDE.U32 R12, R10, R15, R12 ;  /* 0x0000000f0a0c7225 */ /* 0x000fc800078e000c */
[----:B------:R-:W-:Y:S01]  /*13e00*/  IMAD R21, R10, R21, R4 ;  /* 0x000000150a157224 */ /* 0x000fe200078e0204 */
[----:B--2---:R-:W-:-:S03]  /*13e10*/  LEA R8, P0, R12, R8, 0x2 ;  /* 0x000000080c087211 */ /* 0x004fc600078010ff */
[----:B------:R-:W-:-:S05]  /*13e20*/  IMAD.IADD R4, R13, 0x1, R21 ;  /* 0x000000010d047824 */ /* 0x000fca00078e0215 */
[----:B-1----:R-:W-:-:S05]  /*13e30*/  LEA.HI.X R9, R12, R9, R4, 0x2, P0 ;  /* 0x000000090c097211 */ /* 0x002fca00000f1404 */
[----:B------:R2:W-:Y:S02]  /*13e40*/  STG.E desc[UR42][R8.64], R11 ;  /* 0x0000000b08007986 */ /* 0x0005e4000c10192a */
.L_x_7821:
[----:B------:R-:W-:Y:S05]  /*13e50*/  BSYNC B1 ;  /* 0x0000000000017941 */ /* 0x000fea0003800000 */
.L_x_7820:
[----:B------:R-:W-:Y:S05]  /*13e60*/  @P2 BRA `(.L_x_7816) ;  /* 0x0000000800742947 */ /* 0x000fea0003800000 */
[----:B------:R-:W3:Y:S01]  /*13e70*/  LDC R13, c[0x0][0xbe8] ;  /* 0x0002fa00ff0d7b82 */ /* 0x000ee20000000800 */
[----:B------:R-:W-:Y:S01]  /*13e80*/  ULDC.64 UR4, c[0x0][0xaa0] ;  /* 0x0002a80000047ab9 */ /* 0x000fe20000000a00 */
[----:B--2---:R-:W-:Y:S01]  /*13e90*/  SHF.R.S32.HI R11, RZ, 0x1f, R32 ;  /* 0x0000001fff0b7819 */ /* 0x004fe20000011420 */
[----:B------:R-:W-:Y:S01]  /*13ea0*/  IMAD R4, R28, UR4, RZ ;  /* 0x000000041c047c24 */ /* 0x000fe2000f8e02ff */
[----:B------:R-:W-:Y:S01]  /*13eb0*/  BSSY B1, `(.L_x_7822) ;  /* 0x0000074000017945 */ /* 0x000fe20003800000 */
[----:B------:R-:W-:Y:S01]  /*13ec0*/  IMAD.WIDE.U32 R8, R3, UR4, RZ ;  /* 0x0000000403087c25 */ /* 0x000fe2000f8e00ff */
[----:B------:R-:W-:Y:S02]  /*13ed0*/  LEA.HI R11, R11, R32, RZ, 0x3 ;  /* 0x000000200b0b7211 */ /* 0x000fe400078f18ff */
[----:B------:R-:W2:Y:S01]  /*13ee0*/  LDC R26, c[0x0][0xac8] ;  /* 0x0002b200ff1a7b82 */ /* 0x000ea20000000800 */
[----:B------:R-:W-:Y:S01]  /*13ef0*/  IMAD R3, R3, UR5, R4 ;  /* 0x0000000503037c24 */ /* 0x000fe2000f8e0204 */
[----:B------:R-:W-:Y:S01]  /*13f00*/  SHF.R.S32.HI R25, RZ, 0x3, R11 ;  /* 0x00000003ff197819 */ /* 0x000fe2000001140b */
[----:B------:R-:W-:Y:S01]  /*13f10*/  ULDC.64 UR4, c[0x0][0xae8] ;  /* 0x0002ba0000047ab9 */ /* 0x000fe20000000a00 */
[----:B------:R-:W-:Y:S01]  /*13f20*/  VIADD R33, R188, 0x1c0 ;  /* 0x000001c0bc217836 */ /* 0x000fe20000000000 */
[----:B------:R-:W-:Y:S01]  /*13f30*/  SHF.R.S32.HI R34, RZ, 0x1f, R209 ;  /* 0x0000001fff227819 */ /* 0x000fe200000114d1 */
[----:B------:R-:W-:Y:S01]  /*13f40*/  IMAD.IADD R9, R9, 0x1, R3 ;  /* 0x0000000109097824 */ /* 0x000fe200078e0203 */
[----:B------:R-:W-:-:S02]  /*13f50*/  LOP3.LUT R3, R11, 0xfffffff8, RZ, 0xc0, !PT ;  /* 0xfffffff80b037812 */ /* 0x000fc400078ec0ff */
[----:B------:R-:W-:Y:S01]  /*13f60*/  SHF.R.S32.HI R35, RZ, 0x1f, R210 ;  /* 0x0000001fff237819 */ /* 0x000fe200000114d2 */
[----:B------:R-:W-:Y:S01]  /*13f70*/  IMAD.WIDE.U32 R8, R204, UR4, R8 ;  /* 0x00000004cc087c25 */ /* 0x000fe2000f8e0008 */
[----:B------:R-:W-:Y:S02]  /*13f80*/  SHF.R.S32.HI R36, RZ, 0x1f, R211 ;  /* 0x0000001fff247819 */ /* 0x000fe400000114d3 */
[----:B------:R-:W-:Y:S01]  /*13f90*/  SHF.R.S32.HI R37, RZ, 0x1f, R212 ;  /* 0x0000001fff257819 */ /* 0x000fe200000114d4 */
[----:B------:R-:W-:Y:S01]  /*13fa0*/  IMAD.IADD R32, R32, 0x1, -R3 ;  /* 0x0000000120207824 */ /* 0x000fe200078e0a03 */
[----:B------:R-:W-:Y:S01]  /*13fb0*/  SHF.R.S32.HI R38, RZ, 0x1f, R213 ;  /* 0x0000001fff267819 */ /* 0x000fe200000114d5 */
[----:B------:R-:W-:Y:S01]  /*13fc0*/  IMAD R9, R204, UR5, R9 ;  /* 0x00000005cc097c24 */ /* 0x000fe2000f8e0209 */
[----:B---3--:R-:W-:Y:S01]  /*13fd0*/  ISETP.NE.AND P0, PT, R13, 0x1, PT ;  /* 0x000000010d00780c */ /* 0x008fe20003f05270 */
[----:B------:R-:W-:Y:S01]  /*13fe0*/  IMAD R11, R32, 0x20, R25 ;  /* 0x00000020200b7824 */ /* 0x000fe200078e0219 */
[----:B------:R-:W-:Y:S01]  /*13ff0*/  ULDC.64 UR4, c[0x0][0xaf0] ;  /* 0x0002bc0000047ab9 */ /* 0x000fe20000000a00 */
[----:B------:R-:W-:Y:S01]  /*14000*/  IMAD R29, R0, R13, RZ ;  /* 0x0000000d001d7224 */ /* 0x000fe200078e02ff */
[----:B------:R-:W-:Y:S01]  /*14010*/  SHF.R.S32.HI R32, RZ, 0x1f, R33 ;  /* 0x0000001fff207819 */ /* 0x000fe20000011421 */
[----:B------:R-:W-:-:S02]  /*14020*/  IMAD.IADD R10, R194, 0x1, R11 ;  /* 0x00000001c20a7824 */ /* 0x000fc400078e020b */
[----:B------:R-:W-:Y:S01]  /*14030*/  IMAD R3, R30, UR4, RZ ;  /* 0x000000041e037c24 */ /* 0x000fe2000f8e02ff */
[-C--:B--2---:R-:W-:Y:S01]  /*14040*/  ISETP.GE.AND P1, PT, R213, R26.reuse, PT ;  /* 0x0000001ad500720c */ /* 0x084fe20003f26270 */
[----:B------:R-:W-:Y:S01]  /*14050*/  IMAD.WIDE.U32 R8, R31, UR4, R8 ;  /* 0x000000041f087c25 */ /* 0x000fe2000f8e0008 */
[----:B------:R-:W-:-:S03]  /*14060*/  ISETP.GE.AND P2, PT, R188, R26, PT ;  /* 0x0000001abc00720c */ /* 0x000fc60003f46270 */
[----:B------:R-:W2:Y:S01]  /*14070*/  @P0 LDC R15, c[0x0][0xbec] ;  /* 0x0002fb00ff0f0b82 */ /* 0x000ea20000000800 */
[----:B------:R-:W-:Y:S01]  /*14080*/  IMAD R11, R31, UR5, R3 ;  /* 0x000000051f0b7c24 */ /* 0x000fe2000f8e0203 */
[----:B------:R-:W-:Y:S01]  /*14090*/  ULDC.64 UR4, c[0x0][0xae0] ;  /* 0x0002b80000047ab9 */ /* 0x000fe20000000a00 */
[----:B------:R-:W-:Y:S01]  /*140a0*/  IMAD.MOV.U32 R3, RZ, RZ, R10 ;  /* 0x000000ffff037224 */ /* 0x000fe200078e000a */
[----:B------:R-:W-:Y:S01]  /*140b0*/  SEL R0, RZ, 0x1, P2 ;  /* 0x00000001ff007807 */ /* 0x000fe20001000000 */
[----:B------:R-:W-:Y:S01]  /*140c0*/  IMAD.IADD R9, R9, 0x1, R11 ;  /* 0x0000000109097824 */ /* 0x000fe200078e020b */
[----:B------:R-:W-:Y:S01]  /*140d0*/  ISETP.GE.AND P2, PT, R33, R26, PT ;  /* 0x0000001a2100720c */ /* 0x000fe20003f46270 */
[----:B------:R-:W-:Y:S01]  /*140e0*/  VIADD R31, R188, 0x180 ;  /* 0x00000180bc1f7836 */ /* 0x000fe20000000000 */
[----:B-1----:R-:W1:Y:S01]  /*140f0*/  @P0 LDC R21, c[0x0][0xbf0] ;  /* 0x0002fc00ff150b82 */ /* 0x002e620000000800 */
[----:B------:R-:W-:-:S03]  /*14100*/  IMAD.IADD R194, R25, 0x1, R194 ;  /* 0x0000000119c27824 */ /* 0x000fc600078e02c2 */
[----:B------:R-:W-:Y:S01]  /*14110*/  SHF.R.S32.HI R30, RZ, 0x1f, R31 ;  /* 0x0000001fff1e7819 */ /* 0x000fe2000001141f */
[----:B--2---:R-:W-:-:S05]  /*14120*/  @P0 IMAD.HI.U32 R4, R10, R15, RZ ;  /* 0x0000000f0a040227 */ /* 0x004fca00078e00ff */
        /* <DEDUP_REMOVED lines=11> */
[----:B------:R-:W-:Y:S01]  /*141e0*/  ISETP.GE.AND P0, PT, R211, R26, PT ;  /* 0x0000001ad300720c */ /* 0x000fe20003f06270 */
[----:B------:R-:W-:Y:S02]  /*141f0*/  IMAD.SHL.U32 R15, R10, 0x2, RZ ;  /* 0x000000020a0f7824 */ /* 0x000fe400078e00ff */
[----:B------:R-:W-:Y:S01]  /*14200*/  IMAD.SHL.U32 R3, R3, 0x4, RZ ;  /* 0x0000000403037824 */ /* 0x000fe200078e00ff */
[----:B------:R-:W-:Y:S01]  /*14210*/  SEL R4, RZ, 0xffffffff, P0 ;  /* 0xffffffffff047807 */ /* 0x000fe20000000000 */
[----:B------:R-:W-:Y:S01]  /*14220*/  IMAD.IADD R9, R9, 0x1, R13 ;  /* 0x0000000109097824 */ /* 0x000fe200078e020d */
[----:B------:R-:W-:-:S02]  /*14230*/  LOP3.LUT R0, R15, 0x2, R0, 0xe2, !PT ;  /* 0x000000020f007812 */ /* 0x000fc400078ee200 */
[-C--:B------:R-:W-:Y:S01]  /*14240*/  ISETP.GE.AND P0, PT, R210, R26.reuse, PT ;  /* 0x0000001ad200720c */ /* 0x080fe20003f06270 */
[----:B------:R-:W-:Y:S01]  /*14250*/  IMAD.SHL.U32 R10, R4, 0x8, RZ ;  /* 0x00000008040a7824 */ /* 0x000fe200078e00ff */
[----:B------:R-:W-:Y:S01]  /*14260*/  LOP3.LUT R3, R3, 0x4, R0, 0xe2, !PT ;  /* 0x0000000403037812 */ /* 0x000fe200078ee200 */
[----:B------:R-:W-:Y:S01]  /*14270*/  IMAD.WIDE.U32 R8, R11, UR4, R8 ;  /* 0x000000040b087c25 */ /* 0x000fe2000f8e0008 */
[----:B------:R-:W-:Y:S02]  /*14280*/  SEL R4, RZ, 0xffffffff, P0 ;  /* 0xffffffffff047807 */ /* 0x000fe40000000000 */
[----:B------:R-:W-:Y:S02]  /*14290*/  ISETP.GE.AND P0, PT, R209, R26, PT ;  /* 0x0000001ad100720c */ /* 0x000fe40003f06270 */
[----:B------:R-:W-:Y:S01]  /*142a0*/  SHF.R.S32.HI R0, RZ, 0x1f, R11 ;  /* 0x0000001fff007819 */ /* 0x000fe2000001140b */
[----:B------:R-:W-:Y:S01]  /*142b0*/  IMAD.SHL.U32 R4, R4, 0x10, RZ ;  /* 0x0000001004047824 */ /* 0x000fe200078e00ff */
        /* <DEDUP_REMOVED lines=13> */
[----:B------:R-:W-:Y:S02]  /*14390*/  LOP3.LUT R27, R0, R11, RZ, 0xfc, !PT ;  /* 0x0000000b001b7212 */ /* 0x000fe400078efcff */
[----:B------:R-:W-:Y:S02]  /*143a0*/  LEA.HI.X R3, R8, UR5, R3, 0x1, P1 ;  /* 0x0000000508037c11 */ /* 0x000fe400088f0c03 */
[----:B------:R-:W-:Y:S01]  /*143b0*/  SEL R0, RZ, 0x80, P2 ;  /* 0x00000080ff007807 */ /* 0x000fe20001000000 */
[----:B------:R1:W2:Y:S03]  /*143c0*/  SHFL.IDX PT, R8, R4, RZ, 0x181f ;  /* 0x00181fff04087589 */ /* 0x0002a600000e0000 */
[----:B------:R-:W-:Y:S01]  /*143d0*/  LOP3.LUT R28, R27, R0, RZ, 0xfc, !PT ;  /* 0x000000001b1c7212 */ /* 0x000fe200078efcff */
[----:B------:R1:W3:Y:S01]  /*143e0*/  SHFL.IDX PT, R9, R3, RZ, 0x181f ;  /* 0x00181fff03097589 */ /* 0x0002e200000e0000 */
[----:B------:R-:W-:Y:S05]  /*143f0*/  @P0 BRA `(.L_x_7823) ;  /* 0x00000000007c0947 */ /* 0x000fea0003800000 */
[-C--:B------:R-:W-:Y:S02]  /*14400*/  ISETP.GE.AND P2, PT, R213, R26.reuse, PT ;  /* 0x0000001ad500720c */ /* 0x080fe40003f46270 */
[-C--:B------:R-:W-:Y:S02]  /*14410*/  ISETP.GE.AND P1, PT, R188, R26.reuse, PT ;  /* 0x0000001abc00720c */ /* 0x080fe40003f26270 */
[-C--:B------:R-:W-:Y:S02]  /*14420*/  ISETP.GE.AND P5, PT, R212, R26.reuse, PT ;  /* 0x0000001ad400720c */ /* 0x080fe40003fa6270 */
[----:B------:R-:W-:-:S07]  /*14430*/  ISETP.GE.AND P3, PT, R211, R26, PT ;  /* 0x0000001ad300720c */ /* 0x000fce0003f66270 */
[CC--:B--2---:R-:W-:Y:S02]  /*14440*/  @!P2 LEA R12, P0, R213.reuse, R8.reuse, 0x1 ;  /* 0x00000008d50ca211 */ /* 0x0c4fe400078008ff */
[----:B---3--:R-:W-:Y:S02]  /*14450*/  @!P1 IMAD.WIDE R10, R188, 0x2, R8 ;  /* 0x00000002bc0a9825 */ /* 0x008fe400078e0208 */
        /* <DEDUP_REMOVED lines=25> */
.L_x_7823:
[----:B------:R-:W-:Y:S05]  /*145f0*/  BSYNC B1 ;  /* 0x0000000000017941 */ /* 0x000fea0003800000 */
.L_x_7822:
[----:B------:R-:W-:Y:S01]  /*14600*/  VIADD R0, R194, 0x20 ;  /* 0x00000020c2007836 */ /* 0x000fe20000000000 */
[----:B---34-:R3:W4:Y:S04]  /*14610*/  SHFL.IDX PT, R9, R3, 0x1, 0x181f ;  /* 0x00381f0003097f89 */ /* 0x01872800000e0000 */
[----:B------:R-:W-:Y:S01]  /*14620*/  ISETP.GE.AND P0, PT, R0, R29, PT ;  /* 0x0000001d0000720c */ /* 0x000fe20003f06270 */
[----:B--2---:R3:W2:-:S12]  /*14630*/  SHFL.IDX PT, R8, R4, 0x1, 0x181f ;  /* 0x00381f0004087f89 */ /* 0x00469800000e0000 */
[----:B---3--:R-:W-:Y:S05]  /*14640*/  @P0 BRA `(.L_x_7816) ;  /* 0x00000000007c0947 */ /* 0x008fea0003800000 */
[-C--:B------:R-:W-:Y:S02]  /*14650*/  ISETP.GE.AND P5, PT, R213, R26.reuse, PT ;  /* 0x0000001ad500720c */ /* 0x080fe40003fa6270 */
[-C--:B------:R-:W-:Y:S02]  /*14660*/  ISETP.GE.AND P4, PT, R188, R26.reuse, PT ;  /* 0x0000001abc00720c */ /* 0x080fe40003f86270 */
[-C--:B------:R-:W-:Y:S02]  /*14670*/  ISETP.GE.AND P0, PT, R212, R26.reuse, PT ;  /* 0x0000001ad400720c */ /* 0x080fe40003f06270 */
[----:B------:R-:W-:Y:S02]  /*14680*/  ISETP.GE.AND P1, PT, R211, R26, PT ;  /* 0x0000001ad300720c */ /* 0x000fe40003f26270 */
[----:B------:R-:W-:-:S05]  /*14690*/  LOP3.LUT P2, RZ, R27, 0x40, RZ, 0xc0, !PT ;  /* 0x000000401bff7812 */ /* 0x000fca000784c0ff */
[C---:B--2---:R-:W-:Y:S02]  /*146a0*/  @!P5 LEA R12, P3, R213.reuse, R8, 0x1 ;  /* 0x00000008d50cd211 */ /* 0x044fe400078608ff */
[----:B----4-:R-:W-:Y:S02]  /*146b0*/  @!P4 IMAD.WIDE R10, R188, 0x2, R8 ;  /* 0x00000002bc0ac825 */ /* 0x010fe400078e0208 */
        /* <DEDUP_REMOVED lines=11> */
[CC--:B--2---:R-:W-:Y:S02]  /*14770*/  @!P3 LEA R10, P6, R210.reuse, R8.reuse, 0x1 ;  /* 0x00000008d20ab211 */ /* 0x0c4fe400078c08ff */
        /* <DEDUP_REMOVED lines=12> */
.L_x_7816:
[----:B------:R-:W-:Y:S05]  /*14840*/  BSYNC B0 ;  /* 0x0000000000007941 */ /* 0x000fea0003800000 */
.L_x_7809:
[----:B------:R-:W-:Y:S02]  /*14850*/  ULDC UR4, c[0x0][0xc3c] ;  /* 0x00030f0000047ab9 */ /* 0x000fe40000000800 */
[----:B------:R-:W-:-:S13]  /*14860*/  ISETP.GE.AND P0, PT, R7, UR4, PT ;  /* 0x0000000407007c0c */ /* 0x000fda000bf06270 */
[----:B------:R-:W-:Y:S05]  /*14870*/  @!P0 BRA `(.L_x_7824) ;  /* 0xfffffecc00588947 */ /* 0x000fea000383ffff */
[----:B------:R-:W-:Y:S05]  /*14880*/  BRA `(.L_x_7677) ;  /* 0x0000009800bc7947 */ /* 0x000fea0003800000 */
.L_x_7675:
        /* <DEDUP_REMOVED lines=18> */
.L_x_7825:
        /* <DEDUP_REMOVED lines=43> */
.L_x_7829:
        /* <DEDUP_REMOVED lines=39> */
.L_x_7827:
        /* <DEDUP_REMOVED lines=12> */
.L_x_7830:
        /* <DEDUP_REMOVED lines=63> */
.L_x_7831:
        /* <DEDUP_REMOVED lines=61> */
.L_x_7832:
[----:B01----:R-:W-:-:S05]  /*15750*/  LOP3.LUT R3, RZ, R2, RZ, 0x33, !PT ;  /* 0x00000002ff037212 */ /* 0x003fca00078e33ff */
[----:B------:R-:W-:-:S05]  /*15760*/  IMAD.IADD R2, R4, 0x1, R3 ;  /* 0x0000000104027824 */ /* 0x000fca00078e0203 */
[----:B------:R1:W-:Y:S01]  /*15770*/  STL [R1+0x4], R2 ;  /* 0x0000040201007387 */ /* 0x0003e20000100800 */
[----:B------:R-:W-:Y:S05]  /*15780*/  BRA `(.L_x_7833) ;  /* 0x0000000000107947 */ /* 0x000fea0003800000 */
.L_x_7828:
[----:B------:R-:W-:Y:S01]  /*15790*/  IMAD.U32 R2, RZ, RZ, UR6 ;  /* 0x00000006ff027e24 */ /* 0x000fe2000f8e00ff */
[----:B------:R0:W-:Y:S04]  /*157a0*/  STL [R1+0x4], RZ ;  /* 0x000004ff01007387 */ /* 0x0001e80000100800 */
[----:B------:R0:W-:Y:S04]  /*157b0*/  STL [R1+0x8], RZ ;  /* 0x000008ff01007387 */ /* 0x0001e80000100800 */
[----:B------:R0:W-:Y:S02]  /*157c0*/  STL [R1], R2 ;  /* 0x0000000201007387 */ /* 0x0001e40000100800 */
.L_x_7833:
        /* <DEDUP_REMOVED lines=10> */
.L_x_7826:
        /* <DEDUP_REMOVED lines=13> */
[----:B------:R-:W-:Y:S01]  /*15940*/  ULDC.64 UR40, c[0x0][0x198] ;  /* 0x0000660000287ab9 */ /* 0x000fe20000000a00 */
[----:B------:R-:W-:Y:S01]  /*15950*/  LOP3.LUT R3, R0, 0x1f8, RZ, 0xc0, !PT ;  /* 0x000001f800037812 */ /* 0x000fe200078ec0ff */
[----:B01----:R-:W-:Y:S01]  /*15960*/  IMAD.SHL.U32 R2, R4, 0x8, RZ ;  /* 0x0000000804027824 */ /* 0x003fe200078e00ff */
[----:B------:R-:W-:Y:S01]  /*15970*/  ULDC UR37, c[0x0][0xc] ;  /* 0x0000030000257ab9 */ /* 0x000fe20000000800 */
        /* <DEDUP_REMOVED lines=12> */
[----:B------:R0:W-:Y:S04]  /*15a40*/  STL [R1+0x14], RZ ;  /* 0x000014ff01007387 */ /* 0x0001e80000100800 */
[----:B------:R0:W-:Y:S04]  /*15a50*/  STL [R1+0x10], RZ ;  /* 0x000010ff01007387 */ /* 0x0001e80000100800 */
[----:B------:R0:W-:Y:S02]  /*15a60*/  STL [R1+0x18], R0 ;  /* 0x0000180001007387 */ /* 0x0001e40000100800 */
.L_x_8002:
[----:B0-2---:R-:W2:Y:S01]  /*15a70*/  LDL R0, [R1+0xc] ;  /* 0x00000c0001007983 */ /* 0x005ea20000100800 */
[----:B-1----:R-:W2:Y:S01]  /*15a80*/  LDC.64 R2, c[0x0][0xc88] ;  /* 0x00032200ff027b82 */ /* 0x002ea20000000a00 */
        /* <DEDUP_REMOVED lines=30> */
[----:B------:R-:W-:Y:S02]  /*15c70*/  IADD3.X R3, R15, UR5, RZ, P4, !PT ;  /* 0x000000050f037c10 */ /* 0x000fe4000a7fe4ff */
        /* <DEDUP_REMOVED lines=9> */
[----:B------:R0:W5:Y:S04]  /*15d10*/  @P0 LDG.E R12, desc[UR42][R6.64] ;  /* 0x0000002a060c0981 */ /* 0x000168000c1e1900 */
        /* <DEDUP_REMOVED lines=20> */
[----:B--2--5:R-:W-:-:S05]  /*15e60*/  IMAD.IADD R14, R2, 0x1, -R10 ;  /* 0x00000001020e7824 */ /* 0x024fca00078e0a0a */
[----:B------:R0:W-:Y:S02]  /*15e70*/  STL [R1+0x44], R14 ;  /* 0x0000440e01007387 */ /* 0x0001e40000100800 */
.L_x_7835:
[----:B------:R-:W2:Y:S01]  /*15e80*/  LDL.LU R3, [R1+0x8] ;  /* 0x0000080001037983 */ /* 0x000ea20000300800 */
[----:B------:R-:W-:Y:S02]  /*15e90*/  ULDC.64 UR4, c[0x0][0xa20] ;  /* 0x0002880000047ab9 */ /* 0x000fe40000000a00 */
[----:B------:R-:W-:Y:S01]  /*15ea0*/  ISETP.NE.U32.AND P2, PT, RZ, UR4, PT ;  /* 0x00000004ff007c0c */ /* 0x000fe2000bf45070 */
[----:B------:R1:W-:Y:S03]  /*15eb0*/  STL [R1+0x8], R13 ;  /* 0x0000080d01007387 */ /* 0x0003e60000100800 */
[----:B------:R-:W-:Y:S02]  /*15ec0*/  ISETP.NE.AND.EX P2, PT, RZ, UR5, PT, P2 ;  /* 0x00000005ff007c0c */ /* 0x000fe4000bf45320 */
[C---:B--2---:R-:W-:Y:S02]  /*15ed0*/  LOP3.LUT R10, R3.reuse, 0xff000000, RZ, 0xc0, !PT ;  /* 0xff000000030a7812 */ /* 0x044fe400078ec0ff */
[----:B------:R-:W-:-:S02]  /*15ee0*/  LOP3.LUT R2, R3, 0xff0000, RZ, 0xc0, !PT ;  /* 0x00ff000003027812 */ /* 0x000fc400078ec0ff */
        /* <DEDUP_REMOVED lines=10> */
.L_x_7836:
[----:B------:R-:W-:Y:S05]  /*15f90*/  @!P0 BRA `(.L_x_7837) ;  /* 0x00000000000c8947 */ /* 0x000fea0003800000 */
[----:B------:R-:W2:Y:S04]  /*15fa0*/  LDG.E R9, desc[UR42][R6.64] ;  /* 0x0000002a06097981 */ /* 0x000ea8000c1e1900 */
[----:B------:R-:W2:Y:S02]  /*15fb0*/  LDG.E R6, desc[UR42][R6.64+0x4] ;  /* 0x0000042a06067981 */ /* 0x000ea4000c1e1900 */
[----:B--2---:R-:W-:-:S07]  /*15fc0*/  IMAD.IADD R9, R6, 0x1, -R9 ;  /* 0x0000000106097824 */ /* 0x004fce00078e0a09 */
.L_x_7837:
[----:B------:R-:W3:Y:S01]  /*15fd0*/  LDL R7, [R1+0x4] ;  /* 0x0000040001077983 */ /* 0x000ee20000100800 */
[----:B--2---:R-:W2:Y:S03]  /*15fe0*/  LDC R3, c[0x0][0x448] ;  /* 0x00011200ff037b82 */ /* 0x004ea60000000800 */
[----:B-1----:R-:W4:Y:S04]  /*15ff0*/  @P1 LDG.E R2, desc[UR42][R4.64] ;  /* 0x0000002a04021981 */ /* 0x002f28000c1e1900 */
[----:B------:R1:W4:Y:S01]  /*16000*/  @P1 LDG.E R4, desc[UR42][R4.64+0x4] ;  /* 0x0000042a04041981 */ /* 0x000322000c1e1900 */
[----:B------:R-:W-:Y:S01]  /*16010*/  LOP3.LUT R12, R10, 0xff, RZ, 0xc0, !PT ;  /* 0x000000ff0a0c7812 */ /* 0x000fe200078ec0ff */
[----:B------:R-:W-:Y:S01]  /*16020*/  BSSY B0, `(.L_x_7838) ;  /* 0x0000037000007945 */ /* 0x000fe20003800000 */
[----:B------:R-:W-:-:S03]  /*16030*/  SHF.R.U32.HI R10, RZ, 0x10, R10 ;  /* 0x00000010ff0a7819 */ /* 0x000fc6000001160a */
[----:B------:R0:W-:Y:S01]  /*16040*/  STL [R1+0x58], R12 ;  /* 0x0000580c01007387 */ /* 0x0001e20000100800 */
[----:B--2---:R-:W-:-:S13]  /*16050*/  ISETP.NE.AND P0, PT, R3, 0x1, PT ;  /* 0x000000010300780c */ /* 0x004fda0003f05270 */
[----:B-1----:R-:W1:Y:S08]  /*16060*/  @P0 LDC R5, c[0x0][0x44c] ;  /* 0x00011300ff050b82 */ /* 0x002e700000000800 */
[----:B------:R-:W2:Y:S01]  /*16070*/  @P0 LDC R6, c[0x0][0x450] ;  /* 0x00011400ff060b82 */ /* 0x000ea20000000800 */
[----:B---3--:R-:W-:Y:S02]  /*16080*/  IMAD.SHL.U32 R3, R7, 0x40, RZ ;  /* 0x0000004007037824 */ /* 0x008fe400078e00ff */
[----:B-----5:R-:W-:-:S02]  /*16090*/  IMAD.IADD R7, R9, 0x1, -R8 ;  /* 0x0000000109077824 */ /* 0x020fc400078e0a08 */
[----:B------:R-:W-:Y:S02]  /*160a0*/  VIADD R3, R3, 0x3f ;  /* 0x0000003f03037836 */ /* 0x000fe40000000000 */
[----:B----4-:R-:W-:Y:S02]  /*160b0*/  @P1 IMAD.IADD R11, R4, 0x1, -R2 ;  /* 0x00000001040b1824 */ /* 0x010fe400078e0a02 */
[----:B-1----:R-:W-:-:S05]  /*160c0*/  @P0 IMAD.HI.U32 R2, R3, R5, RZ ;  /* 0x0000000503020227 */ /* 0x002fca00078e00ff */
[----:B--2---:R-:W-:Y:S01]  /*160d0*/  @P0 SHF.R.U32.HI R3, RZ, R6, R2 ;  /* 0x00000006ff030219 */ /* 0x004fe20000011602 */
[----:B------:R-:W-:-:S04]  /*160e0*/  IMAD.IADD R2, R7, 0x1, R11 ;  /* 0x0000000107027824 */ /* 0x000fc800078e020b */
[C---:B------:R-:W-:Y:S01]  /*160f0*/  VIADD R4, R2.reuse, 0x3f ;  /* 0x0000003f02047836 */ /* 0x040fe20000000000 */
[----:B------:R-:W-:-:S05]  /*16100*/  IADD3 R21, R2, 0x40, -R14 ;  /* 0x0000004002157810 */ /* 0x000fca0007ffe80e */
[----:B------:R-:W-:Y:S01]  /*16110*/  IMAD.IADD R2, R21, 0x1, R3 ;  /* 0x0000000115027824 */ /* 0x000fe200078e0203 */
[----:B------:R-:W-:-:S04]  /*16120*/  SHF.R.S32.HI R3, RZ, 0x1f, R4 ;  /* 0x0000001fff037819 */ /* 0x000fc80000011404 */
[----:B------:R-:W-:Y:S02]  /*16130*/  SHF.R.S32.HI R6, RZ, 0x1f, R2 ;  /* 0x0000001fff067819 */ /* 0x000fe40000011402 */
[----:B------:R-:W-:Y:S01]  /*16140*/  LEA.HI R3, R3, R4, RZ, 0x6 ;  /* 0x0000000403037211 */ /* 0x000fe200078f30ff */
[----:B------:R-:W-:Y:S01]  /*16150*/  IMAD.MOV.U32 R4, RZ, RZ, RZ ;  /* 0x000000ffff047224 */ /* 0x000fe200078e00ff */
[----:B------:R-:W-:Y:S02]  /*16160*/  LEA.HI R6, R6, R2, RZ, 0x6 ;  /* 0x0000000206067211 */ /* 0x000fe400078f30ff */
[----:B------:R-:W-:Y:S02]  /*16170*/  SHF.R.S32.HI R20, RZ, 0x6, R3 ;  /* 0x00000006ff147819 */ /* 0x000fe40000011403 */
[----:B------:R-:W-:-:S04]  /*16180*/  SHF.R.S32.HI R6, RZ, 0x6, R6 ;  /* 0x00000006ff067819 */ /* 0x000fc80000011406 */
[----:B------:R-:W-:-:S04]  /*16190*/  VIMNMX R6, R20, R6, PT ;  /* 0x0000000614067248 */ /* 0x000fc80003fe0100 */
[----:B------:R-:W-:-:S13]  /*161a0*/  ISETP.GE.AND P0, PT, R6, 0x1, PT ;  /* 0x000000010600780c */ /* 0x000fda0003f06270 */
        /* <DEDUP_REMOVED lines=30> */
.L_x_7839:
[----:B------:R-:W-:Y:S05]  /*16390*/  BSYNC B0 ;  /* 0x0000000000007941 */ /* 0x000fea0003800000 */
.L_x_7838:
        /* <DEDUP_REMOVED lines=24> */
.L_x_8046:
[----:B-1----:R-:W-:Y:S02]  /*16520*/  ISETP.NE.AND P0, PT, R14, RZ, PT ;  /* 0x000000ff0e00720c */ /* 0x002fe40003f05270 */
[----:B------:R-:W-:-:S11]  /*16530*/  PLOP3.LUT P6, PT, PT, PT, PT, 0x8, 0x0 ;  /* 0x000000000000781c */ /* 0x000fd60003fce170 */
[----:B------:R-:W-:Y:S05]  /*16540*/  @P0 BRA `(.L_x_7843) ;  /* 0x00000000000c0947 */ /* 0x000fea0003800000 */
[----:B------:R-:W-:-:S03]  /*16550*/  UMOV UR4, 0xffffffff ;  /* 0xffffffff00047882 */ /* 0x000fc60000000000 */
[----:B------:R-:W-:Y:S05]  /*16560*/  BRA.DIV UR4, `(.L_x_7844) ;  /* 0x0000008a04ac7947 */ /* 0x000fea000b800000 */
[----:B------:R-:W-:-:S13]  /*16570*/  ELECT P6, URZ, PT ;  /* 0x00000000003f782f */ /* 0x000fda00038c0000 */
.L_x_7843:
        /* <DEDUP_REMOVED lines=9> */
.L_x_8049:
[----:B------:R-:W-:Y:S05]  /*16610*/  BSYNC B1 ;  /* 0x0000000000017941 */ /* 0x000fea0003800000 */
.L_x_7845:
        /* <DEDUP_REMOVED lines=12> */
.L_x_8050:
[----:B------:R-:W-:Y:S05]  /*166e0*/  BSYNC B2 ;  /* 0x0000000000027941 */ /* 0x000fea0003800000 */
.L_x_7849:
        /* <DEDUP_REMOVED lines=9> */
.L_x_7852:
[----:B------:R-:W-:Y:S05]  /*16780*/  BSYNC B2 ;  /* 0x0000000000027941 */ /* 0x000fea0003800000 */
.L_x_7851:
        /* <DEDUP_REMOVED lines=13> */
.L_x_7853:
        /* <DEDUP_REMOVED lines=13> */
.L_x_8051:
[----:B------:R-:W-:Y:S05]  /*16930*/  BSYNC B2 ;  /* 0x0000000000027941 */ /* 0x000fea0003800000 */
.L_x_7854:
        /* <DEDUP_REMOVED lines=11> */
.L_x_7857:
[----:B------:R-:W-:Y:S05]  /*169f0*/  BSYNC B2 ;  /* 0x0000000000027941 */ /* 0x000fea0003800000 */
.L_x_7856:
        /* <DEDUP_REMOVED lines=10> */
.L_x_7858:
        /* <DEDUP_REMOVED lines=15> */
.L_x_7859:
        /* <DEDUP_REMOVED lines=15> */
.L_x_7860:
        /* <DEDUP_REMOVED lines=15> */
.L_x_7861:
        /* <DEDUP_REMOVED lines=15> */
.L_x_7862:
        /* <DEDUP_REMOVED lines=15> */
.L_x_7863:
        /* <DEDUP_REMOVED lines=15> */
.L_x_7864:
        /* <DEDUP_REMOVED lines=15> */
.L_x_7865:
        /* <DEDUP_REMOVED lines=10> */
.L_x_7848:
[----:B------:R-:W-:Y:S05]  /*171d0*/  BSYNC B1 ;  /* 0x0000000000017941 */ /* 0x000fea0003800000 */
.L_x_7847:
        /* <DEDUP_REMOVED lines=13> */
.L_x_7885:
        /* <DEDUP_REMOVED lines=13> */
.L_x_8052:
[----:B------:R-:W-:Y:S05]  /*17380*/  BSYNC B2 ;  /* 0x0000000000027941 */ /* 0x000fea0003800000 */
.L_x_7868:
        /* <DEDUP_REMOVED lines=9> */
.L_x_7871:
[----:B------:R-:W-:Y:S05]  /*17420*/  BSYNC B2 ;  /* 0x0000000000027941 */ /* 0x000fea0003800000 */
.L_x_7870:
        /* <DEDUP_REMOVED lines=12> */
.L_x_7872:
        /* <DEDUP_REMOVED lines=13> */
.L_x_8053:
[----:B------:R-:W-:Y:S05]  /*175c0*/  BSYNC B2 ;  /* 0x0000000000027941 */ /* 0x000fea0003800000 */
.L_x_7873:
        /* <DEDUP_REMOVED lines=11> */
.L_x_7876:
[----:B------:R-:W-:Y:S05]  /*17680*/  BSYNC B2 ;  /* 0x0000000000027941 */ /* 0x000fea0003800000 */
.L_x_7875:
        /* <DEDUP_REMOVED lines=10> */
.L_x_7877:
        /* <DEDUP_REMOVED lines=15> */
.L_x_7878:
        /* <DEDUP_REMOVED lines=15> */
.L_x_7879:
        /* <DEDUP_REMOVED lines=15> */
.L_x_7880:
        /* <DEDUP_REMOVED lines=15> */
.L_x_7881:
        /* <DEDUP_REMOVED lines=15> */
.L_x_7882:
        /* <DEDUP_REMOVED lines=15> */
.L_x_7883:
        /* <DEDUP_REMOVED lines=15> */
.L_x_7884:
        /* <DEDUP_REMOVED lines=10> */
.L_x_7867:
[----:B------:R-:W-:Y:S05]  /*17e60*/  BSYNC B1 ;  /* 0x0000000000017941 */ /* 0x000fea0003800000 */
.L_x_7866:
        /* <DEDUP_REMOVED lines=12> */
.L_x_7841:
[----:B------:R-:W-:Y:S05]  /*17f30*/  BSYNC B0 ;  /* 0x0000000000007941 */ /* 0x000fea0003800000 */
.L_x_7840:
        /* <DEDUP_REMOVED lines=12> */
[----:B---3--:R-:W-:-:S05]  /*18000*/  @P1 SHF.R.U32.HI R0, RZ, R3, R2 ;  /* 0x00000003ff001219 */ /* 0x008fca0000011602 */
[----:B------:R-:W-:-:S05]  /*18010*/  IMAD.IADD R0, R21, 0x1, R0 ;  /* 0x0000000115007824 */ /* 0x000fca00078e0200 */
        /* <DEDUP_REMOVED lines=35> */
.L_x_7887:
[----:B------:R-:W-:Y:S05]  /*18250*/  BSYNC B0 ;  /* 0x0000000000007941 */ /* 0x000fea0003800000 */
.L_x_7886:
        /* <DEDUP_REMOVED lines=14> */
[----:B------:R-:W-:Y:S01]  /*18340*/  VOTEU.ANY UR4, UPT, PT ;  /* 0x0000000000047886 */ /* 0x000fe200038e0100 */
[----:B------:R-:W1:Y:S01]  /*18350*/  LDC.64 R2, c[0x0][0xc60] ;  /* 0x00031800ff027b82 */ /* 0x000e620000000a00 */
[----:B------:R-:W0:Y:S02]  /*18360*/  FLO.U32 R0, UR4 ;  /* 0x0000000400007d00 */ /* 0x000e2400080e0000 */
[----:B0-----:R-:W-:-:S06]  /*18370*/  ISETP.EQ.U32.AND P0, PT, R0, R5, PT ;  /* 0x000000050000720c */ /* 0x001fcc0003f02070 */
[----:B------:R-:W1:Y:S07]  /*18380*/  POPC R5, UR4 ;  /* 0x0000000400057d09 */ /* 0x000e6e0008000000 */
[----:B-1----:R-:W2:Y:S01]  /*18390*/  @P0 ATOMG.E.ADD.STRONG.GPU PT, R3, desc[UR42][R2.64], R5 ;  /* 0x00000005020309a8 */ /* 0x002ea200081ee1ea */
[----:B------:R-:W0:Y:S02]  /*183a0*/  S2R R4, SR_LTMASK ;  /* 0x0000000000047919 */ /* 0x000e240000003900 */
[----:B0-----:R-:W-:-:S04]  /*183b0*/  LOP3.LUT R4, R4, UR4, RZ, 0xc0, !PT ;  /* 0x0000000404047c12 */ /* 0x001fc8000f8ec0ff */
[----:B------:R-:W0:Y:S01]  /*183c0*/  POPC R7, R4 ;  /* 0x0000000400077309 */ /* 0x000e220000000000 */
[----:B--2---:R-:W0:Y:S02]  /*183d0*/  SHFL.IDX PT, R0, R3, R0, 0x1f ;  /* 0x00001f0003007589 */ /* 0x004e2400000e0000 */
[----:B0-----:R-:W-:-:S05]  /*183e0*/  IADD3 R0, R0, UR37, R7 ;  /* 0x0000002500007c10 */ /* 0x001fca000fffe007 */
[----:B------:R4:W-:Y:S01]  /*183f0*/  STL [R1], R0 ;  /* 0x0000000001007387 */ /* 0x0009e20000100800 */
[----:B------:R-:W-:Y:S05]  /*18400*/  BRA `(.L_x_7890) ;  /* 0x0000004800787947 */ /* 0x000fea0003800000 */
.L_x_7889:
        /* <DEDUP_REMOVED lines=20> */
.L_x_7892:
[----:B------:R-:W-:Y:S05]  /*18550*/  BSYNC B6 ;  /* 0x0000000000067941 */ /* 0x000fea0003800000 */
.L_x_7891:
        /* <DEDUP_REMOVED lines=20> */
.L_x_7895:
        /* <DEDUP_REMOVED lines=16> */
.L_x_7894:
[----:B------:R-:W-:Y:S05]  /*187a0*/  BSYNC B6 ;  /* 0x0000000000067941 */ /* 0x000fea0003800000 */
.L_x_7893:
        /* <DEDUP_REMOVED lines=24> */
.L_x_8056:
        /* <DEDUP_REMOVED lines=9> */
.L_x_8059:
        /* <DEDUP_REMOVED lines=24> */
.L_x_7899:
[----:B------:R-:W2:Y:S04]  /*18b40*/  LDL R0, [R1+0x10] ;  /* 0x0000100001007983 */ /* 0x000ea80000100800 */
[----:B-1----:R-:W3:Y:S01]  /*18b50*/  LDL R2, [R1+0x18] ;  /* 0x0000180001027983 */ /* 0x002ee20000100800 */
[----:B--2---:R-:W-:Y:S01]  /*18b60*/  IMAD R0, R0, 0x8, R18 ;  /* 0x0000000800007824 */ /* 0x004fe200078e0212 */
[----:B---3--:R-:W-:-:S04]  /*18b70*/  SHF.L.U32 R2, R2, 0x1f, RZ ;  /* 0x0000001f02027819 */ /* 0x008fc800000006ff */
[----:B------:R-:W1:Y:S02]  /*18b80*/  SYNCS.PHASECHK.TRANS64.TRYWAIT P0, [R0+URZ+0x28c40], R2 ;  /* 0x028c4002000075a7 */ /* 0x000e64000800017f */
[----:B-1----:R-:W-:Y:S05]  /*18b90*/  @!P0 BRA `(.L_x_7900) ;  /* 0x0000006400f88947 */ /* 0x002fea0003800000 */
.L_x_8060:
        /* <DEDUP_REMOVED lines=11> */
.L_x_7901:
[----:B------:R-:W2:Y:S04]  /*18c50*/  LDL R3, [R1+0x10] ;  /* 0x0000100001037983 */ /* 0x000ea80000100800 */
[----:B0-----:R-:W3:Y:S04]  /*18c60*/  LDL R4, [R1+0x30] ;  /* 0x0000300001047983 */ /* 0x001ee80000100800 */
[----:B-1----:R-:W4:Y:S01]  /*18c70*/  LDL R2, [R1+0x24] ;  /* 0x0000240001027983 */ /* 0x002f220000100800 */
        /* <DEDUP_REMOVED lines=11> */
[----:B--2---:R-:W-:Y:S01]  /*18d30*/  IMAD R0, R3, 0x2000, R18 ;  /* 0x0000200003007824 */ /* 0x004fe200078e0212 */
[----:B---3--:R-:W-:-:S04]  /*18d40*/  R2UR UR11, R4 ;  /* 0x00000000040b72ca */ /* 0x008fc800000e0000 */
[----:B------:R-:W-:Y:S02]  /*18d50*/  R2UR UR8, R0 ;  /* 0x00000000000872ca */ /* 0x000fe400000e0000 */
[----:B----4-:R-:W-:-:S11]  /*18d60*/  R2UR UR4, R2 ;  /* 0x00000000020472ca */ /* 0x010fd600000e0000 */
[----:B------:R-:W-:Y:S02]  /*18d70*/  UIADD3 UR8, UR8, 0x22400, URZ ;  /* 0x0002240008087890 */ /* 0x000fe4000fffe03f */
[----:B------:R-:W-:-:S03]  /*18d80*/  ULEA UR11, UR11, UR4, 0x6 ;  /* 0x000000040b0b7291 */ /* 0x000fc6000f8e303f */
[----:B------:R-:W-:-:S06]  /*18d90*/  UMOV UR4, 0x0 ;  /* 0x0000000000047882 */ /* 0x000fcc0000000000 */
[----:B------:R1:W-:Y:S02]  /*18da0*/  UTMALDG.4D [UR8], [UR6], desc[UR4] ;  /* 0x00000408060075b4 */ /* 0x0003e40008019000 */
[----:B-1----:R-:W-:Y:S01]  /*18db0*/  NOP ;  /* 0x0000000000007918 */ /* 0x002fe20000000000 */
.L_x_7897:
        /* <DEDUP_REMOVED lines=40> */
.L_x_7903:
[----:B------:R-:W-:Y:S05]  /*19040*/  BSYNC B6 ;  /* 0x0000000000067941 */ /* 0x000fea0003800000 */
.L_x_7902:
        /* <DEDUP_REMOVED lines=89> */
.L_x_8069:
        /* <DEDUP_REMOVED lines=10> */
.L_x_7905:
        /* <DEDUP_REMOVED lines=18> */
.L_x_8070:
[----:B------:R-:W-:Y:S05]  /*197a0*/  BSYNC B0 ;  /* 0x0000000000007941 */ /* 0x000fea0003800000 */
.L_x_7906:
[----:B------:R-:W-:Y:S01]  /*197b0*/  LOP3.LUT P0, RZ, R19, 0x1, RZ, 0xc0, !PT ;  /* 0x0000000113ff7812 */ /* 0x000fe2000780c0ff */
[----:B------:R-:W-:-:S12]  /*197c0*/  BSSY B0, `(.L_x_7908) ;  /* 0x0000097000007945 */ /* 0x000fd80003800000 */
[----:B------:R-:W-:Y:S05]  /*197d0*/  @!P0 BRA `(.L_x_7909) ;  /* 0x0000000800548947 */ /* 0x000fea0003800000 */
[----:B------:R-:W0:Y:S04]  /*197e0*/  LDL R4, [R1+0x10] ;  /* 0x0000100001047983 */ /* 0x000e280000100800 */
        /* <DEDUP_REMOVED lines=9> */
.L_x_8071:
[----:B------:R-:W-:Y:S05]  /*19880*/  BSYNC B1 ;  /* 0x0000000000017941 */ /* 0x000fea0003800000 */
.L_x_7910:
        /* <DEDUP_REMOVED lines=9> */
.L_x_7913:
[----:B------:R-:W-:Y:S05]  /*19920*/  BSYNC B1 ;  /* 0x0000000000017941 */ /* 0x000fea0003800000 */
.L_x_7912:
        /* <DEDUP_REMOVED lines=13> */
.L_x_7914:
        /* <DEDUP_REMOVED lines=15> */
.L_x_7915:
        /* <DEDUP_REMOVED lines=15> */
.L_x_7916:
        /* <DEDUP_REMOVED lines=15> */
.L_x_7917:
        /* <DEDUP_REMOVED lines=15> */
.L_x_7918:
        /* <DEDUP_REMOVED lines=15> */
.L_x_7919:
        /* <DEDUP_REMOVED lines=15> */
.L_x_7920:
        /* <DEDUP_REMOVED lines=15> */
.L_x_7921:
        /* <DEDUP_REMOVED lines=10> */
.L_x_7909:
[----:B------:R-:W-:Y:S05]  /*1a130*/  BSYNC B0 ;  /* 0x0000000000007941 */ /* 0x000fea0003800000 */
.L_x_7908:
        /* <DEDUP_REMOVED lines=55> */
.L_x_7928:
        /* <DEDUP_REMOVED lines=8> */
.L_x_8072:
[----:B------:R-:W-:Y:S05]  /*1a530*/  BSYNC B3 ;  /* 0x0000000000037941 */ /* 0x000fea0003800000 */
.L_x_7929:
        /* <DEDUP_REMOVED lines=9> */
.L_x_7932:
[----:B------:R-:W-:Y:S05]  /*1a5d0*/  BSYNC B3 ;  /* 0x0000000000037941 */ /* 0x000fea0003800000 */
.L_x_7931:
        /* <DEDUP_REMOVED lines=13> */
.L_x_7933:
        /* <DEDUP_REMOVED lines=13> */
.L_x_8073:
[----:B------:R-:W-:Y:S05]  /*1a780*/  BSYNC B3 ;  /* 0x0000000000037941 */ /* 0x000fea0003800000 */
.L_x_7934:
        /* <DEDUP_REMOVED lines=11> */
.L_x_7937:
[----:B------:R-:W-:Y:S05]  /*1a840*/  BSYNC B3 ;  /* 0x0000000000037941 */ /* 0x000fea0003800000 */
.L_x_7936:
        /* <DEDUP_REMOVED lines=10> */
.L_x_7938:
        /* <DEDUP_REMOVED lines=15> */
.L_x_7939:
        /* <DEDUP_REMOVED lines=15> */
.L_x_7940:
        /* <DEDUP_REMOVED lines=15> */
.L_x_7941:
        /* <DEDUP_REMOVED lines=15> */
.L_x_7942:
        /* <DEDUP_REMOVED lines=15> */
.L_x_7943:
        /* <DEDUP_REMOVED lines=15> */
.L_x_7944:
        /* <DEDUP_REMOVED lines=15> */
.L_x_7945:
        /* <DEDUP_REMOVED lines=10> */
.L_x_7927:
[----:B------:R-:W-:Y:S05]  /*1b020*/  BSYNC B1 ;  /* 0x0000000000017941 */ /* 0x000fea0003800000 */
.L_x_7926:
[----:B------:R-:W2:Y:S02]  /*1b030*/  LDL.LU R5, [R1+0x34] ;  /* 0x0000340001057983 */ /* 0x000ea40000300800 */
[----:B--2---:R-:W-:-:S07]  /*1b040*/  VIADD R0, R5, 0xfffffffd ;  /* 0xfffffffd05007836 */ /* 0x004fce0000000000 */
.L_x_7925:
[----:B------:R-:W-:Y:S05]  /*1b050*/  BSYNC B2 ;  /* 0x0000000000027941 */ /* 0x000fea0003800000 */
.L_x_7924:
[----:B------:R-:W-:Y:S01]  /*1b060*/  VIADD R8, R8, 0xfffffffe ;  /* 0xfffffffe08087836 */ /* 0x000fe20000000000 */
[----:B------:R-:W-:-:S04]  /*1b070*/  LOP3.LUT R4, RZ, R4, RZ, 0x33, !PT ;  /* 0x00000004ff047212 */ /* 0x000fc800078e33ff */
[----:B------:R-:W-:-:S13]  /*1b080*/  ISETP.NE.AND P0, PT, R8, R4, PT ;  /* 0x000000040800720c */ /* 0x000fda0003f05270 */
[----:B------:R-:W-:Y:S05]  /*1b090*/  @!P0 BRA `(.L_x_7923) ;  /* 0x0000001800e08947 */ /* 0x000fea0003800000 */
.L_x_7986:
        /* <DEDUP_REMOVED lines=35> */
.L_x_7948:
        /* <DEDUP_REMOVED lines=8> */
.L_x_8074:
[----:B------:R-:W-:Y:S05]  /*1b350*/  BSYNC B2 ;  /* 0x0000000000027941 */ /* 0x000fea0003800000 */
.L_x_7949:
        /* <DEDUP_REMOVED lines=9> */
.L_x_7952:
[----:B------:R-:W-:Y:S05]  /*1b3f0*/  BSYNC B2 ;  /* 0x0000000000027941 */ /* 0x000fea0003800000 */
.L_x_7951:
        /* <DEDUP_REMOVED lines=12> */
.L_x_7953:
        /* <DEDUP_REMOVED lines=13> */
.L_x_8075:
[----:B------:R-:W-:Y:S05]  /*1b590*/  BSYNC B2 ;  /* 0x0000000000027941 */ /* 0x000fea0003800000 */
.L_x_7954:
        /* <DEDUP_REMOVED lines=11> */
.L_x_7957:
[----:B------:R-:W-:Y:S05]  /*1b650*/  BSYNC B2 ;  /* 0x0000000000027941 */ /* 0x000fea0003800000 */
.L_x_7956:
        /* <DEDUP_REMOVED lines=9> */
.L_x_7958:
        /* <DEDUP_REMOVED lines=15> */
.L_x_7959:
        /* <DEDUP_REMOVED lines=15> */
.L_x_7960:
        /* <DEDUP_REMOVED lines=15> */
.L_x_7961:
        /* <DEDUP_REMOVED lines=15> */
.L_x_7962:
        /* <DEDUP_REMOVED lines=15> */
.L_x_7963:
        /* <DEDUP_REMOVED lines=15> */
.L_x_7964:
        /* <DEDUP_REMOVED lines=15> */
.L_x_7965:
        /* <DEDUP_REMOVED lines=10> */
.L_x_7947:
[----:B------:R-:W-:Y:S05]  /*1be20*/  BSYNC B1 ;  /* 0x0000000000017941 */ /* 0x000fea0003800000 */
.L_x_7946:
        /* <DEDUP_REMOVED lines=35> */
.L_x_7968:
        /* <DEDUP_REMOVED lines=8> */
.L_x_8076:
[----:B------:R-:W-:Y:S05]  /*1c0e0*/  BSYNC B2 ;  /* 0x0000000000027941 */ /* 0x000fea0003800000 */
.L_x_7969:
        /* <DEDUP_REMOVED lines=9> */
.L_x_7972:
[----:B------:R-:W-:Y:S05]  /*1c180*/  BSYNC B2 ;  /* 0x0000000000027941 */ /* 0x000fea0003800000 */
.L_x_7971:
        /* <DEDUP_REMOVED lines=13> */
.L_x_7973:
        /* <DEDUP_REMOVED lines=13> */
.L_x_8077:
[----:B------:R-:W-:Y:S05]  /*1c330*/  BSYNC B2 ;  /* 0x0000000000027941 */ /* 0x000fea0003800000 */
.L_x_7974:
        /* <DEDUP_REMOVED lines=11> */
.L_x_7977:
[----:B------:R-:W-:Y:S05]  /*1c3f0*/  BSYNC B2 ;  /* 0x0000000000027941 */ /* 0x000fea0003800000 */
.L_x_7976:
        /* <DEDUP_REMOVED lines=10> */
.L_x_7978:
        /* <DEDUP_REMOVED lines=15> */
.L_x_7979:
        /* <DEDUP_REMOVED lines=15> */
.L_x_7980:
        /* <DEDUP_REMOVED lines=15> */
.L_x_7981:
        /* <DEDUP_REMOVED lines=15> */
.L_x_7982:
        /* <DEDUP_REMOVED lines=15> */
.L_x_7983:
        /* <DEDUP_REMOVED lines=15> */
.L_x_7984:
        /* <DEDUP_REMOVED lines=15> */
.L_x_7985:
        /* <DEDUP_REMOVED lines=10> */
.L_x_7967:
[----:B------:R-:W-:Y:S05]  /*1cbd0*/  BSYNC B1 ;  /* 0x0000000000017941 */ /* 0x000fea0003800000 */
.L_x_7966:
[----:B------:R-:W2:Y:S01]  /*1cbe0*/  LDL R5, [R1+0x28] ;  /* 0x0000280001057983 */ /* 0x000ea20000100800 */
[----:B------:R-:W-:Y:S01]  /*1cbf0*/  VIADD R0, R0, 0xfffffffe ;  /* 0xfffffffe00007836 */ /* 0x000fe20000000000 */
[----:B--2---:R-:W-:-:S13]  /*1cc00*/  ISETP.GT.AND P0, PT, R6, R5, PT ;  /* 0x000000050600720c */ /* 0x004fda0003f04270 */
[----:B------:R-:W-:Y:S05]  /*1cc10*/  @P0 BRA `(.L_x_7986) ;  /* 0xffffffe400200947 */ /* 0x000fea000383ffff */
.L_x_7923:
[----:B------:R-:W-:Y:S05]  /*1cc20*/  BSYNC B0 ;  /* 0x0000000000007941 */ /* 0x000fea0003800000 */
.L_x_7922:
        /* <DEDUP_REMOVED lines=25> */
.L_x_7988:
[----:B------:R-:W-:Y:S05]  /*1cdc0*/  BSYNC B0 ;  /* 0x0000000000007941 */ /* 0x000fea0003800000 */
.L_x_7987:
[----:B------:R-:W-:-:S05]  /*1cdd0*/  SEL R0, R0, RZ, P0 ;  /* 0x000000ff00007207 */ /* 0x000fca0000000000 */
[----:B------:R3:W-:Y:S02]  /*1cde0*/  STL [R1+0x10], R0 ;  /* 0x0000100001007387 */ /* 0x0007e40000100800 */
.L_x_7890:
[----:B------:R-:W-:Y:S05]  /*1cdf0*/  BSYNC B7 ;  /* 0x0000000000077941 */ /* 0x000fea0003800000 */
.L_x_7888:
        /* <DEDUP_REMOVED lines=8> */
[----:B------:R-:W5:Y:S04]  /*1ce80*/  LDS.128 R4, [R18+0x28cd0] ;  /* 0x028cd00012047984 */ /* 0x000f680000000c00 */
[----:B-----5:R0:W-:Y:S04]  /*1ce90*/  STL.64 [R1], R4 ;  /* 0x0000000401007387 */ /* 0x0201e80000100a00 */
[----:B------:R0:W-:Y:S01]  /*1cea0*/  STL.64 [R1+0x8], R6 ;  /* 0x0000080601007387 */ /* 0x0001e20000100a00 */
[----:B------:R-:W-:Y:S06]  /*1ceb0*/  BAR.ARV 0x4, 0x180 ;  /* 0x0106000000007b1d */ /* 0x000fec0000002000 */
[----:B------:R-:W-:Y:S05]  /*1cec0*/  BRA `(.L_x_7990) ;  /* 0x0000001000307947 */ /* 0x000fea0003800000 */
.L_x_7989:
[----:B------:R-:W5:Y:S01]  /*1ced0*/  S2R R16, SR_TID.X ;  /* 0x0000000000107919 */ /* 0x000f620000002100 */
[----:B------:R-:W-:Y:S01]  /*1cee0*/  UMOV UR4, 0xffffffff ;  /* 0xffffffff00047882 */ /* 0x000fe20000000000 */
[----:B-----5:R-:W-:-:S04]  /*1cef0*/  LOP3.LUT R16, R16, 0x1f, RZ, 0xc0, !PT ;  /* 0x0000001f10107812 */ /* 0x020fc800078ec0ff */
[----:B------:R-:W-:Y:S01]  /*1cf00*/  ISETP.NE.AND P0, PT, R16, 0x1f, PT ;  /* 0x0000001f1000780c */ /* 0x000fe20003f05270 */
[----:B------:R-:W-:-:S12]  /*1cf10*/  BRA.DIV UR4, `(.L_x_7991) ;  /* 0x0000002e04187947 */ /* 0x000fd8000b800000 */
[----:B--2---:R-:W0:Y:S01]  /*1cf20*/  LDL.LU R2, [R1] ;  /* 0x0000000001027983 */ /* 0x004e220000300800 */
[----:B------:R-:W-:-:S03]  /*1cf30*/  ULDC UR4, c[0x0][0xc3c] ;  /* 0x00030f0000047ab9 */ /* 0x000fc60000000800 */
[----:B------:R-:W3:Y:S01]  /*1cf40*/  LDL R7, [R1+0xc] ;  /* 0x00000c0001077983 */ /* 0x000ee20000100800 */
[----:B0-----:R-:W-:Y:S02]  /*1cf50*/  IMAD.MOV.U32 R10, RZ, RZ, R2 ;  /* 0x000000ffff0a7224 */ /* 0x001fe400078e0002 */
[----:B---34-:R-:W-:-:S05]  /*1cf60*/  IMAD.IADD R0, R7, 0x1, R16 ;  /* 0x0000000107007824 */ /* 0x018fca00078e0210 */
[----:B------:R-:W-:-:S13]  /*1cf70*/  ISETP.GE.OR P1, PT, R0, UR4, !P0 ;  /* 0x0000000400007c0c */ /* 0x000fda000c726670 */
[----:B-1----:R-:W0:Y:S08]  /*1cf80*/  @!P1 LDC.64 R2, c[0x0][0xc80] ;  /* 0x00032000ff029b82 */ /* 0x002e300000000a00 */
        /* <DEDUP_REMOVED lines=9> */
[----:B------:R-:W-:Y:S01]  /*1d020*/  SHFL.IDX PT, R0, R10, 0x1, 0x1f ;  /* 0x00201f000a007f89 */ /* 0x000fe200000e0000 */
[C---:B------:R-:W-:Y:S02]  /*1d030*/  ISETP.GE.U32.AND P4, PT, R16.reuse, 0x8, PT ;  /* 0x000000081000780c */ /* 0x040fe40003f86070 */
[----:B------:R-:W-:Y:S01]  /*1d040*/  ISETP.GE.U32.AND P5, PT, R16, 0x10, PT ;  /* 0x000000101000780c */ /* 0x000fe20003fa6070 */
[----:B--2---:R-:W-:Y:S02]  /*1d050*/  @!P1 IMAD.MOV.U32 R4, RZ, RZ, R8 ;  /* 0x000000ffff049224 */ /* 0x004fe400078e0008 */
[----:B------:R-:W-:-:S02]  /*1d060*/  IMAD.MOV.U32 R8, RZ, RZ, RZ ;  /* 0x000000ffff087224 */ /* 0x000fc400078e00ff */
[----:B---3--:R-:W-:Y:S01]  /*1d070*/  @!P1 IMAD.MOV.U32 R6, RZ, RZ, R2 ;  /* 0x000000ffff069224 */ /* 0x008fe200078e0002 */
[----:B------:R-:W-:-:S03]  /*1d080*/  ISETP.NE.AND P1, PT, R16, RZ, PT ;  /* 0x000000ff1000720c */ /* 0x000fc60003f25270 */
[----:B------:R-:W-:-:S05]  /*1d090*/  IMAD R2, R6, R4, RZ ;  /* 0x0000000406027224 */ /* 0x000fca00078e02ff */
[----:B------:R-:W0:Y:S02]  /*1d0a0*/  SHFL.UP PT, R3, R2, 0x1, RZ ;  /* 0x0420000002037989 */ /* 0x000e2400000e00ff */
[----:B0-----:R-:W-:-:S05]  /*1d0b0*/  SEL R5, R3, RZ, P1 ;  /* 0x000000ff03057207 */ /* 0x001fca0000800000 */
[----:B------:R-:W-:Y:S02]  /*1d0c0*/  IMAD.IADD R2, R2, 0x1, R5 ;  /* 0x0000000102027824 */ /* 0x000fe400078e0205 */
[----:B------:R-:W-:Y:S04]  /*1d0d0*/  SHFL.IDX PT, R5, R10, RZ, 0x1f ;  /* 0x00001fff0a057589 */ /* 0x000fe800000e0000 */
        /* <DEDUP_REMOVED lines=13> */
.L_x_8087:
[----:B------:R-:W-:Y:S02]  /*1d1b0*/  ULDC UR4, c[0x0][0xc38] ;  /* 0x00030e0000047ab9 */ /* 0x000fe40000000800 */
[----:B------:R-:W-:-:S04]  /*1d1c0*/  IMAD.U32 R2, RZ, RZ, UR4 ;  /* 0x00000004ff027e24 */ /* 0x000fc8000f8e00ff */
[----:B-1----:R-:W-:-:S04]  /*1d1d0*/  IMAD R9, R9, R2, RZ ;  /* 0x0000000209097224 */ /* 0x002fc800078e02ff */
[----:B------:R-:W-:-:S05]  /*1d1e0*/  IMAD.IADD R0, R0, 0x1, R9 ;  /* 0x0000000100007824 */ /* 0x000fca00078e0209 */
[----:B------:R-:W-:-:S13]  /*1d1f0*/  ISETP.GT.AND P6, PT, R0, R5, PT ;  /* 0x000000050000720c */ /* 0x000fda0003fc4270 */
[----:B------:R-:W-:Y:S05]  /*1d200*/  @P6 BRA `(.L_x_7992) ;  /* 0x0000000000ac6947 */ /* 0x000fea0003800000 */
.L_x_7995:
        /* <DEDUP_REMOVED lines=37> */
.L_x_8095:
[----:B------:R-:W-:Y:S02]  /*1d460*/  ULDC UR4, c[0x0][0xc38] ;  /* 0x00030e0000047ab9 */ /* 0x000fe40000000800 */
[----:B------:R-:W-:-:S04]  /*1d470*/  IMAD.U32 R2, RZ, RZ, UR4 ;  /* 0x00000004ff027e24 */ /* 0x000fc8000f8e00ff */
[----:B-1----:R-:W-:-:S04]  /*1d480*/  IMAD R9, R9, R2, RZ ;  /* 0x0000000209097224 */ /* 0x002fc800078e02ff */
[----:B------:R-:W-:-:S05]  /*1d490*/  IMAD.IADD R0, R9, 0x1, R0 ;  /* 0x0000000109007824 */ /* 0x000fca00078e0200 */
[----:B------:R-:W-:-:S13]  /*1d4a0*/  ISETP.GT.AND P6, PT, R0, R5, PT ;  /* 0x000000050000720c */ /* 0x000fda0003fc4270 */
[----:B------:R-:W-:Y:S05]  /*1d4b0*/  @!P6 BRA `(.L_x_7995) ;  /* 0xfffffffc0054e947 */ /* 0x000fea000383ffff */
.L_x_7992:
        /* <DEDUP_REMOVED lines=12> */
.L_x_8100:
[----:B------:R-:W-:-:S13]  /*1d580*/  ISETP.NE.AND P0, PT, R0, RZ, PT ;  /* 0x000000ff0000720c */ /* 0x000fda0003f05270 */
[----:B------:R-:W-:Y:S05]  /*1d590*/  @!P0 BRA `(.L_x_7997) ;  /* 0x0000000000108947 */ /* 0x000fea0003800000 */
[----:B------:R-:W-:Y:S01]  /*1d5a0*/  UMOV UR4, 0xffffffff ;  /* 0xffffffff00047882 */ /* 0x000fe20000000000 */
[----:B-1----:R-:W-:Y:S02]  /*1d5b0*/  VIADD R7, R7, 0xffffffff ;  /* 0xffffffff07077836 */ /* 0x002fe40000000000 */
[----:B------:R-:W-:Y:S05]  /*1d5c0*/  BRA.DIV UR4, `(.L_x_7998) ;  /* 0x00000032040c7947 */ /* 0x000fea000b800000 */
[----:B------:R2:W3:Y:S02]  /*1d5d0*/  SHFL.IDX PT, R8, R3, R7, 0x1f ;  /* 0x00001f0703087589 */ /* 0x0004e400000e0000 */
.L_x_7997:
[----:B------:R-:W-:Y:S01]  /*1d5e0*/  ISETP.NE.AND P0, PT, R6, 0x1, PT ;  /* 0x000000010600780c */ /* 0x000fe20003f05270 */
[----:B---3--:R-:W-:-:S05]  /*1d5f0*/  IMAD R0, R8, R2, R9 ;  /* 0x0000000208007224 */ /* 0x008fca00078e0209 */
[----:B------:R3:W-:Y:S02]  /*1d600*/  STL [R1], R0 ;  /* 0x0000000001007387 */ /* 0x0007e40000100800 */
[----:B---3--:R-:W-:-:S05]  /*1d610*/  IMAD.IADD R0, R5, 0x1, -R0 ;  /* 0x0000000105007824 */ /* 0x008fca00078e0a00 */
[----:B------:R-:W-:Y:S05]  /*1d620*/  @!P0 BRA `(.L_x_7999) ;  /* 0x0000000000e48947 */ /* 0x000fea0003800000 */
[----:B------:R-:W-:-:S04]  /*1d630*/  IABS R5, R4 ;  /* 0x0000000400057213 */ /* 0x000fc80000000000 */
[----:B-12---:R-:W1:Y:S08]  /*1d640*/  I2F.RP R7, R5 ;  /* 0x0000000500077306 */ /* 0x006e700000209400 */
        /* <DEDUP_REMOVED lines=55> */
.L_x_7999:
[----:B0-2---:R-:W2:Y:S01]  /*1d9c0*/  LDL R3, [R1+0xc] ;  /* 0x00000c0001037983 */ /* 0x005ea20000100800 */
[----:B-1----:R-:W2:Y:S02]  /*1d9d0*/  LDC.64 R6, c[0x0][0xc90] ;  /* 0x00032400ff067b82 */ /* 0x002ea40000000a00 */
        /* <DEDUP_REMOVED lines=61> */
.L_x_8000:
[----:B------:R-:W-:-:S05]  /*1ddb0*/  LOP3.LUT R3, RZ, R0, RZ, 0x33, !PT ;  /* 0x00000000ff037212 */ /* 0x000fca00078e33ff */
[----:B------:R-:W-:-:S05]  /*1ddc0*/  IMAD.IADD R0, R4, 0x1, R3 ;  /* 0x0000000104007824 */ /* 0x000fca00078e0203 */
[----:B------:R2:W-:Y:S01]  /*1ddd0*/  STL [R1+0x4], R0 ;  /* 0x0000040001007387 */ /* 0x0005e20000100800 */
[----:B------:R-:W-:Y:S05]  /*1dde0*/  BRA `(.L_x_8001) ;  /* 0x0000000000287947 */ /* 0x000fea0003800000 */
.L_x_7993:
        /* <DEDUP_REMOVED lines=10> */
.L_x_8001:
[----:B---3--:R-:W3:Y:S04]  /*1de90*/  LDL R3, [R1+0x8] ;  /* 0x0000080001037983 */ /* 0x008ee80000100800 */
[----:B01----:R-:W4:Y:S04]  /*1dea0*/  LDL R2, [R1+0xc] ;  /* 0x00000c0001027983 */ /* 0x003f280000100800 */
        /* <DEDUP_REMOVED lines=14> */
.L_x_7990:
[----:B---34-:R-:W3:Y:S01]  /*1df90*/  LDL R0, [R1+0xc] ;  /* 0x00000c0001007983 */ /* 0x018ee20000100800 */
[----:B------:R-:W-:Y:S02]  /*1dfa0*/  ULDC UR4, c[0x0][0xc3c] ;  /* 0x00030f0000047ab9 */ /* 0x000fe40000000800 */
[----:B---3--:R-:W-:-:S13]  /*1dfb0*/  ISETP.GE.AND P0, PT, R0, UR4, PT ;  /* 0x0000000400007c0c */ /* 0x008fda000bf06270 */
[----:B------:R-:W-:Y:S05]  /*1dfc0*/  @!P0 BRA `(.L_x_8002) ;  /* 0xffffff7800a88947 */ /* 0x000fea000383ffff */
[----:B------:R-:W-:Y:S05]  /*1dfd0*/  BSYNC B8 ;  /* 0x0000000000087941 */ /* 0x000fea0003800000 */
.L_x_7834:
[----:B---3--:R-:W3:Y:S01]  /*1dfe0*/  LDL.LU R0, [R1+0x5c] ;  /* 0x00005c0001007983 */ /* 0x008ee20000300800 */
[----:B------:R-:W-:Y:S01]  /*1dff0*/  BSSY B0, `(.L_x_8003) ;  /* 0x000000b000007945 */ /* 0x000fe20003800000 */
[----:B0-----:R-:W0:Y:S01]  /*1e000*/  S2R R5, SR_CgaCtaId ;  /* 0x0000000000057919 */ /* 0x001e220000008800 */
[----:B---3--:R-:W-:-:S05]  /*1e010*/  VIADD R0, R0, 0x1 ;  /* 0x0000000100007836 */ /* 0x008fca0000000000 */
[----:B-12---:R-:W-:-:S04]  /*1e020*/  LEA.HI R2, R0, R0, RZ, 0x1 ;  /* 0x0000000000027211 */ /* 0x006fc800078f08ff */
[----:B------:R-:W-:-:S05]  /*1e030*/  LOP3.LUT R3, R2, 0xfffffffe, RZ, 0xc0, !PT ;  /* 0xfffffffe02037812 */ /* 0x000fca00078ec0ff */
[----:B------:R-:W-:Y:S01]  /*1e040*/  IMAD.IADD R3, R0, 0x1, -R3 ;  /* 0x0000000100037824 */ /* 0x000fe200078e0a03 */
[----:B------:R-:W-:-:S04]  /*1e050*/  MOV R0, 0x400 ;  /* 0x0000040000007802 */ /* 0x000fc80000000f00 */
[----:B0-----:R-:W-:Y:S02]  /*1e060*/  LEA R0, R5, R0, 0x18 ;  /* 0x0000000005007211 */ /* 0x001fe400078ec0ff */
[----:B------:R-:W-:-:S04]  /*1e070*/  SHF.L.U32 R3, R3, 0x1f, RZ ;  /* 0x0000001f03037819 */ /* 0x000fc800000006ff */
[----:B------:R-:W0:Y:S02]  /*1e080*/  SYNCS.PHASECHK.TRANS64.TRYWAIT P0, [R0+URZ+0x28c20], R3 ;  /* 0x028c2003000075a7 */ /* 0x000e24000800017f */
[----:B0-----:R-:W-:Y:S05]  /*1e090*/  @!P0 BRA `(.L_x_8004) ;  /* 0x0000002400848947 */ /* 0x001fea0003800000 */
.L_x_8103:
[----:B------:R-:W-:Y:S05]  /*1e0a0*/  BSYNC B0 ;  /* 0x0000000000007941 */ /* 0x000fea0003800000 */
.L_x_8003:
[----:B------:R-:W-:-:S03]  /*1e0b0*/  UMOV UR4, 0xffffffff ;  /* 0xffffffff00047882 */ /* 0x000fc60000000000 */
[----:B------:R-:W-:Y:S05]  /*1e0c0*/  BRA.DIV UR4, `(.L_x_8005) ;  /* 0x00000026048c7947 */ /* 0x000fea000b800000 */
[----:B------:R-:W1:Y:S02]  /*1e0d0*/  S2R R2, SR_TID.X ;  /* 0x0000000000027919 */ /* 0x000e640000002100 */
[----:B-1----:R-:W-:-:S04]  /*1e0e0*/  SHF.R.U32.HI R2, RZ, 0x5, R2 ;  /* 0x00000005ff027819 */ /* 0x002fc80000011602 */
[----:B------:R-:W-:-:S05]  /*1e0f0*/  LOP3.LUT R2, R2, 0x3, RZ, 0xc0, !PT ;  /* 0x0000000302027812 */ /* 0x000fca00078ec0ff */
[----:B------:R1:W2:Y:S02]  /*1e100*/  SHFL.IDX PT, R14, R2, RZ, 0x1f ;  /* 0x00001fff020e7589 */ /* 0x0002a400000e0000 */
.L_x_8106:
[----:B--2---:R-:W-:-:S13]  /*1e110*/  ISETP.NE.AND P0, PT, R14, RZ, PT ;  /* 0x000000ff0e00720c */ /* 0x004fda0003f05270 */
[----:B------:R-:W-:Y:S05]  /*1e120*/  @P0 BRA `(.L_x_7677) ;  /* 0x0000000000940947 */ /* 0x000fea0003800000 */
[----:B------:R-:W-:-:S03]  /*1e130*/  UMOV UR4, 0xffffffff ;  /* 0xffffffff00047882 */ /* 0x000fc60000000000 */
[----:B------:R-:W-:Y:S05]  /*1e140*/  BRA.DIV UR4, `(.L_x_8006) ;  /* 0x0000002604a07947 */ /* 0x000fea000b800000 */
[----:B------:R-:W-:-:S13]  /*1e150*/  ELECT P6, URZ, PT ;  /* 0x00000000003f782f */ /* 0x000fda00038c0000 */
.L_x_8109:
[----:B------:R-:W-:Y:S05]  /*1e160*/  @!P6 BRA `(.L_x_7677) ;  /* 0x000000000084e947 */ /* 0x000fea0003800000 */
[----:B------:R-:W-:-:S06]  /*1e170*/  ULOP3.LUT UR4, UR36, 0x2, URZ, 0xfc, !UPT ;  /* 0x0000000224047892 */ /* 0x000fcc000f8efc3f */
[----:B-1----:R-:W-:-:S05]  /*1e180*/  IMAD.U32 R2, RZ, RZ, UR4 ;  /* 0x00000004ff027e24 */ /* 0x002fca000f8e00ff */
[----:B------:R-:W-:-:S13]  /*1e190*/  ISETP.NE.AND P2, PT, R2, 0x3, PT ;  /* 0x000000030200780c */ /* 0x000fda0003f45270 */
[----:B------:R-:W-:Y:S05]  /*1e1a0*/  @!P2 BRA `(.L_x_8007) ;  /* 0x000000000004a947 */ /* 0x000fea0003800000 */
[----:B------:R-:W-:Y:S01]  /*1e1b0*/  BPT.TRAP 0x1 ;  /* 0x000000040000795c */ /* 0x000fe20000300000 */
.L_x_8007:
        /* <DEDUP_REMOVED lines=14> */
.L_x_8110:
[----:B------:R-:W1:Y:S02]  /*1e2a0*/  SYNCS.PHASECHK.TRANS64.TRYWAIT P0, [R7+URZ], R2 ;  /* 0x00000002070075a7 */ /* 0x000e64000800017f */
[----:B-1----:R-:W-:Y:S05]  /*1e2b0*/  @!P0 BRA `(.L_x_8009) ;  /* 0x0000002400788947 */ /* 0x002fea0003800000 */
.L_x_8111:
[----:B------:R-:W-:Y:S05]  /*1e2c0*/  @!P2 BRA `(.L_x_8010) ;  /* 0x000000000004a947 */ /* 0x000fea0003800000 */
[----:B------:R-:W-:Y:S01]  /*1e2d0*/  BPT.TRAP 0x1 ;  /* 0x000000040000795c */ /* 0x000fe20000300000 */
.L_x_8010:
[----:B------:R-:W2:Y:S01]  /*1e2e0*/  LDL.LU R4, [R1+0x10] ;  /* 0x0000100001047983 */ /* 0x000ea20000300800 */
[----:B------:R-:W-:-:S04]  /*1e2f0*/  VIADD R0, R0, 0x28c60 ;  /* 0x00028c6000007836 */ /* 0x000fc80000000000 */
[----:B--2---:R-:W-:-:S04]  /*1e300*/  IMAD R4, R4, 0x8, R0 ;  /* 0x0000000804047824 */ /* 0x004fc800078e0200 */
[----:B------:R-:W2:Y:S02]  /*1e310*/  SYNCS.PHASECHK.TRANS64.TRYWAIT P0, [R4+URZ], R5 ;  /* 0x00000005040075a7 */ /* 0x000ea4000800017f */
[----:B--2---:R-:W-:Y:S05]  /*1e320*/  @!P0 BRA `(.L_x_8011) ;  /* 0x0000002400708947 */ /* 0x004fea0003800000 */
.L_x_8112:
[----:B------:R-:W-:-:S07]  /*1e330*/  IMAD R3, R3, 0x8, R0 ;  /* 0x0000000803037824 */ /* 0x000fce00078e0200 */
.L_x_8012:
[----:B---3--:R3:W4:Y:S02]  /*1e340*/  SYNCS.PHASECHK.TRANS64.TRYWAIT P0, [R3+URZ], R2 ;  /* 0x00000002030075a7 */ /* 0x008724000800017f */
[----:B----4-:R-:W-:Y:S05]  /*1e350*/  @!P0 NANOSLEEP.SYNCS 0x989680 ;  /* 0x009896800000895d */ /* 0x010fea0003900000 */
[----:B------:R-:W4:Y:S02]  /*1e360*/  @!P0 SYNCS.PHASECHK.TRANS64 P0, [R3+URZ], R2 ;  /* 0x00000002030085a7 */ /* 0x000f24000800007f */
[----:B----4-:R-:W-:Y:S05]  /*1e370*/  @!P0 BRA `(.L_x_8012) ;  /* 0xfffffffc00f08947 */ /* 0x010fea000383ffff */
.L_x_7677:
[----:B------:R-:W-:Y:S05]  /*1e380*/  BSYNC B9 ;  /* 0x0000000000097941 */ /* 0x000fea0003800000 */
.L_x_7674:
[----:B------:R-:W-:Y:S05]  /*1e390*/  EXIT ;  /* 0x000000000000794d */ /* 0x000fea0003800000 */
.L_x_7695:
[----:B0-----:R0:W1:Y:S02]  /*1e3a0*/  SYNCS.PHASECHK.TRANS64.TRYWAIT P5, [R75+URZ+0x28c90], R76 ;  /* 0x028c904c4b0075a7 */ /* 0x00106400080a017f */
[----:B-1----:R-:W-:Y:S05]  /*1e3b0*/  @!P5 NANOSLEEP.SYNCS 0x989680 ;  /* 0x009896800000d95d */ /* 0x002fea0003900000 */
[----:B------:R-:W1:Y:S02]  /*1e3c0*/  @!P5 SYNCS.PHASECHK.TRANS64 P5, [R75+URZ+0x28c90], R76 ;  /* 0x028c904c4b00d5a7 */ /* 0x000e6400080a007f */
[----:B-1----:R-:W-:Y:S05]  /*1e3d0*/  @!P5 BRA `(.L_x_7695) ;  /* 0xfffffffc00f0d947 */ /* 0x002fea000383ffff */
[----:B------:R-:W-:Y:S05]  /*1e3e0*/  BRA `(.L_x_8013) ;  /* 0xfffffe4800687947 */ /* 0x000fea000383ffff */
.L_x_7705:
[----:B-1----:R1:W2:Y:S02]  /*1e3f0*/  SYNCS.PHASECHK.TRANS64.TRYWAIT P5, [R75+URZ+0x28c90], R76 ;  /* 0x028c904c4b0075a7 */ /* 0x0022a400080a017f */
[----:B--2---:R-:W-:Y:S05]  /*1e400*/  @!P5 NANOSLEEP.SYNCS 0x989680 ;  /* 0x009896800000d95d */ /* 0x004fea0003900000 */
[----:B------:R-:W2:Y:S02]  /*1e410*/  @!P5 SYNCS.PHASECHK.TRANS64 P5, [R75+URZ+0x28c90], R76 ;  /* 0x028c904c4b00d5a7 */ /* 0x000ea400080a007f */
[----:B--2---:R-:W-:Y:S05]  /*1e420*/  @!P5 BRA `(.L_x_7705) ;  /* 0xfffffffc00f0d947 */ /* 0x004fea000383ffff */
[----:B------:R-:W-:Y:S05]  /*1e430*/  BRA `(.L_x_8014) ;  /* 0xfffffe5000c47947 */ /* 0x000fea000383ffff */
.L_x_7710:
[----:B0-----:R0:W1:Y:S02]  /*1e440*/  SYNCS.PHASECHK.TRANS64.TRYWAIT P5, [R75+URZ+0x28c90], R76 ;  /* 0x028c904c4b0075a7 */ /* 0x00106400080a017f */
[----:B-1----:R-:W-:Y:S05]  /*1e450*/  @!P5 NANOSLEEP.SYNCS 0x989680 ;  /* 0x009896800000d95d */ /* 0x002fea0003900000 */
[----:B------:R-:W1:Y:S02]  /*1e460*/  @!P5 SYNCS.PHASECHK.TRANS64 P5, [R75+URZ+0x28c90], R76 ;  /* 0x028c904c4b00d5a7 */ /* 0x000e6400080a007f */
[----:B-1----:R-:W-:Y:S05]  /*1e470*/  @!P5 BRA `(.L_x_7710) ;  /* 0xfffffffc00f0d947 */ /* 0x002fea000383ffff */
[----:B------:R-:W-:Y:S05]  /*1e480*/  BRA `(.L_x_8015) ;  /* 0xfffffe5800dc7947 */ /* 0x000fea000383ffff */
.L_x_7714:
[----:B--2---:R2:W0:Y:S02]  /*1e490*/  SYNCS.PHASECHK.TRANS64.TRYWAIT P0, [R75+URZ+0x28cb0], R76 ;  /* 0x028cb04c4b0075a7 */ /* 0x004424000800017f */
[----:B0-----:R-:W-:Y:S05]  /*1e4a0*/  @!P0 NANOSLEEP.SYNCS 0x989680 ;  /* 0x009896800000895d */ /* 0x001fea0003900000 */
[----:B------:R-:W0:Y:S02]  /*1e4b0*/  @!P0 SYNCS.PHASECHK.TRANS64 P0, [R75+URZ+0x28cb0], R76 ;  /* 0x028cb04c4b0085a7 */ /* 0x000e24000800007f */
[----:B0-----:R-:W-:Y:S05]  /*1e4c0*/  @!P0 BRA `(.L_x_7714) ;  /* 0xfffffffc00f08947 */ /* 0x001fea000383ffff */
[----:B------:R-:W-:Y:S05]  /*1e4d0*/  BRA `(.L_x_8016) ;  /* 0xfffffe5c00547947 */ /* 0x000fea000383ffff */
.L_x_7727:
[----:B0-----:R0:W1:Y:S02]  /*1e4e0*/  SYNCS.PHASECHK.TRANS64.TRYWAIT P1, [R5+URZ+0x28c50], R10 ;  /* 0x028c500a050075a7 */ /* 0x001064000802017f */
[----:B-1----:R-:W-:Y:S05]  /*1e4f0*/  @!P1 NANOSLEEP.SYNCS 0x989680 ;  /* 0x009896800000995d */ /* 0x002fea0003900000 */
[----:B------:R-:W1:Y:S02]  /*1e500*/  @!P1 SYNCS.PHASECHK.TRANS64 P1, [R5+URZ+0x28c50], R10 ;  /* 0x028c500a050095a7 */ /* 0x000e64000802007f */
[----:B-1----:R-:W-:Y:S05]  /*1e510*/  @!P1 BRA `(.L_x_7727) ;  /* 0xfffffffc00f09947 */ /* 0x002fea000383ffff */
[----:B------:R-:W-:Y:S05]  /*1e520*/  BRA `(.L_x_8017) ;  /* 0xfffffe6c00307947 */ /* 0x000fea000383ffff */
.L_x_7734:
[----:B-1----:R1:W2:Y:S02]  /*1e530*/  SYNCS.PHASECHK.TRANS64.TRYWAIT P2, [R21+URZ+0x28c50], R4 ;  /* 0x028c5004150075a7 */ /* 0x0022a4000804017f */
[----:B--2---:R-:W-:Y:S05]  /*1e540*/  @!P2 NANOSLEEP.SYNCS 0x989680 ;  /* 0x009896800000a95d */ /* 0x004fea0003900000 */
[----:B------:R-:W2:Y:S02]  /*1e550*/  @!P2 SYNCS.PHASECHK.TRANS64 P2, [R21+URZ+0x28c50], R4 ;  /* 0x028c50041500a5a7 */ /* 0x000ea4000804007f */
[----:B--2---:R-:W-:Y:S05]  /*1e560*/  @!P2 BRA `(.L_x_7734) ;  /* 0xfffffffc00f0a947 */ /* 0x004fea000383ffff */
[----:B------:R-:W-:Y:S05]  /*1e570*/  BRA `(.L_x_7733) ;  /* 0xfffffe7800607947 */ /* 0x000fea000383ffff */
.L_x_7749:
        /* <DEDUP_REMOVED lines=8> */
.L_x_8019:
[----:B------:R-:W-:Y:S05]  /*1e600*/  BSYNC B1 ;  /* 0x0000000000017941 */ /* 0x000fea0003800000 */
.L_x_8018:
        /* <DEDUP_REMOVED lines=8> */
.L_x_8020:
[----:B------:R-:W-:Y:S02]  /*1e690*/  IMAD.MOV.U32 R13, RZ, RZ, R33 ;  /* 0x000000ffff0d7224 */ /* 0x000fe400078e0021 */
[----:B------:R-:W-:-:S07]  /*1e6a0*/  IMAD.MOV.U32 R4, RZ, RZ, R14 ;  /* 0x000000ffff047224 */ /* 0x000fce00078e000e */
[----:B------:R-:W-:Y:S05]  /*1e6b0*/  WARPSYNC.COLLECTIVE R15, `(.L_x_8021) ;  /* 0x000000000f087348 */ /* 0x000fea0003c00000 */
[----:B------:R0:W1:Y:S02]  /*1e6c0*/  SHFL.IDX P6, R14, R13, R12, R11 ;  /* 0x0000000c0d0e7389 */ /* 0x00006400000c000b */
[----:B01----:R-:W-:Y:S01]  /*1e6d0*/  ENDCOLLECTIVE ;  /* 0x000000000000791b */ /* 0x003fe20003800000 */
.L_x_8021:
[----:B------:R-:W-:Y:S02]  /*1e6e0*/  IMAD.MOV.U32 R13, RZ, RZ, R30 ;  /* 0x000000ffff0d7224 */ /* 0x000fe400078e001e */
[----:B------:R-:W-:-:S07]  /*1e6f0*/  IMAD.MOV.U32 R0, RZ, RZ, R14 ;  /* 0x000000ffff007224 */ /* 0x000fce00078e000e */
[----:B------:R-:W-:Y:S05]  /*1e700*/  WARPSYNC.COLLECTIVE R15, `(.L_x_8022) ;  /* 0x000000000f087348 */ /* 0x000fea0003c00000 */
[----:B------:R0:W1:Y:S02]  /*1e710*/  SHFL.IDX P6, R14, R13, R12, R11 ;  /* 0x0000000c0d0e7389 */ /* 0x00006400000c000b */
[----:B01----:R-:W-:Y:S01]  /*1e720*/  ENDCOLLECTIVE ;  /* 0x000000000000791b */ /* 0x003fe20003800000 */
.L_x_8022:
[----:B------:R-:W-:Y:S01]  /*1e730*/  IMAD.MOV.U32 R8, RZ, RZ, R14 ;  /* 0x000000ffff087224 */ /* 0x000fe200078e000e */
[----:B------:R-:W-:Y:S06]  /*1e740*/  BRA `(.L_x_8023) ;  /* 0xfffffe9000a87947 */ /* 0x000fec000383ffff */
.L_x_7752:
[----:B------:R-:W-:Y:S01]  /*1e750*/  BSSY B1, `(.L_x_8024) ;  /* 0x0000008000017945 */ /* 0x000fe20003800000 */
[----:B------:R-:W-:Y:S02]  /*1e760*/  IMAD.MOV.U32 R13, RZ, RZ, R32 ;  /* 0x000000ffff0d7224 */ /* 0x000fe400078e0020 */
[----:B------:R-:W-:Y:S02]  /*1e770*/  IMAD.MOV.U32 R12, RZ, RZ, 0x1 ;  /* 0x00000001ff0c7424 */ /* 0x000fe400078e00ff */
[----:B------:R-:W-:Y:S02]  /*1e780*/  IMAD.MOV.U32 R11, RZ, RZ, 0x1c1f ;  /* 0x00001c1fff0b7424 */ /* 0x000fe400078e00ff */
[----:B------:R-:W-:-:S07]  /*1e790*/  IMAD.MOV.U32 R15, RZ, RZ, -0x1 ;  /* 0xffffffffff0f7424 */ /* 0x000fce00078e00ff */
[----:B0-----:R-:W-:Y:S05]  /*1e7a0*/  WARPSYNC.COLLECTIVE R15, `(.L_x_8025) ;  /* 0x000000000f087348 */ /* 0x001fea0003c00000 */
[----:B------:R1:W2:Y:S02]  /*1e7b0*/  SHFL.IDX P6, R14, R13, R12, R11 ;  /* 0x0000000c0d0e7389 */ /* 0x0002a400000c000b */
[----:B012---:R-:W-:Y:S01]  /*1e7c0*/  ENDCOLLECTIVE ;  /* 0x000000000000791b */ /* 0x007fe20003800000 */
.L_x_8025:
[----:B------:R-:W-:Y:S05]  /*1e7d0*/  BSYNC B1 ;  /* 0x0000000000017941 */ /* 0x000fea0003800000 */
.L_x_8024:
        /* <DEDUP_REMOVED lines=8> */
.L_x_8026:
[----:B------:R-:W-:Y:S02]  /*1e860*/  IMAD.MOV.U32 R13, RZ, RZ, R33 ;  /* 0x000000ffff0d7224 */ /* 0x000fe400078e0021 */
[----:B------:R-:W-:-:S07]  /*1e870*/  IMAD.MOV.U32 R3, RZ, RZ, R14 ;  /* 0x000000ffff037224 */ /* 0x000fce00078e000e */
[----:B------:R-:W-:Y:S05]  /*1e880*/  WARPSYNC.COLLECTIVE R15, `(.L_x_8027) ;  /* 0x000000000f087348 */ /* 0x000fea0003c00000 */
[----:B------:R0:W1:Y:S02]  /*1e890*/  SHFL.IDX P6, R14, R13, R12, R11 ;  /* 0x0000000c0d0e7389 */ /* 0x00006400000c000b */
[----:B01----:R-:W-:Y:S01]  /*1e8a0*/  ENDCOLLECTIVE ;  /* 0x000000000000791b */ /* 0x003fe20003800000 */
.L_x_8027:
[----:B------:R-:W-:Y:S02]  /*1e8b0*/  IMAD.MOV.U32 R13, RZ, RZ, R30 ;  /* 0x000000ffff0d7224 */ /* 0x000fe400078e001e */
[----:B------:R-:W-:-:S07]  /*1e8c0*/  IMAD.MOV.U32 R7, RZ, RZ, R14 ;  /* 0x000000ffff077224 */ /* 0x000fce00078e000e */
[----:B------:R-:W-:Y:S05]  /*1e8d0*/  WARPSYNC.COLLECTIVE R15, `(.L_x_8028) ;  /* 0x000000000f087348 */ /* 0x000fea0003c00000 */
[----:B------:R0:W1:Y:S02]  /*1e8e0*/  SHFL.IDX P6, R14, R13, R12, R11 ;  /* 0x0000000c0d0e7389 */ /* 0x00006400000c000b */
[----:B01----:R-:W-:Y:S01]  /*1e8f0*/  ENDCOLLECTIVE ;  /* 0x000000000000791b */ /* 0x003fe20003800000 */
.L_x_8028:
[----:B------:R-:W-:Y:S01]  /*1e900*/  IMAD.MOV.U32 R30, RZ, RZ, R14 ;  /* 0x000000ffff1e7224 */ /* 0x000fe200078e000e */
[----:B------:R-:W-:Y:S06]  /*1e910*/  BRA `(.L_x_8029) ;  /* 0xfffffe9400007947 */ /* 0x000fec000383ffff */
.L_x_7756:
[----:B0-----:R0:W1:Y:S02]  /*1e920*/  SYNCS.PHASECHK.TRANS64.TRYWAIT P0, [R2+URZ+0x28c00], R33 ;  /* 0x028c0021020075a7 */ /* 0x001064000800017f */
[----:B-1----:R-:W-:Y:S05]  /*1e930*/  @!P0 NANOSLEEP.SYNCS 0x989680 ;  /* 0x009896800000895d */ /* 0x002fea0003900000 */
[----:B------:R-:W1:Y:S02]  /*1e940*/  @!P0 SYNCS.PHASECHK.TRANS64 P0, [R2+URZ+0x28c00], R33 ;  /* 0x028c0021020085a7 */ /* 0x000e64000800007f */
[----:B-1----:R-:W-:Y:S05]  /*1e950*/  @!P0 BRA `(.L_x_7756) ;  /* 0xfffffffc00f08947 */ /* 0x002fea000383ffff */
[----:B------:R-:W-:Y:S05]  /*1e960*/  BRA `(.L_x_8030) ;  /* 0xfffffe9400e87947 */ /* 0x000fea000383ffff */
.L_x_7764:
        /* <DEDUP_REMOVED lines=8> */
.L_x_8032:
[----:B------:R-:W-:Y:S05]  /*1e9f0*/  BSYNC B1 ;  /* 0x0000000000017941 */ /* 0x000fea0003800000 */
.L_x_8031:
        /* <DEDUP_REMOVED lines=8> */
.L_x_8033:
[----:B------:R-:W-:Y:S02]  /*1ea80*/  IMAD.MOV.U32 R13, RZ, RZ, R9 ;  /* 0x000000ffff0d7224 */ /* 0x000fe400078e0009 */
[----:B------:R-:W-:-:S07]  /*1ea90*/  IMAD.MOV.U32 R4, RZ, RZ, R14 ;  /* 0x000000ffff047224 */ /* 0x000fce00078e000e */
[----:B------:R-:W-:Y:S05]  /*1eaa0*/  WARPSYNC.COLLECTIVE R15, `(.L_x_8034) ;  /* 0x000000000f087348 */ /* 0x000fea0003c00000 */
[----:B------:R0:W1:Y:S02]  /*1eab0*/  SHFL.IDX P6, R14, R13, R12, R11 ;  /* 0x0000000c0d0e7389 */ /* 0x00006400000c000b */
[----:B01----:R-:W-:Y:S01]  /*1eac0*/  ENDCOLLECTIVE ;  /* 0x000000000000791b */ /* 0x003fe20003800000 */
.L_x_8034:
[----:B------:R-:W-:Y:S02]  /*1ead0*/  IMAD.MOV.U32 R13, RZ, RZ, R8 ;  /* 0x000000ffff0d7224 */ /* 0x000fe400078e0008 */
[----:B------:R-:W-:-:S07]  /*1eae0*/  IMAD.MOV.U32 R7, RZ, RZ, R14 ;  /* 0x000000ffff077224 */ /* 0x000fce00078e000e */
[----:B------:R-:W-:Y:S05]  /*1eaf0*/  WARPSYNC.COLLECTIVE R15, `(.L_x_8035) ;  /* 0x000000000f087348 */ /* 0x000fea0003c00000 */
[----:B------:R0:W1:Y:S02]  /*1eb00*/  SHFL.IDX P6, R14, R13, R12, R11 ;  /* 0x0000000c0d0e7389 */ /* 0x00006400000c000b */
[----:B01----:R-:W-:Y:S01]  /*1eb10*/  ENDCOLLECTIVE ;  /* 0x000000000000791b */ /* 0x003fe20003800000 */
.L_x_8035:
[----:B------:R-:W-:Y:S01]  /*1eb20*/  IMAD.MOV.U32 R6, RZ, RZ, R14 ;  /* 0x000000ffff067224 */ /* 0x000fe200078e000e */
[----:B------:R-:W-:Y:S06]  /*1eb30*/  BRA `(.L_x_8036) ;  /* 0xfffffea000fc7947 */ /* 0x000fec000383ffff */
.L_x_7767:
        /* <DEDUP_REMOVED lines=8> */
.L_x_8038:
[----:B------:R-:W-:Y:S05]  /*1ebc0*/  BSYNC B1 ;  /* 0x0000000000017941 */ /* 0x000fea0003800000 */
.L_x_8037:
        /* <DEDUP_REMOVED lines=8> */
.L_x_8039:
[----:B------:R-:W-:Y:S02]  /*1ec50*/  IMAD.MOV.U32 R13, RZ, RZ, R9 ;  /* 0x000000ffff0d7224 */ /* 0x000fe400078e0009 */
[----:B------:R-:W-:-:S07]  /*1ec60*/  IMAD.MOV.U32 R3, RZ, RZ, R14 ;  /* 0x000000ffff037224 */ /* 0x000fce00078e000e */
[----:B------:R-:W-:Y:S05]  /*1ec70*/  WARPSYNC.COLLECTIVE R15, `(.L_x_8040) ;  /* 0x000000000f087348 */ /* 0x000fea0003c00000 */
[----:B------:R0:W1:Y:S02]  /*1ec80*/  SHFL.IDX P6, R14, R13, R12, R11 ;  /* 0x0000000c0d0e7389 */ /* 0x00006400000c000b */
[----:B01----:R-:W-:Y:S01]  /*1ec90*/  ENDCOLLECTIVE ;  /* 0x000000000000791b */ /* 0x003fe20003800000 */
.L_x_8040:
[----:B------:R-:W-:Y:S02]  /*1eca0*/  IMAD.MOV.U32 R13, RZ, RZ, R8 ;  /* 0x000000ffff0d7224 */ /* 0x000fe400078e0008 */
[----:B------:R-:W-:-:S07]  /*1ecb0*/  IMAD.MOV.U32 R6, RZ, RZ, R14 ;  /* 0x000000ffff067224 */ /* 0x000fce00078e000e */
[----:B------:R-:W-:Y:S05]  /*1ecc0*/  WARPSYNC.COLLECTIVE R15, `(.L_x_8041) ;  /* 0x000000000f087348 */ /* 0x000fea0003c00000 */
[----:B------:R0:W1:Y:S02]  /*1ecd0*/  SHFL.IDX P6, R14, R13, R12, R11 ;  /* 0x0000000c0d0e7389 */ /* 0x00006400000c000b */
[----:B01----:R-:W-:Y:S01]  /*1ece0*/  ENDCOLLECTIVE ;  /* 0x000000000000791b */ /* 0x003fe20003800000 */
.L_x_8041:
[----:B------:R-:W-:Y:S02]  /*1ecf0*/  IMAD.MOV.U32 R12, RZ, RZ, R3 ;  /* 0x000000ffff0c7224 */ /* 0x000fe400078e0003 */
[----:B------:R-:W-:Y:S01]  /*1ed00*/  IMAD.MOV.U32 R13, RZ, RZ, R0 ;  /* 0x000000ffff0d7224 */ /* 0x000fe200078e0000 */
[----:B------:R-:W-:Y:S06]  /*1ed10*/  BRA `(.L_x_8042) ;  /* 0xfffffea400207947 */ /* 0x000fec000383ffff */
.L_x_7771:
[----:B0-----:R0:W1:Y:S02]  /*1ed20*/  SYNCS.PHASECHK.TRANS64.TRYWAIT P1, [R2+URZ+0x28c00], R3 ;  /* 0x028c0003020075a7 */ /* 0x001064000802017f */
[----:B-1----:R-:W-:Y:S05]  /*1ed30*/  @!P1 NANOSLEEP.SYNCS 0x989680 ;  /* 0x009896800000995d */ /* 0x002fea0003900000 */
[----:B------:R-:W1:Y:S02]  /*1ed40*/  @!P1 SYNCS.PHASECHK.TRANS64 P1, [R2+URZ+0x28c00], R3 ;  /* 0x028c0003020095a7 */ /* 0x000e64000802007f */
[----:B-1----:R-:W-:Y:S05]  /*1ed50*/  @!P1 BRA `(.L_x_7771) ;  /* 0xfffffffc00f09947 */ /* 0x002fea000383ffff */
[----:B------:R-:W-:Y:S05]  /*1ed60*/  BRA `(.L_x_8043) ;  /* 0xfffffea400bc7947 */ /* 0x000fea000383ffff */
.L_x_7777:
[----:B0-----:R0:W1:Y:S02]  /*1ed70*/  SYNCS.PHASECHK.TRANS64.TRYWAIT P2, [R21+URZ+0x28c30], R58 ;  /* 0x028c303a150075a7 */ /* 0x001064000804017f */
[----:B-1----:R-:W-:Y:S05]  /*1ed80*/  @!P2 NANOSLEEP.SYNCS 0x989680 ;  /* 0x009896800000a95d */ /* 0x002fea0003900000 */
[----:B------:R-:W1:Y:S02]  /*1ed90*/  @!P2 SYNCS.PHASECHK.TRANS64 P2, [R21+URZ+0x28c30], R58 ;  /* 0x028c303a1500a5a7 */ /* 0x000e64000804007f */
[----:B-1----:R-:W-:Y:S05]  /*1eda0*/  @!P2 BRA `(.L_x_7777) ;  /* 0xfffffffc00f0a947 */ /* 0x002fea000383ffff */
[----:B------:R-:W-:Y:S05]  /*1edb0*/  BRA `(.L_x_7776) ;  /* 0xfffffeb4002c7947 */ /* 0x000fea000383ffff */
.L_x_7782:
[----:B--2---:R2:W0:Y:S02]  /*1edc0*/  SYNCS.PHASECHK.TRANS64.TRYWAIT P2, [R21+URZ+0x28c50], R58 ;  /* 0x028c503a150075a7 */ /* 0x004424000804017f */
[----:B0-----:R-:W-:Y:S05]  /*1edd0*/  @!P2 NANOSLEEP.SYNCS 0x989680 ;  /* 0x009896800000a95d */ /* 0x001fea0003900000 */
[----:B------:R-:W0:Y:S02]  /*1ede0*/  @!P2 SYNCS.PHASECHK.TRANS64 P2, [R21+URZ+0x28c50], R58 ;  /* 0x028c503a1500a5a7 */ /* 0x000e24000804007f */
[----:B0-----:R-:W-:Y:S05]  /*1edf0*/  @!P2 BRA `(.L_x_7782) ;  /* 0xfffffffc00f0a947 */ /* 0x001fea000383ffff */
[----:B------:R-:W-:Y:S05]  /*1ee00*/  BRA `(.L_x_7781) ;  /* 0xfffffec400f07947 */ /* 0x000fea000383ffff */
.L_x_7789:
[----:B-1----:R1:W2:Y:S02]  /*1ee10*/  SYNCS.PHASECHK.TRANS64.TRYWAIT P2, [R215+URZ+0x28c30], R220 ;  /* 0x028c30dcd70075a7 */ /* 0x0022a4000804017f */
[----:B--2---:R-:W-:Y:S05]  /*1ee20*/  @!P2 NANOSLEEP.SYNCS 0x989680 ;  /* 0x009896800000a95d */ /* 0x004fea0003900000 */
[----:B------:R-:W2:Y:S02]  /*1ee30*/  @!P2 SYNCS.PHASECHK.TRANS64 P2, [R215+URZ+0x28c30], R220 ;  /* 0x028c30dcd700a5a7 */ /* 0x000ea4000804007f */
[----:B--2---:R-:W-:Y:S05]  /*1ee40*/  @!P2 BRA `(.L_x_7789) ;  /* 0xfffffffc00f0a947 */ /* 0x004fea000383ffff */
[----:B------:R-:W-:Y:S05]  /*1ee50*/  BRA `(.L_x_7788) ;  /* 0xfffffecc00287947 */ /* 0x000fea000383ffff */
.L_x_7794:
[----:B--2---:R2:W3:Y:S02]  /*1ee60*/  SYNCS.PHASECHK.TRANS64.TRYWAIT P2, [R215+URZ+0x28c50], R220 ;  /* 0x028c50dcd70075a7 */ /* 0x0044e4000804017f */
[----:B---3--:R-:W-:Y:S05]  /*1ee70*/  @!P2 NANOSLEEP.SYNCS 0x989680 ;  /* 0x009896800000a95d */ /* 0x008fea0003900000 */
[----:B------:R-:W3:Y:S02]  /*1ee80*/  @!P2 SYNCS.PHASECHK.TRANS64 P2, [R215+URZ+0x28c50], R220 ;  /* 0x028c50dcd700a5a7 */ /* 0x000ee4000804007f */
[----:B---3--:R-:W-:Y:S05]  /*1ee90*/  @!P2 BRA `(.L_x_7794) ;  /* 0xfffffffc00f0a947 */ /* 0x008fea000383ffff */
[----:B------:R-:W-:Y:S05]  /*1eea0*/  BRA `(.L_x_7793) ;  /* 0xfffffee800007947 */ /* 0x000fea000383ffff */
.L_x_7802:
[----:B-1----:R1:W2:Y:S02]  /*1eeb0*/  SYNCS.PHASECHK.TRANS64.TRYWAIT P2, [R21+URZ+0x28c30], R193 ;  /* 0x028c30c1150075a7 */ /* 0x0022a4000804017f */
[----:B--2---:R-:W-:Y:S05]  /*1eec0*/  @!P2 NANOSLEEP.SYNCS 0x989680 ;  /* 0x009896800000a95d */ /* 0x004fea0003900000 */
[----:B------:R-:W2:Y:S02]  /*1eed0*/  @!P2 SYNCS.PHASECHK.TRANS64 P2, [R21+URZ+0x28c30], R193 ;  /* 0x028c30c11500a5a7 */ /* 0x000ea4000804007f */
[----:B--2---:R-:W-:Y:S05]  /*1eee0*/  @!P2 BRA `(.L_x_7802) ;  /* 0xfffffffc00f0a947 */ /* 0x004fea000383ffff */
[----:B------:R-:W-:Y:S05]  /*1eef0*/  BRA `(.L_x_7801) ;  /* 0xfffffeec00147947 */ /* 0x000fea000383ffff */
.L_x_7807:
[----:B----4-:R4:W0:Y:S02]  /*1ef00*/  SYNCS.PHASECHK.TRANS64.TRYWAIT P2, [R21+URZ+0x28c50], R193 ;  /* 0x028c50c1150075a7 */ /* 0x010824000804017f */
[----:B0-----:R-:W-:Y:S05]  /*1ef10*/  @!P2 NANOSLEEP.SYNCS 0x989680 ;  /* 0x009896800000a95d */ /* 0x001fea0003900000 */
[----:B------:R-:W0:Y:S02]  /*1ef20*/  @!P2 SYNCS.PHASECHK.TRANS64 P2, [R21+URZ+0x28c50], R193 ;  /* 0x028c50c11500a5a7 */ /* 0x000e24000804007f */
[----:B0-----:R-:W-:Y:S05]  /*1ef30*/  @!P2 BRA `(.L_x_7807) ;  /* 0xfffffffc00f0a947 */ /* 0x001fea000383ffff */
[----:B------:R-:W-:Y:S05]  /*1ef40*/  BRA `(.L_x_7806) ;  /* 0xffffff0000687947 */ /* 0x000fea000383ffff */
.L_x_7842:
        /* <DEDUP_REMOVED lines=11> */
.L_x_8045:
[----:B------:R-:W-:Y:S05]  /*1f000*/  BSYNC B1 ;  /* 0x0000000000017941 */ /* 0x000fea0003800000 */
.L_x_8044:
[----:B------:R-:W-:Y:S05]  /*1f010*/  BRA `(.L_x_8046) ;  /* 0xffffff7400407947 */ /* 0x000fea000383ffff */
.L_x_7844:
[----:B------:R-:W-:Y:S01]  /*1f020*/  BSSY B1, `(.L_x_8047) ;  /* 0x0000006000017945 */ /* 0x000fe20003800000 */
[----:B------:R-:W-:-:S07]  /*1f030*/  IMAD.MOV.U32 R15, RZ, RZ, -0x1 ;  /* 0xffffffffff0f7424 */ /* 0x000fce00078e00ff */
[----:B0-----:R-:W-:Y:S05]  /*1f040*/  WARPSYNC.COLLECTIVE R15, `(.L_x_8048) ;  /* 0x000000000f0c7348 */ /* 0x001fea0003c00000 */
[----:B------:R-:W-:Y:S02]  /*1f050*/  ELECT P6, UR62, PT ;  /* 0x00000000003e782f */ /* 0x000fe400038c0000 */
[----:B------:R-:W-:Y:S01]  /*1f060*/  MOV R14, UR62 ;  /* 0x0000003e000e7c02 */ /* 0x000fe20008000f00 */
[----:B0-----:R-:W-:Y:S10]  /*1f070*/  ENDCOLLECTIVE ;  /* 0x000000000000791b */ /* 0x001ff40003800000 */
.L_x_8048:
[----:B------:R-:W-:Y:S05]  /*1f080*/  BSYNC B1 ;  /* 0x0000000000017941 */ /* 0x000fea0003800000 */
.L_x_8047:
[----:B------:R-:W-:Y:S05]  /*1f090*/  BRA `(.L_x_7843) ;  /* 0xffffff7400387947 */ /* 0x000fea000383ffff */
.L_x_7846:
[----:B0-----:R0:W1:Y:S02]  /*1f0a0*/  SYNCS.PHASECHK.TRANS64.TRYWAIT P0, [R18+URZ+0x28c20], R4 ;  /* 0x028c2004120075a7 */ /* 0x001064000800017f */
[----:B-1----:R-:W-:Y:S05]  /*1f0b0*/  @!P0 NANOSLEEP.SYNCS 0x989680 ;  /* 0x009896800000895d */ /* 0x002fea0003900000 */
[----:B------:R-:W1:Y:S02]  /*1f0c0*/  @!P0 SYNCS.PHASECHK.TRANS64 P0, [R18+URZ+0x28c20], R4 ;  /* 0x028c2004120085a7 */ /* 0x000e64000800007f */
[----:B-1----:R-:W-:Y:S05]  /*1f0d0*/  @!P0 BRA `(.L_x_7846) ;  /* 0xfffffffc00f08947 */ /* 0x002fea000383ffff */
[----:B------:R-:W-:Y:S05]  /*1f0e0*/  BRA `(.L_x_8049) ;  /* 0xffffff7400487947 */ /* 0x000fea000383ffff */
.L_x_7850:
[----:B-1----:R1:W2:Y:S02]  /*1f0f0*/  SYNCS.PHASECHK.TRANS64.TRYWAIT P0, [R5+URZ+0x28ca0], R9 ;  /* 0x028ca009050075a7 */ /* 0x0022a4000800017f */
[----:B--2---:R-:W-:Y:S05]  /*1f100*/  @!P0 NANOSLEEP.SYNCS 0x989680 ;  /* 0x009896800000895d */ /* 0x004fea0003900000 */
[----:B------:R-:W2:Y:S02]  /*1f110*/  @!P0 SYNCS.PHASECHK.TRANS64 P0, [R5+URZ+0x28ca0], R9 ;  /* 0x028ca009050085a7 */ /* 0x000ea4000800007f */
[----:B--2---:R-:W-:Y:S05]  /*1f120*/  @!P0 BRA `(.L_x_7850) ;  /* 0xfffffffc00f08947 */ /* 0x004fea000383ffff */
[----:B------:R-:W-:Y:S05]  /*1f130*/  BRA `(.L_x_8050) ;  /* 0xffffff7400687947 */ /* 0x000fea000383ffff */
.L_x_7855:
[----:B0-----:R0:W2:Y:S02]  /*1f140*/  SYNCS.PHASECHK.TRANS64.TRYWAIT P0, [R5+URZ+0x28cc0], R9 ;  /* 0x028cc009050075a7 */ /* 0x0010a4000800017f */
[----:B--2---:R-:W-:Y:S05]  /*1f150*/  @!P0 NANOSLEEP.SYNCS 0x989680 ;  /* 0x009896800000895d */ /* 0x004fea0003900000 */
[----:B------:R-:W2:Y:S02]  /*1f160*/  @!P0 SYNCS.PHASECHK.TRANS64 P0, [R5+URZ+0x28cc0], R9 ;  /* 0x028cc009050085a7 */ /* 0x000ea4000800007f */
[----:B--2---:R-:W-:Y:S05]  /*1f170*/  @!P0 BRA `(.L_x_7855) ;  /* 0xfffffffc00f08947 */ /* 0x004fea000383ffff */
[----:B------:R-:W-:Y:S05]  /*1f180*/  BRA `(.L_x_8051) ;  /* 0xffffff7400e87947 */ /* 0x000fea000383ffff */
.L_x_7869:
[----:B0-----:R0:W1:Y:S02]  /*1f190*/  SYNCS.PHASECHK.TRANS64.TRYWAIT P1, [R5+URZ+0x28ca0], R6 ;  /* 0x028ca006050075a7 */ /* 0x001064000802017f */
[----:B-1----:R-:W-:Y:S05]  /*1f1a0*/  @!P1 NANOSLEEP.SYNCS 0x989680 ;  /* 0x009896800000995d */ /* 0x002fea0003900000 */
[----:B------:R-:W1:Y:S02]  /*1f1b0*/  @!P1 SYNCS.PHASECHK.TRANS64 P1, [R5+URZ+0x28ca0], R6 ;  /* 0x028ca006050095a7 */ /* 0x000e64000802007f */
[----:B-1----:R-:W-:Y:S05]  /*1f1c0*/  @!P1 BRA `(.L_x_7869) ;  /* 0xfffffffc00f09947 */ /* 0x002fea000383ffff */
[----:B------:R-:W-:Y:S05]  /*1f1d0*/  BRA `(.L_x_8052) ;  /* 0xffffff8000687947 */ /* 0x000fea000383ffff */
.L_x_7874:
[----:B-1----:R1:W2:Y:S02]  /*1f1e0*/  SYNCS.PHASECHK.TRANS64.TRYWAIT P1, [R5+URZ+0x28cc0], R6 ;  /* 0x028cc006050075a7 */ /* 0x0022a4000802017f */
[----:B--2---:R-:W-:Y:S05]  /*1f1f0*/  @!P1 NANOSLEEP.SYNCS 0x989680 ;  /* 0x009896800000995d */ /* 0x004fea0003900000 */
[----:B------:R-:W2:Y:S02]  /*1f200*/  @!P1 SYNCS.PHASECHK.TRANS64 P1, [R5+URZ+0x28cc0], R6 ;  /* 0x028cc006050095a7 */ /* 0x000ea4000802007f */
[----:B--2---:R-:W-:Y:S05]  /*1f210*/  @!P1 BRA `(.L_x_7874) ;  /* 0xfffffffc00f09947 */ /* 0x004fea000383ffff */
[----:B------:R-:W-:Y:S05]  /*1f220*/  BRA `(.L_x_8053) ;  /* 0xffffff8000e47947 */ /* 0x000fea000383ffff */
.L_x_7896:
        /* <DEDUP_REMOVED lines=11> */
.L_x_8055:
[----:B------:R-:W-:Y:S05]  /*1f2e0*/  BSYNC B0 ;  /* 0x0000000000007941 */ /* 0x000fea0003800000 */
.L_x_8054:
[----:B------:R-:W-:Y:S05]  /*1f2f0*/  BRA `(.L_x_8056) ;  /* 0xffffff94008c7947 */ /* 0x000fea000383ffff */
.L_x_7898:
[----:B------:R-:W-:Y:S01]  /*1f300*/  BSSY B0, `(.L_x_8057) ;  /* 0x0000006000007945 */ /* 0x000fe20003800000 */
[----:B------:R-:W-:-:S07]  /*1f310*/  IMAD.MOV.U32 R15, RZ, RZ, -0x1 ;  /* 0xffffffffff0f7424 */ /* 0x000fce00078e00ff */
[----:B0-----:R-:W-:Y:S05]  /*1f320*/  WARPSYNC.COLLECTIVE R15, `(.L_x_8058) ;  /* 0x000000000f0c7348 */ /* 0x001fea0003c00000 */
[----:B------:R-:W-:Y:S02]  /*1f330*/  ELECT P6, UR62, PT ;  /* 0x00000000003e782f */ /* 0x000fe400038c0000 */
[----:B------:R-:W-:Y:S01]  /*1f340*/  MOV R14, UR62 ;  /* 0x0000003e000e7c02 */ /* 0x000fe20008000f00 */
[----:B0-----:R-:W-:Y:S10]  /*1f350*/  ENDCOLLECTIVE ;  /* 0x000000000000791b */ /* 0x001ff40003800000 */
.L_x_8058:
[----:B------:R-:W-:Y:S05]  /*1f360*/  BSYNC B0 ;  /* 0x0000000000007941 */ /* 0x000fea0003800000 */
.L_x_8057:
[----:B------:R-:W-:Y:S05]  /*1f370*/  BRA `(.L_x_8059) ;  /* 0xffffff9400907947 */ /* 0x000fea000383ffff */
.L_x_7900:
[----:B-1----:R1:W2:Y:S02]  /*1f380*/  SYNCS.PHASECHK.TRANS64.TRYWAIT P0, [R0+URZ+0x28c40], R2 ;  /* 0x028c4002000075a7 */ /* 0x0022a4000800017f */
[----:B--2---:R-:W-:Y:S05]  /*1f390*/  @!P0 NANOSLEEP.SYNCS 0x989680 ;  /* 0x009896800000895d */ /* 0x004fea0003900000 */
[----:B------:R-:W2:Y:S02]  /*1f3a0*/  @!P0 SYNCS.PHASECHK.TRANS64 P0, [R0+URZ+0x28c40], R2 ;  /* 0x028c4002000085a7 */ /* 0x000ea4000800007f */
[----:B--2---:R-:W-:Y:S05]  /*1f3b0*/  @!P0 BRA `(.L_x_7900) ;  /* 0xfffffffc00f08947 */ /* 0x004fea000383ffff */
[----:B------:R-:W-:Y:S05]  /*1f3c0*/  BRA `(.L_x_8060) ;  /* 0xffffff9400f47947 */ /* 0x000fea000383ffff */
.L_x_7904:
        /* <DEDUP_REMOVED lines=15> */
.L_x_8061:
[----:B------:R-:W-:Y:S02]  /*1f4c0*/  IMAD.MOV.U32 R13, RZ, RZ, R4 ;  /* 0x000000ffff0d7224 */ /* 0x000fe400078e0004 */
[----:B------:R-:W-:-:S07]  /*1f4d0*/  IMAD.MOV.U32 R6, RZ, RZ, R14 ;  /* 0x000000ffff067224 */ /* 0x000fce00078e000e */
[----:B------:R-:W-:Y:S05]  /*1f4e0*/  WARPSYNC.COLLECTIVE R15, `(.L_x_8062) ;  /* 0x000000000f087348 */ /* 0x000fea0003c00000 */
[----:B------:R0:W1:Y:S02]  /*1f4f0*/  SHFL.IDX P6, R14, R13, R12, R11 ;  /* 0x0000000c0d0e7389 */ /* 0x00006400000c000b */
[----:B01----:R-:W-:Y:S01]  /*1f500*/  ENDCOLLECTIVE ;  /* 0x000000000000791b */ /* 0x003fe20003800000 */
.L_x_8062:
[----:B------:R-:W-:Y:S02]  /*1f510*/  IMAD.MOV.U32 R13, RZ, RZ, R3 ;  /* 0x000000ffff0d7224 */ /* 0x000fe400078e0003 */
[----:B------:R-:W-:Y:S02]  /*1f520*/  IMAD.MOV.U32 R12, RZ, RZ, 0x1 ;  /* 0x00000001ff0c7424 */ /* 0x000fe400078e00ff */
[----:B------:R-:W-:-:S07]  /*1f530*/  IMAD.MOV.U32 R7, RZ, RZ, R14 ;  /* 0x000000ffff077224 */ /* 0x000fce00078e000e */
[----:B------:R-:W-:Y:S05]  /*1f540*/  WARPSYNC.COLLECTIVE R15, `(.L_x_8063) ;  /* 0x000000000f087348 */ /* 0x000fea0003c00000 */
[----:B------:R0:W1:Y:S02]  /*1f550*/  SHFL.IDX P6, R14, R13, R12, R11 ;  /* 0x0000000c0d0e7389 */ /* 0x00006400000c000b */
[----:B01----:R-:W-:Y:S01]  /*1f560*/  ENDCOLLECTIVE ;  /* 0x000000000000791b */ /* 0x003fe20003800000 */
.L_x_8063:
        /* <DEDUP_REMOVED lines=15> */
.L_x_8064:
[----:B------:R-:W-:Y:S02]  /*1f660*/  IMAD.MOV.U32 R13, RZ, RZ, R3 ;  /* 0x000000ffff0d7224 */ /* 0x000fe400078e0003 */
[----:B------:R-:W-:Y:S02]  /*1f670*/  IMAD.MOV.U32 R12, RZ, RZ, 0x2 ;  /* 0x00000002ff0c7424 */ /* 0x000fe400078e00ff */
[----:B------:R-:W-:-:S07]  /*1f680*/  IMAD.MOV.U32 R5, RZ, RZ, R14 ;  /* 0x000000ffff057224 */ /* 0x000fce00078e000e */
[----:B------:R-:W-:Y:S05]  /*1f690*/  WARPSYNC.COLLECTIVE R15, `(.L_x_8065) ;  /* 0x000000000f087348 */ /* 0x000fea0003c00000 */
[----:B------:R0:W1:Y:S02]  /*1f6a0*/  SHFL.IDX P6, R14, R13, R12, R11 ;  /* 0x0000000c0d0e7389 */ /* 0x00006400000c000b */
[----:B01----:R-:W-:Y:S01]  /*1f6b0*/  ENDCOLLECTIVE ;  /* 0x000000000000791b */ /* 0x003fe20003800000 */
.L_x_8065:
        /* <DEDUP_REMOVED lines=15> */
.L_x_8066:
[----:B------:R-:W-:Y:S02]  /*1f7b0*/  IMAD.MOV.U32 R13, RZ, RZ, R3 ;  /* 0x000000ffff0d7224 */ /* 0x000fe400078e0003 */
[----:B------:R-:W-:Y:S02]  /*1f7c0*/  IMAD.MOV.U32 R12, RZ, RZ, 0x3 ;  /* 0x00000003ff0c7424 */ /* 0x000fe400078e00ff */
[----:B------:R-:W-:-:S07]  /*1f7d0*/  IMAD.MOV.U32 R5, RZ, RZ, R14 ;  /* 0x000000ffff057224 */ /* 0x000fce00078e000e */
[----:B------:R-:W-:Y:S05]  /*1f7e0*/  WARPSYNC.COLLECTIVE R15, `(.L_x_8067) ;  /* 0x000000000f087348 */ /* 0x000fea0003c00000 */
[----:B------:R0:W1:Y:S02]  /*1f7f0*/  SHFL.IDX P6, R14, R13, R12, R11 ;  /* 0x0000000c0d0e7389 */ /* 0x00006400000c000b */
[----:B01----:R-:W-:Y:S01]  /*1f800*/  ENDCOLLECTIVE ;  /* 0x000000000000791b */ /* 0x003fe20003800000 */
.L_x_8067:
        /* <DEDUP_REMOVED lines=13> */
.L_x_8068:
[----:B------:R-:W-:Y:S01]  /*1f8e0*/  IMAD.MOV.U32 R3, RZ, RZ, R14 ;  /* 0x000000ffff037224 */ /* 0x000fe200078e000e */
[----:B------:R-:W-:Y:S06]  /*1f8f0*/  BRA `(.L_x_8069) ;  /* 0xffffff9c00387947 */ /* 0x000fec000383ffff */
.L_x_7907:
[----:B0-----:R0:W1:Y:S02]  /*1f900*/  SYNCS.PHASECHK.TRANS64.TRYWAIT P0, [R18+URZ+0x28c20], R0 ;  /* 0x028c2000120075a7 */ /* 0x001064000800017f */
[----:B-1----:R-:W-:Y:S05]  /*1f910*/  @!P0 NANOSLEEP.SYNCS 0x989680 ;  /* 0x009896800000895d */ /* 0x002fea0003900000 */
[----:B------:R-:W1:Y:S02]  /*1f920*/  @!P0 SYNCS.PHASECHK.TRANS64 P0, [R18+URZ+0x28c20], R0 ;  /* 0x028c2000120085a7 */ /* 0x000e64000800007f */
[----:B-1----:R-:W-:Y:S05]  /*1f930*/  @!P0 BRA `(.L_x_7907) ;  /* 0xfffffffc00f08947 */ /* 0x002fea000383ffff */
[----:B------:R-:W-:Y:S05]  /*1f940*/  BRA `(.L_x_8070) ;  /* 0xffffff9c00947947 */ /* 0x000fea000383ffff */
.L_x_7911:
[----:B0-----:R0:W1:Y:S02]  /*1f950*/  SYNCS.PHASECHK.TRANS64.TRYWAIT P0, [R0+URZ+0x28c60], R2 ;  /* 0x028c6002000075a7 */ /* 0x001064000800017f */
[----:B-1----:R-:W-:Y:S05]  /*1f960*/  @!P0 NANOSLEEP.SYNCS 0x989680 ;  /* 0x009896800000895d */ /* 0x002fea0003900000 */
[----:B------:R-:W1:Y:S02]  /*1f970*/  @!P0 SYNCS.PHASECHK.TRANS64 P0, [R0+URZ+0x28c60], R2 ;  /* 0x028c6002000085a7 */ /* 0x000e64000800007f */
[----:B-1----:R-:W-:Y:S05]  /*1f980*/  @!P0 BRA `(.L_x_7911) ;  /* 0xfffffffc00f08947 */ /* 0x002fea000383ffff */
[----:B------:R-:W-:Y:S05]  /*1f990*/  BRA `(.L_x_8071) ;  /* 0xffffff9c00b87947 */ /* 0x000fea000383ffff */
.L_x_7930:
[----:B-1----:R1:W2:Y:S02]  /*1f9a0*/  SYNCS.PHASECHK.TRANS64.TRYWAIT P0, [R2+URZ+0x28c40], R6 ;  /* 0x028c4006020075a7 */ /* 0x0022a4000800017f */
[----:B--2---:R-:W-:Y:S05]  /*1f9b0*/  @!P0 NANOSLEEP.SYNCS 0x989680 ;  /* 0x009896800000895d */ /* 0x004fea0003900000 */
[----:B------:R-:W2:Y:S02]  /*1f9c0*/  @!P0 SYNCS.PHASECHK.TRANS64 P0, [R2+URZ+0x28c40], R6 ;  /* 0x028c4006020085a7 */ /* 0x000ea4000800007f */
[----:B--2---:R-:W-:Y:S05]  /*1f9d0*/  @!P0 BRA `(.L_x_7930) ;  /* 0xfffffffc00f08947 */ /* 0x004fea000383ffff */
[----:B------:R-:W-:Y:S05]  /*1f9e0*/  BRA `(.L_x_8072) ;  /* 0xffffffa800d07947 */ /* 0x000fea000383ffff */
.L_x_7935:
[----:B0-----:R0:W2:Y:S02]  /*1f9f0*/  SYNCS.PHASECHK.TRANS64.TRYWAIT P0, [R2+URZ+0x28c60], R6 ;  /* 0x028c6006020075a7 */ /* 0x0010a4000800017f */
[----:B--2---:R-:W-:Y:S05]  /*1fa00*/  @!P0 NANOSLEEP.SYNCS 0x989680 ;  /* 0x009896800000895d */ /* 0x004fea0003900000 */
[----:B------:R-:W2:Y:S02]  /*1fa10*/  @!P0 SYNCS.PHASECHK.TRANS64 P0, [R2+URZ+0x28c60], R6 ;  /* 0x028c6006020085a7 */ /* 0x000ea4000800007f */
[----:B--2---:R-:W-:Y:S05]  /*1fa20*/  @!P0 BRA `(.L_x_7935) ;  /* 0xfffffffc00f08947 */ /* 0x004fea000383ffff */
[----:B------:R-:W-:Y:S05]  /*1fa30*/  BRA `(.L_x_8073) ;  /* 0xffffffac00507947 */ /* 0x000fea000383ffff */
.L_x_7950:
[----:B-1----:R1:W2:Y:S02]  /*1fa40*/  SYNCS.PHASECHK.TRANS64.TRYWAIT P0, [R2+URZ+0x28c40], R3 ;  /* 0x028c4003020075a7 */ /* 0x0022a4000800017f */
[----:B--2---:R-:W-:Y:S05]  /*1fa50*/  @!P0 NANOSLEEP.SYNCS 0x989680 ;  /* 0x009896800000895d */ /* 0x004fea0003900000 */
[----:B------:R-:W2:Y:S02]  /*1fa60*/  @!P0 SYNCS.PHASECHK.TRANS64 P0, [R2+URZ+0x28c40], R3 ;  /* 0x028c4003020085a7 */ /* 0x000ea4000800007f */
[----:B--2---:R-:W-:Y:S05]  /*1fa70*/  @!P0 BRA `(.L_x_7950) ;  /* 0xfffffffc00f08947 */ /* 0x004fea000383ffff */
[----:B------:R-:W-:Y:S05]  /*1fa80*/  BRA `(.L_x_8074) ;  /* 0xffffffb800307947 */ /* 0x000fea000383ffff */
.L_x_7955:
[----:B0-----:R0:W2:Y:S02]  /*1fa90*/  SYNCS.PHASECHK.TRANS64.TRYWAIT P0, [R2+URZ+0x28c60], R3 ;  /* 0x028c6003020075a7 */ /* 0x0010a4000800017f */
[----:B--2---:R-:W-:Y:S05]  /*1faa0*/  @!P0 NANOSLEEP.SYNCS 0x989680 ;  /* 0x009896800000895d */ /* 0x004fea0003900000 */
[----:B------:R-:W2:Y:S02]  /*1fab0*/  @!P0 SYNCS.PHASECHK.TRANS64 P0, [R2+URZ+0x28c60], R3 ;  /* 0x028c6003020085a7 */ /* 0x000ea4000800007f */
[----:B--2---:R-:W-:Y:S05]  /*1fac0*/  @!P0 BRA `(.L_x_7955) ;  /* 0xfffffffc00f08947 */ /* 0x004fea000383ffff */
[----:B------:R-:W-:Y:S05]  /*1fad0*/  BRA `(.L_x_8075) ;  /* 0xffffffb800ac7947 */ /* 0x000fea000383ffff */
.L_x_7970:
[----:B-1----:R1:W2:Y:S02]  /*1fae0*/  SYNCS.PHASECHK.TRANS64.TRYWAIT P0, [R3+URZ+0x28c40], R2 ;  /* 0x028c4002030075a7 */ /* 0x0022a4000800017f */
[----:B--2---:R-:W-:Y:S05]  /*1faf0*/  @!P0 NANOSLEEP.SYNCS 0x989680 ;  /* 0x009896800000895d */ /* 0x004fea0003900000 */
[----:B------:R-:W2:Y:S02]  /*1fb00*/  @!P0 SYNCS.PHASECHK.TRANS64 P0, [R3+URZ+0x28c40], R2 ;  /* 0x028c4002030085a7 */ /* 0x000ea4000800007f */
[----:B--2---:R-:W-:Y:S05]  /*1fb10*/  @!P0 BRA `(.L_x_7970) ;  /* 0xfffffffc00f08947 */ /* 0x004fea000383ffff */
[----:B------:R-:W-:Y:S05]  /*1fb20*/  BRA `(.L_x_8076) ;  /* 0xffffffc4006c7947 */ /* 0x000fea000383ffff */
.L_x_7975:
[----:B--2---:R2:W3:Y:S02]  /*1fb30*/  SYNCS.PHASECHK.TRANS64.TRYWAIT P0, [R3+URZ+0x28c60], R2 ;  /* 0x028c6002030075a7 */ /* 0x0044e4000800017f */
[----:B---3--:R-:W-:Y:S05]  /*1fb40*/  @!P0 NANOSLEEP.SYNCS 0x989680 ;  /* 0x009896800000895d */ /* 0x008fea0003900000 */
[----:B------:R-:W3:Y:S02]  /*1fb50*/  @!P0 SYNCS.PHASECHK.TRANS64 P0, [R3+URZ+0x28c60], R2 ;  /* 0x028c6002030085a7 */ /* 0x000ee4000800007f */
[----:B---3--:R-:W-:Y:S05]  /*1fb60*/  @!P0 BRA `(.L_x_7975) ;  /* 0xfffffffc00f08947 */ /* 0x008fea000383ffff */
[----:B------:R-:W-:Y:S05]  /*1fb70*/  BRA `(.L_x_8077) ;  /* 0xffffffc400ec7947 */ /* 0x000fea000383ffff */
.L_x_7991:
        /* <DEDUP_REMOVED lines=9> */
.L_x_8079:
[----:B------:R-:W-:Y:S05]  /*1fc10*/  BSYNC B0 ;  /* 0x0000000000007941 */ /* 0x000fea0003800000 */
.L_x_8078:
        /* <DEDUP_REMOVED lines=9> */
.L_x_8080:
        /* <DEDUP_REMOVED lines=26> */
.L_x_8081:
        /* <DEDUP_REMOVED lines=8> */
.L_x_8082:
        /* <DEDUP_REMOVED lines=8> */
.L_x_8083:
        /* <DEDUP_REMOVED lines=8> */
.L_x_8084:
        /* <DEDUP_REMOVED lines=8> */
.L_x_8085:
        /* <DEDUP_REMOVED lines=9> */
.L_x_8086:
[----:B------:R-:W-:Y:S01]  /*200e0*/  IMAD.MOV.U32 R9, RZ, RZ, R14 ;  /* 0x000000ffff097224 */ /* 0x000fe200078e000e */
[----:B------:R-:W-:Y:S06]  /*200f0*/  BRA `(.L_x_8087) ;  /* 0xffffffd0002c7947 */ /* 0x000fec000383ffff */
.L_x_7994:
        /* <DEDUP_REMOVED lines=8> */
.L_x_8089:
[----:B------:R-:W-:Y:S05]  /*20180*/  BSYNC B0 ;  /* 0x0000000000007941 */ /* 0x000fea0003800000 */
.L_x_8088:
        /* <DEDUP_REMOVED lines=10> */
.L_x_8090:
        /* <DEDUP_REMOVED lines=8> */
.L_x_8091:
        /* <DEDUP_REMOVED lines=8> */
.L_x_8092:
        /* <DEDUP_REMOVED lines=8> */
.L_x_8093:
        /* <DEDUP_REMOVED lines=9> */
.L_x_8094:
[----:B------:R-:W-:Y:S01]  /*20440*/  IMAD.MOV.U32 R9, RZ, RZ, R14 ;  /* 0x000000ffff097224 */ /* 0x000fe200078e000e */
[----:B------:R-:W-:Y:S06]  /*20450*/  BRA `(.L_x_8095) ;  /* 0xffffffd000007947 */ /* 0x000fec000383ffff */
.L_x_7996:
[----:B------:R-:W-:Y:S01]  /*20460*/  BSSY B0, `(.L_x_8096) ;  /* 0x0000006000007945 */ /* 0x000fe20003800000 */
[----:B------:R-:W-:Y:S01]  /*20470*/  PLOP3.LUT P6, PT, P6, PT, PT, 0x8, 0x0 ;  /* 0x000000000000781c */ /* 0x000fe200037ce170 */
[----:B------:R-:W-:-:S12]  /*20480*/  IMAD.MOV.U32 R15, RZ, RZ, -0x1 ;  /* 0xffffffffff0f7424 */ /* 0x000fd800078e00ff */
[----:B0-----:R-:W-:Y:S05]  /*20490*/  WARPSYNC.COLLECTIVE R15, `(.L_x_8097) ;  /* 0x000000000f087348 */ /* 0x001fea0003c00000 */
[----:B------:R-:W-:Y:S01]  /*204a0*/  VOTE.ANY R14, PT, P6 ;  /* 0x00000000000e7806 */ /* 0x000fe200030e0100 */
[----:B0-----:R-:W-:Y:S06]  /*204b0*/  ENDCOLLECTIVE ;  /* 0x000000000000791b */ /* 0x001fec0003800000 */
.L_x_8097:
[----:B------:R-:W-:Y:S05]  /*204c0*/  BSYNC B0 ;  /* 0x0000000000007941 */ /* 0x000fea0003800000 */
.L_x_8096:
        /* <DEDUP_REMOVED lines=10> */
.L_x_8098:
[----:B------:R-:W-:Y:S02]  /*20570*/  IMAD.MOV.U32 R13, RZ, RZ, R6 ;  /* 0x000000ffff0d7224 */ /* 0x000fe400078e0006 */
[----:B------:R-:W-:-:S07]  /*20580*/  IMAD.MOV.U32 R4, RZ, RZ, R14 ;  /* 0x000000ffff047224 */ /* 0x000fce00078e000e */
[----:B------:R-:W-:Y:S05]  /*20590*/  WARPSYNC.COLLECTIVE R15, `(.L_x_8099) ;  /* 0x000000000f087348 */ /* 0x000fea0003c00000 */
[----:B------:R0:W1:Y:S02]  /*205a0*/  SHFL.IDX P6, R14, R13, R12, R11 ;  /* 0x0000000c0d0e7389 */ /* 0x00006400000c000b */
[----:B01----:R-:W-:Y:S01]  /*205b0*/  ENDCOLLECTIVE ;  /* 0x000000000000791b */ /* 0x003fe20003800000 */
.L_x_8099:
[----:B------:R-:W-:Y:S02]  /*205c0*/  IMAD.MOV.U32 R6, RZ, RZ, R14 ;  /* 0x000000ffff067224 */ /* 0x000fe400078e000e */
[----:B------:R-:W-:-:S05]  /*205d0*/  IMAD.IADD R10, R7, 0x1, R10 ;  /* 0x00000001070a7824 */ /* 0x000fca00078e020a */
[----:B------:R0:W-:Y:S01]  /*205e0*/  STL [R1+0xc], R10 ;  /* 0x00000c0a01007387 */ /* 0x0001e20000100800 */
[----:B------:R-:W-:Y:S05]  /*205f0*/  BRA `(.L_x_8100) ;  /* 0xffffffcc00e07947 */ /* 0x000fea000383ffff */
.L_x_7998:
        /* <DEDUP_REMOVED lines=8> */
.L_x_8102:
[----:B------:R-:W-:Y:S05]  /*20680*/  BSYNC B0 ;  /* 0x0000000000007941 */ /* 0x000fea0003800000 */
.L_x_8101:
[----:B------:R-:W-:Y:S01]  /*20690*/  IMAD.MOV.U32 R8, RZ, RZ, R14 ;  /* 0x000000ffff087224 */ /* 0x000fe200078e000e */
[----:B------:R-:W-:Y:S06]  /*206a0*/  BRA `(.L_x_7997) ;  /* 0xffffffcc00cc7947 */ /* 0x000fec000383ffff */
.L_x_8004:
[----:B0-----:R0:W1:Y:S02]  /*206b0*/  SYNCS.PHASECHK.TRANS64.TRYWAIT P0, [R0+URZ+0x28c20], R3 ;  /* 0x028c2003000075a7 */ /* 0x001064000800017f */
[----:B-1----:R-:W-:Y:S05]  /*206c0*/  @!P0 NANOSLEEP.SYNCS 0x989680 ;  /* 0x009896800000895d */ /* 0x002fea0003900000 */
[----:B------:R-:W1:Y:S02]  /*206d0*/  @!P0 SYNCS.PHASECHK.TRANS64 P0, [R0+URZ+0x28c20], R3 ;  /* 0x028c2003000085a7 */ /* 0x000e64000800007f */
[----:B-1----:R-:W-:Y:S05]  /*206e0*/  @!P0 BRA `(.L_x_8004) ;  /* 0xfffffffc00f08947 */ /* 0x002fea000383ffff */
[----:B------:R-:W-:Y:S05]  /*206f0*/  BRA `(.L_x_8103) ;  /* 0xffffffd800687947 */ /* 0x000fea000383ffff */
.L_x_8005:
        /* <DEDUP_REMOVED lines=11> */
.L_x_8105:
[----:B------:R-:W-:Y:S05]  /*207b0*/  BSYNC B0 ;  /* 0x0000000000007941 */ /* 0x000fea0003800000 */
.L_x_8104:
[----:B------:R-:W-:Y:S05]  /*207c0*/  BRA `(.L_x_8106) ;  /* 0xffffffd800507947 */ /* 0x000fea000383ffff */
.L_x_8006:
[----:B------:R-:W-:Y:S01]  /*207d0*/  BSSY B0, `(.L_x_8107) ;  /* 0x0000006000007945 */ /* 0x000fe20003800000 */
[----:B------:R-:W-:-:S07]  /*207e0*/  IMAD.MOV.U32 R15, RZ, RZ, -0x1 ;  /* 0xffffffffff0f7424 */ /* 0x000fce00078e00ff */
[----:B01----:R-:W-:Y:S05]  /*207f0*/  WARPSYNC.COLLECTIVE R15, `(.L_x_8108) ;  /* 0x000000000f0c7348 */ /* 0x003fea0003c00000 */
[----:B------:R-:W-:Y:S02]  /*20800*/  ELECT P6, UR62, PT ;  /* 0x00000000003e782f */ /* 0x000fe400038c0000 */
[----:B------:R-:W-:Y:S01]  /*20810*/  MOV R14, UR62 ;  /* 0x0000003e000e7c02 */ /* 0x000fe20008000f00 */
[----:B01----:R-:W-:Y:S10]  /*20820*/  ENDCOLLECTIVE ;  /* 0x000000000000791b */ /* 0x003ff40003800000 */
.L_x_8108:
[----:B------:R-:W-:Y:S05]  /*20830*/  BSYNC B0 ;  /* 0x0000000000007941 */ /* 0x000fea0003800000 */
.L_x_8107:
[----:B------:R-:W-:Y:S05]  /*20840*/  BRA `(.L_x_8109) ;  /* 0xffffffd800447947 */ /* 0x000fea000383ffff */
.L_x_8008:
[----:B0-----:R0:W1:Y:S02]  /*20850*/  SYNCS.PHASECHK.TRANS64.TRYWAIT P0, [R6+URZ], R5 ;  /* 0x00000005060075a7 */ /* 0x001064000800017f */
[----:B-1----:R-:W-:Y:S05]  /*20860*/  @!P0 NANOSLEEP.SYNCS 0x989680 ;  /* 0x009896800000895d */ /* 0x002fea0003900000 */
[----:B------:R-:W1:Y:S02]  /*20870*/  @!P0 SYNCS.PHASECHK.TRANS64 P0, [R6+URZ], R5 ;  /* 0x00000005060085a7 */ /* 0x000e64000800007f */
[----:B-1----:R-:W-:Y:S05]  /*20880*/  @!P0 BRA `(.L_x_8008) ;  /* 0xfffffffc00f08947 */ /* 0x002fea000383ffff */
[----:B------:R-:W-:Y:S05]  /*20890*/  BRA `(.L_x_8110) ;  /* 0xffffffd800807947 */ /* 0x000fea000383ffff */
.L_x_8009:
[----:B-1----:R1:W2:Y:S02]  /*208a0*/  SYNCS.PHASECHK.TRANS64.TRYWAIT P0, [R7+URZ], R2 ;  /* 0x00000002070075a7 */ /* 0x0022a4000800017f */
[----:B--2---:R-:W-:Y:S05]  /*208b0*/  @!P0 NANOSLEEP.SYNCS 0x989680 ;  /* 0x009896800000895d */ /* 0x004fea0003900000 */
[----:B------:R-:W2:Y:S02]  /*208c0*/  @!P0 SYNCS.PHASECHK.TRANS64 P0, [R7+URZ], R2 ;  /* 0x00000002070085a7 */ /* 0x000ea4000800007f */
[----:B--2---:R-:W-:Y:S05]  /*208d0*/  @!P0 BRA `(.L_x_8009) ;  /* 0xfffffffc00f08947 */ /* 0x004fea000383ffff */
[----:B------:R-:W-:Y:S05]  /*208e0*/  BRA `(.L_x_8111) ;  /* 0xffffffd800747947 */ /* 0x000fea000383ffff */
.L_x_8011:
[----:B--2---:R2:W3:Y:S02]  /*208f0*/  SYNCS.PHASECHK.TRANS64.TRYWAIT P0, [R4+URZ], R5 ;  /* 0x00000005040075a7 */ /* 0x0044e4000800017f */
[----:B---3--:R-:W-:Y:S05]  /*20900*/  @!P0 NANOSLEEP.SYNCS 0x989680 ;  /* 0x009896800000895d */ /* 0x008fea0003900000 */
[----:B------:R-:W3:Y:S02]  /*20910*/  @!P0 SYNCS.PHASECHK.TRANS64 P0, [R4+URZ], R5 ;  /* 0x00000005040085a7 */ /* 0x000ee4000800007f */
[----:B---3--:R-:W-:Y:S05]  /*20920*/  @!P0 BRA `(.L_x_8011) ;  /* 0xfffffffc00f08947 */ /* 0x008fea000383ffff */
[----:B------:R-:W-:Y:S05]  /*20930*/  BRA `(.L_x_8112) ;  /* 0xffffffd8007c7947 */ /* 0x000fea000383ffff */
.L_x_8113:
        /* <DEDUP_REMOVED lines=12> */
.L_x_15011:


//--------------------- .text._ZN7cutlass13device_kernelIN5flash11enable_sm90INS1_16FlashAttnFwdSm90INS1_25CollectiveMainloopFwdSm90ILi2EN4cute5tupleIJNS5_1CILi1EEES8_S8_EEENS6_IJNS7_ILi64EEESA_SA_EEELi512ENS_6half_tEfNS_4arch4Sm90ELb1ELb0ELb0ELb1ELb0ELb0ELb1ELb0ELb0ELb1ELb1ELb0EEENS1_21CollectiveEpilogueFwdINS6_IJSA_NS7_ILi512EEESA_EEES9_SC_SE_Li256ELb1ELb1ELb1ELb0EEENS1_36VarlenDynamicPersistentTileSchedulerILi64ELi64ELi256ELi128ELb1ELb1ELb1ELb1ELb1ELb1EEEEEEEEEvNT_6ParamsE --------------------------
	.section	.text._ZN7cutlass13device_kernelIN5flash11enable_sm90INS1_16FlashAttnFwdSm90INS1_25CollectiveMainloopFwdSm90ILi2EN4cute5tupleIJNS5_1CILi1EEES8_S8_EEENS6_IJNS7_ILi64EEESA_SA_EEELi512ENS_6half_tEfNS_4arch4Sm90ELb1ELb0ELb0ELb1ELb0ELb0ELb1ELb0ELb0ELb1ELb1ELb0EEENS1_21CollectiveEpilogueFwdINS6_IJSA_NS7_ILi512EEESA_EEES9_SC_SE_Li256ELb1ELb1ELb1ELb0EEENS1_36VarlenDynamicPersistentTileSchedulerILi64ELi64ELi256ELi128ELb1ELb1ELb1ELb1ELb1ELb1EEEEEEEEEvNT_6ParamsE,"ax",@progbits
	.align	128
.text._ZN7cutlass13device_kernelIN5flash11enable_sm90INS1_16FlashAttnFwdSm90INS1_25CollectiveMainloopFwdSm90ILi2EN4cute5tupleIJNS5_1CILi1EEES8_S8_EEENS6_IJNS7_ILi64EEESA_SA_EEELi512ENS_6half_tEfNS_4arch4Sm90ELb1ELb0ELb0ELb1ELb0ELb0ELb1ELb0ELb0ELb1ELb1ELb0EEENS1_21CollectiveEpilogueFwdINS6_IJSA_NS7_ILi512EEESA_EEES9_SC_SE_Li256ELb1ELb1ELb1ELb0EEENS1_36VarlenDynamicPersistentTileSchedulerILi64ELi64ELi256ELi128ELb1ELb1ELb1ELb1ELb1ELb1EEEEEEEEEvNT_6ParamsE:
        .type           _ZN7cutlass13device_kernelIN5flash11enable_sm90INS1_16FlashAttnFwdSm90INS1_25CollectiveMainloopFwdSm90ILi2EN4cute5tupleIJNS5_1CILi1EEES8_S8_EEENS6_IJNS7_ILi64EEESA_SA_EEELi512ENS_6half_tEfNS_4arch4Sm90ELb1ELb0ELb0ELb1ELb0ELb0ELb1ELb0ELb0ELb1ELb1ELb0EEENS1_21CollectiveEpilogueFwdINS6_IJSA_NS7_ILi512EEESA_EEES9_SC_SE_Li256ELb1ELb1ELb1ELb0EEENS1_36VarlenDynamicPersistentTileSchedulerILi64ELi64ELi256ELi128ELb1ELb1ELb1ELb1ELb1ELb1EEEEEEEEEvNT_6ParamsE,@function
        .size           _ZN7cutlass13device_kernelIN5flash11enable_sm90INS1_16FlashAttnFwdSm90INS1_25CollectiveMainloopFwdSm90ILi2EN4cute5tupleIJNS5_1CILi1EEES8_S8_EEENS6_IJNS7_ILi64EEESA_SA_EEELi512ENS_6half_tEfNS_4arch4Sm90ELb1ELb0ELb0ELb1ELb0ELb0ELb1ELb0ELb0ELb1ELb1ELb0EEENS1_21CollectiveEpilogueFwdINS6_IJSA_NS7_ILi512EEESA_EEES9_SC_SE_Li256ELb1ELb1ELb1ELb0EEENS1_36VarlenDynamicPersistentTileSchedulerILi64ELi64ELi256ELi128ELb1ELb1ELb1ELb1ELb1ELb1EEEEEEEEEvNT_6ParamsE,(.L_x_15012 - _ZN7cutlass13device_kernelIN5flash11enable_sm90INS1_16FlashAttnFwdSm90INS1_25CollectiveMainloopFwdSm90ILi2EN4cute5tupleIJNS5_1CILi1EEES8_S8_EEENS6_IJNS7_ILi64EEESA_SA_EEELi512ENS_6half_tEfNS_4arch4Sm90ELb1ELb0ELb0ELb1ELb0ELb0ELb1ELb0ELb0ELb1ELb1ELb0EEENS1_21CollectiveEpilogueFwdINS6_IJSA_NS7_ILi512EEESA_EEES9_SC_SE_Li256ELb1ELb1ELb1ELb0EEENS1_36VarlenDynamicPersistentTileSchedulerILi64ELi64ELi256ELi128ELb1ELb1ELb1ELb1ELb1ELb1EEEEEEEEEvNT_6ParamsE)
        .other          _ZN7cutlass13device_kernelIN5flash11enable_sm90INS1_16FlashAttnFwdSm90INS1_25CollectiveMainloopFwdSm90ILi2EN4cute5tupleIJNS5_1CILi1EEES8_S8_EEENS6_IJNS7_ILi64EEESA_SA_EEELi512ENS_6half_tEfNS_4arch4Sm90ELb1ELb0ELb0ELb1ELb0ELb0ELb1ELb0ELb0ELb1ELb1ELb0EEENS1_21CollectiveEpilogueFwdINS6_IJSA_NS7_ILi512EEESA_EEES9_SC_SE_Li256ELb1ELb1ELb1ELb0EEENS1_36VarlenDynamicPersistentTileSchedulerILi64ELi64ELi256ELi128ELb1ELb1ELb1ELb1ELb1ELb1EEEEEEEEEvNT_6ParamsE,@"STO_CUDA_ENTRY STV_DEFAULT"
_ZN7cutlass13device_kernelIN5flash11enable_sm90INS1_16FlashAttnFwdSm90INS1_25CollectiveMainloopFwdSm90ILi2EN4cute5tupleIJNS5_1CILi1EEES8_S8_EEENS6_IJNS7_ILi64EEESA_SA_EEELi512ENS_6half_tEfNS_4arch4Sm90ELb1ELb0ELb0ELb1ELb0ELb0ELb1ELb0ELb0ELb1ELb1ELb0EEENS1_21CollectiveEpilogueFwdINS6_IJSA_NS7_ILi512EEESA_EEES9_SC_SE_Li256ELb1ELb1ELb1ELb0EEENS1_36VarlenDynamicPersistentTileSchedulerILi64ELi64ELi256ELi128ELb1ELb1ELb1ELb1ELb1ELb1EEEEEEEEEvNT_6ParamsE:
        /* <DEDUP_REMOVED lines=18> */
.L_x_8115:
[----:B------:R-:W-:Y:S05]  /*0120*/  BSYNC B0 ;  /* 0x0000000000007941 */ /* 0x000fea0003800000 */
.L_x_8114:
        /* <DEDUP_REMOVED lines=39> */
.L_x_8116:
        /* <DEDUP_REMOVED lines=22> */
.L_x_8117:
        /* <DEDUP_REMOVED lines=18> */
.L_x_8118:
        /* <DEDUP_REMOVED lines=22> */
.L_x_8119:
        /* <DEDUP_REMOVED lines=22> */
.L_x_8120:
[----:B------:R-:W-:Y:S01]  /*08e0*/  PLOP3.LUT P0, PT, PT, PT, UP0, 0x80, 0x0 ;  /* 0x000000000000781c */ /* 0x000fe20003f0f008 */
[----:B------:R-:W-:Y:S01]  /*08f0*/  UMOV UR36, 0x1 ;  /* 0x0000000100247882 */ /* 0x000fe20000000000 */
[----:B------:R-:W-:Y:S01]  /*0900*/  NOP ;  /* 0x0000000000007918 */ /* 0x000fe20000000000 */
[----:B------:R-:W-:Y:S01]  /*0910*/  USEL UR36, UR36, 0x2, !UP0 ;  /* 0x0000000224247887 */ /* 0x000fe2000c000000 */
[----:B------:R-:W-:Y:S01]  /*0920*/  ULDC.64 UR38, c[0x0][0x208] ;  /* 0x0000820000267ab9 */ /* 0x000fe20000000a00 */
[----:B0123--:R-:W-:Y:S08]  /*0930*/  BAR.SYNC.DEFER_BLOCKING 0x0 ;  /* 0x0000000000007b1d */ /* 0x00fff00000010000 */
[----:B------:R-:W-:Y:S05]  /*0940*/  @!P0 BRA `(.L_x_8121) ;  /* 0x0000011400a48947 */ /* 0x000fea0003800000 */
.L_x_8122:
        /* <DEDUP_REMOVED lines=25> */
[----:B------:R-:W-:-:S03]  /*0ae0*/  UMOV UR40, URZ ;  /* 0x0000003f00287c82 */ /* 0x000fc60008000000 */
        /* <DEDUP_REMOVED lines=8> */
[----:B------:R-:W-:Y:S01]  /*0b70*/  LEA.HI R0, R0, R7, RZ, 0x1 ;  /* 0x0000000700007211 */ /* 0x000fe200078f08ff */
[----:B------:R-:W-:Y:S01]  /*0b80*/  IMAD.IADD R3, R6, 0x1, -R3 ;  /* 0x0000000106037824 */ /* 0x000fe200078e0a03 */
[----:B------:R-:W-:Y:S01]  /*0b90*/  LOP3.LUT R13, R8, 0xfffffff8, RZ, 0xc0, !PT ;  /* 0xfffffff8080d7812 */ /* 0x000fe200078ec0ff */
[C---:B------:R-:W-:Y:S01]  /*0ba0*/  IMAD.IADD R15, R6.reuse, 0x1, -R15 ;  /* 0x00000001060f7824 */ /* 0x040fe200078e0a0f */
[----:B------:R-:W-:Y:S02]  /*0bb0*/  LOP3.LUT R11, R5, 0xffffff80, RZ, 0xc0, !PT ;  /* 0xffffff80050b7812 */ /* 0x000fe400078ec0ff */
[--C-:B------:R-:W-:Y:S01]  /*0bc0*/  SHF.R.S32.HI R4, RZ, 0x5, R2.reuse ;  /* 0x00000005ff047819 */ /* 0x100fe20000011402 */
[C---:B------:R-:W-:Y:S01]  /*0bd0*/  IMAD.IADD R13, R6.reuse, 0x1, -R13 ;  /* 0x00000001060d7824 */ /* 0x040fe200078e0a0d */
[----:B------:R-:W-:Y:S01]  /*0be0*/  SHF.R.S32.HI R9, RZ, 0x1f, R2 ;  /* 0x0000001fff097819 */ /* 0x000fe20000011402 */
[----:B------:R-:W-:Y:S01]  /*0bf0*/  IMAD.IADD R11, R6, 0x1, -R11 ;  /* 0x00000001060b7824 */ /* 0x000fe200078e0a0b */
[----:B------:R-:W-:-:S02]  /*0c00*/  LOP3.LUT R0, R0, 0x1ffffffe, RZ, 0xc0, !PT ;  /* 0x1ffffffe00007812 */ /* 0x000fc400078ec0ff */
[----:B------:R-:W-:Y:S02]  /*0c10*/  SHF.R.S32.HI R2, RZ, 0x1f, R3 ;  /* 0x0000001fff027819 */ /* 0x000fe40000011403 */
[----:B------:R-:W-:Y:S01]  /*0c20*/  LEA.HI R9, R9, R4, RZ, 0x2 ;  /* 0x0000000409097211 */ /* 0x000fe200078f10ff */
[----:B------:R-:W-:Y:S01]  /*0c30*/  IMAD.IADD R0, R7, 0x1, -R0 ;  /* 0x0000000107007824 */ /* 0x000fe200078e0a00 */
[----:B------:R-:W-:Y:S02]  /*0c40*/  LEA.HI R6, R15, R15, RZ, 0x1 ;  /* 0x0000000f0f067211 */ /* 0x000fe400078f08ff */
[----:B------:R-:W-:Y:S01]  /*0c50*/  LEA.HI R7, R2, R3, RZ, 0x3 ;  /* 0x0000000302077211 */ /* 0x000fe200078f18ff */
[----:B------:R-:W-:Y:S01]  /*0c60*/  IMAD.SHL.U32 R0, R0, 0x8, RZ ;  /* 0x0000000800007824 */ /* 0x000fe200078e00ff */
[----:B------:R-:W-:Y:S02]  /*0c70*/  SHF.R.S32.HI R230, RZ, 0x7, R5 ;  /* 0x00000007ffe67819 */ /* 0x000fe40000011405 */
[----:B------:R-:W-:-:S02]  /*0c80*/  LOP3.LUT R9, R9, 0x3ffffc, RZ, 0xc0, !PT ;  /* 0x003ffffc09097812 */ /* 0x000fc400078ec0ff */
[----:B------:R-:W-:Y:S01]  /*0c90*/  LOP3.LUT R6, R6, 0x1ffffffe, RZ, 0xc0, !PT ;  /* 0x1ffffffe06067812 */ /* 0x000fe200078ec0ff */
[----:B------:R-:W-:Y:S01]  /*0ca0*/  IMAD R10, R230, 0x100, R3 ;  /* 0x00000100e60a7824 */ /* 0x000fe200078e0203 */
[----:B------:R-:W-:Y:S01]  /*0cb0*/  SHF.R.S32.HI R2, RZ, 0x1f, R11 ;  /* 0x0000001fff027819 */ /* 0x000fe2000001140b */
[----:B------:R-:W-:Y:S01]  /*0cc0*/  IMAD.IADD R9, R4, 0x1, -R9 ;  /* 0x0000000104097824 */ /* 0x000fe200078e0a09 */
[C---:B------:R-:W-:Y:S01]  /*0cd0*/  LOP3.LUT R8, R7.reuse, 0xfffffff8, RZ, 0xc0, !PT ;  /* 0xfffffff807087812 */ /* 0x040fe200078ec0ff */
[----:B------:R-:W-:Y:S01]  /*0ce0*/  IMAD.SHL.U32 R7, R7, 0x40, RZ ;  /* 0x0000004007077824 */ /* 0x000fe200078e00ff */
[----:B------:R-:W-:Y:S01]  /*0cf0*/  LEA.HI R5, R5, R230, RZ, 0x1 ;  /* 0x000000e605057211 */ /* 0x000fe200078f08ff */
[----:B------:R-:W-:Y:S01]  /*0d00*/  IMAD.IADD R15, R15, 0x1, -R6 ;  /* 0x000000010f0f7824 */ /* 0x000fe200078e0a06 */
[CC--:B------:R-:W-:Y:S01]  /*0d10*/  LEA.HI R6, R2.reuse, R11.reuse, RZ, 0x2 ;  /* 0x0000000b02067211 */ /* 0x0c0fe200078f10ff */
[----:B------:R-:W-:Y:S01]  /*0d20*/  IMAD.IADD R8, R3, 0x1, -R8 ;  /* 0x0000000103087824 */ /* 0x000fe200078e0a08 */
[----:B------:R-:W-:Y:S01]  /*0d30*/  LEA.HI R3, R2, R11, RZ, 0x5 ;  /* 0x0000000b02037211 */ /* 0x000fe200078f28ff */
[----:B------:R-:W-:Y:S01]  /*0d40*/  IMAD R17, R9, 0x10, R10 ;  /* 0x0000001009117824 */ /* 0x000fe200078e020a */
[----:B------:R-:W-:-:S02]  /*0d50*/  LOP3.LUT R9, R7, 0x7ffffe00, RZ, 0xc0, !PT ;  /* 0x7ffffe0007097812 */ /* 0x000fc400078ec0ff */
[----:B------:R-:W-:Y:S02]  /*0d60*/  LOP3.LUT R10, R6, 0x7ffffffc, RZ, 0xc0, !PT ;  /* 0x7ffffffc060a7812 */ /* 0x000fe400078ec0ff */
[--C-:B------:R-:W-:Y:S01]  /*0d70*/  SHF.R.S32.HI R2, RZ, 0x2, R6.reuse ;  /* 0x00000002ff027819 */ /* 0x100fe20000011406 */
[----:B------:R-:W-:Y:S01]  /*0d80*/  IMAD R4, R4, 0x400, R9 ;  /* 0x0000040004047824 */ /* 0x000fe200078e0209 */
[----:B------:R-:W-:Y:S01]  /*0d90*/  SHF.R.S32.HI R7, RZ, 0x1f, R6 ;  /* 0x0000001fff077819 */ /* 0x000fe20000011406 */
[----:B------:R-:W-:Y:S01]  /*0da0*/  IMAD.SHL.U32 R6, R8, 0x40, RZ ;  /* 0x0000004008067824 */ /* 0x000fe200078e00ff */
[----:B------:R-:W-:Y:S01]  /*0db0*/  LOP3.LUT R5, R5, 0xfffffe, RZ, 0xc0, !PT ;  /* 0x00fffffe05057812 */ /* 0x000fe200078ec0ff */
[----:B------:R-:W-:Y:S01]  /*0dc0*/  IMAD.IADD R10, R11, 0x1, -R10 ;  /* 0x000000010b0a7824 */ /* 0x000fe200078e0a0a */
[----:B------:R-:W-:Y:S02]  /*0dd0*/  LEA.HI R7, R7, R2, RZ, 0x3 ;  /* 0x0000000207077211 */ /* 0x000fe400078f18ff */
[----:B------:R-:W-:Y:S01]  /*0de0*/  LOP3.LUT R9, R6, 0x1c0, RZ, 0xc0, !PT ;  /* 0x000001c006097812 */ /* 0x000fe200078ec0ff */
[----:B------:R-:W-:Y:S01]  /*0df0*/  IMAD.IADD R5, R230, 0x1, -R5 ;  /* 0x00000001e6057824 */ /* 0x000fe200078e0a05 */
[----:B------:R-:W-:Y:S01]  /*0e00*/  LOP3.LUT R7, R7, 0xfffffff8, RZ, 0xc0, !PT ;  /* 0xfffffff807077812 */ /* 0x000fe200078ec0ff */
[--C-:B------:R-:W-:Y:S01]  /*0e10*/  IMAD.U32 R6, R17, 0x40, R0.reuse ;  /* 0x0000004011067824 */ /* 0x100fe200078e0000 */
[----:B------:R-:W-:Y:S01]  /*0e20*/  LOP3.LUT R0, R9, 0x8, R0, 0xf8, !PT ;  /* 0x0000000809007812 */ /* 0x000fe200078ef800 */
[----:B------:R-:W-:Y:S01]  /*0e30*/  IMAD.SHL.U32 R11, R5, 0x100, RZ ;  /* 0x00000100050b7824 */ /* 0x000fe200078e00ff */
[----:B------:R-:W-:Y:S01]  /*0e40*/  SHF.R.U32.HI R9, RZ, 0x3, R9 ;  /* 0x00000003ff097819 */ /* 0x000fe20000011609 */
[----:B------:R-:W-:Y:S01]  /*0e50*/  IMAD.SHL.U32 R189, R10, 0x2, RZ ;  /* 0x000000020abd7824 */ /* 0x000fe200078e00ff */
[----:B------:R0:W-:Y:S01]  /*0e60*/  STL [R1+0x6c], R6 ;  /* 0x00006c0601007387 */ /* 0x0001e20000100800 */
[----:B------:R-:W-:Y:S01]  /*0e70*/  R2P PR, R8, 0x6 ;  /* 0x0000000608007804 */ /* 0x000fe20000000000 */
[----:B------:R-:W-:Y:S01]  /*0e80*/  IMAD.SHL.U32 R17, R13, 0x8, RZ ;  /* 0x000000080d117824 */ /* 0x000fe200078e00ff */
[----:B------:R-:W-:Y:S01]  /*0e90*/  LOP3.LUT R9, R0, R9, RZ, 0x3c, !PT ;  /* 0x0000000900097212 */ /* 0x000fe200078e3cff */
[----:B------:R1:W-:Y:S01]  /*0ea0*/  STL [R1+0x68], R11 ;  /* 0x0000680b01007387 */ /* 0x0003e20000100800 */
[----:B------:R-:W-:Y:S01]  /*0eb0*/  IMAD.IADD R22, R189, 0x1, R11 ;  /* 0x00000001bd167824 */ /* 0x000fe200078e020b */
[----:B------:R-:W-:Y:S01]  /*0ec0*/  SHF.R.S32.HI R3, RZ, 0x5, R3 ;  /* 0x00000005ff037819 */ /* 0x000fe20000011403 */
[----:B------:R-:W-:Y:S01]  /*0ed0*/  IMAD.IADD R18, R2, 0x1, -R7 ;  /* 0x0000000102127824 */ /* 0x000fe200078e0a07 */
[----:B------:R-:W-:Y:S01]  /*0ee0*/  SEL R185, R185, 0xffffffe0, !P1 ;  /* 0xffffffe0b9b97807 */ /* 0x000fe20004800000 */
[----:B------:R-:W-:Y:S01]  /*0ef0*/  IMAD.IADD R9, R4, 0x1, R9 ;  /* 0x0000000104097824 */ /* 0x000fe200078e0209 */
[----:B------:R-:W-:Y:S01]  /*0f00*/  SHF.R.S32.HI R0, RZ, 0x1f, R22 ;  /* 0x0000001fff007819 */ /* 0x000fe20000011416 */
[----:B------:R-:W-:-:S02]  /*0f10*/  VIADD R194, R17, 0x40 ;  /* 0x0000004011c27836 */ /* 0x000fc40000000000 */
[C---:B------:R-:W-:Y:S02]  /*0f20*/  VIADD R227, R22.reuse, 0x8 ;  /* 0x0000000816e37836 */ /* 0x040fe40000000000 */
[C---:B------:R-:W-:Y:S02]  /*0f30*/  VIADD R226, R22.reuse, 0x10 ;  /* 0x0000001016e27836 */ /* 0x040fe40000000000 */
[C---:B------:R-:W-:Y:S01]  /*0f40*/  VIADD R224, R22.reuse, 0x20 ;  /* 0x0000002016e07836 */ /* 0x040fe20000000000 */
[----:B------:R-:W-:Y:S01]  /*0f50*/  SHF.R.S32.HI R0, RZ, 0x1f, R227 ;  /* 0x0000001fff007819 */ /* 0x000fe200000114e3 */
[----:B------:R-:W-:Y:S02]  /*0f60*/  IMAD R23, R9, 0x2, R16 ;  /* 0x0000000209177824 */ /* 0x000fe400078e0210 */
[C---:B------:R-:W-:Y:S01]  /*0f70*/  VIADD R225, R22.reuse, 0x18 ;  /* 0x0000001816e17836 */ /* 0x040fe20000000000 */
[----:B------:R-:W-:Y:S01]  /*0f80*/  SHF.R.S32.HI R0, RZ, 0x1f, R224 ;  /* 0x0000001fff007819 */ /* 0x000fe200000114e0 */
[----:B------:R-:W-:-:S02]  /*0f90*/  VIADD R223, R22, 0x28 ;  /* 0x0000002816df7836 */ /* 0x000fc40000000000 */
        /* <DEDUP_REMOVED lines=61> */
[----:B0-----:R-:W-:-:S02]  /*1370*/  IMAD.MOV.U32 R6, RZ, RZ, R14 ;  /* 0x000000ffff067224 */ /* 0x001fc400078e000e */
[----:B------:R-:W-:Y:S02]  /*1380*/  IMAD.MOV.U32 R2, RZ, RZ, RZ ;  /* 0x000000ffff027224 */ /* 0x000fe400078e00ff */
[----:B------:R-:W-:Y:S02]  /*1390*/  VIADD R193, R17, 0x80 ;  /* 0x0000008011c17836 */ /* 0x000fe40000000000 */
[----:B------:R-:W-:Y:S02]  /*13a0*/  IMAD R190, R15, 0x8, R18 ;  /* 0x000000080fbe7824 */ /* 0x000fe400078e0212 */
[----:B-1----:R-:W-:-:S07]  /*13b0*/  IMAD.IADD R185, R185, 0x1, R184 ;  /* 0x00000001b9b97824 */ /* 0x002fce00078e02b8 */
.L_x_8178:
[----:B------:R-:W-:Y:S01]  /*13c0*/  ULDC.64 UR6, c[0x0][0xd88] ;  /* 0x0003620000067ab9 */ /* 0x000fe20000000a00 */
[----:B------:R-:W-:Y:S01]  /*13d0*/  ULDC.64 UR8, c[0x0][0xb10] ;  /* 0x0002c40000087ab9 */ /* 0x000fe20000000a00 */
[----:B------:R-:W-:Y:S01]  /*13e0*/  UIMAD.WIDE UR6, UR5, 0x4, UR6 ;  /* 0x00000004050678a5 */ /* 0x000fe2000f8e0206 */
[----:B0-----:R-:W0:Y:S05]  /*13f0*/  LDC R188, c[0x0][0x288] ;  /* 0x0000a200ffbc7b82 */ /* 0x001e2a0000000800 */
[----:B-1234-:R-:W-:Y:S02]  /*1400*/  IMAD.U32 R8, RZ, RZ, UR6 ;  /* 0x00000006ff087e24 */ /* 0x01efe4000f8e00ff */
[----:B------:R-:W-:Y:S01]  /*1410*/  IMAD.U32 R9, RZ, RZ, UR7 ;  /* 0x00000007ff097e24 */ /* 0x000fe2000f8e00ff */
[----:B------:R-:W-:Y:S01]  /*1420*/  ULDC.64 UR6, c[0x0][0xb20] ;  /* 0x0002c80000067ab9 */ /* 0x000fe20000000a00 */
[----:B-----5:R-:W1:Y:S03]  /*1430*/  LDC.64 R12, c[0x0][0x418] ;  /* 0x00010600ff0c7b82 */ /* 0x020e660000000a00 */
[----:B------:R-:W2:Y:S01]  /*1440*/  LDG.E R191, desc[UR38][R8.64] ;  /* 0x0000002608bf7981 */ /* 0x000ea2000c1e1900 */
[----:B------:R-:W-:Y:S01]  /*1450*/  ISETP.NE.U32.AND P1, PT, RZ, UR6, PT ;  /* 0x00000006ff007c0c */ /* 0x000fe2000bf25070 */
[----:B------:R-:W-:Y:S01]  /*1460*/  IMAD.MOV.U32 R10, RZ, RZ, RZ ;  /* 0x000000ffff0a7224 */ /* 0x000fe200078e00ff */
[----:B------:R-:W-:-:S02]  /*1470*/  ISETP.NE.U32.AND P0, PT, RZ, UR8, PT ;  /* 0x00000008ff007c0c */ /* 0x000fc4000bf05070 */
[----:B------:R-:W-:Y:S01]  /*1480*/  ISETP.NE.AND.EX P1, PT, RZ, UR7, PT, P1 ;  /* 0x00000007ff007c0c */ /* 0x000fe2000bf25310 */
[----:B------:R-:W3:Y:S01]  /*1490*/  LDC R3, c[0x0][0x424] ;  /* 0x00010900ff037b82 */ /* 0x000ee20000000800 */
[----:B------:R-:W-:-:S07]  /*14a0*/  ISETP.NE.AND.EX P0, PT, RZ, UR9, PT, P0 ;  /* 0x00000009ff007c0c */ /* 0x000fce000bf05300 */
[----:B------:R-:W4:Y:S01]  /*14b0*/  LDC R14, c[0x0][0x2f0] ;  /* 0x0000bc00ff0e7b82 */ /* 0x000f220000000800 */
[----:B--2---:R-:W-:-:S03]  /*14c0*/  SHF.R.S32.HI R196, RZ, 0x1f, R191 ;  /* 0x0000001fffc47819 */ /* 0x004fc600000114bf */
[----:B------:R-:W-:-:S04]  /*14d0*/  @P1 LEA R4, P2, R191, UR6, 0x2 ;  /* 0x00000006bf041c11 */ /* 0x000fc8000f8410ff */
[C---:B------:R-:W-:Y:S02]  /*14e0*/  @P1 LEA.HI.X R5, R191.reuse, UR7, R196, 0x2, P2 ;  /* 0x00000007bf051c11 */ /* 0x040fe400090f14c4 */
[----:B------:R-:W-:-:S03]  /*14f0*/  @P0 LEA R8, P2, R191, UR8, 0x2 ;  /* 0x00000008bf080c11 */ /* 0x000fc6000f8410ff */
[----:B------:R2:W5:Y:S01]  /*1500*/  @P1 LDG.E R10, desc[UR38][R4.64] ;  /* 0x00000026040a1981 */ /* 0x000562000c1e1900 */
[----:B------:R-:W-:Y:S01]  /*1510*/  @P0 LEA.HI.X R9, R191, UR9, R196, 0x2, P2 ;  /* 0x00000009bf090c11 */ /* 0x000fe200090f14c4 */
[----:B------:R-:W-:-:S04]  /*1520*/  ULDC.64 UR8, c[0x0][0xb18] ;  /* 0x0002c60000087ab9 */ /* 0x000fc80000000a00 */
[----:B0-----:R2:W5:Y:S01]  /*1530*/  @P0 LDG.E R188, desc[UR38][R8.64] ;  /* 0x0000002608bc0981 */ /* 0x001562000c1e1900 */
[----:B-1----:R-:W-:Y:S02]  /*1540*/  ISETP.NE.U32.AND P1, PT, R12, RZ, PT ;  /* 0x000000ff0c00720c */ /* 0x002fe40003f25070 */
[----:B------:R-:W-:Y:S02]  /*1550*/  ISETP.NE.U32.AND P2, PT, RZ, UR8, PT ;  /* 0x00000008ff007c0c */ /* 0x000fe4000bf45070 */
[C---:B------:R-:W-:Y:S02]  /*1560*/  LOP3.LUT R0, R6.reuse, 0xff000000, RZ, 0xc0, !PT ;  /* 0xff00000006007812 */ /* 0x040fe400078ec0ff */
[----:B------:R-:W-:Y:S02]  /*1570*/  ISETP.NE.AND.EX P1, PT, R13, RZ, PT, P1 ;  /* 0x000000ff0d00720c */ /* 0x000fe40003f25310 */
[----:B------:R-:W-:Y:S02]  /*1580*/  ISETP.NE.AND.EX P2, PT, RZ, UR9, PT, P2 ;  /* 0x00000009ff007c0c */ /* 0x000fe4000bf45320 */
[----:B------:R-:W-:-:S02]  /*1590*/  LOP3.LUT R192, R6, 0xffff, RZ, 0xc0, !PT ;  /* 0x0000ffff06c07812 */ /* 0x000fc400078ec0ff */
[----:B------:R-:W-:Y:S02]  /*15a0*/  LOP3.LUT R195, R6, 0xff0000, RZ, 0xc0, !PT ;  /* 0x00ff000006c37812 */ /* 0x000fe400078ec0ff */
[----:B------:R-:W-:Y:S02]  /*15b0*/  SHF.R.U32.HI R0, RZ, 0x8, R0 ;  /* 0x00000008ff007819 */ /* 0x000fe40000011600 */
[----:B---3--:R-:W-:Y:S01]  /*15c0*/  SEL R3, R3, 0x1, P1 ;  /* 0x0000000103037807 */ /* 0x008fe20000800000 */
[----:B--2-4-:R-:W-:Y:S06]  /*15d0*/  @P0 BRA `(.L_x_8123) ;  /* 0x0000000000240947 */ /* 0x014fec0003800000 */
        /* <DEDUP_REMOVED lines=9> */
.L_x_8123:
[----:B------:R-:W-:Y:S01]  /*1670*/  LEA.HI R195, R195, R0, RZ, 0x10 ;  /* 0x00000000c3c37211 */ /* 0x000fe200078f80ff */
[----:B------:R-:W-:Y:S01]  /*1680*/  IMAD R187, R3, R14, RZ ;  /* 0x0000000e03bb7224 */ /* 0x000fe200078e02ff */
[----:B------:R-:W-:Y:S06]  /*1690*/  @!P2 BRA `(.L_x_8124) ;  /* 0x000000000010a947 */ /* 0x000fec0003800000 */
[----:B------:R-:W-:-:S04]  /*16a0*/  LEA R4, P0, R191, UR8, 0x2 ;  /* 0x00000008bf047c11 */ /* 0x000fc8000f8010ff */
[----:B------:R-:W-:-:S05]  /*16b0*/  LEA.HI.X R5, R191, UR9, R196, 0x2, P0 ;  /* 0x00000009bf057c11 */ /* 0x000fca00080f14c4 */
[----:B------:R0:W5:Y:S01]  /*16c0*/  LDG.E R187, desc[UR38][R4.64] ;  /* 0x0000002604bb7981 */ /* 0x000162000c1e1900 */
[----:B------:R-:W-:Y:S05]  /*16d0*/  BRA `(.L_x_8125) ;  /* 0x0000000000247947 */ /* 0x000fea0003800000 */
.L_x_8124:
        /* <DEDUP_REMOVED lines=9> */
.L_x_8125:
[----:B------:R-:W-:Y:S01]  /*1770*/  UISETP.NE.AND UP0, UPT, UR41, 0x1, UPT ;  /* 0x000000012900788c */ /* 0x000fe2000bf05270 */
[----:B-----5:R-:W-:Y:S01]  /*1780*/  IMAD.IADD R187, R187, 0x1, -R10 ;  /* 0x00000001bbbb7824 */ /* 0x020fe200078e0a0a */
[----:B------:R-:W-:-:S03]  /*1790*/  USHF.L.U32 UR42, UR4, 0x6, URZ ;  /* 0x00000006042a7899 */ /* 0x000fc6000800063f */
[----:B------:R-:W-:Y:S01]  /*17a0*/  VIADD R0, R187, 0x3f ;  /* 0x0000003fbb007836 */ /* 0x000fe20000000000 */
[----:B------:R-:W-:-:S04]  /*17b0*/  PLOP3.LUT P0, PT, PT, PT, UP0, 0x80, 0x0 ;  /* 0x000000000000781c */ /* 0x000fc80003f0f008 */
[----:B------:R-:W-:-:S04]  /*17c0*/  SHF.R.S32.HI R3, RZ, 0x1f, R0 ;  /* 0x0000001fff037819 */ /* 0x000fc80000011400 */
[----:B------:R-:W-:-:S04]  /*17d0*/  LEA.HI R3, R3, R0, RZ, 0x6 ;  /* 0x0000000003037211 */ /* 0x000fc800078f30ff */
[----:B------:R-:W-:Y:S01]  /*17e0*/  SHF.R.S32.HI R6, RZ, 0x6, R3 ;  /* 0x00000006ff067819 */ /* 0x000fe20000011403 */
[----:B------:R-:W-:Y:S06]  /*17f0*/  @!P0 BRA `(.L_x_8126) ;  /* 0x0000001c00d88947 */ /* 0x000fec0003800000 */
[----:B------:R-:W1:Y:S01]  /*1800*/  LDC R0, c[0x0][0x448] ;  /* 0x00011200ff007b82 */ /* 0x000e620000000800 */
[----:B------:R-:W-:Y:S01]  /*1810*/  UIADD3 UR4, UR42, 0x3f, URZ ;  /* 0x0000003f2a047890 */ /* 0x000fe2000fffe03f */
[----:B------:R-:W-:Y:S02]  /*1820*/  IADD3 R187, R187, 0x40, -R188 ;  /* 0x00000040bbbb7810 */ /* 0x000fe40007ffe8bc */
[----:B------:R-:W-:Y:S02]  /*1830*/  LOP3.LUT R8, R195, 0xff, RZ, 0xc0, !PT ;  /* 0x000000ffc3087812 */ /* 0x000fe400078ec0ff */
[----:B-1----:R-:W-:Y:S01]  /*1840*/  ISETP.NE.AND P0, PT, R0, 0x1, PT ;  /* 0x000000010000780c */ /* 0x002fe20003f05270 */
[----:B------:R-:W-:-:S12]  /*1850*/  IMAD.U32 R0, RZ, RZ, UR4 ;  /* 0x00000004ff007e24 */ /* 0x000fd8000f8e00ff */
[----:B------:R-:W1:Y:S08]  /*1860*/  @P0 LDC R3, c[0x0][0x44c] ;  /* 0x00011300ff030b82 */ /* 0x000e700000000800 */
[----:B0-----:R-:W0:Y:S01]  /*1870*/  @P0 LDC R4, c[0x0][0x450] ;  /* 0x00011400ff040b82 */ /* 0x001e220000000800 */
[----:B-1----:R-:W-:-:S05]  /*1880*/  @P0 IMAD.HI.U32 R3, R3, UR4, RZ ;  /* 0x0000000403030c27 */ /* 0x002fca000f8e00ff */
[----:B0-----:R-:W-:-:S05]  /*1890*/  @P0 SHF.R.U32.HI R0, RZ, R4, R3 ;  /* 0x00000004ff000219 */ /* 0x001fca0000011603 */
[----:B------:R-:W-:-:S05]  /*18a0*/  IMAD.IADD R0, R187, 0x1, R0 ;  /* 0x00000001bb007824 */ /* 0x000fca00078e0200 */
[----:B------:R-:W-:-:S04]  /*18b0*/  SHF.R.S32.HI R3, RZ, 0x1f, R0 ;  /* 0x0000001fff037819 */ /* 0x000fc80000011400 */
[----:B------:R-:W-:-:S04]  /*18c0*/  LEA.HI R3, R3, R0, RZ, 0x6 ;  /* 0x0000000003037211 */ /* 0x000fc800078f30ff */
[----:B------:R-:W-:-:S04]  /*18d0*/  SHF.R.S32.HI R3, RZ, 0x6, R3 ;  /* 0x00000006ff037819 */ /* 0x000fc80000011403 */
[----:B------:R-:W-:Y:S01]  /*18e0*/  VIMNMX R11, R6, R3, PT ;  /* 0x00000003060b7248 */ /* 0x000fe20003fe0100 */
[----:B------:R-:W-:-:S03]  /*18f0*/  IMAD.MOV.U32 R3, RZ, RZ, RZ ;  /* 0x000000ffff037224 */ /* 0x000fc600078e00ff */
[----:B------:R-:W-:-:S13]  /*1900*/  ISETP.GE.AND P0, PT, R11, 0x1, PT ;  /* 0x000000010b00780c */ /* 0x000fda0003f06270 */
[----:B------:R-:W-:Y:S05]  /*1910*/  @!P0 BRA `(.L_x_8127) ;  /* 0x0000000000788947 */ /* 0x000fea0003800000 */
        /* <DEDUP_REMOVED lines=30> */
.L_x_8127:
        /* <DEDUP_REMOVED lines=82> */
[----:B0-----:R-:W-:-:S04]  /*2020*/  LEA.HI R4, R3, R3, RZ, 0x1 ;  /* 0x0000000303047211 */ /* 0x001fc800078f08ff */
[----:B------:R-:W-:Y:S01]  /*2030*/  LOP3.LUT R4, R4, 0x1fffe, RZ, 0xc0, !PT ;  /* 0x0001fffe04047812 */ /* 0x000fe200078ec0ff */
[----:B------:R-:W-:-:S04]  /*2040*/  WARPGROUP.ARRIVE ;  /* 0x00000000000079c5 */ /* 0x000fc80000000000 */
        /* <DEDUP_REMOVED lines=11> */
[----:B------:R-:W-:-:S02]  /*2100*/  LOP3.LUT R3, R3, 0x2000000, RZ, 0xfc, !PT ;  /* 0x0200000003037812 */ /* 0x000fc400078efcff */
[----:B-1----:R-:W-:Y:S02]  /*2110*/  LOP3.LUT R9, R9, 0x7f, RZ, 0xc0, !PT ;  /* 0x0000007f09097812 */ /* 0x002fe400078ec0ff */
[----:B------:R-:W-:Y:S01]  /*2120*/  R2UR UR12, R7 ;  /* 0x00000000070c72ca */ /* 0x000fe200000e0000 */
[----:B------:R-:W-:Y:S01]  /*2130*/  IMAD R4, R2, 0x1000, R3 ;  /* 0x0000100002047824 */ /* 0x000fe200078e0203 */
[----:B------:R-:W-:Y:S01]  /*2140*/  ISETP.NE.AND P1, PT, R9, RZ, PT ;  /* 0x000000ff0900720c */ /* 0x000fe20003f25270 */
[C---:B------:R-:W-:Y:S02]  /*2150*/  VIADD R7, R5.reuse, 0x4 ;  /* 0x0000000405077836 */ /* 0x040fe40000000000 */
[C---:B------:R-:W-:Y:S01]  /*2160*/  VIADD R6, R4.reuse, 0x80 ;  /* 0x0000008004067836 */ /* 0x040fe20000000000 */
[----:B------:R-:W-:Y:S01]  /*2170*/  R2UR UR18, R4 ;  /* 0x00000000041272ca */ /* 0x000fe200000e0000 */
[----:B------:R-:W-:Y:S01]  /*2180*/  VIADD R5, R5, 0x6 ;  /* 0x0000000605057836 */ /* 0x000fe20000000000 */
[----:B------:R-:W-:-:S02]  /*2190*/  R2UR UR8, R7 ;  /* 0x00000000070872ca */ /* 0x000fc400000e0000 */
[----:B------:R-:W-:Y:S01]  /*21a0*/  R2UR UR14, R6 ;  /* 0x00000000060e72ca */ /* 0x000fe200000e0000 */
[C---:B------:R-:W-:Y:S01]  /*21b0*/  VIADD R6, R4.reuse, 0x100 ;  /* 0x0000010004067836 */ /* 0x040fe20000000000 */
[----:B------:R-:W-:Y:S01]  /*21c0*/  R2UR UR7, R5 ;  /* 0x00000000050772ca */ /* 0x000fe200000e0000 */
[----:B------:R-:W-:-:S03]  /*21d0*/  VIADD R4, R4, 0x180 ;  /* 0x0000018004047836 */ /* 0x000fc60000000000 */
[----:B------:R-:W-:Y:S02]  /*21e0*/  R2UR UR10, R6 ;  /* 0x00000000060a72ca */ /* 0x000fe400000e0000 */
[----:B------:R-:W-:Y:S01]  /*21f0*/  R2UR UR6, R4 ;  /* 0x00000000040672ca */ /* 0x000fe200000e0000 */
[----:B------:R-:W-:Y:S01]  /*2200*/  HGMMA.64x256x16.F32 R24, gdesc[UR16].tnspB, RZ, !UPT, gsb0 ;  /* 0x43e00000101879f0 */ /* 0x000fe2000c0008ff */
[----:B------:R-:W-:-:S04]  /*2210*/  @!P1 IMAD R4, R2, 0x8, R16 ;  /* 0x0000000802049824 */ /* 0x000fc800078e0210 */
[----:B------:R-:W-:-:S05]  /*2220*/  @!P1 VIADD R4, R4, 0x38860 ;  /* 0x0003886004049836 */ /* 0x000fca0000000000 */
[----:B------:R-:W-:Y:S01]  /*2230*/  @!P1 PRMT R4, RZ, 0x654, R4 ;  /* 0x00000654ff049816 */ /* 0x000fe20000000004 */
[----:B------:R-:W-:Y:S02]  /*2240*/  WARPGROUP.DEPBAR.LE gsb0, 0x0 ;  /* 0x00008000000079c5 */ /* 0x000fe40000010000 */
[----:B------:R-:W-:-:S15]  /*2250*/  WARPGROUP.ARRIVE ;  /* 0x00000000000079c5 */ /* 0x000fde0000000000 */
[----:B------:R-:W-:Y:S03]  /*2260*/  HGMMA.64x256x16.F32 R24, gdesc[UR12].tnspB, R24, gsb0 ;  /* 0x43e000000c1879f0 */ /* 0x000fe60008000818 */
[----:B------:R-:W-:Y:S02]  /*2270*/  WARPGROUP.DEPBAR.LE gsb0, 0x0 ;  /* 0x00008000000079c5 */ /* 0x000fe40000010000 */
[----:B------:R-:W-:-:S15]  /*2280*/  WARPGROUP.ARRIVE ;  /* 0x00000000000079c5 */ /* 0x000fde0000000000 */
[----:B------:R-:W-:-:S08]  /*2290*/  NOP ;  /* 0x0000000000007918 */ /* 0x000fd00000000000 */
[----:B------:R-:W-:Y:S01]  /*22a0*/  HGMMA.64x256x16.F32 R24, gdesc[UR8].tnspB, R24, gsb0 ;  /* 0x43e00000081879f0 */ /* 0x000fe20008000818 */
[----:B------:R-:W-:-:S03]  /*22b0*/  UIADD3 UR10, UR4, -0x2, URZ ;  /* 0xfffffffe040a7890 */ /* 0x000fc6000fffe03f */
[----:B------:R-:W-:Y:S01]  /*22c0*/  UMOV UR4, UR7 ;  /* 0x0000000700047c82 */ /* 0x000fe20008000000 */
[----:B------:R-:W-:Y:S02]  /*22d0*/  UMOV UR7, 0x40000040 ;  /* 0x4000004000077882 */ /* 0x000fe40000000000 */
[----:B------:R-:W-:Y:S01]  /*22e0*/  ISETP.LE.AND P0, PT, R0, UR10, PT ;  /* 0x0000000a00007c0c */ /* 0x000fe2000bf03270 */
[----:B------:R-:W-:Y:S02]  /*22f0*/  WARPGROUP.DEPBAR.LE gsb0, 0x0 ;  /* 0x00008000000079c5 */ /* 0x000fe40000010000 */
[----:B------:R-:W-:-:S15]  /*2300*/  WARPGROUP.ARRIVE ;  /* 0x00000000000079c5 */ /* 0x000fde0000000000 */
[----:B------:R-:W-:-:S03]  /*2310*/  NOP ;  /* 0x0000000000007918 */ /* 0x000fc60000000000 */
[----:B------:R-:W-:Y:S03]  /*2320*/  HGMMA.64x256x16.F32 R24, gdesc[UR4].tnspB, R24, gsb0 ;  /* 0x43e00000041879f0 */ /* 0x000fe60008000818 */
[----:B------:R-:W-:Y:S02]  /*2330*/  WARPGROUP.DEPBAR.LE gsb0, 0x0 ;  /* 0x00008000000079c5 */ /* 0x000fe40000010000 */
[----:B------:R-:W-:Y:S06]  /*2340*/  BAR.ARV 0xf, 0x100 ;  /* 0x03c4000000007b1d */ /* 0x000fec0000002000 */
[----:B------:R0:W-:Y:S01]  /*2350*/  @!P1 SYNCS.ARRIVE.TRANS64.RED.A1T0 RZ, [R4+URZ], RZ ;  /* 0x000000ff04ff99a7 */ /* 0x0001e2000810043f */
[----:B------:R-:W-:Y:S05]  /*2360*/  @!P0 BRA `(.L_x_8129) ;  /* 0x0000000800bc8947 */ /* 0x000fea0003800000 */
[----:B------:R-:W-:-:S05]  /*2370*/  UMOV UR20, UR10 ;  /* 0x0000000a00147c82 */ /* 0x000fca0008000000 */
.L_x_8130:
[----:B------:R-:W-:Y:S01]  /*2380*/  BAR.SYNC.DEFER_BLOCKING 0xe, 0x100 ;  /* 0x0384000000007b1d */ /* 0x000fe20000010000 */
[C---:B------:R-:W-:Y:S02]  /*2390*/  IMAD R5, R2.reuse, 0x40, R18 ;  /* 0x0000004002057824 */ /* 0x040fe400078e0212 */
[----:B------:R-:W-:Y:S02]  /*23a0*/  VIADD R2, R2, 0x1 ;  /* 0x0000000102027836 */ /* 0x000fe40000000000 */
[----:B------:R-:W-:Y:S01]  /*23b0*/  IMAD R5, R5, 0x4, R16 ;  /* 0x0000000405057824 */ /* 0x000fe200078e0210 */
[----:B------:R-:W-:Y:S01]  /*23c0*/  UMOV UR19, 0x40000040 ;  /* 0x4000004000137882 */ /* 0x000fe20000000000 */
[----:B------:R-:W-:Y:S01]  /*23d0*/  UMOV UR15, 0x40000040 ;  /* 0x40000040000f7882 */ /* 0x000fe20000000000 */
[----:B------:R-:W-:Y:S01]  /*23e0*/  ISETP.NE.AND P0, PT, R2, 0x2, PT ;  /* 0x000000020200780c */ /* 0x000fe20003f05270 */
[----:B------:R-:W-:Y:S01]  /*23f0*/  UMOV UR11, 0x40000040 ;  /* 0x40000040000b7882 */ /* 0x000fe20000000000 */
[----:B------:R-:W-:-:S02]  /*2400*/  UMOV UR7, 0x40000040 ;  /* 0x4000004000077882 */ /* 0x000fc40000000000 */
[----:B------:R-:W-:Y:S01]  /*2410*/  SEL R2, R2, RZ, P0 ;  /* 0x000000ff02027207 */ /* 0x000fe20000000000 */
        /* <DEDUP_REMOVED lines=67> */
[-C--:B-1----:R-:W-:Y:S01]  /*2850*/  FMUL.FTZ R26, R26, R6.reuse ;  /* 0x000000061a1a7220 */ /* 0x082fe20000410000 */
[-C--:B------:R-:W-:Y:S01]  /*2860*/  FMUL.FTZ R27, R27, R6.reuse ;  /* 0x000000061b1b7220 */ /* 0x080fe20000410000 */
[-C--:B------:R-:W-:Y:S01]  /*2870*/  FMUL.FTZ R30, R30, R6.reuse ;  /* 0x000000061e1e7220 */ /* 0x080fe20000410000 */
[-C--:B------:R-:W-:Y:S01]  /*2880*/  FMUL.FTZ R31, R31, R6.reuse ;  /* 0x000000061f1f7220 */ /* 0x080fe20000410000 */
[----:B------:R-:W-:Y:S01]  /*2890*/  R2UR UR18, R4 ;  /* 0x00000000041272ca */ /* 0x000fe200000e0000 */
        /* <DEDUP_REMOVED lines=60> */
[----:B------:R-:W-:-:S05]  /*2c60*/  VIADD R5, R4, 0x80 ;  /* 0x0000008004057836 */ /* 0x000fca0000000000 */
[----:B------:R-:W-:Y:S01]  /*2c70*/  WARPGROUP.ARRIVE ;  /* 0x00000000000079c5 */ /* 0x000fe20000000000 */
[----:B------:R-:W-:Y:S01]  /*2c80*/  R2UR UR14, R5 ;  /* 0x00000000050e72ca */ /* 0x000fe200000e0000 */
[C---:B------:R-:W-:Y:S02]  /*2c90*/  VIADD R5, R4.reuse, 0x100 ;  /* 0x0000010004057836 */ /* 0x040fe40000000000 */
[----:B------:R-:W-:Y:S02]  /*2ca0*/  VIADD R4, R4, 0x180 ;  /* 0x0000018004047836 */ /* 0x000fe40000000000 */
[----:B------:R-:W-:Y:S01]  /*2cb0*/  HGMMA.64x256x16.F32 R24, gdesc[UR16].tnspB, R24, gsb0 ;  /* 0x43e00000101879f0 */ /* 0x000fe20008000818 */
[----:B------:R-:W-:Y:S02]  /*2cc0*/  R2UR UR10, R5 ;  /* 0x00000000050a72ca */ /* 0x000fe400000e0000 */
[----:B------:R-:W-:Y:S01]  /*2cd0*/  R2UR UR6, R4 ;  /* 0x00000000040672ca */ /* 0x000fe200000e0000 */
[----:B------:R-:W-:Y:S01]  /*2ce0*/  @!P1 IMAD R4, R2, 0x8, R16 ;  /* 0x0000000802049824 */ /* 0x000fe200078e0210 */
[----:B------:R-:W-:-:S03]  /*2cf0*/  SEL R5, RZ, 0x1, P0 ;  /* 0x00000001ff057807 */ /* 0x000fc60000000000 */
[----:B------:R-:W-:-:S05]  /*2d00*/  @!P1 VIADD R4, R4, 0x38860 ;  /* 0x0003886004049836 */ /* 0x000fca0000000000 */
[----:B------:R-:W-:Y:S01]  /*2d10*/  @!P1 PRMT R4, RZ, 0x654, R4 ;  /* 0x00000654ff049816 */ /* 0x000fe20000000004 */
[----:B------:R-:W-:Y:S02]  /*2d20*/  WARPGROUP.DEPBAR.LE gsb0, 0x0 ;  /* 0x00008000000079c5 */ /* 0x000fe40000010000 */
[----:B------:R-:W-:-:S12]  /*2d30*/  WARPGROUP.ARRIVE ;  /* 0x00000000000079c5 */ /* 0x000fd80000000000 */
        /* <DEDUP_REMOVED lines=8> */
[----:B------:R-:W-:Y:S01]  /*2dc0*/  HGMMA.64x256x16.F32 R24, gdesc[UR4].tnspB, R24, gsb0 ;  /* 0x43e00000041879f0 */ /* 0x000fe20008000818 */
[----:B------:R-:W-:Y:S01]  /*2dd0*/  UMOV UR6, UR20 ;  /* 0x0000001400067c82 */ /* 0x000fe20008000000 */
[----:B------:R-:W-:Y:S01]  /*2de0*/  R2UR UR7, R5 ;  /* 0x00000000050772ca */ /* 0x000fe200000e0000 */
[----:B------:R-:W-:Y:S01]  /*2df0*/  UIADD3 UR20, UR20, -0x1, URZ ;  /* 0xffffffff14147890 */ /* 0x000fe2000fffe03f */
[----:B------:R-:W-:-:S11]  /*2e00*/  ISETP.LT.AND P0, PT, R0, UR6, PT ;  /* 0x0000000600007c0c */ /* 0x000fd6000bf01270 */
[----:B------:R-:W-:Y:S01]  /*2e10*/  ULOP3.LUT UR37, UR37, UR7, URZ, 0x3c, !UPT ;  /* 0x0000000725257292 */ /* 0x000fe2000f8e3c3f */
[----:B------:R-:W-:Y:S02]  /*2e20*/  WARPGROUP.DEPBAR.LE gsb0, 0x0 ;  /* 0x00008000000079c5 */ /* 0x000fe40000010000 */
[----:B------:R-:W-:Y:S06]  /*2e30*/  BAR.ARV 0xf, 0x100 ;  /* 0x03c4000000007b1d */ /* 0x000fec0000002000 */
[----:B------:R1:W-:Y:S01]  /*2e40*/  @!P1 SYNCS.ARRIVE.TRANS64.RED.A1T0 RZ, [R4+URZ], RZ ;  /* 0x000000ff04ff99a7 */ /* 0x0003e2000810043f */
[----:B------:R-:W-:Y:S05]  /*2e50*/  @P0 BRA `(.L_x_8130) ;  /* 0xfffffff400480947 */ /* 0x000fea000383ffff */
.L_x_8129:
[----:B------:R-:W-:Y:S01]  /*2e60*/  BAR.SYNC.DEFER_BLOCKING 0xe, 0x100 ;  /* 0x0384000000007b1d */ /* 0x000fe20000010000 */
[C---:B------:R-:W-:Y:S01]  /*2e70*/  IMAD R3, R2.reuse, 0x40, R18 ;  /* 0x0000004002037824 */ /* 0x040fe200078e0212 */
[----:B------:R-:W-:Y:S01]  /*2e80*/  PLOP3.LUT P0, PT, PT, PT, PT, 0x8, 0x0 ;  /* 0x000000000000781c */ /* 0x000fe20003f0e170 */
[----:B------:R-:W-:Y:S02]  /*2e90*/  VIADD R2, R2, 0x1 ;  /* 0x0000000102027836 */ /* 0x000fe40000000000 */
[----:B------:R-:W-:Y:S02]  /*2ea0*/  IMAD R16, R3, 0x4, R16 ;  /* 0x0000000403107824 */ /* 0x000fe400078e0210 */
[----:B------:R-:W-:Y:S01]  /*2eb0*/  IMAD.MOV.U32 R19, RZ, RZ, RZ ;  /* 0x000000ffff137224 */ /* 0x000fe200078e00ff */
[----:B------:R-:W-:-:S04]  /*2ec0*/  ISETP.NE.AND P1, PT, R2, 0x2, PT ;  /* 0x000000020200780c */ /* 0x000fc80003f25270 */
[----:B01----:R-:W-:Y:S02]  /*2ed0*/  SEL R4, RZ, 0x1, P1 ;  /* 0x00000001ff047807 */ /* 0x003fe40000800000 */
[----:B------:R-:W-:Y:S02]  /*2ee0*/  SEL R2, R2, RZ, P1 ;  /* 0x000000ff02027207 */ /* 0x000fe40000800000 */
[----:B------:R-:W-:Y:S01]  /*2ef0*/  R2UR UR4, R4 ;  /* 0x00000000040472ca */ /* 0x000fe200000e0000 */
[----:B------:R-:W0:Y:S04]  /*2f00*/  LDS R3, [R16+0x38400] ;  /* 0x0384000010037984 */ /* 0x000e280000000800 */
[----:B------:R-:W1:Y:S08]  /*2f10*/  LDS R0, [R16+0x38420] ;  /* 0x0384200010007984 */ /* 0x000e700000000800 */
[----:B------:R-:W-:Y:S01]  /*2f20*/  ULOP3.LUT UR37, UR37, UR4, URZ, 0x3c, !UPT ;  /* 0x0000000425257292 */ /* 0x000fe2000f8e3c3f */
        /* <DEDUP_REMOVED lines=131> */
.L_x_8126:
[----:B------:R-:W1:Y:S01]  /*3760*/  LDC R0, c[0x0][0x448] ;  /* 0x00011200ff007b82 */ /* 0x000e620000000800 */
[----:B------:R-:W-:Y:S01]  /*3770*/  UIADD3 UR4, UR42, 0x3f, URZ ;  /* 0x0000003f2a047890 */ /* 0x000fe2000fffe03f */
[----:B0-----:R-:W-:Y:S02]  /*3780*/  IADD3 R5, R187, 0x40, -R188 ;  /* 0x00000040bb057810 */ /* 0x001fe40007ffe8bc */
[----:B-1----:R-:W-:-:S13]  /*3790*/  ISETP.NE.AND P0, PT, R0, 0x1, PT ;  /* 0x000000010000780c */ /* 0x002fda0003f05270 */
[----:B------:R-:W0:Y:S08]  /*37a0*/  @P0 LDC R0, c[0x0][0x44c] ;  /* 0x00011300ff000b82 */ /* 0x000e300000000800 */
[----:B------:R-:W1:Y:S01]  /*37b0*/  @P0 LDC R4, c[0x0][0x450] ;  /* 0x00011400ff040b82 */ /* 0x000e620000000800 */
[----:B0-----:R-:W-:-:S04]  /*37c0*/  @P0 IMAD.HI.U32 R3, R0, UR4, RZ ;  /* 0x0000000400030c27 */ /* 0x001fc8000f8e00ff */
[----:B------:R-:W-:Y:S01]  /*37d0*/  IMAD.U32 R0, RZ, RZ, UR4 ;  /* 0x00000004ff007e24 */ /* 0x000fe2000f8e00ff */
[----:B------:R-:W-:Y:S01]  /*37e0*/  UMOV UR4, URZ ;  /* 0x0000003f00047c82 */ /* 0x000fe20008000000 */
[----:B-1----:R-:W-:-:S05]  /*37f0*/  @P0 SHF.R.U32.HI R0, RZ, R4, R3 ;  /* 0x00000004ff000219 */ /* 0x002fca0000011603 */
[----:B------:R-:W-:-:S05]  /*3800*/  IMAD.IADD R0, R5, 0x1, R0 ;  /* 0x0000000105007824 */ /* 0x000fca00078e0200 */
[----:B------:R-:W-:-:S04]  /*3810*/  SHF.R.S32.HI R3, RZ, 0x1f, R0 ;  /* 0x0000001fff037819 */ /* 0x000fc80000011400 */
[----:B------:R-:W-:Y:S02]  /*3820*/  LEA.HI R3, R3, R0, RZ, 0x6 ;  /* 0x0000000003037211 */ /* 0x000fe400078f30ff */
[----:B------:R-:W-:Y:S02]  /*3830*/  LOP3.LUT R0, R195, 0xff, RZ, 0xc0, !PT ;  /* 0x000000ffc3007812 */ /* 0x000fe400078ec0ff */
[----:B------:R-:W-:Y:S02]  /*3840*/  SHF.R.S32.HI R3, RZ, 0x6, R3 ;  /* 0x00000006ff037819 */ /* 0x000fe40000011403 */
[----:B------:R-:W-:Y:S02]  /*3850*/  R2UR UR43, R0 ;  /* 0x00000000002b72ca */ /* 0x000fe400000e0000 */
[----:B------:R-:W-:-:S04]  /*3860*/  VIMNMX R6, R6, R3, PT ;  /* 0x0000000306067248 */ /* 0x000fc80003fe0100 */
[----:B------:R-:W-:-:S13]  /*3870*/  ISETP.GE.AND P0, PT, R6, 0x1, PT ;  /* 0x000000010600780c */ /* 0x000fda0003f06270 */
[----:B------:R-:W-:Y:S05]  /*3880*/  @!P0 BRA `(.L_x_8131) ;  /* 0x0000000000948947 */ /* 0x000fea0003800000 */
[----:B------:R-:W-:Y:S01]  /*3890*/  SHF.R.U32.HI R5, RZ, 0x10, R195 ;  /* 0x00000010ff057819 */ /* 0x000fe200000116c3 */
[----:B------:R-:W-:-:S03]  /*38a0*/  UMOV UR4, URZ ;  /* 0x0000003f00047c82 */ /* 0x000fc60008000000 */
[----:B------:R-:W-:-:S13]  /*38b0*/  ISETP.NE.AND P0, PT, R5, RZ, PT ;  /* 0x000000ff0500720c */ /* 0x000fda0003f05270 */
[----:B------:R-:W0:Y:S02]  /*38c0*/  @!P0 LDC R5, c[0x0][0xae8] ;  /* 0x0002ba00ff058b82 */ /* 0x000e240000000800 */
[-C--:B0-----:R-:W-:Y:S02]  /*38d0*/  IABS R0, R5.reuse ;  /* 0x0000000500007213 */ /* 0x081fe40000000000 */
[----:B------:R-:W-:Y:S02]  /*38e0*/  IABS R8, R5 ;  /* 0x0000000500087213 */ /* 0x000fe40000000000 */
[----:B------:R-:W-:Y:S02]  /*38f0*/  R2UR UR8, R0 ;  /* 0x00000000000872ca */ /* 0x000fe400000e0000 */
[C---:B------:R-:W-:Y:S02]  /*3900*/  IADD3 R0, R5.reuse, -0x1, R6 ;  /* 0xffffffff05007810 */ /* 0x040fe40007ffe006 */
[----:B------:R-:W-:-:S02]  /*3910*/  R2UR UR9, R5 ;  /* 0x00000000050972ca */ /* 0x000fc400000e0000 */
[----:B------:R-:W-:Y:S02]  /*3920*/  IABS R7, R0 ;  /* 0x0000000000077213 */ /* 0x000fe40000000000 */
[----:B------:R-:W-:Y:S02]  /*3930*/  LOP3.LUT R0, R0, R5, RZ, 0x3c, !PT ;  /* 0x0000000500007212 */ /* 0x000fe400078e3cff */
[----:B------:R-:W-:-:S03]  /*3940*/  R2UR UR7, R7 ;  /* 0x00000000070772ca */ /* 0x000fc600000e0000 */
[----:B------:R-:W0:Y:S04]  /*3950*/  I2F.RP R3, UR8 ;  /* 0x0000000800037d06 */ /* 0x000e280008209400 */
[----:B------:R-:W-:-:S06]  /*3960*/  UISETP.NE.AND UP1, UPT, UR9, URZ, UPT ;  /* 0x0000003f0900728c */ /* 0x000fcc000bf25270 */
[----:B------:R-:W-:Y:S01]  /*3970*/  PLOP3.LUT P0, PT, PT, PT, UP1, 0x80, 0x0 ;  /* 0x000000000000781c */ /* 0x000fe20003f0f018 */
        /* <DEDUP_REMOVED lines=16> */
[----:B------:R-:W-:Y:S01]  /*3a80*/  UISETP.GE.AND UP2, UPT, UR6, URZ, UPT ;  /* 0x0000003f0600728c */ /* 0x000fe2000bf46270 */
[----:B------:R-:W-:-:S08]  /*3a90*/  @!P0 R2UR UR6, R5 ;  /* 0x00000000050682ca */ /* 0x000fd000000e0000 */
[----:B------:R-:W-:-:S07]  /*3aa0*/  @UP0 UIADD3 UR5, UR5, 0x1, URZ ;  /* 0x0000000105050890 */ /* 0x000fce000fffe03f */
[----:B------:R-:W-:Y:S02]  /*3ab0*/  UMOV UR4, UR5 ;  /* 0x0000000500047c82 */ /* 0x000fe40008000000 */
[----:B------:R-:W-:Y:S02]  /*3ac0*/  @!UP2 UIADD3 UR4, -UR4, URZ, URZ ;  /* 0x0000003f0404a290 */ /* 0x000fe4000fffe13f */
[----:B------:R-:W-:-:S12]  /*3ad0*/  @!UP1 ULOP3.LUT UR4, URZ, UR6, URZ, 0x33, !UPT ;  /* 0x000000063f049292 */ /* 0x000fd8000f8e333f */
.L_x_8131:
[----:B------:R-:W-:Y:S02]  /*3ae0*/  UIMAD UR43, UR43, UR4, URZ ;  /* 0x000000042b2b72a4 */ /* 0x000fe4000f8e023f */
[----:B------:R-:W-:Y:S01]  /*3af0*/  IMAD.U32 R5, RZ, RZ, UR4 ;  /* 0x00000004ff057e24 */ /* 0x000fe2000f8e00ff */
[----:B------:R-:W-:Y:S01]  /*3b00*/  PLOP3.LUT P0, PT, PT, PT, PT, 0x80, 0x0 ;  /* 0x000000000000781c */ /* 0x000fe20003f0f070 */
[----:B------:R-:W-:Y:S01]  /*3b10*/  IMAD.MOV.U32 R3, RZ, RZ, RZ ;  /* 0x000000ffff037224 */ /* 0x000fe200078e00ff */
[----:B------:R-:W-:Y:S01]  /*3b20*/  CS2R R150, SRZ ;  /* 0x0000000000967805 */ /* 0x000fe2000001ff00 */
[----:B------:R-:W-:Y:S01]  /*3b30*/  IMAD.MOV.U32 R19, RZ, RZ, RZ ;  /* 0x000000ffff137224 */ /* 0x000fe200078e00ff */
        /* <DEDUP_REMOVED lines=66> */
[----:B------:R-:W0:Y:S02]  /*3f60*/  SHFL.IDX PT, R0, R230, RZ, 0x1f ;  /* 0x00001fffe6007589 */ /* 0x000e2400000e0000 */
        /* <DEDUP_REMOVED lines=27> */
.L_x_8132:
        /* <DEDUP_REMOVED lines=10> */
[----:B------:R-:W0:Y:S02]  /*41c0*/  SYNCS.PHASECHK.TRANS64.TRYWAIT P1, [R16+URZ+0x38800], R5 ;  /* 0x03880005100075a7 */ /* 0x000e24000802017f */
[----:B0-----:R-:W-:Y:S05]  /*41d0*/  @!P1 BRA `(.L_x_8133) ;  /* 0x0000016800989947 */ /* 0x001fea0003800000 */
.L_x_8327:
[----:B------:R-:W-:Y:S05]  /*41e0*/  @!P0 BRA `(.L_x_8134) ;  /* 0x0000000000048947 */ /* 0x000fea0003800000 */
[----:B------:R-:W-:Y:S01]  /*41f0*/  BPT.TRAP 0x1 ;  /* 0x000000040000795c */ /* 0x000fe20000300000 */
.L_x_8134:
[----:B------:R-:W-:Y:S02]  /*4200*/  IMAD.U32 R6, RZ, RZ, UR37 ;  /* 0x00000025ff067e24 */ /* 0x000fe4000f8e00ff */
[----:B------:R-:W-:-:S03]  /*4210*/  IMAD R9, R2, 0x8, R16 ;  /* 0x0000000802097824 */ /* 0x000fc600078e0210 */
[----:B------:R-:W-:-:S04]  /*4220*/  SHF.L.U32 R6, R6, 0x1f, RZ ;  /* 0x0000001f06067819 */ /* 0x000fc800000006ff */
[----:B------:R1:W2:Y:S01]  /*4230*/  SYNCS.PHASECHK.TRANS64.TRYWAIT P1, [R9+URZ+0x38830], R6 ;  /* 0x03883006090075a7 */ /* 0x0002a2000802017f */
[----:B------:R-:W-:Y:S05]  /*4240*/  @!P0 BRA `(.L_x_8135) ;  /* 0x0000000000048947 */ /* 0x000fea0003800000 */
[----:B------:R-:W-:Y:S01]  /*4250*/  BPT.TRAP 0x1 ;  /* 0x000000040000795c */ /* 0x000fe20000300000 */
.L_x_8135:
[----:B------:R-:W-:-:S05]  /*4260*/  VIADD R0, R16, 0x22400 ;  /* 0x0002240010007836 */ /* 0x000fca0000000000 */
[----:B------:R-:W-:-:S04]  /*4270*/  SHF.R.U32.HI R0, RZ, 0x4, R0 ;  /* 0x00000004ff007819 */ /* 0x000fc80000011600 */
[----:B------:R-:W-:Y:S01]  /*4280*/  LOP3.LUT R0, R0, 0x3fff, RZ, 0xc0, !PT ;  /* 0x00003fff00007812 */ /* 0x000fe200078ec0ff */
[----:B--2---:R-:W-:Y:S06]  /*4290*/  @P1 BRA `(.L_x_8136) ;  /* 0x0000000000081947 */ /* 0x004fec0003800000 */
[----:B------:R-:W2:Y:S02]  /*42a0*/  SYNCS.PHASECHK.TRANS64.TRYWAIT P1, [R9+URZ+0x38830], R6 ;  /* 0x03883006090075a7 */ /* 0x000ea4000802017f */
[----:B--2---:R-:W-:Y:S05]  /*42b0*/  @!P1 BRA `(.L_x_8137) ;  /* 0x0000016800749947 */ /* 0x004fea0003800000 */
.L_x_8136:
[----:B------:R-:W-:Y:S05]  /*42c0*/  WARPSYNC.ALL ;  /* 0x0000000000007948 */ /* 0x000fea0003800000 */
[----:B------:R-:W-:Y:S01]  /*42d0*/  LOP3.LUT R0, R0, 0x10000, RZ, 0xfc, !PT ;  /* 0x0001000000007812 */ /* 0x000fe200078efcff */
[----:B------:R-:W-:Y:S01]  /*42e0*/  VIADD R3, R16, 0x20400 ;  /* 0x0002040010037836 */ /* 0x000fe20000000000 */
[----:B------:R-:W-:-:S03]  /*42f0*/  WARPGROUP.ARRIVE ;  /* 0x00000000000079c5 */ /* 0x000fc60000000000 */
[----:B------:R-:W-:Y:S01]  /*4300*/  IMAD R4, R2, 0x200, R0 ;  /* 0x0000020002047824 */ /* 0x000fe200078e0200 */
[----:B------:R-:W-:Y:S01]  /*4310*/  UMOV UR11, 0x40000040 ;  /* 0x40000040000b7882 */ /* 0x000fe20000000000 */
[----:B------:R-:W-:Y:S01]  /*4320*/  UMOV UR9, 0x40000040 ;  /* 0x4000004000097882 */ /* 0x000fe20000000000 */
[----:B------:R-:W-:Y:S01]  /*4330*/  SHF.R.U32.HI R3, RZ, 0x4, R3 ;  /* 0x00000004ff037819 */ /* 0x000fe20000011603 */
[----:B------:R-:W-:Y:S01]  /*4340*/  UMOV UR15, 0x40000040 ;  /* 0x40000040000f7882 */ /* 0x000fe20000000000 */
[----:B------:R-:W-:Y:S01]  /*4350*/  R2UR UR10, R4 ;  /* 0x00000000040a72ca */ /* 0x000fe200000e0000 */
[----:B------:R-:W-:Y:S01]  /*4360*/  UMOV UR13, 0x40000040 ;  /* 0x40000040000d7882 */ /* 0x000fe20000000000 */
[----:B------:R-:W-:Y:S01]  /*4370*/  LOP3.LUT R3, R3, 0x3fff, RZ, 0xc0, !PT ;  /* 0x00003fff03037812 */ /* 0x000fe200078ec0ff */
[----:B------:R-:W-:Y:S01]  /*4380*/  UMOV UR19, 0x40000040 ;  /* 0x4000004000137882 */ /* 0x000fe20000000000 */
[----:B------:R-:W-:Y:S01]  /*4390*/  UMOV UR17, 0x40000040 ;  /* 0x4000004000117882 */ /* 0x000fe20000000000 */
[----:B------:R-:W-:Y:S01]  /*43a0*/  UMOV UR23, 0x40000040 ;  /* 0x4000004000177882 */ /* 0x000fe20000000000 */
[----:B------:R-:W-:Y:S01]  /*43b0*/  LOP3.LUT R3, R3, 0x10000, RZ, 0xfc, !PT ;  /* 0x0001000003037812 */ /* 0x000fe200078efcff */
[----:B------:R-:W-:-:S03]  /*43c0*/  UMOV UR21, 0x40000040 ;  /* 0x4000004000157882 */ /* 0x000fc60000000000 */
[C---:B------:R-:W-:Y:S01]  /*43d0*/  R2UR UR8, R3.reuse ;  /* 0x00000000030872ca */ /* 0x040fe200000e0000 */
[C---:B------:R-:W-:Y:S02]  /*43e0*/  VIADD R4, R3.reuse, 0x2 ;  /* 0x0000000203047836 */ /* 0x040fe40000000000 */
[----:B------:R-:W-:Y:S02]  /*43f0*/  UIADD3 UR14, UR10, 0x2, URZ ;  /* 0x000000020a0e7890 */ /* 0x000fe4000fffe03f */
[----:B------:R-:W-:Y:S01]  /*4400*/  UIADD3 UR18, UR10, 0x4, URZ ;  /* 0x000000040a127890 */ /* 0x000fe2000fffe03f */
[----:B------:R-:W-:Y:S01]  /*4410*/  R2UR UR12, R4 ;  /* 0x00000000040c72ca */ /* 0x000fe200000e0000 */
[C---:B------:R-:W-:Y:S01]  /*4420*/  VIADD R4, R3.reuse, 0x4 ;  /* 0x0000000403047836 */ /* 0x040fe20000000000 */
[----:B------:R-:W-:Y:S01]  /*4430*/  UIADD3 UR22, UR10, 0x6, URZ ;  /* 0x000000060a167890 */ /* 0x000fe2000fffe03f */
[----:B------:R-:W-:-:S03]  /*4440*/  VIADD R3, R3, 0x6 ;  /* 0x0000000603037836 */ /* 0x000fc60000000000 */
[----:B------:R-:W-:Y:S01]  /*4450*/  R2UR UR16, R4 ;  /* 0x00000000041072ca */ /* 0x000fe200000e0000 */
[----:B------:R-:W-:Y:S01]  /*4460*/  HGMMA.64x64x16.F32 R24, gdesc[UR8], RZ, !UPT, gsb0 ;  /* 0x00e00000081879f0 */ /* 0x000fe2000c0008ff */
[----:B------:R-:W-:Y:S02]  /*4470*/  R2UR UR20, R3 ;  /* 0x00000000031472ca */ /* 0x000fe400000e0000 */
        /* <DEDUP_REMOVED lines=10> */
[----:B------:R-:W3:Y:S02]  /*4520*/  SYNCS.PHASECHK.TRANS64.TRYWAIT P1, [R16+URZ+0x38810], R5 ;  /* 0x03881005100075a7 */ /* 0x000ee4000802017f */
[----:B---3--:R-:W-:Y:S05]  /*4530*/  @!P1 BRA `(.L_x_8138) ;  /* 0x0000016400e89947 */ /* 0x008fea0003800000 */
.L_x_8328:
[----:B------:R-:W-:Y:S05]  /*4540*/  @!P0 BRA `(.L_x_8139) ;  /* 0x0000000000048947 */ /* 0x000fea0003800000 */
[----:B------:R-:W-:Y:S01]  /*4550*/  BPT.TRAP 0x1 ;  /* 0x000000040000795c */ /* 0x000fe20000300000 */
.L_x_8139:
[----:B------:R4:W0:Y:S01]  /*4560*/  SYNCS.PHASECHK.TRANS64.TRYWAIT P1, [R9+URZ+0x38850], R6 ;  /* 0x03885006090075a7 */ /* 0x000822000802017f */
[----:B------:R-:W-:Y:S05]  /*4570*/  @!P0 BRA `(.L_x_8140) ;  /* 0x0000000000048947 */ /* 0x000fea0003800000 */
[----:B------:R-:W-:Y:S01]  /*4580*/  BPT.TRAP 0x1 ;  /* 0x000000040000795c */ /* 0x000fe20000300000 */
.L_x_8140:
[C---:B------:R-:W-:Y:S02]  /*4590*/  VIADD R3, R16.reuse, 0x400 ;  /* 0x0000040010037836 */ /* 0x040fe40000000000 */
[----:B------:R-:W-:-:S03]  /*45a0*/  VIADD R4, R16, 0x26400 ;  /* 0x0002640010047836 */ /* 0x000fc60000000000 */
[----:B------:R-:W-:Y:S02]  /*45b0*/  SHF.R.U32.HI R3, RZ, 0x4, R3 ;  /* 0x00000004ff037819 */ /* 0x000fe40000011603 */
[----:B------:R-:W-:Y:S02]  /*45c0*/  SHF.R.U32.HI R4, RZ, 0x4, R4 ;  /* 0x00000004ff047819 */ /* 0x000fe40000011604 */
[----:B------:R-:W-:Y:S02]  /*45d0*/  LOP3.LUT R3, R3, 0x3fff, RZ, 0xc0, !PT ;  /* 0x00003fff03037812 */ /* 0x000fe400078ec0ff */
[----:B------:R-:W-:Y:S02]  /*45e0*/  LOP3.LUT R4, R4, 0x3fff, RZ, 0xc0, !PT ;  /* 0x00003fff04047812 */ /* 0x000fe400078ec0ff */
[----:B------:R-:W-:Y:S02]  /*45f0*/  LOP3.LUT R3, R3, 0x10000, RZ, 0xfc, !PT ;  /* 0x0001000003037812 */ /* 0x000fe400078efcff */
[----:B------:R-:W-:-:S03]  /*4600*/  LOP3.LUT R4, R4, 0x10000, RZ, 0xfc, !PT ;  /* 0x0001000004047812 */ /* 0x000fc600078efcff */
[----:B0--3--:R-:W-:Y:S01]  /*4610*/  IMAD R5, R2, 0x1000, R3 ;  /* 0x0000100002057824 */ /* 0x009fe200078e0203 */
[----:B------:R-:W-:Y:S06]  /*4620*/  @P1 BRA `(.L_x_8141) ;  /* 0x0000000000081947 */ /* 0x000fec0003800000 */
[----:B------:R-:W0:Y:S02]  /*4630*/  SYNCS.PHASECHK.TRANS64.TRYWAIT P1, [R9+URZ+0x38850], R6 ;  /* 0x03885006090075a7 */ /* 0x000e24000802017f */
[----:B0-----:R-:W-:Y:S05]  /*4640*/  @!P1 BRA `(.L_x_8142) ;  /* 0x0000016400b89947 */ /* 0x001fea0003800000 */
.L_x_8141:
[C---:B------:R-:W-:Y:S01]  /*4650*/  R2UR UR24, R4.reuse ;  /* 0x00000000041872ca */ /* 0x040fe200000e0000 */
[----:B------:R-:W-:Y:S01]  /*4660*/  WARPGROUP.ARRIVE ;  /* 0x00000000000079c5 */ /* 0x000fe20000000000 */
[C---:B------:R-:W-:Y:S01]  /*4670*/  R2UR UR26, R5.reuse ;  /* 0x00000000051a72ca */ /* 0x040fe200000e0000 */
[----:B------:R-:W-:Y:S01]  /*4680*/  UMOV UR25, 0x40000040 ;  /* 0x4000004000197882 */ /* 0x000fe20000000000 */
[----:B------:R-:W-:Y:S01]  /*4690*/  UMOV UR27, 0x40000040 ;  /* 0x40000040001b7882 */ /* 0x000fe20000000000 */
[C---:B------:R-:W-:Y:S01]  /*46a0*/  VIADD R7, R4.reuse, 0x2 ;  /* 0x0000000204077836 */ /* 0x040fe20000000000 */
[----:B------:R-:W-:Y:S01]  /*46b0*/  UMOV UR5, 0x40000040 ;  /* 0x4000004000057882 */ /* 0x000fe20000000000 */
[----:B012-4-:R-:W-:Y:S01]  /*46c0*/  VIADD R6, R5, 0x2 ;  /* 0x0000000205067836 */ /* 0x017fe20000000000 */
[----:B------:R-:W-:Y:S01]  /*46d0*/  UMOV UR7, 0x40000040 ;  /* 0x4000004000077882 */ /* 0x000fe20000000000 */
[----:B------:R-:W0:Y:S01]  /*46e0*/  S2R R8, SR_TID.X ;  /* 0x0000000000087919 */ /* 0x000e220000002100 */
[----:B------:R-:W-:Y:S01]  /*46f0*/  R2UR UR4, R7 ;  /* 0x00000000070472ca */ /* 0x000fe200000e0000 */
[----:B------:R-:W-:Y:S01]  /*4700*/  VIADD R7, R4, 0x4 ;  /* 0x0000000404077836 */ /* 0x000fe20000000000 */
[----:B------:R-:W-:Y:S01]  /*4710*/  R2UR UR6, R6 ;  /* 0x00000000060672ca */ /* 0x000fe200000e0000 */
[C---:B------:R-:W-:Y:S01]  /*4720*/  VIADD R6, R5.reuse, 0x4 ;  /* 0x0000000405067836 */ /* 0x040fe20000000000 */
[----:B------:R-:W1:Y:S01]  /*4730*/  S2R R14, SR_TID.X ;  /* 0x00000000000e7919 */ /* 0x000e620000002100 */
[----:B------:R-:W-:Y:S01]  /*4740*/  HGMMA.64x64x16.F32 R24, gdesc[UR24], R24, gsb0 ;  /* 0x00e00000181879f0 */ /* 0x000fe20008000818 */
[----:B------:R-:W-:Y:S01]  /*4750*/  VIADD R11, R5, 0x800 ;  /* 0x00000800050b7836 */ /* 0x000fe20000000000 */
[----:B------:R-:W-:Y:S01]  /*4760*/  UMOV UR11, 0x40000040 ;  /* 0x40000040000b7882 */ /* 0x000fe20000000000 */
[----:B------:R-:W-:Y:S01]  /*4770*/  IMAD.U32 R15, RZ, RZ, UR42 ;  /* 0x0000002aff0f7e24 */ /* 0x000fe2000f8e00ff */
[----:B------:R-:W-:Y:S01]  /*4780*/  UMOV UR15, 0x40000040 ;  /* 0x40000040000f7882 */ /* 0x000fe20000000000 */
[----:B0-----:R-:W-:-:S02]  /*4790*/  SHF.R.U32.HI R8, RZ, 0x7, R8 ;  /* 0x00000007ff087819 */ /* 0x001fc40000011608 */
[----:B-1----:R-:W-:Y:S01]  /*47a0*/  LOP3.LUT R14, R14, 0x7f, RZ, 0xc0, !PT ;  /* 0x0000007f0e0e7812 */ /* 0x002fe200078ec0ff */
        /* <DEDUP_REMOVED lines=124> */
[----:B------:R-:W0:Y:S01]  /*4f70*/  SHFL.IDX PT, R6, R8, RZ, 0x1f ;  /* 0x00001fff08067589 */ /* 0x000e2200000e0000 */
[----:B------:R-:W-:Y:S01]  /*4f80*/  VIADD R7, R4, 0x800 ;  /* 0x0000080004077836 */ /* 0x000fe20000000000 */
[----:B0-----:R-:W-:-:S04]  /*4f90*/  ISETP.GT.AND P1, PT, R6, 0x7f, PT ;  /* 0x0000007f0600780c */ /* 0x001fc80003f24270 */
[----:B------:R-:W-:-:S05]  /*4fa0*/  SEL R6, RZ, 0x2, !P1 ;  /* 0x00000002ff067807 */ /* 0x000fca0004800000 */
[C---:B------:R-:W-:Y:S02]  /*4fb0*/  IMAD.IADD R8, R6.reuse, 0x1, R7 ;  /* 0x0000000106087824 */ /* 0x040fe400078e0207 */
        /* <DEDUP_REMOVED lines=12> */
[----:B------:R-:W-:Y:S02]  /*5080*/  IMAD.IADD R13, R11, 0x1, R8 ;  /* 0x000000010b0d7824 */ /* 0x000fe400078e0208 */
[--C-:B------:R-:W-:Y:S02]  /*5090*/  IMAD.IADD R7, R7, 0x1, R10.reuse ;  /* 0x0000000107077824 */ /* 0x100fe400078e020a */
        /* <DEDUP_REMOVED lines=42> */
[----:B------:R-:W-:Y:S02]  /*5340*/  IMAD.IADD R13, R8, 0x1, R11 ;  /* 0x00000001080d7824 */ /* 0x000fe400078e020b */
        /* <DEDUP_REMOVED lines=89> */
[----:B------:R-:W-:-:S02]  /*58e0*/  IMAD.IADD R10, R10, 0x1, R11 ;  /* 0x000000010a0a7824 */ /* 0x000fc400078e020b */
[----:B------:R-:W-:Y:S01]  /*58f0*/  IMAD.MOV.U32 R11, RZ, RZ, 0x40 ;  /* 0x00000040ff0b7424 */ /* 0x000fe200078e00ff */
[----:B------:R-:W-:Y:S02]  /*5900*/  WARPGROUP.DEPBAR.LE gsb0, 0x0 ;  /* 0x00008000000079c5 */ /* 0x000fe40000010000 */
[----:B------:R-:W-:-:S06]  /*5910*/  WARPGROUP.ARRIVE ;  /* 0x00000000000079c5 */ /* 0x000fcc0000000000 */
[----:B------:R-:W-:Y:S01]  /*5920*/  HGMMA.64x64x16.F32 R24, gdesc[UR4], R24, gsb0 ;  /* 0x00e00000041879f0 */ /* 0x000fe20008000818 */
[----:B------:R-:W-:Y:S01]  /*5930*/  R2UR UR4, R6 ;  /* 0x00000000060472ca */ /* 0x000fe200000e0000 */
[----:B------:R-:W-:Y:S01]  /*5940*/  UMOV UR5, 0x40000040 ;  /* 0x4000004000057882 */ /* 0x000fe20000000000 */
[----:B------:R-:W-:Y:S01]  /*5950*/  R2UR UR6, R8 ;  /* 0x00000000080672ca */ /* 0x000fe200000e0000 */
[----:B------:R-:W-:Y:S01]  /*5960*/  UMOV UR7, 0x40000040 ;  /* 0x4000004000077882 */ /* 0x000fe20000000000 */
        /* <DEDUP_REMOVED lines=9> */
[----:B------:R-:W-:Y:S01]  /*5a00*/  IMAD.MOV.U32 R7, RZ, RZ, 0x1000 ;  /* 0x00001000ff077424 */ /* 0x000fe200078e00ff */
[----:B------:R-:W0:Y:S04]  /*5a10*/  LDC R10, c[0x0][0x448] ;  /* 0x00011200ff0a7b82 */ /* 0x000e280000000800 */
[----:B------:R-:W-:-:S04]  /*5a20*/  SEL R7, R7, 0xf80, P1 ;  /* 0x00000f8007077807 */ /* 0x000fc80000800000 */
[----:B------:R-:W-:-:S04]  /*5a30*/  LOP3.LUT R7, R7, 0x1e00, RZ, 0xc0, !PT ;  /* 0x00001e0007077812 */ /* 0x000fc800078ec0ff */
[CC--:B------:R-:W-:Y:S02]  /*5a40*/  IADD3 R8, R6.reuse, R7.reuse, R4 ;  /* 0x0000000706087210 */ /* 0x0c0fe40007ffe004 */
[----:B------:R-:W-:Y:S02]  /*5a50*/  IADD3 R5, R6, R7, R5 ;  /* 0x0000000706057210 */ /* 0x000fe40007ffe005 */
[----:B0-----:R-:W-:-:S13]  /*5a60*/  ISETP.NE.AND P1, PT, R10, 0x1, PT ;  /* 0x000000010a00780c */ /* 0x001fda0003f25270 */
[----:B------:R-:W0:Y:S08]  /*5a70*/  @P1 LDC R6, c[0x0][0x44c] ;  /* 0x00011300ff061b82 */ /* 0x000e300000000800 */
[----:B------:R-:W1:Y:S08]  /*5a80*/  @P1 LDC R7, c[0x0][0x450] ;  /* 0x00011400ff071b82 */ /* 0x000e700000000800 */
[----:B------:R-:W2:Y:S01]  /*5a90*/  @P1 LDC R13, c[0x0][0x44c] ;  /* 0x00011300ff0d1b82 */ /* 0x000ea20000000800 */
[----:B------:R-:W-:-:S02]  /*5aa0*/  WARPGROUP.DEPBAR.LE gsb0, 0x0 ;  /* 0x00008000000079c5 */ /* 0x000fc40000010000 */
[----:B------:R-:W-:Y:S01]  /*5ab0*/  WARPGROUP.ARRIVE ;  /* 0x00000000000079c5 */ /* 0x000fe20000000000 */
[----:B--2---:R-:W-:-:S05]  /*5ac0*/  @P1 IMAD.HI.U32 R13, R13, UR42, RZ ;  /* 0x0000002a0d0d1c27 */ /* 0x004fca000f8e00ff */
[----:B------:R-:W-:Y:S01]  /*5ad0*/  HGMMA.64x64x16.F32 R24, gdesc[UR4], R24, gsb0 ;  /* 0x00e00000041879f0 */ /* 0x000fe20008000818 */
[----:B------:R-:W-:Y:S01]  /*5ae0*/  R2UR UR4, R8 ;  /* 0x00000000080472ca */ /* 0x000fe200000e0000 */
[----:B------:R-:W-:Y:S01]  /*5af0*/  UMOV UR5, 0x40000040 ;  /* 0x4000004000057882 */ /* 0x000fe20000000000 */
[----:B------:R-:W-:Y:S01]  /*5b00*/  R2UR UR6, R5 ;  /* 0x00000000050672ca */ /* 0x000fe200000e0000 */
[----:B------:R-:W-:Y:S01]  /*5b10*/  UMOV UR7, 0x40000040 ;  /* 0x4000004000077882 */ /* 0x000fe20000000000 */
[----:B------:R-:W-:-:S04]  /*5b20*/  VIADD R5, R190, UR42 ;  /* 0x0000002abe057c36 */ /* 0x000fc80008000000 */
[----:B0-----:R-:W-:-:S05]  /*5b30*/  @P1 IMAD.HI.U32 R6, R5, R6, RZ ;  /* 0x0000000605061227 */ /* 0x001fca00078e00ff */
[----:B-1----:R-:W-:Y:S01]  /*5b40*/  @P1 SHF.R.U32.HI R5, RZ, R7, R6 ;  /* 0x00000007ff051219 */ /* 0x002fe20000011606 */
[C---:B------:R-:W-:Y:S02]  /*5b50*/  IMAD R6, R152.reuse, -0x40, R11 ;  /* 0xffffffc098067824 */ /* 0x040fe400078e020b */
[----:B------:R-:W-:Y:S02]  /*5b60*/  VIADD R152, R152, 0xfffffffe ;  /* 0xfffffffe98987836 */ /* 0x000fe40000000000 */
[----:B------:R-:W0:Y:S01]  /*5b70*/  SHFL.IDX PT, R8, R5, RZ, 0x1c1f ;  /* 0x001c1fff05087589 */ /* 0x000e2200000e0000 */
[----:B------:R-:W-:Y:S02]  /*5b80*/  IADD3 R7, R187, 0x1, R6 ;  /* 0x00000001bb077810 */ /* 0x000fe40007ffe006 */
[----:B------:R-:W-:Y:S01]  /*5b90*/  IADD3 R6, -R189, R6, R187 ;  /* 0x00000006bd067210 */ /* 0x000fe20007ffe1bb */
[----:B------:R-:W1:Y:S01]  /*5ba0*/  SHFL.IDX PT, R5, R5, 0x1, 0x1c1f ;  /* 0x003c1f0005057f89 */ /* 0x000e6200000e0000 */
[----:B------:R-:W-:-:S04]  /*5bb0*/  IADD3 R7, -R188, R7, -R189 ;  /* 0x00000007bc077210 */ /* 0x000fc80007ffe9bd */
[----:B0-----:R-:W-:-:S04]  /*5bc0*/  VIADDMNMX R8, R8, R7, R6, PT ;  /* 0x0000000708087246 */ /* 0x001fc80003800106 */
[C---:B------:R-:W-:Y:S02]  /*5bd0*/  ISETP.GT.AND P2, PT, R8.reuse, RZ, PT ;  /* 0x000000ff0800720c */ /* 0x040fe40003f44270 */
[C---:B------:R-:W-:Y:S02]  /*5be0*/  ISETP.GT.AND P3, PT, R8.reuse, 0x1, PT ;  /* 0x000000010800780c */ /* 0x040fe40003f64270 */
[----:B------:R-:W-:Y:S02]  /*5bf0*/  ISETP.GT.AND P4, PT, R8, 0x8, PT ;  /* 0x000000080800780c */ /* 0x000fe40003f84270 */
[----:B-1----:R-:W-:Y:S01]  /*5c00*/  VIADDMNMX R7, R5, R7, R6, PT ;  /* 0x0000000705077246 */ /* 0x002fe20003800106 */
[----:B------:R-:W-:Y:S02]  /*5c10*/  WARPGROUP.DEPBAR.LE gsb0, 0x0 ;  /* 0x00008000000079c5 */ /* 0x000fe40000010000 */
[----:B------:R-:W-:-:S06]  /*5c20*/  WARPGROUP.ARRIVE ;  /* 0x00000000000079c5 */ /* 0x000fcc0000000000 */
[----:B------:R-:W-:Y:S01]  /*5c30*/  HGMMA.64x64x16.F32 R24, gdesc[UR4], R24, gsb0 ;  /* 0x00e00000041879f0 */ /* 0x000fe20008000818 */
[----:B------:R-:W-:Y:S01]  /*5c40*/  ULDC UR4, c[0x0][0xa80] ;  /* 0x0002a00000047ab9 */ /* 0x000fe20000000800 */
[----:B------:R-:W-:Y:S01]  /*5c50*/  R2UR UR6, R152 ;  /* 0x00000000980672ca */ /* 0x000fe200000e0000 */
        /* <DEDUP_REMOVED lines=116> */
[----:B0-----:R-:W-:Y:S01]  /*63a0*/  FMNMX.FTZ R7, R8, R5, !PT ;  /* 0x0000000508077209 */ /* 0x001fe20007810000 */
[--C-:B------:R-:W-:Y:S01]  /*63b0*/  FFMA.FTZ R52, R52, UR4, -R10.reuse ;  /* 0x0000000434347c23 */ /* 0x100fe2000801080a */
[----:B------:R-:W-:-:S03]  /*63c0*/  FFMA.FTZ R10, R53, UR4, -R10 ;  /* 0x00000004350a7c23 */ /* 0x000fc6000801080a */
[----:B------:R-:W0:Y:S01]  /*63d0*/  SHFL.BFLY PT, R8, R7, 0x1, 0x1f ;  /* 0x0c201f0007087f89 */ /* 0x000e2200000e0000 */
[----:B------:R-:W-:Y:S08]  /*63e0*/  MUFU.EX2 R28, R28 ;  /* 0x0000001c001c7308 */ /* 0x000ff00000000800 */
[----:B------:R-:W2:Y:S01]  /*63f0*/  MUFU.EX2 R29, R29 ;  /* 0x0000001d001d7308 */ /* 0x000ea20000000800 */
[----:B-1----:R-:W-:-:S07]  /*6400*/  F2FP.F16.F32.PACK_AB R152, R25, R24 ;  /* 0x000000181998723e */ /* 0x002fce00000000ff */
[----:B------:R1:W-:Y:S01]  /*6410*/  MUFU.EX2 R11, R10 ;  /* 0x0000000a000b7308 */ /* 0x0003e20000000800 */
[----:B0-----:R-:W-:-:S07]  /*6420*/  FMNMX.FTZ R5, R7, R8, !PT ;  /* 0x0000000807057209 */ /* 0x001fce0007810000 */
[----:B------:R-:W-:Y:S01]  /*6430*/  MUFU.EX2 R32, R32 ;  /* 0x0000002000207308 */ /* 0x000fe20000000800 */
[----:B-1----:R-:W-:Y:S01]  /*6440*/  IMAD R10, R2, 0x1000, R19 ;  /* 0x00001000020a7824 */ /* 0x002fe200078e0213 */
[----:B--2---:R-:W-:Y:S01]  /*6450*/  F2FP.F16.F32.PACK_AB R154, R29, R28 ;  /* 0x0000001c1d9a723e */ /* 0x004fe200000000ff */
[C---:B------:R-:W-:Y:S01]  /*6460*/  FMUL.FTZ R7, R5.reuse, UR4 ;  /* 0x0000000405077c20 */ /* 0x040fe20008410000 */
[----:B------:R-:W-:Y:S01]  /*6470*/  FSETP.NEU.FTZ.AND P2, PT, R5, -INF , PT ;  /* 0xff8000000500780b */ /* 0x000fe20003f5d000 */
[C---:B------:R-:W-:Y:S01]  /*6480*/  VIADD R12, R10.reuse, 0x80 ;  /* 0x000000800a0c7836 */ /* 0x040fe20000000000 */
[----:B------:R-:W-:Y:S02]  /*6490*/  R2UR UR10, R10 ;  /* 0x000000000a0a72ca */ /* 0x000fe400000e0000 */
[----:B------:R-:W0:Y:S01]  /*64a0*/  MUFU.EX2 R33, R33 ;  /* 0x0000002100217308 */ /* 0x000e220000000800 */
[----:B------:R-:W-:Y:S02]  /*64b0*/  FSEL R8, R7, RZ, P2 ;  /* 0x000000ff07087208 */ /* 0x000fe40001000000 */
[----:B------:R-:W-:-:S02]  /*64c0*/  ISETP.NE.AND P2, PT, R14, RZ, PT ;  /* 0x000000ff0e00720c */ /* 0x000fc40003f45270 */
[----:B------:R-:W1:Y:S01]  /*64d0*/  @P1 LDC R14, c[0x0][0x450] ;  /* 0x00011400ff0e1b82 */ /* 0x000e620000000800 */
        /* <DEDUP_REMOVED lines=9> */
[----:B------:R-:W-:Y:S01]  /*6570*/  R2UR UR14, R12 ;  /* 0x000000000c0e72ca */ /* 0x000fe200000e0000 */
[----:B------:R-:W-:-:S02]  /*6580*/  @!P2 VIADD R7, R9, 0x38840 ;  /* 0x000388400907a836 */ /* 0x000fc40000000000 */
[--C-:B------:R-:W-:Y:S01]  /*6590*/  FFMA.FTZ R42, R42, UR4, -R8.reuse ;  /* 0x000000042a2a7c23 */ /* 0x100fe20008010808 */
[--C-:B------:R-:W-:Y:S01]  /*65a0*/  FFMA.FTZ R43, R43, UR4, -R8.reuse ;  /* 0x000000042b2b7c23 */ /* 0x100fe20008010808 */
[--C-:B------:R-:W-:Y:S01]  /*65b0*/  FFMA.FTZ R46, R46, UR4, -R8.reuse ;  /* 0x000000042e2e7c23 */ /* 0x100fe20008010808 */
[----:B------:R-:W2:Y:S01]  /*65c0*/  MUFU.EX2 R27, R27 ;  /* 0x0000001b001b7308 */ /* 0x000ea20000000800 */
[----:B------:R-:W-:Y:S01]  /*65d0*/  @!P2 PRMT R7, RZ, 0x654, R7 ;  /* 0x00000654ff07a816 */ /* 0x000fe20000000007 */
[--C-:B------:R-:W-:Y:S01]  /*65e0*/  FFMA.FTZ R47, R47, UR4, -R8.reuse ;  /* 0x000000042f2f7c23 */ /* 0x100fe20008010808 */
[--C-:B------:R-:W-:Y:S01]  /*65f0*/  FFMA.FTZ R50, R50, UR4, -R8.reuse ;  /* 0x0000000432327c23 */ /* 0x100fe20008010808 */
[--C-:B------:R-:W-:Y:S01]  /*6600*/  FFMA.FTZ R51, R51, UR4, -R8.reuse ;  /* 0x0000000433337c23 */ /* 0x100fe20008010808 */
[----:B------:R3:W-:Y:S01]  /*6610*/  @!P2 SYNCS.ARRIVE.TRANS64.RED.A1T0 RZ, [R7+URZ], RZ ;  /* 0x000000ff07ffa9a7 */ /* 0x0007e2000810043f */
[--C-:B------:R-:W-:Y:S01]  /*6620*/  FFMA.FTZ R54, R54, UR4, -R8.reuse ;  /* 0x0000000436367c23 */ /* 0x100fe20008010808 */
[----:B------:R-:W-:Y:S01]  /*6630*/  FFMA.FTZ R8, R55, UR4, -R8 ;  /* 0x0000000437087c23 */ /* 0x000fe20008010808 */
[----:B------:R-:W4:Y:S01]  /*6640*/  MUFU.EX2 R30, R30 ;  /* 0x0000001e001e7308 */ /* 0x000f220000000800 */
[----:B-1----:R-:W-:Y:S01]  /*6650*/  @P1 SHF.R.U32.HI R15, RZ, R14, R13 ;  /* 0x0000000eff0f1219 */ /* 0x002fe2000001160d */
[----:B------:R-:W-:Y:S01]  /*6660*/  @!P2 VIADD R9, R9, 0x38860 ;  /* 0x000388600909a836 */ /* 0x000fe20000000000 */
[----:B0-----:R-:W-:Y:S01]  /*6670*/  F2FP.F16.F32.PACK_AB R156, R33, R32 ;  /* 0x00000020219c723e */ /* 0x001fe200000000ff */
[----:B---3--:R-:W-:Y:S01]  /*6680*/  FADD.FTZ R7, R24, R25 ;  /* 0x0000001918077221 */ /* 0x008fe20000010000 */
[----:B------:R-:W-:-:S03]  /*6690*/  IADD3 R15, R15, R187, -R188 ;  /* 0x000000bb0f0f7210 */ /* 0x000fc60007ffe8bc */
[----:B------:R-:W0:Y:S01]  /*66a0*/  MUFU.EX2 R31, R31 ;  /* 0x0000001f001f7308 */ /* 0x000e220000000800 */
[----:B--2---:R-:W-:Y:S01]  /*66b0*/  FADD.FTZ R13, R26, R27 ;  /* 0x0000001b1a0d7221 */ /* 0x004fe20000010000 */
[----:B------:R-:W-:Y:S01]  /*66c0*/  FADD.FTZ R12, R28, R7 ;  /* 0x000000071c0c7221 */ /* 0x000fe20000010000 */
[----:B------:R-:W-:Y:S02]  /*66d0*/  F2FP.F16.F32.PACK_AB R153, R27, R26 ;  /* 0x0000001a1b99723e */ /* 0x000fe400000000ff */
[----:B------:R-:W-:Y:S01]  /*66e0*/  R2UR UR5, R15 ;  /* 0x000000000f0572ca */ /* 0x000fe200000e0000 */
[----:B------:R-:W-:Y:S01]  /*66f0*/  FADD.FTZ R7, R29, R12 ;  /* 0x0000000c1d077221 */ /* 0x000fe20000010000 */
[----:B------:R-:W-:Y:S01]  /*6700*/  @!P2 PRMT R9, RZ, 0x654, R9 ;  /* 0x00000654ff09a816 */ /* 0x000fe20000000009 */
[----:B------:R-:W1:Y:S01]  /*6710*/  MUFU.EX2 R34, R34 ;  /* 0x0000002200227308 */ /* 0x000e620000000800 */
[----:B----4-:R-:W-:Y:S01]  /*6720*/  FADD.FTZ R14, R30, R13 ;  /* 0x0000000d1e0e7221 */ /* 0x010fe20000010000 */
[----:B------:R-:W-:-:S04]  /*6730*/  FADD.FTZ R12, R32, R7 ;  /* 0x00000007200c7221 */ /* 0x000fc80000010000 */
[----:B------:R-:W-:Y:S02]  /*6740*/  FADD.FTZ R7, R33, R12 ;  /* 0x0000000c21077221 */ /* 0x000fe40000010000 */
[----:B------:R-:W2:Y:S01]  /*6750*/  MUFU.EX2 R35, R35 ;  /* 0x0000002300237308 */ /* 0x000ea20000000800 */
[C---:B0-----:R-:W-:Y:S01]  /*6760*/  FADD.FTZ R13, R31.reuse, R14 ;  /* 0x0000000e1f0d7221 */ /* 0x041fe20000010000 */
[----:B------:R-:W-:Y:S01]  /*6770*/  F2FP.F16.F32.PACK_AB R155, R31, R30 ;  /* 0x0000001e1f9b723e */ /* 0x000fe200000000ff */
[----:B------:R-:W-:Y:S01]  /*6780*/  BAR.SYNC.DEFER_BLOCKING 0xf, 0x100 ;  /* 0x03c4000000007b1d */ /* 0x000fe20000010000 */
[----:B------:R-:W-:-:S04]  /*6790*/  USHF.R.S32.HI UR7, URZ, 0x1f, UR5 ;  /* 0x0000001f3f077899 */ /* 0x000fc80008011405 */
[----:B------:R-:W-:Y:S01]  /*67a0*/  ULEA.HI UR7, UR7, UR5, URZ, 0x6 ;  /* 0x0000000507077291 */ /* 0x000fe2000f8f303f */
[----:B------:R-:W0:Y:S01]  /*67b0*/  MUFU.EX2 R36, R36 ;  /* 0x0000002400247308 */ /* 0x000e220000000800 */
[----:B-1----:R-:W-:Y:S02]  /*67c0*/  FADD.FTZ R14, R34, R13 ;  /* 0x0000000d220e7221 */ /* 0x002fe40000010000 */
[----:B------:R-:W-:-:S04]  /*67d0*/  USHF.R.S32.HI UR7, URZ, 0x6, UR7 ;  /* 0x000000063f077899 */ /* 0x000fc80008011407 */
[----:B------:R-:W-:Y:S01]  /*67e0*/  UISETP.LT.AND UP0, UPT, UR43, UR7, UPT ;  /* 0x000000072b00728c */ /* 0x000fe2000bf01270 */
[----:B------:R-:W1:Y:S01]  /*67f0*/  MUFU.EX2 R38, R38 ;  /* 0x0000002600267308 */ /* 0x000e620000000800 */
[C---:B--2---:R-:W-:Y:S01]  /*6800*/  FADD.FTZ R13, R35.reuse, R14 ;  /* 0x0000000e230d7221 */ /* 0x044fe20000010000 */
[----:B------:R-:W-:Y:S01]  /*6810*/  F2FP.F16.F32.PACK_AB R157, R35, R34 ;  /* 0x00000022239d723e */ /* 0x000fe200000000ff */
[----:B------:R-:W-:-:S04]  /*6820*/  USEL UR5, UR43, UR7, !UP0 ;  /* 0x000000072b057287 */ /* 0x000fc8000c000000 */
[----:B------:R-:W-:Y:S01]  /*6830*/  UISETP.GE.AND UP0, UPT, UR6, UR5, UPT ;  /* 0x000000050600728c */ /* 0x000fe2000bf06270 */
[----:B------:R-:W2:Y:S01]  /*6840*/  MUFU.EX2 R37, R37 ;  /* 0x0000002500257308 */ /* 0x000ea20000000800 */
[----:B0-----:R-:W-:Y:S01]  /*6850*/  FADD.FTZ R12, R36, R7 ;  /* 0x00000007240c7221 */ /* 0x001fe20000010000 */
[----:B------:R0:W-:Y:S03]  /*6860*/  STSM.16.M88.4 [R23+0x36400], R152 ;  /* 0x0364009817007844 */ /* 0x0001e60000000200 */
[----:B------:R-:W-:-:S03]  /*6870*/  PLOP3.LUT P3, PT, PT, PT, UP0, 0x80, 0x0 ;  /* 0x000000000000781c */ /* 0x000fc60003f6f008 */
[----:B------:R-:W3:Y:S01]  /*6880*/  MUFU.EX2 R39, R39 ;  /* 0x0000002700277308 */ /* 0x000ee20000000800 */
[----:B-1----:R-:W-:-:S07]  /*6890*/  FADD.FTZ R14, R38, R13 ;  /* 0x0000000d260e7221 */ /* 0x002fce0000010000 */
[----:B------:R-:W1:Y:S01]  /*68a0*/  MUFU.EX2 R40, R40 ;  /* 0x0000002800287308 */ /* 0x000e620000000800 */
[C---:B--2---:R-:W-:Y:S01]  /*68b0*/  FADD.FTZ R7, R37.reuse, R12 ;  /* 0x0000000c25077221 */ /* 0x044fe20000010000 */
[----:B------:R-:W-:-:S06]  /*68c0*/  F2FP.F16.F32.PACK_AB R158, R37, R36 ;  /* 0x00000024259e723e */ /* 0x000fcc00000000ff */
[----:B------:R-:W2:Y:S01]  /*68d0*/  MUFU.EX2 R42, R42 ;  /* 0x0000002a002a7308 */ /* 0x000ea20000000800 */
[C---:B---3--:R-:W-:Y:S01]  /*68e0*/  FADD.FTZ R13, R39.reuse, R14 ;  /* 0x0000000e270d7221 */ /* 0x048fe20000010000 */
[----:B------:R-:W-:-:S05]  /*68f0*/  F2FP.F16.F32.PACK_AB R159, R39, R38 ;  /* 0x00000026279f723e */ /* 0x000fca00000000ff */
[----:B------:R0:W-:Y:S01]  /*6900*/  STSM.16.M88.4 [R186], R156 ;  /* 0x0000009cba007844 */ /* 0x0001e20000000200 */
        /* <DEDUP_REMOVED lines=9> */
[----:B------:R-:W-:-:S06]  /*69a0*/  F2FP.F16.F32.PACK_AB R161, R43, R42 ;  /* 0x0000002a2ba1723e */ /* 0x000fcc00000000ff */
        /* <DEDUP_REMOVED lines=9> */
[----:B------:R-:W-:-:S05]  /*6a40*/  F2FP.F16.F32.PACK_AB R163, R47, R46 ;  /* 0x0000002e2fa3723e */ /* 0x000fca00000000ff */
[----:B------:R0:W-:Y:S01]  /*6a50*/  STSM.16.M88.4 [R184], R160 ;  /* 0x000000a0b8007844 */ /* 0x0001e20000000200 */
[----:B------:R-:W2:Y:S01]  /*6a60*/  MUFU.EX2 R49, R49 ;  /* 0x0000003100317308 */ /* 0x000ea20000000800 */
[----:B---3--:R-:W-:-:S07]  /*6a70*/  FADD.FTZ R12, R48, R7 ;  /* 0x00000007300c7221 */ /* 0x008fce0000010000 */
        /* <DEDUP_REMOVED lines=8> */
[----:B------:R3:W4:Y:S01]  /*6b00*/  MUFU.EX2 R167, R8 ;  /* 0x0000000800a77308 */ /* 0x0007220000000800 */
[----:B-1----:R-:W-:Y:S01]  /*6b10*/  F2FP.F16.F32.PACK_AB R166, R11, R52 ;  /* 0x000000340ba6723e */ /* 0x002fe200000000ff */
[----:B---3--:R-:W-:Y:S01]  /*6b20*/  FADD.FTZ R8, R52, R7 ;  /* 0x0000000734087221 */ /* 0x008fe20000010000 */
[----:B--2---:R-:W-:-:S03]  /*6b30*/  FADD.FTZ R12, R54, R13 ;  /* 0x0000000d360c7221 */ /* 0x004fc60000010000 */
[----:B------:R-:W-:Y:S01]  /*6b40*/  FADD.FTZ R7, R11, R8 ;  /* 0x000000080b077221 */ /* 0x000fe20000010000 */
[C---:B------:R-:W-:Y:S02]  /*6b50*/  VIADD R11, R10.reuse, 0x100 ;  /* 0x000001000a0b7836 */ /* 0x040fe40000000000 */
[----:B------:R-:W-:Y:S02]  /*6b60*/  VIADD R10, R10, 0x180 ;  /* 0x000001800a0a7836 */ /* 0x000fe40000000000 */
[C---:B----4-:R-:W-:Y:S01]  /*6b70*/  FADD.FTZ R8, R167.reuse, R12 ;  /* 0x0000000ca7087221 */ /* 0x050fe20000010000 */
[----:B------:R-:W-:-:S05]  /*6b80*/  F2FP.F16.F32.PACK_AB R167, R167, R54 ;  /* 0x00000036a7a7723e */ /* 0x000fca00000000ff */
[----:B------:R0:W-:Y:S01]  /*6b90*/  STSM.16.M88.4 [R185], R164 ;  /* 0x000000a4b9007844 */ /* 0x0001e20000000200 */
[----:B------:R-:W-:-:S06]  /*6ba0*/  WARPGROUP.ARRIVE ;  /* 0x00000000000079c5 */ /* 0x000fcc0000000000 */
[----:B------:R-:W-:Y:S01]  /*6bb0*/  HGMMA.64x256x16.F32 R24, R152, gdesc[UR8].tnspB, RZ, !UPT, gsb0 ;  /* 0x43e0000898187df0 */ /* 0x000fe2000c0008ff */
[----:B------:R-:W-:Y:S01]  /*6bc0*/  R2UR UR10, R11 ;  /* 0x000000000b0a72ca */ /* 0x000fe200000e0000 */
        /* <DEDUP_REMOVED lines=27> */
[----:B------:R-:W-:Y:S01]  /*6d80*/  ULDC UR4, c[0x0][0xa80] ;  /* 0x0002a00000047ab9 */ /* 0x000fe20000000800 */
[----:B------:R-:W-:Y:S02]  /*6d90*/  IMAD.MOV.U32 R10, RZ, RZ, R6 ;  /* 0x000000ffff0a7224 */ /* 0x000fe400078e0006 */
[----:B------:R-:W-:-:S07]  /*6da0*/  IMAD.MOV.U32 R12, RZ, RZ, R2 ;  /* 0x000000ffff0c7224 */ /* 0x000fce00078e0002 */
.L_x_8152:
        /* <DEDUP_REMOVED lines=8> */
.L_x_8144:
[----:B------:R-:W-:Y:S02]  /*6e30*/  IMAD.U32 R5, RZ, RZ, UR37 ;  /* 0x00000025ff057e24 */ /* 0x000fe4000f8e00ff */
[----:B0-----:R-:W-:-:S03]  /*6e40*/  IMAD R9, R2, 0x8, R16 ;  /* 0x0000000802097824 */ /* 0x001fc600078e0210 */
[----:B------:R-:W-:-:S04]  /*6e50*/  SHF.L.U32 R5, R5, 0x1f, RZ ;  /* 0x0000001f05057819 */ /* 0x000fc800000006ff */
[----:B------:R0:W1:Y:S01]  /*6e60*/  SYNCS.PHASECHK.TRANS64.TRYWAIT P3, [R9+URZ+0x38830], R5 ;  /* 0x03883005090075a7 */ /* 0x000062000806017f */
[----:B------:R-:W-:Y:S05]  /*6e70*/  @!P0 BRA `(.L_x_8145) ;  /* 0x0000000000048947 */ /* 0x000fea0003800000 */
[----:B------:R-:W-:Y:S01]  /*6e80*/  BPT.TRAP 0x1 ;  /* 0x000000040000795c */ /* 0x000fe20000300000 */
.L_x_8145:
[----:B------:R-:W-:Y:S01]  /*6e90*/  IMAD R6, R2, 0x200, R0 ;  /* 0x0000020002067824 */ /* 0x000fe200078e0200 */
[----:B-1----:R-:W-:Y:S06]  /*6ea0*/  @P3 BRA `(.L_x_8146) ;  /* 0x0000000000083947 */ /* 0x002fec0003800000 */
[----:B------:R-:W1:Y:S02]  /*6eb0*/  SYNCS.PHASECHK.TRANS64.TRYWAIT P3, [R9+URZ+0x38830], R5 ;  /* 0x03883005090075a7 */ /* 0x000e64000806017f */
[----:B-1----:R-:W-:Y:S05]  /*6ec0*/  @!P3 BRA `(.L_x_8147) ;  /* 0x0000013c00acb947 */ /* 0x002fea0003800000 */
.L_x_8146:
[----:B------:R-:W-:Y:S01]  /*6ed0*/  R2UR UR10, R6 ;  /* 0x00000000060a72ca */ /* 0x000fe200000e0000 */
[----:B------:R-:W-:Y:S01]  /*6ee0*/  WARPGROUP.ARRIVE ;  /* 0x00000000000079c5 */ /* 0x000fe20000000000 */
[----:B------:R-:W-:Y:S01]  /*6ef0*/  UMOV UR11, 0x40000040 ;  /* 0x40000040000b7882 */ /* 0x000fe20000000000 */
[----:B------:R-:W-:Y:S01]  /*6f00*/  UMOV UR15, 0x40000040 ;  /* 0x40000040000f7882 */ /* 0x000fe20000000000 */
[----:B------:R-:W-:Y:S01]  /*6f10*/  UMOV UR19, 0x40000040 ;  /* 0x4000004000137882 */ /* 0x000fe20000000000 */
[----:B------:R-:W-:-:S08]  /*6f20*/  UMOV UR23, 0x40000040 ;  /* 0x4000004000177882 */ /* 0x000fd00000000000 */
[----:B------:R-:W-:Y:S01]  /*6f30*/  HGMMA.64x64x16.F32 R152, gdesc[UR8], RZ, !UPT, gsb0 ;  /* 0x00e00000089879f0 */ /* 0x000fe2000c0008ff */
[----:B------:R-:W-:Y:S02]  /*6f40*/  UIADD3 UR14, UR10, 0x2, URZ ;  /* 0x000000020a0e7890 */ /* 0x000fe4000fffe03f */
[----:B------:R-:W-:Y:S02]  /*6f50*/  UIADD3 UR18, UR10, 0x4, URZ ;  /* 0x000000040a127890 */ /* 0x000fe4000fffe03f */
        /* <DEDUP_REMOVED lines=13> */
.L_x_8148:
[----:B------:R2:W3:Y:S01]  /*7030*/  SYNCS.PHASECHK.TRANS64.TRYWAIT P3, [R9+URZ+0x38850], R5 ;  /* 0x03885005090075a7 */ /* 0x0004e2000806017f */
[----:B------:R-:W-:Y:S05]  /*7040*/  @!P0 BRA `(.L_x_8149) ;  /* 0x0000000000048947 */ /* 0x000fea0003800000 */
[----:B------:R-:W-:Y:S01]  /*7050*/  BPT.TRAP 0x1 ;  /* 0x000000040000795c */ /* 0x000fe20000300000 */
.L_x_8149:
[----:B---3--:R-:W-:Y:S05]  /*7060*/  @P3 BRA `(.L_x_8150) ;  /* 0x0000000000083947 */ /* 0x008fea0003800000 */
[----:B------:R-:W3:Y:S02]  /*7070*/  SYNCS.PHASECHK.TRANS64.TRYWAIT P3, [R9+URZ+0x38850], R5 ;  /* 0x03885005090075a7 */ /* 0x000ee4000806017f */
[----:B---3--:R-:W-:Y:S05]  /*7080*/  @!P3 BRA `(.L_x_8151) ;  /* 0x0000013c0050b947 */ /* 0x008fea0003800000 */
.L_x_8150:
[----:B0123--:R-:W-:Y:S01]  /*7090*/  IMAD R5, R2, 0x1000, R3 ;  /* 0x0000100002057824 */ /* 0x00ffe200078e0203 */
[----:B------:R-:W-:Y:S01]  /*70a0*/  WARPGROUP.ARRIVE ;  /* 0x00000000000079c5 */ /* 0x000fe20000000000 */
[----:B------:R-:W-:Y:S01]  /*70b0*/  UMOV UR27, 0x40000040 ;  /* 0x40000040001b7882 */ /* 0x000fe20000000000 */
[----:B------:R-:W-:Y:S01]  /*70c0*/  VIADD R6, R4, 0x2 ;  /* 0x0000000204067836 */ /* 0x000fe20000000000 */
[----:B------:R-:W-:Y:S01]  /*70d0*/  UMOV UR29, 0x40000040 ;  /* 0x40000040001d7882 */ /* 0x000fe20000000000 */
[C---:B------:R-:W-:Y:S01]  /*70e0*/  R2UR UR26, R5.reuse ;  /* 0x00000000051a72ca */ /* 0x040fe200000e0000 */
[----:B------:R-:W-:Y:S01]  /*70f0*/  UMOV UR31, 0x40000040 ;  /* 0x40000040001f7882 */ /* 0x000fe20000000000 */
[----:B------:R-:W0:Y:S01]  /*7100*/  S2R R13, SR_TID.X ;  /* 0x00000000000d7919 */ /* 0x000e220000002100 */
[----:B------:R-:W-:Y:S01]  /*7110*/  R2UR UR28, R6 ;  /* 0x00000000061c72ca */ /* 0x000fe200000e0000 */
[C---:B------:R-:W-:Y:S01]  /*7120*/  VIADD R6, R5.reuse, 0x2 ;  /* 0x0000000205067836 */ /* 0x040fe20000000000 */
[----:B------:R-:W-:Y:S01]  /*7130*/  UMOV UR7, 0xffffffc0 ;  /* 0xffffffc000077882 */ /* 0x000fe20000000000 */
[----:B------:R-:W-:Y:S01]  /*7140*/  VIADD R20, R5, 0x800 ;  /* 0x0000080005147836 */ /* 0x000fe20000000000 */
[----:B------:R-:W-:Y:S01]  /*7150*/  UIMAD UR7, UR6, UR7, 0x1 ;  /* 0x00000001060774a4 */ /* 0x000fe2000f8e0207 */
[----:B------:R-:W-:Y:S01]  /*7160*/  IMAD.MOV.U32 R15, RZ, RZ, 0x4 ;  /* 0x00000004ff0f7424 */ /* 0x000fe200078e00ff */
[----:B------:R-:W-:Y:S01]  /*7170*/  R2UR UR30, R6 ;  /* 0x00000000061e72ca */ /* 0x000fe200000e0000 */
[----:B------:R-:W-:Y:S01]  /*7180*/  VIADD R6, R4, 0x4 ;  /* 0x0000000404067836 */ /* 0x000fe20000000000 */
[----:B------:R-:W-:Y:S01]  /*7190*/  UMOV UR11, 0x40000040 ;  /* 0x40000040000b7882 */ /* 0x000fe20000000000 */
[----:B------:R-:W-:Y:S01]  /*71a0*/  UISETP.GT.AND UP0, UPT, UR6, UR5, UPT ;  /* 0x000000050600728c */ /* 0x000fe2000bf04270 */
[----:B------:R-:W-:Y:S01]  /*71b0*/  HGMMA.64x64x16.F32 R152, gdesc[UR24], R152, gsb0 ;  /* 0x00e00000189879f0 */ /* 0x000fe20008000898 */
[----:B------:R-:W-:Y:S01]  /*71c0*/  UIADD3 UR6, UR6, -0x1, URZ ;  /* 0xffffffff06067890 */ /* 0x000fe2000fffe03f */
[----:B0-----:R-:W-:Y:S01]  /*71d0*/  SHF.R.U32.HI R13, RZ, 0x7, R13 ;  /* 0x00000007ff0d7819 */ /* 0x001fe2000001160d */
[----:B------:R-:W-:-:S02]  /*71e0*/  WARPGROUP.DEPBAR.LE gsb0, 0x0 ;  /* 0x00008000000079c5 */ /* 0x000fc40000010000 */
[----:B------:R-:W-:-:S06]  /*71f0*/  WARPGROUP.ARRIVE ;  /* 0x00000000000079c5 */ /* 0x000fcc0000000000 */
[----:B------:R-:W-:Y:S01]  /*7200*/  HGMMA.64x64x16.F32 R152, gdesc[UR28], R152, gsb0 ;  /* 0x00e000001c9879f0 */ /* 0x000fe20008000898 */
[----:B------:R-:W-:Y:S01]  /*7210*/  R2UR UR28, R6 ;  /* 0x00000000061c72ca */ /* 0x000fe200000e0000 */
[----:B------:R-:W-:Y:S01]  /*7220*/  VIADD R6, R5, 0x4 ;  /* 0x0000000405067836 */ /* 0x000fe20000000000 */
[----:B------:R-:W-:Y:S01]  /*7230*/  UMOV UR29, 0x40000040 ;  /* 0x40000040001d7882 */ /* 0x000fe20000000000 */
[----:B------:R-:W-:-:S03]  /*7240*/  UMOV UR31, 0x40000040 ;  /* 0x40000040001f7882 */ /* 0x000fc60000000000 */
[----:B------:R-:W-:Y:S01]  /*7250*/  R2UR UR30, R6 ;  /* 0x00000000061e72ca */ /* 0x000fe200000e0000 */
[----:B------:R-:W-:Y:S01]  /*7260*/  VIADD R6, R4, 0x6 ;  /* 0x0000000604067836 */ /* 0x000fe20000000000 */
[----:B------:R-:W-:Y:S02]  /*7270*/  WARPGROUP.DEPBAR.LE gsb0, 0x0 ;  /* 0x00008000000079c5 */ /* 0x000fe40000010000 */
[----:B------:R-:W-:-:S09]  /*7280*/  WARPGROUP.ARRIVE ;  /* 0x00000000000079c5 */ /* 0x000fd20000000000 */
        /* <DEDUP_REMOVED lines=113> */
[----:B------:R-:W-:Y:S02]  /*79a0*/  R2UR UR30, R6 ;  /* 0x00000000061e72ca */ /* 0x000fe400000e0000 */
[----:B------:R0:W1:Y:S02]  /*79b0*/  SHFL.IDX PT, R6, R13, RZ, 0x1f ;  /* 0x00001fff0d067589 */ /* 0x00006400000e0000 */
[----:B0-----:R-:W-:Y:S01]  /*79c0*/  VIADD R13, R4, 0x800 ;  /* 0x00000800040d7836 */ /* 0x001fe20000000000 */
[----:B-1----:R-:W-:-:S04]  /*79d0*/  ISETP.GT.AND P3, PT, R6, 0x7f, PT ;  /* 0x0000007f0600780c */ /* 0x002fc80003f64270 */
[----:B------:R-:W-:-:S05]  /*79e0*/  SEL R14, RZ, 0x2, !P3 ;  /* 0x00000002ff0e7807 */ /* 0x000fca0005800000 */
[----:B------:R-:W-:Y:S01]  /*79f0*/  IMAD.IADD R6, R13, 0x1, R14 ;  /* 0x000000010d067824 */ /* 0x000fe200078e020e */
[----:B------:R-:W-:Y:S02]  /*7a00*/  WARPGROUP.DEPBAR.LE gsb0, 0x0 ;  /* 0x00008000000079c5 */ /* 0x000fe40000010000 */
[----:B------:R-:W-:-:S06]  /*7a10*/  WARPGROUP.ARRIVE ;  /* 0x00000000000079c5 */ /* 0x000fcc0000000000 */
[----:B------:R-:W-:Y:S01]  /*7a20*/  HGMMA.64x64x16.F32 R152, gdesc[UR28], R152, gsb0 ;  /* 0x00e000001c9879f0 */ /* 0x000fe20008000898 */
[----:B------:R-:W-:Y:S01]  /*7a30*/  R2UR UR28, R6 ;  /* 0x00000000061c72ca */ /* 0x000fe200000e0000 */
[----:B------:R-:W-:Y:S01]  /*7a40*/  IMAD.IADD R6, R14, 0x1, R20 ;  /* 0x000000010e067824 */ /* 0x000fe200078e0214 */
[----:B------:R-:W-:Y:S01]  /*7a50*/  UMOV UR29, 0x40000040 ;  /* 0x40000040001d7882 */ /* 0x000fe20000000000 */
[----:B------:R-:W-:-:S03]  /*7a60*/  UMOV UR31, 0x40000040 ;  /* 0x40000040001f7882 */ /* 0x000fc60000000000 */
[----:B------:R-:W-:Y:S02]  /*7a70*/  R2UR UR30, R6 ;  /* 0x00000000061e72ca */ /* 0x000fe400000e0000 */
[C---:B------:R-:W-:Y:S02]  /*7a80*/  SEL R6, R15.reuse, 0x2, P3 ;  /* 0x000000020f067807 */ /* 0x040fe40001800000 */
[----:B------:R-:W-:-:S03]  /*7a90*/  SEL R15, R15, 0x6, !P3 ;  /* 0x000000060f0f7807 */ /* 0x000fc60005800000 */
[C---:B------:R-:W-:Y:S02]  /*7aa0*/  IMAD.IADD R21, R13.reuse, 0x1, R6 ;  /* 0x000000010d157824 */ /* 0x040fe400078e0206 */
[----:B------:R-:W-:Y:S01]  /*7ab0*/  IMAD.IADD R13, R13, 0x1, R15 ;  /* 0x000000010d0d7824 */ /* 0x000fe200078e020f */
[----:B------:R-:W-:Y:S02]  /*7ac0*/  WARPGROUP.DEPBAR.LE gsb0, 0x0 ;  /* 0x00008000000079c5 */ /* 0x000fe40000010000 */
[----:B------:R-:W-:-:S06]  /*7ad0*/  WARPGROUP.ARRIVE ;  /* 0x00000000000079c5 */ /* 0x000fcc0000000000 */
[----:B------:R-:W-:Y:S01]  /*7ae0*/  HGMMA.64x64x16.F32 R152, gdesc[UR28], R152, gsb0 ;  /* 0x00e000001c9879f0 */ /* 0x000fe20008000898 */
[----:B------:R-:W-:Y:S01]  /*7af0*/  R2UR UR28, R21 ;  /* 0x00000000151c72ca */ /* 0x000fe200000e0000 */
[C---:B------:R-:W-:Y:S01]  /*7b00*/  IMAD.IADD R21, R20.reuse, 0x1, R6 ;  /* 0x0000000114157824 */ /* 0x040fe200078e0206 */
[----:B------:R-:W-:Y:S01]  /*7b10*/  UMOV UR29, 0x40000040 ;  /* 0x40000040001d7882 */ /* 0x000fe20000000000 */
[----:B------:R-:W-:Y:S01]  /*7b20*/  UMOV UR31, 0x40000040 ;  /* 0x40000040001f7882 */ /* 0x000fe20000000000 */
[----:B------:R-:W-:Y:S02]  /*7b30*/  IMAD.IADD R20, R20, 0x1, R15 ;  /* 0x0000000114147824 */ /* 0x000fe400078e020f */
[----:B------:R-:W-:Y:S01]  /*7b40*/  R2UR UR30, R21 ;  /* 0x00000000151e72ca */ /* 0x000fe200000e0000 */
[----:B------:R-:W-:Y:S02]  /*7b50*/  WARPGROUP.DEPBAR.LE gsb0, 0x0 ;  /* 0x00008000000079c5 */ /* 0x000fe40000010000 */
[----:B------:R-:W-:-:S10]  /*7b60*/  WARPGROUP.ARRIVE ;  /* 0x00000000000079c5 */ /* 0x000fd40000000000 */
        /* <DEDUP_REMOVED lines=26> */
[----:B------:R-:W-:Y:S01]  /*7d10*/  VIADD R20, R5, 0xa00 ;  /* 0x00000a0005147836 */ /* 0x000fe20000000000 */
[----:B------:R-:W-:Y:S01]  /*7d20*/  UMOV UR29, 0x40000040 ;  /* 0x40000040001d7882 */ /* 0x000fe20000000000 */
[----:B------:R-:W-:Y:S02]  /*7d30*/  UMOV UR31, 0x40000040 ;  /* 0x40000040001f7882 */ /* 0x000fe40000000000 */
[----:B------:R-:W-:-:S05]  /*7d40*/  IMAD.IADD R21, R14, 0x1, R20 ;  /* 0x000000010e157824 */ /* 0x000fca00078e0214 */
[----:B------:R-:W-:Y:S01]  /*7d50*/  R2UR UR30, R21 ;  /* 0x00000000151e72ca */ /* 0x000fe200000e0000 */
[C---:B------:R-:W-:Y:S02]  /*7d60*/  IMAD.IADD R21, R13.reuse, 0x1, R6 ;  /* 0x000000010d157824 */ /* 0x040fe400078e0206 */
[----:B------:R-:W-:Y:S01]  /*7d70*/  IMAD.IADD R13, R13, 0x1, R15 ;  /* 0x000000010d0d7824 */ /* 0x000fe200078e020f */
[----:B------:R-:W-:Y:S02]  /*7d80*/  WARPGROUP.DEPBAR.LE gsb0, 0x0 ;  /* 0x00008000000079c5 */ /* 0x000fe40000010000 */
[----:B------:R-:W-:-:S07]  /*7d90*/  WARPGROUP.ARRIVE ;  /* 0x00000000000079c5 */ /* 0x000fce0000000000 */
[----:B------:R-:W-:Y:S01]  /*7da0*/  HGMMA.64x64x16.F32 R152, gdesc[UR28], R152, gsb0 ;  /* 0x00e000001c9879f0 */ /* 0x000fe20008000898 */
[----:B------:R-:W-:Y:S01]  /*7db0*/  R2UR UR28, R21 ;  /* 0x00000000151c72ca */ /* 0x000fe200000e0000 */
[--C-:B------:R-:W-:Y:S01]  /*7dc0*/  IMAD.IADD R21, R6, 0x1, R20.reuse ;  /* 0x0000000106157824 */ /* 0x100fe200078e0214 */
        /* <DEDUP_REMOVED lines=82> */
[--C-:B------:R-:W-:Y:S02]  /*82f0*/  IMAD.IADD R6, R6, 0x1, R20.reuse ;  /* 0x0000000106067824 */ /* 0x100fe400078e0214 */
        /* <DEDUP_REMOVED lines=21> */
[----:B------:R-:W-:-:S04]  /*8450*/  LOP3.LUT R13, R13, 0x6, RZ, 0xc0, !PT ;  /* 0x000000060d0d7812 */ /* 0x000fc800078ec0ff */
[CC--:B------:R-:W-:Y:S02]  /*8460*/  IADD3 R5, R13.reuse, R6.reuse, R5 ;  /* 0x000000060d057210 */ /* 0x0c0fe40007ffe005 */
[----:B------:R-:W-:Y:S02]  /*8470*/  IADD3 R6, R13, R6, R4 ;  /* 0x000000060d067210 */ /* 0x000fe40007ffe004 */
[----:B------:R-:W0:Y:S01]  /*8480*/  @P1 LDC R13, c[0x0][0x44c] ;  /* 0x00011300ff0d1b82 */ /* 0x000e220000000800 */
[----:B------:R-:W-:Y:S02]  /*8490*/  WARPGROUP.DEPBAR.LE gsb0, 0x0 ;  /* 0x00008000000079c5 */ /* 0x000fe40000010000 */
[----:B------:R-:W-:-:S06]  /*84a0*/  WARPGROUP.ARRIVE ;  /* 0x00000000000079c5 */ /* 0x000fcc0000000000 */
[----:B------:R-:W-:Y:S01]  /*84b0*/  HGMMA.64x64x16.F32 R152, gdesc[UR28], R152, gsb0 ;  /* 0x00e000001c9879f0 */ /* 0x000fe20008000898 */
[----:B------:R-:W-:Y:S01]  /*84c0*/  R2UR UR28, R6 ;  /* 0x00000000061c72ca */ /* 0x000fe200000e0000 */
[----:B------:R-:W-:Y:S01]  /*84d0*/  UMOV UR29, 0x40000040 ;  /* 0x40000040001d7882 */ /* 0x000fe20000000000 */
[----:B------:R-:W-:Y:S01]  /*84e0*/  R2UR UR30, R5 ;  /* 0x00000000051e72ca */ /* 0x000fe200000e0000 */
[----:B------:R-:W-:Y:S01]  /*84f0*/  UMOV UR31, 0x40000040 ;  /* 0x40000040001f7882 */ /* 0x000fe20000000000 */
[----:B------:R-:W1:Y:S01]  /*8500*/  @P1 LDC R5, c[0x0][0x450] ;  /* 0x00011400ff051b82 */ /* 0x000e620000000800 */
[----:B------:R-:W-:-:S04]  /*8510*/  VIADD R6, R190, UR42 ;  /* 0x0000002abe067c36 */ /* 0x000fc80008000000 */
[----:B0-----:R-:W-:-:S05]  /*8520*/  @P1 IMAD.HI.U32 R13, R6, R13, RZ ;  /* 0x0000000d060d1227 */ /* 0x001fca00078e00ff */
[----:B-1----:R-:W-:Y:S02]  /*8530*/  @P1 SHF.R.U32.HI R6, RZ, R5, R13 ;  /* 0x00000005ff061219 */ /* 0x002fe4000001160d */
[----:B------:R-:W-:-:S03]  /*8540*/  IADD3 R5, R187, UR7, -R189 ;  /* 0x00000007bb057c10 */ /* 0x000fc6000fffe8bd */
[----:B------:R-:W0:Y:S02]  /*8550*/  SHFL.IDX PT, R13, R6, RZ, 0x1c1f ;  /* 0x001c1fff060d7589 */ /* 0x000e2400000e0000 */
[----:B------:R-:W-:-:S04]  /*8560*/  IMAD.IADD R5, R5, 0x1, -R188 ;  /* 0x0000000105057824 */ /* 0x000fc800078e0abc */
[----:B0-----:R-:W-:-:S05]  /*8570*/  IMAD.IADD R13, R5, 0x1, R13 ;  /* 0x00000001050d7824 */ /* 0x001fca00078e020d */
[C---:B------:R-:W-:Y:S02]  /*8580*/  ISETP.GT.AND P3, PT, R13.reuse, RZ, PT ;  /* 0x000000ff0d00720c */ /* 0x040fe40003f64270 */
[C---:B------:R-:W-:Y:S02]  /*8590*/  ISETP.GT.AND P4, PT, R13.reuse, 0x1, PT ;  /* 0x000000010d00780c */ /* 0x040fe40003f84270 */
[C---:B------:R-:W-:Y:S02]  /*85a0*/  ISETP.GT.AND P6, PT, R13.reuse, 0x28, PT ;  /* 0x000000280d00780c */ /* 0x040fe40003fc4270 */
        /* <DEDUP_REMOVED lines=42> */
[----:B------:R-:W-:Y:S02]  /*8850*/  ISETP.GT.AND P6, PT, R13, 0x38, PT ;  /* 0x000000380d00780c */ /* 0x000fe40003fc4270 */
[----:B------:R-:W-:Y:S02]  /*8860*/  FMNMX.FTZ R14, R177, R14, !PT ;  /* 0x0000000eb10e7209 */ /* 0x000fe40007810000 */
[----:B------:R-:W-:-:S02]  /*8870*/  FSEL R180, R180, -INF , P6 ;  /* 0xff800000b4b47808 */ /* 0x000fc40003000000 */
[----:B------:R-:W-:Y:S02]  /*8880*/  ISETP.GT.AND P5, PT, R13, 0x39, PT ;  /* 0x000000390d00780c */ /* 0x000fe40003fa4270 */
[----:B------:R-:W-:Y:S02]  /*8890*/  FMNMX.FTZ R13, R180, R14, !PT ;  /* 0x0000000eb40d7209 */ /* 0x000fe40007810000 */
[----:B------:R-:W0:Y:S01]  /*88a0*/  SHFL.IDX PT, R14, R6, 0x1, 0x1c1f ;  /* 0x003c1f00060e7f89 */ /* 0x000e2200000e0000 */
[----:B------:R-:W-:-:S04]  /*88b0*/  FSEL R181, R181, -INF , P5 ;  /* 0xff800000b5b57808 */ /* 0x000fc80002800000 */
[----:B------:R-:W-:-:S05]  /*88c0*/  FMNMX.FTZ R13, R181, R13, !PT ;  /* 0x0000000db50d7209 */ /* 0x000fca0007810000 */
[----:B------:R-:W1:Y:S01]  /*88d0*/  SHFL.BFLY PT, R6, R13, 0x2, 0x1f ;  /* 0x0c401f000d067f89 */ /* 0x000e6200000e0000 */
[----:B0-----:R-:W-:-:S05]  /*88e0*/  IMAD.IADD R5, R5, 0x1, R14 ;  /* 0x0000000105057824 */ /* 0x001fca00078e020e */
        /* <DEDUP_REMOVED lines=13> */
[C---:B------:R-:W-:Y:S02]  /*89c0*/  ISETP.GT.AND P6, PT, R5.reuse, 0x18, PT ;  /* 0x000000180500780c */ /* 0x040fe40003fc4270 */
[----:B------:R-:W-:Y:S02]  /*89d0*/  ISETP.GT.AND P3, PT, R5, 0x19, PT ;  /* 0x000000190500780c */ /* 0x000fe40003f64270 */
[----:B------:R-:W-:Y:S02]  /*89e0*/  FSEL R162, R162, -INF , P4 ;  /* 0xff800000a2a27808 */ /* 0x000fe40002000000 */
[----:B------:R-:W-:Y:S02]  /*89f0*/  FMNMX.FTZ R14, R159, R14, !PT ;  /* 0x0000000e9f0e7209 */ /* 0x000fe40007810000 */
        /* <DEDUP_REMOVED lines=9> */
[----:B------:R-:W-:Y:S02]  /*8a90*/  FSEL R171, R171, -INF , P5 ;  /* 0xff800000abab7808 */ /* 0x000fe40002800000 */
[----:B------:R-:W-:Y:S02]  /*8aa0*/  FSEL R174, R174, -INF , P6 ;  /* 0xff800000aeae7808 */ /* 0x000fe40003000000 */
[----:B------:R-:W-:Y:S02]  /*8ab0*/  FSEL R175, R175, -INF , P3 ;  /* 0xff800000afaf7808 */ /* 0x000fe40001800000 */
[----:B------:R-:W-:-:S02]  /*8ac0*/  ISETP.GT.AND P4, PT, R5, 0x30, PT ;  /* 0x000000300500780c */ /* 0x000fc40003f84270 */
[C---:B------:R-:W-:Y:S02]  /*8ad0*/  ISETP.GT.AND P5, PT, R5.reuse, 0x31, PT ;  /* 0x000000310500780c */ /* 0x040fe40003fa4270 */
[C---:B------:R-:W-:Y:S02]  /*8ae0*/  ISETP.GT.AND P6, PT, R5.reuse, 0x38, PT ;  /* 0x000000380500780c */ /* 0x040fe40003fc4270 */
[----:B------:R-:W-:Y:S02]  /*8af0*/  ISETP.GT.AND P3, PT, R5, 0x39, PT ;  /* 0x000000390500780c */ /* 0x000fe40003f64270 */
[----:B------:R-:W-:Y:S02]  /*8b00*/  FMNMX.FTZ R5, R163, R14, !PT ;  /* 0x0000000ea3057209 */ /* 0x000fe40007810000 */
[----:B------:R-:W-:Y:S02]  /*8b10*/  FSEL R178, R178, -INF , P4 ;  /* 0xff800000b2b27808 */ /* 0x000fe40002000000 */
[----:B------:R-:W-:-:S02]  /*8b20*/  FMNMX.FTZ R5, R166, R5, !PT ;  /* 0x00000005a6057209 */ /* 0x000fc40007810000 */
[----:B-1----:R-:W-:Y:S02]  /*8b30*/  FMNMX.FTZ R6, R13, R6, !PT ;  /* 0x000000060d067209 */ /* 0x002fe40007810000 */
[----:B------:R-:W-:Y:S02]  /*8b40*/  FMNMX.FTZ R5, R167, R5, !PT ;  /* 0x00000005a7057209 */ /* 0x000fe40007810000 */
[----:B------:R-:W-:Y:S01]  /*8b50*/  FSEL R179, R179, -INF , P5 ;  /* 0xff800000b3b37808 */ /* 0x000fe20002800000 */
[----:B------:R-:W0:Y:S01]  /*8b60*/  SHFL.BFLY PT, R13, R6, 0x1, 0x1f ;  /* 0x0c201f00060d7f89 */ /* 0x000e2200000e0000 */
[----:B------:R-:W-:Y:S02]  /*8b70*/  FMNMX.FTZ R5, R170, R5, !PT ;  /* 0x00000005aa057209 */ /* 0x000fe40007810000 */
[----:B------:R-:W-:Y:S02]  /*8b80*/  FSEL R182, R182, -INF , P6 ;  /* 0xff800000b6b67808 */ /* 0x000fe40003000000 */
[----:B------:R-:W-:-:S02]  /*8b90*/  FMNMX.FTZ R5, R171, R5, !PT ;  /* 0x00000005ab057209 */ /* 0x000fc40007810000 */
[----:B------:R-:W-:Y:S02]  /*8ba0*/  FSEL R229, R183, -INF , P3 ;  /* 0xff800000b7e57808 */ /* 0x000fe40001800000 */
        /* <DEDUP_REMOVED lines=9> */
[----:B------:R-:W-:Y:S01]  /*8c40*/  FSEL R228, R228, RZ, P4 ;  /* 0x000000ffe4e47208 */ /* 0x000fe20002000000 */
[----:B------:R-:W0:Y:S04]  /*8c50*/  SHFL.BFLY PT, R15, R5, 0x2, 0x1f ;  /* 0x0c401f00050f7f89 */ /* 0x000e2800000e0000 */
        /* <DEDUP_REMOVED lines=14> */
[----:B------:R-:W-:-:S03]  /*8d40*/  FFMA.FTZ R173, R181, UR4, -R228 ;  /* 0x00000004b5ad7c23 */ /* 0x000fc600080108e4 */
[----:B------:R-:W-:Y:S01]  /*8d50*/  MUFU.EX2 R152, R152 ;  /* 0x0000009800987308 */ /* 0x000fe20000000800 */
[----:B0-----:R-:W-:Y:S01]  /*8d60*/  FMNMX.FTZ R5, R5, R15, !PT ;  /* 0x0000000f05057209 */ /* 0x001fe20007810000 */
[--C-:B------:R-:W-:Y:S01]  /*8d70*/  FFMA.FTZ R15, R169, UR4, -R228.reuse ;  /* 0x00000004a90f7c23 */ /* 0x100fe200080108e4 */
[----:B------:R-:W-:-:S03]  /*8d80*/  FFMA.FTZ R169, R177, UR4, -R228 ;  /* 0x00000004b1a97c23 */ /* 0x000fc600080108e4 */
[----:B------:R-:W0:Y:S02]  /*8d90*/  SHFL.BFLY PT, R164, R5, 0x1, 0x1f ;  /* 0x0c201f0005a47f89 */ /* 0x000e2400000e0000 */
[----:B------:R-:W-:Y:S08]  /*8da0*/  MUFU.EX2 R153, R153 ;  /* 0x0000009900997308 */ /* 0x000ff00000000800 */
[----:B------:R-:W-:Y:S08]  /*8db0*/  MUFU.EX2 R156, R156 ;  /* 0x0000009c009c7308 */ /* 0x000ff00000000800 */
[----:B------:R-:W-:Y:S01]  /*8dc0*/  MUFU.EX2 R157, R157 ;  /* 0x0000009d009d7308 */ /* 0x000fe20000000800 */
[----:B0-----:R-:W-:-:S07]  /*8dd0*/  FMNMX.FTZ R5, R5, R164, !PT ;  /* 0x000000a405057209 */ /* 0x001fce0007810000 */
[----:B------:R-:W-:Y:S01]  /*8de0*/  MUFU.EX2 R161, R161 ;  /* 0x000000a100a17308 */ /* 0x000fe20000000800 */
[C---:B------:R-:W-:Y:S01]  /*8df0*/  FSETP.NEU.FTZ.AND P3, PT, R5.reuse, -INF , PT ;  /* 0xff8000000500780b */ /* 0x040fe20003f7d000 */
[----:B------:R-:W-:-:S06]  /*8e00*/  FMUL.FTZ R164, R5, UR4 ;  /* 0x0000000405a47c20 */ /* 0x000fcc0008410000 */
[----:B------:R-:W-:Y:S01]  /*8e10*/  MUFU.EX2 R160, R160 ;  /* 0x000000a000a07308 */ /* 0x000fe20000000800 */
[----:B------:R-:W-:-:S05]  /*8e20*/  FSEL R164, R164, RZ, P3 ;  /* 0x000000ffa4a47208 */ /* 0x000fca0001800000 */
[--C-:B------:R-:W-:Y:S01]  /*8e30*/  FFMA.FTZ R165, R155, UR4, -R164.reuse ;  /* 0x000000049ba57c23 */ /* 0x100fe200080108a4 */
[--C-:B------:R-:W-:Y:S01]  /*8e40*/  FFMA.FTZ R155, R158, UR4, -R164.reuse ;  /* 0x000000049e9b7c23 */ /* 0x100fe200080108a4 */
[--C-:B------:R-:W-:Y:S01]  /*8e50*/  FFMA.FTZ R158, R162, UR4, -R164.reuse ;  /* 0x00000004a29e7c23 */ /* 0x100fe200080108a4 */
[--C-:B------:R-:W-:Y:S01]  /*8e60*/  FFMA.FTZ R162, R163, UR4, -R164.reuse ;  /* 0x00000004a3a27c23 */ /* 0x100fe200080108a4 */
[--C-:B------:R-:W-:Y:S01]  /*8e70*/  FFMA.FTZ R176, R166, UR4, -R164.reuse ;  /* 0x00000004a6b07c23 */ /* 0x100fe200080108a4 */
[----:B------:R-:W-:Y:S01]  /*8e80*/  FSEL R163, R6, RZ, P4 ;  /* 0x000000ff06a37208 */ /* 0x000fe20002000000 */
[--C-:B------:R-:W-:Y:S01]  /*8e90*/  FFMA.FTZ R154, R154, UR4, -R164.reuse ;  /* 0x000000049a9a7c23 */ /* 0x100fe200080108a4 */
[----:B------:R-:W-:Y:S01]  /*8ea0*/  FSEL R166, R5, RZ, P3 ;  /* 0x000000ff05a67208 */ /* 0x000fe20001800000 */
[----:B------:R-:W-:Y:S01]  /*8eb0*/  FFMA.FTZ R177, R167, UR4, -R164 ;  /* 0x00000004a7b17c23 */ /* 0x000fe200080108a4 */
[----:B------:R-:W-:Y:S01]  /*8ec0*/  ISETP.NE.AND P3, PT, R22, RZ, PT ;  /* 0x000000ff1600720c */ /* 0x000fe20003f65270 */
[----:B------:R-:W-:Y:S01]  /*8ed0*/  FADD.FTZ R163, -R163, R10 ;  /* 0x0000000aa3a37221 */ /* 0x000fe20000010100 */
[----:B------:R-:W-:Y:S01]  /*8ee0*/  MUFU.EX2 R165, R165 ;  /* 0x000000a500a57308 */ /* 0x000fe20000000800 */
[----:B------:R-:W-:Y:S01]  /*8ef0*/  FADD.FTZ R166, -R166, R11 ;  /* 0x0000000ba6a67221 */ /* 0x000fe20000010100 */
[----:B------:R-:W-:-:S02]  /*8f00*/  @!P2 VIADD R11, R9, 0x38840 ;  /* 0x00038840090ba836 */ /* 0x000fc40000000000 */
[----:B------:R-:W-:Y:S01]  /*8f10*/  FMUL.FTZ R163, R163, UR4 ;  /* 0x00000004a3a37c20 */ /* 0x000fe20008410000 */
[--C-:B------:R-:W-:Y:S01]  /*8f20*/  FFMA.FTZ R159, R159, UR4, -R164.reuse ;  /* 0x000000049f9f7c23 */ /* 0x100fe200080108a4 */
[----:B------:R-:W-:Y:S01]  /*8f30*/  FMUL.FTZ R166, R166, UR4 ;  /* 0x00000004a6a67c20 */ /* 0x000fe20008410000 */
[--C-:B------:R-:W-:Y:S01]  /*8f40*/  FFMA.FTZ R10, R170, UR4, -R164.reuse ;  /* 0x00000004aa0a7c23 */ /* 0x100fe200080108a4 */
[----:B------:R-:W-:Y:S01]  /*8f50*/  @!P2 PRMT R11, RZ, 0x654, R11 ;  /* 0x00000654ff0ba816 */ /* 0x000fe2000000000b */
[----:B------:R-:W-:Y:S01]  /*8f60*/  MUFU.EX2 R154, R154 ;  /* 0x0000009a009a7308 */ /* 0x000fe20000000800 */
[--C-:B------:R-:W-:Y:S01]  /*8f70*/  FFMA.FTZ R179, R179, UR4, -R164.reuse ;  /* 0x00000004b3b37c23 */ /* 0x100fe200080108a4 */
[----:B------:R-:W-:Y:S01]  /*8f80*/  FFMA.FTZ R182, R182, UR4, -R164 ;  /* 0x00000004b6b67c23 */ /* 0x000fe200080108a4 */
[----:B------:R-:W-:Y:S01]  /*8f90*/  @!P3 IMAD R167, R12, 0x40, R18 ;  /* 0x000000400ca7b824 */ /* 0x000fe200078e0212 */
[----:B------:R0:W-:Y:S01]  /*8fa0*/  @!P2 SYNCS.ARRIVE.TRANS64.RED.A1T0 RZ, [R11+URZ], RZ ;  /* 0x000000ff0bffa9a7 */ /* 0x0001e2000810043f */
[--C-:B------:R-:W-:Y:S01]  /*8fb0*/  FFMA.FTZ R12, R174, UR4, -R164.reuse ;  /* 0x00000004ae0c7c23 */ /* 0x100fe200080108a4 */
[----:B------:R-:W-:Y:S01]  /*8fc0*/  FFMA.FTZ R171, R171, UR4, -R164 ;  /* 0x00000004abab7c23 */ /* 0x000fe200080108a4 */
[----:B------:R-:W-:Y:S01]  /*8fd0*/  @!P3 IMAD R167, R167, 0x4, R16 ;  /* 0x00000004a7a7b824 */ /* 0x000fe200078e0210 */
[----:B------:R-:W1:Y:S01]  /*8fe0*/  MUFU.EX2 R163, R163 ;  /* 0x000000a300a37308 */ /* 0x000e620000000800 */
[--C-:B------:R-:W-:Y:S01]  /*8ff0*/  FFMA.FTZ R175, R175, UR4, -R164.reuse ;  /* 0x00000004afaf7c23 */ /* 0x100fe200080108a4 */
[--C-:B------:R-:W-:Y:S01]  /*9000*/  FFMA.FTZ R178, R178, UR4, -R164.reuse ;  /* 0x00000004b2b27c23 */ /* 0x100fe200080108a4 */
[----:B------:R-:W-:Y:S01]  /*9010*/  FFMA.FTZ R164, R229, UR4, -R164 ;  /* 0x00000004e5a47c23 */ /* 0x000fe200080108a4 */
[----:B------:R-:W-:-:S04]  /*9020*/  @!P2 VIADD R9, R9, 0x38860 ;  /* 0x000388600909a836 */ /* 0x000fc80000000000 */
[----:B------:R-:W2:Y:S01]  /*9030*/  MUFU.EX2 R166, R166 ;  /* 0x000000a600a67308 */ /* 0x000ea20000000800 */
[----:B------:R-:W-:-:S07]  /*9040*/  @!P2 PRMT R9, RZ, 0x654, R9 ;  /* 0x00000654ff09a816 */ /* 0x000fce0000000009 */
[----:B------:R-:W3:Y:S01]  /*9050*/  MUFU.EX2 R155, R155 ;  /* 0x0000009b009b7308 */ /* 0x000ee20000000800 */
[----:B-1----:R-:W-:Y:S01]  /*9060*/  @!P3 STS [R167+0x38400], R163 ;  /* 0x038400a3a700b388 */ /* 0x002fe20000000800 */
[-C--:B------:R-:W-:Y:S01]  /*9070*/  FMUL.FTZ R24, R24, R163.reuse ;  /* 0x000000a318187220 */ /* 0x080fe20000410000 */
[-C--:B------:R-:W-:Y:S01]  /*9080*/  FMUL.FTZ R25, R25, R163.reuse ;  /* 0x000000a319197220 */ /* 0x080fe20000410000 */
[-C--:B------:R-:W-:Y:S01]  /*9090*/  FMUL.FTZ R28, R28, R163.reuse ;  /* 0x000000a31c1c7220 */ /* 0x080fe20000410000 */
[-C--:B------:R-:W-:Y:S01]  /*90a0*/  FMUL.FTZ R29, R29, R163.reuse ;  /* 0x000000a31d1d7220 */ /* 0x080fe20000410000 */
[-C--:B------:R-:W-:Y:S01]  /*90b0*/  FMUL.FTZ R32, R32, R163.reuse ;  /* 0x000000a320207220 */ /* 0x080fe20000410000 */
[-C--:B------:R-:W-:Y:S01]  /*90c0*/  FMUL.FTZ R33, R33, R163.reuse ;  /* 0x000000a321217220 */ /* 0x080fe20000410000 */
[----:B------:R-:W1:Y:S01]  /*90d0*/  MUFU.EX2 R159, R159 ;  /* 0x0000009f009f7308 */ /* 0x000e620000000800 */
[----:B--2---:R2:W-:Y:S01]  /*90e0*/  @!P3 STS [R167+0x38420], R166 ;  /* 0x038420a6a700b388 */ /* 0x0045e20000000800 */
[----:B------:R-:W-:Y:S01]  /*90f0*/  FFMA.FTZ R8, R166, R8, R154 ;  /* 0x00000008a6087223 */ /* 0x000fe2000001009a */
[-C--:B------:R-:W-:Y:S01]  /*9100*/  FMUL.FTZ R36, R36, R163.reuse ;  /* 0x000000a324247220 */ /* 0x080fe20000410000 */
[-C--:B------:R-:W-:Y:S01]  /*9110*/  FMUL.FTZ R37, R37, R163.reuse ;  /* 0x000000a325257220 */ /* 0x080fe20000410000 */
[-C--:B------:R-:W-:Y:S01]  /*9120*/  FMUL.FTZ R40, R40, R163.reuse ;  /* 0x000000a328287220 */ /* 0x080fe20000410000 */
[----:B------:R-:W-:Y:S01]  /*9130*/  FADD.FTZ R170, R165, R8 ;  /* 0x00000008a5aa7221 */ /* 0x000fe20000010000 */
[-C--:B------:R-:W-:Y:S01]  /*9140*/  FMUL.FTZ R41, R41, R163.reuse ;  /* 0x000000a329297220 */ /* 0x080fe20000410000 */
[----:B------:R-:W4:Y:S01]  /*9150*/  MUFU.EX2 R158, R158 ;  /* 0x0000009e009e7308 */ /* 0x000f220000000800 */
[----:B------:R-:W-:Y:S01]  /*9160*/  FMUL.FTZ R44, R44, R163 ;  /* 0x000000a32c2c7220 */ /* 0x000fe20000410000 */
[----:B---3--:R-:W-:Y:S01]  /*9170*/  FADD.FTZ R170, R155, R170 ;  /* 0x000000aa9baa7221 */ /* 0x008fe20000010000 */
[----:B--2---:R-:W-:Y:S01]  /*9180*/  FFMA.FTZ R167, R163, R7, R152 ;  /* 0x00000007a3a77223 */ /* 0x004fe20000010098 */
[----:B------:R-:W-:Y:S01]  /*9190*/  F2FP.F16.F32.PACK_AB R152, R153, R152 ;  /* 0x000000989998723e */ /* 0x000fe200000000ff */
[-C--:B------:R-:W-:Y:S01]  /*91a0*/  FMUL.FTZ R45, R45, R163.reuse ;  /* 0x000000a32d2d7220 */ /* 0x080fe20000410000 */
[-C--:B------:R-:W-:Y:S01]  /*91b0*/  FMUL.FTZ R48, R48, R163.reuse ;  /* 0x000000a330307220 */ /* 0x080fe20000410000 */
[----:B------:R-:W-:Y:S01]  /*91c0*/  FADD.FTZ R167, R153, R167 ;  /* 0x000000a799a77221 */ /* 0x000fe20000010000 */
[----:B------:R-:W2:Y:S01]  /*91d0*/  MUFU.EX2 R162, R162 ;  /* 0x000000a200a27308 */ /* 0x000ea20000000800 */
[----:B-1----:R-:W-:Y:S01]  /*91e0*/  FADD.FTZ R170, R159, R170 ;  /* 0x000000aa9faa7221 */ /* 0x002fe20000010000 */
[----:B------:R-:W-:Y:S01]  /*91f0*/  F2FP.F16.F32.PACK_AB R153, R165, R154 ;  /* 0x0000009aa599723e */ /* 0x000fe200000000ff */
[----:B------:R-:W-:Y:S01]  /*9200*/  FADD.FTZ R167, R156, R167 ;  /* 0x000000a79ca77221 */ /* 0x000fe20000010000 */
[----:B------:R-:W-:Y:S01]  /*9210*/  F2FP.F16.F32.PACK_AB R154, R183, R156 ;  /* 0x0000009cb79a723e */ /* 0x000fe200000000ff */
[----:B------:R-:W-:Y:S01]  /*9220*/  FMUL.FTZ R49, R49, R163 ;  /* 0x000000a331317220 */ /* 0x000fe20000410000 */
[----:B------:R-:W-:Y:S01]  /*9230*/  F2FP.F16.F32.PACK_AB R156, R161, R157 ;  /* 0x0000009da19c723e */ /* 0x000fe200000000ff */
[----:B------:R-:W-:Y:S01]  /*9240*/  FADD.FTZ R167, R183, R167 ;  /* 0x000000a7b7a77221 */ /* 0x000fe20000010000 */
[----:B------:R-:W1:Y:S01]  /*9250*/  MUFU.EX2 R13, R13 ;  /* 0x0000000d000d7308 */ /* 0x000e620000000800 */
[----:B----4-:R-:W-:Y:S01]  /*9260*/  FADD.FTZ R170, R158, R170 ;  /* 0x000000aa9eaa7221 */ /* 0x010fe20000010000 */
[----:B------:R-:W-:Y:S01]  /*9270*/  F2FP.F16.F32.PACK_AB R155, R159, R155 ;  /* 0x0000009b9f9b723e */ /* 0x000fe200000000ff */
[----:B------:R-:W-:Y:S01]  /*9280*/  BAR.SYNC.DEFER_BLOCKING 0xf, 0x100 ;  /* 0x03c4000000007b1d */ /* 0x000fe20000010000 */
[----:B------:R-:W-:Y:S01]  /*9290*/  FADD.FTZ R167, R157, R167 ;  /* 0x000000a79da77221 */ /* 0x000fe20000010000 */
[-C--:B------:R-:W-:Y:S01]  /*92a0*/  FMUL.FTZ R52, R52, R163.reuse ;  /* 0x000000a334347220 */ /* 0x080fe20000410000 */
[-C--:B------:R-:W-:Y:S01]  /*92b0*/  FMUL.FTZ R53, R53, R163.reuse ;  /* 0x000000a335357220 */ /* 0x080fe20000410000 */
[-C--:B------:R-:W-:Y:S01]  /*92c0*/  FMUL.FTZ R56, R56, R163.reuse ;  /* 0x000000a338387220 */ /* 0x080fe20000410000 */
[-C--:B------:R-:W-:Y:S01]  /*92d0*/  FMUL.FTZ R57, R57, R163.reuse ;  /* 0x000000a339397220 */ /* 0x080fe20000410000 */
[----:B------:R-:W-:Y:S01]  /*92e0*/  MUFU.EX2 R176, R176 ;  /* 0x000000b000b07308 */ /* 0x000fe20000000800 */
        /* <DEDUP_REMOVED lines=54> */
[----:B-1----:R-:W-:Y:S01]  /*9650*/  F2FP.F16.F32.PACK_AB R158, R13, R160 ;  /* 0x000000a00d9e723e */ /* 0x002fe200000000ff */
[----:B0-----:R0:W1:Y:S01]  /*9660*/  MUFU.EX2 R11, R171 ;  /* 0x000000ab000b7308 */ /* 0x0010620000000800 */
[----:B--2---:R-:W-:Y:S01]  /*9670*/  F2FP.F16.F32.PACK_AB R159, R177, R176 ;  /* 0x000000b0b19f723e */ /* 0x004fe200000000ff */
[-C--:B------:R-:W-:Y:S01]  /*9680*/  FMUL.FTZ R26, R26, R166.reuse ;  /* 0x000000a61a1a7220 */ /* 0x080fe20000410000 */
[-C--:B------:R-:W-:Y:S01]  /*9690*/  FMUL.FTZ R27, R27, R166.reuse ;  /* 0x000000a61b1b7220 */ /* 0x080fe20000410000 */
[-C--:B------:R-:W-:Y:S01]  /*96a0*/  FMUL.FTZ R30, R30, R166.reuse ;  /* 0x000000a61e1e7220 */ /* 0x080fe20000410000 */
[-C--:B------:R-:W-:Y:S01]  /*96b0*/  FMUL.FTZ R31, R31, R166.reuse ;  /* 0x000000a61f1f7220 */ /* 0x080fe20000410000 */
[-C--:B------:R-:W-:Y:S01]  /*96c0*/  FMUL.FTZ R34, R34, R166.reuse ;  /* 0x000000a622227220 */ /* 0x080fe20000410000 */
[----:B------:R-:W-:Y:S01]  /*96d0*/  FMUL.FTZ R35, R35, R166 ;  /* 0x000000a623237220 */ /* 0x000fe20000410000 */
[----:B------:R-:W-:Y:S01]  /*96e0*/  MUFU.EX2 R12, R12 ;  /* 0x0000000c000c7308 */ /* 0x000fe20000000800 */
[----:B0-----:R-:W-:-:S02]  /*96f0*/  IMAD R171, R2, 0x1000, R19 ;  /* 0x0000100002ab7824 */ /* 0x001fc400078e0213 */
[-C--:B------:R-:W-:Y:S01]  /*9700*/  FMUL.FTZ R38, R38, R166.reuse ;  /* 0x000000a626267220 */ /* 0x080fe20000410000 */
[-C--:B------:R-:W-:Y:S01]  /*9710*/  FMUL.FTZ R39, R39, R166.reuse ;  /* 0x000000a627277220 */ /* 0x080fe20000410000 */
[-C--:B------:R-:W-:Y:S01]  /*9720*/  FMUL.FTZ R42, R42, R166.reuse ;  /* 0x000000a62a2a7220 */ /* 0x080fe20000410000 */
[-C--:B------:R-:W-:Y:S01]  /*9730*/  FMUL.FTZ R43, R43, R166.reuse ;  /* 0x000000a62b2b7220 */ /* 0x080fe20000410000 */
[----:B------:R-:W-:Y:S01]  /*9740*/  R2UR UR10, R171 ;  /* 0x00000000ab0a72ca */ /* 0x000fe200000e0000 */
        /* <DEDUP_REMOVED lines=10> */
[----:B0-----:R-:W-:Y:S01]  /*97f0*/  FADD.FTZ R175, R161, R167 ;  /* 0x000000a7a1af7221 */ /* 0x001fe20000010000 */
[-C--:B------:R-:W-:Y:S01]  /*9800*/  FMUL.FTZ R62, R62, R166.reuse ;  /* 0x000000a63e3e7220 */ /* 0x080fe20000410000 */
[-C--:B------:R-:W-:Y:S01]  /*9810*/  FMUL.FTZ R63, R63, R166.reuse ;  /* 0x000000a63f3f7220 */ /* 0x080fe20000410000 */
[-C--:B------:R-:W-:Y:S01]  /*9820*/  FMUL.FTZ R66, R66, R166.reuse ;  /* 0x000000a642427220 */ /* 0x080fe20000410000 */
[----:B------:R-:W-:Y:S01]  /*9830*/  FADD.FTZ R175, R160, R175 ;  /* 0x000000afa0af7221 */ /* 0x000fe20000010000 */
        /* <DEDUP_REMOVED lines=49> */
[----:B---3--:R-:W-:Y:S01]  /*9b50*/  F2FP.F16.F32.PACK_AB R160, R15, R14 ;  /* 0x0000000e0fa0723e */ /* 0x008fe200000000ff */
[----:B------:R3:W4:Y:S01]  /*9b60*/  MUFU.EX2 R174, R164 ;  /* 0x000000a400ae7308 */ /* 0x0007220000000800 */
[----:B-1----:R-:W-:Y:S01]  /*9b70*/  F2FP.F16.F32.PACK_AB R161, R11, R10 ;  /* 0x0000000a0ba1723e */ /* 0x002fe200000000ff */
[----:B------:R1:W-:Y:S01]  /*9b80*/  STSM.16.M88.4 [R23+0x36400], R152 ;  /* 0x0364009817007844 */ /* 0x0003e20000000200 */
[----:B------:R-:W-:Y:S01]  /*9b90*/  F2FP.F16.F32.PACK_AB R162, R21, R20 ;  /* 0x0000001415a2723e */ /* 0x000fe200000000ff */
[----:B------:R-:W-:Y:S01]  /*9ba0*/  FADD.FTZ R170, R176, R170 ;  /* 0x000000aab0aa7221 */ /* 0x000fe20000010000 */
[----:B--2---:R-:W-:Y:S01]  /*9bb0*/  F2FP.F16.F32.PACK_AB R163, R7, R12 ;  /* 0x0000000c07a3723e */ /* 0x004fe200000000ff */
[----:B------:R2:W-:Y:S01]  /*9bc0*/  STSM.16.M88.4 [R186], R156 ;  /* 0x0000009cba007844 */ /* 0x0005e20000000200 */
[----:B0-----:R-:W-:Y:S01]  /*9bd0*/  F2FP.F16.F32.PACK_AB R165, R179, R8 ;  /* 0x00000008b3a5723e */ /* 0x001fe200000000ff */
[----:B------:R-:W-:Y:S01]  /*9be0*/  FADD.FTZ R175, R13, R175 ;  /* 0x000000af0daf7221 */ /* 0x000fe20000010000 */
[----:B---3--:R-:W-:Y:S01]  /*9bf0*/  F2FP.F16.F32.PACK_AB R164, R169, R168 ;  /* 0x000000a8a9a4723e */ /* 0x008fe200000000ff */
[----:B------:R2:W-:Y:S01]  /*9c00*/  STSM.16.M88.4 [R184], R160 ;  /* 0x000000a0b8007844 */ /* 0x0005e20000000200 */
[----:B------:R-:W-:Y:S01]  /*9c10*/  F2FP.F16.F32.PACK_AB R166, R173, R172 ;  /* 0x000000acada6723e */ /* 0x000fe200000000ff */
[----:B------:R-:W-:Y:S01]  /*9c20*/  FADD.FTZ R170, R177, R170 ;  /* 0x000000aab1aa7221 */ /* 0x000fe20000010000 */
[----:B------:R-:W-:Y:S01]  /*9c30*/  FADD.FTZ R175, R14, R175 ;  /* 0x000000af0eaf7221 */ /* 0x000fe20000010000 */
[----:B------:R-:W-:-:S02]  /*9c40*/  PLOP3.LUT P3, PT, PT, PT, UP0, 0x80, 0x0 ;  /* 0x000000000000781c */ /* 0x000fc40003f6f008 */
[----:B------:R-:W-:Y:S01]  /*9c50*/  FADD.FTZ R170, R10, R170 ;  /* 0x000000aa0aaa7221 */ /* 0x000fe20000010000 */
[----:B----4-:R-:W-:Y:S01]  /*9c60*/  F2FP.F16.F32.PACK_AB R167, R174, R182 ;  /* 0x000000b6aea7723e */ /* 0x010fe200000000ff */
[----:B------:R-:W-:Y:S01]  /*9c70*/  FADD.FTZ R175, R15, R175 ;  /* 0x000000af0faf7221 */ /* 0x000fe20000010000 */
[----:B------:R-:W-:Y:S02]  /*9c80*/  IMAD.MOV.U32 R10, RZ, RZ, R6 ;  /* 0x000000ffff0a7224 */ /* 0x000fe400078e0006 */
[----:B------:R-:W-:Y:S01]  /*9c90*/  FADD.FTZ R11, R11, R170 ;  /* 0x000000aa0b0b7221 */ /* 0x000fe20000010000 */
[----:B------:R2:W-:Y:S01]  /*9ca0*/  STSM.16.M88.4 [R185], R164 ;  /* 0x000000a4b9007844 */ /* 0x0005e20000000200 */
[----:B------:R-:W-:Y:S01]  /*9cb0*/  WARPGROUP.ARRIVE ;  /* 0x00000000000079c5 */ /* 0x000fe20000000000 */
[----:B------:R-:W-:Y:S01]  /*9cc0*/  FADD.FTZ R20, R20, R175 ;  /* 0x000000af14147221 */ /* 0x000fe20000010000 */
[----:B------:R-:W-:Y:S01]  /*9cd0*/  FADD.FTZ R12, R12, R11 ;  /* 0x0000000b0c0c7221 */ /* 0x000fe20000010000 */
[----:B------:R-:W-:-:S02]  /*9ce0*/  IMAD.MOV.U32 R11, RZ, RZ, R5 ;  /* 0x000000ffff0b7224 */ /* 0x000fc400078e0005 */
[----:B------:R-:W-:Y:S01]  /*9cf0*/  FADD.FTZ R21, R21, R20 ;  /* 0x0000001415157221 */ /* 0x000fe20000010000 */
[----:B------:R-:W-:Y:S01]  /*9d00*/  HGMMA.64x256x16.F32 R24, R152, gdesc[UR8].tnspB, R24, gsb0 ;  /* 0x43e0000898187df0 */ /* 0x000fe20008000818 */
[----:B------:R-:W-:Y:S01]  /*9d10*/  UMOV UR11, 0x40000040 ;  /* 0x40000040000b7882 */ /* 0x000fe20000000000 */
        /* <DEDUP_REMOVED lines=10> */
[----:B------:R-:W-:Y:S02]  /*9dc0*/  WARPGROUP.DEPBAR.LE gsb0, 0x0 ;  /* 0x00008000000079c5 */ /* 0x000fe40000010000 */
[----:B-1----:R-:W-:Y:S01]  /*9dd0*/  VIADD R152, R171, 0x80 ;  /* 0x00000080ab987836 */ /* 0x002fe20000000000 */
[----:B------:R-:W-:-:S04]  /*9de0*/  WARPGROUP.ARRIVE ;  /* 0x00000000000079c5 */ /* 0x000fc80000000000 */
[----:B------:R-:W-:Y:S01]  /*9df0*/  R2UR UR10, R152 ;  /* 0x00000000980a72ca */ /* 0x000fe200000e0000 */
[C---:B------:R-:W-:Y:S02]  /*9e00*/  VIADD R152, R171.reuse, 0x100 ;  /* 0x00000100ab987836 */ /* 0x040fe40000000000 */
[----:B------:R-:W-:-:S10]  /*9e10*/  VIADD R171, R171, 0x180 ;  /* 0x00000180abab7836 */ /* 0x000fd40000000000 */
        /* <DEDUP_REMOVED lines=24> */
.L_x_8143:
[----:B------:R-:W-:-:S06]  /*9fa0*/  UISETP.GE.AND UP0, UPT, UR6, UR43, UPT ;  /* 0x0000002b0600728c */ /* 0x000fcc000bf06270 */
[----:B------:R-:W-:-:S13]  /*9fb0*/  PLOP3.LUT P1, PT, PT, PT, UP0, 0x80, 0x0 ;  /* 0x000000000000781c */ /* 0x000fda0003f2f008 */
[----:B------:R-:W-:Y:S05]  /*9fc0*/  @!P1 BRA `(.L_x_8153) ;  /* 0x0000002c00409947 */ /* 0x000fea0003800000 */
[----:B------:R-:W-:Y:S01]  /*9fd0*/  IMAD.MOV.U32 R228, RZ, RZ, R5 ;  /* 0x000000ffffe47224 */ /* 0x000fe200078e0005 */
[----:B------:R-:W-:Y:S01]  /*9fe0*/  ULDC UR4, c[0x0][0xa80] ;  /* 0x0002a00000047ab9 */ /* 0x000fe20000000800 */
[----:B------:R-:W-:Y:S02]  /*9ff0*/  IMAD.MOV.U32 R10, RZ, RZ, R6 ;  /* 0x000000ffff0a7224 */ /* 0x000fe400078e0006 */
[----:B------:R-:W-:-:S07]  /*a000*/  IMAD.MOV.U32 R187, RZ, RZ, R2 ;  /* 0x000000ffffbb7224 */ /* 0x000fce00078e0002 */
.L_x_8162:
[----:B------:R-:W-:-:S05]  /*a010*/  VIADD R2, R187, 0x1 ;  /* 0x00000001bb027836 */ /* 0x000fca0000000000 */
[----:B------:R-:W-:-:S04]  /*a020*/  ISETP.NE.AND P1, PT, R2, 0x2, PT ;  /* 0x000000020200780c */ /* 0x000fc80003f25270 */
[----:B------:R-:W-:Y:S02]  /*a030*/  SEL R5, RZ, 0x1, P1 ;  /* 0x00000001ff057807 */ /* 0x000fe40000800000 */
[----:B------:R-:W-:Y:S02]  /*a040*/  SEL R2, R2, RZ, P1 ;  /* 0x000000ff02027207 */ /* 0x000fe40000800000 */
[----:B------:R-:W-:-:S13]  /*a050*/  R2UR UR5, R5 ;  /* 0x00000000050572ca */ /* 0x000fda00000e0000 */
[----:B------:R-:W-:Y:S01]  /*a060*/  ULOP3.LUT UR37, UR37, UR5, URZ, 0x3c, !UPT ;  /* 0x0000000525257292 */ /* 0x000fe2000f8e3c3f */
[----:B----4-:R-:W-:Y:S11]  /*a070*/  @!P0 BRA `(.L_x_8154) ;  /* 0x0000000000048947 */ /* 0x010ff60003800000 */
[----:B------:R-:W-:Y:S01]  /*a080*/  BPT.TRAP 0x1 ;  /* 0x000000040000795c */ /* 0x000fe20000300000 */
.L_x_8154:
[----:B------:R-:W-:Y:S02]  /*a090*/  IMAD.U32 R5, RZ, RZ, UR37 ;  /* 0x00000025ff057e24 */ /* 0x000fe4000f8e00ff */
[----:B0-2---:R-:W-:-:S03]  /*a0a0*/  IMAD R9, R2, 0x8, R16 ;  /* 0x0000000802097824 */ /* 0x005fc600078e0210 */
[----:B------:R-:W-:-:S04]  /*a0b0*/  SHF.L.U32 R5, R5, 0x1f, RZ ;  /* 0x0000001f05057819 */ /* 0x000fc800000006ff */
[----:B------:R0:W1:Y:S01]  /*a0c0*/  SYNCS.PHASECHK.TRANS64.TRYWAIT P1, [R9+URZ+0x38830], R5 ;  /* 0x03883005090075a7 */ /* 0x000062000802017f */
[----:B------:R-:W-:Y:S05]  /*a0d0*/  @!P0 BRA `(.L_x_8155) ;  /* 0x0000000000048947 */ /* 0x000fea0003800000 */
[----:B------:R-:W-:Y:S01]  /*a0e0*/  BPT.TRAP 0x1 ;  /* 0x000000040000795c */ /* 0x000fe20000300000 */
.L_x_8155:
[----:B------:R-:W-:Y:S01]  /*a0f0*/  IMAD R6, R2, 0x200, R0 ;  /* 0x0000020002067824 */ /* 0x000fe200078e0200 */
[----:B-1----:R-:W-:Y:S06]  /*a100*/  @P1 BRA `(.L_x_8156) ;  /* 0x0000000000081947 */ /* 0x002fec0003800000 */
[----:B------:R-:W1:Y:S02]  /*a110*/  SYNCS.PHASECHK.TRANS64.TRYWAIT P1, [R9+URZ+0x38830], R5 ;  /* 0x03883005090075a7 */ /* 0x000e64000802017f */
[----:B-1----:R-:W-:Y:S05]  /*a120*/  @!P1 BRA `(.L_x_8157) ;  /* 0x0000010c003c9947 */ /* 0x002fea0003800000 */
.L_x_8156:
        /* <DEDUP_REMOVED lines=22> */
.L_x_8158:
[----:B------:R2:W3:Y:S01]  /*a290*/  SYNCS.PHASECHK.TRANS64.TRYWAIT P1, [R9+URZ+0x38850], R5 ;  /* 0x03885005090075a7 */ /* 0x0004e2000802017f */
[----:B------:R-:W-:Y:S05]  /*a2a0*/  @!P0 BRA `(.L_x_8159) ;  /* 0x0000000000048947 */ /* 0x000fea0003800000 */
[----:B------:R-:W-:Y:S01]  /*a2b0*/  BPT.TRAP 0x1 ;  /* 0x000000040000795c */ /* 0x000fe20000300000 */
.L_x_8159:
[----:B---3--:R-:W-:Y:S05]  /*a2c0*/  @P1 BRA `(.L_x_8160) ;  /* 0x0000000000081947 */ /* 0x008fea0003800000 */
[----:B------:R-:W3:Y:S02]  /*a2d0*/  SYNCS.PHASECHK.TRANS64.TRYWAIT P1, [R9+URZ+0x38850], R5 ;  /* 0x03885005090075a7 */ /* 0x000ee4000802017f */
[----:B---3--:R-:W-:Y:S05]  /*a2e0*/  @!P1 BRA `(.L_x_8161) ;  /* 0x0000010800e09947 */ /* 0x008fea0003800000 */
.L_x_8160:
        /* <DEDUP_REMOVED lines=12> */
[----:B------:R-:W-:Y:S01]  /*a3b0*/  UISETP.GT.AND UP0, UPT, UR6, UR43, UPT ;  /* 0x0000002b0600728c */ /* 0x000fe2000bf04270 */
[----:B------:R-:W-:Y:S01]  /*a3c0*/  IMAD.MOV.U32 R13, RZ, RZ, 0x4 ;  /* 0x00000004ff0d7424 */ /* 0x000fe200078e00ff */
[----:B------:R-:W-:Y:S01]  /*a3d0*/  R2UR UR30, R6 ;  /* 0x00000000061e72ca */ /* 0x000fe200000e0000 */
[----:B------:R-:W-:Y:S01]  /*a3e0*/  VIADD R6, R4, 0x4 ;  /* 0x0000000404067836 */ /* 0x000fe20000000000 */
[----:B------:R-:W-:-:S02]  /*a3f0*/  UIADD3 UR6, UR6, -0x1, URZ ;  /* 0xffffffff06067890 */ /* 0x000fc4000fffe03f */
[----:B------:R-:W-:Y:S01]  /*a400*/  HGMMA.64x64x16.F32 R152, gdesc[UR24], R152, gsb0 ;  /* 0x00e00000189879f0 */ /* 0x000fe20008000898 */
[----:B0-----:R-:W-:Y:S02]  /*a410*/  SHF.R.U32.HI R11, RZ, 0x7, R11 ;  /* 0x00000007ff0b7819 */ /* 0x001fe4000001160b */
[----:B------:R-:W-:Y:S02]  /*a420*/  WARPGROUP.DEPBAR.LE gsb0, 0x0 ;  /* 0x00008000000079c5 */ /* 0x000fe40000010000 */
        /* <DEDUP_REMOVED lines=336> */
[----:B------:R-:W-:-:S03]  /*b930*/  FMNMX.FTZ R5, R167, R5, !PT ;  /* 0x00000005a7057209 */ /* 0x000fc60007810000 */
[----:B------:R-:W-:Y:S01]  /*b940*/  FMUL.FTZ R188, R6, UR4 ;  /* 0x0000000406bc7c20 */ /* 0x000fe20008410000 */
[----:B------:R-:W-:Y:S01]  /*b950*/  FMNMX.FTZ R5, R170, R5, !PT ;  /* 0x00000005aa057209 */ /* 0x000fe20007810000 */
[----:B------:R-:W-:Y:S02]  /*b960*/  FADD.FTZ R10, -R6, R10 ;  /* 0x0000000a060a7221 */ /* 0x000fe40000010100 */
[--C-:B------:R-:W-:Y:S01]  /*b970*/  FFMA.FTZ R229, R156, UR4, -R188.reuse ;  /* 0x000000049ce57c23 */ /* 0x100fe200080108bc */
[----:B------:R-:W-:Y:S01]  /*b980*/  FMNMX.FTZ R5, R171, R5, !PT ;  /* 0x00000005ab057209 */ /* 0x000fe20007810000 */
[--C-:B------:R-:W-:Y:S01]  /*b990*/  FFMA.FTZ R156, R160, UR4, -R188.reuse ;  /* 0x00000004a09c7c23 */ /* 0x100fe200080108bc */
[--C-:B------:R-:W-:Y:S01]  /*b9a0*/  FFMA.FTZ R160, R164, UR4, -R188.reuse ;  /* 0x00000004a4a07c23 */ /* 0x100fe200080108bc */
[----:B------:R-:W-:Y:S01]  /*b9b0*/  FMUL.FTZ R10, R10, UR4 ;  /* 0x000000040a0a7c20 */ /* 0x000fe20008410000 */
[----:B------:R-:W-:Y:S01]  /*b9c0*/  FMNMX.FTZ R5, R174, R5, !PT ;  /* 0x00000005ae057209 */ /* 0x000fe20007810000 */
[--C-:B------:R-:W-:Y:S01]  /*b9d0*/  FFMA.FTZ R20, R176, UR4, -R188.reuse ;  /* 0x00000004b0147c23 */ /* 0x100fe200080108bc */
[--C-:B------:R-:W-:Y:S01]  /*b9e0*/  FFMA.FTZ R152, R152, UR4, -R188.reuse ;  /* 0x0000000498987c23 */ /* 0x100fe200080108bc */
[----:B------:R0:W1:Y:S01]  /*b9f0*/  MUFU.EX2 R12, R10 ;  /* 0x0000000a000c7308 */ /* 0x0000620000000800 */
[----:B------:R-:W-:Y:S01]  /*ba00*/  FMNMX.FTZ R5, R175, R5, !PT ;  /* 0x00000005af057209 */ /* 0x000fe20007810000 */
[--C-:B------:R-:W-:Y:S01]  /*ba10*/  FFMA.FTZ R153, R153, UR4, -R188.reuse ;  /* 0x0000000499997c23 */ /* 0x100fe200080108bc */
[--C-:B------:R-:W-:Y:S01]  /*ba20*/  FFMA.FTZ R157, R157, UR4, -R188.reuse ;  /* 0x000000049d9d7c23 */ /* 0x100fe200080108bc */
[--C-:B------:R-:W-:Y:S01]  /*ba30*/  FFMA.FTZ R161, R161, UR4, -R188.reuse ;  /* 0x00000004a1a17c23 */ /* 0x100fe200080108bc */
[----:B------:R-:W-:Y:S01]  /*ba40*/  FMNMX.FTZ R5, R178, R5, !PT ;  /* 0x00000005b2057209 */ /* 0x000fe20007810000 */
[--C-:B------:R-:W-:Y:S01]  /*ba50*/  FFMA.FTZ R14, R172, UR4, -R188.reuse ;  /* 0x00000004ac0e7c23 */ /* 0x100fe200080108bc */
[--C-:B------:R-:W-:Y:S01]  /*ba60*/  FFMA.FTZ R15, R173, UR4, -R188.reuse ;  /* 0x00000004ad0f7c23 */ /* 0x100fe200080108bc */
[----:B------:R-:W-:Y:S01]  /*ba70*/  MUFU.EX2 R152, R152 ;  /* 0x0000009800987308 */ /* 0x000fe20000000800 */
[----:B------:R-:W-:Y:S01]  /*ba80*/  FMNMX.FTZ R5, R179, R5, !PT ;  /* 0x00000005b3057209 */ /* 0x000fe20007810000 */
[--C-:B0-----:R-:W-:Y:S01]  /*ba90*/  FFMA.FTZ R10, R165, UR4, -R188.reuse ;  /* 0x00000004a50a7c23 */ /* 0x101fe200080108bc */
[--C-:B------:R-:W-:Y:S01]  /*baa0*/  FFMA.FTZ R11, R168, UR4, -R188.reuse ;  /* 0x00000004a80b7c23 */ /* 0x100fe200080108bc */
[--C-:B------:R-:W-:Y:S01]  /*bab0*/  FFMA.FTZ R21, R177, UR4, -R188.reuse ;  /* 0x00000004b1157c23 */ /* 0x100fe200080108bc */
[----:B------:R-:W-:Y:S01]  /*bac0*/  FMNMX.FTZ R5, R182, R5, !PT ;  /* 0x00000005b6057209 */ /* 0x000fe20007810000 */
[----:B------:R-:W-:-:S02]  /*bad0*/  FFMA.FTZ R168, R180, UR4, -R188 ;  /* 0x00000004b4a87c23 */ /* 0x000fc400080108bc */
[----:B------:R-:W-:Y:S01]  /*bae0*/  MUFU.EX2 R153, R153 ;  /* 0x0000009900997308 */ /* 0x000fe20000000800 */
[----:B------:R-:W-:Y:S01]  /*baf0*/  FMNMX.FTZ R5, R183, R5, !PT ;  /* 0x00000005b7057209 */ /* 0x000fe20007810000 */
[-C--:B-1----:R-:W-:Y:S01]  /*bb00*/  FMUL.FTZ R24, R24, R12.reuse ;  /* 0x0000000c18187220 */ /* 0x082fe20000410000 */
        /* <DEDUP_REMOVED lines=28> */
[--C-:B------:R-:W-:Y:S01]  /*bcd0*/  FFMA.FTZ R13, R169, UR4, -R188.reuse ;  /* 0x00000004a90d7c23 */ /* 0x100fe200080108bc */
[----:B------:R-:W-:Y:S01]  /*bce0*/  MUFU.EX2 R161, R161 ;  /* 0x000000a100a17308 */ /* 0x000fe20000000800 */
[----:B------:R-:W-:Y:S01]  /*bcf0*/  FFMA.FTZ R169, R181, UR4, -R188 ;  /* 0x00000004b5a97c23 */ /* 0x000fe200080108bc */
        /* <DEDUP_REMOVED lines=30> */
[C---:B------:R-:W-:Y:S01]  /*bee0*/  FADD.FTZ R164, -R5.reuse, R228 ;  /* 0x000000e405a47221 */ /* 0x040fe20000010100 */
[----:B------:R-:W-:Y:S01]  /*bef0*/  FMUL.FTZ R165, R5, UR4 ;  /* 0x0000000405a57c20 */ /* 0x000fe20008410000 */
[----:B------:R-:W-:Y:S01]  /*bf00*/  MUFU.EX2 R13, R13 ;  /* 0x0000000d000d7308 */ /* 0x000fe20000000800 */
[-C--:B------:R-:W-:Y:S01]  /*bf10*/  FMUL.FTZ R121, R121, R12.reuse ;  /* 0x0000000c79797220 */ /* 0x080fe20000410000 */
[----:B------:R-:W-:Y:S01]  /*bf20*/  FMUL.FTZ R164, R164, UR4 ;  /* 0x00000004a4a47c20 */ /* 0x000fe20008410000 */
[--C-:B------:R-:W-:Y:S01]  /*bf30*/  FFMA.FTZ R176, R155, UR4, -R165.reuse ;  /* 0x000000049bb07c23 */ /* 0x100fe200080108a5 */
[--C-:B------:R-:W-:Y:S01]  /*bf40*/  FFMA.FTZ R155, R158, UR4, -R165.reuse ;  /* 0x000000049e9b7c23 */ /* 0x100fe200080108a5 */
[--C-:B------:R-:W-:Y:S01]  /*bf50*/  FFMA.FTZ R158, R162, UR4, -R165.reuse ;  /* 0x00000004a29e7c23 */ /* 0x100fe200080108a5 */
[--C-:B------:R-:W-:Y:S01]  /*bf60*/  FFMA.FTZ R162, R163, UR4, -R165.reuse ;  /* 0x00000004a3a27c23 */ /* 0x100fe200080108a5 */
[--C-:B------:R-:W-:Y:S01]  /*bf70*/  FFMA.FTZ R154, R154, UR4, -R165.reuse ;  /* 0x000000049a9a7c23 */ /* 0x100fe200080108a5 */
[----:B------:R-:W-:Y:S01]  /*bf80*/  @!P2 VIADD R163, R9, 0x38840 ;  /* 0x0003884009a3a836 */ /* 0x000fe20000000000 */
[----:B------:R-:W-:Y:S01]  /*bf90*/  MUFU.EX2 R164, R164 ;  /* 0x000000a400a47308 */ /* 0x000fe20000000800 */
[--C-:B------:R-:W-:Y:S01]  /*bfa0*/  FFMA.FTZ R159, R159, UR4, -R165.reuse ;  /* 0x000000049f9f7c23 */ /* 0x100fe200080108a5 */
[--C-:B------:R-:W-:Y:S01]  /*bfb0*/  FFMA.FTZ R172, R166, UR4, -R165.reuse ;  /* 0x00000004a6ac7c23 */ /* 0x100fe200080108a5 */
[----:B------:R-:W-:Y:S01]  /*bfc0*/  FFMA.FTZ R173, R167, UR4, -R165 ;  /* 0x00000004a7ad7c23 */ /* 0x000fe200080108a5 */
[----:B------:R-:W-:Y:S01]  /*bfd0*/  @!P2 PRMT R163, RZ, 0x654, R163 ;  /* 0x00000654ffa3a816 */ /* 0x000fe200000000a3 */
[--C-:B------:R-:W-:Y:S01]  /*bfe0*/  FFMA.FTZ R170, R170, UR4, -R165.reuse ;  /* 0x00000004aaaa7c23 */ /* 0x100fe200080108a5 */
[--C-:B------:R-:W-:Y:S01]  /*bff0*/  FFMA.FTZ R171, R171, UR4, -R165.reuse ;  /* 0x00000004abab7c23 */ /* 0x100fe200080108a5 */
[--C-:B------:R-:W-:Y:S01]  /*c000*/  FFMA.FTZ R174, R174, UR4, -R165.reuse ;  /* 0x00000004aeae7c23 */ /* 0x100fe200080108a5 */
[----:B------:R-:W0:Y:S01]  /*c010*/  MUFU.EX2 R154, R154 ;  /* 0x0000009a009a7308 */ /* 0x000e220000000800 */
[----:B------:R1:W-:Y:S01]  /*c020*/  @!P2 SYNCS.ARRIVE.TRANS64.RED.A1T0 RZ, [R163+URZ], RZ ;  /* 0x000000ffa3ffa9a7 */ /* 0x0003e2000810043f */
[--C-:B------:R-:W-:Y:S01]  /*c030*/  FFMA.FTZ R179, R179, UR4, -R165.reuse ;  /* 0x00000004b3b37c23 */ /* 0x100fe200080108a5 */
[--C-:B------:R-:W-:Y:S01]  /*c040*/  FFMA.FTZ R182, R182, UR4, -R165.reuse ;  /* 0x00000004b6b67c23 */ /* 0x100fe200080108a5 */
[--C-:B------:R-:W-:Y:S01]  /*c050*/  FFMA.FTZ R175, R175, UR4, -R165.reuse ;  /* 0x00000004afaf7c23 */ /* 0x100fe200080108a5 */
[--C-:B------:R-:W-:Y:S01]  /*c060*/  FFMA.FTZ R178, R178, UR4, -R165.reuse ;  /* 0x00000004b2b27c23 */ /* 0x100fe200080108a5 */
[----:B------:R-:W-:Y:S01]  /*c070*/  FFMA.FTZ R165, R183, UR4, -R165 ;  /* 0x00000004b7a57c23 */ /* 0x000fe200080108a5 */
[----:B------:R-:W-:Y:S01]  /*c080*/  FMUL.FTZ R124, R124, R12 ;  /* 0x0000000c7c7c7220 */ /* 0x000fe20000410000 */
[----:B------:R-:W2:Y:S01]  /*c090*/  MUFU.EX2 R176, R176 ;  /* 0x000000b000b07308 */ /* 0x000ea20000000800 */
[----:B-1----:R-:W-:-:S02]  /*c0a0*/  @!P1 IMAD R163, R187, 0x40, R18 ;  /* 0x00000040bba39824 */ /* 0x002fc400078e0212 */
[-C--:B------:R-:W-:Y:S01]  /*c0b0*/  FMUL.FTZ R125, R125, R12.reuse ;  /* 0x0000000c7d7d7220 */ /* 0x080fe20000410000 */
[-C--:B------:R-:W-:Y:S01]  /*c0c0*/  FMUL.FTZ R128, R128, R12.reuse ;  /* 0x0000000c80807220 */ /* 0x080fe20000410000 */
[-C--:B------:R-:W-:Y:S01]  /*c0d0*/  FMUL.FTZ R129, R129, R12.reuse ;  /* 0x0000000c81817220 */ /* 0x080fe20000410000 */
[----:B------:R-:W-:Y:S02]  /*c0e0*/  @!P1 IMAD R163, R163, 0x4, R16 ;  /* 0x00000004a3a39824 */ /* 0x000fe400078e0210 */
[-C--:B------:R-:W-:Y:S01]  /*c0f0*/  FMUL.FTZ R132, R132, R12.reuse ;  /* 0x0000000c84847220 */ /* 0x080fe20000410000 */
[----:B------:R-:W-:Y:S01]  /*c100*/  FMUL.FTZ R133, R133, R12 ;  /* 0x0000000c85857220 */ /* 0x000fe20000410000 */
[----:B------:R-:W1:Y:S01]  /*c110*/  MUFU.EX2 R155, R155 ;  /* 0x0000009b009b7308 */ /* 0x000e620000000800 */
[----:B0-----:R-:W-:Y:S01]  /*c120*/  FFMA.FTZ R8, R164, R8, R154 ;  /* 0x00000008a4087223 */ /* 0x001fe2000001009a */
        /* <DEDUP_REMOVED lines=11> */
[----:B------:R-:W-:Y:S01]  /*c1e0*/  FMUL.FTZ R149, R149, R12 ;  /* 0x0000000c95957220 */ /* 0x000fe20000410000 */
[-C--:B------:R-:W-:Y:S01]  /*c1f0*/  FMUL.FTZ R26, R26, R164.reuse ;  /* 0x000000a41a1a7220 */ /* 0x080fe20000410000 */
[----:B------:R-:W-:Y:S01]  /*c200*/  FMUL.FTZ R27, R27, R164 ;  /* 0x000000a41b1b7220 */ /* 0x000fe20000410000 */
[----:B0-----:R-:W-:Y:S01]  /*c210*/  FFMA.FTZ R163, R12, R7, R152 ;  /* 0x000000070ca37223 */ /* 0x001fe20000010098 */
[----:B------:R-:W0:Y:S01]  /*c220*/  MUFU.EX2 R158, R158 ;  /* 0x0000009e009e7308 */ /* 0x000e220000000800 */
[----:B-1----:R-:W-:Y:S01]  /*c230*/  FADD.FTZ R166, R155, R166 ;  /* 0x000000a69ba67221 */ /* 0x002fe20000010000 */
[C---:B------:R-:W-:Y:S01]  /*c240*/  F2FP.F16.F32.PACK_AB R152, R153.reuse, R152 ;  /* 0x000000989998723e */ /* 0x040fe200000000ff */
[----:B------:R-:W-:Y:S01]  /*c250*/  FADD.FTZ R163, R153, R163 ;  /* 0x000000a399a37221 */ /* 0x000fe20000010000 */
[----:B------:R-:W-:Y:S01]  /*c260*/  F2FP.F16.F32.PACK_AB R153, R176, R154 ;  /* 0x0000009ab099723e */ /* 0x000fe200000000ff */
[----:B------:R-:W-:Y:S01]  /*c270*/  IMAD R176, R2, 0x1000, R19 ;  /* 0x0000100002b07824 */ /* 0x000fe200078e0213 */
[----:B------:R-:W-:Y:S01]  /*c280*/  F2FP.F16.F32.PACK_AB R154, R157, R229 ;  /* 0x000000e59d9a723e */ /* 0x000fe200000000ff */
[----:B------:R-:W-:Y:S01]  /*c290*/  FADD.FTZ R163, R229, R163 ;  /* 0x000000a3e5a37221 */ /* 0x000fe20000010000 */
[----:B------:R-:W1:Y:S01]  /*c2a0*/  MUFU.EX2 R162, R162 ;  /* 0x000000a200a27308 */ /* 0x000e620000000800 */
[C---:B---3--:R-:W-:Y:S01]  /*c2b0*/  FADD.FTZ R166, R159.reuse, R166 ;  /* 0x000000a69fa67221 */ /* 0x048fe20000010000 */
[----:B------:R-:W-:Y:S01]  /*c2c0*/  F2FP.F16.F32.PACK_AB R155, R159, R155 ;  /* 0x0000009b9f9b723e */ /* 0x000fe200000000ff */
[----:B------:R-:W-:Y:S01]  /*c2d0*/  BAR.SYNC.DEFER_BLOCKING 0xf, 0x100 ;  /* 0x03c4000000007b1d */ /* 0x000fe20000010000 */
[----:B------:R-:W-:Y:S01]  /*c2e0*/  FADD.FTZ R163, R157, R163 ;  /* 0x000000a39da37221 */ /* 0x000fe20000010000 */
[----:B------:R-:W-:Y:S01]  /*c2f0*/  R2UR UR10, R176 ;  /* 0x00000000b00a72ca */ /* 0x000fe200000e0000 */
[-C--:B------:R-:W-:Y:S01]  /*c300*/  FMUL.FTZ R30, R30, R164.reuse ;  /* 0x000000a41e1e7220 */ /* 0x080fe20000410000 */
[----:B------:R-:W-:Y:S01]  /*c310*/  FMUL.FTZ R31, R31, R164 ;  /* 0x000000a41f1f7220 */ /* 0x000fe20000410000 */
[----:B------:R-:W-:Y:S01]  /*c320*/  FADD.FTZ R163, R156, R163 ;  /* 0x000000a39ca37221 */ /* 0x000fe20000010000 */
[----:B------:R-:W-:Y:S01]  /*c330*/  MUFU.EX2 R172, R172 ;  /* 0x000000ac00ac7308 */ /* 0x000fe20000000800 */
[----:B0-----:R-:W-:Y:S01]  /*c340*/  FADD.FTZ R166, R158, R166 ;  /* 0x000000a69ea67221 */ /* 0x001fe20000010000 */
[C---:B------:R-:W-:Y:S01]  /*c350*/  F2FP.F16.F32.PACK_AB R156, R161.reuse, R156 ;  /* 0x0000009ca19c723e */ /* 0x040fe200000000ff */
[----:B------:R-:W-:Y:S01]  /*c360*/  FADD.FTZ R177, R161, R163 ;  /* 0x000000a3a1b17221 */ /* 0x000fe20000010000 */
[-C--:B------:R-:W-:Y:S01]  /*c370*/  FMUL.FTZ R34, R34, R164.reuse ;  /* 0x000000a422227220 */ /* 0x080fe20000410000 */
[-C--:B------:R-:W-:Y:S01]  /*c380*/  FMUL.FTZ R35, R35, R164.reuse ;  /* 0x000000a423237220 */ /* 0x080fe20000410000 */
[----:B------:R-:W-:Y:S01]  /*c390*/  FMUL.FTZ R38, R38, R164 ;  /* 0x000000a426267220 */ /* 0x000fe20000410000 */
[----:B------:R-:W-:Y:S01]  /*c3a0*/  FADD.FTZ R177, R160, R177 ;  /* 0x000000b1a0b17221 */ /* 0x000fe20000010000 */
[----:B------:R-:W0:Y:S01]  /*c3b0*/  MUFU.EX2 R173, R173 ;  /* 0x000000ad00ad7308 */ /* 0x000e220000000800 */
[----:B-1----:R-:W-:Y:S01]  /*c3c0*/  F2FP.F16.F32.PACK_AB R157, R162, R158 ;  /* 0x0000009ea29d723e */ /* 0x002fe200000000ff */
[----:B------:R-:W-:Y:S01]  /*c3d0*/  FMUL.FTZ R39, R39, R164 ;  /* 0x000000a427277220 */ /* 0x000fe20000410000 */
[----:B------:R-:W-:Y:S01]  /*c3e0*/  F2FP.F16.F32.PACK_AB R158, R10, R160 ;  /* 0x000000a00a9e723e */ /* 0x000fe200000000ff */
        /* <DEDUP_REMOVED lines=65> */
[----:B------:R-:W-:Y:S01]  /*c800*/  FMUL.FTZ R151, R151, R164 ;  /* 0x000000a497977220 */ /* 0x000fe20000410000 */
[----:B------:R-:W-:Y:S01]  /*c810*/  F2FP.F16.F32.PACK_AB R160, R13, R11 ;  /* 0x0000000b0da0723e */ /* 0x000fe200000000ff */
[----:B------:R3:W-:Y:S01]  /*c820*/  STSM.16.M88.4 [R23+0x36400], R152 ;  /* 0x0364009817007844 */ /* 0x0007e20000000200 */
[----:B------:R-:W-:Y:S01]  /*c830*/  MUFU.EX2 R168, R168 ;  /* 0x000000a800a87308 */ /* 0x000fe20000000800 */
[----:B0-----:R-:W-:Y:S01]  /*c840*/  F2FP.F16.F32.PACK_AB R161, R171, R170 ;  /* 0x000000aaaba1723e */ /* 0x001fe200000000ff */
[----:B------:R-:W-:Y:S01]  /*c850*/  FADD.FTZ R175, R172, R175 ;  /* 0x000000afacaf7221 */ /* 0x000fe20000010000 */
[----:B------:R-:W-:Y:S01]  /*c860*/  F2FP.F16.F32.PACK_AB R162, R15, R14 ;  /* 0x0000000e0fa2723e */ /* 0x000fe200000000ff */
[----:B------:R4:W-:Y:S01]  /*c870*/  STSM.16.M88.4 [R186], R156 ;  /* 0x0000009cba007844 */ /* 0x0009e20000000200 */
[----:B--2---:R-:W-:Y:S01]  /*c880*/  F2FP.F16.F32.PACK_AB R163, R7, R174 ;  /* 0x000000ae07a3723e */ /* 0x004fe200000000ff */
[----:B------:R-:W-:Y:S01]  /*c890*/  FADD.FTZ R177, R10, R177 ;  /* 0x000000b10ab17221 */ /* 0x000fe20000010000 */
[----:B------:R-:W-:Y:S01]  /*c8a0*/  FADD.FTZ R175, R173, R175 ;  /* 0x000000afadaf7221 */ /* 0x000fe20000010000 */
[----:B------:R-:W0:Y:S01]  /*c8b0*/  MUFU.EX2 R169, R169 ;  /* 0x000000a900a97308 */ /* 0x000e220000000800 */
[----:B-1----:R-:W-:Y:S01]  /*c8c0*/  F2FP.F16.F32.PACK_AB R164, R21, R20 ;  /* 0x0000001415a4723e */ /* 0x002fe200000000ff */
[----:B------:R4:W-:Y:S01]  /*c8d0*/  STSM.16.M88.4 [R184], R160 ;  /* 0x000000a0b8007844 */ /* 0x0009e20000000200 */
[----:B------:R-:W-:Y:S01]  /*c8e0*/  FADD.FTZ R177, R11, R177 ;  /* 0x000000b10bb17221 */ /* 0x000fe20000010000 */
[----:B------:R-:W-:Y:S01]  /*c8f0*/  FADD.FTZ R170, R170, R175 ;  /* 0x000000afaaaa7221 */ /* 0x000fe20000010000 */
[----:B------:R-:W-:Y:S01]  /*c900*/  PLOP3.LUT P1, PT, PT, PT, UP0, 0x80, 0x0 ;  /* 0x000000000000781c */ /* 0x000fe20003f2f008 */
[----:B------:R-:W-:-:S02]  /*c910*/  @!P2 VIADD R9, R9, 0x38860 ;  /* 0x000388600909a836 */ /* 0x000fc40000000000 */
[----:B------:R-:W-:Y:S01]  /*c920*/  FADD.FTZ R177, R13, R177 ;  /* 0x000000b10db17221 */ /* 0x000fe20000010000 */
[----:B------:R-:W-:Y:S01]  /*c930*/  MUFU.EX2 R8, R178 ;  /* 0x000000b200087308 */ /* 0x000fe20000000800 */
[----:B------:R-:W-:Y:S01]  /*c940*/  FADD.FTZ R171, R171, R170 ;  /* 0x000000aaabab7221 */ /* 0x000fe20000010000 */
[----:B------:R-:W-:Y:S02]  /*c950*/  IMAD.MOV.U32 R187, RZ, RZ, R2 ;  /* 0x000000ffffbb7224 */ /* 0x000fe400078e0002 */
[----:B------:R-:W-:Y:S01]  /*c960*/  FADD.FTZ R14, R14, R177 ;  /* 0x000000b10e0e7221 */ /* 0x000fe20000010000 */
[----:B------:R-:W-:Y:S01]  /*c970*/  @!P2 PRMT R9, RZ, 0x654, R9 ;  /* 0x00000654ff09a816 */ /* 0x000fe20000000009 */
[----:B------:R-:W-:Y:S01]  /*c980*/  FADD.FTZ R174, R174, R171 ;  /* 0x000000abaeae7221 */ /* 0x000fe20000010000 */
[----:B------:R-:W-:Y:S02]  /*c990*/  IMAD.MOV.U32 R228, RZ, RZ, R5 ;  /* 0x000000ffffe47224 */ /* 0x000fe400078e0005 */
[----:B------:R-:W-:Y:S01]  /*c9a0*/  FADD.FTZ R15, R15, R14 ;  /* 0x0000000e0f0f7221 */ /* 0x000fe20000010000 */
[----:B------:R-:W1:Y:S01]  /*c9b0*/  MUFU.EX2 R179, R179 ;  /* 0x000000b300b37308 */ /* 0x000e620000000800 */
[----:B0-----:R-:W-:Y:S01]  /*c9c0*/  F2FP.F16.F32.PACK_AB R166, R169, R168 ;  /* 0x000000a8a9a6723e */ /* 0x001fe200000000ff */
[----:B------:R-:W-:Y:S01]  /*c9d0*/  FADD.FTZ R7, R7, R174 ;  /* 0x000000ae07077221 */ /* 0x000fe20000010000 */
[----:B------:R-:W-:Y:S01]  /*c9e0*/  FADD.FTZ R20, R20, R15 ;  /* 0x0000000f14147221 */ /* 0x000fe20000010000 */
[----:B------:R-:W-:-:S03]  /*c9f0*/  IMAD.MOV.U32 R10, RZ, RZ, R6 ;  /* 0x000000ffff0a7224 */ /* 0x000fc600078e0006 */
[----:B------:R-:W-:Y:S01]  /*ca00*/  FADD.FTZ R21, R21, R20 ;  /* 0x0000001415157221 */ /* 0x000fe20000010000 */
[----:B------:R-:W-:Y:S03]  /*ca10*/  MUFU.EX2 R182, R182 ;  /* 0x000000b600b67308 */ /* 0x000fe60000000800 */
[----:B------:R-:W-:-:S05]  /*ca20*/  FADD.FTZ R168, R168, R21 ;  /* 0x00000015a8a87221 */ /* 0x000fca0000010000 */
[----:B------:R1:W0:Y:S02]  /*ca30*/  MUFU.EX2 R12, R165 ;  /* 0x000000a5000c7308 */ /* 0x0002240000000800 */
[----:B-1----:R-:W-:Y:S01]  /*ca40*/  F2FP.F16.F32.PACK_AB R165, R179, R8 ;  /* 0x00000008b3a5723e */ /* 0x002fe200000000ff */
[----:B------:R-:W-:Y:S01]  /*ca50*/  FADD.FTZ R8, R8, R7 ;  /* 0x0000000708087221 */ /* 0x000fe20000010000 */
[----:B------:R-:W-:-:S03]  /*ca60*/  FADD.FTZ R7, R169, R168 ;  /* 0x000000a8a9077221 */ /* 0x000fc60000010000 */
[----:B------:R-:W-:Y:S01]  /*ca70*/  FADD.FTZ R179, R179, R8 ;  /* 0x00000008b3b37221 */ /* 0x000fe20000010000 */
[----:B0-----:R-:W-:-:S03]  /*ca80*/  F2FP.F16.F32.PACK_AB R167, R12, R182 ;  /* 0x000000b60ca7723e */ /* 0x001fc600000000ff */
[----:B------:R-:W-:Y:S02]  /*ca90*/  FADD.FTZ R179, R182, R179 ;  /* 0x000000b3b6b37221 */ /* 0x000fe40000010000 */
[----:B------:R4:W-:Y:S01]  /*caa0*/  STSM.16.M88.4 [R185], R164 ;  /* 0x000000a4b9007844 */ /* 0x0009e20000000200 */
[----:B------:R-:W-:Y:S01]  /*cab0*/  WARPGROUP.ARRIVE ;  /* 0x00000000000079c5 */ /* 0x000fe20000000000 */
[----:B------:R-:W-:-:S05]  /*cac0*/  FADD.FTZ R8, R12, R179 ;  /* 0x000000b30c087221 */ /* 0x000fca0000010000 */
[----:B------:R-:W-:Y:S01]  /*cad0*/  HGMMA.64x256x16.F32 R24, R152, gdesc[UR8].tnspB, R24, gsb0 ;  /* 0x43e0000898187df0 */ /* 0x000fe20008000818 */
[----:B------:R-:W-:Y:S02]  /*cae0*/  UMOV UR11, 0x40000040 ;  /* 0x40000040000b7882 */ /* 0x000fe40000000000 */
[----:B------:R-:W-:Y:S02]  /*caf0*/  WARPGROUP.DEPBAR.LE gsb0, 0x0 ;  /* 0x00008000000079c5 */ /* 0x000fe40000010000 */
[----:B---3--:R-:W-:Y:S01]  /*cb00*/  VIADD R152, R176, 0x80 ;  /* 0x00000080b0987836 */ /* 0x008fe20000000000 */
[----:B------:R-:W-:-:S04]  /*cb10*/  WARPGROUP.ARRIVE ;  /* 0x00000000000079c5 */ /* 0x000fc80000000000 */
[----:B------:R-:W-:Y:S01]  /*cb20*/  R2UR UR10, R152 ;  /* 0x00000000980a72ca */ /* 0x000fe200000e0000 */
[C---:B------:R-:W-:Y:S02]  /*cb30*/  VIADD R152, R176.reuse, 0x100 ;  /* 0x00000100b0987836 */ /* 0x040fe40000000000 */
[----:B------:R-:W-:-:S15]  /*cb40*/  VIADD R176, R176, 0x180 ;  /* 0x00000180b0b07836 */ /* 0x000fde0000000000 */
        /* <DEDUP_REMOVED lines=24> */
.L_x_8153:
[----:B------:R-:W1:Y:S01]  /*ccd0*/  SHFL.BFLY PT, R0, R7, 0x2, 0x1f ;  /* 0x0c401f0007007f89 */ /* 0x000e6200000e0000 */
[----:B------:R-:W-:Y:S01]  /*cce0*/  IMAD.MOV.U32 R19, RZ, RZ, -0x800000 ;  /* 0xff800000ff137424 */ /* 0x000fe200078e00ff */
[----:B------:R-:W-:Y:S08]  /*ccf0*/  BAR.ARV 0x8, 0x100 ;  /* 0x0204000000007b1d */ /* 0x000ff00000002000 */
[----:B------:R-:W-:Y:S01]  /*cd00*/  BAR.SYNC.DEFER_BLOCKING 0xf, 0x100 ;  /* 0x03c4000000007b1d */ /* 0x000fe20000010000 */
[----:B------:R-:W-:Y:S01]  /*cd10*/  ISETP.NE.AND P3, PT, R22, RZ, PT ;  /* 0x000000ff1600720c */ /* 0x000fe20003f65270 */
[----:B------:R-:W-:-:S04]  /*cd20*/  UIADD3 UR40, UR40, 0x1, URZ ;  /* 0x0000000128287890 */ /* 0x000fc8000fffe03f */
[----:B0-2-4-:R-:W0:Y:S01]  /*cd30*/  SHFL.BFLY PT, R9, R8, 0x2, 0x1f ;  /* 0x0c401f0008097f89 */ /* 0x015e2200000e0000 */
[----:B-1----:R-:W-:-:S07]  /*cd40*/  FADD.FTZ R0, R0, R7 ;  /* 0x0000000700007221 */ /* 0x002fce0000010000 */
[----:B------:R-:W-:Y:S01]  /*cd50*/  @!P3 IMAD R7, R2, 0x40, R18 ;  /* 0x000000400207b824 */ /* 0x000fe200078e0212 */
[----:B------:R-:W1:Y:S03]  /*cd60*/  SHFL.BFLY PT, R3, R0, 0x1, 0x1f ;  /* 0x0c201f0000037f89 */ /* 0x000e6600000e0000 */
[----:B------:R-:W-:Y:S02]  /*cd70*/  @!P3 IMAD R7, R7, 0x4, R16 ;  /* 0x000000040707b824 */ /* 0x000fe400078e0210 */
[----:B0-----:R-:W-:-:S05]  /*cd80*/  FADD.FTZ R9, R9, R8 ;  /* 0x0000000809097221 */ /* 0x001fca0000010000 */
[----:B------:R-:W0:Y:S01]  /*cd90*/  SHFL.BFLY PT, R4, R9, 0x1, 0x1f ;  /* 0x0c201f0009047f89 */ /* 0x000e2200000e0000 */
[----:B-1----:R-:W-:Y:S01]  /*cda0*/  FADD.FTZ R11, R0, R3 ;  /* 0x00000003000b7221 */ /* 0x002fe20000010000 */
[----:B------:R-:W-:Y:S02]  /*cdb0*/  IMAD.U32 R3, RZ, RZ, UR4 ;  /* 0x00000004ff037e24 */ /* 0x000fe4000f8e00ff */
[----:B------:R-:W-:Y:S02]  /*cdc0*/  IMAD.MOV.U32 R0, RZ, RZ, RZ ;  /* 0x000000ffff007224 */ /* 0x000fe400078e00ff */
[----:B------:R-:W-:-:S13]  /*cdd0*/  FSETP.NE.FTZ.AND P0, PT, R11, RZ, PT ;  /* 0x000000ff0b00720b */ /* 0x000fda0003f15000 */
[----:B------:R-:W1:Y:S01]  /*cde0*/  @P0 MUFU.LG2 R10, R11 ;  /* 0x0000000b000a0308 */ /* 0x000e620000000c00 */
[----:B------:R-:W-:Y:S01]  /*cdf0*/  @P0 FMUL.FTZ R3, R3, 0.69314718246459960938 ;  /* 0x3f31721803030820 */ /* 0x000fe20000410000 */
[----:B0-----:R-:W-:Y:S01]  /*ce00*/  FADD.FTZ R8, R9, R4 ;  /* 0x0000000409087221 */ /* 0x001fe20000010000 */
[----:B------:R-:W-:-:S04]  /*ce10*/  VIADD R4, R2, 0x1 ;  /* 0x0000000102047836 */ /* 0x000fc80000000000 */
[----:B------:R-:W-:Y:S02]  /*ce20*/  FSETP.NE.FTZ.AND P2, PT, R8, RZ, PT ;  /* 0x000000ff0800720b */ /* 0x000fe40003f55000 */
[----:B------:R-:W-:-:S04]  /*ce30*/  ISETP.NE.AND P1, PT, R4, 0x2, PT ;  /* 0x000000020400780c */ /* 0x000fc80003f25270 */
[----:B------:R-:W-:Y:S01]  /*ce40*/  SEL R2, RZ, 0x1, P1 ;  /* 0x00000001ff027807 */ /* 0x000fe20000800000 */
[----:B-1----:R-:W-:-:S03]  /*ce50*/  @P0 FMUL.FTZ R10, R10, 0.69314718246459960938 ;  /* 0x3f3172180a0a0820 */ /* 0x002fc60000410000 */
[----:B------:R-:W-:Y:S01]  /*ce60*/  R2UR UR5, R2 ;  /* 0x00000000020572ca */ /* 0x000fe200000e0000 */
[----:B------:R-:W-:Y:S02]  /*ce70*/  IMAD.U32 R2, RZ, RZ, UR4 ;  /* 0x00000004ff027e24 */ /* 0x000fe4000f8e00ff */
[----:B------:R-:W0:Y:S01]  /*ce80*/  @P2 MUFU.RCP R0, R8 ;  /* 0x0000000800002308 */ /* 0x000e220000001000 */
[----:B------:R-:W-:Y:S01]  /*ce90*/  @P0 FFMA.FTZ R19, R3, R6, R10 ;  /* 0x0000000603130223 */ /* 0x000fe2000001000a */
[----:B------:R-:W-:Y:S02]  /*cea0*/  IMAD.MOV.U32 R3, RZ, RZ, RZ ;  /* 0x000000ffff037224 */ /* 0x000fe400078e00ff */
[----:B------:R-:W-:-:S04]  /*ceb0*/  @P2 FMUL.FTZ R2, R2, 0.69314718246459960938 ;  /* 0x3f31721802022820 */ /* 0x000fc80000410000 */
[----:B------:R-:W1:Y:S01]  /*cec0*/  @P0 MUFU.RCP R3, R11 ;  /* 0x0000000b00030308 */ /* 0x000e620000001000 */
[----:B------:R-:W-:Y:S01]  /*ced0*/  PLOP3.LUT P0, PT, PT, PT, PT, 0x8, 0x0 ;  /* 0x000000000000781c */ /* 0x000fe20003f0e170 */
[----:B------:R-:W-:-:S06]  /*cee0*/  ULOP3.LUT UR37, UR37, UR5, URZ, 0x3c, !UPT ;  /* 0x0000000525257292 */ /* 0x000fcc000f8e3c3f */
        /* <DEDUP_REMOVED lines=75> */
[----:B0-----:R-:W-:-:S02]  /*d3a0*/  IMAD.MOV.U32 R3, RZ, RZ, -0x800000 ;  /* 0xff800000ff037424 */ /* 0x001fc400078e00ff */
[----:B------:R-:W-:Y:S01]  /*d3b0*/  @P2 FFMA.FTZ R3, R2, R5, R6 ;  /* 0x0000000502032223 */ /* 0x000fe20000010006 */
        /* <DEDUP_REMOVED lines=57> */
[----:B------:R-:W-:Y:S01]  /*d750*/  SEL R2, R4, RZ, P1 ;  /* 0x000000ff04027207 */ /* 0x000fe20000800000 */
[----:B------:R-:W-:Y:S06]  /*d760*/  BAR.ARV 0xe, 0x100 ;  /* 0x0384000000007b1d */ /* 0x000fec0000002000 */
.L_x_8128:
[----:B------:R-:W0:Y:S01]  /*d770*/  S2R R5, SR_CgaCtaId ;  /* 0x0000000000057919 */ /* 0x000e220000008800 */
[----:B------:R-:W-:Y:S01]  /*d780*/  MOV R16, 0x400 ;  /* 0x0000040000107802 */ /* 0x000fe20000000f00 */
[----:B------:R-:W-:Y:S01]  /*d790*/  BSSY B0, `(.L_x_8163) ;  /* 0x000047f000007945 */ /* 0x000fe20003800000 */
[----:B------:R-:W-:Y:S01]  /*d7a0*/  SHF.R.U32.HI R0, RZ, 0x10, R195 ;  /* 0x00000010ff007819 */ /* 0x000fe200000116c3 */
[----:B------:R-:W-:Y:S01]  /*d7b0*/  BAR.SYNC.DEFER_BLOCKING 0x5, 0x180 ;  /* 0x0146000000007b1d */ /* 0x000fe20000010000 */
[----:B0-----:R-:W-:-:S05]  /*d7c0*/  LEA R16, R5, R16, 0x18 ;  /* 0x0000001005107211 */ /* 0x001fca00078ec0ff */
[----:B------:R-:W0:Y:S02]  /*d7d0*/  LDS.128 R4, [R16+0x388d0] ;  /* 0x0388d00010047984 */ /* 0x000e240000000c00 */
[----:B0-----:R-:W-:Y:S02]  /*d7e0*/  R2UR UR4, R5 ;  /* 0x00000000050472ca */ /* 0x001fe400000e0000 */
[----:B------:R-:W-:Y:S01]  /*d7f0*/  R2UR UR5, R7 ;  /* 0x00000000070572ca */ /* 0x000fe200000e0000 */
[----:B------:R-:W-:Y:S06]  /*d800*/  BAR.ARV 0x4, 0x180 ;  /* 0x0106000000007b1d */ /* 0x000fec0000002000 */
[----:B------:R-:W-:Y:S08]  /*d810*/  @P0 BRA `(.L_x_8164) ;  /* 0x0000003800080947 */ /* 0x000ff00003800000 */
[----:B------:R-:W2:Y:S01]  /*d820*/  LDL R8, [R1+0x6c] ;  /* 0x00006c0001087983 */ /* 0x000ea20000100800 */
[----:B------:R-:W-:Y:S01]  /*d830*/  ULDC.64 UR6, c[0x0][0xd08] ;  /* 0x0003420000067ab9 */ /* 0x000fe20000000a00 */
[----:B------:R-:W0:Y:S01]  /*d840*/  S2R R7, SR_SWINHI ;  /* 0x0000000000077919 */ /* 0x000e220000002f00 */
[----:B------:R-:W-:Y:S02]  /*d850*/  MOV R4, R16 ;  /* 0x0000001000047202 */ /* 0x000fe40000000f00 */
[----:B0-----:R-:W-:Y:S01]  /*d860*/  MOV R5, R7 ;  /* 0x0000000700057202 */ /* 0x001fe20000000f00 */
[----:B------:R-:W-:Y:S02]  /*d870*/  BAR.SYNC.DEFER_BLOCKING 0x1, 0x100 ;  /* 0x0044000000007b1d */ /* 0x000fe40000010000 */
[----:B--2---:R-:W-:-:S03]  /*d880*/  IMAD.WIDE R20, R8, 0x2, R4 ;  /* 0x0000000208147825 */ /* 0x004fc600078e0204 */
[C---:B------:R-:W-:Y:S02]  /*d890*/  IADD3 R9, P6, R20.reuse, 0x6060, RZ ;  /* 0x0000606014097810 */ /* 0x040fe40007fde0ff */
[----:B------:R-:W-:Y:S02]  /*d8a0*/  IADD3 R13, P1, R20, 0x6020, RZ ;  /* 0x00006020140d7810 */ /* 0x000fe40007f3e0ff */
        /* <DEDUP_REMOVED lines=9> */
[----:B------:R-:W-:Y:S02]  /*d940*/  MOV R166, R8 ;  /* 0x0000000800a67202 */ /* 0x000fe40000000f00 */
[----:B------:R-:W-:Y:S02]  /*d950*/  LOP3.LUT R9, R20, 0x380, RZ, 0xc0, !PT ;  /* 0x0000038014097812 */ /* 0x000fe400078ec0ff */
[----:B------:R-:W-:-:S02]  /*d960*/  LOP3.LUT R10, R11, 0x380, RZ, 0xc0, !PT ;  /* 0x000003800b0a7812 */ /* 0x000fc400078ec0ff */
[----:B------:R-:W-:Y:S02]  /*d970*/  SHF.R.U64 R9, R9, 0x3, RZ ;  /* 0x0000000309097819 */ /* 0x000fe400000012ff */
[----:B------:R-:W-:Y:S02]  /*d980*/  MOV R164, R12 ;  /* 0x0000000c00a47202 */ /* 0x000fe40000000f00 */
[----:B------:R-:W-:Y:S01]  /*d990*/  LOP3.LUT R8, R9, R20, RZ, 0x3c, !PT ;  /* 0x0000001409087212 */ /* 0x000fe200078e3cff */
[----:B------:R-:W-:Y:S01]  /*d9a0*/  IMAD.MOV.U32 R9, RZ, RZ, R21 ;  /* 0x000000ffff097224 */ /* 0x000fe200078e0015 */
[----:B------:R-:W-:Y:S02]  /*d9b0*/  SHF.R.U64 R10, R10, 0x3, RZ ;  /* 0x000000030a0a7819 */ /* 0x000fe400000012ff */
[----:B------:R-:W-:Y:S02]  /*d9c0*/  IADD3 R156, P5, R20, 0x4020, RZ ;  /* 0x00004020149c7810 */ /* 0x000fe40007fbe0ff */
[----:B------:R-:W-:-:S02]  /*d9d0*/  MOV R12, R8 ;  /* 0x00000008000c7202 */ /* 0x000fc40000000f00 */
[----:B------:R-:W0:Y:S01]  /*d9e0*/  LDC R9, c[0x0][0xbd4] ;  /* 0x0002f500ff097b82 */ /* 0x000e220000000800 */
[----:B------:R-:W-:Y:S01]  /*d9f0*/  LOP3.LUT R10, R10, R11, RZ, 0x3c, !PT ;  /* 0x0000000b0a0a7212 */ /* 0x000fe200078e3cff */
[----:B------:R-:W-:Y:S01]  /*da00*/  IMAD.X R11, RZ, RZ, R21, P0 ;  /* 0x000000ffff0b7224 */ /* 0x000fe200000e0615 */
[----:B------:R-:W-:Y:S02]  /*da10*/  IADD3 R160, P0, R20, 0x2060, RZ ;  /* 0x0000206014a07810 */ /* 0x000fe40007f1e0ff */
[----:B------:R-:W-:Y:S02]  /*da20*/  LOP3.LUT R157, R156, 0x380, RZ, 0xc0, !PT ;  /* 0x000003809c9d7812 */ /* 0x000fe400078ec0ff */
[----:B------:R-:W-:Y:S02]  /*da30*/  LOP3.LUT R161, R160, 0x380, RZ, 0xc0, !PT ;  /* 0x00000380a0a17812 */ /* 0x000fe400078ec0ff */
[----:B------:R-:W-:Y:S02]  /*da40*/  MOV R165, R10 ;  /* 0x0000000a00a57202 */ /* 0x000fe40000000f00 */
[----:B------:R-:W-:-:S02]  /*da50*/  SHF.R.U64 R161, R161, 0x3, RZ ;  /* 0x00000003a1a17819 */ /* 0x000fc400000012ff */
[----:B------:R-:W-:Y:S02]  /*da60*/  IADD3 R11, P1, R20, 0x2040, RZ ;  /* 0x00002040140b7810 */ /* 0x000fe40007f3e0ff */
        /* <DEDUP_REMOVED lines=14> */
[C---:B------:R-:W-:Y:S02]  /*db50*/  IADD3 R158, P6, R20.reuse, 0x4000, RZ ;  /* 0x00004000149e7810 */ /* 0x040fe40007fde0ff */
[----:B------:R-:W-:Y:S02]  /*db60*/  MOV R157, R8 ;  /* 0x00000008009d7202 */ /* 0x000fe40000000f00 */
[----:B------:R-:W-:Y:S02]  /*db70*/  IADD3 R9, P0, R20, 0x2020, RZ ;  /* 0x0000202014097810 */ /* 0x000fe40007f1e0ff */
[----:B------:R-:W-:Y:S02]  /*db80*/  SHF.R.U64 R14, R14, 0x3, RZ ;  /* 0x000000030e0e7819 */ /* 0x000fe400000012ff */
[----:B------:R-:W-:Y:S02]  /*db90*/  LOP3.LUT R159, R158, 0x380, RZ, 0xc0, !PT ;  /* 0x000003809e9f7812 */ /* 0x000fe400078ec0ff */
[----:B------:R-:W-:-:S02]  /*dba0*/  LOP3.LUT R8, R9, 0x380, RZ, 0xc0, !PT ;  /* 0x0000038009087812 */ /* 0x000fc400078ec0ff */
[----:B------:R-:W-:Y:S01]  /*dbb0*/  LOP3.LUT R14, R14, R15, RZ, 0x3c, !PT ;  /* 0x0000000f0e0e7212 */ /* 0x000fe200078e3cff */
[--C-:B------:R-:W-:Y:S01]  /*dbc0*/  IMAD.X R15, RZ, RZ, R21.reuse, P2 ;  /* 0x000000ffff0f7224 */ /* 0x100fe200010e0615 */
[----:B------:R-:W-:Y:S02]  /*dbd0*/  SHF.R.U64 R159, R159, 0x3, RZ ;  /* 0x000000039f9f7819 */ /* 0x000fe400000012ff */
[----:B------:R-:W-:Y:S02]  /*dbe0*/  SHF.R.U64 R8, R8, 0x3, RZ ;  /* 0x0000000308087819 */ /* 0x000fe400000012ff */
[----:B------:R-:W-:Y:S01]  /*dbf0*/  LOP3.LUT R158, R159, R158, RZ, 0x3c, !PT ;  /* 0x0000009e9f9e7212 */ /* 0x000fe200078e3cff */
[--C-:B------:R-:W-:Y:S01]  /*dc00*/  IMAD.X R159, RZ, RZ, R21.reuse, P6 ;  /* 0x000000ffff9f7224 */ /* 0x100fe200030e0615 */
[----:B------:R-:W-:Y:S01]  /*dc10*/  LOP3.LUT R8, R8, R9, RZ, 0x3c, !PT ;  /* 0x0000000908087212 */ /* 0x000fe200078e3cff */
[----:B------:R-:W-:Y:S01]  /*dc20*/  IMAD.X R9, RZ, RZ, R21, P0 ;  /* 0x000000ffff097224 */ /* 0x000fe200000e0615 */
[----:B------:R-:W-:-:S02]  /*dc30*/  MOV R163, R14 ;  /* 0x0000000e00a37202 */ /* 0x000fc40000000f00 */
[----:B------:R-:W-:Y:S02]  /*dc40*/  IADD3 R14, P0, R20, 0x20, RZ ;  /* 0x00000020140e7810 */ /* 0x000fe40007f1e0ff */
[----:B------:R-:W-:Y:S02]  /*dc50*/  MOV R158, R158 ;  /* 0x0000009e009e7202 */ /* 0x000fe40000000f00 */
[----:B------:R-:W-:Y:S02]  /*dc60*/  MOV R159, R8 ;  /* 0x00000008009f7202 */ /* 0x000fe40000000f00 */
[----:B------:R-:W-:Y:S02]  /*dc70*/  LOP3.LUT R13, R14, 0x380, RZ, 0xc0, !PT ;  /* 0x000003800e0d7812 */ /* 0x000fe400078ec0ff */
[----:B------:R-:W-:Y:S02]  /*dc80*/  F2FP.F16.F32.PACK_AB R8, R25, R24 ;  /* 0x000000181908723e */ /* 0x000fe400000000ff */
[----:B------:R-:W-:-:S02]  /*dc90*/  F2FP.F16.F32.PACK_AB R9, R27, R26 ;  /* 0x0000001a1b09723e */ /* 0x000fc400000000ff */
[----:B------:R-:W-:Y:S02]  /*dca0*/  F2FP.F16.F32.PACK_AB R10, R29, R28 ;  /* 0x0000001c1d0a723e */ /* 0x000fe400000000ff */
[----:B------:R-:W-:Y:S02]  /*dcb0*/  F2FP.F16.F32.PACK_AB R11, R31, R30 ;  /* 0x0000001e1f0b723e */ /* 0x000fe400000000ff */
[----:B------:R-:W-:Y:S02]  /*dcc0*/  SHF.R.U64 R13, R13, 0x3, RZ ;  /* 0x000000030d0d7819 */ /* 0x000fe400000012ff */
[----:B------:R-:W-:Y:S01]  /*dcd0*/  F2FP.F16.F32.PACK_AB R15, R39, R38 ;  /* 0x00000026270f723e */ /* 0x000fe200000000ff */
[----:B------:R0:W-:Y:S01]  /*dce0*/  STSM.16.M88.4 [R12], R8 ;  /* 0x000000080c007844 */ /* 0x0001e20000000200 */
[C---:B------:R-:W-:Y:S02]  /*dcf0*/  IADD3 R153, P3, R20.reuse, 0x4060, RZ ;  /* 0x0000406014997810 */ /* 0x040fe40007f7e0ff */
[----:B------:R-:W-:-:S02]  /*dd00*/  IADD3 R154, P4, R20, 0x4040, RZ ;  /* 0x00004040149a7810 */ /* 0x000fc40007f9e0ff */
[----:B------:R-:W-:Y:S02]  /*dd10*/  LOP3.LUT R152, R153, 0x380, RZ, 0xc0, !PT ;  /* 0x0000038099987812 */ /* 0x000fe400078ec0ff */
[----:B------:R-:W-:Y:S02]  /*dd20*/  LOP3.LUT R155, R154, 0x380, RZ, 0xc0, !PT ;  /* 0x000003809a9b7812 */ /* 0x000fe400078ec0ff */
[----:B------:R-:W-:Y:S02]  /*dd30*/  SHF.R.U64 R152, R152, 0x3, RZ ;  /* 0x0000000398987819 */ /* 0x000fe400000012ff */
[----:B------:R-:W-:Y:S02]  /*dd40*/  SHF.R.U64 R155, R155, 0x3, RZ ;  /* 0x000000039b9b7819 */ /* 0x000fe400000012ff */
[----:B------:R-:W-:Y:S01]  /*dd50*/  LOP3.LUT R152, R152, R153, RZ, 0x3c, !PT ;  /* 0x0000009998987212 */ /* 0x000fe200078e3cff */
[--C-:B------:R-:W-:Y:S01]  /*dd60*/  IMAD.X R153, RZ, RZ, R21.reuse, P3 ;  /* 0x000000ffff997224 */ /* 0x100fe200018e0615 */
[----:B------:R-:W-:Y:S01]  /*dd70*/  LOP3.LUT R154, R155, R154, RZ, 0x3c, !PT ;  /* 0x0000009a9b9a7212 */ /* 0x000fe200078e3cff */
[--C-:B0-----:R-:W-:Y:S01]  /*dd80*/  IMAD.X R9, RZ, RZ, R21.reuse, P0 ;  /* 0x000000ffff097224 */ /* 0x101fe200000e0615 */
[----:B------:R-:W-:Y:S01]  /*dd90*/  LOP3.LUT R8, R13, R14, RZ, 0x3c, !PT ;  /* 0x0000000e0d087212 */ /* 0x000fe200078e3cff */
[----:B------:R-:W-:Y:S01]  /*dda0*/  IMAD.X R155, RZ, RZ, R21, P4 ;  /* 0x000000ffff9b7224 */ /* 0x000fe200020e0615 */
[----:B------:R-:W-:-:S02]  /*ddb0*/  IADD3 R10, P0, R20, 0x40, RZ ;  /* 0x00000040140a7810 */ /* 0x000fc40007f1e0ff */
[----:B------:R-:W-:Y:S02]  /*ddc0*/  MOV R8, R8 ;  /* 0x0000000800087202 */ /* 0x000fe40000000f00 */
[----:B------:R-:W-:Y:S02]  /*ddd0*/  LOP3.LUT R9, R10, 0x380, RZ, 0xc0, !PT ;  /* 0x000003800a097812 */ /* 0x000fe400078ec0ff */
[----:B------:R-:W-:Y:S02]  /*dde0*/  F2FP.F16.F32.PACK_AB R12, R33, R32 ;  /* 0x00000020210c723e */ /* 0x000fe400000000ff */
[----:B------:R-:W-:Y:S02]  /*ddf0*/  F2FP.F16.F32.PACK_AB R13, R35, R34 ;  /* 0x00000022230d723e */ /* 0x000fe400000000ff */
[----:B------:R-:W-:Y:S02]  /*de00*/  F2FP.F16.F32.PACK_AB R14, R37, R36 ;  /* 0x00000024250e723e */ /* 0x000fe400000000ff */
[----:B------:R-:W-:-:S02]  /*de10*/  SHF.R.U64 R9, R9, 0x3, RZ ;  /* 0x0000000309097819 */ /* 0x000fc400000012ff */
[----:B------:R-:W-:Y:S01]  /*de20*/  F2FP.F16.F32.PACK_AB R11, R47, R46 ;  /* 0x0000002e2f0b723e */ /* 0x000fe200000000ff */
[----:B------:R0:W-:Y:S01]  /*de30*/  STSM.16.M88.4 [R8], R12 ;  /* 0x0000000c08007844 */ /* 0x0001e20000000200 */
[----:B------:R-:W-:Y:S02]  /*de40*/  MOV R7, R152 ;  /* 0x0000009800077202 */ /* 0x000fe40000000f00 */
[----:B------:R-:W-:Y:S02]  /*de50*/  MOV R162, R154 ;  /* 0x0000009a00a27202 */ /* 0x000fe40000000f00 */
[----:B------:R-:W-:Y:S02]  /*de60*/  F2FP.F16.F32.PACK_AB R153, R67, R66 ;  /* 0x000000424399723e */ /* 0x000fe400000000ff */
[----:B------:R-:W-:Y:S02]  /*de70*/  F2FP.F16.F32.PACK_AB R154, R69, R68 ;  /* 0x00000044459a723e */ /* 0x000fe400000000ff */
[----:B------:R-:W-:-:S02]  /*de80*/  F2FP.F16.F32.PACK_AB R155, R71, R70 ;  /* 0x00000046479b723e */ /* 0x000fc400000000ff */
[----:B------:R-:W-:Y:S02]  /*de90*/  MOV R160, R160 ;  /* 0x000000a000a07202 */ /* 0x000fe40000000f00 */
[----:B0-----:R-:W-:Y:S01]  /*dea0*/  LOP3.LUT R8, R9, R10, RZ, 0x3c, !PT ;  /* 0x0000000a09087212 */ /* 0x001fe200078e3cff */
[----:B------:R-:W-:Y:S01]  /*deb0*/  IMAD.X R9, RZ, RZ, R21, P0 ;  /* 0x000000ffff097224 */ /* 0x000fe200000e0615 */
[----:B------:R-:W-:Y:S02]  /*dec0*/  IADD3 R14, P0, R20, 0x2000, RZ ;  /* 0x00002000140e7810 */ /* 0x000fe40007f1e0ff */
[----:B------:R-:W-:Y:S02]  /*ded0*/  F2FP.F16.F32.PACK_AB R10, R45, R44 ;  /* 0x0000002c2d0a723e */ /* 0x000fe400000000ff */
[----:B------:R-:W-:Y:S02]  /*dee0*/  MOV R12, R8 ;  /* 0x00000008000c7202 */ /* 0x000fe40000000f00 */
[----:B------:R-:W-:-:S02]  /*def0*/  F2FP.F16.F32.PACK_AB R8, R41, R40 ;  /* 0x000000282908723e */ /* 0x000fc400000000ff */
[----:B------:R-:W-:Y:S02]  /*df00*/  F2FP.F16.F32.PACK_AB R9, R43, R42 ;  /* 0x0000002a2b09723e */ /* 0x000fe400000000ff */
[----:B------:R-:W-:Y:S02]  /*df10*/  LOP3.LUT R13, R14, 0x380, RZ, 0xc0, !PT ;  /* 0x000003800e0d7812 */ /* 0x000fe400078ec0ff */
[----:B------:R-:W-:Y:S01]  /*df20*/  F2FP.F16.F32.PACK_AB R15, R63, R62 ;  /* 0x0000003e3f0f723e */ /* 0x000fe200000000ff */
[----:B------:R0:W-:Y:S01]  /*df30*/  STSM.16.M88.4 [R12], R8 ;  /* 0x000000080c007844 */ /* 0x0001e20000000200 */
[----:B------:R-:W-:Y:S02]  /*df40*/  SHF.R.U64 R13, R13, 0x3, RZ ;  /* 0x000000030d0d7819 */ /* 0x000fe400000012ff */
[----:B0-----:R-:W-:Y:S01]  /*df50*/  IADD3 R10, P1, R20, 0x60, RZ ;  /* 0x00000060140a7810 */ /* 0x001fe20007f3e0ff */
[----:B------:R-:W-:Y:S01]  /*df60*/  IMAD.X R9, RZ, RZ, R21, P0 ;  /* 0x000000ffff097224 */ /* 0x000fe200000e0615 */
[----:B------:R-:W-:-:S02]  /*df70*/  LOP3.LUT R8, R13, R14, RZ, 0x3c, !PT ;  /* 0x0000000e0d087212 */ /* 0x000fc400078e3cff */
[----:B------:R-:W-:Y:S01]  /*df80*/  LOP3.LUT R13, R10, 0x380, RZ, 0xc0, !PT ;  /* 0x000003800a0d7812 */ /* 0x000fe200078ec0ff */
[----:B------:R-:W-:Y:S01]  /*df90*/  IMAD.X R21, RZ, RZ, R21, P1 ;  /* 0x000000ffff157224 */ /* 0x000fe200008e0615 */
[----:B------:R-:W-:Y:S02]  /*dfa0*/  MOV R152, R8 ;  /* 0x0000000800987202 */ /* 0x000fe40000000f00 */
[----:B------:R-:W-:Y:S02]  /*dfb0*/  SHF.R.U64 R13, R13, 0x3, RZ ;  /* 0x000000030d0d7819 */ /* 0x000fe400000012ff */
[----:B------:R-:W-:Y:S02]  /*dfc0*/  F2FP.F16.F32.PACK_AB R8, R49, R48 ;  /* 0x000000303108723e */ /* 0x000fe400000000ff */
[----:B------:R-:W-:Y:S02]  /*dfd0*/  LOP3.LUT R20, R13, R10, RZ, 0x3c, !PT ;  /* 0x0000000a0d147212 */ /* 0x000fe400078e3cff */
[----:B------:R-:W-:-:S02]  /*dfe0*/  F2FP.F16.F32.PACK_AB R9, R51, R50 ;  /* 0x000000323309723e */ /* 0x000fc400000000ff */
[----:B------:R-:W-:Y:S02]  /*dff0*/  MOV R20, R20 ;  /* 0x0000001400147202 */ /* 0x000fe40000000f00 */
[----:B------:R-:W-:Y:S02]  /*e000*/  F2FP.F16.F32.PACK_AB R10, R53, R52 ;  /* 0x00000034350a723e */ /* 0x000fe400000000ff */
[----:B------:R-:W-:Y:S02]  /*e010*/  F2FP.F16.F32.PACK_AB R11, R55, R54 ;  /* 0x00000036370b723e */ /* 0x000fe400000000ff */
[----:B------:R-:W-:Y:S02]  /*e020*/  F2FP.F16.F32.PACK_AB R12, R57, R56 ;  /* 0x00000038390c723e */ /* 0x000fe400000000ff */
[----:B------:R-:W-:Y:S01]  /*e030*/  F2FP.F16.F32.PACK_AB R13, R59, R58 ;  /* 0x0000003a3b0d723e */ /* 0x000fe200000000ff */
[----:B------:R0:W-:Y:S01]  /*e040*/  STSM.16.M88.4 [R20], R8 ;  /* 0x0000000814007844 */ /* 0x0001e20000000200 */
[----:B------:R-:W-:-:S02]  /*e050*/  F2FP.F16.F32.PACK_AB R14, R61, R60 ;  /* 0x0000003c3d0e723e */ /* 0x000fc400000000ff */
[----:B------:R-:W-:-:S03]  /*e060*/  ISETP.NE.U32.AND P0, PT, RZ, UR6, PT ;  /* 0x00000006ff007c0c */ /* 0x000fc6000bf05070 */
[----:B------:R1:W-:Y:S01]  /*e070*/  STSM.16.M88.4 [R152], R12 ;  /* 0x0000000c98007844 */ /* 0x0003e20000000200 */
[----:B------:R-:W-:Y:S02]  /*e080*/  ISETP.NE.AND.EX P0, PT, RZ, UR7, PT, P0 ;  /* 0x00000007ff007c0c */ /* 0x000fe4000bf05300 */
[----:B0-----:R-:W-:Y:S02]  /*e090*/  F2FP.F16.F32.PACK_AB R8, R73, R72 ;  /* 0x000000484908723e */ /* 0x001fe400000000ff */
[----:B------:R-:W-:Y:S02]  /*e0a0*/  F2FP.F16.F32.PACK_AB R9, R75, R74 ;  /* 0x0000004a4b09723e */ /* 0x000fe400000000ff */
[----:B------:R-:W-:Y:S02]  /*e0b0*/  F2FP.F16.F32.PACK_AB R10, R77, R76 ;  /* 0x0000004c4d0a723e */ /* 0x000fe400000000ff */
[----:B-1----:R-:W-:Y:S02]  /*e0c0*/  F2FP.F16.F32.PACK_AB R152, R65, R64 ;  /* 0x000000404198723e */ /* 0x002fe400000000ff */
[----:B------:R-:W-:-:S02]  /*e0d0*/  F2FP.F16.F32.PACK_AB R11, R79, R78 ;  /* 0x0000004e4f0b723e */ /* 0x000fc400000000ff */
[----:B------:R-:W-:Y:S01]  /*e0e0*/  F2FP.F16.F32.PACK_AB R12, R81, R80 ;  /* 0x00000050510c723e */ /* 0x000fe200000000ff */
[----:B------:R0:W-:Y:S01]  /*e0f0*/  STSM.16.M88.4 [R159], R152 ;  /* 0x000000989f007844 */ /* 0x0001e20000000200 */
[----:B------:R-:W-:Y:S02]  /*e100*/  F2FP.F16.F32.PACK_AB R13, R83, R82 ;  /* 0x00000052530d723e */ /* 0x000fe400000000ff */
[----:B------:R-:W-:Y:S01]  /*e110*/  F2FP.F16.F32.PACK_AB R14, R85, R84 ;  /* 0x00000054550e723e */ /* 0x000fe200000000ff */
[----:B------:R1:W-:Y:S01]  /*e120*/  STSM.16.M88.4 [R157], R8 ;  /* 0x000000089d007844 */ /* 0x0003e20000000200 */
        /* <DEDUP_REMOVED lines=45> */
[----:B------:R-:W-:-:S04]  /*e400*/  @P0 LEA R8, P2, R191, UR6, 0x2 ;  /* 0x00000006bf080c11 */ /* 0x000fc8000f8410ff */
[----:B------:R-:W-:Y:S01]  /*e410*/  @P0 LEA.HI.X R9, R191, UR7, R196, 0x2, P2 ;  /* 0x00000007bf090c11 */ /* 0x000fe200090f14c4 */
[----:B------:R-:W-:Y:S01]  /*e420*/  IMAD.MOV.U32 R7, RZ, RZ, RZ ;  /* 0x000000ffff077224 */ /* 0x000fe200078e00ff */
[----:B-1----:R-:W-:-:S03]  /*e430*/  ISETP.NE.U32.AND P1, PT, R10, RZ, PT ;  /* 0x000000ff0a00720c */ /* 0x002fc60003f25070 */
[----:B------:R0:W2:Y:S01]  /*e440*/  @P0 LDG.E R14, desc[UR38][R8.64] ;  /* 0x00000026080e0981 */ /* 0x0000a2000c1e1900 */
[----:B------:R-:W-:Y:S01]  /*e450*/  ISETP.NE.AND.EX P1, PT, R11, RZ, PT, P1 ;  /* 0x000000ff0b00720c */ /* 0x000fe20003f25310 */
[----:B0-----:R-:W-:-:S12]  /*e460*/  IMAD.WIDE R8, R191, 0x4, R12 ;  /* 0x00000004bf087825 */ /* 0x001fd800078e020c */
        /* <DEDUP_REMOVED lines=10> */
.L_x_8165:
[----:B------:R-:W0:Y:S01]  /*e510*/  SHFL.IDX PT, R8, R230, RZ, 0x1f ;  /* 0x00001fffe6087589 */ /* 0x000e2200000e0000 */
[----:B------:R-:W-:Y:S02]  /*e520*/  LOP3.LUT R195, R195, 0xff, RZ, 0xc0, !PT ;  /* 0x000000ffc3c37812 */ /* 0x000fe400078ec0ff */
[----:B0-----:R-:W-:Y:S02]  /*e530*/  ISETP.NE.AND P0, PT, R8, RZ, PT ;  /* 0x000000ff0800720c */ /* 0x001fe40003f05270 */
[----:B-----5:R-:W-:-:S11]  /*e540*/  SHF.R.S32.HI R8, RZ, 0x1f, R7 ;  /* 0x0000001fff087819 */ /* 0x020fd60000011407 */
[----:B------:R-:W-:Y:S05]  /*e550*/  @P0 BRA `(.L_x_8166) ;  /* 0x0000000000f40947 */ /* 0x000fea0003800000 */
[----:B------:R-:W2:Y:S01]  /*e560*/  LDL R156, [R1+0x68] ;  /* 0x00006800019c7983 */ /* 0x000ea20000100800 */
[----:B------:R-:W-:Y:S01]  /*e570*/  IMAD.MOV.U32 R20, RZ, RZ, 0xab8 ;  /* 0x00000ab8ff147424 */ /* 0x000fe200078e00ff */
[----:B------:R-:W-:Y:S01]  /*e580*/  ISETP.GT.AND P1, PT, R0, 0x1, PT ;  /* 0x000000010000780c */ /* 0x000fe20003f24270 */
[----:B------:R-:W0:Y:S01]  /*e590*/  LDC R9, c[0x0][0xce8] ;  /* 0x00033a00ff097b82 */ /* 0x000e220000000800 */
[----:B------:R-:W-:Y:S01]  /*e5a0*/  ISETP.NE.U32.AND P0, PT, R10, RZ, PT ;  /* 0x000000ff0a00720c */ /* 0x000fe20003f05070 */
[----:B------:R-:W-:Y:S01]  /*e5b0*/  VIADD R152, R190, UR42 ;  /* 0x0000002abe987c36 */ /* 0x000fe20008000000 */
[----:B------:R-:W-:Y:S02]  /*e5c0*/  SEL R20, R20, 0xa78, P1 ;  /* 0x00000a7814147807 */ /* 0x000fe40000800000 */
[----:B------:R-:W-:-:S03]  /*e5d0*/  ISETP.NE.AND.EX P0, PT, R11, RZ, PT, P0 ;  /* 0x000000ff0b00720c */ /* 0x000fc60003f05300 */
[----:B------:R-:W1:Y:S01]  /*e5e0*/  LDC.64 R12, c[0x0][R20+0x220] ;  /* 0x00008800140c7b82 */ /* 0x000e620000000a00 */
[----:B------:R-:W-:Y:S02]  /*e5f0*/  SEL R21, R191, RZ, !P0 ;  /* 0x000000ffbf157207 */ /* 0x000fe40004000000 */
[----:B------:R-:W-:-:S05]  /*e600*/  SEL R153, R196, RZ, !P0 ;  /* 0x000000ffc4997207 */ /* 0x000fca0004000000 */
[----:B------:R-:W3:Y:S01]  /*e610*/  LDC.64 R14, c[0x0][R20+0x218] ;  /* 0x00008600140e7b82 */ /* 0x000ee20000000a00 */
[----:B0-----:R-:W-:Y:S01]  /*e620*/  ISETP.NE.AND P2, PT, R9, 0x1, PT ;  /* 0x000000010900780c */ /* 0x001fe20003f45270 */
[----:B-1----:R-:W-:-:S04]  /*e630*/  IMAD R13, R13, R21, RZ ;  /* 0x000000150d0d7224 */ /* 0x002fc800078e02ff */
[C---:B------:R-:W-:Y:S02]  /*e640*/  IMAD R153, R12.reuse, R153, R13 ;  /* 0x000000990c997224 */ /* 0x040fe400078e020d */
[----:B------:R-:W-:-:S04]  /*e650*/  IMAD.WIDE.U32 R12, R12, R21, RZ ;  /* 0x000000150c0c7225 */ /* 0x000fc800078e00ff */
[-C--:B---3--:R-:W-:Y:S02]  /*e660*/  IMAD R155, R15, R192.reuse, RZ ;  /* 0x000000c00f9b7224 */ /* 0x088fe400078e02ff */
[----:B------:R-:W-:Y:S02]  /*e670*/  IMAD.IADD R13, R13, 0x1, R153 ;  /* 0x000000010d0d7824 */ /* 0x000fe400078e0299 */
[----:B------:R-:W-:Y:S01]  /*e680*/  IMAD.WIDE.U32 R14, R14, R192, RZ ;  /* 0x000000c00e0e7225 */ /* 0x000fe200078e00ff */
[----:B------:R-:W0:Y:S03]  /*e690*/  @P2 LDC R153, c[0x0][0xcec] ;  /* 0x00033b00ff992b82 */ /* 0x000e260000000800 */
[----:B------:R-:W-:Y:S01]  /*e6a0*/  IMAD.IADD R154, R15, 0x1, R155 ;  /* 0x000000010f9a7824 */ /* 0x000fe200078e029b */
[----:B------:R-:W-:-:S04]  /*e6b0*/  IADD3 R21, P0, P3, R12, R14, R7 ;  /* 0x0000000e0c157210 */ /* 0x000fc80007b1e007 */
[----:B------:R-:W1:Y:S01]  /*e6c0*/  @P2 LDC R155, c[0x0][0xcf0] ;  /* 0x00033c00ff9b2b82 */ /* 0x000e620000000800 */
[----:B------:R-:W-:Y:S02]  /*e6d0*/  IADD3.X R154, R13, R154, R8, P0, P3 ;  /* 0x0000009a0d9a7210 */ /* 0x000fe400007e6408 */
[----:B------:R-:W-:-:S05]  /*e6e0*/  SEL R13, R195, RZ, P1 ;  /* 0x000000ffc30d7207 */ /* 0x000fca0000800000 */
[----:B------:R-:W3:Y:S01]  /*e6f0*/  LDC.64 R14, c[0x0][R20+0x228] ;  /* 0x00008a00140e7b82 */ /* 0x000ee20000000a00 */
[----:B0-----:R-:W-:-:S04]  /*e700*/  @P2 IMAD.HI.U32 R12, R152, R153, RZ ;  /* 0x00000099980c2227 */ /* 0x001fc800078e00ff */
[----:B------:R-:W-:Y:S01]  /*e710*/  IMAD.MOV.U32 R153, RZ, RZ, R152 ;  /* 0x000000ffff997224 */ /* 0x000fe200078e0098 */
[----:B-1----:R-:W-:Y:S01]  /*e720*/  @P2 SHF.R.U32.HI R153, RZ, R155, R12 ;  /* 0x0000009bff992219 */ /* 0x002fe2000001160c */
[-C--:B---3--:R-:W-:Y:S02]  /*e730*/  IMAD R155, R15, R13.reuse, RZ ;  /* 0x0000000d0f9b7224 */ /* 0x088fe400078e02ff */
[----:B------:R-:W-:Y:S02]  /*e740*/  IMAD.WIDE.U32 R14, R14, R13, RZ ;  /* 0x0000000d0e0e7225 */ /* 0x000fe400078e00ff */
[----:B------:R-:W0:Y:S02]  /*e750*/  LDC.64 R12, c[0x0][0xca8] ;  /* 0x00032a00ff0c7b82 */ /* 0x000e240000000a00 */
[----:B------:R-:W-:Y:S01]  /*e760*/  IMAD.IADD R15, R15, 0x1, R155 ;  /* 0x000000010f0f7824 */ /* 0x000fe200078e029b */
[----:B------:R-:W-:Y:S01]  /*e770*/  IADD3 R14, P0, P2, R153, R21, R14 ;  /* 0x00000015990e7210 */ /* 0x000fe20007a1e00e */
[--C-:B------:R-:W-:Y:S01]  /*e780*/  IMAD.MOV R155, RZ, RZ, -R153.reuse ;  /* 0x000000ffff9b7224 */ /* 0x100fe200078e0a99 */
[----:B------:R-:W-:-:S03]  /*e790*/  SHF.R.S32.HI R153, RZ, 0x1f, R153 ;  /* 0x0000001fff997819 */ /* 0x000fc60000011499 */
[----:B------:R-:W1:Y:S01]  /*e7a0*/  LDC.64 R20, c[0x0][R20+0x210] ;  /* 0x0000840014147b82 */ /* 0x000e620000000a00 */
[----:B------:R-:W-:Y:S01]  /*e7b0*/  IMAD R155, R9, R155, R152 ;  /* 0x0000009b099b7224 */ /* 0x000fe200078e0298 */
[----:B------:R-:W-:Y:S01]  /*e7c0*/  IADD3.X R15, R153, R154, R15, P0, P2 ;  /* 0x0000009a990f7210 */ /* 0x000fe200007e440f */
[----:B------:R-:W-:Y:S02]  /*e7d0*/  IMAD R152, R9, UR6, RZ ;  /* 0x0000000609987c24 */ /* 0x000fe4000f8e02ff */
[----:B------:R-:W-:Y:S01]  /*e7e0*/  VIADD R9, R18, UR42 ;  /* 0x0000002a12097c36 */ /* 0x000fe20008000000 */
[----:B------:R-:W-:Y:S02]  /*e7f0*/  SHF.R.S32.HI R153, RZ, 0x1f, R155 ;  /* 0x0000001fff997819 */ /* 0x000fe4000001149b */
[----:B0-----:R-:W0:Y:S08]  /*e800*/  @!P1 LDC R12, c[0x0][0xc50] ;  /* 0x00031400ff0c9b82 */ /* 0x001e300000000800 */
[----:B------:R-:W3:Y:S01]  /*e810*/  @!P1 LDC R13, c[0x0][0xc54] ;  /* 0x00031500ff0d9b82 */ /* 0x000ee20000000800 */
[----:B-1----:R-:W-:-:S02]  /*e820*/  IMAD R21, R21, R155, RZ ;  /* 0x0000009b15157224 */ /* 0x002fc400078e02ff */
[----:B------:R-:W-:-:S04]  /*e830*/  IMAD.WIDE.U32 R14, R20, R155, R14 ;  /* 0x0000009b140e7225 */ /* 0x000fc800078e000e */
[----:B------:R-:W-:-:S04]  /*e840*/  IMAD R21, R20, R153, R21 ;  /* 0x0000009914157224 */ /* 0x000fc800078e0215 */
[----:B------:R-:W-:Y:S01]  /*e850*/  IMAD.IADD R15, R15, 0x1, R21 ;  /* 0x000000010f0f7824 */ /* 0x000fe200078e0215 */
[----:B0-----:R-:W-:-:S04]  /*e860*/  LEA R20, P0, R14, R12, 0x2 ;  /* 0x0000000c0e147211 */ /* 0x001fc800078010ff */
[----:B---3--:R-:W-:Y:S02]  /*e870*/  LEA.HI.X R21, R14, R13, R15, 0x2, P0 ;  /* 0x0000000d0e157211 */ /* 0x008fe400000f140f */
[----:B------:R-:W-:Y:S04]  /*e880*/  SHFL.IDX PT, R14, R20, 0x1, 0x1c1f ;  /* 0x003c1f00140e7f89 */ /* 0x000fe800000e0000 */
        /* <DEDUP_REMOVED lines=10> */
.L_x_8166:
        /* <DEDUP_REMOVED lines=24> */
[C---:B------:R-:W-:Y:S02]  /*eab0*/  IADD3 R53, P3, R4.reuse, 0x8000, RZ ;  /* 0x0000800004357810 */ /* 0x040fe40007f7e0ff */
[----:B------:R-:W-:Y:S01]  /*eac0*/  IADD3 R45, P1, R4, 0x6000, RZ ;  /* 0x00006000042d7810 */ /* 0x000fe20007f3e0ff */
[----:B------:R-:W-:Y:S01]  /*ead0*/  IMAD R8, R8, UR8, RZ ;  /* 0x0000000808087c24 */ /* 0x000fe2000f8e02ff */
[----:B------:R-:W-:Y:S01]  /*eae0*/  SHF.R.U64 R48, R48, 0x3, RZ ;  /* 0x0000000330307819 */ /* 0x000fe200000012ff */
[C---:B------:R-:W-:Y:S01]  /*eaf0*/  VIADD R97, R17.reuse, 0x140 ;  /* 0x0000014011617836 */ /* 0x040fe20000000000 */
[----:B------:R-:W-:Y:S01]  /*eb00*/  SHF.R.U64 R40, R40, 0x3, RZ ;  /* 0x0000000328287819 */ /* 0x000fe200000012ff */
[----:B------:R-:W-:Y:S01]  /*eb10*/  VIADD R93, R17, 0x180 ;  /* 0x00000180115d7836 */ /* 0x000fe20000000000 */
[----:B------:R-:W-:Y:S01]  /*eb20*/  LOP3.LUT R52, R53, 0x380, RZ, 0xc0, !PT ;  /* 0x0000038035347812 */ /* 0x000fe200078ec0ff */
[----:B------:R-:W5:Y:S01]  /*eb30*/  LD.E.128 R24, desc[UR38][R24.64] ;  /* 0x0000002618187980 */ /* 0x000f62000c101d00 */
[----:B------:R-:W-:-:S02]  /*eb40*/  IADD3 R29, P4, R4, 0x2000, RZ ;  /* 0x00002000041d7810 */ /* 0x000fc40007f9e0ff */
[C---:B------:R-:W-:Y:S02]  /*eb50*/  IADD3 R33, P5, R4.reuse, 0x3000, RZ ;  /* 0x0000300004217810 */ /* 0x040fe40007fbe0ff */
[----:B------:R-:W-:Y:S02]  /*eb60*/  IADD3 R37, P6, R4, 0x4000, RZ ;  /* 0x0000400004257810 */ /* 0x000fe40007fde0ff */
[----:B------:R-:W-:Y:S02]  /*eb70*/  LOP3.LUT R44, R45, 0x380, RZ, 0xc0, !PT ;  /* 0x000003802d2c7812 */ /* 0x000fe400078ec0ff */
[----:B------:R-:W-:Y:S01]  /*eb80*/  LOP3.LUT R48, R48, R49, RZ, 0x3c, !PT ;  /* 0x0000003130307212 */ /* 0x000fe200078e3cff */
[--C-:B------:R-:W-:Y:S01]  /*eb90*/  IMAD.X R49, RZ, RZ, R5.reuse, P2 ;  /* 0x000000ffff317224 */ /* 0x100fe200010e0605 */
[----:B------:R-:W-:Y:S01]  /*eba0*/  LOP3.LUT R40, R40, R41, RZ, 0x3c, !PT ;  /* 0x0000002928287212 */ /* 0x000fe200078e3cff */
[----:B------:R-:W-:Y:S01]  /*ebb0*/  IMAD.X R41, RZ, RZ, R5, P0 ;  /* 0x000000ffff297224 */ /* 0x000fe200000e0605 */
[----:B------:R-:W-:-:S02]  /*ebc0*/  SHF.R.U64 R52, R52, 0x3, RZ ;  /* 0x0000000334347819 */ /* 0x000fc400000012ff */
[----:B------:R-:W-:Y:S01]  /*ebd0*/  LOP3.LUT R28, R29, 0x380, RZ, 0xc0, !PT ;  /* 0x000003801d1c7812 */ /* 0x000fe200078ec0ff */
[----:B------:R-:W5:Y:S01]  /*ebe0*/  LD.E.128 R48, desc[UR38][R48.64] ;  /* 0x0000002630307980 */ /* 0x000f62000c101d00 */
[----:B------:R-:W-:Y:S02]  /*ebf0*/  LOP3.LUT R32, R33, 0x380, RZ, 0xc0, !PT ;  /* 0x0000038021207812 */ /* 0x000fe400078ec0ff */
[----:B------:R-:W-:Y:S01]  /*ec00*/  LOP3.LUT R36, R37, 0x380, RZ, 0xc0, !PT ;  /* 0x0000038025247812 */ /* 0x000fe200078ec0ff */
[----:B------:R-:W5:Y:S01]  /*ec10*/  LD.E.128 R40, desc[UR38][R40.64] ;  /* 0x0000002628287980 */ /* 0x000f62000c101d00 */
[----:B------:R-:W-:Y:S02]  /*ec20*/  IADD3 R77, P2, R4, 0xe000, RZ ;  /* 0x0000e000044d7810 */ /* 0x000fe40007f5e0ff */
[----:B------:R-:W-:Y:S02]  /*ec30*/  SHF.R.U64 R44, R44, 0x3, RZ ;  /* 0x000000032c2c7819 */ /* 0x000fe400000012ff */
[----:B------:R-:W-:-:S02]  /*ec40*/  IADD3 R69, P0, R4, 0xc000, RZ ;  /* 0x0000c00004457810 */ /* 0x000fc40007f1e0ff */
[----:B------:R-:W-:Y:S01]  /*ec50*/  LOP3.LUT R52, R52, R53, RZ, 0x3c, !PT ;  /* 0x0000003534347212 */ /* 0x000fe200078e3cff */
[--C-:B------:R-:W-:Y:S01]  /*ec60*/  IMAD.X R53, RZ, RZ, R5.reuse, P3 ;  /* 0x000000ffff357224 */ /* 0x100fe200018e0605 */
[----:B------:R-:W-:Y:S02]  /*ec70*/  SHF.R.U64 R28, R28, 0x3, RZ ;  /* 0x000000031c1c7819 */ /* 0x000fe400000012ff */
[----:B------:R-:W-:Y:S02]  /*ec80*/  SHF.R.U64 R32, R32, 0x3, RZ ;  /* 0x0000000320207819 */ /* 0x000fe400000012ff */
[----:B------:R-:W-:Y:S01]  /*ec90*/  SHF.R.U64 R36, R36, 0x3, RZ ;  /* 0x0000000324247819 */ /* 0x000fe200000012ff */
[----:B------:R-:W5:Y:S01]  /*eca0*/  LD.E.128 R52, desc[UR38][R52.64] ;  /* 0x0000002634347980 */ /* 0x000f62000c101d00 */
[----:B------:R-:W-:Y:S02]  /*ecb0*/  LOP3.LUT R76, R77, 0x380, RZ, 0xc0, !PT ;  /* 0x000003804d4c7812 */ /* 0x000fe400078ec0ff */
[----:B------:R-:W-:Y:S01]  /*ecc0*/  LOP3.LUT R44, R44, R45, RZ, 0x3c, !PT ;  /* 0x0000002d2c2c7212 */ /* 0x000fe200078e3cff */
[----:B------:R-:W-:Y:S01]  /*ecd0*/  IMAD.X R45, RZ, RZ, R5, P1 ;  /* 0x000000ffff2d7224 */ /* 0x000fe200008e0605 */
[----:B------:R-:W-:-:S02]  /*ece0*/  LOP3.LUT R68, R69, 0x380, RZ, 0xc0, !PT ;  /* 0x0000038045447812 */ /* 0x000fc400078ec0ff */
[C---:B------:R-:W-:Y:S02]  /*ecf0*/  IADD3 R11, P3, R4.reuse, 0xf000, RZ ;  /* 0x0000f000040b7810 */ /* 0x040fe40007f7e0ff */
        /* <DEDUP_REMOVED lines=8> */
[----:B------:R-:W-:Y:S01]  /*ed80*/  SHF.R.U64 R76, R76, 0x3, RZ ;  /* 0x000000034c4c7819 */ /* 0x000fe200000012ff */
[----:B------:R-:W-:Y:S01]  /*ed90*/  IMAD.X R81, RZ, RZ, R5, P3 ;  /* 0x000000ffff517224 */ /* 0x000fe200018e0605 */
[----:B------:R-:W-:Y:S01]  /*eda0*/  SHF.R.U64 R68, R68, 0x3, RZ ;  /* 0x0000000344447819 */ /* 0x000fe200000012ff */
[----:B------:R-:W5:Y:S01]  /*edb0*/  LD.E.128 R28, desc[UR38][R28.64] ;  /* 0x000000261c1c7980 */ /* 0x000f62000c101d00 */
[----:B------:R-:W-:-:S02]  /*edc0*/  LOP3.LUT R10, R11, 0x380, RZ, 0xc0, !PT ;  /* 0x000003800b0a7812 */ /* 0x000fc400078ec0ff */
[C---:B------:R-:W-:Y:S01]  /*edd0*/  IADD3 R57, P4, R4.reuse, 0x9000, RZ ;  /* 0x0000900004397810 */ /* 0x040fe20007f9e0ff */
[----:B------:R-:W5:Y:S01]  /*ede0*/  LD.E.128 R32, desc[UR38][R32.64] ;  /* 0x0000002620207980 */ /* 0x000f62000c101d00 */
[C---:B------:R-:W-:Y:S02]  /*edf0*/  IADD3 R61, P5, R4.reuse, 0xa000, RZ ;  /* 0x0000a000043d7810 */ /* 0x040fe40007fbe0ff */
[C---:B------:R-:W-:Y:S01]  /*ee00*/  IADD3 R65, P6, R4.reuse, 0xb000, RZ ;  /* 0x0000b00004417810 */ /* 0x040fe20007fde0ff */
[----:B------:R-:W5:Y:S01]  /*ee10*/  LD.E.128 R36, desc[UR38][R36.64] ;  /* 0x0000002624247980 */ /* 0x000f62000c101d00 */
[----:B------:R-:W-:Y:S02]  /*ee20*/  LOP3.LUT R13, R4, 0x380, RZ, 0xc0, !PT ;  /* 0x00000380040d7812 */ /* 0x000fe400078ec0ff */
        /* <DEDUP_REMOVED lines=11> */
[----:B------:R-:W-:Y:S02]  /*eee0*/  SHF.R.U64 R13, R13, 0x3, RZ ;  /* 0x000000030d0d7819 */ /* 0x000fe400000012ff */
[----:B-1----:R-:W-:Y:S02]  /*eef0*/  ISETP.NE.AND P2, PT, R21, 0x1, PT ;  /* 0x000000011500780c */ /* 0x002fe40003f45270 */
[----:B------:R-:W-:-:S02]  /*ef00*/  SHF.R.U64 R72, R72, 0x3, RZ ;  /* 0x0000000348487819 */ /* 0x000fc400000012ff */
[----:B------:R-:W-:Y:S02]  /*ef10*/  ISETP.GE.AND P0, PT, R194, UR7, PT ;  /* 0x00000007c2007c0c */ /* 0x000fe4000bf06270 */
[----:B------:R-:W-:Y:S01]  /*ef20*/  LOP3.LUT R80, R10, R11, RZ, 0x3c, !PT ;  /* 0x0000000b0a507212 */ /* 0x000fe200078e3cff */
[----:B------:R-:W-:Y:S01]  /*ef30*/  IMAD R11, R7, UR9, R8 ;  /* 0x00000009070b7c24 */ /* 0x000fe2000f8e0208 */
[----:B------:R-:W-:Y:S02]  /*ef40*/  SHF.R.U64 R56, R56, 0x3, RZ ;  /* 0x0000000338387819 */ /* 0x000fe400000012ff */
[----:B------:R-:W-:Y:S02]  /*ef50*/  SHF.R.U64 R60, R60, 0x3, RZ ;  /* 0x000000033c3c7819 */ /* 0x000fe400000012ff */
[----:B------:R-:W-:Y:S01]  /*ef60*/  SHF.R.U64 R64, R64, 0x3, RZ ;  /* 0x0000000340407819 */ /* 0x000fe200000012ff */
[----:B------:R-:W0:Y:S01]  /*ef70*/  @P2 LDC R85, c[0x0][0xcec] ;  /* 0x00033b00ff552b82 */ /* 0x000e220000000800 */
[----:B------:R-:W-:Y:S01]  /*ef80*/  LOP3.LUT R4, R13, R4, RZ, 0x3c, !PT ;  /* 0x000000040d047212 */ /* 0x000fe200078e3cff */
[----:B------:R-:W5:Y:S01]  /*ef90*/  LD.E.128 R80, desc[UR38][R80.64] ;  /* 0x0000002650507980 */ /* 0x000f62000c101d00 */
[----:B------:R-:W-:Y:S01]  /*efa0*/  LOP3.LUT R72, R72, R73, RZ, 0x3c, !PT ;  /* 0x0000004948487212 */ /* 0x000fe200078e3cff */
[--C-:B------:R-:W-:Y:S01]  /*efb0*/  IMAD.X R73, RZ, RZ, R5.reuse, P1 ;  /* 0x000000ffff497224 */ /* 0x100fe200008e0605 */
[----:B------:R-:W-:Y:S01]  /*efc0*/  SEL R8, RZ, 0xffffffff, P0 ;  /* 0xffffffffff087807 */ /* 0x000fe20000000000 */
[----:B------:R1:W5:Y:S01]  /*efd0*/  LD.E.128 R12, desc[UR38][R4.64] ;  /* 0x00000026040c7980 */ /* 0x000362000c101d00 */
[----:B------:R-:W-:Y:S01]  /*efe0*/  ISETP.GE.AND P1, PT, R17, UR7, PT ;  /* 0x0000000711007c0c */ /* 0x000fe2000bf26270 */
[----:B------:R-:W2:Y:S01]  /*eff0*/  @P2 LDC R87, c[0x0][0xcf0] ;  /* 0x00033c00ff572b82 */ /* 0x000ea20000000800 */
[----:B------:R-:W-:Y:S01]  /*f000*/  LOP3.LUT R56, R56, R57, RZ, 0x3c, !PT ;  /* 0x0000003938387212 */ /* 0x000fe200078e3cff */
[--C-:B------:R-:W-:Y:S01]  /*f010*/  IMAD.X R57, RZ, RZ, R5.reuse, P4 ;  /* 0x000000ffff397224 */ /* 0x100fe200020e0605 */
[----:B------:R-:W-:Y:S01]  /*f020*/  LOP3.LUT R60, R60, R61, RZ, 0x3c, !PT ;  /* 0x0000003d3c3c7212 */ /* 0x000fe200078e3cff */
[--C-:B------:R-:W-:Y:S01]  /*f030*/  IMAD.X R61, RZ, RZ, R5.reuse, P5 ;  /* 0x000000ffff3d7224 */ /* 0x100fe200028e0605 */
[----:B------:R-:W-:Y:S01]  /*f040*/  LOP3.LUT R64, R64, R65, RZ, 0x3c, !PT ;  /* 0x0000004140407212 */ /* 0x000fe200078e3cff */
[----:B------:R-:W-:Y:S01]  /*f050*/  IMAD.X R65, RZ, RZ, R5, P6 ;  /* 0x000000ffff417224 */ /* 0x000fe200030e0605 */
[----:B------:R-:W-:Y:S01]  /*f060*/  ISETP.GE.AND P0, PT, R193, UR7, PT ;  /* 0x00000007c1007c0c */ /* 0x000fe2000bf06270 */
[----:B-1----:R-:W-:Y:S01]  /*f070*/  IMAD.WIDE.U32 R4, R7, UR8, RZ ;  /* 0x0000000807047c25 */ /* 0x002fe2000f8e00ff */
[----:B------:R-:W-:Y:S01]  /*f080*/  SEL R7, RZ, 0x1, P1 ;  /* 0x00000001ff077807 */ /* 0x000fe20000800000 */
[----:B------:R-:W-:Y:S01]  /*f090*/  ULDC.64 UR8, c[0x0][0xbe8] ;  /* 0x0002fa0000087ab9 */ /* 0x000fe20000000a00 */
[----:B------:R-:W5:Y:S01]  /*f0a0*/  LD.E.128 R56, desc[UR38][R56.64] ;  /* 0x0000002638387980 */ /* 0x000f62000c101d00 */
[----:B------:R-:W-:Y:S01]  /*f0b0*/  IMAD.SHL.U32 R10, R8, 0x2, RZ ;  /* 0x00000002080a7824 */ /* 0x000fe200078e00ff */
[----:B------:R-:W-:-:S02]  /*f0c0*/  SEL R8, RZ, 0xffffffff, P0 ;  /* 0xffffffffff087807 */ /* 0x000fc40000000000 */
[----:B------:R-:W5:Y:S02]  /*f0d0*/  LD.E.128 R60, desc[UR38][R60.64] ;  /* 0x000000263c3c7980 */ /* 0x000f64000c101d00 */
[----:B------:R-:W-:Y:S01]  /*f0e0*/  LOP3.LUT R7, R10, 0x2, R7, 0xe2, !PT ;  /* 0x000000020a077812 */ /* 0x000fe200078ee207 */
[----:B------:R-:W-:Y:S01]  /*f0f0*/  IMAD.SHL.U32 R8, R8, 0x4, RZ ;  /* 0x0000000408087824 */ /* 0x000fe200078e00ff */
[----:B------:R-:W-:Y:S01]  /*f100*/  LOP3.LUT R10, R9, 0xfffffff8, RZ, 0xc0, !PT ;  /* 0xfffffff8090a7812 */ /* 0x000fe200078ec0ff */
[----:B------:R-:W-:Y:S01]  /*f110*/  IMAD.IADD R5, R5, 0x1, R11 ;  /* 0x0000000105057824 */ /* 0x000fe200078e020b */
[----:B------:R-:W5:Y:S03]  /*f120*/  LD.E.128 R64, desc[UR38][R64.64] ;  /* 0x0000002640407980 */ /* 0x000f66000c101d00 */
[----:B------:R-:W-:Y:S01]  /*f130*/  IMAD.IADD R11, R3, 0x1, -R10 ;  /* 0x00000001030b7824 */ /* 0x000fe200078e0a0a */
[----:B------:R-:W-:Y:S01]  /*f140*/  LOP3.LUT R10, R8, 0x4, R7, 0xe2, !PT ;  /* 0x00000004080a7812 */ /* 0x000fe200078ee207 */
[----:B------:R-:W-:Y:S01]  /*f150*/  VIADD R7, R17, 0xc0 ;  /* 0x000000c011077836 */ /* 0x000fe20000000000 */
[----:B------:R-:W5:Y:S01]  /*f160*/  LD.E.128 R72, desc[UR38][R72.64] ;  /* 0x0000002648487980 */ /* 0x000f62000c101d00 */
[----:B------:R-:W-:Y:S01]  /*f170*/  IMAD.WIDE.U32 R4, R192, UR8, R4 ;  /* 0x00000008c0047c25 */ /* 0x000fe2000f8e0004 */
[----:B------:R-:W-:-:S02]  /*f180*/  SHF.R.S32.HI R9, RZ, 0x1f, R191 ;  /* 0x0000001fff097819 */ /* 0x000fc400000114bf */
[----:B------:R-:W-:Y:S01]  /*f190*/  ISETP.GE.AND P1, PT, R7, UR7, PT ;  /* 0x0000000707007c0c */ /* 0x000fe2000bf26270 */
[----:B------:R-:W-:Y:S01]  /*f1a0*/  VIADD R3, R17, 0x100 ;  /* 0x0000010011037836 */ /* 0x000fe20000000000 */
[----:B------:R-:W-:Y:S01]  /*f1b0*/  @!PT LDS RZ, [RZ] ;  /* 0x00000000fffff984 */ /* 0x000fe20000000800 */
[----:B------:R-:W-:Y:S01]  /*f1c0*/  @!PT LDS RZ, [RZ] ;  /* 0x00000000fffff984 */ /* 0x000fe20000000800 */
[----:B------:R-:W-:Y:S01]  /*f1d0*/  @!PT LDS RZ, [RZ] ;  /* 0x00000000fffff984 */ /* 0x000fe20000000800 */
[----:B------:R-:W-:Y:S01]  /*f1e0*/  @!PT LDS RZ, [RZ] ;  /* 0x00000000fffff984 */ /* 0x000fe20000000800 */
[----:B------:R1:W-:Y:S06]  /*f1f0*/  MEMBAR.ALL.CTA ;  /* 0x0000000000007992 */ /* 0x0003ec0000008000 */
[----:B-1----:R-:W1:Y:S01]  /*f200*/  FENCE.VIEW.ASYNC.S ;  /* 0x00000000000073c6 */ /* 0x002e620000000000 */
[----:B------:R-:W-:Y:S01]  /*f210*/  IMAD R5, R192, UR9, R5 ;  /* 0x00000009c0057c24 */ /* 0x000fe2000f8e0205 */
[----:B------:R-:W-:Y:S01]  /*f220*/  ULDC.64 UR8, c[0x0][0xbf0] ;  /* 0x0002fc0000087ab9 */ /* 0x000fe20000000a00 */
[----:B------:R-:W-:Y:S01]  /*f230*/  IMAD R8, R11, 0x20, R0 ;  /* 0x000000200b087824 */ /* 0x000fe200078e0200 */
[----:B------:R-:W-:Y:S01]  /*f240*/  ISETP.GE.AND P0, PT, R3, UR7, PT ;  /* 0x0000000703007c0c */ /* 0x000fe2000bf06270 */
[----:B------:R-:W-:Y:S01]  /*f250*/  IMAD R20, R9, UR8, RZ ;  /* 0x0000000809147c24 */ /* 0x000fe2000f8e02ff */
[----:B------:R-:W-:Y:S01]  /*f260*/  SEL R9, RZ, 0xffffffff, P1 ;  /* 0xffffffffff097807 */ /* 0x000fe20000800000 */
[----:B------:R-:W-:Y:S01]  /*f270*/  VIADD R84, R8, UR42 ;  /* 0x0000002a08547c36 */ /* 0x000fe20008000000 */
[----:B------:R-:W-:-:S03]  /*f280*/  SEL R11, RZ, 0xffffffff, P0 ;  /* 0xffffffffff0b7807 */ /* 0x000fc60000000000 */
[----:B------:R-:W-:Y:S02]  /*f290*/  IMAD.SHL.U32 R89, R9, 0x8, RZ ;  /* 0x0000000809597824 */ /* 0x000fe400078e00ff */
[----:B0-----:R-:W-:-:S03]  /*f2a0*/  @P2 IMAD.HI.U32 R8, R84, R85, RZ ;  /* 0x0000005554082227 */ /* 0x001fc600078e00ff */
[----:B------:R-:W-:Y:S01]  /*f2b0*/  LOP3.LUT R10, R89, 0x8, R10, 0xe2, !PT ;  /* 0x00000008590a7812 */ /* 0x000fe200078ee20a */
[----:B------:R-:W-:Y:S01]  /*f2c0*/  IMAD.MOV.U32 R9, RZ, RZ, R84 ;  /* 0x000000ffff097224 */ /* 0x000fe200078e0054 */
[----:B--2---:R-:W-:Y:S01]  /*f2d0*/  @P2 SHF.R.U32.HI R9, RZ, R87, R8 ;  /* 0x00000057ff092219 */ /* 0x004fe20000011608 */
[----:B------:R-:W-:Y:S02]  /*f2e0*/  IMAD.SHL.U32 R11, R11, 0x10, RZ ;  /* 0x000000100b0b7824 */ /* 0x000fe400078e00ff */
[C---:B------:R-:W-:Y:S02]  /*f2f0*/  IMAD R19, R191.reuse, UR9, R20 ;  /* 0x00000009bf137c24 */ /* 0x040fe4000f8e0214 */
[----:B------:R-:W-:Y:S01]  /*f300*/  IMAD.WIDE.U32 R4, R191, UR8, R4 ;  /* 0x00000008bf047c25 */ /* 0x000fe2000f8e0004 */
[----:B------:R-:W-:Y:S01]  /*f310*/  LOP3.LUT R10, R11, 0x10, R10, 0xe2, !PT ;  /* 0x000000100b0a7812 */ /* 0x000fe200078ee20a */
[----:B------:R-:W-:Y:S01]  /*f320*/  ULDC.64 UR8, c[0x0][0xbe0] ;  /* 0x0002f80000087ab9 */ /* 0x000fe20000000a00 */
[----:B------:R-:W-:Y:S01]  /*f330*/  ISETP.GE.AND P0, PT, R97, UR7, PT ;  /* 0x0000000761007c0c */ /* 0x000fe2000bf06270 */
[----:B------:R-:W-:Y:S01]  /*f340*/  IMAD.IADD R5, R5, 0x1, R19 ;  /* 0x0000000105057824 */ /* 0x000fe200078e0213 */
[--C-:B------:R-:W-:Y:S01]  /*f350*/  SHF.R.S32.HI R19, RZ, 0x1f, R9.reuse ;  /* 0x0000001fff137819 */ /* 0x100fe20000011409 */
[----:B------:R-:W-:Y:S01]  /*f360*/  IMAD.MOV R11, RZ, RZ, -R9 ;  /* 0x000000ffff0b7224 */ /* 0x000fe200078e0a09 */
[----:B------:R-:W-:-:S03]  /*f370*/  SEL R8, RZ, 0xffffffff, P0 ;  /* 0xffffffffff087807 */ /* 0x000fc60000000000 */
[----:B------:R-:W-:Y:S02]  /*f380*/  IMAD R11, R21, R11, R84 ;  /* 0x0000000b150b7224 */ /* 0x000fe400078e0254 */
[----:B------:R-:W-:Y:S01]  /*f390*/  IMAD R20, R19, UR8, RZ ;  /* 0x0000000813147c24 */ /* 0x000fe2000f8e02ff */
[----:B------:R-:W-:Y:S01]  /*f3a0*/  ISETP.GE.AND P0, PT, R93, UR7, PT ;  /* 0x000000075d007c0c */ /* 0x000fe2000bf06270 */
[----:B------:R-:W-:Y:S01]  /*f3b0*/  IMAD.SHL.U32 R85, R8, 0x20, RZ ;  /* 0x0000002008557824 */ /* 0x000fe200078e00ff */
[----:B------:R-:W-:Y:S01]  /*f3c0*/  SHF.R.S32.HI R8, RZ, 0x1f, R11 ;  /* 0x0000001fff087819 */ /* 0x000fe2000001140b */
[----:B------:R-:W-:-:S04]  /*f3d0*/  IMAD.WIDE.U32 R4, R9, UR8, R4 ;  /* 0x0000000809047c25 */ /* 0x000fc8000f8e0004 */
[----:B------:R-:W-:Y:S01]  /*f3e0*/  IMAD R19, R9, UR9, R20 ;  /* 0x0000000909137c24 */ /* 0x000fe2000f8e0214 */
[----:B------:R-:W-:Y:S01]  /*f3f0*/  ULDC.64 UR8, c[0x0][0xbd8] ;  /* 0x0002f60000087ab9 */ /* 0x000fe20000000a00 */
[----:B------:R-:W-:Y:S01]  /*f400*/  LOP3.LUT R10, R85, 0x20, R10, 0xe2, !PT ;  /* 0x00000020550a7812 */ /* 0x000fe200078ee20a */
[----:B------:R-:W-:Y:S01]  /*f410*/  IMAD R8, R8, UR8, RZ ;  /* 0x0000000808087c24 */ /* 0x000fe2000f8e02ff */
[----:B------:R-:W-:Y:S01]  /*f420*/  SEL R9, RZ, 0x40, P0 ;  /* 0x00000040ff097807 */ /* 0x000fe20000000000 */
[----:B------:R-:W-:Y:S02]  /*f430*/  IMAD.IADD R5, R5, 0x1, R19 ;  /* 0x0000000105057824 */ /* 0x000fe400078e0213 */
[----:B------:R-:W-:Y:S02]  /*f440*/  IMAD R91, R21, UR6, RZ ;  /* 0x00000006155b7c24 */ /* 0x000fe4000f8e02ff */
[----:B------:R-:W-:Y:S01]  /*f450*/  VIADD R90, R0, UR42 ;  /* 0x0000002a005a7c36 */ /* 0x000fe20008000000 */
[----:B------:R-:W-:Y:S01]  /*f460*/  LOP3.LUT R19, R10, R9, RZ, 0xfc, !PT ;  /* 0x000000090a137212 */ /* 0x000fe200078efcff */
[----:B------:R-:W-:-:S02]  /*f470*/  IMAD R9, R11, UR9, R8 ;  /* 0x000000090b097c24 */ /* 0x000fc4000f8e0208 */
[----:B------:R-:W-:Y:S01]  /*f480*/  IMAD.WIDE.U32 R4, R11, UR8, R4 ;  /* 0x000000080b047c25 */ /* 0x000fe2000f8e0004 */
[----:B------:R-:W-:Y:S01]  /*f490*/  ISETP.GE.AND P1, PT, R90, R91, PT ;  /* 0x0000005b5a00720c */ /* 0x000fe20003f26270 */
[----:B------:R-:W-:Y:S02]  /*f4a0*/  ULDC.64 UR8, c[0x0][0xb80] ;  /* 0x0002e00000087ab9 */ /* 0x000fe40000000a00 */
[----:B------:R-:W-:Y:S01]  /*f4b0*/  VIADD R95, R17, 0x1c0 ;  /* 0x000001c0115f7836 */ /* 0x000fe20000000000 */
[----:B------:R-:W-:Y:S01]  /*f4c0*/  LEA R88, P2, R4, UR8, 0x1 ;  /* 0x0000000804587c11 */ /* 0x000fe2000f8408ff */
[----:B------:R-:W-:Y:S02]  /*f4d0*/  IMAD.IADD R5, R5, 0x1, R9 ;  /* 0x0000000105057824 */ /* 0x000fe400078e0209 */
[----:B------:R-:W-:Y:S01]  /*f4e0*/  VIADD R8, R16, 0x38820 ;  /* 0x0003882010087836 */ /* 0x000fe20000000000 */
[----:B------:R-:W-:Y:S02]  /*f4f0*/  ISETP.GE.AND P0, PT, R95, UR7, PT ;  /* 0x000000075f007c0c */ /* 0x000fe4000bf06270 */
[----:B------:R-:W-:-:S02]  /*f500*/  LEA.HI.X R89, R4, UR9, R5, 0x1, P2 ;  /* 0x0000000904597c11 */ /* 0x000fc400090f0c05 */
[----:B------:R-:W-:Y:S01]  /*f510*/  PRMT R8, RZ, 0x654, R8 ;  /* 0x00000654ff087816 */ /* 0x000fe20000000008 */
[----:B-1----:R0:W1:Y:S01]  /*f520*/  SHFL.IDX PT, R4, R88, RZ, 0x181f ;  /* 0x00181fff58047589 */ /* 0x00206200000e0000 */
[----:B------:R-:W-:Y:S01]  /*f530*/  SEL R0, RZ, 0x80, P0 ;  /* 0x00000080ff007807 */ /* 0x000fe20000000000 */
[----:B------:R-:W-:Y:S01]  /*f540*/  BSSY B1, `(.L_x_8168) ;  /* 0x000002b000017945 */ /* 0x000fe20003800000 */
[----:B------:R0:W-:Y:S01]  /*f550*/  SYNCS.ARRIVE.TRANS64.RED.A1T0 RZ, [R8+URZ], RZ ;  /* 0x000000ff08ff79a7 */ /* 0x0001e2000810043f */
        /* <DEDUP_REMOVED lines=11> */
[CC--:B01----:R-:W-:Y:S01]  /*f610*/  @!P1 LEA R8, P2, R194.reuse, R4.reuse, 0x1 ;  /* 0x00000004c2089211 */ /* 0x0c3fe200078408ff */
        /* <DEDUP_REMOVED lines=14> */
[----:B0-----:R-:W-:Y:S01]  /*f700*/  SHF.R.S32.HI R11, RZ, 0x1f, R93 ;  /* 0x0000001fff0b7819 */ /* 0x001fe2000001145d */
[----:B------:R3:W-:Y:S01]  /*f710*/  @!P3 ST.E.128 desc[UR38][R84.64], R44 ;  /* 0x0000002c5400b985 */ /* 0x0007e2000c101d26 */
[----:B------:R-:W-:-:S02]  /*f720*/  @!P2 LEA.HI.X R87, R3, R5, R87, 0x1, P5 ;  /* 0x000000050357a211 */ /* 0x000fc400028f0c57 */
[----:B-1----:R-:W-:Y:S02]  /*f730*/  SHF.R.S32.HI R9, RZ, 0x1f, R97 ;  /* 0x0000001fff097819 */ /* 0x002fe40000011461 */
[CC--:B------:R-:W-:Y:S01]  /*f740*/  @!P1 LEA R8, P5, R97.reuse, R4.reuse, 0x1 ;  /* 0x0000000461089211 */ /* 0x0c0fe200078a08ff */
[----:B------:R3:W-:Y:S01]  /*f750*/  @!P2 ST.E.128 desc[UR38][R86.64], R52 ;  /* 0x000000345600a985 */ /* 0x0007e2000c101d26 */
[----:B------:R-:W-:Y:S02]  /*f760*/  SHF.R.S32.HI R12, RZ, 0x1f, R95 ;  /* 0x0000001fff0c7819 */ /* 0x000fe4000001145f */
        /* <DEDUP_REMOVED lines=8> */
.L_x_8169:
[----:B------:R-:W-:Y:S05]  /*f7f0*/  BSYNC B1 ;  /* 0x0000000000017941 */ /* 0x000fea0003800000 */
.L_x_8168:
[----:B0--3--:R-:W-:Y:S01]  /*f800*/  VIADD R8, R90, 0x20 ;  /* 0x000000205a087836 */ /* 0x009fe20000000000 */
[----:B--2---:R4:W0:Y:S04]  /*f810*/  SHFL.IDX PT, R5, R89, 0x1, 0x181f ;  /* 0x00381f0059057f89 */ /* 0x00482800000e0000 */
[----:B------:R-:W-:Y:S01]  /*f820*/  ISETP.GE.AND P0, PT, R8, R91, PT ;  /* 0x0000005b0800720c */ /* 0x000fe20003f06270 */
[----:B-1----:R4:W1:-:S12]  /*f830*/  SHFL.IDX PT, R4, R88, 0x1, 0x181f ;  /* 0x00381f0058047f89 */ /* 0x00285800000e0000 */
[----:B----4-:R-:W-:Y:S05]  /*f840*/  @P0 BRA `(.L_x_8170) ;  /* 0x0000002400cc0947 */ /* 0x010fea0003800000 */
[----:B------:R-:W-:Y:S02]  /*f850*/  ISETP.GE.AND P0, PT, R17, UR7, PT ;  /* 0x0000000711007c0c */ /* 0x000fe4000bf06270 */
[----:B------:R-:W-:Y:S02]  /*f860*/  ISETP.GE.AND P4, PT, R194, UR7, PT ;  /* 0x00000007c2007c0c */ /* 0x000fe4000bf86270 */
[----:B------:R-:W-:Y:S02]  /*f870*/  ISETP.GE.AND P3, PT, R193, UR7, PT ;  /* 0x00000007c1007c0c */ /* 0x000fe4000bf66270 */
[----:B------:R-:W-:Y:S02]  /*f880*/  ISETP.GE.AND P2, PT, R7, UR7, PT ;  /* 0x0000000707007c0c */ /* 0x000fe4000bf46270 */
[----:B------:R-:W-:Y:S02]  /*f890*/  ISETP.GE.AND P1, PT, R3, UR7, PT ;  /* 0x0000000703007c0c */ /* 0x000fe4000bf26270 */
[----:B-----5:R-:W-:-:S02]  /*f8a0*/  SHF.R.S32.HI R13, RZ, 0x1f, R193 ;  /* 0x0000001fff0d7819 */ /* 0x020fc400000114c1 */
[----:B------:R-:W-:Y:S01]  /*f8b0*/  SHF.R.S32.HI R15, RZ, 0x1f, R7 ;  /* 0x0000001fff0f7819 */ /* 0x000fe20000011407 */
[----:B01----:R-:W-:Y:S02]  /*f8c0*/  @!P0 IMAD.WIDE R8, R17, 0x2, R4 ;  /* 0x0000000211088825 */ /* 0x003fe400078e0204 */
[CC--:B------:R-:W-:Y:S02]  /*f8d0*/  @!P4 LEA R10, P5, R194.reuse, R4.reuse, 0x1 ;  /* 0x00000004c20ac211 */ /* 0x0c0fe400078a08ff */
[-C--:B------:R-:W-:Y:S01]  /*f8e0*/  @!P3 LEA R12, P6, R193, R4.reuse, 0x1 ;  /* 0x00000004c10cb211 */ /* 0x080fe200078c08ff */
[----:B------:R0:W-:Y:S01]  /*f8f0*/  @!P0 ST.E.128 desc[UR38][R8.64], R24 ;  /* 0x0000001808008985 */ /* 0x0001e2000c101d26 */
[----:B------:R-:W-:Y:S02]  /*f900*/  ISETP.GE.AND P0, PT, R97, UR7, PT ;  /* 0x0000000761007c0c */ /* 0x000fe4000bf06270 */
[----:B------:R-:W-:Y:S02]  /*f910*/  @!P4 LEA.HI.X R11, R194, R5, R152, 0x1, P5 ;  /* 0x00000005c20bc211 */ /* 0x000fe400028f0c98 */
        /* <DEDUP_REMOVED lines=26> */
.L_x_8167:
[----:B------:R-:W-:Y:S01]  /*fac0*/  ULDC UR7, c[0x0][0xce8] ;  /* 0x00033a0000077ab9 */ /* 0x000fe20000000800 */
[----:B------:R-:W-:Y:S01]  /*fad0*/  ULDC.64 UR8, c[0x0][0xc08] ;  /* 0x0003020000087ab9 */ /* 0x000fe20000000a00 */
[----:B------:R-:W-:Y:S01]  /*fae0*/  UISETP.NE.AND UP0, UPT, UR7, 0x1, UPT ;  /* 0x000000010700788c */ /* 0x000fe2000bf05270 */
[----:B------:R-:W-:Y:S01]  /*faf0*/  IMAD R8, R8, UR8, RZ ;  /* 0x0000000808087c24 */ /* 0x000fe2000f8e02ff */
[----:B------:R-:W-:Y:S01]  /*fb00*/  SHF.R.S32.HI R0, RZ, 0x1f, R191 ;  /* 0x0000001fff007819 */ /* 0x000fe200000114bf */
[C---:B------:R-:W-:Y:S01]  /*fb10*/  IMAD.WIDE.U32 R4, R7.reuse, UR8, RZ ;  /* 0x0000000807047c25 */ /* 0x040fe2000f8e00ff */
[----:B------:R-:W-:Y:S01]  /*fb20*/  ULDC.64 UR10, c[0x0][0xc40] ;  /* 0x00031000000a7ab9 */ /* 0x000fe20000000a00 */
[----:B------:R-:W-:Y:S01]  /*fb30*/  UIMAD UR6, UR6, UR7, URZ ;  /* 0x00000007060672a4 */ /* 0x000fe2000f8e023f */
[----:B------:R-:W-:Y:S01]  /*fb40*/  PLOP3.LUT P0, PT, PT, PT, UP0, 0x80, 0x0 ;  /* 0x000000000000781c */ /* 0x000fe20003f0f008 */
[----:B------:R-:W-:Y:S01]  /*fb50*/  IMAD R7, R7, UR9, R8 ;  /* 0x0000000907077c24 */ /* 0x000fe2000f8e0208 */
[----:B------:R-:W-:Y:S01]  /*fb60*/  ULDC.64 UR8, c[0x0][0xc38] ;  /* 0x00030e0000087ab9 */ /* 0x000fe20000000a00 */
[----:B------:R-:W-:Y:S01]  /*fb70*/  IMAD R0, R0, UR10, RZ ;  /* 0x0000000a00007c24 */ /* 0x000fe2000f8e02ff */
[----:B------:R-:W-:Y:S01]  /*fb80*/  BSSY B1, `(.L_x_8171) ;  /* 0x00000c3000017945 */ /* 0x000fe20003800000 */
[----:B------:R-:W-:Y:S01]  /*fb90*/  IMAD.IADD R5, R5, 0x1, R7 ;  /* 0x0000000105057824 */ /* 0x000fe200078e0207 */
[----:B0-----:R-:W-:Y:S01]  /*fba0*/  SHF.R.S32.HI R19, RZ, 0x1f, R204 ;  /* 0x0000001fff137819 */ /* 0x001fe200000114cc */
[----:B------:R-:W-:Y:S01]  /*fbb0*/  VIADD R8, R190, UR42 ;  /* 0x0000002abe087c36 */ /* 0x000fe20008000000 */
[----:B------:R-:W-:Y:S01]  /*fbc0*/  SHF.R.S32.HI R152, RZ, 0x1f, R205 ;  /* 0x0000001fff987819 */ /* 0x000fe200000114cd */
[----:B------:R-:W-:Y:S01]  /*fbd0*/  IMAD.WIDE.U32 R4, R192, UR8, R4 ;  /* 0x00000008c0047c25 */ /* 0x000fe2000f8e0004 */
[----:B------:R-:W-:Y:S01]  /*fbe0*/  @UP0 ULDC UR8, c[0x0][0xcec] ;  /* 0x00033b0000080ab9 */ /* 0x000fe20000000800 */
[----:B------:R-:W-:-:S02]  /*fbf0*/  SHF.R.S32.HI R153, RZ, 0x1f, R206 ;  /* 0x0000001fff997819 */ /* 0x000fc400000114ce */
[C---:B------:R-:W-:Y:S01]  /*fc00*/  IMAD R7, R191.reuse, UR11, R0 ;  /* 0x0000000bbf077c24 */ /* 0x040fe2000f8e0200 */
[----:B------:R-:W-:Y:S01]  /*fc10*/  SHF.R.S32.HI R154, RZ, 0x1f, R207 ;  /* 0x0000001fff9a7819 */ /* 0x000fe200000114cf */
[----:B------:R-:W-:Y:S01]  /*fc20*/  @P0 IMAD.HI.U32 R0, R8, UR8, RZ ;  /* 0x0000000808000c27 */ /* 0x000fe2000f8e00ff */
[----:B------:R-:W-:Y:S01]  /*fc30*/  @UP0 ULDC UR8, c[0x0][0xcf0] ;  /* 0x00033c0000080ab9 */ /* 0x000fe20000000800 */
[----:B------:R-:W-:Y:S02]  /*fc40*/  SHF.R.S32.HI R155, RZ, 0x1f, R208 ;  /* 0x0000001fff9b7819 */ /* 0x000fe400000114d0 */
[----:B------:R-:W-:Y:S01]  /*fc50*/  IMAD R5, R192, UR9, R5 ;  /* 0x00000009c0057c24 */ /* 0x000fe2000f8e0205 */
[----:B------:R-:W-:Y:S01]  /*fc60*/  SHF.R.S32.HI R156, RZ, 0x1f, R209 ;  /* 0x0000001fff9c7819 */ /* 0x000fe200000114d1 */
[----:B------:R-:W-:Y:S01]  /*fc70*/  IMAD.MOV.U32 R3, RZ, RZ, R8 ;  /* 0x000000ffff037224 */ /* 0x000fe200078e0008 */
[----:B------:R-:W-:Y:S01]  /*fc80*/  @P0 SHF.R.U32.HI R3, RZ, UR8, R0 ;  /* 0x00000008ff030c19 */ /* 0x000fe20008011600 */
[----:B------:R-:W-:Y:S01]  /*fc90*/  IMAD.WIDE.U32 R4, R191, UR10, R4 ;  /* 0x0000000abf047c25 */ /* 0x000fe2000f8e0004 */
[----:B------:R-:W-:Y:S01]  /*fca0*/  ULDC.64 UR10, c[0x0][0xc30] ;  /* 0x00030c00000a7ab9 */ /* 0x000fe20000000a00 */
[----:B------:R-:W-:Y:S01]  /*fcb0*/  ULDC.64 UR8, c[0x0][0xc48] ;  /* 0x0003120000087ab9 */ /* 0x000fe20000000a00 */
[----:B------:R-:W-:Y:S01]  /*fcc0*/  SHF.R.S32.HI R0, RZ, 0x1f, R3 ;  /* 0x0000001fff007819 */ /* 0x000fe20000011403 */
[----:B------:R-:W-:Y:S01]  /*fcd0*/  IMAD.IADD R5, R5, 0x1, R7 ;  /* 0x0000000105057824 */ /* 0x000fe200078e0207 */
[----:B------:R-:W-:Y:S01]  /*fce0*/  SHF.R.S32.HI R157, RZ, 0x1f, R210 ;  /* 0x0000001fff9d7819 */ /* 0x000fe200000114d2 */
[----:B------:R-:W-:Y:S01]  /*fcf0*/  IMAD.MOV R7, RZ, RZ, -R3 ;  /* 0x000000ffff077224 */ /* 0x000fe200078e0a03 */
[----:B------:R-:W-:Y:S01]  /*fd00*/  SHF.R.S32.HI R158, RZ, 0x1f, R211 ;  /* 0x0000001fff9e7819 */ /* 0x000fe200000114d3 */
[----:B------:R-:W-:Y:S01]  /*fd10*/  IMAD R0, R0, UR10, RZ ;  /* 0x0000000a00007c24 */ /* 0x000fe2000f8e02ff */
[----:B------:R-:W-:Y:S01]  /*fd20*/  SHF.R.S32.HI R159, RZ, 0x1f, R212 ;  /* 0x0000001fff9f7819 */ /* 0x000fe200000114d4 */
[----:B------:R-:W-:Y:S01]  /*fd30*/  IMAD R7, R7, UR7, R8 ;  /* 0x0000000707077c24 */ /* 0x000fe2000f8e0208 */
[----:B------:R-:W-:Y:S01]  /*fd40*/  SHF.R.S32.HI R160, RZ, 0x1f, R213 ;  /* 0x0000001fffa07819 */ /* 0x000fe200000114d5 */
[----:B------:R-:W-:Y:S01]  /*fd50*/  IMAD.WIDE.U32 R4, R195, UR8, R4 ;  /* 0x00000008c3047c25 */ /* 0x000fe2000f8e0004 */
[----:B------:R-:W-:-:S02]  /*fd60*/  SHF.R.S32.HI R161, RZ, 0x1f, R214 ;  /* 0x0000001fffa17819 */ /* 0x000fc400000114d6 */
[----:B------:R-:W-:Y:S01]  /*fd70*/  SHF.R.S32.HI R162, RZ, 0x1f, R215 ;  /* 0x0000001fffa27819 */ /* 0x000fe200000114d7 */
[----:B------:R-:W-:Y:S01]  /*fd80*/  IMAD R9, R3, UR11, R0 ;  /* 0x0000000b03097c24 */ /* 0x000fe2000f8e0200 */
[----:B------:R-:W-:Y:S01]  /*fd90*/  SHF.R.S32.HI R0, RZ, 0x1f, R7 ;  /* 0x0000001fff007819 */ /* 0x000fe20000011407 */
[----:B------:R-:W-:Y:S01]  /*fda0*/  IMAD R5, R195, UR9, R5 ;  /* 0x00000009c3057c24 */ /* 0x000fe2000f8e0205 */
[----:B------:R-:W-:Y:S01]  /*fdb0*/  ULDC.64 UR8, c[0x0][0xc28] ;  /* 0x00030a0000087ab9 */ /* 0x000fe20000000a00 */
[----:B------:R-:W-:Y:S01]  /*fdc0*/  VIADD R8, R16, 0x38820 ;  /* 0x0003882010087836 */ /* 0x000fe20000000000 */
[----:B------:R-:W-:Y:S01]  /*fdd0*/  SHF.R.S32.HI R163, RZ, 0x1f, R216 ;  /* 0x0000001fffa37819 */ /* 0x000fe200000114d8 */
[----:B------:R-:W-:Y:S01]  /*fde0*/  IMAD.WIDE.U32 R4, R3, UR10, R4 ;  /* 0x0000000a03047c25 */ /* 0x000fe2000f8e0004 */
[----:B------:R-:W-:Y:S02]  /*fdf0*/  SHF.R.S32.HI R164, RZ, 0x1f, R217 ;  /* 0x0000001fffa47819 */ /* 0x000fe400000114d9 */
[----:B------:R-:W-:Y:S01]  /*fe00*/  PRMT R8, RZ, 0x654, R8 ;  /* 0x00000654ff087816 */ /* 0x000fe20000000008 */
[----:B------:R-:W-:Y:S01]  /*fe10*/  IMAD R0, R0, UR8, RZ ;  /* 0x0000000800007c24 */ /* 0x000fe2000f8e02ff */
[----:B------:R-:W-:Y:S01]  /*fe20*/  SHF.R.S32.HI R165, RZ, 0x1f, R218 ;  /* 0x0000001fffa57819 */ /* 0x000fe200000114da */
[----:B------:R-:W-:Y:S01]  /*fe30*/  IMAD.IADD R5, R5, 0x1, R9 ;  /* 0x0000000105057824 */ /* 0x000fe200078e0209 */
[----:B------:R0:W-:Y:S01]  /*fe40*/  SYNCS.ARRIVE.TRANS64.RED.A1T0 RZ, [R8+URZ], RZ ;  /* 0x000000ff08ff79a7 */ /* 0x0001e2000810043f */
        /* <DEDUP_REMOVED lines=16> */
[----:B------:R-:W-:-:S02]  /*ff50*/  SHF.R.S32.HI R14, RZ, 0x1f, R225 ;  /* 0x0000001fff0e7819 */ /* 0x000fc400000114e1 */
        /* <DEDUP_REMOVED lines=124> */
[----:B------:R-:W-:Y:S02]  /*10720*/  @!P4 LEA.HI.X R5, R200, R13, R234, 0x2, P0 ;  /* 0x0000000dc805c211 */ /* 0x000fe400000f14ea */
[----:B0-----:R-:W-:-:S03]  /*10730*/  @!P2 LEA R8, P1, R198, R12, 0x2 ;  /* 0x0000000cc608a211 */ /* 0x001fc600078210ff */
[----:B------:R0:W-:Y:S01]  /*10740*/  @!P4 ST.E.64 desc[UR38][R4.64], R136 ;  /* 0x000000880400c985 */ /* 0x0001e2000c101b26 */
[C---:B------:R-:W-:Y:S02]  /*10750*/  @!P5 LEA R12, P0, R197.reuse, R12, 0x2 ;  /* 0x0000000cc50cd211 */ /* 0x040fe400078010ff */
[-C--:B------:R-:W-:Y:S01]  /*10760*/  @!P2 LEA.HI.X R9, R198, R13.reuse, R232, 0x2, P1 ;  /* 0x0000000dc609a211 */ /* 0x080fe200008f14e8 */
[----:B------:R0:W-:Y:S01]  /*10770*/  @!P3 ST.E.64 desc[UR38][R10.64], R140 ;  /* 0x0000008c0a00b985 */ /* 0x0001e2000c101b26 */
[----:B------:R-:W-:-:S03]  /*10780*/  @!P5 LEA.HI.X R13, R197, R13, R231, 0x2, P0 ;  /* 0x0000000dc50dd211 */ /* 0x000fc600000f14e7 */
[----:B------:R0:W-:Y:S04]  /*10790*/  @!P2 ST.E.64 desc[UR38][R8.64], R144 ;  /* 0x000000900800a985 */ /* 0x0001e8000c101b26 */
[----:B------:R0:W-:Y:S02]  /*107a0*/  @!P5 ST.E.64 desc[UR38][R12.64], R148 ;  /* 0x000000940c00d985 */ /* 0x0001e4000c101b26 */
.L_x_8172:
[----:B------:R-:W-:Y:S05]  /*107b0*/  BSYNC B1 ;  /* 0x0000000000017941 */ /* 0x000fea0003800000 */
.L_x_8171:
[----:B------:R-:W-:Y:S01]  /*107c0*/  VIADD R0, R0, 0x8 ;  /* 0x0000000800007836 */ /* 0x000fe20000000000 */
[----:B------:R3:W4:Y:S04]  /*107d0*/  SHFL.IDX PT, R24, R7, 0x1, 0x1c1f ;  /* 0x003c1f0007187f89 */ /* 0x00072800000e0000 */
[----:B------:R-:W-:Y:S01]  /*107e0*/  ISETP.GE.AND P0, PT, R0, UR6, PT ;  /* 0x0000000600007c0c */ /* 0x000fe2000bf06270 */
[----:B------:R-:W0:-:S12]  /*107f0*/  SHFL.IDX PT, R3, R3, 0x1, 0x1c1f ;  /* 0x003c1f0003037f89 */ /* 0x000e1800000e0000 */
[----:B---3--:R-:W-:Y:S05]  /*10800*/  @P0 BRA `(.L_x_8170) ;  /* 0x0000001400dc0947 */ /* 0x008fea0003800000 */
[----:B------:R-:W-:Y:S02]  /*10810*/  ULDC UR6, c[0x0][0xbc8] ;  /* 0x0002f20000067ab9 */ /* 0x000fe40000000800 */
[----:B------:R-:W-:Y:S02]  /*10820*/  ISETP.GE.AND P4, PT, R22, UR6, PT ;  /* 0x0000000616007c0c */ /* 0x000fe4000bf86270 */
[----:B------:R-:W-:Y:S02]  /*10830*/  ISETP.GE.AND P2, PT, R227, UR6, PT ;  /* 0x00000006e3007c0c */ /* 0x000fe4000bf46270 */
[----:B------:R-:W-:Y:S02]  /*10840*/  ISETP.GE.AND P1, PT, R226, UR6, PT ;  /* 0x00000006e2007c0c */ /* 0x000fe4000bf26270 */
[----:B------:R-:W-:-:S07]  /*10850*/  ISETP.GE.AND P0, PT, R225, UR6, PT ;  /* 0x00000006e1007c0c */ /* 0x000fce000bf06270 */
[CC--:B01----:R-:W-:Y:S02]  /*10860*/  @!P4 LEA R12, P3, R22.reuse, R3.reuse, 0x2 ;  /* 0x00000003160cc211 */ /* 0x0c3fe400078610ff */
[-C--:B------:R-:W-:Y:S02]  /*10870*/  @!P2 LEA R4, P6, R227, R3.reuse, 0x2 ;  /* 0x00000003e304a211 */ /* 0x080fe400078c10ff */
[----:B--2-4-:R-:W-:Y:S02]  /*10880*/  @!P4 LEA.HI.X R13, R22, R24, R21, 0x2, P3 ;  /* 0x00000018160dc211 */ /* 0x014fe400018f1415 */
        /* <DEDUP_REMOVED lines=27> */
[----:B--2---:R-:W-:-:S02]  /*10a40*/  @!P1 LEA R8, P5, R220, R3, 0x2 ;  /* 0x00000003dc089211 */ /* 0x004fc400078a10ff */
        /* <DEDUP_REMOVED lines=8> */
[-C--:B---3--:R-:W-:Y:S01]  /*10ad0*/  @!P3 LEA R12, P6, R218, R3.reuse, 0x2 ;  /* 0x00000003da0cb211 */ /* 0x088fe200078c10ff */
        /* <DEDUP_REMOVED lines=11> */
[-C--:B--2---:R-:W-:Y:S01]  /*10b90*/  @!P1 LEA R8, P3, R214, R3.reuse, 0x2 ;  /* 0x00000003d6089211 */ /* 0x084fe200078610ff */
[----:B------:R0:W-:Y:S01]  /*10ba0*/  @!P5 ST.E.64 desc[UR38][R20.64], R74 ;  /* 0x0000004a1400d985 */ /* 0x0001e2000c101b26 */
[----:B------:R-:W-:Y:S02]  /*10bb0*/  @!P0 LEA.HI.X R5, R215, R24, R162, 0x2, P4 ;  /* 0x00000018d7058211 */ /* 0x000fe400020f14a2 */
[----:B------:R-:W-:Y:S02]  /*10bc0*/  ISETP.GE.AND P4, PT, R211, UR6, PT ;  /* 0x00000006d3007c0c */ /* 0x000fe4000bf86270 */
[----:B------:R-:W-:Y:S01]  /*10bd0*/  ISETP.GE.AND P5, PT, R212, UR6, PT ;  /* 0x00000006d4007c0c */ /* 0x000fe2000bfa6270 */
[----:B------:R2:W-:Y:S01]  /*10be0*/  @!P0 ST.E.64 desc[UR38][R4.64], R78 ;  /* 0x0000004e04008985 */ /* 0x0005e2000c101b26 */
[----:B---3--:R-:W-:-:S02]  /*10bf0*/  @!P2 LEA R10, P6, R213, R3, 0x2 ;  /* 0x00000003d50aa211 */ /* 0x008fc400078c10ff */
        /* <DEDUP_REMOVED lines=17> */
[-C--:B--2---:R-:W-:Y:S02]  /*10d10*/  @!P2 LEA R4, P6, R209, R3.reuse, 0x2 ;  /* 0x00000003d104a211 */ /* 0x084fe400078c10ff */
[----:B------:R-:W-:Y:S01]  /*10d20*/  ISETP.GE.AND P4, PT, R205, UR6, PT ;  /* 0x00000006cd007c0c */ /* 0x000fe2000bf86270 */
[----:B------:R2:W-:Y:S01]  /*10d30*/  @!P3 ST.E.64 desc[UR38][R20.64], R98 ;  /* 0x000000621400b985 */ /* 0x0005e2000c101b26 */
[-C--:B---3--:R-:W-:Y:S02]  /*10d40*/  @!P1 LEA R8, P3, R208, R3.reuse, 0x2 ;  /* 0x00000003d0089211 */ /* 0x088fe400078610ff */
        /* <DEDUP_REMOVED lines=13> */
[C---:B--2---:R-:W-:Y:S01]  /*10e20*/  @!P3 LEA R20, P6, R204.reuse, R3, 0x2 ;  /* 0x00000003cc14b211 */ /* 0x044fe200078c10ff */
        /* <DEDUP_REMOVED lines=11> */
[-C--:B---3--:R-:W-:Y:S01]  /*10ee0*/  @!P1 LEA R8, P6, R202, R3.reuse, 0x2 ;  /* 0x00000003ca089211 */ /* 0x088fe200078c10ff */
[----:B------:R3:W-:Y:S02]  /*10ef0*/  @!P0 ST.E.64 desc[UR38][R4.64], R126 ;  /* 0x0000007e04008985 */ /* 0x0007e4000c101b26 */
[----:B0-----:R-:W-:-:S02]  /*10f00*/  @!P4 LEA R10, P0, R201, R3, 0x2 ;  /* 0x00000003c90ac211 */ /* 0x001fc400078010ff */
[-C--:B------:R-:W-:Y:S02]  /*10f10*/  @!P1 LEA.HI.X R9, R202, R24.reuse, R236, 0x2, P6 ;  /* 0x00000018ca099211 */ /* 0x080fe400030f14ec */
[-C--:B--2---:R-:W-:Y:S02]  /*10f20*/  @!P3 LEA R12, P6, R200, R3.reuse, 0x2 ;  /* 0x00000003c80cb211 */ /* 0x084fe400078c10ff */
        /* <DEDUP_REMOVED lines=17> */
.L_x_8164:
[----:B------:R-:W0:Y:S01]  /*11040*/  LDC.64 R8, c[0x0][0xd00] ;  /* 0x00034000ff087b82 */ /* 0x000e220000000a00 */
[----:B------:R-:W-:Y:S01]  /*11050*/  ULDC.64 UR6, c[0x0][0xd08] ;  /* 0x0003420000067ab9 */ /* 0x000fe20000000a00 */
[----:B------:R-:W-:Y:S01]  /*11060*/  IMAD.MOV.U32 R3, RZ, RZ, RZ ;  /* 0x000000ffff037224 */ /* 0x000fe200078e00ff */
[----:B------:R-:W-:-:S04]  /*11070*/  ISETP.NE.U32.AND P1, PT, RZ, UR6, PT ;  /* 0x00000006ff007c0c */ /* 0x000fc8000bf25070 */
[----:B------:R-:W-:Y:S01]  /*11080*/  ISETP.NE.AND.EX P1, PT, RZ, UR7, PT, P1 ;  /* 0x00000007ff007c0c */ /* 0x000fe2000bf25310 */
[----:B------:R-:W1:Y:S01]  /*11090*/  LDC.64 R4, c[0x0][0xd00] ;  /* 0x00034000ff047b82 */ /* 0x000e620000000a00 */
[----:B0-----:R-:W-:-:S04]  /*110a0*/  ISETP.NE.U32.AND P0, PT, R8, RZ, PT ;  /* 0x000000ff0800720c */ /* 0x001fc80003f05070 */
[----:B------:R-:W-:-:S07]  /*110b0*/  ISETP.NE.AND.EX P0, PT, R9, RZ, PT, P0 ;  /* 0x000000ff0900720c */ /* 0x000fce0003f05300 */
[C---:B------:R-:W-:Y:S01]  /*110c0*/  @P1 LEA R8, P2, R191.reuse, UR6, 0x2 ;  /* 0x00000006bf081c11 */ /* 0x040fe2000f8410ff */
[----:B------:R-:W-:Y:S01]  /*110d0*/  ULDC UR6, c[0x0][0xb88] ;  /* 0x0002e20000067ab9 */ /* 0x000fe20000000800 */
[C---:B-1----:R-:W-:Y:S02]  /*110e0*/  IMAD.WIDE R4, R191.reuse, 0x4, R4 ;  /* 0x00000004bf047825 */ /* 0x042fe400078e0204 */
[----:B------:R-:W-:Y:S02]  /*110f0*/  @P1 LEA.HI.X R9, R191, UR7, R196, 0x2, P2 ;  /* 0x00000007bf091c11 */ /* 0x000fe400090f14c4 */
[----:B------:R-:W-:Y:S01]  /*11100*/  IMAD.U32 R7, RZ, RZ, UR6 ;  /* 0x00000006ff077e24 */ /* 0x000fe2000f8e00ff */
[----:B------:R0:W5:Y:S05]  /*11110*/  @P0 LDG.E R3, desc[UR38][R4.64] ;  /* 0x0000002604030981 */ /* 0x00016a000c1e1900 */
        /* <DEDUP_REMOVED lines=12> */
.L_x_8173:
[----:B------:R-:W-:Y:S01]  /*111e0*/  BSSY B1, `(.L_x_8174) ;  /* 0x0000038000017945 */ /* 0x000fe20003800000 */
[----:B------:R-:W-:Y:S02]  /*111f0*/  SEL R191, R191, RZ, !P0 ;  /* 0x000000ffbfbf7207 */ /* 0x000fe40004000000 */
[----:B------:R-:W-:Y:S02]  /*11200*/  SEL R196, R196, RZ, !P0 ;  /* 0x000000ffc4c47207 */ /* 0x000fe40004000000 */
[----:B-----5:R-:W-:Y:S01]  /*11210*/  SHF.R.S32.HI R26, RZ, 0x1f, R3 ;  /* 0x0000001fff1a7819 */ /* 0x020fe20000011403 */
[----:B------:R-:W-:Y:S06]  /*11220*/  @P3 BRA `(.L_x_8175) ;  /* 0x0000000000cc3947 */ /* 0x000fec0003800000 */
[----:B------:R-:W0:Y:S01]  /*11230*/  S2R R29, SR_TID.X ;  /* 0x00000000001d7919 */ /* 0x000e220000002100 */
[----:B------:R-:W1:Y:S01]  /*11240*/  LDC R28, c[0x0][0xce8] ;  /* 0x00033a00ff1c7b82 */ /* 0x000e620000000800 */
[----:B------:R-:W-:Y:S02]  /*11250*/  IMAD.U32 R8, RZ, RZ, UR42 ;  /* 0x0000002aff087e24 */ /* 0x000fe4000f8e00ff */
[----:B-1----:R-:W-:-:S03]  /*11260*/  IMAD R4, R7, R28, RZ ;  /* 0x0000001c07047224 */ /* 0x002fc600078e02ff */
        /* <DEDUP_REMOVED lines=47> */
.L_x_8175:
[----:B------:R-:W-:Y:S05]  /*11560*/  BSYNC B1 ;  /* 0x0000000000017941 */ /* 0x000fea0003800000 */
.L_x_8174:
[----:B------:R-:W-:Y:S05]  /*11570*/  @P2 BRA `(.L_x_8170) ;  /* 0x0000000800802947 */ /* 0x000fea0003800000 */
[----:B------:R-:W1:Y:S01]  /*11580*/  LDC R10, c[0x0][0xce8] ;  /* 0x00033a00ff0a7b82 */ /* 0x000e620000000800 */
[----:B------:R-:W-:Y:S01]  /*11590*/  ULDC.64 UR6, c[0x0][0xba0] ;  /* 0x0002e80000067ab9 */ /* 0x000fe20000000a00 */
[----:B------:R-:W-:Y:S01]  /*115a0*/  ULDC UR8, c[0x0][0xbc8] ;  /* 0x0002f20000087ab9 */ /* 0x000fe20000000800 */
[----:B------:R-:W-:Y:S01]  /*115b0*/  IMAD R0, R26, UR6, RZ ;  /* 0x000000061a007c24 */ /* 0x000fe2000f8e02ff */
[----:B------:R-:W-:Y:S01]  /*115c0*/  ISETP.GE.AND P1, PT, R194, UR8, PT ;  /* 0x00000008c2007c0c */ /* 0x000fe2000bf26270 */
[----:B0-----:R-:W-:Y:S01]  /*115d0*/  IMAD.WIDE.U32 R4, R3, UR6, RZ ;  /* 0x0000000603047c25 */ /* 0x001fe2000f8e00ff */
[----:B------:R-:W-:Y:S01]  /*115e0*/  ISETP.GE.AND P2, PT, R17, UR8, PT ;  /* 0x0000000811007c0c */ /* 0x000fe2000bf46270 */
[----:B------:R-:W-:Y:S01]  /*115f0*/  BSSY B1, `(.L_x_8176) ;  /* 0x0000074000017945 */ /* 0x000fe20003800000 */
[----:B------:R-:W-:Y:S01]  /*11600*/  SHF.R.S32.HI R36, RZ, 0x1f, R193 ;  /* 0x0000001fff247819 */ /* 0x000fe200000114c1 */
[----:B------:R-:W-:Y:S01]  /*11610*/  IMAD R3, R3, UR7, R0 ;  /* 0x0000000703037c24 */ /* 0x000fe2000f8e0200 */
[----:B------:R-:W-:Y:S01]  /*11620*/  ULDC.64 UR6, c[0x0][0xbe8] ;  /* 0x0002fa0000067ab9 */ /* 0x000fe20000000a00 */
[----:B------:R-:W-:Y:S01]  /*11630*/  SEL R0, RZ, 0x1, P2 ;  /* 0x00000001ff007807 */ /* 0x000fe20001000000 */
[----:B------:R-:W-:Y:S01]  /*11640*/  VIADD R29, R17, 0xc0 ;  /* 0x000000c0111d7836 */ /* 0x000fe20000000000 */
[----:B------:R-:W-:Y:S01]  /*11650*/  ISETP.GE.AND P2, PT, R193, UR8, PT ;  /* 0x00000008c1007c0c */ /* 0x000fe2000bf46270 */
[----:B------:R-:W-:Y:S01]  /*11660*/  IMAD.IADD R5, R5, 0x1, R3 ;  /* 0x0000000105057824 */ /* 0x000fe200078e0203 */
[----:B------:R-:W-:Y:S01]  /*11670*/  SHF.R.S32.HI R3, RZ, 0x1f, R30 ;  /* 0x0000001fff037819 */ /* 0x000fe2000001141e */
[----:B------:R-:W-:Y:S01]  /*11680*/  VIADD R27, R17, 0x100 ;  /* 0x00000100111b7836 */ /* 0x000fe20000000000 */
[----:B------:R-:W-:Y:S01]  /*11690*/  SEL R14, RZ, 0xffffffff, P2 ;  /* 0xffffffffff0e7807 */ /* 0x000fe20001000000 */
[----:B------:R-:W-:Y:S01]  /*116a0*/  IMAD.WIDE.U32 R4, R192, UR6, R4 ;  /* 0x00000006c0047c25 */ /* 0x000fe2000f8e0004 */
[----:B------:R-:W-:-:S02]  /*116b0*/  LEA.HI R8, R3, R30, RZ, 0x3 ;  /* 0x0000001e03087211 */ /* 0x000fc400078f18ff */
[----:B------:R-:W-:Y:S01]  /*116c0*/  SEL R3, RZ, 0xffffffff, P1 ;  /* 0xffffffffff037807 */ /* 0x000fe20000800000 */
[----:B------:R-:W-:Y:S01]  /*116d0*/  IMAD R5, R192, UR7, R5 ;  /* 0x00000007c0057c24 */ /* 0x000fe2000f8e0205 */
[----:B------:R-:W-:Y:S01]  /*116e0*/  LOP3.LUT R9, R8, 0xfffffff8, RZ, 0xc0, !PT ;  /* 0xfffffff808097812 */ /* 0x000fe200078ec0ff */
[----:B------:R-:W-:Y:S01]  /*116f0*/  ULDC.64 UR6, c[0x0][0xbf0] ;  /* 0x0002fc0000067ab9 */ /* 0x000fe20000000a00 */
[----:B-1----:R-:W-:Y:S01]  /*11700*/  ISETP.NE.AND P0, PT, R10, 0x1, PT ;  /* 0x000000010a00780c */ /* 0x002fe20003f05270 */
[----:B------:R-:W-:Y:S01]  /*11710*/  IMAD.SHL.U32 R15, R3, 0x2, RZ ;  /* 0x00000002030f7824 */ /* 0x000fe200078e00ff */
[----:B------:R-:W-:Y:S01]  /*11720*/  SHF.R.S32.HI R20, RZ, 0x3, R8 ;  /* 0x00000003ff147819 */ /* 0x000fe20000011408 */
[----:B------:R-:W-:Y:S01]  /*11730*/  IMAD.IADD R3, R30, 0x1, -R9 ;  /* 0x000000011e037824 */ /* 0x000fe200078e0a09 */
[----:B------:R-:W-:Y:S01]  /*11740*/  ISETP.GE.AND P1, PT, R29, UR8, PT ;  /* 0x000000081d007c0c */ /* 0x000fe2000bf26270 */
[----:B------:R-:W-:Y:S01]  /*11750*/  IMAD.WIDE.U32 R4, R191, UR6, R4 ;  /* 0x00000006bf047c25 */ /* 0x000fe2000f8e0004 */
[----:B------:R-:W-:-:S02]  /*11760*/  LOP3.LUT R12, R15, 0x2, R0, 0xe2, !PT ;  /* 0x000000020f0c7812 */ /* 0x000fc400078ee200 */
[----:B------:R-:W-:Y:S01]  /*11770*/  SHF.R.S32.HI R26, RZ, 0x1f, R29 ;  /* 0x0000001fff1a7819 */ /* 0x000fe2000001141d */
[----:B------:R-:W-:Y:S01]  /*11780*/  IMAD R3, R3, 0x20, R20 ;  /* 0x0000002003037824 */ /* 0x000fe200078e0214 */
[----:B------:R-:W-:Y:S01]  /*11790*/  SHF.R.S32.HI R34, RZ, 0x1f, R27 ;  /* 0x0000001fff227819 */ /* 0x000fe2000001141b */
[----:B------:R-:W-:Y:S01]  /*117a0*/  IMAD R0, R196, UR6, RZ ;  /* 0x00000006c4007c24 */ /* 0x000fe2000f8e02ff */
[----:B------:R-:W-:Y:S01]  /*117b0*/  SHF.R.S32.HI R37, RZ, 0x1f, R194 ;  /* 0x0000001fff257819 */ /* 0x000fe200000114c2 */
[----:B------:R-:W0:Y:S01]  /*117c0*/  @P0 LDC R11, c[0x0][0xcec] ;  /* 0x00033b00ff0b0b82 */ /* 0x000e220000000800 */
[----:B------:R-:W-:Y:S02]  /*117d0*/  VIADD R8, R3, UR42 ;  /* 0x0000002a03087c36 */ /* 0x000fe40008000000 */
[----:B------:R-:W-:Y:S01]  /*117e0*/  IMAD R9, R191, UR7, R0 ;  /* 0x00000007bf097c24 */ /* 0x000fe2000f8e0200 */
[----:B------:R-:W-:Y:S01]  /*117f0*/  ULDC.64 UR6, c[0x0][0xbe0] ;  /* 0x0002f80000067ab9 */ /* 0x000fe20000000a00 */
[----:B------:R-:W-:Y:S01]  /*11800*/  IMAD.SHL.U32 R15, R14, 0x4, RZ ;  /* 0x000000040e0f7824 */ /* 0x000fe200078e00ff */
[----:B------:R-:W-:Y:S01]  /*11810*/  SEL R14, RZ, 0xffffffff, P1 ;  /* 0xffffffffff0e7807 */ /* 0x000fe20000800000 */
[----:B------:R-:W-:Y:S01]  /*11820*/  IMAD.MOV.U32 R3, RZ, RZ, R8 ;  /* 0x000000ffff037224 */ /* 0x000fe200078e0008 */
[----:B------:R-:W1:Y:S01]  /*11830*/  @P0 LDC R13, c[0x0][0xcf0] ;  /* 0x00033c00ff0d0b82 */ /* 0x000e620000000800 */
[----:B------:R-:W-:Y:S01]  /*11840*/  IMAD.IADD R5, R5, 0x1, R9 ;  /* 0x0000000105057824 */ /* 0x000fe200078e0209 */
[----:B------:R-:W-:Y:S01]  /*11850*/  LOP3.LUT R12, R15, 0x4, R12, 0xe2, !PT ;  /* 0x000000040f0c7812 */ /* 0x000fe200078ee20c */
[----:B------:R-:W-:-:S02]  /*11860*/  VIADD R35, R17, 0x140 ;  /* 0x0000014011237836 */ /* 0x000fc40000000000 */
[----:B------:R-:W-:Y:S02]  /*11870*/  VIADD R33, R17, 0x180 ;  /* 0x0000018011217836 */ /* 0x000fe40000000000 */
[----:B------:R-:W-:Y:S01]  /*11880*/  IMAD R25, R7, R10, RZ ;  /* 0x0000000a07197224 */ /* 0x000fe200078e02ff */
[----:B------:R-:W-:Y:S01]  /*11890*/  SHF.R.S32.HI R32, RZ, 0x1f, R35 ;  /* 0x0000001fff207819 */ /* 0x000fe20000011423 */
[----:B------:R-:W-:Y:S01]  /*118a0*/  VIADD R31, R17, 0x1c0 ;  /* 0x000001c0111f7836 */ /* 0x000fe20000000000 */
[----:B------:R-:W-:-:S04]  /*118b0*/  SHF.R.S32.HI R28, RZ, 0x1f, R33 ;  /* 0x0000001fff1c7819 */ /* 0x000fc80000011421 */
[----:B------:R-:W-:Y:S01]  /*118c0*/  ISETP.GE.AND P1, PT, R31, UR8, PT ;  /* 0x000000081f007c0c */ /* 0x000fe2000bf26270 */
[----:B0-----:R-:W-:Y:S01]  /*118d0*/  @P0 IMAD.HI.U32 R0, R8, R11, RZ ;  /* 0x0000000b08000227 */ /* 0x001fe200078e00ff */
[----:B------:R-:W-:-:S03]  /*118e0*/  SHF.R.S32.HI R30, RZ, 0x1f, R31 ;  /* 0x0000001fff1e7819 */ /* 0x000fc6000001141f */
[----:B------:R-:W-:Y:S01]  /*118f0*/  IMAD.SHL.U32 R11, R14, 0x8, RZ ;  /* 0x000000080e0b7824 */ /* 0x000fe200078e00ff */
[----:B-1----:R-:W-:Y:S02]  /*11900*/  @P0 SHF.R.U32.HI R3, RZ, R13, R0 ;  /* 0x0000000dff030219 */ /* 0x002fe40000011600 */
[----:B------:R-:W-:Y:S02]  /*11910*/  ISETP.GE.AND P0, PT, R27, UR8, PT ;  /* 0x000000081b007c0c */ /* 0x000fe4000bf06270 */
[--C-:B------:R-:W-:Y:S01]  /*11920*/  SHF.R.S32.HI R0, RZ, 0x1f, R3.reuse ;  /* 0x0000001fff007819 */ /* 0x100fe20000011403 */
[----:B------:R-:W-:Y:S01]  /*11930*/  IMAD.MOV R9, RZ, RZ, -R3 ;  /* 0x000000ffff097224 */ /* 0x000fe200078e0a03 */
[----:B------:R-:W-:Y:S01]  /*11940*/  LOP3.LUT R12, R11, 0x8, R12, 0xe2, !PT ;  /* 0x000000080b0c7812 */ /* 0x000fe200078ee20c */
[----:B------:R-:W-:Y:S01]  /*11950*/  IMAD.WIDE.U32 R4, R3, UR6, R4 ;  /* 0x0000000603047c25 */ /* 0x000fe2000f8e0004 */
[----:B------:R-:W-:Y:S02]  /*11960*/  SEL R11, RZ, 0xffffffff, P0 ;  /* 0xffffffffff0b7807 */ /* 0x000fe40000000000 */
[----:B------:R-:W-:Y:S01]  /*11970*/  ISETP.GE.AND P0, PT, R35, UR8, PT ;  /* 0x0000000823007c0c */ /* 0x000fe2000bf06270 */
[----:B------:R-:W-:-:S02]  /*11980*/  IMAD R0, R0, UR6, RZ ;  /* 0x0000000600007c24 */ /* 0x000fc4000f8e02ff */
[----:B------:R-:W-:Y:S02]  /*11990*/  IMAD R9, R10, R9, R8 ;  /* 0x000000090a097224 */ /* 0x000fe400078e0208 */
[----:B------:R-:W-:Y:S02]  /*119a0*/  IMAD.SHL.U32 R13, R11, 0x10, RZ ;  /* 0x000000100b0d7824 */ /* 0x000fe400078e00ff */
[----:B------:R-:W-:Y:S01]  /*119b0*/  IMAD R11, R3, UR7, R0 ;  /* 0x00000007030b7c24 */ /* 0x000fe2000f8e0200 */
[----:B------:R-:W-:Y:S01]  /*119c0*/  SHF.R.S32.HI R0, RZ, 0x1f, R9 ;  /* 0x0000001fff007819 */ /* 0x000fe20000011409 */
[----:B------:R-:W-:Y:S01]  /*119d0*/  ULDC.64 UR6, c[0x0][0xbd8] ;  /* 0x0002f60000067ab9 */ /* 0x000fe20000000a00 */
[----:B------:R-:W-:Y:S01]  /*119e0*/  SEL R3, RZ, 0xffffffff, P0 ;  /* 0xffffffffff037807 */ /* 0x000fe20000000000 */
[----:B------:R-:W-:Y:S01]  /*119f0*/  IMAD.IADD R5, R5, 0x1, R11 ;  /* 0x0000000105057824 */ /* 0x000fe200078e020b */
[----:B------:R-:W-:Y:S01]  /*11a00*/  ISETP.GE.AND P0, PT, R33, UR8, PT ;  /* 0x0000000821007c0c */ /* 0x000fe2000bf06270 */
[----:B------:R-:W-:Y:S01]  /*11a10*/  IMAD R0, R0, UR6, RZ ;  /* 0x0000000600007c24 */ /* 0x000fe2000f8e02ff */
[----:B------:R-:W-:Y:S01]  /*11a20*/  LOP3.LUT R12, R13, 0x10, R12, 0xe2, !PT ;  /* 0x000000100d0c7812 */ /* 0x000fe200078ee20c */
[----:B------:R-:W-:-:S02]  /*11a30*/  IMAD.SHL.U32 R11, R3, 0x20, RZ ;  /* 0x00000020030b7824 */ /* 0x000fc400078e00ff */
[C---:B------:R-:W-:Y:S02]  /*11a40*/  IMAD R3, R9.reuse, UR7, R0 ;  /* 0x0000000709037c24 */ /* 0x040fe4000f8e0200 */
[----:B------:R-:W-:Y:S01]  /*11a50*/  IMAD.WIDE.U32 R4, R9, UR6, R4 ;  /* 0x0000000609047c25 */ /* 0x000fe2000f8e0004 */
[----:B------:R-:W-:Y:S01]  /*11a60*/  ULDC.64 UR6, c[0x0][0xb80] ;  /* 0x0002e00000067ab9 */ /* 0x000fe20000000a00 */
[----:B------:R-:W-:Y:S02]  /*11a70*/  SEL R9, RZ, 0x40, P0 ;  /* 0x00000040ff097807 */ /* 0x000fe40000000000 */
[----:B------:R-:W-:Y:S01]  /*11a80*/  IMAD.IADD R3, R5, 0x1, R3 ;  /* 0x0000000105037824 */ /* 0x000fe200078e0203 */
[----:B------:R-:W-:Y:S01]  /*11a90*/  LEA R19, P0, R4, UR6, 0x1 ;  /* 0x0000000604137c11 */ /* 0x000fe2000f8008ff */
[----:B------:R-:W-:Y:S01]  /*11aa0*/  VIADD R0, R20, UR42 ;  /* 0x0000002a14007c36 */ /* 0x000fe20008000000 */
[----:B------:R-:W-:Y:S02]  /*11ab0*/  LOP3.LUT R12, R11, 0x20, R12, 0xe2, !PT ;  /* 0x000000200b0c7812 */ /* 0x000fe400078ee20c */
[----:B------:R-:W-:Y:S01]  /*11ac0*/  LEA.HI.X R3, R4, UR7, R3, 0x1, P0 ;  /* 0x0000000704037c11 */ /* 0x000fe200080f0c03 */
[----:B------:R0:W1:Y:S01]  /*11ad0*/  SHFL.IDX PT, R8, R19, RZ, 0x181f ;  /* 0x00181fff13087589 */ /* 0x00006200000e0000 */
[----:B------:R-:W-:-:S02]  /*11ae0*/  ISETP.GE.AND P0, PT, R0, R25, PT ;  /* 0x000000190000720c */ /* 0x000fc40003f06270 */
[----:B------:R-:W-:Y:S02]  /*11af0*/  LOP3.LUT R24, R12, R9, RZ, 0xfc, !PT ;  /* 0x000000090c187212 */ /* 0x000fe400078efcff */
[----:B------:R-:W-:Y:S01]  /*11b00*/  SEL R5, RZ, 0x80, P1 ;  /* 0x00000080ff057807 */ /* 0x000fe20000800000 */
[----:B------:R0:W2:Y:S03]  /*11b10*/  SHFL.IDX PT, R9, R3, RZ, 0x181f ;  /* 0x00181fff03097589 */ /* 0x0000a600000e0000 */
[----:B------:R-:W-:-:S05]  /*11b20*/  LOP3.LUT R7, R24, R5, RZ, 0xfc, !PT ;  /* 0x0000000518077212 */ /* 0x000fca00078efcff */
        /* <DEDUP_REMOVED lines=32> */
.L_x_8177:
[----:B------:R-:W-:Y:S05]  /*11d30*/  BSYNC B1 ;  /* 0x0000000000017941 */ /* 0x000fea0003800000 */
.L_x_8176:
        /* <DEDUP_REMOVED lines=36> */
.L_x_8170:
[----:B------:R-:W-:Y:S05]  /*11f80*/  BSYNC B0 ;  /* 0x0000000000007941 */ /* 0x000fea0003800000 */
.L_x_8163:
[----:B------:R-:W-:Y:S02]  /*11f90*/  ULDC UR6, c[0x0][0xd3c] ;  /* 0x00034f0000067ab9 */ /* 0x000fe40000000800 */
[----:B------:R-:W-:-:S06]  /*11fa0*/  UISETP.GE.AND UP0, UPT, UR5, UR6, UPT ;  /* 0x000000060500728c */ /* 0x000fcc000bf06270 */
[----:B------:R-:W-:-:S13]  /*11fb0*/  PLOP3.LUT P0, PT, PT, PT, UP0, 0x80, 0x0 ;  /* 0x000000000000781c */ /* 0x000fda0003f0f008 */
[----:B------:R-:W-:Y:S05]  /*11fc0*/  @!P0 BRA `(.L_x_8178) ;  /* 0xfffffef000fc8947 */ /* 0x000fea000383ffff */
[----:B------:R-:W-:Y:S05]  /*11fd0*/  EXIT ;  /* 0x000000000000794d */ /* 0x000fea0003800000 */
.L_x_8121:
        /* <DEDUP_REMOVED lines=18> */
.L_x_8179:
        /* <DEDUP_REMOVED lines=43> */
.L_x_8183:
        /* <DEDUP_REMOVED lines=39> */
.L_x_8181:
        /* <DEDUP_REMOVED lines=12> */
.L_x_8184:
        /* <DEDUP_REMOVED lines=63> */
.L_x_8185:
        /* <DEDUP_REMOVED lines=61> */
.L_x_8186:
[----:B01----:R-:W-:-:S05]  /*12ea0*/  LOP3.LUT R3, RZ, R2, RZ, 0x33, !PT ;  /* 0x00000002ff037212 */ /* 0x003fca00078e33ff */
[----:B------:R-:W-:-:S05]  /*12eb0*/  IMAD.IADD R2, R4, 0x1, R3 ;  /* 0x0000000104027824 */ /* 0x000fca00078e0203 */
[----:B------:R1:W-:Y:S01]  /*12ec0*/  STL [R1+0x4], R2 ;  /* 0x0000040201007387 */ /* 0x0003e20000100800 */
[----:B------:R-:W-:Y:S05]  /*12ed0*/  BRA `(.L_x_8187) ;  /* 0x0000000000107947 */ /* 0x000fea0003800000 */
.L_x_8182:
[----:B------:R-:W-:Y:S01]  /*12ee0*/  IMAD.U32 R2, RZ, RZ, UR6 ;  /* 0x00000006ff027e24 */ /* 0x000fe2000f8e00ff */
[----:B------:R0:W-:Y:S04]  /*12ef0*/  STL [R1+0x4], RZ ;  /* 0x000004ff01007387 */ /* 0x0001e80000100800 */
[----:B------:R0:W-:Y:S04]  /*12f00*/  STL [R1+0x8], RZ ;  /* 0x000008ff01007387 */ /* 0x0001e80000100800 */
[----:B------:R0:W-:Y:S02]  /*12f10*/  STL [R1], R2 ;  /* 0x0000000201007387 */ /* 0x0001e40000100800 */
.L_x_8187:
        /* <DEDUP_REMOVED lines=10> */
.L_x_8180:
        /* <DEDUP_REMOVED lines=38> */
.L_x_8314:
[----:B--2---:R-:W2:Y:S01]  /*13220*/  LDL R0, [R1+0xc] ;  /* 0x00000c0001007983 */ /* 0x004ea20000100800 */
[----:B------:R-:W2:Y:S01]  /*13230*/  LDC.64 R2, c[0x0][0xd88] ;  /* 0x00036200ff027b82 */ /* 0x000ea20000000a00 */
[----:B------:R-:W-:Y:S05]  /*13240*/  YIELD ;  /* 0x0000000000007946 */ /* 0x000fea0003800000 */
[----:B------:R-:W-:Y:S01]  /*13250*/  ULDC.64 UR4, c[0x0][0xb20] ;  /* 0x0002c80000047ab9 */ /* 0x000fe20000000a00 */
[----:B0---4-:R-:W-:Y:S01]  /*13260*/  IMAD.MOV.U32 R6, RZ, RZ, RZ ;  /* 0x000000ffff067224 */ /* 0x011fe200078e00ff */
        /* <DEDUP_REMOVED lines=51> */
.L_x_8189:
        /* <DEDUP_REMOVED lines=18> */
.L_x_8190:
[----:B------:R-:W-:Y:S05]  /*136c0*/  @!P0 BRA `(.L_x_8191) ;  /* 0x00000000000c8947 */ /* 0x000fea0003800000 */
[----:B------:R-:W3:Y:S04]  /*136d0*/  LDG.E R6, desc[UR38][R4.64] ;  /* 0x0000002604067981 */ /* 0x000ee8000c1e1900 */
[----:B------:R-:W3:Y:S02]  /*136e0*/  LDG.E R4, desc[UR38][R4.64+0x4] ;  /* 0x0000042604047981 */ /* 0x000ee4000c1e1900 */
[----:B---3--:R-:W-:-:S07]  /*136f0*/  IMAD.IADD R6, R4, 0x1, -R6 ;  /* 0x0000000104067824 */ /* 0x008fce00078e0a06 */
.L_x_8191:
        /* <DEDUP_REMOVED lines=60> */
.L_x_8193:
[----:B------:R-:W-:Y:S05]  /*13ac0*/  BSYNC B0 ;  /* 0x0000000000007941 */ /* 0x000fea0003800000 */
.L_x_8192:
        /* <DEDUP_REMOVED lines=15> */
[----:B------:R-:W3:Y:S01]  /*13bc0*/  POPC R4, UR4 ;  /* 0x0000000400047d09 */ /* 0x000ee20008000000 */
[----:B-1----:R-:W-:-:S02]  /*13bd0*/  ISETP.EQ.U32.AND P0, PT, R0, R2, PT ;  /* 0x000000020000720c */ /* 0x002fc40003f02070 */
[----:B------:R-:W3:Y:S11]  /*13be0*/  LDC.64 R2, c[0x0][0xd60] ;  /* 0x00035800ff027b82 */ /* 0x000ef60000000a00 */
[----:B---3--:R-:W3:Y:S04]  /*13bf0*/  @P0 ATOMG.E.ADD.STRONG.GPU PT, R2, desc[UR38][R2.64], R4 ;  /* 0x00000004020209a8 */ /* 0x008ee800081ee1e6 */
[----:B---3--:R1:W3:Y:S02]  /*13c00*/  SHFL.IDX PT, R2, R2, R0, 0x1f ;  /* 0x00001f0002027589 */ /* 0x0082e400000e0000 */
[----:B-1----:R-:W1:Y:S02]  /*13c10*/  S2R R0, SR_LTMASK ;  /* 0x0000000000007919 */ /* 0x002e640000003900 */
[----:B-1----:R-:W-:-:S06]  /*13c20*/  LOP3.LUT R0, R0, UR4, RZ, 0xc0, !PT ;  /* 0x0000000400007c12 */ /* 0x002fcc000f8ec0ff */
[----:B------:R-:W3:Y:S02]  /*13c30*/  POPC R0, R0 ;  /* 0x0000000000007309 */ /* 0x000ee40000000000 */
[----:B---3--:R-:W-:-:S05]  /*13c40*/  IADD3 R0, R2, UR37, R0 ;  /* 0x0000002502007c10 */ /* 0x008fca000fffe000 */
[----:B------:R1:W-:Y:S01]  /*13c50*/  STL [R1], R0 ;  /* 0x0000000001007387 */ /* 0x0003e20000100800 */
[----:B------:R-:W-:Y:S05]  /*13c60*/  BRA `(.L_x_8196) ;  /* 0x0000005800847947 */ /* 0x000fea0003800000 */
.L_x_8195:
        /* <DEDUP_REMOVED lines=20> */
.L_x_8198:
[----:B------:R-:W-:Y:S05]  /*13db0*/  BSYNC B6 ;  /* 0x0000000000067941 */ /* 0x000fea0003800000 */
.L_x_8197:
        /* <DEDUP_REMOVED lines=20> */
.L_x_8201:
        /* <DEDUP_REMOVED lines=16> */
.L_x_8200:
[----:B------:R-:W-:Y:S05]  /*14000*/  BSYNC B6 ;  /* 0x0000000000067941 */ /* 0x000fea0003800000 */
.L_x_8199:
        /* <DEDUP_REMOVED lines=24> */
.L_x_8331:
        /* <DEDUP_REMOVED lines=9> */
.L_x_8334:
        /* <DEDUP_REMOVED lines=24> */
.L_x_8205:
[----:B------:R-:W3:Y:S04]  /*143a0*/  LDL R0, [R1+0x10] ;  /* 0x0000100001007983 */ /* 0x000ee80000100800 */
[----:B-1----:R-:W4:Y:S01]  /*143b0*/  LDL R2, [R1+0x18] ;  /* 0x0000180001027983 */ /* 0x002f220000100800 */
[----:B---3--:R-:W-:Y:S01]  /*143c0*/  IMAD R0, R0, 0x8, R18 ;  /* 0x0000000800007824 */ /* 0x008fe200078e0212 */
[----:B----4-:R-:W-:-:S04]  /*143d0*/  SHF.L.U32 R2, R2, 0x1f, RZ ;  /* 0x0000001f02027819 */ /* 0x010fc800000006ff */
[----:B------:R-:W1:Y:S02]  /*143e0*/  SYNCS.PHASECHK.TRANS64.TRYWAIT P0, [R0+URZ+0x38840], R2 ;  /* 0x03884002000075a7 */ /* 0x000e64000800017f */
[----:B-1----:R-:W-:Y:S05]  /*143f0*/  @!P0 BRA `(.L_x_8206) ;  /* 0x0000006c00048947 */ /* 0x002fea0003800000 */
.L_x_8335:
        /* <DEDUP_REMOVED lines=11> */
.L_x_8207:
        /* <DEDUP_REMOVED lines=23> */
.L_x_8203:
[----:B0-----:R-:W3:Y:S04]  /*14620*/  LDL.LU R4, [R1+0x28] ;  /* 0x0000280001047983 */ /* 0x001ee80000300800 */
[----:B------:R-:W4:Y:S04]  /*14630*/  LDL.LU R3, [R1+0x48] ;  /* 0x0000480001037983 */ /* 0x000f280000300800 */
[----:B------:R-:W5:Y:S01]  /*14640*/  LDL R2, [R1+0x2c] ;  /* 0x00002c0001027983 */ /* 0x000f620000100800 */
        /* <DEDUP_REMOVED lines=8> */
[----:B---3--:R-:W-:Y:S02]  /*146d0*/  SEL R4, R4, RZ, !P0 ;  /* 0x000000ff04047207 */ /* 0x008fe40004000000 */
[----:B----4-:R-:W-:-:S03]  /*146e0*/  SEL R3, R3, RZ, !P0 ;  /* 0x000000ff03037207 */ /* 0x010fc60004000000 */
[----:B------:R0:W-:Y:S01]  /*146f0*/  STL [R1+0x38], R4 ;  /* 0x0000380401007387 */ /* 0x0001e20000100800 */
[----:B-----5:R-:W-:-:S05]  /*14700*/  SHF.R.S32.HI R0, RZ, 0x1f, R2 ;  /* 0x0000001fff007819 */ /* 0x020fca0000011402 */
[----:B------:R0:W-:Y:S04]  /*14710*/  STL [R1+0x50], R0 ;  /* 0x0000500001007387 */ /* 0x0001e80000100800 */
[----:B------:R0:W-:Y:S01]  /*14720*/  STL [R1+0x58], R3 ;  /* 0x0000580301007387 */ /* 0x0001e20000100800 */
        /* <DEDUP_REMOVED lines=17> */
.L_x_8209:
[----:B------:R-:W-:Y:S05]  /*14840*/  BSYNC B6 ;  /* 0x0000000000067941 */ /* 0x000fea0003800000 */
.L_x_8208:
[----:B--2---:R-:W2:Y:S01]  /*14850*/  LDL R10, [R1+0x4] ;  /* 0x00000400010a7983 */ /* 0x004ea20000100800 */
[----:B------:R-:W1:Y:S01]  /*14860*/  LDC R7, c[0x0][0x448] ;  /* 0x00011200ff077b82 */ /* 0x000e620000000800 */
[----:B------:R-:W-:Y:S01]  /*14870*/  ULDC.64 UR4, c[0x0][0x298] ;  /* 0x0000a60000047ab9 */ /* 0x000fe20000000a00 */
[----:B------:R-:W-:Y:S01]  /*14880*/  ULDC.64 UR6, c[0x0][0x280] ;  /* 0x0000a00000067ab9 */ /* 0x000fe20000000a00 */
[----:B0-----:R-:W3:Y:S04]  /*14890*/  LDL R4, [R1+0x50] ;  /* 0x0000500001047983 */ /* 0x001ee80000100800 */
        /* <DEDUP_REMOVED lines=93> */
.L_x_8344:
        /* <DEDUP_REMOVED lines=12> */
.L_x_8211:
        /* <DEDUP_REMOVED lines=37> */
.L_x_8213:
[----:B------:R-:W-:Y:S05]  /*15180*/  BSYNC B6 ;  /* 0x0000000000067941 */ /* 0x000fea0003800000 */
.L_x_8212:
        /* <DEDUP_REMOVED lines=183> */
.L_x_8354:
        /* <DEDUP_REMOVED lines=30> */
.L_x_8216:
[----:B------:R-:W-:Y:S05]  /*15ee0*/  BSYNC B0 ;  /* 0x0000000000007941 */ /* 0x000fea0003800000 */
.L_x_8215:
[----:B------:R-:W-:Y:S01]  /*15ef0*/  NOP ;  /* 0x0000000000007918 */ /* 0x000fe20000000000 */
[----:B------:R-:W-:-:S13]  /*15f00*/  PLOP3.LUT P0, PT, PT, PT, PT, 0x80, 0x0 ;  /* 0x000000000000781c */ /* 0x000fda0003f0f070 */
.L_x_8217:
        /* <DEDUP_REMOVED lines=18> */
.L_x_8355:
[----:B------:R-:W-:Y:S05]  /*16030*/  BSYNC B0 ;  /* 0x0000000000007941 */ /* 0x000fea0003800000 */
.L_x_8218:
        /* <DEDUP_REMOVED lines=13> */
.L_x_8356:
[----:B------:R-:W-:Y:S05]  /*16110*/  BSYNC B1 ;  /* 0x0000000000017941 */ /* 0x000fea0003800000 */
.L_x_8222:
        /* <DEDUP_REMOVED lines=9> */
.L_x_8225:
[----:B------:R-:W-:Y:S05]  /*161b0*/  BSYNC B1 ;  /* 0x0000000000017941 */ /* 0x000fea0003800000 */
.L_x_8224:
        /* <DEDUP_REMOVED lines=13> */
.L_x_8226:
        /* <DEDUP_REMOVED lines=15> */
.L_x_8227:
        /* <DEDUP_REMOVED lines=15> */
.L_x_8228:
        /* <DEDUP_REMOVED lines=15> */
.L_x_8229:
        /* <DEDUP_REMOVED lines=15> */
.L_x_8230:
        /* <DEDUP_REMOVED lines=15> */
.L_x_8231:
        /* <DEDUP_REMOVED lines=15> */
.L_x_8232:
        /* <DEDUP_REMOVED lines=15> */
.L_x_8233:
        /* <DEDUP_REMOVED lines=10> */
.L_x_8221:
[----:B------:R-:W-:Y:S05]  /*169c0*/  BSYNC B0 ;  /* 0x0000000000007941 */ /* 0x000fea0003800000 */
.L_x_8220:
        /* <DEDUP_REMOVED lines=55> */
.L_x_8240:
        /* <DEDUP_REMOVED lines=8> */
.L_x_8357:
[----:B------:R-:W-:Y:S05]  /*16dc0*/  BSYNC B3 ;  /* 0x0000000000037941 */ /* 0x000fea0003800000 */
.L_x_8241:
        /* <DEDUP_REMOVED lines=9> */
.L_x_8244:
[----:B------:R-:W-:Y:S05]  /*16e60*/  BSYNC B3 ;  /* 0x0000000000037941 */ /* 0x000fea0003800000 */
.L_x_8243:
        /* <DEDUP_REMOVED lines=13> */
.L_x_8245:
        /* <DEDUP_REMOVED lines=13> */
.L_x_8358:
[----:B------:R-:W-:Y:S05]  /*17010*/  BSYNC B3 ;  /* 0x0000000000037941 */ /* 0x000fea0003800000 */
.L_x_8246:
        /* <DEDUP_REMOVED lines=11> */
.L_x_8249:
[----:B------:R-:W-:Y:S05]  /*170d0*/  BSYNC B3 ;  /* 0x0000000000037941 */ /* 0x000fea0003800000 */
.L_x_8248:
        /* <DEDUP_REMOVED lines=10> */
.L_x_8250:
        /* <DEDUP_REMOVED lines=15> */
.L_x_8251:
        /* <DEDUP_REMOVED lines=15> */
.L_x_8252:
        /* <DEDUP_REMOVED lines=15> */
.L_x_8253:
        /* <DEDUP_REMOVED lines=15> */
.L_x_8254:
        /* <DEDUP_REMOVED lines=15> */
.L_x_8255:
        /* <DEDUP_REMOVED lines=15> */
.L_x_8256:
        /* <DEDUP_REMOVED lines=15> */
.L_x_8257:
        /* <DEDUP_REMOVED lines=10> */
.L_x_8239:
[----:B------:R-:W-:Y:S05]  /*178b0*/  BSYNC B1 ;  /* 0x0000000000017941 */ /* 0x000fea0003800000 */
.L_x_8238:
[----:B------:R-:W2:Y:S02]  /*178c0*/  LDL.LU R5, [R1+0x40] ;  /* 0x0000400001057983 */ /* 0x000ea40000300800 */
[----:B--2---:R-:W-:-:S07]  /*178d0*/  VIADD R0, R5, 0xfffffffd ;  /* 0xfffffffd05007836 */ /* 0x004fce0000000000 */
.L_x_8237:
[----:B------:R-:W-:Y:S05]  /*178e0*/  BSYNC B2 ;  /* 0x0000000000027941 */ /* 0x000fea0003800000 */
.L_x_8236:
[----:B------:R-:W-:Y:S01]  /*178f0*/  VIADD R8, R8, 0xfffffffe ;  /* 0xfffffffe08087836 */ /* 0x000fe20000000000 */
[----:B------:R-:W-:-:S04]  /*17900*/  LOP3.LUT R4, RZ, R4, RZ, 0x33, !PT ;  /* 0x00000004ff047212 */ /* 0x000fc800078e33ff */
[----:B------:R-:W-:-:S13]  /*17910*/  ISETP.NE.AND P0, PT, R8, R4, PT ;  /* 0x000000040800720c */ /* 0x000fda0003f05270 */
[----:B------:R-:W-:Y:S05]  /*17920*/  @!P0 BRA `(.L_x_8235) ;  /* 0x0000001800e08947 */ /* 0x000fea0003800000 */
.L_x_8298:
        /* <DEDUP_REMOVED lines=35> */
.L_x_8260:
        /* <DEDUP_REMOVED lines=8> */
.L_x_8359:
[----:B------:R-:W-:Y:S05]  /*17be0*/  BSYNC B2 ;  /* 0x0000000000027941 */ /* 0x000fea0003800000 */
.L_x_8261:
        /* <DEDUP_REMOVED lines=9> */
.L_x_8264:
[----:B------:R-:W-:Y:S05]  /*17c80*/  BSYNC B2 ;  /* 0x0000000000027941 */ /* 0x000fea0003800000 */
.L_x_8263:
        /* <DEDUP_REMOVED lines=12> */
.L_x_8265:
        /* <DEDUP_REMOVED lines=13> */
.L_x_8360:
[----:B------:R-:W-:Y:S05]  /*17e20*/  BSYNC B2 ;  /* 0x0000000000027941 */ /* 0x000fea0003800000 */
.L_x_8266:
        /* <DEDUP_REMOVED lines=11> */
.L_x_8269:
[----:B------:R-:W-:Y:S05]  /*17ee0*/  BSYNC B2 ;  /* 0x0000000000027941 */ /* 0x000fea0003800000 */
.L_x_8268:
        /* <DEDUP_REMOVED lines=9> */
.L_x_8270:
        /* <DEDUP_REMOVED lines=15> */
.L_x_8271:
        /* <DEDUP_REMOVED lines=15> */
.L_x_8272:
        /* <DEDUP_REMOVED lines=15> */
.L_x_8273:
        /* <DEDUP_REMOVED lines=15> */
.L_x_8274:
        /* <DEDUP_REMOVED lines=15> */
.L_x_8275:
        /* <DEDUP_REMOVED lines=15> */
.L_x_8276:
        /* <DEDUP_REMOVED lines=15> */
.L_x_8277:
        /* <DEDUP_REMOVED lines=10> */
.L_x_8259:
[----:B------:R-:W-:Y:S05]  /*186b0*/  BSYNC B1 ;  /* 0x0000000000017941 */ /* 0x000fea0003800000 */
.L_x_8258:
        /* <DEDUP_REMOVED lines=35> */
.L_x_8280:
        /* <DEDUP_REMOVED lines=8> */
.L_x_8361:
[----:B------:R-:W-:Y:S05]  /*18970*/  BSYNC B2 ;  /* 0x0000000000027941 */ /* 0x000fea0003800000 */
.L_x_8281:
        /* <DEDUP_REMOVED lines=9> */
.L_x_8284:
[----:B------:R-:W-:Y:S05]  /*18a10*/  BSYNC B2 ;  /* 0x0000000000027941 */ /* 0x000fea0003800000 */
.L_x_8283:
        /* <DEDUP_REMOVED lines=13> */
.L_x_8285:
        /* <DEDUP_REMOVED lines=13> */
.L_x_8362:
[----:B------:R-:W-:Y:S05]  /*18bc0*/  BSYNC B2 ;  /* 0x0000000000027941 */ /* 0x000fea0003800000 */
.L_x_8286:
        /* <DEDUP_REMOVED lines=11> */
.L_x_8289:
[----:B------:R-:W-:Y:S05]  /*18c80*/  BSYNC B2 ;  /* 0x0000000000027941 */ /* 0x000fea0003800000 */
.L_x_8288:
        /* <DEDUP_REMOVED lines=10> */
.L_x_8290:
        /* <DEDUP_REMOVED lines=15> */
.L_x_8291:
        /* <DEDUP_REMOVED lines=15> */
.L_x_8292:
        /* <DEDUP_REMOVED lines=15> */
.L_x_8293:
        /* <DEDUP_REMOVED lines=15> */
.L_x_8294:
        /* <DEDUP_REMOVED lines=15> */
.L_x_8295:
        /* <DEDUP_REMOVED lines=15> */
.L_x_8296:
        /* <DEDUP_REMOVED lines=15> */
.L_x_8297:
        /* <DEDUP_REMOVED lines=10> */
.L_x_8279:
[----:B------:R-:W-:Y:S05]  /*19460*/  BSYNC B1 ;  /* 0x0000000000017941 */ /* 0x000fea0003800000 */
.L_x_8278:
[----:B------:R-:W2:Y:S01]  /*19470*/  LDL R2, [R1+0x24] ;  /* 0x0000240001027983 */ /* 0x000ea20000100800 */
[----:B------:R-:W-:Y:S01]  /*19480*/  VIADD R0, R0, 0xfffffffe ;  /* 0xfffffffe00007836 */ /* 0x000fe20000000000 */
[----:B--2---:R-:W-:-:S13]  /*19490*/  ISETP.GT.AND P0, PT, R6, R2, PT ;  /* 0x000000020600720c */ /* 0x004fda0003f04270 */
[----:B------:R-:W-:Y:S05]  /*194a0*/  @P0 BRA `(.L_x_8298) ;  /* 0xffffffe400200947 */ /* 0x000fea000383ffff */
.L_x_8235:
[----:B------:R-:W-:Y:S05]  /*194b0*/  BSYNC B0 ;  /* 0x0000000000007941 */ /* 0x000fea0003800000 */
.L_x_8234:
        /* <DEDUP_REMOVED lines=25> */
.L_x_8300:
[----:B------:R-:W-:Y:S05]  /*19650*/  BSYNC B0 ;  /* 0x0000000000007941 */ /* 0x000fea0003800000 */
.L_x_8299:
[----:B------:R-:W-:-:S05]  /*19660*/  SEL R0, R0, RZ, P0 ;  /* 0x000000ff00007207 */ /* 0x000fca0000000000 */
[----:B------:R3:W-:Y:S02]  /*19670*/  STL [R1+0x10], R0 ;  /* 0x0000100001007387 */ /* 0x0007e40000100800 */
.L_x_8196:
[----:B------:R-:W-:Y:S05]  /*19680*/  BSYNC B7 ;  /* 0x0000000000077941 */ /* 0x000fea0003800000 */
.L_x_8194:
        /* <DEDUP_REMOVED lines=8> */
[----:B0-----:R-:W0:Y:S04]  /*19710*/  LDS.128 R4, [R18+0x388d0] ;  /* 0x0388d00012047984 */ /* 0x001e280000000c00 */
[----:B0-----:R0:W-:Y:S04]  /*19720*/  STL.64 [R1], R4 ;  /* 0x0000000401007387 */ /* 0x0011e80000100a00 */
[----:B------:R0:W-:Y:S01]  /*19730*/  STL.64 [R1+0x8], R6 ;  /* 0x0000080601007387 */ /* 0x0001e20000100a00 */
[----:B------:R-:W-:Y:S06]  /*19740*/  BAR.ARV 0x4, 0x180 ;  /* 0x0106000000007b1d */ /* 0x000fec0000002000 */
[----:B------:R-:W-:Y:S05]  /*19750*/  BRA `(.L_x_8302) ;  /* 0x0000001000307947 */ /* 0x000fea0003800000 */
.L_x_8301:
[----:B------:R-:W4:Y:S01]  /*19760*/  S2R R16, SR_TID.X ;  /* 0x0000000000107919 */ /* 0x000f220000002100 */
[----:B------:R-:W-:Y:S01]  /*19770*/  UMOV UR4, 0xffffffff ;  /* 0xffffffff00047882 */ /* 0x000fe20000000000 */
[----:B----4-:R-:W-:-:S04]  /*19780*/  LOP3.LUT R16, R16, 0x1f, RZ, 0xc0, !PT ;  /* 0x0000001f10107812 */ /* 0x010fc800078ec0ff */
[----:B------:R-:W-:Y:S01]  /*19790*/  ISETP.NE.AND P0, PT, R16, 0x1f, PT ;  /* 0x0000001f1000780c */ /* 0x000fe20003f05270 */
[----:B------:R-:W-:-:S12]  /*197a0*/  BRA.DIV UR4, `(.L_x_8303) ;  /* 0x0000002a04f87947 */ /* 0x000fd8000b800000 */
[----:B-1----:R-:W0:Y:S01]  /*197b0*/  LDL.LU R3, [R1] ;  /* 0x0000000001037983 */ /* 0x002e220000300800 */
[----:B------:R-:W-:-:S03]  /*197c0*/  ULDC UR4, c[0x0][0xd3c] ;  /* 0x00034f0000047ab9 */ /* 0x000fc60000000800 */
[----:B------:R-:W3:Y:S01]  /*197d0*/  LDL R4, [R1+0xc] ;  /* 0x00000c0001047983 */ /* 0x000ee20000100800 */
[----:B0-----:R-:W-:Y:S02]  /*197e0*/  IMAD.MOV.U32 R8, RZ, RZ, R3 ;  /* 0x000000ffff087224 */ /* 0x001fe400078e0003 */
[----:B---3--:R-:W-:-:S05]  /*197f0*/  IMAD.IADD R0, R4, 0x1, R16 ;  /* 0x0000000104007824 */ /* 0x008fca00078e0210 */
        /* <DEDUP_REMOVED lines=35> */
.L_x_8372:
[----:B------:R-:W-:Y:S02]  /*19a30*/  ULDC UR4, c[0x0][0xd38] ;  /* 0x00034e0000047ab9 */ /* 0x000fe40000000800 */
[----:B------:R-:W-:-:S04]  /*19a40*/  IMAD.U32 R8, RZ, RZ, UR4 ;  /* 0x00000004ff087e24 */ /* 0x000fc8000f8e00ff */
[----:B-1----:R-:W-:-:S04]  /*19a50*/  IMAD R10, R10, R8, RZ ;  /* 0x000000080a0a7224 */ /* 0x002fc800078e02ff */
[----:B------:R-:W-:-:S05]  /*19a60*/  IMAD.IADD R4, R9, 0x1, R10 ;  /* 0x0000000109047824 */ /* 0x000fca00078e020a */
[----:B------:R-:W-:-:S13]  /*19a70*/  ISETP.GT.AND P6, PT, R4, R0, PT ;  /* 0x000000000400720c */ /* 0x000fda0003fc4270 */
[----:B------:R-:W-:Y:S05]  /*19a80*/  @P6 BRA `(.L_x_8304) ;  /* 0x0000000000ac6947 */ /* 0x000fea0003800000 */
.L_x_8307:
        /* <DEDUP_REMOVED lines=37> */
.L_x_8380:
[----:B------:R-:W-:Y:S02]  /*19ce0*/  ULDC UR4, c[0x0][0xd38] ;  /* 0x00034e0000047ab9 */ /* 0x000fe40000000800 */
[----:B------:R-:W-:-:S04]  /*19cf0*/  IMAD.U32 R8, RZ, RZ, UR4 ;  /* 0x00000004ff087e24 */ /* 0x000fc8000f8e00ff */
[----:B-1----:R-:W-:-:S04]  /*19d00*/  IMAD R10, R10, R8, RZ ;  /* 0x000000080a0a7224 */ /* 0x002fc800078e02ff */
[----:B------:R-:W-:-:S05]  /*19d10*/  IMAD.IADD R4, R10, 0x1, R4 ;  /* 0x000000010a047824 */ /* 0x000fca00078e0204 */
[----:B------:R-:W-:-:S13]  /*19d20*/  ISETP.GT.AND P6, PT, R4, R0, PT ;  /* 0x000000000400720c */ /* 0x000fda0003fc4270 */
[----:B------:R-:W-:Y:S05]  /*19d30*/  @!P6 BRA `(.L_x_8307) ;  /* 0xfffffffc0054e947 */ /* 0x000fea000383ffff */
.L_x_8304:
        /* <DEDUP_REMOVED lines=12> */
.L_x_8385:
[----:B------:R-:W-:-:S13]  /*19e00*/  ISETP.NE.AND P0, PT, R3, RZ, PT ;  /* 0x000000ff0300720c */ /* 0x000fda0003f05270 */
[----:B------:R-:W-:Y:S05]  /*19e10*/  @!P0 BRA `(.L_x_8309) ;  /* 0x0000000000148947 */ /* 0x000fea0003800000 */
[----:B------:R-:W-:Y:S01]  /*19e20*/  UMOV UR4, 0xffffffff ;  /* 0xffffffff00047882 */ /* 0x000fe20000000000 */
[----:B---3--:R-:W-:Y:S02]  /*19e30*/  VIADD R9, R9, 0xffffffff ;  /* 0xffffffff09097836 */ /* 0x008fe40000000000 */
[----:B------:R-:W-:Y:S05]  /*19e40*/  BRA.DIV UR4, `(.L_x_8310) ;  /* 0x0000002e04ec7947 */ /* 0x000fea000b800000 */
[----:B0-----:R0:W1:Y:S02]  /*19e50*/  SHFL.IDX PT, R2, R2, R9, 0x1f ;  /* 0x00001f0902027589 */ /* 0x00106400000e0000 */
.L_x_8388:
[----:B-1----:R-:W-:-:S07]  /*19e60*/  IMAD.MOV.U32 R6, RZ, RZ, R2 ;  /* 0x000000ffff067224 */ /* 0x002fce00078e0002 */
.L_x_8309:
        /* <DEDUP_REMOVED lines=62> */
.L_x_8311:
[----:B---3--:R-:W2:Y:S01]  /*1a250*/  LDL R5, [R1+0xc] ;  /* 0x00000c0001057983 */ /* 0x008ea20000100800 */
        /* <DEDUP_REMOVED lines=62> */
.L_x_8312:
[----:B------:R-:W-:-:S05]  /*1a640*/  LOP3.LUT R0, RZ, R0, RZ, 0x33, !PT ;  /* 0x00000000ff007212 */ /* 0x000fca00078e33ff */
[----:B------:R-:W-:-:S05]  /*1a650*/  IMAD.IADD R0, R4, 0x1, R0 ;  /* 0x0000000104007824 */ /* 0x000fca00078e0200 */
[----:B------:R2:W-:Y:S01]  /*1a660*/  STL [R1+0x4], R0 ;  /* 0x0000040001007387 */ /* 0x0005e20000100800 */
[----:B------:R-:W-:Y:S05]  /*1a670*/  BRA `(.L_x_8313) ;  /* 0x0000000000287947 */ /* 0x000fea0003800000 */
.L_x_8305:
        /* <DEDUP_REMOVED lines=10> */
.L_x_8313:
        /* <DEDUP_REMOVED lines=16> */
.L_x_8302:
[----:B-1-3--:R-:W3:Y:S01]  /*1a820*/  LDL R0, [R1+0xc] ;  /* 0x00000c0001007983 */ /* 0x00aee20000100800 */
[----:B------:R-:W-:Y:S02]  /*1a830*/  ULDC UR4, c[0x0][0xd3c] ;  /* 0x00034f0000047ab9 */ /* 0x000fe40000000800 */
[----:B---3--:R-:W-:-:S13]  /*1a840*/  ISETP.GE.AND P0, PT, R0, UR4, PT ;  /* 0x0000000400007c0c */ /* 0x008fda000bf06270 */
[----:B------:R-:W-:Y:S05]  /*1a850*/  @!P0 BRA `(.L_x_8314) ;  /* 0xffffff8800708947 */ /* 0x000fea000383ffff */
[----:B------:R-:W-:Y:S05]  /*1a860*/  BSYNC B8 ;  /* 0x0000000000087941 */ /* 0x000fea0003800000 */
.L_x_8188:
[----:B---3--:R-:W3:Y:S01]  /*1a870*/  LDL.LU R0, [R1+0x64] ;  /* 0x0000640001007983 */ /* 0x008ee20000300800 */
[----:B------:R-:W-:Y:S01]  /*1a880*/  BSSY B0, `(.L_x_8315) ;  /* 0x000000b000007945 */ /* 0x000fe20003800000 */
[----:B0---4-:R-:W0:Y:S01]  /*1a890*/  S2R R5, SR_CgaCtaId ;  /* 0x0000000000057919 */ /* 0x011e220000008800 */
        /* <DEDUP_REMOVED lines=9> */
.L_x_8389:
[----:B------:R-:W-:Y:S05]  /*1a930*/  BSYNC B0 ;  /* 0x0000000000007941 */ /* 0x000fea0003800000 */
.L_x_8315:
[----:B------:R-:W-:-:S03]  /*1a940*/  UMOV UR4, 0xffffffff ;  /* 0xffffffff00047882 */ /* 0x000fc60000000000 */
[----:B------:R-:W-:Y:S05]  /*1a950*/  BRA.DIV UR4, `(.L_x_8317) ;  /* 0x0000002604687947 */ /* 0x000fea000b800000 */
[----:B------:R-:W1:Y:S02]  /*1a960*/  S2R R2, SR_TID.X ;  /* 0x0000000000027919 */ /* 0x000e640000002100 */
[----:B-1----:R-:W-:-:S04]  /*1a970*/  SHF.R.U32.HI R2, RZ, 0x5, R2 ;  /* 0x00000005ff027819 */ /* 0x002fc80000011602 */
[----:B------:R-:W-:-:S05]  /*1a980*/  LOP3.LUT R2, R2, 0x3, RZ, 0xc0, !PT ;  /* 0x0000000302027812 */ /* 0x000fca00078ec0ff */
[----:B------:R1:W2:Y:S02]  /*1a990*/  SHFL.IDX PT, R14, R2, RZ, 0x1f ;  /* 0x00001fff020e7589 */ /* 0x0002a400000e0000 */
.L_x_8392:
[----:B--2---:R-:W-:Y:S01]  /*1a9a0*/  ISETP.NE.AND P0, PT, R14, RZ, PT ;  /* 0x000000ff0e00720c */ /* 0x004fe20003f05270 */
[----:B------:R-:W-:-:S12]  /*1a9b0*/  BSSY B0, `(.L_x_8318) ;  /* 0x0000027000007945 */ /* 0x000fd80003800000 */
[----:B------:R-:W-:Y:S05]  /*1a9c0*/  @P0 BRA `(.L_x_8319) ;  /* 0x0000000000940947 */ /* 0x000fea0003800000 */
[----:B------:R-:W-:-:S03]  /*1a9d0*/  UMOV UR4, 0xffffffff ;  /* 0xffffffff00047882 */ /* 0x000fc60000000000 */
[----:B------:R-:W-:Y:S05]  /*1a9e0*/  BRA.DIV UR4, `(.L_x_8320) ;  /* 0x0000002604787947 */ /* 0x000fea000b800000 */
[----:B------:R-:W-:-:S13]  /*1a9f0*/  ELECT P6, URZ, PT ;  /* 0x00000000003f782f */ /* 0x000fda00038c0000 */
.L_x_8395:
[----:B------:R-:W-:Y:S05]  /*1aa00*/  @!P6 BRA `(.L_x_8319) ;  /* 0x000000000084e947 */ /* 0x000fea0003800000 */
[----:B------:R-:W-:-:S06]  /*1aa10*/  ULOP3.LUT UR4, UR36, 0x2, URZ, 0xfc, !UPT ;  /* 0x0000000224047892 */ /* 0x000fcc000f8efc3f */
[----:B-1----:R-:W-:-:S05]  /*1aa20*/  IMAD.U32 R2, RZ, RZ, UR4 ;  /* 0x00000004ff027e24 */ /* 0x002fca000f8e00ff */
[----:B------:R-:W-:-:S13]  /*1aa30*/  ISETP.NE.AND P2, PT, R2, 0x3, PT ;  /* 0x000000030200780c */ /* 0x000fda0003f45270 */
[----:B------:R-:W-:Y:S05]  /*1aa40*/  @!P2 BRA `(.L_x_8321) ;  /* 0x000000000004a947 */ /* 0x000fea0003800000 */
[----:B------:R-:W-:Y:S01]  /*1aa50*/  BPT.TRAP 0x1 ;  /* 0x000000040000795c */ /* 0x000fe20000300000 */
.L_x_8321:
        /* <DEDUP_REMOVED lines=14> */
.L_x_8396:
[----:B------:R-:W1:Y:S02]  /*1ab40*/  SYNCS.PHASECHK.TRANS64.TRYWAIT P0, [R7+URZ], R2 ;  /* 0x00000002070075a7 */ /* 0x000e64000800017f */
[----:B-1----:R-:W-:Y:S05]  /*1ab50*/  @!P0 BRA `(.L_x_8323) ;  /* 0x0000002400508947 */ /* 0x002fea0003800000 */
.L_x_8397:
[----:B------:R-:W-:Y:S05]  /*1ab60*/  @!P2 BRA `(.L_x_8324) ;  /* 0x000000000004a947 */ /* 0x000fea0003800000 */
[----:B------:R-:W-:Y:S01]  /*1ab70*/  BPT.TRAP 0x1 ;  /* 0x000000040000795c */ /* 0x000fe20000300000 */
.L_x_8324:
[----:B------:R-:W2:Y:S01]  /*1ab80*/  LDL.LU R4, [R1+0x10] ;  /* 0x0000100001047983 */ /* 0x000ea20000300800 */
[----:B------:R-:W-:-:S04]  /*1ab90*/  VIADD R0, R0, 0x38860 ;  /* 0x0003886000007836 */ /* 0x000fc80000000000 */
[----:B--2---:R-:W-:-:S04]  /*1aba0*/  IMAD R4, R4, 0x8, R0 ;  /* 0x0000000804047824 */ /* 0x004fc800078e0200 */
[----:B------:R-:W2:Y:S02]  /*1abb0*/  SYNCS.PHASECHK.TRANS64.TRYWAIT P0, [R4+URZ], R5 ;  /* 0x00000005040075a7 */ /* 0x000ea4000800017f */
[----:B--2---:R-:W-:Y:S05]  /*1abc0*/  @!P0 BRA `(.L_x_8325) ;  /* 0x0000002400488947 */ /* 0x004fea0003800000 */
.L_x_8398:
[----:B------:R-:W-:-:S07]  /*1abd0*/  IMAD R3, R3, 0x8, R0 ;  /* 0x0000000803037824 */ /* 0x000fce00078e0200 */
.L_x_8326:
[----:B---3--:R3:W4:Y:S02]  /*1abe0*/  SYNCS.PHASECHK.TRANS64.TRYWAIT P0, [R3+URZ], R2 ;  /* 0x00000002030075a7 */ /* 0x008724000800017f */
[----:B----4-:R-:W-:Y:S05]  /*1abf0*/  @!P0 NANOSLEEP.SYNCS 0x989680 ;  /* 0x009896800000895d */ /* 0x010fea0003900000 */
[----:B------:R-:W4:Y:S02]  /*1ac00*/  @!P0 SYNCS.PHASECHK.TRANS64 P0, [R3+URZ], R2 ;  /* 0x00000002030085a7 */ /* 0x000f24000800007f */
[----:B----4-:R-:W-:Y:S05]  /*1ac10*/  @!P0 BRA `(.L_x_8326) ;  /* 0xfffffffc00f08947 */ /* 0x010fea000383ffff */
.L_x_8319:
[----:B------:R-:W-:Y:S05]  /*1ac20*/  BSYNC B0 ;  /* 0x0000000000007941 */ /* 0x000fea0003800000 */
.L_x_8318:
[----:B------:R-:W-:Y:S05]  /*1ac30*/  EXIT ;  /* 0x000000000000794d */ /* 0x000fea0003800000 */
.L_x_8133:
[----:B0-----:R0:W1:Y:S02]  /*1ac40*/  SYNCS.PHASECHK.TRANS64.TRYWAIT P1, [R16+URZ+0x38800], R5 ;  /* 0x03880005100075a7 */ /* 0x001064000802017f */
[----:B-1----:R-:W-:Y:S05]  /*1ac50*/  @!P1 NANOSLEEP.SYNCS 0x989680 ;  /* 0x009896800000995d */ /* 0x002fea0003900000 */
[----:B------:R-:W1:Y:S02]  /*1ac60*/  @!P1 SYNCS.PHASECHK.TRANS64 P1, [R16+URZ+0x38800], R5 ;  /* 0x03880005100095a7 */ /* 0x000e64000802007f */
[----:B-1----:R-:W-:Y:S05]  /*1ac70*/  @!P1 BRA `(.L_x_8133) ;  /* 0xfffffffc00f09947 */ /* 0x002fea000383ffff */
[----:B------:R-:W-:Y:S05]  /*1ac80*/  BRA `(.L_x_8327) ;  /* 0xfffffe9400547947 */ /* 0x000fea000383ffff */
.L_x_8137:
[----:B--2---:R2:W3:Y:S02]  /*1ac90*/  SYNCS.PHASECHK.TRANS64.TRYWAIT P1, [R9+URZ+0x38830], R6 ;  /* 0x03883006090075a7 */ /* 0x0044e4000802017f */
[----:B---3--:R-:W-:Y:S05]  /*1aca0*/  @!P1 NANOSLEEP.SYNCS 0x989680 ;  /* 0x009896800000995d */ /* 0x008fea0003900000 */
[----:B------:R-:W3:Y:S02]  /*1acb0*/  @!P1 SYNCS.PHASECHK.TRANS64 P1, [R9+URZ+0x38830], R6 ;  /* 0x03883006090095a7 */ /* 0x000ee4000802007f */
[----:B---3--:R-:W-:Y:S05]  /*1acc0*/  @!P1 BRA `(.L_x_8137) ;  /* 0xfffffffc00f09947 */ /* 0x008fea000383ffff */
[----:B------:R-:W-:Y:S05]  /*1acd0*/  BRA `(.L_x_8136) ;  /* 0xfffffe9400787947 */ /* 0x000fea000383ffff */
.L_x_8138:
[----:B---3--:R3:W4:Y:S02]  /*1ace0*/  SYNCS.PHASECHK.TRANS64.TRYWAIT P1, [R16+URZ+0x38810], R5 ;  /* 0x03881005100075a7 */ /* 0x008724000802017f */
[----:B----4-:R-:W-:Y:S05]  /*1acf0*/  @!P1 NANOSLEEP.SYNCS 0x989680 ;  /* 0x009896800000995d */ /* 0x010fea0003900000 */
[----:B------:R-:W4:Y:S02]  /*1ad00*/  @!P1 SYNCS.PHASECHK.TRANS64 P1, [R16+URZ+0x38810], R5 ;  /* 0x03881005100095a7 */ /* 0x000f24000802007f */
[----:B----4-:R-:W-:Y:S05]  /*1ad10*/  @!P1 BRA `(.L_x_8138) ;  /* 0xfffffffc00f09947 */ /* 0x010fea000383ffff */
[----:B------:R-:W-:Y:S05]  /*1ad20*/  BRA `(.L_x_8328) ;  /* 0xfffffe9800047947 */ /* 0x000fea000383ffff */
.L_x_8142:
[----:B0-----:R0:W3:Y:S02]  /*1ad30*/  SYNCS.PHASECHK.TRANS64.TRYWAIT P1, [R9+URZ+0x38850], R6 ;  /* 0x03885006090075a7 */ /* 0x0010e4000802017f */
[----:B---3--:R-:W-:Y:S05]  /*1ad40*/  @!P1 NANOSLEEP.SYNCS 0x989680 ;  /* 0x009896800000995d */ /* 0x008fea0003900000 */
[----:B------:R-:W3:Y:S02]  /*1ad50*/  @!P1 SYNCS.PHASECHK.TRANS64 P1, [R9+URZ+0x38850], R6 ;  /* 0x03885006090095a7 */ /* 0x000ee4000802007f */
[----:B---3--:R-:W-:Y:S05]  /*1ad60*/  @!P1 BRA `(.L_x_8142) ;  /* 0xfffffffc00f09947 */ /* 0x008fea000383ffff */
[----:B------:R-:W-:Y:S05]  /*1ad70*/  BRA `(.L_x_8141) ;  /* 0xfffffe9800347947 */ /* 0x000fea000383ffff */
.L_x_8147:
[----:B-1----:R1:W2:Y:S02]  /*1ad80*/  SYNCS.PHASECHK.TRANS64.TRYWAIT P3, [R9+URZ+0x38830], R5 ;  /* 0x03883005090075a7 */ /* 0x0022a4000806017f */
[----:B--2---:R-:W-:Y:S05]  /*1ad90*/  @!P3 NANOSLEEP.SYNCS 0x989680 ;  /* 0x009896800000b95d */ /* 0x004fea0003900000 */
[----:B------:R-:W2:Y:S02]  /*1ada0*/  @!P3 SYNCS.PHASECHK.TRANS64 P3, [R9+URZ+0x38830], R5 ;  /* 0x038830050900b5a7 */ /* 0x000ea4000806007f */
[----:B--2---:R-:W-:Y:S05]  /*1adb0*/  @!P3 BRA `(.L_x_8147) ;  /* 0xfffffffc00f0b947 */ /* 0x004fea000383ffff */
[----:B------:R-:W-:Y:S05]  /*1adc0*/  BRA `(.L_x_8146) ;  /* 0xfffffec000407947 */ /* 0x000fea000383ffff */
.L_x_8151:
[----:B---3--:R3:W4:Y:S02]  /*1add0*/  SYNCS.PHASECHK.TRANS64.TRYWAIT P3, [R9+URZ+0x38850], R5 ;  /* 0x03885005090075a7 */ /* 0x008724000806017f */
[----:B----4-:R-:W-:Y:S05]  /*1ade0*/  @!P3 NANOSLEEP.SYNCS 0x989680 ;  /* 0x009896800000b95d */ /* 0x010fea0003900000 */
[----:B------:R-:W4:Y:S02]  /*1adf0*/  @!P3 SYNCS.PHASECHK.TRANS64 P3, [R9+URZ+0x38850], R5 ;  /* 0x038850050900b5a7 */ /* 0x000f24000806007f */
[----:B----4-:R-:W-:Y:S05]  /*1ae00*/  @!P3 BRA `(.L_x_8151) ;  /* 0xfffffffc00f0b947 */ /* 0x010fea000383ffff */
[----:B------:R-:W-:Y:S05]  /*1ae10*/  BRA `(.L_x_8150) ;  /* 0xfffffec0009c7947 */ /* 0x000fea000383ffff */
.L_x_8157:
[----:B-1----:R1:W2:Y:S02]  /*1ae20*/  SYNCS.PHASECHK.TRANS64.TRYWAIT P1, [R9+URZ+0x38830], R5 ;  /* 0x03883005090075a7 */ /* 0x0022a4000802017f */
[----:B--2---:R-:W-:Y:S05]  /*1ae30*/  @!P1 NANOSLEEP.SYNCS 0x989680 ;  /* 0x009896800000995d */ /* 0x004fea0003900000 */
[----:B------:R-:W2:Y:S02]  /*1ae40*/  @!P1 SYNCS.PHASECHK.TRANS64 P1, [R9+URZ+0x38830], R5 ;  /* 0x03883005090095a7 */ /* 0x000ea4000802007f */
[----:B--2---:R-:W-:Y:S05]  /*1ae50*/  @!P1 BRA `(.L_x_8157) ;  /* 0xfffffffc00f09947 */ /* 0x004fea000383ffff */
[----:B------:R-:W-:Y:S05]  /*1ae60*/  BRA `(.L_x_8156) ;  /* 0xfffffef000b07947 */ /* 0x000fea000383ffff */
.L_x_8161:
[----:B---3--:R3:W4:Y:S02]  /*1ae70*/  SYNCS.PHASECHK.TRANS64.TRYWAIT P1, [R9+URZ+0x38850], R5 ;  /* 0x03885005090075a7 */ /* 0x008724000802017f */
[----:B----4-:R-:W-:Y:S05]  /*1ae80*/  @!P1 NANOSLEEP.SYNCS 0x989680 ;  /* 0x009896800000995d */ /* 0x010fea0003900000 */
[----:B------:R-:W4:Y:S02]  /*1ae90*/  @!P1 SYNCS.PHASECHK.TRANS64 P1, [R9+URZ+0x38850], R5 ;  /* 0x03885005090095a7 */ /* 0x000f24000802007f */
[----:B----4-:R-:W-:Y:S05]  /*1aea0*/  @!P1 BRA `(.L_x_8161) ;  /* 0xfffffffc00f09947 */ /* 0x010fea000383ffff */
[----:B------:R-:W-:Y:S05]  /*1aeb0*/  BRA `(.L_x_8160) ;  /* 0xfffffef4000c7947 */ /* 0x000fea000383ffff */
.L_x_8202:
        /* <DEDUP_REMOVED lines=11> */
.L_x_8330:
[----:B------:R-:W-:Y:S05]  /*1af70*/  BSYNC B0 ;  /* 0x0000000000007941 */ /* 0x000fea0003800000 */
.L_x_8329:
[----:B------:R-:W-:Y:S05]  /*1af80*/  BRA `(.L_x_8331) ;  /* 0xffffff9000807947 */ /* 0x000fea000383ffff */
.L_x_8204:
[----:B------:R-:W-:Y:S01]  /*1af90*/  BSSY B0, `(.L_x_8332) ;  /* 0x0000006000007945 */ /* 0x000fe20003800000 */
[----:B------:R-:W-:-:S07]  /*1afa0*/  IMAD.MOV.U32 R15, RZ, RZ, -0x1 ;  /* 0xffffffffff0f7424 */ /* 0x000fce00078e00ff */
[----:B0-2---:R-:W-:Y:S05]  /*1afb0*/  WARPSYNC.COLLECTIVE R15, `(.L_x_8333) ;  /* 0x000000000f0c7348 */ /* 0x005fea0003c00000 */
[----:B------:R-:W-:Y:S02]  /*1afc0*/  ELECT P6, UR62, PT ;  /* 0x00000000003e782f */ /* 0x000fe400038c0000 */
[----:B------:R-:W-:Y:S01]  /*1afd0*/  MOV R14, UR62 ;  /* 0x0000003e000e7c02 */ /* 0x000fe20008000f00 */
[----:B0-2---:R-:W-:Y:S10]  /*1afe0*/  ENDCOLLECTIVE ;  /* 0x000000000000791b */ /* 0x005ff40003800000 */
.L_x_8333:
[----:B------:R-:W-:Y:S05]  /*1aff0*/  BSYNC B0 ;  /* 0x0000000000007941 */ /* 0x000fea0003800000 */
.L_x_8332:
[----:B------:R-:W-:Y:S05]  /*1b000*/  BRA `(.L_x_8334) ;  /* 0xffffff9000847947 */ /* 0x000fea000383ffff */
.L_x_8206:
[----:B-1----:R1:W3:Y:S02]  /*1b010*/  SYNCS.PHASECHK.TRANS64.TRYWAIT P0, [R0+URZ+0x38840], R2 ;  /* 0x03884002000075a7 */ /* 0x0022e4000800017f */
[----:B---3--:R-:W-:Y:S05]  /*1b020*/  @!P0 NANOSLEEP.SYNCS 0x989680 ;  /* 0x009896800000895d */ /* 0x008fea0003900000 */
[----:B------:R-:W3:Y:S02]  /*1b030*/  @!P0 SYNCS.PHASECHK.TRANS64 P0, [R0+URZ+0x38840], R2 ;  /* 0x03884002000085a7 */ /* 0x000ee4000800007f */
[----:B---3--:R-:W-:Y:S05]  /*1b040*/  @!P0 BRA `(.L_x_8206) ;  /* 0xfffffffc00f08947 */ /* 0x008fea000383ffff */
[----:B------:R-:W-:Y:S05]  /*1b050*/  BRA `(.L_x_8335) ;  /* 0xffffff9000e87947 */ /* 0x000fea000383ffff */
.L_x_8210:
        /* <DEDUP_REMOVED lines=9> */
.L_x_8336:
[----:B------:R-:W-:Y:S02]  /*1b0f0*/  IMAD.MOV.U32 R13, RZ, RZ, R3 ;  /* 0x000000ffff0d7224 */ /* 0x000fe400078e0003 */
[----:B------:R-:W-:Y:S01]  /*1b100*/  IMAD.MOV.U32 R4, RZ, RZ, R14 ;  /* 0x000000ffff047224 */ /* 0x000fe200078e000e */
[----:B------:R-:W-:-:S07]  /*1b110*/  LOP3.LUT R6, R6, 0x7f, RZ, 0xc0, !PT ;  /* 0x0000007f06067812 */ /* 0x000fce00078ec0ff */
[----:B------:R-:W-:Y:S05]  /*1b120*/  WARPSYNC.COLLECTIVE R15, `(.L_x_8337) ;  /* 0x000000000f087348 */ /* 0x000fea0003c00000 */
[----:B------:R0:W1:Y:S02]  /*1b130*/  SHFL.IDX P6, R14, R13, R12, R11 ;  /* 0x0000000c0d0e7389 */ /* 0x00006400000c000b */
[----:B01----:R-:W-:Y:S01]  /*1b140*/  ENDCOLLECTIVE ;  /* 0x000000000000791b */ /* 0x003fe20003800000 */
.L_x_8337:
        /* <DEDUP_REMOVED lines=9> */
.L_x_8338:
[----:B------:R-:W-:Y:S02]  /*1b1e0*/  IMAD.MOV.U32 R13, RZ, RZ, R3 ;  /* 0x000000ffff0d7224 */ /* 0x000fe400078e0003 */
[----:B------:R-:W-:-:S07]  /*1b1f0*/  IMAD.MOV.U32 R6, RZ, RZ, R14 ;  /* 0x000000ffff067224 */ /* 0x000fce00078e000e */
[----:B------:R-:W-:Y:S05]  /*1b200*/  WARPSYNC.COLLECTIVE R15, `(.L_x_8339) ;  /* 0x000000000f087348 */ /* 0x000fea0003c00000 */
[----:B------:R0:W1:Y:S02]  /*1b210*/  SHFL.IDX P6, R14, R13, R12, R11 ;  /* 0x0000000c0d0e7389 */ /* 0x00006400000c000b */
[----:B01----:R-:W-:Y:S01]  /*1b220*/  ENDCOLLECTIVE ;  /* 0x000000000000791b */ /* 0x003fe20003800000 */
.L_x_8339:
        /* <DEDUP_REMOVED lines=22> */
.L_x_8340:
        /* <DEDUP_REMOVED lines=10> */
.L_x_8341:
        /* <DEDUP_REMOVED lines=11> */
.L_x_8342:
        /* <DEDUP_REMOVED lines=14> */
.L_x_8343:
[----:B------:R-:W-:Y:S01]  /*1b5c0*/  IMAD.MOV.U32 R3, RZ, RZ, R14 ;  /* 0x000000ffff037224 */ /* 0x000fe200078e000e */
[----:B------:R-:W-:Y:S06]  /*1b5d0*/  BRA `(.L_x_8344) ;  /* 0xffffff9800247947 */ /* 0x000fec000383ffff */
.L_x_8214:
        /* <DEDUP_REMOVED lines=26> */
.L_x_8346:
[----:B------:R-:W-:Y:S05]  /*1b780*/  BSYNC B0 ;  /* 0x0000000000007941 */ /* 0x000fea0003800000 */
.L_x_8345:
        /* <DEDUP_REMOVED lines=13> */
.L_x_8347:
        /* <DEDUP_REMOVED lines=41> */
.L_x_8348:
        /* <DEDUP_REMOVED lines=16> */
.L_x_8349:
        /* <DEDUP_REMOVED lines=29> */
.L_x_8350:
        /* <DEDUP_REMOVED lines=12> */
.L_x_8351:
        /* <DEDUP_REMOVED lines=34> */
.L_x_8352:
[----:B------:R-:W-:Y:S02]  /*1c0a0*/  IMAD.MOV.U32 R13, RZ, RZ, R0 ;  /* 0x000000ffff0d7224 */ /* 0x000fe400078e0000 */
[----:B------:R-:W-:-:S07]  /*1c0b0*/  IMAD.MOV.U32 R4, RZ, RZ, R14 ;  /* 0x000000ffff047224 */ /* 0x000fce00078e000e */
[----:B------:R-:W-:Y:S05]  /*1c0c0*/  WARPSYNC.COLLECTIVE R15, `(.L_x_8353) ;  /* 0x000000000f087348 */ /* 0x000fea0003c00000 */
[----:B------:R0:W1:Y:S02]  /*1c0d0*/  SHFL.IDX P6, R14, R13, R12, R11 ;  /* 0x0000000c0d0e7389 */ /* 0x00006400000c000b */
[----:B01----:R-:W-:Y:S01]  /*1c0e0*/  ENDCOLLECTIVE ;  /* 0x000000000000791b */ /* 0x003fe20003800000 */
.L_x_8353:
[----:B------:R-:W-:Y:S01]  /*1c0f0*/  IMAD.MOV.U32 R0, RZ, RZ, R14 ;  /* 0x000000ffff007224 */ /* 0x000fe200078e000e */
[----:B------:R-:W-:Y:S06]  /*1c100*/  BRA `(.L_x_8354) ;  /* 0xffffff9800fc7947 */ /* 0x000fec000383ffff */
.L_x_8219:
[----:B0-----:R0:W2:Y:S02]  /*1c110*/  SYNCS.PHASECHK.TRANS64.TRYWAIT P0, [R18+URZ+0x38820], R0 ;  /* 0x03882000120075a7 */ /* 0x0010a4000800017f */
[----:B--2---:R-:W-:Y:S05]  /*1c120*/  @!P0 NANOSLEEP.SYNCS 0x989680 ;  /* 0x009896800000895d */ /* 0x004fea0003900000 */
[----:B------:R-:W2:Y:S02]  /*1c130*/  @!P0 SYNCS.PHASECHK.TRANS64 P0, [R18+URZ+0x38820], R0 ;  /* 0x03882000120085a7 */ /* 0x000ea4000800007f */
[----:B--2---:R-:W-:Y:S05]  /*1c140*/  @!P0 BRA `(.L_x_8219) ;  /* 0xfffffffc00f08947 */ /* 0x004fea000383ffff */
[----:B------:R-:W-:Y:S05]  /*1c150*/  BRA `(.L_x_8355) ;  /* 0xffffff9c00b47947 */ /* 0x000fea000383ffff */
.L_x_8223:
[----:B0-----:R0:W1:Y:S02]  /*1c160*/  SYNCS.PHASECHK.TRANS64.TRYWAIT P0, [R0+URZ+0x38860], R2 ;  /* 0x03886002000075a7 */ /* 0x001064000800017f */
[----:B-1----:R-:W-:Y:S05]  /*1c170*/  @!P0 NANOSLEEP.SYNCS 0x989680 ;  /* 0x009896800000895d */ /* 0x002fea0003900000 */
[----:B------:R-:W1:Y:S02]  /*1c180*/  @!P0 SYNCS.PHASECHK.TRANS64 P0, [R0+URZ+0x38860], R2 ;  /* 0x03886002000085a7 */ /* 0x000e64000800007f */
[----:B-1----:R-:W-:Y:S05]  /*1c190*/  @!P0 BRA `(.L_x_8223) ;  /* 0xfffffffc00f08947 */ /* 0x002fea000383ffff */
[----:B------:R-:W-:Y:S05]  /*1c1a0*/  BRA `(.L_x_8356) ;  /* 0xffffff9c00d87947 */ /* 0x000fea000383ffff */
.L_x_8242:
[----:B--2---:R2:W3:Y:S02]  /*1c1b0*/  SYNCS.PHASECHK.TRANS64.TRYWAIT P0, [R3+URZ+0x38840], R2 ;  /* 0x03884002030075a7 */ /* 0x0044e4000800017f */
[----:B---3--:R-:W-:Y:S05]  /*1c1c0*/  @!P0 NANOSLEEP.SYNCS 0x989680 ;  /* 0x009896800000895d */ /* 0x008fea0003900000 */
[----:B------:R-:W3:Y:S02]  /*1c1d0*/  @!P0 SYNCS.PHASECHK.TRANS64 P0, [R3+URZ+0x38840], R2 ;  /* 0x03884002030085a7 */ /* 0x000ee4000800007f */
[----:B---3--:R-:W-:Y:S05]  /*1c1e0*/  @!P0 BRA `(.L_x_8242) ;  /* 0xfffffffc00f08947 */ /* 0x008fea000383ffff */
[----:B------:R-:W-:Y:S05]  /*1c1f0*/  BRA `(.L_x_8357) ;  /* 0xffffffa800f07947 */ /* 0x000fea000383ffff */
.L_x_8247:
[----:B0-----:R0:W1:Y:S02]  /*1c200*/  SYNCS.PHASECHK.TRANS64.TRYWAIT P0, [R3+URZ+0x38860], R2 ;  /* 0x03886002030075a7 */ /* 0x001064000800017f */
[----:B-1----:R-:W-:Y:S05]  /*1c210*/  @!P0 NANOSLEEP.SYNCS 0x989680 ;  /* 0x009896800000895d */ /* 0x002fea0003900000 */
[----:B------:R-:W1:Y:S02]  /*1c220*/  @!P0 SYNCS.PHASECHK.TRANS64 P0, [R3+URZ+0x38860], R2 ;  /* 0x03886002030085a7 */ /* 0x000e64000800007f */
[----:B-1----:R-:W-:Y:S05]  /*1c230*/  @!P0 BRA `(.L_x_8247) ;  /* 0xfffffffc00f08947 */ /* 0x002fea000383ffff */
[----:B------:R-:W-:Y:S05]  /*1c240*/  BRA `(.L_x_8358) ;  /* 0xffffffac00707947 */ /* 0x000fea000383ffff */
.L_x_8262:
[----:B-1----:R1:W2:Y:S02]  /*1c250*/  SYNCS.PHASECHK.TRANS64.TRYWAIT P0, [R4+URZ+0x38840], R2 ;  /* 0x03884002040075a7 */ /* 0x0022a4000800017f */
[----:B--2---:R-:W-:Y:S05]  /*1c260*/  @!P0 NANOSLEEP.SYNCS 0x989680 ;  /* 0x009896800000895d */ /* 0x004fea0003900000 */
[----:B------:R-:W2:Y:S02]  /*1c270*/  @!P0 SYNCS.PHASECHK.TRANS64 P0, [R4+URZ+0x38840], R2 ;  /* 0x03884002040085a7 */ /* 0x000ea4000800007f */
[----:B--2---:R-:W-:Y:S05]  /*1c280*/  @!P0 BRA `(.L_x_8262) ;  /* 0xfffffffc00f08947 */ /* 0x004fea000383ffff */
[----:B------:R-:W-:Y:S05]  /*1c290*/  BRA `(.L_x_8359) ;  /* 0xffffffb800507947 */ /* 0x000fea000383ffff */
.L_x_8267:
[----:B0-----:R0:W2:Y:S02]  /*1c2a0*/  SYNCS.PHASECHK.TRANS64.TRYWAIT P0, [R4+URZ+0x38860], R2 ;  /* 0x03886002040075a7 */ /* 0x0010a4000800017f */
[----:B--2---:R-:W-:Y:S05]  /*1c2b0*/  @!P0 NANOSLEEP.SYNCS 0x989680 ;  /* 0x009896800000895d */ /* 0x004fea0003900000 */
[----:B------:R-:W2:Y:S02]  /*1c2c0*/  @!P0 SYNCS.PHASECHK.TRANS64 P0, [R4+URZ+0x38860], R2 ;  /* 0x03886002040085a7 */ /* 0x000ea4000800007f */
[----:B--2---:R-:W-:Y:S05]  /*1c2d0*/  @!P0 BRA `(.L_x_8267) ;  /* 0xfffffffc00f08947 */ /* 0x004fea000383ffff */
[----:B------:R-:W-:Y:S05]  /*1c2e0*/  BRA `(.L_x_8360) ;  /* 0xffffffb800cc7947 */ /* 0x000fea000383ffff */
.L_x_8282:
[----:B-1----:R1:W2:Y:S02]  /*1c2f0*/  SYNCS.PHASECHK.TRANS64.TRYWAIT P0, [R4+URZ+0x38840], R2 ;  /* 0x03884002040075a7 */ /* 0x0022a4000800017f */
[----:B--2---:R-:W-:Y:S05]  /*1c300*/  @!P0 NANOSLEEP.SYNCS 0x989680 ;  /* 0x009896800000895d */ /* 0x004fea0003900000 */
[----:B------:R-:W2:Y:S02]  /*1c310*/  @!P0 SYNCS.PHASECHK.TRANS64 P0, [R4+URZ+0x38840], R2 ;  /* 0x03884002040085a7 */ /* 0x000ea4000800007f */
[----:B--2---:R-:W-:Y:S05]  /*1c320*/  @!P0 BRA `(.L_x_8282) ;  /* 0xfffffffc00f08947 */ /* 0x004fea000383ffff */
[----:B------:R-:W-:Y:S05]  /*1c330*/  BRA `(.L_x_8361) ;  /* 0xffffffc4008c7947 */ /* 0x000fea000383ffff */
.L_x_8287:
[----:B0-----:R0:W2:Y:S02]  /*1c340*/  SYNCS.PHASECHK.TRANS64.TRYWAIT P0, [R4+URZ+0x38860], R2 ;  /* 0x03886002040075a7 */ /* 0x0010a4000800017f */
[----:B--2---:R-:W-:Y:S05]  /*1c350*/  @!P0 NANOSLEEP.SYNCS 0x989680 ;  /* 0x009896800000895d */ /* 0x004fea0003900000 */
[----:B------:R-:W2:Y:S02]  /*1c360*/  @!P0 SYNCS.PHASECHK.TRANS64 P0, [R4+URZ+0x38860], R2 ;  /* 0x03886002040085a7 */ /* 0x000ea4000800007f */
[----:B--2---:R-:W-:Y:S05]  /*1c370*/  @!P0 BRA `(.L_x_8287) ;  /* 0xfffffffc00f08947 */ /* 0x004fea000383ffff */
[----:B------:R-:W-:Y:S05]  /*1c380*/  BRA `(.L_x_8362) ;  /* 0xffffffc8000c7947 */ /* 0x000fea000383ffff */
.L_x_8303:
[----:B-1----:R-:W4:Y:S01]  /*1c390*/  LDL R3, [R1] ;  /* 0x0000000001037983 */ /* 0x002f220000100800 */
        /* <DEDUP_REMOVED lines=8> */
.L_x_8364:
[----:B------:R-:W-:Y:S05]  /*1c420*/  BSYNC B0 ;  /* 0x0000000000007941 */ /* 0x000fea0003800000 */
.L_x_8363:
        /* <DEDUP_REMOVED lines=9> */
.L_x_8365:
        /* <DEDUP_REMOVED lines=25> */
.L_x_8366:
        /* <DEDUP_REMOVED lines=8> */
.L_x_8367:
        /* <DEDUP_REMOVED lines=8> */
.L_x_8368:
        /* <DEDUP_REMOVED lines=8> */
.L_x_8369:
        /* <DEDUP_REMOVED lines=8> */
.L_x_8370:
        /* <DEDUP_REMOVED lines=9> */
.L_x_8371:
[----:B------:R-:W-:Y:S01]  /*1c8e0*/  IMAD.MOV.U32 R10, RZ, RZ, R14 ;  /* 0x000000ffff0a7224 */ /* 0x000fe200078e000e */
[----:B------:R-:W-:Y:S06]  /*1c8f0*/  BRA `(.L_x_8372) ;  /* 0xffffffd0004c7947 */ /* 0x000fec000383ffff */
.L_x_8306:
        /* <DEDUP_REMOVED lines=8> */
.L_x_8374:
[----:B------:R-:W-:Y:S05]  /*1c980*/  BSYNC B0 ;  /* 0x0000000000007941 */ /* 0x000fea0003800000 */
.L_x_8373:
        /* <DEDUP_REMOVED lines=10> */
.L_x_8375:
        /* <DEDUP_REMOVED lines=8> */
.L_x_8376:
        /* <DEDUP_REMOVED lines=8> */
.L_x_8377:
        /* <DEDUP_REMOVED lines=8> */
.L_x_8378:
        /* <DEDUP_REMOVED lines=9> */
.L_x_8379:
[----:B------:R-:W-:Y:S01]  /*1cc40*/  IMAD.MOV.U32 R10, RZ, RZ, R14 ;  /* 0x000000ffff0a7224 */ /* 0x000fe200078e000e */
[----:B------:R-:W-:Y:S06]  /*1cc50*/  BRA `(.L_x_8380) ;  /* 0xffffffd000207947 */ /* 0x000fec000383ffff */
.L_x_8308:
[----:B------:R-:W-:Y:S01]  /*1cc60*/  BSSY B0, `(.L_x_8381) ;  /* 0x0000006000007945 */ /* 0x000fe20003800000 */
[----:B------:R-:W-:Y:S01]  /*1cc70*/  PLOP3.LUT P6, PT, P6, PT, PT, 0x8, 0x0 ;  /* 0x000000000000781c */ /* 0x000fe200037ce170 */
[----:B------:R-:W-:-:S12]  /*1cc80*/  IMAD.MOV.U32 R15, RZ, RZ, -0x1 ;  /* 0xffffffffff0f7424 */ /* 0x000fd800078e00ff */
[----:B0-----:R-:W-:Y:S05]  /*1cc90*/  WARPSYNC.COLLECTIVE R15, `(.L_x_8382) ;  /* 0x000000000f087348 */ /* 0x001fea0003c00000 */
[----:B------:R-:W-:Y:S01]  /*1cca0*/  VOTE.ANY R14, PT, P6 ;  /* 0x00000000000e7806 */ /* 0x000fe200030e0100 */
[----:B0-----:R-:W-:Y:S06]  /*1ccb0*/  ENDCOLLECTIVE ;  /* 0x000000000000791b */ /* 0x001fec0003800000 */
.L_x_8382:
[----:B------:R-:W-:Y:S05]  /*1ccc0*/  BSYNC B0 ;  /* 0x0000000000007941 */ /* 0x000fea0003800000 */
.L_x_8381:
        /* <DEDUP_REMOVED lines=10> */
.L_x_8383:
[----:B------:R-:W-:Y:S02]  /*1cd70*/  IMAD.MOV.U32 R13, RZ, RZ, R7 ;  /* 0x000000ffff0d7224 */ /* 0x000fe400078e0007 */
[----:B------:R-:W-:-:S07]  /*1cd80*/  IMAD.MOV.U32 R4, RZ, RZ, R14 ;  /* 0x000000ffff047224 */ /* 0x000fce00078e000e */
[----:B------:R-:W-:Y:S05]  /*1cd90*/  WARPSYNC.COLLECTIVE R15, `(.L_x_8384) ;  /* 0x000000000f087348 */ /* 0x000fea0003c00000 */
[----:B------:R0:W1:Y:S02]  /*1cda0*/  SHFL.IDX P6, R14, R13, R12, R11 ;  /* 0x0000000c0d0e7389 */ /* 0x00006400000c000b */
[----:B01----:R-:W-:Y:S01]  /*1cdb0*/  ENDCOLLECTIVE ;  /* 0x000000000000791b */ /* 0x003fe20003800000 */
.L_x_8384:
[----:B------:R-:W-:Y:S02]  /*1cdc0*/  IMAD.MOV.U32 R7, RZ, RZ, R14 ;  /* 0x000000ffff077224 */ /* 0x000fe400078e000e */
[----:B------:R-:W-:-:S05]  /*1cdd0*/  IMAD.IADD R5, R9, 0x1, R16 ;  /* 0x0000000109057824 */ /* 0x000fca00078e0210 */
[----:B------:R0:W-:Y:S01]  /*1cde0*/  STL [R1+0xc], R5 ;  /* 0x00000c0501007387 */ /* 0x0001e20000100800 */
[----:B------:R-:W-:Y:S05]  /*1cdf0*/  BRA `(.L_x_8385) ;  /* 0xffffffd000007947 */ /* 0x000fea000383ffff */
.L_x_8310:
        /* <DEDUP_REMOVED lines=8> */
.L_x_8387:
[----:B------:R-:W-:Y:S05]  /*1ce80*/  BSYNC B0 ;  /* 0x0000000000007941 */ /* 0x000fea0003800000 */
.L_x_8386:
[----:B------:R-:W-:Y:S01]  /*1ce90*/  IMAD.MOV.U32 R2, RZ, RZ, R14 ;  /* 0x000000ffff027224 */ /* 0x000fe200078e000e */
[----:B------:R-:W-:Y:S06]  /*1cea0*/  BRA `(.L_x_8388) ;  /* 0xffffffcc00ec7947 */ /* 0x000fec000383ffff */
.L_x_8316:
[----:B0-----:R0:W1:Y:S02]  /*1ceb0*/  SYNCS.PHASECHK.TRANS64.TRYWAIT P0, [R0+URZ+0x38820], R3 ;  /* 0x03882003000075a7 */ /* 0x001064000800017f */
[----:B-1----:R-:W-:Y:S05]  /*1cec0*/  @!P0 NANOSLEEP.SYNCS 0x989680 ;  /* 0x009896800000895d */ /* 0x002fea0003900000 */
[----:B------:R-:W1:Y:S02]  /*1ced0*/  @!P0 SYNCS.PHASECHK.TRANS64 P0, [R0+URZ+0x38820], R3 ;  /* 0x03882003000085a7 */ /* 0x000e64000800007f */
[----:B-1----:R-:W-:Y:S05]  /*1cee0*/  @!P0 BRA `(.L_x_8316) ;  /* 0xfffffffc00f08947 */ /* 0x002fea000383ffff */
[----:B------:R-:W-:Y:S05]  /*1cef0*/  BRA `(.L_x_8389) ;  /* 0xffffffd8008c7947 */ /* 0x000fea000383ffff */
.L_x_8317:
        /* <DEDUP_REMOVED lines=11> */
.L_x_8391:
[----:B------:R-:W-:Y:S05]  /*1cfb0*/  BSYNC B0 ;  /* 0x0000000000007941 */ /* 0x000fea0003800000 */
.L_x_8390:
[----:B------:R-:W-:Y:S05]  /*1cfc0*/  BRA `(.L_x_8392) ;  /* 0xffffffd800747947 */ /* 0x000fea000383ffff */
.L_x_8320:
[----:B------:R-:W-:Y:S01]  /*1cfd0*/  BSSY B1, `(.L_x_8393) ;  /* 0x0000006000017945 */ /* 0x000fe20003800000 */
[----:B------:R-:W-:-:S07]  /*1cfe0*/  IMAD.MOV.U32 R15, RZ, RZ, -0x1 ;  /* 0xffffffffff0f7424 */ /* 0x000fce00078e00ff */
[----:B01----:R-:W-:Y:S05]  /*1cff0*/  WARPSYNC.COLLECTIVE R15, `(.L_x_8394) ;  /* 0x000000000f0c7348 */ /* 0x003fea0003c00000 */
[----:B------:R-:W-:Y:S02]  /*1d000*/  ELECT P6, UR62, PT ;  /* 0x00000000003e782f */ /* 0x000fe400038c0000 */
[----:B------:R-:W-:Y:S01]  /*1d010*/  MOV R14, UR62 ;  /* 0x0000003e000e7c02 */ /* 0x000fe20008000f00 */
[----:B01----:R-:W-:Y:S10]  /*1d020*/  ENDCOLLECTIVE ;  /* 0x000000000000791b */ /* 0x003ff40003800000 */
.L_x_8394:
[----:B------:R-:W-:Y:S05]  /*1d030*/  BSYNC B1 ;  /* 0x0000000000017941 */ /* 0x000fea0003800000 */
.L_x_8393:
[----:B------:R-:W-:Y:S05]  /*1d040*/  BRA `(.L_x_8395) ;  /* 0xffffffd8006c7947 */ /* 0x000fea000383ffff */
.L_x_8322:
[----:B0-----:R0:W1:Y:S02]  /*1d050*/  SYNCS.PHASECHK.TRANS64.TRYWAIT P0, [R6+URZ], R5 ;  /* 0x00000005060075a7 */ /* 0x001064000800017f */
[----:B-1----:R-:W-:Y:S05]  /*1d060*/  @!P0 NANOSLEEP.SYNCS 0x989680 ;  /* 0x009896800000895d */ /* 0x002fea0003900000 */
[----:B------:R-:W1:Y:S02]  /*1d070*/  @!P0 SYNCS.PHASECHK.TRANS64 P0, [R6+URZ], R5 ;  /* 0x00000005060085a7 */ /* 0x000e64000800007f */
[----:B-1----:R-:W-:Y:S05]  /*1d080*/  @!P0 BRA `(.L_x_8322) ;  /* 0xfffffffc00f08947 */ /* 0x002fea000383ffff */
[----:B------:R-:W-:Y:S05]  /*1d090*/  BRA `(.L_x_8396) ;  /* 0xffffffd800a87947 */ /* 0x000fea000383ffff */
.L_x_8323:
[----:B-1----:R1:W2:Y:S02]  /*1d0a0*/  SYNCS.PHASECHK.TRANS64.TRYWAIT P0, [R7+URZ], R2 ;  /* 0x00000002070075a7 */ /* 0x0022a4000800017f */
[----:B--2---:R-:W-:Y:S05]  /*1d0b0*/  @!P0 NANOSLEEP.SYNCS 0x989680 ;  /* 0x009896800000895d */ /* 0x004fea0003900000 */
[----:B------:R-:W2:Y:S02]  /*1d0c0*/  @!P0 SYNCS.PHASECHK.TRANS64 P0, [R7+URZ], R2 ;  /* 0x00000002070085a7 */ /* 0x000ea4000800007f */
[----:B--2---:R-:W-:Y:S05]  /*1d0d0*/  @!P0 BRA `(.L_x_8323) ;  /* 0xfffffffc00f08947 */ /* 0x004fea000383ffff */
[----:B------:R-:W-:Y:S05]  /*1d0e0*/  BRA `(.L_x_8397) ;  /* 0xffffffd8009c7947 */ /* 0x000fea000383ffff */
.L_x_8325:
[----:B--2---:R2:W3:Y:S02]  /*1d0f0*/  SYNCS.PHASECHK.TRANS64.TRYWAIT P0, [R4+URZ], R5 ;  /* 0x00000005040075a7 */ /* 0x0044e4000800017f */
[----:B---3--:R-:W-:Y:S05]  /*1d100*/  @!P0 NANOSLEEP.SYNCS 0x989680 ;  /* 0x009896800000895d */ /* 0x008fea0003900000 */
[----:B------:R-:W3:Y:S02]  /*1d110*/  @!P0 SYNCS.PHASECHK.TRANS64 P0, [R4+URZ], R5 ;  /* 0x00000005040085a7 */ /* 0x000ee4000800007f */
[----:B---3--:R-:W-:Y:S05]  /*1d120*/  @!P0 BRA `(.L_x_8325) ;  /* 0xfffffffc00f08947 */ /* 0x008fea000383ffff */
[----:B------:R-:W-:Y:S05]  /*1d130*/  BRA `(.L_x_8398) ;  /* 0xffffffd800a47947 */ /* 0x000fea000383ffff */
.L_x_8399:
        /* <DEDUP_REMOVED lines=12> */
.L_x_15012:


//--------------------- .text._ZN7cutlass13device_kernelIN5flash11enable_sm90INS1_16FlashAttnFwdSm90INS1_25CollectiveMainloopFwdSm90ILi2EN4cute5tupleIJNS5_1CILi1EEES8_S8_EEENS6_IJNS7_ILi64EEESA_SA_EEELi512ENS_6half_tEfNS_4arch4Sm90ELb1ELb0ELb0ELb1ELb0ELb1ELb1ELb0ELb0ELb1ELb1ELb0EEENS1_21CollectiveEpilogueFwdINS6_IJSA_NS7_ILi512EEESA_EEES9_SC_SE_Li256ELb1ELb1ELb1ELb0EEENS1_36VarlenDynamicPersistentTileSchedulerILi64ELi64ELi256ELi128ELb1ELb1ELb1ELb1ELb1ELb1EEEEEEEEEvNT_6ParamsE --------------------------
	.section	.text._ZN7cutlass13device_kernelIN5flash11enable_sm90INS1_16FlashAttnFwdSm90INS1_25CollectiveMainloopFwdSm90ILi2EN4cute5tupleIJNS5_1CILi1EEES8_S8_EEENS6_IJNS7_ILi64EEESA_SA_EEELi512ENS_6half_tEfNS_4arch4Sm90ELb1ELb0ELb0ELb1ELb0ELb1ELb1ELb0ELb0ELb1ELb1ELb0EEENS1_21CollectiveEpilogueFwdINS6_IJSA_NS7_ILi512EEESA_EEES9_SC_SE_Li256ELb1ELb1ELb1ELb0EEENS1_36VarlenDynamicPersistentTileSchedulerILi64ELi64ELi256ELi128ELb1ELb1ELb1ELb1ELb1ELb1EEEEEEEEEvNT_6ParamsE,"ax",@progbits
	.align	128
.text._ZN7cutlass13device_kernelIN5flash11enable_sm90INS1_16FlashAttnFwdSm90INS1_25CollectiveMainloopFwdSm90ILi2EN4cute5tupleIJNS5_1CILi1EEES8_S8_EEENS6_IJNS7_ILi64EEESA_SA_EEELi512ENS_6half_tEfNS_4arch4Sm90ELb1ELb0ELb0ELb1ELb0ELb1ELb1ELb0ELb0ELb1ELb1ELb0EEENS1_21CollectiveEpilogueFwdINS6_IJSA_NS7_ILi512EEESA_EEES9_SC_SE_Li256ELb1ELb1ELb1ELb0EEENS1_36VarlenDynamicPersistentTileSchedulerILi64ELi64ELi256ELi128ELb1ELb1ELb1ELb1ELb1ELb1EEEEEEEEEvNT_6ParamsE:
        .type           _ZN7cutlass13device_kernelIN5flash11enable_sm90INS1_16FlashAttnFwdSm90INS1_25CollectiveMainloopFwdSm90ILi2EN4cute5tupleIJNS5_1CILi1EEES8_S8_EEENS6_IJNS7_ILi64EEESA_SA_EEELi512ENS_6half_tEfNS_4arch4Sm90ELb1ELb0ELb0ELb1ELb0ELb1ELb1ELb0ELb0ELb1ELb1ELb0EEENS1_21CollectiveEpilogueFwdINS6_IJSA_NS7_ILi512EEESA_EEES9_SC_SE_Li256ELb1ELb1ELb1ELb0EEENS1_36VarlenDynamicPersistentTileSchedulerILi64ELi64ELi256ELi128ELb1ELb1ELb1ELb1ELb1ELb1EEEEEEEEEvNT_6ParamsE,@function
        .size           _ZN7cutlass13device_kernelIN5flash11enable_sm90INS1_16FlashAttnFwdSm90INS1_25CollectiveMainloopFwdSm90ILi2EN4cute5tupleIJNS5_1CILi1EEES8_S8_EEENS6_IJNS7_ILi64EEESA_SA_EEELi512ENS_6half_tEfNS_4arch4Sm90ELb1ELb0ELb0ELb1ELb0ELb1ELb1ELb0ELb0ELb1ELb1ELb0EEENS1_21CollectiveEpilogueFwdINS6_IJSA_NS7_ILi512EEESA_EEES9_SC_SE_Li256ELb1ELb1ELb1ELb0EEENS1_36VarlenDynamicPersistentTileSchedulerILi64ELi64ELi256ELi128ELb1ELb1ELb1ELb1ELb1ELb1EEEEEEEEEvNT_6ParamsE,(.L_x_15013 - _ZN7cutlass13device_kernelIN5flash11enable_sm90INS1_16FlashAttnFwdSm90INS1_25CollectiveMainloopFwdSm90ILi2EN4cute5tupleIJNS5_1CILi1EEES8_S8_EEENS6_IJNS7_ILi64EEESA_SA_EEELi512ENS_6half_tEfNS_4arch4Sm90ELb1ELb0ELb0ELb1ELb0ELb1ELb1ELb0ELb0ELb1ELb1ELb0EEENS1_21CollectiveEpilogueFwdINS6_IJSA_NS7_ILi512EEESA_EEES9_SC_SE_Li256ELb1ELb1ELb1ELb0EEENS1_36VarlenDynamicPersistentTileSchedulerILi64ELi64ELi256ELi128ELb1ELb1ELb1ELb1ELb1ELb1EEEEEEEEEvNT_6ParamsE)
        .other          _ZN7cutlass13device_kernelIN5flash11enable_sm90INS1_16FlashAttnFwdSm90INS1_25CollectiveMainloopFwdSm90ILi2EN4cute5tupleIJNS5_1CILi1EEES8_S8_EEENS6_IJNS7_ILi64EEESA_SA_EEELi512ENS_6half_tEfNS_4arch4Sm90ELb1ELb0ELb0ELb1ELb0ELb1ELb1ELb0ELb0ELb1ELb1ELb0EEENS1_21CollectiveEpilogueFwdINS6_IJSA_NS7_ILi512EEESA_EEES9_SC_SE_Li256ELb1ELb1ELb1ELb0EEENS1_36VarlenDynamicPersistentTileSchedulerILi64ELi64ELi256ELi128ELb1ELb1ELb1ELb1ELb1ELb1EEEEEEEEEvNT_6ParamsE,@"STO_CUDA_ENTRY STV_DEFAULT"
_ZN7cutlass13device_kernelIN5flash11enable_sm90INS1_16FlashAttnFwdSm90INS1_25CollectiveMainloopFwdSm90ILi2EN4cute5tupleIJNS5_1CILi1EEES8_S8_EEENS6_IJNS7_ILi64EEESA_SA_EEELi512ENS_6half_tEfNS_4arch4Sm90ELb1ELb0ELb0ELb1ELb0ELb1ELb1ELb0ELb0ELb1ELb1ELb0EEENS1_21CollectiveEpilogueFwdINS6_IJSA_NS7_ILi512EEESA_EEES9_SC_SE_Li256ELb1ELb1ELb1ELb0EEENS1_36VarlenDynamicPersistentTileSchedulerILi64ELi64ELi256ELi128ELb1ELb1ELb1ELb1ELb1ELb1EEEEEEEEEvNT_6ParamsE:
        /* <DEDUP_REMOVED lines=24> */
.L_x_8401:
[----:B------:R-:W-:Y:S05]  /*0180*/  BSYNC B0 ;  /* 0x0000000000007941 */ /* 0x000fea0003800000 */
.L_x_8400:
        /* <DEDUP_REMOVED lines=39> */
.L_x_8402:
        /* <DEDUP_REMOVED lines=22> */
.L_x_8403:
        /* <DEDUP_REMOVED lines=18> */
.L_x_8404:
        /* <DEDUP_REMOVED lines=22> */
.L_x_8405:
        /* <DEDUP_REMOVED lines=22> */
.L_x_8406:
        /* <DEDUP_REMOVED lines=8> */
.L_x_8409:
        /* <DEDUP_REMOVED lines=34> */
[----:B------:R-:W-:Y:S01]  /*0be0*/  SHF.R.S32.HI R5, RZ, 0x1f, R5 ;  /* 0x0000001fff057819 */ /* 0x000fe20000011405 */
[C---:B------:R-:W-:Y:S01]  /*0bf0*/  IMAD.IADD R15, R6.reuse, 0x1, -R15 ;  /* 0x00000001060f7824 */ /* 0x040fe200078e0a0f */
[----:B------:R-:W-:Y:S01]  /*0c00*/  SHF.R.S32.HI R7, RZ, 0x4, R4 ;  /* 0x00000004ff077819 */ /* 0x000fe20000011404 */
[----:B------:R-:W-:Y:S01]  /*0c10*/  IMAD.IADD R3, R6, 0x1, -R3 ;  /* 0x0000000106037824 */ /* 0x000fe200078e0a03 */
[----:B------:R-:W-:Y:S01]  /*0c20*/  LOP3.LUT R9, R0, 0xffffff80, RZ, 0xc0, !PT ;  /* 0xffffff8000097812 */ /* 0x000fe200078ec0ff */
[----:B------:R-:W-:Y:S01]  /*0c30*/  IMAD.SHL.U32 R187, R15, 0x8, RZ ;  /* 0x000000080fbb7824 */ /* 0x000fe200078e00ff */
[----:B------:R-:W-:Y:S02]  /*0c40*/  LEA.HI R5, R5, R214, RZ, 0x2 ;  /* 0x000000d605057211 */ /* 0x000fe400078f10ff */
[----:B------:R-:W-:Y:S01]  /*0c50*/  LEA.HI R4, R4, R7, RZ, 0x1 ;  /* 0x0000000704047211 */ /* 0x000fe200078f08ff */
[C---:B------:R-:W-:Y:S01]  /*0c60*/  IMAD.IADD R9, R6.reuse, 0x1, -R9 ;  /* 0x0000000106097824 */ /* 0x040fe200078e0a09 */
[----:B------:R-:W-:Y:S01]  /*0c70*/  LOP3.LUT R11, R13, 0xfffffffc, RZ, 0xc0, !PT ;  /* 0xfffffffc0d0b7812 */ /* 0x000fe200078ec0ff */
[C---:B------:R-:W-:Y:S01]  /*0c80*/  VIADD R225, R187.reuse, 0x80 ;  /* 0x00000080bbe17836 */ /* 0x040fe20000000000 */
[----:B------:R-:W-:Y:S01]  /*0c90*/  SHF.R.S32.HI R24, RZ, 0x7, R0 ;  /* 0x00000007ff187819 */ /* 0x000fe20000011400 */
[----:B------:R-:W-:Y:S01]  /*0ca0*/  VIADD R223, R187, 0x100 ;  /* 0x00000100bbdf7836 */ /* 0x000fe20000000000 */
[----:B------:R-:W-:Y:S01]  /*0cb0*/  SHF.R.S32.HI R8, RZ, 0x1f, R3 ;  /* 0x0000001fff087819 */ /* 0x000fe20000011403 */
[----:B------:R-:W-:Y:S01]  /*0cc0*/  IMAD.IADD R184, R6, 0x1, -R11 ;  /* 0x0000000106b87824 */ /* 0x000fe200078e0a0b */
[----:B------:R-:W-:Y:S01]  /*0cd0*/  LOP3.LUT R5, R5, 0x3ffffc, RZ, 0xc0, !PT ;  /* 0x003ffffc05057812 */ /* 0x000fe200078ec0ff */
[----:B------:R-:W-:Y:S01]  /*0ce0*/  IMAD R14, R24, 0x100, R3 ;  /* 0x00000100180e7824 */ /* 0x000fe200078e0203 */
[----:B------:R-:W-:Y:S01]  /*0cf0*/  LOP3.LUT R4, R4, 0x1ffffffe, RZ, 0xc0, !PT ;  /* 0x1ffffffe04047812 */ /* 0x000fe200078ec0ff */
[----:B------:R-:W-:Y:S01]  /*0d00*/  STL [R1+0x64], R24 ;  /* 0x0000641801007387 */ /* 0x000fe20000100800 */
[----:B------:R-:W-:Y:S01]  /*0d10*/  SHF.R.S32.HI R6, RZ, 0x1f, R9 ;  /* 0x0000001fff067819 */ /* 0x000fe20000011409 */
[----:B------:R-:W-:Y:S01]  /*0d20*/  IMAD.IADD R5, R214, 0x1, -R5 ;  /* 0x00000001d6057824 */ /* 0x000fe200078e0a05 */
[----:B------:R-:W-:Y:S01]  /*0d30*/  LEA.HI R10, R8, R3, RZ, 0x3 ;  /* 0x00000003080a7211 */ /* 0x000fe200078f18ff */
[----:B------:R-:W-:Y:S01]  /*0d40*/  IMAD.IADD R4, R7, 0x1, -R4 ;  /* 0x0000000107047824 */ /* 0x000fe200078e0a04 */
[----:B------:R-:W-:Y:S01]  /*0d50*/  SHF.R.S32.HI R23, RZ, 0x2, R13 ;  /* 0x00000002ff177819 */ /* 0x000fe2000001140d */
[----:B------:R-:W-:Y:S01]  /*0d60*/  IMAD R21, R5, 0x10, R14 ;  /* 0x0000001005157824 */ /* 0x000fe200078e020e */
[-C--:B------:R-:W-:Y:S01]  /*0d70*/  LEA.HI R7, R6, R9.reuse, RZ, 0x2 ;  /* 0x0000000906077211 */ /* 0x080fe200078f10ff */
[----:B------:R-:W-:Y:S01]  /*0d80*/  IMAD.SHL.U32 R4, R4, 0x8, RZ ;  /* 0x0000000804047824 */ /* 0x000fe200078e00ff */
[C---:B------:R-:W-:Y:S01]  /*0d90*/  LOP3.LUT R12, R10.reuse, 0xfffffff8, RZ, 0xc0, !PT ;  /* 0xfffffff80a0c7812 */ /* 0x040fe200078ec0ff */
[----:B------:R-:W-:Y:S01]  /*0da0*/  VIADD R5, R23, 0x20 ;  /* 0x0000002017057836 */ /* 0x000fe20000000000 */
[--C-:B------:R-:W-:Y:S01]  /*0db0*/  SHF.R.S32.HI R8, RZ, 0x2, R7.reuse ;  /* 0x00000002ff087819 */ /* 0x100fe20000011407 */
[----:B------:R-:W-:Y:S01]  /*0dc0*/  IMAD.SHL.U32 R10, R10, 0x40, RZ ;  /* 0x000000400a0a7824 */ /* 0x000fe200078e00ff */
[----:B------:R-:W-:Y:S01]  /*0dd0*/  SHF.R.S32.HI R11, RZ, 0x1f, R7 ;  /* 0x0000001fff0b7819 */ /* 0x000fe20000011407 */
[----:B------:R-:W-:Y:S01]  /*0de0*/  IMAD.IADD R12, R3, 0x1, -R12 ;  /* 0x00000001030c7824 */ /* 0x000fe200078e0a0c */
[----:B------:R-:W-:Y:S01]  /*0df0*/  LOP3.LUT R14, R7, 0x7ffffffc, RZ, 0xc0, !PT ;  /* 0x7ffffffc070e7812 */ /* 0x000fe200078ec0ff */
[----:B------:R-:W-:Y:S01]  /*0e00*/  VIADD R228, R187, 0x40 ;  /* 0x00000040bbe47836 */ /* 0x000fe20000000000 */
[----:B------:R-:W-:Y:S01]  /*0e10*/  LEA.HI R11, R11, R8, RZ, 0x3 ;  /* 0x000000080b0b7211 */ /* 0x000fe200078f18ff */
[----:B------:R-:W-:Y:S01]  /*0e20*/  IMAD.SHL.U32 R3, R12, 0x40, RZ ;  /* 0x000000400c037824 */ /* 0x000fe200078e00ff */
[----:B------:R-:W-:Y:S01]  /*0e30*/  SHF.R.S32.HI R16, RZ, 0x1f, R5 ;  /* 0x0000001fff107819 */ /* 0x000fe20000011405 */
[----:B------:R-:W-:Y:S01]  /*0e40*/  IMAD.IADD R14, R9, 0x1, -R14 ;  /* 0x00000001090e7824 */ /* 0x000fe200078e0a0e */
[----:B------:R-:W-:Y:S01]  /*0e50*/  LEA.HI R6, R6, R9, RZ, 0x5 ;  /* 0x0000000906067211 */ /* 0x000fe200078f28ff */
[----:B------:R-:W-:Y:S01]  /*0e60*/  VIADD R224, R187, 0xc0 ;  /* 0x000000c0bbe07836 */ /* 0x000fe20000000000 */
[----:B------:R-:W-:Y:S01]  /*0e70*/  LOP3.LUT R11, R11, 0xfffffff8, RZ, 0xc0, !PT ;  /* 0xfffffff80b0b7812 */ /* 0x000fe200078ec0ff */
[----:B------:R-:W-:Y:S01]  /*0e80*/  IMAD.SHL.U32 R215, R14, 0x2, RZ ;  /* 0x000000020ed77824 */ /* 0x000fe200078e00ff */
[----:B------:R-:W-:Y:S01]  /*0e90*/  LEA.HI R9, R16, R5, RZ, 0x3 ;  /* 0x0000000510097211 */ /* 0x000fe200078f18ff */
[----:B------:R-:W-:Y:S01]  /*0ea0*/  IMAD.SHL.U32 R5, R5, 0x40, RZ ;  /* 0x0000004005057824 */ /* 0x000fe200078e00ff */
[----:B------:R-:W-:Y:S01]  /*0eb0*/  LOP3.LUT R3, R3, 0x1c0, RZ, 0xc0, !PT ;  /* 0x000001c003037812 */ /* 0x000fe200078ec0ff */
[----:B------:R-:W-:Y:S01]  /*0ec0*/  IMAD.IADD R11, R8, 0x1, -R11 ;  /* 0x00000001080b7824 */ /* 0x000fe200078e0a0b */
[----:B------:R-:W-:Y:S01]  /*0ed0*/  LEA.HI R0, R0, R24, RZ, 0x1 ;  /* 0x0000001800007211 */ /* 0x000fe200078f08ff */
[--C-:B------:R-:W-:Y:S01]  /*0ee0*/  IMAD.U32 R8, R21, 0x40, R4.reuse ;  /* 0x0000004015087824 */ /* 0x100fe200078e0004 */
[----:B------:R-:W-:Y:S01]  /*0ef0*/  LOP3.LUT R7, R5, 0x1c0, RZ, 0xc0, !PT ;  /* 0x000001c005077812 */ /* 0x000fe200078ec0ff */
[----:B------:R-:W-:Y:S01]  /*0f00*/  IMAD.SHL.U32 R16, R184, 0x8, RZ ;  /* 0x00000008b8107824 */ /* 0x000fe200078e00ff */
[----:B------:R-:W-:Y:S01]  /*0f10*/  LOP3.LUT R4, R3, 0x8, R4, 0xf8, !PT ;  /* 0x0000000803047812 */ /* 0x000fe200078ef804 */
[----:B------:R-:W-:Y:S01]  /*0f20*/  IMAD.SHL.U32 R9, R9, 0x40, RZ ;  /* 0x0000004009097824 */ /* 0x000fe200078e00ff */
[----:B------:R-:W-:Y:S01]  /*0f30*/  SHF.R.U32.HI R5, RZ, 0x3, R3 ;  /* 0x00000003ff057819 */ /* 0x000fe20000011603 */
[----:B------:R0:W-:Y:S01]  /*0f40*/  STL [R1+0x7c], R8 ;  /* 0x00007c0801007387 */ /* 0x0001e20000100800 */
[----:B------:R-:W-:Y:S01]  /*0f50*/  LOP3.LUT R3, R10, 0x7ffffe00, RZ, 0xc0, !PT ;  /* 0x7ffffe000a037812 */ /* 0x000fe200078ec0ff */
[----:B------:R-:W-:Y:S01]  /*0f60*/  VIADD R222, R187, 0x140 ;  /* 0x00000140bbde7836 */ /* 0x000fe20000000000 */
[----:B------:R-:W-:Y:S01]  /*0f70*/  LOP3.LUT R4, R4, R5, RZ, 0x3c, !PT ;  /* 0x0000000504047212 */ /* 0x000fe200078e3cff */
[----:B------:R-:W-:Y:S01]  /*0f80*/  IMAD.MOV.U32 R5, RZ, RZ, R17 ;  /* 0x000000ffff057224 */ /* 0x000fe200078e0011 */
[----:B------:R-:W-:Y:S01]  /*0f90*/  SHF.R.U32.HI R20, RZ, 0x3, R7 ;  /* 0x00000003ff147819 */ /* 0x000fe20000011607 */
[----:B------:R-:W-:Y:S01]  /*0fa0*/  IMAD R3, R214, 0x400, R3 ;  /* 0x00000400d6037824 */ /* 0x000fe200078e0203 */
[----:B------:R-:W-:-:S02]  /*0fb0*/  LOP3.LUT R7, R7, 0x38, R16, 0xf8, !PT ;  /* 0x0000003807077812 */ /* 0x000fc400078ef810 */
[----:B------:R-:W-:Y:S01]  /*0fc0*/  LOP3.LUT R0, R0, 0xfffffe, RZ, 0xc0, !PT ;  /* 0x00fffffe00007812 */ /* 0x000fe200078ec0ff */
[----:B------:R-:W-:Y:S01]  /*0fd0*/  IMAD.IADD R3, R3, 0x1, R4 ;  /* 0x0000000103037824 */ /* 0x000fe200078e0204 */
[----:B0-----:R-:W-:Y:S02]  /*0fe0*/  LOP3.LUT R8, R9, 0xfffffe00, RZ, 0xc0, !PT ;  /* 0xfffffe0009087812 */ /* 0x001fe400078ec0ff */
[----:B------:R-:W-:Y:S01]  /*0ff0*/  SHF.R.S32.HI R4, RZ, 0x1f, R13 ;  /* 0x0000001fff047819 */ /* 0x000fe2000001140d */
[----:B------:R-:W-:Y:S01]  /*1000*/  IMAD.IADD R0, R24, 0x1, -R0 ;  /* 0x0000000118007824 */ /* 0x000fe200078e0a00 */
[----:B------:R-:W-:Y:S01]  /*1010*/  LOP3.LUT R21, R8, R7, R20, 0xf6, !PT ;  /* 0x0000000708157212 */ /* 0x000fe200078ef614 */
[----:B------:R-:W-:Y:S01]  /*1020*/  IMAD R195, R3, 0x2, R2 ;  /* 0x0000000203c37824 */ /* 0x000fe200078e0202 */
[----:B------:R-:W-:Y:S01]  /*1030*/  LEA.HI R8, R184, R184, RZ, 0x1 ;  /* 0x000000b8b8087211 */ /* 0x000fe200078f08ff */
[----:B------:R-:W-:Y:S01]  /*1040*/  IMAD.MOV.U32 R7, RZ, RZ, R19 ;  /* 0x000000ffff077224 */ /* 0x000fe200078e0013 */
[----:B------:R-:W-:Y:S01]  /*1050*/  LEA.HI R4, R4, R23, RZ, 0x3 ;  /* 0x0000001704047211 */ /* 0x000fe200078f18ff */
[C---:B------:R-:W-:Y:S01]  /*1060*/  VIADD R212, R195.reuse, 0x36400 ;  /* 0x00036400c3d47836 */ /* 0x040fe20000000000 */
[----:B------:R-:W-:Y:S01]  /*1070*/  LOP3.LUT R9, R8, 0x1ffffffe, RZ, 0xc0, !PT ;  /* 0x1ffffffe08097812 */ /* 0x000fe200078ec0ff */
[----:B------:R-:W-:Y:S01]  /*1080*/  IMAD.SHL.U32 R8, R0, 0x100, RZ ;  /* 0x0000010000087824 */ /* 0x000fe200078e00ff */
[----:B------:R-:W-:Y:S01]  /*1090*/  LOP3.LUT R4, R4, 0xfffffff8, RZ, 0xc0, !PT ;  /* 0xfffffff804047812 */ /* 0x000fe200078ec0ff */
[----:B------:R-:W-:Y:S01]  /*10a0*/  VIADD R203, R195, 0x36440 ;  /* 0x00036440c3cb7836 */ /* 0x000fe20000000000 */
[----:B------:R-:W-:Y:S01]  /*10b0*/  SHF.R.S32.HI R6, RZ, 0x5, R6 ;  /* 0x00000005ff067819 */ /* 0x000fe20000011406 */
[----:B------:R-:W-:Y:S01]  /*10c0*/  IMAD.IADD R192, R215, 0x1, R8 ;  /* 0x00000001d7c07824 */ /* 0x000fe200078e0208 */
[----:B------:R-:W-:Y:S01]  /*10d0*/  R2P PR, R12, 0x6 ;  /* 0x000000060c007804 */ /* 0x000fe20000000000 */
[----:B------:R-:W-:Y:S01]  /*10e0*/  IMAD.IADD R189, R23, 0x1, -R4 ;  /* 0x0000000117bd7824 */ /* 0x000fe200078e0a04 */
[----:B------:R-:W-:Y:S01]  /*10f0*/  SHF.R.S32.HI R4, RZ, 0x1f, R225 ;  /* 0x0000001fff047819 */ /* 0x000fe200000114e1 */
[----:B------:R-:W-:Y:S01]  /*1100*/  IMAD R188, R6, 0x10, R11 ;  /* 0x0000001006bc7824 */ /* 0x000fe200078e020b */
[----:B------:R-:W-:Y:S01]  /*1110*/  SHF.R.S32.HI R4, RZ, 0x1f, R223 ;  /* 0x0000001fff047819 */ /* 0x000fe200000114df */
[----:B------:R-:W-:Y:S01]  /*1120*/  IMAD.IADD R9, R184, 0x1, -R9 ;  /* 0x00000001b8097824 */ /* 0x000fe200078e0a09 */
[----:B------:R-:W-:Y:S01]  /*1130*/  SHF.R.S32.HI R0, RZ, 0x1f, R228 ;  /* 0x0000001fff007819 */ /* 0x000fe200000114e4 */
[C---:B------:R-:W-:Y:S01]  /*1140*/  VIADD R36, R192.reuse, 0x8 ;  /* 0x00000008c0247836 */ /* 0x040fe20000000000 */
[----:B------:R0:W-:Y:S01]  /*1150*/  STL [R1+0x78], R8 ;  /* 0x0000780801007387 */ /* 0x0001e20000100800 */
[C---:B------:R-:W-:Y:S01]  /*1160*/  VIADD R33, R192.reuse, 0x20 ;  /* 0x00000020c0217836 */ /* 0x040fe20000000000 */
[----:B------:R-:W-:Y:S01]  /*1170*/  SHF.R.S32.HI R0, RZ, 0x1f, R224 ;  /* 0x0000001fff007819 */ /* 0x000fe200000114e0 */
[----:B------:R-:W-:Y:S01]  /*1180*/  IMAD R4, R21, 0x2, R2 ;  /* 0x0000000215047824 */ /* 0x000fe200078e0202 */
[----:B------:R-:W-:Y:S01]  /*1190*/  SHF.R.S32.HI R0, RZ, 0x1f, R222 ;  /* 0x0000001fff007819 */ /* 0x000fe200000114de */
[C---:B------:R-:W-:Y:S01]  /*11a0*/  VIADD R30, R192.reuse, 0x38 ;  /* 0x00000038c01e7836 */ /* 0x040fe20000000000 */
[----:B------:R-:W-:Y:S01]  /*11b0*/  SHF.R.S32.HI R0, RZ, 0x1f, R192 ;  /* 0x0000001fff007819 */ /* 0x000fe200000114c0 */
[C---:B------:R-:W-:Y:S01]  /*11c0*/  VIADD R27, R192.reuse, 0x50 ;  /* 0x00000050c01b7836 */ /* 0x040fe20000000000 */
[----:B------:R1:W-:Y:S01]  /*11d0*/  STL [R1+0x74], R4 ;  /* 0x0000740401007387 */ /* 0x0003e20000100800 */
        /* <DEDUP_REMOVED lines=10> */
[C---:B-1----:R-:W-:Y:S01]  /*1280*/  VIADD R4, R192.reuse, 0xb8 ;  /* 0x000000b8c0047836 */ /* 0x042fe20000000000 */
        /* <DEDUP_REMOVED lines=49> */
[----:B------:R-:W-:Y:S01]  /*15a0*/  IMAD.MOV.U32 R6, RZ, RZ, R18 ;  /* 0x000000ffff067224 */ /* 0x000fe200078e0012 */
[----:B------:R-:W-:Y:S01]  /*15b0*/  CS2R R18, SRZ ;  /* 0x0000000000127805 */ /* 0x000fe2000001ff00 */
[----:B------:R-:W-:Y:S01]  /*15c0*/  IMAD.IADD R212, R212, 0x1, R210 ;  /* 0x00000001d4d47824 */ /* 0x000fe200078e02d2 */
[----:B------:R-:W-:Y:S01]  /*15d0*/  SHF.R.S32.HI R3, RZ, 0x1f, R232 ;  /* 0x0000001fff037819 */ /* 0x000fe200000114e8 */
[----:B------:R-:W-:Y:S01]  /*15e0*/  VIADD R191, R184, 0x10 ;  /* 0x00000010b8bf7836 */ /* 0x000fe20000000000 */
[----:B------:R-:W-:Y:S01]  /*15f0*/  SHF.R.S32.HI R0, RZ, 0x1f, R231 ;  /* 0x0000001fff007819 */ /* 0x000fe200000114e7 */
[----:B------:R-:W-:-:S07]  /*1600*/  IMAD.IADD R210, R210, 0x1, R203 ;  /* 0x00000001d2d27824 */ /* 0x000fce00078e02cb */
.L_x_8552:
[----:B01234-:R-:W0:Y:S01]  /*1610*/  LDC.64 R8, c[0x0][0xd88] ;  /* 0x00036200ff087b82 */ /* 0x01fe220000000a00 */
        /* <DEDUP_REMOVED lines=54> */
.L_x_8411:
[----:B------:R-:W-:Y:S02]  /*1980*/  IMAD.U32 R40, RZ, RZ, UR5 ;  /* 0x00000005ff287e24 */ /* 0x000fe4000f8e00ff */
[----:B------:R-:W-:Y:S01]  /*1990*/  IMAD.U32 R24, RZ, RZ, UR4 ;  /* 0x00000004ff187e24 */ /* 0x000fe2000f8e00ff */
[----:B------:R-:W-:Y:S06]  /*19a0*/  @!P2 BRA `(.L_x_8412) ;  /* 0x000000000010a947 */ /* 0x000fec0003800000 */
[----:B------:R-:W-:-:S04]  /*19b0*/  IADD3 R6, P0, R220, UR8, RZ ;  /* 0x00000008dc067c10 */ /* 0x000fc8000ff1e0ff */
[----:B------:R-:W-:-:S05]  /*19c0*/  IADD3.X R7, R221, UR9, RZ, P0, !PT ;  /* 0x00000009dd077c10 */ /* 0x000fca00087fe4ff */
[----:B------:R0:W5:Y:S01]  /*19d0*/  LDG.E R24, desc[UR42][R6.64] ;  /* 0x0000002a06187981 */ /* 0x000162000c1e1900 */
[----:B------:R-:W-:Y:S05]  /*19e0*/  BRA `(.L_x_8413) ;  /* 0x0000000000107947 */ /* 0x000fea0003800000 */
.L_x_8412:
[----:B------:R-:W-:Y:S05]  /*19f0*/  @!P0 BRA `(.L_x_8413) ;  /* 0x00000000000c8947 */ /* 0x000fea0003800000 */
[----:B------:R-:W2:Y:S04]  /*1a00*/  LDG.E R3, desc[UR42][R8.64] ;  /* 0x0000002a08037981 */ /* 0x000ea8000c1e1900 */
[----:B------:R-:W2:Y:S02]  /*1a10*/  LDG.E R24, desc[UR42][R8.64+0x4] ;  /* 0x0000042a08187981 */ /* 0x000ea4000c1e1900 */
[----:B--2---:R-:W-:-:S07]  /*1a20*/  IMAD.IADD R24, R24, 0x1, -R3 ;  /* 0x0000000118187824 */ /* 0x004fce00078e0a03 */
.L_x_8413:
        /* <DEDUP_REMOVED lines=34> */
[----:B------:R-:W-:Y:S01]  /*1c50*/  SHF.R.S32.HI R43, RZ, 0x6, R3 ;  /* 0x00000006ff2b7819 */ /* 0x000fe20000011403 */
[----:B------:R-:W-:Y:S01]  /*1c60*/  IMAD.MOV.U32 R3, RZ, RZ, RZ ;  /* 0x000000ffff037224 */ /* 0x000fe200078e00ff */
[----:B------:R-:W-:-:S04]  /*1c70*/  LEA.HI R5, R5, R4, RZ, 0x6 ;  /* 0x0000000405057211 */ /* 0x000fc800078f30ff */
[----:B------:R-:W-:-:S04]  /*1c80*/  SHF.R.S32.HI R0, RZ, 0x6, R5 ;  /* 0x00000006ff007819 */ /* 0x000fc80000011405 */
[----:B---3--:R-:W-:-:S04]  /*1c90*/  VIMNMX R9, R43, R0, PT ;  /* 0x000000002b097248 */ /* 0x008fc80003fe0100 */
        /* <DEDUP_REMOVED lines=31> */
.L_x_8415:
[----:B------:R-:W-:Y:S05]  /*1e90*/  BSYNC B0 ;  /* 0x0000000000007941 */ /* 0x000fea0003800000 */
.L_x_8414:
        /* <DEDUP_REMOVED lines=36> */
.L_x_8418:
[----:B------:R-:W-:Y:S05]  /*20e0*/  BSYNC B6 ;  /* 0x0000000000067941 */ /* 0x000fea0003800000 */
.L_x_8417:
        /* <DEDUP_REMOVED lines=20> */
.L_x_8420:
[----:B------:R-:W-:Y:S05]  /*2230*/  BSYNC B6 ;  /* 0x0000000000067941 */ /* 0x000fea0003800000 */
.L_x_8419:
[----:B------:R-:W-:Y:S01]  /*2240*/  ULDC.64 UR4, c[0x0][0xaf0] ;  /* 0x0002bc0000047ab9 */ /* 0x000fe20000000a00 */
[----:B------:R-:W-:Y:S01]  /*2250*/  IMAD.MOV.U32 R0, RZ, RZ, R219 ;  /* 0x000000ffff007224 */ /* 0x000fe200078e00db */
[----:B------:R-:W-:Y:S01]  /*2260*/  ISETP.NE.U32.AND P0, PT, RZ, UR4, PT ;  /* 0x00000004ff007c0c */ /* 0x000fe2000bf05070 */
[----:B------:R-:W0:Y:S01]  /*2270*/  LDC.64 R6, c[0x0][0x300] ;  /* 0x0000c000ff067b82 */ /* 0x000e220000000a00 */
        /* <DEDUP_REMOVED lines=17> */
[C---:B------:R-:W-:Y:S01]  /*2390*/  IMAD.WIDE.U32 R28, R217.reuse, UR4, R16 ;  /* 0x00000004d91c7c25 */ /* 0x040fe2000f8e0010 */
[----:B------:R-:W-:Y:S01]  /*23a0*/  ULDC.64 UR6, c[0x0][0x338] ;  /* 0x0000ce0000067ab9 */ /* 0x000fe20000000a00 */
[----:B---3--:R-:W3:Y:S01]  /*23b0*/  LDC.64 R4, c[0x0][0x3f8] ;  /* 0x0000fe00ff047b82 */ /* 0x008ee20000000a00 */
[----:B-1----:R-:W-:Y:S01]  /*23c0*/  ISETP.GE.AND P2, PT, R16, R15, PT ;  /* 0x0000000f1000720c */ /* 0x002fe20003f46270 */
[----:B------:R-:W-:Y:S01]  /*23d0*/  IMAD R3, R38, R7, R3 ;  /* 0x0000000726037224 */ /* 0x000fe200078e0203 */
[----:B------:R-:W-:Y:S01]  /*23e0*/  SHF.R.S32.HI R185, RZ, 0x1f, R184 ;  /* 0x0000001fffb97819 */ /* 0x000fe200000114b8 */
[----:B------:R-:W-:Y:S01]  /*23f0*/  IMAD R29, R217, UR5, R29 ;  /* 0x00000005d91d7c24 */ /* 0x000fe2000f8e021d */
[----:B------:R-:W-:Y:S01]  /*2400*/  ULDC.64 UR4, c[0x0][0x308] ;  /* 0x0000c20000047ab9 */ /* 0x000fe20000000a00 */
[----:B------:R-:W-:Y:S01]  /*2410*/  IMAD.IADD R21, R21, 0x1, R3 ;  /* 0x0000000115157824 */ /* 0x000fe200078e0203 */
[----:B------:R-:W-:Y:S01]  /*2420*/  P2R R74, PR, RZ, 0x4 ;  /* 0x00000004ff4a7803 */ /* 0x000fe20000000000 */
[----:B------:R-:W-:Y:S01]  /*2430*/  IMAD R12, R73, R6, RZ ;  /* 0x00000006490c7224 */ /* 0x000fe200078e02ff */
[----:B------:R-:W-:Y:S01]  /*2440*/  SHF.L.U64.HI R62, R6, 0x6, R7 ;  /* 0x00000006063e7819 */ /* 0x000fe20000010207 */
[----:B------:R-:W-:-:S04]  /*2450*/  IMAD.WIDE.U32 R20, R217, UR4, R20 ;  /* 0x00000004d9147c25 */ /* 0x000fc8000f8e0014 */
[----:B------:R-:W-:Y:S01]  /*2460*/  IMAD R21, R217, UR5, R21 ;  /* 0x00000005d9157c24 */ /* 0x000fe2000f8e0215 */
[----:B------:R-:W-:Y:S01]  /*2470*/  ULDC.64 UR4, c[0x0][0x310] ;  /* 0x0000c40000047ab9 */ /* 0x000fe20000000a00 */
[----:B------:R-:W-:Y:S02]  /*2480*/  IMAD R12, R23, R7, R12 ;  /* 0x00000007170c7224 */ /* 0x000fe400078e020c */
[----:B------:R-:W-:Y:S02]  /*2490*/  IMAD.SHL.U32 R58, R189, 0x40, RZ ;  /* 0x00000040bd3a7824 */ /* 0x000fe400078e00ff */
[----:B--2---:R-:W-:-:S03]  /*24a0*/  IMAD.WIDE.U32 R34, R23, R56, R184 ;  /* 0x0000003817227225 */ /* 0x004fc600078e00b8 */
[----:B------:R-:W-:Y:S01]  /*24b0*/  LOP3.LUT R58, R58, 0x1c0, RZ, 0xc0, !PT ;  /* 0x000001c03a3a7812 */ /* 0x000fe200078ec0ff */
[C---:B------:R-:W-:Y:S01]  /*24c0*/  IMAD.WIDE.U32 R36, R23.reuse, R56, R16 ;  /* 0x0000003817247225 */ /* 0x040fe200078e0010 */
[----:B---3--:R-:W-:Y:S02]  /*24d0*/  SHF.L.U64.HI R60, R4, 0x6, R5 ;  /* 0x00000006043c7819 */ /* 0x008fe40000010205 */
        /* <DEDUP_REMOVED lines=9> */
[----:B----4-:R-:W-:-:S04]  /*2570*/  SHF.R.S32.HI R3, RZ, 0x1f, R0 ;  /* 0x0000001fff037819 */ /* 0x010fc80000011400 */
[----:B------:R-:W-:Y:S02]  /*2580*/  SEL R8, R3, RZ, !P0 ;  /* 0x000000ff03087207 */ /* 0x000fe40004000000 */
[----:B------:R-:W-:-:S03]  /*2590*/  SEL R3, R0, RZ, !P0 ;  /* 0x000000ff00037207 */ /* 0x000fc60004000000 */
[----:B------:R-:W-:Y:S02]  /*25a0*/  IMAD R0, R8, UR4, RZ ;  /* 0x0000000408007c24 */ /* 0x000fe4000f8e02ff */
[C---:B------:R-:W-:Y:S01]  /*25b0*/  IMAD.WIDE.U32 R20, R3.reuse, UR4, R20 ;  /* 0x0000000403147c25 */ /* 0x040fe2000f8e0014 */
[----:B------:R-:W-:Y:S02]  /*25c0*/  ULDC UR4, c[0x0][0x2f4] ;  /* 0x0000bd0000047ab9 */ /* 0x000fe40000000800 */
[----:B------:R-:W-:Y:S01]  /*25d0*/  ISETP.GE.AND P4, PT, R16, UR4, PT ;  /* 0x0000000410007c0c */ /* 0x000fe2000bf86270 */
[----:B------:R-:W-:Y:S01]  /*25e0*/  IMAD R65, R3, UR5, R0 ;  /* 0x0000000503417c24 */ /* 0x000fe2000f8e0200 */
[----:B------:R-:W-:Y:S01]  /*25f0*/  ISETP.GE.AND P3, PT, R55, UR4, PT ;  /* 0x0000000437007c0c */ /* 0x000fe2000bf66270 */
[----:B------:R-:W-:Y:S02]  /*2600*/  IMAD R0, R8, UR6, RZ ;  /* 0x0000000608007c24 */ /* 0x000fe4000f8e02ff */
[----:B------:R-:W-:-:S04]  /*2610*/  IMAD.WIDE.U32 R8, R23, R6, R16 ;  /* 0x0000000617087225 */ /* 0x000fc800078e0010 */
[----:B------:R-:W-:Y:S01]  /*2620*/  IMAD.WIDE.U32 R28, R3, UR6, R28 ;  /* 0x00000006031c7c25 */ /* 0x000fe2000f8e001c */
[----:B------:R-:W-:-:S03]  /*2630*/  IADD3 R72, P0, R20, R8, RZ ;  /* 0x0000000814487210 */ /* 0x000fc60007f1e0ff */
[----:B------:R-:W-:Y:S01]  /*2640*/  IMAD R13, R3, UR7, R0 ;  /* 0x00000007030d7c24 */ /* 0x000fe2000f8e0200 */
[----:B------:R-:W-:Y:S01]  /*2650*/  SEL R3, R15, RZ, P2 ;  /* 0x000000ff0f037207 */ /* 0x000fe20001000000 */
[----:B------:R-:W-:Y:S02]  /*2660*/  IMAD R0, R73, R4, RZ ;  /* 0x0000000449007224 */ /* 0x000fe400078e02ff */
[----:B------:R-:W-:Y:S02]  /*2670*/  IMAD.IADD R65, R21, 0x1, R65 ;  /* 0x0000000115417824 */ /* 0x000fe400078e0241 */
[----:B------:R-:W-:Y:S02]  /*2680*/  IMAD R11, R23, R5, R0 ;  /* 0x00000005170b7224 */ /* 0x000fe400078e0200 */
[----:B------:R-:W-:Y:S01]  /*2690*/  IMAD R0, R73, R56, RZ ;  /* 0x0000003849007224 */ /* 0x000fe200078e02ff */
[----:B------:R-:W-:Y:S01]  /*26a0*/  IADD3.X R64, R65, R9, R12, P0, !PT ;  /* 0x0000000941407210 */ /* 0x000fe200007fe40c */
[----:B------:R-:W-:Y:S01]  /*26b0*/  IMAD.IADD R3, R16, 0x1, R3 ;  /* 0x0000000110037824 */ /* 0x000fe200078e0203 */
[C---:B------:R-:W-:Y:S01]  /*26c0*/  IADD3 R38, P0, R23.reuse, R38, RZ ;  /* 0x0000002617267210 */ /* 0x040fe20007f1e0ff */
[----:B------:R-:W-:-:S02]  /*26d0*/  IMAD R9, R23, R57, R0 ;  /* 0x0000003917097224 */ /* 0x000fc400078e0200 */
[----:B------:R-:W-:Y:S01]  /*26e0*/  IMAD.IADD R31, R31, 0x1, R11 ;  /* 0x000000011f1f7824 */ /* 0x000fe200078e020b */
[----:B------:R-:W-:Y:S01]  /*26f0*/  SHF.R.S32.HI R0, RZ, 0x1f, R3 ;  /* 0x0000001fff007819 */ /* 0x000fe20000011403 */
[----:B------:R-:W-:Y:S02]  /*2700*/  IMAD.IADD R35, R35, 0x1, R9 ;  /* 0x0000000123237824 */ /* 0x000fe400078e0209 */
        /* <DEDUP_REMOVED lines=28> */
.L_x_8450:
        /* <DEDUP_REMOVED lines=58> */
.L_x_8425:
[----:B------:R-:W-:Y:S05]  /*2c70*/  BSYNC B1 ;  /* 0x0000000000017941 */ /* 0x000fea0003800000 */
.L_x_8424:
        /* <DEDUP_REMOVED lines=16> */
.L_x_8426:
[----:B------:R-:W-:Y:S01]  /*2d80*/  IMAD R75, R22, 0x8, R2 ;  /* 0x00000008164b7824 */ /* 0x000fe200078e0202 */
[----:B------:R-:W-:Y:S01]  /*2d90*/  SHF.L.U32 R76, R186, 0x1f, RZ ;  /* 0x0000001fba4c7819 */ /* 0x000fe200000006ff */
[----:B------:R-:W-:Y:S03]  /*2da0*/  BSSY B1, `(.L_x_8427) ;  /* 0x0000003000017945 */ /* 0x000fe60003800000 */
[----:B------:R-:W0:Y:S02]  /*2db0*/  SYNCS.PHASECHK.TRANS64.TRYWAIT P5, [R75+URZ+0x38890], R76 ;  /* 0x0388904c4b0075a7 */ /* 0x000e2400080a017f */
[----:B0-----:R-:W-:Y:S05]  /*2dc0*/  @!P5 BRA `(.L_x_8428) ;  /* 0x0000020c00ccd947 */ /* 0x001fea0003800000 */
.L_x_8747:
[----:B------:R-:W-:Y:S05]  /*2dd0*/  BSYNC B1 ;  /* 0x0000000000017941 */ /* 0x000fea0003800000 */
.L_x_8427:
        /* <DEDUP_REMOVED lines=48> */
.L_x_8433:
[----:B------:R-:W-:Y:S05]  /*30e0*/  BSYNC B2 ;  /* 0x0000000000027941 */ /* 0x000fea0003800000 */
.L_x_8432:
[----:B--2---:R1:W-:Y:S02]  /*30f0*/  STG.E.128 desc[UR42][R12.64], R4 ;  /* 0x000000040c007986 */ /* 0x0043e4000c101d2a */
.L_x_8431:
[----:B------:R-:W-:Y:S05]  /*3100*/  BSYNC B1 ;  /* 0x0000000000017941 */ /* 0x000fea0003800000 */
.L_x_8430:
        /* <DEDUP_REMOVED lines=51> */
.L_x_8435:
[----:B------:R-:W-:Y:S05]  /*3440*/  BSYNC B1 ;  /* 0x0000000000017941 */ /* 0x000fea0003800000 */
.L_x_8434:
[----:B-1----:R2:W-:Y:S01]  /*3450*/  STG.E.128 desc[UR42][R12.64+0x40], R4 ;  /* 0x000040040c007986 */ /* 0x0025e2000c101d2a */
[----:B------:R-:W-:Y:S05]  /*3460*/  BRA `(.L_x_8429) ;  /* 0x0000000c00287947 */ /* 0x000fea0003800000 */
.L_x_8423:
        /* <DEDUP_REMOVED lines=44> */
.L_x_8436:
[----:B------:R-:W-:Y:S01]  /*3730*/  IMAD R75, R22, 0x8, R2 ;  /* 0x00000008164b7824 */ /* 0x000fe200078e0202 */
[----:B------:R-:W-:Y:S01]  /*3740*/  SHF.L.U32 R76, R186, 0x1f, RZ ;  /* 0x0000001fba4c7819 */ /* 0x000fe200000006ff */
[----:B------:R-:W0:Y:S01]  /*3750*/  LDC R77, c[0x0][0x2f4] ;  /* 0x0000bd00ff4d7b82 */ /* 0x000e220000000800 */
[----:B------:R-:W-:Y:S02]  /*3760*/  BSSY B1, `(.L_x_8437) ;  /* 0x0000003000017945 */ /* 0x000fe40003800000 */
[----:B------:R-:W1:Y:S02]  /*3770*/  SYNCS.PHASECHK.TRANS64.TRYWAIT P5, [R75+URZ+0x38890], R76 ;  /* 0x0388904c4b0075a7 */ /* 0x000e6400080a017f */
[----:B-1----:R-:W-:Y:S05]  /*3780*/  @!P5 BRA `(.L_x_8438) ;  /* 0x000002040070d947 */ /* 0x002fea0003800000 */
.L_x_8748:
[----:B------:R-:W-:Y:S05]  /*3790*/  BSYNC B1 ;  /* 0x0000000000017941 */ /* 0x000fea0003800000 */
.L_x_8437:
        /* <DEDUP_REMOVED lines=115> */
.L_x_8440:
[----:B------:R-:W-:Y:S05]  /*3ed0*/  BSYNC B1 ;  /* 0x0000000000017941 */ /* 0x000fea0003800000 */
.L_x_8439:
        /* <DEDUP_REMOVED lines=10> */
.L_x_8422:
[----:B------:R-:W-:-:S06]  /*3f80*/  UISETP.NE.AND UP0, UPT, UR37, 0x3, UPT ;  /* 0x000000032500788c */ /* 0x000fcc000bf05270 */
[----:B------:R-:W-:-:S13]  /*3f90*/  PLOP3.LUT P0, PT, PT, PT, UP0, 0x80, 0x0 ;  /* 0x000000000000781c */ /* 0x000fda0003f0f008 */
[----:B------:R-:W-:Y:S05]  /*3fa0*/  @!P0 BRA `(.L_x_8441) ;  /* 0x0000000000048947 */ /* 0x000fea0003800000 */
[----:B------:R-:W-:Y:S01]  /*3fb0*/  BPT.TRAP 0x1 ;  /* 0x000000040000795c */ /* 0x000fe20000300000 */
.L_x_8441:
        /* <DEDUP_REMOVED lines=8> */
.L_x_8749:
[----:B------:R-:W-:Y:S05]  /*4040*/  BSYNC B1 ;  /* 0x0000000000017941 */ /* 0x000fea0003800000 */
.L_x_8442:
        /* <DEDUP_REMOVED lines=12> */
.L_x_8429:
[----:B------:R-:W-:Y:S05]  /*4110*/  BSYNC B0 ;  /* 0x0000000000007941 */ /* 0x000fea0003800000 */
.L_x_8421:
        /* <DEDUP_REMOVED lines=17> */
.L_x_8445:
[----:B------:R-:W-:Y:S05]  /*4230*/  BSYNC B0 ;  /* 0x0000000000007941 */ /* 0x000fea0003800000 */
.L_x_8444:
[----:B------:R-:W2:Y:S01]  /*4240*/  SYNCS.PHASECHK.TRANS64.TRYWAIT P0, [R75+URZ+0x388b0], R76 ;  /* 0x0388b04c4b0075a7 */ /* 0x000ea2000800017f */
[----:B------:R-:W-:Y:S04]  /*4250*/  BSSY B0, `(.L_x_8446) ;  /* 0x0000002000007945 */ /* 0x000fe80003800000 */
[----:B--2---:R-:W-:Y:S05]  /*4260*/  @!P0 BRA `(.L_x_8447) ;  /* 0x000001f800e08947 */ /* 0x004fea0003800000 */
.L_x_8750:
[----:B------:R-:W-:Y:S05]  /*4270*/  BSYNC B0 ;  /* 0x0000000000007941 */ /* 0x000fea0003800000 */
.L_x_8446:
        /* <DEDUP_REMOVED lines=82> */
.L_x_8449:
[----:B------:R-:W-:Y:S05]  /*47a0*/  BSYNC B0 ;  /* 0x0000000000007941 */ /* 0x000fea0003800000 */
.L_x_8448:
        /* <DEDUP_REMOVED lines=17> */
.L_x_8416:
[----:B------:R-:W-:Y:S04]  /*48c0*/  BSSY B0, `(.L_x_8451) ;  /* 0x0000004000007945 */ /* 0x000fe80003800000 */
[----:B------:R-:W-:Y:S05]  /*48d0*/  @P0 BRA `(.L_x_8452) ;  /* 0x0000000000080947 */ /* 0x000fea0003800000 */
[----:B------:R-:W1:Y:S02]  /*48e0*/  FENCE.VIEW.ASYNC.G ;  /* 0x00000000000073c6 */ /* 0x000e640000000100 */
[----:B-1----:R-:W-:Y:S06]  /*48f0*/  BAR.ARV 0xc, 0x180 ;  /* 0x0306000000007b1d */ /* 0x002fec0000002000 */
.L_x_8452:
[----:B------:R-:W-:Y:S05]  /*4900*/  BSYNC B0 ;  /* 0x0000000000007941 */ /* 0x000fea0003800000 */
.L_x_8451:
[----:B------:R-:W-:Y:S01]  /*4910*/  UISETP.NE.AND UP0, UPT, UR38, 0x1, UPT ;  /* 0x000000012600788c */ /* 0x000fe2000bf05270 */
[----:B------:R-:W-:Y:S05]  /*4920*/  BSSY B7, `(.L_x_8453) ;  /* 0x0000fd1000077945 */ /* 0x000fea0003800000 */
[----:B------:R-:W-:-:S13]  /*4930*/  PLOP3.LUT P0, PT, PT, PT, UP0, 0x80, 0x0 ;  /* 0x000000000000781c */ /* 0x000fda0003f0f008 */
[----:B------:R-:W-:Y:S05]  /*4940*/  @!P0 BRA `(.L_x_8454) ;  /* 0x0000002000188947 */ /* 0x000fea0003800000 */
[----:B------:R-:W1:Y:S01]  /*4950*/  LDC R0, c[0x0][0x448] ;  /* 0x00011200ff007b82 */ /* 0x000e620000000800 */
[----:B------:R-:W-:Y:S01]  /*4960*/  VIADD R3, R194, 0x3f ;  /* 0x0000003fc2037836 */ /* 0x000fe20000000000 */
[----:B------:R-:W-:Y:S01]  /*4970*/  BSSY B0, `(.L_x_8455) ;  /* 0x000002a000007945 */ /* 0x000fe20003800000 */
[----:B-1----:R-:W-:-:S13]  /*4980*/  ISETP.NE.AND P0, PT, R0, 0x1, PT ;  /* 0x000000010000780c */ /* 0x002fda0003f05270 */
[----:B------:R-:W1:Y:S08]  /*4990*/  @P0 LDC R0, c[0x0][0x44c] ;  /* 0x00011300ff000b82 */ /* 0x000e700000000800 */
[----:B------:R-:W2:Y:S01]  /*49a0*/  @P0 LDC R5, c[0x0][0x450] ;  /* 0x00011400ff050b82 */ /* 0x000ea20000000800 */
[----:B-1----:R-:W-:-:S05]  /*49b0*/  @P0 IMAD.HI.U32 R0, R3, R0, RZ ;  /* 0x0000000003000227 */ /* 0x002fca00078e00ff */
[----:B--2---:R-:W-:Y:S01]  /*49c0*/  @P0 SHF.R.U32.HI R3, RZ, R5, R0 ;  /* 0x00000005ff030219 */ /* 0x004fe20000011600 */
[----:B------:R-:W-:-:S04]  /*49d0*/  IMAD.MOV.U32 R5, RZ, RZ, RZ ;  /* 0x000000ffff057224 */ /* 0x000fc800078e00ff */
        /* <DEDUP_REMOVED lines=35> */
.L_x_8456:
[----:B------:R-:W-:Y:S05]  /*4c10*/  BSYNC B0 ;  /* 0x0000000000007941 */ /* 0x000fea0003800000 */
.L_x_8455:
        /* <DEDUP_REMOVED lines=144> */
.L_x_8460:
        /* <DEDUP_REMOVED lines=185> */
.L_x_8459:
[----:B------:R-:W-:Y:S05]  /*60b0*/  BSYNC B0 ;  /* 0x0000000000007941 */ /* 0x000fea0003800000 */
.L_x_8458:
        /* <DEDUP_REMOVED lines=143> */
.L_x_8454:
        /* <DEDUP_REMOVED lines=45> */
.L_x_8462:
[----:B------:R-:W-:Y:S05]  /*6c80*/  BSYNC B0 ;  /* 0x0000000000007941 */ /* 0x000fea0003800000 */
.L_x_8461:
        /* <DEDUP_REMOVED lines=100> */
.L_x_8464:
[----:B------:R-:W-:Y:S05]  /*72d0*/  BSYNC B6 ;  /* 0x0000000000067941 */ /* 0x000fea0003800000 */
.L_x_8463:
        /* <DEDUP_REMOVED lines=12> */
.L_x_8468:
[----:B-1----:R1:W2:Y:S02]  /*73a0*/  SYNCS.PHASECHK.TRANS64.TRYWAIT P0, [R2+URZ+0x38800], R3 ;  /* 0x03880003020075a7 */ /* 0x0022a4000800017f */
[----:B--2---:R-:W-:Y:S05]  /*73b0*/  @!P0 NANOSLEEP.SYNCS 0x989680 ;  /* 0x009896800000895d */ /* 0x004fea0003900000 */
[----:B------:R-:W2:Y:S02]  /*73c0*/  @!P0 SYNCS.PHASECHK.TRANS64 P0, [R2+URZ+0x38800], R3 ;  /* 0x03880003020085a7 */ /* 0x000ea4000800007f */
[----:B--2---:R-:W-:Y:S05]  /*73d0*/  @!P0 BRA `(.L_x_8468) ;  /* 0xfffffffc00f08947 */ /* 0x004fea000383ffff */
.L_x_8467:
[----:B------:R-:W-:Y:S05]  /*73e0*/  BSYNC B0 ;  /* 0x0000000000007941 */ /* 0x000fea0003800000 */
.L_x_8466:
[----:B------:R-:W-:Y:S05]  /*73f0*/  BRA `(.L_x_8469) ;  /* 0x0000002c000c7947 */ /* 0x000fea0003800000 */
.L_x_8465:
        /* <DEDUP_REMOVED lines=31> */
.L_x_8471:
[----:B------:R-:W-:Y:S05]  /*75f0*/  BSYNC B6 ;  /* 0x0000000000067941 */ /* 0x000fea0003800000 */
.L_x_8470:
        /* <DEDUP_REMOVED lines=45> */
.L_x_8756:
        /* <DEDUP_REMOVED lines=29> */
.L_x_8476:
[----:B------:R-:W-:Y:S05]  /*7aa0*/  BSYNC B1 ;  /* 0x0000000000017941 */ /* 0x000fea0003800000 */
.L_x_8475:
        /* <DEDUP_REMOVED lines=21> */
.L_x_8762:
[----:B------:R-:W-:Y:S01]  /*7c00*/  VIADD R34, R34, 0x20 ;  /* 0x0000002022227836 */ /* 0x000fe20000000000 */
[----:B------:R-:W-:Y:S01]  /*7c10*/  LEA.HI R0, R229, R229, RZ, 0x1 ;  /* 0x000000e5e5007211 */ /* 0x000fe200078f08ff */
[----:B------:R-:W-:Y:S01]  /*7c20*/  BSSY B1, `(.L_x_8478) ;  /* 0x0000021000017945 */ /* 0x000fe20003800000 */
[----:B-1----:R-:W-:Y:S01]  /*7c30*/  IMAD.SHL.U32 R33, R189, 0x40, RZ ;  /* 0x00000040bd217824 */ /* 0x002fe200078e00ff */
        /* <DEDUP_REMOVED lines=20> */
[----:B------:R-:W-:-:S03]  /*7d80*/  CS2R R12, SRZ ;  /* 0x00000000000c7805 */ /* 0x000fc6000001ff00 */
[-C--:B0-----:R-:W-:Y:S02]  /*7d90*/  @!P3 IADD3 R4, P0, R6, R9.reuse, RZ ;  /* 0x000000090604b210 */ /* 0x081fe40007f1e0ff */
[----:B------:R-:W-:Y:S01]  /*7da0*/  @!P3 IADD3 R6, P1, R30, R9, RZ ;  /* 0x000000091e06b210 */ /* 0x000fe20007f3e0ff */
[----:B------:R-:W-:Y:S01]  /*7db0*/  @!P2 IMAD.WIDE R30, R184, 0x2, R10 ;  /* 0x00000002b81ea825 */ /* 0x000fe200078e020a */
[----:B------:R-:W-:Y:S02]  /*7dc0*/  CS2R R8, SRZ ;  /* 0x0000000000087805 */ /* 0x000fe4000001ff00 */
[----:B------:R-:W-:Y:S01]  /*7dd0*/  CS2R R10, SRZ ;  /* 0x00000000000a7805 */ /* 0x000fe2000001ff00 */
[--C-:B------:R-:W-:Y:S02]  /*7de0*/  @!P3 IMAD.X R5, R3, 0x1, R32.reuse, P0 ;  /* 0x000000010305b824 */ /* 0x100fe400000e0620 */
[----:B------:R-:W-:Y:S01]  /*7df0*/  @!P3 IMAD.X R7, R7, 0x1, R32, P1 ;  /* 0x000000010707b824 */ /* 0x000fe200008e0620 */
[----:B------:R1:W5:Y:S04]  /*7e00*/  @!P2 LD.E.64 R8, desc[UR42][R30.64] ;  /* 0x0000002a1e08a980 */ /* 0x000368000c101b00 */
[----:B------:R1:W5:Y:S04]  /*7e10*/  @!P3 LD.E.64 R12, desc[UR42][R4.64] ;  /* 0x0000002a040cb980 */ /* 0x000368000c101b00 */
[----:B------:R1:W5:Y:S02]  /*7e20*/  @!P3 LD.E.64 R10, desc[UR42][R6.64] ;  /* 0x0000002a060ab980 */ /* 0x000364000c101b00 */
.L_x_8479:
[----:B------:R-:W-:Y:S05]  /*7e30*/  BSYNC B1 ;  /* 0x0000000000017941 */ /* 0x000fea0003800000 */
.L_x_8478:
[----:B------:R-:W0:Y:S01]  /*7e40*/  SYNCS.PHASECHK.TRANS64.TRYWAIT P0, [R2+URZ+0x38800], R35 ;  /* 0x03880023020075a7 */ /* 0x000e22000800017f */
[----:B------:R-:W-:Y:S01]  /*7e50*/  LOP3.LUT R33, R33, 0x1c0, RZ, 0xc0, !PT ;  /* 0x000001c021217812 */ /* 0x000fe200078ec0ff */
[----:B-1---5:R-:W-:Y:S01]  /*7e60*/  IMAD.MOV.U32 R5, RZ, RZ, R8 ;  /* 0x000000ffff057224 */ /* 0x022fe200078e0008 */
[----:B------:R-:W-:Y:S01]  /*7e70*/  VIADDMNMX R32, R37, -R194, 0x40, PT ;  /* 0x0000004025207446 */ /* 0x000fe200038009c2 */
[----:B----4-:R-:W-:Y:S01]  /*7e80*/  IMAD.MOV.U32 R7, RZ, RZ, R14 ;  /* 0x000000ffff077224 */ /* 0x010fe200078e000e */
[C---:B--2---:R-:W-:Y:S01]  /*7e90*/  LOP3.LUT R3, R33.reuse, 0x18, R16, 0xf8, !PT ;  /* 0x0000001821037812 */ /* 0x044fe200078ef810 */
[----:B---3--:R-:W-:Y:S01]  /*7ea0*/  IMAD.MOV.U32 R6, RZ, RZ, R11 ;  /* 0x000000ffff067224 */ /* 0x008fe200078e000b */
        /* <DEDUP_REMOVED lines=14> */
[----:B0-----:R-:W-:-:S03]  /*7f90*/  IMAD R30, R3, 0x2, R2 ;  /* 0x00000002031e7824 */ /* 0x001fc600078e0202 */
[----:B------:R-:W-:Y:S01]  /*7fa0*/  PRMT R48, R4, 0x5410, R5 ;  /* 0x0000541004307816 */ /* 0x000fe20000000005 */
[----:B------:R-:W-:Y:S02]  /*7fb0*/  IMAD.MOV.U32 R5, RZ, RZ, R13 ;  /* 0x000000ffff057224 */ /* 0x000fe400078e000d */
[C---:B------:R-:W-:Y:S02]  /*7fc0*/  VIADD R4, R30.reuse, 0x20400 ;  /* 0x000204001e047836 */ /* 0x040fe40000000000 */
[----:B------:R-:W-:Y:S01]  /*7fd0*/  VIADD R3, R30, 0x20440 ;  /* 0x000204401e037836 */ /* 0x000fe20000000000 */
[----:B------:R-:W-:Y:S06]  /*7fe0*/  @!P0 BRA `(.L_x_8481) ;  /* 0x000001c0007c8947 */ /* 0x000fec0003800000 */
.L_x_8763:
[----:B------:R-:W-:Y:S05]  /*7ff0*/  BSYNC B1 ;  /* 0x0000000000017941 */ /* 0x000fea0003800000 */
.L_x_8480:
        /* <DEDUP_REMOVED lines=51> */
.L_x_8485:
[----:B------:R-:W-:Y:S05]  /*8330*/  BSYNC B2 ;  /* 0x0000000000027941 */ /* 0x000fea0003800000 */
.L_x_8484:
        /* <DEDUP_REMOVED lines=43> */
.L_x_8483:
[----:B------:R-:W-:Y:S05]  /*85f0*/  BSYNC B1 ;  /* 0x0000000000017941 */ /* 0x000fea0003800000 */
.L_x_8482:
        /* <DEDUP_REMOVED lines=50> */
.L_x_8488:
[----:B------:R-:W-:Y:S05]  /*8920*/  BSYNC B1 ;  /* 0x0000000000017941 */ /* 0x000fea0003800000 */
.L_x_8487:
[----:B------:R-:W-:Y:S05]  /*8930*/  @P1 BRA `(.L_x_8486) ;  /* 0x0000001400981947 */ /* 0x000fea0003800000 */
[----:B-1----:R-:W1:Y:S01]  /*8940*/  LDS.128 R4, [R3+0x1000] ;  /* 0x0010000003047984 */ /* 0x002e620000000c00 */
[----:B------:R-:W-:Y:S01]  /*8950*/  SHF.R.U64 R25, R12, 0x10, R13 ;  /* 0x000000100c197819 */ /* 0x000fe2000000120d */
[----:B------:R-:W-:Y:S01]  /*8960*/  HADD2.F32 R12, -RZ, R48.H1_H1 ;  /* 0x30000030ff0c7230 */ /* 0x000fe20000004100 */
[----:B------:R-:W-:Y:S01]  /*8970*/  SHF.R.U32.HI R14, RZ, 0x10, R11 ;  /* 0x00000010ff0e7819 */ /* 0x000fe2000001160b */
[----:B------:R-:W-:Y:S01]  /*8980*/  HADD2.F32 R33, -RZ, R33.H0_H0 ;  /* 0x20000021ff217230 */ /* 0x000fe20000004100 */
[----:B------:R-:W-:Y:S02]  /*8990*/  SHF.R.U32.HI R13, RZ, 0x10, R13 ;  /* 0x00000010ff0d7819 */ /* 0x000fe4000001160d */
[----:B------:R-:W-:Y:S01]  /*89a0*/  SHF.R.U64 R21, R10, 0x10, R11 ;  /* 0x000000100a157819 */ /* 0x000fe2000000120b */
[----:B------:R-:W-:Y:S02]  /*89b0*/  HADD2.F32 R14, -RZ, R14.H0_H0 ;  /* 0x2000000eff0e7230 */ /* 0x000fe40000004100 */
[----:B------:R-:W-:-:S02]  /*89c0*/  HADD2.F32 R13, -RZ, R13.H0_H0 ;  /* 0x2000000dff0d7230 */ /* 0x000fc40000004100 */
[--C-:B-1----:R-:W-:Y:S02]  /*89d0*/  HADD2.F32 R11, -RZ, R7.reuse.H1_H1 ;  /* 0x30000007ff0b7230 */ /* 0x102fe40000004100 */
[----:B------:R-:W-:Y:S02]  /*89e0*/  HADD2.F32 R10, -RZ, R7.H0_H0 ;  /* 0x20000007ff0a7230 */ /* 0x000fe40000004100 */
[--C-:B------:R-:W-:Y:S02]  /*89f0*/  HADD2.F32 R7, -RZ, R4.reuse.H0_H0 ;  /* 0x20000004ff077230 */ /* 0x100fe40000004100 */
[C---:B------:R-:W-:Y:S01]  /*8a00*/  FMUL.FTZ R15, R11.reuse, R14 ;  /* 0x0000000e0b0f7220 */ /* 0x040fe20000410000 */
[----:B------:R-:W-:Y:S01]  /*8a10*/  FMUL.FTZ R11, R11, R13 ;  /* 0x0000000d0b0b7220 */ /* 0x000fe20000410000 */
[----:B------:R-:W-:Y:S02]  /*8a20*/  HADD2.F32 R4, -RZ, R4.H1_H1 ;  /* 0x30000004ff047230 */ /* 0x000fe40000004100 */
[----:B------:R-:W-:-:S02]  /*8a30*/  HADD2.F32 R8, -RZ, R6.H0_H0 ;  /* 0x20000006ff087230 */ /* 0x000fc40000004100 */
[----:B------:R-:W-:Y:S01]  /*8a40*/  FFMA.FTZ R24, R10, R14, R11 ;  /* 0x0000000e0a187223 */ /* 0x000fe2000001000b */
[----:B------:R-:W-:Y:S02]  /*8a50*/  HADD2.F32 R9, -RZ, R6.H1_H1 ;  /* 0x30000006ff097230 */ /* 0x000fe40000004100 */
[----:B------:R-:W-:Y:S01]  /*8a60*/  FMUL.FTZ R20, R4, R33 ;  /* 0x0000002104147220 */ /* 0x000fe20000410000 */
[----:B------:R-:W-:Y:S02]  /*8a70*/  HADD2.F32 R11, -RZ, R31.H0_H0 ;  /* 0x2000001fff0b7230 */ /* 0x000fe40000004100 */
[----:B------:R-:W-:Y:S01]  /*8a80*/  FFMA.FTZ R15, R10, R13, -R15 ;  /* 0x0000000d0a0f7223 */ /* 0x000fe2000001080f */
[----:B------:R-:W-:Y:S02]  /*8a90*/  HADD2.F32 R6, -RZ, R5.H0_H0 ;  /* 0x20000005ff067230 */ /* 0x000fe40000004100 */
[----:B------:R-:W-:Y:S01]  /*8aa0*/  FMUL.FTZ R14, R4, R12 ;  /* 0x0000000c040e7220 */ /* 0x000fe20000410000 */
[----:B------:R-:W-:-:S02]  /*8ab0*/  HADD2.F32 R31, -RZ, R31.H1_H1 ;  /* 0x3000001fff1f7230 */ /* 0x000fc40000004100 */
[C---:B------:R-:W-:Y:S01]  /*8ac0*/  FFMA.FTZ R20, R7.reuse, R12, -R20 ;  /* 0x0000000c07147223 */ /* 0x040fe20000010814 */
[----:B------:R-:W-:Y:S02]  /*8ad0*/  HADD2.F32 R5, -RZ, R5.H1_H1 ;  /* 0x30000005ff057230 */ /* 0x000fe40000004100 */
[----:B------:R-:W-:Y:S01]  /*8ae0*/  FFMA.FTZ R33, R7, R33, R14 ;  /* 0x0000002107217223 */ /* 0x000fe2000001000e */
        /* <DEDUP_REMOVED lines=14> */
[----:B------:R2:W-:Y:S01]  /*8bd0*/  STS.128 [R3+0x1000], R4 ;  /* 0x0010000403007388 */ /* 0x0005e20000000c00 */
[----:B------:R-:W-:Y:S05]  /*8be0*/  BRA `(.L_x_8486) ;  /* 0x0000001000ec7947 */ /* 0x000fea0003800000 */
.L_x_8473:
        /* <DEDUP_REMOVED lines=34> */
.L_x_8769:
        /* <DEDUP_REMOVED lines=15> */
.L_x_8491:
[----:B------:R-:W-:Y:S05]  /*8f00*/  BSYNC B1 ;  /* 0x0000000000017941 */ /* 0x000fea0003800000 */
.L_x_8490:
        /* <DEDUP_REMOVED lines=23> */
.L_x_8775:
        /* <DEDUP_REMOVED lines=23> */
.L_x_8494:
[----:B------:R-:W-:Y:S05]  /*91f0*/  BSYNC B1 ;  /* 0x0000000000017941 */ /* 0x000fea0003800000 */
.L_x_8493:
        /* <DEDUP_REMOVED lines=20> */
.L_x_8776:
[----:B------:R-:W-:Y:S05]  /*9340*/  BSYNC B1 ;  /* 0x0000000000017941 */ /* 0x000fea0003800000 */
.L_x_8495:
        /* <DEDUP_REMOVED lines=25> */
[----:B------:R-:W-:Y:S01]  /*94e0*/  SHF.R.U32.HI R54, RZ, 0x10, R27 ;  /* 0x00000010ff367819 */ /* 0x000fe2000001161b */
[----:B------:R-:W-:Y:S01]  /*94f0*/  HADD2.F32 R42, -RZ, R42.H0_H0 ;  /* 0x2000002aff2a7230 */ /* 0x000fe20000004100 */
[----:B------:R-:W0:Y:S04]  /*9500*/  LDS.128 R32, [R39+0x20400] ;  /* 0x0204000027207984 */ /* 0x000e280000000c00 */
[----:B------:R-:W1:Y:S01]  /*9510*/  LDS.128 R12, [R38+0x20400] ;  /* 0x02040000260c7984 */ /* 0x000e620000000c00 */
[----:B0-----:R-:W-:-:S02]  /*9520*/  HADD2.F32 R29, -RZ, R33.H0_H0 ;  /* 0x20000021ff1d7230 */ /* 0x001fc40000004100 */
[----:B------:R-:W-:Y:S02]  /*9530*/  HADD2.F32 R33, -RZ, R33.H1_H1 ;  /* 0x30000021ff217230 */ /* 0x000fe40000004100 */
[--C-:B-1----:R-:W-:Y:S02]  /*9540*/  HADD2.F32 R24, -RZ, R13.reuse.H0_H0 ;  /* 0x2000000dff187230 */ /* 0x102fe40000004100 */
[C---:B------:R-:W-:Y:S01]  /*9550*/  FMUL.FTZ R45, R29.reuse, R43 ;  /* 0x0000002b1d2d7220 */ /* 0x040fe20000410000 */
[-C--:B------:R-:W-:Y:S01]  /*9560*/  FMUL.FTZ R47, R29, R41.reuse ;  /* 0x000000291d2f7220 */ /* 0x080fe20000410000 */
[----:B------:R-:W-:Y:S02]  /*9570*/  HADD2.F32 R25, -RZ, R13.H1_H1 ;  /* 0x3000000dff197230 */ /* 0x000fe40000004100 */
[----:B------:R-:W-:Y:S01]  /*9580*/  FMUL.FTZ R50, R33, R42 ;  /* 0x0000002a21327220 */ /* 0x000fe20000410000 */
[----:B------:R-:W-:Y:S01]  /*9590*/  FFMA.FTZ R45, R24, R41, -R45 ;  /* 0x00000029182d7223 */ /* 0x000fe2000001082d */
[----:B------:R-:W-:-:S02]  /*95a0*/  HADD2.F32 R29, -RZ, R46.H0_H0 ;  /* 0x2000002eff1d7230 */ /* 0x000fc40000004100 */
[----:B------:R-:W-:Y:S01]  /*95b0*/  FFMA.FTZ R47, R24, R43, R47 ;  /* 0x0000002b182f7223 */ /* 0x000fe2000001002f */
[----:B------:R-:W-:Y:S02]  /*95c0*/  HADD2.F32 R31, -RZ, R35.H0_H0 ;  /* 0x20000023ff1f7230 */ /* 0x000fe40000004100 */
[-C--:B------:R-:W-:Y:S01]  /*95d0*/  FMUL.FTZ R46, R33, R44.reuse ;  /* 0x0000002c212e7220 */ /* 0x080fe20000410000 */
[----:B------:R-:W-:Y:S02]  /*95e0*/  HADD2.F32 R24, -RZ, R48.H0_H0 ;  /* 0x20000030ff187230 */ /* 0x000fe40000004100 */
[C---:B------:R-:W-:Y:S01]  /*95f0*/  FFMA.FTZ R50, R25.reuse, R44, R50 ;  /* 0x0000002c19327223 */ /* 0x040fe20000010032 */
[----:B------:R-:W-:Y:S02]  /*9600*/  HADD2.F32 R26, -RZ, R15.H0_H0 ;  /* 0x2000000fff1a7230 */ /* 0x000fe40000004100 */
[----:B------:R-:W-:Y:S01]  /*9610*/  FFMA.FTZ R48, R25, R42, -R46 ;  /* 0x0000002a19307223 */ /* 0x000fe2000001082e */
[----:B------:R-:W-:-:S02]  /*9620*/  HADD2.F32 R35, -RZ, R35.H1_H1 ;  /* 0x30000023ff237230 */ /* 0x000fc40000004100 */
[CC--:B------:R-:W-:Y:S01]  /*9630*/  FMUL.FTZ R33, R31.reuse, R29.reuse ;  /* 0x0000001d1f217220 */ /* 0x0c0fe20000410000 */
[----:B------:R-:W-:Y:S02]  /*9640*/  HADD2.F32 R46, -RZ, R49.H0_H0 ;  /* 0x20000031ff2e7230 */ /* 0x000fe40000004100 */
[-C--:B------:R-:W-:Y:S01]  /*9650*/  FMUL.FTZ R52, R31, R24.reuse ;  /* 0x000000181f347220 */ /* 0x080fe20000410000 */
[----:B------:R-:W-:Y:S02]  /*9660*/  HADD2.F32 R27, -RZ, R15.H1_H1 ;  /* 0x3000000fff1b7230 */ /* 0x000fe40000004100 */
[C---:B------:R-:W-:Y:S01]  /*9670*/  FFMA.FTZ R41, R26.reuse, R24, -R33 ;  /* 0x000000181a297223 */ /* 0x040fe20000010821 */
[----:B------:R-:W-:Y:S02]  /*9680*/  HADD2.F32 R42, -RZ, R54.H0_H0 ;  /* 0x20000036ff2a7230 */ /* 0x000fe40000004100 */
[----:B------:R-:W-:Y:S01]  /*9690*/  FFMA.FTZ R52, R26, R29, R52 ;  /* 0x0000001d1a347223 */ /* 0x000fe20000010034 */
[----:B------:R-:W-:-:S02]  /*96a0*/  HADD2.F32 R28, -RZ, R32.H0_H0 ;  /* 0x20000020ff1c7230 */ /* 0x000fc40000004100 */
[C---:B------:R-:W-:Y:S01]  /*96b0*/  FMUL.FTZ R44, R35.reuse, R46 ;  /* 0x0000002e232c7220 */ /* 0x040fe20000410000 */
[----:B------:R-:W-:Y:S02]  /*96c0*/  HADD2.F32 R26, -RZ, R58.H0_H0 ;  /* 0x2000003aff1a7230 */ /* 0x000fe40000004100 */
[-C--:B------:R-:W-:Y:S01]  /*96d0*/  FMUL.FTZ R54, R35, R42.reuse ;  /* 0x0000002a23367220 */ /* 0x080fe20000410000 */
[----:B------:R-:W-:Y:S02]  /*96e0*/  HADD2.F32 R24, -RZ, R59.H0_H0 ;  /* 0x2000003bff187230 */ /* 0x000fe40000004100 */
[----:B------:R-:W-:Y:S01]  /*96f0*/  FFMA.FTZ R44, R27, R42, -R44 ;  /* 0x0000002a1b2c7223 */ /* 0x000fe2000001082c */
[----:B------:R-:W-:Y:S02]  /*9700*/  HADD2.F32 R30, -RZ, R34.H0_H0 ;  /* 0x20000022ff1e7230 */ /* 0x000fe40000004100 */
[----:B------:R-:W-:Y:S01]  /*9710*/  FMUL.FTZ R42, R28, R26 ;  /* 0x0000001a1c2a7220 */ /* 0x000fe20000410000 */
[----:B------:R-:W-:-:S02]  /*9720*/  HADD2.F32 R29, -RZ, R58.H1_H1 ;  /* 0x3000003aff1d7230 */ /* 0x000fc40000004100 */
[----:B------:R-:W-:Y:S01]  /*9730*/  FMUL.FTZ R31, R28, R24 ;  /* 0x000000181c1f7220 */ /* 0x000fe20000410000 */
[----:B------:R-:W-:Y:S02]  /*9740*/  HADD2.F32 R13, -RZ, R12.H0_H0 ;  /* 0x2000000cff0d7230 */ /* 0x000fe40000004100 */
[----:B------:R-:W-:Y:S01]  /*9750*/  FFMA.FTZ R43, R27, R46, R54 ;  /* 0x0000002e1b2b7223 */ /* 0x000fe20000010036 */
[----:B------:R-:W-:Y:S02]  /*9760*/  HADD2.F32 R15, -RZ, R14.H0_H0 ;  /* 0x2000000eff0f7230 */ /* 0x000fe40000004100 */
[----:B------:R-:W-:Y:S01]  /*9770*/  FMUL.FTZ R28, R30, R29 ;  /* 0x0000001d1e1c7220 */ /* 0x000fe20000410000 */
[----:B------:R-:W-:Y:S02]  /*9780*/  HADD2.F32 R25, -RZ, R59.H1_H1 ;  /* 0x3000003bff197230 */ /* 0x000fe40000004100 */
[C---:B------:R-:W-:Y:S01]  /*9790*/  FFMA.FTZ R42, R13.reuse, R24, -R42 ;  /* 0x000000180d2a7223 */ /* 0x040fe2000001082a */
[----:B------:R-:W-:Y:S01]  /*97a0*/  FFMA.FTZ R24, R13, R26, R31 ;  /* 0x0000001a0d187223 */ /* 0x000fe2000001001f */
[----:B------:R-:W-:-:S02]  /*97b0*/  HADD2.F32 R32, -RZ, R32.H1_H1 ;  /* 0x30000020ff207230 */ /* 0x000fc40000004100 */
[----:B------:R-:W-:Y:S02]  /*97c0*/  HADD2.F32 R34, -RZ, R34.H1_H1 ;  /* 0x30000022ff227230 */ /* 0x000fe40000004100 */
[-C--:B------:R-:W-:Y:S01]  /*97d0*/  FMUL.FTZ R30, R30, R25.reuse ;  /* 0x000000191e1e7220 */ /* 0x080fe20000410000 */
[C---:B------:R-:W-:Y:S01]  /*97e0*/  FFMA.FTZ R28, R15.reuse, R25, -R28 ;  /* 0x000000190f1c7223 */ /* 0x040fe2000001081c */
[----:B------:R-:W-:Y:S02]  /*97f0*/  HADD2.F32 R27, -RZ, R53.H0_H0 ;  /* 0x20000035ff1b7230 */ /* 0x000fe40000004100 */
[----:B------:R-:W-:Y:S02]  /*9800*/  HADD2.F32 R31, -RZ, R51.H0_H0 ;  /* 0x20000033ff1f7230 */ /* 0x000fe40000004100 */
[----:B------:R-:W-:Y:S01]  /*9810*/  FFMA.FTZ R26, R15, R29, R30 ;  /* 0x0000001d0f1a7223 */ /* 0x000fe2000001001e */
[----:B------:R-:W-:Y:S02]  /*9820*/  HADD2.F32 R13, -RZ, R57.H0_H0 ;  /* 0x20000039ff0d7230 */ /* 0x000fe40000004100 */
[----:B------:R-:W-:Y:S01]  /*9830*/  FMUL.FTZ R15, R32, R27 ;  /* 0x0000001b200f7220 */ /* 0x000fe20000410000 */
[----:B------:R-:W-:-:S02]  /*9840*/  HADD2.F32 R25, -RZ, R55.H0_H0 ;  /* 0x20000037ff197230 */ /* 0x000fc40000004100 */
        /* <DEDUP_REMOVED lines=19> */
.L_x_8498:
[----:B------:R-:W-:Y:S05]  /*9980*/  BSYNC B1 ;  /* 0x0000000000017941 */ /* 0x000fea0003800000 */
.L_x_8497:
[----:B------:R-:W-:Y:S01]  /*9990*/  PRMT R33, R20, 0x5410, R21 ;  /* 0x0000541014217816 */ /* 0x000fe20000000015 */
[----:B------:R-:W-:Y:S06]  /*99a0*/  @P0 BRA `(.L_x_8486) ;  /* 0x00000004007c0947 */ /* 0x000fec0003800000 */
[----:B------:R-:W2:Y:S01]  /*99b0*/  LDL R44, [R1+0x74] ;  /* 0x00007400012c7983 */ /* 0x000ea20000100800 */
[----:B0-----:R-:W-:Y:S01]  /*99c0*/  IMAD.SHL.U32 R12, R3, 0x40, RZ ;  /* 0x00000040030c7824 */ /* 0x001fe200078e00ff */
[----:B------:R-:W-:Y:S01]  /*99d0*/  SHF.R.S32.HI R14, RZ, 0x1f, R3 ;  /* 0x0000001fff0e7819 */ /* 0x000fe20000011403 */
[--C-:B------:R-:W-:Y:S01]  /*99e0*/  HADD2.F32 R28, -RZ, R60.reuse.H0_H0 ;  /* 0x2000003cff1c7230 */ /* 0x100fe20000004100 */
[--C-:B------:R-:W-:Y:S01]  /*99f0*/  SHF.R.U64 R43, R8, 0x10, R9.reuse ;  /* 0x00000010082b7819 */ /* 0x100fe20000001209 */
[----:B------:R-:W-:Y:S01]  /*9a00*/  HADD2.F32 R20, -RZ, R60.H1_H1 ;  /* 0x3000003cff147230 */ /* 0x000fe20000004100 */
[----:B------:R-:W-:Y:S02]  /*9a10*/  LEA.HI R14, R14, R3, RZ, 0x3 ;  /* 0x000000030e0e7211 */ /* 0x000fe400078f18ff */
[----:B------:R-:W-:Y:S02]  /*9a20*/  LOP3.LUT R13, R12, 0x1c0, RZ, 0xc0, !PT ;  /* 0x000001c00c0d7812 */ /* 0x000fe400078ec0ff */
[----:B------:R-:W-:Y:S01]  /*9a30*/  SHF.R.U32.HI R21, RZ, 0x10, R9 ;  /* 0x00000010ff157819 */ /* 0x000fe20000011609 */
[----:B------:R-:W-:Y:S01]  /*9a40*/  IMAD.SHL.U32 R14, R14, 0x40, RZ ;  /* 0x000000400e0e7824 */ /* 0x000fe200078e00ff */
[----:B------:R-:W-:-:S02]  /*9a50*/  SHF.R.U32.HI R3, RZ, 0x3, R13 ;  /* 0x00000003ff037819 */ /* 0x000fc4000001160d */
[----:B------:R-:W-:Y:S02]  /*9a60*/  SHF.R.U64 R39, R4, 0x10, R5 ;  /* 0x0000001004277819 */ /* 0x000fe40000001205 */
[----:B------:R-:W-:Y:S02]  /*9a70*/  LOP3.LUT R36, R3, R36, R13, 0x1e, !PT ;  /* 0x0000002403247212 */ /* 0x000fe400078e1e0d */
[----:B------:R-:W-:Y:S02]  /*9a80*/  LOP3.LUT R3, R14, 0xfffffe00, RZ, 0xc0, !PT ;  /* 0xfffffe000e037812 */ /* 0x000fe400078ec0ff */
[----:B------:R-:W-:Y:S02]  /*9a90*/  SHF.R.U32.HI R30, RZ, 0x10, R5 ;  /* 0x00000010ff1e7819 */ /* 0x000fe40000011605 */
[--C-:B------:R-:W-:Y:S01]  /*9aa0*/  SHF.R.U64 R42, R10, 0x10, R11.reuse ;  /* 0x000000100a2a7819 */ /* 0x100fe2000000120b */
        /* <DEDUP_REMOVED lines=27> */
[----:B------:R-:W-:-:S02]  /*9c60*/  HADD2.F32 R21, -RZ, R37.H1_H1 ;  /* 0x30000025ff157230 */ /* 0x000fc40000004100 */
[-C--:B------:R-:W-:Y:S01]  /*9c70*/  FMUL.FTZ R28, R25, R20.reuse ;  /* 0x00000014191c7220 */ /* 0x080fe20000410000 */
[C---:B------:R-:W-:Y:S01]  /*9c80*/  FMUL.FTZ R25, R8.reuse, R9 ;  /* 0x0000000908197220 */ /* 0x040fe20000410000 */
[-C--:B------:R-:W-:Y:S01]  /*9c90*/  FMUL.FTZ R8, R8, R5.reuse ;  /* 0x0000000508087220 */ /* 0x080fe20000410000 */
[C---:B------:R-:W-:Y:S01]  /*9ca0*/  FFMA.FTZ R29, R13.reuse, R20, -R36 ;  /* 0x000000140d1d7223 */ /* 0x040fe20000010824 */
[----:B------:R-:W-:Y:S01]  /*9cb0*/  FFMA.FTZ R31, R13, R30, R28 ;  /* 0x0000001e0d1f7223 */ /* 0x000fe2000001001c */
[C---:B------:R-:W-:Y:S01]  /*9cc0*/  FFMA.FTZ R25, R4.reuse, R5, -R25 ;  /* 0x0000000504197223 */ /* 0x040fe20000010819 */
[----:B------:R-:W-:Y:S02]  /*9cd0*/  HADD2.F32 R5, -RZ, R33.H0_H0 ;  /* 0x20000021ff057230 */ /* 0x000fe40000004100 */
        /* <DEDUP_REMOVED lines=44> */
.L_x_8486:
[----:B------:R-:W-:Y:S05]  /*9fa0*/  BSYNC B0 ;  /* 0x0000000000007941 */ /* 0x000fea0003800000 */
.L_x_8472:
[----:B------:R-:W-:Y:S01]  /*9fb0*/  @!PT LDS RZ, [RZ] ;  /* 0x00000000fffff984 */ /* 0x000fe20000000800 */
[----:B------:R-:W-:Y:S01]  /*9fc0*/  @!PT LDS RZ, [RZ] ;  /* 0x00000000fffff984 */ /* 0x000fe20000000800 */
[----:B------:R-:W-:Y:S01]  /*9fd0*/  @!PT LDS RZ, [RZ] ;  /* 0x00000000fffff984 */ /* 0x000fe20000000800 */
[----:B------:R-:W-:Y:S01]  /*9fe0*/  @!PT LDS RZ, [RZ] ;  /* 0x00000000fffff984 */ /* 0x000fe20000000800 */
[----:B------:R3:W-:Y:S06]  /*9ff0*/  MEMBAR.ALL.CTA ;  /* 0x0000000000007992 */ /* 0x0007ec0000008000 */
[----:B---3--:R-:W3:Y:S01]  /*a000*/  FENCE.VIEW.ASYNC.S ;  /* 0x00000000000073c6 */ /* 0x008ee20000000000 */
[----:B------:R-:W-:Y:S05]  /*a010*/  WARPSYNC.ALL ;  /* 0x0000000000007948 */ /* 0x000fea0003800000 */
[----:B---3--:R-:W-:Y:S06]  /*a020*/  BAR.SYNC.DEFER_BLOCKING 0xd, 0x80 ;  /* 0x0342000000007b1d */ /* 0x008fec0000010000 */
.L_x_8469:
[----:B012---:R-:W-:-:S05]  /*a030*/  IMAD.U32 R3, RZ, RZ, UR37 ;  /* 0x00000025ff037e24 */ /* 0x007fca000f8e00ff */
[----:B------:R-:W-:-:S13]  /*a040*/  ISETP.NE.AND P0, PT, R3, 0x3, PT ;  /* 0x000000030300780c */ /* 0x000fda0003f05270 */
[----:B------:R-:W-:Y:S05]  /*a050*/  @!P0 BRA `(.L_x_8499) ;  /* 0x0000000000048947 */ /* 0x000fea0003800000 */
[----:B------:R-:W-:Y:S01]  /*a060*/  BPT.TRAP 0x1 ;  /* 0x000000040000795c */ /* 0x000fe20000300000 */
.L_x_8499:
[----:B------:R-:W-:Y:S01]  /*a070*/  IMAD R169, R18, 0x8, R2 ;  /* 0x0000000812a97824 */ /* 0x000fe200078e0202 */
[----:B------:R-:W-:-:S04]  /*a080*/  SHF.L.U32 R14, R19, 0x1f, RZ ;  /* 0x0000001f130e7819 */ /* 0x000fc800000006ff */
[----:B------:R0:W1:Y:S01]  /*a090*/  SYNCS.PHASECHK.TRANS64.TRYWAIT P1, [R169+URZ+0x38830], R14 ;  /* 0x0388300ea90075a7 */ /* 0x000062000802017f */
[----:B------:R-:W-:Y:S05]  /*a0a0*/  @!P0 BRA `(.L_x_8500) ;  /* 0x0000000000048947 */ /* 0x000fea0003800000 */
[----:B------:R-:W-:Y:S01]  /*a0b0*/  BPT.TRAP 0x1 ;  /* 0x000000040000795c */ /* 0x000fe20000300000 */
.L_x_8500:
        /* <DEDUP_REMOVED lines=10> */
.L_x_8501:
[----:B------:R-:W-:Y:S01]  /*a160*/  IMAD R6, R18, 0x200, R15 ;  /* 0x0000020012067824 */ /* 0x000fe200078e020f */
[----:B------:R-:W-:Y:S01]  /*a170*/  LOP3.LUT R4, R4, 0x10000, RZ, 0xfc, !PT ;  /* 0x0001000004047812 */ /* 0x000fe200078efcff */
[----:B------:R-:W-:Y:S01]  /*a180*/  IMAD.MOV.U32 R5, RZ, RZ, 0x40000040 ;  /* 0x40000040ff057424 */ /* 0x000fe200078e00ff */
[----:B------:R-:W-:Y:S05]  /*a190*/  WARPSYNC.ALL ;  /* 0x0000000000007948 */ /* 0x000fea0003800000 */
[----:B------:R-:W-:Y:S01]  /*a1a0*/  IMAD.MOV.U32 R7, RZ, RZ, 0x40000040 ;  /* 0x40000040ff077424 */ /* 0x000fe200078e00ff */
[C---:B------:R-:W-:Y:S01]  /*a1b0*/  R2UR UR4, R4.reuse ;  /* 0x00000000040472ca */ /* 0x040fe200000e0000 */
[----:B------:R-:W-:Y:S01]  /*a1c0*/  WARPGROUP.ARRIVE ;  /* 0x00000000000079c5 */ /* 0x000fe20000000000 */
[----:B------:R-:W-:Y:S01]  /*a1d0*/  R2UR UR5, R5 ;  /* 0x00000000050572ca */ /* 0x000fe200000e0000 */
[----:B------:R-:W-:Y:S01]  /*a1e0*/  VIADD R12, R4, 0x2 ;  /* 0x00000002040c7836 */ /* 0x000fe20000000000 */
[C---:B------:R-:W-:Y:S01]  /*a1f0*/  R2UR UR6, R6.reuse ;  /* 0x00000000060672ca */ /* 0x040fe200000e0000 */
[----:B------:R-:W-:Y:S01]  /*a200*/  VIADD R8, R6, 0x2 ;  /* 0x0000000206087836 */ /* 0x000fe20000000000 */
[----:B------:R-:W-:Y:S01]  /*a210*/  R2UR UR7, R7 ;  /* 0x00000000070772ca */ /* 0x000fe200000e0000 */
[----:B------:R-:W-:Y:S01]  /*a220*/  IMAD.MOV.U32 R13, RZ, RZ, 0x40000040 ;  /* 0x40000040ff0d7424 */ /* 0x000fe200078e00ff */
[----:B------:R-:W-:Y:S01]  /*a230*/  SHF.L.U32 R3, R0, 0x1f, RZ ;  /* 0x0000001f00037819 */ /* 0x000fe200000006ff */
[----:B------:R-:W-:Y:S01]  /*a240*/  IMAD.MOV.U32 R9, RZ, RZ, 0x40000040 ;  /* 0x40000040ff097424 */ /* 0x000fe200078e00ff */
[----:B------:R-:W-:Y:S01]  /*a250*/  BSSY B0, `(.L_x_8503) ;  /* 0x0000022000007945 */ /* 0x000fe20003800000 */
[----:B------:R-:W-:-:S02]  /*a260*/  VIADD R10, R4, 0x4 ;  /* 0x00000004040a7836 */ /* 0x000fc40000000000 */
[----:B------:R-:W-:Y:S02]  /*a270*/  IMAD.MOV.U32 R11, RZ, RZ, 0x40000040 ;  /* 0x40000040ff0b7424 */ /* 0x000fe400078e00ff */
[----:B------:R-:W-:-:S04]  /*a280*/  IMAD.MOV.U32 R7, RZ, RZ, 0x40000040 ;  /* 0x40000040ff077424 */ /* 0x000fc800078e00ff */
[----:B------:R-:W-:Y:S01]  /*a290*/  HGMMA.64x64x16.F32 R24, gdesc[UR4], RZ, !UPT, gsb0 ;  /* 0x00e00000041879f0 */ /* 0x000fe2000c0008ff */
[----:B------:R-:W-:Y:S02]  /*a2a0*/  R2UR UR4, R12 ;  /* 0x000000000c0472ca */ /* 0x000fe400000e0000 */
[----:B------:R-:W-:Y:S02]  /*a2b0*/  R2UR UR5, R13 ;  /* 0x000000000d0572ca */ /* 0x000fe400000e0000 */
[----:B------:R-:W-:Y:S01]  /*a2c0*/  R2UR UR6, R8 ;  /* 0x00000000080672ca */ /* 0x000fe200000e0000 */
[C---:B------:R-:W-:Y:S01]  /*a2d0*/  VIADD R8, R6.reuse, 0x4 ;  /* 0x0000000406087836 */ /* 0x040fe20000000000 */
[----:B------:R-:W-:Y:S01]  /*a2e0*/  R2UR UR7, R9 ;  /* 0x00000000090772ca */ /* 0x000fe200000e0000 */
[----:B------:R-:W-:Y:S02]  /*a2f0*/  IMAD.MOV.U32 R9, RZ, RZ, 0x40000040 ;  /* 0x40000040ff097424 */ /* 0x000fe400078e00ff */
[----:B------:R-:W-:Y:S01]  /*a300*/  VIADD R6, R6, 0x6 ;  /* 0x0000000606067836 */ /* 0x000fe20000000000 */
[----:B------:R-:W-:-:S02]  /*a310*/  WARPGROUP.DEPBAR.LE gsb0, 0x0 ;  /* 0x00008000000079c5 */ /* 0x000fc40000010000 */
        /* <DEDUP_REMOVED lines=19> */
[----:B------:R-:W2:Y:S02]  /*a450*/  SYNCS.PHASECHK.TRANS64.TRYWAIT P1, [R2+URZ+0x38810], R3 ;  /* 0x03881003020075a7 */ /* 0x000ea4000802017f */
[----:B--2---:R-:W-:Y:S05]  /*a460*/  @!P1 BRA `(.L_x_8504) ;  /* 0x000001a000849947 */ /* 0x004fea0003800000 */
.L_x_8777:
[----:B------:R-:W-:Y:S05]  /*a470*/  BSYNC B0 ;  /* 0x0000000000007941 */ /* 0x000fea0003800000 */
.L_x_8503:
[----:B------:R-:W-:Y:S05]  /*a480*/  @!P0 BRA `(.L_x_8505) ;  /* 0x0000000000048947 */ /* 0x000fea0003800000 */
[----:B------:R-:W-:Y:S01]  /*a490*/  BPT.TRAP 0x1 ;  /* 0x000000040000795c */ /* 0x000fe20000300000 */
.L_x_8505:
[----:B------:R3:W4:Y:S01]  /*a4a0*/  SYNCS.PHASECHK.TRANS64.TRYWAIT P2, [R169+URZ+0x38850], R14 ;  /* 0x0388500ea90075a7 */ /* 0x000722000804017f */
[----:B------:R-:W-:Y:S05]  /*a4b0*/  @!P0 BRA `(.L_x_8506) ;  /* 0x0000000000048947 */ /* 0x000fea0003800000 */
[----:B------:R-:W-:Y:S01]  /*a4c0*/  BPT.TRAP 0x1 ;  /* 0x000000040000795c */ /* 0x000fe20000300000 */
.L_x_8506:
[----:B--2---:R-:W2:Y:S01]  /*a4d0*/  S2R R3, SR_TID.X ;  /* 0x0000000000037919 */ /* 0x004ea20000002100 */
[----:B------:R-:W-:Y:S01]  /*a4e0*/  VIADD R0, R2, 0x400 ;  /* 0x0000040002007836 */ /* 0x000fe20000000000 */
[----:B------:R-:W-:Y:S04]  /*a4f0*/  BSSY B0, `(.L_x_8507) ;  /* 0x0000008000007945 */ /* 0x000fe80003800000 */
[----:B------:R-:W-:-:S04]  /*a500*/  SHF.R.U32.HI R0, RZ, 0x4, R0 ;  /* 0x00000004ff007819 */ /* 0x000fc80000011600 */
[----:B------:R-:W-:Y:S02]  /*a510*/  LOP3.LUT R0, R0, 0x3fff, RZ, 0xc0, !PT ;  /* 0x00003fff00007812 */ /* 0x000fe400078ec0ff */
[----:B--2---:R-:W-:-:S04]  /*a520*/  LOP3.LUT R3, R3, 0x7f, RZ, 0xc0, !PT ;  /* 0x0000007f03037812 */ /* 0x004fc800078ec0ff */
[----:B------:R-:W-:Y:S01]  /*a530*/  ISETP.NE.AND P1, PT, R3, RZ, PT ;  /* 0x000000ff0300720c */ /* 0x000fe20003f25270 */
[----:B----4-:R-:W-:-:S12]  /*a540*/  @P2 BRA `(.L_x_8508) ;  /* 0x0000000000082947 */ /* 0x010fd80003800000 */
[----:B------:R-:W2:Y:S02]  /*a550*/  SYNCS.PHASECHK.TRANS64.TRYWAIT P2, [R169+URZ+0x38850], R14 ;  /* 0x0388500ea90075a7 */ /* 0x000ea4000804017f */
[----:B--2---:R-:W-:Y:S05]  /*a560*/  @!P2 BRA `(.L_x_8509) ;  /* 0x000001a00058a947 */ /* 0x004fea0003800000 */
.L_x_8508:
[----:B------:R-:W-:Y:S05]  /*a570*/  BSYNC B0 ;  /* 0x0000000000007941 */ /* 0x000fea0003800000 */
.L_x_8507:
[----:B------:R-:W-:Y:S05]  /*a580*/  WARPSYNC.ALL ;  /* 0x0000000000007948 */ /* 0x000fea0003800000 */
[----:B------:R-:W-:Y:S01]  /*a590*/  LOP3.LUT R190, R0, 0x10000, RZ, 0xfc, !PT ;  /* 0x0001000000be7812 */ /* 0x000fe200078efcff */
[----:B------:R-:W-:Y:S01]  /*a5a0*/  VIADD R0, R2, 0x26400 ;  /* 0x0002640002007836 */ /* 0x000fe20000000000 */
[----:B------:R-:W-:-:S03]  /*a5b0*/  WARPGROUP.ARRIVE ;  /* 0x00000000000079c5 */ /* 0x000fc60000000000 */
[----:B------:R-:W-:-:S03]  /*a5c0*/  IMAD R20, R18, 0x1000, R190 ;  /* 0x0000100012147824 */ /* 0x000fc600078e02be */
[----:B------:R-:W4:Y:S01]  /*a5d0*/  S2R R3, SR_TID.X ;  /* 0x0000000000037919 */ /* 0x000f220000002100 */
        /* <DEDUP_REMOVED lines=12> */
[----:B0123--:R-:W-:Y:S01]  /*a6a0*/  IMAD.MOV.U32 R14, RZ, RZ, 0x4 ;  /* 0x00000004ff0e7424 */ /* 0x00ffe200078e00ff */
[C---:B------:R-:W-:Y:S01]  /*a6b0*/  R2UR UR4, R6.reuse ;  /* 0x00000000060472ca */ /* 0x040fe200000e0000 */
[C---:B------:R-:W-:Y:S01]  /*a6c0*/  VIADD R60, R6.reuse, 0x2 ;  /* 0x00000002063c7836 */ /* 0x040fe20000000000 */
[----:B------:R-:W-:Y:S01]  /*a6d0*/  ULDC UR39, c[0x0][0xa80] ;  /* 0x0002a00000277ab9 */ /* 0x000fe20000000800 */
[----:B------:R-:W-:Y:S01]  /*a6e0*/  VIADD R21, R6, 0x800 ;  /* 0x0000080006157836 */ /* 0x000fe20000000000 */
[----:B------:R-:W-:Y:S01]  /*a6f0*/  ULDC UR40, c[0x0][0xa80] ;  /* 0x0002a00000287ab9 */ /* 0x000fe20000000800 */
[----:B------:R-:W-:Y:S01]  /*a700*/  IMAD.MOV.U32 R172, RZ, RZ, R194 ;  /* 0x000000ffffac7224 */ /* 0x000fe200078e00c2 */
[----:B------:R-:W-:Y:S01]  /*a710*/  BSSY B0, `(.L_x_8510) ;  /* 0x000061f000007945 */ /* 0x000fe20003800000 */
[----:B------:R-:W-:-:S06]  /*a720*/  IMAD.MOV.U32 R171, RZ, RZ, 0x40000040 ;  /* 0x40000040ffab7424 */ /* 0x000fcc00078e00ff */
        /* <DEDUP_REMOVED lines=9> */
[----:B----4-:R-:W-:-:S05]  /*a7c0*/  SHF.R.U32.HI R3, RZ, 0x7, R3 ;  /* 0x00000007ff037819 */ /* 0x010fca0000011603 */
[----:B------:R-:W0:Y:S02]  /*a7d0*/  SHFL.IDX PT, R0, R3, RZ, 0x1f ;  /* 0x00001fff03007589 */ /* 0x000e2400000e0000 */
[----:B0-----:R-:W-:-:S04]  /*a7e0*/  ISETP.GT.AND P2, PT, R0, 0x7f, PT ;  /* 0x0000007f0000780c */ /* 0x001fc80003f44270 */
        /* <DEDUP_REMOVED lines=179> */
[----:B------:R-:W-:-:S02]  /*b320*/  IMAD.MOV.U32 R21, RZ, RZ, 0x28 ;  /* 0x00000028ff157424 */ /* 0x000fc400078e00ff */
        /* <DEDUP_REMOVED lines=13> */
[----:B------:R-:W-:Y:S01]  /*b400*/  IMAD.MOV.U32 R61, RZ, RZ, 0x40000040 ;  /* 0x40000040ff3d7424 */ /* 0x000fe200078e00ff */
[CC--:B------:R-:W-:Y:S02]  /*b410*/  IADD3 R58, R21.reuse, R57.reuse, R6 ;  /* 0x00000039153a7210 */ /* 0x0c0fe40007ffe006 */
[----:B------:R-:W-:Y:S01]  /*b420*/  IADD3 R60, R21, R57, R20 ;  /* 0x00000039153c7210 */ /* 0x000fe20007ffe014 */
[----:B------:R-:W-:-:S02]  /*b430*/  VIADD R57, R20, 0xa00 ;  /* 0x00000a0014397836 */ /* 0x000fc40000000000 */
[----:B------:R-:W-:Y:S01]  /*b440*/  VIADD R21, R6, 0xa00 ;  /* 0x00000a0006157836 */ /* 0x000fe20000000000 */
        /* <DEDUP_REMOVED lines=140> */
[----:B------:R-:W0:Y:S01]  /*bd10*/  LDC R57, c[0x0][0x448] ;  /* 0x00011200ff397b82 */ /* 0x000e220000000800 */
[----:B------:R-:W-:-:S05]  /*bd20*/  IMAD.MOV.U32 R14, RZ, RZ, 0x40 ;  /* 0x00000040ff0e7424 */ /* 0x000fca00078e00ff */
[----:B------:R-:W-:Y:S01]  /*bd30*/  SEL R0, R14, 0x3e, P2 ;  /* 0x0000003e0e007807 */ /* 0x000fe20001000000 */
[C---:B------:R-:W-:Y:S02]  /*bd40*/  IMAD R14, R201.reuse, -0x40, R14 ;  /* 0xffffffc0c90e7824 */ /* 0x040fe400078e020e */
[----:B------:R-:W-:Y:S01]  /*bd50*/  VIADD R201, R201, 0xfffffffe ;  /* 0xfffffffec9c97836 */ /* 0x000fe20000000000 */
[----:B------:R-:W-:Y:S01]  /*bd60*/  LOP3.LUT R21, R0, 0x6, RZ, 0xc0, !PT ;  /* 0x0000000600157812 */ /* 0x000fe200078ec0ff */
[----:B------:R-:W-:-:S03]  /*bd70*/  IMAD.IADD R0, R216, 0x1, R194 ;  /* 0x00000001d8007824 */ /* 0x000fc600078e02c2 */
[----:B------:R-:W-:Y:S02]  /*bd80*/  IADD3 R20, R21, R3, R20 ;  /* 0x0000000315147210 */ /* 0x000fe40007ffe014 */
[----:B0-----:R-:W-:Y:S01]  /*bd90*/  ISETP.NE.AND P2, PT, R57, 0x1, PT ;  /* 0x000000013900780c */ /* 0x001fe20003f45270 */
        /* <DEDUP_REMOVED lines=10> */
[----:B------:R-:W0:Y:S02]  /*be40*/  @P2 LDC R3, c[0x0][0x44c] ;  /* 0x00011300ff032b82 */ /* 0x000e240000000800 */
[----:B0-----:R-:W-:Y:S01]  /*be50*/  @P2 IMAD.HI.U32 R3, R0, R3, RZ ;  /* 0x0000000300032227 */ /* 0x001fe200078e00ff */
[----:B------:R-:W-:-:S02]  /*be60*/  WARPGROUP.DEPBAR.LE gsb0, 0x0 ;  /* 0x00008000000079c5 */ /* 0x000fc40000010000 */
[----:B------:R-:W-:-:S06]  /*be70*/  WARPGROUP.ARRIVE ;  /* 0x00000000000079c5 */ /* 0x000fcc0000000000 */
[----:B------:R-:W-:Y:S01]  /*be80*/  HGMMA.64x64x16.F32 R24, gdesc[UR4], R24, gsb0 ;  /* 0x00e00000041879f0 */ /* 0x000fe20008000818 */
[----:B------:R-:W-:Y:S02]  /*be90*/  R2UR UR4, R58 ;  /* 0x000000003a0472ca */ /* 0x000fe400000e0000 */
[----:B------:R-:W-:Y:S02]  /*bea0*/  R2UR UR5, R59 ;  /* 0x000000003b0572ca */ /* 0x000fe400000e0000 */
[----:B------:R-:W-:Y:S02]  /*beb0*/  R2UR UR6, R20 ;  /* 0x00000000140672ca */ /* 0x000fe400000e0000 */
[----:B------:R-:W-:Y:S01]  /*bec0*/  R2UR UR7, R21 ;  /* 0x00000000150772ca */ /* 0x000fe200000e0000 */
[----:B------:R-:W0:Y:S02]  /*bed0*/  @P2 LDC R20, c[0x0][0x450] ;  /* 0x00011400ff142b82 */ /* 0x000e240000000800 */
[----:B0-----:R-:W-:-:S02]  /*bee0*/  @P2 SHF.R.U32.HI R0, RZ, R20, R3 ;  /* 0x00000014ff002219 */ /* 0x001fc40000011603 */
[----:B------:R-:W-:Y:S02]  /*bef0*/  IADD3 R20, R211, 0x1, R14 ;  /* 0x00000001d3147810 */ /* 0x000fe40007ffe00e */
[----:B------:R-:W-:Y:S01]  /*bf00*/  IADD3 R3, -R215, R14, R211 ;  /* 0x0000000ed7037210 */ /* 0x000fe20007ffe1d3 */
[----:B------:R-:W0:Y:S01]  /*bf10*/  SHFL.IDX PT, R21, R0, RZ, 0x1c1f ;  /* 0x001c1fff00157589 */ /* 0x000e2200000e0000 */
[----:B------:R-:W-:-:S03]  /*bf20*/  IADD3 R62, -R193, R20, -R215 ;  /* 0x00000014c13e7210 */ /* 0x000fc60007ffe9d7 */
[----:B------:R-:W1:Y:S01]  /*bf30*/  SHFL.IDX PT, R0, R0, 0x1, 0x1c1f ;  /* 0x003c1f0000007f89 */ /* 0x000e6200000e0000 */
        /* <DEDUP_REMOVED lines=10> */
[----:B------:R-:W-:Y:S01]  /*bfe0*/  IMAD.MOV.U32 R171, RZ, RZ, 0x40000040 ;  /* 0x40000040ffab7424 */ /* 0x000fe200078e00ff */
        /* <DEDUP_REMOVED lines=32> */
[----:B------:R-:W-:Y:S01]  /*c1f0*/  FMNMX.FTZ R57, R44, R57, !PT ;  /* 0x000000392c397209 */ /* 0x000fe20007810000 */
[----:B------:R-:W0:Y:S01]  /*c200*/  @P2 LDC R45, c[0x0][0x450] ;  /* 0x00011400ff2d2b82 */ /* 0x000e220000000800 */
        /* <DEDUP_REMOVED lines=39> */
[----:B------:R-:W-:Y:S02]  /*c480*/  ISETP.GT.AND P4, PT, R62, 0x20, PT ;  /* 0x000000203e00780c */ /* 0x000fe40003f84270 */
[----:B------:R-:W-:Y:S01]  /*c490*/  FMNMX.FTZ R27, R74, R3, !PT ;  /* 0x000000034a1b7209 */ /* 0x000fe20007810000 */
[----:B------:R-:W-:Y:S01]  /*c4a0*/  IMAD.U32 R3, RZ, RZ, UR4 ;  /* 0x00000004ff037e24 */ /* 0x000fe2000f8e00ff */
[----:B------:R-:W-:Y:S02]  /*c4b0*/  FSEL R42, R42, -INF , P4 ;  /* 0xff8000002a2a7808 */ /* 0x000fe40002000000 */
[----:B------:R-:W-:Y:S01]  /*c4c0*/  FMNMX.FTZ R27, R76, R27, !PT ;  /* 0x0000001b4c1b7209 */ /* 0x000fe20007810000 */
[----:B------:R-:W-:Y:S01]  /*c4d0*/  FMUL.FTZ R29, R0, R3 ;  /* 0x00000003001d7220 */ /* 0x000fe20000410000 */
[----:B------:R-:W-:Y:S02]  /*c4e0*/  ISETP.GT.AND P4, PT, R62, 0x28, PT ;  /* 0x000000283e00780c */ /* 0x000fe40003f84270 */
[----:B------:R-:W-:-:S02]  /*c4f0*/  FSEL R38, R43, -INF , P5 ;  /* 0xff8000002b267808 */ /* 0x000fc40002800000 */
[----:B------:R-:W-:Y:S02]  /*c500*/  FMNMX.FTZ R27, R42, R27, !PT ;  /* 0x0000001b2a1b7209 */ /* 0x000fe40007810000 */
[----:B------:R-:W-:Y:S02]  /*c510*/  FSEL R46, R46, -INF , P4 ;  /* 0xff8000002e2e7808 */ /* 0x000fe40002000000 */
[----:B------:R-:W-:Y:S02]  /*c520*/  FMNMX.FTZ R27, R38, R27, !PT ;  /* 0x0000001b261b7209 */ /* 0x000fe40007810000 */
[----:B------:R-:W-:Y:S02]  /*c530*/  FSETP.NEU.FTZ.AND P5, PT, R0, -INF , PT ;  /* 0xff8000000000780b */ /* 0x000fe40003fbd000 */
[----:B------:R-:W-:Y:S02]  /*c540*/  ISETP.GT.AND P4, PT, R62, 0x30, PT ;  /* 0x000000303e00780c */ /* 0x000fe40003f84270 */
[----:B------:R-:W-:-:S02]  /*c550*/  FSEL R78, R47, -INF , P3 ;  /* 0xff8000002f4e7808 */ /* 0x000fc40001800000 */
[----:B------:R-:W-:Y:S02]  /*c560*/  FMNMX.FTZ R27, R46, R27, !PT ;  /* 0x0000001b2e1b7209 */ /* 0x000fe40007810000 */
[----:B------:R-:W-:Y:S02]  /*c570*/  FSEL R39, R29, RZ, P5 ;  /* 0x000000ff1d277208 */ /* 0x000fe40002800000 */
[----:B------:R-:W-:Y:S02]  /*c580*/  ISETP.GT.AND P3, PT, R62, 0x31, PT ;  /* 0x000000313e00780c */ /* 0x000fe40003f64270 */
[----:B------:R-:W-:Y:S01]  /*c590*/  FSEL R50, R50, -INF , P4 ;  /* 0xff80000032327808 */ /* 0x000fe20002000000 */
[--C-:B-----5:R-:W-:Y:S01]  /*c5a0*/  FFMA.FTZ R152, R64, R3, -R39.reuse ;  /* 0x0000000340987223 */ /* 0x120fe20000010827 */
        /* <DEDUP_REMOVED lines=13> */
[--C-:B------:R-:W-:Y:S01]  /*c680*/  FFMA.FTZ R29, R24, R3, -R39.reuse ;  /* 0x00000003181d7223 */ /* 0x100fe20000010827 */
[----:B------:R-:W-:Y:S01]  /*c690*/  FSEL R62, R55, -INF , P3 ;  /* 0xff800000373e7808 */ /* 0x000fe20001800000 */
[----:B------:R-:W-:Y:S01]  /*c6a0*/  MUFU.EX2 R25, R25 ;  /* 0x0000001900197308 */ /* 0x000fe20000000800 */
[----:B------:R-:W-:Y:S01]  /*c6b0*/  FMNMX.FTZ R27, R54, R27, !PT ;  /* 0x0000001b361b7209 */ /* 0x000fe20007810000 */
[-CC-:B------:R-:W-:Y:S01]  /*c6c0*/  FFMA.FTZ R160, R40, R3.reuse, -R39.reuse ;  /* 0x0000000328a07223 */ /* 0x180fe20000010827 */
[-CC-:B------:R-:W-:Y:S01]  /*c6d0*/  FFMA.FTZ R162, R44, R3.reuse, -R39.reuse ;  /* 0x000000032ca27223 */ /* 0x180fe20000010827 */
[--C-:B------:R-:W-:Y:S01]  /*c6e0*/  FFMA.FTZ R35, R28, R3, -R39.reuse ;  /* 0x000000031c237223 */ /* 0x100fe20000010827 */
[----:B------:R-:W-:Y:S01]  /*c6f0*/  FMNMX.FTZ R33, R62, R27, !PT ;  /* 0x0000001b3e217209 */ /* 0x000fe20007810000 */
[-CC-:B------:R-:W-:Y:S01]  /*c700*/  FFMA.FTZ R27, R68, R3.reuse, -R39.reuse ;  /* 0x00000003441b7223 */ /* 0x180fe20000010827 */
[-CC-:B------:R-:W-:Y:S01]  /*c710*/  FFMA.FTZ R164, R48, R3.reuse, -R39.reuse ;  /* 0x0000000330a47223 */ /* 0x180fe20000010827 */
[----:B------:R-:W-:Y:S01]  /*c720*/  MUFU.EX2 R154, R154 ;  /* 0x0000009a009a7308 */ /* 0x000fe20000000800 */
[-CC-:B------:R-:W-:Y:S01]  /*c730*/  FFMA.FTZ R58, R58, R3.reuse, -R39.reuse ;  /* 0x000000033a3a7223 */ /* 0x180fe20000010827 */
[----:B------:R-:W1:Y:S01]  /*c740*/  SHFL.BFLY PT, R66, R33, 0x2, 0x1f ;  /* 0x0c401f0021427f89 */ /* 0x000e6200000e0000 */
[----:B------:R-:W-:-:S05]  /*c750*/  FFMA.FTZ R166, R52, R3, -R39 ;  /* 0x0000000334a67223 */ /* 0x000fca0000010827 */
[----:B------:R-:W-:Y:S08]  /*c760*/  MUFU.EX2 R27, R27 ;  /* 0x0000001b001b7308 */ /* 0x000ff00000000800 */
[----:B------:R-:W-:Y:S08]  /*c770*/  MUFU.EX2 R156, R156 ;  /* 0x0000009c009c7308 */ /* 0x000ff00000000800 */
[----:B------:R-:W-:Y:S01]  /*c780*/  MUFU.EX2 R31, R31 ;  /* 0x0000001f001f7308 */ /* 0x000fe20000000800 */
[----:B-1----:R-:W-:Y:S01]  /*c790*/  FMNMX.FTZ R66, R33, R66, !PT ;  /* 0x0000004221427209 */ /* 0x002fe20007810000 */
[-CC-:B------:R-:W-:Y:S01]  /*c7a0*/  FFMA.FTZ R33, R20, R3.reuse, -R39.reuse ;  /* 0x0000000314217223 */ /* 0x180fe20000010827 */
[----:B------:R-:W-:-:S03]  /*c7b0*/  FFMA.FTZ R39, R60, R3, -R39 ;  /* 0x000000033c277223 */ /* 0x000fc60000010827 */
[----:B------:R-:W1:Y:S02]  /*c7c0*/  SHFL.BFLY PT, R37, R66, 0x1, 0x1f ;  /* 0x0c201f0042257f89 */ /* 0x000e6400000e0000 */
[----:B------:R-:W-:Y:S08]  /*c7d0*/  MUFU.EX2 R158, R158 ;  /* 0x0000009e009e7308 */ /* 0x000ff00000000800 */
[----:B------:R-:W-:Y:S08]  /*c7e0*/  MUFU.EX2 R29, R29 ;  /* 0x0000001d001d7308 */ /* 0x000ff00000000800 */
[----:B------:R-:W-:Y:S01]  /*c7f0*/  MUFU.EX2 R160, R160 ;  /* 0x000000a000a07308 */ /* 0x000fe20000000800 */
[----:B-1----:R-:W-:-:S07]  /*c800*/  FMNMX.FTZ R168, R66, R37, !PT ;  /* 0x0000002542a87209 */ /* 0x002fce0007810000 */
[----:B------:R-:W-:Y:S01]  /*c810*/  MUFU.EX2 R33, R33 ;  /* 0x0000002100217308 */ /* 0x000fe20000000800 */
[C---:B------:R-:W-:Y:S01]  /*c820*/  FSETP.NEU.FTZ.AND P3, PT, R168.reuse, -INF , PT ;  /* 0xff800000a800780b */ /* 0x040fe20003f7d000 */
[----:B------:R-:W-:-:S06]  /*c830*/  FMUL.FTZ R14, R168, R3 ;  /* 0x00000003a80e7220 */ /* 0x000fcc0000410000 */
[----:B------:R-:W-:Y:S01]  /*c840*/  MUFU.EX2 R162, R162 ;  /* 0x000000a200a27308 */ /* 0x000fe20000000800 */
[----:B------:R-:W-:Y:S01]  /*c850*/  FSEL R41, R14, RZ, P3 ;  /* 0x000000ff0e297208 */ /* 0x000fe20001800000 */
[C---:B------:R-:W-:Y:S02]  /*c860*/  @!P1 VIADD R14, R169.reuse, 0x38840 ;  /* 0x00038840a90e9836 */ /* 0x040fe40000000000 */
[----:B------:R-:W-:Y:S02]  /*c870*/  @!P1 VIADD R169, R169, 0x38860 ;  /* 0x00038860a9a99836 */ /* 0x000fe40000000000 */
        /* <DEDUP_REMOVED lines=8> */
[----:B------:R-:W-:Y:S01]  /*c900*/  @!P1 PRMT R14, RZ, 0x654, R14 ;  /* 0x00000654ff0e9816 */ /* 0x000fe2000000000e */
[-CC-:B------:R-:W-:Y:S01]  /*c910*/  FFMA.FTZ R76, R76, R3.reuse, -R41.reuse ;  /* 0x000000034c4c7223 */ /* 0x180fe20000010829 */
[-CC-:B------:R-:W-:Y:S01]  /*c920*/  FFMA.FTZ R42, R42, R3.reuse, -R41.reuse ;  /* 0x000000032a2a7223 */ /* 0x180fe20000010829 */
[-CC-:B------:R-:W-:Y:S01]  /*c930*/  FFMA.FTZ R38, R38, R3.reuse, -R41.reuse ;  /* 0x0000000326267223 */ /* 0x180fe20000010829 */
[----:B------:R-:W2:Y:S01]  /*c940*/  MUFU.EX2 R70, R70 ;  /* 0x0000004600467308 */ /* 0x000ea20000000800 */
[----:B-1----:R-:W1:Y:S01]  /*c950*/  @P2 LDC R21, c[0x0][0x44c] ;  /* 0x00011300ff152b82 */ /* 0x002e620000000800 */
[-CC-:B------:R-:W-:Y:S01]  /*c960*/  FFMA.FTZ R46, R46, R3.reuse, -R41.reuse ;  /* 0x000000032e2e7223 */ /* 0x180fe20000010829 */
[-CC-:B------:R-:W-:Y:S01]  /*c970*/  FFMA.FTZ R78, R78, R3.reuse, -R41.reuse ;  /* 0x000000034e4e7223 */ /* 0x180fe20000010829 */
[-CC-:B------:R-:W-:Y:S01]  /*c980*/  FFMA.FTZ R50, R50, R3.reuse, -R41.reuse ;  /* 0x0000000332327223 */ /* 0x180fe20000010829 */
[-CC-:B------:R-:W-:Y:S01]  /*c990*/  FFMA.FTZ R64, R64, R3.reuse, -R41.reuse ;  /* 0x0000000340407223 */ /* 0x180fe20000010829 */
[-CC-:B------:R-:W-:Y:S01]  /*c9a0*/  FFMA.FTZ R54, R54, R3.reuse, -R41.reuse ;  /* 0x0000000336367223 */ /* 0x180fe20000010829 */
[----:B------:R-:W-:Y:S01]  /*c9b0*/  FFMA.FTZ R41, R62, R3, -R41 ;  /* 0x000000033e297223 */ /* 0x000fe20000010829 */
[----:B------:R-:W3:Y:S01]  /*c9c0*/  MUFU.EX2 R72, R72 ;  /* 0x0000004800487308 */ /* 0x000ee20000000800 */
[----:B------:R4:W-:Y:S01]  /*c9d0*/  @!P1 SYNCS.ARRIVE.TRANS64.RED.A1T0 RZ, [R14+URZ], RZ ;  /* 0x000000ff0eff99a7 */ /* 0x0009e2000810043f */
[----:B------:R-:W-:-:S06]  /*c9e0*/  @!P1 PRMT R169, RZ, 0x654, R169 ;  /* 0x00000654ffa99816 */ /* 0x000fcc00000000a9 */
[----:B------:R-:W3:Y:S01]  /*c9f0*/  MUFU.EX2 R155, R26 ;  /* 0x0000001a009b7308 */ /* 0x000ee20000000800 */
[----:B--2---:R-:W-:Y:S01]  /*ca00*/  FADD.FTZ R43, R70, R153 ;  /* 0x00000099462b7221 */ /* 0x004fe20000010000 */
[----:B----4-:R-:W-:Y:S02]  /*ca10*/  LOP3.LUT R14, R56, 0x2000000, RZ, 0xfc, !PT ;  /* 0x02000000380e7812 */ /* 0x010fe400078efcff */
[----:B------:R-:W-:-:S03]  /*ca20*/  F2FP.F16.F32.PACK_AB R153, R153, R70 ;  /* 0x000000469999723e */ /* 0x000fc600000000ff */
[----:B------:R-:W-:Y:S01]  /*ca30*/  IMAD R170, R18, 0x1000, R14 ;  /* 0x0000100012aa7824 */ /* 0x000fe200078e020e */
[----:B------:R-:W2:Y:S01]  /*ca40*/  MUFU.EX2 R34, R34 ;  /* 0x0000002200227308 */ /* 0x000ea20000000800 */
[----:B-1----:R-:W-:-:S04]  /*ca50*/  @P2 IMAD.HI.U32 R24, R194, R21, RZ ;  /* 0x00000015c2182227 */ /* 0x002fc800078e00ff */
[----:B------:R-:W-:Y:S01]  /*ca60*/  FADD.FTZ R21, R152, R25 ;  /* 0x0000001998157221 */ /* 0x000fe20000010000 */
[----:B------:R-:W-:Y:S02]  /*ca70*/  F2FP.F16.F32.PACK_AB R152, R25, R152 ;  /* 0x000000981998723e */ /* 0x000fe400000000ff */
[----:B------:R-:W-:Y:S01]  /*ca80*/  R2UR UR6, R170 ;  /* 0x00000000aa0672ca */ /* 0x000fe200000e0000 */
[----:B------:R-:W-:Y:S01]  /*ca90*/  FADD.FTZ R20, R154, R21 ;  /* 0x000000159a147221 */ /* 0x000fe20000010000 */
[----:B0-----:R-:W-:Y:S01]  /*caa0*/  @P2 SHF.R.U32.HI R172, RZ, R45, R24 ;  /* 0x0000002dffac2219 */ /* 0x001fe20000011618 */
[----:B------:R-:W0:Y:S01]  /*cab0*/  MUFU.EX2 R157, R30 ;  /* 0x0000001e009d7308 */ /* 0x000e220000000800 */
[----:B---3--:R-:W-:Y:S01]  /*cac0*/  FADD.FTZ R24, R72, R43 ;  /* 0x0000002b48187221 */ /* 0x008fe20000010000 */
[C---:B------:R-:W-:Y:S01]  /*cad0*/  FADD.FTZ R21, R27.reuse, R20 ;  /* 0x000000141b157221 */ /* 0x040fe20000010000 */
[----:B------:R-:W-:Y:S01]  /*cae0*/  VIADD R20, R170, 0x80 ;  /* 0x00000080aa147836 */ /* 0x000fe20000000000 */
[----:B------:R-:W-:Y:S01]  /*caf0*/  F2FP.F16.F32.PACK_AB R154, R27, R154 ;  /* 0x0000009a1b9a723e */ /* 0x000fe200000000ff */
[----:B------:R-:W-:Y:S01]  /*cb00*/  FADD.FTZ R43, R155, R24 ;  /* 0x000000189b2b7221 */ /* 0x000fe20000010000 */
[----:B------:R-:W-:Y:S01]  /*cb10*/  FADD.FTZ R24, R156, R21 ;  /* 0x000000159c187221 */ /* 0x000fe20000010000 */
[----:B------:R-:W-:Y:S01]  /*cb20*/  IMAD.MOV.U32 R21, RZ, RZ, 0x40000040 ;  /* 0x40000040ff157424 */ /* 0x000fe200078e00ff */
[----:B------:R-:W1:Y:S01]  /*cb30*/  MUFU.EX2 R74, R74 ;  /* 0x0000004a004a7308 */ /* 0x000e620000000800 */
[----:B--2---:R-:W-:Y:S01]  /*cb40*/  FADD.FTZ R26, R34, R43 ;  /* 0x0000002b221a7221 */ /* 0x004fe20000010000 */
[----:B------:R-:W-:Y:S01]  /*cb50*/  FADD.FTZ R43, R31, R24 ;  /* 0x000000181f2b7221 */ /* 0x000fe20000010000 */
[----:B------:R-:W-:-:S02]  /*cb60*/  R2UR UR10, R20 ;  /* 0x00000000140a72ca */ /* 0x000fc400000e0000 */
[----:B------:R-:W-:Y:S01]  /*cb70*/  R2UR UR11, R21 ;  /* 0x00000000150b72ca */ /* 0x000fe200000e0000 */
[----:B------:R-:W-:Y:S01]  /*cb80*/  FADD.FTZ R24, R158, R43 ;  /* 0x0000002b9e187221 */ /* 0x000fe20000010000 */
[----:B------:R-:W-:Y:S01]  /*cb90*/  F2FP.F16.F32.PACK_AB R155, R155, R72 ;  /* 0x000000489b9b723e */ /* 0x000fe200000000ff */
[----:B------:R-:W2:Y:S01]  /*cba0*/  MUFU.EX2 R159, R76 ;  /* 0x0000004c009f7308 */ /* 0x000ea20000000800 */
[----:B0-----:R-:W-:Y:S01]  /*cbb0*/  FADD.FTZ R45, R157, R26 ;  /* 0x0000001a9d2d7221 */ /* 0x001fe20000010000 */
[----:B------:R-:W-:Y:S01]  /*cbc0*/  FADD.FTZ R21, R29, R24 ;  /* 0x000000181d157221 */ /* 0x000fe20000010000 */
[----:B------:R-:W-:Y:S01]  /*cbd0*/  BAR.SYNC.DEFER_BLOCKING 0xf, 0x100 ;  /* 0x03c4000000007b1d */ /* 0x000fe20000010000 */
[----:B------:R-:W-:Y:S02]  /*cbe0*/  F2FP.F16.F32.PACK_AB R156, R31, R156 ;  /* 0x0000009c1f9c723e */ /* 0x000fe400000000ff */
[----:B------:R-:W-:Y:S02]  /*cbf0*/  F2FP.F16.F32.PACK_AB R157, R157, R34 ;  /* 0x000000229d9d723e */ /* 0x000fe400000000ff */
[----:B------:R-:W-:Y:S01]  /*cc00*/  F2FP.F16.F32.PACK_AB R158, R29, R158 ;  /* 0x0000009e1d9e723e */ /* 0x000fe200000000ff */
[----:B------:R-:W0:Y:S01]  /*cc10*/  MUFU.EX2 R42, R42 ;  /* 0x0000002a002a7308 */ /* 0x000e220000000800 */
[----:B-1----:R-:W-:-:S07]  /*cc20*/  FADD.FTZ R20, R74, R45 ;  /* 0x0000002d4a147221 */ /* 0x002fce0000010000 */
        /* <DEDUP_REMOVED lines=9> */
[----:B------:R0:W-:Y:S04]  /*ccc0*/  STSM.16.M88.4 [R195+0x36400], R152 ;  /* 0x03640098c3007844 */ /* 0x0001e80000000200 */
[----:B------:R3:W-:Y:S01]  /*ccd0*/  STSM.16.M88.4 [R212], R156 ;  /* 0x0000009cd4007844 */ /* 0x0007e20000000200 */
[----:B------:R-:W4:Y:S01]  /*cce0*/  MUFU.EX2 R35, R35 ;  /* 0x0000002300237308 */ /* 0x000f220000000800 */
[C---:B-1----:R-:W-:Y:S01]  /*ccf0*/  FADD.FTZ R25, R161.reuse, R24 ;  /* 0x00000018a1197221 */ /* 0x042fe20000010000 */
[----:B------:R-:W-:-:S06]  /*cd00*/  F2FP.F16.F32.PACK_AB R161, R161, R42 ;  /* 0x0000002aa1a1723e */ /* 0x000fcc00000000ff */
[----:B------:R-:W1:Y:S01]  /*cd10*/  MUFU.EX2 R163, R78 ;  /* 0x0000004e00a37308 */ /* 0x000e620000000800 */
[----:B--2---:R-:W-:-:S07]  /*cd20*/  FADD.FTZ R24, R46, R25 ;  /* 0x000000192e187221 */ /* 0x004fce0000010000 */
[----:B------:R-:W2:Y:S01]  /*cd30*/  MUFU.EX2 R164, R164 ;  /* 0x000000a400a47308 */ /* 0x000ea20000000800 */
[C---:B----4-:R-:W-:Y:S01]  /*cd40*/  FADD.FTZ R21, R35.reuse, R20 ;  /* 0x0000001423157221 */ /* 0x050fe20000010000 */
[----:B------:R-:W-:-:S06]  /*cd50*/  F2FP.F16.F32.PACK_AB R162, R35, R162 ;  /* 0x000000a223a2723e */ /* 0x000fcc00000000ff */
[----:B------:R-:W4:Y:S01]  /*cd60*/  MUFU.EX2 R50, R50 ;  /* 0x0000003200327308 */ /* 0x000f220000000800 */
[C---:B-1----:R-:W-:Y:S01]  /*cd70*/  FADD.FTZ R25, R163.reuse, R24 ;  /* 0x00000018a3197221 */ /* 0x042fe20000010000 */
[----:B------:R-:W-:-:S05]  /*cd80*/  F2FP.F16.F32.PACK_AB R163, R163, R46 ;  /* 0x0000002ea3a3723e */ /* 0x000fca00000000ff */
[----:B------:R3:W-:Y:S01]  /*cd90*/  STSM.16.M88.4 [R203], R160 ;  /* 0x000000a0cb007844 */ /* 0x0007e20000000200 */
[----:B------:R-:W1:Y:S01]  /*cda0*/  MUFU.EX2 R37, R58 ;  /* 0x0000003a00257308 */ /* 0x000e620000000800 */
[----:B--2---:R-:W-:-:S07]  /*cdb0*/  FADD.FTZ R20, R164, R21 ;  /* 0x00000015a4147221 */ /* 0x004fce0000010000 */
[----:B------:R-:W2:Y:S01]  /*cdc0*/  MUFU.EX2 R165, R64 ;  /* 0x0000004000a57308 */ /* 0x000ea20000000800 */
[----:B----4-:R-:W-:-:S07]  /*cdd0*/  FADD.FTZ R24, R50, R25 ;  /* 0x0000001932187221 */ /* 0x010fce0000010000 */
[----:B------:R-:W4:Y:S01]  /*cde0*/  MUFU.EX2 R166, R166 ;  /* 0x000000a600a67308 */ /* 0x000f220000000800 */
[C---:B-1----:R-:W-:Y:S01]  /*cdf0*/  FADD.FTZ R21, R37.reuse, R20 ;  /* 0x0000001425157221 */ /* 0x042fe20000010000 */
[----:B------:R-:W-:-:S06]  /*ce00*/  F2FP.F16.F32.PACK_AB R164, R37, R164 ;  /* 0x000000a425a4723e */ /* 0x000fcc00000000ff */
[----:B------:R-:W1:Y:S01]  /*ce10*/  MUFU.EX2 R39, R39 ;  /* 0x0000002700277308 */ /* 0x000e620000000800 */
[C---:B--2---:R-:W-:Y:S01]  /*ce20*/  FADD.FTZ R25, R165.reuse, R24 ;  /* 0x00000018a5197221 */ /* 0x044fe20000010000 */
[----:B------:R-:W-:-:S06]  /*ce30*/  F2FP.F16.F32.PACK_AB R165, R165, R50 ;  /* 0x00000032a5a5723e */ /* 0x000fcc00000000ff */
[----:B------:R-:W2:Y:S01]  /*ce40*/  MUFU.EX2 R54, R54 ;  /* 0x0000003600367308 */ /* 0x000ea20000000800 */
[----:B----4-:R-:W-:-:S07]  /*ce50*/  FADD.FTZ R20, R166, R21 ;  /* 0x00000015a6147221 */ /* 0x010fce0000010000 */
[----:B------:R-:W4:Y:S01]  /*ce60*/  MUFU.EX2 R41, R41 ;  /* 0x0000002900297308 */ /* 0x000f220000000800 */
[C---:B-1----:R-:W-:Y:S01]  /*ce70*/  F2FP.F16.F32.PACK_AB R166, R39.reuse, R166 ;  /* 0x000000a627a6723e */ /* 0x042fe200000000ff */
[----:B------:R-:W-:Y:S01]  /*ce80*/  FADD.FTZ R20, R39, R20 ;  /* 0x0000001427147221 */ /* 0x000fe20000010000 */
[----:B--2---:R-:W-:Y:S01]  /*ce90*/  FADD.FTZ R24, R54, R25 ;  /* 0x0000001936187221 */ /* 0x004fe20000010000 */
[----:B----4-:R-:W-:-:S03]  /*cea0*/  F2FP.F16.F32.PACK_AB R167, R41, R54 ;  /* 0x0000003629a7723e */ /* 0x010fc600000000ff */
[----:B------:R-:W-:Y:S02]  /*ceb0*/  FADD.FTZ R21, R41, R24 ;  /* 0x0000001829157221 */ /* 0x000fe40000010000 */
[----:B------:R3:W-:Y:S01]  /*cec0*/  STSM.16.M88.4 [R210], R164 ;  /* 0x000000a4d2007844 */ /* 0x0007e20000000200 */
[----:B------:R-:W-:-:S06]  /*ced0*/  WARPGROUP.ARRIVE ;  /* 0x00000000000079c5 */ /* 0x000fcc0000000000 */
[----:B------:R-:W-:Y:S03]  /*cee0*/  HGMMA.64x256x16.F32 R24, R152, gdesc[UR4].tnspB, RZ, !UPT, gsb0 ;  /* 0x43e0000498187df0 */ /* 0x000fe6000c0008ff */
[----:B------:R-:W-:Y:S02]  /*cef0*/  WARPGROUP.DEPBAR.LE gsb0, 0x0 ;  /* 0x00008000000079c5 */ /* 0x000fe40000010000 */
[----:B------:R-:W-:Y:S01]  /*cf00*/  WARPGROUP.ARRIVE ;  /* 0x00000000000079c5 */ /* 0x000fe20000000000 */
[C---:B0-----:R-:W-:Y:S02]  /*cf10*/  VIADD R152, R170.reuse, 0x100 ;  /* 0x00000100aa987836 */ /* 0x041fe40000000000 */
[----:B------:R-:W-:Y:S02]  /*cf20*/  IMAD.MOV.U32 R153, RZ, RZ, 0x40000040 ;  /* 0x40000040ff997424 */ /* 0x000fe400078e00ff */
[----:B------:R-:W-:-:S15]  /*cf30*/  VIADD R170, R170, 0x180 ;  /* 0x00000180aaaa7836 */ /* 0x000fde0000000000 */
[----:B------:R-:W-:-:S03]  /*cf40*/  NOP ;  /* 0x0000000000007918 */ /* 0x000fc60000000000 */
[----:B------:R-:W-:Y:S01]  /*cf50*/  HGMMA.64x256x16.F32 R24, R156, gdesc[UR8].tnspB, R24, gsb0 ;  /* 0x43e000089c187df0 */ /* 0x000fe20008000818 */
[----:B------:R-:W-:Y:S02]  /*cf60*/  R2UR UR6, R152 ;  /* 0x00000000980672ca */ /* 0x000fe400000e0000 */
[----:B------:R-:W-:Y:S02]  /*cf70*/  R2UR UR7, R153 ;  /* 0x00000000990772ca */ /* 0x000fe400000e0000 */
[----:B------:R-:W-:-:S04]  /*cf80*/  IADD3 R152, R172, R211, -R193 ;  /* 0x000000d3ac987210 */ /* 0x000fc80007ffe8c1 */
[----:B------:R-:W-:-:S04]  /*cf90*/  SHF.R.S32.HI R153, RZ, 0x1f, R152 ;  /* 0x0000001fff997819 */ /* 0x000fc80000011498 */
[----:B------:R-:W-:-:S04]  /*cfa0*/  LEA.HI R153, R153, R152, RZ, 0x6 ;  /* 0x0000009899997211 */ /* 0x000fc800078f30ff */
[----:B------:R-:W-:-:S04]  /*cfb0*/  SHF.R.S32.HI R153, RZ, 0x6, R153 ;  /* 0x00000006ff997819 */ /* 0x000fc80000011499 */
[----:B------:R-:W-:-:S04]  /*cfc0*/  VIMNMX R198, R213, R153, !PT ;  /* 0x00000099d5c67248 */ /* 0x000fc80007fe0100 */
[----:B------:R-:W-:Y:S01]  /*cfd0*/  ISETP.GE.AND P3, PT, R201, R198, PT ;  /* 0x000000c6c900720c */ /* 0x000fe20003f66270 */
[----:B------:R-:W-:Y:S02]  /*cfe0*/  WARPGROUP.DEPBAR.LE gsb0, 0x0 ;  /* 0x00008000000079c5 */ /* 0x000fe40000010000 */
[----:B------:R-:W-:-:S06]  /*cff0*/  WARPGROUP.ARRIVE ;  /* 0x00000000000079c5 */ /* 0x000fcc0000000000 */
        /* <DEDUP_REMOVED lines=18> */
[----:B------:R-:W-:Y:S01]  /*d120*/  BSSY B1, `(.L_x_8512) ;  /* 0x000037c000017945 */ /* 0x000fe20003800000 */
[----:B------:R-:W-:Y:S02]  /*d130*/  IMAD.MOV.U32 R196, RZ, RZ, R201 ;  /* 0x000000ffffc47224 */ /* 0x000fe400078e00c9 */
[----:B------:R-:W-:Y:S02]  /*d140*/  IMAD.MOV.U32 R200, RZ, RZ, R168 ;  /* 0x000000ffffc87224 */ /* 0x000fe400078e00a8 */
[----:B------:R-:W-:Y:S02]  /*d150*/  IMAD.MOV.U32 R199, RZ, RZ, R0 ;  /* 0x000000ffffc77224 */ /* 0x000fe400078e0000 */
[----:B------:R-:W-:-:S07]  /*d160*/  IMAD.MOV.U32 R201, RZ, RZ, R18 ;  /* 0x000000ffffc97224 */ /* 0x000fce00078e0012 */
.L_x_8523:
[----:B------:R-:W-:-:S05]  /*d170*/  VIADD R18, R201, 0x1 ;  /* 0x00000001c9127836 */ /* 0x000fca0000000000 */
[----:B------:R-:W-:-:S04]  /*d180*/  ISETP.NE.AND P3, PT, R18, 0x2, PT ;  /* 0x000000021200780c */ /* 0x000fc80003f65270 */
[----:B------:R-:W-:Y:S02]  /*d190*/  SEL R0, RZ, 0x1, P3 ;  /* 0x00000001ff007807 */ /* 0x000fe40001800000 */
[----:B------:R-:W-:Y:S02]  /*d1a0*/  SEL R18, R18, RZ, P3 ;  /* 0x000000ff12127207 */ /* 0x000fe40001800000 */
[----:B------:R-:W-:Y:S01]  /*d1b0*/  LOP3.LUT R19, R19, R0, RZ, 0x3c, !PT ;  /* 0x0000000013137212 */ /* 0x000fe200078e3cff */
[----:B0-----:R-:W-:Y:S06]  /*d1c0*/  @!P0 BRA `(.L_x_8513) ;  /* 0x0000000000048947 */ /* 0x001fec0003800000 */
[----:B------:R-:W-:Y:S01]  /*d1d0*/  BPT.TRAP 0x1 ;  /* 0x000000040000795c */ /* 0x000fe20000300000 */
.L_x_8513:
[----:B------:R-:W-:Y:S01]  /*d1e0*/  IMAD R197, R18, 0x8, R2 ;  /* 0x0000000812c57824 */ /* 0x000fe200078e0202 */
[----:B------:R-:W-:-:S04]  /*d1f0*/  SHF.L.U32 R0, R19, 0x1f, RZ ;  /* 0x0000001f13007819 */ /* 0x000fc800000006ff */
[----:B------:R0:W1:Y:S01]  /*d200*/  SYNCS.PHASECHK.TRANS64.TRYWAIT P3, [R197+URZ+0x38830], R0 ;  /* 0x03883000c50075a7 */ /* 0x000062000806017f */
[----:B------:R-:W-:Y:S05]  /*d210*/  @!P0 BRA `(.L_x_8514) ;  /* 0x0000000000048947 */ /* 0x000fea0003800000 */
[----:B------:R-:W-:Y:S01]  /*d220*/  BPT.TRAP 0x1 ;  /* 0x000000040000795c */ /* 0x000fe20000300000 */
.L_x_8514:
[----:B------:R-:W-:Y:S01]  /*d230*/  BSSY B2, `(.L_x_8515) ;  /* 0x0000006000027945 */ /* 0x000fe20003800000 */
[----:B---3--:R-:W-:Y:S02]  /*d240*/  IMAD R156, R18, 0x200, R15 ;  /* 0x00000200129c7824 */ /* 0x008fe400078e020f */
[----:B------:R-:W-:Y:S01]  /*d250*/  IMAD.MOV.U32 R157, RZ, RZ, 0x40000040 ;  /* 0x40000040ff9d7424 */ /* 0x000fe200078e00ff */
[----:B-1----:R-:W-:Y:S06]  /*d260*/  @P3 BRA `(.L_x_8516) ;  /* 0x0000000000083947 */ /* 0x002fec0003800000 */
[----:B------:R-:W1:Y:S02]  /*d270*/  SYNCS.PHASECHK.TRANS64.TRYWAIT P3, [R197+URZ+0x38830], R0 ;  /* 0x03883000c50075a7 */ /* 0x000e64000806017f */
[----:B-1----:R-:W-:Y:S05]  /*d280*/  @!P3 BRA `(.L_x_8517) ;  /* 0x000001740024b947 */ /* 0x002fea0003800000 */
.L_x_8516:
[----:B------:R-:W-:Y:S05]  /*d290*/  BSYNC B2 ;  /* 0x0000000000027941 */ /* 0x000fea0003800000 */
.L_x_8515:
        /* <DEDUP_REMOVED lines=36> */
.L_x_8518:
[----:B------:R2:W3:Y:S01]  /*d4e0*/  SYNCS.PHASECHK.TRANS64.TRYWAIT P3, [R197+URZ+0x38850], R0 ;  /* 0x03885000c50075a7 */ /* 0x0004e2000806017f */
[----:B------:R-:W-:Y:S05]  /*d4f0*/  @!P0 BRA `(.L_x_8519) ;  /* 0x0000000000048947 */ /* 0x000fea0003800000 */
[----:B------:R-:W-:Y:S01]  /*d500*/  BPT.TRAP 0x1 ;  /* 0x000000040000795c */ /* 0x000fe20000300000 */
.L_x_8519:
[----:B------:R-:W-:Y:S04]  /*d510*/  BSSY B2, `(.L_x_8520) ;  /* 0x0000004000027945 */ /* 0x000fe80003800000 */
[----:B---3--:R-:W-:Y:S05]  /*d520*/  @P3 BRA `(.L_x_8521) ;  /* 0x0000000000083947 */ /* 0x008fea0003800000 */
[----:B------:R-:W3:Y:S02]  /*d530*/  SYNCS.PHASECHK.TRANS64.TRYWAIT P3, [R197+URZ+0x38850], R0 ;  /* 0x03885000c50075a7 */ /* 0x000ee4000806017f */
[----:B---3--:R-:W-:Y:S05]  /*d540*/  @!P3 BRA `(.L_x_8522) ;  /* 0x000001700088b947 */ /* 0x008fea0003800000 */
.L_x_8521:
[----:B------:R-:W-:Y:S05]  /*d550*/  BSYNC B2 ;  /* 0x0000000000027941 */ /* 0x000fea0003800000 */
.L_x_8520:
        /* <DEDUP_REMOVED lines=12> */
[----:B------:R-:W-:-:S05]  /*d620*/  IMAD.MOV.U32 R209, RZ, RZ, 0xa00 ;  /* 0x00000a00ffd17424 */ /* 0x000fca00078e00ff */
        /* <DEDUP_REMOVED lines=9> */
[----:B----4-:R-:W-:-:S05]  /*d6c0*/  SHF.R.U32.HI R3, RZ, 0x7, R3 ;  /* 0x00000007ff037819 */ /* 0x010fca0000011603 */
[----:B0123--:R0:W1:Y:S02]  /*d6d0*/  SHFL.IDX PT, R0, R3, RZ, 0x1f ;  /* 0x00001fff03007589 */ /* 0x00f06400000e0000 */
[----:B0-----:R-:W-:Y:S01]  /*d6e0*/  IMAD.MOV.U32 R3, RZ, RZ, 0x4 ;  /* 0x00000004ff037424 */ /* 0x001fe200078e00ff */
[----:B-1----:R-:W-:-:S04]  /*d6f0*/  ISETP.GT.AND P3, PT, R0, 0x7f, PT ;  /* 0x0000007f0000780c */ /* 0x002fc80003f64270 */
        /* <DEDUP_REMOVED lines=311> */
[----:B------:R-:W-:Y:S02]  /*ea70*/  IMAD.MOV.U32 R209, RZ, RZ, 0x40000040 ;  /* 0x40000040ffd17424 */ /* 0x000fe400078e00ff */
[----:B------:R-:W-:Y:S01]  /*ea80*/  IMAD.IADD R206, R0, 0x1, R208 ;  /* 0x0000000100ce7824 */ /* 0x000fe200078e02d0 */
[----:B------:R-:W-:-:S02]  /*ea90*/  WARPGROUP.DEPBAR.LE gsb0, 0x0 ;  /* 0x00008000000079c5 */ /* 0x000fc40000010000 */
[----:B------:R-:W-:-:S07]  /*eaa0*/  WARPGROUP.ARRIVE ;  /* 0x00000000000079c5 */ /* 0x000fce0000000000 */
[----:B------:R-:W-:Y:S01]  /*eab0*/  HGMMA.64x64x16.F32 R152, gdesc[UR4], R152, gsb0 ;  /* 0x00e00000049879f0 */ /* 0x000fe20008000898 */
[----:B------:R-:W-:Y:S01]  /*eac0*/  R2UR UR6, R206 ;  /* 0x00000000ce0672ca */ /* 0x000fe200000e0000 */
[----:B------:R-:W-:Y:S01]  /*ead0*/  IMAD.IADD R206, R205, 0x1, R0 ;  /* 0x00000001cdce7824 */ /* 0x000fe200078e0200 */
[----:B------:R-:W-:Y:S01]  /*eae0*/  R2UR UR7, R207 ;  /* 0x00000000cf0772ca */ /* 0x000fe200000e0000 */
[----:B------:R-:W-:Y:S02]  /*eaf0*/  IMAD.MOV.U32 R207, RZ, RZ, 0x40000040 ;  /* 0x40000040ffcf7424 */ /* 0x000fe400078e00ff */
[----:B------:R-:W-:Y:S01]  /*eb00*/  IMAD.MOV.U32 R0, RZ, RZ, 0x1000 ;  /* 0x00001000ff007424 */ /* 0x000fe200078e00ff */
[----:B------:R-:W-:Y:S01]  /*eb10*/  R2UR UR4, R206 ;  /* 0x00000000ce0472ca */ /* 0x000fe200000e0000 */
[----:B------:R-:W-:Y:S01]  /*eb20*/  IMAD.IADD R206, R205, 0x1, R202 ;  /* 0x00000001cdce7824 */ /* 0x000fe200078e02ca */
[----:B------:R-:W-:Y:S01]  /*eb30*/  R2UR UR5, R207 ;  /* 0x00000000cf0572ca */ /* 0x000fe200000e0000 */
[----:B------:R-:W-:Y:S01]  /*eb40*/  IMAD.MOV.U32 R207, RZ, RZ, 0x40000040 ;  /* 0x40000040ffcf7424 */ /* 0x000fe200078e00ff */
[----:B------:R-:W-:-:S04]  /*eb50*/  SEL R0, R0, 0xf80, P3 ;  /* 0x00000f8000007807 */ /* 0x000fc80001800000 */
[----:B------:R-:W-:Y:S01]  /*eb60*/  LOP3.LUT R0, R0, 0x1e00, RZ, 0xc0, !PT ;  /* 0x00001e0000007812 */ /* 0x000fe200078ec0ff */
[----:B------:R-:W-:Y:S02]  /*eb70*/  WARPGROUP.DEPBAR.LE gsb0, 0x0 ;  /* 0x00008000000079c5 */ /* 0x000fe40000010000 */
[----:B------:R-:W-:-:S06]  /*eb80*/  WARPGROUP.ARRIVE ;  /* 0x00000000000079c5 */ /* 0x000fcc0000000000 */
[----:B------:R-:W-:Y:S01]  /*eb90*/  HGMMA.64x64x16.F32 R152, gdesc[UR4], R152, gsb0 ;  /* 0x00e00000049879f0 */ /* 0x000fe20008000898 */
[----:B------:R-:W-:Y:S01]  /*eba0*/  R2UR UR4, R206 ;  /* 0x00000000ce0472ca */ /* 0x000fe200000e0000 */
[--C-:B------:R-:W-:Y:S01]  /*ebb0*/  IMAD.IADD R206, R202, 0x1, R208.reuse ;  /* 0x00000001cace7824 */ /* 0x100fe200078e02d0 */
[----:B------:R-:W-:Y:S01]  /*ebc0*/  R2UR UR5, R207 ;  /* 0x00000000cf0572ca */ /* 0x000fe200000e0000 */
[----:B------:R-:W-:Y:S01]  /*ebd0*/  IMAD.MOV.U32 R207, RZ, RZ, 0x40000040 ;  /* 0x40000040ffcf7424 */ /* 0x000fe200078e00ff */
[----:B------:R-:W0:Y:S01]  /*ebe0*/  @P2 LDC R202, c[0x0][0x44c] ;  /* 0x00011300ffca2b82 */ /* 0x000e220000000800 */
[----:B------:R-:W-:Y:S01]  /*ebf0*/  IMAD.IADD R208, R3, 0x1, R208 ;  /* 0x0000000103d07824 */ /* 0x000fe200078e02d0 */
[----:B------:R-:W-:Y:S01]  /*ec00*/  R2UR UR6, R206 ;  /* 0x00000000ce0672ca */ /* 0x000fe200000e0000 */
[----:B------:R-:W-:Y:S01]  /*ec10*/  IMAD.IADD R206, R205, 0x1, R3 ;  /* 0x00000001cdce7824 */ /* 0x000fe200078e0203 */
[----:B------:R-:W-:Y:S01]  /*ec20*/  R2UR UR7, R207 ;  /* 0x00000000cf0772ca */ /* 0x000fe200000e0000 */
[----:B------:R-:W-:-:S02]  /*ec30*/  IMAD.MOV.U32 R207, RZ, RZ, 0x40000040 ;  /* 0x40000040ffcf7424 */ /* 0x000fc400078e00ff */
[----:B------:R-:W-:Y:S02]  /*ec40*/  IMAD.MOV.U32 R205, RZ, RZ, 0x40 ;  /* 0x00000040ffcd7424 */ /* 0x000fe400078e00ff */
[----:B------:R-:W-:-:S03]  /*ec50*/  IMAD.IADD R3, R216, 0x1, R194 ;  /* 0x00000001d8037824 */ /* 0x000fc600078e02c2 */
[----:B------:R-:W-:-:S04]  /*ec60*/  SEL R205, R205, 0x3e, P3 ;  /* 0x0000003ecdcd7807 */ /* 0x000fc80001800000 */
[----:B------:R-:W-:-:S04]  /*ec70*/  LOP3.LUT R205, R205, 0x6, RZ, 0xc0, !PT ;  /* 0x00000006cdcd7812 */ /* 0x000fc800078ec0ff */
[----:B------:R-:W-:Y:S01]  /*ec80*/  IADD3 R204, R205, R0, R204 ;  /* 0x00000000cdcc7210 */ /* 0x000fe20007ffe0cc */
[----:B0-----:R-:W-:Y:S01]  /*ec90*/  @P2 IMAD.HI.U32 R202, R3, R202, RZ ;  /* 0x000000ca03ca2227 */ /* 0x001fe200078e00ff */
        /* <DEDUP_REMOVED lines=11> */
[----:B0-----:R-:W-:Y:S01]  /*ed50*/  @P2 SHF.R.U32.HI R3, RZ, R0, R202 ;  /* 0x00000000ff032219 */ /* 0x001fe200000116ca */
[----:B------:R-:W-:-:S04]  /*ed60*/  IMAD.MOV.U32 R0, RZ, RZ, -0x40 ;  /* 0xffffffc0ff007424 */ /* 0x000fc800078e00ff */
[----:B------:R-:W-:-:S05]  /*ed70*/  IMAD R0, R196, R0, 0x1 ;  /* 0x00000001c4007424 */ /* 0x000fca00078e0200 */
[----:B------:R-:W-:-:S05]  /*ed80*/  IADD3 R0, R211, R0, -R215 ;  /* 0x00000000d3007210 */ /* 0x000fca0007ffe8d7 */
[----:B------:R-:W-:Y:S01]  /*ed90*/  IMAD.IADD R0, R0, 0x1, -R193 ;  /* 0x0000000100007824 */ /* 0x000fe200078e0ac1 */
[----:B------:R-:W-:Y:S02]  /*eda0*/  WARPGROUP.DEPBAR.LE gsb0, 0x0 ;  /* 0x00008000000079c5 */ /* 0x000fe40000010000 */
[----:B------:R-:W-:-:S06]  /*edb0*/  WARPGROUP.ARRIVE ;  /* 0x00000000000079c5 */ /* 0x000fcc0000000000 */
[----:B------:R-:W-:Y:S01]  /*edc0*/  HGMMA.64x64x16.F32 R152, gdesc[UR4], R152, gsb0 ;  /* 0x00e00000049879f0 */ /* 0x000fe20008000898 */
[----:B------:R-:W-:Y:S02]  /*edd0*/  R2UR UR4, R206 ;  /* 0x00000000ce0472ca */ /* 0x000fe400000e0000 */
[----:B------:R-:W-:Y:S02]  /*ede0*/  R2UR UR5, R207 ;  /* 0x00000000cf0572ca */ /* 0x000fe400000e0000 */
[----:B------:R-:W-:Y:S02]  /*edf0*/  R2UR UR6, R204 ;  /* 0x00000000cc0672ca */ /* 0x000fe400000e0000 */
[----:B------:R-:W-:Y:S02]  /*ee00*/  R2UR UR7, R205 ;  /* 0x00000000cd0772ca */ /* 0x000fe400000e0000 */
[----:B------:R-:W0:Y:S02]  /*ee10*/  SHFL.IDX PT, R205, R3, RZ, 0x1c1f ;  /* 0x001c1fff03cd7589 */ /* 0x000e2400000e0000 */
        /* <DEDUP_REMOVED lines=40> */
[----:B------:R-:W-:Y:S01]  /*f0a0*/  FMNMX.FTZ R172, R202, R172, !PT ;  /* 0x000000accaac7209 */ /* 0x000fe20007810000 */
[----:B------:R-:W0:Y:S01]  /*f0b0*/  SHFL.IDX PT, R173, R3, 0x1, 0x1c1f ;  /* 0x003c1f0003ad7f89 */ /* 0x000e2200000e0000 */
        /* <DEDUP_REMOVED lines=10> */
[----:B------:R-:W-:Y:S01]  /*f160*/  FMNMX.FTZ R172, R180, R172, !PT ;  /* 0x000000acb4ac7209 */ /* 0x000fe20007810000 */
[----:B0-----:R-:W-:-:S03]  /*f170*/  IMAD.IADD R0, R0, 0x1, R173 ;  /* 0x0000000100007824 */ /* 0x001fc600078e02ad */
[----:B------:R-:W-:Y:S01]  /*f180*/  FMNMX.FTZ R205, R181, R172, !PT ;  /* 0x000000acb5cd7209 */ /* 0x000fe20007810000 */
[----:B------:R-:W-:Y:S02]  /*f190*/  IMAD.MOV.U32 R173, RZ, RZ, 0x40000040 ;  /* 0x40000040ffad7424 */ /* 0x000fe400078e00ff */
[----:B------:R-:W-:Y:S01]  /*f1a0*/  IMAD R172, R18, 0x1000, R14 ;  /* 0x0000100012ac7824 */ /* 0x000fe200078e020e */
[C---:B------:R-:W-:Y:S01]  /*f1b0*/  ISETP.GT.AND P4, PT, R0.reuse, RZ, PT ;  /* 0x000000ff0000720c */ /* 0x040fe20003f84270 */
[----:B------:R-:W0:Y:S01]  /*f1c0*/  SHFL.BFLY PT, R3, R205, 0x2, 0x1f ;  /* 0x0c401f00cd037f89 */ /* 0x000e2200000e0000 */
[----:B------:R-:W-:Y:S02]  /*f1d0*/  ISETP.GT.AND P5, PT, R0, 0x1, PT ;  /* 0x000000010000780c */ /* 0x000fe40003fa4270 */
[----:B------:R-:W-:Y:S02]  /*f1e0*/  FSEL R154, R154, -INF , P4 ;  /* 0xff8000009a9a7808 */ /* 0x000fe40002000000 */
[----:B------:R-:W-:-:S02]  /*f1f0*/  ISETP.GT.AND P4, PT, R0, 0x10, PT ;  /* 0x000000100000780c */ /* 0x000fc40003f84270 */
[----:B------:R-:W-:Y:S02]  /*f200*/  ISETP.GT.AND P6, PT, R0, 0x8, PT ;  /* 0x000000080000780c */ /* 0x000fe40003fc4270 */
[----:B------:R-:W-:Y:S02]  /*f210*/  FSEL R162, R162, -INF , P4 ;  /* 0xff800000a2a27808 */ /* 0x000fe40002000000 */
[----:B------:R-:W-:Y:S02]  /*f220*/  ISETP.GT.AND P4, PT, R0, 0x20, PT ;  /* 0x000000200000780c */ /* 0x000fe40003f84270 */
[----:B------:R-:W-:Y:S02]  /*f230*/  FSEL R155, R155, -INF , P5 ;  /* 0xff8000009b9b7808 */ /* 0x000fe40002800000 */
[----:B------:R-:W-:Y:S02]  /*f240*/  FMNMX.FTZ R206, R154, R200, !PT ;  /* 0x000000c89ace7209 */ /* 0x000fe40007810000 */
[----:B------:R-:W-:-:S02]  /*f250*/  ISETP.GT.AND P3, PT, R0, 0x9, PT ;  /* 0x000000090000780c */ /* 0x000fc40003f64270 */
[----:B------:R-:W-:Y:S02]  /*f260*/  FSEL R158, R158, -INF , P6 ;  /* 0xff8000009e9e7808 */ /* 0x000fe40003000000 */
[----:B------:R-:W-:Y:S02]  /*f270*/  FSEL R159, R159, -INF , P3 ;  /* 0xff8000009f9f7808 */ /* 0x000fe40001800000 */
[----:B------:R-:W-:Y:S02]  /*f280*/  ISETP.GT.AND P5, PT, R0, 0x11, PT ;  /* 0x000000110000780c */ /* 0x000fe40003fa4270 */
[----:B0-----:R-:W-:Y:S02]  /*f290*/  FMNMX.FTZ R3, R205, R3, !PT ;  /* 0x00000003cd037209 */ /* 0x001fe40007810000 */
        /* <DEDUP_REMOVED lines=10> */
[----:B------:R-:W-:Y:S02]  /*f340*/  FSEL R167, R167, -INF , P3 ;  /* 0xff800000a7a77808 */ /* 0x000fe40001800000 */
[----:B------:R-:W-:Y:S02]  /*f350*/  FMNMX.FTZ R170, R166, R170, !PT ;  /* 0x000000aaa6aa7209 */ /* 0x000fe40007810000 */
[----:B------:R-:W-:Y:S02]  /*f360*/  ISETP.GT.AND P5, PT, R0, 0x21, PT ;  /* 0x000000210000780c */ /* 0x000fe40003fa4270 */
[----:B------:R-:W-:-:S02]  /*f370*/  FMNMX.FTZ R170, R167, R170, !PT ;  /* 0x000000aaa7aa7209 */ /* 0x000fc40007810000 */
[C---:B------:R-:W-:Y:S02]  /*f380*/  ISETP.GT.AND P6, PT, R0.reuse, 0x28, PT ;  /* 0x000000280000780c */ /* 0x040fe40003fc4270 */
[----:B------:R-:W-:Y:S02]  /*f390*/  FSEL R206, R171, -INF , P5 ;  /* 0xff800000abce7808 */ /* 0x000fe40002800000 */
[----:B------:R-:W-:Y:S02]  /*f3a0*/  FMNMX.FTZ R170, R205, R170, !PT ;  /* 0x000000aacdaa7209 */ /* 0x000fe40007810000 */
[----:B------:R-:W-:Y:S02]  /*f3b0*/  ISETP.GT.AND P3, PT, R0, 0x29, PT ;  /* 0x000000290000780c */ /* 0x000fe40003f64270 */
[----:B------:R-:W-:Y:S02]  /*f3c0*/  FSEL R207, R174, -INF , P6 ;  /* 0xff800000aecf7808 */ /* 0x000fe40003000000 */
[----:B------:R-:W-:-:S02]  /*f3d0*/  FMNMX.FTZ R170, R206, R170, !PT ;  /* 0x000000aaceaa7209 */ /* 0x000fc40007810000 */
[C---:B------:R-:W-:Y:S02]  /*f3e0*/  ISETP.GT.AND P4, PT, R0.reuse, 0x30, PT ;  /* 0x000000300000780c */ /* 0x040fe40003f84270 */
[----:B------:R-:W-:Y:S02]  /*f3f0*/  FSEL R208, R175, -INF , P3 ;  /* 0xff800000afd07808 */ /* 0x000fe40001800000 */
[----:B------:R-:W-:Y:S02]  /*f400*/  FMNMX.FTZ R170, R207, R170, !PT ;  /* 0x000000aacfaa7209 */ /* 0x000fe40007810000 */
[----:B------:R-:W-:Y:S02]  /*f410*/  ISETP.GT.AND P5, PT, R0, 0x31, PT ;  /* 0x000000310000780c */ /* 0x000fe40003fa4270 */
[----:B------:R-:W-:Y:S02]  /*f420*/  FSEL R209, R178, -INF , P4 ;  /* 0xff800000b2d17808 */ /* 0x000fe40002000000 */
[----:B------:R-:W-:-:S02]  /*f430*/  FMNMX.FTZ R170, R208, R170, !PT ;  /* 0x000000aad0aa7209 */ /* 0x000fc40007810000 */
[----:B------:R-:W-:Y:S02]  /*f440*/  R2UR UR7, R173 ;  /* 0x00000000ad0772ca */ /* 0x000fe400000e0000 */
[C---:B------:R-:W-:Y:S01]  /*f450*/  ISETP.GT.AND P6, PT, R0.reuse, 0x38, PT ;  /* 0x000000380000780c */ /* 0x040fe20003fc4270 */
[----:B------:R-:W0:Y:S01]  /*f460*/  SHFL.BFLY PT, R173, R3, 0x1, 0x1f ;  /* 0x0c201f0003ad7f89 */ /* 0x000e2200000e0000 */
[----:B------:R-:W-:Y:S02]  /*f470*/  FSEL R226, R179, -INF , P5 ;  /* 0xff800000b3e27808 */ /* 0x000fe40002800000 */
[----:B------:R-:W-:Y:S02]  /*f480*/  FMNMX.FTZ R170, R209, R170, !PT ;  /* 0x000000aad1aa7209 */ /* 0x000fe40007810000 */
[----:B------:R-:W-:Y:S02]  /*f490*/  ISETP.GT.AND P3, PT, R0, 0x39, PT ;  /* 0x000000390000780c */ /* 0x000fe40003f64270 */
[----:B------:R-:W-:-:S02]  /*f4a0*/  FSEL R227, R182, -INF , P6 ;  /* 0xff800000b6e37808 */ /* 0x000fc40003000000 */
[----:B------:R-:W-:Y:S02]  /*f4b0*/  FMNMX.FTZ R170, R226, R170, !PT ;  /* 0x000000aae2aa7209 */ /* 0x000fe40007810000 */
[----:B------:R-:W-:Y:S02]  /*f4c0*/  FSEL R183, R183, -INF , P3 ;  /* 0xff800000b7b77808 */ /* 0x000fe40001800000 */
[----:B------:R-:W-:Y:S02]  /*f4d0*/  FMNMX.FTZ R170, R227, R170, !PT ;  /* 0x000000aae3aa7209 */ /* 0x000fe40007810000 */
[----:B------:R-:W-:Y:S02]  /*f4e0*/  R2UR UR6, R172 ;  /* 0x00000000ac0672ca */ /* 0x000fe400000e0000 */
[----:B------:R-:W-:-:S05]  /*f4f0*/  FMNMX.FTZ R174, R183, R170, !PT ;  /* 0x000000aab7ae7209 */ /* 0x000fca0007810000 */
[----:B------:R-:W1:Y:S01]  /*f500*/  SHFL.BFLY PT, R175, R174, 0x2, 0x1f ;  /* 0x0c401f00aeaf7f89 */ /* 0x000e6200000e0000 */
[----:B0-----:R-:W-:Y:S01]  /*f510*/  FMNMX.FTZ R0, R3, R173, !PT ;  /* 0x000000ad03007209 */ /* 0x001fe20007810000 */
[----:B------:R-:W-:-:S03]  /*f520*/  IMAD.U32 R3, RZ, RZ, UR40 ;  /* 0x00000028ff037e24 */ /* 0x000fc6000f8e00ff */
[C---:B------:R-:W-:Y:S01]  /*f530*/  FSETP.NEU.FTZ.AND P4, PT, R0.reuse, -INF , PT ;  /* 0xff8000000000780b */ /* 0x040fe20003f9d000 */
[----:B------:R-:W-:-:S05]  /*f540*/  FMUL.FTZ R178, R0, R3 ;  /* 0x0000000300b27220 */ /* 0x000fca0000410000 */
[----:B------:R-:W-:-:S05]  /*f550*/  FSEL R178, R178, RZ, P4 ;  /* 0x000000ffb2b27208 */ /* 0x000fca0002000000 */
[-CC-:B------:R-:W-:Y:S01]  /*f560*/  FFMA.FTZ R173, R168, R3.reuse, -R178.reuse ;  /* 0x00000003a8ad7223 */ /* 0x180fe200000108b2 */
[-CC-:B------:R-:W-:Y:S01]  /*f570*/  FFMA.FTZ R182, R157, R3.reuse, -R178.reuse ;  /* 0x000000039db67223 */ /* 0x180fe200000108b2 */
[-CC-:B------:R-:W-:Y:S01]  /*f580*/  FFMA.FTZ R157, R160, R3.reuse, -R178.reuse ;  /* 0x00000003a09d7223 */ /* 0x180fe200000108b2 */
[-CC-:B------:R-:W-:Y:S01]  /*f590*/  FFMA.FTZ R160, R161, R3.reuse, -R178.reuse ;  /* 0x00000003a1a07223 */ /* 0x180fe200000108b2 */
[-CC-:B------:R-:W-:Y:S01]  /*f5a0*/  FFMA.FTZ R170, R164, R3.reuse, -R178.reuse ;  /* 0x00000003a4aa7223 */ /* 0x180fe200000108b2 */
[-CC-:B------:R-:W-:Y:S01]  /*f5b0*/  FFMA.FTZ R171, R165, R3.reuse, -R178.reuse ;  /* 0x00000003a5ab7223 */ /* 0x180fe200000108b2 */
[--C-:B------:R-:W-:Y:S01]  /*f5c0*/  FFMA.FTZ R152, R152, R3, -R178.reuse ;  /* 0x0000000398987223 */ /* 0x100fe200000108b2 */
[----:B-1----:R-:W-:Y:S01]  /*f5d0*/  FMNMX.FTZ R168, R174, R175, !PT ;  /* 0x000000afaea87209 */ /* 0x002fe20007810000 */
[-CC-:B------:R-:W-:Y:S01]  /*f5e0*/  FFMA.FTZ R153, R153, R3.reuse, -R178.reuse ;  /* 0x0000000399997223 */ /* 0x180fe200000108b2 */
[-CC-:B------:R-:W-:Y:S01]  /*f5f0*/  FFMA.FTZ R180, R180, R3.reuse, -R178.reuse ;  /* 0x00000003b4b47223 */ /* 0x180fe200000108b2 */
[-CC-:B------:R-:W-:Y:S01]  /*f600*/  FFMA.FTZ R156, R156, R3.reuse, -R178.reuse ;  /* 0x000000039c9c7223 */ /* 0x180fe200000108b2 */
[-CC-:B------:R-:W-:Y:S01]  /*f610*/  FFMA.FTZ R169, R169, R3.reuse, -R178.reuse ;  /* 0x00000003a9a97223 */ /* 0x180fe200000108b2 */
[----:B------:R-:W0:Y:S01]  /*f620*/  SHFL.BFLY PT, R161, R168, 0x1, 0x1f ;  /* 0x0c201f00a8a17f89 */ /* 0x000e2200000e0000 */
[----:B------:R-:W-:Y:S01]  /*f630*/  MUFU.EX2 R152, R152 ;  /* 0x0000009800987308 */ /* 0x000fe20000000800 */
[-CC-:B------:R-:W-:Y:S01]  /*f640*/  FFMA.FTZ R174, R202, R3.reuse, -R178.reuse ;  /* 0x00000003caae7223 */ /* 0x180fe200000108b2 */
[-CC-:B------:R-:W-:Y:S01]  /*f650*/  FFMA.FTZ R175, R204, R3.reuse, -R178.reuse ;  /* 0x00000003ccaf7223 */ /* 0x180fe200000108b2 */
[-CC-:B------:R-:W-:Y:S01]  /*f660*/  FFMA.FTZ R176, R176, R3.reuse, -R178.reuse ;  /* 0x00000003b0b07223 */ /* 0x180fe200000108b2 */
[-CC-:B------:R-:W-:Y:S01]  /*f670*/  FFMA.FTZ R177, R177, R3.reuse, -R178.reuse ;  /* 0x00000003b1b17223 */ /* 0x180fe200000108b2 */
[----:B------:R-:W-:-:S03]  /*f680*/  FFMA.FTZ R179, R181, R3, -R178 ;  /* 0x00000003b5b37223 */ /* 0x000fc600000108b2 */
[----:B------:R1:W-:Y:S08]  /*f690*/  MUFU.EX2 R178, R180 ;  /* 0x000000b400b27308 */ /* 0x0003f00000000800 */
[----:B------:R-:W-:Y:S01]  /*f6a0*/  MUFU.EX2 R153, R153 ;  /* 0x0000009900997308 */ /* 0x000fe20000000800 */
[----:B0-----:R-:W-:-:S07]  /*f6b0*/  FMNMX.FTZ R168, R168, R161, !PT ;  /* 0x000000a1a8a87209 */ /* 0x001fce0007810000 */
[----:B------:R-:W-:Y:S01]  /*f6c0*/  MUFU.EX2 R156, R156 ;  /* 0x0000009c009c7308 */ /* 0x000fe20000000800 */
[C---:B------:R-:W-:Y:S01]  /*f6d0*/  FSETP.NEU.FTZ.AND P3, PT, R168.reuse, -INF , PT ;  /* 0xff800000a800780b */ /* 0x040fe20003f7d000 */
[----:B------:R-:W-:-:S03]  /*f6e0*/  FMUL.FTZ R161, R168, R3 ;  /* 0x00000003a8a17220 */ /* 0x000fc60000410000 */
[----:B------:R-:W-:-:S03]  /*f6f0*/  FSEL R165, R168, RZ, P3 ;  /* 0x000000ffa8a57208 */ /* 0x000fc60001800000 */
[----:B------:R-:W-:Y:S01]  /*f700*/  MUFU.EX2 R182, R182 ;  /* 0x000000b600b67308 */ /* 0x000fe20000000800 */
[----:B------:R-:W-:Y:S02]  /*f710*/  FSEL R161, R161, RZ, P3 ;  /* 0x000000ffa1a17208 */ /* 0x000fe40001800000 */
[----:B------:R-:W-:Y:S01]  /*f720*/  ISETP.NE.AND P3, PT, R192, RZ, PT ;  /* 0x000000ffc000720c */ /* 0x000fe20003f65270 */
[----:B------:R-:W-:Y:S02]  /*f730*/  FADD.FTZ R165, -R165, R200 ;  /* 0x000000c8a5a57221 */ /* 0x000fe40000010100 */
[-CC-:B------:R-:W-:Y:S01]  /*f740*/  FFMA.FTZ R164, R155, R3.reuse, -R161.reuse ;  /* 0x000000039ba47223 */ /* 0x180fe200000108a1 */
[-CC-:B------:R-:W-:Y:S01]  /*f750*/  FFMA.FTZ R155, R158, R3.reuse, -R161.reuse ;  /* 0x000000039e9b7223 */ /* 0x180fe200000108a1 */
[-CC-:B------:R-:W-:Y:S01]  /*f760*/  FFMA.FTZ R158, R162, R3.reuse, -R161.reuse ;  /* 0x00000003a29e7223 */ /* 0x180fe200000108a1 */
[-CC-:B------:R-:W-:Y:S01]  /*f770*/  FFMA.FTZ R162, R163, R3.reuse, -R161.reuse ;  /* 0x00000003a3a27223 */ /* 0x180fe200000108a1 */
[----:B------:R-:W-:Y:S01]  /*f780*/  FSEL R163, R0, RZ, P4 ;  /* 0x000000ff00a37208 */ /* 0x000fe20002000000 */
[-C--:B------:R-:W-:Y:S01]  /*f790*/  FMUL.FTZ R165, R165, R3.reuse ;  /* 0x00000003a5a57220 */ /* 0x080fe20000410000 */
[-CC-:B------:R-:W-:Y:S01]  /*f7a0*/  FFMA.FTZ R154, R154, R3.reuse, -R161.reuse ;  /* 0x000000039a9a7223 */ /* 0x180fe200000108a1 */
[----:B-1----:R-:W-:Y:S01]  /*f7b0*/  FFMA.FTZ R180, R166, R3, -R161 ;  /* 0x00000003a6b47223 */ /* 0x002fe200000108a1 */
[----:B------:R-:W-:-:S02]  /*f7c0*/  @!P1 VIADD R166, R197, 0x38840 ;  /* 0x00038840c5a69836 */ /* 0x000fc40000000000 */
[----:B------:R-:W-:Y:S01]  /*f7d0*/  FADD.FTZ R163, -R163, R199 ;  /* 0x000000c7a3a37221 */ /* 0x000fe20000010100 */
[----:B------:R-:W-:Y:S01]  /*f7e0*/  MUFU.EX2 R164, R164 ;  /* 0x000000a400a47308 */ /* 0x000fe20000000800 */
[-CC-:B------:R-:W-:Y:S01]  /*f7f0*/  FFMA.FTZ R159, R159, R3.reuse, -R161.reuse ;  /* 0x000000039f9f7223 */ /* 0x180fe200000108a1 */
[-CC-:B------:R-:W-:Y:S01]  /*f800*/  FFMA.FTZ R181, R167, R3.reuse, -R161.reuse ;  /* 0x00000003a7b57223 */ /* 0x180fe200000108a1 */
[-C--:B------:R-:W-:Y:S01]  /*f810*/  FMUL.FTZ R163, R163, R3.reuse ;  /* 0x00000003a3a37220 */ /* 0x080fe20000410000 */
[----:B------:R-:W-:Y:S01]  /*f820*/  @!P1 PRMT R166, RZ, 0x654, R166 ;  /* 0x00000654ffa69816 */ /* 0x000fe200000000a6 */
[-CC-:B------:R-:W-:Y:S01]  /*f830*/  FFMA.FTZ R199, R205, R3.reuse, -R161.reuse ;  /* 0x00000003cdc77223 */ /* 0x180fe200000108a1 */
[-CC-:B------:R-:W-:Y:S01]  /*f840*/  FFMA.FTZ R200, R206, R3.reuse, -R161.reuse ;  /* 0x00000003cec87223 */ /* 0x180fe200000108a1 */
[-CC-:B------:R-:W-:Y:S01]  /*f850*/  FFMA.FTZ R202, R209, R3.reuse, -R161.reuse ;  /* 0x00000003d1ca7223 */ /* 0x180fe200000108a1 */
[----:B------:R-:W0:Y:S01]  /*f860*/  MUFU.EX2 R165, R165 ;  /* 0x000000a500a57308 */ /* 0x000e220000000800 */
[----:B------:R1:W-:Y:S01]  /*f870*/  @!P1 SYNCS.ARRIVE.TRANS64.RED.A1T0 RZ, [R166+URZ], RZ ;  /* 0x000000ffa6ff99a7 */ /* 0x0003e2000810043f */
[-CC-:B------:R-:W-:Y:S01]  /*f880*/  FFMA.FTZ R206, R227, R3.reuse, -R161.reuse ;  /* 0x00000003e3ce7223 */ /* 0x180fe200000108a1 */
[-CC-:B------:R-:W-:Y:S01]  /*f890*/  FFMA.FTZ R208, R208, R3.reuse, -R161.reuse ;  /* 0x00000003d0d07223 */ /* 0x180fe200000108a1 */
[----:B------:R-:W-:Y:S01]  /*f8a0*/  FFMA.FTZ R226, R226, R3, -R161 ;  /* 0x00000003e2e27223 */ /* 0x000fe200000108a1 */
[----:B------:R-:W-:-:S03]  /*f8b0*/  @!P1 VIADD R197, R197, 0x38860 ;  /* 0x00038860c5c59836 */ /* 0x000fc60000000000 */
[----:B------:R-:W2:Y:S01]  /*f8c0*/  MUFU.EX2 R163, R163 ;  /* 0x000000a300a37308 */ /* 0x000ea20000000800 */
[----:B-1----:R-:W-:Y:S02]  /*f8d0*/  @!P3 IMAD R166, R201, 0x40, R188 ;  /* 0x00000040c9a6b824 */ /* 0x002fe400078e02bc */
[-CC-:B------:R-:W-:Y:S01]  /*f8e0*/  FFMA.FTZ R201, R207, R3.reuse, -R161.reuse ;  /* 0x00000003cfc97223 */ /* 0x180fe200000108a1 */
[----:B------:R-:W-:Y:S01]  /*f8f0*/  FFMA.FTZ R207, R183, R3, -R161 ;  /* 0x00000003b7cf7223 */ /* 0x000fe200000108a1 */
[----:B------:R-:W-:Y:S01]  /*f900*/  @!P1 PRMT R197, RZ, 0x654, R197 ;  /* 0x00000654ffc59816 */ /* 0x000fe200000000c5 */
[----:B------:R-:W-:Y:S02]  /*f910*/  @!P3 IMAD R166, R166, 0x4, R2 ;  /* 0x00000004a6a6b824 */ /* 0x000fe400078e0202 */
[----:B------:R-:W1:Y:S01]  /*f920*/  MUFU.EX2 R154, R154 ;  /* 0x0000009a009a7308 */ /* 0x000e620000000800 */
[-C--:B0-----:R-:W-:Y:S02]  /*f930*/  FMUL.FTZ R26, R26, R165.reuse ;  /* 0x000000a51a1a7220 */ /* 0x081fe40000410000 */
[----:B------:R-:W-:Y:S01]  /*f940*/  @!P3 STS [R166+0x38420], R165 ;  /* 0x038420a5a600b388 */ /* 0x000fe20000000800 */
[-C--:B------:R-:W-:Y:S01]  /*f950*/  FMUL.FTZ R27, R27, R165.reuse ;  /* 0x000000a51b1b7220 */ /* 0x080fe20000410000 */
[-C--:B------:R-:W-:Y:S01]  /*f960*/  FMUL.FTZ R30, R30, R165.reuse ;  /* 0x000000a51e1e7220 */ /* 0x080fe20000410000 */
[-C--:B------:R-:W-:Y:S01]  /*f970*/  FMUL.FTZ R31, R31, R165.reuse ;  /* 0x000000a51f1f7220 */ /* 0x080fe20000410000 */
[-C--:B------:R-:W-:Y:S01]  /*f980*/  FMUL.FTZ R34, R34, R165.reuse ;  /* 0x000000a522227220 */ /* 0x080fe20000410000 */
[----:B------:R-:W-:Y:S01]  /*f990*/  FMUL.FTZ R35, R35, R165 ;  /* 0x000000a523237220 */ /* 0x000fe20000410000 */
[----:B------:R-:W0:Y:S01]  /*f9a0*/  MUFU.EX2 R155, R155 ;  /* 0x0000009b009b7308 */ /* 0x000e220000000800 */
[----:B--2---:R-:W-:Y:S01]  /*f9b0*/  FFMA.FTZ R20, R163, R20, R152 ;  /* 0x00000014a3147223 */ /* 0x004fe20000010098 */
[----:B------:R2:W-:Y:S01]  /*f9c0*/  @!P3 STS [R166+0x38400], R163 ;  /* 0x038400a3a600b388 */ /* 0x0005e20000000800 */
[C---:B------:R-:W-:Y:S01]  /*f9d0*/  F2FP.F16.F32.PACK_AB R152, R153.reuse, R152 ;  /* 0x000000989998723e */ /* 0x040fe200000000ff */
[-C--:B------:R-:W-:Y:S01]  /*f9e0*/  FMUL.FTZ R24, R24, R163.reuse ;  /* 0x000000a318187220 */ /* 0x080fe20000410000 */
[----:B------:R-:W-:Y:S01]  /*f9f0*/  FADD.FTZ R20, R153, R20 ;  /* 0x0000001499147221 */ /* 0x000fe20000010000 */
[-C--:B------:R-:W-:Y:S01]  /*fa00*/  FMUL.FTZ R25, R25, R163.reuse ;  /* 0x000000a319197220 */ /* 0x080fe20000410000 */
[----:B------:R-:W-:Y:S01]  /*fa10*/  FMUL.FTZ R28, R28, R163 ;  /* 0x000000a31c1c7220 */ /* 0x000fe20000410000 */
[----:B------:R-:W3:Y:S01]  /*fa20*/  MUFU.EX2 R159, R159 ;  /* 0x0000009f009f7308 */ /* 0x000ee20000000800 */
[----:B-1----:R-:W-:Y:S01]  /*fa30*/  FFMA.FTZ R21, R165, R21, R154 ;  /* 0x00000015a5157223 */ /* 0x002fe2000001009a */
[----:B------:R-:W-:Y:S01]  /*fa40*/  FADD.FTZ R20, R156, R20 ;  /* 0x000000149c147221 */ /* 0x000fe20000010000 */
[C---:B------:R-:W-:Y:S01]  /*fa50*/  F2FP.F16.F32.PACK_AB R153, R164.reuse, R154 ;  /* 0x0000009aa499723e */ /* 0x040fe200000000ff */
[-C--:B------:R-:W-:Y:S01]  /*fa60*/  FMUL.FTZ R29, R29, R163.reuse ;  /* 0x000000a31d1d7220 */ /* 0x080fe20000410000 */
[----:B------:R-:W-:Y:S01]  /*fa70*/  FADD.FTZ R21, R164, R21 ;  /* 0x00000015a4157221 */ /* 0x000fe20000010000 */
[C---:B------:R-:W-:Y:S01]  /*fa80*/  FADD.FTZ R20, R182.reuse, R20 ;  /* 0x00000014b6147221 */ /* 0x040fe20000010000 */
[----:B------:R-:W-:Y:S01]  /*fa90*/  F2FP.F16.F32.PACK_AB R154, R182, R156 ;  /* 0x0000009cb69a723e */ /* 0x000fe200000000ff */
[----:B------:R-:W1:Y:S01]  /*faa0*/  MUFU.EX2 R157, R157 ;  /* 0x0000009d009d7308 */ /* 0x000e620000000800 */
        /* <DEDUP_REMOVED lines=10> */
[----:B------:R-:W-:Y:S01]  /*fb50*/  BAR.SYNC.DEFER_BLOCKING 0xf, 0x100 ;  /* 0x03c4000000007b1d */ /* 0x000fe20000010000 */
        /* <DEDUP_REMOVED lines=22> */
[C---:B---3--:R-:W-:Y:S01]  /*fcc0*/  F2FP.F16.F32.PACK_AB R156, R160.reuse, R157 ;  /* 0x0000009da09c723e */ /* 0x048fe200000000ff */
[----:B------:R-:W-:Y:S01]  /*fcd0*/  FADD.FTZ R204, R160, R20 ;  /* 0x00000014a0cc7221 */ /* 0x000fe20000010000 */
[-C--:B------:R-:W-:Y:S01]  /*fce0*/  FMUL.FTZ R77, R77, R163.reuse ;  /* 0x000000a34d4d7220 */ /* 0x080fe20000410000 */
[-C--:B------:R-:W-:Y:S01]  /*fcf0*/  FMUL.FTZ R80, R80, R163.reuse ;  /* 0x000000a350507220 */ /* 0x080fe20000410000 */
[-C--:B------:R-:W-:Y:S01]  /*fd00*/  FMUL.FTZ R81, R81, R163.reuse ;  /* 0x000000a351517220 */ /* 0x080fe20000410000 */
[-C--:B------:R-:W-:Y:S01]  /*fd10*/  FMUL.FTZ R84, R84, R163.reuse ;  /* 0x000000a354547220 */ /* 0x080fe20000410000 */
[-C--:B------:R-:W-:Y:S01]  /*fd20*/  FMUL.FTZ R85, R85, R163.reuse ;  /* 0x000000a355557220 */ /* 0x080fe20000410000 */
[----:B------:R-:W0:Y:S01]  /*fd30*/  MUFU.EX2 R171, R171 ;  /* 0x000000ab00ab7308 */ /* 0x000e220000000800 */
[C---:B-1----:R-:W-:Y:S01]  /*fd40*/  F2FP.F16.F32.PACK_AB R157, R162.reuse, R158 ;  /* 0x0000009ea29d723e */ /* 0x042fe200000000ff */
        /* <DEDUP_REMOVED lines=36> */
[----:B------:R-:W-:Y:S01]  /*ff90*/  FMUL.FTZ R149, R149, R163 ;  /* 0x000000a395957220 */ /* 0x000fe20000410000 */
[----:B0-----:R-:W-:Y:S01]  /*ffa0*/  F2FP.F16.F32.PACK_AB R158, R171, R170 ;  /* 0x000000aaab9e723e */ /* 0x001fe200000000ff */
        /* <DEDUP_REMOVED lines=67> */
[----:B------:R-:W-:Y:S01]  /*103e0*/  FMUL.FTZ R151, R151, R165 ;  /* 0x000000a597977220 */ /* 0x000fe20000410000 */
[----:B---3--:R-:W-:Y:S01]  /*103f0*/  F2FP.F16.F32.PACK_AB R160, R169, R173 ;  /* 0x000000ada9a0723e */ /* 0x008fe200000000ff */
[----:B------:R3:W-:Y:S01]  /*10400*/  STSM.16.M88.4 [R195+0x36400], R152 ;  /* 0x03640098c3007844 */ /* 0x0007e20000000200 */
[----:B0-----:R-:W-:Y:S01]  /*10410*/  F2FP.F16.F32.PACK_AB R161, R200, R199 ;  /* 0x000000c7c8a1723e */ /* 0x001fe200000000ff */
[----:B------:R-:W-:Y:S01]  /*10420*/  VIADD R20, R172, 0x80 ;  /* 0x00000080ac147836 */ /* 0x000fe20000000000 */
[----:B------:R-:W-:Y:S01]  /*10430*/  MUFU.EX2 R202, R202 ;  /* 0x000000ca00ca7308 */ /* 0x000fe20000000800 */
[----:B------:R-:W-:Y:S01]  /*10440*/  F2FP.F16.F32.PACK_AB R162, R175, R174 ;  /* 0x000000aeafa2723e */ /* 0x000fe200000000ff */
[----:B------:R0:W-:Y:S01]  /*10450*/  STSM.16.M88.4 [R212], R156 ;  /* 0x0000009cd4007844 */ /* 0x0001e20000000200 */
[----:B--2---:R-:W-:Y:S01]  /*10460*/  F2FP.F16.F32.PACK_AB R163, R183, R201 ;  /* 0x000000c9b7a3723e */ /* 0x004fe200000000ff */
[----:B------:R-:W-:Y:S01]  /*10470*/  IMAD.MOV.U32 R21, RZ, RZ, 0x40000040 ;  /* 0x40000040ff157424 */ /* 0x000fe200078e00ff */
[----:B-1----:R-:W-:Y:S01]  /*10480*/  F2FP.F16.F32.PACK_AB R164, R177, R176 ;  /* 0x000000b0b1a4723e */ /* 0x002fe200000000ff */
[----:B------:R-:W-:Y:S01]  /*10490*/  FADD.FTZ R204, R170, R204 ;  /* 0x000000ccaacc7221 */ /* 0x000fe20000010000 */
[----:B------:R-:W-:Y:S01]  /*104a0*/  FADD.FTZ R205, R180, R205 ;  /* 0x000000cdb4cd7221 */ /* 0x000fe20000010000 */
[----:B------:R-:W1:Y:S01]  /*104b0*/  MUFU.EX2 R182, R226 ;  /* 0x000000e200b67308 */ /* 0x000e620000000800 */
[----:B----4-:R-:W-:Y:S01]  /*104c0*/  F2FP.F16.F32.PACK_AB R166, R179, R178 ;  /* 0x000000b2b3a6723e */ /* 0x010fe200000000ff */
[----:B------:R0:W-:Y:S01]  /*104d0*/  STSM.16.M88.4 [R203], R160 ;  /* 0x000000a0cb007844 */ /* 0x0001e20000000200 */
[----:B------:R-:W-:Y:S01]  /*104e0*/  FADD.FTZ R204, R171, R204 ;  /* 0x000000ccabcc7221 */ /* 0x000fe20000010000 */
[----:B------:R-:W-:Y:S01]  /*104f0*/  FADD.FTZ R205, R181, R205 ;  /* 0x000000cdb5cd7221 */ /* 0x000fe20000010000 */
[----:B------:R-:W-:-:S02]  /*10500*/  ISETP.GT.AND P3, PT, R196, R198, PT ;  /* 0x000000c6c400720c */ /* 0x000fc40003f64270 */
[----:B------:R-:W-:Y:S01]  /*10510*/  FADD.FTZ R204, R173, R204 ;  /* 0x000000ccadcc7221 */ /* 0x000fe20000010000 */
[----:B------:R-:W-:Y:S01]  /*10520*/  MUFU.EX2 R206, R206 ;  /* 0x000000ce00ce7308 */ /* 0x000fe20000000800 */
[----:B------:R-:W-:Y:S01]  /*10530*/  FADD.FTZ R205, R199, R205 ;  /* 0x000000cdc7cd7221 */ /* 0x000fe20000010000 */
[----:B------:R-:W-:Y:S02]  /*10540*/  IMAD.MOV.U32 R199, RZ, RZ, R0 ;  /* 0x000000ffffc77224 */ /* 0x000fe400078e0000 */
[----:B------:R-:W-:Y:S01]  /*10550*/  FADD.FTZ R204, R169, R204 ;  /* 0x000000cca9cc7221 */ /* 0x000fe20000010000 */
[----:B------:R-:W-:Y:S01]  /*10560*/  FADD.FTZ R205, R200, R205 ;  /* 0x000000cdc8cd7221 */ /* 0x000fe20000010000 */
[----:B------:R-:W-:Y:S02]  /*10570*/  IMAD.MOV.U32 R200, RZ, RZ, R168 ;  /* 0x000000ffffc87224 */ /* 0x000fe400078e00a8 */
[----:B------:R-:W-:Y:S01]  /*10580*/  FADD.FTZ R204, R174, R204 ;  /* 0x000000ccaecc7221 */ /* 0x000fe20000010000 */
[----:B------:R-:W2:Y:S01]  /*10590*/  MUFU.EX2 R207, R207 ;  /* 0x000000cf00cf7308 */ /* 0x000ea20000000800 */
[----:B-1----:R-:W-:Y:S01]  /*105a0*/  F2FP.F16.F32.PACK_AB R165, R182, R202 ;  /* 0x000000cab6a5723e */ /* 0x002fe200000000ff */
[----:B------:R-:W-:Y:S01]  /*105b0*/  FADD.FTZ R205, R201, R205 ;  /* 0x000000cdc9cd7221 */ /* 0x000fe20000010000 */
[----:B------:R-:W-:Y:S01]  /*105c0*/  FADD.FTZ R204, R175, R204 ;  /* 0x000000ccafcc7221 */ /* 0x000fe20000010000 */
[----:B------:R-:W-:-:S02]  /*105d0*/  IMAD.MOV.U32 R201, RZ, RZ, R18 ;  /* 0x000000ffffc97224 */ /* 0x000fc400078e0012 */
[----:B------:R-:W-:Y:S01]  /*105e0*/  FADD.FTZ R205, R183, R205 ;  /* 0x000000cdb7cd7221 */ /* 0x000fe20000010000 */
[----:B------:R-:W-:-:S03]  /*105f0*/  FADD.FTZ R204, R176, R204 ;  /* 0x000000ccb0cc7221 */ /* 0x000fc60000010000 */
[----:B------:R-:W-:Y:S01]  /*10600*/  FADD.FTZ R205, R202, R205 ;  /* 0x000000cdcacd7221 */ /* 0x000fe20000010000 */
[----:B------:R-:W-:-:S03]  /*10610*/  FADD.FTZ R204, R177, R204 ;  /* 0x000000ccb1cc7221 */ /* 0x000fc60000010000 */
[----:B------:R-:W-:Y:S01]  /*10620*/  FADD.FTZ R205, R182, R205 ;  /* 0x000000cdb6cd7221 */ /* 0x000fe20000010000 */
[----:B------:R-:W-:Y:S01]  /*10630*/  FADD.FTZ R204, R178, R204 ;  /* 0x000000ccb2cc7221 */ /* 0x000fe20000010000 */
[----:B--2---:R-:W-:Y:S02]  /*10640*/  F2FP.F16.F32.PACK_AB R167, R207, R206 ;  /* 0x000000cecfa7723e */ /* 0x004fe400000000ff */
[----:B------:R-:W-:-:S03]  /*10650*/  FADD.FTZ R205, R206, R205 ;  /* 0x000000cdcecd7221 */ /* 0x000fc60000010000 */
[----:B------:R0:W-:Y:S01]  /*10660*/  STSM.16.M88.4 [R210], R164 ;  /* 0x000000a4d2007844 */ /* 0x0001e20000000200 */
[----:B------:R-:W-:-:S06]  /*10670*/  WARPGROUP.ARRIVE ;  /* 0x00000000000079c5 */ /* 0x000fcc0000000000 */
[----:B------:R-:W-:Y:S01]  /*10680*/  HGMMA.64x256x16.F32 R24, R152, gdesc[UR4].tnspB, R24, gsb0 ;  /* 0x43e0000498187df0 */ /* 0x000fe20008000818 */
[----:B------:R-:W-:Y:S01]  /*10690*/  R2UR UR6, R20 ;  /* 0x00000000140672ca */ /* 0x000fe200000e0000 */
[----:B------:R-:W-:Y:S01]  /*106a0*/  VIADD R20, R172, 0x100 ;  /* 0x00000100ac147836 */ /* 0x000fe20000000000 */
[----:B------:R-:W-:Y:S01]  /*106b0*/  R2UR UR7, R21 ;  /* 0x00000000150772ca */ /* 0x000fe200000e0000 */
[----:B------:R-:W-:Y:S01]  /*106c0*/  IMAD.MOV.U32 R21, RZ, RZ, 0x40000040 ;  /* 0x40000040ff157424 */ /* 0x000fe200078e00ff */
[----:B------:R-:W-:Y:S02]  /*106d0*/  WARPGROUP.DEPBAR.LE gsb0, 0x0 ;  /* 0x00008000000079c5 */ /* 0x000fe40000010000 */
[----:B------:R-:W-:Y:S01]  /*106e0*/  WARPGROUP.ARRIVE ;  /* 0x00000000000079c5 */ /* 0x000fe20000000000 */
[----:B---3--:R-:W-:-:S04]  /*106f0*/  VIADD R152, R196, 0xffffffff ;  /* 0xffffffffc4987836 */ /* 0x008fc80000000000 */
[----:B------:R-:W-:-:S15]  /*10700*/  IMAD.MOV.U32 R196, RZ, RZ, R152 ;  /* 0x000000ffffc47224 */ /* 0x000fde00078e0098 */
[----:B------:R-:W-:-:S01]  /*10710*/  NOP ;  /* 0x0000000000007918 */ /* 0x000fc20000000000 */
        /* <DEDUP_REMOVED lines=9> */
[----:B------:R-:W-:Y:S01]  /*107b0*/  R2UR UR6, R20 ;  /* 0x00000000140672ca */ /* 0x000fe200000e0000 */
[----:B------:R-:W-:Y:S01]  /*107c0*/  FADD.FTZ R20, R179, R204 ;  /* 0x000000ccb3147221 */ /* 0x000fe20000010000 */
[----:B------:R-:W-:Y:S01]  /*107d0*/  R2UR UR7, R21 ;  /* 0x00000000150772ca */ /* 0x000fe200000e0000 */
[----:B------:R-:W-:Y:S01]  /*107e0*/  FADD.FTZ R21, R207, R205 ;  /* 0x000000cdcf157221 */ /* 0x000fe20000010000 */
        /* <DEDUP_REMOVED lines=15> */
[----:B------:R-:W-:Y:S05]  /*108e0*/  BSYNC B1 ;  /* 0x0000000000017941 */ /* 0x000fea0003800000 */
.L_x_8512:
[----:B------:R-:W-:-:S07]  /*108f0*/  IMAD.MOV.U32 R201, RZ, RZ, R152 ;  /* 0x000000ffffc97224 */ /* 0x000fce00078e0098 */
.L_x_8511:
[----:B------:R-:W-:Y:S05]  /*10900*/  BSYNC B0 ;  /* 0x0000000000007941 */ /* 0x000fea0003800000 */
.L_x_8510:
[----:B------:R-:W-:Y:S01]  /*10910*/  ISETP.GE.AND P2, PT, R201, R213, PT ;  /* 0x000000d5c900720c */ /* 0x000fe20003f46270 */
[----:B------:R-:W-:-:S12]  /*10920*/  BSSY B0, `(.L_x_8524) ;  /* 0x0000329000007945 */ /* 0x000fd80003800000 */
[----:B------:R-:W-:Y:S05]  /*10930*/  @!P2 BRA `(.L_x_8525) ;  /* 0x00000030009ca947 */ /* 0x000fea0003800000 */
[----:B------:R-:W-:Y:S02]  /*10940*/  IMAD.MOV.U32 R200, RZ, RZ, R168 ;  /* 0x000000ffffc87224 */ /* 0x000fe400078e00a8 */
[----:B------:R-:W-:Y:S02]  /*10950*/  IMAD.MOV.U32 R198, RZ, RZ, R0 ;  /* 0x000000ffffc67224 */ /* 0x000fe400078e0000 */
[----:B------:R-:W-:-:S07]  /*10960*/  IMAD.MOV.U32 R199, RZ, RZ, R18 ;  /* 0x000000ffffc77224 */ /* 0x000fce00078e0012 */
.L_x_8536:
[----:B------:R-:W-:-:S05]  /*10970*/  VIADD R18, R199, 0x1 ;  /* 0x00000001c7127836 */ /* 0x000fca0000000000 */
[----:B------:R-:W-:-:S04]  /*10980*/  ISETP.NE.AND P2, PT, R18, 0x2, PT ;  /* 0x000000021200780c */ /* 0x000fc80003f45270 */
[----:B------:R-:W-:Y:S02]  /*10990*/  SEL R0, RZ, 0x1, P2 ;  /* 0x00000001ff007807 */ /* 0x000fe40001000000 */
[----:B------:R-:W-:Y:S02]  /*109a0*/  SEL R18, R18, RZ, P2 ;  /* 0x000000ff12127207 */ /* 0x000fe40001000000 */
[----:B------:R-:W-:Y:S01]  /*109b0*/  LOP3.LUT R19, R19, R0, RZ, 0x3c, !PT ;  /* 0x0000000013137212 */ /* 0x000fe200078e3cff */
[----:B----4-:R-:W-:Y:S06]  /*109c0*/  @!P0 BRA `(.L_x_8526) ;  /* 0x0000000000048947 */ /* 0x010fec0003800000 */
[----:B------:R-:W-:Y:S01]  /*109d0*/  BPT.TRAP 0x1 ;  /* 0x000000040000795c */ /* 0x000fe20000300000 */
.L_x_8526:
[----:B------:R-:W-:Y:S01]  /*109e0*/  IMAD R193, R18, 0x8, R2 ;  /* 0x0000000812c17824 */ /* 0x000fe200078e0202 */
[----:B------:R-:W-:-:S04]  /*109f0*/  SHF.L.U32 R0, R19, 0x1f, RZ ;  /* 0x0000001f13007819 */ /* 0x000fc800000006ff */
[----:B------:R1:W2:Y:S01]  /*10a00*/  SYNCS.PHASECHK.TRANS64.TRYWAIT P2, [R193+URZ+0x38830], R0 ;  /* 0x03883000c10075a7 */ /* 0x0002a2000804017f */
[----:B------:R-:W-:Y:S05]  /*10a10*/  @!P0 BRA `(.L_x_8527) ;  /* 0x0000000000048947 */ /* 0x000fea0003800000 */
[----:B------:R-:W-:Y:S01]  /*10a20*/  BPT.TRAP 0x1 ;  /* 0x000000040000795c */ /* 0x000fe20000300000 */
.L_x_8527:
[----:B------:R-:W-:Y:S01]  /*10a30*/  BSSY B1, `(.L_x_8528) ;  /* 0x0000006000017945 */ /* 0x000fe20003800000 */
[----:B0--3--:R-:W-:Y:S02]  /*10a40*/  IMAD R156, R18, 0x200, R15 ;  /* 0x00000200129c7824 */ /* 0x009fe400078e020f */
[----:B------:R-:W-:Y:S01]  /*10a50*/  IMAD.MOV.U32 R157, RZ, RZ, 0x40000040 ;  /* 0x40000040ff9d7424 */ /* 0x000fe200078e00ff */
[----:B--2---:R-:W-:Y:S06]  /*10a60*/  @P2 BRA `(.L_x_8529) ;  /* 0x0000000000082947 */ /* 0x004fec0003800000 */
[----:B------:R-:W0:Y:S02]  /*10a70*/  SYNCS.PHASECHK.TRANS64.TRYWAIT P2, [R193+URZ+0x38830], R0 ;  /* 0x03883000c10075a7 */ /* 0x000e24000804017f */
[----:B0-----:R-:W-:Y:S05]  /*10a80*/  @!P2 BRA `(.L_x_8530) ;  /* 0x0000013c004ca947 */ /* 0x001fea0003800000 */
.L_x_8529:
[----:B------:R-:W-:Y:S05]  /*10a90*/  BSYNC B1 ;  /* 0x0000000000017941 */ /* 0x000fea0003800000 */
.L_x_8528:
        /* <DEDUP_REMOVED lines=36> */
.L_x_8531:
[----:B------:R2:W3:Y:S01]  /*10ce0*/  SYNCS.PHASECHK.TRANS64.TRYWAIT P2, [R193+URZ+0x38850], R0 ;  /* 0x03885000c10075a7 */ /* 0x0004e2000804017f */
[----:B------:R-:W-:Y:S05]  /*10cf0*/  @!P0 BRA `(.L_x_8532) ;  /* 0x0000000000048947 */ /* 0x000fea0003800000 */
[----:B------:R-:W-:Y:S01]  /*10d00*/  BPT.TRAP 0x1 ;  /* 0x000000040000795c */ /* 0x000fe20000300000 */
.L_x_8532:
[----:B------:R-:W-:Y:S04]  /*10d10*/  BSSY B1, `(.L_x_8533) ;  /* 0x0000004000017945 */ /* 0x000fe80003800000 */
[----:B---3--:R-:W-:Y:S05]  /*10d20*/  @P2 BRA `(.L_x_8534) ;  /* 0x0000000000082947 */ /* 0x008fea0003800000 */
[----:B------:R-:W3:Y:S02]  /*10d30*/  SYNCS.PHASECHK.TRANS64.TRYWAIT P2, [R193+URZ+0x38850], R0 ;  /* 0x03885000c10075a7 */ /* 0x000ee4000804017f */
[----:B---3--:R-:W-:Y:S05]  /*10d40*/  @!P2 BRA `(.L_x_8535) ;  /* 0x0000013800b0a947 */ /* 0x008fea0003800000 */
.L_x_8534:
[----:B------:R-:W-:Y:S05]  /*10d50*/  BSYNC B1 ;  /* 0x0000000000017941 */ /* 0x000fea0003800000 */
.L_x_8533:
        /* <DEDUP_REMOVED lines=14> */
[----:B------:R-:W-:Y:S01]  /*10e40*/  IMAD.MOV.U32 R209, RZ, RZ, 0xa00 ;  /* 0x00000a00ffd17424 */ /* 0x000fe200078e00ff */
        /* <DEDUP_REMOVED lines=182> */
[C---:B------:R-:W-:Y:S02]  /*119b0*/  SEL R196, R3.reuse, 0x2, P2 ;  /* 0x0000000203c47807 */ /* 0x040fe40001000000 */
[----:B------:R-:W-:-:S03]  /*119c0*/  SEL R3, R3, 0x6, !P2 ;  /* 0x0000000603037807 */ /* 0x000fc60005000000 */
[----:B------:R-:W-:Y:S01]  /*119d0*/  IMAD.IADD R206, R202, 0x1, R196 ;  /* 0x00000001cace7824 */ /* 0x000fe200078e02c4 */
        /* <DEDUP_REMOVED lines=115> */
[----:B------:R-:W-:Y:S01]  /*12110*/  IMAD.MOV.U32 R197, RZ, RZ, 0x40000040 ;  /* 0x40000040ffc57424 */ /* 0x000fe200078e00ff */
        /* <DEDUP_REMOVED lines=35> */
[----:B------:R-:W-:Y:S01]  /*12350*/  SEL R0, R0, 0xf80, P2 ;  /* 0x00000f8000007807 */ /* 0x000fe20001000000 */
[----:B------:R-:W-:-:S03]  /*12360*/  IMAD.IADD R196, R196, 0x1, R202 ;  /* 0x00000001c4c47824 */ /* 0x000fc600078e02ca */
        /* <DEDUP_REMOVED lines=75> */
[----:B------:R-:W-:Y:S01]  /*12820*/  SHFL.BFLY PT, R207, R206, 0x2, 0x1f ;  /* 0x0c401f00cecf7f89 */ /* 0x000fe200000e0000 */
[----:B0-----:R-:W-:-:S05]  /*12830*/  FMNMX.FTZ R0, R0, R3, !PT ;  /* 0x0000000300007209 */ /* 0x001fca0007810000 */
        /* <DEDUP_REMOVED lines=18> */
[--C-:B0-----:R-:W-:Y:S01]  /*12960*/  FFMA.FTZ R198, R168, R3, -R204.reuse ;  /* 0x00000003a8c67223 */ /* 0x101fe200000108cc */
[----:B------:R-:W-:Y:S01]  /*12970*/  FMNMX.FTZ R168, R206, R207, !PT ;  /* 0x000000cfcea87209 */ /* 0x000fe20007810000 */
[-CC-:B------:R-:W-:Y:S01]  /*12980*/  FFMA.FTZ R173, R173, R3.reuse, -R204.reuse ;  /* 0x00000003adad7223 */ /* 0x180fe200000108cc */
[-CC-:B------:R-:W-:Y:S01]  /*12990*/  FFMA.FTZ R176, R176, R3.reuse, -R204.reuse ;  /* 0x00000003b0b07223 */ /* 0x180fe200000108cc */
[-CC-:B------:R-:W-:Y:S01]  /*129a0*/  FFMA.FTZ R177, R177, R3.reuse, -R204.reuse ;  /* 0x00000003b1b17223 */ /* 0x180fe200000108cc */
[-CC-:B------:R-:W-:Y:S01]  /*129b0*/  FFMA.FTZ R180, R180, R3.reuse, -R204.reuse ;  /* 0x00000003b4b47223 */ /* 0x180fe200000108cc */
[----:B------:R-:W0:Y:S01]  /*129c0*/  SHFL.BFLY PT, R164, R168, 0x1, 0x1f ;  /* 0x0c201f00a8a47f89 */ /* 0x000e2200000e0000 */
[----:B------:R-:W3:Y:S01]  /*129d0*/  MUFU.EX2 R153, R153 ;  /* 0x0000009900997308 */ /* 0x000ee20000000800 */
[-C--:B------:R-:W-:Y:S01]  /*129e0*/  FFMA.FTZ R181, R181, R3.reuse, -R204 ;  /* 0x00000003b5b57223 */ /* 0x080fe200000108cc */
[-C--:B-1----:R-:W-:Y:S01]  /*129f0*/  FMUL.FTZ R24, R24, R202.reuse ;  /* 0x000000ca18187220 */ /* 0x082fe20000410000 */
[-C--:B------:R-:W-:Y:S01]  /*12a00*/  FMUL.FTZ R25, R25, R202.reuse ;  /* 0x000000ca19197220 */ /* 0x080fe20000410000 */
[-C--:B------:R-:W-:Y:S01]  /*12a10*/  FMUL.FTZ R28, R28, R202.reuse ;  /* 0x000000ca1c1c7220 */ /* 0x080fe20000410000 */
[-C--:B------:R-:W-:Y:S01]  /*12a20*/  FMUL.FTZ R29, R29, R202.reuse ;  /* 0x000000ca1d1d7220 */ /* 0x080fe20000410000 */
[-C--:B------:R-:W-:Y:S01]  /*12a30*/  FMUL.FTZ R32, R32, R202.reuse ;  /* 0x000000ca20207220 */ /* 0x080fe20000410000 */
[----:B------:R-:W-:Y:S01]  /*12a40*/  FMUL.FTZ R33, R33, R202 ;  /* 0x000000ca21217220 */ /* 0x000fe20000410000 */
[----:B------:R-:W1:Y:S01]  /*12a50*/  MUFU.EX2 R205, R205 ;  /* 0x000000cd00cd7308 */ /* 0x000e620000000800 */
[----:B--2---:R-:W-:Y:S01]  /*12a60*/  FFMA.FTZ R20, R202, R20, R152 ;  /* 0x00000014ca147223 */ /* 0x004fe20000010098 */
        /* <DEDUP_REMOVED lines=12> */
[----:B------:R-:W-:Y:S01]  /*12b30*/  FMUL.FTZ R53, R53, R202 ;  /* 0x000000ca35357220 */ /* 0x000fe20000410000 */
[----:B0-----:R-:W-:Y:S01]  /*12b40*/  FMNMX.FTZ R168, R168, R164, !PT ;  /* 0x000000a4a8a87209 */ /* 0x001fe20007810000 */
[----:B------:R-:W-:Y:S01]  /*12b50*/  MUFU.EX2 R156, R156 ;  /* 0x0000009c009c7308 */ /* 0x000fe20000000800 */
[----:B-1----:R-:W-:Y:S01]  /*12b60*/  FADD.FTZ R20, R205, R20 ;  /* 0x00000014cd147221 */ /* 0x002fe20000010000 */
[-C--:B------:R-:W-:Y:S01]  /*12b70*/  FMUL.FTZ R56, R56, R202.reuse ;  /* 0x000000ca38387220 */ /* 0x080fe20000410000 */
        /* <DEDUP_REMOVED lines=14> */
[-C--:B------:R-:W-:Y:S01]  /*12c60*/  FFMA.FTZ R200, R166, R3.reuse, -R206 ;  /* 0x00000003a6c87223 */ /* 0x080fe200000108ce */
[----:B------:R-:W-:Y:S02]  /*12c70*/  @!P2 IMAD R163, R199, 0x40, R188 ;  /* 0x00000040c7a3a824 */ /* 0x000fe400078e02bc */
[-CC-:B------:R-:W-:Y:S01]  /*12c80*/  FFMA.FTZ R204, R167, R3.reuse, -R206.reuse ;  /* 0x00000003a7cc7223 */ /* 0x180fe200000108ce */
[-C--:B------:R-:W-:Y:S01]  /*12c90*/  FFMA.FTZ R170, R170, R3.reuse, -R206 ;  /* 0x00000003aaaa7223 */ /* 0x080fe200000108ce */
[----:B------:R-:W-:Y:S01]  /*12ca0*/  @!P1 PRMT R162, RZ, 0x654, R162 ;  /* 0x00000654ffa29816 */ /* 0x000fe200000000a2 */
[----:B------:R-:W1:Y:S01]  /*12cb0*/  MUFU.EX2 R154, R154 ;  /* 0x0000009a009a7308 */ /* 0x000e620000000800 */
[----:B------:R-:W-:Y:S02]  /*12cc0*/  @!P2 IMAD R163, R163, 0x4, R2 ;  /* 0x00000004a3a3a824 */ /* 0x000fe400078e0202 */
[-CC-:B------:R-:W-:Y:S01]  /*12cd0*/  FFMA.FTZ R171, R171, R3.reuse, -R206.reuse ;  /* 0x00000003abab7223 */ /* 0x180fe200000108ce */
[----:B------:R3:W-:Y:S01]  /*12ce0*/  @!P1 SYNCS.ARRIVE.TRANS64.RED.A1T0 RZ, [R162+URZ], RZ ;  /* 0x000000ffa2ff99a7 */ /* 0x0007e2000810043f */
[-CC-:B------:R-:W-:Y:S01]  /*12cf0*/  FFMA.FTZ R174, R174, R3.reuse, -R206.reuse ;  /* 0x00000003aeae7223 */ /* 0x180fe200000108ce */
[-CC-:B------:R-:W-:Y:S01]  /*12d00*/  FFMA.FTZ R175, R175, R3.reuse, -R206.reuse ;  /* 0x00000003afaf7223 */ /* 0x180fe200000108ce */
[-CC-:B------:R-:W-:Y:S01]  /*12d10*/  FFMA.FTZ R178, R178, R3.reuse, -R206.reuse ;  /* 0x00000003b2b27223 */ /* 0x180fe200000108ce */
[-CC-:B------:R-:W-:Y:S01]  /*12d20*/  FFMA.FTZ R179, R179, R3.reuse, -R206.reuse ;  /* 0x00000003b3b37223 */ /* 0x180fe200000108ce */
[----:B------:R-:W4:Y:S01]  /*12d30*/  MUFU.EX2 R207, R207 ;  /* 0x000000cf00cf7308 */ /* 0x000f220000000800 */
[-CC-:B------:R-:W-:Y:S01]  /*12d40*/  FFMA.FTZ R199, R183, R3.reuse, -R206.reuse ;  /* 0x00000003b7c77223 */ /* 0x180fe200000108ce */
[----:B------:R5:W-:Y:S01]  /*12d50*/  @!P2 STS [R163+0x38400], R202 ;  /* 0x038400caa300a388 */ /* 0x000be20000000800 */
[----:B---3--:R-:W-:Y:S01]  /*12d60*/  FFMA.FTZ R162, R182, R3, -R206 ;  /* 0x00000003b6a27223 */ /* 0x008fe200000108ce */
[----:B--2---:R-:W-:Y:S01]  /*12d70*/  FADD.FTZ R20, R157, R20 ;  /* 0x000000149d147221 */ /* 0x004fe20000010000 */
[-C--:B------:R-:W-:Y:S01]  /*12d80*/  FMUL.FTZ R64, R64, R202.reuse ;  /* 0x000000ca40407220 */ /* 0x080fe20000410000 */
[----:B0-----:R0:W-:Y:S01]  /*12d90*/  @!P2 STS [R163+0x38420], R164 ;  /* 0x038420a4a300a388 */ /* 0x0011e20000000800 */
[-C--:B------:R-:W-:Y:S01]  /*12da0*/  FMUL.FTZ R65, R65, R202.reuse ;  /* 0x000000ca41417220 */ /* 0x080fe20000410000 */
[----:B------:R-:W2:Y:S01]  /*12db0*/  MUFU.EX2 R155, R155 ;  /* 0x0000009b009b7308 */ /* 0x000ea20000000800 */
[----:B-1----:R-:W-:Y:S01]  /*12dc0*/  FFMA.FTZ R21, R164, R21, R154 ;  /* 0x00000015a4157223 */ /* 0x002fe2000001009a */
[----:B------:R-:W-:Y:S01]  /*12dd0*/  FADD.FTZ R20, R156, R20 ;  /* 0x000000149c147221 */ /* 0x000fe20000010000 */
[-C--:B------:R-:W-:Y:S01]  /*12de0*/  FMUL.FTZ R68, R68, R202.reuse ;  /* 0x000000ca44447220 */ /* 0x080fe20000410000 */
[-C--:B------:R-:W-:Y:S01]  /*12df0*/  FMUL.FTZ R69, R69, R202.reuse ;  /* 0x000000ca45457220 */ /* 0x080fe20000410000 */
[-C--:B------:R-:W-:Y:S01]  /*12e00*/  FMUL.FTZ R72, R72, R202.reuse ;  /* 0x000000ca48487220 */ /* 0x080fe20000410000 */
[-C--:B------:R-:W-:Y:S01]  /*12e10*/  FMUL.FTZ R73, R73, R202.reuse ;  /* 0x000000ca49497220 */ /* 0x080fe20000410000 */
[----:B------:R-:W-:Y:S01]  /*12e20*/  FMUL.FTZ R76, R76, R202 ;  /* 0x000000ca4c4c7220 */ /* 0x000fe20000410000 */
[----:B------:R-:W1:Y:S01]  /*12e30*/  MUFU.EX2 R165, R165 ;  /* 0x000000a500a57308 */ /* 0x000e620000000800 */
        /* <DEDUP_REMOVED lines=16> */
[C---:B-1----:R-:W-:Y:S01]  /*12f40*/  FADD.FTZ R21, R165.reuse, R21 ;  /* 0x00000015a5157221 */ /* 0x042fe20000010000 */
[----:B------:R-:W-:Y:S01]  /*12f50*/  F2FP.F16.F32.PACK_AB R155, R165, R155 ;  /* 0x0000009ba59b723e */ /* 0x000fe200000000ff */
[----:B------:R-:W-:Y:S01]  /*12f60*/  BAR.SYNC.DEFER_BLOCKING 0xf, 0x100 ;  /* 0x03c4000000007b1d */ /* 0x000fe20000010000 */
        /* <DEDUP_REMOVED lines=35> */
[----:B------:R-:W-:Y:S01]  /*131a0*/  F2FP.F16.F32.PACK_AB R156, R161, R156 ;  /* 0x0000009ca19c723e */ /* 0x000fe200000000ff */
[----:B-----5:R-:W-:Y:S01]  /*131b0*/  FADD.FTZ R202, R160, R20 ;  /* 0x00000014a0ca7221 */ /* 0x020fe20000010000 */
[----:B------:R-:W1:Y:S01]  /*131c0*/  MUFU.EX2 R204, R204 ;  /* 0x000000cc00cc7308 */ /* 0x000e620000000800 */
[----:B--2---:R-:W-:Y:S01]  /*131d0*/  F2FP.F16.F32.PACK_AB R158, R197, R160 ;  /* 0x000000a0c59e723e */ /* 0x004fe200000000ff */
        /* <DEDUP_REMOVED lines=74> */
[----:B--2---:R-:W-:Y:S01]  /*13680*/  F2FP.F16.F32.PACK_AB R160, R169, R198 ;  /* 0x000000c6a9a0723e */ /* 0x004fe200000000ff */
[----:B------:R2:W-:Y:S01]  /*13690*/  STSM.16.M88.4 [R195+0x36400], R152 ;  /* 0x03640098c3007844 */ /* 0x0005e20000000200 */
[----:B-1----:R-:W-:Y:S01]  /*136a0*/  F2FP.F16.F32.PACK_AB R161, R171, R170 ;  /* 0x000000aaaba1723e */ /* 0x002fe200000000ff */
[----:B------:R-:W-:Y:S01]  /*136b0*/  VIADD R20, R196, 0x80 ;  /* 0x00000080c4147836 */ /* 0x000fe20000000000 */
[----:B------:R-:W1:Y:S01]  /*136c0*/  MUFU.EX2 R177, R177 ;  /* 0x000000b100b17308 */ /* 0x000e620000000800 */
[----:B0-----:R-:W-:Y:S01]  /*136d0*/  F2FP.F16.F32.PACK_AB R163, R175, R174 ;  /* 0x000000aeafa3723e */ /* 0x001fe200000000ff */
[----:B------:R4:W-:Y:S01]  /*136e0*/  STSM.16.M88.4 [R212], R156 ;  /* 0x0000009cd4007844 */ /* 0x0009e20000000200 */
[----:B------:R-:W-:-:S02]  /*136f0*/  IMAD.MOV.U32 R21, RZ, RZ, 0x40000040 ;  /* 0x40000040ff157424 */ /* 0x000fc400078e00ff */
[----:B------:R-:W-:Y:S01]  /*13700*/  FADD.FTZ R182, R200, R182 ;  /* 0x000000b6c8b67221 */ /* 0x000fe20000010000 */
[----:B------:R-:W-:Y:S01]  /*13710*/  FADD.FTZ R202, R197, R202 ;  /* 0x000000cac5ca7221 */ /* 0x000fe20000010000 */
[----:B------:R-:W-:Y:S01]  /*13720*/  ISETP.GT.AND P2, PT, R201, R213, PT ;  /* 0x000000d5c900720c */ /* 0x000fe20003f44270 */
[----:B------:R-:W-:Y:S01]  /*13730*/  @!P1 VIADD R193, R193, 0x38860 ;  /* 0x00038860c1c19836 */ /* 0x000fe20000000000 */
[----:B------:R-:W-:Y:S01]  /*13740*/  MUFU.EX2 R180, R180 ;  /* 0x000000b400b47308 */ /* 0x000fe20000000800 */
[----:B------:R-:W-:Y:S01]  /*13750*/  FADD.FTZ R182, R204, R182 ;  /* 0x000000b6ccb67221 */ /* 0x000fe20000010000 */
[----:B------:R-:W-:Y:S01]  /*13760*/  FADD.FTZ R202, R198, R202 ;  /* 0x000000cac6ca7221 */ /* 0x000fe20000010000 */
[----:B------:R-:W-:Y:S01]  /*13770*/  IMAD.MOV.U32 R200, RZ, RZ, R168 ;  /* 0x000000ffffc87224 */ /* 0x000fe200078e00a8 */
[----:B------:R-:W-:Y:S01]  /*13780*/  @!P1 PRMT R193, RZ, 0x654, R193 ;  /* 0x00000654ffc19816 */ /* 0x000fe200000000c1 */
[----:B------:R-:W-:Y:S01]  /*13790*/  FADD.FTZ R182, R170, R182 ;  /* 0x000000b6aab67221 */ /* 0x000fe20000010000 */
[----:B------:R-:W-:Y:S01]  /*137a0*/  FADD.FTZ R202, R169, R202 ;  /* 0x000000caa9ca7221 */ /* 0x000fe20000010000 */
[----:B------:R-:W-:Y:S01]  /*137b0*/  IMAD.MOV.U32 R198, RZ, RZ, R0 ;  /* 0x000000ffffc67224 */ /* 0x000fe200078e0000 */
[----:B------:R-:W0:Y:S01]  /*137c0*/  MUFU.EX2 R181, R181 ;  /* 0x000000b500b57308 */ /* 0x000e220000000800 */
[----:B-1----:R-:W-:Y:S01]  /*137d0*/  F2FP.F16.F32.PACK_AB R164, R177, R176 ;  /* 0x000000b0b1a4723e */ /* 0x002fe200000000ff */
[----:B------:R-:W-:Y:S01]  /*137e0*/  FADD.FTZ R182, R171, R182 ;  /* 0x000000b6abb67221 */ /* 0x000fe20000010000 */
[----:B------:R-:W-:-:S03]  /*137f0*/  FADD.FTZ R202, R172, R202 ;  /* 0x000000caacca7221 */ /* 0x000fc60000010000 */
[----:B------:R-:W-:Y:S01]  /*13800*/  FADD.FTZ R182, R174, R182 ;  /* 0x000000b6aeb67221 */ /* 0x000fe20000010000 */
[----:B------:R-:W-:Y:S01]  /*13810*/  FADD.FTZ R202, R173, R202 ;  /* 0x000000caadca7221 */ /* 0x000fe20000010000 */
[----:B------:R-:W1:Y:S02]  /*13820*/  MUFU.EX2 R178, R178 ;  /* 0x000000b200b27308 */ /* 0x000e640000000800 */
[----:B------:R-:W-:Y:S01]  /*13830*/  FADD.FTZ R182, R175, R182 ;  /* 0x000000b6afb67221 */ /* 0x000fe20000010000 */
[----:B------:R-:W-:-:S04]  /*13840*/  FADD.FTZ R202, R176, R202 ;  /* 0x000000cab0ca7221 */ /* 0x000fc80000010000 */
[----:B------:R-:W-:Y:S01]  /*13850*/  FADD.FTZ R202, R177, R202 ;  /* 0x000000cab1ca7221 */ /* 0x000fe20000010000 */
[----:B------:R-:W3:Y:S01]  /*13860*/  MUFU.EX2 R179, R179 ;  /* 0x000000b300b37308 */ /* 0x000ee20000000800 */
[----:B0-----:R-:W-:Y:S02]  /*13870*/  F2FP.F16.F32.PACK_AB R166, R181, R180 ;  /* 0x000000b4b5a6723e */ /* 0x001fe400000000ff */
[----:B------:R-:W-:-:S05]  /*13880*/  FADD.FTZ R202, R180, R202 ;  /* 0x000000cab4ca7221 */ /* 0x000fca0000010000 */
[----:B------:R0:W5:Y:S01]  /*13890*/  MUFU.EX2 R183, R162 ;  /* 0x000000a200b77308 */ /* 0x0001620000000800 */
[----:B-1----:R-:W-:-:S07]  /*138a0*/  FADD.FTZ R182, R178, R182 ;  /* 0x000000b6b2b67221 */ /* 0x002fce0000010000 */
[----:B------:R-:W1:Y:S01]  /*138b0*/  MUFU.EX2 R199, R199 ;  /* 0x000000c700c77308 */ /* 0x000e620000000800 */
[----:B0-----:R-:W-:Y:S01]  /*138c0*/  F2FP.F16.F32.PACK_AB R162, R173, R172 ;  /* 0x000000acada2723e */ /* 0x001fe200000000ff */
[C---:B---3--:R-:W-:Y:S01]  /*138d0*/  FADD.FTZ R182, R179.reuse, R182 ;  /* 0x000000b6b3b67221 */ /* 0x048fe20000010000 */
[----:B------:R-:W-:-:S03]  /*138e0*/  F2FP.F16.F32.PACK_AB R165, R179, R178 ;  /* 0x000000b2b3a5723e */ /* 0x000fc600000000ff */
[----:B------:R4:W-:Y:S01]  /*138f0*/  STSM.16.M88.4 [R203], R160 ;  /* 0x000000a0cb007844 */ /* 0x0009e20000000200 */
[----:B-----5:R-:W-:Y:S01]  /*13900*/  FADD.FTZ R182, R183, R182 ;  /* 0x000000b6b7b67221 */ /* 0x020fe20000010000 */
[----:B-1----:R-:W-:-:S05]  /*13910*/  F2FP.F16.F32.PACK_AB R167, R199, R183 ;  /* 0x000000b7c7a7723e */ /* 0x002fca00000000ff */
        /* <DEDUP_REMOVED lines=9> */
[----:B--2---:R-:W-:-:S04]  /*139b0*/  VIADD R152, R201, 0xffffffff ;  /* 0xffffffffc9987836 */ /* 0x004fc80000000000 */
        /* <DEDUP_REMOVED lines=15> */
[----:B------:R-:W-:Y:S01]  /*13ab0*/  IMAD.MOV.U32 R199, RZ, RZ, R18 ;  /* 0x000000ffffc77224 */ /* 0x000fe200078e0012 */
[----:B------:R-:W-:Y:S02]  /*13ac0*/  WARPGROUP.DEPBAR.LE gsb0, 0x0 ;  /* 0x00008000000079c5 */ /* 0x000fe40000010000 */
[----:B------:R-:W-:-:S15]  /*13ad0*/  WARPGROUP.ARRIVE ;  /* 0x00000000000079c5 */ /* 0x000fde0000000000 */
[----:B------:R-:W-:-:S05]  /*13ae0*/  NOP ;  /* 0x0000000000007918 */ /* 0x000fca0000000000 */
        /* <DEDUP_REMOVED lines=12> */
.L_x_8525:
[----:B------:R-:W-:Y:S05]  /*13bb0*/  BSYNC B0 ;  /* 0x0000000000007941 */ /* 0x000fea0003800000 */
.L_x_8524:
[----:B------:R-:W1:Y:S01]  /*13bc0*/  SHFL.BFLY PT, R4, R20, 0x2, 0x1f ;  /* 0x0c401f0014047f89 */ /* 0x000e6200000e0000 */
[----:B------:R-:W-:Y:S02]  /*13bd0*/  IMAD.MOV.U32 R154, RZ, RZ, -0x800000 ;  /* 0xff800000ff9a7424 */ /* 0x000fe400078e00ff */
[----:B------:R-:W-:Y:S01]  /*13be0*/  VIADD R229, R229, 0x1 ;  /* 0x00000001e5e57836 */ /* 0x000fe20000000000 */
[----:B------:R-:W-:Y:S08]  /*13bf0*/  BAR.ARV 0x8, 0x100 ;  /* 0x0204000000007b1d */ /* 0x000ff00000002000 */
[----:B------:R-:W-:Y:S01]  /*13c00*/  BAR.SYNC.DEFER_BLOCKING 0xf, 0x100 ;  /* 0x03c4000000007b1d */ /* 0x000fe20000010000 */
[----:B-1----:R-:W-:-:S05]  /*13c10*/  FADD.FTZ R4, R4, R20 ;  /* 0x0000001404047221 */ /* 0x002fca0000010000 */
[----:B------:R-:W1:Y:S02]  /*13c20*/  SHFL.BFLY PT, R5, R4, 0x1, 0x1f ;  /* 0x0c201f0004057f89 */ /* 0x000e6400000e0000 */
[----:B-1----:R-:W-:Y:S01]  /*13c30*/  FADD.FTZ R5, R4, R5 ;  /* 0x0000000504057221 */ /* 0x002fe20000010000 */
[----:B------:R-:W-:-:S04]  /*13c40*/  IMAD.MOV.U32 R4, RZ, RZ, RZ ;  /* 0x000000ffff047224 */ /* 0x000fc800078e00ff */
[----:B------:R-:W-:-:S13]  /*13c50*/  FSETP.NE.FTZ.AND P0, PT, R5, RZ, PT ;  /* 0x000000ff0500720b */ /* 0x000fda0003f15000 */
[----:B------:R-:W1:Y:S01]  /*13c60*/  @P0 MUFU.RCP R4, R5 ;  /* 0x0000000500040308 */ /* 0x000e620000001000 */
[----:B------:R-:W-:-:S07]  /*13c70*/  @P0 FMUL.FTZ R6, R3, 0.69314718246459960938 ;  /* 0x3f31721803060820 */ /* 0x000fce0000410000 */
[----:B------:R-:W2:Y:S01]  /*13c80*/  @P0 MUFU.LG2 R5, R5 ;  /* 0x0000000500050308 */ /* 0x000ea20000000c00 */
        /* <DEDUP_REMOVED lines=11> */
[----:B------:R-:W-:Y:S01]  /*13d40*/  FMUL.FTZ R44, R44, R4 ;  /* 0x000000042c2c7220 */ /* 0x000fe20000410000 */
[----:B------:R-:W-:Y:S01]  /*13d50*/  @P0 FFMA.FTZ R154, R6, R0, R5 ;  /* 0x00000000069a0223 */ /* 0x000fe20000010005 */
[-C--:B------:R-:W-:Y:S01]  /*13d60*/  FMUL.FTZ R45, R45, R4.reuse ;  /* 0x000000042d2d7220 */ /* 0x080fe20000410000 */
[----:B------:R-:W1:Y:S01]  /*13d70*/  SHFL.BFLY PT, R0, R21, 0x2, 0x1f ;  /* 0x0c401f0015007f89 */ /* 0x000e6200000e0000 */
        /* <DEDUP_REMOVED lines=23> */
[----:B-1----:R-:W-:Y:S01]  /*13ef0*/  FADD.FTZ R0, R0, R21 ;  /* 0x0000001500007221 */ /* 0x002fe20000010000 */
[-C--:B------:R-:W-:Y:S01]  /*13f00*/  FMUL.FTZ R93, R93, R4.reuse ;  /* 0x000000045d5d7220 */ /* 0x080fe20000410000 */
[-C--:B------:R-:W-:Y:S01]  /*13f10*/  FMUL.FTZ R96, R96, R4.reuse ;  /* 0x0000000460607220 */ /* 0x080fe20000410000 */
[-C--:B------:R-:W-:Y:S01]  /*13f20*/  FMUL.FTZ R97, R97, R4.reuse ;  /* 0x0000000461617220 */ /* 0x080fe20000410000 */
        /* <DEDUP_REMOVED lines=25> */
[----:B-1----:R-:W-:Y:S01]  /*140c0*/  FADD.FTZ R5, R0, R5 ;  /* 0x0000000500057221 */ /* 0x002fe20000010000 */
[----:B------:R-:W-:-:S02]  /*140d0*/  IMAD.MOV.U32 R0, RZ, RZ, RZ ;  /* 0x000000ffff007224 */ /* 0x000fc400078e00ff */
[-C--:B------:R-:W-:Y:S01]  /*140e0*/  FMUL.FTZ R148, R148, R4.reuse ;  /* 0x0000000494947220 */ /* 0x080fe20000410000 */
[----:B------:R-:W-:Y:S01]  /*140f0*/  FMUL.FTZ R149, R149, R4 ;  /* 0x0000000495957220 */ /* 0x000fe20000410000 */
[----:B------:R-:W-:-:S13]  /*14100*/  FSETP.NE.FTZ.AND P0, PT, R5, RZ, PT ;  /* 0x000000ff0500720b */ /* 0x000fda0003f15000 */
[----:B------:R-:W1:Y:S08]  /*14110*/  @P0 MUFU.LG2 R6, R5 ;  /* 0x0000000500060308 */ /* 0x000e700000000c00 */
[----:B------:R2:W5:Y:S02]  /*14120*/  @P0 MUFU.RCP R0, R5 ;  /* 0x0000000500000308 */ /* 0x0005640000001000 */
[----:B--2---:R-:W-:Y:S01]  /*14130*/  @P0 FMUL.FTZ R5, R3, 0.69314718246459960938 ;  /* 0x3f31721803050820 */ /* 0x004fe20000410000 */
[----:B-1----:R-:W-:Y:S01]  /*14140*/  @P0 FMUL.FTZ R6, R6, 0.69314718246459960938 ;  /* 0x3f31721806060820 */ /* 0x002fe20000410000 */
[----:B------:R-:W-:-:S03]  /*14150*/  IMAD.MOV.U32 R3, RZ, RZ, -0x800000 ;  /* 0xff800000ff037424 */ /* 0x000fc600078e00ff */
[----:B------:R-:W-:Y:S01]  /*14160*/  @P0 FFMA.FTZ R3, R5, R168, R6 ;  /* 0x000000a805030223 */ /* 0x000fe20000010006 */
[----:B------:R-:W-:Y:S01]  /*14170*/  ISETP.NE.AND P0, PT, R192, RZ, PT ;  /* 0x000000ffc000720c */ /* 0x000fe20003f05270 */
[-C--:B-----5:R-:W-:Y:S01]  /*14180*/  FMUL.FTZ R26, R26, R0.reuse ;  /* 0x000000001a1a7220 */ /* 0x0a0fe20000410000 */
        /* <DEDUP_REMOVED lines=10> */
[C---:B------:R-:W-:Y:S02]  /*14230*/  @!P0 IMAD R5, R18.reuse, 0x40, R188 ;  /* 0x0000004012058824 */ /* 0x040fe400078e02bc */
        /* <DEDUP_REMOVED lines=58> */
[----:B-1----:R-:W-:Y:S01]  /*145e0*/  SEL R0, RZ, 0x1, P1 ;  /* 0x00000001ff007807 */ /* 0x002fe20000800000 */
[----:B------:R-:W-:Y:S06]  /*145f0*/  BAR.ARV 0xe, 0x100 ;  /* 0x0384000000007b1d */ /* 0x000fec0000002000 */
[----:B------:R-:W-:-:S02]  /*14600*/  PLOP3.LUT P0, PT, PT, PT, PT, 0x8, 0x0 ;  /* 0x000000000000781c */ /* 0x000fc40003f0e170 */
[----:B------:R-:W-:Y:S02]  /*14610*/  LOP3.LUT R19, R19, R0, RZ, 0x3c, !PT ;  /* 0x0000000013137212 */ /* 0x000fe400078e3cff */
[----:B------:R-:W-:-:S09]  /*14620*/  SEL R18, R18, RZ, P1 ;  /* 0x000000ff12127207 */ /* 0x000fd20000800000 */
.L_x_8457:
[----:B------:R-:W-:Y:S05]  /*14630*/  BSYNC B7 ;  /* 0x0000000000077941 */ /* 0x000fea0003800000 */
.L_x_8453:
[----:B------:R-:W2:Y:S08]  /*14640*/  S2UR UR5, SR_CgaCtaId ;  /* 0x00000000000579c3 */ /* 0x000eb00000008800 */
[----:B------:R-:W-:Y:S06]  /*14650*/  BAR.SYNC.DEFER_BLOCKING 0x5, 0x180 ;  /* 0x0146000000007b1d */ /* 0x000fec0000010000 */
[----:B------:R-:W-:Y:S01]  /*14660*/  UMOV UR4, 0x400 ;  /* 0x0000040000047882 */ /* 0x000fe20000000000 */
[----:B------:R-:W-:Y:S01]  /*14670*/  BSSY B0, `(.L_x_8537) ;  /* 0x00004a7000007945 */ /* 0x000fe20003800000 */
[----:B--2---:R-:W-:-:S06]  /*14680*/  ULEA UR4, UR5, UR4, 0x18 ;  /* 0x0000000405047291 */ /* 0x004fcc000f8ec03f */
[----:B------:R-:W-:-:S05]  /*14690*/  IMAD.U32 R2, RZ, RZ, UR4 ;  /* 0x00000004ff027e24 */ /* 0x000fca000f8e00ff */
[----:B01----:R0:W1:Y:S01]  /*146a0*/  LDS.128 R4, [R2+0x388d0] ;  /* 0x0388d00002047984 */ /* 0x0030620000000c00 */
[----:B------:R-:W-:Y:S06]  /*146b0*/  BAR.ARV 0x4, 0x180 ;  /* 0x0106000000007b1d */ /* 0x000fec0000002000 */
[----:B------:R-:W-:Y:S05]  /*146c0*/  @P0 BRA `(.L_x_8538) ;  /* 0x0000003800c40947 */ /* 0x000fea0003800000 */
[----:B------:R-:W2:Y:S01]  /*146d0*/  LDL R8, [R1+0x7c] ;  /* 0x00007c0001087983 */ /* 0x000ea20000100800 */
[----:B------:R-:W-:Y:S01]  /*146e0*/  F2FP.F16.F32.PACK_AB R10, R29, R28 ;  /* 0x0000001c1d0a723e */ /* 0x000fe200000000ff */
[----:B------:R-:W-:Y:S01]  /*146f0*/  ULDC.64 UR6, c[0x0][0xd00] ;  /* 0x0003400000067ab9 */ /* 0x000fe20000000a00 */
[----:B------:R-:W-:Y:S01]  /*14700*/  F2FP.F16.F32.PACK_AB R11, R31, R30 ;  /* 0x0000001e1f0b723e */ /* 0x000fe200000000ff */
[----:B------:R-:W3:Y:S01]  /*14710*/  S2R R0, SR_SWINHI ;  /* 0x0000000000007919 */ /* 0x000ee20000002f00 */
[----:B------:R-:W-:Y:S01]  /*14720*/  F2FP.F16.F32.PACK_AB R12, R33, R32 ;  /* 0x00000020210c723e */ /* 0x000fe200000000ff */
[----:B------:R-:W-:Y:S01]  /*14730*/  ULDC.64 UR4, c[0x0][0xd08] ;  /* 0x0003420000047ab9 */ /* 0x000fe20000000a00 */
[----:B------:R-:W-:Y:S02]  /*14740*/  F2FP.F16.F32.PACK_AB R13, R35, R34 ;  /* 0x00000022230d723e */ /* 0x000fe400000000ff */
[----:B------:R-:W-:Y:S02]  /*14750*/  F2FP.F16.F32.PACK_AB R14, R37, R36 ;  /* 0x00000024250e723e */ /* 0x000fe400000000ff */
[----:B------:R-:W-:-:S02]  /*14760*/  F2FP.F16.F32.PACK_AB R15, R39, R38 ;  /* 0x00000026270f723e */ /* 0x000fc400000000ff */
[----:B------:R-:W-:Y:S02]  /*14770*/  MOV R20, R2 ;  /* 0x0000000200147202 */ /* 0x000fe40000000f00 */
[----:B---3--:R-:W-:Y:S01]  /*14780*/  MOV R21, R0 ;  /* 0x0000000000157202 */ /* 0x008fe20000000f00 */
[----:B------:R-:W-:Y:S02]  /*14790*/  BAR.SYNC.DEFER_BLOCKING 0x1, 0x100 ;  /* 0x0044000000007b1d */ /* 0x000fe40000010000 */
[----:B--2--5:R-:W-:-:S04]  /*147a0*/  IMAD.WIDE R152, R8, 0x2, R20 ;  /* 0x0000000208987825 */ /* 0x024fc800078e0214 */
        /* <DEDUP_REMOVED lines=8> */
[----:B--2---:R-:W-:Y:S02]  /*14830*/  IADD3 R8, P0, R152, 0x20, RZ ;  /* 0x0000002098087810 */ /* 0x004fe40007f1e0ff */
        /* <DEDUP_REMOVED lines=8> */
[----:B--2---:R-:W-:Y:S02]  /*148c0*/  IADD3 R8, P0, R152, 0x40, RZ ;  /* 0x0000004098087810 */ /* 0x004fe40007f1e0ff */
        /* <DEDUP_REMOVED lines=140> */
[----:B-1----:R-:W-:Y:S02]  /*15190*/  MOV R4, R8 ;  /* 0x0000000800047202 */ /* 0x002fe40000000f00 */
        /* <DEDUP_REMOVED lines=29> */
.L_x_8539:
        /* <DEDUP_REMOVED lines=11> */
[----:B----4-:R-:W1:Y:S01]  /*15420*/  LDC R156, c[0x0][0xce8] ;  /* 0x00033a00ff9c7b82 */ /* 0x010e620000000800 */
        /* <DEDUP_REMOVED lines=58> */
.L_x_8540:
        /* <DEDUP_REMOVED lines=113> */
[C---:B------:R-:W-:Y:S01]  /*15ee0*/  IMAD.WIDE.U32 R8, R217.reuse, UR4, R8 ;  /* 0x00000004d9087c25 */ /* 0x040fe2000f8e0008 */
[----:B------:R-:W5:Y:S03]  /*15ef0*/  LD.E.128 R60, desc[UR42][R60.64] ;  /* 0x0000002a3c3c7980 */ /* 0x000f66000c101d00 */
[----:B------:R-:W-:Y:S01]  /*15f00*/  IMAD.IADD R20, R10, 0x1, -R11 ;  /* 0x000000010a147824 */ /* 0x000fe200078e0a0b */
[----:B------:R-:W5:Y:S02]  /*15f10*/  LD.E.128 R64, desc[UR42][R64.64] ;  /* 0x0000002a40407980 */ /* 0x000f64000c101d00 */
[----:B------:R-:W3:Y:S01]  /*15f20*/  @P3 LDC R91, c[0x0][0xcf0] ;  /* 0x00033c00ff5b3b82 */ /* 0x000ee20000000800 */
[----:B------:R-:W-:Y:S01]  /*15f30*/  SHF.R.S32.HI R10, RZ, 0x1f, R219 ;  /* 0x0000001fff0a7819 */ /* 0x000fe200000114db */
[----:B------:R-:W-:Y:S01]  /*15f40*/  IMAD R9, R217, UR5, R9 ;  /* 0x00000005d9097c24 */ /* 0x000fe2000f8e0209 */
[----:B------:R-:W-:Y:S01]  /*15f50*/  ULDC.64 UR4, c[0x0][0xbf0] ;  /* 0x0002fc0000047ab9 */ /* 0x000fe20000000a00 */
[----:B------:R-:W5:Y:S02]  /*15f60*/  LD.E.128 R68, desc[UR42][R68.64] ;  /* 0x0000002a44447980 */ /* 0x000f64000c101d00 */
[----:B------:R-:W-:Y:S01]  /*15f70*/  IMAD R10, R10, UR4, RZ ;  /* 0x000000040a0a7c24 */ /* 0x000fe2000f8e02ff */
[-C--:B-1----:R-:W-:Y:S01]  /*15f80*/  ISETP.GE.AND P1, PT, R228, R0.reuse, PT ;  /* 0x00000000e400720c */ /* 0x082fe20003f26270 */
[----:B------:R-:W-:Y:S01]  /*15f90*/  IMAD R11, R20, 0x20, R3 ;  /* 0x00000020140b7824 */ /* 0x000fe200078e0203 */
[----:B------:R-:W5:Y:S01]  /*15fa0*/  LD.E.128 R72, desc[UR42][R72.64] ;  /* 0x0000002a48487980 */ /* 0x000f62000c101d00 */
[----:B------:R-:W-:Y:S01]  /*15fb0*/  IMAD R85, R219, UR5, R10 ;  /* 0x00000005db557c24 */ /* 0x000fe2000f8e020a */
[----:B------:R-:W-:Y:S01]  /*15fc0*/  SEL R10, RZ, 0xffffffff, P1 ;  /* 0xffffffffff0a7807 */ /* 0x000fe20000800000 */
[----:B------:R-:W-:Y:S01]  /*15fd0*/  IMAD.IADD R3, R3, 0x1, R194 ;  /* 0x0000000103037824 */ /* 0x000fe200078e02c2 */
[-C--:B------:R-:W-:Y:S01]  /*15fe0*/  ISETP.GE.AND P0, PT, R225, R0.reuse, PT ;  /* 0x00000000e100720c */ /* 0x080fe20003f06270 */
[----:B------:R-:W-:Y:S01]  /*15ff0*/  IMAD.IADD R194, R194, 0x1, R11 ;  /* 0x00000001c2c27824 */ /* 0x000fe200078e020b */
[----:B------:R-:W5:Y:S01]  /*16000*/  LD.E.128 R76, desc[UR42][R76.64] ;  /* 0x0000002a4c4c7980 */ /* 0x000f62000c101d00 */
[----:B------:R-:W-:Y:S01]  /*16010*/  IMAD.SHL.U32 R93, R10, 0x2, RZ ;  /* 0x000000020a5d7824 */ /* 0x000fe200078e00ff */
[----:B------:R-:W-:Y:S01]  /*16020*/  SEL R21, RZ, 0xffffffff, P0 ;  /* 0xffffffffff157807 */ /* 0x000fe20000000000 */
[----:B--2---:R-:W-:Y:S01]  /*16030*/  @P3 IMAD.HI.U32 R10, R194, R89, RZ ;  /* 0x00000059c20a3227 */ /* 0x004fe200078e00ff */
[-C--:B------:R-:W-:Y:S01]  /*16040*/  ISETP.GE.AND P2, PT, R187, R0.reuse, PT ;  /* 0x00000000bb00720c */ /* 0x080fe20003f46270 */
[----:B------:R-:W5:Y:S01]  /*16050*/  LD.E.128 R80, desc[UR42][R80.64] ;  /* 0x0000002a50507980 */ /* 0x000f62000c101d00 */
[-C--:B------:R-:W-:Y:S01]  /*16060*/  ISETP.GE.AND P0, PT, R224, R0.reuse, PT ;  /* 0x00000000e000720c */ /* 0x080fe20003f06270 */
        /* <DEDUP_REMOVED lines=61> */
[----:B----4-:R-:W-:Y:S01]  /*16440*/  SHF.R.S32.HI R156, RZ, 0x1f, R228 ;  /* 0x0000001fff9c7819 */ /* 0x010fe200000114e4 */
        /* <DEDUP_REMOVED lines=34> */
.L_x_8543:
[----:B------:R-:W-:Y:S05]  /*16670*/  BSYNC B1 ;  /* 0x0000000000017941 */ /* 0x000fea0003800000 */
.L_x_8542:
        /* <DEDUP_REMOVED lines=40> */
.L_x_8541:
        /* <DEDUP_REMOVED lines=15> */
[----:B----4-:R-:W-:Y:S01]  /*169f0*/  SHF.R.S32.HI R156, RZ, 0x1f, R235 ;  /* 0x0000001fff9c7819 */ /* 0x010fe200000114eb */
[----:B------:R-:W-:Y:S01]  /*16a00*/  IMAD.MOV.U32 R3, RZ, RZ, R11 ;  /* 0x000000ffff037224 */ /* 0x000fe200078e000b */
[----:B------:R-:W-:Y:S01]  /*16a10*/  SHF.R.S32.HI R157, RZ, 0x1f, R236 ;  /* 0x0000001fff9d7819 */ /* 0x000fe200000114ec */
[----:B------:R-:W-:Y:S01]  /*16a20*/  IMAD.WIDE.U32 R8, R217, UR4, R8 ;  /* 0x00000004d9087c25 */ /* 0x000fe2000f8e0008 */
[----:B------:R-:W-:-:S03]  /*16a30*/  SHF.R.S32.HI R158, RZ, 0x1f, R237 ;  /* 0x0000001fff9e7819 */ /* 0x000fc600000114ed */
[----:B------:R-:W-:Y:S01]  /*16a40*/  IMAD R9, R217, UR5, R9 ;  /* 0x00000005d9097c24 */ /* 0x000fe2000f8e0209 */
[----:B-1----:R-:W-:Y:S01]  /*16a50*/  ISETP.NE.AND P0, PT, R10, 0x1, PT ;  /* 0x000000010a00780c */ /* 0x002fe20003f05270 */
[----:B------:R-:W-:Y:S01]  /*16a60*/  ULDC.64 UR4, c[0x0][0xc40] ;  /* 0x0003100000047ab9 */ /* 0x000fe20000000a00 */
[----:B------:R-:W-:Y:S02]  /*16a70*/  IMAD R4, R4, R10, RZ ;  /* 0x0000000a04047224 */ /* 0x000fe400078e02ff */
[----:B------:R-:W-:Y:S02]  /*16a80*/  IMAD R0, R0, UR4, RZ ;  /* 0x0000000400007c24 */ /* 0x000fe4000f8e02ff */
[----:B------:R-:W-:-:S04]  /*16a90*/  IMAD.WIDE.U32 R8, R219, UR4, R8 ;  /* 0x00000004db087c25 */ /* 0x000fc8000f8e0008 */
        /* <DEDUP_REMOVED lines=8> */
[----:B------:R-:W-:-:S03]  /*16b20*/  IMAD.WIDE.U32 R8, R230, UR4, R8 ;  /* 0x00000004e6087c25 */ /* 0x000fc6000f8e0008 */
[----:B------:R-:W2:Y:S01]  /*16b30*/  @P0 LDC R0, c[0x0][0xcf0] ;  /* 0x00033c00ff000b82 */ /* 0x000ea20000000800 */
[----:B------:R-:W-:Y:S01]  /*16b40*/  IMAD R9, R230, UR5, R9 ;  /* 0x00000005e6097c24 */ /* 0x000fe2000f8e0209 */
[----:B------:R-:W-:Y:S01]  /*16b50*/  ULDC.64 UR4, c[0x0][0xc30] ;  /* 0x00030c0000047ab9 */ /* 0x000fe20000000a00 */
[C---:B------:R-:W-:Y:S01]  /*16b60*/  VIADD R164, R192.reuse, 0xb0 ;  /* 0x000000b0c0a47836 */ /* 0x040fe20000000000 */
        /* <DEDUP_REMOVED lines=48> */
[C---:B------:R-:W-:Y:S01]  /*16e70*/  VIADD R207, R192.reuse, 0x30 ;  /* 0x00000030c0cf7836 */ /* 0x040fe20000000000 */
[----:B------:R-:W-:Y:S01]  /*16e80*/  SHF.R.S32.HI R205, RZ, 0x1f, R205 ;  /* 0x0000001fffcd7819 */ /* 0x000fe200000114cd */
[----:B------:R-:W-:Y:S01]  /*16e90*/  VIADD R209, R192, 0x28 ;  /* 0x00000028c0d17836 */ /* 0x000fe20000000000 */
[----:B------:R-:W-:Y:S01]  /*16ea0*/  LEA.HI.X R3, R8, UR5, R3, 0x2, P0 ;  /* 0x0000000508037c11 */ /* 0x000fe200080f1403 */
[----:B------:R-:W-:Y:S01]  /*16eb0*/  VIADD R8, R2, 0x38820 ;  /* 0x0003882002087836 */ /* 0x000fe20000000000 */
[----:B------:R-:W-:Y:S01]  /*16ec0*/  ISETP.GE.AND P0, PT, R194, R4, PT ;  /* 0x00000004c200720c */ /* 0x000fe20003f06270 */
[C---:B------:R-:W-:Y:S01]  /*16ed0*/  VIADD R213, R192.reuse, 0x20 ;  /* 0x00000020c0d57836 */ /* 0x040fe20000000000 */
[----:B------:R1:W2:Y:S01]  /*16ee0*/  SHFL.IDX PT, R15, R0, RZ, 0x1c1f ;  /* 0x001c1fff000f7589 */ /* 0x0002a200000e0000 */
[C---:B------:R-:W-:Y:S01]  /*16ef0*/  VIADD R220, R192.reuse, 0x18 ;  /* 0x00000018c0dc7836 */ /* 0x040fe20000000000 */
[----:B------:R-:W-:Y:S01]  /*16f00*/  PRMT R8, RZ, 0x654, R8 ;  /* 0x00000654ff087816 */ /* 0x000fe20000000008 */
[C---:B------:R-:W-:Y:S01]  /*16f10*/  VIADD R226, R192.reuse, 0x10 ;  /* 0x00000010c0e27836 */ /* 0x040fe20000000000 */
[----:B------:R1:W3:Y:S01]  /*16f20*/  SHFL.IDX PT, R14, R3, RZ, 0x1c1f ;  /* 0x001c1fff030e7589 */ /* 0x0002e200000e0000 */
[C---:B------:R-:W-:Y:S01]  /*16f30*/  VIADD R217, R192.reuse, 0x8 ;  /* 0x00000008c0d97836 */ /* 0x040fe20000000000 */
[----:B------:R1:W-:Y:S01]  /*16f40*/  SYNCS.ARRIVE.TRANS64.RED.A1T0 RZ, [R8+URZ], RZ ;  /* 0x000000ff08ff79a7 */ /* 0x0003e2000810043f */
        /* <DEDUP_REMOVED lines=160> */
.L_x_8546:
[----:B------:R-:W-:Y:S05]  /*17950*/  BSYNC B1 ;  /* 0x0000000000017941 */ /* 0x000fea0003800000 */
.L_x_8545:
[----:B-1----:R-:W-:Y:S01]  /*17960*/  VIADD R9, R194, 0x8 ;  /* 0x00000008c2097836 */ /* 0x002fe20000000000 */
[----:B------:R-:W1:Y:S04]  /*17970*/  SHFL.IDX PT, R3, R3, 0x1, 0x1c1f ;  /* 0x003c1f0003037f89 */ /* 0x000e6800000e0000 */
[----:B------:R-:W-:Y:S01]  /*17980*/  ISETP.GE.AND P0, PT, R9, R4, PT ;  /* 0x000000040900720c */ /* 0x000fe20003f06270 */
[----:B------:R-:W2:-:S12]  /*17990*/  SHFL.IDX PT, R0, R0, 0x1, 0x1c1f ;  /* 0x003c1f0000007f89 */ /* 0x000e9800000e0000 */
[----:B------:R-:W-:Y:S05]  /*179a0*/  @P0 BRA `(.L_x_8544) ;  /* 0x0000001400cc0947 */ /* 0x000fea0003800000 */
[----:B------:R-:W-:Y:S02]  /*179b0*/  ULDC UR4, c[0x0][0xbc8] ;  /* 0x0002f20000047ab9 */ /* 0x000fe40000000800 */
[----:B------:R-:W-:Y:S02]  /*179c0*/  ISETP.GE.AND P4, PT, R192, UR4, PT ;  /* 0x00000004c0007c0c */ /* 0x000fe4000bf86270 */
[----:B------:R-:W-:Y:S02]  /*179d0*/  ISETP.GE.AND P2, PT, R227, UR4, PT ;  /* 0x00000004e3007c0c */ /* 0x000fe4000bf46270 */
[----:B------:R-:W-:Y:S02]  /*179e0*/  ISETP.GE.AND P1, PT, R221, UR4, PT ;  /* 0x00000004dd007c0c */ /* 0x000fe4000bf26270 */
[----:B------:R-:W-:-:S07]  /*179f0*/  ISETP.GE.AND P0, PT, R218, UR4, PT ;  /* 0x00000004da007c0c */ /* 0x000fce000bf06270 */
[----:B--2---:R-:W-:-:S04]  /*17a00*/  @!P4 LEA R8, P3, R192, R0, 0x2 ;  /* 0x00000000c008c211 */ /* 0x004fc800078610ff */
[-C--:B-1----:R-:W-:Y:S02]  /*17a10*/  @!P4 LEA.HI.X R9, R192, R3.reuse, R219, 0x2, P3 ;  /* 0x00000003c009c211 */ /* 0x082fe400018f14db */
[----:B------:R-:W-:Y:S02]  /*17a20*/  ISETP.GE.AND P3, PT, R211, UR4, PT ;  /* 0x00000004d3007c0c */ /* 0x000fe4000bf66270 */
[C---:B------:R-:W-:Y:S01]  /*17a30*/  @!P1 LEA R10, P5, R221.reuse, R0, 0x2 ;  /* 0x00000000dd0a9211 */ /* 0x040fe200078a10ff */
        /* <DEDUP_REMOVED lines=12> */
[CC--:B-1----:R-:W-:Y:S02]  /*17b00*/  @!P3 LEA R8, P1, R211.reuse, R0.reuse, 0x2 ;  /* 0x00000000d308b211 */ /* 0x0c2fe400078210ff */
[----:B--2---:R-:W-:Y:S02]  /*17b10*/  @!P4 LEA R10, P2, R208, R0, 0x2 ;  /* 0x00000000d00ac211 */ /* 0x004fe400078410ff */
[----:B------:R-:W-:-:S02]  /*17b20*/  @!P3 LEA.HI.X R9, R211, R3, R213, 0x2, P1 ;  /* 0x00000003d309b211 */ /* 0x000fc400008f14d5 */
[----:B------:R-:W-:Y:S02]  /*17b30*/  ISETP.GE.AND P1, PT, R201, UR4, PT ;  /* 0x00000004c9007c0c */ /* 0x000fe4000bf26270 */
[-C--:B------:R-:W-:Y:S01]  /*17b40*/  @!P4 LEA.HI.X R11, R208, R3.reuse, R209, 0x2, P2 ;  /* 0x00000003d00bc211 */ /* 0x080fe200010f14d1 */
        /* <DEDUP_REMOVED lines=21> */
[-C--:B--2---:R-:W-:Y:S02]  /*17ca0*/  @!P4 LEA R10, P2, R193, R0.reuse, 0x2 ;  /* 0x00000000c10ac211 */ /* 0x084fe400078410ff */
        /* <DEDUP_REMOVED lines=29> */
[----:B---3--:R-:W-:Y:S01]  /*17e80*/  @!P3 LEA R12, P6, R171, R0, 0x2 ;  /* 0x00000000ab0cb211 */ /* 0x008fe200078c10ff */
[----:B------:R2:W-:Y:S01]  /*17e90*/  @!P4 ST.E.64 desc[UR42][R10.64], R94 ;  /* 0x0000005e0a00c985 */ /* 0x0005e2000c101b2a */
[----:B------:R-:W-:Y:S02]  /*17ea0*/  ISETP.GE.AND P4, PT, R161, UR4, PT ;  /* 0x00000004a1007c0c */ /* 0x000fe4000bf86270 */
[----:B------:R-:W-:-:S02]  /*17eb0*/  @!P3 LEA.HI.X R13, R171, R3, R172, 0x2, P6 ;  /* 0x00000003ab0db211 */ /* 0x000fc400030f14ac */
[----:B------:R-:W-:-:S03]  /*17ec0*/  @!P2 LEA R14, P6, R169, R0, 0x2 ;  /* 0x00000000a90ea211 */ /* 0x000fc600078c10ff */
[----:B------:R3:W-:Y:S01]  /*17ed0*/  @!P3 ST.E.64 desc[UR42][R12.64], R98 ;  /* 0x000000620c00b985 */ /* 0x0007e2000c101b2a */
[-C--:B------:R-:W-:Y:S02]  /*17ee0*/  @!P1 LEA R20, P3, R167, R0.reuse, 0x2 ;  /* 0x00000000a7149211 */ /* 0x080fe400078610ff */
[-C--:B------:R-:W-:Y:S02]  /*17ef0*/  @!P2 LEA.HI.X R15, R169, R3.reuse, R170, 0x2, P6 ;  /* 0x00000003a90fa211 */ /* 0x080fe400030f14aa */
[-C--:B------:R-:W-:Y:S02]  /*17f00*/  @!P0 LEA R24, P6, R165, R0.reuse, 0x2 ;  /* 0x00000000a5188211 */ /* 0x080fe400078c10ff */
[-C--:B------:R-:W-:Y:S01]  /*17f10*/  @!P1 LEA.HI.X R21, R167, R3.reuse, R168, 0x2, P3 ;  /* 0x00000003a7159211 */ /* 0x080fe200018f14a8 */
[----:B------:R4:W-:Y:S01]  /*17f20*/  @!P2 ST.E.64 desc[UR42][R14.64], R102 ;  /* 0x000000660e00a985 */ /* 0x0009e2000c101b2a */
[----:B------:R-:W-:Y:S02]  /*17f30*/  ISETP.GE.AND P3, PT, R159, UR4, PT ;  /* 0x000000049f007c0c */ /* 0x000fe4000bf66270 */
[----:B------:R-:W-:Y:S01]  /*17f40*/  @!P0 LEA.HI.X R25, R165, R3, R166, 0x2, P6 ;  /* 0x00000003a5198211 */ /* 0x000fe200030f14a6 */
[----:B------:R5:W-:Y:S01]  /*17f50*/  @!P1 ST.E.64 desc[UR42][R20.64], R106 ;  /* 0x0000006a14009985 */ /* 0x000be2000c101b2a */
[----:B-1----:R-:W-:-:S02]  /*17f60*/  @!P5 LEA R8, P1, R163, R0, 0x2 ;  /* 0x00000000a308d211 */ /* 0x002fc400078210ff */
[-C--:B--2---:R-:W-:Y:S01]  /*17f70*/  @!P4 LEA R10, P2, R161, R0.reuse, 0x2 ;  /* 0x00000000a10ac211 */ /* 0x084fe200078410ff */
[----:B------:R-:W-:Y:S01]  /*17f80*/  @!P0 ST.E.64 desc[UR42][R24.64], R110 ;  /* 0x0000006e18008985 */ /* 0x000fe2000c101b2a */
[----:B------:R-:W-:Y:S02]  /*17f90*/  ISETP.GE.AND P0, PT, R237, UR4, PT ;  /* 0x00000004ed007c0c */ /* 0x000fe4000bf06270 */
[-C--:B------:R-:W-:Y:S02]  /*17fa0*/  @!P5 LEA.HI.X R9, R163, R3.reuse, R164, 0x2, P1 ;  /* 0x00000003a309d211 */ /* 0x080fe400008f14a4 */
[----:B------:R-:W-:Y:S02]  /*17fb0*/  ISETP.GE.AND P1, PT, R236, UR4, PT ;  /* 0x00000004ec007c0c */ /* 0x000fe4000bf26270 */
[----:B---3--:R-:W-:Y:S01]  /*17fc0*/  @!P3 LEA R12, P6, R159, R0, 0x2 ;  /* 0x000000009f0cb211 */ /* 0x008fe200078c10ff */
[----:B------:R1:W-:Y:S01]  /*17fd0*/  @!P5 ST.E.64 desc[UR42][R8.64], R114 ;  /* 0x000000720800d985 */ /* 0x0003e2000c101b2a */
[----:B------:R-:W-:-:S02]  /*17fe0*/  @!P4 LEA.HI.X R11, R161, R3, R162, 0x2, P2 ;  /* 0x00000003a10bc211 */ /* 0x000fc400010f14a2 */
[-C--:B------:R-:W-:Y:S02]  /*17ff0*/  @!P3 LEA.HI.X R13, R159, R3.reuse, R160, 0x2, P6 ;  /* 0x000000039f0db211 */ /* 0x080fe400030f14a0 */
[----:B------:R-:W-:Y:S01]  /*18000*/  ISETP.GE.AND P2, PT, R233, UR4, PT ;  /* 0x00000004e9007c0c */ /* 0x000fe2000bf46270 */
[----:B------:R2:W-:Y:S01]  /*18010*/  @!P4 ST.E.64 desc[UR42][R10.64], R118 ;  /* 0x000000760a00c985 */ /* 0x0005e2000c101b2a */
[----:B------:R-:W-:Y:S02]  /*18020*/  ISETP.GE.AND P4, PT, R235, UR4, PT ;  /* 0x00000004eb007c0c */ /* 0x000fe4000bf86270 */
[C---:B----4-:R-:W-:Y:S01]  /*18030*/  @!P0 LEA R14, P5, R237.reuse, R0, 0x2 ;  /* 0x00000000ed0e8211 */ /* 0x050fe200078a10ff */
[----:B------:R3:W-:Y:S01]  /*18040*/  @!P3 ST.E.64 desc[UR42][R12.64], R122 ;  /* 0x0000007a0c00b985 */ /* 0x0007e2000c101b2a */
[----:B------:R-:W-:Y:S02]  /*18050*/  ISETP.GE.AND P3, PT, R234, UR4, PT ;  /* 0x00000004ea007c0c */ /* 0x000fe4000bf66270 */
[----:B------:R-:W-:-:S02]  /*18060*/  @!P0 LEA.HI.X R15, R237, R3, R158, 0x2, P5 ;  /* 0x00000003ed0f8211 */ /* 0x000fc400028f149e */
[----:B------:R-:W-:Y:S02]  /*18070*/  ISETP.GE.AND P5, PT, R232, UR4, PT ;  /* 0x00000004e8007c0c */ /* 0x000fe4000bfa6270 */
[CC--:B-----5:R-:W-:Y:S01]  /*18080*/  @!P1 LEA R20, P6, R236.reuse, R0.reuse, 0x2 ;  /* 0x00000000ec149211 */ /* 0x0e0fe200078c10ff */
[----:B------:R4:W-:Y:S02]  /*18090*/  @!P0 ST.E.64 desc[UR42][R14.64], R126 ;  /* 0x0000007e0e008985 */ /* 0x0009e4000c101b2a */
        /* <DEDUP_REMOVED lines=20> */
.L_x_8538:
        /* <DEDUP_REMOVED lines=26> */
.L_x_8547:
[----:B------:R-:W2:Y:S01]  /*18380*/  LDL.LU R4, [R1+0x60] ;  /* 0x0000600001047983 */ /* 0x000ea20000300800 */
[----:B------:R-:W-:Y:S01]  /*18390*/  BSSY B1, `(.L_x_8548) ;  /* 0x0000036000017945 */ /* 0x000fe20003800000 */
[----:B------:R-:W-:Y:S02]  /*183a0*/  SEL R219, R219, RZ, !P0 ;  /* 0x000000ffdbdb7207 */ /* 0x000fe40004000000 */
[----:B-----5:R-:W-:Y:S02]  /*183b0*/  SHF.R.S32.HI R28, RZ, 0x1f, R3 ;  /* 0x0000001fff1c7819 */ /* 0x020fe40000011403 */
[----:B--2---:R-:W-:Y:S01]  /*183c0*/  SEL R30, R4, RZ, !P0 ;  /* 0x000000ff041e7207 */ /* 0x004fe20004000000 */
[----:B------:R-:W-:Y:S06]  /*183d0*/  @P3 BRA `(.L_x_8549) ;  /* 0x0000000000c43947 */ /* 0x000fec0003800000 */
[----:B------:R-:W1:Y:S01]  /*183e0*/  S2R R33, SR_TID.X ;  /* 0x0000000000217919 */ /* 0x000e620000002100 */
[----:B------:R-:W2:Y:S02]  /*183f0*/  LDC R35, c[0x0][0xce8] ;  /* 0x00033a00ff237b82 */ /* 0x000ea40000000800 */
[----:B--2---:R-:W-:Y:S01]  /*18400*/  IMAD R4, R0, R35, RZ ;  /* 0x0000002300047224 */ /* 0x004fe200078e02ff */
[----:B-1----:R-:W-:-:S04]  /*18410*/  IADD3 R33, R194, -0x80, R33 ;  /* 0xffffff80c2217810 */ /* 0x002fc80007ffe021 */
        /* <DEDUP_REMOVED lines=10> */
[----:B------:R-:W5:Y:S08]  /*184c0*/  LDC.64 R12, c[0x0][R26+0x228] ;  /* 0x00008a001a0c7b82 */ /* 0x000f700000000a00 */
[----:B------:R-:W0:Y:S08]  /*184d0*/  @P1 LDC R4, c[0x0][0xcec] ;  /* 0x00033b00ff041b82 */ /* 0x000e300000000800 */
[----:B------:R-:W4:Y:S08]  /*184e0*/  LDC.64 R10, c[0x0][R26+0x210] ;  /* 0x000084001a0a7b82 */ /* 0x000f300000000a00 */
[----:B------:R-:W5:Y:S01]  /*184f0*/  @P1 LDC R31, c[0x0][0xcf0] ;  /* 0x00033c00ff1f1b82 */ /* 0x000f620000000800 */
[----:B0-----:R-:W-:-:S07]  /*18500*/  @P1 IMAD.HI.U32 R4, R33, R4, RZ ;  /* 0x0000000421041227 */ /* 0x001fce00078e00ff */
[----:B-1----:R-:W0:Y:S01]  /*18510*/  @!P0 LDC R8, c[0x0][0xc50] ;  /* 0x00031400ff088b82 */ /* 0x002e220000000800 */
[-C--:B--2---:R-:W-:Y:S02]  /*18520*/  IMAD R15, R15, R219.reuse, RZ ;  /* 0x000000db0f0f7224 */ /* 0x084fe400078e02ff */
[----:B------:R-:W-:-:S05]  /*18530*/  IMAD.WIDE.U32 R20, R14, R219, RZ ;  /* 0x000000db0e147225 */ /* 0x000fca00078e00ff */
[----:B------:R-:W1:Y:S01]  /*18540*/  @!P0 LDC R9, c[0x0][0xc54] ;  /* 0x00031500ff098b82 */ /* 0x000e620000000800 */
[-C--:B---3--:R-:W-:Y:S02]  /*18550*/  IMAD R29, R25, R217.reuse, RZ ;  /* 0x000000d9191d7224 */ /* 0x088fe400078e02ff */
        /* <DEDUP_REMOVED lines=16> */
[-C--:B----4-:R-:W-:Y:S01]  /*18660*/  IMAD R4, R11, R15.reuse, RZ ;  /* 0x0000000f0b047224 */ /* 0x090fe200078e02ff */
[----:B------:R-:W-:Y:S01]  /*18670*/  SHF.R.S32.HI R21, RZ, 0x1f, R15 ;  /* 0x0000001fff157819 */ /* 0x000fe2000001140f */
[----:B------:R-:W-:Y:S02]  /*18680*/  IMAD.MOV.U32 R11, RZ, RZ, -0x800000 ;  /* 0xff800000ff0b7424 */ /* 0x000fe400078e00ff */
[----:B------:R-:W-:-:S04]  /*18690*/  IMAD.WIDE.U32 R12, R10, R15, R12 ;  /* 0x0000000f0a0c7225 */ /* 0x000fc800078e000c */
[----:B------:R-:W-:Y:S01]  /*186a0*/  IMAD R21, R10, R21, R4 ;  /* 0x000000150a157224 */ /* 0x000fe200078e0204 */
[----:B0-----:R-:W-:-:S03]  /*186b0*/  LEA R8, P0, R12, R8, 0x2 ;  /* 0x000000080c087211 */ /* 0x001fc600078010ff */
[----:B------:R-:W-:-:S05]  /*186c0*/  IMAD.IADD R4, R13, 0x1, R21 ;  /* 0x000000010d047824 */ /* 0x000fca00078e0215 */
[----:B-1----:R-:W-:-:S05]  /*186d0*/  LEA.HI.X R9, R12, R9, R4, 0x2, P0 ;  /* 0x000000090c097211 */ /* 0x002fca00000f1404 */
[----:B------:R1:W-:Y:S02]  /*186e0*/  STG.E desc[UR42][R8.64], R11 ;  /* 0x0000000b08007986 */ /* 0x0003e4000c10192a */
.L_x_8549:
[----:B------:R-:W-:Y:S05]  /*186f0*/  BSYNC B1 ;  /* 0x0000000000017941 */ /* 0x000fea0003800000 */
.L_x_8548:
[----:B------:R-:W-:Y:S05]  /*18700*/  @P2 BRA `(.L_x_8544) ;  /* 0x0000000800742947 */ /* 0x000fea0003800000 */
[----:B------:R-:W2:Y:S01]  /*18710*/  LDC R13, c[0x0][0xce8] ;  /* 0x00033a00ff0d7b82 */ /* 0x000ea20000000800 */
[----:B------:R-:W-:Y:S01]  /*18720*/  ULDC.64 UR4, c[0x0][0xba0] ;  /* 0x0002e80000047ab9 */ /* 0x000fe20000000a00 */
[----:B-1----:R-:W-:Y:S01]  /*18730*/  SHF.R.S32.HI R11, RZ, 0x1f, R32 ;  /* 0x0000001fff0b7819 */ /* 0x002fe20000011420 */
[----:B------:R-:W-:Y:S01]  /*18740*/  IMAD R4, R28, UR4, RZ ;  /* 0x000000041c047c24 */ /* 0x000fe2000f8e02ff */
[----:B------:R-:W-:Y:S01]  /*18750*/  BSSY B1, `(.L_x_8550) ;  /* 0x0000074000017945 */ /* 0x000fe20003800000 */
[----:B------:R-:W-:Y:S01]  /*18760*/  IMAD.WIDE.U32 R8, R3, UR4, RZ ;  /* 0x0000000403087c25 */ /* 0x000fe2000f8e00ff */
[----:B------:R-:W-:Y:S02]  /*18770*/  LEA.HI R11, R11, R32, RZ, 0x3 ;  /* 0x000000200b0b7211 */ /* 0x000fe400078f18ff */
[----:B------:R-:W1:Y:S01]  /*18780*/  LDC R26, c[0x0][0xbc8] ;  /* 0x0002f200ff1a7b82 */ /* 0x000e620000000800 */
        /* <DEDUP_REMOVED lines=15> */
[----:B--2---:R-:W-:Y:S01]  /*18880*/  ISETP.NE.AND P0, PT, R13, 0x1, PT ;  /* 0x000000010d00780c */ /* 0x004fe20003f05270 */
[----:B------:R-:W-:Y:S01]  /*18890*/  IMAD R11, R3, 0x20, R12 ;  /* 0x00000020030b7824 */ /* 0x000fe200078e020c */
[----:B------:R-:W-:Y:S01]  /*188a0*/  ULDC.64 UR4, c[0x0][0xbf0] ;  /* 0x0002fc0000047ab9 */ /* 0x000fe20000000a00 */
[----:B------:R-:W-:Y:S01]  /*188b0*/  IMAD R29, R0, R13, RZ ;  /* 0x0000000d001d7224 */ /* 0x000fe200078e02ff */
[----:B------:R-:W-:Y:S01]  /*188c0*/  SHF.R.S32.HI R38, RZ, 0x1f, R228 ;  /* 0x0000001fff267819 */ /* 0x000fe200000114e4 */
[----:B------:R-:W-:Y:S02]  /*188d0*/  IMAD.IADD R10, R194, 0x1, R11 ;  /* 0x00000001c20a7824 */ /* 0x000fe400078e020b */
[----:B------:R-:W-:Y:S01]  /*188e0*/  IMAD R3, R30, UR4, RZ ;  /* 0x000000041e037c24 */ /* 0x000fe2000f8e02ff */
[-C--:B-1----:R-:W-:Y:S01]  /*188f0*/  ISETP.GE.AND P1, PT, R228, R26.reuse, PT ;  /* 0x0000001ae400720c */ /* 0x082fe20003f26270 */
[----:B------:R-:W-:Y:S01]  /*18900*/  IMAD.WIDE.U32 R8, R219, UR4, R8 ;  /* 0x00000004db087c25 */ /* 0x000fe2000f8e0008 */
[----:B------:R-:W-:-:S02]  /*18910*/  ISETP.GE.AND P2, PT, R187, R26, PT ;  /* 0x0000001abb00720c */ /* 0x000fc40003f46270 */
[----:B------:R-:W-:Y:S01]  /*18920*/  SHF.R.S32.HI R30, RZ, 0x1f, R31 ;  /* 0x0000001fff1e7819 */ /* 0x000fe2000001141f */
[----:B------:R-:W1:Y:S01]  /*18930*/  @P0 LDC R15, c[0x0][0xcec] ;  /* 0x00033b00ff0f0b82 */ /* 0x000e620000000800 */
[----:B------:R-:W-:Y:S01]  /*18940*/  IMAD R11, R219, UR5, R3 ;  /* 0x00000005db0b7c24 */ /* 0x000fe2000f8e0203 */
[----:B------:R-:W-:Y:S01]  /*18950*/  ULDC.64 UR4, c[0x0][0xbe0] ;  /* 0x0002f80000047ab9 */ /* 0x000fe20000000a00 */
[----:B------:R-:W-:Y:S01]  /*18960*/  IMAD.MOV.U32 R3, RZ, RZ, R10 ;  /* 0x000000ffff037224 */ /* 0x000fe200078e000a */
[----:B------:R-:W-:Y:S01]  /*18970*/  SEL R0, RZ, 0x1, P2 ;  /* 0x00000001ff007807 */ /* 0x000fe20001000000 */
[----:B------:R-:W-:Y:S01]  /*18980*/  IMAD.IADD R9, R9, 0x1, R11 ;  /* 0x0000000109097824 */ /* 0x000fe200078e020b */
[----:B------:R-:W-:Y:S01]  /*18990*/  ISETP.GE.AND P2, PT, R33, R26, PT ;  /* 0x0000001a2100720c */ /* 0x000fe20003f46270 */
[----:B------:R-:W-:Y:S01]  /*189a0*/  IMAD.IADD R194, R12, 0x1, R194 ;  /* 0x000000010cc27824 */ /* 0x000fe200078e02c2 */
[----:B------:R-:W2:Y:S01]  /*189b0*/  @P0 LDC R21, c[0x0][0xcf0] ;  /* 0x00033c00ff150b82 */ /* 0x000ea20000000800 */
[----:B-1----:R-:W-:-:S05]  /*189c0*/  @P0 IMAD.HI.U32 R4, R10, R15, RZ ;  /* 0x0000000f0a040227 */ /* 0x002fca00078e00ff */
[----:B--2---:R-:W-:Y:S02]  /*189d0*/  @P0 SHF.R.U32.HI R3, RZ, R21, R4 ;  /* 0x00000015ff030219 */ /* 0x004fe40000011604 */
        /* <DEDUP_REMOVED lines=75> */
.L_x_8551:
[----:B------:R-:W-:Y:S05]  /*18e90*/  BSYNC B1 ;  /* 0x0000000000017941 */ /* 0x000fea0003800000 */
.L_x_8550:
[----:B------:R-:W-:Y:S01]  /*18ea0*/  VIADD R0, R194, 0x20 ;  /* 0x00000020c2007836 */ /* 0x000fe20000000000 */
[----:B---3--:R3:W0:Y:S04]  /*18eb0*/  SHFL.IDX PT, R9, R3, 0x1, 0x181f ;  /* 0x00381f0003097f89 */ /* 0x00862800000e0000 */
        /* <DEDUP_REMOVED lines=34> */
.L_x_8544:
[----:B------:R-:W-:Y:S05]  /*190e0*/  BSYNC B0 ;  /* 0x0000000000007941 */ /* 0x000fea0003800000 */
.L_x_8537:
[----:B------:R-:W-:Y:S02]  /*190f0*/  ULDC UR4, c[0x0][0xd3c] ;  /* 0x00034f0000047ab9 */ /* 0x000fe40000000800 */
[----:B------:R-:W-:-:S13]  /*19100*/  ISETP.GE.AND P0, PT, R7, UR4, PT ;  /* 0x0000000407007c0c */ /* 0x000fda000bf06270 */
[----:B------:R-:W-:Y:S05]  /*19110*/  @!P0 BRA `(.L_x_8552) ;  /* 0xfffffe84003c8947 */ /* 0x000fea000383ffff */
[----:B------:R-:W-:Y:S05]  /*19120*/  BRA `(.L_x_8410) ;  /* 0x000000a800ec7947 */ /* 0x000fea0003800000 */
.L_x_8408:
        /* <DEDUP_REMOVED lines=18> */
.L_x_8553:
        /* <DEDUP_REMOVED lines=43> */
.L_x_8557:
        /* <DEDUP_REMOVED lines=39> */
.L_x_8555:
        /* <DEDUP_REMOVED lines=12> */
.L_x_8558:
        /* <DEDUP_REMOVED lines=63> */
.L_x_8559:
        /* <DEDUP_REMOVED lines=61> */
.L_x_8560:
[----:B01----:R-:W-:-:S05]  /*19ff0*/  LOP3.LUT R3, RZ, R2, RZ, 0x33, !PT ;  /* 0x00000002ff037212 */ /* 0x003fca00078e33ff */
[----:B------:R-:W-:-:S05]  /*1a000*/  IMAD.IADD R2, R4, 0x1, R3 ;  /* 0x0000000104027824 */ /* 0x000fca00078e0203 */
[----:B------:R1:W-:Y:S01]  /*1a010*/  STL [R1+0x4], R2 ;  /* 0x0000040201007387 */ /* 0x0003e20000100800 */
[----:B------:R-:W-:Y:S05]  /*1a020*/  BRA `(.L_x_8561) ;  /* 0x0000000000107947 */ /* 0x000fea0003800000 */
.L_x_8556:
[----:B------:R-:W-:Y:S01]  /*1a030*/  IMAD.U32 R2, RZ, RZ, UR6 ;  /* 0x00000006ff027e24 */ /* 0x000fe2000f8e00ff */
[----:B------:R0:W-:Y:S04]  /*1a040*/  STL [R1+0x4], RZ ;  /* 0x000004ff01007387 */ /* 0x0001e80000100800 */
[----:B------:R0:W-:Y:S04]  /*1a050*/  STL [R1+0x8], RZ ;  /* 0x000008ff01007387 */ /* 0x0001e80000100800 */
[----:B------:R0:W-:Y:S02]  /*1a060*/  STL [R1], R2 ;  /* 0x0000000201007387 */ /* 0x0001e40000100800 */
.L_x_8561:
        /* <DEDUP_REMOVED lines=10> */
.L_x_8554:
        /* <DEDUP_REMOVED lines=40> */
.L_x_8736:
[----:B--2---:R-:W2:Y:S01]  /*1a390*/  LDL R0, [R1+0xc] ;  /* 0x00000c0001007983 */ /* 0x004ea20000100800 */
[----:B-1----:R-:W2:Y:S01]  /*1a3a0*/  LDC.64 R2, c[0x0][0xd88] ;  /* 0x00036200ff027b82 */ /* 0x002ea20000000a00 */
[----:B------:R-:W-:Y:S05]  /*1a3b0*/  YIELD ;  /* 0x0000000000007946 */ /* 0x000fea0003800000 */
[----:B------:R-:W-:Y:S01]  /*1a3c0*/  ULDC.64 UR4, c[0x0][0xb20] ;  /* 0x0002c80000047ab9 */ /* 0x000fe20000000a00 */
[----:B0-----:R-:W-:Y:S02]  /*1a3d0*/  CS2R R8, SRZ ;  /* 0x0000000000087805 */ /* 0x001fe4000001ff00 */
        /* <DEDUP_REMOVED lines=27> */
[----:B------:R-:W-:Y:S02]  /*1a590*/  IADD3.X R3, R15, UR5, RZ, P4, !PT ;  /* 0x000000050f037c10 */ /* 0x000fe4000a7fe4ff */
        /* <DEDUP_REMOVED lines=32> */
.L_x_8563:
        /* <DEDUP_REMOVED lines=17> */
.L_x_8564:
[----:B------:R-:W-:Y:S05]  /*1a8b0*/  @!P0 BRA `(.L_x_8565) ;  /* 0x00000000000c8947 */ /* 0x000fea0003800000 */
[----:B------:R-:W2:Y:S04]  /*1a8c0*/  LDG.E R8, desc[UR42][R6.64] ;  /* 0x0000002a06087981 */ /* 0x000ea8000c1e1900 */
[----:B------:R-:W2:Y:S02]  /*1a8d0*/  LDG.E R6, desc[UR42][R6.64+0x4] ;  /* 0x0000042a06067981 */ /* 0x000ea4000c1e1900 */
[----:B--2---:R-:W-:-:S07]  /*1a8e0*/  IMAD.IADD R8, R6, 0x1, -R8 ;  /* 0x0000000106087824 */ /* 0x004fce00078e0a08 */
.L_x_8565:
        /* <DEDUP_REMOVED lines=12> */
[----:B--2---:R-:W-:Y:S02]  /*1a9b0*/  @P1 IMAD.IADD R11, R4, 0x1, -R2 ;  /* 0x00000001040b1824 */ /* 0x004fe400078e0a02 */
[----:B---3--:R-:W-:-:S04]  /*1a9c0*/  IMAD.SHL.U32 R2, R6, 0x40, RZ ;  /* 0x0000004006027824 */ /* 0x008fc800078e00ff */
[----:B------:R-:W-:-:S04]  /*1a9d0*/  VIADD R2, R2, 0x3f ;  /* 0x0000003f02027836 */ /* 0x000fc80000000000 */
[----:B-1----:R-:W-:-:S05]  /*1a9e0*/  @P0 IMAD.HI.U32 R0, R2, R3, RZ ;  /* 0x0000000302000227 */ /* 0x002fca00078e00ff */
[----:B----4-:R-:W-:Y:S01]  /*1a9f0*/  @P0 SHF.R.U32.HI R2, RZ, R5, R0 ;  /* 0x00000005ff020219 */ /* 0x010fe20000011600 */
[----:B------:R-:W-:-:S05]  /*1aa00*/  IMAD.IADD R0, R7, 0x1, R11 ;  /* 0x0000000107007824 */ /* 0x000fca00078e020b */
[C---:B------:R-:W-:Y:S01]  /*1aa10*/  IADD3 R21, R0.reuse, 0x40, -R14 ;  /* 0x0000004000157810 */ /* 0x040fe20007ffe80e */
        /* <DEDUP_REMOVED lines=41> */
.L_x_8567:
[----:B------:R-:W-:Y:S05]  /*1acb0*/  BSYNC B0 ;  /* 0x0000000000007941 */ /* 0x000fea0003800000 */
.L_x_8566:
        /* <DEDUP_REMOVED lines=24> */
.L_x_8780:
[----:B-1----:R-:W-:Y:S02]  /*1ae40*/  ISETP.NE.AND P0, PT, R14, RZ, PT ;  /* 0x000000ff0e00720c */ /* 0x002fe40003f05270 */
[----:B------:R-:W-:-:S11]  /*1ae50*/  PLOP3.LUT P6, PT, PT, PT, PT, 0x8, 0x0 ;  /* 0x000000000000781c */ /* 0x000fd60003fce170 */
[----:B------:R-:W-:Y:S05]  /*1ae60*/  @P0 BRA `(.L_x_8571) ;  /* 0x00000000000c0947 */ /* 0x000fea0003800000 */
[----:B------:R-:W-:-:S03]  /*1ae70*/  UMOV UR4, 0xffffffff ;  /* 0xffffffff00047882 */ /* 0x000fc60000000000 */
[----:B------:R-:W-:Y:S05]  /*1ae80*/  BRA.DIV UR4, `(.L_x_8572) ;  /* 0x0000009a04a87947 */ /* 0x000fea000b800000 */
[----:B------:R-:W-:-:S13]  /*1ae90*/  ELECT P6, URZ, PT ;  /* 0x00000000003f782f */ /* 0x000fda00038c0000 */
.L_x_8571:
        /* <DEDUP_REMOVED lines=9> */
.L_x_8783:
[----:B------:R-:W-:Y:S05]  /*1af30*/  BSYNC B1 ;  /* 0x0000000000017941 */ /* 0x000fea0003800000 */
.L_x_8573:
        /* <DEDUP_REMOVED lines=12> */
.L_x_8784:
[----:B------:R-:W-:Y:S05]  /*1b000*/  BSYNC B2 ;  /* 0x0000000000027941 */ /* 0x000fea0003800000 */
.L_x_8577:
        /* <DEDUP_REMOVED lines=9> */
.L_x_8580:
[----:B------:R-:W-:Y:S05]  /*1b0a0*/  BSYNC B2 ;  /* 0x0000000000027941 */ /* 0x000fea0003800000 */
.L_x_8579:
        /* <DEDUP_REMOVED lines=13> */
.L_x_8581:
        /* <DEDUP_REMOVED lines=13> */
.L_x_8785:
[----:B------:R-:W-:Y:S05]  /*1b250*/  BSYNC B2 ;  /* 0x0000000000027941 */ /* 0x000fea0003800000 */
.L_x_8582:
        /* <DEDUP_REMOVED lines=11> */
.L_x_8585:
[----:B------:R-:W-:Y:S05]  /*1b310*/  BSYNC B2 ;  /* 0x0000000000027941 */ /* 0x000fea0003800000 */
.L_x_8584:
        /* <DEDUP_REMOVED lines=10> */
.L_x_8586:
        /* <DEDUP_REMOVED lines=15> */
.L_x_8587:
        /* <DEDUP_REMOVED lines=15> */
.L_x_8588:
        /* <DEDUP_REMOVED lines=15> */
.L_x_8589:
        /* <DEDUP_REMOVED lines=15> */
.L_x_8590:
        /* <DEDUP_REMOVED lines=15> */
.L_x_8591:
        /* <DEDUP_REMOVED lines=15> */
.L_x_8592:
        /* <DEDUP_REMOVED lines=15> */
.L_x_8593:
        /* <DEDUP_REMOVED lines=10> */
.L_x_8576:
[----:B------:R-:W-:Y:S05]  /*1baf0*/  BSYNC B1 ;  /* 0x0000000000017941 */ /* 0x000fea0003800000 */
.L_x_8575:
        /* <DEDUP_REMOVED lines=13> */
.L_x_8613:
        /* <DEDUP_REMOVED lines=13> */
.L_x_8786:
[----:B------:R-:W-:Y:S05]  /*1bca0*/  BSYNC B2 ;  /* 0x0000000000027941 */ /* 0x000fea0003800000 */
.L_x_8596:
        /* <DEDUP_REMOVED lines=9> */
.L_x_8599:
[----:B------:R-:W-:Y:S05]  /*1bd40*/  BSYNC B2 ;  /* 0x0000000000027941 */ /* 0x000fea0003800000 */
.L_x_8598:
        /* <DEDUP_REMOVED lines=12> */
.L_x_8600:
        /* <DEDUP_REMOVED lines=13> */
.L_x_8787:
[----:B------:R-:W-:Y:S05]  /*1bee0*/  BSYNC B2 ;  /* 0x0000000000027941 */ /* 0x000fea0003800000 */
.L_x_8601:
        /* <DEDUP_REMOVED lines=11> */
.L_x_8604:
[----:B------:R-:W-:Y:S05]  /*1bfa0*/  BSYNC B2 ;  /* 0x0000000000027941 */ /* 0x000fea0003800000 */
.L_x_8603:
        /* <DEDUP_REMOVED lines=10> */
.L_x_8605:
        /* <DEDUP_REMOVED lines=15> */
.L_x_8606:
        /* <DEDUP_REMOVED lines=15> */
.L_x_8607:
        /* <DEDUP_REMOVED lines=15> */
.L_x_8608:
        /* <DEDUP_REMOVED lines=15> */
.L_x_8609:
        /* <DEDUP_REMOVED lines=15> */
.L_x_8610:
        /* <DEDUP_REMOVED lines=15> */
.L_x_8611:
        /* <DEDUP_REMOVED lines=15> */
.L_x_8612:
        /* <DEDUP_REMOVED lines=10> */
.L_x_8595:
[----:B------:R-:W-:Y:S05]  /*1c780*/  BSYNC B1 ;  /* 0x0000000000017941 */ /* 0x000fea0003800000 */
.L_x_8594:
        /* <DEDUP_REMOVED lines=12> */
.L_x_8569:
[----:B------:R-:W-:Y:S05]  /*1c850*/  BSYNC B0 ;  /* 0x0000000000007941 */ /* 0x000fea0003800000 */
.L_x_8568:
        /* <DEDUP_REMOVED lines=49> */
.L_x_8615:
[----:B------:R-:W-:Y:S05]  /*1cb70*/  BSYNC B0 ;  /* 0x0000000000007941 */ /* 0x000fea0003800000 */
.L_x_8614:
        /* <DEDUP_REMOVED lines=19> */
[----:B-1----:R-:W2:Y:S04]  /*1ccb0*/  @P0 ATOMG.E.ADD.STRONG.GPU PT, R2, desc[UR42][R4.64], R2 ;  /* 0x00000002040209a8 */ /* 0x002ea800081ee1ea */
[----:B--2---:R0:W1:Y:S02]  /*1ccc0*/  SHFL.IDX PT, R2, R2, R0, 0x1f ;  /* 0x00001f0002027589 */ /* 0x00406400000e0000 */
[----:B0-----:R-:W0:Y:S02]  /*1ccd0*/  S2R R0, SR_LTMASK ;  /* 0x0000000000007919 */ /* 0x001e240000003900 */
[----:B0-----:R-:W-:-:S06]  /*1cce0*/  LOP3.LUT R0, R0, UR4, RZ, 0xc0, !PT ;  /* 0x0000000400007c12 */ /* 0x001fcc000f8ec0ff */
[----:B------:R-:W1:Y:S02]  /*1ccf0*/  POPC R0, R0 ;  /* 0x0000000000007309 */ /* 0x000e640000000000 */
[----:B-1----:R-:W-:-:S05]  /*1cd00*/  IADD3 R0, R2, UR37, R0 ;  /* 0x0000002502007c10 */ /* 0x002fca000fffe000 */
[----:B------:R4:W-:Y:S01]  /*1cd10*/  STL [R1], R0 ;  /* 0x0000000001007387 */ /* 0x0009e20000100800 */
[----:B------:R-:W-:Y:S05]  /*1cd20*/  BRA `(.L_x_8618) ;  /* 0x0000005800847947 */ /* 0x000fea0003800000 */
.L_x_8617:
        /* <DEDUP_REMOVED lines=20> */
.L_x_8620:
[----:B------:R-:W-:Y:S05]  /*1ce70*/  BSYNC B6 ;  /* 0x0000000000067941 */ /* 0x000fea0003800000 */
.L_x_8619:
        /* <DEDUP_REMOVED lines=20> */
.L_x_8623:
        /* <DEDUP_REMOVED lines=16> */
.L_x_8622:
[----:B------:R-:W-:Y:S05]  /*1d0c0*/  BSYNC B6 ;  /* 0x0000000000067941 */ /* 0x000fea0003800000 */
.L_x_8621:
        /* <DEDUP_REMOVED lines=24> */
.L_x_8790:
        /* <DEDUP_REMOVED lines=9> */
.L_x_8793:
        /* <DEDUP_REMOVED lines=24> */
.L_x_8627:
[----:B------:R-:W2:Y:S04]  /*1d460*/  LDL R0, [R1+0x10] ;  /* 0x0000100001007983 */ /* 0x000ea80000100800 */
[----:B-1----:R-:W3:Y:S01]  /*1d470*/  LDL R2, [R1+0x1c] ;  /* 0x00001c0001027983 */ /* 0x002ee20000100800 */
[----:B--2---:R-:W-:Y:S01]  /*1d480*/  IMAD R0, R0, 0x8, R18 ;  /* 0x0000000800007824 */ /* 0x004fe200078e0212 */
[----:B---3--:R-:W-:-:S04]  /*1d490*/  SHF.L.U32 R2, R2, 0x1f, RZ ;  /* 0x0000001f02027819 */ /* 0x008fc800000006ff */
[----:B------:R-:W1:Y:S02]  /*1d4a0*/  SYNCS.PHASECHK.TRANS64.TRYWAIT P0, [R0+URZ+0x38840], R2 ;  /* 0x03884002000075a7 */ /* 0x000e64000800017f */
[----:B-1----:R-:W-:Y:S05]  /*1d4b0*/  @!P0 BRA `(.L_x_8628) ;  /* 0x0000007400f48947 */ /* 0x002fea0003800000 */
.L_x_8794:
        /* <DEDUP_REMOVED lines=11> */
.L_x_8629:
        /* <DEDUP_REMOVED lines=23> */
.L_x_8625:
[----:B0-----:R-:W2:Y:S04]  /*1d6e0*/  LDL.LU R4, [R1+0x30] ;  /* 0x0000300001047983 */ /* 0x001ea80000300800 */
        /* <DEDUP_REMOVED lines=33> */
.L_x_8631:
[----:B------:R-:W-:Y:S05]  /*1d900*/  BSYNC B6 ;  /* 0x0000000000067941 */ /* 0x000fea0003800000 */
.L_x_8630:
        /* <DEDUP_REMOVED lines=98> */
.L_x_8803:
        /* <DEDUP_REMOVED lines=12> */
.L_x_8633:
        /* <DEDUP_REMOVED lines=37> */
.L_x_8635:
[----:B------:R-:W-:Y:S05]  /*1e240*/  BSYNC B6 ;  /* 0x0000000000067941 */ /* 0x000fea0003800000 */
.L_x_8634:
        /* <DEDUP_REMOVED lines=183> */
.L_x_8813:
        /* <DEDUP_REMOVED lines=30> */
.L_x_8638:
[----:B------:R-:W-:Y:S05]  /*1efa0*/  BSYNC B0 ;  /* 0x0000000000007941 */ /* 0x000fea0003800000 */
.L_x_8637:
[----:B------:R-:W-:Y:S01]  /*1efb0*/  NOP ;  /* 0x0000000000007918 */ /* 0x000fe20000000000 */
[----:B------:R-:W-:-:S13]  /*1efc0*/  PLOP3.LUT P0, PT, PT, PT, PT, 0x80, 0x0 ;  /* 0x000000000000781c */ /* 0x000fda0003f0f070 */
.L_x_8639:
        /* <DEDUP_REMOVED lines=18> */
.L_x_8814:
[----:B------:R-:W-:Y:S05]  /*1f0f0*/  BSYNC B0 ;  /* 0x0000000000007941 */ /* 0x000fea0003800000 */
.L_x_8640:
        /* <DEDUP_REMOVED lines=13> */
.L_x_8815:
[----:B------:R-:W-:Y:S05]  /*1f1d0*/  BSYNC B1 ;  /* 0x0000000000017941 */ /* 0x000fea0003800000 */
.L_x_8644:
        /* <DEDUP_REMOVED lines=9> */
.L_x_8647:
[----:B------:R-:W-:Y:S05]  /*1f270*/  BSYNC B1 ;  /* 0x0000000000017941 */ /* 0x000fea0003800000 */
.L_x_8646:
        /* <DEDUP_REMOVED lines=13> */
.L_x_8648:
        /* <DEDUP_REMOVED lines=15> */
.L_x_8649:
        /* <DEDUP_REMOVED lines=15> */
.L_x_8650:
        /* <DEDUP_REMOVED lines=15> */
.L_x_8651:
        /* <DEDUP_REMOVED lines=15> */
.L_x_8652:
        /* <DEDUP_REMOVED lines=15> */
.L_x_8653:
        /* <DEDUP_REMOVED lines=15> */
.L_x_8654:
        /* <DEDUP_REMOVED lines=15> */
.L_x_8655:
        /* <DEDUP_REMOVED lines=10> */
.L_x_8643:
[----:B------:R-:W-:Y:S05]  /*1fa80*/  BSYNC B0 ;  /* 0x0000000000007941 */ /* 0x000fea0003800000 */
.L_x_8642:
        /* <DEDUP_REMOVED lines=55> */
.L_x_8662:
        /* <DEDUP_REMOVED lines=8> */
.L_x_8816:
[----:B------:R-:W-:Y:S05]  /*1fe80*/  BSYNC B3 ;  /* 0x0000000000037941 */ /* 0x000fea0003800000 */
.L_x_8663:
        /* <DEDUP_REMOVED lines=9> */
.L_x_8666:
[----:B------:R-:W-:Y:S05]  /*1ff20*/  BSYNC B3 ;  /* 0x0000000000037941 */ /* 0x000fea0003800000 */
.L_x_8665:
        /* <DEDUP_REMOVED lines=13> */
.L_x_8667:
        /* <DEDUP_REMOVED lines=13> */
.L_x_8817:
[----:B------:R-:W-:Y:S05]  /*200d0*/  BSYNC B3 ;  /* 0x0000000000037941 */ /* 0x000fea0003800000 */
.L_x_8668:
        /* <DEDUP_REMOVED lines=11> */
.L_x_8671:
[----:B------:R-:W-:Y:S05]  /*20190*/  BSYNC B3 ;  /* 0x0000000000037941 */ /* 0x000fea0003800000 */
.L_x_8670:
        /* <DEDUP_REMOVED lines=10> */
.L_x_8672:
        /* <DEDUP_REMOVED lines=15> */
.L_x_8673:
        /* <DEDUP_REMOVED lines=15> */
.L_x_8674:
        /* <DEDUP_REMOVED lines=15> */
.L_x_8675:
        /* <DEDUP_REMOVED lines=15> */
.L_x_8676:
        /* <DEDUP_REMOVED lines=15> */
.L_x_8677:
        /* <DEDUP_REMOVED lines=15> */
.L_x_8678:
        /* <DEDUP_REMOVED lines=15> */
.L_x_8679:
        /* <DEDUP_REMOVED lines=10> */
.L_x_8661:
[----:B------:R-:W-:Y:S05]  /*20970*/  BSYNC B1 ;  /* 0x0000000000017941 */ /* 0x000fea0003800000 */
.L_x_8660:
[----:B------:R-:W2:Y:S02]  /*20980*/  LDL.LU R5, [R1+0x4c] ;  /* 0x00004c0001057983 */ /* 0x000ea40000300800 */
[----:B--2---:R-:W-:-:S07]  /*20990*/  VIADD R0, R5, 0xfffffffd ;  /* 0xfffffffd05007836 */ /* 0x004fce0000000000 */
.L_x_8659:
[----:B------:R-:W-:Y:S05]  /*209a0*/  BSYNC B2 ;  /* 0x0000000000027941 */ /* 0x000fea0003800000 */
.L_x_8658:
[----:B------:R-:W-:Y:S01]  /*209b0*/  VIADD R8, R8, 0xfffffffe ;  /* 0xfffffffe08087836 */ /* 0x000fe20000000000 */
[----:B------:R-:W-:-:S04]  /*209c0*/  LOP3.LUT R4, RZ, R4, RZ, 0x33, !PT ;  /* 0x00000004ff047212 */ /* 0x000fc800078e33ff */
[----:B------:R-:W-:-:S13]  /*209d0*/  ISETP.NE.AND P0, PT, R8, R4, PT ;  /* 0x000000040800720c */ /* 0x000fda0003f05270 */
[----:B------:R-:W-:Y:S05]  /*209e0*/  @!P0 BRA `(.L_x_8657) ;  /* 0x0000001800e08947 */ /* 0x000fea0003800000 */
.L_x_8720:
        /* <DEDUP_REMOVED lines=35> */
.L_x_8682:
        /* <DEDUP_REMOVED lines=8> */
.L_x_8818:
[----:B------:R-:W-:Y:S05]  /*20ca0*/  BSYNC B2 ;  /* 0x0000000000027941 */ /* 0x000fea0003800000 */
.L_x_8683:
        /* <DEDUP_REMOVED lines=9> */
.L_x_8686:
[----:B------:R-:W-:Y:S05]  /*20d40*/  BSYNC B2 ;  /* 0x0000000000027941 */ /* 0x000fea0003800000 */
.L_x_8685:
        /* <DEDUP_REMOVED lines=12> */
.L_x_8687:
        /* <DEDUP_REMOVED lines=13> */
.L_x_8819:
[----:B------:R-:W-:Y:S05]  /*20ee0*/  BSYNC B2 ;  /* 0x0000000000027941 */ /* 0x000fea0003800000 */
.L_x_8688:
        /* <DEDUP_REMOVED lines=11> */
.L_x_8691:
[----:B------:R-:W-:Y:S05]  /*20fa0*/  BSYNC B2 ;  /* 0x0000000000027941 */ /* 0x000fea0003800000 */
.L_x_8690:
        /* <DEDUP_REMOVED lines=9> */
.L_x_8692:
        /* <DEDUP_REMOVED lines=15> */
.L_x_8693:
        /* <DEDUP_REMOVED lines=15> */
.L_x_8694:
        /* <DEDUP_REMOVED lines=15> */
.L_x_8695:
        /* <DEDUP_REMOVED lines=15> */
.L_x_8696:
        /* <DEDUP_REMOVED lines=15> */
.L_x_8697:
        /* <DEDUP_REMOVED lines=15> */
.L_x_8698:
        /* <DEDUP_REMOVED lines=15> */
.L_x_8699:
        /* <DEDUP_REMOVED lines=10> */
.L_x_8681:
[----:B------:R-:W-:Y:S05]  /*21770*/  BSYNC B1 ;  /* 0x0000000000017941 */ /* 0x000fea0003800000 */
.L_x_8680:
        /* <DEDUP_REMOVED lines=35> */
.L_x_8702:
        /* <DEDUP_REMOVED lines=8> */
.L_x_8820:
[----:B------:R-:W-:Y:S05]  /*21a30*/  BSYNC B2 ;  /* 0x0000000000027941 */ /* 0x000fea0003800000 */
.L_x_8703:
        /* <DEDUP_REMOVED lines=9> */
.L_x_8706:
[----:B------:R-:W-:Y:S05]  /*21ad0*/  BSYNC B2 ;  /* 0x0000000000027941 */ /* 0x000fea0003800000 */
.L_x_8705:
        /* <DEDUP_REMOVED lines=13> */
.L_x_8707:
        /* <DEDUP_REMOVED lines=13> */
.L_x_8821:
[----:B------:R-:W-:Y:S05]  /*21c80*/  BSYNC B2 ;  /* 0x0000000000027941 */ /* 0x000fea0003800000 */
.L_x_8708:
        /* <DEDUP_REMOVED lines=11> */
.L_x_8711:
[----:B------:R-:W-:Y:S05]  /*21d40*/  BSYNC B2 ;  /* 0x0000000000027941 */ /* 0x000fea0003800000 */
.L_x_8710:
        /* <DEDUP_REMOVED lines=10> */
.L_x_8712:
        /* <DEDUP_REMOVED lines=15> */
.L_x_8713:
        /* <DEDUP_REMOVED lines=15> */
.L_x_8714:
        /* <DEDUP_REMOVED lines=15> */
.L_x_8715:
        /* <DEDUP_REMOVED lines=15> */
.L_x_8716:
        /* <DEDUP_REMOVED lines=15> */
.L_x_8717:
        /* <DEDUP_REMOVED lines=15> */
.L_x_8718:
        /* <DEDUP_REMOVED lines=15> */
.L_x_8719:
        /* <DEDUP_REMOVED lines=10> */
.L_x_8701:
[----:B------:R-:W-:Y:S05]  /*22520*/  BSYNC B1 ;  /* 0x0000000000017941 */ /* 0x000fea0003800000 */
.L_x_8700:
[----:B------:R-:W2:Y:S01]  /*22530*/  LDL R5, [R1+0x2c] ;  /* 0x00002c0001057983 */ /* 0x000ea20000100800 */
[----:B------:R-:W-:Y:S01]  /*22540*/  VIADD R0, R0, 0xfffffffe ;  /* 0xfffffffe00007836 */ /* 0x000fe20000000000 */
[----:B--2---:R-:W-:-:S13]  /*22550*/  ISETP.GT.AND P0, PT, R6, R5, PT ;  /* 0x000000050600720c */ /* 0x004fda0003f04270 */
[----:B------:R-:W-:Y:S05]  /*22560*/  @P0 BRA `(.L_x_8720) ;  /* 0xffffffe400200947 */ /* 0x000fea000383ffff */
.L_x_8657:
[----:B------:R-:W-:Y:S05]  /*22570*/  BSYNC B0 ;  /* 0x0000000000007941 */ /* 0x000fea0003800000 */
.L_x_8656:
        /* <DEDUP_REMOVED lines=25> */
.L_x_8722:
[----:B------:R-:W-:Y:S05]  /*22710*/  BSYNC B0 ;  /* 0x0000000000007941 */ /* 0x000fea0003800000 */
.L_x_8721:
[----:B------:R-:W-:-:S05]  /*22720*/  SEL R0, R0, RZ, P0 ;  /* 0x000000ff00007207 */ /* 0x000fca0000000000 */
[----:B------:R3:W-:Y:S02]  /*22730*/  STL [R1+0x10], R0 ;  /* 0x0000100001007387 */ /* 0x0007e40000100800 */
.L_x_8618:
[----:B------:R-:W-:Y:S05]  /*22740*/  BSYNC B7 ;  /* 0x0000000000077941 */ /* 0x000fea0003800000 */
.L_x_8616:
        /* <DEDUP_REMOVED lines=13> */
.L_x_8723:
[----:B------:R-:W5:Y:S01]  /*22820*/  S2R R16, SR_TID.X ;  /* 0x0000000000107919 */ /* 0x000f620000002100 */
[----:B------:R-:W-:Y:S01]  /*22830*/  UMOV UR4, 0xffffffff ;  /* 0xffffffff00047882 */ /* 0x000fe20000000000 */
[----:B-----5:R-:W-:-:S04]  /*22840*/  LOP3.LUT R16, R16, 0x1f, RZ, 0xc0, !PT ;  /* 0x0000001f10107812 */ /* 0x020fc800078ec0ff */
[----:B------:R-:W-:Y:S01]  /*22850*/  ISETP.NE.AND P0, PT, R16, 0x1f, PT ;  /* 0x0000001f1000780c */ /* 0x000fe20003f05270 */
[----:B------:R-:W-:-:S12]  /*22860*/  BRA.DIV UR4, `(.L_x_8725) ;  /* 0x0000003604e87947 */ /* 0x000fd8000b800000 */
[----:B--2---:R-:W0:Y:S01]  /*22870*/  LDL.LU R2, [R1] ;  /* 0x0000000001027983 */ /* 0x004e220000300800 */
[----:B------:R-:W-:-:S03]  /*22880*/  ULDC UR4, c[0x0][0xd3c] ;  /* 0x00034f0000047ab9 */ /* 0x000fc60000000800 */
[----:B-1----:R-:W3:Y:S01]  /*22890*/  LDL R3, [R1+0xc] ;  /* 0x00000c0001037983 */ /* 0x002ee20000100800 */
[----:B0-----:R-:W-:Y:S02]  /*228a0*/  IMAD.MOV.U32 R10, RZ, RZ, R2 ;  /* 0x000000ffff0a7224 */ /* 0x001fe400078e0002 */
[----:B---34-:R-:W-:-:S05]  /*228b0*/  IMAD.IADD R0, R3, 0x1, R16 ;  /* 0x0000000103007824 */ /* 0x018fca00078e0210 */
        /* <DEDUP_REMOVED lines=36> */
.L_x_8831:
[----:B------:R-:W-:Y:S02]  /*22b00*/  ULDC UR4, c[0x0][0xd38] ;  /* 0x00034e0000047ab9 */ /* 0x000fe40000000800 */
[----:B------:R-:W-:-:S04]  /*22b10*/  IMAD.U32 R2, RZ, RZ, UR4 ;  /* 0x00000004ff027e24 */ /* 0x000fc8000f8e00ff */
[----:B-1----:R-:W-:-:S04]  /*22b20*/  IMAD R9, R9, R2, RZ ;  /* 0x0000000209097224 */ /* 0x002fc800078e02ff */
[----:B------:R-:W-:-:S05]  /*22b30*/  IMAD.IADD R4, R4, 0x1, R9 ;  /* 0x0000000104047824 */ /* 0x000fca00078e0209 */
[----:B------:R-:W-:-:S13]  /*22b40*/  ISETP.GT.AND P6, PT, R4, R5, PT ;  /* 0x000000050400720c */ /* 0x000fda0003fc4270 */
[----:B------:R-:W-:Y:S05]  /*22b50*/  @P6 BRA `(.L_x_8726) ;  /* 0x0000000000ac6947 */ /* 0x000fea0003800000 */
.L_x_8729:
        /* <DEDUP_REMOVED lines=37> */
.L_x_8839:
[----:B------:R-:W-:Y:S02]  /*22db0*/  ULDC UR4, c[0x0][0xd38] ;  /* 0x00034e0000047ab9 */ /* 0x000fe40000000800 */
[----:B------:R-:W-:-:S04]  /*22dc0*/  IMAD.U32 R2, RZ, RZ, UR4 ;  /* 0x00000004ff027e24 */ /* 0x000fc8000f8e00ff */
[----:B-1----:R-:W-:-:S04]  /*22dd0*/  IMAD R9, R9, R2, RZ ;  /* 0x0000000209097224 */ /* 0x002fc800078e02ff */
[----:B------:R-:W-:-:S05]  /*22de0*/  IMAD.IADD R4, R9, 0x1, R4 ;  /* 0x0000000109047824 */ /* 0x000fca00078e0204 */
[----:B------:R-:W-:-:S13]  /*22df0*/  ISETP.GT.AND P6, PT, R4, R5, PT ;  /* 0x000000050400720c */ /* 0x000fda0003fc4270 */
[----:B------:R-:W-:Y:S05]  /*22e00*/  @!P6 BRA `(.L_x_8729) ;  /* 0xfffffffc0054e947 */ /* 0x000fea000383ffff */
.L_x_8726:
        /* <DEDUP_REMOVED lines=12> */
.L_x_8844:
[----:B------:R-:W-:-:S13]  /*22ed0*/  ISETP.NE.AND P0, PT, R3, RZ, PT ;  /* 0x000000ff0300720c */ /* 0x000fda0003f05270 */
[----:B------:R-:W-:Y:S05]  /*22ee0*/  @!P0 BRA `(.L_x_8731) ;  /* 0x0000000000148947 */ /* 0x000fea0003800000 */
[----:B------:R-:W-:Y:S01]  /*22ef0*/  UMOV UR4, 0xffffffff ;  /* 0xffffffff00047882 */ /* 0x000fe20000000000 */
[----:B-1----:R-:W-:Y:S02]  /*22f00*/  VIADD R4, R4, 0xffffffff ;  /* 0xffffffff04047836 */ /* 0x002fe40000000000 */
[----:B------:R-:W-:Y:S05]  /*22f10*/  BRA.DIV UR4, `(.L_x_8732) ;  /* 0x0000003a04dc7947 */ /* 0x000fea000b800000 */
[----:B------:R1:W2:Y:S02]  /*22f20*/  SHFL.IDX PT, R4, R7, R4, 0x1f ;  /* 0x00001f0407047589 */ /* 0x0002a400000e0000 */
.L_x_8847:
[----:B--2---:R-:W-:-:S07]  /*22f30*/  IMAD.MOV.U32 R8, RZ, RZ, R4 ;  /* 0x000000ffff087224 */ /* 0x004fce00078e0004 */
.L_x_8731:
        /* <DEDUP_REMOVED lines=62> */
.L_x_8733:
[----:B0-----:R-:W2:Y:S01]  /*23320*/  LDL R3, [R1+0xc] ;  /* 0x00000c0001037983 */ /* 0x001ea20000100800 */
[----:B------:R-:W2:Y:S02]  /*23330*/  LDC.64 R4, c[0x0][0xd90] ;  /* 0x00036400ff047b82 */ /* 0x000ea40000000a00 */
        /* <DEDUP_REMOVED lines=61> */
.L_x_8734:
[----:B------:R-:W-:-:S05]  /*23710*/  LOP3.LUT R7, RZ, R7, RZ, 0x33, !PT ;  /* 0x00000007ff077212 */ /* 0x000fca00078e33ff */
[----:B------:R-:W-:-:S05]  /*23720*/  IMAD.IADD R0, R0, 0x1, R7 ;  /* 0x0000000100007824 */ /* 0x000fca00078e0207 */
[----:B------:R2:W-:Y:S01]  /*23730*/  STL [R1+0x4], R0 ;  /* 0x0000040001007387 */ /* 0x0005e20000100800 */
[----:B------:R-:W-:Y:S05]  /*23740*/  BRA `(.L_x_8735) ;  /* 0x0000000000287947 */ /* 0x000fea0003800000 */
.L_x_8727:
        /* <DEDUP_REMOVED lines=10> */
.L_x_8735:
        /* <DEDUP_REMOVED lines=16> */
.L_x_8724:
[----:B---34-:R-:W3:Y:S01]  /*238f0*/  LDL R0, [R1+0xc] ;  /* 0x00000c0001007983 */ /* 0x018ee20000100800 */
[----:B------:R-:W-:Y:S02]  /*23900*/  ULDC UR4, c[0x0][0xd3c] ;  /* 0x00034f0000047ab9 */ /* 0x000fe40000000800 */
[----:B---3--:R-:W-:-:S13]  /*23910*/  ISETP.GE.AND P0, PT, R0, UR4, PT ;  /* 0x0000000400007c0c */ /* 0x008fda000bf06270 */
[----:B------:R-:W-:Y:S05]  /*23920*/  @!P0 BRA `(.L_x_8736) ;  /* 0xffffff6800988947 */ /* 0x000fea000383ffff */
[----:B------:R-:W-:Y:S05]  /*23930*/  BSYNC B8 ;  /* 0x0000000000087941 */ /* 0x000fea0003800000 */
.L_x_8562:
        /* <DEDUP_REMOVED lines=12> */
.L_x_8848:
[----:B------:R-:W-:Y:S05]  /*23a00*/  BSYNC B0 ;  /* 0x0000000000007941 */ /* 0x000fea0003800000 */
.L_x_8737:
[----:B------:R-:W-:-:S03]  /*23a10*/  UMOV UR4, 0xffffffff ;  /* 0xffffffff00047882 */ /* 0x000fc60000000000 */
[----:B------:R-:W-:Y:S05]  /*23a20*/  BRA.DIV UR4, `(.L_x_8739) ;  /* 0x0000003204587947 */ /* 0x000fea000b800000 */
[----:B------:R-:W1:Y:S02]  /*23a30*/  S2R R2, SR_TID.X ;  /* 0x0000000000027919 */ /* 0x000e640000002100 */
[----:B-1----:R-:W-:-:S04]  /*23a40*/  SHF.R.U32.HI R2, RZ, 0x5, R2 ;  /* 0x00000005ff027819 */ /* 0x002fc80000011602 */
[----:B------:R-:W-:-:S05]  /*23a50*/  LOP3.LUT R2, R2, 0x3, RZ, 0xc0, !PT ;  /* 0x0000000302027812 */ /* 0x000fca00078ec0ff */
[----:B------:R1:W2:Y:S02]  /*23a60*/  SHFL.IDX PT, R14, R2, RZ, 0x1f ;  /* 0x00001fff020e7589 */ /* 0x0002a400000e0000 */
.L_x_8851:
[----:B--2---:R-:W-:-:S13]  /*23a70*/  ISETP.NE.AND P0, PT, R14, RZ, PT ;  /* 0x000000ff0e00720c */ /* 0x004fda0003f05270 */
[----:B------:R-:W-:Y:S05]  /*23a80*/  @P0 BRA `(.L_x_8410) ;  /* 0x0000000000940947 */ /* 0x000fea0003800000 */
[----:B------:R-:W-:-:S03]  /*23a90*/  UMOV UR4, 0xffffffff ;  /* 0xffffffff00047882 */ /* 0x000fc60000000000 */
[----:B------:R-:W-:Y:S05]  /*23aa0*/  BRA.DIV UR4, `(.L_x_8740) ;  /* 0x00000032046c7947 */ /* 0x000fea000b800000 */
[----:B------:R-:W-:-:S13]  /*23ab0*/  ELECT P6, URZ, PT ;  /* 0x00000000003f782f */ /* 0x000fda00038c0000 */
.L_x_8854:
[----:B------:R-:W-:Y:S05]  /*23ac0*/  @!P6 BRA `(.L_x_8410) ;  /* 0x000000000084e947 */ /* 0x000fea0003800000 */
[----:B------:R-:W-:-:S06]  /*23ad0*/  ULOP3.LUT UR4, UR36, 0x2, URZ, 0xfc, !UPT ;  /* 0x0000000224047892 */ /* 0x000fcc000f8efc3f */
[----:B-1----:R-:W-:-:S05]  /*23ae0*/  IMAD.U32 R2, RZ, RZ, UR4 ;  /* 0x00000004ff027e24 */ /* 0x002fca000f8e00ff */
[----:B------:R-:W-:-:S13]  /*23af0*/  ISETP.NE.AND P2, PT, R2, 0x3, PT ;  /* 0x000000030200780c */ /* 0x000fda0003f45270 */
[----:B------:R-:W-:Y:S05]  /*23b00*/  @!P2 BRA `(.L_x_8741) ;  /* 0x000000000004a947 */ /* 0x000fea0003800000 */
[----:B------:R-:W-:Y:S01]  /*23b10*/  BPT.TRAP 0x1 ;  /* 0x000000040000795c */ /* 0x000fe20000300000 */
.L_x_8741:
        /* <DEDUP_REMOVED lines=14> */
.L_x_8855:
[----:B------:R-:W1:Y:S02]  /*23c00*/  SYNCS.PHASECHK.TRANS64.TRYWAIT P0, [R7+URZ], R2 ;  /* 0x00000002070075a7 */ /* 0x000e64000800017f */
[----:B-1----:R-:W-:Y:S05]  /*23c10*/  @!P0 BRA `(.L_x_8743) ;  /* 0x0000003000448947 */ /* 0x002fea0003800000 */
.L_x_8856:
[----:B------:R-:W-:Y:S05]  /*23c20*/  @!P2 BRA `(.L_x_8744) ;  /* 0x000000000004a947 */ /* 0x000fea0003800000 */
[----:B------:R-:W-:Y:S01]  /*23c30*/  BPT.TRAP 0x1 ;  /* 0x000000040000795c */ /* 0x000fe20000300000 */
.L_x_8744:
[----:B------:R-:W2:Y:S01]  /*23c40*/  LDL.LU R4, [R1+0x10] ;  /* 0x0000100001047983 */ /* 0x000ea20000300800 */
[----:B------:R-:W-:-:S04]  /*23c50*/  VIADD R0, R0, 0x38860 ;  /* 0x0003886000007836 */ /* 0x000fc80000000000 */
[----:B--2---:R-:W-:-:S04]  /*23c60*/  IMAD R4, R4, 0x8, R0 ;  /* 0x0000000804047824 */ /* 0x004fc800078e0200 */
[----:B------:R-:W2:Y:S02]  /*23c70*/  SYNCS.PHASECHK.TRANS64.TRYWAIT P0, [R4+URZ], R5 ;  /* 0x00000005040075a7 */ /* 0x000ea4000800017f */
[----:B--2---:R-:W-:Y:S05]  /*23c80*/  @!P0 BRA `(.L_x_8745) ;  /* 0x00000030003c8947 */ /* 0x004fea0003800000 */
.L_x_8857:
[----:B------:R-:W-:-:S07]  /*23c90*/  IMAD R3, R3, 0x8, R0 ;  /* 0x0000000803037824 */ /* 0x000fce00078e0200 */
.L_x_8746:
[----:B---3--:R3:W4:Y:S02]  /*23ca0*/  SYNCS.PHASECHK.TRANS64.TRYWAIT P0, [R3+URZ], R2 ;  /* 0x00000002030075a7 */ /* 0x008724000800017f */
[----:B----4-:R-:W-:Y:S05]  /*23cb0*/  @!P0 NANOSLEEP.SYNCS 0x989680 ;  /* 0x009896800000895d */ /* 0x010fea0003900000 */
[----:B------:R-:W4:Y:S02]  /*23cc0*/  @!P0 SYNCS.PHASECHK.TRANS64 P0, [R3+URZ], R2 ;  /* 0x00000002030085a7 */ /* 0x000f24000800007f */
[----:B----4-:R-:W-:Y:S05]  /*23cd0*/  @!P0 BRA `(.L_x_8746) ;  /* 0xfffffffc00f08947 */ /* 0x010fea000383ffff */
.L_x_8410:
[----:B------:R-:W-:Y:S05]  /*23ce0*/  BSYNC B9 ;  /* 0x0000000000097941 */ /* 0x000fea0003800000 */
.L_x_8407:
[----:B------:R-:W-:Y:S05]  /*23cf0*/  EXIT ;  /* 0x000000000000794d */ /* 0x000fea0003800000 */
.L_x_8428:
[----:B0-----:R0:W1:Y:S02]  /*23d00*/  SYNCS.PHASECHK.TRANS64.TRYWAIT P5, [R75+URZ+0x38890], R76 ;  /* 0x0388904c4b0075a7 */ /* 0x00106400080a017f */
[----:B-1----:R-:W-:Y:S05]  /*23d10*/  @!P5 NANOSLEEP.SYNCS 0x989680 ;  /* 0x009896800000d95d */ /* 0x002fea0003900000 */
[----:B------:R-:W1:Y:S02]  /*23d20*/  @!P5 SYNCS.PHASECHK.TRANS64 P5, [R75+URZ+0x38890], R76 ;  /* 0x0388904c4b00d5a7 */ /* 0x000e6400080a007f */
[----:B-1----:R-:W-:Y:S05]  /*23d30*/  @!P5 BRA `(.L_x_8428) ;  /* 0xfffffffc00f0d947 */ /* 0x002fea000383ffff */
[----:B------:R-:W-:Y:S05]  /*23d40*/  BRA `(.L_x_8747) ;  /* 0xfffffdf000207947 */ /* 0x000fea000383ffff */
.L_x_8438:
[----:B-1----:R1:W2:Y:S02]  /*23d50*/  SYNCS.PHASECHK.TRANS64.TRYWAIT P5, [R75+URZ+0x38890], R76 ;  /* 0x0388904c4b0075a7 */ /* 0x0022a400080a017f */
[----:B--2---:R-:W-:Y:S05]  /*23d60*/  @!P5 NANOSLEEP.SYNCS 0x989680 ;  /* 0x009896800000d95d */ /* 0x004fea0003900000 */
[----:B------:R-:W2:Y:S02]  /*23d70*/  @!P5 SYNCS.PHASECHK.TRANS64 P5, [R75+URZ+0x38890], R76 ;  /* 0x0388904c4b00d5a7 */ /* 0x000ea400080a007f */
[----:B--2---:R-:W-:Y:S05]  /*23d80*/  @!P5 BRA `(.L_x_8438) ;  /* 0xfffffffc00f0d947 */ /* 0x004fea000383ffff */
[----:B------:R-:W-:Y:S05]  /*23d90*/  BRA `(.L_x_8748) ;  /* 0xfffffdf8007c7947 */ /* 0x000fea000383ffff */
.L_x_8443:
[----:B0-----:R0:W1:Y:S02]  /*23da0*/  SYNCS.PHASECHK.TRANS64.TRYWAIT P5, [R75+URZ+0x38890], R76 ;  /* 0x0388904c4b0075a7 */ /* 0x00106400080a017f */
[----:B-1----:R-:W-:Y:S05]  /*23db0*/  @!P5 NANOSLEEP.SYNCS 0x989680 ;  /* 0x009896800000d95d */ /* 0x002fea0003900000 */
[----:B------:R-:W1:Y:S02]  /*23dc0*/  @!P5 SYNCS.PHASECHK.TRANS64 P5, [R75+URZ+0x38890], R76 ;  /* 0x0388904c4b00d5a7 */ /* 0x000e6400080a007f */
[----:B-1----:R-:W-:Y:S05]  /*23dd0*/  @!P5 BRA `(.L_x_8443) ;  /* 0xfffffffc00f0d947 */ /* 0x002fea000383ffff */
[----:B------:R-:W-:Y:S05]  /*23de0*/  BRA `(.L_x_8749) ;  /* 0xfffffe0000947947 */ /* 0x000fea000383ffff */
.L_x_8447:
[----:B--2---:R2:W0:Y:S02]  /*23df0*/  SYNCS.PHASECHK.TRANS64.TRYWAIT P0, [R75+URZ+0x388b0], R76 ;  /* 0x0388b04c4b0075a7 */ /* 0x004424000800017f */
[----:B0-----:R-:W-:Y:S05]  /*23e00*/  @!P0 NANOSLEEP.SYNCS 0x989680 ;  /* 0x009896800000895d */ /* 0x001fea0003900000 */
[----:B------:R-:W0:Y:S02]  /*23e10*/  @!P0 SYNCS.PHASECHK.TRANS64 P0, [R75+URZ+0x388b0], R76 ;  /* 0x0388b04c4b0085a7 */ /* 0x000e24000800007f */
[----:B0-----:R-:W-:Y:S05]  /*23e20*/  @!P0 BRA `(.L_x_8447) ;  /* 0xfffffffc00f08947 */ /* 0x001fea000383ffff */
[----:B------:R-:W-:Y:S05]  /*23e30*/  BRA `(.L_x_8750) ;  /* 0xfffffe04000c7947 */ /* 0x000fea000383ffff */
.L_x_8474:
        /* <DEDUP_REMOVED lines=8> */
.L_x_8752:
[----:B------:R-:W-:Y:S05]  /*23ec0*/  BSYNC B1 ;  /* 0x0000000000017941 */ /* 0x000fea0003800000 */
.L_x_8751:
        /* <DEDUP_REMOVED lines=8> */
.L_x_8753:
[----:B------:R-:W-:Y:S02]  /*23f50*/  IMAD.MOV.U32 R13, RZ, RZ, R33 ;  /* 0x000000ffff0d7224 */ /* 0x000fe400078e0021 */
[----:B------:R-:W-:-:S07]  /*23f60*/  IMAD.MOV.U32 R4, RZ, RZ, R14 ;  /* 0x000000ffff047224 */ /* 0x000fce00078e000e */
[----:B------:R-:W-:Y:S05]  /*23f70*/  WARPSYNC.COLLECTIVE R15, `(.L_x_8754) ;  /* 0x000000000f087348 */ /* 0x000fea0003c00000 */
[----:B------:R0:W1:Y:S02]  /*23f80*/  SHFL.IDX P6, R14, R13, R12, R11 ;  /* 0x0000000c0d0e7389 */ /* 0x00006400000c000b */
[----:B01----:R-:W-:Y:S01]  /*23f90*/  ENDCOLLECTIVE ;  /* 0x000000000000791b */ /* 0x003fe20003800000 */
.L_x_8754:
[----:B------:R-:W-:Y:S02]  /*23fa0*/  IMAD.MOV.U32 R13, RZ, RZ, R30 ;  /* 0x000000ffff0d7224 */ /* 0x000fe400078e001e */
[----:B------:R-:W-:-:S07]  /*23fb0*/  IMAD.MOV.U32 R0, RZ, RZ, R14 ;  /* 0x000000ffff007224 */ /* 0x000fce00078e000e */
[----:B------:R-:W-:Y:S05]  /*23fc0*/  WARPSYNC.COLLECTIVE R15, `(.L_x_8755) ;  /* 0x000000000f087348 */ /* 0x000fea0003c00000 */
[----:B------:R0:W1:Y:S02]  /*23fd0*/  SHFL.IDX P6, R14, R13, R12, R11 ;  /* 0x0000000c0d0e7389 */ /* 0x00006400000c000b */
[----:B01----:R-:W-:Y:S01]  /*23fe0*/  ENDCOLLECTIVE ;  /* 0x000000000000791b */ /* 0x003fe20003800000 */
.L_x_8755:
[----:B------:R-:W-:Y:S01]  /*23ff0*/  IMAD.MOV.U32 R8, RZ, RZ, R14 ;  /* 0x000000ffff087224 */ /* 0x000fe200078e000e */
[----:B------:R-:W-:Y:S06]  /*24000*/  BRA `(.L_x_8756) ;  /* 0xfffffe3800307947 */ /* 0x000fec000383ffff */
.L_x_8477:
        /* <DEDUP_REMOVED lines=8> */
.L_x_8758:
[----:B------:R-:W-:Y:S05]  /*24090*/  BSYNC B1 ;  /* 0x0000000000017941 */ /* 0x000fea0003800000 */
.L_x_8757:
        /* <DEDUP_REMOVED lines=8> */
.L_x_8759:
[----:B------:R-:W-:Y:S02]  /*24120*/  IMAD.MOV.U32 R13, RZ, RZ, R33 ;  /* 0x000000ffff0d7224 */ /* 0x000fe400078e0021 */
[----:B------:R-:W-:-:S07]  /*24130*/  IMAD.MOV.U32 R6, RZ, RZ, R14 ;  /* 0x000000ffff067224 */ /* 0x000fce00078e000e */
[----:B------:R-:W-:Y:S05]  /*24140*/  WARPSYNC.COLLECTIVE R15, `(.L_x_8760) ;  /* 0x000000000f087348 */ /* 0x000fea0003c00000 */
[----:B------:R0:W1:Y:S02]  /*24150*/  SHFL.IDX P6, R14, R13, R12, R11 ;  /* 0x0000000c0d0e7389 */ /* 0x00006400000c000b */
[----:B01----:R-:W-:Y:S01]  /*24160*/  ENDCOLLECTIVE ;  /* 0x000000000000791b */ /* 0x003fe20003800000 */
.L_x_8760:
[----:B------:R-:W-:Y:S02]  /*24170*/  IMAD.MOV.U32 R13, RZ, RZ, R30 ;  /* 0x000000ffff0d7224 */ /* 0x000fe400078e001e */
[----:B------:R-:W-:-:S07]  /*24180*/  IMAD.MOV.U32 R7, RZ, RZ, R14 ;  /* 0x000000ffff077224 */ /* 0x000fce00078e000e */
[----:B------:R-:W-:Y:S05]  /*24190*/  WARPSYNC.COLLECTIVE R15, `(.L_x_8761) ;  /* 0x000000000f087348 */ /* 0x000fea0003c00000 */
[----:B------:R0:W1:Y:S02]  /*241a0*/  SHFL.IDX P6, R14, R13, R12, R11 ;  /* 0x0000000c0d0e7389 */ /* 0x00006400000c000b */
[----:B01----:R-:W-:Y:S01]  /*241b0*/  ENDCOLLECTIVE ;  /* 0x000000000000791b */ /* 0x003fe20003800000 */
.L_x_8761:
[----:B------:R-:W-:Y:S01]  /*241c0*/  IMAD.MOV.U32 R30, RZ, RZ, R14 ;  /* 0x000000ffff1e7224 */ /* 0x000fe200078e000e */
[----:B------:R-:W-:Y:S06]  /*241d0*/  BRA `(.L_x_8762) ;  /* 0xfffffe3800887947 */ /* 0x000fec000383ffff */
.L_x_8481:
[----:B0-----:R0:W1:Y:S02]  /*241e0*/  SYNCS.PHASECHK.TRANS64.TRYWAIT P0, [R2+URZ+0x38800], R35 ;  /* 0x03880023020075a7 */ /* 0x001064000800017f */
[----:B-1----:R-:W-:Y:S05]  /*241f0*/  @!P0 NANOSLEEP.SYNCS 0x989680 ;  /* 0x009896800000895d */ /* 0x002fea0003900000 */
[----:B------:R-:W1:Y:S02]  /*24200*/  @!P0 SYNCS.PHASECHK.TRANS64 P0, [R2+URZ+0x38800], R35 ;  /* 0x03880023020085a7 */ /* 0x000e64000800007f */
[----:B-1----:R-:W-:Y:S05]  /*24210*/  @!P0 BRA `(.L_x_8481) ;  /* 0xfffffffc00f08947 */ /* 0x002fea000383ffff */
[----:B------:R-:W-:Y:S05]  /*24220*/  BRA `(.L_x_8763) ;  /* 0xfffffe3c00707947 */ /* 0x000fea000383ffff */
.L_x_8489:
        /* <DEDUP_REMOVED lines=8> */
.L_x_8765:
[----:B------:R-:W-:Y:S05]  /*242b0*/  BSYNC B1 ;  /* 0x0000000000017941 */ /* 0x000fea0003800000 */
.L_x_8764:
        /* <DEDUP_REMOVED lines=8> */
.L_x_8766:
[----:B------:R-:W-:Y:S02]  /*24340*/  IMAD.MOV.U32 R13, RZ, RZ, R9 ;  /* 0x000000ffff0d7224 */ /* 0x000fe400078e0009 */
[----:B------:R-:W-:-:S07]  /*24350*/  IMAD.MOV.U32 R4, RZ, RZ, R14 ;  /* 0x000000ffff047224 */ /* 0x000fce00078e000e */
[----:B------:R-:W-:Y:S05]  /*24360*/  WARPSYNC.COLLECTIVE R15, `(.L_x_8767) ;  /* 0x000000000f087348 */ /* 0x000fea0003c00000 */
[----:B------:R0:W1:Y:S02]  /*24370*/  SHFL.IDX P6, R14, R13, R12, R11 ;  /* 0x0000000c0d0e7389 */ /* 0x00006400000c000b */
[----:B01----:R-:W-:Y:S01]  /*24380*/  ENDCOLLECTIVE ;  /* 0x000000000000791b */ /* 0x003fe20003800000 */
.L_x_8767:
[----:B------:R-:W-:Y:S02]  /*24390*/  IMAD.MOV.U32 R13, RZ, RZ, R8 ;  /* 0x000000ffff0d7224 */ /* 0x000fe400078e0008 */
[----:B------:R-:W-:-:S07]  /*243a0*/  IMAD.MOV.U32 R7, RZ, RZ, R14 ;  /* 0x000000ffff077224 */ /* 0x000fce00078e000e */
[----:B------:R-:W-:Y:S05]  /*243b0*/  WARPSYNC.COLLECTIVE R15, `(.L_x_8768) ;  /* 0x000000000f087348 */ /* 0x000fea0003c00000 */
[----:B------:R0:W1:Y:S02]  /*243c0*/  SHFL.IDX P6, R14, R13, R12, R11 ;  /* 0x0000000c0d0e7389 */ /* 0x00006400000c000b */
[----:B01----:R-:W-:Y:S01]  /*243d0*/  ENDCOLLECTIVE ;  /* 0x000000000000791b */ /* 0x003fe20003800000 */
.L_x_8768:
[----:B------:R-:W-:Y:S01]  /*243e0*/  IMAD.MOV.U32 R6, RZ, RZ, R14 ;  /* 0x000000ffff067224 */ /* 0x000fe200078e000e */
[----:B------:R-:W-:Y:S06]  /*243f0*/  BRA `(.L_x_8769) ;  /* 0xfffffe4800847947 */ /* 0x000fec000383ffff */
.L_x_8492:
        /* <DEDUP_REMOVED lines=8> */
.L_x_8771:
[----:B------:R-:W-:Y:S05]  /*24480*/  BSYNC B1 ;  /* 0x0000000000017941 */ /* 0x000fea0003800000 */
.L_x_8770:
        /* <DEDUP_REMOVED lines=8> */
.L_x_8772:
[----:B------:R-:W-:Y:S02]  /*24510*/  IMAD.MOV.U32 R13, RZ, RZ, R9 ;  /* 0x000000ffff0d7224 */ /* 0x000fe400078e0009 */
[----:B------:R-:W-:-:S07]  /*24520*/  IMAD.MOV.U32 R3, RZ, RZ, R14 ;  /* 0x000000ffff037224 */ /* 0x000fce00078e000e */
[----:B------:R-:W-:Y:S05]  /*24530*/  WARPSYNC.COLLECTIVE R15, `(.L_x_8773) ;  /* 0x000000000f087348 */ /* 0x000fea0003c00000 */
[----:B------:R0:W1:Y:S02]  /*24540*/  SHFL.IDX P6, R14, R13, R12, R11 ;  /* 0x0000000c0d0e7389 */ /* 0x00006400000c000b */
[----:B01----:R-:W-:Y:S01]  /*24550*/  ENDCOLLECTIVE ;  /* 0x000000000000791b */ /* 0x003fe20003800000 */
.L_x_8773:
[----:B------:R-:W-:Y:S02]  /*24560*/  IMAD.MOV.U32 R13, RZ, RZ, R8 ;  /* 0x000000ffff0d7224 */ /* 0x000fe400078e0008 */
[----:B------:R-:W-:-:S07]  /*24570*/  IMAD.MOV.U32 R6, RZ, RZ, R14 ;  /* 0x000000ffff067224 */ /* 0x000fce00078e000e */
[----:B------:R-:W-:Y:S05]  /*24580*/  WARPSYNC.COLLECTIVE R15, `(.L_x_8774) ;  /* 0x000000000f087348 */ /* 0x000fea0003c00000 */
[----:B------:R0:W1:Y:S02]  /*24590*/  SHFL.IDX P6, R14, R13, R12, R11 ;  /* 0x0000000c0d0e7389 */ /* 0x00006400000c000b */
[----:B01----:R-:W-:Y:S01]  /*245a0*/  ENDCOLLECTIVE ;  /* 0x000000000000791b */ /* 0x003fe20003800000 */
.L_x_8774:
[----:B------:R-:W-:Y:S02]  /*245b0*/  IMAD.MOV.U32 R12, RZ, RZ, R3 ;  /* 0x000000ffff0c7224 */ /* 0x000fe400078e0003 */
[----:B------:R-:W-:Y:S01]  /*245c0*/  IMAD.MOV.U32 R13, RZ, RZ, R0 ;  /* 0x000000ffff0d7224 */ /* 0x000fe200078e0000 */
[----:B------:R-:W-:Y:S06]  /*245d0*/  BRA `(.L_x_8775) ;  /* 0xfffffe4800a87947 */ /* 0x000fec000383ffff */
.L_x_8496:
[----:B0-----:R0:W1:Y:S02]  /*245e0*/  SYNCS.PHASECHK.TRANS64.TRYWAIT P1, [R2+URZ+0x38800], R21 ;  /* 0x03880015020075a7 */ /* 0x001064000802017f */
[----:B-1----:R-:W-:Y:S05]  /*245f0*/  @!P1 NANOSLEEP.SYNCS 0x989680 ;  /* 0x009896800000995d */ /* 0x002fea0003900000 */
[----:B------:R-:W1:Y:S02]  /*24600*/  @!P1 SYNCS.PHASECHK.TRANS64 P1, [R2+URZ+0x38800], R21 ;  /* 0x03880015020095a7 */ /* 0x000e64000802007f */
[----:B-1----:R-:W-:Y:S05]  /*24610*/  @!P1 BRA `(.L_x_8496) ;  /* 0xfffffffc00f09947 */ /* 0x002fea000383ffff */
[----:B------:R-:W-:Y:S05]  /*24620*/  BRA `(.L_x_8776) ;  /* 0xfffffe4c00447947 */ /* 0x000fea000383ffff */
.L_x_8502:
[----:B-1----:R1:W2:Y:S02]  /*24630*/  SYNCS.PHASECHK.TRANS64.TRYWAIT P1, [R169+URZ+0x38830], R14 ;  /* 0x0388300ea90075a7 */ /* 0x0022a4000802017f */
[----:B--2---:R-:W-:Y:S05]  /*24640*/  @!P1 NANOSLEEP.SYNCS 0x989680 ;  /* 0x009896800000995d */ /* 0x004fea0003900000 */
[----:B------:R-:W2:Y:S02]  /*24650*/  @!P1 SYNCS.PHASECHK.TRANS64 P1, [R169+URZ+0x38830], R14 ;  /* 0x0388300ea90095a7 */ /* 0x000ea4000802007f */
[----:B--2---:R-:W-:Y:S05]  /*24660*/  @!P1 BRA `(.L_x_8502) ;  /* 0xfffffffc00f09947 */ /* 0x004fea000383ffff */
[----:B------:R-:W-:Y:S05]  /*24670*/  BRA `(.L_x_8501) ;  /* 0xfffffe5800b87947 */ /* 0x000fea000383ffff */
.L_x_8504:
[----:B--2---:R2:W3:Y:S02]  /*24680*/  SYNCS.PHASECHK.TRANS64.TRYWAIT P1, [R2+URZ+0x38810], R3 ;  /* 0x03881003020075a7 */ /* 0x0044e4000802017f */
[----:B---3--:R-:W-:Y:S05]  /*24690*/  @!P1 NANOSLEEP.SYNCS 0x989680 ;  /* 0x009896800000995d */ /* 0x008fea0003900000 */
[----:B------:R-:W3:Y:S02]  /*246a0*/  @!P1 SYNCS.PHASECHK.TRANS64 P1, [R2+URZ+0x38810], R3 ;  /* 0x03881003020095a7 */ /* 0x000ee4000802007f */
[----:B---3--:R-:W-:Y:S05]  /*246b0*/  @!P1 BRA `(.L_x_8504) ;  /* 0xfffffffc00f09947 */ /* 0x008fea000383ffff */
[----:B------:R-:W-:Y:S05]  /*246c0*/  BRA `(.L_x_8777) ;  /* 0xfffffe5c00687947 */ /* 0x000fea000383ffff */
.L_x_8509:
[----:B--2---:R2:W4:Y:S02]  /*246d0*/  SYNCS.PHASECHK.TRANS64.TRYWAIT P2, [R169+URZ+0x38850], R14 ;  /* 0x0388500ea90075a7 */ /* 0x004524000804017f */
[----:B----4-:R-:W-:Y:S05]  /*246e0*/  @!P2 NANOSLEEP.SYNCS 0x989680 ;  /* 0x009896800000a95d */ /* 0x010fea0003900000 */
[----:B------:R-:W4:Y:S02]  /*246f0*/  @!P2 SYNCS.PHASECHK.TRANS64 P2, [R169+URZ+0x38850], R14 ;  /* 0x0388500ea900a5a7 */ /* 0x000f24000804007f */
[----:B----4-:R-:W-:Y:S05]  /*24700*/  @!P2 BRA `(.L_x_8509) ;  /* 0xfffffffc00f0a947 */ /* 0x010fea000383ffff */
[----:B------:R-:W-:Y:S05]  /*24710*/  BRA `(.L_x_8508) ;  /* 0xfffffe5c00947947 */ /* 0x000fea000383ffff */
.L_x_8517:
[----:B-1----:R1:W2:Y:S02]  /*24720*/  SYNCS.PHASECHK.TRANS64.TRYWAIT P3, [R197+URZ+0x38830], R0 ;  /* 0x03883000c50075a7 */ /* 0x0022a4000806017f */
[----:B--2---:R-:W-:Y:S05]  /*24730*/  @!P3 NANOSLEEP.SYNCS 0x989680 ;  /* 0x009896800000b95d */ /* 0x004fea0003900000 */
[----:B------:R-:W2:Y:S02]  /*24740*/  @!P3 SYNCS.PHASECHK.TRANS64 P3, [R197+URZ+0x38830], R0 ;  /* 0x03883000c500b5a7 */ /* 0x000ea4000806007f */
[----:B--2---:R-:W-:Y:S05]  /*24750*/  @!P3 BRA `(.L_x_8517) ;  /* 0xfffffffc00f0b947 */ /* 0x004fea000383ffff */
[----:B------:R-:W-:Y:S05]  /*24760*/  BRA `(.L_x_8516) ;  /* 0xfffffe8800c87947 */ /* 0x000fea000383ffff */
.L_x_8522:
[----:B---3--:R3:W4:Y:S02]  /*24770*/  SYNCS.PHASECHK.TRANS64.TRYWAIT P3, [R197+URZ+0x38850], R0 ;  /* 0x03885000c50075a7 */ /* 0x008724000806017f */
[----:B----4-:R-:W-:Y:S05]  /*24780*/  @!P3 NANOSLEEP.SYNCS 0x989680 ;  /* 0x009896800000b95d */ /* 0x010fea0003900000 */
[----:B------:R-:W4:Y:S02]  /*24790*/  @!P3 SYNCS.PHASECHK.TRANS64 P3, [R197+URZ+0x38850], R0 ;  /* 0x03885000c500b5a7 */ /* 0x000f24000806007f */
[----:B----4-:R-:W-:Y:S05]  /*247a0*/  @!P3 BRA `(.L_x_8522) ;  /* 0xfffffffc00f0b947 */ /* 0x010fea000383ffff */
[----:B------:R-:W-:Y:S05]  /*247b0*/  BRA `(.L_x_8521) ;  /* 0xfffffe8c00647947 */ /* 0x000fea000383ffff */
.L_x_8530:
[----:B0-----:R0:W2:Y:S02]  /*247c0*/  SYNCS.PHASECHK.TRANS64.TRYWAIT P2, [R193+URZ+0x38830], R0 ;  /* 0x03883000c10075a7 */ /* 0x0010a4000804017f */
[----:B--2---:R-:W-:Y:S05]  /*247d0*/  @!P2 NANOSLEEP.SYNCS 0x989680 ;  /* 0x009896800000a95d */ /* 0x004fea0003900000 */
[----:B------:R-:W2:Y:S02]  /*247e0*/  @!P2 SYNCS.PHASECHK.TRANS64 P2, [R193+URZ+0x38830], R0 ;  /* 0x03883000c100a5a7 */ /* 0x000ea4000804007f */
[----:B--2---:R-:W-:Y:S05]  /*247f0*/  @!P2 BRA `(.L_x_8530) ;  /* 0xfffffffc00f0a947 */ /* 0x004fea000383ffff */
[----:B------:R-:W-:Y:S05]  /*24800*/  BRA `(.L_x_8529) ;  /* 0xfffffec000a07947 */ /* 0x000fea000383ffff */
.L_x_8535:
[----:B---3--:R3:W4:Y:S02]  /*24810*/  SYNCS.PHASECHK.TRANS64.TRYWAIT P2, [R193+URZ+0x38850], R0 ;  /* 0x03885000c10075a7 */ /* 0x008724000804017f */
[----:B----4-:R-:W-:Y:S05]  /*24820*/  @!P2 NANOSLEEP.SYNCS 0x989680 ;  /* 0x009896800000a95d */ /* 0x010fea0003900000 */
[----:B------:R-:W4:Y:S02]  /*24830*/  @!P2 SYNCS.PHASECHK.TRANS64 P2, [R193+URZ+0x38850], R0 ;  /* 0x03885000c100a5a7 */ /* 0x000f24000804007f */
[----:B----4-:R-:W-:Y:S05]  /*24840*/  @!P2 BRA `(.L_x_8535) ;  /* 0xfffffffc00f0a947 */ /* 0x010fea000383ffff */
[----:B------:R-:W-:Y:S05]  /*24850*/  BRA `(.L_x_8534) ;  /* 0xfffffec4003c7947 */ /* 0x000fea000383ffff */
.L_x_8570:
        /* <DEDUP_REMOVED lines=11> */
.L_x_8779:
[----:B------:R-:W-:Y:S05]  /*24910*/  BSYNC B1 ;  /* 0x0000000000017941 */ /* 0x000fea0003800000 */
.L_x_8778:
[----:B------:R-:W-:Y:S05]  /*24920*/  BRA `(.L_x_8780) ;  /* 0xffffff6400447947 */ /* 0x000fea000383ffff */
.L_x_8572:
[----:B------:R-:W-:Y:S01]  /*24930*/  BSSY B1, `(.L_x_8781) ;  /* 0x0000006000017945 */ /* 0x000fe20003800000 */
[----:B------:R-:W-:-:S07]  /*24940*/  IMAD.MOV.U32 R15, RZ, RZ, -0x1 ;  /* 0xffffffffff0f7424 */ /* 0x000fce00078e00ff */
[----:B0-----:R-:W-:Y:S05]  /*24950*/  WARPSYNC.COLLECTIVE R15, `(.L_x_8782) ;  /* 0x000000000f0c7348 */ /* 0x001fea0003c00000 */
[----:B------:R-:W-:Y:S02]  /*24960*/  ELECT P6, UR62, PT ;  /* 0x00000000003e782f */ /* 0x000fe400038c0000 */
[----:B------:R-:W-:Y:S01]  /*24970*/  MOV R14, UR62 ;  /* 0x0000003e000e7c02 */ /* 0x000fe20008000f00 */
[----:B0-----:R-:W-:Y:S10]  /*24980*/  ENDCOLLECTIVE ;  /* 0x000000000000791b */ /* 0x001ff40003800000 */
.L_x_8782:
[----:B------:R-:W-:Y:S05]  /*24990*/  BSYNC B1 ;  /* 0x0000000000017941 */ /* 0x000fea0003800000 */
.L_x_8781:
[----:B------:R-:W-:Y:S05]  /*249a0*/  BRA `(.L_x_8571) ;  /* 0xffffff64003c7947 */ /* 0x000fea000383ffff */
.L_x_8574:
[----:B0-----:R0:W1:Y:S02]  /*249b0*/  SYNCS.PHASECHK.TRANS64.TRYWAIT P0, [R18+URZ+0x38820], R3 ;  /* 0x03882003120075a7 */ /* 0x001064000800017f */
[----:B-1----:R-:W-:Y:S05]  /*249c0*/  @!P0 NANOSLEEP.SYNCS 0x989680 ;  /* 0x009896800000895d */ /* 0x002fea0003900000 */
[----:B------:R-:W1:Y:S02]  /*249d0*/  @!P0 SYNCS.PHASECHK.TRANS64 P0, [R18+URZ+0x38820], R3 ;  /* 0x03882003120085a7 */ /* 0x000e64000800007f */
[----:B-1----:R-:W-:Y:S05]  /*249e0*/  @!P0 BRA `(.L_x_8574) ;  /* 0xfffffffc00f08947 */ /* 0x002fea000383ffff */
[----:B------:R-:W-:Y:S05]  /*249f0*/  BRA `(.L_x_8783) ;  /* 0xffffff64004c7947 */ /* 0x000fea000383ffff */
.L_x_8578:
[----:B-1----:R1:W2:Y:S02]  /*24a00*/  SYNCS.PHASECHK.TRANS64.TRYWAIT P0, [R4+URZ+0x388a0], R8 ;  /* 0x0388a008040075a7 */ /* 0x0022a4000800017f */
[----:B--2---:R-:W-:Y:S05]  /*24a10*/  @!P0 NANOSLEEP.SYNCS 0x989680 ;  /* 0x009896800000895d */ /* 0x004fea0003900000 */
[----:B------:R-:W2:Y:S02]  /*24a20*/  @!P0 SYNCS.PHASECHK.TRANS64 P0, [R4+URZ+0x388a0], R8 ;  /* 0x0388a008040085a7 */ /* 0x000ea4000800007f */
[----:B--2---:R-:W-:Y:S05]  /*24a30*/  @!P0 BRA `(.L_x_8578) ;  /* 0xfffffffc00f08947 */ /* 0x004fea000383ffff */
[----:B------:R-:W-:Y:S05]  /*24a40*/  BRA `(.L_x_8784) ;  /* 0xffffff64006c7947 */ /* 0x000fea000383ffff */
.L_x_8583:
[----:B0-----:R0:W2:Y:S02]  /*24a50*/  SYNCS.PHASECHK.TRANS64.TRYWAIT P0, [R4+URZ+0x388c0], R8 ;  /* 0x0388c008040075a7 */ /* 0x0010a4000800017f */
[----:B--2---:R-:W-:Y:S05]  /*24a60*/  @!P0 NANOSLEEP.SYNCS 0x989680 ;  /* 0x009896800000895d */ /* 0x004fea0003900000 */
[----:B------:R-:W2:Y:S02]  /*24a70*/  @!P0 SYNCS.PHASECHK.TRANS64 P0, [R4+URZ+0x388c0], R8 ;  /* 0x0388c008040085a7 */ /* 0x000ea4000800007f */
[----:B--2---:R-:W-:Y:S05]  /*24a80*/  @!P0 BRA `(.L_x_8583) ;  /* 0xfffffffc00f08947 */ /* 0x004fea000383ffff */
[----:B------:R-:W-:Y:S05]  /*24a90*/  BRA `(.L_x_8785) ;  /* 0xffffff6400ec7947 */ /* 0x000fea000383ffff */
.L_x_8597:
[----:B0-----:R0:W1:Y:S02]  /*24aa0*/  SYNCS.PHASECHK.TRANS64.TRYWAIT P1, [R4+URZ+0x388a0], R5 ;  /* 0x0388a005040075a7 */ /* 0x001064000802017f */
[----:B-1----:R-:W-:Y:S05]  /*24ab0*/  @!P1 NANOSLEEP.SYNCS 0x989680 ;  /* 0x009896800000995d */ /* 0x002fea0003900000 */
[----:B------:R-:W1:Y:S02]  /*24ac0*/  @!P1 SYNCS.PHASECHK.TRANS64 P1, [R4+URZ+0x388a0], R5 ;  /* 0x0388a005040095a7 */ /* 0x000e64000802007f */
[----:B-1----:R-:W-:Y:S05]  /*24ad0*/  @!P1 BRA `(.L_x_8597) ;  /* 0xfffffffc00f09947 */ /* 0x002fea000383ffff */
[----:B------:R-:W-:Y:S05]  /*24ae0*/  BRA `(.L_x_8786) ;  /* 0xffffff70006c7947 */ /* 0x000fea000383ffff */
.L_x_8602:
[----:B-1----:R1:W2:Y:S02]  /*24af0*/  SYNCS.PHASECHK.TRANS64.TRYWAIT P1, [R4+URZ+0x388c0], R5 ;  /* 0x0388c005040075a7 */ /* 0x0022a4000802017f */
[----:B--2---:R-:W-:Y:S05]  /*24b00*/  @!P1 NANOSLEEP.SYNCS 0x989680 ;  /* 0x009896800000995d */ /* 0x004fea0003900000 */
[----:B------:R-:W2:Y:S02]  /*24b10*/  @!P1 SYNCS.PHASECHK.TRANS64 P1, [R4+URZ+0x388c0], R5 ;  /* 0x0388c005040095a7 */ /* 0x000ea4000802007f */
[----:B--2---:R-:W-:Y:S05]  /*24b20*/  @!P1 BRA `(.L_x_8602) ;  /* 0xfffffffc00f09947 */ /* 0x004fea000383ffff */
[----:B------:R-:W-:Y:S05]  /*24b30*/  BRA `(.L_x_8787) ;  /* 0xffffff7000e87947 */ /* 0x000fea000383ffff */
.L_x_8624:
        /* <DEDUP_REMOVED lines=11> */
.L_x_8789:
[----:B------:R-:W-:Y:S05]  /*24bf0*/  BSYNC B0 ;  /* 0x0000000000007941 */ /* 0x000fea0003800000 */
.L_x_8788:
[----:B------:R-:W-:Y:S05]  /*24c00*/  BRA `(.L_x_8790) ;  /* 0xffffff8400907947 */ /* 0x000fea000383ffff */
.L_x_8626:
[----:B------:R-:W-:Y:S01]  /*24c10*/  BSSY B0, `(.L_x_8791) ;  /* 0x0000006000007945 */ /* 0x000fe20003800000 */
[----:B------:R-:W-:-:S07]  /*24c20*/  IMAD.MOV.U32 R15, RZ, RZ, -0x1 ;  /* 0xffffffffff0f7424 */ /* 0x000fce00078e00ff */
[----:B0-----:R-:W-:Y:S05]  /*24c30*/  WARPSYNC.COLLECTIVE R15, `(.L_x_8792) ;  /* 0x000000000f0c7348 */ /* 0x001fea0003c00000 */
[----:B------:R-:W-:Y:S02]  /*24c40*/  ELECT P6, UR62, PT ;  /* 0x00000000003e782f */ /* 0x000fe400038c0000 */
[----:B------:R-:W-:Y:S01]  /*24c50*/  MOV R14, UR62 ;  /* 0x0000003e000e7c02 */ /* 0x000fe20008000f00 */
[----:B0-----:R-:W-:Y:S10]  /*24c60*/  ENDCOLLECTIVE ;  /* 0x000000000000791b */ /* 0x001ff40003800000 */
.L_x_8792:
[----:B------:R-:W-:Y:S05]  /*24c70*/  BSYNC B0 ;  /* 0x0000000000007941 */ /* 0x000fea0003800000 */
.L_x_8791:
[----:B------:R-:W-:Y:S05]  /*24c80*/  BRA `(.L_x_8793) ;  /* 0xffffff8400947947 */ /* 0x000fea000383ffff */
.L_x_8628:
[----:B-1----:R1:W2:Y:S02]  /*24c90*/  SYNCS.PHASECHK.TRANS64.TRYWAIT P0, [R0+URZ+0x38840], R2 ;  /* 0x03884002000075a7 */ /* 0x0022a4000800017f */
[----:B--2---:R-:W-:Y:S05]  /*24ca0*/  @!P0 NANOSLEEP.SYNCS 0x989680 ;  /* 0x009896800000895d */ /* 0x004fea0003900000 */
[----:B------:R-:W2:Y:S02]  /*24cb0*/  @!P0 SYNCS.PHASECHK.TRANS64 P0, [R0+URZ+0x38840], R2 ;  /* 0x03884002000085a7 */ /* 0x000ea4000800007f */
[----:B--2---:R-:W-:Y:S05]  /*24cc0*/  @!P0 BRA `(.L_x_8628) ;  /* 0xfffffffc00f08947 */ /* 0x004fea000383ffff */
[----:B------:R-:W-:Y:S05]  /*24cd0*/  BRA `(.L_x_8794) ;  /* 0xffffff8400f87947 */ /* 0x000fea000383ffff */
.L_x_8632:
        /* <DEDUP_REMOVED lines=9> */
.L_x_8795:
[----:B------:R-:W-:Y:S02]  /*24d70*/  IMAD.MOV.U32 R13, RZ, RZ, R3 ;  /* 0x000000ffff0d7224 */ /* 0x000fe400078e0003 */
[----:B------:R-:W-:Y:S01]  /*24d80*/  IMAD.MOV.U32 R4, RZ, RZ, R14 ;  /* 0x000000ffff047224 */ /* 0x000fe200078e000e */
[----:B------:R-:W-:-:S07]  /*24d90*/  LOP3.LUT R6, R6, 0x7f, RZ, 0xc0, !PT ;  /* 0x0000007f06067812 */ /* 0x000fce00078ec0ff */
[----:B------:R-:W-:Y:S05]  /*24da0*/  WARPSYNC.COLLECTIVE R15, `(.L_x_8796) ;  /* 0x000000000f087348 */ /* 0x000fea0003c00000 */
[----:B------:R0:W1:Y:S02]  /*24db0*/  SHFL.IDX P6, R14, R13, R12, R11 ;  /* 0x0000000c0d0e7389 */ /* 0x00006400000c000b */
[----:B01----:R-:W-:Y:S01]  /*24dc0*/  ENDCOLLECTIVE ;  /* 0x000000000000791b */ /* 0x003fe20003800000 */
.L_x_8796:
        /* <DEDUP_REMOVED lines=9> */
.L_x_8797:
[----:B------:R-:W-:Y:S02]  /*24e60*/  IMAD.MOV.U32 R13, RZ, RZ, R3 ;  /* 0x000000ffff0d7224 */ /* 0x000fe400078e0003 */
[----:B------:R-:W-:-:S07]  /*24e70*/  IMAD.MOV.U32 R6, RZ, RZ, R14 ;  /* 0x000000ffff067224 */ /* 0x000fce00078e000e */
[----:B------:R-:W-:Y:S05]  /*24e80*/  WARPSYNC.COLLECTIVE R15, `(.L_x_8798) ;  /* 0x000000000f087348 */ /* 0x000fea0003c00000 */
[----:B------:R0:W1:Y:S02]  /*24e90*/  SHFL.IDX P6, R14, R13, R12, R11 ;  /* 0x0000000c0d0e7389 */ /* 0x00006400000c000b */
[----:B01----:R-:W-:Y:S01]  /*24ea0*/  ENDCOLLECTIVE ;  /* 0x000000000000791b */ /* 0x003fe20003800000 */
.L_x_8798:
        /* <DEDUP_REMOVED lines=22> */
.L_x_8799:
        /* <DEDUP_REMOVED lines=10> */
.L_x_8800:
        /* <DEDUP_REMOVED lines=11> */
.L_x_8801:
        /* <DEDUP_REMOVED lines=14> */
.L_x_8802:
[----:B------:R-:W-:Y:S01]  /*25240*/  IMAD.MOV.U32 R3, RZ, RZ, R14 ;  /* 0x000000ffff037224 */ /* 0x000fe200078e000e */
[----:B------:R-:W-:Y:S06]  /*25250*/  BRA `(.L_x_8803) ;  /* 0xffffff8c00347947 */ /* 0x000fec000383ffff */
.L_x_8636:
        /* <DEDUP_REMOVED lines=26> */
.L_x_8805:
[----:B------:R-:W-:Y:S05]  /*25400*/  BSYNC B0 ;  /* 0x0000000000007941 */ /* 0x000fea0003800000 */
.L_x_8804:
        /* <DEDUP_REMOVED lines=13> */
.L_x_8806:
        /* <DEDUP_REMOVED lines=40> */
.L_x_8807:
        /* <DEDUP_REMOVED lines=17> */
.L_x_8808:
        /* <DEDUP_REMOVED lines=29> */
.L_x_8809:
        /* <DEDUP_REMOVED lines=12> */
.L_x_8810:
        /* <DEDUP_REMOVED lines=34> */
.L_x_8811:
[----:B------:R-:W-:Y:S02]  /*25d20*/  IMAD.MOV.U32 R13, RZ, RZ, R0 ;  /* 0x000000ffff0d7224 */ /* 0x000fe400078e0000 */
[----:B------:R-:W-:-:S07]  /*25d30*/  IMAD.MOV.U32 R4, RZ, RZ, R14 ;  /* 0x000000ffff047224 */ /* 0x000fce00078e000e */
[----:B------:R-:W-:Y:S05]  /*25d40*/  WARPSYNC.COLLECTIVE R15, `(.L_x_8812) ;  /* 0x000000000f087348 */ /* 0x000fea0003c00000 */
[----:B------:R0:W1:Y:S02]  /*25d50*/  SHFL.IDX P6, R14, R13, R12, R11 ;  /* 0x0000000c0d0e7389 */ /* 0x00006400000c000b */
[----:B01----:R-:W-:Y:S01]  /*25d60*/  ENDCOLLECTIVE ;  /* 0x000000000000791b */ /* 0x003fe20003800000 */
.L_x_8812:
[----:B------:R-:W-:Y:S01]  /*25d70*/  IMAD.MOV.U32 R0, RZ, RZ, R14 ;  /* 0x000000ffff007224 */ /* 0x000fe200078e000e */
[----:B------:R-:W-:Y:S06]  /*25d80*/  BRA `(.L_x_8813) ;  /* 0xffffff90000c7947 */ /* 0x000fec000383ffff */
.L_x_8641:
[----:B0-----:R0:W2:Y:S02]  /*25d90*/  SYNCS.PHASECHK.TRANS64.TRYWAIT P0, [R18+URZ+0x38820], R0 ;  /* 0x03882000120075a7 */ /* 0x0010a4000800017f */
[----:B--2---:R-:W-:Y:S05]  /*25da0*/  @!P0 NANOSLEEP.SYNCS 0x989680 ;  /* 0x009896800000895d */ /* 0x004fea0003900000 */
[----:B------:R-:W2:Y:S02]  /*25db0*/  @!P0 SYNCS.PHASECHK.TRANS64 P0, [R18+URZ+0x38820], R0 ;  /* 0x03882000120085a7 */ /* 0x000ea4000800007f */
[----:B--2---:R-:W-:Y:S05]  /*25dc0*/  @!P0 BRA `(.L_x_8641) ;  /* 0xfffffffc00f08947 */ /* 0x004fea000383ffff */
[----:B------:R-:W-:Y:S05]  /*25dd0*/  BRA `(.L_x_8814) ;  /* 0xffffff9000c47947 */ /* 0x000fea000383ffff */
.L_x_8645:
[----:B0-----:R0:W1:Y:S02]  /*25de0*/  SYNCS.PHASECHK.TRANS64.TRYWAIT P0, [R0+URZ+0x38860], R2 ;  /* 0x03886002000075a7 */ /* 0x001064000800017f */
[----:B-1----:R-:W-:Y:S05]  /*25df0*/  @!P0 NANOSLEEP.SYNCS 0x989680 ;  /* 0x009896800000895d */ /* 0x002fea0003900000 */
[----:B------:R-:W1:Y:S02]  /*25e00*/  @!P0 SYNCS.PHASECHK.TRANS64 P0, [R0+URZ+0x38860], R2 ;  /* 0x03886002000085a7 */ /* 0x000e64000800007f */
[----:B-1----:R-:W-:Y:S05]  /*25e10*/  @!P0 BRA `(.L_x_8645) ;  /* 0xfffffffc00f08947 */ /* 0x002fea000383ffff */
[----:B------:R-:W-:Y:S05]  /*25e20*/  BRA `(.L_x_8815) ;  /* 0xffffff9000e87947 */ /* 0x000fea000383ffff */
.L_x_8664:
[----:B-1----:R1:W2:Y:S02]  /*25e30*/  SYNCS.PHASECHK.TRANS64.TRYWAIT P0, [R2+URZ+0x38840], R6 ;  /* 0x03884006020075a7 */ /* 0x0022a4000800017f */
[----:B--2---:R-:W-:Y:S05]  /*25e40*/  @!P0 NANOSLEEP.SYNCS 0x989680 ;  /* 0x009896800000895d */ /* 0x004fea0003900000 */
[----:B------:R-:W2:Y:S02]  /*25e50*/  @!P0 SYNCS.PHASECHK.TRANS64 P0, [R2+URZ+0x38840], R6 ;  /* 0x03884006020085a7 */ /* 0x000ea4000800007f */
[----:B--2---:R-:W-:Y:S05]  /*25e60*/  @!P0 BRA `(.L_x_8664) ;  /* 0xfffffffc00f08947 */ /* 0x004fea000383ffff */
[----:B------:R-:W-:Y:S05]  /*25e70*/  BRA `(.L_x_8816) ;  /* 0xffffffa000007947 */ /* 0x000fea000383ffff */
.L_x_8669:
[----:B0-----:R0:W2:Y:S02]  /*25e80*/  SYNCS.PHASECHK.TRANS64.TRYWAIT P0, [R2+URZ+0x38860], R6 ;  /* 0x03886006020075a7 */ /* 0x0010a4000800017f */
[----:B--2---:R-:W-:Y:S05]  /*25e90*/  @!P0 NANOSLEEP.SYNCS 0x989680 ;  /* 0x009896800000895d */ /* 0x004fea0003900000 */
[----:B------:R-:W2:Y:S02]  /*25ea0*/  @!P0 SYNCS.PHASECHK.TRANS64 P0, [R2+URZ+0x38860], R6 ;  /* 0x03886006020085a7 */ /* 0x000ea4000800007f */
[----:B--2---:R-:W-:Y:S05]  /*25eb0*/  @!P0 BRA `(.L_x_8669) ;  /* 0xfffffffc00f08947 */ /* 0x004fea000383ffff */
[----:B------:R-:W-:Y:S05]  /*25ec0*/  BRA `(.L_x_8817) ;  /* 0xffffffa000807947 */ /* 0x000fea000383ffff */
.L_x_8684:
[----:B-1----:R1:W2:Y:S02]  /*25ed0*/  SYNCS.PHASECHK.TRANS64.TRYWAIT P0, [R3+URZ+0x38840], R2 ;  /* 0x03884002030075a7 */ /* 0x0022a4000800017f */
[----:B--2---:R-:W-:Y:S05]  /*25ee0*/  @!P0 NANOSLEEP.SYNCS 0x989680 ;  /* 0x009896800000895d */ /* 0x004fea0003900000 */
[----:B------:R-:W2:Y:S02]  /*25ef0*/  @!P0 SYNCS.PHASECHK.TRANS64 P0, [R3+URZ+0x38840], R2 ;  /* 0x03884002030085a7 */ /* 0x000ea4000800007f */
[----:B--2---:R-:W-:Y:S05]  /*25f00*/  @!P0 BRA `(.L_x_8684) ;  /* 0xfffffffc00f08947 */ /* 0x004fea000383ffff */
[----:B------:R-:W-:Y:S05]  /*25f10*/  BRA `(.L_x_8818) ;  /* 0xffffffac00607947 */ /* 0x000fea000383ffff */
.L_x_8689:
[----:B0-----:R0:W2:Y:S02]  /*25f20*/  SYNCS.PHASECHK.TRANS64.TRYWAIT P0, [R3+URZ+0x38860], R2 ;  /* 0x03886002030075a7 */ /* 0x0010a4000800017f */
[----:B--2---:R-:W-:Y:S05]  /*25f30*/  @!P0 NANOSLEEP.SYNCS 0x989680 ;  /* 0x009896800000895d */ /* 0x004fea0003900000 */
[----:B------:R-:W2:Y:S02]  /*25f40*/  @!P0 SYNCS.PHASECHK.TRANS64 P0, [R3+URZ+0x38860], R2 ;  /* 0x03886002030085a7 */ /* 0x000ea4000800007f */
[----:B--2---:R-:W-:Y:S05]  /*25f50*/  @!P0 BRA `(.L_x_8689) ;  /* 0xfffffffc00f08947 */ /* 0x004fea000383ffff */
[----:B------:R-:W-:Y:S05]  /*25f60*/  BRA `(.L_x_8819) ;  /* 0xffffffac00dc7947 */ /* 0x000fea000383ffff */
.L_x_8704:
[----:B-1----:R1:W2:Y:S02]  /*25f70*/  SYNCS.PHASECHK.TRANS64.TRYWAIT P0, [R3+URZ+0x38840], R2 ;  /* 0x03884002030075a7 */ /* 0x0022a4000800017f */
[----:B--2---:R-:W-:Y:S05]  /*25f80*/  @!P0 NANOSLEEP.SYNCS 0x989680 ;  /* 0x009896800000895d */ /* 0x004fea0003900000 */
[----:B------:R-:W2:Y:S02]  /*25f90*/  @!P0 SYNCS.PHASECHK.TRANS64 P0, [R3+URZ+0x38840], R2 ;  /* 0x03884002030085a7 */ /* 0x000ea4000800007f */
[----:B--2---:R-:W-:Y:S05]  /*25fa0*/  @!P0 BRA `(.L_x_8704) ;  /* 0xfffffffc00f08947 */ /* 0x004fea000383ffff */
[----:B------:R-:W-:Y:S05]  /*25fb0*/  BRA `(.L_x_8820) ;  /* 0xffffffb8009c7947 */ /* 0x000fea000383ffff */
.L_x_8709:
[----:B--2---:R2:W3:Y:S02]  /*25fc0*/  SYNCS.PHASECHK.TRANS64.TRYWAIT P0, [R3+URZ+0x38860], R2 ;  /* 0x03886002030075a7 */ /* 0x0044e4000800017f */
[----:B---3--:R-:W-:Y:S05]  /*25fd0*/  @!P0 NANOSLEEP.SYNCS 0x989680 ;  /* 0x009896800000895d */ /* 0x008fea0003900000 */
[----:B------:R-:W3:Y:S02]  /*25fe0*/  @!P0 SYNCS.PHASECHK.TRANS64 P0, [R3+URZ+0x38860], R2 ;  /* 0x03886002030085a7 */ /* 0x000ee4000800007f */
[----:B---3--:R-:W-:Y:S05]  /*25ff0*/  @!P0 BRA `(.L_x_8709) ;  /* 0xfffffffc00f08947 */ /* 0x008fea000383ffff */
[----:B------:R-:W-:Y:S05]  /*26000*/  BRA `(.L_x_8821) ;  /* 0xffffffbc001c7947 */ /* 0x000fea000383ffff */
.L_x_8725:
[----:B--2---:R-:W2:Y:S01]  /*26010*/  LDL R2, [R1] ;  /* 0x0000000001027983 */ /* 0x004ea20000100800 */
[----:B------:R-:W-:Y:S01]  /*26020*/  BSSY B0, `(.L_x_8822) ;  /* 0x0000008000007945 */ /* 0x000fe20003800000 */
[----:B------:R-:W-:Y:S02]  /*26030*/  IMAD.MOV.U32 R12, RZ, RZ, RZ ;  /* 0x000000ffff0c7224 */ /* 0x000fe400078e00ff */
[----:B------:R-:W-:Y:S02]  /*26040*/  IMAD.MOV.U32 R11, RZ, RZ, 0x1f ;  /* 0x0000001fff0b7424 */ /* 0x000fe400078e00ff */
[----:B------:R-:W-:Y:S02]  /*26050*/  IMAD.MOV.U32 R15, RZ, RZ, -0x1 ;  /* 0xffffffffff0f7424 */ /* 0x000fe400078e00ff */
[----:B--2---:R-:W-:-:S07]  /*26060*/  IMAD.MOV.U32 R13, RZ, RZ, R2 ;  /* 0x000000ffff0d7224 */ /* 0x004fce00078e0002 */
[----:B01-34-:R-:W-:Y:S05]  /*26070*/  WARPSYNC.COLLECTIVE R15, `(.L_x_8823) ;  /* 0x000000000f087348 */ /* 0x01bfea0003c00000 */
[----:B------:R2:W0:Y:S02]  /*26080*/  SHFL.IDX P6, R14, R13, R12, R11 ;  /* 0x0000000c0d0e7389 */ /* 0x00042400000c000b */
[----:B01234-:R-:W-:Y:S01]  /*26090*/  ENDCOLLECTIVE ;  /* 0x000000000000791b */ /* 0x01ffe20003800000 */
.L_x_8823:
[----:B------:R-:W-:Y:S05]  /*260a0*/  BSYNC B0 ;  /* 0x0000000000007941 */ /* 0x000fea0003800000 */
.L_x_8822:
        /* <DEDUP_REMOVED lines=9> */
.L_x_8824:
        /* <DEDUP_REMOVED lines=26> */
.L_x_8825:
        /* <DEDUP_REMOVED lines=8> */
.L_x_8826:
        /* <DEDUP_REMOVED lines=8> */
.L_x_8827:
        /* <DEDUP_REMOVED lines=8> */
.L_x_8828:
        /* <DEDUP_REMOVED lines=8> */
.L_x_8829:
        /* <DEDUP_REMOVED lines=9> */
.L_x_8830:
[----:B------:R-:W-:Y:S01]  /*26570*/  IMAD.MOV.U32 R9, RZ, RZ, R14 ;  /* 0x000000ffff097224 */ /* 0x000fe200078e000e */
[----:B------:R-:W-:Y:S06]  /*26580*/  BRA `(.L_x_8831) ;  /* 0xffffffc4005c7947 */ /* 0x000fec000383ffff */
.L_x_8728:
        /* <DEDUP_REMOVED lines=8> */
.L_x_8833:
[----:B------:R-:W-:Y:S05]  /*26610*/  BSYNC B0 ;  /* 0x0000000000007941 */ /* 0x000fea0003800000 */
.L_x_8832:
        /* <DEDUP_REMOVED lines=10> */
.L_x_8834:
        /* <DEDUP_REMOVED lines=8> */
.L_x_8835:
        /* <DEDUP_REMOVED lines=8> */
.L_x_8836:
        /* <DEDUP_REMOVED lines=8> */
.L_x_8837:
        /* <DEDUP_REMOVED lines=9> */
.L_x_8838:
[----:B------:R-:W-:Y:S01]  /*268d0*/  IMAD.MOV.U32 R9, RZ, RZ, R14 ;  /* 0x000000ffff097224 */ /* 0x000fe200078e000e */
[----:B------:R-:W-:Y:S06]  /*268e0*/  BRA `(.L_x_8839) ;  /* 0xffffffc400307947 */ /* 0x000fec000383ffff */
.L_x_8730:
[----:B------:R-:W-:Y:S01]  /*268f0*/  BSSY B0, `(.L_x_8840) ;  /* 0x0000006000007945 */ /* 0x000fe20003800000 */
[----:B------:R-:W-:Y:S01]  /*26900*/  PLOP3.LUT P6, PT, P6, PT, PT, 0x8, 0x0 ;  /* 0x000000000000781c */ /* 0x000fe200037ce170 */
[----:B------:R-:W-:-:S12]  /*26910*/  IMAD.MOV.U32 R15, RZ, RZ, -0x1 ;  /* 0xffffffffff0f7424 */ /* 0x000fd800078e00ff */
[----:B0-----:R-:W-:Y:S05]  /*26920*/  WARPSYNC.COLLECTIVE R15, `(.L_x_8841) ;  /* 0x000000000f087348 */ /* 0x001fea0003c00000 */
[----:B------:R-:W-:Y:S01]  /*26930*/  VOTE.ANY R14, PT, P6 ;  /* 0x00000000000e7806 */ /* 0x000fe200030e0100 */
[----:B0-----:R-:W-:Y:S06]  /*26940*/  ENDCOLLECTIVE ;  /* 0x000000000000791b */ /* 0x001fec0003800000 */
.L_x_8841:
[----:B------:R-:W-:Y:S05]  /*26950*/  BSYNC B0 ;  /* 0x0000000000007941 */ /* 0x000fea0003800000 */
.L_x_8840:
        /* <DEDUP_REMOVED lines=10> */
.L_x_8842:
[----:B------:R-:W-:Y:S02]  /*26a00*/  IMAD.MOV.U32 R13, RZ, RZ, R6 ;  /* 0x000000ffff0d7224 */ /* 0x000fe400078e0006 */
[----:B------:R-:W-:-:S07]  /*26a10*/  IMAD.MOV.U32 R0, RZ, RZ, R14 ;  /* 0x000000ffff007224 */ /* 0x000fce00078e000e */
[----:B------:R-:W-:Y:S05]  /*26a20*/  WARPSYNC.COLLECTIVE R15, `(.L_x_8843) ;  /* 0x000000000f087348 */ /* 0x000fea0003c00000 */
[----:B------:R0:W1:Y:S02]  /*26a30*/  SHFL.IDX P6, R14, R13, R12, R11 ;  /* 0x0000000c0d0e7389 */ /* 0x00006400000c000b */
[----:B01----:R-:W-:Y:S01]  /*26a40*/  ENDCOLLECTIVE ;  /* 0x000000000000791b */ /* 0x003fe20003800000 */
.L_x_8843:
[----:B------:R-:W-:Y:S02]  /*26a50*/  IMAD.MOV.U32 R6, RZ, RZ, R14 ;  /* 0x000000ffff067224 */ /* 0x000fe400078e000e */
[----:B------:R-:W-:-:S05]  /*26a60*/  IMAD.IADD R10, R4, 0x1, R10 ;  /* 0x00000001040a7824 */ /* 0x000fca00078e020a */
[----:B------:R0:W-:Y:S01]  /*26a70*/  STL [R1+0xc], R10 ;  /* 0x00000c0a01007387 */ /* 0x0001e20000100800 */
[----:B------:R-:W-:Y:S05]  /*26a80*/  BRA `(.L_x_8844) ;  /* 0xffffffc400107947 */ /* 0x000fea000383ffff */
.L_x_8732:
        /* <DEDUP_REMOVED lines=8> */
.L_x_8846:
[----:B------:R-:W-:Y:S05]  /*26b10*/  BSYNC B0 ;  /* 0x0000000000007941 */ /* 0x000fea0003800000 */
.L_x_8845:
[----:B------:R-:W-:Y:S01]  /*26b20*/  IMAD.MOV.U32 R4, RZ, RZ, R14 ;  /* 0x000000ffff047224 */ /* 0x000fe200078e000e */
[----:B------:R-:W-:Y:S06]  /*26b30*/  BRA `(.L_x_8847) ;  /* 0xffffffc000fc7947 */ /* 0x000fec000383ffff */
.L_x_8738:
[----:B0-----:R0:W1:Y:S02]  /*26b40*/  SYNCS.PHASECHK.TRANS64.TRYWAIT P0, [R0+URZ+0x38820], R3 ;  /* 0x03882003000075a7 */ /* 0x001064000800017f */
[----:B-1----:R-:W-:Y:S05]  /*26b50*/  @!P0 NANOSLEEP.SYNCS 0x989680 ;  /* 0x009896800000895d */ /* 0x002fea0003900000 */
[----:B------:R-:W1:Y:S02]  /*26b60*/  @!P0 SYNCS.PHASECHK.TRANS64 P0, [R0+URZ+0x38820], R3 ;  /* 0x03882003000085a7 */ /* 0x000e64000800007f */
[----:B-1----:R-:W-:Y:S05]  /*26b70*/  @!P0 BRA `(.L_x_8738) ;  /* 0xfffffffc00f08947 */ /* 0x002fea000383ffff */
[----:B------:R-:W-:Y:S05]  /*26b80*/  BRA `(.L_x_8848) ;  /* 0xffffffcc009c7947 */ /* 0x000fea000383ffff */
.L_x_8739:
        /* <DEDUP_REMOVED lines=11> */
.L_x_8850:
[----:B------:R-:W-:Y:S05]  /*26c40*/  BSYNC B0 ;  /* 0x0000000000007941 */ /* 0x000fea0003800000 */
.L_x_8849:
[----:B------:R-:W-:Y:S05]  /*26c50*/  BRA `(.L_x_8851) ;  /* 0xffffffcc00847947 */ /* 0x000fea000383ffff */
.L_x_8740:
[----:B------:R-:W-:Y:S01]  /*26c60*/  BSSY B0, `(.L_x_8852) ;  /* 0x0000006000007945 */ /* 0x000fe20003800000 */
[----:B------:R-:W-:-:S07]  /*26c70*/  IMAD.MOV.U32 R15, RZ, RZ, -0x1 ;  /* 0xffffffffff0f7424 */ /* 0x000fce00078e00ff */
[----:B01----:R-:W-:Y:S05]  /*26c80*/  WARPSYNC.COLLECTIVE R15, `(.L_x_8853) ;  /* 0x000000000f0c7348 */ /* 0x003fea0003c00000 */
[----:B------:R-:W-:Y:S02]  /*26c90*/  ELECT P6, UR62, PT ;  /* 0x00000000003e782f */ /* 0x000fe400038c0000 */
[----:B------:R-:W-:Y:S01]  /*26ca0*/  MOV R14, UR62 ;  /* 0x0000003e000e7c02 */ /* 0x000fe20008000f00 */
[----:B01----:R-:W-:Y:S10]  /*26cb0*/  ENDCOLLECTIVE ;  /* 0x000000000000791b */ /* 0x003ff40003800000 */
.L_x_8853:
[----:B------:R-:W-:Y:S05]  /*26cc0*/  BSYNC B0 ;  /* 0x0000000000007941 */ /* 0x000fea0003800000 */
.L_x_8852:
[----:B------:R-:W-:Y:S05]  /*26cd0*/  BRA `(.L_x_8854) ;  /* 0xffffffcc00787947 */ /* 0x000fea000383ffff */
.L_x_8742:
[----:B0-----:R0:W1:Y:S02]  /*26ce0*/  SYNCS.PHASECHK.TRANS64.TRYWAIT P0, [R6+URZ], R5 ;  /* 0x00000005060075a7 */ /* 0x001064000800017f */
[----:B-1----:R-:W-:Y:S05]  /*26cf0*/  @!P0 NANOSLEEP.SYNCS 0x989680 ;  /* 0x009896800000895d */ /* 0x002fea0003900000 */
[----:B------:R-:W1:Y:S02]  /*26d00*/  @!P0 SYNCS.PHASECHK.TRANS64 P0, [R6+URZ], R5 ;  /* 0x00000005060085a7 */ /* 0x000e64000800007f */
[----:B-1----:R-:W-:Y:S05]  /*26d10*/  @!P0 BRA `(.L_x_8742) ;  /* 0xfffffffc00f08947 */ /* 0x002fea000383ffff */
[----:B------:R-:W-:Y:S05]  /*26d20*/  BRA `(.L_x_8855) ;  /* 0xffffffcc00b47947 */ /* 0x000fea000383ffff */
.L_x_8743:
[----:B-1----:R1:W2:Y:S02]  /*26d30*/  SYNCS.PHASECHK.TRANS64.TRYWAIT P0, [R7+URZ], R2 ;  /* 0x00000002070075a7 */ /* 0x0022a4000800017f */
[----:B--2---:R-:W-:Y:S05]  /*26d40*/  @!P0 NANOSLEEP.SYNCS 0x989680 ;  /* 0x009896800000895d */ /* 0x004fea0003900000 */
[----:B------:R-:W2:Y:S02]  /*26d50*/  @!P0 SYNCS.PHASECHK.TRANS64 P0, [R7+URZ], R2 ;  /* 0x00000002070085a7 */ /* 0x000ea4000800007f */
[----:B--2---:R-:W-:Y:S05]  /*26d60*/  @!P0 BRA `(.L_x_8743) ;  /* 0xfffffffc00f08947 */ /* 0x004fea000383ffff */
[----:B------:R-:W-:Y:S05]  /*26d70*/  BRA `(.L_x_8856) ;  /* 0xffffffcc00a87947 */ /* 0x000fea000383ffff */
.L_x_8745:
[----:B--2---:R2:W3:Y:S02]  /*26d80*/  SYNCS.PHASECHK.TRANS64.TRYWAIT P0, [R4+URZ], R5 ;  /* 0x00000005040075a7 */ /* 0x0044e4000800017f */
[----:B---3--:R-:W-:Y:S05]  /*26d90*/  @!P0 NANOSLEEP.SYNCS 0x989680 ;  /* 0x009896800000895d */ /* 0x008fea0003900000 */
[----:B------:R-:W3:Y:S02]  /*26da0*/  @!P0 SYNCS.PHASECHK.TRANS64 P0, [R4+URZ], R5 ;  /* 0x00000005040085a7 */ /* 0x000ee4000800007f */
[----:B---3--:R-:W-:Y:S05]  /*26db0*/  @!P0 BRA `(.L_x_8745) ;  /* 0xfffffffc00f08947 */ /* 0x008fea000383ffff */
[----:B------:R-:W-:Y:S05]  /*26dc0*/  BRA `(.L_x_8857) ;  /* 0xffffffcc00b07947 */ /* 0x000fea000383ffff */
.L_x_8858:
        /* <DEDUP_REMOVED lines=11> */
.L_x_15013:


//--------------------- .text._ZN7cutlass13device_kernelIN5flash11enable_sm90INS1_16FlashAttnFwdSm90INS1_25CollectiveMainloopFwdSm90ILi2EN4cute5tupleIJNS5_1CILi1EEES8_S8_EEENS6_IJNS7_ILi128EEENS7_ILi96EEENS7_ILi64EEEEEELi256ENS_6half_tEfNS_4arch4Sm90ELb0ELb0ELb0ELb0ELb0ELb0ELb0ELb1ELb0ELb1ELb1ELb0EEENS1_21CollectiveEpilogueFwdINS6_IJSA_NS7_ILi256EEESB_EEES9_SE_SG_Li256ELb0ELb1ELb1ELb0EEENS1_19SingleTileSchedulerILb0ELb1ELb1ELi128EEEEEEEEEvNT_6ParamsE --------------------------
	.section	.text._ZN7cutlass13device_kernelIN5flash11enable_sm90INS1_16FlashAttnFwdSm90INS1_25CollectiveMainloopFwdSm90ILi2EN4cute5tupleIJNS5_1CILi1EEES8_S8_EEENS6_IJNS7_ILi128EEENS7_ILi96EEENS7_ILi64EEEEEELi256ENS_6half_tEfNS_4arch4Sm90ELb0ELb0ELb0ELb0ELb0ELb0ELb0ELb1ELb0ELb1ELb1ELb0EEENS1_21CollectiveEpilogueFwdINS6_IJSA_NS7_ILi256EEESB_EEES9_SE_SG_Li256ELb0ELb1ELb1ELb0EEENS1_19SingleTileSchedulerILb0ELb1ELb1ELi128EEEEEEEEEvNT_6ParamsE,"ax",@progbits
	.align	128
.text._ZN7cutlass13device_kernelIN5flash11enable_sm90INS1_16FlashAttnFwdSm90INS1_25CollectiveMainloopFwdSm90ILi2EN4cute5tupleIJNS5_1CILi1EEES8_S8_EEENS6_IJNS7_ILi128EEENS7_ILi96EEENS7_ILi64EEEEEELi256ENS_6half_tEfNS_4arch4Sm90ELb0ELb0ELb0ELb0ELb0ELb0ELb0ELb1ELb0ELb1ELb1ELb0EEENS1_21CollectiveEpilogueFwdINS6_IJSA_NS7_ILi256EEESB_EEES9_SE_SG_Li256ELb0ELb1ELb1ELb0EEENS1_19SingleTileSchedulerILb0ELb1ELb1ELi128EEEEEEEEEvNT_6ParamsE:
        .type           _ZN7cutlass13device_kernelIN5flash11enable_sm90INS1_16FlashAttnFwdSm90INS1_25CollectiveMainloopFwdSm90ILi2EN4cute5tupleIJNS5_1CILi1EEES8_S8_EEENS6_IJNS7_ILi128EEENS7_ILi96EEENS7_ILi64EEEEEELi256ENS_6half_tEfNS_4arch4Sm90ELb0ELb0ELb0ELb0ELb0ELb0ELb0ELb1ELb0ELb1ELb1ELb0EEENS1_21CollectiveEpilogueFwdINS6_IJSA_NS7_ILi256EEESB_EEES9_SE_SG_Li256ELb0ELb1ELb1ELb0EEENS1_19SingleTileSchedulerILb0ELb1ELb1ELi128EEEEEEEEEvNT_6ParamsE,@function
        .size           _ZN7cutlass13device_kernelIN5flash11enable_sm90INS1_16FlashAttnFwdSm90INS1_25CollectiveMainloopFwdSm90ILi2EN4cute5tupleIJNS5_1CILi1EEES8_S8_EEENS6_IJNS7_ILi128EEENS7_ILi96EEENS7_ILi64EEEEEELi256ENS_6half_tEfNS_4arch4Sm90ELb0ELb0ELb0ELb0ELb0ELb0ELb0ELb1ELb0ELb1ELb1ELb0EEENS1_21CollectiveEpilogueFwdINS6_IJSA_NS7_ILi256EEESB_EEES9_SE_SG_Li256ELb0ELb1ELb1ELb0EEENS1_19SingleTileSchedulerILb0ELb1ELb1ELi128EEEEEEEEEvNT_6ParamsE,(.L_x_15014 - _ZN7cutlass13device_kernelIN5flash11enable_sm90INS1_16FlashAttnFwdSm90INS1_25CollectiveMainloopFwdSm90ILi2EN4cute5tupleIJNS5_1CILi1EEES8_S8_EEENS6_IJNS7_ILi128EEENS7_ILi96EEENS7_ILi64EEEEEELi256ENS_6half_tEfNS_4arch4Sm90ELb0ELb0ELb0ELb0ELb0ELb0ELb0ELb1ELb0ELb1ELb1ELb0EEENS1_21CollectiveEpilogueFwdINS6_IJSA_NS7_ILi256EEESB_EEES9_SE_SG_Li256ELb0ELb1ELb1ELb0EEENS1_19SingleTileSchedulerILb0ELb1ELb1ELi128EEEEEEEEEvNT_6ParamsE)
        .other          _ZN7cutlass13device_kernelIN5flash11enable_sm90INS1_16FlashAttnFwdSm90INS1_25CollectiveMainloopFwdSm90ILi2EN4cute5tupleIJNS5_1CILi1EEES8_S8_EEENS6_IJNS7_ILi128EEENS7_ILi96EEENS7_ILi64EEEEEELi256ENS_6half_tEfNS_4arch4Sm90ELb0ELb0ELb0ELb0ELb0ELb0ELb0ELb1ELb0ELb1ELb1ELb0EEENS1_21CollectiveEpilogueFwdINS6_IJSA_NS7_ILi256EEESB_EEES9_SE_SG_Li256ELb0ELb1ELb1ELb0EEENS1_19SingleTileSchedulerILb0ELb1ELb1ELi128EEEEEEEEEvNT_6ParamsE,@"STO_CUDA_ENTRY STV_DEFAULT"
_ZN7cutlass13device_kernelIN5flash11enable_sm90INS1_16FlashAttnFwdSm90INS1_25CollectiveMainloopFwdSm90ILi2EN4cute5tupleIJNS5_1CILi1EEES8_S8_EEENS6_IJNS7_ILi128EEENS7_ILi96EEENS7_ILi64EEEEEELi256ENS_6half_tEfNS_4arch4Sm90ELb0ELb0ELb0ELb0ELb0ELb0ELb0ELb1ELb0ELb1ELb1ELb0EEENS1_21CollectiveEpilogueFwdINS6_IJSA_NS7_ILi256EEESB_EEES9_SE_SG_Li256ELb0ELb1ELb1ELb0EEENS1_19SingleTileSchedulerILb0ELb1ELb1ELi128EEEEEEEEEvNT_6ParamsE:
        /* <DEDUP_REMOVED lines=18> */
.L_x_8860:
[----:B------:R-:W-:Y:S05]  /*0120*/  BSYNC B0 ;  /* 0x0000000000007941 */ /* 0x000fea0003800000 */
.L_x_8859:
        /* <DEDUP_REMOVED lines=41> */
.L_x_8861:
        /* <DEDUP_REMOVED lines=22> */
.L_x_8862:
        /* <DEDUP_REMOVED lines=18> */
.L_x_8863:
        /* <DEDUP_REMOVED lines=22> */
.L_x_8864:
        /* <DEDUP_REMOVED lines=22> */
.L_x_8865:
        /* <DEDUP_REMOVED lines=8> */
.L_x_8868:
[----:B------:R-:W-:-:S08]  /*0980*/  NOP ;  /* 0x0000000000007918 */ /* 0x000fd00000000000 */
[----:B------:R-:W0:Y:S02]  /*0990*/  USETMAXREG.TRY_ALLOC.CTAPOOL UP0, 0xf0 ;  /* 0x000000f0000079c8 */ /* 0x000e240008000600 */
[----:B0-----:R-:W-:-:S13]  /*09a0*/  PLOP3.LUT P0, PT, PT, PT, UP0, 0x80, 0x0 ;  /* 0x000000000000781c */ /* 0x001fda0003f0f008 */
[----:B------:R-:W-:Y:S05]  /*09b0*/  @!P0 BRA `(.L_x_8868) ;  /* 0xfffffffc00f08947 */ /* 0x000fea000383ffff */
[----:B------:R-:W0:Y:S01]  /*09c0*/  S2UR UR6, SR_CTAID.Y ;  /* 0x00000000000679c3 */ /* 0x000e220000002600 */
[----:B------:R-:W-:-:S07]  /*09d0*/  ULDC UR7, c[0x0][0xc50] ;  /* 0x0003140000077ab9 */ /* 0x000fce0000000800 */
[----:B------:R-:W-:Y:S08]  /*09e0*/  BAR.ARV 0x8, 0x180 ;  /* 0x0206000000007b1d */ /* 0x000ff00000002000 */
[----:B------:R-:W1:Y:S01]  /*09f0*/  S2UR UR8, SR_CTAID.Z ;  /* 0x00000000000879c3 */ /* 0x000e620000002700 */
[----:B------:R-:W-:Y:S01]  /*0a00*/  ISETP.NE.AND P0, PT, R2, 0x1, PT ;  /* 0x000000010200780c */ /* 0x000fe20003f05270 */
[----:B------:R-:W-:-:S11]  /*0a10*/  UISETP.NE.AND UP0, UPT, UR7, 0x1, UPT ;  /* 0x000000010700788c */ /* 0x000fd6000bf05270 */
[----:B------:R-:W-:Y:S01]  /*0a20*/  @UP0 ULDC UR4, c[0x0][0xc54] ;  /* 0x0003150000040ab9 */ /* 0x000fe20000000800 */
[----:B------:R-:W-:Y:S06]  /*0a30*/  @!P0 BAR.ARV 0x9, 0x100 ;  /* 0x0244000000008b1d */ /* 0x000fec0000002000 */
[----:B0-----:R-:W-:Y:S01]  /*0a40*/  UIMAD.WIDE.U32 UR4, UR6, UR4, URZ ;  /* 0x00000004060472a5 */ /* 0x001fe2000f8e003f */
[----:B------:R-:W-:Y:S01]  /*0a50*/  @UP0 ULDC UR9, c[0x0][0xc58] ;  /* 0x0003160000090ab9 */ /* 0x000fe20000000800 */
[----:B------:R-:W-:Y:S01]  /*0a60*/  UMOV UR36, UR6 ;  /* 0x0000000600247c82 */ /* 0x000fe20008000000 */
[----:B-1----:R-:W-:Y:S01]  /*0a70*/  ISETP.LE.AND P0, PT, RZ, UR8, PT ;  /* 0x00000008ff007c0c */ /* 0x002fe2000bf03270 */
[----:B------:R-:W-:-:S04]  /*0a80*/  @UP0 USHF.R.U32.HI UR36, URZ, UR9, UR5 ;  /* 0x000000093f240299 */ /* 0x000fc80008011605 */
[----:B------:R-:W-:-:S04]  /*0a90*/  UIADD3 UR4, -UR36, URZ, URZ ;  /* 0x0000003f24047290 */ /* 0x000fc8000fffe13f */
[----:B------:R-:W-:-:S04]  /*0aa0*/  UIMAD UR7, UR7, UR4, UR6 ;  /* 0x00000004070772a4 */ /* 0x000fc8000f8e0206 */
[----:B------:R-:W-:Y:S08]  /*0ab0*/  @!P0 BRA `(.L_x_8869) ;  /* 0x000000ac00188947 */ /* 0x000ff00003800000 */
[----:B------:R-:W-:Y:S01]  /*0ac0*/  ULDC.64 UR4, c[0x0][0x418] ;  /* 0x0001060000047ab9 */ /* 0x000fe20000000a00 */
[----:B------:R-:W-:Y:S01]  /*0ad0*/  ULDC UR39, c[0x0][0x424] ;  /* 0x0001090000277ab9 */ /* 0x000fe20000000800 */
[----:B------:R-:W-:Y:S02]  /*0ae0*/  UISETP.NE.U32.AND UP0, UPT, UR4, URZ, UPT ;  /* 0x0000003f0400728c */ /* 0x000fe4000bf05070 */
        /* <DEDUP_REMOVED lines=8> */
[----:B------:R-:W-:-:S04]  /*0b70*/  UIMAD.WIDE UR4, UR4, 0x2aaaaaab, URZ ;  /* 0x2aaaaaab040478a5 */ /* 0x000fc8000f8e023f */
[----:B------:R-:W-:-:S03]  /*0b80*/  USHF.R.U32.HI UR6, URZ, 0x1f, UR5 ;  /* 0x0000001f3f067899 */ /* 0x000fc60008011605 */
[----:B------:R-:W-:Y:S01]  /*0b90*/  UMOV UR4, URZ ;  /* 0x0000003f00047c82 */ /* 0x000fe20008000000 */
[----:B------:R-:W-:-:S04]  /*0ba0*/  ULEA.HI.SX32 UR6, UR5, UR6, 0x1c ;  /* 0x0000000605067291 */ /* 0x000fc8000f8fe23f */
[----:B------:R-:W-:Y:S08]  /*0bb0*/  @!P0 BRA `(.L_x_8870) ;  /* 0x0000000000908947 */ /* 0x000ff00003800000 */
        /* <DEDUP_REMOVED lines=36> */
.L_x_8870:
[----:B------:R-:W-:Y:S01]  /*0e00*/  UIMAD UR37, UR37, UR4, URZ ;  /* 0x00000004252572a4 */ /* 0x000fe2000f8e023f */
[----:B------:R-:W-:Y:S01]  /*0e10*/  IMAD.U32 R0, RZ, RZ, UR6 ;  /* 0x00000006ff007e24 */ /* 0x000fe2000f8e00ff */
[----:B------:R-:W0:Y:S01]  /*0e20*/  S2R R4, SR_TID.X ;  /* 0x0000000000047919 */ /* 0x000e220000002100 */
[----:B------:R-:W-:Y:S01]  /*0e30*/  IMAD.U32 R3, RZ, RZ, UR4 ;  /* 0x00000004ff037e24 */ /* 0x000fe2000f8e00ff */
[----:B------:R-:W-:Y:S01]  /*0e40*/  PLOP3.LUT P0, PT, PT, PT, PT, 0x80, 0x0 ;  /* 0x000000000000781c */ /* 0x000fe20003f0f070 */
[----:B------:R-:W-:Y:S01]  /*0e50*/  IMAD.MOV.U32 R6, RZ, RZ, RZ ;  /* 0x000000ffff067224 */ /* 0x000fe200078e00ff */
[----:B------:R-:W-:Y:S02]  /*0e60*/  MOV R5, RZ ;  /* 0x000000ff00057202 */ /* 0x000fe40000000f00 */
        /* <DEDUP_REMOVED lines=104> */
.L_x_8872:
[----:B------:R-:W-:Y:S01]  /*14f0*/  SHF.L.U32 R8, RZ, 0x1f, RZ ;  /* 0x0000001fff087819 */ /* 0x000fe200000006ff */
[----:B------:R-:W-:-:S03]  /*1500*/  VIADD R0, R2, 0x8 ;  /* 0x0000000802007836 */ /* 0x000fc60000000000 */
[----:B------:R-:W0:Y:S02]  /*1510*/  SYNCS.PHASECHK.TRANS64.TRYWAIT P0, [UR38+0x22800], R8 ;  /* 0x02280008ff0075a7 */ /* 0x000e240008000166 */
[----:B0-----:R-:W-:Y:S05]  /*1520*/  @!P0 BRA `(.L_x_8873) ;  /* 0x000000a000848947 */ /* 0x001fea0003800000 */
.L_x_8979:
[----:B------:R-:W-:Y:S05]  /*1530*/  WARPSYNC.ALL ;  /* 0x0000000000007948 */ /* 0x000fea0003800000 */
[----:B------:R-:W-:Y:S01]  /*1540*/  ULOP3.LUT UR4, UR42, 0x1, URZ, 0xfc, !UPT ;  /* 0x000000012a047892 */ /* 0x000fe2000f8efc3f */
[----:B------:R1:W-:Y:S03]  /*1550*/  BAR.SYNC.DEFER_BLOCKING R0, 0x100 ;  /* 0x000400000000751d */ /* 0x0003e60000010000 */
[----:B------:R-:W-:-:S06]  /*1560*/  UISETP.NE.AND UP0, UPT, UR4, 0x3, UPT ;  /* 0x000000030400788c */ /* 0x000fcc000bf05270 */
[----:B------:R-:W-:-:S13]  /*1570*/  PLOP3.LUT P0, PT, PT, PT, UP0, 0x80, 0x0 ;  /* 0x000000000000781c */ /* 0x000fda0003f0f008 */
[----:B-1----:R-:W-:Y:S05]  /*1580*/  @!P0 BRA `(.L_x_8874) ;  /* 0x0000000000048947 */ /* 0x002fea0003800000 */
[----:B------:R-:W-:Y:S01]  /*1590*/  BPT.TRAP 0x1 ;  /* 0x000000040000795c */ /* 0x000fe20000300000 */
.L_x_8874:
[----:B------:R1:W2:Y:S01]  /*15a0*/  SYNCS.PHASECHK.TRANS64.TRYWAIT P1, [UR38+0x22830], R8 ;  /* 0x02283008ff0075a7 */ /* 0x0002a20008020166 */
[----:B------:R-:W-:Y:S05]  /*15b0*/  @!P0 BRA `(.L_x_8875) ;  /* 0x0000000000048947 */ /* 0x000fea0003800000 */
[----:B------:R-:W-:Y:S01]  /*15c0*/  BPT.TRAP 0x1 ;  /* 0x000000040000795c */ /* 0x000fe20000300000 */
.L_x_8875:
[----:B--2---:R-:W-:Y:S05]  /*15d0*/  @P1 BRA `(.L_x_8876) ;  /* 0x0000000000081947 */ /* 0x004fea0003800000 */
[----:B------:R-:W2:Y:S02]  /*15e0*/  SYNCS.PHASECHK.TRANS64.TRYWAIT P1, [UR38+0x22830], R8 ;  /* 0x02283008ff0075a7 */ /* 0x000ea40008020166 */
[----:B--2---:R-:W-:Y:S05]  /*15f0*/  @!P1 BRA `(.L_x_8877) ;  /* 0x000000a000689947 */ /* 0x004fea0003800000 */
.L_x_8876:
[----:B------:R-:W-:Y:S01]  /*1600*/  UIADD3 UR4, UR38, 0x1c400, URZ ;  /* 0x0001c40026047890 */ /* 0x000fe2000fffe03f */
[----:B------:R-:W-:Y:S01]  /*1610*/  WARPGROUP.ARRIVE ;  /* 0x00000000000079c5 */ /* 0x000fe20000000000 */
[----:B------:R-:W-:Y:S01]  /*1620*/  ULOP3.LUT UR8, UR41, 0x10000, URZ, 0xfc, !UPT ;  /* 0x0001000029087892 */ /* 0x000fe2000f8efc3f */
[----:B------:R-:W-:Y:S01]  /*1630*/  LOP3.LUT R17, R17, 0xffffff80, RZ, 0xc0, !PT ;  /* 0xffffff8011117812 */ /* 0x000fe200078ec0ff */
[----:B------:R-:W-:Y:S01]  /*1640*/  USHF.R.U32.HI UR4, URZ, 0x4, UR4 ;  /* 0x000000043f047899 */ /* 0x000fe20008011604 */
[----:B------:R-:W-:Y:S01]  /*1650*/  P2R R5, PR, RZ, 0x1 ;  /* 0x00000001ff057803 */ /* 0x000fe20000000000 */
[----:B------:R-:W-:Y:S01]  /*1660*/  UMOV UR9, 0x40000040 ;  /* 0x4000004000097882 */ /* 0x000fe20000000000 */
[----:B------:R-:W-:Y:S01]  /*1670*/  UMOV UR7, 0x40000040 ;  /* 0x4000004000077882 */ /* 0x000fe20000000000 */
[----:B------:R-:W-:Y:S01]  /*1680*/  ULOP3.LUT UR4, UR4, 0x3fff, URZ, 0xc0, !UPT ;  /* 0x00003fff04047892 */ /* 0x000fe2000f8ec03f */
[----:B------:R-:W-:Y:S01]  /*1690*/  IADD3 R17, R16, -R17, RZ ;  /* 0x8000001110117210 */ /* 0x000fe20007ffe0ff */
[----:B------:R-:W-:Y:S01]  /*16a0*/  UMOV UR5, UR9 ;  /* 0x0000000900057c82 */ /* 0x000fe20008000000 */
[----:B------:R-:W-:Y:S01]  /*16b0*/  UIADD3 UR12, UR8, 0x2, URZ ;  /* 0x00000002080c7890 */ /* 0x000fe2000fffe03f */
[----:B------:R-:W2:Y:S01]  /*16c0*/  S2R R12, SR_TID.X ;  /* 0x00000000000c7919 */ /* 0x000ea20000002100 */
[----:B------:R-:W-:Y:S01]  /*16d0*/  ULOP3.LUT UR6, UR4, 0x10000, URZ, 0xfc, !UPT ;  /* 0x0001000004067892 */ /* 0x000fe2000f8efc3f */
[----:B------:R-:W-:Y:S01]  /*16e0*/  SHF.R.S32.HI R4, RZ, 0x1f, R17 ;  /* 0x0000001fff047819 */ /* 0x000fe20000011411 */
[----:B------:R-:W-:Y:S01]  /*16f0*/  UMOV UR13, 0x40000040 ;  /* 0x40000040000d7882 */ /* 0x000fe20000000000 */
[----:B------:R-:W-:Y:S01]  /*1700*/  UMOV UR4, UR8 ;  /* 0x0000000800047c82 */ /* 0x000fe20008000000 */
[----:B------:R-:W-:Y:S01]  /*1710*/  UIADD3 UR14, UR6, 0x2, URZ ;  /* 0x00000002060e7890 */ /* 0x000fe2000fffe03f */
[----:B------:R-:W-:Y:S01]  /*1720*/  LEA.HI R4, R4, R17, RZ, 0x2 ;  /* 0x0000001104047211 */ /* 0x000fe200078f10ff */
[----:B------:R-:W-:Y:S01]  /*1730*/  UMOV UR15, 0x40000040 ;  /* 0x40000040000f7882 */ /* 0x000fe20000000000 */
[----:B------:R-:W-:-:S02]  /*1740*/  UIADD3 UR16, UR8, 0x4, URZ ;  /* 0x0000000408107890 */ /* 0x000fc4000fffe03f */
[----:B------:R-:W-:Y:S01]  /*1750*/  HGMMA.64x96x16.F32 R24, gdesc[UR4], RZ, !UPT, gsb0 ;  /* 0x01600000041879f0 */ /* 0x000fe2000c0008ff */
[----:B------:R-:W-:Y:S01]  /*1760*/  UIADD3 UR18, UR6, 0x4, URZ ;  /* 0x0000000406127890 */ /* 0x000fe2000fffe03f */
[----:B------:R-:W-:Y:S01]  /*1770*/  LOP3.LUT R4, R4, 0x7ffffffc, RZ, 0xc0, !PT ;  /* 0x7ffffffc04047812 */ /* 0x000fe200078ec0ff */
[----:B------:R-:W-:Y:S01]  /*1780*/  UMOV UR17, 0x40000040 ;  /* 0x4000004000117882 */ /* 0x000fe20000000000 */
[----:B------:R-:W-:Y:S01]  /*1790*/  UMOV UR19, 0x40000040 ;  /* 0x4000004000137882 */ /* 0x000fe20000000000 */
[----:B------:R-:W-:Y:S02]  /*17a0*/  UIADD3 UR20, UR8, 0x6, URZ ;  /* 0x0000000608147890 */ /* 0x000fe4000fffe03f */
[----:B------:R-:W-:Y:S01]  /*17b0*/  UIADD3 UR22, UR6, 0x6, URZ ;  /* 0x0000000606167890 */ /* 0x000fe2000fffe03f */
[----:B------:R-:W-:Y:S01]  /*17c0*/  IMAD.IADD R4, R17, 0x1, -R4 ;  /* 0x0000000111047824 */ /* 0x000fe200078e0a04 */
[----:B------:R-:W-:Y:S01]  /*17d0*/  UMOV UR21, 0x40000040 ;  /* 0x4000004000157882 */ /* 0x000fe20000000000 */
[----:B------:R-:W-:Y:S01]  /*17e0*/  UMOV UR23, 0x40000040 ;  /* 0x4000004000177882 */ /* 0x000fe20000000000 */
[----:B------:R-:W-:Y:S01]  /*17f0*/  UIMAD UR39, UR40, -0x60, UR39 ;  /* 0xffffffa0282778a4 */ /* 0x000fe2000f8e0227 */
[----:B------:R-:W-:-:S03]  /*1800*/  ULDC UR7, c[0x0][0x988] ;  /* 0x0002620000077ab9 */ /* 0x000fc60000000800 */
[----:B------:R-:W-:-:S06]  /*1810*/  UIADD3 UR39, UR39, 0x60, URZ ;  /* 0x0000006027277890 */ /* 0x000fcc000fffe03f */
[----:B0-----:R-:W-:Y:S01]  /*1820*/  IMAD.U32 R3, RZ, RZ, UR39 ;  /* 0x00000027ff037e24 */ /* 0x001fe2000f8e00ff */
[----:B--2---:R-:W-:-:S03]  /*1830*/  LOP3.LUT R12, R12, 0x7f, RZ, 0xc0, !PT ;  /* 0x0000007f0c0c7812 */ /* 0x004fc600078ec0ff */
[----:B------:R-:W-:-:S05]  /*1840*/  IMAD R4, R4, -0x2, R3 ;  /* 0xfffffffe04047824 */ /* 0x000fca00078e0203 */
        /* <DEDUP_REMOVED lines=105> */
[----:B------:R-:W-:Y:S02]  /*1ee0*/  FSEL R71, R71, -INF , P1 ;  /* 0xff80000047477808 */ /* 0x000fe40000800000 */
[----:B0-----:R-:W-:-:S05]  /*1ef0*/  FMNMX.FTZ R7, R6, R3, !PT ;  /* 0x0000000306077209 */ /* 0x001fca0007810000 */
[----:B------:R-:W0:Y:S02]  /*1f00*/  SHFL.BFLY PT, R4, R7, 0x1, 0x1f ;  /* 0x0c201f0007047f89 */ /* 0x000e2400000e0000 */
[----:B0-----:R-:W-:Y:S02]  /*1f10*/  FMNMX.FTZ R3, R7, R4, !PT ;  /* 0x0000000407037209 */ /* 0x001fe40007810000 */
[----:B------:R-:W-:-:S05]  /*1f20*/  IADD3 R7, -R2, 0xb, RZ ;  /* 0x0000000b02077810 */ /* 0x000fca0007ffe1ff */
[----:B------:R0:W-:Y:S06]  /*1f30*/  BAR.ARV R7, 0x100 ;  /* 0x000400070000751d */ /* 0x0001ec0000002000 */
[C---:B------:R-:W-:Y:S01]  /*1f40*/  FMUL.FTZ R4, R3.reuse, UR7 ;  /* 0x0000000703047c20 */ /* 0x040fe20008410000 */
[----:B------:R-:W-:-:S04]  /*1f50*/  FSETP.NEU.FTZ.AND P0, PT, R3, -INF , PT ;  /* 0xff8000000300780b */ /* 0x000fc80003f1d000 */
[----:B------:R-:W-:Y:S02]  /*1f60*/  FSEL R9, R4, RZ, P0 ;  /* 0x000000ff04097208 */ /* 0x000fe40000000000 */
[----:B------:R-:W-:Y:S02]  /*1f70*/  ISETP.NE.AND P0, PT, R5, RZ, PT ;  /* 0x000000ff0500720c */ /* 0x000fe40003f05270 */
        /* <DEDUP_REMOVED lines=15> */
[----:B------:R-:W2:Y:S01]  /*2070*/  MUFU.EX2 R25, R25 ;  /* 0x0000001900197308 */ /* 0x000ea20000000800 */
        /* <DEDUP_REMOVED lines=15> */
[----:B------:R-:W3:Y:S01]  /*2170*/  MUFU.EX2 R29, R29 ;  /* 0x0000001d001d7308 */ /* 0x000ee20000000800 */
[----:B------:R-:W-:Y:S01]  /*2180*/  FMNMX.FTZ R5, R43, R4, !PT ;  /* 0x000000042b057209 */ /* 0x000fe20007810000 */
[--C-:B------:R-:W-:Y:S01]  /*2190*/  FFMA.FTZ R64, R64, UR7, -R9.reuse ;  /* 0x0000000740407c23 */ /* 0x100fe20008010809 */
[--C-:B------:R-:W-:Y:S01]  /*21a0*/  FFMA.FTZ R65, R65, UR7, -R9.reuse ;  /* 0x0000000741417c23 */ /* 0x100fe20008010809 */
[--C-:B------:R-:W-:Y:S01]  /*21b0*/  FFMA.FTZ R68, R68, UR7, -R9.reuse ;  /* 0x0000000744447c23 */ /* 0x100fe20008010809 */
[----:B------:R-:W-:Y:S01]  /*21c0*/  FMNMX.FTZ R4, R46, R5, !PT ;  /* 0x000000052e047209 */ /* 0x000fe20007810000 */
[----:B------:R-:W-:Y:S01]  /*21d0*/  FFMA.FTZ R9, R69, UR7, -R9 ;  /* 0x0000000745097c23 */ /* 0x000fe20008010809 */
[----:B--2---:R-:W-:Y:S01]  /*21e0*/  F2FP.F16.F32.PACK_AB R152, R25, R24 ;  /* 0x000000181998723e */ /* 0x004fe200000000ff */
[----:B------:R-:W-:Y:S01]  /*21f0*/  MUFU.EX2 R32, R32 ;  /* 0x0000002000207308 */ /* 0x000fe20000000800 */
[----:B------:R-:W-:-:S04]  /*2200*/  FMNMX.FTZ R5, R47, R4, !PT ;  /* 0x000000042f057209 */ /* 0x000fc80007810000 */
[----:B------:R-:W-:-:S03]  /*2210*/  FMNMX.FTZ R4, R50, R5, !PT ;  /* 0x0000000532047209 */ /* 0x000fc60007810000 */
[----:B------:R-:W2:Y:S01]  /*2220*/  MUFU.EX2 R33, R33 ;  /* 0x0000002100217308 */ /* 0x000ea20000000800 */
[----:B------:R-:W-:Y:S02]  /*2230*/  FMNMX.FTZ R5, R51, R4, !PT ;  /* 0x0000000433057209 */ /* 0x000fe40007810000 */
[----:B---3--:R-:W-:Y:S02]  /*2240*/  F2FP.F16.F32.PACK_AB R154, R29, R28 ;  /* 0x0000001c1d9a723e */ /* 0x008fe400000000ff */
[----:B------:R-:W-:-:S03]  /*2250*/  FMNMX.FTZ R4, R54, R5, !PT ;  /* 0x0000000536047209 */ /* 0x000fc60007810000 */
[----:B------:R-:W-:Y:S01]  /*2260*/  MUFU.EX2 R36, R36 ;  /* 0x0000002400247308 */ /* 0x000fe20000000800 */
[----:B------:R-:W-:-:S04]  /*2270*/  FMNMX.FTZ R5, R55, R4, !PT ;  /* 0x0000000437057209 */ /* 0x000fc80007810000 */
[----:B------:R-:W-:-:S03]  /*2280*/  FMNMX.FTZ R4, R58, R5, !PT ;  /* 0x000000053a047209 */ /* 0x000fc60007810000 */
[----:B------:R-:W3:Y:S01]  /*2290*/  MUFU.EX2 R37, R37 ;  /* 0x0000002500257308 */ /* 0x000ee20000000800 */
[----:B------:R-:W-:Y:S02]  /*22a0*/  FMNMX.FTZ R5, R59, R4, !PT ;  /* 0x000000043b057209 */ /* 0x000fe40007810000 */
[----:B--2---:R-:W-:Y:S02]  /*22b0*/  F2FP.F16.F32.PACK_AB R156, R33, R32 ;  /* 0x00000020219c723e */ /* 0x004fe400000000ff */
[----:B------:R-:W-:-:S03]  /*22c0*/  FMNMX.FTZ R4, R62, R5, !PT ;  /* 0x000000053e047209 */ /* 0x000fc60007810000 */
        /* <DEDUP_REMOVED lines=8> */
[----:B------:R-:W-:-:S05]  /*2350*/  FMNMX.FTZ R4, R71, R4, !PT ;  /* 0x0000000447047209 */ /* 0x000fca0007810000 */
[----:B------:R-:W3:Y:S02]  /*2360*/  SHFL.BFLY PT, R5, R4, 0x2, 0x1f ;  /* 0x0c401f0004057f89 */ /* 0x000ee400000e0000 */
[----:B------:R-:W-:Y:S01]  /*2370*/  MUFU.EX2 R44, R44 ;  /* 0x0000002c002c7308 */ /* 0x000fe20000000800 */
[----:B--2---:R-:W-:-:S07]  /*2380*/  F2FP.F16.F32.PACK_AB R160, R41, R40 ;  /* 0x0000002829a0723e */ /* 0x004fce00000000ff */
[----:B------:R-:W2:Y:S08]  /*2390*/  MUFU.EX2 R45, R45 ;  /* 0x0000002d002d7308 */ /* 0x000eb00000000800 */
[----:B------:R-:W-:Y:S01]  /*23a0*/  MUFU.EX2 R48, R48 ;  /* 0x0000003000307308 */ /* 0x000fe20000000800 */
[----:B---3--:R-:W-:-:S07]  /*23b0*/  FMNMX.FTZ R5, R4, R5, !PT ;  /* 0x0000000504057209 */ /* 0x008fce0007810000 */
[----:B------:R-:W3:Y:S01]  /*23c0*/  MUFU.EX2 R49, R49 ;  /* 0x0000003100317308 */ /* 0x000ee20000000800 */
[----:B--2---:R-:W-:Y:S01]  /*23d0*/  F2FP.F16.F32.PACK_AB R162, R45, R44 ;  /* 0x0000002c2da2723e */ /* 0x004fe200000000ff */
[----:B------:R-:W2:Y:S06]  /*23e0*/  SHFL.BFLY PT, R4, R5, 0x1, 0x1f ;  /* 0x0c201f0005047f89 */ /* 0x000eac00000e0000 */
[----:B------:R-:W-:Y:S08]  /*23f0*/  MUFU.EX2 R52, R52 ;  /* 0x0000003400347308 */ /* 0x000ff00000000800 */
[----:B------:R-:W4:Y:S01]  /*2400*/  MUFU.EX2 R53, R53 ;  /* 0x0000003500357308 */ /* 0x000f220000000800 */
[----:B---3--:R-:W-:-:S07]  /*2410*/  F2FP.F16.F32.PACK_AB R164, R49, R48 ;  /* 0x0000003031a4723e */ /* 0x008fce00000000ff */
[----:B------:R-:W-:Y:S01]  /*2420*/  MUFU.EX2 R56, R56 ;  /* 0x0000003800387308 */ /* 0x000fe20000000800 */
[----:B--2---:R-:W-:-:S04]  /*2430*/  FMNMX.FTZ R4, R5, R4, !PT ;  /* 0x0000000405047209 */ /* 0x004fc80007810000 */
[C---:B------:R-:W-:Y:S01]  /*2440*/  FSETP.NEU.FTZ.AND P1, PT, R4.reuse, -INF , PT ;  /* 0xff8000000400780b */ /* 0x040fe20003f3d000 */
[----:B------:R-:W-:Y:S02]  /*2450*/  FMUL.FTZ R5, R4, UR7 ;  /* 0x0000000704057c20 */ /* 0x000fe40008410000 */
[----:B------:R-:W-:Y:S01]  /*2460*/  MUFU.EX2 R57, R57 ;  /* 0x0000003900397308 */ /* 0x000fe20000000800 */
[----:B----4-:R-:W-:Y:S02]  /*2470*/  F2FP.F16.F32.PACK_AB R166, R53, R52 ;  /* 0x0000003435a6723e */ /* 0x010fe400000000ff */
[----:B------:R-:W-:Y:S01]  /*2480*/  FSEL R6, R5, RZ, P1 ;  /* 0x000000ff05067208 */ /* 0x000fe20000800000 */
[----:B------:R-:W-:Y:S01]  /*2490*/  FADD.FTZ R5, R24, R25 ;  /* 0x0000001918057221 */ /* 0x000fe20000010000 */
[----:B------:R-:W-:-:S03]  /*24a0*/  ISETP.NE.AND P1, PT, R12, RZ, PT ;  /* 0x000000ff0c00720c */ /* 0x000fc60003f25270 */
[----:B------:R-:W-:Y:S01]  /*24b0*/  MUFU.EX2 R60, R60 ;  /* 0x0000003c003c7308 */ /* 0x000fe20000000800 */
[--C-:B------:R-:W-:Y:S01]  /*24c0*/  FFMA.FTZ R26, R26, UR7, -R6.reuse ;  /* 0x000000071a1a7c23 */ /* 0x100fe20008010806 */
[--C-:B------:R-:W-:Y:S01]  /*24d0*/  FFMA.FTZ R27, R27, UR7, -R6.reuse ;  /* 0x000000071b1b7c23 */ /* 0x100fe20008010806 */
[--C-:B------:R-:W-:Y:S01]  /*24e0*/  FFMA.FTZ R30, R30, UR7, -R6.reuse ;  /* 0x000000071e1e7c23 */ /* 0x100fe20008010806 */
[--C-:B------:R-:W-:Y:S01]  /*24f0*/  FFMA.FTZ R31, R31, UR7, -R6.reuse ;  /* 0x000000071f1f7c23 */ /* 0x100fe20008010806 */
[--C-:B------:R-:W-:Y:S01]  /*2500*/  FFMA.FTZ R34, R34, UR7, -R6.reuse ;  /* 0x0000000722227c23 */ /* 0x100fe20008010806 */
[----:B------:R-:W-:Y:S01]  /*2510*/  FADD.FTZ R10, R28, R5 ;  /* 0x000000051c0a7221 */ /* 0x000fe20000010000 */
[--C-:B------:R-:W-:Y:S01]  /*2520*/  FFMA.FTZ R35, R35, UR7, -R6.reuse ;  /* 0x0000000723237c23 */ /* 0x100fe20008010806 */
[----:B------:R-:W-:Y:S01]  /*2530*/  MUFU.EX2 R26, R26 ;  /* 0x0000001a001a7308 */ /* 0x000fe20000000800 */
[----:B------:R-:W-:Y:S01]  /*2540*/  FFMA.FTZ R38, R38, UR7, -R6 ;  /* 0x0000000726267c23 */ /* 0x000fe20008010806 */
[----:B------:R-:W-:Y:S01]  /*2550*/  FADD.FTZ R5, R29, R10 ;  /* 0x0000000a1d057221 */ /* 0x000fe20000010000 */
[--C-:B------:R-:W-:Y:S01]  /*2560*/  FFMA.FTZ R39, R39, UR7, -R6.reuse ;  /* 0x0000000727277c23 */ /* 0x100fe20008010806 */
[--C-:B------:R-:W-:Y:S01]  /*2570*/  FFMA.FTZ R42, R42, UR7, -R6.reuse ;  /* 0x000000072a2a7c23 */ /* 0x100fe20008010806 */
[--C-:B------:R-:W-:Y:S01]  /*2580*/  FFMA.FTZ R43, R43, UR7, -R6.reuse ;  /* 0x000000072b2b7c23 */ /* 0x100fe20008010806 */
[----:B------:R-:W-:Y:S01]  /*2590*/  FADD.FTZ R10, R32, R5 ;  /* 0x00000005200a7221 */ /* 0x000fe20000010000 */
[--C-:B------:R-:W-:Y:S01]  /*25a0*/  FFMA.FTZ R46, R46, UR7, -R6.reuse ;  /* 0x000000072e2e7c23 */ /* 0x100fe20008010806 */
[----:B------:R-:W2:Y:S01]  /*25b0*/  MUFU.EX2 R27, R27 ;  /* 0x0000001b001b7308 */ /* 0x000ea20000000800 */
[----:B------:R-:W-:Y:S01]  /*25c0*/  FFMA.FTZ R47, R47, UR7, -R6 ;  /* 0x000000072f2f7c23 */ /* 0x000fe20008010806 */
[----:B------:R-:W-:Y:S01]  /*25d0*/  FADD.FTZ R9, R33, R10 ;  /* 0x0000000a21097221 */ /* 0x000fe20000010000 */
[--C-:B------:R-:W-:Y:S01]  /*25e0*/  FFMA.FTZ R50, R50, UR7, -R6.reuse ;  /* 0x0000000732327c23 */ /* 0x100fe20008010806 */
[--C-:B------:R-:W-:Y:S01]  /*25f0*/  FFMA.FTZ R51, R51, UR7, -R6.reuse ;  /* 0x0000000733337c23 */ /* 0x100fe20008010806 */
[--C-:B------:R-:W-:Y:S01]  /*2600*/  FFMA.FTZ R54, R54, UR7, -R6.reuse ;  /* 0x0000000736367c23 */ /* 0x100fe20008010806 */
[----:B------:R-:W-:Y:S01]  /*2610*/  FADD.FTZ R12, R36, R9 ;  /* 0x00000009240c7221 */ /* 0x000fe20000010000 */
[----:B------:R-:W-:Y:S01]  /*2620*/  IMAD.U32 R9, RZ, RZ, UR38 ;  /* 0x00000026ff097e24 */ /* 0x000fe2000f8e00ff */
[----:B------:R-:W3:Y:S01]  /*2630*/  MUFU.EX2 R30, R30 ;  /* 0x0000001e001e7308 */ /* 0x000ee20000000800 */
[----:B------:R-:W-:Y:S01]  /*2640*/  FFMA.FTZ R55, R55, UR7, -R6 ;  /* 0x0000000737377c23 */ /* 0x000fe20008010806 */
[----:B------:R-:W-:Y:S01]  /*2650*/  FADD.FTZ R15, R37, R12 ;  /* 0x0000000c250f7221 */ /* 0x000fe20000010000 */
[--C-:B------:R-:W-:Y:S01]  /*2660*/  FFMA.FTZ R58, R58, UR7, -R6.reuse ;  /* 0x000000073a3a7c23 */ /* 0x100fe20008010806 */
[--C-:B------:R-:W-:Y:S01]  /*2670*/  FFMA.FTZ R59, R59, UR7, -R6.reuse ;  /* 0x000000073b3b7c23 */ /* 0x100fe20008010806 */
[--C-:B------:R-:W-:Y:S01]  /*2680*/  FFMA.FTZ R62, R62, UR7, -R6.reuse ;  /* 0x000000073e3e7c23 */ /* 0x100fe20008010806 */
[----:B------:R-:W-:Y:S01]  /*2690*/  FADD.FTZ R12, R40, R15 ;  /* 0x0000000f280c7221 */ /* 0x000fe20000010000 */
[----:B------:R-:W-:Y:S01]  /*26a0*/  FFMA.FTZ R63, R63, UR7, -R6 ;  /* 0x000000073f3f7c23 */ /* 0x000fe20008010806 */
[----:B------:R-:W4:Y:S01]  /*26b0*/  MUFU.EX2 R31, R31 ;  /* 0x0000001f001f7308 */ /* 0x000f220000000800 */
[----:B--2---:R-:W-:Y:S01]  /*26c0*/  FADD.FTZ R5, R26, R27 ;  /* 0x0000001b1a057221 */ /* 0x004fe20000010000 */
[----:B------:R-:W-:Y:S01]  /*26d0*/  FADD.FTZ R15, R41, R12 ;  /* 0x0000000c290f7221 */ /* 0x000fe20000010000 */
[--C-:B------:R-:W-:Y:S01]  /*26e0*/  FFMA.FTZ R66, R66, UR7, -R6.reuse ;  /* 0x0000000742427c23 */ /* 0x100fe20008010806 */
[--C-:B------:R-:W-:Y:S01]  /*26f0*/  FFMA.FTZ R67, R67, UR7, -R6.reuse ;  /* 0x0000000743437c23 */ /* 0x100fe20008010806 */
[--C-:B------:R-:W-:Y:S01]  /*2700*/  FFMA.FTZ R70, R70, UR7, -R6.reuse ;  /* 0x0000000746467c23 */ /* 0x100fe20008010806 */
[----:B------:R-:W-:Y:S01]  /*2710*/  FADD.FTZ R12, R44, R15 ;  /* 0x0000000f2c0c7221 */ /* 0x000fe20000010000 */
[----:B------:R-:W-:Y:S01]  /*2720*/  FFMA.FTZ R6, R71, UR7, -R6 ;  /* 0x0000000747067c23 */ /* 0x000fe20008010806 */
[----:B------:R-:W2:Y:S01]  /*2730*/  MUFU.EX2 R34, R34 ;  /* 0x0000002200227308 */ /* 0x000ea20000000800 */
[----:B---3--:R-:W-:Y:S01]  /*2740*/  FADD.FTZ R10, R30, R5 ;  /* 0x000000051e0a7221 */ /* 0x008fe20000010000 */
[----:B------:R-:W-:-:S02]  /*2750*/  @!P1 VIADD R5, R9, 0x22840 ;  /* 0x0002284009059836 */ /* 0x000fc40000000000 */
[----:B------:R-:W-:Y:S01]  /*2760*/  FADD.FTZ R15, R45, R12 ;  /* 0x0000000c2d0f7221 */ /* 0x000fe20000010000 */
[----:B------:R-:W-:Y:S02]  /*2770*/  F2FP.F16.F32.PACK_AB R168, R57, R56 ;  /* 0x0000003839a8723e */ /* 0x000fe400000000ff */
[----:B------:R-:W-:Y:S01]  /*2780*/  F2FP.F16.F32.PACK_AB R153, R27, R26 ;  /* 0x0000001a1b99723e */ /* 0x000fe200000000ff */
[----:B------:R-:W-:Y:S01]  /*2790*/  FADD.FTZ R12, R48, R15 ;  /* 0x0000000f300c7221 */ /* 0x000fe20000010000 */
[----:B------:R-:W3:Y:S01]  /*27a0*/  MUFU.EX2 R35, R35 ;  /* 0x0000002300237308 */ /* 0x000ee20000000800 */
[C---:B----4-:R-:W-:Y:S01]  /*27b0*/  FADD.FTZ R13, R31.reuse, R10 ;  /* 0x0000000a1f0d7221 */ /* 0x050fe20000010000 */
[----:B------:R-:W-:Y:S02]  /*27c0*/  @!P1 PRMT R5, RZ, 0x654, R5 ;  /* 0x00000654ff059816 */ /* 0x000fe40000000005 */
[----:B------:R-:W-:Y:S02]  /*27d0*/  F2FP.F16.F32.PACK_AB R155, R31, R30 ;  /* 0x0000001e1f9b723e */ /* 0x000fe400000000ff */
[----:B------:R4:W-:Y:S02]  /*27e0*/  @!P1 SYNCS.ARRIVE.TRANS64.RED.A1T0 RZ, [R5+URZ], RZ ;  /* 0x000000ff05ff99a7 */ /* 0x0009e4000810043f */
[----:B------:R-:W5:Y:S01]  /*27f0*/  MUFU.EX2 R38, R38 ;  /* 0x0000002600267308 */ /* 0x000f620000000800 */
[----:B--2---:R-:W-:-:S07]  /*2800*/  FADD.FTZ R10, R34, R13 ;  /* 0x0000000d220a7221 */ /* 0x004fce0000010000 */
[----:B------:R-:W2:Y:S01]  /*2810*/  MUFU.EX2 R39, R39 ;  /* 0x0000002700277308 */ /* 0x000ea20000000800 */
[C---:B---3--:R-:W-:Y:S01]  /*2820*/  FADD.FTZ R13, R35.reuse, R10 ;  /* 0x0000000a230d7221 */ /* 0x048fe20000010000 */
[----:B------:R-:W-:-:S06]  /*2830*/  F2FP.F16.F32.PACK_AB R157, R35, R34 ;  /* 0x00000022239d723e */ /* 0x000fcc00000000ff */
[----:B------:R-:W3:Y:S01]  /*2840*/  MUFU.EX2 R42, R42 ;  /* 0x0000002a002a7308 */ /* 0x000ee20000000800 */
[----:B-----5:R-:W-:-:S07]  /*2850*/  FADD.FTZ R10, R38, R13 ;  /* 0x0000000d260a7221 */ /* 0x020fce0000010000 */
[----:B------:R-:W4:Y:S01]  /*2860*/  MUFU.EX2 R43, R43 ;  /* 0x0000002b002b7308 */ /* 0x000f220000000800 */
[C---:B--2---:R-:W-:Y:S01]  /*2870*/  FADD.FTZ R13, R39.reuse, R10 ;  /* 0x0000000a270d7221 */ /* 0x044fe20000010000 */
[----:B------:R-:W-:-:S06]  /*2880*/  F2FP.F16.F32.PACK_AB R159, R39, R38 ;  /* 0x00000026279f723e */ /* 0x000fcc00000000ff */
[----:B------:R-:W2:Y:S01]  /*2890*/  MUFU.EX2 R46, R46 ;  /* 0x0000002e002e7308 */ /* 0x000ea20000000800 */
[----:B---3--:R-:W-:Y:S01]  /*28a0*/  FADD.FTZ R10, R42, R13 ;  /* 0x0000000d2a0a7221 */ /* 0x008fe20000010000 */
[----:B------:R-:W-:-:S04]  /*28b0*/  FADD.FTZ R13, R49, R12 ;  /* 0x0000000c310d7221 */ /* 0x000fc80000010000 */
[----:B------:R-:W-:Y:S02]  /*28c0*/  FADD.FTZ R12, R52, R13 ;  /* 0x0000000d340c7221 */ /* 0x000fe40000010000 */
[----:B------:R-:W3:Y:S01]  /*28d0*/  MUFU.EX2 R47, R47 ;  /* 0x0000002f002f7308 */ /* 0x000ee20000000800 */
[----:B----4-:R-:W-:Y:S01]  /*28e0*/  FADD.FTZ R5, R43, R10 ;  /* 0x0000000a2b057221 */ /* 0x010fe20000010000 */
[----:B------:R-:W-:Y:S01]  /*28f0*/  FADD.FTZ R13, R53, R12 ;  /* 0x0000000c350d7221 */ /* 0x000fe20000010000 */
[----:B------:R-:W-:-:S03]  /*2900*/  F2FP.F16.F32.PACK_AB R161, R43, R42 ;  /* 0x0000002a2ba1723e */ /* 0x000fc600000000ff */
[----:B------:R-:W-:Y:S02]  /*2910*/  FADD.FTZ R12, R56, R13 ;  /* 0x0000000d380c7221 */ /* 0x000fe40000010000 */
[----:B------:R-:W4:Y:S01]  /*2920*/  MUFU.EX2 R50, R50 ;  /* 0x0000003200327308 */ /* 0x000f220000000800 */
[----:B--2---:R-:W-:Y:S01]  /*2930*/  FADD.FTZ R10, R46, R5 ;  /* 0x000000052e0a7221 */ /* 0x004fe20000010000 */
[----:B------:R-:W-:-:S04]  /*2940*/  FADD.FTZ R13, R57, R12 ;  /* 0x0000000c390d7221 */ /* 0x000fc80000010000 */
[----:B------:R-:W-:Y:S02]  /*2950*/  FADD.FTZ R12, R60, R13 ;  /* 0x0000000d3c0c7221 */ /* 0x000fe40000010000 */
[----:B------:R-:W2:Y:S01]  /*2960*/  MUFU.EX2 R51, R51 ;  /* 0x0000003300337308 */ /* 0x000ea20000000800 */
[C---:B---3--:R-:W-:Y:S01]  /*2970*/  FADD.FTZ R5, R47.reuse, R10 ;  /* 0x0000000a2f057221 */ /* 0x048fe20000010000 */
[----:B------:R-:W-:-:S06]  /*2980*/  F2FP.F16.F32.PACK_AB R163, R47, R46 ;  /* 0x0000002e2fa3723e */ /* 0x000fcc00000000ff */
[----:B------:R-:W3:Y:S01]  /*2990*/  MUFU.EX2 R54, R54 ;  /* 0x0000003600367308 */ /* 0x000ee20000000800 */
[----:B----4-:R-:W-:-:S07]  /*29a0*/  FADD.FTZ R10, R50, R5 ;  /* 0x00000005320a7221 */ /* 0x010fce0000010000 */
[----:B------:R-:W4:Y:S01]  /*29b0*/  MUFU.EX2 R55, R55 ;  /* 0x0000003700377308 */ /* 0x000f220000000800 */
[C---:B--2---:R-:W-:Y:S01]  /*29c0*/  FADD.FTZ R5, R51.reuse, R10 ;  /* 0x0000000a33057221 */ /* 0x044fe20000010000 */
[----:B------:R-:W-:-:S06]  /*29d0*/  F2FP.F16.F32.PACK_AB R165, R51, R50 ;  /* 0x0000003233a5723e */ /* 0x000fcc00000000ff */
[----:B------:R-:W2:Y:S01]  /*29e0*/  MUFU.EX2 R61, R61 ;  /* 0x0000003d003d7308 */ /* 0x000ea20000000800 */
[----:B---3--:R-:W-:-:S07]  /*29f0*/  FADD.FTZ R10, R54, R5 ;  /* 0x00000005360a7221 */ /* 0x008fce0000010000 */
[----:B------:R-:W3:Y:S01]  /*2a00*/  MUFU.EX2 R58, R58 ;  /* 0x0000003a003a7308 */ /* 0x000ee20000000800 */
[C---:B----4-:R-:W-:Y:S01]  /*2a10*/  FADD.FTZ R5, R55.reuse, R10 ;  /* 0x0000000a37057221 */ /* 0x050fe20000010000 */
[----:B------:R-:W-:-:S06]  /*2a20*/  F2FP.F16.F32.PACK_AB R167, R55, R54 ;  /* 0x0000003637a7723e */ /* 0x000fcc00000000ff */
[----:B------:R-:W4:Y:S01]  /*2a30*/  MUFU.EX2 R64, R64 ;  /* 0x0000004000407308 */ /* 0x000f220000000800 */
[C---:B--2---:R-:W-:Y:S01]  /*2a40*/  FADD.FTZ R13, R61.reuse, R12 ;  /* 0x0000000c3d0d7221 */ /* 0x044fe20000010000 */
[----:B------:R-:W-:-:S06]  /*2a50*/  F2FP.F16.F32.PACK_AB R170, R61, R60 ;  /* 0x0000003c3daa723e */ /* 0x000fcc00000000ff */
[----:B------:R-:W2:Y:S01]  /*2a60*/  MUFU.EX2 R59, R59 ;  /* 0x0000003b003b7308 */ /* 0x000ea20000000800 */
[----:B---3--:R-:W-:-:S07]  /*2a70*/  FADD.FTZ R10, R58, R5 ;  /* 0x000000053a0a7221 */ /* 0x008fce0000010000 */
[----:B------:R-:W3:Y:S01]  /*2a80*/  MUFU.EX2 R65, R65 ;  /* 0x0000004100417308 */ /* 0x000ee20000000800 */
[----:B----4-:R-:W-:-:S07]  /*2a90*/  FADD.FTZ R12, R64, R13 ;  /* 0x0000000d400c7221 */ /* 0x010fce0000010000 */
[----:B------:R-:W4:Y:S01]  /*2aa0*/  MUFU.EX2 R62, R62 ;  /* 0x0000003e003e7308 */ /* 0x000f220000000800 */
[C---:B--2---:R-:W-:Y:S01]  /*2ab0*/  FADD.FTZ R5, R59.reuse, R10 ;  /* 0x0000000a3b057221 */ /* 0x044fe20000010000 */
[----:B------:R-:W-:-:S06]  /*2ac0*/  F2FP.F16.F32.PACK_AB R169, R59, R58 ;  /* 0x0000003a3ba9723e */ /* 0x000fcc00000000ff */
[----:B------:R-:W2:Y:S01]  /*2ad0*/  MUFU.EX2 R68, R68 ;  /* 0x0000004400447308 */ /* 0x000ea20000000800 */
[C---:B---3--:R-:W-:Y:S01]  /*2ae0*/  FADD.FTZ R13, R65.reuse, R12 ;  /* 0x0000000c410d7221 */ /* 0x048fe20000010000 */
[----:B------:R-:W-:-:S06]  /*2af0*/  F2FP.F16.F32.PACK_AB R172, R65, R64 ;  /* 0x0000004041ac723e */ /* 0x000fcc00000000ff */
[----:B------:R-:W3:Y:S01]  /*2b00*/  MUFU.EX2 R63, R63 ;  /* 0x0000003f003f7308 */ /* 0x000ee20000000800 */
[----:B----4-:R-:W-:-:S07]  /*2b10*/  FADD.FTZ R10, R62, R5 ;  /* 0x000000053e0a7221 */ /* 0x010fce0000010000 */
[----:B------:R-:W4:Y:S01]  /*2b20*/  MUFU.EX2 R66, R66 ;  /* 0x0000004200427308 */ /* 0x000f220000000800 */
[----:B--2---:R-:W-:Y:S01]  /*2b30*/  FADD.FTZ R12, R68, R13 ;  /* 0x0000000d440c7221 */ /* 0x004fe20000010000 */
[----:B------:R-:W-:-:S03]  /*2b40*/  F2FP.F16.F32.PACK_AB R174, R11, R68 ;  /* 0x000000440bae723e */ /* 0x000fc600000000ff */
[----:B------:R-:W-:-:S03]  /*2b50*/  FADD.FTZ R5, R11, R12 ;  /* 0x0000000c0b057221 */ /* 0x000fc60000010000 */
[----:B------:R-:W2:Y:S01]  /*2b60*/  MUFU.EX2 R67, R67 ;  /* 0x0000004300437308 */ /* 0x000ea20000000800 */
[C---:B---3--:R-:W-:Y:S01]  /*2b70*/  FADD.FTZ R13, R63.reuse, R10 ;  /* 0x0000000a3f0d7221 */ /* 0x048fe20000010000 */
[----:B------:R-:W-:-:S06]  /*2b80*/  F2FP.F16.F32.PACK_AB R171, R63, R62 ;  /* 0x0000003e3fab723e */ /* 0x000fcc00000000ff */
[----:B------:R-:W3:Y:S01]  /*2b90*/  MUFU.EX2 R70, R70 ;  /* 0x0000004600467308 */ /* 0x000ee20000000800 */
[----:B----4-:R-:W-:-:S07]  /*2ba0*/  FADD.FTZ R10, R66, R13 ;  /* 0x0000000d420a7221 */ /* 0x010fce0000010000 */
[----:B------:R3:W4:Y:S01]  /*2bb0*/  MUFU.EX2 R175, R6 ;  /* 0x0000000600af7308 */ /* 0x0007220000000800 */
[C---:B--2---:R-:W-:Y:S01]  /*2bc0*/  FADD.FTZ R11, R67.reuse, R10 ;  /* 0x0000000a430b7221 */ /* 0x044fe20000010000 */
[----:B------:R-:W-:-:S03]  /*2bd0*/  F2FP.F16.F32.PACK_AB R173, R67, R66 ;  /* 0x0000004243ad723e */ /* 0x000fc600000000ff */
[----:B---3--:R-:W-:-:S04]  /*2be0*/  FADD.FTZ R6, R70, R11 ;  /* 0x0000000b46067221 */ /* 0x008fc80000010000 */
[C---:B----4-:R-:W-:Y:S01]  /*2bf0*/  FADD.FTZ R6, R175.reuse, R6 ;  /* 0x00000006af067221 */ /* 0x050fe20000010000 */
[----:B------:R-:W-:Y:S01]  /*2c00*/  F2FP.F16.F32.PACK_AB R175, R175, R70 ;  /* 0x00000046afaf723e */ /* 0x000fe200000000ff */
[----:B0-----:R-:W-:Y:S06]  /*2c10*/  @!P0 BRA `(.L_x_8878) ;  /* 0x0000000000048947 */ /* 0x001fec0003800000 */
[----:B------:R-:W-:Y:S01]  /*2c20*/  BPT.TRAP 0x1 ;  /* 0x000000040000795c */ /* 0x000fe20000300000 */
.L_x_8878:
[----:B------:R0:W2:Y:S01]  /*2c30*/  SYNCS.PHASECHK.TRANS64.TRYWAIT P2, [UR38+0x22850], R8 ;  /* 0x02285008ff0075a7 */ /* 0x0000a20008040166 */
[----:B------:R-:W-:Y:S05]  /*2c40*/  @!P0 BRA `(.L_x_8879) ;  /* 0x0000000000048947 */ /* 0x000fea0003800000 */
[----:B------:R-:W-:Y:S01]  /*2c50*/  BPT.TRAP 0x1 ;  /* 0x000000040000795c */ /* 0x000fe20000300000 */
.L_x_8879:
[----:B--2---:R-:W-:Y:S05]  /*2c60*/  @P2 BRA `(.L_x_8880) ;  /* 0x0000000000082947 */ /* 0x004fea0003800000 */
[----:B------:R-:W2:Y:S02]  /*2c70*/  SYNCS.PHASECHK.TRANS64.TRYWAIT P2, [UR38+0x22850], R8 ;  /* 0x02285008ff0075a7 */ /* 0x000ea40008040166 */
[----:B--2---:R-:W-:Y:S05]  /*2c80*/  @!P2 BRA `(.L_x_8881) ;  /* 0x0000008800dca947 */ /* 0x004fea0003800000 */
.L_x_8880:
[----:B------:R3:W-:Y:S01]  /*2c90*/  BAR.SYNC.DEFER_BLOCKING R0, 0x100 ;  /* 0x000400000000751d */ /* 0x0007e20000010000 */
[----:B------:R-:W-:Y:S01]  /*2ca0*/  UIADD3 UR4, UR38, 0x400, URZ ;  /* 0x0000040026047890 */ /* 0x000fe2000fffe03f */
[----:B--2---:R-:W-:Y:S01]  /*2cb0*/  @!P1 VIADD R9, R9, 0x22860 ;  /* 0x0002286009099836 */ /* 0x004fe20000000000 */
[----:B------:R-:W-:Y:S02]  /*2cc0*/  UIADD3 UR40, UR40, -0x2, URZ ;  /* 0xfffffffe28287890 */ /* 0x000fe4000fffe03f */
[----:B------:R-:W-:Y:S01]  /*2cd0*/  USHF.R.U32.HI UR4, URZ, 0x4, UR4 ;  /* 0x000000043f047899 */ /* 0x000fe20008011604 */
[----:B------:R-:W-:Y:S01]  /*2ce0*/  UMOV UR11, 0x40000040 ;  /* 0x40000040000b7882 */ /* 0x000fe20000000000 */
[----:B------:R-:W-:Y:S01]  /*2cf0*/  UISETP.GE.AND UP0, UPT, UR40, UR37, UPT ;  /* 0x000000252800728c */ /* 0x000fe2000bf06270 */
[----:B------:R-:W-:Y:S01]  /*2d00*/  @!P1 PRMT R9, RZ, 0x654, R9 ;  /* 0x00000654ff099816 */ /* 0x000fe20000000009 */
[----:B------:R-:W-:-:S04]  /*2d10*/  ULOP3.LUT UR4, UR4, 0x3fff, URZ, 0xc0, !UPT ;  /* 0x00003fff04047892 */ /* 0x000fc8000f8ec03f */
[----:B------:R-:W-:Y:S01]  /*2d20*/  ULOP3.LUT UR24, UR4, 0x3000000, URZ, 0xfc, !UPT ;  /* 0x0300000004187892 */ /* 0x000fe2000f8efc3f */
[----:B------:R-:W-:-:S03]  /*2d30*/  PLOP3.LUT P2, PT, PT, PT, UP0, 0x80, 0x0 ;  /* 0x000000000000781c */ /* 0x000fc60003f4f008 */
[----:B------:R-:W-:-:S03]  /*2d40*/  UIADD3 UR4, UR24, 0x80, URZ ;  /* 0x0000008018047890 */ /* 0x000fc6000fffe03f */
[----:B------:R-:W-:Y:S01]  /*2d50*/  UMOV UR10, UR24 ;  /* 0x00000018000a7c82 */ /* 0x000fe20008000000 */
[----:B------:R-:W-:-:S06]  /*2d60*/  WARPGROUP.ARRIVE ;  /* 0x00000000000079c5 */ /* 0x000fcc0000000000 */
[----:B------:R-:W-:Y:S01]  /*2d70*/  HGMMA.64x256x16.F32 R24, R152, gdesc[UR8].tnspB, RZ, !UPT, gsb0 ;  /* 0x43e0000898187df0 */ /* 0x000fe2000c0008ff */
        /* <DEDUP_REMOVED lines=35> */
[----:B------:R3:W-:Y:S01]  /*2fb0*/  @!P1 SYNCS.ARRIVE.TRANS64.RED.A1T0 RZ, [R9+URZ], RZ ;  /* 0x000000ff09ff99a7 */ /* 0x0007e2000810043f */
[----:B------:R-:W-:Y:S05]  /*2fc0*/  @!P2 BRA `(.L_x_8882) ;  /* 0x0000001c0044a947 */ /* 0x000fea0003800000 */
[----:B------:R-:W-:Y:S01]  /*2fd0*/  IMAD.MOV.U32 R13, RZ, RZ, R4 ;  /* 0x000000ffff0d7224 */ /* 0x000fe200078e0004 */
[----:B------:R-:W-:Y:S01]  /*2fe0*/  UMOV UR4, URZ ;  /* 0x0000003f00047c82 */ /* 0x000fe20008000000 */
[----:B01----:R-:W-:Y:S01]  /*2ff0*/  IMAD.MOV.U32 R8, RZ, RZ, R3 ;  /* 0x000000ffff087224 */ /* 0x003fe200078e0003 */
[----:B------:R-:W-:Y:S01]  /*3000*/  UMOV UR5, URZ ;  /* 0x0000003f00057c82 */ /* 0x000fe20008000000 */
[----:B------:R-:W-:-:S05]  /*3010*/  ULDC UR7, c[0x0][0x988] ;  /* 0x0002620000077ab9 */ /* 0x000fca0000000800 */
.L_x_8891:
        /* <DEDUP_REMOVED lines=8> */
[----:B--2---:R-:W-:Y:S11]  /*30a0*/  @!P0 BRA `(.L_x_8883) ;  /* 0x0000000000048947 */ /* 0x004ff60003800000 */
[----:B------:R-:W-:Y:S01]  /*30b0*/  BPT.TRAP 0x1 ;  /* 0x000000040000795c */ /* 0x000fe20000300000 */
.L_x_8883:
[----:B------:R-:W-:Y:S01]  /*30c0*/  IMAD.U32 R3, RZ, RZ, UR4 ;  /* 0x00000004ff037e24 */ /* 0x000fe2000f8e00ff */
[----:B------:R-:W-:-:S04]  /*30d0*/  ULEA UR26, UR5, UR38, 0x3 ;  /* 0x00000026051a7291 */ /* 0x000fc8000f8e183f */
[----:B------:R-:W-:-:S04]  /*30e0*/  SHF.L.U32 R3, R3, 0x1f, RZ ;  /* 0x0000001f03037819 */ /* 0x000fc800000006ff */
[----:B------:R-:W-:-:S13]  /*30f0*/  R2UR UR25, R3 ;  /* 0x00000000031972ca */ /* 0x000fda00000e0000 */
[----:B------:R-:W-:-:S04]  /*3100*/  IMAD.U32 R3, RZ, RZ, UR25 ;  /* 0x00000019ff037e24 */ /* 0x000fc8000f8e00ff */
[----:B------:R0:W1:Y:S01]  /*3110*/  SYNCS.PHASECHK.TRANS64.TRYWAIT P3, [UR26+0x22830], R3 ;  /* 0x02283003ff0075a7 */ /* 0x000062000806015a */
[----:B------:R-:W-:Y:S05]  /*3120*/  @!P0 BRA `(.L_x_8884) ;  /* 0x0000000000048947 */ /* 0x000fea0003800000 */
[----:B------:R-:W-:Y:S01]  /*3130*/  BPT.TRAP 0x1 ;  /* 0x000000040000795c */ /* 0x000fe20000300000 */
.L_x_8884:
[----:B-1----:R-:W-:Y:S05]  /*3140*/  @P3 BRA `(.L_x_8885) ;  /* 0x00000000000c3947 */ /* 0x002fea0003800000 */
[----:B0-----:R-:W-:-:S04]  /*3150*/  MOV R3, UR25 ;  /* 0x0000001900037c02 */ /* 0x001fc80008000f00 */
[----:B------:R-:W0:Y:S02]  /*3160*/  SYNCS.PHASECHK.TRANS64.TRYWAIT P3, [UR26+0x22830], R3 ;  /* 0x02283003ff0075a7 */ /* 0x000e24000806015a */
[----:B0-----:R-:W-:Y:S05]  /*3170*/  @!P3 BRA `(.L_x_8886) ;  /* 0x0000008400b4b947 */ /* 0x001fea0003800000 */
.L_x_8885:
[----:B------:R-:W-:Y:S01]  /*3180*/  UIMAD UR10, UR5, 0x300, UR6 ;  /* 0x00000300050a78a4 */ /* 0x000fe2000f8e0206 */
[----:B------:R-:W-:Y:S01]  /*3190*/  WARPGROUP.ARRIVE ;  /* 0x00000000000079c5 */ /* 0x000fe20000000000 */
[----:B------:R-:W-:Y:S01]  /*31a0*/  UMOV UR11, 0x40000040 ;  /* 0x40000040000b7882 */ /* 0x000fe20000000000 */
[----:B------:R-:W-:Y:S01]  /*31b0*/  UMOV UR15, 0x40000040 ;  /* 0x40000040000f7882 */ /* 0x000fe20000000000 */
[----:B------:R-:W-:Y:S02]  /*31c0*/  UIADD3 UR14, UR10, 0x2, URZ ;  /* 0x000000020a0e7890 */ /* 0x000fe4000fffe03f */
[----:B------:R-:W-:Y:S01]  /*31d0*/  UIADD3 UR18, UR10, 0x4, URZ ;  /* 0x000000040a127890 */ /* 0x000fe2000fffe03f */
[----:B------:R-:W-:Y:S02]  /*31e0*/  UMOV UR19, 0x40000040 ;  /* 0x4000004000137882 */ /* 0x000fe40000000000 */
[----:B------:R-:W-:Y:S01]  /*31f0*/  HGMMA.64x96x16.F32 R152, gdesc[UR8], RZ, !UPT, gsb0 ;  /* 0x01600000089879f0 */ /* 0x000fe2000c0008ff */
[----:B------:R-:W-:Y:S01]  /*3200*/  UIADD3 UR22, UR10, 0x6, URZ ;  /* 0x000000060a167890 */ /* 0x000fe2000fffe03f */
[----:B------:R-:W-:Y:S01]  /*3210*/  UMOV UR23, 0x40000040 ;  /* 0x4000004000177882 */ /* 0x000fe20000000000 */
        /* <DEDUP_REMOVED lines=10> */
[----:B0-----:R-:W-:-:S04]  /*32c0*/  FMNMX.FTZ R4, R152, R8, !PT ;  /* 0x0000000898047209 */ /* 0x001fc80007810000 */
        /* <DEDUP_REMOVED lines=22> */
[----:B---3--:R-:W-:-:S05]  /*3430*/  FMNMX.FTZ R9, R197, R4, !PT ;  /* 0x00000004c5097209 */ /* 0x008fca0007810000 */
[----:B------:R-:W0:Y:S02]  /*3440*/  SHFL.BFLY PT, R4, R9, 0x2, 0x1f ;  /* 0x0c401f0009047f89 */ /* 0x000e2400000e0000 */
[----:B0-----:R-:W-:-:S05]  /*3450*/  FMNMX.FTZ R10, R9, R4, !PT ;  /* 0x00000004090a7209 */ /* 0x001fca0007810000 */
[----:B------:R-:W0:Y:S02]  /*3460*/  SHFL.BFLY PT, R3, R10, 0x1, 0x1f ;  /* 0x0c201f000a037f89 */ /* 0x000e2400000e0000 */
[----:B0-----:R-:W-:-:S05]  /*3470*/  FMNMX.FTZ R3, R10, R3, !PT ;  /* 0x000000030a037209 */ /* 0x001fca0007810000 */
[C---:B------:R-:W-:Y:S01]  /*3480*/  FADD.FTZ R4, -R3.reuse, R8 ;  /* 0x0000000803047221 */ /* 0x040fe20000010100 */
[----:B------:R-:W-:-:S03]  /*3490*/  FMUL.FTZ R7, R3, UR7 ;  /* 0x0000000703077c20 */ /* 0x000fc60008410000 */
[----:B------:R-:W-:Y:S01]  /*34a0*/  FMUL.FTZ R8, R4, UR7 ;  /* 0x0000000704087c20 */ /* 0x000fe20008410000 */
[----:B------:R-:W-:Y:S01]  /*34b0*/  FMNMX.FTZ R4, R154, R13, !PT ;  /* 0x0000000d9a047209 */ /* 0x000fe20007810000 */
[--C-:B------:R-:W-:Y:S01]  /*34c0*/  FFMA.FTZ R12, R152, UR7, -R7.reuse ;  /* 0x00000007980c7c23 */ /* 0x100fe20008010807 */
[--C-:B------:R-:W-:Y:S01]  /*34d0*/  FFMA.FTZ R10, R156, UR7, -R7.reuse ;  /* 0x000000079c0a7c23 */ /* 0x100fe20008010807 */
[--C-:B------:R-:W-:Y:S01]  /*34e0*/  FFMA.FTZ R156, R160, UR7, -R7.reuse ;  /* 0x00000007a09c7c23 */ /* 0x100fe20008010807 */
[----:B------:R-:W-:Y:S01]  /*34f0*/  FMNMX.FTZ R11, R155, R4, !PT ;  /* 0x000000049b0b7209 */ /* 0x000fe20007810000 */
[----:B------:R0:W-:Y:S01]  /*3500*/  MUFU.EX2 R9, R12 ;  /* 0x0000000c00097308 */ /* 0x0001e20000000800 */
        /* <DEDUP_REMOVED lines=8> */
[--C-:B0-----:R-:W-:Y:S01]  /*3590*/  FFMA.FTZ R12, R164, UR7, -R7.reuse ;  /* 0x00000007a40c7c23 */ /* 0x101fe20008010807 */
        /* <DEDUP_REMOVED lines=8> */
[----:B------:R-:W0:Y:S01]  /*3620*/  MUFU.EX2 R8, R8 ;  /* 0x0000000800087308 */ /* 0x000e220000000800 */
[----:B------:R-:W-:Y:S01]  /*3630*/  FMNMX.FTZ R4, R166, R11, !PT ;  /* 0x0000000ba6047209 */ /* 0x000fe20007810000 */
[----:B------:R-:W-:-:S03]  /*3640*/  FFMA.FTZ R11, R157, UR7, -R7 ;  /* 0x000000079d0b7c23 */ /* 0x000fc60008010807 */
[----:B------:R-:W-:-:S03]  /*3650*/  FMNMX.FTZ R15, R167, R4, !PT ;  /* 0x00000004a70f7209 */ /* 0x000fc60007810000 */
[----:B------:R-:W1:Y:S01]  /*3660*/  MUFU.EX2 R152, R152 ;  /* 0x0000009800987308 */ /* 0x000e620000000800 */
[----:B------:R-:W-:-:S04]  /*3670*/  FMNMX.FTZ R4, R170, R15, !PT ;  /* 0x0000000faa047209 */ /* 0x000fc80007810000 */
[----:B------:R-:W-:-:S03]  /*3680*/  FMNMX.FTZ R15, R171, R4, !PT ;  /* 0x00000004ab0f7209 */ /* 0x000fc60007810000 */
[----:B------:R-:W-:Y:S01]  /*3690*/  MUFU.EX2 R10, R10 ;  /* 0x0000000a000a7308 */ /* 0x000fe20000000800 */
[----:B------:R-:W-:Y:S01]  /*36a0*/  FMNMX.FTZ R4, R174, R15, !PT ;  /* 0x0000000fae047209 */ /* 0x000fe20007810000 */
[--C-:B------:R-:W-:Y:S01]  /*36b0*/  FFMA.FTZ R15, R161, UR7, -R7.reuse ;  /* 0x00000007a10f7c23 */ /* 0x100fe20008010807 */
[----:B------:R-:W-:Y:S01]  /*36c0*/  FFMA.FTZ R161, R189, UR7, -R7 ;  /* 0x00000007bda17c23 */ /* 0x000fe20008010807 */
[----:B0-----:R-:W-:Y:S01]  /*36d0*/  FFMA.FTZ R5, R8, R5, R9 ;  /* 0x0000000508057223 */ /* 0x001fe20000010009 */
[----:B------:R-:W-:Y:S01]  /*36e0*/  FMNMX.FTZ R17, R175, R4, !PT ;  /* 0x00000004af117209 */ /* 0x000fe20007810000 */
[-C--:B------:R-:W-:Y:S01]  /*36f0*/  FMUL.FTZ R24, R24, R8.reuse ;  /* 0x0000000818187220 */ /* 0x080fe20000410000 */
[-C--:B------:R-:W-:Y:S01]  /*3700*/  FMUL.FTZ R25, R25, R8.reuse ;  /* 0x0000000819197220 */ /* 0x080fe20000410000 */
[----:B------:R-:W-:Y:S01]  /*3710*/  MUFU.EX2 R11, R11 ;  /* 0x0000000b000b7308 */ /* 0x000fe20000000800 */
[----:B------:R-:W-:Y:S01]  /*3720*/  FMNMX.FTZ R4, R178, R17, !PT ;  /* 0x00000011b2047209 */ /* 0x000fe20007810000 */
[C---:B-1----:R-:W-:Y:S01]  /*3730*/  FADD.FTZ R5, R152.reuse, R5 ;  /* 0x0000000598057221 */ /* 0x042fe20000010000 */
[----:B------:R-:W-:Y:S01]  /*3740*/  F2FP.F16.F32.PACK_AB R152, R152, R9 ;  /* 0x000000099898723e */ /* 0x000fe200000000ff */
[----:B------:R-:W-:Y:S01]  /*3750*/  FMUL.FTZ R28, R28, R8 ;  /* 0x000000081c1c7220 */ /* 0x000fe20000410000 */
[----:B------:R-:W-:Y:S01]  /*3760*/  FMNMX.FTZ R17, R179, R4, !PT ;  /* 0x00000004b3117209 */ /* 0x000fe20007810000 */
[-C--:B------:R-:W-:Y:S01]  /*3770*/  FMUL.FTZ R29, R29, R8.reuse ;  /* 0x000000081d1d7220 */ /* 0x080fe20000410000 */
[-C--:B------:R-:W-:Y:S01]  /*3780*/  FMUL.FTZ R32, R32, R8.reuse ;  /* 0x0000000820207220 */ /* 0x080fe20000410000 */
[----:B------:R-:W-:Y:S01]  /*3790*/  MUFU.EX2 R156, R156 ;  /* 0x0000009c009c7308 */ /* 0x000fe20000000800 */
[----:B------:R-:W-:Y:S01]  /*37a0*/  FMNMX.FTZ R4, R182, R17, !PT ;  /* 0x00000011b6047209 */ /* 0x000fe20007810000 */
[--C-:B------:R-:W-:Y:S01]  /*37b0*/  FFMA.FTZ R17, R165, UR7, -R7.reuse ;  /* 0x00000007a5117c23 */ /* 0x100fe20008010807 */
[--C-:B------:R-:W-:Y:S01]  /*37c0*/  FFMA.FTZ R165, R193, UR7, -R7.reuse ;  /* 0x00000007c1a57c23 */ /* 0x100fe20008010807 */
[----:B------:R-:W-:Y:S01]  /*37d0*/  FMUL.FTZ R33, R33, R8 ;  /* 0x0000000821217220 */ /* 0x000fe20000410000 */
[----:B------:R-:W-:Y:S01]  /*37e0*/  FMNMX.FTZ R19, R183, R4, !PT ;  /* 0x00000004b7137209 */ /* 0x000fe20007810000 */
[-C--:B------:R-:W-:Y:S01]  /*37f0*/  FMUL.FTZ R36, R36, R8.reuse ;  /* 0x0000000824247220 */ /* 0x080fe20000410000 */
[-C--:B------:R-:W-:Y:S01]  /*3800*/  FMUL.FTZ R37, R37, R8.reuse ;  /* 0x0000000825257220 */ /* 0x080fe20000410000 */
        /* <DEDUP_REMOVED lines=9> */
[----:B------:R-:W-:Y:S01]  /*38a0*/  FMNMX.FTZ R4, R190, R19, !PT ;  /* 0x00000013be047209 */ /* 0x000fe20007810000 */
[--C-:B------:R-:W-:Y:S01]  /*38b0*/  FFMA.FTZ R19, R169, UR7, -R7.reuse ;  /* 0x00000007a9137c23 */ /* 0x100fe20008010807 */
[-C--:B------:R-:W-:Y:S01]  /*38c0*/  FMUL.FTZ R49, R49, R8.reuse ;  /* 0x0000000831317220 */ /* 0x080fe20000410000 */
        /* <DEDUP_REMOVED lines=46> */
[----:B0-----:R-:W-:Y:S01]  /*3bb0*/  FMNMX.FTZ R20, R4, R157, !PT ;  /* 0x0000009d04147209 */ /* 0x001fe20007810000 */
[----:B------:R-:W-:Y:S01]  /*3bc0*/  FFMA.FTZ R157, R185, UR7, -R7 ;  /* 0x00000007b99d7c23 */ /* 0x000fe20008010807 */
        /* <DEDUP_REMOVED lines=21> */
[----:B0-----:R-:W-:-:S07]  /*3d20*/  FMNMX.FTZ R4, R20, R169, !PT ;  /* 0x000000a914047209 */ /* 0x001fce0007810000 */
[----:B------:R-:W-:Y:S01]  /*3d30*/  MUFU.EX2 R168, R168 ;  /* 0x000000a800a87308 */ /* 0x000fe20000000800 */
[C---:B------:R-:W-:Y:S01]  /*3d40*/  FMUL.FTZ R185, R4.reuse, UR7 ;  /* 0x0000000704b97c20 */ /* 0x040fe20008410000 */
[----:B------:R-:W-:-:S03]  /*3d50*/  FADD.FTZ R7, -R4, R13 ;  /* 0x0000000d04077221 */ /* 0x000fc60000010100 */
[--C-:B------:R-:W-:Y:S01]  /*3d60*/  FFMA.FTZ R22, R154, UR7, -R185.reuse ;  /* 0x000000079a167c23 */ /* 0x100fe200080108b9 */
[----:B------:R-:W-:Y:S01]  /*3d70*/  FMUL.FTZ R7, R7, UR7 ;  /* 0x0000000707077c20 */ /* 0x000fe20008410000 */
[--C-:B------:R-:W-:Y:S01]  /*3d80*/  FFMA.FTZ R155, R155, UR7, -R185.reuse ;  /* 0x000000079b9b7c23 */ /* 0x100fe200080108b9 */
[--C-:B------:R-:W-:Y:S01]  /*3d90*/  FFMA.FTZ R173, R158, UR7, -R185.reuse ;  /* 0x000000079ead7c23 */ /* 0x100fe200080108b9 */
[--C-:B------:R-:W-:Y:S01]  /*3da0*/  FFMA.FTZ R176, R159, UR7, -R185.reuse ;  /* 0x000000079fb07c23 */ /* 0x100fe200080108b9 */
[----:B------:R0:W-:Y:S01]  /*3db0*/  MUFU.EX2 R169, R7 ;  /* 0x0000000700a97308 */ /* 0x0001e20000000800 */
[--C-:B------:R-:W-:Y:S01]  /*3dc0*/  FFMA.FTZ R192, R175, UR7, -R185.reuse ;  /* 0x00000007afc07c23 */ /* 0x100fe200080108b9 */
[--C-:B------:R-:W-:Y:S01]  /*3dd0*/  FFMA.FTZ R175, R178, UR7, -R185.reuse ;  /* 0x00000007b2af7c23 */ /* 0x100fe200080108b9 */
[--C-:B------:R-:W-:Y:S01]  /*3de0*/  FFMA.FTZ R159, R162, UR7, -R185.reuse ;  /* 0x00000007a29f7c23 */ /* 0x100fe200080108b9 */
[----:B------:R-:W-:Y:S01]  /*3df0*/  FFMA.FTZ R178, R179, UR7, -R185 ;  /* 0x00000007b3b27c23 */ /* 0x000fe200080108b9 */
[----:B------:R-:W-:-:S02]  /*3e00*/  IMAD.U32 R179, RZ, RZ, UR26 ;  /* 0x0000001affb37e24 */ /* 0x000fc4000f8e00ff */
[--C-:B------:R-:W-:Y:S01]  /*3e10*/  FFMA.FTZ R180, R163, UR7, -R185.reuse ;  /* 0x00000007a3b47c23 */ /* 0x100fe200080108b9 */
[--C-:B------:R-:W-:Y:S01]  /*3e20*/  FFMA.FTZ R163, R166, UR7, -R185.reuse ;  /* 0x00000007a6a37c23 */ /* 0x100fe200080108b9 */
[----:B------:R-:W1:Y:S01]  /*3e30*/  MUFU.EX2 R22, R22 ;  /* 0x0000001600167308 */ /* 0x000e620000000800 */
[----:B------:R-:W-:Y:S01]  /*3e40*/  @!P1 VIADD R154, R179, 0x22840 ;  /* 0x00022840b39a9836 */ /* 0x000fe20000000000 */
[----:B0-----:R-:W-:Y:S01]  /*3e50*/  IADD3 R7, -R2, 0xb, RZ ;  /* 0x0000000b02077810 */ /* 0x001fe20007ffe1ff */
[--C-:B------:R-:W-:Y:S01]  /*3e60*/  FFMA.FTZ R184, R167, UR7, -R185.reuse ;  /* 0x00000007a7b87c23 */ /* 0x100fe200080108b9 */
[--C-:B------:R-:W-:Y:S01]  /*3e70*/  FFMA.FTZ R167, R170, UR7, -R185.reuse ;  /* 0x00000007aaa77c23 */ /* 0x100fe200080108b9 */
[--C-:B------:R-:W-:Y:S01]  /*3e80*/  FFMA.FTZ R188, R171, UR7, -R185.reuse ;  /* 0x00000007abbc7c23 */ /* 0x100fe200080108b9 */
[----:B------:R-:W-:Y:S01]  /*3e90*/  @!P1 PRMT R154, RZ, 0x654, R154 ;  /* 0x00000654ff9a9816 */ /* 0x000fe2000000009a */
[----:B------:R0:W-:Y:S06]  /*3ea0*/  BAR.ARV R7, 0x100 ;  /* 0x000400070000751d */ /* 0x0001ec0000002000 */
[----:B------:R-:W2:Y:S01]  /*3eb0*/  MUFU.EX2 R155, R155 ;  /* 0x0000009b009b7308 */ /* 0x000ea20000000800 */
[----:B------:R3:W-:Y:S01]  /*3ec0*/  @!P1 SYNCS.ARRIVE.TRANS64.RED.A1T0 RZ, [R154+URZ], RZ ;  /* 0x000000ff9aff99a7 */ /* 0x0007e2000810043f */
[--C-:B------:R-:W-:Y:S01]  /*3ed0*/  FFMA.FTZ R171, R174, UR7, -R185.reuse ;  /* 0x00000007aeab7c23 */ /* 0x100fe200080108b9 */
[--C-:B------:R-:W-:Y:S01]  /*3ee0*/  FFMA.FTZ R177, R182, UR7, -R185.reuse ;  /* 0x00000007b6b17c23 */ /* 0x100fe200080108b9 */
[----:B-1----:R-:W-:Y:S01]  /*3ef0*/  FFMA.FTZ R6, R169, R6, R22 ;  /* 0x00000006a9067223 */ /* 0x002fe20000010016 */
[--C-:B------:R-:W-:Y:S01]  /*3f00*/  FFMA.FTZ R182, R183, UR7, -R185.reuse ;  /* 0x00000007b7b67c23 */ /* 0x100fe200080108b9 */
[--C-:B------:R-:W-:Y:S01]  /*3f10*/  FFMA.FTZ R181, R186, UR7, -R185.reuse ;  /* 0x00000007bab57c23 */ /* 0x100fe200080108b9 */
[----:B------:R-:W-:Y:S01]  /*3f20*/  FFMA.FTZ R186, R187, UR7, -R185 ;  /* 0x00000007bbba7c23 */ /* 0x000fe200080108b9 */
[----:B------:R-:W1:Y:S01]  /*3f30*/  MUFU.EX2 R173, R173 ;  /* 0x000000ad00ad7308 */ /* 0x000e620000000800 */
[----:B---3--:R-:W-:Y:S01]  /*3f40*/  FADD.FTZ R154, R10, R5 ;  /* 0x000000050a9a7221 */ /* 0x008fe20000010000 */
[--C-:B------:R-:W-:Y:S01]  /*3f50*/  FFMA.FTZ R183, R190, UR7, -R185.reuse ;  /* 0x00000007beb77c23 */ /* 0x100fe200080108b9 */
[--C-:B------:R-:W-:Y:S01]  /*3f60*/  FFMA.FTZ R190, R191, UR7, -R185.reuse ;  /* 0x00000007bfbe7c23 */ /* 0x100fe200080108b9 */
[--C-:B------:R-:W-:Y:S01]  /*3f70*/  FFMA.FTZ R194, R194, UR7, -R185.reuse ;  /* 0x00000007c2c27c23 */ /* 0x100fe200080108b9 */
[----:B------:R-:W-:Y:S01]  /*3f80*/  FADD.FTZ R5, R11, R154 ;  /* 0x0000009a0b057221 */ /* 0x000fe20000010000 */
[--C-:B------:R-:W-:Y:S01]  /*3f90*/  FFMA.FTZ R195, R195, UR7, -R185.reuse ;  /* 0x00000007c3c37c23 */ /* 0x100fe200080108b9 */
[----:B------:R-:W-:Y:S01]  /*3fa0*/  FFMA.FTZ R198, R198, UR7, -R185 ;  /* 0x00000007c6c67c23 */ /* 0x000fe200080108b9 */
[----:B------:R-:W3:Y:S01]  /*3fb0*/  MUFU.EX2 R176, R176 ;  /* 0x000000b000b07308 */ /* 0x000ee20000000800 */
[----:B--2---:R-:W-:Y:S01]  /*3fc0*/  FADD.FTZ R6, R155, R6 ;  /* 0x000000069b067221 */ /* 0x004fe20000010000 */
[----:B------:R-:W-:Y:S01]  /*3fd0*/  FADD.FTZ R154, R156, R5 ;  /* 0x000000059c9a7221 */ /* 0x000fe20000010000 */
[----:B------:R-:W-:Y:S01]  /*3fe0*/  FFMA.FTZ R199, R199, UR7, -R185 ;  /* 0x00000007c7c77c23 */ /* 0x000fe200080108b9 */
[----:B------:R-:W-:Y:S01]  /*3ff0*/  F2FP.F16.F32.PACK_AB R166, R153, R16 ;  /* 0x0000001099a6723e */ /* 0x000fe200000000ff */
[-C--:B------:R-:W-:Y:S01]  /*4000*/  FMUL.FTZ R26, R26, R169.reuse ;  /* 0x000000a91a1a7220 */ /* 0x080fe20000410000 */
[----:B------:R-:W-:Y:S01]  /*4010*/  FADD.FTZ R5, R15, R154 ;  /* 0x0000009a0f057221 */ /* 0x000fe20000010000 */
[-C--:B------:R-:W-:Y:S01]  /*4020*/  FMUL.FTZ R27, R27, R169.reuse ;  /* 0x000000a91b1b7220 */ /* 0x080fe20000410000 */
[----:B------:R-:W2:Y:S01]  /*4030*/  MUFU.EX2 R159, R159 ;  /* 0x0000009f009f7308 */ /* 0x000ea20000000800 */
[----:B-1----:R-:W-:Y:S01]  /*4040*/  FADD.FTZ R9, R173, R6 ;  /* 0x00000006ad097221 */ /* 0x002fe20000010000 */
[----:B------:R-:W-:Y:S01]  /*4050*/  FADD.FTZ R154, R12, R5 ;  /* 0x000000050c9a7221 */ /* 0x000fe20000010000 */
[-C--:B------:R-:W-:Y:S01]  /*4060*/  FMUL.FTZ R30, R30, R169.reuse ;  /* 0x000000a91e1e7220 */ /* 0x080fe20000410000 */
[-C--:B------:R-:W-:Y:S01]  /*4070*/  FMUL.FTZ R31, R31, R169.reuse ;  /* 0x000000a91f1f7220 */ /* 0x080fe20000410000 */
[-C--:B------:R-:W-:Y:S01]  /*4080*/  FMUL.FTZ R34, R34, R169.reuse ;  /* 0x000000a922227220 */ /* 0x080fe20000410000 */
[----:B------:R-:W-:Y:S01]  /*4090*/  FADD.FTZ R5, R17, R154 ;  /* 0x0000009a11057221 */ /* 0x000fe20000010000 */
[-C--:B------:R-:W-:Y:S01]  /*40a0*/  FMUL.FTZ R35, R35, R169.reuse ;  /* 0x000000a923237220 */ /* 0x080fe20000410000 */
[----:B------:R-:W1:Y:S01]  /*40b0*/  MUFU.EX2 R180, R180 ;  /* 0x000000b400b47308 */ /* 0x000e620000000800 */
        /* <DEDUP_REMOVED lines=8> */
[----:B--2---:R-:W-:Y:S01]  /*4140*/  FADD.FTZ R9, R159, R6 ;  /* 0x000000069f097221 */ /* 0x004fe20000010000 */
[----:B------:R-:W-:Y:S01]  /*4150*/  FADD.FTZ R154, R14, R5 ;  /* 0x000000050e9a7221 */ /* 0x000fe20000010000 */
[-C--:B------:R-:W-:Y:S01]  /*4160*/  FMUL.FTZ R46, R46, R169.reuse ;  /* 0x000000a92e2e7220 */ /* 0x080fe20000410000 */
[-C--:B------:R-:W-:Y:S01]  /*4170*/  FMUL.FTZ R47, R47, R169.reuse ;  /* 0x000000a92f2f7220 */ /* 0x080fe20000410000 */
        /* <DEDUP_REMOVED lines=18> */
[----:B------:R-:W-:Y:S01]  /*42a0*/  F2FP.F16.F32.PACK_AB R153, R155, R22 ;  /* 0x000000169b99723e */ /* 0x000fe200000000ff */
[----:B------:R-:W3:Y:S01]  /*42b0*/  MUFU.EX2 R188, R188 ;  /* 0x000000bc00bc7308 */ /* 0x000ee20000000800 */
[----:B--2---:R-:W-:Y:S01]  /*42c0*/  FADD.FTZ R6, R184, R9 ;  /* 0x00000009b8067221 */ /* 0x004fe20000010000 */
[----:B------:R-:W-:Y:S01]  /*42d0*/  FADD.FTZ R154, R168, R5 ;  /* 0x00000005a89a7221 */ /* 0x000fe20000010000 */
        /* <DEDUP_REMOVED lines=56> */
[----:B------:R-:W-:Y:S01]  /*4660*/  FMUL.FTZ R151, R151, R169 ;  /* 0x000000a997977220 */ /* 0x000fe20000410000 */
[----:B------:R-:W-:-:S02]  /*4670*/  F2FP.F16.F32.PACK_AB R155, R176, R173 ;  /* 0x000000adb09b723e */ /* 0x000fc400000000ff */
[----:B------:R-:W-:Y:S02]  /*4680*/  F2FP.F16.F32.PACK_AB R156, R15, R156 ;  /* 0x0000009c0f9c723e */ /* 0x000fe400000000ff */
[----:B------:R-:W1:Y:S01]  /*4690*/  MUFU.EX2 R157, R157 ;  /* 0x0000009d009d7308 */ /* 0x000e620000000800 */
[----:B---3--:R-:W-:Y:S01]  /*46a0*/  FADD.FTZ R6, R182, R9 ;  /* 0x00000009b6067221 */ /* 0x008fe20000010000 */
[----:B------:R-:W-:Y:S02]  /*46b0*/  F2FP.F16.F32.PACK_AB R158, R17, R12 ;  /* 0x0000000c119e723e */ /* 0x000fe400000000ff */
[----:B------:R-:W-:Y:S02]  /*46c0*/  F2FP.F16.F32.PACK_AB R160, R19, R160 ;  /* 0x000000a013a0723e */ /* 0x000fe400000000ff */
[----:B------:R-:W-:Y:S02]  /*46d0*/  F2FP.F16.F32.PACK_AB R162, R21, R14 ;  /* 0x0000000e15a2723e */ /* 0x000fe400000000ff */
[----:B------:R-:W3:Y:S01]  /*46e0*/  MUFU.EX2 R186, R186 ;  /* 0x000000ba00ba7308 */ /* 0x000ee20000000800 */
[----:B--2---:R-:W-:Y:S01]  /*46f0*/  FADD.FTZ R9, R181, R6 ;  /* 0x00000006b5097221 */ /* 0x004fe20000010000 */
[----:B------:R-:W-:-:S06]  /*4700*/  F2FP.F16.F32.PACK_AB R164, R23, R164 ;  /* 0x000000a417a4723e */ /* 0x000fcc00000000ff */
[----:B------:R-:W2:Y:S01]  /*4710*/  MUFU.EX2 R18, R18 ;  /* 0x0000001200127308 */ /* 0x000ea20000000800 */
[C---:B-1----:R-:W-:Y:S01]  /*4720*/  FADD.FTZ R5, R157.reuse, R154 ;  /* 0x0000009a9d057221 */ /* 0x042fe20000010000 */
[----:B------:R-:W-:Y:S02]  /*4730*/  F2FP.F16.F32.PACK_AB R168, R157, R168 ;  /* 0x000000a89da8723e */ /* 0x000fe400000000ff */
[----:B------:R-:W-:Y:S02]  /*4740*/  F2FP.F16.F32.PACK_AB R157, R180, R159 ;  /* 0x0000009fb49d723e */ /* 0x000fe400000000ff */
[----:B------:R-:W-:Y:S02]  /*4750*/  F2FP.F16.F32.PACK_AB R159, R184, R163 ;  /* 0x000000a3b89f723e */ /* 0x000fe400000000ff */
[----:B------:R-:W1:Y:S01]  /*4760*/  MUFU.EX2 R183, R183 ;  /* 0x000000b700b77308 */ /* 0x000e620000000800 */
[----:B---3--:R-:W-:Y:S01]  /*4770*/  FADD.FTZ R6, R186, R9 ;  /* 0x00000009ba067221 */ /* 0x008fe20000010000 */
[----:B------:R-:W-:-:S02]  /*4780*/  F2FP.F16.F32.PACK_AB R163, R192, R171 ;  /* 0x000000abc0a3723e */ /* 0x000fc400000000ff */
[----:B------:R-:W-:-:S04]  /*4790*/  F2FP.F16.F32.PACK_AB R169, R186, R181 ;  /* 0x000000b5baa9723e */ /* 0x000fc800000000ff */
[----:B------:R-:W3:Y:S01]  /*47a0*/  MUFU.EX2 R161, R161 ;  /* 0x000000a100a17308 */ /* 0x000ee20000000800 */
[----:B--2---:R-:W-:-:S07]  /*47b0*/  FADD.FTZ R154, R18, R5 ;  /* 0x00000005129a7221 */ /* 0x004fce0000010000 */
[----:B------:R-:W2:Y:S01]  /*47c0*/  MUFU.EX2 R190, R190 ;  /* 0x000000be00be7308 */ /* 0x000ea20000000800 */
[----:B-1----:R-:W-:-:S07]  /*47d0*/  FADD.FTZ R9, R183, R6 ;  /* 0x00000006b7097221 */ /* 0x002fce0000010000 */
[----:B------:R-:W1:Y:S01]  /*47e0*/  MUFU.EX2 R172, R172 ;  /* 0x000000ac00ac7308 */ /* 0x000e620000000800 */
[----:B---3--:R-:W-:Y:S01]  /*47f0*/  FADD.FTZ R5, R161, R154 ;  /* 0x0000009aa1057221 */ /* 0x008fe20000010000 */
[----:B------:R-:W-:Y:S02]  /*4800*/  F2FP.F16.F32.PACK_AB R154, R11, R10 ;  /* 0x0000000a0b9a723e */ /* 0x000fe400000000ff */
[----:B------:R-:W-:Y:S02]  /*4810*/  F2FP.F16.F32.PACK_AB R170, R161, R18 ;  /* 0x00000012a1aa723e */ /* 0x000fe400000000ff */
[----:B------:R-:W-:Y:S02]  /*4820*/  F2FP.F16.F32.PACK_AB R161, R188, R167 ;  /* 0x000000a7bca1723e */ /* 0x000fe400000000ff */
[----:B------:R-:W3:Y:S01]  /*4830*/  MUFU.EX2 R185, R194 ;  /* 0x000000c200b97308 */ /* 0x000ee20000000800 */
[----:B--2---:R-:W-:Y:S01]  /*4840*/  FADD.FTZ R6, R190, R9 ;  /* 0x00000009be067221 */ /* 0x004fe20000010000 */
[----:B------:R-:W-:-:S02]  /*4850*/  F2FP.F16.F32.PACK_AB R167, R182, R177 ;  /* 0x000000b1b6a7723e */ /* 0x000fc400000000ff */
[----:B------:R-:W-:-:S04]  /*4860*/  F2FP.F16.F32.PACK_AB R171, R190, R183 ;  /* 0x000000b7beab723e */ /* 0x000fc800000000ff */
[----:B------:R-:W2:Y:S01]  /*4870*/  MUFU.EX2 R165, R165 ;  /* 0x000000a500a57308 */ /* 0x000ea20000000800 */
[----:B-1----:R-:W-:-:S07]  /*4880*/  FADD.FTZ R10, R172, R5 ;  /* 0x00000005ac0a7221 */ /* 0x002fce0000010000 */
[----:B------:R-:W1:Y:S01]  /*4890*/  MUFU.EX2 R8, R195 ;  /* 0x000000c300087308 */ /* 0x000e620000000800 */
[----:B---3--:R-:W-:-:S07]  /*48a0*/  FADD.FTZ R9, R185, R6 ;  /* 0x00000006b9097221 */ /* 0x008fce0000010000 */
[----:B------:R-:W3:Y:S01]  /*48b0*/  MUFU.EX2 R20, R196 ;  /* 0x000000c400147308 */ /* 0x000ee20000000800 */
[C---:B--2---:R-:W-:Y:S01]  /*48c0*/  FADD.FTZ R5, R165.reuse, R10 ;  /* 0x0000000aa5057221 */ /* 0x044fe20000010000 */
[----:B------:R-:W-:Y:S02]  /*48d0*/  F2FP.F16.F32.PACK_AB R172, R165, R172 ;  /* 0x000000aca5ac723e */ /* 0x000fe400000000ff */
[----:B------:R-:W-:-:S04]  /*48e0*/  F2FP.F16.F32.PACK_AB R165, R178, R175 ;  /* 0x000000afb2a5723e */ /* 0x000fc800000000ff */
[----:B------:R-:W2:Y:S01]  /*48f0*/  MUFU.EX2 R198, R198 ;  /* 0x000000c600c67308 */ /* 0x000ea20000000800 */
[C---:B-1----:R-:W-:Y:S01]  /*4900*/  FADD.FTZ R9, R8.reuse, R9 ;  /* 0x0000000908097221 */ /* 0x042fe20000010000 */
[----:B------:R-:W-:-:S06]  /*4910*/  F2FP.F16.F32.PACK_AB R173, R8, R185 ;  /* 0x000000b908ad723e */ /* 0x000fcc00000000ff */
[----:B------:R-:W1:Y:S01]  /*4920*/  MUFU.EX2 R13, R197 ;  /* 0x000000c5000d7308 */ /* 0x000e620000000800 */
[----:B---3--:R-:W-:-:S07]  /*4930*/  FADD.FTZ R10, R20, R5 ;  /* 0x00000005140a7221 */ /* 0x008fce0000010000 */
[----:B------:R-:W3:Y:S01]  /*4940*/  MUFU.EX2 R199, R199 ;  /* 0x000000c700c77308 */ /* 0x000ee20000000800 */
[----:B--2---:R-:W-:Y:S01]  /*4950*/  FADD.FTZ R6, R198, R9 ;  /* 0x00000009c6067221 */ /* 0x004fe20000010000 */
[C---:B-1----:R-:W-:Y:S01]  /*4960*/  FADD.FTZ R5, R13.reuse, R10 ;  /* 0x0000000a0d057221 */ /* 0x042fe20000010000 */
[----:B------:R-:W-:Y:S02]  /*4970*/  F2FP.F16.F32.PACK_AB R174, R13, R20 ;  /* 0x000000140dae723e */ /* 0x000fe400000000ff */
[C---:B---3--:R-:W-:Y:S01]  /*4980*/  FADD.FTZ R6, R199.reuse, R6 ;  /* 0x00000006c7067221 */ /* 0x048fe20000010000 */
[----:B------:R-:W-:Y:S01]  /*4990*/  F2FP.F16.F32.PACK_AB R175, R199, R198 ;  /* 0x000000c6c7af723e */ /* 0x000fe200000000ff */
[----:B0-----:R-:W-:Y:S06]  /*49a0*/  @!P0 BRA `(.L_x_8887) ;  /* 0x0000000000048947 */ /* 0x001fec0003800000 */
[----:B------:R-:W-:Y:S01]  /*49b0*/  BPT.TRAP 0x1 ;  /* 0x000000040000795c */ /* 0x000fe20000300000 */
.L_x_8887:
[----:B------:R-:W-:-:S04]  /*49c0*/  IMAD.U32 R8, RZ, RZ, UR25 ;  /* 0x00000019ff087e24 */ /* 0x000fc8000f8e00ff */
[----:B------:R0:W1:Y:S01]  /*49d0*/  SYNCS.PHASECHK.TRANS64.TRYWAIT P3, [UR26+0x22850], R8 ;  /* 0x02285008ff0075a7 */ /* 0x000062000806015a */
[----:B------:R-:W-:Y:S05]  /*49e0*/  @!P0 BRA `(.L_x_8888) ;  /* 0x0000000000048947 */ /* 0x000fea0003800000 */
[----:B------:R-:W-:Y:S01]  /*49f0*/  BPT.TRAP 0x1 ;  /* 0x000000040000795c */ /* 0x000fe20000300000 */
.L_x_8888:
[----:B-1----:R-:W-:Y:S05]  /*4a00*/  @P3 BRA `(.L_x_8889) ;  /* 0x00000000000c3947 */ /* 0x002fea0003800000 */
[----:B0-----:R-:W-:-:S04]  /*4a10*/  IMAD.U32 R8, RZ, RZ, UR25 ;  /* 0x00000019ff087e24 */ /* 0x001fc8000f8e00ff */
[----:B------:R-:W0:Y:S02]  /*4a20*/  SYNCS.PHASECHK.TRANS64.TRYWAIT P3, [UR26+0x22850], R8 ;  /* 0x02285008ff0075a7 */ /* 0x000e24000806015a */
[----:B0-----:R-:W-:Y:S05]  /*4a30*/  @!P3 BRA `(.L_x_8890) ;  /* 0x0000006c00a0b947 */ /* 0x001fea0003800000 */
.L_x_8889:
[----:B------:R2:W-:Y:S01]  /*4a40*/  BAR.SYNC.DEFER_BLOCKING R0, 0x100 ;  /* 0x000400000000751d */ /* 0x0005e20000010000 */
[----:B------:R-:W-:Y:S01]  /*4a50*/  UIMAD UR10, UR5, 0xc00, UR24 ;  /* 0x00000c00050a78a4 */ /* 0x000fe2000f8e0218 */
[----:B0-----:R-:W-:Y:S02]  /*4a60*/  @!P1 VIADD R179, R179, 0x22860 ;  /* 0x00022860b3b39836 */ /* 0x001fe40000000000 */
[----:B------:R-:W-:Y:S01]  /*4a70*/  IMAD.MOV.U32 R13, RZ, RZ, R4 ;  /* 0x000000ffff0d7224 */ /* 0x000fe200078e0004 */
[----:B------:R-:W-:Y:S01]  /*4a80*/  UIADD3 UR14, UR10, 0x80, URZ ;  /* 0x000000800a0e7890 */ /* 0x000fe2000fffe03f */
[----:B------:R-:W-:Y:S01]  /*4a90*/  IMAD.MOV.U32 R8, RZ, RZ, R3 ;  /* 0x000000ffff087224 */ /* 0x000fe200078e0003 */
[----:B------:R-:W-:Y:S01]  /*4aa0*/  UMOV UR11, 0x40000040 ;  /* 0x40000040000b7882 */ /* 0x000fe20000000000 */
[----:B------:R-:W-:Y:S01]  /*4ab0*/  UMOV UR15, 0x40000040 ;  /* 0x40000040000f7882 */ /* 0x000fe20000000000 */
[----:B------:R-:W-:Y:S01]  /*4ac0*/  @!P1 PRMT R179, RZ, 0x654, R179 ;  /* 0x00000654ffb39816 */ /* 0x000fe200000000b3 */
        /* <DEDUP_REMOVED lines=31> */
[----:B------:R2:W-:Y:S01]  /*4cc0*/  @!P1 SYNCS.ARRIVE.TRANS64.RED.A1T0 RZ, [R179+URZ], RZ ;  /* 0x000000ffb3ff99a7 */ /* 0x0005e2000810043f */
[----:B------:R-:W-:Y:S05]  /*4cd0*/  @P2 BRA `(.L_x_8891) ;  /* 0xffffffe000d02947 */ /* 0x000fea000383ffff */
.L_x_8882:
[----:B--23--:R-:W2:Y:S01]  /*4ce0*/  SHFL.BFLY PT, R0, R5, 0x2, 0x1f ;  /* 0x0c401f0005007f89 */ /* 0x00cea200000e0000 */
[----:B01----:R-:W-:Y:S01]  /*4cf0*/  IMAD.MOV.U32 R8, RZ, RZ, RZ ;  /* 0x000000ffff087224 */ /* 0x003fe200078e00ff */
[----:B------:R0:W-:Y:S08]  /*4d00*/  BAR.ARV R7, 0x100 ;  /* 0x000400070000751d */ /* 0x0001f00000002000 */
[----:B------:R-:W-:Y:S06]  /*4d10*/  BAR.ARV 0x8, 0x180 ;  /* 0x0206000000007b1d */ /* 0x000fec0000002000 */
[----:B------:R-:W-:Y:S01]  /*4d20*/  PLOP3.LUT P0, PT, PT, PT, PT, 0x8, 0x0 ;  /* 0x000000000000781c */ /* 0x000fe20003f0e170 */
[----:B------:R-:W1:Y:S01]  /*4d30*/  SHFL.BFLY PT, R11, R6, 0x2, 0x1f ;  /* 0x0c401f00060b7f89 */ /* 0x000e6200000e0000 */
[----:B--2---:R-:W-:Y:S01]  /*4d40*/  FADD.FTZ R2, R0, R5 ;  /* 0x0000000500027221 */ /* 0x004fe20000010000 */
[----:B------:R-:W-:-:S04]  /*4d50*/  IMAD.MOV.U32 R5, RZ, RZ, -0x800000 ;  /* 0xff800000ff057424 */ /* 0x000fc800078e00ff */
[----:B------:R-:W2:Y:S01]  /*4d60*/  SHFL.BFLY PT, R9, R2, 0x1, 0x1f ;  /* 0x0c201f0002097f89 */ /* 0x000ea200000e0000 */
[----:B-1----:R-:W-:Y:S01]  /*4d70*/  FADD.FTZ R11, R11, R6 ;  /* 0x000000060b0b7221 */ /* 0x002fe20000010000 */
[----:B------:R-:W-:-:S04]  /*4d80*/  MOV R6, 0xff800000 ;  /* 0xff80000000067802 */ /* 0x000fc80000000f00 */
[----:B------:R-:W1:Y:S01]  /*4d90*/  SHFL.BFLY PT, R0, R11, 0x1, 0x1f ;  /* 0x0c201f000b007f89 */ /* 0x000e6200000e0000 */
[----:B--2---:R-:W-:Y:S01]  /*4da0*/  FADD.FTZ R12, R2, R9 ;  /* 0x00000009020c7221 */ /* 0x004fe20000010000 */
[----:B------:R-:W-:-:S04]  /*4db0*/  IMAD.U32 R2, RZ, RZ, UR7 ;  /* 0x00000007ff027e24 */ /* 0x000fc8000f8e00ff */
[----:B------:R-:W-:-:S13]  /*4dc0*/  FSETP.NE.FTZ.AND P1, PT, R12, RZ, PT ;  /* 0x000000ff0c00720b */ /* 0x000fda0003f35000 */
[----:B------:R-:W2:Y:S01]  /*4dd0*/  @P1 MUFU.RCP R8, R12 ;  /* 0x0000000c00081308 */ /* 0x000ea20000001000 */
[----:B------:R-:W-:Y:S01]  /*4de0*/  @P1 FMUL.FTZ R2, R2, 0.69314718246459960938 ;  /* 0x3f31721802021820 */ /* 0x000fe20000410000 */
[----:B-1----:R-:W-:Y:S01]  /*4df0*/  FADD.FTZ R13, R11, R0 ;  /* 0x000000000b0d7221 */ /* 0x002fe20000010000 */
[----:B------:R-:W-:-:S04]  /*4e00*/  IMAD.MOV.U32 R0, RZ, RZ, RZ ;  /* 0x000000ffff007224 */ /* 0x000fc800078e00ff */
[----:B------:R-:W-:Y:S01]  /*4e10*/  FSETP.NE.FTZ.AND P2, PT, R13, RZ, PT ;  /* 0x000000ff0d00720b */ /* 0x000fe20003f55000 */
[----:B------:R-:W1:Y:S01]  /*4e20*/  @P1 MUFU.LG2 R9, R12 ;  /* 0x0000000c00091308 */ /* 0x000e620000000c00 */
[-C--:B--2---:R-:W-:Y:S01]  /*4e30*/  FMUL.FTZ R24, R24, R8.reuse ;  /* 0x0000000818187220 */ /* 0x084fe20000410000 */
[-C--:B------:R-:W-:Y:S01]  /*4e40*/  FMUL.FTZ R25, R25, R8.reuse ;  /* 0x0000000819197220 */ /* 0x080fe20000410000 */
[----:B------:R-:W-:-:S09]  /*4e50*/  FMUL.FTZ R28, R28, R8 ;  /* 0x000000081c1c7220 */ /* 0x000fd20000410000 */
[----:B------:R-:W0:Y:S01]  /*4e60*/  @P2 MUFU.LG2 R10, R13 ;  /* 0x0000000d000a2308 */ /* 0x000e220000000c00 */
[-C--:B------:R-:W-:Y:S01]  /*4e70*/  FMUL.FTZ R29, R29, R8.reuse ;  /* 0x000000081d1d7220 */ /* 0x080fe20000410000 */
[-C--:B------:R-:W-:Y:S01]  /*4e80*/  FMUL.FTZ R32, R32, R8.reuse ;  /* 0x0000000820207220 */ /* 0x080fe20000410000 */
[-C--:B------:R-:W-:Y:S01]  /*4e90*/  FMUL.FTZ R33, R33, R8.reuse ;  /* 0x0000000821217220 */ /* 0x080fe20000410000 */
[-C--:B------:R-:W-:Y:S01]  /*4ea0*/  FMUL.FTZ R36, R36, R8.reuse ;  /* 0x0000000824247220 */ /* 0x080fe20000410000 */
[-C--:B------:R-:W-:Y:S01]  /*4eb0*/  FMUL.FTZ R37, R37, R8.reuse ;  /* 0x0000000825257220 */ /* 0x080fe20000410000 */
[-C--:B------:R-:W-:Y:S01]  /*4ec0*/  FMUL.FTZ R40, R40, R8.reuse ;  /* 0x0000000828287220 */ /* 0x080fe20000410000 */
[-C--:B------:R-:W-:Y:S01]  /*4ed0*/  FMUL.FTZ R41, R41, R8.reuse ;  /* 0x0000000829297220 */ /* 0x080fe20000410000 */
[----:B------:R-:W2:Y:S01]  /*4ee0*/  @P2 MUFU.RCP R0, R13 ;  /* 0x0000000d00002308 */ /* 0x000ea20000001000 */
        /* <DEDUP_REMOVED lines=54> */
[----:B------:R-:W-:-:S02]  /*5250*/  IMAD.U32 R8, RZ, RZ, UR7 ;  /* 0x00000007ff087e24 */ /* 0x000fc4000f8e00ff */
[----:B-1----:R-:W-:Y:S01]  /*5260*/  @P1 FMUL.FTZ R9, R9, 0.69314718246459960938 ;  /* 0x3f31721809091820 */ /* 0x002fe20000410000 */
[----:B0-----:R-:W-:Y:S01]  /*5270*/  @P2 FMUL.FTZ R7, R10, 0.69314718246459960938 ;  /* 0x3f3172180a072820 */ /* 0x001fe20000410000 */
[-C--:B--2---:R-:W-:Y:S01]  /*5280*/  FMUL.FTZ R26, R26, R0.reuse ;  /* 0x000000001a1a7220 */ /* 0x084fe20000410000 */
        /* <DEDUP_REMOVED lines=65> */
[----:B------:R-:W-:-:S07]  /*56a0*/  @P2 FFMA.FTZ R5, R8, R4, R7 ;  /* 0x0000000408052223 */ /* 0x000fce0000010007 */
.L_x_8871:
[----:B------:R-:W-:Y:S05]  /*56b0*/  @P0 BRA `(.L_x_8892) ;  /* 0x00000020004c0947 */ /* 0x000fea0003800000 */
[----:B------:R-:W0:Y:S01]  /*56c0*/  S2R R0, SR_TID.X ;  /* 0x0000000000007919 */ /* 0x000e220000002100 */
[----:B------:R-:W1:Y:S01]  /*56d0*/  LDC R8, c[0x0][0xbe8] ;  /* 0x0002fa00ff087b82 */ /* 0x000e620000000800 */
[----:B------:R-:W-:Y:S01]  /*56e0*/  USHF.R.S32.HI UR7, URZ, 0x1f, UR36 ;  /* 0x0000001f3f077899 */ /* 0x000fe20008011424 */
[----:B------:R-:W-:Y:S01]  /*56f0*/  BSSY B0, `(.L_x_8893) ;  /* 0x000014b000007945 */ /* 0x000fe20003800000 */
[----:B------:R-:W2:Y:S01]  /*5700*/  S2R R16, SR_CTAID.X ;  /* 0x0000000000107919 */ /* 0x000ea20000002500 */
[----:B------:R-:W-:Y:S02]  /*5710*/  ULDC.64 UR8, c[0x0][0xbd0] ;  /* 0x0002f40000087ab9 */ /* 0x000fe40000000a00 */
[----:B------:R-:W-:Y:S02]  /*5720*/  UIMAD UR6, UR7, UR8, URZ ;  /* 0x00000008070672a4 */ /* 0x000fe4000f8e023f */
[----:B------:R-:W3:Y:S01]  /*5730*/  S2UR UR12, SR_CTAID.Z ;  /* 0x00000000000c79c3 */ /* 0x000ee20000002700 */
[----:B------:R-:W-:-:S02]  /*5740*/  UIMAD.WIDE.U32 UR4, UR36, UR8, URZ ;  /* 0x00000008240472a5 */ /* 0x000fc4000f8e003f */
[----:B------:R-:W-:-:S03]  /*5750*/  UIMAD UR6, UR36, UR9, UR6 ;  /* 0x00000009240672a4 */ /* 0x000fc6000f8e0206 */
[----:B------:R-:W-:Y:S01]  /*5760*/  ULDC.64 UR8, c[0x0][0xb38] ;  /* 0x0002ce0000087ab9 */ /* 0x000fe20000000a00 */
[----:B------:R-:W-:Y:S01]  /*5770*/  UIADD3 UR6, UR5, UR6, URZ ;  /* 0x0000000605067290 */ /* 0x000fe2000fffe03f */
[----:B------:R-:W4:Y:S01]  /*5780*/  LDC.64 R18, c[0x0][0xbd8] ;  /* 0x0002f600ff127b82 */ /* 0x000f220000000a00 */
[----:B------:R-:W-:-:S07]  /*5790*/  UIMAD UR7, UR7, UR8, URZ ;  /* 0x00000008070772a4 */ /* 0x000fce000f8e023f */
[----:B------:R-:W-:Y:S01]  /*57a0*/  BAR.SYNC.DEFER_BLOCKING 0x1, 0x100 ;  /* 0x0044000000007b1d */ /* 0x000fe20000010000 */
[----:B-1----:R-:W-:-:S07]  /*57b0*/  ISETP.NE.AND P0, PT, R8, 0x1, PT ;  /* 0x000000010800780c */ /* 0x002fce0003f05270 */
[----:B------:R-:W1:Y:S01]  /*57c0*/  S2UR UR11, SR_CTAID.Y ;  /* 0x00000000000b79c3 */ /* 0x000e620000002600 */
[----:B0-----:R-:W-:Y:S01]  /*57d0*/  VIADD R14, R0, 0xffffff80 ;  /* 0xffffff80000e7836 */ /* 0x001fe20000000000 */
[----:B---3--:R-:W-:-:S06]  /*57e0*/  USHF.R.S32.HI UR10, URZ, 0x1f, UR12 ;  /* 0x0000001f3f0a7899 */ /* 0x008fcc000801140c */
[----:B------:R-:W1:Y:S01]  /*57f0*/  LDC R23, c[0x0][0xc50] ;  /* 0x00031400ff177b82 */ /* 0x000e620000000800 */
[----:B------:R-:W-:-:S04]  /*5800*/  SHF.R.S32.HI R7, RZ, 0x1f, R14 ;  /* 0x0000001fff077819 */ /* 0x000fc8000001140e */
[----:B------:R-:W-:-:S03]  /*5810*/  LEA.HI R2, R7, R14, RZ, 0x7 ;  /* 0x0000000e07027211 */ /* 0x000fc600078f38ff */
[----:B------:R-:W0:Y:S01]  /*5820*/  LDC.64 R20, c[0x0][0xb40] ;  /* 0x0002d000ff147b82 */ /* 0x000e220000000a00 */
[----:B------:R-:W-:Y:S02]  /*5830*/  LEA.HI R7, R7, R14, RZ, 0x2 ;  /* 0x0000000e07077211 */ /* 0x000fe400078f10ff */
[----:B------:R-:W-:Y:S02]  /*5840*/  LOP3.LUT R3, R2, 0xffffff80, RZ, 0xc0, !PT ;  /* 0xffffff8002037812 */ /* 0x000fe400078ec0ff */
[----:B------:R-:W-:Y:S02]  /*5850*/  SHF.R.S32.HI R9, RZ, 0x7, R2 ;  /* 0x00000007ff097819 */ /* 0x000fe40000011402 */
[----:B------:R-:W-:Y:S01]  /*5860*/  LOP3.LUT R7, R7, 0xfffffffc, RZ, 0xc0, !PT ;  /* 0xfffffffc07077812 */ /* 0x000fe200078ec0ff */
[----:B------:R-:W-:Y:S01]  /*5870*/  IMAD.IADD R0, R14, 0x1, -R3 ;  /* 0x000000010e007824 */ /* 0x000fe200078e0a03 */
[----:B------:R-:W-:Y:S01]  /*5880*/  LEA.HI R2, R2, R9, RZ, 0x1 ;  /* 0x0000000902027211 */ /* 0x000fe200078f08ff */
[----:B------:R-:W3:Y:S02]  /*5890*/  @P0 LDC R17, c[0x0][0xbf0] ;  /* 0x0002fc00ff110b82 */ /* 0x000ee40000000800 */
[----:B------:R-:W-:Y:S01]  /*58a0*/  IMAD.IADD R7, R14, 0x1, -R7 ;  /* 0x000000010e077824 */ /* 0x000fe200078e0a07 */
[----:B------:R-:W-:-:S02]  /*58b0*/  SHF.R.S32.HI R11, RZ, 0x1f, R0 ;  /* 0x0000001fff0b7819 */ /* 0x000fc40000011400 */
[----:B------:R-:W-:Y:S02]  /*58c0*/  LOP3.LUT R2, R2, 0x3fffffe, RZ, 0xc0, !PT ;  /* 0x03fffffe02027812 */ /* 0x000fe400078ec0ff */
[----:B------:R-:W-:Y:S01]  /*58d0*/  LEA.HI R10, R11, R0, RZ, 0x2 ;  /* 0x000000000b0a7211 */ /* 0x000fe200078f10ff */
[----:B------:R-:W5:Y:S03]  /*58e0*/  @P0 LDC R14, c[0x0][0xbec] ;  /* 0x0002fb00ff0e0b82 */ /* 0x000f660000000800 */
[--C-:B------:R-:W-:Y:S02]  /*58f0*/  SHF.R.S32.HI R3, RZ, 0x2, R10.reuse ;  /* 0x00000002ff037819 */ /* 0x100fe4000001140a */
[----:B------:R-:W-:-:S03]  /*5900*/  SHF.R.S32.HI R4, RZ, 0x1f, R10 ;  /* 0x0000001fff047819 */ /* 0x000fc6000001140a */
[----:B------:R-:W3:Y:S01]  /*5910*/  @P0 LDC R22, c[0x0][0xbec] ;  /* 0x0002fb00ff160b82 */ /* 0x000ee20000000800 */
[----:B------:R-:W-:-:S04]  /*5920*/  LEA.HI R4, R4, R3, RZ, 0x3 ;  /* 0x0000000304047211 */ /* 0x000fc800078f18ff */
[----:B------:R-:W-:Y:S01]  /*5930*/  LOP3.LUT R12, R4, 0xfffffff8, RZ, 0xc0, !PT ;  /* 0xfffffff8040c7812 */ /* 0x000fe200078ec0ff */
[----:B------:R-:W-:Y:S01]  /*5940*/  IMAD.IADD R4, R9, 0x1, -R2 ;  /* 0x0000000109047824 */ /* 0x000fe200078e0a02 */
[----:B------:R-:W-:Y:S01]  /*5950*/  LEA.HI R9, R7, R7, RZ, 0x1 ;  /* 0x0000000707097211 */ /* 0x000fe200078f08ff */
[----:B------:R-:W3:Y:S01]  /*5960*/  @P0 LDC R153, c[0x0][0xbf0] ;  /* 0x0002fc00ff990b82 */ /* 0x000ee20000000800 */
[----:B------:R-:W-:Y:S01]  /*5970*/  LEA.HI R2, R11, R0, RZ, 0x5 ;  /* 0x000000000b027211 */ /* 0x000fe200078f28ff */
[----:B------:R-:W-:Y:S01]  /*5980*/  IMAD.IADD R3, R3, 0x1, -R12 ;  /* 0x0000000103037824 */ /* 0x000fe200078e0a0c */
[----:B------:R-:W-:Y:S02]  /*5990*/  LOP3.LUT R12, R9, 0x1ffffffe, RZ, 0xc0, !PT ;  /* 0x1ffffffe090c7812 */ /* 0x000fe400078ec0ff */
[----:B------:R-:W-:-:S03]  /*59a0*/  SHF.R.S32.HI R2, RZ, 0x5, R2 ;  /* 0x00000005ff027819 */ /* 0x000fc60000011402 */
[----:B------:R-:W-:Y:S02]  /*59b0*/  IMAD.IADD R12, R7, 0x1, -R12 ;  /* 0x00000001070c7824 */ /* 0x000fe400078e0a0c */
[----:B------:R-:W-:Y:S01]  /*59c0*/  IMAD R7, R2, 0x10, R3 ;  /* 0x0000001002077824 */ /* 0x000fe200078e0203 */
[----:B------:R-:W-:Y:S01]  /*59d0*/  MOV R3, UR5 ;  /* 0x0000000500037c02 */ /* 0x000fe20008000f00 */
[----:B------:R-:W-:Y:S01]  /*59e0*/  IMAD.U32 R2, RZ, RZ, UR4 ;  /* 0x00000004ff027e24 */ /* 0x000fe2000f8e00ff */
[----:B------:R-:W-:Y:S01]  /*59f0*/  UIMAD.WIDE.U32 UR4, UR36, UR8, URZ ;  /* 0x00000008240472a5 */ /* 0x000fe2000f8e003f */
[----:B------:R-:W-:Y:S02]  /*5a00*/  IMAD R9, R4, 0x40, R7 ;  /* 0x0000004004097824 */ /* 0x000fe400078e0207 */
[----:B------:R-:W-:Y:S01]  /*5a10*/  IMAD.U32 R3, RZ, RZ, UR6 ;  /* 0x00000006ff037e24 */ /* 0x000fe2000f8e00ff */
[----:B------:R-:W-:Y:S01]  /*5a20*/  UIMAD UR6, UR36, UR9, UR7 ;  /* 0x00000009240672a4 */ /* 0x000fe2000f8e0207 */
[----:B------:R-:W-:-:S02]  /*5a30*/  IMAD R12, R12, 0x8, R9 ;  /* 0x000000080c0c7824 */ /* 0x000fc400078e0209 */
[----:B----4-:R-:W-:Y:S01]  /*5a40*/  IMAD R4, R18, UR10, RZ ;  /* 0x0000000a12047c24 */ /* 0x010fe2000f8e02ff */
[----:B------:R-:W-:Y:S01]  /*5a50*/  UIADD3 UR6, UR5, UR6, URZ ;  /* 0x0000000605067290 */ /* 0x000fe2000fffe03f */
[----:B--2---:R-:W-:Y:S01]  /*5a60*/  IMAD R7, R16, 0x80, R12 ;  /* 0x0000008010077824 */ /* 0x004fe200078e020c */
[----:B------:R-:W-:Y:S01]  /*5a70*/  ULDC.64 UR8, c[0x0][0xb28] ;  /* 0x0002ca0000087ab9 */ /* 0x000fe20000000a00 */
[----:B------:R-:W-:-:S04]  /*5a80*/  IMAD.WIDE.U32 R2, R18, UR12, R2 ;  /* 0x0000000c12027c25 */ /* 0x000fc8000f8e0002 */
[----:B------:R-:W-:Y:S02]  /*5a90*/  IMAD R18, RZ, RZ, -UR36 ;  /* 0x80000024ff127e24 */ /* 0x000fe4000f8e02ff */
[----:B------:R-:W-:Y:S02]  /*5aa0*/  IMAD R15, R19, UR12, R4 ;  /* 0x0000000c130f7c24 */ /* 0x000fe4000f8e0204 */
[----:B-----5:R-:W-:-:S04]  /*5ab0*/  @P0 IMAD.HI.U32 R4, R7, R14, RZ ;  /* 0x0000000e07040227 */ /* 0x020fc800078e00ff */
[----:B------:R-:W-:Y:S02]  /*5ac0*/  IMAD.U32 R13, RZ, RZ, UR5 ;  /* 0x00000005ff0d7e24 */ /* 0x000fe4000f8e00ff */
[C---:B0-----:R-:W-:Y:S02]  /*5ad0*/  IMAD R14, R20.reuse, UR10, RZ ;  /* 0x0000000a140e7c24 */ /* 0x041fe4000f8e02ff */
[----:B-1----:R-:W-:Y:S02]  /*5ae0*/  IMAD R23, R23, R18, UR11 ;  /* 0x0000000b17177e24 */ /* 0x002fe4000f8e0212 */
[----:B------:R-:W-:Y:S01]  /*5af0*/  IMAD.U32 R12, RZ, RZ, UR4 ;  /* 0x00000004ff0c7e24 */ /* 0x000fe2000f8e00ff */
[----:B------:R-:W-:Y:S01]  /*5b00*/  ULDC.64 UR4, c[0x0][0xbe0] ;  /* 0x0002f80000047ab9 */ /* 0x000fe20000000a00 */
[----:B------:R-:W-:Y:S01]  /*5b10*/  IMAD.U32 R13, RZ, RZ, UR6 ;  /* 0x00000006ff0d7e24 */ /* 0x000fe2000f8e00ff */
[----:B------:R-:W-:Y:S01]  /*5b20*/  ULDC.64 UR6, c[0x0][0xb48] ;  /* 0x0002d20000067ab9 */ /* 0x000fe20000000a00 */
[----:B------:R-:W-:Y:S01]  /*5b30*/  IMAD.MOV.U32 R11, RZ, RZ, R7 ;  /* 0x000000ffff0b7224 */ /* 0x000fe200078e0007 */
[----:B---3--:R-:W-:Y:S01]  /*5b40*/  @P0 SHF.R.U32.HI R11, RZ, R17, R4 ;  /* 0x00000011ff0b0219 */ /* 0x008fe20000011604 */
[----:B------:R-:W-:Y:S01]  /*5b50*/  IMAD R17, R21, UR12, R14 ;  /* 0x0000000c15117c24 */ /* 0x000fe2000f8e020e */
[----:B------:R-:W-:Y:S01]  /*5b60*/  SHF.R.S32.HI R14, RZ, 0x1f, R23 ;  /* 0x0000001fff0e7819 */ /* 0x000fe20000011417 */
[----:B------:R-:W-:-:S04]  /*5b70*/  IMAD.WIDE.U32 R12, R20, UR12, R12 ;  /* 0x0000000c140c7c25 */ /* 0x000fc8000f8e000c */
[----:B------:R-:W-:Y:S01]  /*5b80*/  IMAD.IADD R3, R3, 0x1, R15 ;  /* 0x0000000103037824 */ /* 0x000fe200078e020f */
[----:B------:R-:W-:Y:S01]  /*5b90*/  MOV R15, R7 ;  /* 0x00000007000f7202 */ /* 0x000fe20000000f00 */
[----:B------:R-:W-:-:S04]  /*5ba0*/  @P0 IMAD.HI.U32 R22, R7, R22, RZ ;  /* 0x0000001607160227 */ /* 0x000fc800078e00ff */
[----:B------:R-:W-:Y:S01]  /*5bb0*/  IMAD.IADD R13, R13, 0x1, R17 ;  /* 0x000000010d0d7824 */ /* 0x000fe200078e0211 */
[----:B------:R-:W-:Y:S01]  /*5bc0*/  @P0 SHF.R.U32.HI R15, RZ, R153, R22 ;  /* 0x00000099ff0f0219 */ /* 0x000fe20000011616 */
[C---:B------:R-:W-:Y:S02]  /*5bd0*/  IMAD R4, R14.reuse, UR4, RZ ;  /* 0x000000040e047c24 */ /* 0x040fe4000f8e02ff */
[----:B------:R-:W-:Y:S02]  /*5be0*/  IMAD R17, R14, UR6, RZ ;  /* 0x000000060e117c24 */ /* 0x000fe4000f8e02ff */
[----:B------:R-:W-:-:S04]  /*5bf0*/  IMAD.WIDE.U32 R2, R23, UR4, R2 ;  /* 0x0000000417027c25 */ /* 0x000fc8000f8e0002 */
[----:B------:R-:W-:Y:S01]  /*5c00*/  IMAD R14, R23, UR5, R4 ;  /* 0x00000005170e7c24 */ /* 0x000fe2000f8e0204 */
[----:B------:R-:W-:Y:S01]  /*5c10*/  IADD3 R2, P0, R11, R2, RZ ;  /* 0x000000020b027210 */ /* 0x000fe20007f1e0ff */
[----:B------:R-:W-:Y:S01]  /*5c20*/  IMAD R19, R23, UR7, R17 ;  /* 0x0000000717137c24 */ /* 0x000fe2000f8e0211 */
[--C-:B------:R-:W-:Y:S01]  /*5c30*/  SHF.R.S32.HI R17, RZ, 0x1f, R11.reuse ;  /* 0x0000001fff117819 */ /* 0x100fe2000001140b */
[----:B------:R-:W-:Y:S01]  /*5c40*/  IMAD.MOV R11, RZ, RZ, -R11 ;  /* 0x000000ffff0b7224 */ /* 0x000fe200078e0a0b */
[--C-:B------:R-:W-:Y:S01]  /*5c50*/  SHF.R.S32.HI R4, RZ, 0x1f, R15.reuse ;  /* 0x0000001fff047819 */ /* 0x100fe2000001140f */
[----:B------:R-:W-:Y:S01]  /*5c60*/  ULDC.64 UR4, c[0x0][0xb30] ;  /* 0x0002cc0000047ab9 */ /* 0x000fe20000000a00 */
[----:B------:R-:W-:Y:S01]  /*5c70*/  IMAD.MOV R18, RZ, RZ, -R15 ;  /* 0x000000ffff127224 */ /* 0x000fe200078e0a0f */
[----:B------:R-:W-:Y:S01]  /*5c80*/  IADD3.X R3, R17, R3, R14, P0, !PT ;  /* 0x0000000311037210 */ /* 0x000fe200007fe40e */
[----:B------:R-:W-:Y:S02]  /*5c90*/  IMAD R11, R8, R11, R7 ;  /* 0x0000000b080b7224 */ /* 0x000fe400078e0207 */
[----:B------:R-:W-:-:S02]  /*5ca0*/  IMAD R4, R4, UR4, RZ ;  /* 0x0000000404047c24 */ /* 0x000fc4000f8e02ff */
[----:B------:R-:W-:Y:S01]  /*5cb0*/  IMAD.WIDE.U32 R12, R23, UR6, R12 ;  /* 0x00000006170c7c25 */ /* 0x000fe2000f8e000c */
[----:B------:R-:W-:-:S03]  /*5cc0*/  ULDC.64 UR6, c[0x0][0xbc8] ;  /* 0x0002f20000067ab9 */ /* 0x000fc60000000a00 */
[----:B------:R-:W-:Y:S02]  /*5cd0*/  IMAD R7, R8, R18, R7 ;  /* 0x0000001208077224 */ /* 0x000fe400078e0207 */
[----:B------:R-:W-:Y:S01]  /*5ce0*/  IMAD R17, R15, UR5, R4 ;  /* 0x000000050f117c24 */ /* 0x000fe2000f8e0204 */
[----:B------:R-:W-:Y:S01]  /*5cf0*/  SHF.R.S32.HI R4, RZ, 0x1f, R11 ;  /* 0x0000001fff047819 */ /* 0x000fe2000001140b */
[----:B------:R-:W-:Y:S01]  /*5d00*/  IMAD.IADD R13, R13, 0x1, R19 ;  /* 0x000000010d0d7824 */ /* 0x000fe200078e0213 */
[----:B------:R-:W-:Y:S01]  /*5d10*/  SHF.R.S32.HI R14, RZ, 0x1f, R7 ;  /* 0x0000001fff0e7819 */ /* 0x000fe20000011407 */
[----:B------:R-:W0:Y:S01]  /*5d20*/  S2UR UR5, SR_CgaCtaId ;  /* 0x00000000000579c3 */ /* 0x000e220000008800 */
[----:B------:R-:W-:-:S04]  /*5d30*/  IMAD.WIDE.U32 R2, R11, UR6, R2 ;  /* 0x000000060b027c25 */ /* 0x000fc8000f8e0002 */
[----:B------:R-:W-:Y:S01]  /*5d40*/  IMAD.WIDE.U32 R12, R15, UR4, R12 ;  /* 0x000000040f0c7c25 */ /* 0x000fe2000f8e000c */
[----:B------:R-:W-:-:S03]  /*5d50*/  UMOV UR4, 0x400 ;  /* 0x0000040000047882 */ /* 0x000fc60000000000 */
[----:B------:R-:W-:Y:S02]  /*5d60*/  IMAD R4, R4, UR6, RZ ;  /* 0x0000000604047c24 */ /* 0x000fe4000f8e02ff */
[----:B------:R-:W-:Y:S02]  /*5d70*/  IMAD.IADD R13, R13, 0x1, R17 ;  /* 0x000000010d0d7824 */ /* 0x000fe400078e0211 */
[----:B------:R-:W-:Y:S02]  /*5d80*/  IMAD R14, R14, UR8, RZ ;  /* 0x000000080e0e7c24 */ /* 0x000fe4000f8e02ff */
[----:B------:R-:W-:Y:S01]  /*5d90*/  IMAD R15, R11, UR7, R4 ;  /* 0x000000070b0f7c24 */ /* 0x000fe2000f8e0204 */
[----:B------:R-:W-:Y:S01]  /*5da0*/  ULDC.64 UR6, c[0x0][0xba8] ;  /* 0x0002ea0000067ab9 */ /* 0x000fe20000000a00 */
[C---:B------:R-:W-:Y:S01]  /*5db0*/  IMAD R11, R7.reuse, UR9, R14 ;  /* 0x00000009070b7c24 */ /* 0x040fe2000f8e020e */
[----:B------:R-:W-:Y:S01]  /*5dc0*/  LEA R17, P0, R2, UR6, 0x2 ;  /* 0x0000000602117c11 */ /* 0x000fe2000f8010ff */
[----:B------:R-:W-:Y:S01]  /*5dd0*/  IMAD.WIDE.U32 R12, R7, UR8, R12 ;  /* 0x00000008070c7c25 */ /* 0x000fe2000f8e000c */
[----:B------:R-:W-:Y:S01]  /*5de0*/  ULDC.64 UR8, c[0x0][0xb00] ;  /* 0x0002c00000087ab9 */ /* 0x000fe20000000a00 */
[----:B------:R-:W-:-:S02]  /*5df0*/  ULDC UR6, c[0x0][0xa88] ;  /* 0x0002a20000067ab9 */ /* 0x000fc40000000800 */
[----:B------:R-:W-:Y:S01]  /*5e00*/  IMAD.IADD R3, R3, 0x1, R15 ;  /* 0x0000000103037824 */ /* 0x000fe200078e020f */
[----:B------:R-:W-:Y:S01]  /*5e10*/  LEA R4, P1, R12, UR8, 0x2 ;  /* 0x000000080c047c11 */ /* 0x000fe2000f8210ff */
[----:B------:R-:W-:Y:S01]  /*5e20*/  IMAD.IADD R7, R13, 0x1, R11 ;  /* 0x000000010d077824 */ /* 0x000fe200078e020b */
[----:B------:R-:W-:Y:S01]  /*5e30*/  SHFL.IDX PT, R14, R17, 0x1, 0x1c1f ;  /* 0x003c1f00110e7f89 */ /* 0x000fe200000e0000 */
[----:B------:R-:W-:Y:S01]  /*5e40*/  IMAD R11, R16, 0x80, R9 ;  /* 0x00000080100b7824 */ /* 0x000fe200078e0209 */
[----:B------:R-:W-:Y:S01]  /*5e50*/  LEA.HI.X R18, R2, UR7, R3, 0x2, P0 ;  /* 0x0000000702127c11 */ /* 0x000fe200080f1403 */
[----:B0-----:R-:W-:Y:S01]  /*5e60*/  ULEA UR4, UR5, UR4, 0x18 ;  /* 0x0000000405047291 */ /* 0x001fe2000f8ec03f */
[----:B------:R-:W-:Y:S01]  /*5e70*/  LEA.HI.X R7, R12, UR9, R7, 0x2, P1 ;  /* 0x000000090c077c11 */ /* 0x000fe200088f1407 */
[----:B------:R-:W-:Y:S01]  /*5e80*/  IMAD R8, R8, UR6, RZ ;  /* 0x0000000608087c24 */ /* 0x000fe2000f8e02ff */
[----:B------:R0:W-:Y:S01]  /*5e90*/  SHFL.IDX PT, R12, R17, RZ, 0x1c1f ;  /* 0x001c1fff110c7589 */ /* 0x0001e200000e0000 */
[----:B------:R-:W-:Y:S01]  /*5ea0*/  LOP3.LUT P0, RZ, R0, 0x3, RZ, 0xc0, !PT ;  /* 0x0000000300ff7812 */ /* 0x000fe2000780c0ff */
[C---:B------:R-:W-:Y:S01]  /*5eb0*/  VIADD R9, R11.reuse, 0x8 ;  /* 0x000000080b097836 */ /* 0x040fe20000000000 */
[----:B------:R-:W-:Y:S01]  /*5ec0*/  UIADD3 UR4, UR4, 0x22820, URZ ;  /* 0x0002282004047890 */ /* 0x000fe2000fffe03f */
[----:B------:R-:W1:Y:S01]  /*5ed0*/  SHFL.IDX PT, R13, R18, RZ, 0x1c1f ;  /* 0x001c1fff120d7589 */ /* 0x000e6200000e0000 */
[----:B------:R-:W-:-:S02]  /*5ee0*/  ISETP.GE.OR P1, PT, R11, R8, P0 ;  /* 0x000000080b00720c */ /* 0x000fc40000726670 */
[-C--:B------:R-:W-:Y:S01]  /*5ef0*/  ISETP.GE.OR P0, PT, R9, R8.reuse, P0 ;  /* 0x000000080900720c */ /* 0x080fe20000706670 */
[----:B------:R-:W2:Y:S01]  /*5f00*/  SHFL.IDX PT, R15, R18, 0x1, 0x1c1f ;  /* 0x003c1f00120f7f89 */ /* 0x000ea200000e0000 */
[----:B------:R-:W-:Y:S01]  /*5f10*/  UPRMT UR4, URZ, 0x654, UR4 ;  /* 0x000006543f047896 */ /* 0x000fe20008000004 */
[----:B------:R-:W-:Y:S02]  /*5f20*/  ISETP.GE.AND P2, PT, R11, R8, PT ;  /* 0x000000080b00720c */ /* 0x000fe40003f46270 */
[----:B0-----:R-:W-:Y:S01]  /*5f30*/  LOP3.LUT R17, R10, 0x7ffffffc, RZ, 0xc0, !PT ;  /* 0x7ffffffc0a117812 */ /* 0x001fe200078ec0ff */
[----:B------:R0:W3:Y:S04]  /*5f40*/  SHFL.IDX PT, R2, R4, RZ, 0x1c1f ;  /* 0x001c1fff04027589 */ /* 0x0000e800000e0000 */
[----:B------:R-:W-:Y:S01]  /*5f50*/  IMAD.IADD R0, R0, 0x1, -R17 ;  /* 0x0000000100007824 */ /* 0x000fe200078e0a11 */
[----:B------:R-:W-:Y:S01]  /*5f60*/  SYNCS.ARRIVE.TRANS64.RED.A1T0 RZ, [UR4], RZ ;  /* 0x000000ffffff79a7 */ /* 0x000fe20008100404 */
[----:B------:R0:W4:Y:S03]  /*5f70*/  SHFL.IDX PT, R3, R7, RZ, 0x1c1f ;  /* 0x001c1fff07037589 */ /* 0x00012600000e0000 */
[----:B------:R-:W-:Y:S01]  /*5f80*/  SHF.L.U32 R0, R0, 0x1, RZ ;  /* 0x0000000100007819 */ /* 0x000fe200000006ff */
[----:B-1----:R0:W-:Y:S04]  /*5f90*/  @!P1 ST.E desc[UR44][R12.64], R6 ;  /* 0x000000060c009985 */ /* 0x0021e8000c10192c */
[----:B--2---:R0:W-:Y:S01]  /*5fa0*/  @!P0 ST.E desc[UR44][R14.64], R5 ;  /* 0x000000050e008985 */ /* 0x0041e2000c10192c */
[----:B------:R-:W-:Y:S05]  /*5fb0*/  @P2 BRA `(.L_x_8894) ;  /* 0x0000000800f82947 */ /* 0x000fea0003800000 */
[C---:B0-----:R-:W-:Y:S01]  /*5fc0*/  VIADD R5, R0.reuse, 0x8 ;  /* 0x0000000800057836 */ /* 0x041fe20000000000 */
[----:B------:R-:W-:Y:S01]  /*5fd0*/  ULDC UR4, c[0x0][0xac8] ;  /* 0x0002b20000047ab9 */ /* 0x000fe20000000800 */
[C---:B------:R-:W-:Y:S01]  /*5fe0*/  VIADD R6, R0.reuse, 0x10 ;  /* 0x0000001000067836 */ /* 0x040fe20000000000 */
[C---:B------:R-:W-:Y:S01]  /*5ff0*/  ISETP.GE.AND P2, PT, R0.reuse, UR4, PT ;  /* 0x0000000400007c0c */ /* 0x040fe2000bf46270 */
[C---:B------:R-:W-:Y:S01]  /*6000*/  VIADD R10, R0.reuse, 0x18 ;  /* 0x00000018000a7836 */ /* 0x040fe20000000000 */
[----:B------:R-:W-:Y:S01]  /*6010*/  ISETP.GE.AND P3, PT, R5, UR4, PT ;  /* 0x0000000405007c0c */ /* 0x000fe2000bf66270 */
[----:B------:R-:W-:Y:S01]  /*6020*/  VIADD R18, R0, 0x20 ;  /* 0x0000002000127836 */ /* 0x000fe20000000000 */
[----:B------:R-:W-:Y:S01]  /*6030*/  ISETP.GE.AND P4, PT, R6, UR4, PT ;  /* 0x0000000406007c0c */ /* 0x000fe2000bf86270 */
[----:B------:R-:W-:Y:S01]  /*6040*/  VIADD R19, R0, 0x28 ;  /* 0x0000002800137836 */ /* 0x000fe20000000000 */
[----:B------:R-:W-:Y:S01]  /*6050*/  ISETP.GE.AND P5, PT, R10, UR4, PT ;  /* 0x000000040a007c0c */ /* 0x000fe2000bfa6270 */
[----:B------:R-:W-:Y:S01]  /*6060*/  VIADD R20, R0, 0x40 ;  /* 0x0000004000147836 */ /* 0x000fe20000000000 */
[----:B------:R-:W-:Y:S01]  /*6070*/  ISETP.GE.AND P0, PT, R18, UR4, PT ;  /* 0x0000000412007c0c */ /* 0x000fe2000bf06270 */
[C---:B------:R-:W-:Y:S01]  /*6080*/  VIADD R21, R0.reuse, 0x48 ;  /* 0x0000004800157836 */ /* 0x040fe20000000000 */
[----:B------:R-:W-:Y:S01]  /*6090*/  ISETP.GE.AND P1, PT, R19, UR4, PT ;  /* 0x0000000413007c0c */ /* 0x000fe2000bf26270 */
[C---:B------:R-:W-:Y:S01]  /*60a0*/  VIADD R22, R0.reuse, 0x50 ;  /* 0x0000005000167836 */ /* 0x040fe20000000000 */
[----:B------:R-:W-:-:S03]  /*60b0*/  IADD3 R23, R0, 0x58, RZ ;  /* 0x0000005800177810 */ /* 0x000fc60007ffe0ff */
[----:B------:R-:W-:Y:S02]  /*60c0*/  @!P3 LEA.HI R5, R5, R5, RZ, 0x1 ;  /* 0x000000050505b211 */ /* 0x000fe400078f08ff */
[----:B------:R-:W-:Y:S02]  /*60d0*/  @!P4 LEA.HI R6, R6, R6, RZ, 0x1 ;  /* 0x000000060606c211 */ /* 0x000fe400078f08ff */
[----:B------:R-:W-:Y:S02]  /*60e0*/  @!P5 LEA.HI R10, R10, R10, RZ, 0x1 ;  /* 0x0000000a0a0ad211 */ /* 0x000fe400078f08ff */
[----:B------:R-:W-:Y:S02]  /*60f0*/  @!P3 LOP3.LUT R5, R5, 0xfffffffe, RZ, 0xc0, !PT ;  /* 0xfffffffe0505b812 */ /* 0x000fe400078ec0ff */
[----:B------:R-:W-:Y:S01]  /*6100*/  @!P4 LOP3.LUT R15, R6, 0xfffffffe, RZ, 0xc0, !PT ;  /* 0xfffffffe060fc812 */ /* 0x000fe200078ec0ff */
[----:B------:R-:W-:Y:S01]  /*6110*/  VIADD R6, R0, 0x38 ;  /* 0x0000003800067836 */ /* 0x000fe20000000000 */
[----:B------:R-:W-:Y:S01]  /*6120*/  @!P5 LOP3.LUT R17, R10, 0xfffffffe, RZ, 0xc0, !PT ;  /* 0xfffffffe0a11d812 */ /* 0x000fe200078ec0ff */
[----:B---34-:R-:W-:Y:S01]  /*6130*/  @!P2 IMAD.WIDE R10, R0, 0x4, R2 ;  /* 0x00000004000aa825 */ /* 0x018fe200078e0202 */
[----:B------:R-:W-:-:S02]  /*6140*/  ISETP.GE.AND P6, PT, R22, UR4, PT ;  /* 0x0000000416007c0c */ /* 0x000fc4000bfc6270 */
[----:B------:R-:W-:Y:S01]  /*6150*/  @!P0 LEA.HI R18, R18, R18, RZ, 0x1 ;  /* 0x0000001212128211 */ /* 0x000fe200078f08ff */
[--C-:B------:R-:W-:Y:S01]  /*6160*/  @!P3 IMAD.WIDE R12, R5, 0x4, R2.reuse ;  /* 0x00000004050cb825 */ /* 0x100fe200078e0202 */
[----:B------:R0:W-:Y:S01]  /*6170*/  @!P2 ST.E.64 desc[UR44][R10.64], R24 ;  /* 0x000000180a00a985 */ /* 0x0001e2000c101b2c */
[----:B------:R-:W-:Y:S02]  /*6180*/  @!P1 LEA.HI R19, R19, R19, RZ, 0x1 ;  /* 0x0000001313139211 */ /* 0x000fe400078f08ff */
[----:B------:R-:W-:Y:S01]  /*6190*/  VIADD R5, R0, 0x30 ;  /* 0x0000003000057836 */ /* 0x000fe20000000000 */
[----:B------:R1:W-:Y:S01]  /*61a0*/  @!P3 ST.E.64 desc[UR44][R12.64], R28 ;  /* 0x0000001c0c00b985 */ /* 0x0003e2000c101b2c */
[--C-:B------:R-:W-:Y:S01]  /*61b0*/  @!P4 IMAD.WIDE R14, R15, 0x4, R2.reuse ;  /* 0x000000040f0ec825 */ /* 0x100fe200078e0202 */
[----:B------:R-:W-:Y:S02]  /*61c0*/  ISETP.GE.AND P3, PT, R6, UR4, PT ;  /* 0x0000000406007c0c */ /* 0x000fe4000bf66270 */
[----:B------:R-:W-:Y:S01]  /*61d0*/  ISETP.GE.AND P2, PT, R5, UR4, PT ;  /* 0x0000000405007c0c */ /* 0x000fe2000bf46270 */
[----:B------:R-:W-:Y:S01]  /*61e0*/  @!P5 IMAD.WIDE R16, R17, 0x4, R2 ;  /* 0x000000041110d825 */ /* 0x000fe200078e0202 */
[----:B------:R2:W-:Y:S01]  /*61f0*/  @!P4 ST.E.64 desc[UR44][R14.64], R32 ;  /* 0x000000200e00c985 */ /* 0x0005e2000c101b2c */
[----:B------:R-:W-:-:S02]  /*6200*/  ISETP.GE.AND P4, PT, R20, UR4, PT ;  /* 0x0000000414007c0c */ /* 0x000fc4000bf86270 */
[----:B------:R-:W-:Y:S01]  /*6210*/  @!P6 LEA.HI R22, R22, R22, RZ, 0x1 ;  /* 0x000000161616e211 */ /* 0x000fe200078f08ff */
[----:B------:R3:W-:Y:S01]  /*6220*/  @!P5 ST.E.64 desc[UR44][R16.64], R36 ;  /* 0x000000241000d985 */ /* 0x0007e2000c101b2c */
[----:B------:R-:W-:Y:S01]  /*6230*/  ISETP.GE.AND P5, PT, R21, UR4, PT ;  /* 0x0000000415007c0c */ /* 0x000fe2000bfa6270 */
[----:B0-----:R-:W-:Y:S01]  /*6240*/  VIADD R24, R0, 0x60 ;  /* 0x0000006000187836 */ /* 0x001fe20000000000 */
[----:B------:R-:W-:Y:S02]  /*6250*/  @!P0 LOP3.LUT R11, R18, 0xfffffffe, RZ, 0xc0, !PT ;  /* 0xfffffffe120b8812 */ /* 0x000fe400078ec0ff */
[----:B-1----:R-:W-:Y:S02]  /*6260*/  @!P1 LOP3.LUT R13, R19, 0xfffffffe, RZ, 0xc0, !PT ;  /* 0xfffffffe130d9812 */ /* 0x002fe400078ec0ff */
[----:B------:R-:W-:Y:S01]  /*6270*/  @!P2 LEA.HI R5, R5, R5, RZ, 0x1 ;  /* 0x000000050505a211 */ /* 0x000fe200078f08ff */
[----:B------:R-:W-:Y:S01]  /*6280*/  @!P0 IMAD.WIDE R10, R11, 0x4, R2 ;  /* 0x000000040b0a8825 */ /* 0x000fe200078e0202 */
[----:B------:R-:W-:-:S02]  /*6290*/  @!P3 LEA.HI R6, R6, R6, RZ, 0x1 ;  /* 0x000000060606b211 */ /* 0x000fc400078f08ff */
[----:B------:R-:W-:Y:S01]  /*62a0*/  @!P4 LEA.HI R20, R20, R20, RZ, 0x1 ;  /* 0x000000141414c211 */ /* 0x000fe200078f08ff */
[----:B------:R-:W-:Y:S01]  /*62b0*/  @!P1 IMAD.WIDE R12, R13, 0x4, R2 ;  /* 0x000000040d0c9825 */ /* 0x000fe200078e0202 */
[----:B------:R-:W-:Y:S01]  /*62c0*/  @!P2 LOP3.LUT R5, R5, 0xfffffffe, RZ, 0xc0, !PT ;  /* 0xfffffffe0505a812 */ /* 0x000fe200078ec0ff */
[----:B------:R0:W-:Y:S01]  /*62d0*/  @!P0 ST.E.64 desc[UR44][R10.64], R40 ;  /* 0x000000280a008985 */ /* 0x0001e2000c101b2c */
[----:B------:R-:W-:Y:S02]  /*62e0*/  @!P5 LEA.HI R21, R21, R21, RZ, 0x1 ;  /* 0x000000151515d211 */ /* 0x000fe400078f08ff */
[----:B--2---:R-:W-:Y:S01]  /*62f0*/  @!P3 LOP3.LUT R15, R6, 0xfffffffe, RZ, 0xc0, !PT ;  /* 0xfffffffe060fb812 */ /* 0x004fe200078ec0ff */
[----:B------:R1:W-:Y:S01]  /*6300*/  @!P1 ST.E.64 desc[UR44][R12.64], R44 ;  /* 0x0000002c0c009985 */ /* 0x0003e2000c101b2c */
[----:B---3--:R-:W-:Y:S01]  /*6310*/  @!P4 LOP3.LUT R17, R20, 0xfffffffe, RZ, 0xc0, !PT ;  /* 0xfffffffe1411c812 */ /* 0x008fe200078ec0ff */
[C---:B------:R-:W-:Y:S01]  /*6320*/  VIADD R6, R0.reuse, 0x70 ;  /* 0x0000007000067836 */ /* 0x040fe20000000000 */
[----:B------:R-:W-:Y:S01]  /*6330*/  @!P5 LOP3.LUT R21, R21, 0xfffffffe, RZ, 0xc0, !PT ;  /* 0xfffffffe1515d812 */ /* 0x000fe200078ec0ff */
[----:B------:R-:W-:Y:S01]  /*6340*/  VIADD R20, R0, 0x78 ;  /* 0x0000007800147836 */ /* 0x000fe20000000000 */
[----:B------:R-:W-:Y:S01]  /*6350*/  @!P6 LOP3.LUT R19, R22, 0xfffffffe, RZ, 0xc0, !PT ;  /* 0xfffffffe1613e812 */ /* 0x000fe200078ec0ff */
[----:B------:R-:W-:Y:S01]  /*6360*/  VIADD R22, R0, 0x88 ;  /* 0x0000008800167836 */ /* 0x000fe20000000000 */
[----:B------:R-:W-:-:S02]  /*6370*/  ISETP.GE.AND P1, PT, R23, UR4, PT ;  /* 0x0000000417007c0c */ /* 0x000fc4000bf26270 */
[----:B------:R-:W-:Y:S01]  /*6380*/  ISETP.GE.AND P0, PT, R24, UR4, PT ;  /* 0x0000000418007c0c */ /* 0x000fe2000bf06270 */
[----:B0-----:R-:W-:-:S04]  /*6390*/  @!P2 IMAD.WIDE R10, R5, 0x4, R2 ;  /* 0x00000004050aa825 */ /* 0x001fc800078e0202 */
        /* <DEDUP_REMOVED lines=8> */
[----:B------:R-:W-:Y:S01]  /*6420*/  VIADD R5, R0, 0x68 ;  /* 0x0000006800057836 */ /* 0x000fe20000000000 */
[----:B------:R3:W-:Y:S01]  /*6430*/  @!P5 ST.E.64 desc[UR44][R16.64], R60 ;  /* 0x0000003c1000d985 */ /* 0x0007e2000c101b2c */
[----:B------:R-:W-:Y:S01]  /*6440*/  @!P6 IMAD.WIDE R18, R19, 0x4, R2 ;  /* 0x000000041312e825 */ /* 0x000fe200078e0202 */
[----:B------:R-:W-:Y:S02]  /*6450*/  ISETP.GE.AND P5, PT, R20, UR4, PT ;  /* 0x0000000414007c0c */ /* 0x000fe4000bfa6270 */
[----:B------:R-:W-:Y:S01]  /*6460*/  ISETP.GE.AND P2, PT, R5, UR4, PT ;  /* 0x0000000405007c0c */ /* 0x000fe2000bf46270 */
[----:B------:R-:W-:Y:S01]  /*6470*/  VIADD R21, R0, 0x80 ;  /* 0x0000008000157836 */ /* 0x000fe20000000000 */
[----:B------:R4:W-:Y:S01]  /*6480*/  @!P6 ST.E.64 desc[UR44][R18.64], R64 ;  /* 0x000000401200e985 */ /* 0x0009e2000c101b2c */
[----:B------:R-:W-:Y:S02]  /*6490*/  ISETP.GE.AND P6, PT, R6, UR4, PT ;  /* 0x0000000406007c0c */ /* 0x000fe4000bfc6270 */
[----:B------:R-:W-:-:S02]  /*64a0*/  @!P0 LEA.HI R24, R24, R24, RZ, 0x1 ;  /* 0x0000001818188211 */ /* 0x000fc400078f08ff */
[----:B------:R-:W-:Y:S02]  /*64b0*/  ISETP.GE.AND P4, PT, R21, UR4, PT ;  /* 0x0000000415007c0c */ /* 0x000fe4000bf86270 */
        /* <DEDUP_REMOVED lines=9> */
[----:B------:R-:W-:Y:S01]  /*6550*/  @!P2 LOP3.LUT R5, R5, 0xfffffffe, RZ, 0xc0, !PT ;  /* 0xfffffffe0505a812 */ /* 0x000fe200078ec0ff */
[----:B------:R0:W-:Y:S01]  /*6560*/  @!P1 ST.E.64 desc[UR44][R10.64], R68 ;  /* 0x000000440a009985 */ /* 0x0001e2000c101b2c */
[----:B------:R-:W-:-:S02]  /*6570*/  @!P4 LEA.HI R21, R21, R21, RZ, 0x1 ;  /* 0x000000151515c211 */ /* 0x000fc400078f08ff */
[----:B------:R-:W-:Y:S01]  /*6580*/  @!P3 LEA.HI R22, R22, R22, RZ, 0x1 ;  /* 0x000000161616b211 */ /* 0x000fe200078f08ff */
[----:B------:R1:W-:Y:S01]  /*6590*/  @!P0 ST.E.64 desc[UR44][R12.64], R72 ;  /* 0x000000480c008985 */ /* 0x0003e2000c101b2c */
[----:B--2---:R-:W-:Y:S01]  /*65a0*/  @!P6 LOP3.LUT R15, R6, 0xfffffffe, RZ, 0xc0, !PT ;  /* 0xfffffffe060fe812 */ /* 0x004fe200078ec0ff */
[----:B------:R-:W-:Y:S01]  /*65b0*/  VIADD R6, R0, 0xa8 ;  /* 0x000000a800067836 */ /* 0x000fe20000000000 */
[----:B---3--:R-:W-:Y:S02]  /*65c0*/  @!P5 LOP3.LUT R17, R20, 0xfffffffe, RZ, 0xc0, !PT ;  /* 0xfffffffe1411d812 */ /* 0x008fe400078ec0ff */
[----:B------:R-:W-:Y:S02]  /*65d0*/  @!P4 LOP3.LUT R21, R21, 0xfffffffe, RZ, 0xc0, !PT ;  /* 0xfffffffe1515c812 */ /* 0x000fe400078ec0ff */
[----:B----4-:R-:W-:Y:S01]  /*65e0*/  @!P3 LOP3.LUT R19, R22, 0xfffffffe, RZ, 0xc0, !PT ;  /* 0xfffffffe1613b812 */ /* 0x010fe200078ec0ff */
[----:B------:R-:W-:Y:S01]  /*65f0*/  VIADD R22, R0, 0xc0 ;  /* 0x000000c000167836 */ /* 0x000fe20000000000 */
[----:B------:R-:W-:Y:S01]  /*6600*/  ISETP.GE.AND P0, PT, R23, UR4, PT ;  /* 0x0000000417007c0c */ /* 0x000fe2000bf06270 */
[----:B0-----:R-:W-:Y:S01]  /*6610*/  @!P2 IMAD.WIDE R10, R5, 0x4, R2 ;  /* 0x00000004050aa825 */ /* 0x001fe200078e0202 */
[----:B------:R-:W-:-:S02]  /*6620*/  ISETP.GE.AND P1, PT, R24, UR4, PT ;  /* 0x0000000418007c0c */ /* 0x000fc4000bf26270 */
[C---:B------:R-:W-:Y:S01]  /*6630*/  IADD3 R20, R0.reuse, 0xb0, RZ ;  /* 0x000000b000147810 */ /* 0x040fe20007ffe0ff */
[----:B------:R-:W-:Y:S01]  /*6640*/  VIADD R5, R0, 0xa0 ;  /* 0x000000a000057836 */ /* 0x000fe20000000000 */
[----:B------:R0:W-:Y:S01]  /*6650*/  @!P2 ST.E.64 desc[UR44][R10.64], R76 ;  /* 0x0000004c0a00a985 */ /* 0x0001e2000c101b2c */
[----:B-1----:R-:W-:-:S03]  /*6660*/  @!P6 IMAD.WIDE R12, R15, 0x4, R2 ;  /* 0x000000040f0ce825 */ /* 0x002fc600078e0202 */
[----:B------:R-:W-:Y:S01]  /*6670*/  ISETP.GE.AND P2, PT, R5, UR4, PT ;  /* 0x0000000405007c0c */ /* 0x000fe2000bf46270 */
        /* <DEDUP_REMOVED lines=9> */
[----:B------:R-:W-:Y:S01]  /*6710*/  VIADD R21, R0, 0xb8 ;  /* 0x000000b800157836 */ /* 0x000fe20000000000 */
[----:B------:R4:W-:Y:S01]  /*6720*/  @!P3 ST.E.64 desc[UR44][R18.64], R92 ;  /* 0x0000005c1200b985 */ /* 0x0009e2000c101b2c */
[----:B------:R-:W-:Y:S02]  /*6730*/  ISETP.GE.AND P3, PT, R6, UR4, PT ;  /* 0x0000000406007c0c */ /* 0x000fe4000bf66270 */
[----:B------:R-:W-:Y:S02]  /*6740*/  @!P1 LEA.HI R24, R24, R24, RZ, 0x1 ;  /* 0x0000001818189211 */ /* 0x000fe400078f08ff */
[----:B------:R-:W-:Y:S02]  /*6750*/  ISETP.GE.AND P5, PT, R21, UR4, PT ;  /* 0x0000000415007c0c */ /* 0x000fe4000bfa6270 */
[----:B------:R-:W-:Y:S02]  /*6760*/  @!P2 LEA.HI R5, R5, R5, RZ, 0x1 ;  /* 0x000000050505a211 */ /* 0x000fe400078f08ff */
[----:B0-----:R-:W-:-:S02]  /*6770*/  @!P0 LOP3.LUT R11, R23, 0xfffffffe, RZ, 0xc0, !PT ;  /* 0xfffffffe170b8812 */ /* 0x001fc400078ec0ff */
[----:B-1----:R-:W-:Y:S02]  /*6780*/  @!P1 LOP3.LUT R13, R24, 0xfffffffe, RZ, 0xc0, !PT ;  /* 0xfffffffe180d9812 */ /* 0x002fe400078ec0ff */
[----:B------:R-:W-:Y:S01]  /*6790*/  @!P2 LOP3.LUT R5, R5, 0xfffffffe, RZ, 0xc0, !PT ;  /* 0xfffffffe0505a812 */ /* 0x000fe200078ec0ff */
[--C-:B------:R-:W-:Y:S01]  /*67a0*/  @!P0 IMAD.WIDE R10, R11, 0x4, R2.reuse ;  /* 0x000000040b0a8825 */ /* 0x100fe200078e0202 */
[----:B------:R-:W-:Y:S02]  /*67b0*/  @!P3 LEA.HI R6, R6, R6, RZ, 0x1 ;  /* 0x000000060606b211 */ /* 0x000fe400078f08ff */
[----:B------:R-:W-:Y:S01]  /*67c0*/  @!P4 LEA.HI R20, R20, R20, RZ, 0x1 ;  /* 0x000000141414c211 */ /* 0x000fe200078f08ff */
[--C-:B------:R-:W-:Y:S01]  /*67d0*/  @!P1 IMAD.WIDE R12, R13, 0x4, R2.reuse ;  /* 0x000000040d0c9825 */ /* 0x100fe200078e0202 */
[----:B------:R-:W-:Y:S01]  /*67e0*/  @!P6 LEA.HI R22, R22, R22, RZ, 0x1 ;  /* 0x000000161616e211 */ /* 0x000fe200078f08ff */
[----:B------:R0:W-:Y:S01]  /*67f0*/  @!P0 ST.E.64 desc[UR44][R10.64], R96 ;  /* 0x000000600a008985 */ /* 0x0001e2000c101b2c */
[----:B------:R-:W-:Y:S01]  /*6800*/  @!P5 LEA.HI R21, R21, R21, RZ, 0x1 ;  /* 0x000000151515d211 */ /* 0x000fe200078f08ff */
[--C-:B--2---:R-:W-:Y:S01]  /*6810*/  @!P2 IMAD.WIDE R14, R5, 0x4, R2.reuse ;  /* 0x00000004050ea825 */ /* 0x104fe200078e0202 */
[----:B---3--:R-:W-:Y:S01]  /*6820*/  @!P3 LOP3.LUT R17, R6, 0xfffffffe, RZ, 0xc0, !PT ;  /* 0xfffffffe0611b812 */ /* 0x008fe200078ec0ff */
[----:B------:R1:W-:Y:S01]  /*6830*/  @!P1 ST.E.64 desc[UR44][R12.64], R100 ;  /* 0x000000640c009985 */ /* 0x0003e2000c101b2c */
[----:B----4-:R-:W-:Y:S01]  /*6840*/  @!P4 LOP3.LUT R19, R20, 0xfffffffe, RZ, 0xc0, !PT ;  /* 0xfffffffe1413c812 */ /* 0x010fe200078ec0ff */
[----:B------:R-:W-:Y:S01]  /*6850*/  VIADD R6, R0, 0xd0 ;  /* 0x000000d000067836 */ /* 0x000fe20000000000 */
[----:B------:R-:W-:Y:S01]  /*6860*/  @!P6 LOP3.LUT R5, R22, 0xfffffffe, RZ, 0xc0, !PT ;  /* 0xfffffffe1605e812 */ /* 0x000fe200078ec0ff */
[----:B------:R2:W-:Y:S01]  /*6870*/  @!P2 ST.E.64 desc[UR44][R14.64], R104 ;  /* 0x000000680e00a985 */ /* 0x0005e2000c101b2c */
[----:B------:R-:W-:Y:S01]  /*6880*/  @!P5 LOP3.LUT R21, R21, 0xfffffffe, RZ, 0xc0, !PT ;  /* 0xfffffffe1515d812 */ /* 0x000fe200078ec0ff */
[----:B------:R-:W-:Y:S01]  /*6890*/  VIADD R20, R0, 0xd8 ;  /* 0x000000d800147836 */ /* 0x000fe20000000000 */
[----:B------:R-:W-:Y:S01]  /*68a0*/  ISETP.GE.AND P1, PT, R6, UR4, PT ;  /* 0x0000000406007c0c */ /* 0x000fe2000bf26270 */
[----:B0-----:R-:W-:-:S03]  /*68b0*/  @!P3 IMAD.WIDE R10, R17, 0x4, R2 ;  /* 0x00000004110ab825 */ /* 0x001fc600078e0202 */
[----:B------:R-:W-:Y:S01]  /*68c0*/  ISETP.GE.AND P2, PT, R20, UR4, PT ;  /* 0x0000000414007c0c */ /* 0x000fe2000bf46270 */
[--C-:B-1----:R-:W-:Y:S01]  /*68d0*/  @!P4 IMAD.WIDE R12, R19, 0x4, R2.reuse ;  /* 0x00000004130cc825 */ /* 0x102fe200078e0202 */
[----:B------:R0:W-:Y:S03]  /*68e0*/  @!P3 ST.E.64 desc[UR44][R10.64], R108 ;  /* 0x0000006c0a00b985 */ /* 0x0001e6000c101b2c */
[----:B------:R-:W-:Y:S01]  /*68f0*/  @!P6 IMAD.WIDE R18, R5, 0x4, R2 ;  /* 0x000000040512e825 */ /* 0x000fe200078e0202 */
[----:B------:R1:W-:Y:S03]  /*6900*/  @!P4 ST.E.64 desc[UR44][R12.64], R112 ;  /* 0x000000700c00c985 */ /* 0x0003e6000c101b2c */
[----:B------:R-:W-:Y:S01]  /*6910*/  @!P1 LEA.HI R6, R6, R6, RZ, 0x1 ;  /* 0x0000000606069211 */ /* 0x000fe200078f08ff */
[----:B------:R-:W-:-:S02]  /*6920*/  VIADD R5, R0, 0xc8 ;  /* 0x000000c800057836 */ /* 0x000fc40000000000 */
[----:B------:R-:W-:Y:S01]  /*6930*/  @!P5 IMAD.WIDE R16, R21, 0x4, R2 ;  /* 0x000000041510d825 */ /* 0x000fe200078e0202 */
[----:B------:R-:W-:Y:S02]  /*6940*/  @!P2 LEA.HI R20, R20, R20, RZ, 0x1 ;  /* 0x000000141414a211 */ /* 0x000fe400078f08ff */
[----:B------:R-:W-:Y:S01]  /*6950*/  ISETP.GE.AND P0, PT, R5, UR4, PT ;  /* 0x0000000405007c0c */ /* 0x000fe2000bf06270 */
[C---:B------:R-:W-:Y:S01]  /*6960*/  VIADD R21, R0.reuse, 0xe0 ;  /* 0x000000e000157836 */ /* 0x040fe20000000000 */
[----:B------:R3:W-:Y:S01]  /*6970*/  @!P5 ST.E.64 desc[UR44][R16.64], R116 ;  /* 0x000000741000d985 */ /* 0x0007e2000c101b2c */
[C---:B--2---:R-:W-:Y:S02]  /*6980*/  VIADD R14, R0.reuse, 0xe8 ;  /* 0x000000e8000e7836 */ /* 0x044fe40000000000 */
[C---:B------:R-:W-:Y:S01]  /*6990*/  VIADD R15, R0.reuse, 0xf0 ;  /* 0x000000f0000f7836 */ /* 0x040fe20000000000 */
[----:B------:R2:W-:Y:S01]  /*69a0*/  @!P6 ST.E.64 desc[UR44][R18.64], R120 ;  /* 0x000000781200e985 */ /* 0x0005e2000c101b2c */
[----:B0-----:R-:W-:Y:S01]  /*69b0*/  VIADD R11, R0, 0xf8 ;  /* 0x000000f8000b7836 */ /* 0x001fe20000000000 */
[----:B------:R-:W-:-:S02]  /*69c0*/  ISETP.GE.AND P3, PT, R21, UR4, PT ;  /* 0x0000000415007c0c */ /* 0x000fc4000bf66270 */
[----:B------:R-:W-:Y:S02]  /*69d0*/  ISETP.GE.AND P4, PT, R14, UR4, PT ;  /* 0x000000040e007c0c */ /* 0x000fe4000bf86270 */
[----:B------:R-:W-:Y:S02]  /*69e0*/  ISETP.GE.AND P5, PT, R15, UR4, PT ;  /* 0x000000040f007c0c */ /* 0x000fe4000bfa6270 */
[----:B------:R-:W-:Y:S02]  /*69f0*/  ISETP.GE.AND P6, PT, R11, UR4, PT ;  /* 0x000000040b007c0c */ /* 0x000fe4000bfc6270 */
[----:B------:R-:W-:Y:S02]  /*6a00*/  @!P0 LEA.HI R5, R5, R5, RZ, 0x1 ;  /* 0x0000000505058211 */ /* 0x000fe400078f08ff */
[----:B-1----:R-:W-:Y:S02]  /*6a10*/  @!P1 LOP3.LUT R13, R6, 0xfffffffe, RZ, 0xc0, !PT ;  /* 0xfffffffe060d9812 */ /* 0x002fe400078ec0ff */
[----:B------:R-:W-:-:S02]  /*6a20*/  @!P0 LOP3.LUT R5, R5, 0xfffffffe, RZ, 0xc0, !PT ;  /* 0xfffffffe05058812 */ /* 0x000fc400078ec0ff */
[----:B------:R-:W-:Y:S01]  /*6a30*/  @!P3 LEA.HI R21, R21, R21, RZ, 0x1 ;  /* 0x000000151515b211 */ /* 0x000fe200078f08ff */
[----:B------:R-:W-:Y:S01]  /*6a40*/  @!P1 IMAD.WIDE R12, R13, 0x4, R2 ;  /* 0x000000040d0c9825 */ /* 0x000fe200078e0202 */
[----:B------:R-:W-:Y:S02]  /*6a50*/  @!P4 LEA.HI R14, R14, R14, RZ, 0x1 ;  /* 0x0000000e0e0ec211 */ /* 0x000fe400078f08ff */
[----:B------:R-:W-:Y:S02]  /*6a60*/  @!P5 LEA.HI R10, R15, R15, RZ, 0x1 ;  /* 0x0000000f0f0ad211 */ /* 0x000fe400078f08ff */
[----:B------:R-:W-:Y:S02]  /*6a70*/  @!P6 LEA.HI R11, R11, R11, RZ, 0x1 ;  /* 0x0000000b0b0be211 */ /* 0x000fe400078f08ff */
[----:B------:R-:W-:Y:S02]  /*6a80*/  @!P2 LOP3.LUT R15, R20, 0xfffffffe, RZ, 0xc0, !PT ;  /* 0xfffffffe140fa812 */ /* 0x000fe400078ec0ff */
[----:B---3--:R-:W-:-:S02]  /*6a90*/  @!P3 LOP3.LUT R17, R21, 0xfffffffe, RZ, 0xc0, !PT ;  /* 0xfffffffe1511b812 */ /* 0x008fc400078ec0ff */
[----:B--2---:R-:W-:Y:S01]  /*6aa0*/  @!P4 LOP3.LUT R19, R14, 0xfffffffe, RZ, 0xc0, !PT ;  /* 0xfffffffe0e13c812 */ /* 0x004fe200078ec0ff */
        /* <DEDUP_REMOVED lines=13> */
[----:B------:R1:W-:Y:S04]  /*6b80*/  @!P5 ST.E.64 desc[UR44][R20.64], R144 ;  /* 0x000000901400d985 */ /* 0x0003e8000c101b2c */
[----:B------:R1:W-:Y:S02]  /*6b90*/  @!P6 ST.E.64 desc[UR44][R2.64], R148 ;  /* 0x000000940200e985 */ /* 0x0003e4000c101b2c */
.L_x_8894:
[----:B------:R-:W-:Y:S05]  /*6ba0*/  BSYNC B0 ;  /* 0x0000000000007941 */ /* 0x000fea0003800000 */
.L_x_8893:
[----:B------:R-:W-:Y:S01]  /*6bb0*/  ISETP.GE.AND P0, PT, R9, R8, PT ;  /* 0x000000080900720c */ /* 0x000fe20003f06270 */
[----:B-1--4-:R1:W2:Y:S04]  /*6bc0*/  SHFL.IDX PT, R3, R7, 0x1, 0x1c1f ;  /* 0x003c1f0007037f89 */ /* 0x0122a800000e0000 */
[----:B---3--:R1:W3:Y:S08]  /*6bd0*/  SHFL.IDX PT, R2, R4, 0x1, 0x1c1f ;  /* 0x003c1f0004027f89 */ /* 0x0082f000000e0000 */
[----:B-1----:R-:W-:Y:S05]  /*6be0*/  @P0 BRA `(.L_x_8869) ;  /* 0x0000004800cc0947 */ /* 0x002fea0003800000 */
[C---:B0-----:R-:W-:Y:S01]  /*6bf0*/  VIADD R4, R0.reuse, 0x8 ;  /* 0x0000000800047836 */ /* 0x041fe20000000000 */
[C---:B------:R-:W-:Y:S01]  /*6c00*/  IADD3 R5, R0.reuse, 0x10, RZ ;  /* 0x0000001000057810 */ /* 0x040fe20007ffe0ff */
[----:B------:R-:W-:Y:S01]  /*6c10*/  ULDC UR4, c[0x0][0xac8] ;  /* 0x0002b20000047ab9 */ /* 0x000fe20000000800 */
[C---:B------:R-:W-:Y:S01]  /*6c20*/  VIADD R10, R0.reuse, 0x18 ;  /* 0x00000018000a7836 */ /* 0x040fe20000000000 */
[C---:B------:R-:W-:Y:S01]  /*6c30*/  ISETP.GE.AND P0, PT, R0.reuse, UR4, PT ;  /* 0x0000000400007c0c */ /* 0x040fe2000bf06270 */
[----:B------:R-:W-:Y:S01]  /*6c40*/  VIADD R11, R0, 0x20 ;  /* 0x00000020000b7836 */ /* 0x000fe20000000000 */
        /* <DEDUP_REMOVED lines=8> */
[C---:B------:R-:W-:Y:S02]  /*6cd0*/  VIADD R16, R0.reuse, 0x48 ;  /* 0x0000004800107836 */ /* 0x040fe40000000000 */
[C---:B------:R-:W-:Y:S01]  /*6ce0*/  VIADD R18, R0.reuse, 0x50 ;  /* 0x0000005000127836 */ /* 0x040fe20000000000 */
[----:B------:R-:W-:Y:S01]  /*6cf0*/  ISETP.GE.AND P3, PT, R15, UR4, PT ;  /* 0x000000040f007c0c */ /* 0x000fe2000bf66270 */
[----:B------:R-:W-:Y:S01]  /*6d00*/  VIADD R19, R0, 0x58 ;  /* 0x0000005800137836 */ /* 0x000fe20000000000 */
[----:B------:R-:W-:Y:S01]  /*6d10*/  @!P1 LEA.HI R4, R4, R4, RZ, 0x1 ;  /* 0x0000000404049211 */ /* 0x000fe200078f08ff */
[----:B------:R-:W-:Y:S01]  /*6d20*/  VIADD R20, R0, 0x80 ;  /* 0x0000008000147836 */ /* 0x000fe20000000000 */
[----:B------:R-:W-:Y:S02]  /*6d30*/  @!P2 LEA.HI R5, R5, R5, RZ, 0x1 ;  /* 0x000000050505a211 */ /* 0x000fe400078f08ff */
[----:B------:R-:W-:Y:S02]  /*6d40*/  @!P1 LOP3.LUT R7, R4, 0xfffffffe, RZ, 0xc0, !PT ;  /* 0xfffffffe04079812 */ /* 0x000fe400078ec0ff */
[----:B------:R-:W-:Y:S01]  /*6d50*/  @!P2 LOP3.LUT R9, R5, 0xfffffffe, RZ, 0xc0, !PT ;  /* 0xfffffffe0509a812 */ /* 0x000fe200078ec0ff */
[----:B--23--:R-:W-:Y:S01]  /*6d60*/  @!P0 IMAD.WIDE R4, R0, 0x4, R2 ;  /* 0x0000000400048825 */ /* 0x00cfe200078e0202 */
[----:B------:R-:W-:-:S02]  /*6d70*/  ISETP.GE.AND P4, PT, R16, UR4, PT ;  /* 0x0000000410007c0c */ /* 0x000fc4000bf86270 */
[----:B------:R-:W-:Y:S01]  /*6d80*/  @!P5 LEA.HI R10, R10, R10, RZ, 0x1 ;  /* 0x0000000a0a0ad211 */ /* 0x000fe200078f08ff */
        /* <DEDUP_REMOVED lines=18> */
[----:B--2---:R-:W-:Y:S01]  /*6eb0*/  @!P0 LOP3.LUT R9, R12, 0xfffffffe, RZ, 0xc0, !PT ;  /* 0xfffffffe0c098812 */ /* 0x004fe200078ec0ff */
[----:B------:R0:W-:Y:S01]  /*6ec0*/  @!P5 ST.E.64 desc[UR44][R4.64], R38 ;  /* 0x000000260400d985 */ /* 0x0001e2000c101b2c */
[----:B------:R-:W-:Y:S02]  /*6ed0*/  @!P1 LOP3.LUT R13, R13, 0xfffffffe, RZ, 0xc0, !PT ;  /* 0xfffffffe0d0d9812 */ /* 0x000fe400078ec0ff */
[----:B------:R-:W-:Y:S01]  /*6ee0*/  @!P2 LOP3.LUT R11, R14, 0xfffffffe, RZ, 0xc0, !PT ;  /* 0xfffffffe0e0ba812 */ /* 0x000fe200078ec0ff */
[----:B------:R1:W-:Y:S01]  /*6ef0*/  @!P6 ST.E.64 desc[UR44][R6.64], R42 ;  /* 0x0000002a0600e985 */ /* 0x0003e2000c101b2c */
        /* <DEDUP_REMOVED lines=83> */
[C---:B------:R-:W-:Y:S01]  /*7430*/  VIADD R16, R0.reuse, 0xe0 ;  /* 0x000000e000107836 */ /* 0x040fe20000000000 */
[----:B------:R-:W-:Y:S02]  /*7440*/  @!P2 LOP3.LUT R17, R17, 0xfffffffe, RZ, 0xc0, !PT ;  /* 0xfffffffe1111a812 */ /* 0x000fe400078ec0ff */
[----:B------:R-:W-:Y:S02]  /*7450*/  IADD3 R18, R0, 0xc0, RZ ;  /* 0x000000c000127810 */ /* 0x000fe40007ffe0ff */
[----:B----4-:R-:W-:Y:S01]  /*7460*/  @!P1 LOP3.LUT R13, R20, 0xfffffffe, RZ, 0xc0, !PT ;  /* 0xfffffffe140d9812 */ /* 0x010fe200078ec0ff */
[----:B0-----:R-:W-:Y:S01]  /*7470*/  @!P0 IMAD.WIDE R4, R9, 0x4, R2 ;  /* 0x0000000409048825 */ /* 0x001fe200078e0202 */
[----:B------:R-:W-:-:S02]  /*7480*/  ISETP.GE.AND P5, PT, R18, UR4, PT ;  /* 0x0000000412007c0c */ /* 0x000fc4000bfa6270 */
        /* <DEDUP_REMOVED lines=16> */
[C---:B------:R-:W-:Y:S01]  /*7590*/  VIADD R20, R0.reuse, 0xf0 ;  /* 0x000000f000147836 */ /* 0x040fe20000000000 */
[----:B------:R-:W-:Y:S01]  /*75a0*/  ISETP.GE.AND P1, PT, R15, UR4, PT ;  /* 0x000000040f007c0c */ /* 0x000fe2000bf26270 */
[----:B------:R-:W-:Y:S01]  /*75b0*/  VIADD R0, R0, 0xf8 ;  /* 0x000000f800007836 */ /* 0x000fe20000000000 */
[----:B------:R-:W-:-:S02]  /*75c0*/  ISETP.GE.AND P3, PT, R17, UR4, PT ;  /* 0x0000000411007c0c */ /* 0x000fc4000bf66270 */
[----:B------:R-:W-:Y:S02]  /*75d0*/  ISETP.GE.AND P4, PT, R20, UR4, PT ;  /* 0x0000000414007c0c */ /* 0x000fe4000bf86270 */
        /* <DEDUP_REMOVED lines=33> */
.L_x_8892:
        /* <DEDUP_REMOVED lines=19> */
[----:B------:R-:W1:Y:S01]  /*7920*/  LDC.64 R10, c[0x0][0xbd8] ;  /* 0x0002f600ff0a7b82 */ /* 0x000e620000000a00 */
[----:B------:R-:W-:-:S04]  /*7930*/  UIMAD UR6, UR36, UR9, UR6 ;  /* 0x00000009240672a4 */ /* 0x000fc8000f8e0206 */
[----:B------:R-:W-:Y:S02]  /*7940*/  UIADD3 UR6, UR5, UR6, URZ ;  /* 0x0000000605067290 */ /* 0x000fe4000fffe03f */
[----:B------:R-:W-:Y:S01]  /*7950*/  IMAD.U32 R3, RZ, RZ, UR5 ;  /* 0x00000005ff037e24 */ /* 0x000fe2000f8e00ff */
[----:B------:R-:W2:Y:S01]  /*7960*/  @P0 LDC R7, c[0x0][0xbec] ;  /* 0x0002fb00ff070b82 */ /* 0x000ea20000000800 */
[----:B------:R-:W-:Y:S01]  /*7970*/  IMAD.U32 R2, RZ, RZ, UR4 ;  /* 0x00000004ff027e24 */ /* 0x000fe2000f8e00ff */
[----:B------:R-:W-:Y:S01]  /*7980*/  ULDC.64 UR4, c[0x0][0xbe0] ;  /* 0x0002f80000047ab9 */ /* 0x000fe20000000a00 */
[----:B------:R-:W-:-:S05]  /*7990*/  IMAD.U32 R3, RZ, RZ, UR6 ;  /* 0x00000006ff037e24 */ /* 0x000fca000f8e00ff */
[----:B------:R-:W3:Y:S01]  /*79a0*/  @P0 LDC R9, c[0x0][0xbf0] ;  /* 0x0002fc00ff090b82 */ /* 0x000ee20000000800 */
[----:B0-----:R-:W-:-:S07]  /*79b0*/  USHF.R.S32.HI UR8, URZ, 0x1f, UR7 ;  /* 0x0000001f3f087899 */ /* 0x001fce0008011407 */
[----:B------:R-:W0:Y:S01]  /*79c0*/  S2UR UR10, SR_CTAID.Y ;  /* 0x00000000000a79c3 */ /* 0x000e220000002600 */
[C---:B-1----:R-:W-:Y:S02]  /*79d0*/  IMAD R12, R10.reuse, UR8, RZ ;  /* 0x000000080a0c7c24 */ /* 0x042fe4000f8e02ff */
[----:B------:R-:W-:-:S04]  /*79e0*/  IMAD.WIDE.U32 R2, R10, UR7, R2 ;  /* 0x000000070a027c25 */ /* 0x000fc8000f8e0002 */
[----:B------:R-:W-:Y:S01]  /*79f0*/  IMAD R11, R11, UR7, R12 ;  /* 0x000000070b0b7c24 */ /* 0x000fe2000f8e020c */
[----:B------:R-:W0:Y:S01]  /*7a00*/  LDC R8, c[0x0][0xc50] ;  /* 0x00031400ff087b82 */ /* 0x000e220000000800 */
[----:B--2---:R-:W-:-:S04]  /*7a10*/  @P0 IMAD.HI.U32 R4, R0, R7, RZ ;  /* 0x0000000700040227 */ /* 0x004fc800078e00ff */
[----:B------:R-:W-:Y:S02]  /*7a20*/  IMAD R7, RZ, RZ, -UR36 ;  /* 0x80000024ff077e24 */ /* 0x000fe4000f8e02ff */
[----:B------:R-:W-:Y:S01]  /*7a30*/  IMAD.IADD R3, R11, 0x1, R3 ;  /* 0x000000010b037824 */ /* 0x000fe200078e0203 */
[----:B---3--:R-:W-:Y:S01]  /*7a40*/  @P0 SHF.R.U32.HI R5, RZ, R9, R4 ;  /* 0x00000009ff050219 */ /* 0x008fe20000011604 */
[----:B0-----:R-:W-:-:S04]  /*7a50*/  IMAD R9, R8, R7, UR10 ;  /* 0x0000000a08097e24 */ /* 0x001fc8000f8e0207 */
        /* <DEDUP_REMOVED lines=21> */
.L_x_8867:
        /* <DEDUP_REMOVED lines=18> */
.L_x_8895:
[----:B------:R-:W-:Y:S01]  /*7cd0*/  ULDC UR7, c[0x0][0xc50] ;  /* 0x0003140000077ab9 */ /* 0x000fe20000000800 */
[----:B------:R-:W-:Y:S01]  /*7ce0*/  UMOV UR36, UR6 ;  /* 0x0000000600247c82 */ /* 0x000fe20008000000 */
[----:B------:R-:W-:-:S11]  /*7cf0*/  UISETP.NE.AND UP0, UPT, UR7, 0x1, UPT ;  /* 0x000000010700788c */ /* 0x000fd6000bf05270 */
[----:B------:R-:W-:Y:S01]  /*7d00*/  @UP0 ULDC UR4, c[0x0][0xc54] ;  /* 0x0003150000040ab9 */ /* 0x000fe20000000800 */
[----:B------:R-:W-:Y:S01]  /*7d10*/  @UP0 ULDC UR8, c[0x0][0xc58] ;  /* 0x0003160000080ab9 */ /* 0x000fe20000000800 */
[----:B------:R-:W-:-:S04]  /*7d20*/  UIMAD.WIDE.U32 UR4, UR6, UR4, URZ ;  /* 0x00000004060472a5 */ /* 0x000fc8000f8e003f */
[----:B------:R-:W-:-:S12]  /*7d30*/  @UP0 USHF.R.U32.HI UR36, URZ, UR8, UR5 ;  /* 0x000000083f240299 */ /* 0x000fd80008011605 */
.L_x_8896:
[----:B------:R-:W-:Y:S01]  /*7d40*/  ISETP.GE.AND P0, PT, R17, RZ, PT ;  /* 0x000000ff1100720c */ /* 0x000fe20003f06270 */
[----:B------:R-:W-:Y:S01]  /*7d50*/  UIADD3 UR4, -UR36, URZ, URZ ;  /* 0x0000003f24047290 */ /* 0x000fe2000fffe13f */
[----:B------:R-:W-:Y:S01]  /*7d60*/  IMAD.MOV.U32 R0, RZ, RZ, 0x1 ;  /* 0x00000001ff007424 */ /* 0x000fe200078e00ff */
[----:B------:R-:W-:Y:S01]  /*7d70*/  MOV R9, 0x1 ;  /* 0x0000000100097802 */ /* 0x000fe20000000f00 */
[----:B------:R-:W-:Y:S01]  /*7d80*/  IMAD.MOV.U32 R6, RZ, RZ, RZ ;  /* 0x000000ffff067224 */ /* 0x000fe200078e00ff */
[----:B------:R-:W-:-:S08]  /*7d90*/  UIMAD UR6, UR7, UR4, UR6 ;  /* 0x00000004070672a4 */ /* 0x000fd0000f8e0206 */
[----:B------:R-:W-:Y:S05]  /*7da0*/  @!P0 BRA `(.L_x_8897) ;  /* 0x00000034009c8947 */ /* 0x000fea0003800000 */
[----:B------:R-:W-:Y:S01]  /*7db0*/  ULDC.64 UR4, c[0x0][0x418] ;  /* 0x0001060000047ab9 */ /* 0x000fe20000000a00 */
[----:B------:R-:W-:Y:S02]  /*7dc0*/  ULOP3.LUT UR41, UR6, 0xffff, URZ, 0xc0, !UPT ;  /* 0x0000ffff06297892 */ /* 0x000fe4000f8ec03f */
[----:B------:R-:W-:Y:S01]  /*7dd0*/  UISETP.NE.U32.AND UP0, UPT, UR4, URZ, UPT ;  /* 0x0000003f0400728c */ /* 0x000fe2000bf05070 */
[----:B------:R-:W-:Y:S02]  /*7de0*/  UMOV UR43, URZ ;  /* 0x0000003f002b7c82 */ /* 0x000fe40008000000 */
[----:B------:R-:W-:Y:S01]  /*7df0*/  ULDC UR4, c[0x0][0x424] ;  /* 0x0001090000047ab9 */ /* 0x000fe20000000800 */
[----:B------:R-:W-:-:S03]  /*7e00*/  UISETP.NE.AND.EX UP0, UPT, UR5, URZ, UPT, UP0 ;  /* 0x0000003f0500728c */ /* 0x000fc6000bf05300 */
[----:B------:R-:W-:Y:S01]  /*7e10*/  ULDC UR5, c[0x0][0x2f0] ;  /* 0x0000bc0000057ab9 */ /* 0x000fe20000000800 */
[----:B------:R-:W-:-:S04]  /*7e20*/  USEL UR4, UR4, 0x1, UP0 ;  /* 0x0000000104047887 */ /* 0x000fc80008000000 */
[----:B------:R-:W-:-:S04]  /*7e30*/  UIMAD UR4, UR4, UR5, URZ ;  /* 0x00000005040472a4 */ /* 0x000fc8000f8e023f */
[----:B------:R-:W-:Y:S02]  /*7e40*/  UISETP.GE.AND UP0, UPT, UR4, 0x1, UPT ;  /* 0x000000010400788c */ /* 0x000fe4000bf06270 */
[----:B------:R-:W-:-:S04]  /*7e50*/  UIADD3 UR5, UR4, 0x5f, URZ ;  /* 0x0000005f04057890 */ /* 0x000fc8000fffe03f */
[----:B------:R-:W-:Y:S01]  /*7e60*/  PLOP3.LUT P0, PT, PT, PT, UP0, 0x80, 0x0 ;  /* 0x000000000000781c */ /* 0x000fe20003f0f008 */
[----:B------:R-:W-:-:S04]  /*7e70*/  UIMAD.WIDE UR4, UR5, 0x2aaaaaab, URZ ;  /* 0x2aaaaaab050478a5 */ /* 0x000fc8000f8e023f */
[----:B------:R-:W-:-:S04]  /*7e80*/  USHF.R.U32.HI UR39, URZ, 0x1f, UR5 ;  /* 0x0000001f3f277899 */ /* 0x000fc80008011605 */
        /* <DEDUP_REMOVED lines=38> */
.L_x_8898:
        /* <DEDUP_REMOVED lines=20> */
[----:B------:R-:W-:Y:S01]  /*8230*/  MOV R4, UR6 ;  /* 0x0000000600047c02 */ /* 0x000fe20008000f00 */
[----:B------:R-:W-:Y:S01]  /*8240*/  IMAD.U32 R5, RZ, RZ, UR7 ;  /* 0x00000007ff057e24 */ /* 0x000fe2000f8e00ff */
        /* <DEDUP_REMOVED lines=10> */
.L_x_8899:
        /* <DEDUP_REMOVED lines=20> */
.L_x_8901:
        /* <DEDUP_REMOVED lines=15> */
.L_x_8900:
        /* <DEDUP_REMOVED lines=17> */
.L_x_8981:
        /* <DEDUP_REMOVED lines=8> */
.L_x_8984:
[----:B------:R-:W-:Y:S05]  /*86b0*/  @!P6 BRA `(.L_x_8903) ;  /* 0x0000000000d4e947 */ /* 0x000fea0003800000 */
[----:B------:R-:W-:Y:S01]  /*86c0*/  IMAD.MOV.U32 R16, RZ, RZ, R17 ;  /* 0x000000ffff107224 */ /* 0x000fe200078e0011 */
[----:B------:R-:W-:Y:S06]  /*86d0*/  @!P1 BRA `(.L_x_8905) ;  /* 0x0000000000509947 */ /* 0x000fec0003800000 */
[----:B------:R-:W-:Y:S01]  /*86e0*/  IMAD.MOV.U32 R9, RZ, RZ, R0 ;  /* 0x000000ffff097224 */ /* 0x000fe200078e0000 */
[----:B------:R-:W-:Y:S01]  /*86f0*/  ULDC.64 UR4, c[0x0][0x428] ;  /* 0x00010a0000047ab9 */ /* 0x000fe20000000a00 */
[----:B------:R-:W0:Y:S01]  /*8700*/  LDC R0, c[0x0][0x43c] ;  /* 0x00010f00ff007b82 */ /* 0x000e220000000800 */
[----:B------:R-:W-:Y:S02]  /*8710*/  IMAD R8, R18, UR4, RZ ;  /* 0x0000000412087c24 */ /* 0x000fe4000f8e02ff */
[----:B------:R-:W-:Y:S02]  /*8720*/  MOV R6, R9 ;  /* 0x0000000900067202 */ /* 0x000fe40000000f00 */
        /* <DEDUP_REMOVED lines=15> */
.L_x_8905:
[----:B------:R-:W-:Y:S01]  /*8820*/  IMAD.MOV.U32 R0, RZ, RZ, 0x1 ;  /* 0x00000001ff007424 */ /* 0x000fe200078e00ff */
[----:B0-----:R-:W0:Y:S04]  /*8830*/  S2R R9, SR_TID.X ;  /* 0x0000000000097919 */ /* 0x001e280000002100 */
[----:B------:R-:W-:-:S04]  /*8840*/  SHF.L.U32 R0, R0, 0x1f, RZ ;  /* 0x0000001f00007819 */ /* 0x000fc800000006ff */
[----:B------:R-:W1:Y:S01]  /*8850*/  SYNCS.PHASECHK.TRANS64.TRYWAIT P0, [UR38+0x22840], R0 ;  /* 0x02284000ff0075a7 */ /* 0x000e620008000166 */
[----:B0-----:R-:W-:-:S04]  /*8860*/  LOP3.LUT R2, R9, 0x7f, RZ, 0xc0, !PT ;  /* 0x0000007f09027812 */ /* 0x001fc800078ec0ff */
[----:B------:R-:W-:Y:S01]  /*8870*/  ISETP.NE.AND P1, PT, R2, RZ, PT ;  /* 0x000000ff0200720c */ /* 0x000fe20003f25270 */
[----:B-1----:R-:W-:-:S12]  /*8880*/  @!P0 BRA `(.L_x_8906) ;  /* 0x0000003000648947 */ /* 0x002fd80003800000 */
.L_x_8985:
[----:B------:R-:W-:Y:S05]  /*8890*/  @P1 BRA `(.L_x_8907) ;  /* 0x0000000000181947 */ /* 0x000fea0003800000 */
[----:B------:R-:W1:Y:S01]  /*88a0*/  S2R R2, SR_TID.X ;  /* 0x0000000000027919 */ /* 0x000e620000002100 */
[----:B0-----:R-:W-:-:S04]  /*88b0*/  IMAD.MOV.U32 R0, RZ, RZ, 0x3000 ;  /* 0x00003000ff007424 */ /* 0x001fc800078e00ff */
[----:B------:R2:W-:Y:S01]  /*88c0*/  SYNCS.ARRIVE.TRANS64 RZ, [UR38+0x22830], R0 ;  /* 0x02283000ffff79a7 */ /* 0x0005e20008000026 */
[----:B-1----:R-:W-:-:S13]  /*88d0*/  LOP3.LUT P0, RZ, R2, 0x1f, RZ, 0xc0, !PT ;  /* 0x0000001f02ff7812 */ /* 0x002fda000780c0ff */
[----:B--2---:R-:W-:Y:S05]  /*88e0*/  @!P0 BRA `(.L_x_8907) ;  /* 0x0000000000048947 */ /* 0x004fea0003800000 */
[----:B------:R-:W-:Y:S01]  /*88f0*/  BPT.TRAP 0x1 ;  /* 0x000000040000795c */ /* 0x000fe20000300000 */
.L_x_8907:
        /* <DEDUP_REMOVED lines=14> */
[----:B------:R-:W-:-:S09]  /*89e0*/  UIMAD UR11, UR11, 0x60, URZ ;  /* 0x000000600b0b78a4 */ /* 0x000fd2000f8e023f */
[----:B------:R0:W-:Y:S02]  /*89f0*/  UTMALDG.4D [UR8], [UR4], desc[UR6] ;  /* 0x00000608040075b4 */ /* 0x0001e40008019000 */
[----:B0-----:R-:W-:Y:S01]  /*8a00*/  NOP ;  /* 0x0000000000007918 */ /* 0x001fe20000000000 */
.L_x_8903:
        /* <DEDUP_REMOVED lines=22> */
.L_x_8908:
        /* <DEDUP_REMOVED lines=28> */
[----:B------:R-:W-:Y:S02]  /*8d30*/  IMAD.IADD R3, R3, 0x1, R9 ;  /* 0x0000000103037824 */ /* 0x000fe400078e0209 */
[----:B------:R-:W-:Y:S02]  /*8d40*/  IMAD.MOV R9, RZ, RZ, -R5 ;  /* 0x000000ffff097224 */ /* 0x000fe400078e0a05 */
[----:B------:R-:W-:-:S02]  /*8d50*/  IMAD R6, R6, UR4, RZ ;  /* 0x0000000406067c24 */ /* 0x000fc4000f8e02ff */
[----:B------:R-:W-:Y:S02]  /*8d60*/  IMAD R0, R4, R9, R0 ;  /* 0x0000000904007224 */ /* 0x000fe400078e0200 */
[C---:B------:R-:W-:Y:S02]  /*8d70*/  IMAD R9, R5.reuse, UR5, R6 ;  /* 0x0000000505097c24 */ /* 0x040fe4000f8e0206 */
[----:B------:R-:W-:Y:S01]  /*8d80*/  IMAD.WIDE.U32 R2, R5, UR4, R2 ;  /* 0x0000000405027c25 */ /* 0x000fe2000f8e0002 */
[----:B------:R-:W-:Y:S01]  /*8d90*/  SHF.R.S32.HI R5, RZ, 0x1f, R0 ;  /* 0x0000001fff057819 */ /* 0x000fe20000011400 */
[----:B------:R-:W-:Y:S02]  /*8da0*/  ULDC.64 UR4, c[0x0][0x2c8] ;  /* 0x0000b20000047ab9 */ /* 0x000fe40000000a00 */
[----:B------:R-:W-:Y:S01]  /*8db0*/  IMAD.SHL.U32 R6, R11, 0x8, RZ ;  /* 0x000000080b067824 */ /* 0x000fe200078e00ff */
[----:B------:R-:W-:Y:S01]  /*8dc0*/  IADD3 R3, R3, R9, RZ ;  /* 0x0000000903037210 */ /* 0x000fe20007ffe0ff */
[----:B------:R-:W-:-:S04]  /*8dd0*/  IMAD R5, R5, UR4, RZ ;  /* 0x0000000405057c24 */ /* 0x000fc8000f8e02ff */
[C---:B------:R-:W-:Y:S02]  /*8de0*/  IMAD R5, R0.reuse, UR5, R5 ;  /* 0x0000000500057c24 */ /* 0x040fe4000f8e0205 */
[----:B------:R-:W-:Y:S01]  /*8df0*/  IMAD.WIDE.U32 R2, R0, UR4, R2 ;  /* 0x0000000400027c25 */ /* 0x000fe2000f8e0002 */
[----:B------:R-:W-:-:S03]  /*8e00*/  ULDC.64 UR4, c[0x0][0x280] ;  /* 0x0000a00000047ab9 */ /* 0x000fc60000000a00 */
[----:B------:R-:W-:Y:S01]  /*8e10*/  IMAD.IADD R5, R3, 0x1, R5 ;  /* 0x0000000103057824 */ /* 0x000fe200078e0205 */
[----:B------:R-:W-:Y:S01]  /*8e20*/  LEA R0, P0, R2, UR4, 0x1 ;  /* 0x0000000402007c11 */ /* 0x000fe2000f8008ff */
[----:B------:R-:W-:-:S03]  /*8e30*/  ULDC UR4, c[0x0][0x2b8] ;  /* 0x0000ae0000047ab9 */ /* 0x000fc60000000800 */
        /* <DEDUP_REMOVED lines=22> */
[----:B------:R-:W-:Y:S01]  /*8fa0*/  ISETP.GE.AND P1, PT, R11, R4, PT ;  /* 0x000000040b00720c */ /* 0x000fe20003f26270 */
[----:B------:R-:W-:-:S02]  /*8fb0*/  VIADD R11, R7, 0x30 ;  /* 0x00000030070b7836 */ /* 0x000fc40000000000 */
[----:B-1----:R-:W1:Y:S01]  /*8fc0*/  SHFL.IDX PT, R2, R5, 0x1, 0x181f ;  /* 0x00381f0005027f89 */ /* 0x002e6200000e0000 */
[----:B------:R-:W-:-:S09]  /*8fd0*/  IADD3 R9, R7, 0x20, RZ ;  /* 0x0000002007097810 */ /* 0x000fd20007ffe0ff */
[----:B------:R-:W-:Y:S02]  /*8fe0*/  @!P1 LEA R21, R6, UR38, 0x1 ;  /* 0x0000002606159c11 */ /* 0x000fe4000f8e08ff */
[----:B0-----:R-:W-:-:S05]  /*8ff0*/  @!P1 LEA R14, P2, R8, R14, 0x1 ;  /* 0x0000000e080e9211 */ /* 0x001fca00078408ff */
[----:B-1----:R-:W-:Y:S02]  /*9000*/  @!P1 IMAD.X R3, RZ, RZ, R2, P2 ;  /* 0x000000ffff039224 */ /* 0x002fe400010e0602 */
[----:B------:R-:W-:Y:S02]  /*9010*/  @!P1 IMAD.MOV.U32 R2, RZ, RZ, R14 ;  /* 0x000000ffff029224 */ /* 0x000fe400078e000e */
[----:B------:R-:W0:Y:S04]  /*9020*/  SHFL.IDX PT, R14, R0, 0x2, 0x181f ;  /* 0x00581f00000e7f89 */ /* 0x000e2800000e0000 */
[----:B------:R1:W-:Y:S01]  /*9030*/  @!P1 LDGSTS.E.BYPASS.LTC128B.128 [R21+0x18c00], desc[UR44][R2.64], !P0 ;  /* 0x18c0000002159fae */ /* 0x0003e2000c101d6c */
[----:B------:R-:W-:-:S03]  /*9040*/  ISETP.GE.AND P1, PT, R9, R4, PT ;  /* 0x000000040900720c */ /* 0x000fc60003f26270 */
[----:B-1----:R-:W1:Y:S10]  /*9050*/  SHFL.IDX PT, R2, R5, 0x2, 0x181f ;  /* 0x00581f0005027f89 */ /* 0x002e7400000e0000 */
[----:B------:R-:W-:-:S02]  /*9060*/  @!P1 LEA R9, R6, UR38, 0x1 ;  /* 0x0000002606099c11 */ /* 0x000fc4000f8e08ff */
        /* <DEDUP_REMOVED lines=8> */
[----:B------:R-:W-:-:S09]  /*90f0*/  VIADD R9, R7, 0x40 ;  /* 0x0000004007097836 */ /* 0x000fd20000000000 */
        /* <DEDUP_REMOVED lines=18> */
[----:B0-----:R-:W-:-:S04]  /*9220*/  @!P1 LEA R14, P2, R8, R14, 0x1 ;  /* 0x0000000e080e9211 */ /* 0x001fc800078408ff */
[----:B-1----:R-:W-:Y:S01]  /*9230*/  @!P1 IADD3.X R3, RZ, R2, RZ, P2, !PT ;  /* 0x00000002ff039210 */ /* 0x002fe200017fe4ff */
[----:B------:R-:W-:Y:S02]  /*9240*/  @!P1 IMAD.MOV.U32 R2, RZ, RZ, R14 ;  /* 0x000000ffff029224 */ /* 0x000fe400078e000e */
        /* <DEDUP_REMOVED lines=11> */
.L_x_9002:
[----:B------:R-:W-:-:S05]  /*9300*/  VIADD R7, R7, 0x70 ;  /* 0x0000007007077836 */ /* 0x000fca0000000000 */
[----:B------:R-:W-:Y:S01]  /*9310*/  ISETP.GE.AND P1, PT, R7, R4, PT ;  /* 0x000000040700720c */ /* 0x000fe20003f26270 */
[----:B------:R-:W-:-:S05]  /*9320*/  IMAD.MOV.U32 R4, RZ, RZ, 0x1 ;  /* 0x00000001ff047424 */ /* 0x000fca00078e00ff */
[----:B------:R-:W-:-:S07]  /*9330*/  SHF.L.U32 R4, R4, 0x1f, RZ ;  /* 0x0000001f04047819 */ /* 0x000fce00000006ff */
[----:B01----:R-:W-:-:S05]  /*9340*/  @!P1 LEA R2, P2, R8, R14, 0x1 ;  /* 0x0000000e08029211 */ /* 0x003fca00078408ff */
[----:B------:R-:W-:Y:S01]  /*9350*/  @!P1 IMAD.X R3, RZ, RZ, R5, P2 ;  /* 0x000000ffff039224 */ /* 0x000fe200010e0605 */
[----:B------:R-:W-:-:S05]  /*9360*/  @!P1 LEA R5, R6, UR38, 0x1 ;  /* 0x0000002606059c11 */ /* 0x000fca000f8e08ff */
        /* <DEDUP_REMOVED lines=11> */
.L_x_9003:
        /* <DEDUP_REMOVED lines=9> */
.L_x_9004:
        /* <DEDUP_REMOVED lines=8> */
.L_x_8915:
[----:B------:R-:W-:Y:S05]  /*9530*/  BSYNC B1 ;  /* 0x0000000000017941 */ /* 0x000fea0003800000 */
.L_x_8914:
        /* <DEDUP_REMOVED lines=10> */
[----:B--2---:R-:W-:-:S08]  /*95e0*/  IMAD R2, R2, 0x60, RZ ;  /* 0x0000006002027824 */ /* 0x004fd000078e02ff */
.L_x_8916:
        /* <DEDUP_REMOVED lines=13> */
.L_x_8917:
        /* <DEDUP_REMOVED lines=13> */
.L_x_8918:
        /* <DEDUP_REMOVED lines=13> */
.L_x_8919:
        /* <DEDUP_REMOVED lines=8> */
.L_x_8912:
[----:B------:R-:W-:Y:S05]  /*98e0*/  BSYNC B0 ;  /* 0x0000000000007941 */ /* 0x000fea0003800000 */
.L_x_8911:
        /* <DEDUP_REMOVED lines=30> */
.L_x_8953:
[----:B------:R-:W-:Y:S01]  /*9ad0*/  ISETP.NE.AND P0, PT, R19, RZ, PT ;  /* 0x000000ff1300720c */ /* 0x000fe20003f05270 */
[----:B------:R-:W-:Y:S01]  /*9ae0*/  VIADD R8, R8, 0xfffffffe ;  /* 0xfffffffe08087836 */ /* 0x000fe20000000000 */
[----:B------:R-:W-:Y:S04]  /*9af0*/  BSSY B1, `(.L_x_8921) ;  /* 0x0000082000017945 */ /* 0x000fe80003800000 */
[----:B------:R-:W-:-:S07]  /*9b00*/  ISETP.NE.AND P1, PT, R8, RZ, PT ;  /* 0x000000ff0800720c */ /* 0x000fce0003f25270 */
[----:B------:R-:W-:Y:S06]  /*9b10*/  @!P0 BRA `(.L_x_8922) ;  /* 0x0000000400fc8947 */ /* 0x000fec0003800000 */
        /* <DEDUP_REMOVED lines=23> */
.L_x_8923:
[----:B------:R-:W1:Y:S01]  /*9c90*/  S2R R2, SR_TID.X ;  /* 0x0000000000027919 */ /* 0x000e620000002100 */
[----:B------:R-:W-:Y:S01]  /*9ca0*/  BSSY B2, `(.L_x_8924) ;  /* 0x0000006000027945 */ /* 0x000fe20003800000 */
[----:B-1----:R-:W-:Y:S02]  /*9cb0*/  LOP3.LUT R3, R2, 0x7f, RZ, 0xc0, !PT ;  /* 0x0000007f02037812 */ /* 0x002fe400078ec0ff */
[----:B------:R-:W-:Y:S02]  /*9cc0*/  SHF.L.U32 R2, R0, 0x1f, RZ ;  /* 0x0000001f00027819 */ /* 0x000fe400000006ff */
[----:B------:R-:W-:Y:S02]  /*9cd0*/  ISETP.NE.AND P2, PT, R3, RZ, PT ;  /* 0x000000ff0300720c */ /* 0x000fe40003f45270 */
[----:B------:R-:W1:Y:S02]  /*9ce0*/  SYNCS.PHASECHK.TRANS64.TRYWAIT P0, [UR38+0x22848], R2 ;  /* 0x02284802ff0075a7 */ /* 0x000e640008000166 */
[----:B-1----:R-:W-:Y:S09]  /*9cf0*/  @!P0 BRA `(.L_x_8925) ;  /* 0x0000002400fc8947 */ /* 0x002ff20003800000 */
.L_x_9005:
[----:B------:R-:W-:Y:S05]  /*9d00*/  BSYNC B2 ;  /* 0x0000000000027941 */ /* 0x000fea0003800000 */
.L_x_8924:
[----:B------:R-:W-:Y:S04]  /*9d10*/  BSSY B2, `(.L_x_8926) ;  /* 0x0000007000027945 */ /* 0x000fe80003800000 */
[----:B------:R-:W-:Y:S05]  /*9d20*/  @P2 BRA `(.L_x_8927) ;  /* 0x0000000000142947 */ /* 0x000fea0003800000 */
[----:B------:R-:W-:Y:S01]  /*9d30*/  ISETP.NE.AND P0, PT, R10, RZ, PT ;  /* 0x000000ff0a00720c */ /* 0x000fe20003f05270 */
[----:B-1----:R-:W-:-:S04]  /*9d40*/  IMAD.MOV.U32 R3, RZ, RZ, 0x3000 ;  /* 0x00003000ff037424 */ /* 0x002fc800078e00ff */
[----:B------:R2:W-:Y:S08]  /*9d50*/  SYNCS.ARRIVE.TRANS64 RZ, [UR38+0x22838], R3 ;  /* 0x02283803ffff79a7 */ /* 0x0005f00008000026 */
[----:B--2---:R-:W-:Y:S05]  /*9d60*/  @!P0 BRA `(.L_x_8927) ;  /* 0x0000000000048947 */ /* 0x004fea0003800000 */
[----:B------:R-:W-:Y:S01]  /*9d70*/  BPT.TRAP 0x1 ;  /* 0x000000040000795c */ /* 0x000fe20000300000 */
.L_x_8927:
[----:B------:R-:W-:Y:S05]  /*9d80*/  BSYNC B2 ;  /* 0x0000000000027941 */ /* 0x000fea0003800000 */
.L_x_8926:
[----:B0-----:R-:W-:Y:S01]  /*9d90*/  IMAD.MOV.U32 R4, RZ, RZ, RZ ;  /* 0x000000ffff047224 */ /* 0x001fe200078e00ff */
[----:B------:R-:W-:Y:S01]  /*9da0*/  ULDC.64 UR4, c[0x0][0x198] ;  /* 0x0000660000047ab9 */ /* 0x000fe20000000a00 */
[----:B------:R-:W-:Y:S01]  /*9db0*/  PLOP3.LUT P0, PT, PT, PT, PT, 0x80, 0x0 ;  /* 0x000000000000781c */ /* 0x000fe20003f0f070 */
[----:B------:R-:W-:Y:S01]  /*9dc0*/  UIADD3 UR4, UP0, UR4, 0x370, URZ ;  /* 0x0000037004047890 */ /* 0x000fe2000ff1e03f */
[----:B------:R-:W-:Y:S01]  /*9dd0*/  IMAD R5, R13, 0x60, RZ ;  /* 0x000000600d057824 */ /* 0x000fe200078e02ff */
[----:B------:R-:W-:Y:S01]  /*9de0*/  R2UR UR34, R4 ;  /* 0x00000000042272ca */ /* 0x000fe200000e0000 */
[----:B------:R-:W-:Y:S02]  /*9df0*/  UIADD3 UR32, UR38, 0x1f400, URZ ;  /* 0x0001f40026207890 */ /* 0x000fe4000fffe03f */
[----:B------:R-:W-:Y:S02]  /*9e00*/  UIADD3 UR33, UR38, 0x22838, URZ ;  /* 0x0002283826217890 */ /* 0x000fe4000fffe03f */
[----:B------:R-:W-:Y:S01]  /*9e10*/  UIADD3.X UR5, URZ, UR5, URZ, UP0, !UPT ;  /* 0x000000053f057290 */ /* 0x000fe200087fe43f */
[----:B------:R-:W-:Y:S01]  /*9e20*/  UMOV UR6, 0x0 ;  /* 0x0000000000067882 */ /* 0x000fe20000000000 */
[----:B------:R-:W-:-:S10]  /*9e30*/  UMOV UR7, 0x14f00000 ;  /* 0x14f0000000077882 */ /* 0x000fd40000000000 */
.L_x_8928:
        /* <DEDUP_REMOVED lines=10> */
.L_x_9006:
[----:B------:R-:W-:Y:S05]  /*9ee0*/  BSYNC B2 ;  /* 0x0000000000027941 */ /* 0x000fea0003800000 */
.L_x_8929:
        /* <DEDUP_REMOVED lines=9> */
.L_x_8932:
[----:B------:R-:W-:Y:S05]  /*9f80*/  BSYNC B2 ;  /* 0x0000000000027941 */ /* 0x000fea0003800000 */
.L_x_8931:
        /* <DEDUP_REMOVED lines=9> */
.L_x_8933:
        /* <DEDUP_REMOVED lines=13> */
.L_x_8934:
        /* <DEDUP_REMOVED lines=13> */
.L_x_8935:
        /* <DEDUP_REMOVED lines=13> */
.L_x_8936:
        /* <DEDUP_REMOVED lines=8> */
.L_x_8922:
[----:B------:R-:W-:Y:S05]  /*a310*/  BSYNC B1 ;  /* 0x0000000000017941 */ /* 0x000fea0003800000 */
.L_x_8921:
[----:B------:R-:W-:Y:S01]  /*a320*/  ISETP.NE.AND P3, PT, R19, RZ, PT ;  /* 0x000000ff1300720c */ /* 0x000fe20003f65270 */
[----:B------:R-:W-:Y:S01]  /*a330*/  BSSY B1, `(.L_x_8937) ;  /* 0x0000083000017945 */ /* 0x000fe20003800000 */
[----:B------:R-:W-:-:S11]  /*a340*/  LOP3.LUT R0, R0, 0x1, RZ, 0x3c, !PT ;  /* 0x0000000100007812 */ /* 0x000fd600078e3cff */
[----:B------:R-:W-:Y:S05]  /*a350*/  @!P3 BRA `(.L_x_8938) ;  /* 0x000000080000b947 */ /* 0x000fea0003800000 */
[----:B------:R-:W2:Y:S01]  /*a360*/  LDL R2, [R1] ;  /* 0x0000000001027983 */ /* 0x000ea20000100800 */
[----:B------:R-:W-:Y:S02]  /*a370*/  IADD3 R12, R7, -0x1, RZ ;  /* 0xffffffff070c7810 */ /* 0x000fe40007ffe0ff */
        /* <DEDUP_REMOVED lines=21> */
.L_x_8939:
[----:B------:R-:W1:Y:S01]  /*a4d0*/  S2R R2, SR_TID.X ;  /* 0x0000000000027919 */ /* 0x000e620000002100 */
[----:B------:R-:W-:Y:S01]  /*a4e0*/  BSSY B2, `(.L_x_8940) ;  /* 0x0000006000027945 */ /* 0x000fe20003800000 */
[----:B-1----:R-:W-:Y:S02]  /*a4f0*/  LOP3.LUT R3, R2, 0x7f, RZ, 0xc0, !PT ;  /* 0x0000007f02037812 */ /* 0x002fe400078ec0ff */
[----:B------:R-:W-:Y:S02]  /*a500*/  SHF.L.U32 R2, R0, 0x1f, RZ ;  /* 0x0000001f00027819 */ /* 0x000fe400000006ff */
[----:B------:R-:W-:Y:S02]  /*a510*/  ISETP.NE.AND P2, PT, R3, RZ, PT ;  /* 0x000000ff0300720c */ /* 0x000fe40003f45270 */
[----:B------:R-:W1:Y:S02]  /*a520*/  SYNCS.PHASECHK.TRANS64.TRYWAIT P0, [UR38+0x22840], R2 ;  /* 0x02284002ff0075a7 */ /* 0x000e640008000166 */
[----:B-1----:R-:W-:Y:S09]  /*a530*/  @!P0 BRA `(.L_x_8941) ;  /* 0x00000020001c8947 */ /* 0x002ff20003800000 */
.L_x_9007:
[----:B------:R-:W-:Y:S05]  /*a540*/  BSYNC B2 ;  /* 0x0000000000027941 */ /* 0x000fea0003800000 */
.L_x_8940:
[----:B------:R-:W-:Y:S04]  /*a550*/  BSSY B2, `(.L_x_8942) ;  /* 0x0000007000027945 */ /* 0x000fe80003800000 */
[----:B------:R-:W-:Y:S05]  /*a560*/  @P2 BRA `(.L_x_8943) ;  /* 0x0000000000142947 */ /* 0x000fea0003800000 */
[----:B------:R-:W-:Y:S01]  /*a570*/  ISETP.NE.AND P0, PT, R10, RZ, PT ;  /* 0x000000ff0a00720c */ /* 0x000fe20003f05270 */
[----:B-1----:R-:W-:-:S04]  /*a580*/  IMAD.MOV.U32 R3, RZ, RZ, 0x3000 ;  /* 0x00003000ff037424 */ /* 0x002fc800078e00ff */
[----:B------:R2:W-:Y:S08]  /*a590*/  SYNCS.ARRIVE.TRANS64 RZ, [UR38+0x22830], R3 ;  /* 0x02283003ffff79a7 */ /* 0x0005f00008000026 */
[----:B--2---:R-:W-:Y:S05]  /*a5a0*/  @!P0 BRA `(.L_x_8943) ;  /* 0x0000000000048947 */ /* 0x004fea0003800000 */
[----:B------:R-:W-:Y:S01]  /*a5b0*/  BPT.TRAP 0x1 ;  /* 0x000000040000795c */ /* 0x000fe20000300000 */
.L_x_8943:
[----:B------:R-:W-:Y:S05]  /*a5c0*/  BSYNC B2 ;  /* 0x0000000000027941 */ /* 0x000fea0003800000 */
.L_x_8942:
        /* <DEDUP_REMOVED lines=11> */
.L_x_8944:
        /* <DEDUP_REMOVED lines=11> */
.L_x_9008:
[----:B------:R-:W-:Y:S05]  /*a730*/  BSYNC B2 ;  /* 0x0000000000027941 */ /* 0x000fea0003800000 */
.L_x_8945:
        /* <DEDUP_REMOVED lines=9> */
.L_x_8948:
[----:B------:R-:W-:Y:S05]  /*a7d0*/  BSYNC B2 ;  /* 0x0000000000027941 */ /* 0x000fea0003800000 */
.L_x_8947:
        /* <DEDUP_REMOVED lines=9> */
.L_x_8949:
        /* <DEDUP_REMOVED lines=13> */
.L_x_8950:
        /* <DEDUP_REMOVED lines=13> */
.L_x_8951:
        /* <DEDUP_REMOVED lines=13> */
.L_x_8952:
        /* <DEDUP_REMOVED lines=8> */
.L_x_8938:
[----:B------:R-:W-:Y:S05]  /*ab60*/  BSYNC B1 ;  /* 0x0000000000017941 */ /* 0x000fea0003800000 */
.L_x_8937:
[----:B------:R-:W-:Y:S01]  /*ab70*/  IADD3 R7, R7, -0x2, RZ ;  /* 0xfffffffe07077810 */ /* 0x000fe20007ffe0ff */
[----:B------:R-:W-:Y:S06]  /*ab80*/  @P1 BRA `(.L_x_8953) ;  /* 0xffffffec00d01947 */ /* 0x000fec000383ffff */
[----:B------:R-:W-:Y:S05]  /*ab90*/  BSYNC B0 ;  /* 0x0000000000007941 */ /* 0x000fea0003800000 */
.L_x_8920:
        /* <DEDUP_REMOVED lines=27> */
.L_x_8956:
[----:B------:R-:W1:Y:S01]  /*ad50*/  S2R R2, SR_TID.X ;  /* 0x0000000000027919 */ /* 0x000e620000002100 */
[----:B------:R-:W-:Y:S01]  /*ad60*/  BSSY B1, `(.L_x_8957) ;  /* 0x0000006000017945 */ /* 0x000fe20003800000 */
[----:B-1----:R-:W-:Y:S02]  /*ad70*/  LOP3.LUT R3, R2, 0x7f, RZ, 0xc0, !PT ;  /* 0x0000007f02037812 */ /* 0x002fe400078ec0ff */
[----:B------:R-:W-:Y:S02]  /*ad80*/  SHF.L.U32 R2, R0, 0x1f, RZ ;  /* 0x0000001f00027819 */ /* 0x000fe400000006ff */
[----:B------:R-:W-:Y:S02]  /*ad90*/  ISETP.NE.AND P1, PT, R3, RZ, PT ;  /* 0x000000ff0300720c */ /* 0x000fe40003f25270 */
[----:B------:R-:W1:Y:S02]  /*ada0*/  SYNCS.PHASECHK.TRANS64.TRYWAIT P0, [UR38+0x22848], R2 ;  /* 0x02284802ff0075a7 */ /* 0x000e640008000166 */
[----:B-1----:R-:W-:Y:S09]  /*adb0*/  @!P0 BRA `(.L_x_8958) ;  /* 0x00000018002c8947 */ /* 0x002ff20003800000 */
.L_x_9009:
[----:B------:R-:W-:Y:S05]  /*adc0*/  BSYNC B1 ;  /* 0x0000000000017941 */ /* 0x000fea0003800000 */
.L_x_8957:
[----:B------:R-:W-:Y:S04]  /*add0*/  BSSY B1, `(.L_x_8959) ;  /* 0x0000007000017945 */ /* 0x000fe80003800000 */
[----:B------:R-:W-:Y:S05]  /*ade0*/  @P1 BRA `(.L_x_8960) ;  /* 0x0000000000141947 */ /* 0x000fea0003800000 */
[----:B------:R-:W-:Y:S01]  /*adf0*/  ISETP.NE.AND P0, PT, R10, RZ, PT ;  /* 0x000000ff0a00720c */ /* 0x000fe20003f05270 */
[----:B-1----:R-:W-:-:S04]  /*ae00*/  IMAD.MOV.U32 R3, RZ, RZ, 0x3000 ;  /* 0x00003000ff037424 */ /* 0x002fc800078e00ff */
[----:B------:R2:W-:Y:S08]  /*ae10*/  SYNCS.ARRIVE.TRANS64 RZ, [UR38+0x22838], R3 ;  /* 0x02283803ffff79a7 */ /* 0x0005f00008000026 */
[----:B--2---:R-:W-:Y:S05]  /*ae20*/  @!P0 BRA `(.L_x_8960) ;  /* 0x0000000000048947 */ /* 0x004fea0003800000 */
[----:B------:R-:W-:Y:S01]  /*ae30*/  BPT.TRAP 0x1 ;  /* 0x000000040000795c */ /* 0x000fe20000300000 */
.L_x_8960:
[----:B------:R-:W-:Y:S05]  /*ae40*/  BSYNC B1 ;  /* 0x0000000000017941 */ /* 0x000fea0003800000 */
.L_x_8959:
[----:B------:R-:W-:Y:S01]  /*ae50*/  IMAD.MOV.U32 R4, RZ, RZ, RZ ;  /* 0x000000ffff047224 */ /* 0x000fe200078e00ff */
        /* <DEDUP_REMOVED lines=10> */
.L_x_8961:
[----:B------:R-:W-:-:S13]  /*af00*/  @P0 ELECT P2, URZ, PT ;  /* 0x00000000003f082f */ /* 0x000fda0003840000 */
[----:B-----5:R-:W-:Y:S01]  /*af10*/  @P2 R2UR UR13, R16 ;  /* 0x00000000100d22ca */ /* 0x020fe200000e0000 */
[----:B------:R-:W-:Y:S01]  /*af20*/  UMOV UR12, UR36 ;  /* 0x00000024000c7c82 */ /* 0x000fe20008000000 */
[----:B------:R-:W-:Y:S02]  /*af30*/  @P2 R2UR UR11, R7 ;  /* 0x00000000070b22ca */ /* 0x000fe400000e0000 */
[----:B------:R-:W-:Y:S02]  /*af40*/  @P2 PLOP3.LUT P0, PT, P2, PT, PT, 0x8, 0x0 ;  /* 0x000000000000281c */ /* 0x000fe4000170e170 */
[----:B------:R-:W-:-:S09]  /*af50*/  PLOP3.LUT P2, PT, PT, PT, PT, 0x8, 0x0 ;  /* 0x000000000000781c */ /* 0x000fd20003f4e170 */
[----:B------:R2:W-:Y:S02]  /*af60*/  UTMALDG.4D [UR8], [UR4], desc[UR6] ;  /* 0x00000608040075b4 */ /* 0x0005e40008019000 */
[----:B--2---:R-:W-:Y:S05]  /*af70*/  @P0 BRA.U.ANY `(.L_x_8961) ;  /* 0xfffffffd00e00947 */ /* 0x004fea000393ffff */
[----:B------:R-:W2:Y:S01]  /*af80*/  SYNCS.PHASECHK.TRANS64.TRYWAIT P0, [UR38+0x22868], R2 ;  /* 0x02286802ff0075a7 */ /* 0x000ea20008000166 */
[----:B------:R-:W-:Y:S04]  /*af90*/  BSSY B1, `(.L_x_8962) ;  /* 0x0000002000017945 */ /* 0x000fe80003800000 */
[----:B--2---:R-:W-:Y:S05]  /*afa0*/  @!P0 BRA `(.L_x_8963) ;  /* 0x0000001400c88947 */ /* 0x004fea0003800000 */
.L_x_9010:
[----:B------:R-:W-:Y:S05]  /*afb0*/  BSYNC B1 ;  /* 0x0000000000017941 */ /* 0x000fea0003800000 */
.L_x_8962:
        /* <DEDUP_REMOVED lines=9> */
.L_x_8965:
[----:B------:R-:W-:Y:S05]  /*b050*/  BSYNC B1 ;  /* 0x0000000000017941 */ /* 0x000fea0003800000 */
.L_x_8964:
        /* <DEDUP_REMOVED lines=9> */
.L_x_8966:
        /* <DEDUP_REMOVED lines=13> */
.L_x_8967:
        /* <DEDUP_REMOVED lines=13> */
.L_x_8968:
        /* <DEDUP_REMOVED lines=13> */
.L_x_8969:
        /* <DEDUP_REMOVED lines=8> */
.L_x_8955:
[----:B------:R-:W-:Y:S05]  /*b3e0*/  BSYNC B0 ;  /* 0x0000000000007941 */ /* 0x000fea0003800000 */
.L_x_8954:
[----:B------:R-:W-:Y:S01]  /*b3f0*/  LOP3.LUT R0, R0, 0x1, RZ, 0x3c, !PT ;  /* 0x0000000100007812 */ /* 0x000fe200078e3cff */
[----:B------:R-:W-:Y:S01]  /*b400*/  IMAD.MOV.U32 R9, RZ, RZ, RZ ;  /* 0x000000ffff097224 */ /* 0x000fe200078e00ff */
[----:B------:R-:W-:-:S07]  /*b410*/  MOV R6, RZ ;  /* 0x000000ff00067202 */ /* 0x000fce0000000f00 */
.L_x_8897:
[----:B------:R-:W1:Y:S01]  /*b420*/  S2R R3, SR_CgaCtaId ;  /* 0x0000000000037919 */ /* 0x000e620000008800 */
[----:B------:R-:W-:Y:S02]  /*b430*/  MOV R2, 0x400 ;  /* 0x0000040000027802 */ /* 0x000fe40000000f00 */
[----:B------:R-:W-:Y:S02]  /*b440*/  SHF.L.U32 R9, R9, 0x1f, RZ ;  /* 0x0000001f09097819 */ /* 0x000fe400000006ff */
[----:B-1----:R-:W-:-:S04]  /*b450*/  LEA R2, R3, R2, 0x18 ;  /* 0x0000000203027211 */ /* 0x002fc800078ec0ff */
[----:B------:R-:W1:Y:S02]  /*b460*/  SYNCS.PHASECHK.TRANS64.TRYWAIT P0, [R2+URZ+0x22820], R9 ;  /* 0x02282009020075a7 */ /* 0x000e64000800017f */
[----:B-1----:R-:W-:Y:S05]  /*b470*/  @!P0 BRA `(.L_x_8970) ;  /* 0x0000001000ac8947 */ /* 0x002fea0003800000 */
.L_x_9011:
[----:B------:R-:W-:-:S03]  /*b480*/  UMOV UR4, 0xffffffff ;  /* 0xffffffff00047882 */ /* 0x000fc60000000000 */
[----:B------:R-:W-:Y:S05]  /*b490*/  BRA.DIV UR4, `(.L_x_8971) ;  /* 0x0000001204b87947 */ /* 0x000fea000b800000 */
[----:B------:R-:W2:Y:S02]  /*b4a0*/  S2R R3, SR_TID.X ;  /* 0x0000000000037919 */ /* 0x000ea40000002100 */
[----:B--2---:R-:W-:-:S04]  /*b4b0*/  SHF.R.U32.HI R3, RZ, 0x5, R3 ;  /* 0x00000005ff037819 */ /* 0x004fc80000011603 */
[----:B------:R-:W-:-:S05]  /*b4c0*/  LOP3.LUT R3, R3, 0x3, RZ, 0xc0, !PT ;  /* 0x0000000303037812 */ /* 0x000fca00078ec0ff */
[----:B------:R2:W3:Y:S02]  /*b4d0*/  SHFL.IDX PT, R14, R3, RZ, 0x1f ;  /* 0x00001fff030e7589 */ /* 0x0004e400000e0000 */
.L_x_9014:
[----:B---3--:R-:W-:-:S13]  /*b4e0*/  ISETP.NE.AND P0, PT, R14, RZ, PT ;  /* 0x000000ff0e00720c */ /* 0x008fda0003f05270 */
[----:B------:R-:W-:Y:S05]  /*b4f0*/  @P0 BRA `(.L_x_8869) ;  /* 0x0000000000880947 */ /* 0x000fea0003800000 */
[----:B------:R-:W-:-:S03]  /*b500*/  UMOV UR4, 0xffffffff ;  /* 0xffffffff00047882 */ /* 0x000fc60000000000 */
[----:B------:R-:W-:Y:S05]  /*b510*/  BRA.DIV UR4, `(.L_x_8972) ;  /* 0x0000001204cc7947 */ /* 0x000fea000b800000 */
[----:B------:R-:W-:-:S13]  /*b520*/  ELECT P6, URZ, PT ;  /* 0x00000000003f782f */ /* 0x000fda00038c0000 */
.L_x_9017:
[----:B------:R-:W-:Y:S05]  /*b530*/  @!P6 BRA `(.L_x_8869) ;  /* 0x000000000078e947 */ /* 0x000fea0003800000 */
[----:B------:R-:W-:-:S06]  /*b540*/  ULOP3.LUT UR4, UR42, 0x2, URZ, 0xfc, !UPT ;  /* 0x000000022a047892 */ /* 0x000fcc000f8efc3f */
[----:B--2---:R-:W-:-:S05]  /*b550*/  IMAD.U32 R3, RZ, RZ, UR4 ;  /* 0x00000004ff037e24 */ /* 0x004fca000f8e00ff */
[----:B------:R-:W-:-:S13]  /*b560*/  ISETP.NE.AND P2, PT, R3, 0x3, PT ;  /* 0x000000030300780c */ /* 0x000fda0003f45270 */
[----:B------:R-:W-:Y:S05]  /*b570*/  @!P2 BRA `(.L_x_8973) ;  /* 0x000000000004a947 */ /* 0x000fea0003800000 */
[----:B------:R-:W-:Y:S01]  /*b580*/  BPT.TRAP 0x1 ;  /* 0x000000040000795c */ /* 0x000fe20000300000 */
.L_x_8973:
        /* <DEDUP_REMOVED lines=12> */
.L_x_9018:
[----:B------:R-:W3:Y:S02]  /*b650*/  SYNCS.PHASECHK.TRANS64.TRYWAIT P0, [R5+URZ], R0 ;  /* 0x00000000050075a7 */ /* 0x000ee4000800017f */
[----:B---3--:R-:W-:Y:S05]  /*b660*/  @!P0 BRA `(.L_x_8975) ;  /* 0x0000001000ac8947 */ /* 0x008fea0003800000 */
.L_x_9019:
[----:B------:R-:W-:Y:S05]  /*b670*/  @!P2 BRA `(.L_x_8976) ;  /* 0x000000000004a947 */ /* 0x000fea0003800000 */
[----:B------:R-:W-:Y:S01]  /*b680*/  BPT.TRAP 0x1 ;  /* 0x000000040000795c */ /* 0x000fe20000300000 */
.L_x_8976:
[----:B-1----:R-:W-:-:S04]  /*b690*/  VIADD R2, R2, 0x22860 ;  /* 0x0002286002027836 */ /* 0x002fc80000000000 */
[----:B---3--:R-:W-:-:S04]  /*b6a0*/  IMAD R5, R6, 0x8, R2 ;  /* 0x0000000806057824 */ /* 0x008fc800078e0202 */
[----:B------:R-:W1:Y:S02]  /*b6b0*/  SYNCS.PHASECHK.TRANS64.TRYWAIT P0, [R5+URZ], R4 ;  /* 0x00000004050075a7 */ /* 0x000e64000800017f */
[----:B-1----:R-:W-:Y:S05]  /*b6c0*/  @!P0 BRA `(.L_x_8977) ;  /* 0x0000001000a88947 */ /* 0x002fea0003800000 */
.L_x_9020:
[----:B------:R-:W-:-:S07]  /*b6d0*/  IMAD R3, R3, 0x8, R2 ;  /* 0x0000000803037824 */ /* 0x000fce00078e0202 */
.L_x_8978:
[----:B---3--:R3:W4:Y:S02]  /*b6e0*/  SYNCS.PHASECHK.TRANS64.TRYWAIT P0, [R3+URZ], R0 ;  /* 0x00000000030075a7 */ /* 0x008724000800017f */
[----:B----4-:R-:W-:Y:S05]  /*b6f0*/  @!P0 NANOSLEEP.SYNCS 0x989680 ;  /* 0x009896800000895d */ /* 0x010fea0003900000 */
[----:B------:R-:W4:Y:S02]  /*b700*/  @!P0 SYNCS.PHASECHK.TRANS64 P0, [R3+URZ], R0 ;  /* 0x00000000030085a7 */ /* 0x000f24000800007f */
[----:B----4-:R-:W-:Y:S05]  /*b710*/  @!P0 BRA `(.L_x_8978) ;  /* 0xfffffffc00f08947 */ /* 0x010fea000383ffff */
.L_x_8869:
[----:B------:R-:W-:Y:S05]  /*b720*/  BSYNC B6 ;  /* 0x0000000000067941 */ /* 0x000fea0003800000 */
.L_x_8866:
[----:B------:R-:W-:Y:S05]  /*b730*/  EXIT ;  /* 0x000000000000794d */ /* 0x000fea0003800000 */
.L_x_8873:
[----:B0-----:R-:W-:-:S04]  /*b740*/  MOV R3, UR38 ;  /* 0x0000002600037c02 */ /* 0x001fc80008000f00 */
[----:B------:R0:W1:Y:S03]  /*b750*/  SYNCS.PHASECHK.TRANS64.TRYWAIT P0, [R3+URZ+0x22800], R8 ;  /* 0x02280008030075a7 */ /* 0x000066000800017f */
[----:B-1----:R-:W-:Y:S05]  /*b760*/  @!P0 NANOSLEEP.SYNCS 0x989680 ;  /* 0x009896800000895d */ /* 0x002fea0003900000 */
[----:B------:R-:W1:Y:S02]  /*b770*/  @!P0 SYNCS.PHASECHK.TRANS64 P0, [R3+URZ+0x22800], R8 ;  /* 0x02280008030085a7 */ /* 0x000e64000800007f */
[----:B-1----:R-:W-:Y:S05]  /*b780*/  @!P0 BRA `(.L_x_8873) ;  /* 0xfffffffc00ec8947 */ /* 0x002fea000383ffff */
[----:B------:R-:W-:Y:S05]  /*b790*/  BRA `(.L_x_8979) ;  /* 0xffffff5c00647947 */ /* 0x000fea000383ffff */
.L_x_8877:
[----:B0-----:R-:W-:-:S04]  /*b7a0*/  IMAD.U32 R3, RZ, RZ, UR38 ;  /* 0x00000026ff037e24 */ /* 0x001fc8000f8e00ff */
[----:B------:R0:W2:Y:S03]  /*b7b0*/  SYNCS.PHASECHK.TRANS64.TRYWAIT P1, [R3+URZ+0x22830], R8 ;  /* 0x02283008030075a7 */ /* 0x0000a6000802017f */
[----:B--2---:R-:W-:Y:S05]  /*b7c0*/  @!P1 NANOSLEEP.SYNCS 0x989680 ;  /* 0x009896800000995d */ /* 0x004fea0003900000 */
[----:B------:R-:W2:Y:S02]  /*b7d0*/  @!P1 SYNCS.PHASECHK.TRANS64 P1, [R3+URZ+0x22830], R8 ;  /* 0x02283008030095a7 */ /* 0x000ea4000802007f */
[----:B--2---:R-:W-:Y:S05]  /*b7e0*/  @!P1 BRA `(.L_x_8877) ;  /* 0xfffffffc00ec9947 */ /* 0x004fea000383ffff */
[----:B------:R-:W-:Y:S05]  /*b7f0*/  BRA `(.L_x_8876) ;  /* 0xffffff5c00807947 */ /* 0x000fea000383ffff */
.L_x_8881:
[----:B--2---:R2:W3:Y:S02]  /*b800*/  SYNCS.PHASECHK.TRANS64.TRYWAIT P2, [R9+URZ+0x22850], R8 ;  /* 0x02285008090075a7 */ /* 0x0044e4000804017f */
[----:B---3--:R-:W-:Y:S05]  /*b810*/  @!P2 NANOSLEEP.SYNCS 0x989680 ;  /* 0x009896800000a95d */ /* 0x008fea0003900000 */
[----:B------:R-:W3:Y:S02]  /*b820*/  @!P2 SYNCS.PHASECHK.TRANS64 P2, [R9+URZ+0x22850], R8 ;  /* 0x022850080900a5a7 */ /* 0x000ee4000804007f */
[----:B---3--:R-:W-:Y:S05]  /*b830*/  @!P2 BRA `(.L_x_8881) ;  /* 0xfffffffc00f0a947 */ /* 0x008fea000383ffff */
[----:B------:R-:W-:Y:S05]  /*b840*/  BRA `(.L_x_8880) ;  /* 0xffffff7400107947 */ /* 0x000fea000383ffff */
.L_x_8886:
[----:B0-----:R-:W-:Y:S02]  /*b850*/  IMAD.U32 R3, RZ, RZ, UR26 ;  /* 0x0000001aff037e24 */ /* 0x001fe4000f8e00ff */
[----:B------:R-:W-:-:S04]  /*b860*/  IMAD.U32 R4, RZ, RZ, UR25 ;  /* 0x00000019ff047e24 */ /* 0x000fc8000f8e00ff */
[----:B------:R0:W1:Y:S03]  /*b870*/  SYNCS.PHASECHK.TRANS64.TRYWAIT P3, [R3+URZ+0x22830], R4 ;  /* 0x02283004030075a7 */ /* 0x000066000806017f */
[----:B-1----:R-:W-:Y:S05]  /*b880*/  @!P3 NANOSLEEP.SYNCS 0x989680 ;  /* 0x009896800000b95d */ /* 0x002fea0003900000 */
[----:B------:R-:W1:Y:S02]  /*b890*/  @!P3 SYNCS.PHASECHK.TRANS64 P3, [R3+URZ+0x22830], R4 ;  /* 0x022830040300b5a7 */ /* 0x000e64000806007f */
[----:B-1----:R-:W-:Y:S05]  /*b8a0*/  @!P3 BRA `(.L_x_8886) ;  /* 0xfffffffc00e8b947 */ /* 0x002fea000383ffff */
[----:B------:R-:W-:Y:S05]  /*b8b0*/  BRA `(.L_x_8885) ;  /* 0xffffff7800307947 */ /* 0x000fea000383ffff */
.L_x_8890:
[----:B0-----:R-:W-:-:S04]  /*b8c0*/  IMAD.U32 R8, RZ, RZ, UR25 ;  /* 0x00000019ff087e24 */ /* 0x001fc8000f8e00ff */
[----:B------:R0:W1:Y:S03]  /*b8d0*/  SYNCS.PHASECHK.TRANS64.TRYWAIT P3, [R179+URZ+0x22850], R8 ;  /* 0x02285008b30075a7 */ /* 0x000066000806017f */
[----:B-1----:R-:W-:Y:S05]  /*b8e0*/  @!P3 NANOSLEEP.SYNCS 0x989680 ;  /* 0x009896800000b95d */ /* 0x002fea0003900000 */
[----:B------:R-:W1:Y:S02]  /*b8f0*/  @!P3 SYNCS.PHASECHK.TRANS64 P3, [R179+URZ+0x22850], R8 ;  /* 0x02285008b300b5a7 */ /* 0x000e64000806007f */
[----:B-1----:R-:W-:Y:S05]  /*b900*/  @!P3 BRA `(.L_x_8890) ;  /* 0xfffffffc00ecb947 */ /* 0x002fea000383ffff */
[----:B------:R-:W-:Y:S05]  /*b910*/  BRA `(.L_x_8889) ;  /* 0xffffff9000487947 */ /* 0x000fea000383ffff */
.L_x_8902:
[----:B------:R-:W-:Y:S02]  /*b920*/  IMAD.MOV.U32 R13, RZ, RZ, R19 ;  /* 0x000000ffff0d7224 */ /* 0x000fe400078e0013 */
[----:B------:R-:W-:Y:S02]  /*b930*/  IMAD.MOV.U32 R12, RZ, RZ, RZ ;  /* 0x000000ffff0c7224 */ /* 0x000fe400078e00ff */
[----:B------:R-:W-:Y:S02]  /*b940*/  IMAD.MOV.U32 R11, RZ, RZ, 0x1f ;  /* 0x0000001fff0b7424 */ /* 0x000fe400078e00ff */
[----:B------:R-:W-:-:S07]  /*b950*/  IMAD.MOV.U32 R15, RZ, RZ, -0x1 ;  /* 0xffffffffff0f7424 */ /* 0x000fce00078e00ff */
[----:B------:R-:W-:Y:S05]  /*b960*/  WARPSYNC.COLLECTIVE R15, `(.L_x_8980) ;  /* 0x000000000f087348 */ /* 0x000fea0003c00000 */
[----:B------:R0:W1:Y:S02]  /*b970*/  SHFL.IDX P6, R14, R13, R12, R11 ;  /* 0x0000000c0d0e7389 */ /* 0x00006400000c000b */
[----:B01----:R-:W-:Y:S01]  /*b980*/  ENDCOLLECTIVE ;  /* 0x000000000000791b */ /* 0x003fe20003800000 */
.L_x_8980:
[----:B------:R-:W-:Y:S05]  /*b990*/  BRA `(.L_x_8981) ;  /* 0xffffffcc00247947 */ /* 0x000fea000383ffff */
.L_x_8904:
[----:B------:R-:W-:Y:S01]  /*b9a0*/  BSSY B0, `(.L_x_8982) ;  /* 0x0000006000007945 */ /* 0x000fe20003800000 */
[----:B------:R-:W-:-:S07]  /*b9b0*/  IMAD.MOV.U32 R15, RZ, RZ, -0x1 ;  /* 0xffffffffff0f7424 */ /* 0x000fce00078e00ff */
[----:B------:R-:W-:Y:S05]  /*b9c0*/  WARPSYNC.COLLECTIVE R15, `(.L_x_8983) ;  /* 0x000000000f0c7348 */ /* 0x000fea0003c00000 */
[----:B------:R-:W-:Y:S02]  /*b9d0*/  ELECT P6, UR62, PT ;  /* 0x00000000003e782f */ /* 0x000fe400038c0000 */
[----:B------:R-:W-:Y:S01]  /*b9e0*/  MOV R14, UR62 ;  /* 0x0000003e000e7c02 */ /* 0x000fe20008000f00 */
[----:B------:R-:W-:Y:S10]  /*b9f0*/  ENDCOLLECTIVE ;  /* 0x000000000000791b */ /* 0x000ff40003800000 */
.L_x_8983:
[----:B------:R-:W-:Y:S05]  /*ba00*/  BSYNC B0 ;  /* 0x0000000000007941 */ /* 0x000fea0003800000 */
.L_x_8982:
[----:B------:R-:W-:Y:S05]  /*ba10*/  BRA `(.L_x_8984) ;  /* 0xffffffcc00247947 */ /* 0x000fea000383ffff */
.L_x_8906:
[----:B0-----:R-:W-:-:S04]  /*ba20*/  MOV R3, UR38 ;  /* 0x0000002600037c02 */ /* 0x001fc80008000f00 */
[----:B------:R0:W1:Y:S03]  /*ba30*/  SYNCS.PHASECHK.TRANS64.TRYWAIT P0, [R3+URZ+0x22840], R0 ;  /* 0x02284000030075a7 */ /* 0x000066000800017f */
[----:B-1----:R-:W-:Y:S05]  /*ba40*/  @!P0 NANOSLEEP.SYNCS 0x989680 ;  /* 0x009896800000895d */ /* 0x002fea0003900000 */
[----:B------:R-:W1:Y:S02]  /*ba50*/  @!P0 SYNCS.PHASECHK.TRANS64 P0, [R3+URZ+0x22840], R0 ;  /* 0x02284000030085a7 */ /* 0x000e64000800007f */
[----:B-1----:R-:W-:Y:S05]  /*ba60*/  @!P0 BRA `(.L_x_8906) ;  /* 0xfffffffc00ec8947 */ /* 0x002fea000383ffff */
[----:B------:R-:W-:Y:S05]  /*ba70*/  BRA `(.L_x_8985) ;  /* 0xffffffcc00847947 */ /* 0x000fea000383ffff */
.L_x_8909:
        /* <DEDUP_REMOVED lines=8> */
.L_x_8986:
[----:B------:R-:W-:Y:S01]  /*bb00*/  IADD3 R21, R7, 0x10, RZ ;  /* 0x0000001007157810 */ /* 0x000fe20007ffe0ff */
[----:B------:R-:W-:Y:S02]  /*bb10*/  IMAD.MOV.U32 R13, RZ, RZ, R0 ;  /* 0x000000ffff0d7224 */ /* 0x000fe400078e0000 */
[----:B------:R-:W-:-:S07]  /*bb20*/  IMAD.MOV.U32 R2, RZ, RZ, R14 ;  /* 0x000000ffff027224 */ /* 0x000fce00078e000e */
[----:B------:R-:W-:Y:S05]  /*bb30*/  WARPSYNC.COLLECTIVE R15, `(.L_x_8987) ;  /* 0x000000000f087348 */ /* 0x000fea0003c00000 */
[----:B------:R0:W1:Y:S02]  /*bb40*/  SHFL.IDX P6, R14, R13, R12, R11 ;  /* 0x0000000c0d0e7389 */ /* 0x00006400000c000b */
[----:B01----:R-:W-:Y:S01]  /*bb50*/  ENDCOLLECTIVE ;  /* 0x000000000000791b */ /* 0x003fe20003800000 */
.L_x_8987:
        /* <DEDUP_REMOVED lines=12> */
.L_x_8988:
[----:B------:R-:W-:Y:S01]  /*bc20*/  @!PT LDS RZ, [RZ] ;  /* 0x00000000fffff984 */ /* 0x000fe20000000800 */
[----:B------:R-:W-:Y:S01]  /*bc30*/  @!PT LDS RZ, [RZ] ;  /* 0x00000000fffff984 */ /* 0x000fe20000000800 */
[----:B------:R-:W-:Y:S01]  /*bc40*/  @!PT LDS RZ, [RZ] ;  /* 0x00000000fffff984 */ /* 0x000fe20000000800 */
[----:B------:R0:W-:Y:S01]  /*bc50*/  @!P1 LDGSTS.E.BYPASS.LTC128B.128 [R9+0x18400], desc[UR44][R2.64], !P0 ;  /* 0x1840000002099fae */ /* 0x0001e2000c101d6c */
[----:B------:R-:W-:Y:S01]  /*bc60*/  ISETP.GE.AND P1, PT, R21, R4, PT ;  /* 0x000000041500720c */ /* 0x000fe20003f26270 */
[----:B------:R-:W-:Y:S02]  /*bc70*/  IMAD.MOV.U32 R13, RZ, RZ, R0 ;  /* 0x000000ffff0d7224 */ /* 0x000fe400078e0000 */
[----:B0-----:R-:W-:-:S10]  /*bc80*/  VIADD R9, R7, 0x20 ;  /* 0x0000002007097836 */ /* 0x001fd40000000000 */
[----:B------:R-:W-:Y:S01]  /*bc90*/  @!P1 LEA R21, R6, UR38, 0x1 ;  /* 0x0000002606159c11 */ /* 0x000fe2000f8e08ff */
[----:B------:R-:W-:-:S07]  /*bca0*/  IMAD.MOV.U32 R2, RZ, RZ, R14 ;  /* 0x000000ffff027224 */ /* 0x000fce00078e000e */
[----:B------:R-:W-:Y:S05]  /*bcb0*/  WARPSYNC.COLLECTIVE R15, `(.L_x_8989) ;  /* 0x000000000f087348 */ /* 0x000fea0003c00000 */
[----:B------:R0:W1:Y:S02]  /*bcc0*/  SHFL.IDX P6, R14, R13, R12, R11 ;  /* 0x0000000c0d0e7389 */ /* 0x00006400000c000b */
[----:B01----:R-:W-:Y:S01]  /*bcd0*/  ENDCOLLECTIVE ;  /* 0x000000000000791b */ /* 0x003fe20003800000 */
.L_x_8989:
        /* <DEDUP_REMOVED lines=8> */
.L_x_8990:
[----:B------:R-:W-:Y:S01]  /*bd60*/  @!PT LDS RZ, [RZ] ;  /* 0x00000000fffff984 */ /* 0x000fe20000000800 */
[----:B------:R-:W-:Y:S01]  /*bd70*/  @!PT LDS RZ, [RZ] ;  /* 0x00000000fffff984 */ /* 0x000fe20000000800 */
[----:B------:R-:W-:Y:S01]  /*bd80*/  @!PT LDS RZ, [RZ] ;  /* 0x00000000fffff984 */ /* 0x000fe20000000800 */
[----:B------:R0:W-:Y:S01]  /*bd90*/  @!P1 LDGSTS.E.BYPASS.LTC128B.128 [R21+0x18c00], desc[UR44][R2.64], !P0 ;  /* 0x18c0000002159fae */ /* 0x0001e2000c101d6c */
[----:B------:R-:W-:Y:S01]  /*bda0*/  ISETP.GE.AND P1, PT, R9, R4, PT ;  /* 0x000000040900720c */ /* 0x000fe20003f26270 */
[----:B------:R-:W-:Y:S02]  /*bdb0*/  IMAD.MOV.U32 R13, RZ, RZ, R0 ;  /* 0x000000ffff0d7224 */ /* 0x000fe400078e0000 */
[----:B0-----:R-:W-:-:S10]  /*bdc0*/  VIADD R21, R7, 0x30 ;  /* 0x0000003007157836 */ /* 0x001fd40000000000 */
[----:B------:R-:W-:Y:S02]  /*bdd0*/  @!P1 LEA R9, R6, UR38, 0x1 ;  /* 0x0000002606099c11 */ /* 0x000fe4000f8e08ff */
[----:B------:R-:W-:-:S07]  /*bde0*/  MOV R2, R14 ;  /* 0x0000000e00027202 */ /* 0x000fce0000000f00 */
[----:B------:R-:W-:Y:S05]  /*bdf0*/  WARPSYNC.COLLECTIVE R15, `(.L_x_8991) ;  /* 0x000000000f087348 */ /* 0x000fea0003c00000 */
[----:B------:R0:W1:Y:S02]  /*be00*/  SHFL.IDX P6, R14, R13, R12, R11 ;  /* 0x0000000c0d0e7389 */ /* 0x00006400000c000b */
[----:B01----:R-:W-:Y:S01]  /*be10*/  ENDCOLLECTIVE ;  /* 0x000000000000791b */ /* 0x003fe20003800000 */
.L_x_8991:
        /* <DEDUP_REMOVED lines=8> */
.L_x_8992:
        /* <DEDUP_REMOVED lines=12> */
.L_x_8993:
[----:B------:R-:W-:Y:S02]  /*bf60*/  IMAD.MOV.U32 R13, RZ, RZ, R5 ;  /* 0x000000ffff0d7224 */ /* 0x000fe400078e0005 */
[----:B------:R-:W-:Y:S01]  /*bf70*/  IMAD.MOV.U32 R12, RZ, RZ, 0x4 ;  /* 0x00000004ff0c7424 */ /* 0x000fe200078e00ff */
[----:B------:R-:W-:-:S05]  /*bf80*/  @!P1 LEA R14, P2, R8, R14, 0x1 ;  /* 0x0000000e080e9211 */ /* 0x000fca00078408ff */
[----:B------:R-:W-:Y:S01]  /*bf90*/  @!P1 IMAD.X R3, RZ, RZ, R2, P2 ;  /* 0x000000ffff039224 */ /* 0x000fe200010e0602 */
[----:B------:R-:W-:-:S07]  /*bfa0*/  @!P1 MOV R2, R14 ;  /* 0x0000000e00029202 */ /* 0x000fce0000000f00 */
[----:B------:R-:W-:Y:S05]  /*bfb0*/  WARPSYNC.COLLECTIVE R15, `(.L_x_8994) ;  /* 0x000000000f087348 */ /* 0x000fea0003c00000 */
[----:B------:R0:W1:Y:S02]  /*bfc0*/  SHFL.IDX P6, R14, R13, R12, R11 ;  /* 0x0000000c0d0e7389 */ /* 0x00006400000c000b */
[----:B01----:R-:W-:Y:S01]  /*bfd0*/  ENDCOLLECTIVE ;  /* 0x000000000000791b */ /* 0x003fe20003800000 */
.L_x_8994:
        /* <DEDUP_REMOVED lines=12> */
.L_x_8995:
[----:B------:R-:W-:Y:S01]  /*c0a0*/  IMAD.MOV.U32 R13, RZ, RZ, R5 ;  /* 0x000000ffff0d7224 */ /* 0x000fe200078e0005 */
[----:B------:R-:W-:Y:S02]  /*c0b0*/  MOV R12, 0x5 ;  /* 0x00000005000c7802 */ /* 0x000fe40000000f00 */
[----:B------:R-:W-:-:S05]  /*c0c0*/  @!P1 LEA R14, P2, R8, R14, 0x1 ;  /* 0x0000000e080e9211 */ /* 0x000fca00078408ff */
[----:B------:R-:W-:Y:S02]  /*c0d0*/  @!P1 IMAD.X R3, RZ, RZ, R2, P2 ;  /* 0x000000ffff039224 */ /* 0x000fe400010e0602 */
[----:B------:R-:W-:-:S07]  /*c0e0*/  @!P1 IMAD.MOV.U32 R2, RZ, RZ, R14 ;  /* 0x000000ffff029224 */ /* 0x000fce00078e000e */
[----:B------:R-:W-:Y:S05]  /*c0f0*/  WARPSYNC.COLLECTIVE R15, `(.L_x_8996) ;  /* 0x000000000f087348 */ /* 0x000fea0003c00000 */
[----:B------:R0:W1:Y:S02]  /*c100*/  SHFL.IDX P6, R14, R13, R12, R11 ;  /* 0x0000000c0d0e7389 */ /* 0x00006400000c000b */
[----:B01----:R-:W-:Y:S01]  /*c110*/  ENDCOLLECTIVE ;  /* 0x000000000000791b */ /* 0x003fe20003800000 */
.L_x_8996:
        /* <DEDUP_REMOVED lines=11> */
.L_x_8997:
        /* <DEDUP_REMOVED lines=8> */
.L_x_8998:
[----:B------:R-:W-:Y:S01]  /*c250*/  @!PT LDS RZ, [RZ] ;  /* 0x00000000fffff984 */ /* 0x000fe20000000800 */
[----:B------:R-:W-:Y:S01]  /*c260*/  @!PT LDS RZ, [RZ] ;  /* 0x00000000fffff984 */ /* 0x000fe20000000800 */
[----:B------:R-:W-:Y:S01]  /*c270*/  @!PT LDS RZ, [RZ] ;  /* 0x00000000fffff984 */ /* 0x000fe20000000800 */
[----:B------:R0:W-:Y:S01]  /*c280*/  @!P1 LDGSTS.E.BYPASS.LTC128B.128 [R21+0x1ac00], desc[UR44][R2.64], !P0 ;  /* 0x1ac0000002159fae */ /* 0x0001e2000c101d6c */
[----:B------:R-:W-:Y:S02]  /*c290*/  IMAD.MOV.U32 R13, RZ, RZ, R0 ;  /* 0x000000ffff0d7224 */ /* 0x000fe400078e0000 */
[----:B0-----:R-:W-:-:S05]  /*c2a0*/  VIADD R3, R7, 0x60 ;  /* 0x0000006007037836 */ /* 0x001fca0000000000 */
[----:B------:R-:W-:Y:S01]  /*c2b0*/  ISETP.GE.AND P1, PT, R3, R4, PT ;  /* 0x000000040300720c */ /* 0x000fe20003f26270 */
[----:B------:R-:W-:-:S12]  /*c2c0*/  IMAD.MOV.U32 R2, RZ, RZ, R14 ;  /* 0x000000ffff027224 */ /* 0x000fd800078e000e */
[----:B------:R-:W-:Y:S05]  /*c2d0*/  WARPSYNC.COLLECTIVE R15, `(.L_x_8999) ;  /* 0x000000000f087348 */ /* 0x000fea0003c00000 */
[----:B------:R0:W1:Y:S02]  /*c2e0*/  SHFL.IDX P6, R14, R13, R12, R11 ;  /* 0x0000000c0d0e7389 */ /* 0x00006400000c000b */
[----:B01----:R-:W-:Y:S01]  /*c2f0*/  ENDCOLLECTIVE ;  /* 0x000000000000791b */ /* 0x003fe20003800000 */
.L_x_8999:
[----:B------:R-:W-:Y:S01]  /*c300*/  @!P1 LEA R9, R6, UR38, 0x1 ;  /* 0x0000002606099c11 */ /* 0x000fe2000f8e08ff */
        /* <DEDUP_REMOVED lines=8> */
.L_x_9000:
[----:B------:R-:W-:Y:S01]  /*c390*/  @!PT LDS RZ, [RZ] ;  /* 0x00000000fffff984 */ /* 0x000fe20000000800 */
[----:B------:R-:W-:Y:S01]  /*c3a0*/  @!PT LDS RZ, [RZ] ;  /* 0x00000000fffff984 */ /* 0x000fe20000000800 */
[----:B------:R-:W-:Y:S01]  /*c3b0*/  @!PT LDS RZ, [RZ] ;  /* 0x00000000fffff984 */ /* 0x000fe20000000800 */
[----:B------:R0:W-:Y:S01]  /*c3c0*/  @!P1 LDGSTS.E.BYPASS.LTC128B.128 [R9+0x1b400], desc[UR44][R2.64], !P0 ;  /* 0x1b40000002099fae */ /* 0x0001e2000c101d6c */
[----:B------:R-:W-:Y:S02]  /*c3d0*/  IMAD.MOV.U32 R13, RZ, RZ, R0 ;  /* 0x000000ffff0d7224 */ /* 0x000fe400078e0000 */
[----:B------:R-:W-:-:S07]  /*c3e0*/  IMAD.MOV.U32 R5, RZ, RZ, R14 ;  /* 0x000000ffff057224 */ /* 0x000fce00078e000e */
[----:B0-----:R-:W-:Y:S05]  /*c3f0*/  WARPSYNC.COLLECTIVE R15, `(.L_x_9001) ;  /* 0x000000000f087348 */ /* 0x001fea0003c00000 */
[----:B------:R1:W2:Y:S02]  /*c400*/  SHFL.IDX P6, R14, R13, R12, R11 ;  /* 0x0000000c0d0e7389 */ /* 0x0002a400000c000b */
[----:B012---:R-:W-:Y:S01]  /*c410*/  ENDCOLLECTIVE ;  /* 0x000000000000791b */ /* 0x007fe20003800000 */
.L_x_9001:
[----:B------:R-:W-:Y:S05]  /*c420*/  BRA `(.L_x_9002) ;  /* 0xffffffcc00b47947 */ /* 0x000fea000383ffff */
.L_x_8910:
[----:B0-----:R-:W-:-:S04]  /*c430*/  IMAD.U32 R3, RZ, RZ, UR38 ;  /* 0x00000026ff037e24 */ /* 0x001fc8000f8e00ff */
[----:B------:R0:W1:Y:S03]  /*c440*/  SYNCS.PHASECHK.TRANS64.TRYWAIT P0, [R3+URZ+0x22820], R4 ;  /* 0x02282004030075a7 */ /* 0x000066000800017f */
[----:B-1----:R-:W-:Y:S05]  /*c450*/  @!P0 NANOSLEEP.SYNCS 0x989680 ;  /* 0x009896800000895d */ /* 0x002fea0003900000 */
[----:B------:R-:W1:Y:S02]  /*c460*/  @!P0 SYNCS.PHASECHK.TRANS64 P0, [R3+URZ+0x22820], R4 ;  /* 0x02282004030085a7 */ /* 0x000e64000800007f */
[----:B-1----:R-:W-:Y:S05]  /*c470*/  @!P0 BRA `(.L_x_8910) ;  /* 0xfffffffc00ec8947 */ /* 0x002fea000383ffff */
[----:B------:R-:W-:Y:S05]  /*c480*/  BRA `(.L_x_9003) ;  /* 0xffffffcc00e47947 */ /* 0x000fea000383ffff */
.L_x_8913:
[----:B0-----:R-:W-:-:S04]  /*c490*/  IMAD.U32 R3, RZ, RZ, UR38 ;  /* 0x00000026ff037e24 */ /* 0x001fc8000f8e00ff */
[----:B------:R0:W1:Y:S03]  /*c4a0*/  SYNCS.PHASECHK.TRANS64.TRYWAIT P0, [R3+URZ+0x22860], R4 ;  /* 0x02286004030075a7 */ /* 0x000066000800017f */
[----:B-1----:R-:W-:Y:S05]  /*c4b0*/  @!P0 NANOSLEEP.SYNCS 0x989680 ;  /* 0x009896800000895d */ /* 0x002fea0003900000 */
[----:B------:R-:W1:Y:S02]  /*c4c0*/  @!P0 SYNCS.PHASECHK.TRANS64 P0, [R3+URZ+0x22860], R4 ;  /* 0x02286004030085a7 */ /* 0x000e64000800007f */
[----:B-1----:R-:W-:Y:S05]  /*c4d0*/  @!P0 BRA `(.L_x_8913) ;  /* 0xfffffffc00ec8947 */ /* 0x002fea000383ffff */
[----:B------:R-:W-:Y:S05]  /*c4e0*/  BRA `(.L_x_9004) ;  /* 0xffffffcc00f07947 */ /* 0x000fea000383ffff */
.L_x_8925:
[----:B-1----:R-:W-:-:S04]  /*c4f0*/  IMAD.U32 R3, RZ, RZ, UR38 ;  /* 0x00000026ff037e24 */ /* 0x002fc8000f8e00ff */
[----:B------:R1:W2:Y:S03]  /*c500*/  SYNCS.PHASECHK.TRANS64.TRYWAIT P0, [R3+URZ+0x22848], R2 ;  /* 0x02284802030075a7 */ /* 0x0002a6000800017f */
[----:B--2---:R-:W-:Y:S05]  /*c510*/  @!P0 NANOSLEEP.SYNCS 0x989680 ;  /* 0x009896800000895d */ /* 0x004fea0003900000 */
[----:B------:R-:W2:Y:S02]  /*c520*/  @!P0 SYNCS.PHASECHK.TRANS64 P0, [R3+URZ+0x22848], R2 ;  /* 0x02284802030085a7 */ /* 0x000ea4000800007f */
[----:B--2---:R-:W-:Y:S05]  /*c530*/  @!P0 BRA `(.L_x_8925) ;  /* 0xfffffffc00ec8947 */ /* 0x004fea000383ffff */
[----:B------:R-:W-:Y:S05]  /*c540*/  BRA `(.L_x_9005) ;  /* 0xffffffd400ec7947 */ /* 0x000fea000383ffff */
.L_x_8930:
[----:B01----:R-:W-:-:S04]  /*c550*/  IMAD.U32 R3, RZ, RZ, UR38 ;  /* 0x00000026ff037e24 */ /* 0x003fc8000f8e00ff */
[----:B------:R0:W1:Y:S03]  /*c560*/  SYNCS.PHASECHK.TRANS64.TRYWAIT P0, [R3+URZ+0x22868], R2 ;  /* 0x02286802030075a7 */ /* 0x000066000800017f */
[----:B-1----:R-:W-:Y:S05]  /*c570*/  @!P0 NANOSLEEP.SYNCS 0x989680 ;  /* 0x009896800000895d */ /* 0x002fea0003900000 */
[----:B------:R-:W1:Y:S02]  /*c580*/  @!P0 SYNCS.PHASECHK.TRANS64 P0, [R3+URZ+0x22868], R2 ;  /* 0x02286802030085a7 */ /* 0x000e64000800007f */
[----:B-1----:R-:W-:Y:S05]  /*c590*/  @!P0 BRA `(.L_x_8930) ;  /* 0xfffffffc00ec8947 */ /* 0x002fea000383ffff */
[----:B------:R-:W-:Y:S05]  /*c5a0*/  BRA `(.L_x_9006) ;  /* 0xffffffd8004c7947 */ /* 0x000fea000383ffff */
.L_x_8941:
[----:B-1----:R-:W-:-:S04]  /*c5b0*/  MOV R3, UR38 ;  /* 0x0000002600037c02 */ /* 0x002fc80008000f00 */
[----:B------:R1:W2:Y:S03]  /*c5c0*/  SYNCS.PHASECHK.TRANS64.TRYWAIT P0, [R3+URZ+0x22840], R2 ;  /* 0x02284002030075a7 */ /* 0x0002a6000800017f */
[----:B--2---:R-:W-:Y:S05]  /*c5d0*/  @!P0 NANOSLEEP.SYNCS 0x989680 ;  /* 0x009896800000895d */ /* 0x004fea0003900000 */
[----:B------:R-:W2:Y:S02]  /*c5e0*/  @!P0 SYNCS.PHASECHK.TRANS64 P0, [R3+URZ+0x22840], R2 ;  /* 0x02284002030085a7 */ /* 0x000ea4000800007f */
[----:B--2---:R-:W-:Y:S05]  /*c5f0*/  @!P0 BRA `(.L_x_8941) ;  /* 0xfffffffc00ec8947 */ /* 0x004fea000383ffff */
[----:B------:R-:W-:Y:S05]  /*c600*/  BRA `(.L_x_9007) ;  /* 0xffffffdc00cc7947 */ /* 0x000fea000383ffff */
.L_x_8946:
[----:B01----:R-:W-:-:S04]  /*c610*/  IMAD.U32 R3, RZ, RZ, UR38 ;  /* 0x00000026ff037e24 */ /* 0x003fc8000f8e00ff */
[----:B------:R0:W1:Y:S03]  /*c620*/  SYNCS.PHASECHK.TRANS64.TRYWAIT P0, [R3+URZ+0x22860], R2 ;  /* 0x02286002030075a7 */ /* 0x000066000800017f */
[----:B-1----:R-:W-:Y:S05]  /*c630*/  @!P0 NANOSLEEP.SYNCS 0x989680 ;  /* 0x009896800000895d */ /* 0x002fea0003900000 */
[----:B------:R-:W1:Y:S02]  /*c640*/  @!P0 SYNCS.PHASECHK.TRANS64 P0, [R3+URZ+0x22860], R2 ;  /* 0x02286002030085a7 */ /* 0x000e64000800007f */
[----:B-1----:R-:W-:Y:S05]  /*c650*/  @!P0 BRA `(.L_x_8946) ;  /* 0xfffffffc00ec8947 */ /* 0x002fea000383ffff */
[----:B------:R-:W-:Y:S05]  /*c660*/  BRA `(.L_x_9008) ;  /* 0xffffffe000307947 */ /* 0x000fea000383ffff */
.L_x_8958:
[----:B-1----:R-:W-:-:S04]  /*c670*/  IMAD.U32 R3, RZ, RZ, UR38 ;  /* 0x00000026ff037e24 */ /* 0x002fc8000f8e00ff */
[----:B------:R1:W2:Y:S03]  /*c680*/  SYNCS.PHASECHK.TRANS64.TRYWAIT P0, [R3+URZ+0x22848], R2 ;  /* 0x02284802030075a7 */ /* 0x0002a6000800017f */
[----:B--2---:R-:W-:Y:S05]  /*c690*/  @!P0 NANOSLEEP.SYNCS 0x989680 ;  /* 0x009896800000895d */ /* 0x004fea0003900000 */
[----:B------:R-:W2:Y:S02]  /*c6a0*/  @!P0 SYNCS.PHASECHK.TRANS64 P0, [R3+URZ+0x22848], R2 ;  /* 0x02284802030085a7 */ /* 0x000ea4000800007f */
[----:B--2---:R-:W-:Y:S05]  /*c6b0*/  @!P0 BRA `(.L_x_8958) ;  /* 0xfffffffc00ec8947 */ /* 0x004fea000383ffff */
[----:B------:R-:W-:Y:S05]  /*c6c0*/  BRA `(.L_x_9009) ;  /* 0xffffffe400bc7947 */ /* 0x000fea000383ffff */
.L_x_8963:
[----:B-1----:R-:W-:-:S04]  /*c6d0*/  IMAD.U32 R3, RZ, RZ, UR38 ;  /* 0x00000026ff037e24 */ /* 0x002fc8000f8e00ff */
[----:B------:R1:W2:Y:S03]  /*c6e0*/  SYNCS.PHASECHK.TRANS64.TRYWAIT P0, [R3+URZ+0x22868], R2 ;  /* 0x02286802030075a7 */ /* 0x0002a6000800017f */
[----:B--2---:R-:W-:Y:S05]  /*c6f0*/  @!P0 NANOSLEEP.SYNCS 0x989680 ;  /* 0x009896800000895d */ /* 0x004fea0003900000 */
[----:B------:R-:W2:Y:S02]  /*c700*/  @!P0 SYNCS.PHASECHK.TRANS64 P0, [R3+URZ+0x22868], R2 ;  /* 0x02286802030085a7 */ /* 0x000ea4000800007f */
[----:B--2---:R-:W-:Y:S05]  /*c710*/  @!P0 BRA `(.L_x_8963) ;  /* 0xfffffffc00ec8947 */ /* 0x004fea000383ffff */
[----:B------:R-:W-:Y:S05]  /*c720*/  BRA `(.L_x_9010) ;  /* 0xffffffe800207947 */ /* 0x000fea000383ffff */
.L_x_8970:
[----:B-1----:R1:W2:Y:S02]  /*c730*/  SYNCS.PHASECHK.TRANS64.TRYWAIT P0, [R2+URZ+0x22820], R9 ;  /* 0x02282009020075a7 */ /* 0x0022a4000800017f */
[----:B--2---:R-:W-:Y:S05]  /*c740*/  @!P0 NANOSLEEP.SYNCS 0x989680 ;  /* 0x009896800000895d */ /* 0x004fea0003900000 */
[----:B------:R-:W2:Y:S02]  /*c750*/  @!P0 SYNCS.PHASECHK.TRANS64 P0, [R2+URZ+0x22820], R9 ;  /* 0x02282009020085a7 */ /* 0x000ea4000800007f */
[----:B--2---:R-:W-:Y:S05]  /*c760*/  @!P0 BRA `(.L_x_8970) ;  /* 0xfffffffc00f08947 */ /* 0x004fea000383ffff */
[----:B------:R-:W-:Y:S05]  /*c770*/  BRA `(.L_x_9011) ;  /* 0xffffffec00407947 */ /* 0x000fea000383ffff */
.L_x_8971:
[----:B------:R-:W2:Y:S01]  /*c780*/  S2R R3, SR_TID.X ;  /* 0x0000000000037919 */ /* 0x000ea20000002100 */
[----:B------:R-:W-:Y:S01]  /*c790*/  BSSY B0, `(.L_x_9012) ;  /* 0x000000a000007945 */ /* 0x000fe20003800000 */
[----:B------:R-:W-:Y:S02]  /*c7a0*/  IMAD.MOV.U32 R12, RZ, RZ, RZ ;  /* 0x000000ffff0c7224 */ /* 0x000fe400078e00ff */
[----:B------:R-:W-:Y:S02]  /*c7b0*/  IMAD.MOV.U32 R11, RZ, RZ, 0x1f ;  /* 0x0000001fff0b7424 */ /* 0x000fe400078e00ff */
[----:B------:R-:W-:Y:S01]  /*c7c0*/  IMAD.MOV.U32 R15, RZ, RZ, -0x1 ;  /* 0xffffffffff0f7424 */ /* 0x000fe200078e00ff */
[----:B--2---:R-:W-:-:S04]  /*c7d0*/  SHF.R.U32.HI R3, RZ, 0x5, R3 ;  /* 0x00000005ff037819 */ /* 0x004fc80000011603 */
[----:B------:R-:W-:-:S05]  /*c7e0*/  LOP3.LUT R3, R3, 0x3, RZ, 0xc0, !PT ;  /* 0x0000000303037812 */ /* 0x000fca00078ec0ff */
[----:B------:R-:W-:-:S07]  /*c7f0*/  IMAD.MOV.U32 R13, RZ, RZ, R3 ;  /* 0x000000ffff0d7224 */ /* 0x000fce00078e0003 */
[----:B01----:R-:W-:Y:S05]  /*c800*/  WARPSYNC.COLLECTIVE R15, `(.L_x_9013) ;  /* 0x000000000f087348 */ /* 0x003fea0003c00000 */
[----:B------:R2:W3:Y:S02]  /*c810*/  SHFL.IDX P6, R14, R13, R12, R11 ;  /* 0x0000000c0d0e7389 */ /* 0x0004e400000c000b */
[----:B0123--:R-:W-:Y:S01]  /*c820*/  ENDCOLLECTIVE ;  /* 0x000000000000791b */ /* 0x00ffe20003800000 */
.L_x_9013:
[----:B------:R-:W-:Y:S05]  /*c830*/  BSYNC B0 ;  /* 0x0000000000007941 */ /* 0x000fea0003800000 */
.L_x_9012:
[----:B------:R-:W-:Y:S05]  /*c840*/  BRA `(.L_x_9014) ;  /* 0xffffffec00247947 */ /* 0x000fea000383ffff */
.L_x_8972:
[----:B------:R-:W-:Y:S01]  /*c850*/  BSSY B0, `(.L_x_9015) ;  /* 0x0000006000007945 */ /* 0x000fe20003800000 */
[----:B------:R-:W-:-:S07]  /*c860*/  IMAD.MOV.U32 R15, RZ, RZ, -0x1 ;  /* 0xffffffffff0f7424 */ /* 0x000fce00078e00ff */
[----:B012---:R-:W-:Y:S05]  /*c870*/  WARPSYNC.COLLECTIVE R15, `(.L_x_9016) ;  /* 0x000000000f0c7348 */ /* 0x007fea0003c00000 */
[----:B------:R-:W-:Y:S02]  /*c880*/  ELECT P6, UR62, PT ;  /* 0x00000000003e782f */ /* 0x000fe400038c0000 */
[----:B------:R-:W-:Y:S01]  /*c890*/  MOV R14, UR62 ;  /* 0x0000003e000e7c02 */ /* 0x000fe20008000f00 */
[----:B012---:R-:W-:Y:S10]  /*c8a0*/  ENDCOLLECTIVE ;  /* 0x000000000000791b */ /* 0x007ff40003800000 */
.L_x_9016:
[----:B------:R-:W-:Y:S05]  /*c8b0*/  BSYNC B0 ;  /* 0x0000000000007941 */ /* 0x000fea0003800000 */
.L_x_9015:
[----:B------:R-:W-:Y:S05]  /*c8c0*/  BRA `(.L_x_9017) ;  /* 0xffffffec00187947 */ /* 0x000fea000383ffff */
.L_x_8974:
[----:B--2---:R2:W3:Y:S02]  /*c8d0*/  SYNCS.PHASECHK.TRANS64.TRYWAIT P0, [R7+URZ], R4 ;  /* 0x00000004070075a7 */ /* 0x0044e4000800017f */
[----:B---3--:R-:W-:Y:S05]  /*c8e0*/  @!P0 NANOSLEEP.SYNCS 0x989680 ;  /* 0x009896800000895d */ /* 0x008fea0003900000 */
[----:B------:R-:W3:Y:S02]  /*c8f0*/  @!P0 SYNCS.PHASECHK.TRANS64 P0, [R7+URZ], R4 ;  /* 0x00000004070085a7 */ /* 0x000ee4000800007f */
[----:B---3--:R-:W-:Y:S05]  /*c900*/  @!P0 BRA `(.L_x_8974) ;  /* 0xfffffffc00f08947 */ /* 0x008fea000383ffff */
[----:B------:R-:W-:Y:S05]  /*c910*/  BRA `(.L_x_9018) ;  /* 0xffffffec004c7947 */ /* 0x000fea000383ffff */
.L_x_8975:
[----:B---3--:R3:W4:Y:S02]  /*c920*/  SYNCS.PHASECHK.TRANS64.TRYWAIT P0, [R5+URZ], R0 ;  /* 0x00000000050075a7 */ /* 0x008724000800017f */
[----:B----4-:R-:W-:Y:S05]  /*c930*/  @!P0 NANOSLEEP.SYNCS 0x989680 ;  /* 0x009896800000895d */ /* 0x010fea0003900000 */
[----:B------:R-:W4:Y:S02]  /*c940*/  @!P0 SYNCS.PHASECHK.TRANS64 P0, [R5+URZ], R0 ;  /* 0x00000000050085a7 */ /* 0x000f24000800007f */
[----:B----4-:R-:W-:Y:S05]  /*c950*/  @!P0 BRA `(.L_x_8975) ;  /* 0xfffffffc00f08947 */ /* 0x010fea000383ffff */
[----:B------:R-:W-:Y:S05]  /*c960*/  BRA `(.L_x_9019) ;  /* 0xffffffec00407947 */ /* 0x000fea000383ffff */
.L_x_8977:
[----:B-1----:R1:W3:Y:S02]  /*c970*/  SYNCS.PHASECHK.TRANS64.TRYWAIT P0, [R5+URZ], R4 ;  /* 0x00000004050075a7 */ /* 0x0022e4000800017f */
[----:B---3--:R-:W-:Y:S05]  /*c980*/  @!P0 NANOSLEEP.SYNCS 0x989680 ;  /* 0x009896800000895d */ /* 0x008fea0003900000 */
[----:B------:R-:W3:Y:S02]  /*c990*/  @!P0 SYNCS.PHASECHK.TRANS64 P0, [R5+URZ], R4 ;  /* 0x00000004050085a7 */ /* 0x000ee4000800007f */
[----:B---3--:R-:W-:Y:S05]  /*c9a0*/  @!P0 BRA `(.L_x_8977) ;  /* 0xfffffffc00f08947 */ /* 0x008fea000383ffff */
[----:B------:R-:W-:Y:S05]  /*c9b0*/  BRA `(.L_x_9020) ;  /* 0xffffffec00447947 */ /* 0x000fea000383ffff */
.L_x_9021:
        /* <DEDUP_REMOVED lines=12> */
.L_x_15014:


//--------------------- .text._ZN7cutlass13device_kernelIN5flash11enable_sm90INS1_16FlashAttnFwdSm90INS1_25CollectiveMainloopFwdSm90ILi2EN4cute5tupleIJNS5_1CILi1EEES8_S8_EEENS6_IJNS7_ILi128EEENS7_ILi96EEENS7_ILi64EEEEEELi256ENS_6half_tEfNS_4arch4Sm90ELb0ELb0ELb0ELb0ELb0ELb0ELb1ELb1ELb0ELb1ELb1ELb0EEENS1_21CollectiveEpilogueFwdINS6_IJSA_NS7_ILi256EEESB_EEES9_SE_SG_Li256ELb0ELb1ELb1ELb0EEENS1_19SingleTileSchedulerILb0ELb1ELb1ELi128EEEEEEEEEvNT_6ParamsE --------------------------
	.section	.text._ZN7cutlass13device_kernelIN5flash11enable_sm90INS1_16FlashAttnFwdSm90INS1_25CollectiveMainloopFwdSm90ILi2EN4cute5tupleIJNS5_1CILi1EEES8_S8_EEENS6_IJNS7_ILi128EEENS7_ILi96EEENS7_ILi64EEEEEELi256ENS_6half_tEfNS_4arch4Sm90ELb0ELb0ELb0ELb0ELb0ELb0ELb1ELb1ELb0ELb1ELb1ELb0EEENS1_21CollectiveEpilogueFwdINS6_IJSA_NS7_ILi256EEESB_EEES9_SE_SG_Li256ELb0ELb1ELb1ELb0EEENS1_19SingleTileSchedulerILb0ELb1ELb1ELi128EEEEEEEEEvNT_6ParamsE,"ax",@progbits
	.align	128
.text._ZN7cutlass13device_kernelIN5flash11enable_sm90INS1_16FlashAttnFwdSm90INS1_25CollectiveMainloopFwdSm90ILi2EN4cute5tupleIJNS5_1CILi1EEES8_S8_EEENS6_IJNS7_ILi128EEENS7_ILi96EEENS7_ILi64EEEEEELi256ENS_6half_tEfNS_4arch4Sm90ELb0ELb0ELb0ELb0ELb0ELb0ELb1ELb1ELb0ELb1ELb1ELb0EEENS1_21CollectiveEpilogueFwdINS6_IJSA_NS7_ILi256EEESB_EEES9_SE_SG_Li256ELb0ELb1ELb1ELb0EEENS1_19SingleTileSchedulerILb0ELb1ELb1ELi128EEEEEEEEEvNT_6ParamsE:
        .type           _ZN7cutlass13device_kernelIN5flash11enable_sm90INS1_16FlashAttnFwdSm90INS1_25CollectiveMainloopFwdSm90ILi2EN4cute5tupleIJNS5_1CILi1EEES8_S8_EEENS6_IJNS7_ILi128EEENS7_ILi96EEENS7_ILi64EEEEEELi256ENS_6half_tEfNS_4arch4Sm90ELb0ELb0ELb0ELb0ELb0ELb0ELb1ELb1ELb0ELb1ELb1ELb0EEENS1_21CollectiveEpilogueFwdINS6_IJSA_NS7_ILi256EEESB_EEES9_SE_SG_Li256ELb0ELb1ELb1ELb0EEENS1_19SingleTileSchedulerILb0ELb1ELb1ELi128EEEEEEEEEvNT_6ParamsE,@function
        .size           _ZN7cutlass13device_kernelIN5flash11enable_sm90INS1_16FlashAttnFwdSm90INS1_25CollectiveMainloopFwdSm90ILi2EN4cute5tupleIJNS5_1CILi1EEES8_S8_EEENS6_IJNS7_ILi128EEENS7_ILi96EEENS7_ILi64EEEEEELi256ENS_6half_tEfNS_4arch4Sm90ELb0ELb0ELb0ELb0ELb0ELb0ELb1ELb1ELb0ELb1ELb1ELb0EEENS1_21CollectiveEpilogueFwdINS6_IJSA_NS7_ILi256EEESB_EEES9_SE_SG_Li256ELb0ELb1ELb1ELb0EEENS1_19SingleTileSchedulerILb0ELb1ELb1ELi128EEEEEEEEEvNT_6ParamsE,(.L_x_15015 - _ZN7cutlass13device_kernelIN5flash11enable_sm90INS1_16FlashAttnFwdSm90INS1_25CollectiveMainloopFwdSm90ILi2EN4cute5tupleIJNS5_1CILi1EEES8_S8_EEENS6_IJNS7_ILi128EEENS7_ILi96EEENS7_ILi64EEEEEELi256ENS_6half_tEfNS_4arch4Sm90ELb0ELb0ELb0ELb0ELb0ELb0ELb1ELb1ELb0ELb1ELb1ELb0EEENS1_21CollectiveEpilogueFwdINS6_IJSA_NS7_ILi256EEESB_EEES9_SE_SG_Li256ELb0ELb1ELb1ELb0EEENS1_19SingleTileSchedulerILb0ELb1ELb1ELi128EEEEEEEEEvNT_6ParamsE)
        .other          _ZN7cutlass13device_kernelIN5flash11enable_sm90INS1_16FlashAttnFwdSm90INS1_25CollectiveMainloopFwdSm90ILi2EN4cute5tupleIJNS5_1CILi1EEES8_S8_EEENS6_IJNS7_ILi128EEENS7_ILi96EEENS7_ILi64EEEEEELi256ENS_6half_tEfNS_4arch4Sm90ELb0ELb0ELb0ELb0ELb0ELb0ELb1ELb1ELb0ELb1ELb1ELb0EEENS1_21CollectiveEpilogueFwdINS6_IJSA_NS7_ILi256EEESB_EEES9_SE_SG_Li256ELb0ELb1ELb1ELb0EEENS1_19SingleTileSchedulerILb0ELb1ELb1ELi128EEEEEEEEEvNT_6ParamsE,@"STO_CUDA_ENTRY STV_DEFAULT"
_ZN7cutlass13device_kernelIN5flash11enable_sm90INS1_16FlashAttnFwdSm90INS1_25CollectiveMainloopFwdSm90ILi2EN4cute5tupleIJNS5_1CILi1EEES8_S8_EEENS6_IJNS7_ILi128EEENS7_ILi96EEENS7_ILi64EEEEEELi256ENS_6half_tEfNS_4arch4Sm90ELb0ELb0ELb0ELb0ELb0ELb0ELb1ELb1ELb0ELb1ELb1ELb0EEENS1_21CollectiveEpilogueFwdINS6_IJSA_NS7_ILi256EEESB_EEES9_SE_SG_Li256ELb0ELb1ELb1ELb0EEENS1_19SingleTileSchedulerILb0ELb1ELb1ELi128EEEEEEEEEvNT_6ParamsE:
        /* <DEDUP_REMOVED lines=18> */
.L_x_9023:
[----:B------:R-:W-:Y:S05]  /*0120*/  BSYNC B0 ;  /* 0x0000000000007941 */ /* 0x000fea0003800000 */
.L_x_9022:
        /* <DEDUP_REMOVED lines=43> */
.L_x_9024:
        /* <DEDUP_REMOVED lines=22> */
.L_x_9025:
        /* <DEDUP_REMOVED lines=18> */
.L_x_9026:
        /* <DEDUP_REMOVED lines=22> */
.L_x_9027:
        /* <DEDUP_REMOVED lines=22> */
.L_x_9028:
        /* <DEDUP_REMOVED lines=9> */
.L_x_9031:
[----:B------:R-:W-:-:S08]  /*09b0*/  NOP ;  /* 0x0000000000007918 */ /* 0x000fd00000000000 */
[----:B------:R-:W1:Y:S02]  /*09c0*/  USETMAXREG.TRY_ALLOC.CTAPOOL UP0, 0xf0 ;  /* 0x000000f0000079c8 */ /* 0x000e640008000600 */
[----:B-1----:R-:W-:-:S13]  /*09d0*/  PLOP3.LUT P0, PT, PT, PT, UP0, 0x80, 0x0 ;  /* 0x000000000000781c */ /* 0x002fda0003f0f008 */
[----:B------:R-:W-:Y:S05]  /*09e0*/  @!P0 BRA `(.L_x_9031) ;  /* 0xfffffffc00f08947 */ /* 0x000fea000383ffff */
[----:B------:R-:W1:Y:S01]  /*09f0*/  S2UR UR6, SR_CTAID.Y ;  /* 0x00000000000679c3 */ /* 0x000e620000002600 */
[----:B------:R-:W-:-:S07]  /*0a00*/  ULDC UR7, c[0x0][0xd50] ;  /* 0x0003540000077ab9 */ /* 0x000fce0000000800 */
[----:B------:R-:W-:Y:S08]  /*0a10*/  BAR.ARV 0x8, 0x180 ;  /* 0x0206000000007b1d */ /* 0x000ff00000002000 */
[----:B------:R-:W2:Y:S01]  /*0a20*/  S2UR UR8, SR_CTAID.Z ;  /* 0x00000000000879c3 */ /* 0x000ea20000002700 */
[----:B------:R-:W-:Y:S01]  /*0a30*/  ISETP.NE.AND P0, PT, R19, 0x1, PT ;  /* 0x000000011300780c */ /* 0x000fe20003f05270 */
[----:B------:R-:W-:-:S11]  /*0a40*/  UISETP.NE.AND UP0, UPT, UR7, 0x1, UPT ;  /* 0x000000010700788c */ /* 0x000fd6000bf05270 */
[----:B------:R-:W-:Y:S01]  /*0a50*/  @UP0 ULDC UR4, c[0x0][0xd54] ;  /* 0x0003550000040ab9 */ /* 0x000fe20000000800 */
[----:B------:R-:W-:Y:S06]  /*0a60*/  @!P0 BAR.ARV 0x9, 0x100 ;  /* 0x0244000000008b1d */ /* 0x000fec0000002000 */
[----:B-1----:R-:W-:Y:S01]  /*0a70*/  UIMAD.WIDE.U32 UR4, UR6, UR4, URZ ;  /* 0x00000004060472a5 */ /* 0x002fe2000f8e003f */
[----:B------:R-:W-:Y:S01]  /*0a80*/  @UP0 ULDC UR9, c[0x0][0xd58] ;  /* 0x0003560000090ab9 */ /* 0x000fe20000000800 */
[----:B------:R-:W-:Y:S01]  /*0a90*/  UMOV UR10, UR6 ;  /* 0x00000006000a7c82 */ /* 0x000fe20008000000 */
[----:B--2---:R-:W-:Y:S01]  /*0aa0*/  ISETP.LE.AND P0, PT, RZ, UR8, PT ;  /* 0x00000008ff007c0c */ /* 0x004fe2000bf03270 */
[----:B------:R-:W-:-:S04]  /*0ab0*/  @UP0 USHF.R.U32.HI UR10, URZ, UR9, UR5 ;  /* 0x000000093f0a0299 */ /* 0x000fc80008011605 */
[----:B------:R-:W-:Y:S02]  /*0ac0*/  UIADD3 UR4, -UR10, URZ, URZ ;  /* 0x0000003f0a047290 */ /* 0x000fe4000fffe13f */
[----:B------:R-:W-:Y:S02]  /*0ad0*/  IMAD.U32 R18, RZ, RZ, UR10 ;  /* 0x0000000aff127e24 */ /* 0x000fe4000f8e00ff */
        /* <DEDUP_REMOVED lines=54> */
.L_x_9033:
[----:B------:R-:W-:Y:S01]  /*0e40*/  UIMAD UR5, UR9, UR4, URZ ;  /* 0x00000004090572a4 */ /* 0x000fe2000f8e023f */
[----:B------:R-:W-:Y:S01]  /*0e50*/  IMAD.U32 R0, RZ, RZ, UR6 ;  /* 0x00000006ff007e24 */ /* 0x000fe2000f8e00ff */
[----:B0-----:R-:W0:Y:S01]  /*0e60*/  S2R R2, SR_TID.X ;  /* 0x0000000000027919 */ /* 0x001e220000002100 */
[----:B------:R-:W-:Y:S01]  /*0e70*/  IMAD.U32 R3, RZ, RZ, UR4 ;  /* 0x00000004ff037e24 */ /* 0x000fe2000f8e00ff */
[----:B------:R-:W-:Y:S02]  /*0e80*/  PLOP3.LUT P0, PT, PT, PT, PT, 0x80, 0x0 ;  /* 0x000000000000781c */ /* 0x000fe40003f0f070 */
[----:B------:R-:W-:Y:S01]  /*0e90*/  CS2R R150, SRZ ;  /* 0x0000000000967805 */ /* 0x000fe2000001ff00 */
[----:B------:R-:W-:Y:S01]  /*0ea0*/  IMAD.U32 R17, RZ, RZ, UR5 ;  /* 0x00000005ff117e24 */ /* 0x000fe2000f8e00ff */
        /* <DEDUP_REMOVED lines=77> */
[----:B------:R-:W-:Y:S02]  /*1380*/  UIADD3 UR6, UR7, 0x18400, URZ ;  /* 0x0001840007067890 */ /* 0x000fe4000fffe03f */
[----:B------:R-:W-:Y:S02]  /*1390*/  IMAD.U32 R16, RZ, RZ, UR7 ;  /* 0x00000007ff107e24 */ /* 0x000fe4000f8e00ff */
[----:B------:R-:W-:Y:S01]  /*13a0*/  ULOP3.LUT UP0, URZ, UR6, 0x1bf, URZ, 0xc0, !UPT ;  /* 0x000001bf063f7892 */ /* 0x000fe2000f80c03f */
[----:B-1----:R-:W-:-:S05]  /*13b0*/  R2UR UR4, R0 ;  /* 0x00000000000472ca */ /* 0x002fca00000e0000 */
[----:B------:R-:W-:-:S08]  /*13c0*/  PLOP3.LUT P0, PT, PT, PT, UP0, 0x80, 0x0 ;  /* 0x000000000000781c */ /* 0x000fd00003f0f008 */
[----:B------:R-:W-:-:S04]  /*13d0*/  ULEA.HI UR5, UR4, UR4, URZ, 0x1 ;  /* 0x0000000404057291 */ /* 0x000fc8000f8f083f */
[----:B------:R-:W-:-:S04]  /*13e0*/  ULOP3.LUT UR5, UR5, 0xffffe, URZ, 0xc0, !UPT ;  /* 0x000ffffe05057892 */ /* 0x000fc8000f8ec03f */
[----:B------:R-:W-:Y:S01]  /*13f0*/  UIADD3 UR36, UR4, -UR5, URZ ;  /* 0x8000000504247290 */ /* 0x000fe2000fffe03f */
        /* <DEDUP_REMOVED lines=17> */
.L_x_9035:
[----:B------:R-:W-:Y:S01]  /*1510*/  R2UR UR4, R16 ;  /* 0x00000000100472ca */ /* 0x000fe200000e0000 */
[----:B------:R-:W-:Y:S01]  /*1520*/  VIADD R15, R19, 0x8 ;  /* 0x00000008130f7836 */ /* 0x000fe20000000000 */
[----:B------:R-:W-:-:S11]  /*1530*/  SHF.L.U32 R10, RZ, 0x1f, RZ ;  /* 0x0000001fff0a7819 */ /* 0x000fd600000006ff */
[----:B------:R-:W0:Y:S02]  /*1540*/  SYNCS.PHASECHK.TRANS64.TRYWAIT P0, [UR4+0x32400], R10 ;  /* 0x0324000aff0075a7 */ /* 0x000e240008000144 */
[----:B0-----:R-:W-:Y:S05]  /*1550*/  @!P0 BRA `(.L_x_9036) ;  /* 0x000000c000f48947 */ /* 0x001fea0003800000 */
.L_x_9147:
[----:B------:R-:W-:Y:S05]  /*1560*/  WARPSYNC.ALL ;  /* 0x0000000000007948 */ /* 0x000fea0003800000 */
[----:B------:R-:W2:Y:S01]  /*1570*/  LDL R0, [R1+0x30] ;  /* 0x0000300001007983 */ /* 0x000ea20000100800 */
[----:B------:R1:W-:Y:S01]  /*1580*/  BAR.SYNC.DEFER_BLOCKING R15, 0x100 ;  /* 0x0004000f0000751d */ /* 0x0003e20000010000 */
[----:B--2---:R-:W-:-:S13]  /*1590*/  R2UR UR4, R0 ;  /* 0x00000000000472ca */ /* 0x004fda00000e0000 */
[----:B------:R-:W-:-:S04]  /*15a0*/  ULOP3.LUT UR4, UR4, 0x1, URZ, 0xfc, !UPT ;  /* 0x0000000104047892 */ /* 0x000fc8000f8efc3f */
[----:B------:R-:W-:-:S06]  /*15b0*/  UISETP.NE.AND UP0, UPT, UR4, 0x3, UPT ;  /* 0x000000030400788c */ /* 0x000fcc000bf05270 */
[----:B------:R-:W-:-:S13]  /*15c0*/  PLOP3.LUT P0, PT, PT, PT, UP0, 0x80, 0x0 ;  /* 0x000000000000781c */ /* 0x000fda0003f0f008 */
[----:B-1----:R-:W-:Y:S05]  /*15d0*/  @!P0 BRA `(.L_x_9037) ;  /* 0x0000000000048947 */ /* 0x002fea0003800000 */
[----:B------:R-:W-:Y:S01]  /*15e0*/  BPT.TRAP 0x1 ;  /* 0x000000040000795c */ /* 0x000fe20000300000 */
.L_x_9037:
[----:B------:R-:W-:-:S13]  /*15f0*/  R2UR UR4, R16 ;  /* 0x00000000100472ca */ /* 0x000fda00000e0000 */
[----:B------:R1:W2:Y:S01]  /*1600*/  SYNCS.PHASECHK.TRANS64.TRYWAIT P1, [UR4+0x32430], R10 ;  /* 0x0324300aff0075a7 */ /* 0x0002a20008020144 */
[----:B------:R-:W-:Y:S05]  /*1610*/  @!P0 BRA `(.L_x_9038) ;  /* 0x0000000000048947 */ /* 0x000fea0003800000 */
[----:B------:R-:W-:Y:S01]  /*1620*/  BPT.TRAP 0x1 ;  /* 0x000000040000795c */ /* 0x000fe20000300000 */
.L_x_9038:
[----:B--2---:R-:W-:Y:S05]  /*1630*/  @P1 BRA `(.L_x_9039) ;  /* 0x00000000000c1947 */ /* 0x004fea0003800000 */
[----:B------:R-:W-:-:S13]  /*1640*/  R2UR UR4, R16 ;  /* 0x00000000100472ca */ /* 0x000fda00000e0000 */
[----:B------:R-:W2:Y:S02]  /*1650*/  SYNCS.PHASECHK.TRANS64.TRYWAIT P1, [UR4+0x32430], R10 ;  /* 0x0324300aff0075a7 */ /* 0x000ea40008020144 */
[----:B--2---:R-:W-:Y:S05]  /*1660*/  @!P1 BRA `(.L_x_9040) ;  /* 0x000000c000cc9947 */ /* 0x004fea0003800000 */
.L_x_9039:
[----:B------:R-:W-:Y:S01]  /*1670*/  R2UR UR9, R16 ;  /* 0x00000000100972ca */ /* 0x000fe200000e0000 */
[----:B------:R-:W-:Y:S01]  /*1680*/  WARPGROUP.ARRIVE ;  /* 0x00000000000079c5 */ /* 0x000fe20000000000 */
[----:B------:R-:W-:Y:S01]  /*1690*/  UMOV UR7, 0x40000040 ;  /* 0x4000004000077882 */ /* 0x000fe20000000000 */
[----:B------:R-:W-:Y:S01]  /*16a0*/  UMOV UR13, 0x40000040 ;  /* 0x40000040000d7882 */ /* 0x000fe20000000000 */
[----:B0-----:R-:W-:Y:S02]  /*16b0*/  IMAD.U32 R3, RZ, RZ, UR7 ;  /* 0x00000007ff037e24 */ /* 0x001fe4000f8e00ff */
[----:B------:R-:W-:-:S07]  /*16c0*/  IMAD.U32 R5, RZ, RZ, UR13 ;  /* 0x0000000dff057e24 */ /* 0x000fce000f8e00ff */
[----:B------:R-:W-:Y:S02]  /*16d0*/  ULEA UR36, UR36, UR9, 0xd ;  /* 0x0000000924247291 */ /* 0x000fe4000f8e683f */
[----:B------:R-:W-:Y:S02]  /*16e0*/  UIADD3 UR5, UR9, 0x1c400, URZ ;  /* 0x0001c40009057890 */ /* 0x000fe4000fffe03f */
[----:B------:R-:W-:Y:S02]  /*16f0*/  UIADD3 UR4, UR36, 0x18400, URZ ;  /* 0x0001840024047890 */ /* 0x000fe4000fffe03f */
[----:B------:R-:W-:Y:S02]  /*1700*/  USHF.R.U32.HI UR5, URZ, 0x4, UR5 ;  /* 0x000000043f057899 */ /* 0x000fe40008011605 */
[----:B------:R-:W-:Y:S02]  /*1710*/  USHF.R.U32.HI UR4, URZ, 0x4, UR4 ;  /* 0x000000043f047899 */ /* 0x000fe40008011604 */
[----:B------:R-:W-:-:S02]  /*1720*/  ULOP3.LUT UR5, UR5, 0x3fff, URZ, 0xc0, !UPT ;  /* 0x00003fff05057892 */ /* 0x000fc4000f8ec03f */
[----:B------:R-:W-:Y:S02]  /*1730*/  ULOP3.LUT UR4, UR4, 0x3fff, URZ, 0xc0, !UPT ;  /* 0x00003fff04047892 */ /* 0x000fe4000f8ec03f */
[----:B------:R-:W-:Y:S02]  /*1740*/  ULOP3.LUT UR10, UR5, 0x10000, URZ, 0xfc, !UPT ;  /* 0x00010000050a7892 */ /* 0x000fe4000f8efc3f */
[----:B------:R-:W-:Y:S01]  /*1750*/  ULOP3.LUT UR8, UR4, 0x10000, URZ, 0xfc, !UPT ;  /* 0x0001000004087892 */ /* 0x000fe2000f8efc3f */
[----:B------:R-:W-:-:S03]  /*1760*/  UMOV UR5, UR7 ;  /* 0x0000000700057c82 */ /* 0x000fc60008000000 */
[----:B------:R-:W-:-:S03]  /*1770*/  IMAD.U32 R0, RZ, RZ, UR10 ;  /* 0x0000000aff007e24 */ /* 0x000fc6000f8e00ff */
[----:B------:R-:W-:Y:S02]  /*1780*/  UMOV UR6, UR8 ;  /* 0x0000000800067c82 */ /* 0x000fe40008000000 */
[----:B------:R-:W-:Y:S01]  /*1790*/  IMAD.U32 R2, RZ, RZ, UR6 ;  /* 0x00000006ff027e24 */ /* 0x000fe2000f8e00ff */
[----:B------:R-:W-:Y:S01]  /*17a0*/  UMOV UR4, UR6 ;  /* 0x0000000600047c82 */ /* 0x000fe20008000000 */
[----:B------:R-:W-:Y:S02]  /*17b0*/  UMOV UR6, UR10 ;  /* 0x0000000a00067c82 */ /* 0x000fe40008000000 */
[----:B------:R-:W-:Y:S01]  /*17c0*/  HGMMA.64x96x16.F32 R24, gdesc[UR4], RZ, !UPT, gsb0 ;  /* 0x01600000041879f0 */ /* 0x000fe2000c0008ff */
[----:B------:R-:W-:Y:S02]  /*17d0*/  UIADD3 UR4, UR8, 0x2, URZ ;  /* 0x0000000208047890 */ /* 0x000fe4000fffe03f */
[----:B------:R-:W-:Y:S01]  /*17e0*/  UIADD3 UR6, UR10, 0x2, URZ ;  /* 0x000000020a067890 */ /* 0x000fe2000fffe03f */
[----:B------:R-:W-:Y:S01]  /*17f0*/  UMOV UR5, UR13 ;  /* 0x0000000d00057c82 */ /* 0x000fe20008000000 */
[----:B------:R-:W-:Y:S01]  /*1800*/  UMOV UR7, 0x40000040 ;  /* 0x4000004000077882 */ /* 0x000fe20000000000 */
[----:B------:R-:W-:-:S02]  /*1810*/  UMOV UR13, 0x40000040 ;  /* 0x40000040000d7882 */ /* 0x000fc40000000000 */
[----:B------:R-:W-:Y:S01]  /*1820*/  UMOV UR12, UR4 ;  /* 0x00000004000c7c82 */ /* 0x000fe20008000000 */
[----:B------:R-:W-:Y:S01]  /*1830*/  IMAD.U32 R7, RZ, RZ, UR13 ;  /* 0x0000000dff077e24 */ /* 0x000fe2000f8e00ff */
[----:B------:R-:W-:Y:S01]  /*1840*/  UMOV UR4, UR12 ;  /* 0x0000000c00047c82 */ /* 0x000fe20008000000 */
[----:B------:R-:W-:Y:S01]  /*1850*/  IMAD.U32 R4, RZ, RZ, UR12 ;  /* 0x0000000cff047e24 */ /* 0x000fe2000f8e00ff */
[----:B------:R-:W-:Y:S02]  /*1860*/  WARPGROUP.DEPBAR.LE gsb0, 0x0 ;  /* 0x00008000000079c5 */ /* 0x000fe40000010000 */
[----:B------:R-:W-:-:S06]  /*1870*/  WARPGROUP.ARRIVE ;  /* 0x00000000000079c5 */ /* 0x000fcc0000000000 */
[----:B------:R-:W-:Y:S01]  /*1880*/  HGMMA.64x96x16.F32 R24, gdesc[UR4], R24, gsb0 ;  /* 0x01600000041879f0 */ /* 0x000fe20008000818 */
[----:B------:R-:W-:Y:S02]  /*1890*/  UIADD3 UR4, UR8, 0x4, URZ ;  /* 0x0000000408047890 */ /* 0x000fe4000fffe03f */
[----:B------:R-:W-:Y:S01]  /*18a0*/  UIADD3 UR6, UR10, 0x4, URZ ;  /* 0x000000040a067890 */ /* 0x000fe2000fffe03f */
[----:B------:R-:W-:Y:S01]  /*18b0*/  UMOV UR5, UR13 ;  /* 0x0000000d00057c82 */ /* 0x000fe20008000000 */
[----:B------:R-:W-:-:S03]  /*18c0*/  UMOV UR7, 0x40000040 ;  /* 0x4000004000077882 */ /* 0x000fc60000000000 */
[----:B------:R-:W-:Y:S02]  /*18d0*/  UMOV UR12, UR4 ;  /* 0x00000004000c7c82 */ /* 0x000fe40008000000 */
[----:B------:R-:W-:Y:S01]  /*18e0*/  UMOV UR4, UR12 ;  /* 0x0000000c00047c82 */ /* 0x000fe20008000000 */
[----:B------:R-:W-:Y:S01]  /*18f0*/  IMAD.U32 R6, RZ, RZ, UR12 ;  /* 0x0000000cff067e24 */ /* 0x000fe2000f8e00ff */
[----:B------:R-:W-:Y:S02]  /*1900*/  WARPGROUP.DEPBAR.LE gsb0, 0x0 ;  /* 0x00008000000079c5 */ /* 0x000fe40000010000 */
[----:B------:R-:W-:-:S06]  /*1910*/  WARPGROUP.ARRIVE ;  /* 0x00000000000079c5 */ /* 0x000fcc0000000000 */
[----:B------:R-:W-:Y:S01]  /*1920*/  HGMMA.64x96x16.F32 R24, gdesc[UR4], R24, gsb0 ;  /* 0x01600000041879f0 */ /* 0x000fe20008000818 */
[----:B------:R-:W-:Y:S02]  /*1930*/  UIADD3 UR4, UR8, 0x6, URZ ;  /* 0x0000000608047890 */ /* 0x000fe4000fffe03f */
[----:B------:R-:W-:Y:S01]  /*1940*/  UIADD3 UR6, UR10, 0x6, URZ ;  /* 0x000000060a067890 */ /* 0x000fe2000fffe03f */
[----:B------:R-:W-:Y:S01]  /*1950*/  UMOV UR5, 0x40000040 ;  /* 0x4000004000057882 */ /* 0x000fe20000000000 */
[----:B------:R-:W-:Y:S02]  /*1960*/  UMOV UR7, 0x40000040 ;  /* 0x4000004000077882 */ /* 0x000fe40000000000 */
[----:B------:R-:W-:Y:S02]  /*1970*/  IMAD.U32 R8, RZ, RZ, UR4 ;  /* 0x00000004ff087e24 */ /* 0x000fe4000f8e00ff */
[----:B------:R-:W-:Y:S01]  /*1980*/  IMAD.U32 R9, RZ, RZ, UR5 ;  /* 0x00000005ff097e24 */ /* 0x000fe2000f8e00ff */
[----:B------:R-:W-:-:S02]  /*1990*/  WARPGROUP.DEPBAR.LE gsb0, 0x0 ;  /* 0x00008000000079c5 */ /* 0x000fc40000010000 */
[----:B------:R-:W-:-:S06]  /*19a0*/  WARPGROUP.ARRIVE ;  /* 0x00000000000079c5 */ /* 0x000fcc0000000000 */
[----:B------:R-:W-:Y:S03]  /*19b0*/  HGMMA.64x96x16.F32 R24, gdesc[UR4], R24, gsb0 ;  /* 0x01600000041879f0 */ /* 0x000fe60008000818 */
[----:B------:R-:W-:Y:S02]  /*19c0*/  WARPGROUP.DEPBAR.LE gsb0, 0x0 ;  /* 0x00008000000079c5 */ /* 0x000fe40000010000 */
[----:B------:R-:W0:Y:S02]  /*19d0*/  SYNCS.PHASECHK.TRANS64.TRYWAIT P1, [UR9+0x32410], R10 ;  /* 0x0324100aff0075a7 */ /* 0x000e240008020149 */
[----:B0-----:R-:W-:Y:S05]  /*19e0*/  @!P1 BRA `(.L_x_9041) ;  /* 0x000000c000089947 */ /* 0x001fea0003800000 */
.L_x_9148:
[----:B------:R-:W-:Y:S05]  /*19f0*/  @!P0 BRA `(.L_x_9042) ;  /* 0x0000000000048947 */ /* 0x000fea0003800000 */
[----:B------:R-:W-:Y:S01]  /*1a00*/  BPT.TRAP 0x1 ;  /* 0x000000040000795c */ /* 0x000fe20000300000 */
.L_x_9042:
[----:B------:R-:W-:-:S13]  /*1a10*/  R2UR UR4, R16 ;  /* 0x00000000100472ca */ /* 0x000fda00000e0000 */
[----:B------:R2:W3:Y:S01]  /*1a20*/  SYNCS.PHASECHK.TRANS64.TRYWAIT P1, [UR4+0x32450], R10 ;  /* 0x0324500aff0075a7 */ /* 0x0004e20008020144 */
[----:B------:R-:W-:Y:S05]  /*1a30*/  @!P0 BRA `(.L_x_9043) ;  /* 0x0000000000048947 */ /* 0x000fea0003800000 */
[----:B------:R-:W-:Y:S01]  /*1a40*/  BPT.TRAP 0x1 ;  /* 0x000000040000795c */ /* 0x000fe20000300000 */
.L_x_9043:
[----:B---3--:R-:W-:Y:S05]  /*1a50*/  @P1 BRA `(.L_x_9044) ;  /* 0x00000000000c1947 */ /* 0x008fea0003800000 */
[----:B------:R-:W-:-:S13]  /*1a60*/  R2UR UR4, R16 ;  /* 0x00000000100472ca */ /* 0x000fda00000e0000 */
[----:B------:R-:W3:Y:S02]  /*1a70*/  SYNCS.PHASECHK.TRANS64.TRYWAIT P1, [UR4+0x32450], R10 ;  /* 0x0324500aff0075a7 */ /* 0x000ee40008020144 */
[----:B---3--:R-:W-:Y:S05]  /*1a80*/  @!P1 BRA `(.L_x_9045) ;  /* 0x000000bc00fc9947 */ /* 0x008fea0003800000 */
.L_x_9044:
[----:B------:R-:W-:Y:S01]  /*1a90*/  R2UR UR57, R16 ;  /* 0x00000000103972ca */ /* 0x000fe200000e0000 */
[----:B------:R-:W-:Y:S01]  /*1aa0*/  UIADD3 UR36, UR36, 0x22400, URZ ;  /* 0x0002240024247890 */ /* 0x000fe2000fffe03f */
[----:B------:R-:W-:Y:S01]  /*1ab0*/  WARPGROUP.ARRIVE ;  /* 0x00000000000079c5 */ /* 0x000fe20000000000 */
[----:B------:R-:W-:Y:S01]  /*1ac0*/  UMOV UR9, 0x40000040 ;  /* 0x4000004000097882 */ /* 0x000fe20000000000 */
[----:B------:R-:W-:Y:S01]  /*1ad0*/  UMOV UR11, 0x40000040 ;  /* 0x40000040000b7882 */ /* 0x000fe20000000000 */
[----:B------:R-:W-:Y:S01]  /*1ae0*/  USHF.R.U32.HI UR36, URZ, 0x4, UR36 ;  /* 0x000000043f247899 */ /* 0x000fe20008011624 */
[----:B0-----:R-:W-:Y:S01]  /*1af0*/  IMAD.U32 R11, RZ, RZ, UR9 ;  /* 0x00000009ff0b7e24 */ /* 0x001fe2000f8e00ff */
[----:B------:R-:W-:Y:S01]  /*1b00*/  UMOV UR13, 0x40000040 ;  /* 0x40000040000d7882 */ /* 0x000fe20000000000 */
[----:B------:R-:W-:Y:S01]  /*1b10*/  UMOV UR5, 0x40000040 ;  /* 0x4000004000057882 */ /* 0x000fe20000000000 */
[----:B------:R-:W-:Y:S01]  /*1b20*/  ULOP3.LUT UR6, UR36, 0x3fff, URZ, 0xc0, !UPT ;  /* 0x00003fff24067892 */ /* 0x000fe2000f8ec03f */
[----:B------:R-:W-:Y:S01]  /*1b30*/  IMAD.U32 R13, RZ, RZ, UR13 ;  /* 0x0000000dff0d7e24 */ /* 0x000fe2000f8e00ff */
[----:B------:R-:W-:Y:S01]  /*1b40*/  UMOV UR15, 0x40000040 ;  /* 0x40000040000f7882 */ /* 0x000fe20000000000 */
[----:B------:R-:W-:Y:S01]  /*1b50*/  UMOV UR17, 0x40000040 ;  /* 0x4000004000117882 */ /* 0x000fe20000000000 */
[----:B------:R-:W-:Y:S01]  /*1b60*/  UIADD3 UR4, UR57, 0x400, URZ ;  /* 0x0000040039047890 */ /* 0x000fe2000fffe03f */
[----:B------:R-:W-:Y:S01]  /*1b70*/  LOP3.LUT R23, R23, 0xffffff80, RZ, 0xc0, !PT ;  /* 0xffffff8017177812 */ /* 0x000fe200078ec0ff */
[----:B------:R-:W-:Y:S01]  /*1b80*/  ULOP3.LUT UR6, UR6, 0x10000, URZ, 0xfc, !UPT ;  /* 0x0001000006067892 */ /* 0x000fe2000f8efc3f */
[----:B------:R-:W0:Y:S01]  /*1b90*/  S2R R72, SR_TID.X ;  /* 0x0000000000487919 */ /* 0x000e220000002100 */
[----:B------:R-:W-:-:S02]  /*1ba0*/  USHF.R.U32.HI UR4, URZ, 0x4, UR4 ;  /* 0x000000043f047899 */ /* 0x000fc40008011604 */
[----:B------:R-:W-:Y:S01]  /*1bb0*/  UIADD3 UR16, UR6, 0x402, URZ ;  /* 0x0000040206107890 */ /* 0x000fe2000fffe03f */
[----:B------:R-:W-:Y:S01]  /*1bc0*/  IMAD.IADD R23, R22, 0x1, -R23 ;  /* 0x0000000116177824 */ /* 0x000fe200078e0a17 */
[----:B------:R-:W-:Y:S01]  /*1bd0*/  ULOP3.LUT UR7, UR4, 0x3fff, URZ, 0xc0, !UPT ;  /* 0x00003fff04077892 */ /* 0x000fe2000f8ec03f */
[----:B------:R-:W-:Y:S01]  /*1be0*/  UMOV UR8, UR6 ;  /* 0x0000000600087c82 */ /* 0x000fe20008000000 */
[----:B------:R-:W-:Y:S01]  /*1bf0*/  UIADD3 UR4, UR6, 0x2, URZ ;  /* 0x0000000206047890 */ /* 0x000fe2000fffe03f */
[----:B-12---:R-:W-:Y:S01]  /*1c00*/  IMAD.U32 R10, RZ, RZ, UR8 ;  /* 0x00000008ff0a7e24 */ /* 0x006fe2000f8e00ff */
[----:B------:R-:W-:Y:S01]  /*1c10*/  ULOP3.LUT UR58, UR7, 0x10000, URZ, 0xfc, !UPT ;  /* 0x00010000073a7892 */ /* 0x000fe2000f8efc3f */
[----:B------:R-:W-:Y:S01]  /*1c20*/  SHF.R.S32.HI R20, RZ, 0x1f, R23 ;  /* 0x0000001fff147819 */ /* 0x000fe20000011417 */
[----:B------:R-:W-:Y:S01]  /*1c30*/  UMOV UR19, 0x40000040 ;  /* 0x4000004000137882 */ /* 0x000fe20000000000 */
[----:B------:R-:W-:Y:S02]  /*1c40*/  UIADD3 UR20, UR6, 0x404, URZ ;  /* 0x0000040406147890 */ /* 0x000fe4000fffe03f */
[----:B------:R-:W-:Y:S01]  /*1c50*/  UMOV UR12, UR4 ;  /* 0x00000004000c7c82 */ /* 0x000fe20008000000 */
[----:B------:R-:W-:Y:S01]  /*1c60*/  UIADD3 UR4, UR6, 0x4, URZ ;  /* 0x0000000406047890 */ /* 0x000fe2000fffe03f */
[----:B------:R-:W-:Y:S01]  /*1c70*/  IMAD.U32 R12, RZ, RZ, UR12 ;  /* 0x0000000cff0c7e24 */ /* 0x000fe2000f8e00ff */
[----:B------:R-:W-:Y:S01]  /*1c80*/  UMOV UR10, UR58 ;  /* 0x0000003a000a7c82 */ /* 0x000fe20008000000 */
[----:B------:R-:W-:Y:S01]  /*1c90*/  UIADD3 UR14, UR58, 0x300, URZ ;  /* 0x000003003a0e7890 */ /* 0x000fe2000fffe03f */
[----:B------:R-:W-:Y:S01]  /*1ca0*/  HGMMA.64x96x16.F32 R24, gdesc[UR8], R24, gsb0 ;  /* 0x01600000081879f0 */ /* 0x000fe20008000818 */
[----:B------:R-:W-:-:S02]  /*1cb0*/  UIADD3 UR10, UR58, 0x2, URZ ;  /* 0x000000023a0a7890 */ /* 0x000fc4000fffe03f */
[----:B------:R-:W-:Y:S01]  /*1cc0*/  IMAD.U32 R14, RZ, RZ, UR58 ;  /* 0x0000003aff0e7e24 */ /* 0x000fe2000f8e00ff */
[----:B------:R-:W-:Y:S01]  /*1cd0*/  UMOV UR8, UR12 ;  /* 0x0000000c00087c82 */ /* 0x000fe20008000000 */
[----:B------:R-:W-:Y:S01]  /*1ce0*/  UMOV UR9, UR13 ;  /* 0x0000000d00097c82 */ /* 0x000fe20008000000 */
[----:B------:R-:W-:Y:S01]  /*1cf0*/  UMOV UR11, 0x40000040 ;  /* 0x40000040000b7882 */ /* 0x000fe20000000000 */
[----:B------:R-:W-:Y:S01]  /*1d00*/  UIADD3 UR12, UR6, 0x400, URZ ;  /* 0x00000400060c7890 */ /* 0x000fe2000fffe03f */
[----:B------:R-:W-:Y:S01]  /*1d10*/  LEA.HI R20, R20, R23, RZ, 0x2 ;  /* 0x0000001714147211 */ /* 0x000fe200078f10ff */
[----:B------:R-:W-:Y:S01]  /*1d20*/  UMOV UR13, 0x40000040 ;  /* 0x40000040000d7882 */ /* 0x000fe20000000000 */
[----:B------:R-:W-:Y:S02]  /*1d30*/  UIADD3 UR18, UR58, 0x302, URZ ;  /* 0x000003023a127890 */ /* 0x000fe4000fffe03f */
[----:B------:R-:W-:Y:S01]  /*1d40*/  UIADD3 UR22, UR58, 0x304, URZ ;  /* 0x000003043a167890 */ /* 0x000fe2000fffe03f */
[----:B------:R-:W-:Y:S01]  /*1d50*/  LOP3.LUT R20, R20, 0x7ffffffc, RZ, 0xc0, !PT ;  /* 0x7ffffffc14147812 */ /* 0x000fe200078ec0ff */
[----:B------:R-:W-:Y:S01]  /*1d60*/  UMOV UR21, 0x40000040 ;  /* 0x4000004000157882 */ /* 0x000fe20000000000 */
[----:B------:R-:W-:Y:S01]  /*1d70*/  UMOV UR23, 0x40000040 ;  /* 0x4000004000177882 */ /* 0x000fe20000000000 */
[----:B------:R-:W-:Y:S01]  /*1d80*/  UIADD3 UR24, UR6, 0x406, URZ ;  /* 0x0000040606187890 */ /* 0x000fe2000fffe03f */
[----:B0-----:R-:W-:Y:S01]  /*1d90*/  LOP3.LUT R72, R72, 0x7f, RZ, 0xc0, !PT ;  /* 0x0000007f48487812 */ /* 0x001fe200078ec0ff */
[----:B------:R-:W-:Y:S01]  /*1da0*/  UIADD3 UR26, UR58, 0x306, URZ ;  /* 0x000003063a1a7890 */ /* 0x000fe2000fffe03f */
[----:B------:R-:W-:Y:S01]  /*1db0*/  IMAD.IADD R20, R23, 0x1, -R20 ;  /* 0x0000000117147824 */ /* 0x000fe200078e0a14 */
        /* <DEDUP_REMOVED lines=30> */
[----:B------:R-:W-:Y:S01]  /*1fa0*/  UIADD3 UR56, UR6, 0xc06, URZ ;  /* 0x00000c0606387890 */ /* 0x000fe2000fffe03f */
[----:B------:R-:W-:Y:S01]  /*1fb0*/  UMOV UR59, 0x40000040 ;  /* 0x40000040003b7882 */ /* 0x000fe20000000000 */
[----:B------:R-:W-:Y:S02]  /*1fc0*/  UIMAD UR61, UR60, -0x60, UR61 ;  /* 0xffffffa03c3d78a4 */ /* 0x000fe4000f8e023d */
[----:B------:R-:W-:Y:S02]  /*1fd0*/  ULOP3.LUT UR7, UR7, 0x3000000, URZ, 0xfc, !UPT ;  /* 0x0300000007077892 */ /* 0x000fe4000f8efc3f */
[----:B------:R-:W-:Y:S02]  /*1fe0*/  UIADD3 UR61, UR61, 0x60, URZ ;  /* 0x000000603d3d7890 */ /* 0x000fe4000fffe03f */
[----:B------:R-:W-:-:S02]  /*1ff0*/  UIADD3 UR60, UR60, -0x2, URZ ;  /* 0xfffffffe3c3c7890 */ /* 0x000fc4000fffe03f */
[----:B------:R-:W-:Y:S02]  /*2000*/  IMAD.U32 R206, RZ, RZ, UR7 ;  /* 0x00000007ffce7e24 */ /* 0x000fe4000f8e00ff */
[----:B------:R-:W-:-:S04]  /*2010*/  IMAD.U32 R21, RZ, RZ, UR61 ;  /* 0x0000003dff157e24 */ /* 0x000fc8000f8e00ff */
        /* <DEDUP_REMOVED lines=9> */
[----:B------:R-:W-:Y:S01]  /*20b0*/  HGMMA.64x96x16.F32 R24, gdesc[UR8], R24, gsb0 ;  /* 0x01600000081879f0 */ /* 0x000fe20008000818 */
[----:B------:R-:W-:Y:S01]  /*20c0*/  UIADD3 UR10, UR58, 0x4, URZ ;  /* 0x000000043a0a7890 */ /* 0x000fe2000fffe03f */
[----:B------:R-:W-:Y:S01]  /*20d0*/  UMOV UR8, UR4 ;  /* 0x0000000400087c82 */ /* 0x000fe20008000000 */
[----:B------:R-:W-:Y:S01]  /*20e0*/  UMOV UR9, UR5 ;  /* 0x0000000500097c82 */ /* 0x000fe20008000000 */
[----:B------:R-:W-:Y:S01]  /*20f0*/  UMOV UR11, 0x40000040 ;  /* 0x40000040000b7882 */ /* 0x000fe20000000000 */
[----:B------:R-:W-:Y:S02]  /*2100*/  WARPGROUP.DEPBAR.LE gsb0, 0x0 ;  /* 0x00008000000079c5 */ /* 0x000fe40000010000 */
[----:B------:R-:W-:-:S06]  /*2110*/  WARPGROUP.ARRIVE ;  /* 0x00000000000079c5 */ /* 0x000fcc0000000000 */
[----:B------:R-:W-:Y:S01]  /*2120*/  HGMMA.64x96x16.F32 R24, gdesc[UR8], R24, gsb0 ;  /* 0x01600000081879f0 */ /* 0x000fe20008000818 */
[----:B------:R-:W-:Y:S02]  /*2130*/  UIADD3 UR8, UR6, 0x6, URZ ;  /* 0x0000000606087890 */ /* 0x000fe4000fffe03f */
[----:B------:R-:W-:Y:S01]  /*2140*/  UIADD3 UR10, UR58, 0x6, URZ ;  /* 0x000000063a0a7890 */ /* 0x000fe2000fffe03f */
[----:B------:R-:W-:Y:S01]  /*2150*/  UMOV UR9, 0x40000040 ;  /* 0x4000004000097882 */ /* 0x000fe20000000000 */
[----:B------:R-:W-:Y:S01]  /*2160*/  UMOV UR11, 0x40000040 ;  /* 0x40000040000b7882 */ /* 0x000fe20000000000 */
[----:B------:R-:W-:Y:S01]  /*2170*/  UIADD3 UR58, UR58, 0x906, URZ ;  /* 0x000009063a3a7890 */ /* 0x000fe2000fffe03f */
[----:B------:R-:W-:Y:S01]  /*2180*/  ULDC UR6, c[0x0][0xa80] ;  /* 0x0002a00000067ab9 */ /* 0x000fe20000000800 */
[----:B------:R-:W-:Y:S02]  /*2190*/  WARPGROUP.DEPBAR.LE gsb0, 0x0 ;  /* 0x00008000000079c5 */ /* 0x000fe40000010000 */
[----:B------:R-:W-:-:S06]  /*21a0*/  WARPGROUP.ARRIVE ;  /* 0x00000000000079c5 */ /* 0x000fcc0000000000 */
[----:B------:R-:W-:Y:S01]  /*21b0*/  HGMMA.64x96x16.F32 R24, gdesc[UR8], R24, gsb0 ;  /* 0x01600000081879f0 */ /* 0x000fe20008000818 */
[----:B------:R-:W-:Y:S01]  /*21c0*/  UMOV UR11, UR57 ;  /* 0x00000039000b7c82 */ /* 0x000fe20008000000 */
[----:B------:R-:W-:Y:S01]  /*21d0*/  UMOV UR57, 0x40000040 ;  /* 0x4000004000397882 */ /* 0x000fe20000000000 */
[----:B------:R-:W-:Y:S01]  /*21e0*/  IMAD.U32 R198, RZ, RZ, UR11 ;  /* 0x0000000bffc67e24 */ /* 0x000fe2000f8e00ff */
[----:B------:R-:W-:Y:S01]  /*21f0*/  UMOV UR10, UR7 ;  /* 0x00000007000a7c82 */ /* 0x000fe20008000000 */
[----:B------:R-:W-:Y:S01]  /*2200*/  UMOV UR11, 0x40000040 ;  /* 0x40000040000b7882 */ /* 0x000fe20000000000 */
        /* <DEDUP_REMOVED lines=42> */
[----:B------:R-:W-:Y:S02]  /*24b0*/  FSEL R26, R29, -INF , P5 ;  /* 0xff8000001d1a7808 */ /* 0x000fe40002800000 */
[----:B------:R-:W-:Y:S02]  /*24c0*/  FMNMX.FTZ R21, R28, R21, !PT ;  /* 0x000000151c157209 */ /* 0x000fe40007810000 */
[----:B------:R-:W-:Y:S02]  /*24d0*/  FSEL R156, R32, -INF , P4 ;  /* 0xff800000209c7808 */ /* 0x000fe40002000000 */
[----:B------:R-:W-:Y:S02]  /*24e0*/  FMNMX.FTZ R21, R26, R21, !PT ;  /* 0x000000151a157209 */ /* 0x000fe40007810000 */
[----:B------:R-:W-:-:S02]  /*24f0*/  ISETP.GT.AND P2, PT, R20, 0x18, PT ;  /* 0x000000181400780c */ /* 0x000fc40003f44270 */
[----:B------:R-:W-:Y:S02]  /*2500*/  FSEL R158, R33, -INF , P3 ;  /* 0xff800000219e7808 */ /* 0x000fe40001800000 */
[----:B------:R-:W-:Y:S02]  /*2510*/  FMNMX.FTZ R21, R156, R21, !PT ;  /* 0x000000159c157209 */ /* 0x000fe40007810000 */
[----:B------:R-:W-:Y:S02]  /*2520*/  FSEL R27, R27, -INF , P1 ;  /* 0xff8000001b1b7808 */ /* 0x000fe40000800000 */
[----:B------:R-:W-:Y:S02]  /*2530*/  ISETP.GT.AND P1, PT, R20, 0x19, PT ;  /* 0x000000191400780c */ /* 0x000fe40003f24270 */
[----:B------:R-:W-:Y:S02]  /*2540*/  FSEL R25, R30, -INF , P6 ;  /* 0xff8000001e197808 */ /* 0x000fe40003000000 */
[----:B------:R-:W-:-:S02]  /*2550*/  FSEL R161, R36, -INF , P2 ;  /* 0xff80000024a17808 */ /* 0x000fc40001000000 */
[----:B------:R-:W-:Y:S02]  /*2560*/  FMNMX.FTZ R32, R158, R21, !PT ;  /* 0x000000159e207209 */ /* 0x000fe40007810000 */
        /* <DEDUP_REMOVED lines=29> */
[----:B------:R-:W-:Y:S02]  /*2740*/  FSEL R160, R42, -INF , P6 ;  /* 0xff8000002aa07808 */ /* 0x000fe40003000000 */
        /* <DEDUP_REMOVED lines=11> */
[C---:B------:R-:W-:Y:S02]  /*2800*/  ISETP.GT.AND P4, PT, R20.reuse, 0x40, PT ;  /* 0x000000401400780c */ /* 0x040fe40003f84270 */
        /* <DEDUP_REMOVED lines=14> */
[----:B------:R-:W-:Y:S02]  /*28f0*/  FSEL R176, R54, -INF , P6 ;  /* 0xff80000036b07808 */ /* 0x000fe40003000000 */
[----:B------:R-:W-:Y:S02]  /*2900*/  ISETP.GT.AND P6, PT, R20, 0x49, PT ;  /* 0x000000491400780c */ /* 0x000fe40003fc4270 */
        /* <DEDUP_REMOVED lines=13> */
[----:B------:R-:W-:Y:S02]  /*29e0*/  FSEL R187, R59, -INF , P3 ;  /* 0xff8000003bbb7808 */ /* 0x000fe40001800000 */
[C---:B------:R-:W-:Y:S02]  /*29f0*/  ISETP.GT.AND P4, PT, R20.reuse, 0x58, PT ;  /* 0x000000581400780c */ /* 0x040fe40003f84270 */
        /* <DEDUP_REMOVED lines=16> */
[----:B------:R-:W-:Y:S02]  /*2b00*/  FSEL R201, R70, -INF , P4 ;  /* 0xff80000046c97808 */ /* 0x000fe40002000000 */
[----:B------:R-:W-:Y:S02]  /*2b10*/  FMNMX.FTZ R20, R200, R21, !PT ;  /* 0x00000015c8147209 */ /* 0x000fe40007810000 */
[----:B------:R-:W-:Y:S02]  /*2b20*/  FMNMX.FTZ R29, R188, R29, !PT ;  /* 0x0000001dbc1d7209 */ /* 0x000fe40007810000 */
[----:B------:R-:W-:Y:S02]  /*2b30*/  FSEL R205, R71, -INF , P3 ;  /* 0xff80000047cd7808 */ /* 0x000fe40001800000 */
[----:B------:R-:W-:Y:S01]  /*2b40*/  FMNMX.FTZ R20, R201, R20, !PT ;  /* 0x00000014c9147209 */ /* 0x000fe20007810000 */
[----:B------:R-:W0:Y:S03]  /*2b50*/  SHFL.BFLY PT, R30, R29, 0x2, 0x1f ;  /* 0x0c401f001d1e7f89 */ /* 0x000e2600000e0000 */
[----:B------:R-:W-:-:S05]  /*2b60*/  FMNMX.FTZ R21, R205, R20, !PT ;  /* 0x00000014cd157209 */ /* 0x000fca0007810000 */
[----:B------:R-:W1:Y:S01]  /*2b70*/  SHFL.BFLY PT, R20, R21, 0x2, 0x1f ;  /* 0x0c401f0015147f89 */ /* 0x000e6200000e0000 */
[----:B0-----:R-:W-:-:S05]  /*2b80*/  FMNMX.FTZ R30, R29, R30, !PT ;  /* 0x0000001e1d1e7209 */ /* 0x001fca0007810000 */
[----:B------:R-:W0:Y:S01]  /*2b90*/  SHFL.BFLY PT, R33, R30, 0x1, 0x1f ;  /* 0x0c201f001e217f89 */ /* 0x000e2200000e0000 */
[----:B-1----:R-:W-:-:S05]  /*2ba0*/  FMNMX.FTZ R29, R21, R20, !PT ;  /* 0x00000014151d7209 */ /* 0x002fca0007810000 */
[----:B------:R-:W1:Y:S01]  /*2bb0*/  SHFL.BFLY PT, R32, R29, 0x1, 0x1f ;  /* 0x0c201f001d207f89 */ /* 0x000e6200000e0000 */
[----:B0-----:R-:W-:-:S04]  /*2bc0*/  FMNMX.FTZ R20, R30, R33, !PT ;  /* 0x000000211e147209 */ /* 0x001fc80007810000 */
[C---:B------:R-:W-:Y:S01]  /*2bd0*/  FSETP.NEU.FTZ.AND P1, PT, R20.reuse, -INF , PT ;  /* 0xff8000001400780b */ /* 0x040fe20003f3d000 */
[----:B------:R-:W-:Y:S01]  /*2be0*/  FMUL.FTZ R203, R20, UR6 ;  /* 0x0000000614cb7c20 */ /* 0x000fe20008410000 */
[----:B-1----:R-:W-:-:S04]  /*2bf0*/  FMNMX.FTZ R21, R29, R32, !PT ;  /* 0x000000201d157209 */ /* 0x002fc80007810000 */
[----:B------:R-:W-:Y:S02]  /*2c00*/  FSEL R203, R203, RZ, P1 ;  /* 0x000000ffcbcb7208 */ /* 0x000fe40000800000 */
[C---:B------:R-:W-:Y:S01]  /*2c10*/  FSETP.NEU.FTZ.AND P1, PT, R21.reuse, -INF , PT ;  /* 0xff8000001500780b */ /* 0x040fe20003f3d000 */
[----:B------:R-:W-:Y:S02]  /*2c20*/  FMUL.FTZ R204, R21, UR6 ;  /* 0x0000000615cc7c20 */ /* 0x000fe40008410000 */
[--C-:B------:R-:W-:Y:S01]  /*2c30*/  FFMA.FTZ R190, R24, UR6, -R203.reuse ;  /* 0x0000000618be7c23 */ /* 0x100fe200080108cb */
[--C-:B------:R-:W-:Y:S01]  /*2c40*/  FFMA.FTZ R189, R22, UR6, -R203.reuse ;  /* 0x0000000616bd7c23 */ /* 0x100fe200080108cb */
[----:B------:R-:W-:Y:S01]  /*2c50*/  IADD3 R22, -R19, 0xb, RZ ;  /* 0x0000000b13167810 */ /* 0x000fe20007ffe1ff */
[--C-:B------:R-:W-:Y:S01]  /*2c60*/  FFMA.FTZ R192, R28, UR6, -R203.reuse ;  /* 0x000000061cc07c23 */ /* 0x100fe200080108cb */
[----:B------:R-:W-:Y:S01]  /*2c70*/  FSEL R204, R204, RZ, P1 ;  /* 0x000000ffcccc7208 */ /* 0x000fe20000800000 */
[--C-:B------:R-:W-:Y:S01]  /*2c80*/  FFMA.FTZ R193, R26, UR6, -R203.reuse ;  /* 0x000000061ac17c23 */ /* 0x100fe200080108cb */
[----:B------:R-:W-:Y:S01]  /*2c90*/  ISETP.NE.AND P1, PT, R72, RZ, PT ;  /* 0x000000ff4800720c */ /* 0x000fe20003f25270 */
        /* <DEDUP_REMOVED lines=10> */
[----:B------:R-:W-:Y:S01]  /*2d40*/  FFMA.FTZ R161, R165, UR6, -R203 ;  /* 0x00000006a5a17c23 */ /* 0x000fe200080108cb */
[----:B------:R-:W-:Y:S01]  /*2d50*/  FFMA.FTZ R23, R23, UR6, -R204 ;  /* 0x0000000617177c23 */ /* 0x000fe200080108cc */
[----:B------:R-:W-:-:S02]  /*2d60*/  @!P1 VIADD R24, R198, 0x32440 ;  /* 0x00032440c6189836 */ /* 0x000fc40000000000 */
[--C-:B------:R-:W-:Y:S01]  /*2d70*/  FFMA.FTZ R157, R159, UR6, -R204.reuse ;  /* 0x000000069f9d7c23 */ /* 0x100fe200080108cc */
[----:B------:R-:W-:Y:S01]  /*2d80*/  FFMA.FTZ R210, R163, UR6, -R204 ;  /* 0x00000006a3d27c23 */ /* 0x000fe200080108cc */
[--C-:B------:R-:W-:Y:S01]  /*2d90*/  FFMA.FTZ R159, R162, UR6, -R203.reuse ;  /* 0x00000006a29f7c23 */ /* 0x100fe200080108cb */
[----:B------:R-:W-:Y:S01]  /*2da0*/  MUFU.EX2 R192, R192 ;  /* 0x000000c000c07308 */ /* 0x000fe20000000800 */
[----:B------:R-:W-:Y:S01]  /*2db0*/  @!P1 PRMT R24, RZ, 0x654, R24 ;  /* 0x00000654ff189816 */ /* 0x000fe20000000018 */
[----:B------:R1:W-:Y:S06]  /*2dc0*/  BAR.ARV R22, 0x100 ;  /* 0x000400160000751d */ /* 0x0003ec0000002000 */
[----:B------:R2:W-:Y:S01]  /*2dd0*/  @!P1 SYNCS.ARRIVE.TRANS64.RED.A1T0 RZ, [R24+URZ], RZ ;  /* 0x000000ff18ff99a7 */ /* 0x0005e2000810043f */
[----:B------:R-:W3:Y:S01]  /*2de0*/  MUFU.EX2 R193, R193 ;  /* 0x000000c100c17308 */ /* 0x000ee20000000800 */
[----:B0-----:R-:W-:Y:S01]  /*2df0*/  F2FP.F16.F32.PACK_AB R152, R189, R190 ;  /* 0x000000bebd98723e */ /* 0x001fe200000000ff */
        /* <DEDUP_REMOVED lines=15> */
[----:B---3--:R-:W-:Y:S01]  /*2ef0*/  F2FP.F16.F32.PACK_AB R154, R193, R192 ;  /* 0x000000c0c19a723e */ /* 0x008fe200000000ff */
        /* <DEDUP_REMOVED lines=15> */
[----:B0-----:R-:W-:Y:S01]  /*2ff0*/  F2FP.F16.F32.PACK_AB R153, R196, R191 ;  /* 0x000000bfc499723e */ /* 0x001fe200000000ff */
[--C-:B------:R-:W-:Y:S01]  /*3000*/  FFMA.FTZ R188, R197, UR6, -R204.reuse ;  /* 0x00000006c5bc7c23 */ /* 0x100fe200080108cc */
[--C-:B------:R-:W-:Y:S01]  /*3010*/  FFMA.FTZ R197, R200, UR6, -R204.reuse ;  /* 0x00000006c8c57c23 */ /* 0x100fe200080108cc */
[----:B------:R-:W-:Y:S01]  /*3020*/  FFMA.FTZ R179, R179, UR6, -R203 ;  /* 0x00000006b3b37c23 */ /* 0x000fe200080108cb */
[--C-:B------:R-:W-:Y:S01]  /*3030*/  FFMA.FTZ R199, R201, UR6, -R204.reuse ;  /* 0x00000006c9c77c23 */ /* 0x100fe200080108cc */
[----:B------:R-:W-:Y:S01]  /*3040*/  FFMA.FTZ R200, R205, UR6, -R204 ;  /* 0x00000006cdc87c23 */ /* 0x000fe200080108cc */
[----:B------:R-:W-:Y:S01]  /*3050*/  FADD.FTZ R189, R190, R189 ;  /* 0x000000bdbebd7221 */ /* 0x000fe20000010000 */
[----:B------:R-:W-:Y:S01]  /*3060*/  MUFU.EX2 R156, R156 ;  /* 0x0000009c009c7308 */ /* 0x000fe20000000800 */
[----:B------:R-:W-:Y:S01]  /*3070*/  FADD.FTZ R191, R191, R196 ;  /* 0x000000c4bfbf7221 */ /* 0x000fe20000010000 */
[----:B------:R-:W-:-:S02]  /*3080*/  @!P1 VIADD R198, R198, 0x32460 ;  /* 0x00032460c6c69836 */ /* 0x000fc40000000000 */
[----:B------:R-:W-:-:S04]  /*3090*/  FADD.FTZ R192, R192, R189 ;  /* 0x000000bdc0c07221 */ /* 0x000fc80000010000 */
[----:B------:R-:W-:Y:S01]  /*30a0*/  FADD.FTZ R193, R193, R192 ;  /* 0x000000c0c1c17221 */ /* 0x000fe20000010000 */
[----:B------:R-:W0:Y:S01]  /*30b0*/  MUFU.EX2 R207, R207 ;  /* 0x000000cf00cf7308 */ /* 0x000e220000000800 */
[----:B---3--:R-:W-:Y:S01]  /*30c0*/  F2FP.F16.F32.PACK_AB R155, R195, R194 ;  /* 0x000000c2c39b723e */ /* 0x008fe200000000ff */
[----:B------:R1:W-:Y:S01]  /*30d0*/  BAR.SYNC.DEFER_BLOCKING R15, 0x100 ;  /* 0x0004000f0000751d */ /* 0x0003e20000010000 */
[----:B------:R-:W-:Y:S01]  /*30e0*/  FADD.FTZ R194, R194, R191 ;  /* 0x000000bfc2c27221 */ /* 0x000fe20000010000 */
[----:B------:R-:W-:-:S03]  /*30f0*/  @!P1 PRMT R198, RZ, 0x654, R198 ;  /* 0x00000654ffc69816 */ /* 0x000fc600000000c6 */
[----:B------:R-:W-:Y:S01]  /*3100*/  FADD.FTZ R194, R195, R194 ;  /* 0x000000c2c3c27221 */ /* 0x000fe20000010000 */
[----:B------:R-:W-:Y:S08]  /*3110*/  MUFU.EX2 R158, R158 ;  /* 0x0000009e009e7308 */ /* 0x000ff00000000800 */
[----:B------:R-:W-:Y:S08]  /*3120*/  MUFU.EX2 R161, R161 ;  /* 0x000000a100a17308 */ /* 0x000ff00000000800 */
[----:B------:R-:W-:Y:S01]  /*3130*/  MUFU.EX2 R23, R23 ;  /* 0x0000001700177308 */ /* 0x000fe20000000800 */
[----:B--2---:R-:W-:-:S06]  /*3140*/  WARPGROUP.ARRIVE ;  /* 0x00000000000079c5 */ /* 0x004fcc0000000000 */
[----:B------:R-:W-:Y:S01]  /*3150*/  HGMMA.64x256x16.F32 R24, R152, gdesc[UR8].tnspB, RZ, !UPT, gsb0 ;  /* 0x43e0000898187df0 */ /* 0x000fe2000c0008ff */
[----:B------:R-:W2:Y:S01]  /*3160*/  MUFU.EX2 R208, R208 ;  /* 0x000000d000d07308 */ /* 0x000ea20000000800 */
[----:B------:R-:W-:Y:S01]  /*3170*/  UIADD3 UR10, UR7, 0x80, URZ ;  /* 0x00000080070a7890 */ /* 0x000fe2000fffe03f */
[----:B------:R-:W-:-:S06]  /*3180*/  UMOV UR11, 0x40000040 ;  /* 0x40000040000b7882 */ /* 0x000fcc0000000000 */
[----:B------:R-:W-:Y:S08]  /*3190*/  MUFU.EX2 R157, R157 ;  /* 0x0000009d009d7308 */ /* 0x000ff00000000800 */
[----:B------:R-:W3:Y:S08]  /*31a0*/  MUFU.EX2 R210, R210 ;  /* 0x000000d200d27308 */ /* 0x000ef00000000800 */
[----:B------:R-:W-:Y:S08]  /*31b0*/  MUFU.EX2 R159, R159 ;  /* 0x0000009f009f7308 */ /* 0x000ff00000000800 */
[----:B------:R-:W4:Y:S08]  /*31c0*/  MUFU.EX2 R162, R162 ;  /* 0x000000a200a27308 */ /* 0x000f300000000800 */
[----:B------:R-:W-:Y:S08]  /*31d0*/  MUFU.EX2 R163, R163 ;  /* 0x000000a300a37308 */ /* 0x000ff00000000800 */
[----:B------:R-:W-:Y:S08]  /*31e0*/  MUFU.EX2 R166, R166 ;  /* 0x000000a600a67308 */ /* 0x000ff00000000800 */
[----:B------:R-:W-:Y:S08]  /*31f0*/  MUFU.EX2 R160, R160 ;  /* 0x000000a000a07308 */ /* 0x000ff00000000800 */
[----:B------:R-:W5:Y:S08]  /*3200*/  MUFU.EX2 R165, R165 ;  /* 0x000000a500a57308 */ /* 0x000f700000000800 */
[----:B------:R-:W-:Y:S08]  /*3210*/  MUFU.EX2 R164, R164 ;  /* 0x000000a400a47308 */ /* 0x000ff00000000800 */
[----:B------:R-:W1:Y:S08]  /*3220*/  MUFU.EX2 R167, R167 ;  /* 0x000000a700a77308 */ /* 0x000e700000000800 */
[----:B------:R-:W-:Y:S08]  /*3230*/  MUFU.EX2 R169, R169 ;  /* 0x000000a900a97308 */ /* 0x000ff00000000800 */
[----:B------:R-:W1:Y:S08]  /*3240*/  MUFU.EX2 R170, R170 ;  /* 0x000000aa00aa7308 */ /* 0x000e700000000800 */
[----:B------:R-:W-:Y:S08]  /*3250*/  MUFU.EX2 R171, R171 ;  /* 0x000000ab00ab7308 */ /* 0x000ff00000000800 */
[----:B------:R-:W-:Y:S08]  /*3260*/  MUFU.EX2 R174, R174 ;  /* 0x000000ae00ae7308 */ /* 0x000ff00000000800 */
[----:B------:R-:W-:Y:S08]  /*3270*/  MUFU.EX2 R168, R168 ;  /* 0x000000a800a87308 */ /* 0x000ff00000000800 */
[----:B------:R-:W1:Y:S08]  /*3280*/  MUFU.EX2 R173, R173 ;  /* 0x000000ad00ad7308 */ /* 0x000e700000000800 */
        /* <DEDUP_REMOVED lines=16> */
[----:B------:R-:W-:Y:S01]  /*3390*/  MUFU.EX2 R199, R199 ;  /* 0x000000c700c77308 */ /* 0x000fe20000000800 */
[----:B------:R-:W-:-:S02]  /*33a0*/  WARPGROUP.DEPBAR.LE gsb0, 0x0 ;  /* 0x00008000000079c5 */ /* 0x000fc40000010000 */
[----:B0-----:R-:W-:-:S05]  /*33b0*/  F2FP.F16.F32.PACK_AB R152, R207, R156 ;  /* 0x0000009ccf98723e */ /* 0x001fca00000000ff */
[----:B------:R-:W0:Y:S01]  /*33c0*/  MUFU.EX2 R200, R200 ;  /* 0x000000c800c87308 */ /* 0x000e220000000800 */
[----:B--2---:R-:W-:Y:S01]  /*33d0*/  F2FP.F16.F32.PACK_AB R153, R208, R23 ;  /* 0x00000017d099723e */ /* 0x004fe200000000ff */
[----:B------:R-:W-:Y:S01]  /*33e0*/  FADD.FTZ R156, R156, R193 ;  /* 0x000000c19c9c7221 */ /* 0x000fe20000010000 */
[----:B------:R-:W-:Y:S01]  /*33f0*/  F2FP.F16.F32.PACK_AB R154, R161, R158 ;  /* 0x0000009ea19a723e */ /* 0x000fe200000000ff */
[----:B------:R-:W-:Y:S01]  /*3400*/  FADD.FTZ R23, R23, R194 ;  /* 0x000000c217177221 */ /* 0x000fe20000010000 */
[----:B---3--:R-:W-:Y:S01]  /*3410*/  F2FP.F16.F32.PACK_AB R155, R210, R157 ;  /* 0x0000009dd29b723e */ /* 0x008fe200000000ff */
[----:B------:R-:W-:Y:S02]  /*3420*/  FADD.FTZ R207, R207, R156 ;  /* 0x0000009ccfcf7221 */ /* 0x000fe40000010000 */
[----:B------:R-:W-:Y:S01]  /*3430*/  FADD.FTZ R208, R208, R23 ;  /* 0x00000017d0d07221 */ /* 0x000fe20000010000 */
[----:B------:R-:W-:Y:S01]  /*3440*/  WARPGROUP.ARRIVE ;  /* 0x00000000000079c5 */ /* 0x000fe20000000000 */
[----:B------:R-:W-:-:S02]  /*3450*/  FADD.FTZ R158, R158, R207 ;  /* 0x000000cf9e9e7221 */ /* 0x000fc40000010000 */
[----:B------:R-:W-:Y:S02]  /*3460*/  FADD.FTZ R157, R157, R208 ;  /* 0x000000d09d9d7221 */ /* 0x000fe40000010000 */
[----:B------:R-:W-:Y:S01]  /*3470*/  FADD.FTZ R158, R161, R158 ;  /* 0x0000009ea19e7221 */ /* 0x000fe20000010000 */
[----:B------:R-:W-:Y:S01]  /*3480*/  HGMMA.64x256x16.F32 R24, R152, gdesc[UR8].tnspB, R24, gsb0 ;  /* 0x43e0000898187df0 */ /* 0x000fe20008000818 */
[----:B------:R-:W-:Y:S01]  /*3490*/  UIADD3 UR10, UR7, 0x100, URZ ;  /* 0x00000100070a7890 */ /* 0x000fe2000fffe03f */
[----:B------:R-:W-:Y:S01]  /*34a0*/  FADD.FTZ R157, R210, R157 ;  /* 0x0000009dd29d7221 */ /* 0x000fe20000010000 */
[----:B------:R-:W-:Y:S01]  /*34b0*/  UMOV UR11, 0x40000040 ;  /* 0x40000040000b7882 */ /* 0x000fe20000000000 */
[----:B------:R-:W-:Y:S02]  /*34c0*/  WARPGROUP.DEPBAR.LE gsb0, 0x0 ;  /* 0x00008000000079c5 */ /* 0x000fe40000010000 */
[----:B----4-:R-:W-:Y:S01]  /*34d0*/  F2FP.F16.F32.PACK_AB R152, R162, R159 ;  /* 0x0000009fa298723e */ /* 0x010fe200000000ff */
[----:B------:R-:W-:Y:S01]  /*34e0*/  FADD.FTZ R159, R159, R158 ;  /* 0x0000009e9f9f7221 */ /* 0x000fe20000010000 */
[----:B-----5:R-:W-:Y:S01]  /*34f0*/  F2FP.F16.F32.PACK_AB R153, R165, R160 ;  /* 0x000000a0a599723e */ /* 0x020fe200000000ff */
[----:B------:R-:W-:Y:S01]  /*3500*/  FADD.FTZ R160, R160, R157 ;  /* 0x0000009da0a07221 */ /* 0x000fe20000010000 */
[----:B------:R-:W-:Y:S01]  /*3510*/  F2FP.F16.F32.PACK_AB R154, R166, R163 ;  /* 0x000000a3a69a723e */ /* 0x000fe200000000ff */
[----:B------:R-:W-:Y:S01]  /*3520*/  FADD.FTZ R162, R162, R159 ;  /* 0x0000009fa2a27221 */ /* 0x000fe20000010000 */
[----:B-1----:R-:W-:Y:S01]  /*3530*/  F2FP.F16.F32.PACK_AB R155, R167, R164 ;  /* 0x000000a4a79b723e */ /* 0x002fe200000000ff */
[----:B------:R-:W-:-:S02]  /*3540*/  FADD.FTZ R165, R165, R160 ;  /* 0x000000a0a5a57221 */ /* 0x000fc40000010000 */
[----:B------:R-:W-:Y:S01]  /*3550*/  FADD.FTZ R163, R163, R162 ;  /* 0x000000a2a3a37221 */ /* 0x000fe20000010000 */
[----:B------:R-:W-:Y:S01]  /*3560*/  WARPGROUP.ARRIVE ;  /* 0x00000000000079c5 */ /* 0x000fe20000000000 */
[----:B------:R-:W-:Y:S02]  /*3570*/  FADD.FTZ R164, R164, R165 ;  /* 0x000000a5a4a47221 */ /* 0x000fe40000010000 */
[----:B------:R-:W-:Y:S02]  /*3580*/  FADD.FTZ R166, R166, R163 ;  /* 0x000000a3a6a67221 */ /* 0x000fe40000010000 */
[----:B------:R-:W-:-:S07]  /*3590*/  FADD.FTZ R167, R167, R164 ;  /* 0x000000a4a7a77221 */ /* 0x000fce0000010000 */
[----:B------:R-:W-:Y:S01]  /*35a0*/  HGMMA.64x256x16.F32 R24, R152, gdesc[UR8].tnspB, R24, gsb0 ;  /* 0x43e0000898187df0 */ /* 0x000fe20008000818 */
[----:B------:R-:W-:Y:S01]  /*35b0*/  UIADD3 UR10, UR7, 0x180, URZ ;  /* 0x00000180070a7890 */ /* 0x000fe2000fffe03f */
[----:B------:R-:W-:Y:S01]  /*35c0*/  UMOV UR11, 0x40000040 ;  /* 0x40000040000b7882 */ /* 0x000fe20000000000 */
[----:B------:R-:W-:Y:S02]  /*35d0*/  WARPGROUP.DEPBAR.LE gsb0, 0x0 ;  /* 0x00008000000079c5 */ /* 0x000fe40000010000 */
[----:B------:R-:W-:Y:S01]  /*35e0*/  F2FP.F16.F32.PACK_AB R152, R170, R169 ;  /* 0x000000a9aa98723e */ /* 0x000fe200000000ff */
[----:B------:R-:W-:Y:S01]  /*35f0*/  FADD.FTZ R169, R169, R166 ;  /* 0x000000a6a9a97221 */ /* 0x000fe20000010000 */
[----:B------:R-:W-:Y:S01]  /*3600*/  F2FP.F16.F32.PACK_AB R153, R173, R168 ;  /* 0x000000a8ad99723e */ /* 0x000fe200000000ff */
[----:B------:R-:W-:Y:S01]  /*3610*/  FADD.FTZ R168, R168, R167 ;  /* 0x000000a7a8a87221 */ /* 0x000fe20000010000 */
[----:B------:R-:W-:Y:S01]  /*3620*/  F2FP.F16.F32.PACK_AB R154, R174, R171 ;  /* 0x000000abae9a723e */ /* 0x000fe200000000ff */
[----:B------:R-:W-:Y:S01]  /*3630*/  FADD.FTZ R170, R170, R169 ;  /* 0x000000a9aaaa7221 */ /* 0x000fe20000010000 */
[----:B------:R-:W-:Y:S01]  /*3640*/  F2FP.F16.F32.PACK_AB R155, R177, R172 ;  /* 0x000000acb19b723e */ /* 0x000fe200000000ff */
[----:B------:R-:W-:-:S02]  /*3650*/  FADD.FTZ R173, R173, R168 ;  /* 0x000000a8adad7221 */ /* 0x000fc40000010000 */
[----:B------:R-:W-:Y:S01]  /*3660*/  FADD.FTZ R171, R171, R170 ;  /* 0x000000aaabab7221 */ /* 0x000fe20000010000 */
[----:B------:R-:W-:Y:S01]  /*3670*/  WARPGROUP.ARRIVE ;  /* 0x00000000000079c5 */ /* 0x000fe20000000000 */
[----:B------:R-:W-:Y:S02]  /*3680*/  FADD.FTZ R172, R172, R173 ;  /* 0x000000adacac7221 */ /* 0x000fe40000010000 */
[----:B------:R-:W-:Y:S02]  /*3690*/  FADD.FTZ R174, R174, R171 ;  /* 0x000000abaeae7221 */ /* 0x000fe40000010000 */
[----:B------:R-:W-:-:S08]  /*36a0*/  FADD.FTZ R177, R177, R172 ;  /* 0x000000acb1b17221 */ /* 0x000fd00000010000 */
        /* <DEDUP_REMOVED lines=19> */
[----:B------:R-:W-:Y:S01]  /*37e0*/  R2UR UR7, R17 ;  /* 0x00000000110772ca */ /* 0x000fe200000e0000 */
[----:B------:R-:W-:-:S12]  /*37f0*/  UMOV UR11, 0x40000040 ;  /* 0x40000040000b7882 */ /* 0x000fd80000000000 */
[----:B------:R-:W-:-:S06]  /*3800*/  UISETP.GE.AND UP0, UPT, UR60, UR7, UPT ;  /* 0x000000073c00728c */ /* 0x000fcc000bf06270 */
[----:B------:R-:W-:Y:S01]  /*3810*/  PLOP3.LUT P2, PT, PT, PT, UP0, 0x80, 0x0 ;  /* 0x000000000000781c */ /* 0x000fe20003f4f008 */
[----:B------:R-:W-:Y:S02]  /*3820*/  WARPGROUP.DEPBAR.LE gsb0, 0x0 ;  /* 0x00008000000079c5 */ /* 0x000fe40000010000 */
[----:B------:R-:W-:Y:S01]  /*3830*/  F2FP.F16.F32.PACK_AB R152, R184, R179 ;  /* 0x000000b3b898723e */ /* 0x000fe200000000ff */
[----:B------:R-:W-:Y:S01]  /*3840*/  FADD.FTZ R179, R179, R178 ;  /* 0x000000b2b3b37221 */ /* 0x000fe20000010000 */
[C---:B------:R-:W-:Y:S01]  /*3850*/  F2FP.F16.F32.PACK_AB R153, R197.reuse, R188 ;  /* 0x000000bcc599723e */ /* 0x040fe200000000ff */
[----:B------:R-:W-:Y:S01]  /*3860*/  FADD.FTZ R188, R188, R187 ;  /* 0x000000bbbcbc7221 */ /* 0x000fe20000010000 */
[----:B------:R-:W-:Y:S01]  /*3870*/  F2FP.F16.F32.PACK_AB R154, R186, R183 ;  /* 0x000000b7ba9a723e */ /* 0x000fe200000000ff */
[----:B------:R-:W-:Y:S01]  /*3880*/  FADD.FTZ R184, R184, R179 ;  /* 0x000000b3b8b87221 */ /* 0x000fe20000010000 */
[----:B0-----:R-:W-:Y:S01]  /*3890*/  F2FP.F16.F32.PACK_AB R155, R200, R199 ;  /* 0x000000c7c89b723e */ /* 0x001fe200000000ff */
[----:B------:R-:W-:-:S02]  /*38a0*/  FADD.FTZ R188, R197, R188 ;  /* 0x000000bcc5bc7221 */ /* 0x000fc40000010000 */
[----:B------:R-:W-:Y:S01]  /*38b0*/  FADD.FTZ R23, R183, R184 ;  /* 0x000000b8b7177221 */ /* 0x000fe20000010000 */
[----:B------:R-:W-:Y:S01]  /*38c0*/  WARPGROUP.ARRIVE ;  /* 0x00000000000079c5 */ /* 0x000fe20000000000 */
[----:B------:R-:W-:Y:S02]  /*38d0*/  FADD.FTZ R199, R199, R188 ;  /* 0x000000bcc7c77221 */ /* 0x000fe40000010000 */
[----:B------:R-:W-:Y:S02]  /*38e0*/  FADD.FTZ R23, R186, R23 ;  /* 0x00000017ba177221 */ /* 0x000fe40000010000 */
[----:B------:R-:W-:Y:S01]  /*38f0*/  FADD.FTZ R201, R200, R199 ;  /* 0x000000c7c8c97221 */ /* 0x000fe20000010000 */
[----:B------:R-:W-:Y:S03]  /*3900*/  HGMMA.64x256x16.F32 R24, R152, gdesc[UR8].tnspB, R24, gsb0 ;  /* 0x43e0000898187df0 */ /* 0x000fe60008000818 */
[----:B------:R-:W-:-:S02]  /*3910*/  WARPGROUP.DEPBAR.LE gsb0, 0x0 ;  /* 0x00008000000079c5 */ /* 0x000fc40000010000 */
[----:B------:R0:W-:Y:S01]  /*3920*/  @!P1 SYNCS.ARRIVE.TRANS64.RED.A1T0 RZ, [R198+URZ], RZ ;  /* 0x000000ffc6ff99a7 */ /* 0x0001e2000810043f */
[----:B------:R-:W-:Y:S05]  /*3930*/  @!P2 BRA `(.L_x_9046) ;  /* 0x000000240038a947 */ /* 0x000fea0003800000 */
[----:B------:R-:W-:Y:S01]  /*3940*/  UMOV UR6, URZ ;  /* 0x0000003f00067c82 */ /* 0x000fe20008000000 */
[----:B------:R-:W-:Y:S02]  /*3950*/  IMAD.MOV.U32 R204, RZ, RZ, R21 ;  /* 0x000000ffffcc7224 */ /* 0x000fe400078e0015 */
[----:B------:R-:W-:Y:S02]  /*3960*/  IMAD.MOV.U32 R203, RZ, RZ, R20 ;  /* 0x000000ffffcb7224 */ /* 0x000fe400078e0014 */
[----:B------:R-:W-:Y:S02]  /*3970*/  IMAD.U32 R210, RZ, RZ, UR6 ;  /* 0x00000006ffd27e24 */ /* 0x000fe4000f8e00ff */
[----:B------:R-:W-:Y:S01]  /*3980*/  IMAD.U32 R209, RZ, RZ, UR60 ;  /* 0x0000003cffd17e24 */ /* 0x000fe2000f8e00ff */
[----:B------:R-:W-:-:S06]  /*3990*/  UMOV UR60, URZ ;  /* 0x0000003f003c7c82 */ /* 0x000fcc0008000000 */
.L_x_9055:
[----:B------:R-:W-:Y:S01]  /*39a0*/  R2UR UR6, R209 ;  /* 0x00000000d10672ca */ /* 0x000fe200000e0000 */
[----:B------:R-:W-:Y:S01]  /*39b0*/  UIADD3 UR60, UR60, 0x1, URZ ;  /* 0x000000013c3c7890 */ /* 0x000fe2000fffe03f */
[----:B------:R-:W-:Y:S02]  /*39c0*/  R2UR UR7, R210 ;  /* 0x00000000d20772ca */ /* 0x000fe400000e0000 */
[----:B------:R-:W-:Y:S01]  /*39d0*/  R2UR UR10, R17 ;  /* 0x00000000110a72ca */ /* 0x000fe200000e0000 */
[----:B------:R-:W-:-:S04]  /*39e0*/  UISETP.NE.AND UP0, UPT, UR60, 0x2, UPT ;  /* 0x000000023c00788c */ /* 0x000fc8000bf05270 */
[----:B------:R-:W-:-:S04]  /*39f0*/  USEL UR60, UR60, URZ, UP0 ;  /* 0x0000003f3c3c7287 */ /* 0x000fc80008000000 */
[----:B------:R-:W-:Y:S01]  /*3a00*/  IMAD.U32 R20, RZ, RZ, UR6 ;  /* 0x00000006ff147e24 */ /* 0x000fe2000f8e00ff */
[----:B------:R-:W-:-:S04]  /*3a10*/  UIADD3 UR6, UR6, -0x1, URZ ;  /* 0xffffffff06067890 */ /* 0x000fc8000fffe03f */
[----:B------:R-:W-:Y:S02]  /*3a20*/  ISETP.GT.AND P2, PT, R20, UR10, PT ;  /* 0x0000000a14007c0c */ /* 0x000fe4000bf44270 */
[----:B------:R-:W-:Y:S01]  /*3a30*/  IMAD.U32 R209, RZ, RZ, UR6 ;  /* 0x00000006ffd17e24 */ /* 0x000fe2000f8e00ff */
[----:B------:R-:W-:-:S04]  /*3a40*/  USEL UR6, URZ, 0x1, UP0 ;  /* 0x000000013f067887 */ /* 0x000fc80008000000 */
[----:B------:R-:W-:-:S06]  /*3a50*/  ULOP3.LUT UR7, UR7, UR6, URZ, 0x3c, !UPT ;  /* 0x0000000607077292 */ /* 0x000fcc000f8e3c3f */
[----:B------:R-:W-:Y:S01]  /*3a60*/  IMAD.U32 R210, RZ, RZ, UR7 ;  /* 0x00000007ffd27e24 */ /* 0x000fe2000f8e00ff */
[----:B-1----:R-:W-:Y:S06]  /*3a70*/  @!P0 BRA `(.L_x_9047) ;  /* 0x0000000000048947 */ /* 0x002fec0003800000 */
[----:B------:R-:W-:Y:S01]  /*3a80*/  BPT.TRAP 0x1 ;  /* 0x000000040000795c */ /* 0x000fe20000300000 */
.L_x_9047:
[----:B------:R-:W-:Y:S02]  /*3a90*/  R2UR UR7, R16 ;  /* 0x00000000100772ca */ /* 0x000fe400000e0000 */
[----:B------:R-:W-:-:S11]  /*3aa0*/  R2UR UR6, R210 ;  /* 0x00000000d20672ca */ /* 0x000fd600000e0000 */
[----:B------:R-:W-:Y:S02]  /*3ab0*/  ULEA UR61, UR60, UR7, 0x3 ;  /* 0x000000073c3d7291 */ /* 0x000fe4000f8e183f */
[----:B------:R-:W-:-:S05]  /*3ac0*/  IMAD.U32 R20, RZ, RZ, UR6 ;  /* 0x00000006ff147e24 */ /* 0x000fca000f8e00ff */
[----:B------:R-:W-:-:S04]  /*3ad0*/  SHF.L.U32 R20, R20, 0x1f, RZ ;  /* 0x0000001f14147819 */ /* 0x000fc800000006ff */
[----:B------:R1:W2:Y:S01]  /*3ae0*/  SYNCS.PHASECHK.TRANS64.TRYWAIT P3, [UR61+0x32430], R20 ;  /* 0x03243014ff0075a7 */ /* 0x0002a2000806017d */
[----:B------:R-:W-:Y:S05]  /*3af0*/  @!P0 BRA `(.L_x_9048) ;  /* 0x0000000000048947 */ /* 0x000fea0003800000 */
[----:B------:R-:W-:Y:S01]  /*3b00*/  BPT.TRAP 0x1 ;  /* 0x000000040000795c */ /* 0x000fe20000300000 */
.L_x_9048:
[----:B--2---:R-:W-:Y:S05]  /*3b10*/  @P3 BRA `(.L_x_9049) ;  /* 0x0000000000083947 */ /* 0x004fea0003800000 */
[----:B------:R-:W2:Y:S02]  /*3b20*/  SYNCS.PHASECHK.TRANS64.TRYWAIT P3, [UR61+0x32430], R20 ;  /* 0x03243014ff0075a7 */ /* 0x000ea4000806017d */
[----:B--2---:R-:W-:Y:S05]  /*3b30*/  @!P3 BRA `(.L_x_9050) ;  /* 0x0000009c00ecb947 */ /* 0x004fea0003800000 */
.L_x_9049:
[----:B------:R-:W-:Y:S01]  /*3b40*/  R2UR UR6, R0 ;  /* 0x00000000000672ca */ /* 0x000fe200000e0000 */
[----:B0-----:R-:W-:Y:S01]  /*3b50*/  WARPGROUP.ARRIVE ;  /* 0x00000000000079c5 */ /* 0x001fe20000000000 */
[----:B--2---:R-:W-:Y:S01]  /*3b60*/  MOV R21, UR21 ;  /* 0x0000001500157c02 */ /* 0x004fe20008000f00 */
        /* <DEDUP_REMOVED lines=9> */
[----:B------:R-:W-:Y:S01]  /*3c00*/  UIMAD UR6, UR60, 0x300, UR6 ;  /* 0x000003003c0678a4 */ /* 0x000fe2000f8e0206 */
[----:B------:R-:W-:Y:S02]  /*3c10*/  R2UR UR16, R4 ;  /* 0x00000000041072ca */ /* 0x000fe400000e0000 */
[----:B------:R-:W-:Y:S01]  /*3c20*/  R2UR UR17, R5 ;  /* 0x00000000051172ca */ /* 0x000fe200000e0000 */
[----:B------:R-:W-:Y:S01]  /*3c30*/  UIADD3 UR7, UR6, 0x2, URZ ;  /* 0x0000000206077890 */ /* 0x000fe2000fffe03f */
[----:B------:R-:W-:Y:S02]  /*3c40*/  MOV R205, UR13 ;  /* 0x0000000d00cd7c02 */ /* 0x000fe40008000f00 */
[----:B------:R-:W-:Y:S01]  /*3c50*/  UMOV UR22, UR6 ;  /* 0x0000000600167c82 */ /* 0x000fe20008000000 */
[----:B------:R-:W-:Y:S01]  /*3c60*/  MOV R207, UR12 ;  /* 0x0000000c00cf7c02 */ /* 0x000fe20008000f00 */
[----:B------:R-:W-:Y:S01]  /*3c70*/  HGMMA.64x96x16.F32 R152, gdesc[UR20], RZ, !UPT, gsb0 ;  /* 0x01600000149879f0 */ /* 0x000fe2000c0008ff */
[----:B------:R-:W-:Y:S01]  /*3c80*/  R2UR UR12, R6 ;  /* 0x00000000060c72ca */ /* 0x000fe200000e0000 */
[----:B------:R-:W-:Y:S01]  /*3c90*/  UMOV UR18, UR7 ;  /* 0x0000000700127c82 */ /* 0x000fe20008000000 */
[----:B------:R-:W-:Y:S01]  /*3ca0*/  R2UR UR13, R7 ;  /* 0x00000000070d72ca */ /* 0x000fe200000e0000 */
[----:B------:R-:W-:Y:S01]  /*3cb0*/  UIADD3 UR7, UR6, 0x4, URZ ;  /* 0x0000000406077890 */ /* 0x000fe2000fffe03f */
[----:B------:R-:W-:Y:S01]  /*3cc0*/  MOV R208, UR9 ;  /* 0x0000000900d07c02 */ /* 0x000fe20008000f00 */
[----:B------:R-:W-:Y:S01]  /*3cd0*/  UIADD3 UR6, UR6, 0x6, URZ ;  /* 0x0000000606067890 */ /* 0x000fe2000fffe03f */
[----:B------:R-:W-:-:S02]  /*3ce0*/  MOV R211, UR8 ;  /* 0x0000000800d37c02 */ /* 0x000fc40008000f00 */
[----:B------:R-:W-:Y:S02]  /*3cf0*/  R2UR UR8, R8 ;  /* 0x00000000080872ca */ /* 0x000fe400000e0000 */
[----:B------:R-:W-:Y:S01]  /*3d00*/  UMOV UR14, UR7 ;  /* 0x00000007000e7c82 */ /* 0x000fe20008000000 */
[----:B------:R-:W-:Y:S01]  /*3d10*/  R2UR UR9, R9 ;  /* 0x00000000090972ca */ /* 0x000fe200000e0000 */
[----:B------:R-:W-:Y:S01]  /*3d20*/  UMOV UR10, UR6 ;  /* 0x00000006000a7c82 */ /* 0x000fe20008000000 */
        /* <DEDUP_REMOVED lines=18> */
[----:B------:R-:W-:-:S12]  /*3e50*/  @!P0 BRA `(.L_x_9051) ;  /* 0x0000000000048947 */ /* 0x000fd80003800000 */
[----:B------:R-:W-:Y:S01]  /*3e60*/  BPT.TRAP 0x1 ;  /* 0x000000040000795c */ /* 0x000fe20000300000 */
.L_x_9051:
[----:B------:R0:W2:Y:S01]  /*3e70*/  SYNCS.PHASECHK.TRANS64.TRYWAIT P3, [UR61+0x32450], R20 ;  /* 0x03245014ff0075a7 */ /* 0x0000a2000806017d */
[----:B------:R-:W-:Y:S05]  /*3e80*/  @!P0 BRA `(.L_x_9052) ;  /* 0x0000000000048947 */ /* 0x000fea0003800000 */
[----:B------:R-:W-:Y:S01]  /*3e90*/  BPT.TRAP 0x1 ;  /* 0x000000040000795c */ /* 0x000fe20000300000 */
.L_x_9052:
[----:B--2---:R-:W-:Y:S05]  /*3ea0*/  @P3 BRA `(.L_x_9053) ;  /* 0x0000000000083947 */ /* 0x004fea0003800000 */
[----:B------:R-:W2:Y:S02]  /*3eb0*/  SYNCS.PHASECHK.TRANS64.TRYWAIT P3, [UR61+0x32450], R20 ;  /* 0x03245014ff0075a7 */ /* 0x000ea4000806017d */
[----:B--2---:R-:W-:Y:S05]  /*3ec0*/  @!P3 BRA `(.L_x_9054) ;  /* 0x0000009c0020b947 */ /* 0x004fea0003800000 */
.L_x_9053:
[----:B------:R-:W-:Y:S01]  /*3ed0*/  R2UR UR6, R14 ;  /* 0x000000000e0672ca */ /* 0x000fe200000e0000 */
[----:B------:R-:W-:Y:S01]  /*3ee0*/  WARPGROUP.ARRIVE ;  /* 0x00000000000079c5 */ /* 0x000fe20000000000 */
[----:B012---:R-:W-:Y:S01]  /*3ef0*/  MOV R20, UR49 ;  /* 0x0000003100147c02 */ /* 0x007fe20008000f00 */
[----:B------:R-:W-:Y:S01]  /*3f00*/  UMOV UR51, 0x40000040 ;  /* 0x4000004000337882 */ /* 0x000fe20000000000 */
[----:B------:R-:W-:Y:S01]  /*3f10*/  MOV R21, UR48 ;  /* 0x0000003000157c02 */ /* 0x000fe20008000f00 */
        /* <DEDUP_REMOVED lines=8> */
[----:B------:R-:W-:Y:S01]  /*3fa0*/  UIMAD UR58, UR60, 0xc00, UR6 ;  /* 0x00000c003c3a78a4 */ /* 0x000fe2000f8e0206 */
[----:B------:R-:W-:Y:S01]  /*3fb0*/  R2UR UR52, R12 ;  /* 0x000000000c3472ca */ /* 0x000fe200000e0000 */
[----:B------:R-:W-:Y:S01]  /*3fc0*/  UMOV UR19, 0x40000040 ;  /* 0x4000004000137882 */ /* 0x000fe20000000000 */
[----:B------:R-:W-:Y:S01]  /*3fd0*/  R2UR UR53, R13 ;  /* 0x000000000d3572ca */ /* 0x000fe200000e0000 */
[----:B------:R-:W-:Y:S01]  /*3fe0*/  UIADD3 UR6, UR58, 0x2, URZ ;  /* 0x000000023a067890 */ /* 0x000fe2000fffe03f */
[----:B------:R-:W-:Y:S01]  /*3ff0*/  IMAD.U32 R211, RZ, RZ, UR61 ;  /* 0x0000003dffd37e24 */ /* 0x000fe2000f8e00ff */
[----:B------:R-:W-:-:S02]  /*4000*/  UIADD3 UR10, UR58, 0x6, URZ ;  /* 0x000000063a0a7890 */ /* 0x000fc4000fffe03f */
[----:B------:R-:W-:Y:S01]  /*4010*/  UMOV UR50, UR58 ;  /* 0x0000003a00327c82 */ /* 0x000fe20008000000 */
[----:B------:R-:W-:Y:S01]  /*4020*/  UIADD3 UR14, UR58, 0x300, URZ ;  /* 0x000003003a0e7890 */ /* 0x000fe2000fffe03f */
[----:B------:R-:W-:Y:S01]  /*4030*/  HGMMA.64x96x16.F32 R152, gdesc[UR48], R152, gsb0 ;  /* 0x01600000309879f0 */ /* 0x000fe20008000898 */
[----:B------:R-:W-:Y:S01]  /*4040*/  UMOV UR54, UR6 ;  /* 0x0000000600367c82 */ /* 0x000fe20008000000 */
[----:B------:R-:W-:Y:S01]  /*4050*/  UIADD3 UR6, UR58, 0x4, URZ ;  /* 0x000000043a067890 */ /* 0x000fe2000fffe03f */
[----:B------:R-:W-:Y:S01]  /*4060*/  R2UR UR49, R20 ;  /* 0x00000000143172ca */ /* 0x000fe200000e0000 */
[----:B------:R-:W-:Y:S01]  /*4070*/  UIADD3 UR18, UR58, 0x302, URZ ;  /* 0x000003023a127890 */ /* 0x000fe2000fffe03f */
[----:B------:R-:W-:Y:S01]  /*4080*/  R2UR UR48, R21 ;  /* 0x00000000153072ca */ /* 0x000fe200000e0000 */
[----:B------:R-:W-:Y:S01]  /*4090*/  UIADD3 UR22, UR58, 0x304, URZ ;  /* 0x000003043a167890 */ /* 0x000fe2000fffe03f */
[----:B------:R-:W-:Y:S01]  /*40a0*/  UMOV UR23, 0x40000040 ;  /* 0x4000004000177882 */ /* 0x000fe20000000000 */
        /* <DEDUP_REMOVED lines=14> */
[----:B------:R-:W-:Y:S01]  /*4190*/  UMOV UR59, 0x40000040 ;  /* 0x40000040003b7882 */ /* 0x000fe20000000000 */
[----:B------:R-:W-:-:S02]  /*41a0*/  WARPGROUP.DEPBAR.LE gsb0, 0x0 ;  /* 0x00008000000079c5 */ /* 0x000fc40000010000 */
[----:B------:R-:W-:-:S06]  /*41b0*/  WARPGROUP.ARRIVE ;  /* 0x00000000000079c5 */ /* 0x000fcc0000000000 */
[----:B------:R-:W-:Y:S01]  /*41c0*/  HGMMA.64x96x16.F32 R152, gdesc[UR52], R152, gsb0 ;  /* 0x01600000349879f0 */ /* 0x000fe20008000898 */
[----:B------:R-:W-:Y:S01]  /*41d0*/  R2UR UR53, R22 ;  /* 0x00000000163572ca */ /* 0x000fe200000e0000 */
[----:B------:R-:W-:Y:S01]  /*41e0*/  UIADD3 UR54, UR58, 0x904, URZ ;  /* 0x000009043a367890 */ /* 0x000fe2000fffe03f */
[----:B------:R-:W-:Y:S01]  /*41f0*/  R2UR UR52, R200 ;  /* 0x00000000c83472ca */ /* 0x000fe200000e0000 */
[----:B------:R-:W-:Y:S01]  /*4200*/  UMOV UR55, 0x40000040 ;  /* 0x4000004000377882 */ /* 0x000fe20000000000 */
[----:B------:R-:W-:Y:S01]  /*4210*/  UIADD3 UR58, UR58, 0x906, URZ ;  /* 0x000009063a3a7890 */ /* 0x000fe2000fffe03f */
[----:B------:R-:W-:Y:S02]  /*4220*/  WARPGROUP.DEPBAR.LE gsb0, 0x0 ;  /* 0x00008000000079c5 */ /* 0x000fe40000010000 */
[----:B------:R-:W-:-:S06]  /*4230*/  WARPGROUP.ARRIVE ;  /* 0x00000000000079c5 */ /* 0x000fcc0000000000 */
[----:B------:R-:W-:Y:S01]  /*4240*/  HGMMA.64x96x16.F32 R152, gdesc[UR4], R152, gsb0 ;  /* 0x01600000049879f0 */ /* 0x000fe20008000898 */
[----:B------:R-:W-:Y:S01]  /*4250*/  ULDC UR6, c[0x0][0xa80] ;  /* 0x0002a00000067ab9 */ /* 0x000fe20000000800 */
[----:B------:R-:W-:-:S13]  /*4260*/  R2UR UR7, R206 ;  /* 0x00000000ce0772ca */ /* 0x000fda00000e0000 */
[----:B------:R-:W-:Y:S01]  /*4270*/  UIMAD UR7, UR60, 0xc00, UR7 ;  /* 0x00000c003c0778a4 */ /* 0x000fe2000f8e0207 */
[----:B------:R-:W-:Y:S02]  /*4280*/  WARPGROUP.DEPBAR.LE gsb0, 0x0 ;  /* 0x00008000000079c5 */ /* 0x000fe40000010000 */
[----:B------:R-:W-:-:S06]  /*4290*/  WARPGROUP.ARRIVE ;  /* 0x00000000000079c5 */ /* 0x000fcc0000000000 */
[----:B------:R-:W-:Y:S01]  /*42a0*/  HGMMA.64x96x16.F32 R152, gdesc[UR8], R152, gsb0 ;  /* 0x01600000089879f0 */ /* 0x000fe20008000898 */
        /* <DEDUP_REMOVED lines=81> */
[----:B------:R-:W-:-:S03]  /*47c0*/  FMNMX.FTZ R20, R190, R21, !PT ;  /* 0x00000015be147209 */ /* 0x000fc60007810000 */
[----:B------:R-:W0:Y:S01]  /*47d0*/  SHFL.BFLY PT, R205, R22, 0x2, 0x1f ;  /* 0x0c401f0016cd7f89 */ /* 0x000e2200000e0000 */
[----:B------:R-:W-:-:S04]  /*47e0*/  FMNMX.FTZ R21, R191, R20, !PT ;  /* 0x00000014bf157209 */ /* 0x000fc80007810000 */
[----:B------:R-:W-:-:S04]  /*47f0*/  FMNMX.FTZ R20, R194, R21, !PT ;  /* 0x00000015c2147209 */ /* 0x000fc80007810000 */
[----:B------:R-:W-:-:S04]  /*4800*/  FMNMX.FTZ R21, R195, R20, !PT ;  /* 0x00000014c3157209 */ /* 0x000fc80007810000 */
[----:B------:R-:W-:-:S04]  /*4810*/  FMNMX.FTZ R20, R198, R21, !PT ;  /* 0x00000015c6147209 */ /* 0x000fc80007810000 */
[----:B------:R-:W-:-:S05]  /*4820*/  FMNMX.FTZ R21, R199, R20, !PT ;  /* 0x00000014c7157209 */ /* 0x000fca0007810000 */
[----:B------:R-:W1:Y:S01]  /*4830*/  SHFL.BFLY PT, R20, R21, 0x2, 0x1f ;  /* 0x0c401f0015147f89 */ /* 0x000e6200000e0000 */
[----:B0-----:R-:W-:-:S05]  /*4840*/  FMNMX.FTZ R202, R22, R205, !PT ;  /* 0x000000cd16ca7209 */ /* 0x001fca0007810000 */
[----:B------:R-:W0:Y:S01]  /*4850*/  SHFL.BFLY PT, R205, R202, 0x1, 0x1f ;  /* 0x0c201f00cacd7f89 */ /* 0x000e2200000e0000 */
[----:B-1----:R-:W-:-:S05]  /*4860*/  FMNMX.FTZ R207, R21, R20, !PT ;  /* 0x0000001415cf7209 */ /* 0x002fca0007810000 */
[----:B------:R-:W1:Y:S01]  /*4870*/  SHFL.BFLY PT, R22, R207, 0x1, 0x1f ;  /* 0x0c201f00cf167f89 */ /* 0x000e6200000e0000 */
[----:B0-----:R-:W-:-:S05]  /*4880*/  FMNMX.FTZ R20, R202, R205, !PT ;  /* 0x000000cdca147209 */ /* 0x001fca0007810000 */
[C---:B------:R-:W-:Y:S01]  /*4890*/  FMUL.FTZ R205, R20.reuse, UR6 ;  /* 0x0000000614cd7c20 */ /* 0x040fe20008410000 */
[----:B------:R-:W-:-:S03]  /*48a0*/  FADD.FTZ R200, -R20, R203 ;  /* 0x000000cb14c87221 */ /* 0x000fc60000010100 */
[--C-:B------:R-:W-:Y:S01]  /*48b0*/  FFMA.FTZ R203, R152, UR6, -R205.reuse ;  /* 0x0000000698cb7c23 */ /* 0x100fe200080108cd */
[----:B------:R-:W-:Y:S02]  /*48c0*/  @!P1 VIADD R152, R211, 0x32440 ;  /* 0x00032440d3989836 */ /* 0x000fe40000000000 */
[----:B------:R-:W-:Y:S01]  /*48d0*/  FMUL.FTZ R200, R200, UR6 ;  /* 0x00000006c8c87c20 */ /* 0x000fe20008410000 */
[--C-:B------:R-:W-:Y:S01]  /*48e0*/  FFMA.FTZ R202, R153, UR6, -R205.reuse ;  /* 0x0000000699ca7c23 */ /* 0x100fe200080108cd */
[--C-:B------:R-:W-:Y:S01]  /*48f0*/  FFMA.FTZ R156, R156, UR6, -R205.reuse ;  /* 0x000000069c9c7c23 */ /* 0x100fe200080108cd */
[--C-:B------:R-:W-:Y:S01]  /*4900*/  FFMA.FTZ R157, R157, UR6, -R205.reuse ;  /* 0x000000069d9d7c23 */ /* 0x100fe200080108cd */
[----:B------:R-:W-:Y:S01]  /*4910*/  @!P1 PRMT R152, RZ, 0x654, R152 ;  /* 0x00000654ff989816 */ /* 0x000fe20000000098 */
[----:B------:R-:W-:Y:S01]  /*4920*/  MUFU.EX2 R203, R203 ;  /* 0x000000cb00cb7308 */ /* 0x000fe20000000800 */
[--C-:B------:R-:W-:Y:S01]  /*4930*/  FFMA.FTZ R160, R160, UR6, -R205.reuse ;  /* 0x00000006a0a07c23 */ /* 0x100fe200080108cd */
[--C-:B------:R-:W-:Y:S01]  /*4940*/  FFMA.FTZ R161, R161, UR6, -R205.reuse ;  /* 0x00000006a1a17c23 */ /* 0x100fe200080108cd */
[--C-:B------:R-:W-:Y:S01]  /*4950*/  FFMA.FTZ R164, R164, UR6, -R205.reuse ;  /* 0x00000006a4a47c23 */ /* 0x100fe200080108cd */
[--C-:B------:R-:W-:Y:S01]  /*4960*/  FFMA.FTZ R165, R165, UR6, -R205.reuse ;  /* 0x00000006a5a57c23 */ /* 0x100fe200080108cd */
[--C-:B------:R-:W-:Y:S01]  /*4970*/  FFMA.FTZ R168, R168, UR6, -R205.reuse ;  /* 0x00000006a8a87c23 */ /* 0x100fe200080108cd */
[----:B-1----:R-:W-:Y:S01]  /*4980*/  FMNMX.FTZ R21, R207, R22, !PT ;  /* 0x00000016cf157209 */ /* 0x002fe20007810000 */
[--C-:B------:R-:W-:Y:S01]  /*4990*/  FFMA.FTZ R169, R169, UR6, -R205.reuse ;  /* 0x00000006a9a97c23 */ /* 0x100fe200080108cd */
[----:B------:R-:W0:Y:S01]  /*49a0*/  MUFU.EX2 R200, R200 ;  /* 0x000000c800c87308 */ /* 0x000e220000000800 */
[--C-:B------:R-:W-:Y:S01]  /*49b0*/  FFMA.FTZ R172, R172, UR6, -R205.reuse ;  /* 0x00000006acac7c23 */ /* 0x100fe200080108cd */
[--C-:B------:R-:W-:Y:S01]  /*49c0*/  FFMA.FTZ R173, R173, UR6, -R205.reuse ;  /* 0x00000006adad7c23 */ /* 0x100fe200080108cd */
[C---:B------:R-:W-:Y:S01]  /*49d0*/  FADD.FTZ R22, -R21.reuse, R204 ;  /* 0x000000cc15167221 */ /* 0x040fe20000010100 */
[----:B------:R-:W-:Y:S01]  /*49e0*/  FMUL.FTZ R212, R21, UR6 ;  /* 0x0000000615d47c20 */ /* 0x000fe20008410000 */
[--C-:B------:R-:W-:Y:S01]  /*49f0*/  FFMA.FTZ R176, R176, UR6, -R205.reuse ;  /* 0x00000006b0b07c23 */ /* 0x100fe200080108cd */
[--C-:B------:R-:W-:Y:S01]  /*4a00*/  FFMA.FTZ R177, R177, UR6, -R205.reuse ;  /* 0x00000006b1b17c23 */ /* 0x100fe200080108cd */
[----:B------:R-:W-:Y:S01]  /*4a10*/  FMUL.FTZ R204, R22, UR6 ;  /* 0x0000000616cc7c20 */ /* 0x000fe20008410000 */
[----:B------:R-:W-:Y:S01]  /*4a20*/  IADD3 R22, -R19, 0xb, RZ ;  /* 0x0000000b13167810 */ /* 0x000fe20007ffe1ff */
[--C-:B------:R-:W-:Y:S01]  /*4a30*/  FFMA.FTZ R207, R154, UR6, -R212.reuse ;  /* 0x000000069acf7c23 */ /* 0x100fe200080108d4 */
[--C-:B------:R-:W-:Y:S01]  /*4a40*/  FFMA.FTZ R208, R155, UR6, -R212.reuse ;  /* 0x000000069bd07c23 */ /* 0x100fe200080108d4 */
[--C-:B------:R-:W-:Y:S01]  /*4a50*/  FFMA.FTZ R158, R158, UR6, -R212.reuse ;  /* 0x000000069e9e7c23 */ /* 0x100fe200080108d4 */
[--C-:B------:R-:W-:Y:S01]  /*4a60*/  FFMA.FTZ R159, R159, UR6, -R212.reuse ;  /* 0x000000069f9f7c23 */ /* 0x100fe200080108d4 */
[----:B------:R1:W-:Y:S06]  /*4a70*/  BAR.ARV R22, 0x100 ;  /* 0x000400160000751d */ /* 0x0003ec0000002000 */
[----:B------:R2:W-:Y:S01]  /*4a80*/  @!P1 SYNCS.ARRIVE.TRANS64.RED.A1T0 RZ, [R152+URZ], RZ ;  /* 0x000000ff98ff99a7 */ /* 0x0005e2000810043f */
[----:B------:R-:W3:Y:S01]  /*4a90*/  MUFU.EX2 R204, R204 ;  /* 0x000000cc00cc7308 */ /* 0x000ee20000000800 */
[-C--:B0-----:R-:W-:Y:S01]  /*4aa0*/  FMUL.FTZ R24, R24, R200.reuse ;  /* 0x000000c818187220 */ /* 0x081fe20000410000 */
        /* <DEDUP_REMOVED lines=134> */
[----:B--2---:R-:W-:Y:S01]  /*5310*/  F2FP.F16.F32.PACK_AB R152, R202, R203 ;  /* 0x000000cbca98723e */ /* 0x004fe200000000ff */
[--C-:B------:R-:W-:Y:S01]  /*5320*/  FFMA.FTZ R162, R162, UR6, -R212.reuse ;  /* 0x00000006a2a27c23 */ /* 0x100fe200080108d4 */
[----:B0-----:R-:W-:Y:S01]  /*5330*/  F2FP.F16.F32.PACK_AB R154, R157, R156 ;  /* 0x0000009c9d9a723e */ /* 0x001fe200000000ff */
[--C-:B------:R-:W-:Y:S01]  /*5340*/  FFMA.FTZ R163, R163, UR6, -R212.reuse ;  /* 0x00000006a3a37c23 */ /* 0x100fe200080108d4 */
[----:B----4-:R-:W-:Y:S01]  /*5350*/  F2FP.F16.F32.PACK_AB R153, R208, R207 ;  /* 0x000000cfd099723e */ /* 0x010fe200000000ff */
[--C-:B------:R-:W-:Y:S01]  /*5360*/  FFMA.FTZ R166, R166, UR6, -R212.reuse ;  /* 0x00000006a6a67c23 */ /* 0x100fe200080108d4 */
[----:B-----5:R-:W-:Y:S01]  /*5370*/  F2FP.F16.F32.PACK_AB R155, R159, R158 ;  /* 0x0000009e9f9b723e */ /* 0x020fe200000000ff */
[----:B------:R1:W-:Y:S01]  /*5380*/  BAR.SYNC.DEFER_BLOCKING R15, 0x100 ;  /* 0x0004000f0000751d */ /* 0x0003e20000010000 */
        /* <DEDUP_REMOVED lines=23> */
[----:B------:R-:W-:Y:S01]  /*5500*/  WARPGROUP.ARRIVE ;  /* 0x00000000000079c5 */ /* 0x000fe20000000000 */
[--C-:B------:R-:W-:Y:S01]  /*5510*/  FFMA.FTZ R193, R193, UR6, -R205.reuse ;  /* 0x00000006c1c17c23 */ /* 0x100fe200080108cd */
[--C-:B------:R-:W-:Y:S01]  /*5520*/  FFMA.FTZ R196, R196, UR6, -R205.reuse ;  /* 0x00000006c4c47c23 */ /* 0x100fe200080108cd */
[----:B------:R-:W-:Y:S01]  /*5530*/  FFMA.FTZ R197, R197, UR6, -R205 ;  /* 0x00000006c5c57c23 */ /* 0x000fe200080108cd */
[--C-:B------:R-:W-:Y:S01]  /*5540*/  FFMA.FTZ R194, R194, UR6, -R212.reuse ;  /* 0x00000006c2c27c23 */ /* 0x100fe200080108d4 */
[--C-:B------:R-:W-:Y:S01]  /*5550*/  FFMA.FTZ R195, R195, UR6, -R212.reuse ;  /* 0x00000006c3c37c23 */ /* 0x100fe200080108d4 */
[----:B------:R-:W-:Y:S01]  /*5560*/  HGMMA.64x256x16.F32 R24, R152, gdesc[UR8].tnspB, R24, gsb0 ;  /* 0x43e0000898187df0 */ /* 0x000fe20008000818 */
[----:B------:R-:W-:Y:S01]  /*5570*/  MUFU.EX2 R165, R165 ;  /* 0x000000a500a57308 */ /* 0x000fe20000000800 */
[----:B------:R-:W-:Y:S01]  /*5580*/  UIADD3 UR10, UR7, 0x80, URZ ;  /* 0x00000080070a7890 */ /* 0x000fe2000fffe03f */
[--C-:B------:R-:W-:Y:S01]  /*5590*/  FFMA.FTZ R198, R198, UR6, -R212.reuse ;  /* 0x00000006c6c67c23 */ /* 0x100fe200080108d4 */
[----:B------:R-:W-:Y:S01]  /*55a0*/  UMOV UR11, 0x40000040 ;  /* 0x40000040000b7882 */ /* 0x000fe20000000000 */
[----:B------:R-:W-:Y:S01]  /*55b0*/  FFMA.FTZ R199, R199, UR6, -R212 ;  /* 0x00000006c7c77c23 */ /* 0x000fe200080108d4 */
[----:B------:R-:W-:Y:S01]  /*55c0*/  FFMA.FTZ R23, R200, R23, R203 ;  /* 0x00000017c8177223 */ /* 0x000fe200000100cb */
[----:B------:R-:W-:Y:S01]  /*55d0*/  FFMA.FTZ R201, R204, R201, R207 ;  /* 0x000000c9ccc97223 */ /* 0x000fe200000100cf */
        /* <DEDUP_REMOVED lines=9> */
[----:B------:R-:W2:Y:S01]  /*5670*/  MUFU.EX2 R163, R163 ;  /* 0x000000a300a37308 */ /* 0x000ea20000000800 */
[----:B------:R-:W-:Y:S01]  /*5680*/  FADD.FTZ R157, R157, R156 ;  /* 0x0000009c9d9d7221 */ /* 0x000fe20000010000 */
[----:B------:R-:W-:-:S06]  /*5690*/  FADD.FTZ R159, R159, R158 ;  /* 0x0000009e9f9f7221 */ /* 0x000fcc0000010000 */
        /* <DEDUP_REMOVED lines=40> */
[----:B------:R-:W-:Y:S01]  /*5920*/  MUFU.EX2 R198, R198 ;  /* 0x000000c600c67308 */ /* 0x000fe20000000800 */
[----:B------:R-:W-:Y:S01]  /*5930*/  WARPGROUP.ARRIVE ;  /* 0x00000000000079c5 */ /* 0x000fe20000000000 */
[----:B------:R-:W-:Y:S01]  /*5940*/  FADD.FTZ R163, R163, R162 ;  /* 0x000000a2a3a37221 */ /* 0x000fe20000010000 */
[----:B------:R-:W-:-:S03]  /*5950*/  FADD.FTZ R164, R164, R161 ;  /* 0x000000a1a4a47221 */ /* 0x000fc60000010000 */
[----:B------:R-:W-:Y:S01]  /*5960*/  FADD.FTZ R166, R166, R163 ;  /* 0x000000a3a6a67221 */ /* 0x000fe20000010000 */
[----:B------:R-:W-:Y:S01]  /*5970*/  HGMMA.64x256x16.F32 R24, R152, gdesc[UR8].tnspB, R24, gsb0 ;  /* 0x43e0000898187df0 */ /* 0x000fe20008000818 */
[----:B------:R-:W-:Y:S01]  /*5980*/  UIADD3 UR10, UR7, 0x100, URZ ;  /* 0x00000100070a7890 */ /* 0x000fe2000fffe03f */
[----:B------:R-:W2:Y:S01]  /*5990*/  MUFU.EX2 R199, R199 ;  /* 0x000000c700c77308 */ /* 0x000ea20000000800 */
[----:B------:R-:W-:Y:S01]  /*59a0*/  UMOV UR11, 0x40000040 ;  /* 0x40000040000b7882 */ /* 0x000fe20000000000 */
[----:B------:R-:W-:Y:S01]  /*59b0*/  FADD.FTZ R165, R165, R164 ;  /* 0x000000a4a5a57221 */ /* 0x000fe20000010000 */
[----:B------:R-:W-:Y:S01]  /*59c0*/  FADD.FTZ R167, R167, R166 ;  /* 0x000000a6a7a77221 */ /* 0x000fe20000010000 */
        /* <DEDUP_REMOVED lines=13> */
[----:B------:R-:W-:-:S05]  /*5aa0*/  FADD.FTZ R175, R175, R174 ;  /* 0x000000aeafaf7221 */ /* 0x000fca0000010000 */
        /* <DEDUP_REMOVED lines=40> */
[----:B0-----:R-:W-:Y:S01]  /*5d30*/  F2FP.F16.F32.PACK_AB R153, R195, R194 ;  /* 0x000000c2c399723e */ /* 0x001fe200000000ff */
[----:B------:R-:W-:Y:S01]  /*5d40*/  FADD.FTZ R194, R194, R191 ;  /* 0x000000bfc2c27221 */ /* 0x000fe20000010000 */
[----:B------:R-:W-:Y:S01]  /*5d50*/  F2FP.F16.F32.PACK_AB R154, R197, R196 ;  /* 0x000000c4c59a723e */ /* 0x000fe200000000ff */
[----:B------:R-:W-:Y:S01]  /*5d60*/  FADD.FTZ R193, R193, R192 ;  /* 0x000000c0c1c17221 */ /* 0x000fe20000010000 */
[----:B--2---:R-:W-:Y:S01]  /*5d70*/  F2FP.F16.F32.PACK_AB R155, R199, R198 ;  /* 0x000000c6c79b723e */ /* 0x004fe200000000ff */
[----:B------:R-:W-:-:S02]  /*5d80*/  FADD.FTZ R195, R195, R194 ;  /* 0x000000c2c3c37221 */ /* 0x000fc40000010000 */
[----:B------:R-:W-:Y:S01]  /*5d90*/  FADD.FTZ R196, R196, R193 ;  /* 0x000000c1c4c47221 */ /* 0x000fe20000010000 */
[----:B------:R-:W-:Y:S01]  /*5da0*/  WARPGROUP.ARRIVE ;  /* 0x00000000000079c5 */ /* 0x000fe20000000000 */
[----:B------:R-:W-:Y:S02]  /*5db0*/  FADD.FTZ R198, R198, R195 ;  /* 0x000000c3c6c67221 */ /* 0x000fe40000010000 */
[----:B------:R-:W-:Y:S02]  /*5dc0*/  FADD.FTZ R23, R197, R196 ;  /* 0x000000c4c5177221 */ /* 0x000fe40000010000 */
[----:B------:R-:W-:-:S08]  /*5dd0*/  FADD.FTZ R201, R199, R198 ;  /* 0x000000c6c7c97221 */ /* 0x000fd00000010000 */
[----:B------:R-:W-:Y:S03]  /*5de0*/  HGMMA.64x256x16.F32 R24, R152, gdesc[UR8].tnspB, R24, gsb0 ;  /* 0x43e0000898187df0 */ /* 0x000fe60008000818 */
[----:B------:R-:W-:Y:S02]  /*5df0*/  WARPGROUP.DEPBAR.LE gsb0, 0x0 ;  /* 0x00008000000079c5 */ /* 0x000fe40000010000 */
[----:B------:R1:W-:Y:S01]  /*5e00*/  @!P1 SYNCS.ARRIVE.TRANS64.RED.A1T0 RZ, [R211+URZ], RZ ;  /* 0x000000ffd3ff99a7 */ /* 0x0003e2000810043f */
[----:B------:R-:W-:Y:S05]  /*5e10*/  @P2 BRA `(.L_x_9055) ;  /* 0xffffffd800e02947 */ /* 0x000fea000383ffff */
.L_x_9046:
[----:B------:R-:W2:Y:S01]  /*5e20*/  SHFL.BFLY PT, R0, R23, 0x2, 0x1f ;  /* 0x0c401f0017007f89 */ /* 0x000ea200000e0000 */
[----:B------:R3:W-:Y:S08]  /*5e30*/  BAR.ARV R22, 0x100 ;  /* 0x000400160000751d */ /* 0x0007f00000002000 */
[----:B------:R-:W-:Y:S06]  /*5e40*/  BAR.ARV 0x8, 0x180 ;  /* 0x0206000000007b1d */ /* 0x000fec0000002000 */
[----:B------:R-:W-:Y:S01]  /*5e50*/  PLOP3.LUT P0, PT, PT, PT, PT, 0x8, 0x0 ;  /* 0x000000000000781c */ /* 0x000fe20003f0e170 */
[----:B------:R-:W4:Y:S01]  /*5e60*/  SHFL.BFLY PT, R4, R201, 0x2, 0x1f ;  /* 0x0c401f00c9047f89 */ /* 0x000f2200000e0000 */
[----:B--2---:R-:W-:Y:S01]  /*5e70*/  FADD.FTZ R2, R0, R23 ;  /* 0x0000001700027221 */ /* 0x004fe20000010000 */
[----:B------:R-:W-:-:S04]  /*5e80*/  IMAD.MOV.U32 R0, RZ, RZ, RZ ;  /* 0x000000ffff007224 */ /* 0x000fc800078e00ff */
[----:B------:R-:W2:Y:S01]  /*5e90*/  SHFL.BFLY PT, R3, R2, 0x1, 0x1f ;  /* 0x0c201f0002037f89 */ /* 0x000ea200000e0000 */
[----:B----4-:R-:W-:-:S05]  /*5ea0*/  FADD.FTZ R4, R4, R201 ;  /* 0x000000c904047221 */ /* 0x010fca0000010000 */
[----:B------:R-:W4:Y:S01]  /*5eb0*/  SHFL.BFLY PT, R5, R4, 0x1, 0x1f ;  /* 0x0c201f0004057f89 */ /* 0x000f2200000e0000 */
[----:B--2---:R-:W-:Y:S01]  /*5ec0*/  FADD.FTZ R7, R2, R3 ;  /* 0x0000000302077221 */ /* 0x004fe20000010000 */
[----:B------:R-:W-:Y:S02]  /*5ed0*/  IMAD.MOV.U32 R3, RZ, RZ, RZ ;  /* 0x000000ffff037224 */ /* 0x000fe400078e00ff */
[----:B------:R-:W-:Y:S02]  /*5ee0*/  IMAD.MOV.U32 R2, RZ, RZ, -0x800000 ;  /* 0xff800000ff027424 */ /* 0x000fe400078e00ff */
[----:B------:R-:W-:-:S13]  /*5ef0*/  FSETP.NE.FTZ.AND P1, PT, R7, RZ, PT ;  /* 0x000000ff0700720b */ /* 0x000fda0003f35000 */
[----:B------:R-:W2:Y:S01]  /*5f00*/  @P1 MUFU.LG2 R6, R7 ;  /* 0x0000000700061308 */ /* 0x000ea20000000c00 */
[----:B----4-:R-:W-:-:S05]  /*5f10*/  FADD.FTZ R5, R4, R5 ;  /* 0x0000000504057221 */ /* 0x010fca0000010000 */
[----:B------:R-:W-:Y:S02]  /*5f20*/  FSETP.NE.FTZ.AND P2, PT, R5, RZ, PT ;  /* 0x000000ff0500720b */ /* 0x000fe40003f55000 */
[----:B------:R4:W5:Y:S02]  /*5f30*/  @P1 MUFU.RCP R3, R7 ;  /* 0x0000000700031308 */ /* 0x0009640000001000 */
[----:B----4-:R-:W-:Y:S02]  /*5f40*/  IMAD.U32 R7, RZ, RZ, UR6 ;  /* 0x00000006ff077e24 */ /* 0x010fe4000f8e00ff */
[----:B--2---:R-:W-:-:S07]  /*5f50*/  @P1 FMUL.FTZ R6, R6, 0.69314718246459960938 ;  /* 0x3f31721806061820 */ /* 0x004fce0000410000 */
[----:B------:R-:W2:Y:S01]  /*5f60*/  @P2 MUFU.LG2 R4, R5 ;  /* 0x0000000500042308 */ /* 0x000ea20000000c00 */
[----:B------:R-:W-:Y:S01]  /*5f70*/  @P2 FMUL.FTZ R7, R7, 0.69314718246459960938 ;  /* 0x3f31721807072820 */ /* 0x000fe20000410000 */
[-C--:B-----5:R-:W-:Y:S01]  /*5f80*/  FMUL.FTZ R24, R24, R3.reuse ;  /* 0x0000000318187220 */ /* 0x0a0fe20000410000 */
[-C--:B------:R-:W-:Y:S01]  /*5f90*/  FMUL.FTZ R25, R25, R3.reuse ;  /* 0x0000000319197220 */ /* 0x080fe20000410000 */
[----:B------:R-:W-:-:S04]  /*5fa0*/  FMUL.FTZ R28, R28, R3 ;  /* 0x000000031c1c7220 */ /* 0x000fc80000410000 */
[----:B------:R4:W5:Y:S01]  /*5fb0*/  @P2 MUFU.RCP R0, R5 ;  /* 0x0000000500002308 */ /* 0x0009620000001000 */
        /* <DEDUP_REMOVED lines=8> */
[----:B----4-:R-:W-:Y:S02]  /*6040*/  IMAD.U32 R5, RZ, RZ, UR6 ;  /* 0x00000006ff057e24 */ /* 0x010fe4000f8e00ff */
[----:B--2---:R-:W-:Y:S01]  /*6050*/  @P2 FMUL.FTZ R4, R4, 0.69314718246459960938 ;  /* 0x3f31721804042820 */ /* 0x004fe20000410000 */
        /* <DEDUP_REMOVED lines=120> */
[----:B---3--:R-:W-:-:S07]  /*67e0*/  @P2 FFMA.FTZ R2, R7, R21, R4 ;  /* 0x0000001507022223 */ /* 0x008fce0000010004 */
.L_x_9034:
[----:B------:R-:W-:Y:S05]  /*67f0*/  @P0 BRA `(.L_x_9056) ;  /* 0x0000002000600947 */ /* 0x000fea0003800000 */
[----:B------:R-:W2:Y:S01]  /*6800*/  S2R R0, SR_TID.X ;  /* 0x0000000000007919 */ /* 0x000ea20000002100 */
[----:B------:R-:W3:Y:S01]  /*6810*/  LDC R8, c[0x0][0xce8] ;  /* 0x00033a00ff087b82 */ /* 0x000ee20000000800 */
[----:B------:R-:W-:Y:S01]  /*6820*/  R2UR UR13, R18 ;  /* 0x00000000120d72ca */ /* 0x000fe200000e0000 */
[----:B------:R-:W-:Y:S01]  /*6830*/  ULDC.64 UR8, c[0x0][0xcd0] ;  /* 0x0003340000087ab9 */ /* 0x000fe20000000a00 */
[----:B------:R-:W4:Y:S01]  /*6840*/  S2R R16, SR_CTAID.X ;  /* 0x0000000000107919 */ /* 0x000f220000002500 */
[----:B------:R-:W-:Y:S01]  /*6850*/  ULDC.64 UR14, c[0x0][0x208] ;  /* 0x00008200000e7ab9 */ /* 0x000fe20000000a00 */
[----:B------:R-:W-:Y:S03]  /*6860*/  BSSY B0, `(.L_x_9057) ;  /* 0x000014b000007945 */ /* 0x000fe60003800000 */
[----:B------:R-:W5:Y:S06]  /*6870*/  S2UR UR12, SR_CTAID.Z ;  /* 0x00000000000c79c3 */ /* 0x000f6c0000002700 */
[----:B------:R-:W-:-:S02]  /*6880*/  USHF.R.S32.HI UR7, URZ, 0x1f, UR13 ;  /* 0x0000001f3f077899 */ /* 0x000fc4000801140d */
[----:B------:R-:W-:Y:S01]  /*6890*/  IMAD R19, RZ, RZ, -UR13 ;  /* 0x8000000dff137e24 */ /* 0x000fe2000f8e02ff */
[----:B------:R-:W0:Y:S01]  /*68a0*/  LDC.64 R20, c[0x0][0xcd8] ;  /* 0x00033600ff147b82 */ /* 0x000e220000000a00 */
[----:B------:R-:W-:Y:S02]  /*68b0*/  UIMAD.WIDE.U32 UR4, UR13, UR8, URZ ;  /* 0x000000080d0472a5 */ /* 0x000fe4000f8e003f */
[----:B------:R-:W-:-:S04]  /*68c0*/  UIMAD UR6, UR7, UR8, URZ ;  /* 0x00000008070672a4 */ /* 0x000fc8000f8e023f */
[----:B------:R-:W-:Y:S01]  /*68d0*/  UIMAD UR6, UR13, UR9, UR6 ;  /* 0x000000090d0672a4 */ /* 0x000fe2000f8e0206 */
[----:B---3--:R-:W-:Y:S01]  /*68e0*/  ISETP.NE.AND P0, PT, R8, 0x1, PT ;  /* 0x000000010800780c */ /* 0x008fe20003f05270 */
[----:B------:R-:W3:Y:S01]  /*68f0*/  S2UR UR11, SR_CTAID.Y ;  /* 0x00000000000b79c3 */ /* 0x000ee20000002600 */
[----:B------:R-:W-:Y:S01]  /*6900*/  ULDC.64 UR8, c[0x0][0xc38] ;  /* 0x00030e0000087ab9 */ /* 0x000fe20000000a00 */
[----:B------:R-:W-:Y:S02]  /*6910*/  UIADD3 UR6, UR5, UR6, URZ ;  /* 0x0000000605067290 */ /* 0x000fe4000fffe03f */
[----:B------:R-:W-:Y:S01]  /*6920*/  UIMAD UR7, UR7, UR8, URZ ;  /* 0x00000008070772a4 */ /* 0x000fe2000f8e023f */
[----:B--2---:R-:W-:Y:S01]  /*6930*/  VIADD R14, R0, 0xffffff80 ;  /* 0xffffff80000e7836 */ /* 0x004fe20000000000 */
[----:B-----5:R-:W-:Y:S02]  /*6940*/  USHF.R.S32.HI UR10, URZ, 0x1f, UR12 ;  /* 0x0000001f3f0a7899 */ /* 0x020fe4000801140c */
[----:B------:R-:W3:Y:S02]  /*6950*/  LDC R152, c[0x0][0xd50] ;  /* 0x00035400ff987b82 */ /* 0x000ee40000000800 */
[----:B------:R-:W-:-:S04]  /*6960*/  SHF.R.S32.HI R7, RZ, 0x1f, R14 ;  /* 0x0000001fff077819 */ /* 0x000fc8000001140e */
[CC--:B------:R-:W-:Y:S02]  /*6970*/  LEA.HI R4, R7.reuse, R14.reuse, RZ, 0x7 ;  /* 0x0000000e07047211 */ /* 0x0c0fe400078f38ff */
[----:B------:R-:W2:Y:S01]  /*6980*/  LDC.64 R22, c[0x0][0xc40] ;  /* 0x00031000ff167b82 */ /* 0x000ea20000000a00 */
[----:B------:R-:W-:Y:S02]  /*6990*/  LEA.HI R7, R7, R14, RZ, 0x2 ;  /* 0x0000000e07077211 */ /* 0x000fe400078f10ff */
[----:B------:R-:W-:Y:S02]  /*69a0*/  LOP3.LUT R5, R4, 0xffffff80, RZ, 0xc0, !PT ;  /* 0xffffff8004057812 */ /* 0x000fe400078ec0ff */
[----:B------:R-:W-:Y:S02]  /*69b0*/  SHF.R.S32.HI R9, RZ, 0x7, R4 ;  /* 0x00000007ff097819 */ /* 0x000fe40000011404 */
[----:B------:R-:W-:Y:S01]  /*69c0*/  LOP3.LUT R7, R7, 0xfffffffc, RZ, 0xc0, !PT ;  /* 0xfffffffc07077812 */ /* 0x000fe200078ec0ff */
[----:B------:R-:W-:Y:S01]  /*69d0*/  IMAD.IADD R0, R14, 0x1, -R5 ;  /* 0x000000010e007824 */ /* 0x000fe200078e0a05 */
[----:B------:R-:W-:Y:S01]  /*69e0*/  LEA.HI R4, R4, R9, RZ, 0x1 ;  /* 0x0000000904047211 */ /* 0x000fe200078f08ff */
[----:B------:R-:W5:Y:S02]  /*69f0*/  @P0 LDC R17, c[0x0][0xcf0] ;  /* 0x00033c00ff110b82 */ /* 0x000f640000000800 */
[----:B------:R-:W-:Y:S01]  /*6a00*/  IMAD.IADD R7, R14, 0x1, -R7 ;  /* 0x000000010e077824 */ /* 0x000fe200078e0a07 */
[----:B------:R-:W-:-:S02]  /*6a10*/  SHF.R.S32.HI R11, RZ, 0x1f, R0 ;  /* 0x0000001fff0b7819 */ /* 0x000fc40000011400 */
[----:B------:R-:W-:Y:S02]  /*6a20*/  LOP3.LUT R4, R4, 0x3fffffe, RZ, 0xc0, !PT ;  /* 0x03fffffe04047812 */ /* 0x000fe400078ec0ff */
[----:B------:R-:W-:Y:S01]  /*6a30*/  LEA.HI R10, R11, R0, RZ, 0x2 ;  /* 0x000000000b0a7211 */ /* 0x000fe200078f10ff */
[----:B------:R-:W1:Y:S03]  /*6a40*/  @P0 LDC R14, c[0x0][0xcec] ;  /* 0x00033b00ff0e0b82 */ /* 0x000e660000000800 */
[--C-:B------:R-:W-:Y:S02]  /*6a50*/  SHF.R.S32.HI R5, RZ, 0x2, R10.reuse ;  /* 0x00000002ff057819 */ /* 0x100fe4000001140a */
[----:B------:R-:W-:-:S03]  /*6a60*/  SHF.R.S32.HI R6, RZ, 0x1f, R10 ;  /* 0x0000001fff067819 */ /* 0x000fc6000001140a */
[----:B------:R-:W5:Y:S01]  /*6a70*/  @P0 LDC R154, c[0x0][0xcec] ;  /* 0x00033b00ff9a0b82 */ /* 0x000f620000000800 */
[----:B------:R-:W-:-:S04]  /*6a80*/  LEA.HI R6, R6, R5, RZ, 0x3 ;  /* 0x0000000506067211 */ /* 0x000fc800078f18ff */
[----:B------:R-:W-:Y:S01]  /*6a90*/  LOP3.LUT R12, R6, 0xfffffff8, RZ, 0xc0, !PT ;  /* 0xfffffff8060c7812 */ /* 0x000fe200078ec0ff */
[----:B------:R-:W-:Y:S01]  /*6aa0*/  IMAD.IADD R6, R9, 0x1, -R4 ;  /* 0x0000000109067824 */ /* 0x000fe200078e0a04 */
[----:B------:R-:W-:Y:S01]  /*6ab0*/  LEA.HI R9, R7, R7, RZ, 0x1 ;  /* 0x0000000707097211 */ /* 0x000fe200078f08ff */
[----:B------:R-:W5:Y:S01]  /*6ac0*/  @P0 LDC R153, c[0x0][0xcf0] ;  /* 0x00033c00ff990b82 */ /* 0x000f620000000800 */
[----:B------:R-:W-:Y:S01]  /*6ad0*/  LEA.HI R4, R11, R0, RZ, 0x5 ;  /* 0x000000000b047211 */ /* 0x000fe200078f28ff */
[----:B------:R-:W-:Y:S01]  /*6ae0*/  IMAD.IADD R5, R5, 0x1, -R12 ;  /* 0x0000000105057824 */ /* 0x000fe200078e0a0c */
[----:B------:R-:W-:Y:S02]  /*6af0*/  LOP3.LUT R12, R9, 0x1ffffffe, RZ, 0xc0, !PT ;  /* 0x1ffffffe090c7812 */ /* 0x000fe400078ec0ff */
[----:B------:R-:W-:-:S03]  /*6b00*/  SHF.R.S32.HI R4, RZ, 0x5, R4 ;  /* 0x00000005ff047819 */ /* 0x000fc60000011404 */
[----:B------:R-:W-:Y:S02]  /*6b10*/  IMAD.IADD R12, R7, 0x1, -R12 ;  /* 0x00000001070c7824 */ /* 0x000fe400078e0a0c */
[----:B------:R-:W-:Y:S02]  /*6b20*/  IMAD R7, R4, 0x10, R5 ;  /* 0x0000001004077824 */ /* 0x000fe400078e0205 */
[----:B------:R-:W-:Y:S02]  /*6b30*/  IMAD.U32 R5, RZ, RZ, UR5 ;  /* 0x00000005ff057e24 */ /* 0x000fe4000f8e00ff */
[----:B------:R-:W-:Y:S02]  /*6b40*/  IMAD R9, R6, 0x40, R7 ;  /* 0x0000004006097824 */ /* 0x000fe400078e0207 */
[----:B------:R-:W-:Y:S01]  /*6b50*/  IMAD.U32 R4, RZ, RZ, UR4 ;  /* 0x00000004ff047e24 */ /* 0x000fe2000f8e00ff */
[----:B------:R-:W-:Y:S01]  /*6b60*/  UIMAD.WIDE.U32 UR4, UR13, UR8, URZ ;  /* 0x000000080d0472a5 */ /* 0x000fe2000f8e003f */
[----:B------:R-:W-:Y:S01]  /*6b70*/  IMAD.U32 R5, RZ, RZ, UR6 ;  /* 0x00000006ff057e24 */ /* 0x000fe2000f8e00ff */
[----:B------:R-:W-:Y:S01]  /*6b80*/  UIMAD UR6, UR13, UR9, UR7 ;  /* 0x000000090d0672a4 */ /* 0x000fe2000f8e0207 */
[----:B------:R-:W-:-:S02]  /*6b90*/  IMAD R12, R12, 0x8, R9 ;  /* 0x000000080c0c7824 */ /* 0x000fc400078e0209 */
[----:B0-----:R-:W-:Y:S01]  /*6ba0*/  IMAD R6, R20, UR10, RZ ;  /* 0x0000000a14067c24 */ /* 0x001fe2000f8e02ff */
[----:B------:R-:W-:Y:S01]  /*6bb0*/  UIADD3 UR6, UR5, UR6, URZ ;  /* 0x0000000605067290 */ /* 0x000fe2000fffe03f */
[----:B----4-:R-:W-:Y:S01]  /*6bc0*/  IMAD R11, R16, 0x80, R12 ;  /* 0x00000080100b7824 */ /* 0x010fe200078e020c */
[----:B------:R-:W-:Y:S01]  /*6bd0*/  ULDC.64 UR8, c[0x0][0xc28] ;  /* 0x00030a0000087ab9 */ /* 0x000fe20000000a00 */
[----:B------:R-:W-:Y:S02]  /*6be0*/  IMAD R15, R21, UR12, R6 ;  /* 0x0000000c150f7c24 */ /* 0x000fe4000f8e0206 */
[----:B-1----:R-:W-:-:S04]  /*6bf0*/  @P0 IMAD.HI.U32 R12, R11, R14, RZ ;  /* 0x0000000e0b0c0227 */ /* 0x002fc800078e00ff */
[----:B------:R-:W-:Y:S02]  /*6c00*/  IMAD.U32 R7, RZ, RZ, UR5 ;  /* 0x00000005ff077e24 */ /* 0x000fe4000f8e00ff */
[----:B--2---:R-:W-:Y:S02]  /*6c10*/  IMAD R14, R22, UR10, RZ ;  /* 0x0000000a160e7c24 */ /* 0x004fe4000f8e02ff */
[----:B---3--:R-:W-:Y:S02]  /*6c20*/  IMAD R21, R152, R19, UR11 ;  /* 0x0000000b98157e24 */ /* 0x008fe4000f8e0213 */
[----:B------:R-:W-:Y:S01]  /*6c30*/  IMAD.U32 R6, RZ, RZ, UR4 ;  /* 0x00000004ff067e24 */ /* 0x000fe2000f8e00ff */
[----:B------:R-:W-:Y:S01]  /*6c40*/  ULDC.64 UR4, c[0x0][0xce0] ;  /* 0x0003380000047ab9 */ /* 0x000fe20000000a00 */
[----:B------:R-:W-:Y:S01]  /*6c50*/  IMAD.U32 R7, RZ, RZ, UR6 ;  /* 0x00000006ff077e24 */ /* 0x000fe2000f8e00ff */
[----:B------:R-:W-:Y:S01]  /*6c60*/  ULDC.64 UR6, c[0x0][0xc48] ;  /* 0x0003120000067ab9 */ /* 0x000fe20000000a00 */
[----:B------:R-:W-:-:S04]  /*6c70*/  IMAD.WIDE.U32 R4, R20, UR12, R4 ;  /* 0x0000000c14047c25 */ /* 0x000fc8000f8e0004 */
[----:B------:R-:W-:Y:S01]  /*6c80*/  IMAD.MOV.U32 R13, RZ, RZ, R11 ;  /* 0x000000ffff0d7224 */ /* 0x000fe200078e000b */
[----:B-----5:R-:W-:Y:S01]  /*6c90*/  @P0 SHF.R.U32.HI R13, RZ, R17, R12 ;  /* 0x00000011ff0d0219 */ /* 0x020fe2000001160c */
[----:B------:R-:W-:Y:S01]  /*6ca0*/  IMAD R17, R23, UR12, R14 ;  /* 0x0000000c17117c24 */ /* 0x000fe2000f8e020e */
[----:B------:R-:W-:Y:S01]  /*6cb0*/  SHF.R.S32.HI R14, RZ, 0x1f, R21 ;  /* 0x0000001fff0e7819 */ /* 0x000fe20000011415 */
[----:B------:R-:W-:-:S04]  /*6cc0*/  IMAD.WIDE.U32 R6, R22, UR12, R6 ;  /* 0x0000000c16067c25 */ /* 0x000fc8000f8e0006 */
[----:B------:R-:W-:Y:S02]  /*6cd0*/  IMAD.IADD R5, R5, 0x1, R15 ;  /* 0x0000000105057824 */ /* 0x000fe400078e020f */
[----:B------:R-:W-:-:S04]  /*6ce0*/  @P0 IMAD.HI.U32 R154, R11, R154, RZ ;  /* 0x0000009a0b9a0227 */ /* 0x000fc800078e00ff */
[----:B------:R-:W-:Y:S02]  /*6cf0*/  IMAD.IADD R7, R7, 0x1, R17 ;  /* 0x0000000107077824 */ /* 0x000fe400078e0211 */
[----:B------:R-:W-:Y:S01]  /*6d00*/  IMAD.MOV.U32 R15, RZ, RZ, R11 ;  /* 0x000000ffff0f7224 */ /* 0x000fe200078e000b */
[----:B------:R-:W-:Y:S01]  /*6d10*/  @P0 SHF.R.U32.HI R15, RZ, R153, R154 ;  /* 0x00000099ff0f0219 */ /* 0x000fe2000001169a */
[C---:B------:R-:W-:Y:S02]  /*6d20*/  IMAD R12, R14.reuse, UR4, RZ ;  /* 0x000000040e0c7c24 */ /* 0x040fe4000f8e02ff */
[----:B------:R-:W-:Y:S02]  /*6d30*/  IMAD R17, R14, UR6, RZ ;  /* 0x000000060e117c24 */ /* 0x000fe4000f8e02ff */
[----:B------:R-:W-:-:S04]  /*6d40*/  IMAD.WIDE.U32 R4, R21, UR4, R4 ;  /* 0x0000000415047c25 */ /* 0x000fc8000f8e0004 */
[C---:B------:R-:W-:Y:S01]  /*6d50*/  IMAD R14, R21.reuse, UR5, R12 ;  /* 0x00000005150e7c24 */ /* 0x040fe2000f8e020c */
[----:B------:R-:W-:Y:S01]  /*6d60*/  BAR.SYNC.DEFER_BLOCKING 0x1, 0x100 ;  /* 0x0044000000007b1d */ /* 0x000fe20000010000 */
[----:B------:R-:W-:Y:S01]  /*6d70*/  IMAD R19, R21, UR7, R17 ;  /* 0x0000000715137c24 */ /* 0x000fe2000f8e0211 */
[----:B------:R-:W-:Y:S01]  /*6d80*/  SHF.R.S32.HI R17, RZ, 0x1f, R13 ;  /* 0x0000001fff117819 */ /* 0x000fe2000001140d */
[----:B------:R-:W-:Y:S01]  /*6d90*/  IMAD.MOV R20, RZ, RZ, -R15 ;  /* 0x000000ffff147224 */ /* 0x000fe200078e0a0f */
[----:B------:R-:W-:Y:S01]  /*6da0*/  IADD3 R4, P0, R13, R4, RZ ;  /* 0x000000040d047210 */ /* 0x000fe20007f1e0ff */
[----:B------:R-:W-:Y:S01]  /*6db0*/  IMAD.MOV R13, RZ, RZ, -R13 ;  /* 0x000000ffff0d7224 */ /* 0x000fe200078e0a0d */
[----:B------:R-:W-:Y:S01]  /*6dc0*/  SHF.R.S32.HI R12, RZ, 0x1f, R15 ;  /* 0x0000001fff0c7819 */ /* 0x000fe2000001140f */
[----:B------:R-:W-:Y:S01]  /*6dd0*/  ULDC.64 UR4, c[0x0][0xc30] ;  /* 0x00030c0000047ab9 */ /* 0x000fe20000000a00 */
[----:B------:R-:W-:Y:S01]  /*6de0*/  IMAD.WIDE.U32 R6, R21, UR6, R6 ;  /* 0x0000000615067c25 */ /* 0x000fe2000f8e0006 */
[----:B------:R-:W-:Y:S01]  /*6df0*/  IADD3.X R5, R17, R5, R14, P0, !PT ;  /* 0x0000000511057210 */ /* 0x000fe200007fe40e */
[----:B------:R-:W-:-:S02]  /*6e00*/  ULDC.64 UR6, c[0x0][0xcc8] ;  /* 0x0003320000067ab9 */ /* 0x000fc40000000a00 */
[----:B------:R-:W-:Y:S02]  /*6e10*/  IMAD R12, R12, UR4, RZ ;  /* 0x000000040c0c7c24 */ /* 0x000fe4000f8e02ff */
[C-C-:B------:R-:W-:Y:S02]  /*6e20*/  IMAD R13, R8.reuse, R13, R11.reuse ;  /* 0x0000000d080d7224 */ /* 0x140fe400078e020b */
        /* <DEDUP_REMOVED lines=28> */
[----:B------:R-:W-:Y:S01]  /*6ff0*/  SHFL.IDX PT, R12, R19, RZ, 0x1c1f ;  /* 0x001c1fff130c7589 */ /* 0x000fe200000e0000 */
[----:B------:R-:W-:Y:S01]  /*7000*/  LOP3.LUT P0, RZ, R0, 0x3, RZ, 0xc0, !PT ;  /* 0x0000000300ff7812 */ /* 0x000fe2000780c0ff */
[C---:B------:R-:W-:Y:S01]  /*7010*/  VIADD R9, R11.reuse, 0x8 ;  /* 0x000000080b097836 */ /* 0x040fe20000000000 */
[----:B------:R-:W-:Y:S01]  /*7020*/  UIADD3 UR4, UR4, 0x32420, URZ ;  /* 0x0003242004047890 */ /* 0x000fe2000fffe03f */
[----:B------:R-:W0:Y:S01]  /*7030*/  SHFL.IDX PT, R13, R17, RZ, 0x1c1f ;  /* 0x001c1fff110d7589 */ /* 0x000e2200000e0000 */
[----:B------:R-:W-:-:S02]  /*7040*/  ISETP.GE.OR P1, PT, R11, R8, P0 ;  /* 0x000000080b00720c */ /* 0x000fc40000726670 */
[-C--:B------:R-:W-:Y:S01]  /*7050*/  ISETP.GE.OR P0, PT, R9, R8.reuse, P0 ;  /* 0x000000080900720c */ /* 0x080fe20000706670 */
[----:B------:R1:W2:Y:S01]  /*7060*/  SHFL.IDX PT, R15, R17, 0x1, 0x1c1f ;  /* 0x003c1f00110f7f89 */ /* 0x0002a200000e0000 */
[----:B------:R-:W-:Y:S01]  /*7070*/  ISETP.GE.AND P2, PT, R11, R8, PT ;  /* 0x000000080b00720c */ /* 0x000fe20003f46270 */
[----:B------:R-:W-:Y:S02]  /*7080*/  UPRMT UR4, URZ, 0x654, UR4 ;  /* 0x000006543f047896 */ /* 0x000fe40008000004 */
[----:B------:R3:W4:Y:S01]  /*7090*/  SHFL.IDX PT, R4, R6, RZ, 0x1c1f ;  /* 0x001c1fff06047589 */ /* 0x00072200000e0000 */
[----:B-1----:R-:W-:-:S03]  /*70a0*/  LOP3.LUT R17, R10, 0x7ffffffc, RZ, 0xc0, !PT ;  /* 0x7ffffffc0a117812 */ /* 0x002fc600078ec0ff */
[----:B------:R3:W1:Y:S03]  /*70b0*/  SHFL.IDX PT, R5, R7, RZ, 0x1c1f ;  /* 0x001c1fff07057589 */ /* 0x00066600000e0000 */
[----:B------:R-:W-:Y:S01]  /*70c0*/  SYNCS.ARRIVE.TRANS64.RED.A1T0 RZ, [UR4], RZ ;  /* 0x000000ffffff79a7 */ /* 0x000fe20008100404 */
[----:B------:R-:W-:-:S04]  /*70d0*/  IMAD.IADD R0, R0, 0x1, -R17 ;  /* 0x0000000100007824 */ /* 0x000fc800078e0a11 */
[----:B------:R-:W-:Y:S01]  /*70e0*/  IMAD.SHL.U32 R0, R0, 0x2, RZ ;  /* 0x0000000200007824 */ /* 0x000fe200078e00ff */
[----:B0-----:R3:W-:Y:S04]  /*70f0*/  @!P1 ST.E desc[UR14][R12.64], R3 ;  /* 0x000000030c009985 */ /* 0x0017e8000c10190e */
[----:B--2---:R3:W-:Y:S01]  /*7100*/  @!P0 ST.E desc[UR14][R14.64], R2 ;  /* 0x000000020e008985 */ /* 0x0047e2000c10190e */
[----:B------:R-:W-:Y:S05]  /*7110*/  @P2 BRA `(.L_x_9058) ;  /* 0x0000000800fc2947 */ /* 0x000fea0003800000 */
[C---:B---3--:R-:W-:Y:S01]  /*7120*/  VIADD R2, R0.reuse, 0x8 ;  /* 0x0000000800027836 */ /* 0x048fe20000000000 */
        /* <DEDUP_REMOVED lines=9> */
[----:B------:R-:W-:Y:S01]  /*71c0*/  VIADD R19, R0, 0x30 ;  /* 0x0000003000137836 */ /* 0x000fe20000000000 */
[----:B------:R-:W-:Y:S01]  /*71d0*/  ISETP.GE.AND P0, PT, R16, UR4, PT ;  /* 0x0000000410007c0c */ /* 0x000fe2000bf06270 */
[C---:B------:R-:W-:Y:S01]  /*71e0*/  VIADD R20, R0.reuse, 0x38 ;  /* 0x0000003800147836 */ /* 0x040fe20000000000 */
[----:B------:R-:W-:Y:S01]  /*71f0*/  ISETP.GE.AND P1, PT, R17, UR4, PT ;  /* 0x0000000411007c0c */ /* 0x000fe2000bf26270 */
[----:B------:R-:W-:Y:S01]  /*7200*/  ULDC.64 UR6, c[0x0][0x208] ;  /* 0x0000820000067ab9 */ /* 0x000fe20000000a00 */
[----:B------:R-:W-:-:S02]  /*7210*/  VIADD R21, R0, 0x40 ;  /* 0x0000004000157836 */ /* 0x000fc40000000000 */
[----:B------:R-:W-:Y:S01]  /*7220*/  VIADD R22, R0, 0x48 ;  /* 0x0000004800167836 */ /* 0x000fe20000000000 */
[----:B------:R-:W-:Y:S01]  /*7230*/  @!P3 LEA.HI R2, R2, R2, RZ, 0x1 ;  /* 0x000000020202b211 */ /* 0x000fe200078f08ff */
[----:B------:R-:W-:Y:S01]  /*7240*/  VIADD R23, R0, 0x50 ;  /* 0x0000005000177836 */ /* 0x000fe20000000000 */
[----:B------:R-:W-:Y:S02]  /*7250*/  @!P4 LEA.HI R3, R3, R3, RZ, 0x1 ;  /* 0x000000030303c211 */ /* 0x000fe400078f08ff */
[----:B------:R-:W-:Y:S02]  /*7260*/  @!P5 LEA.HI R10, R10, R10, RZ, 0x1 ;  /* 0x0000000a0a0ad211 */ /* 0x000fe400078f08ff */
[----:B------:R-:W-:Y:S02]  /*7270*/  @!P3 LOP3.LUT R11, R2, 0xfffffffe, RZ, 0xc0, !PT ;  /* 0xfffffffe020bb812 */ /* 0x000fe400078ec0ff */
[----:B------:R-:W-:Y:S01]  /*7280*/  @!P4 LOP3.LUT R13, R3, 0xfffffffe, RZ, 0xc0, !PT ;  /* 0xfffffffe030dc812 */ /* 0x000fe200078ec0ff */
[----:B-1--4-:R-:W-:Y:S01]  /*7290*/  @!P2 IMAD.WIDE R2, R0, 0x4, R4 ;  /* 0x000000040002a825 */ /* 0x012fe200078e0204 */
        /* <DEDUP_REMOVED lines=14> */
[C---:B0-----:R-:W-:Y:S01]  /*7380*/  VIADD R24, R0.reuse, 0x58 ;  /* 0x0000005800187836 */ /* 0x041fe20000000000 */
[----:B------:R-:W-:Y:S01]  /*7390*/  @!P1 LEA.HI R17, R17, R17, RZ, 0x1 ;  /* 0x0000001111119211 */ /* 0x000fe200078f08ff */
[----:B------:R-:W-:Y:S01]  /*73a0*/  VIADD R25, R0, 0x60 ;  /* 0x0000006000197836 */ /* 0x000fe20000000000 */
        /* <DEDUP_REMOVED lines=10> */
[----:B------:R-:W-:Y:S01]  /*7450*/  @!P2 LOP3.LUT R19, R19, 0xfffffffe, RZ, 0xc0, !PT ;  /* 0xfffffffe1313a812 */ /* 0x000fe200078ec0ff */
[----:B------:R1:W-:Y:S01]  /*7460*/  @!P1 ST.E.64 desc[UR6][R10.64], R44 ;  /* 0x0000002c0a009985 */ /* 0x0003e2000c101b06 */
[----:B--2---:R-:W-:Y:S01]  /*7470*/  @!P3 LOP3.LUT R13, R20, 0xfffffffe, RZ, 0xc0, !PT ;  /* 0xfffffffe140db812 */ /* 0x004fe200078ec0ff */
[----:B------:R-:W-:Y:S01]  /*7480*/  VIADD R20, R0, 0x70 ;  /* 0x0000007000147836 */ /* 0x000fe20000000000 */
[----:B------:R-:W-:-:S02]  /*7490*/  @!P4 LOP3.LUT R21, R21, 0xfffffffe, RZ, 0xc0, !PT ;  /* 0xfffffffe1515c812 */ /* 0x000fc400078ec0ff */
[----:B---3--:R-:W-:Y:S01]  /*74a0*/  @!P5 LOP3.LUT R15, R22, 0xfffffffe, RZ, 0xc0, !PT ;  /* 0xfffffffe160fd812 */ /* 0x008fe200078ec0ff */
[C---:B------:R-:W-:Y:S01]  /*74b0*/  VIADD R22, R0.reuse, 0x80 ;  /* 0x0000008000167836 */ /* 0x040fe20000000000 */
[----:B------:R-:W-:Y:S01]  /*74c0*/  @!P6 LOP3.LUT R17, R23, 0xfffffffe, RZ, 0xc0, !PT ;  /* 0xfffffffe1711e812 */ /* 0x000fe200078ec0ff */
        /* <DEDUP_REMOVED lines=34> */
[----:B------:R-:W-:Y:S01]  /*76f0*/  @!P2 LOP3.LUT R19, R19, 0xfffffffe, RZ, 0xc0, !PT ;  /* 0xfffffffe1313a812 */ /* 0x000fe200078ec0ff */
[----:B------:R1:W-:Y:S01]  /*7700*/  @!P0 ST.E.64 desc[UR6][R10.64], R72 ;  /* 0x000000480a008985 */ /* 0x0003e2000c101b06 */
[----:B--2---:R-:W-:Y:S01]  /*7710*/  @!P6 LOP3.LUT R13, R20, 0xfffffffe, RZ, 0xc0, !PT ;  /* 0xfffffffe140de812 */ /* 0x004fe200078ec0ff */
[----:B------:R-:W-:Y:S01]  /*7720*/  VIADD R20, R0, 0xa8 ;  /* 0x000000a800147836 */ /* 0x000fe20000000000 */
[----:B------:R-:W-:Y:S02]  /*7730*/  @!P5 LOP3.LUT R21, R21, 0xfffffffe, RZ, 0xc0, !PT ;  /* 0xfffffffe1515d812 */ /* 0x000fe400078ec0ff */
[----:B---3--:R-:W-:Y:S01]  /*7740*/  @!P4 LOP3.LUT R15, R22, 0xfffffffe, RZ, 0xc0, !PT ;  /* 0xfffffffe160fc812 */ /* 0x008fe200078ec0ff */
[C---:B------:R-:W-:Y:S01]  /*7750*/  VIADD R22, R0.reuse, 0xb8 ;  /* 0x000000b800167836 */ /* 0x040fe20000000000 */
        /* <DEDUP_REMOVED lines=29> */
[--C-:B------:R-:W-:Y:S01]  /*7930*/  @!P1 IMAD.WIDE R10, R11, 0x4, R4.reuse ;  /* 0x000000040b0a9825 */ /* 0x100fe200078e0204 */
[----:B------:R-:W-:Y:S01]  /*7940*/  @!P4 LEA.HI R21, R21, R21, RZ, 0x1 ;  /* 0x000000151515c211 */ /* 0x000fe200078f08ff */
[----:B------:R0:W-:Y:S01]  /*7950*/  @!P0 ST.E.64 desc[UR6][R2.64], R96 ;  /* 0x0000006002008985 */ /* 0x0001e2000c101b06 */
[----:B--2---:R-:W-:Y:S01]  /*7960*/  @!P2 LOP3.LUT R13, R19, 0xfffffffe, RZ, 0xc0, !PT ;  /* 0xfffffffe130da812 */ /* 0x004fe200078ec0ff */
[----:B------:R-:W-:Y:S01]  /*7970*/  VIADD R19, R0, 0xc8 ;  /* 0x000000c800137836 */ /* 0x000fe20000000000 */
[----:B---3--:R-:W-:Y:S01]  /*7980*/  @!P3 LOP3.LUT R15, R20, 0xfffffffe, RZ, 0xc0, !PT ;  /* 0xfffffffe140fb812 */ /* 0x008fe200078ec0ff */
[----:B------:R1:W-:Y:S01]  /*7990*/  @!P1 ST.E.64 desc[UR6][R10.64], R100 ;  /* 0x000000640a009985 */ /* 0x0003e2000c101b06 */
[----:B------:R-:W-:Y:S01]  /*79a0*/  @!P6 LEA.HI R23, R23, R23, RZ, 0x1 ;  /* 0x000000171717e211 */ /* 0x000fe200078f08ff */
[----:B------:R-:W-:Y:S01]  /*79b0*/  @!P2 IMAD.WIDE R12, R13, 0x4, R4 ;  /* 0x000000040d0ca825 */ /* 0x000fe200078e0204 */
[----:B------:R-:W-:-:S02]  /*79c0*/  @!P4 LOP3.LUT R21, R21, 0xfffffffe, RZ, 0xc0, !PT ;  /* 0xfffffffe1515c812 */ /* 0x000fc400078ec0ff */
[----:B----4-:R-:W-:Y:S01]  /*79d0*/  @!P5 LOP3.LUT R17, R22, 0xfffffffe, RZ, 0xc0, !PT ;  /* 0xfffffffe1611d812 */ /* 0x010fe200078ec0ff */
[C---:B------:R-:W-:Y:S01]  /*79e0*/  VIADD R20, R0.reuse, 0xd0 ;  /* 0x000000d000147836 */ /* 0x040fe20000000000 */
[----:B------:R-:W-:Y:S01]  /*79f0*/  @!P6 LOP3.LUT R23, R23, 0xfffffffe, RZ, 0xc0, !PT ;  /* 0xfffffffe1717e812 */ /* 0x000fe200078ec0ff */
[----:B------:R2:W-:Y:S01]  /*7a00*/  @!P2 ST.E.64 desc[UR6][R12.64], R104 ;  /* 0x000000680c00a985 */ /* 0x0005e2000c101b06 */
        /* <DEDUP_REMOVED lines=14> */
[----:B--2---:R-:W-:Y:S01]  /*7af0*/  VIADD R12, R0, 0xe8 ;  /* 0x000000e8000c7836 */ /* 0x004fe20000000000 */
        /* <DEDUP_REMOVED lines=8> */
[----:B-1----:R-:W-:Y:S02]  /*7b80*/  @!P1 LOP3.LUT R11, R20, 0xfffffffe, RZ, 0xc0, !PT ;  /* 0xfffffffe140b9812 */ /* 0x002fe400078ec0ff */
[----:B---3--:R-:W-:Y:S02]  /*7b90*/  @!P3 LOP3.LUT R15, R22, 0xfffffffe, RZ, 0xc0, !PT ;  /* 0xfffffffe160fb812 */ /* 0x008fe400078ec0ff */
[----:B------:R-:W-:Y:S02]  /*7ba0*/  @!P2 LEA.HI R21, R21, R21, RZ, 0x1 ;  /* 0x000000151515a211 */ /* 0x000fe400078f08ff */
[----:B------:R-:W-:Y:S01]  /*7bb0*/  @!P4 LEA.HI R12, R12, R12, RZ, 0x1 ;  /* 0x0000000c0c0cc211 */ /* 0x000fe200078f08ff */
[----:B------:R-:W-:Y:S01]  /*7bc0*/  @!P3 IMAD.WIDE R14, R15, 0x4, R4 ;  /* 0x000000040f0eb825 */ /* 0x000fe200078e0204 */
[----:B------:R-:W-:-:S02]  /*7bd0*/  @!P6 LEA.HI R10, R3, R3, RZ, 0x1 ;  /* 0x00000003030ae211 */ /* 0x000fc400078f08ff */
[----:B------:R-:W-:Y:S02]  /*7be0*/  @!P5 LEA.HI R2, R13, R13, RZ, 0x1 ;  /* 0x0000000d0d02d211 */ /* 0x000fe400078f08ff */
[----:B------:R-:W-:Y:S02]  /*7bf0*/  @!P0 LOP3.LUT R3, R19, 0xfffffffe, RZ, 0xc0, !PT ;  /* 0xfffffffe13038812 */ /* 0x000fe400078ec0ff */
[----:B------:R-:W-:Y:S02]  /*7c00*/  @!P2 LOP3.LUT R13, R21, 0xfffffffe, RZ, 0xc0, !PT ;  /* 0xfffffffe150da812 */ /* 0x000fe400078ec0ff */
[----:B----4-:R-:W-:Y:S02]  /*7c10*/  @!P4 LOP3.LUT R17, R12, 0xfffffffe, RZ, 0xc0, !PT ;  /* 0xfffffffe0c11c812 */ /* 0x010fe400078ec0ff */
        /* <DEDUP_REMOVED lines=15> */
.L_x_9058:
[----:B------:R-:W-:Y:S05]  /*7d10*/  BSYNC B0 ;  /* 0x0000000000007941 */ /* 0x000fea0003800000 */
.L_x_9057:
[----:B------:R-:W-:Y:S01]  /*7d20*/  ISETP.GE.AND P0, PT, R9, R8, PT ;  /* 0x000000080900720c */ /* 0x000fe20003f06270 */
[----:B0--3--:R2:W3:Y:S04]  /*7d30*/  SHFL.IDX PT, R3, R7, 0x1, 0x1c1f ;  /* 0x003c1f0007037f89 */ /* 0x0094e800000e0000 */
[----:B------:R2:W0:Y:S08]  /*7d40*/  SHFL.IDX PT, R2, R6, 0x1, 0x1c1f ;  /* 0x003c1f0006027f89 */ /* 0x00043000000e0000 */
[----:B--2---:R-:W-:Y:S05]  /*7d50*/  @P0 BRA `(.L_x_9032) ;  /* 0x0000005800ec0947 */ /* 0x004fea0003800000 */
[C---:B----4-:R-:W-:Y:S01]  /*7d60*/  VIADD R4, R0.reuse, 0x8 ;  /* 0x0000000800047836 */ /* 0x050fe20000000000 */
[----:B------:R-:W-:Y:S01]  /*7d70*/  ULDC UR4, c[0x0][0xbc8] ;  /* 0x0002f20000047ab9 */ /* 0x000fe20000000800 */
[C---:B-1----:R-:W-:Y:S01]  /*7d80*/  VIADD R5, R0.reuse, 0x10 ;  /* 0x0000001000057836 */ /* 0x042fe20000000000 */
        /* <DEDUP_REMOVED lines=11> */
[C---:B------:R-:W-:Y:S02]  /*7e40*/  VIADD R15, R0.reuse, 0x40 ;  /* 0x00000040000f7836 */ /* 0x040fe40000000000 */
[----:B------:R-:W-:Y:S01]  /*7e50*/  VIADD R16, R0, 0x48 ;  /* 0x0000004800107836 */ /* 0x000fe20000000000 */
[----:B------:R-:W-:Y:S01]  /*7e60*/  @!P1 LEA.HI R4, R4, R4, RZ, 0x1 ;  /* 0x0000000404049211 */ /* 0x000fe200078f08ff */
[C---:B------:R-:W-:Y:S01]  /*7e70*/  VIADD R19, R0.reuse, 0x50 ;  /* 0x0000005000137836 */ /* 0x040fe20000000000 */
[----:B------:R-:W-:Y:S01]  /*7e80*/  @!P2 LEA.HI R5, R5, R5, RZ, 0x1 ;  /* 0x000000050505a211 */ /* 0x000fe200078f08ff */
[----:B------:R-:W-:Y:S01]  /*7e90*/  VIADD R20, R0, 0x58 ;  /* 0x0000005800147836 */ /* 0x000fe20000000000 */
[----:B------:R-:W-:Y:S01]  /*7ea0*/  @!P1 LOP3.LUT R7, R4, 0xfffffffe, RZ, 0xc0, !PT ;  /* 0xfffffffe04079812 */ /* 0x000fe200078ec0ff */
[C---:B------:R-:W-:Y:S01]  /*7eb0*/  VIADD R21, R0.reuse, 0x80 ;  /* 0x0000008000157836 */ /* 0x040fe20000000000 */
[----:B------:R-:W-:Y:S01]  /*7ec0*/  @!P2 LOP3.LUT R9, R5, 0xfffffffe, RZ, 0xc0, !PT ;  /* 0xfffffffe0509a812 */ /* 0x000fe200078ec0ff */
[----:B0--3--:R-:W-:Y:S01]  /*7ed0*/  @!P0 IMAD.WIDE R4, R0, 0x4, R2 ;  /* 0x0000000400048825 */ /* 0x009fe200078e0202 */
        /* <DEDUP_REMOVED lines=89> */
[C---:B------:R-:W-:Y:S01]  /*8470*/  VIADD R17, R0.reuse, 0xb0 ;  /* 0x000000b000117836 */ /* 0x040fe20000000000 */
        /* <DEDUP_REMOVED lines=40> */
[----:B------:R-:W-:Y:S01]  /*8700*/  VIADD R17, R0, 0xe8 ;  /* 0x000000e800117836 */ /* 0x000fe20000000000 */
        /* <DEDUP_REMOVED lines=35> */
[----:B--2---:R-:W-:-:S05]  /*8940*/  LOP3.LUT R5, R0, 0xfffffffe, RZ, 0xc0, !PT ;  /* 0xfffffffe00057812 */ /* 0x004fca00078ec0ff */
[----:B------:R-:W-:-:S05]  /*8950*/  IMAD.WIDE R2, R5, 0x4, R2 ;  /* 0x0000000405027825 */ /* 0x000fca00078e0202 */
[----:B------:R0:W-:Y:S01]  /*8960*/  ST.E.64 desc[UR4][R2.64], R150 ;  /* 0x0000009602007985 */ /* 0x0001e2000c101b04 */
[----:B------:R-:W-:Y:S05]  /*8970*/  BRA `(.L_x_9032) ;  /* 0x0000004c00e47947 */ /* 0x000fea0003800000 */
.L_x_9056:
[----:B------:R-:W2:Y:S02]  /*8980*/  S2R R0, SR_TID.X ;  /* 0x0000000000007919 */ /* 0x000ea40000002100 */
[----:B--2---:R-:W-:-:S05]  /*8990*/  VIADD R2, R0, 0xffffff80 ;  /* 0xffffff8000027836 */ /* 0x004fca0000000000 */
[----:B------:R-:W-:-:S13]  /*89a0*/  ISETP.GT.AND P0, PT, R2, 0x7f, PT ;  /* 0x0000007f0200780c */ /* 0x000fda0003f04270 */
[----:B------:R-:W-:Y:S05]  /*89b0*/  @P0 BRA `(.L_x_9032) ;  /* 0x0000004c00d40947 */ /* 0x000fea0003800000 */
[----:B------:R-:W2:Y:S01]  /*89c0*/  S2R R3, SR_CTAID.X ;  /* 0x0000000000037919 */ /* 0x000ea20000002500 */
[----:B------:R-:W3:Y:S01]  /*89d0*/  LDC R6, c[0x0][0xce8] ;  /* 0x00033a00ff067b82 */ /* 0x000ee20000000800 */
[----:B------:R-:W-:Y:S01]  /*89e0*/  ULDC UR4, c[0x0][0xb88] ;  /* 0x0002e20000047ab9 */ /* 0x000fe20000000800 */
[----:B--2---:R-:W-:Y:S02]  /*89f0*/  IMAD R0, R3, 0x80, R0 ;  /* 0x0000008003007824 */ /* 0x004fe400078e0200 */
[----:B---3--:R-:W-:Y:S02]  /*8a00*/  IMAD R3, R6, UR4, RZ ;  /* 0x0000000406037c24 */ /* 0x008fe4000f8e02ff */
[----:B------:R-:W-:-:S05]  /*8a10*/  VIADD R0, R0, 0xffffff80 ;  /* 0xffffff8000007836 */ /* 0x000fca0000000000 */
[----:B------:R-:W-:-:S13]  /*8a20*/  ISETP.GE.AND P0, PT, R0, R3, PT ;  /* 0x000000030000720c */ /* 0x000fda0003f06270 */
[----:B------:R-:W-:Y:S05]  /*8a30*/  @P0 BRA `(.L_x_9032) ;  /* 0x0000004c00b40947 */ /* 0x000fea0003800000 */
[----:B------:R-:W-:Y:S01]  /*8a40*/  ISETP.NE.AND P0, PT, R6, 0x1, PT ;  /* 0x000000010600780c */ /* 0x000fe20003f05270 */
[----:B------:R-:W2:Y:S01]  /*8a50*/  S2UR UR7, SR_CTAID.Z ;  /* 0x00000000000779c3 */ /* 0x000ea20000002700 */
[----:B------:R-:W-:Y:S01]  /*8a60*/  R2UR UR11, R18 ;  /* 0x00000000120b72ca */ /* 0x000fe200000e0000 */
[----:B------:R-:W-:Y:S01]  /*8a70*/  ULDC.64 UR8, c[0x0][0xcd0] ;  /* 0x0003340000087ab9 */ /* 0x000fe20000000a00 */
[----:B------:R-:W-:Y:S01]  /*8a80*/  IMAD.MOV.U32 R5, RZ, RZ, R0 ;  /* 0x000000ffff057224 */ /* 0x000fe200078e0000 */
[----:B------:R-:W-:-:S04]  /*8a90*/  ULDC.64 UR12, c[0x0][0x208] ;  /* 0x00008200000c7ab9 */ /* 0x000fc80000000a00 */
[----:B------:R-:W3:Y:S06]  /*8aa0*/  LDC.64 R10, c[0x0][0xcd8] ;  /* 0x00033600ff0a7b82 */ /* 0x000eec0000000a00 */
[----:B------:R-:W-:Y:S02]  /*8ab0*/  USHF.R.S32.HI UR6, URZ, 0x1f, UR11 ;  /* 0x0000001f3f067899 */ /* 0x000fe4000801140b */
[----:B------:R-:W4:Y:S01]  /*8ac0*/  @P0 LDC R7, c[0x0][0xcec] ;  /* 0x00033b00ff070b82 */ /* 0x000f220000000800 */
[----:B------:R-:W-:Y:S02]  /*8ad0*/  UIMAD.WIDE.U32 UR4, UR11, UR8, URZ ;  /* 0x000000080b0472a5 */ /* 0x000fe4000f8e003f */
[----:B------:R-:W-:-:S04]  /*8ae0*/  UIMAD UR6, UR6, UR8, URZ ;  /* 0x00000008060672a4 */ /* 0x000fc8000f8e023f */
[----:B------:R-:W-:Y:S01]  /*8af0*/  UIMAD UR6, UR11, UR9, UR6 ;  /* 0x000000090b0672a4 */ /* 0x000fe2000f8e0206 */
[----:B------:R-:W5:Y:S01]  /*8b00*/  @P0 LDC R9, c[0x0][0xcf0] ;  /* 0x00033c00ff090b82 */ /* 0x000f620000000800 */
[----:B--2---:R-:W-:Y:S01]  /*8b10*/  USHF.R.S32.HI UR8, URZ, 0x1f, UR7 ;  /* 0x0000001f3f087899 */ /* 0x004fe20008011407 */
[----:B------:R-:W-:Y:S01]  /*8b20*/  IMAD.U32 R3, RZ, RZ, UR5 ;  /* 0x00000005ff037e24 */ /* 0x000fe2000f8e00ff */
[----:B------:R-:W-:Y:S01]  /*8b30*/  UIADD3 UR6, UR5, UR6, URZ ;  /* 0x0000000605067290 */ /* 0x000fe2000fffe03f */
[----:B------:R-:W-:Y:S02]  /*8b40*/  IMAD.U32 R2, RZ, RZ, UR4 ;  /* 0x00000004ff027e24 */ /* 0x000fe4000f8e00ff */
[----:B------:R-:W-:Y:S02]  /*8b50*/  ULDC.64 UR4, c[0x0][0xce0] ;  /* 0x0003380000047ab9 */ /* 0x000fe40000000a00 */
[----:B------:R-:W2:Y:S01]  /*8b60*/  S2UR UR10, SR_CTAID.Y ;  /* 0x00000000000a79c3 */ /* 0x000ea20000002600 */
[----:B------:R-:W-:-:S02]  /*8b70*/  IMAD.U32 R3, RZ, RZ, UR6 ;  /* 0x00000006ff037e24 */ /* 0x000fc4000f8e00ff */
[C---:B---3--:R-:W-:Y:S02]  /*8b80*/  IMAD R12, R10.reuse, UR8, RZ ;  /* 0x000000080a0c7c24 */ /* 0x048fe4000f8e02ff */
[----:B------:R-:W-:-:S03]  /*8b90*/  IMAD.WIDE.U32 R2, R10, UR7, R2 ;  /* 0x000000070a027c25 */ /* 0x000fc6000f8e0002 */
[----:B------:R-:W2:Y:S01]  /*8ba0*/  LDC R8, c[0x0][0xd50] ;  /* 0x00035400ff087b82 */ /* 0x000ea20000000800 */
[----:B----4-:R-:W-:-:S04]  /*8bb0*/  @P0 IMAD.HI.U32 R4, R0, R7, RZ ;  /* 0x0000000700040227 */ /* 0x010fc800078e00ff */
[----:B------:R-:W-:Y:S02]  /*8bc0*/  IMAD R7, RZ, RZ, -UR11 ;  /* 0x8000000bff077e24 */ /* 0x000fe4000f8e02ff */
[----:B------:R-:W-:Y:S01]  /*8bd0*/  IMAD R11, R11, UR7, R12 ;  /* 0x000000070b0b7c24 */ /* 0x000fe2000f8e020c */
[----:B-----5:R-:W-:-:S03]  /*8be0*/  @P0 SHF.R.U32.HI R5, RZ, R9, R4 ;  /* 0x00000009ff050219 */ /* 0x020fc60000011604 */
[----:B------:R-:W-:Y:S02]  /*8bf0*/  IMAD.IADD R3, R11, 0x1, R3 ;  /* 0x000000010b037824 */ /* 0x000fe400078e0203 */
[----:B--2---:R-:W-:Y:S02]  /*8c00*/  IMAD R9, R8, R7, UR10 ;  /* 0x0000000a08097e24 */ /* 0x004fe4000f8e0207 */
        /* <DEDUP_REMOVED lines=21> */
.L_x_9030:
        /* <DEDUP_REMOVED lines=18> */
.L_x_9059:
[----:B------:R-:W-:Y:S01]  /*8e80*/  ULDC UR7, c[0x0][0xd50] ;  /* 0x0003540000077ab9 */ /* 0x000fe20000000800 */
[----:B------:R-:W-:Y:S01]  /*8e90*/  UMOV UR36, UR6 ;  /* 0x0000000600247c82 */ /* 0x000fe20008000000 */
[----:B------:R-:W-:-:S11]  /*8ea0*/  UISETP.NE.AND UP0, UPT, UR7, 0x1, UPT ;  /* 0x000000010700788c */ /* 0x000fd6000bf05270 */
[----:B------:R-:W-:Y:S01]  /*8eb0*/  @UP0 ULDC UR4, c[0x0][0xd54] ;  /* 0x0003550000040ab9 */ /* 0x000fe20000000800 */
[----:B------:R-:W-:Y:S01]  /*8ec0*/  @UP0 ULDC UR8, c[0x0][0xd58] ;  /* 0x0003560000080ab9 */ /* 0x000fe20000000800 */
[----:B------:R-:W-:-:S04]  /*8ed0*/  UIMAD.WIDE.U32 UR4, UR6, UR4, URZ ;  /* 0x00000004060472a5 */ /* 0x000fc8000f8e003f */
[----:B------:R-:W-:-:S12]  /*8ee0*/  @UP0 USHF.R.U32.HI UR36, URZ, UR8, UR5 ;  /* 0x000000083f240299 */ /* 0x000fd80008011605 */
.L_x_9060:
        /* <DEDUP_REMOVED lines=59> */
.L_x_9062:
[----:B------:R-:W-:Y:S01]  /*92a0*/  UIMAD UR39, UR44, UR42, URZ ;  /* 0x0000002a2c2772a4 */ /* 0x000fe2000f8e023f */
[----:B------:R-:W-:Y:S02]  /*92b0*/  IMAD.U32 R2, RZ, RZ, UR41 ;  /* 0x00000029ff027e24 */ /* 0x000fe4000f8e00ff */
[----:B------:R-:W-:Y:S02]  /*92c0*/  IMAD.MOV.U32 R6, RZ, RZ, RZ ;  /* 0x000000ffff067224 */ /* 0x000fe400078e00ff */
[----:B------:R-:W-:Y:S02]  /*92d0*/  IMAD.MOV.U32 R7, RZ, RZ, 0x1 ;  /* 0x00000001ff077424 */ /* 0x000fe400078e00ff */
[----:B------:R-:W-:-:S05]  /*92e0*/  IMAD.U32 R3, RZ, RZ, UR39 ;  /* 0x00000027ff037e24 */ /* 0x000fca000f8e00ff */
[----:B------:R-:W-:-:S04]  /*92f0*/  VIADDMNMX R2, R3, UR42, R2, PT ;  /* 0x0000002a03027c46 */ /* 0x000fc8000b800102 */
[----:B------:R-:W-:-:S13]  /*9300*/  R2UR UR40, R2 ;  /* 0x00000000022872ca */ /* 0x000fda00000e0000 */
[----:B------:R-:W-:-:S06]  /*9310*/  UISETP.GT.AND UP0, UPT, UR40, UR39, UPT ;  /* 0x000000272800728c */ /* 0x000fcc000bf04270 */
[----:B------:R-:W-:-:S13]  /*9320*/  PLOP3.LUT P0, PT, PT, PT, UP0, 0x80, 0x0 ;  /* 0x000000000000781c */ /* 0x000fda0003f0f008 */
[----:B------:R-:W-:Y:S05]  /*9330*/  @!P0 BRA `(.L_x_9061) ;  /* 0x0000004000ac8947 */ /* 0x000fea0003800000 */
        /* <DEDUP_REMOVED lines=23> */
.L_x_9063:
        /* <DEDUP_REMOVED lines=20> */
.L_x_9065:
        /* <DEDUP_REMOVED lines=15> */
.L_x_9064:
        /* <DEDUP_REMOVED lines=14> */
[----:B------:R-:W-:Y:S01]  /*97c0*/  IMAD.U32 R0, RZ, RZ, UR40 ;  /* 0x00000028ff007e24 */ /* 0x000fe2000f8e00ff */
[----:B------:R-:W0:Y:S01]  /*97d0*/  S2R R16, SR_TID.X ;  /* 0x0000000000107919 */ /* 0x000e220000002100 */
[----:B------:R-:W-:Y:S02]  /*97e0*/  ISETP.NE.AND.EX P1, PT, R5, RZ, PT, P0 ;  /* 0x000000ff0500720c */ /* 0x000fe40003f25300 */
[----:B------:R-:W-:Y:S01]  /*97f0*/  LOP3.LUT R17, R17, 0xfffffffe, RZ, 0xc0, !PT ;  /* 0xfffffffe11117812 */ /* 0x000fe200078ec0ff */
[----:B------:R-:W-:-:S10]  /*9800*/  VIADD R0, R0, 0xffffffff ;  /* 0xffffffff00007836 */ /* 0x000fd40000000000 */
[----:B------:R-:W-:Y:S02]  /*9810*/  @P1 LOP3.LUT R17, R17, 0x1, RZ, 0xfc, !PT ;  /* 0x0000000111111812 */ /* 0x000fe400078efcff */
[----:B0-----:R-:W-:-:S04]  /*9820*/  SHF.R.U32.HI R6, RZ, 0x5, R16 ;  /* 0x00000005ff067819 */ /* 0x001fc80000011610 */
[----:B------:R-:W-:Y:S02]  /*9830*/  LOP3.LUT R6, R6, 0x3, RZ, 0xc0, !PT ;  /* 0x0000000306067812 */ /* 0x000fe400078ec0ff */
[----:B--2---:R-:W-:Y:S02]  /*9840*/  SHF.R.S32.HI R19, RZ, 0x1f, R18 ;  /* 0x0000001fff137819 */ /* 0x004fe40000011412 */
[----:B------:R-:W-:Y:S01]  /*9850*/  SEL R16, R18, RZ, !P1 ;  /* 0x000000ff12107207 */ /* 0x000fe20004800000 */
[----:B------:R-:W-:Y:S06]  /*9860*/  BRA.DIV UR4, `(.L_x_9066) ;  /* 0x0000004204d07947 */ /* 0x000fec000b800000 */
[----:B------:R0:W1:Y:S02]  /*9870*/  SHFL.IDX PT, R14, R6, RZ, 0x1f ;  /* 0x00001fff060e7589 */ /* 0x00006400000e0000 */
.L_x_9150:
        /* <DEDUP_REMOVED lines=9> */
.L_x_9153:
        /* <DEDUP_REMOVED lines=24> */
.L_x_9069:
[----:B------:R-:W-:Y:S01]  /*9a90*/  IMAD.MOV.U32 R0, RZ, RZ, 0x1 ;  /* 0x00000001ff007424 */ /* 0x000fe200078e00ff */
[----:B01----:R-:W0:Y:S04]  /*9aa0*/  S2R R6, SR_TID.X ;  /* 0x0000000000067919 */ /* 0x003e280000002100 */
[----:B------:R-:W-:-:S04]  /*9ab0*/  SHF.L.U32 R0, R0, 0x1f, RZ ;  /* 0x0000001f00007819 */ /* 0x000fc800000006ff */
[----:B------:R-:W1:Y:S01]  /*9ac0*/  SYNCS.PHASECHK.TRANS64.TRYWAIT P0, [UR38+0x32440], R0 ;  /* 0x03244000ff0075a7 */ /* 0x000e620008000166 */
[----:B0-----:R-:W-:-:S04]  /*9ad0*/  LOP3.LUT R2, R6, 0x7f, RZ, 0xc0, !PT ;  /* 0x0000007f06027812 */ /* 0x001fc800078ec0ff */
[----:B------:R-:W-:Y:S01]  /*9ae0*/  ISETP.NE.AND P1, PT, R2, RZ, PT ;  /* 0x000000ff0200720c */ /* 0x000fe20003f25270 */
[----:B-1----:R-:W-:-:S12]  /*9af0*/  @!P0 BRA `(.L_x_9070) ;  /* 0x00000040006c8947 */ /* 0x002fd80003800000 */
.L_x_9154:
[----:B------:R-:W-:Y:S05]  /*9b00*/  @P1 BRA `(.L_x_9071) ;  /* 0x0000000000181947 */ /* 0x000fea0003800000 */
[----:B------:R-:W1:Y:S01]  /*9b10*/  S2R R2, SR_TID.X ;  /* 0x0000000000027919 */ /* 0x000e620000002100 */
[----:B0-----:R-:W-:-:S04]  /*9b20*/  IMAD.MOV.U32 R0, RZ, RZ, 0x3000 ;  /* 0x00003000ff007424 */ /* 0x001fc800078e00ff */
[----:B------:R2:W-:Y:S01]  /*9b30*/  SYNCS.ARRIVE.TRANS64 RZ, [UR38+0x32430], R0 ;  /* 0x03243000ffff79a7 */ /* 0x0005e20008000026 */
[----:B-1----:R-:W-:-:S13]  /*9b40*/  LOP3.LUT P0, RZ, R2, 0x1f, RZ, 0xc0, !PT ;  /* 0x0000001f02ff7812 */ /* 0x002fda000780c0ff */
[----:B--2---:R-:W-:Y:S05]  /*9b50*/  @!P0 BRA `(.L_x_9071) ;  /* 0x0000000000048947 */ /* 0x004fea0003800000 */
[----:B------:R-:W-:Y:S01]  /*9b60*/  BPT.TRAP 0x1 ;  /* 0x000000040000795c */ /* 0x000fe20000300000 */
.L_x_9071:
        /* <DEDUP_REMOVED lines=15> */
[----:B------:R-:W-:-:S09]  /*9c60*/  UIMAD UR11, UR11, 0x60, URZ ;  /* 0x000000600b0b78a4 */ /* 0x000fd2000f8e023f */
[----:B------:R1:W-:Y:S02]  /*9c70*/  UTMALDG.4D [UR8], [UR4], desc[UR6] ;  /* 0x00000608040075b4 */ /* 0x0003e40008019000 */
[----:B-1----:R-:W-:Y:S01]  /*9c80*/  NOP ;  /* 0x0000000000007918 */ /* 0x002fe20000000000 */
.L_x_9067:
        /* <DEDUP_REMOVED lines=24> */
.L_x_9072:
        /* <DEDUP_REMOVED lines=54> */
[----:B------:R-:W-:-:S05]  /*a170*/  LOP3.LUT R10, R5, 0x200, R2, 0xf8, !PT ;  /* 0x00000200050a7812 */ /* 0x000fca00078ef802 */
[----:B------:R0:W-:Y:S01]  /*a180*/  STL [R1], R10 ;  /* 0x0000000a01007387 */ /* 0x0001e20000100800 */
[----:B------:R-:W-:Y:S05]  /*a190*/  BRA.DIV UR4, `(.L_x_9073) ;  /* 0x0000003a04dc7947 */ /* 0x000fea000b800000 */
[----:B------:R-:W1:Y:S01]  /*a1a0*/  S2R R4, SR_CTAID.X ;  /* 0x0000000000047919 */ /* 0x000e620000002500 */
[----:B------:R-:W-:Y:S01]  /*a1b0*/  ULDC UR4, c[0x0][0x288] ;  /* 0x0000a20000047ab9 */ /* 0x000fe20000000800 */
[----:B------:R-:W-:Y:S01]  /*a1c0*/  ULDC.64 UR6, c[0x0][0x208] ;  /* 0x0000820000067ab9 */ /* 0x000fe20000000a00 */
[----:B------:R-:W-:Y:S01]  /*a1d0*/  IMAD R2, R7, UR4, RZ ;  /* 0x0000000407027c24 */ /* 0x000fe2000f8e02ff */
[----:B------:R-:W2:Y:S01]  /*a1e0*/  S2R R8, SR_TID.X ;  /* 0x0000000000087919 */ /* 0x000ea20000002100 */
[----:B------:R-:W3:Y:S04]  /*a1f0*/  SHFL.IDX PT, R5, R0, RZ, 0x181f ;  /* 0x00181fff00057589 */ /* 0x000ee800000e0000 */
[----:B------:R-:W-:Y:S04]  /*a200*/  SHFL.IDX PT, R7, R0, 0x1, 0x181f ;  /* 0x00381f0000077f89 */ /* 0x000fe800000e0000 */
[----:B------:R-:W-:Y:S01]  /*a210*/  SHFL.IDX PT, R14, R0, 0x2, 0x181f ;  /* 0x00581f00000e7f89 */ /* 0x000fe200000e0000 */
[----:B-1----:R-:W-:-:S03]  /*a220*/  IMAD R12, R4, 0x80, R6 ;  /* 0x00000080040c7824 */ /* 0x002fc600078e0206 */
[----:B------:R-:W1:Y:S01]  /*a230*/  SHFL.IDX PT, R4, R3, RZ, 0x181f ;  /* 0x00181fff03047589 */ /* 0x000e6200000e0000 */
[----:B--2---:R-:W-:Y:S01]  /*a240*/  IMAD.SHL.U32 R11, R8, 0x8, RZ ;  /* 0x00000008080b7824 */ /* 0x004fe200078e00ff */
[CC--:B------:R-:W-:Y:S02]  /*a250*/  ISETP.GE.AND P1, PT, R12.reuse, R2.reuse, PT ;  /* 0x000000020c00720c */ /* 0x0c0fe40003f26270 */
[----:B------:R-:W2:Y:S01]  /*a260*/  SHFL.IDX PT, R6, R3, 0x1, 0x181f ;  /* 0x00381f0003067f89 */ /* 0x000ea200000e0000 */
[C---:B------:R-:W-:Y:S01]  /*a270*/  VIADD R8, R12.reuse, 0x10 ;  /* 0x000000100c087836 */ /* 0x040fe20000000000 */
[----:B------:R-:W-:Y:S02]  /*a280*/  LOP3.LUT R11, R11, 0x38, RZ, 0xc0, !PT ;  /* 0x000000380b0b7812 */ /* 0x000fe400078ec0ff */
[----:B------:R-:W-:Y:S01]  /*a290*/  STL [R1+0x4], R12 ;  /* 0x0000040c01007387 */ /* 0x000fe20000100800 */
[----:B------:R-:W-:Y:S01]  /*a2a0*/  VIADD R13, R12, 0x20 ;  /* 0x000000200c0d7836 */ /* 0x000fe20000000000 */
[----:B------:R-:W-:-:S02]  /*a2b0*/  ISETP.GE.AND P2, PT, R8, R2, PT ;  /* 0x000000020800720c */ /* 0x000fc40003f46270 */
[----:B------:R4:W-:Y:S03]  /*a2c0*/  STL [R1+0xc], R8 ;  /* 0x00000c0801007387 */ /* 0x0009e60000100800 */
[----:B---3--:R-:W-:Y:S01]  /*a2d0*/  @!P1 LEA R5, P3, R11, R5, 0x1 ;  /* 0x000000050b059211 */ /* 0x008fe200078608ff */
[----:B------:R-:W-:Y:S01]  /*a2e0*/  STL [R1+0x10], R13 ;  /* 0x0000100d01007387 */ /* 0x000fe20000100800 */
[----:B----4-:R-:W-:-:S03]  /*a2f0*/  @!P1 LEA R8, R10, UR38, 0x1 ;  /* 0x000000260a089c11 */ /* 0x010fc6000f8e08ff */
[----:B-1----:R-:W-:-:S03]  /*a300*/  @!P1 IMAD.X R4, RZ, RZ, R4, P3 ;  /* 0x000000ffff049224 */ /* 0x002fc600018e0604 */
[----:B------:R-:W-:Y:S02]  /*a310*/  @!P2 LEA R9, R10, UR38, 0x1 ;  /* 0x000000260a09ac11 */ /* 0x000fe4000f8e08ff */
[----:B------:R-:W-:-:S04]  /*a320*/  @!P1 LOP3.LUT R5, R5, R4, RZ, 0x3c, !PT ;  /* 0x0000000405059212 */ /* 0x000fc800078e3cff */
[----:B------:R-:W-:-:S04]  /*a330*/  @!P1 LOP3.LUT R4, R5, R4, RZ, 0x3c, !PT ;  /* 0x0000000405049212 */ /* 0x000fc800078e3cff */
[----:B------:R-:W-:-:S05]  /*a340*/  @!P1 LOP3.LUT R5, R5, R4, RZ, 0x3c, !PT ;  /* 0x0000000405059212 */ /* 0x000fca00078e3cff */
[----:B------:R1:W-:Y:S02]  /*a350*/  @!P1 LDGSTS.E.BYPASS.LTC128B.128 [R8+0x18400], desc[UR6][R4.64], !P0 ;  /* 0x1840000004089fae */ /* 0x0003e4000c101d46 */
[----:B-1----:R-:W-:Y:S01]  /*a360*/  @!P2 LEA R4, P1, R11, R7, 0x1 ;  /* 0x000000070b04a211 */ /* 0x002fe200078208ff */
[----:B------:R-:W-:-:S04]  /*a370*/  VIADD R8, R12, 0x30 ;  /* 0x000000300c087836 */ /* 0x000fc80000000000 */
[----:B--2---:R-:W-:Y:S01]  /*a380*/  @!P2 IMAD.X R5, RZ, RZ, R6, P1 ;  /* 0x000000ffff05a224 */ /* 0x004fe200008e0606 */
[----:B------:R-:W-:Y:S01]  /*a390*/  ISETP.GE.AND P1, PT, R13, R2, PT ;  /* 0x000000020d00720c */ /* 0x000fe20003f26270 */
[----:B------:R-:W-:Y:S04]  /*a3a0*/  STL [R1+0x14], R8 ;  /* 0x0000140801007387 */ /* 0x000fe80000100800 */
[----:B------:R1:W-:Y:S08]  /*a3b0*/  @!P2 LDGSTS.E.BYPASS.LTC128B.128 [R9+0x18c00], desc[UR6][R4.64], !P0 ;  /* 0x18c000000409afae */ /* 0x0003f0000c101d46 */
[----:B------:R-:W-:-:S02]  /*a3c0*/  @!P1 LEA R6, P2, R11, R14, 0x1 ;  /* 0x0000000e0b069211 */ /* 0x000fc400078408ff */
[----:B------:R-:W-:Y:S01]  /*a3d0*/  @!P1 LEA R7, R10, UR38, 0x1 ;  /* 0x000000260a079c11 */ /* 0x000fe2000f8e08ff */
[----:B------:R-:W-:Y:S04]  /*a3e0*/  SHFL.IDX PT, R14, R0, 0x3, 0x181f ;  /* 0x00781f00000e7f89 */ /* 0x000fe800000e0000 */
[----:B-1----:R-:W1:Y:S02]  /*a3f0*/  SHFL.IDX PT, R4, R3, 0x2, 0x181f ;  /* 0x00581f0003047f89 */ /* 0x002e6400000e0000 */
[----:B-1----:R-:W-:Y:S02]  /*a400*/  @!P1 IMAD.X R5, RZ, RZ, R4, P2 ;  /* 0x000000ffff059224 */ /* 0x002fe400010e0604 */
[----:B------:R-:W-:-:S05]  /*a410*/  @!P1 IMAD.MOV.U32 R4, RZ, RZ, R6 ;  /* 0x000000ffff049224 */ /* 0x000fca00078e0006 */
[----:B------:R1:W-:Y:S01]  /*a420*/  @!P1 LDGSTS.E.BYPASS.LTC128B.128 [R7+0x19400], desc[UR6][R4.64], !P0 ;  /* 0x1940000004079fae */ /* 0x0003e2000c101d46 */
[----:B------:R-:W-:-:S03]  /*a430*/  ISETP.GE.AND P1, PT, R8, R2, PT ;  /* 0x000000020800720c */ /* 0x000fc60003f26270 */
[----:B-1----:R-:W1:Y:S01]  /*a440*/  SHFL.IDX PT, R4, R3, 0x3, 0x181f ;  /* 0x00781f0003047f89 */ /* 0x002e6200000e0000 */
[----:B------:R-:W-:-:S09]  /*a450*/  VIADD R7, R12, 0x40 ;  /* 0x000000400c077836 */ /* 0x000fd20000000000 */
[----:B------:R-:W-:Y:S02]  /*a460*/  @!P1 LEA R5, P2, R11, R14, 0x1 ;  /* 0x0000000e0b059211 */ /* 0x000fe400078408ff */
[----:B------:R-:W-:Y:S01]  /*a470*/  @!P1 LEA R6, R10, UR38, 0x1 ;  /* 0x000000260a069c11 */ /* 0x000fe2000f8e08ff */
[----:B------:R2:W-:Y:S02]  /*a480*/  STL [R1+0x18], R7 ;  /* 0x0000180701007387 */ /* 0x0005e40000100800 */
[----:B-1----:R-:W-:-:S05]  /*a490*/  @!P1 IMAD.X R4, RZ, RZ, R4, P2 ;  /* 0x000000ffff049224 */ /* 0x002fca00010e0604 */
[----:B------:R-:W-:-:S04]  /*a4a0*/  @!P1 LOP3.LUT R5, R5, R4, RZ, 0x3c, !PT ;  /* 0x0000000405059212 */ /* 0x000fc800078e3cff */
[----:B------:R-:W-:-:S04]  /*a4b0*/  @!P1 LOP3.LUT R4, R5, R4, RZ, 0x3c, !PT ;  /* 0x0000000405049212 */ /* 0x000fc800078e3cff */
[----:B------:R-:W-:-:S05]  /*a4c0*/  @!P1 LOP3.LUT R5, R5, R4, RZ, 0x3c, !PT ;  /* 0x0000000405059212 */ /* 0x000fca00078e3cff */
[----:B------:R1:W-:Y:S01]  /*a4d0*/  @!P1 LDGSTS.E.BYPASS.LTC128B.128 [R6+0x19c00], desc[UR6][R4.64], !P0 ;  /* 0x19c0000004069fae */ /* 0x0003e2000c101d46 */
[----:B------:R-:W-:Y:S01]  /*a4e0*/  ISETP.GE.AND P1, PT, R7, R2, PT ;  /* 0x000000020700720c */ /* 0x000fe20003f26270 */
[----:B--2---:R-:W-:-:S05]  /*a4f0*/  VIADD R7, R12, 0x50 ;  /* 0x000000500c077836 */ /* 0x004fca0000000000 */
[----:B------:R-:W-:Y:S04]  /*a500*/  STL [R1+0x1c], R7 ;  /* 0x00001c0701007387 */ /* 0x000fe80000100800 */
[----:B-1----:R-:W1:Y:S03]  /*a510*/  SHFL.IDX PT, R5, R0, 0x4, 0x181f ;  /* 0x00981f0000057f89 */ /* 0x002e6600000e0000 */
[----:B------:R-:W-:Y:S01]  /*a520*/  @!P1 LEA R6, R10, UR38, 0x1 ;  /* 0x000000260a069c11 */ /* 0x000fe2000f8e08ff */
[----:B------:R-:W2:Y:S01]  /*a530*/  SHFL.IDX PT, R4, R3, 0x4, 0x181f ;  /* 0x00981f0003047f89 */ /* 0x000ea200000e0000 */
[----:B-1----:R-:W-:-:S05]  /*a540*/  @!P1 LEA R5, P2, R11, R5, 0x1 ;  /* 0x000000050b059211 */ /* 0x002fca00078408ff */
[----:B--2---:R-:W-:-:S05]  /*a550*/  @!P1 IMAD.X R4, RZ, RZ, R4, P2 ;  /* 0x000000ffff049224 */ /* 0x004fca00010e0604 */
[----:B------:R-:W-:-:S04]  /*a560*/  @!P1 LOP3.LUT R5, R5, R4, RZ, 0x3c, !PT ;  /* 0x0000000405059212 */ /* 0x000fc800078e3cff */
[----:B------:R-:W-:-:S04]  /*a570*/  @!P1 LOP3.LUT R4, R5, R4, RZ, 0x3c, !PT ;  /* 0x0000000405049212 */ /* 0x000fc800078e3cff */
[----:B------:R-:W-:-:S05]  /*a580*/  @!P1 LOP3.LUT R5, R5, R4, RZ, 0x3c, !PT ;  /* 0x0000000405059212 */ /* 0x000fca00078e3cff */
[----:B------:R1:W-:Y:S01]  /*a590*/  @!P1 LDGSTS.E.BYPASS.LTC128B.128 [R6+0x1a400], desc[UR6][R4.64], !P0 ;  /* 0x1a40000004069fae */ /* 0x0003e2000c101d46 */
[----:B------:R-:W-:Y:S01]  /*a5a0*/  ISETP.GE.AND P1, PT, R7, R2, PT ;  /* 0x000000020700720c */ /* 0x000fe20003f26270 */
[----:B------:R-:W-:-:S05]  /*a5b0*/  VIADD R7, R12, 0x60 ;  /* 0x000000600c077836 */ /* 0x000fca0000000000 */
        /* <DEDUP_REMOVED lines=10> */
[----:B------:R-:W-:-:S03]  /*a660*/  ISETP.GE.AND P1, PT, R7, R2, PT ;  /* 0x000000020700720c */ /* 0x000fc60003f26270 */
[----:B-1----:R-:W1:Y:S10]  /*a670*/  SHFL.IDX PT, R5, R0, 0x6, 0x181f ;  /* 0x00d81f0000057f89 */ /* 0x002e7400000e0000 */
[----:B------:R-:W-:Y:S01]  /*a680*/  @!P1 LEA R6, R10, UR38, 0x1 ;  /* 0x000000260a069c11 */ /* 0x000fe2000f8e08ff */
[----:B------:R-:W2:Y:S04]  /*a690*/  SHFL.IDX PT, R4, R3, 0x6, 0x181f ;  /* 0x00d81f0003047f89 */ /* 0x000ea800000e0000 */
[----:B------:R-:W3:Y:S04]  /*a6a0*/  SHFL.IDX PT, R3, R3, 0x7, 0x181f ;  /* 0x00f81f0003037f89 */ /* 0x000ee800000e0000 */
[----:B------:R-:W4:Y:S01]  /*a6b0*/  SHFL.IDX PT, R0, R0, 0x7, 0x181f ;  /* 0x00f81f0000007f89 */ /* 0x000f2200000e0000 */
[----:B-1----:R-:W-:-:S05]  /*a6c0*/  @!P1 LEA R5, P2, R11, R5, 0x1 ;  /* 0x000000050b059211 */ /* 0x002fca00078408ff */
[----:B--2---:R-:W-:-:S05]  /*a6d0*/  @!P1 IMAD.X R4, RZ, RZ, R4, P2 ;  /* 0x000000ffff049224 */ /* 0x004fca00010e0604 */
[----:B------:R-:W-:-:S04]  /*a6e0*/  @!P1 LOP3.LUT R5, R5, R4, RZ, 0x3c, !PT ;  /* 0x0000000405059212 */ /* 0x000fc800078e3cff */
[----:B------:R-:W-:-:S04]  /*a6f0*/  @!P1 LOP3.LUT R4, R5, R4, RZ, 0x3c, !PT ;  /* 0x0000000405049212 */ /* 0x000fc800078e3cff */
[----:B------:R-:W-:-:S05]  /*a700*/  @!P1 LOP3.LUT R5, R5, R4, RZ, 0x3c, !PT ;  /* 0x0000000405059212 */ /* 0x000fca00078e3cff */
[----:B---34-:R1:W-:Y:S02]  /*a710*/  @!P1 LDGSTS.E.BYPASS.LTC128B.128 [R6+0x1b400], desc[UR6][R4.64], !P0 ;  /* 0x1b40000004069fae */ /* 0x0183e4000c101d46 */
.L_x_9171:
[----:B-1----:R-:W2:Y:S01]  /*a720*/  LDL R5, [R1+0x4] ;  /* 0x0000040001057983 */ /* 0x002ea20000100800 */
[----:B------:R-:W-:Y:S01]  /*a730*/  ULDC.64 UR4, c[0x0][0x208] ;  /* 0x0000820000047ab9 */ /* 0x000fe20000000a00 */
[----:B------:R-:W1:Y:S02]  /*a740*/  S2R R4, SR_TID.X ;  /* 0x0000000000047919 */ /* 0x000e640000002100 */
[----:B-1----:R-:W-:-:S05]  /*a750*/  IMAD.SHL.U32 R4, R4, 0x8, RZ ;  /* 0x0000000804047824 */ /* 0x002fca00078e00ff */
        /* <DEDUP_REMOVED lines=14> */
[----:B--2---:R-:W2:Y:S01]  /*a840*/  LDC.64 R2, c[0x0][0x3d8] ;  /* 0x0000f600ff027b82 */ /* 0x004ea20000000a00 */
[----:B------:R-:W-:Y:S01]  /*a850*/  NOP ;  /* 0x0000000000007918 */ /* 0x000fe20000000000 */
[C---:B--2---:R-:W-:Y:S01]  /*a860*/  IMAD R0, R2.reuse, UR43, RZ ;  /* 0x0000002b02007c24 */ /* 0x044fe2000f8e02ff */
[----:B------:R-:W-:Y:S01]  /*a870*/  UIADD3 UR4, UR38, 0x22400, URZ ;  /* 0x0002240026047890 */ /* 0x000fe2000fffe03f */
[----:B-1----:R-:W-:Y:S01]  /*a880*/  IMAD.WIDE.U32 R4, R2, UR36, RZ ;  /* 0x0000002402047c25 */ /* 0x002fe2000f8e00ff */
        /* <DEDUP_REMOVED lines=17> */
[----:B0-----:R-:W-:Y:S02]  /*a9a0*/  IMAD.U32 R10, RZ, RZ, UR4 ;  /* 0x00000004ff0a7e24 */ /* 0x001fe4000f8e00ff */
[----:B------:R-:W-:Y:S02]  /*a9b0*/  IMAD.U32 R11, RZ, RZ, UR5 ;  /* 0x00000005ff0b7e24 */ /* 0x000fe4000f8e00ff */
[----:B------:R-:W-:Y:S02]  /*a9c0*/  IMAD.MOV.U32 R8, RZ, RZ, 0x70 ;  /* 0x00000070ff087424 */ /* 0x000fe400078e00ff */
[----:B------:R-:W-:Y:S02]  /*a9d0*/  IMAD.MOV.U32 R12, RZ, RZ, 0x1 ;  /* 0x00000001ff0c7424 */ /* 0x000fe400078e00ff */
[----:B------:R-:W-:-:S07]  /*a9e0*/  IMAD.MOV.U32 R13, RZ, RZ, RZ ;  /* 0x000000ffff0d7224 */ /* 0x000fce00078e00ff */
[----:B------:R-:W-:-:S07]  /*a9f0*/  LEPC R20, `(.L_x_9074) ;  /* 0x000000001014794e */ /* 0x000fce0000000000 */
[----:B-1----:R-:W-:Y:S05]  /*aa00*/  CALL.ABS.NOINC R2 ;  /* 0x0000000002007343 */ /* 0x002fea0003c00000 */
.L_x_9074:
[----:B-1----:R-:W2:Y:S01]  /*aa10*/  LDL.LU.64 R4, [R1+0x28] ;  /* 0x0000280001047983 */ /* 0x002ea20000300a00 */
[----:B------:R-:W1:Y:S01]  /*aa20*/  LDC R6, c[0x0][0x448] ;  /* 0x00011200ff067b82 */ /* 0x000e620000000800 */
[----:B------:R-:W-:Y:S02]  /*aa30*/  ULDC.64 UR8, c[0x0][0x3e0] ;  /* 0x0000f80000087ab9 */ /* 0x000fe40000000a00 */
[----:B------:R-:W3:Y:S01]  /*aa40*/  LDL.LU R2, [R1+0x34] ;  /* 0x0000340001027983 */ /* 0x000ee20000300800 */
[----:B------:R-:W-:Y:S01]  /*aa50*/  UIMAD UR6, UR46, UR8, URZ ;  /* 0x000000082e0672a4 */ /* 0x000fe2000f8e023f */
[----:B------:R-:W4:Y:S03]  /*aa60*/  S2R R3, SR_TID.X ;  /* 0x0000000000037919 */ /* 0x000f260000002100 */
[----:B------:R-:W-:Y:S01]  /*aa70*/  UIMAD UR6, UR45, UR9, UR6 ;  /* 0x000000092d0672a4 */ /* 0x000fe2000f8e0206 */
[----:B-1----:R-:W-:-:S02]  /*aa80*/  ISETP.NE.AND P0, PT, R6, 0x1, PT ;  /* 0x000000010600780c */ /* 0x002fc40003f05270 */
[C---:B----4-:R-:W-:Y:S01]  /*aa90*/  LOP3.LUT R0, R3.reuse, 0x7f, RZ, 0xc0, !PT ;  /* 0x0000007f03007812 */ /* 0x050fe200078ec0ff */
[----:B------:R-:W-:-:S10]  /*aaa0*/  IMAD.SHL.U32 R15, R3, 0x10, RZ ;  /* 0x00000010030f7824 */ /* 0x000fd400078e00ff */
[----:B------:R-:W1:Y:S01]  /*aab0*/  @P0 LDC R3, c[0x0][0x44c] ;  /* 0x00011300ff030b82 */ /* 0x000e620000000800 */
[----:B--2---:R-:W-:Y:S02]  /*aac0*/  R2UR UR5, R5 ;  /* 0x00000000050572ca */ /* 0x004fe400000e0000 */
[----:B------:R-:W-:Y:S01]  /*aad0*/  R2UR UR4, R4 ;  /* 0x00000000040472ca */ /* 0x000fe200000e0000 */
[----:B------:R-:W2:Y:S01]  /*aae0*/  S2R R5, SR_TID.X ;  /* 0x0000000000057919 */ /* 0x000ea20000002100 */
[----:B---3--:R-:W-:Y:S02]  /*aaf0*/  R2UR UR5, R2 ;  /* 0x00000000020572ca */ /* 0x008fe400000e0000 */
[----:B------:R-:W-:Y:S01]  /*ab00*/  SHF.R.U32.HI R4, RZ, 0x3, R0 ;  /* 0x00000003ff047819 */ /* 0x000fe20000011600 */
[----:B------:R-:W3:Y:S01]  /*ab10*/  S2R R2, SR_CTAID.X ;  /* 0x0000000000027919 */ /* 0x000ee20000002500 */
[----:B------:R-:W4:Y:S02]  /*ab20*/  @P0 LDC R0, c[0x0][0x450] ;  /* 0x00011400ff000b82 */ /* 0x000f240000000800 */
[----:B------:R-:W-:-:S07]  /*ab30*/  LOP3.LUT R4, R4, 0x70, R15, 0xf8, !PT ;  /* 0x0000007004047812 */ /* 0x000fce00078ef80f */
[----:B------:R-:W-:-:S03]  /*ab40*/  UIMAD.WIDE.U32 UR4, UR45, UR8, UR4 ;  /* 0x000000082d0472a5 */ /* 0x000fc6000f8e0004 */
[----:B------:R-:W-:Y:S01]  /*ab50*/  ULDC.64 UR8, c[0x0][0x3d0] ;  /* 0x0000f40000087ab9 */ /* 0x000fe20000000a00 */
[----:B------:R-:W-:Y:S01]  /*ab60*/  UIADD3 UR5, UR5, UR6, URZ ;  /* 0x0000000605057290 */ /* 0x000fe2000fffe03f */
[----:B--2---:R-:W-:Y:S02]  /*ab70*/  IMAD.SHL.U32 R8, R5, 0x8, RZ ;  /* 0x0000000805087824 */ /* 0x004fe400078e00ff */
[----:B---3--:R-:W-:-:S03]  /*ab80*/  IMAD R4, R2, 0x80, R4 ;  /* 0x0000008002047824 */ /* 0x008fc600078e0204 */
[----:B------:R-:W-:Y:S01]  /*ab90*/  LOP3.LUT R8, R8, 0x38, RZ, 0xc0, !PT ;  /* 0x0000003808087812 */ /* 0x000fe200078ec0ff */
[----:B-1----:R-:W-:-:S04]  /*aba0*/  @P0 IMAD.HI.U32 R3, R4, R3, RZ ;  /* 0x0000000304030227 */ /* 0x002fc800078e00ff */
[----:B------:R-:W-:Y:S01]  /*abb0*/  IMAD.MOV.U32 R2, RZ, RZ, R4 ;  /* 0x000000ffff027224 */ /* 0x000fe200078e0004 */
[----:B----4-:R-:W-:Y:S01]  /*abc0*/  @P0 SHF.R.U32.HI R2, RZ, R0, R3 ;  /* 0x00000000ff020219 */ /* 0x010fe20000011603 */
[----:B------:R-:W-:-:S04]  /*abd0*/  IMAD.U32 R3, RZ, RZ, UR8 ;  /* 0x00000008ff037e24 */ /* 0x000fc8000f8e00ff */
[----:B------:R-:W-:-:S04]  /*abe0*/  IMAD.MOV R0, RZ, RZ, -R2 ;  /* 0x000000ffff007224 */ /* 0x000fc800078e0a02 */
[----:B------:R-:W-:Y:S01]  /*abf0*/  IMAD R0, R6, R0, R4 ;  /* 0x0000000006007224 */ /* 0x000fe200078e0204 */
[----:B------:R-:W-:-:S05]  /*ac00*/  SHF.R.S32.HI R4, RZ, 0x1f, R2 ;  /* 0x0000001fff047819 */ /* 0x000fca0000011402 */
[----:B------:R-:W-:-:S04]  /*ac10*/  IMAD R4, R4, UR8, RZ ;  /* 0x0000000804047c24 */ /* 0x000fc8000f8e02ff */
[C---:B------:R-:W-:Y:S02]  /*ac20*/  IMAD R4, R2.reuse, UR9, R4 ;  /* 0x0000000902047c24 */ /* 0x040fe4000f8e0204 */
[----:B------:R-:W-:Y:S01]  /*ac30*/  IMAD.WIDE.U32 R2, R2, R3, UR4 ;  /* 0x0000000402027e25 */ /* 0x000fe2000f8e0003 */
[----:B------:R-:W-:-:S03]  /*ac40*/  ULDC.64 UR4, c[0x0][0x3c8] ;  /* 0x0000f20000047ab9 */ /* 0x000fc60000000a00 */
[----:B------:R-:W-:Y:S01]  /*ac50*/  IMAD.IADD R3, R3, 0x1, R4 ;  /* 0x0000000103037824 */ /* 0x000fe200078e0204 */
[----:B------:R-:W-:Y:S01]  /*ac60*/  SHF.R.S32.HI R4, RZ, 0x1f, R0 ;  /* 0x0000001fff047819 */ /* 0x000fe20000011400 */
[----:B------:R-:W-:-:S04]  /*ac70*/  IMAD.WIDE.U32 R2, R0, UR4, R2 ;  /* 0x0000000400027c25 */ /* 0x000fc8000f8e0002 */
[----:B------:R-:W-:-:S04]  /*ac80*/  IMAD R4, R4, UR4, RZ ;  /* 0x0000000404047c24 */ /* 0x000fc8000f8e02ff */
[----:B------:R-:W-:Y:S01]  /*ac90*/  IMAD R4, R0, UR5, R4 ;  /* 0x0000000500047c24 */ /* 0x000fe2000f8e0204 */
[----:B------:R-:W-:Y:S01]  /*aca0*/  ULDC.64 UR4, c[0x0][0x390] ;  /* 0x0000e40000047ab9 */ /* 0x000fe20000000a00 */
[----:B------:R-:W-:Y:S02]  /*acb0*/  LOP3.LUT R0, R8, 0x40, RZ, 0xfc, !PT ;  /* 0x0000004008007812 */ /* 0x000fe400078efcff */
[----:B------:R-:W-:Y:S01]  /*acc0*/  IMAD.IADD R4, R3, 0x1, R4 ;  /* 0x0000000103047824 */ /* 0x000fe200078e0204 */
[----:B------:R-:W-:Y:S01]  /*acd0*/  LEA R5, P0, R2, UR4, 0x1 ;  /* 0x0000000402057c11 */ /* 0x000fe2000f8008ff */
[----:B------:R-:W-:Y:S02]  /*ace0*/  ULDC UR4, c[0x0][0x3b8] ;  /* 0x0000ee0000047ab9 */ /* 0x000fe40000000800 */
[----:B------:R-:W-:Y:S02]  /*acf0*/  ISETP.GE.AND P3, PT, R8, UR4, PT ;  /* 0x0000000408007c0c */ /* 0x000fe4000bf66270 */
[----:B------:R-:W-:-:S02]  /*ad00*/  LEA.HI.X R4, R2, UR5, R4, 0x1, P0 ;  /* 0x0000000502047c11 */ /* 0x000fc400080f0c04 */
[----:B------:R-:W-:Y:S02]  /*ad10*/  ISETP.GE.AND P0, PT, R0, UR4, PT ;  /* 0x0000000400007c0c */ /* 0x000fe4000bf06270 */
[----:B------:R-:W-:-:S04]  /*ad20*/  LOP3.LUT R0, R8, 0x80, RZ, 0xfc, !PT ;  /* 0x0000008008007812 */ /* 0x000fc800078efcff */
[----:B------:R-:W-:Y:S02]  /*ad30*/  ISETP.GE.AND P1, PT, R0, UR4, PT ;  /* 0x0000000400007c0c */ /* 0x000fe4000bf26270 */
[----:B------:R-:W-:-:S04]  /*ad40*/  LOP3.LUT R0, R8, 0xc0, RZ, 0xfc, !PT ;  /* 0x000000c008007812 */ /* 0x000fc800078efcff */
[----:B------:R-:W-:Y:S01]  /*ad50*/  ISETP.GE.AND P2, PT, R0, UR4, PT ;  /* 0x0000000400007c0c */ /* 0x000fe2000bf46270 */
[----:B------:R-:W-:-:S03]  /*ad60*/  UMOV UR4, 0xffffffff ;  /* 0xffffffff00047882 */ /* 0x000fc60000000000 */
[----:B------:R-:W-:Y:S09]  /*ad70*/  BRA.DIV UR4, `(.L_x_9075) ;  /* 0x0000003a04dc7947 */ /* 0x000ff2000b800000 */
[----:B------:R-:W2:Y:S01]  /*ad80*/  LDL.LU R3, [R1+0x4] ;  /* 0x0000040001037983 */ /* 0x000ea20000300800 */
[----:B------:R-:W-:-:S03]  /*ad90*/  ULDC UR4, c[0x0][0x288] ;  /* 0x0000a20000047ab9 */ /* 0x000fc60000000800 */
[----:B------:R-:W3:Y:S01]  /*ada0*/  LDL.LU R2, [R1+0xc] ;  /* 0x00000c0001027983 */ /* 0x000ee20000300800 */
[----:B------:R-:W-:-:S03]  /*adb0*/  IMAD R0, R6, UR4, RZ ;  /* 0x0000000406007c24 */ /* 0x000fc6000f8e02ff */
[----:B------:R-:W4:Y:S01]  /*adc0*/  LDL.LU R13, [R1+0x10] ;  /* 0x00001000010d7983 */ /* 0x000f220000300800 */
[----:B0-----:R-:W0:Y:S01]  /*add0*/  S2R R10, SR_TID.X ;  /* 0x00000000000a7919 */ /* 0x001e220000002100 */
[----:B------:R-:W1:Y:S02]  /*ade0*/  S2R R7, SR_TID.X ;  /* 0x0000000000077919 */ /* 0x000e640000002100 */
[----:B------:R-:W5:Y:S01]  /*adf0*/  LDL.LU R8, [R1+0x14] ;  /* 0x0000140001087983 */ /* 0x000f620000300800 */
[----:B0-----:R-:W-:Y:S01]  /*ae00*/  LOP3.LUT R10, R10, 0x7f, RZ, 0xc0, !PT ;  /* 0x0000007f0a0a7812 */ /* 0x001fe200078ec0ff */
[----:B-1----:R-:W-:-:S04]  /*ae10*/  IMAD.SHL.U32 R12, R7, 0x8, RZ ;  /* 0x00000008070c7824 */ /* 0x002fc800078e00ff */
[----:B------:R-:W-:Y:S02]  /*ae20*/  IMAD.SHL.U32 R11, R10, 0x8, RZ ;  /* 0x000000080a0b7824 */ /* 0x000fe400078e00ff */
[----:B------:R-:W-:Y:S01]  /*ae30*/  IMAD.SHL.U32 R10, R7, 0x8, RZ ;  /* 0x00000008070a7824 */ /* 0x000fe200078e00ff */
[----:B------:R-:W-:-:S04]  /*ae40*/  LOP3.LUT R12, R12, 0x38, RZ, 0xc0, !PT ;  /* 0x000000380c0c7812 */ /* 0x000fc800078ec0ff */
[----:B------:R-:W-:-:S04]  /*ae50*/  LOP3.LUT R10, R10, 0x1f8, RZ, 0xc0, !PT ;  /* 0x000001f80a0a7812 */ /* 0x000fc800078ec0ff */
[----:B------:R-:W-:Y:S02]  /*ae60*/  LOP3.LUT R10, R10, 0x38, R7, 0x78, !PT ;  /* 0x000000380a0a7812 */ /* 0x000fe400078e7807 */
[----:B------:R-:W5:Y:S02]  /*ae70*/  LDL.LU R7, [R1+0x18] ;  /* 0x0000180001077983 */ /* 0x000f640000300800 */
[----:B------:R-:W-:Y:S01]  /*ae80*/  LOP3.LUT R10, R10, 0x200, R11, 0xf8, !PT ;  /* 0x000002000a0a7812 */ /* 0x000fe200078ef80b */
[----:B------:R-:W-:Y:S01]  /*ae90*/  ULDC.64 UR6, c[0x0][0x208] ;  /* 0x0000820000067ab9 */ /* 0x000fe20000000a00 */
[----:B------:R-:W-:Y:S04]  /*aea0*/  SHFL.IDX PT, R6, R4, 0x1, 0x181f ;  /* 0x00381f0004067f89 */ /* 0x000fe800000e0000 */
[----:B------:R-:W5:Y:S01]  /*aeb0*/  LDL.LU R15, [R1+0x1c] ;  /* 0x00001c00010f7983 */ /* 0x000f620000300800 */
[----:B--2---:R-:W-:-:S03]  /*aec0*/  ISETP.GE.AND P5, PT, R3, R0, PT ;  /* 0x000000000300720c */ /* 0x004fc60003fa6270 */
[----:B------:R-:W0:Y:S01]  /*aed0*/  SHFL.IDX PT, R3, R5, RZ, 0x181f ;  /* 0x00181fff05037589 */ /* 0x000e2200000e0000 */
[----:B---3--:R-:W-:-:S03]  /*aee0*/  ISETP.GE.AND P4, PT, R2, R0, PT ;  /* 0x000000000200720c */ /* 0x008fc60003f86270 */
[----:B------:R-:W1:Y:S06]  /*aef0*/  SHFL.IDX PT, R2, R4, RZ, 0x181f ;  /* 0x00181fff04027589 */ /* 0x000e6c00000e0000 */
[----:B0-----:R-:W-:-:S05]  /*af00*/  @!P5 LEA R3, P6, R12, R3, 0x1 ;  /* 0x000000030c03d211 */ /* 0x001fca00078c08ff */
[----:B-1----:R-:W-:-:S05]  /*af10*/  @!P5 IMAD.X R2, RZ, RZ, R2, P6 ;  /* 0x000000ffff02d224 */ /* 0x002fca00030e0602 */
[----:B------:R-:W-:-:S04]  /*af20*/  @!P5 LOP3.LUT R3, R3, R2, RZ, 0x3c, !PT ;  /* 0x000000020303d212 */ /* 0x000fc800078e3cff */
[C---:B------:R-:W-:Y:S02]  /*af30*/  @!P5 LOP3.LUT R2, R3.reuse, R2, RZ, 0x3c, !PT ;  /* 0x000000020302d212 */ /* 0x040fe400078e3cff */
[----:B------:R-:W-:Y:S02]  /*af40*/  @!P5 LEA R21, R10, UR38, 0x1 ;  /* 0x000000260a15dc11 */ /* 0x000fe4000f8e08ff */
[----:B------:R-:W-:-:S05]  /*af50*/  @!P5 LOP3.LUT R3, R3, R2, RZ, 0x3c, !PT ;  /* 0x000000020303d212 */ /* 0x000fca00078e3cff */
[----:B------:R-:W-:Y:S04]  /*af60*/  @!P5 LDGSTS.E.BYPASS.LTC128B.128 [R21+0x22400], desc[UR6][R2.64], !P3 ;  /* 0x224000000215dfae */ /* 0x000fe8000d901d46 */
[----:B------:R-:W-:Y:S04]  /*af70*/  @!P5 LDGSTS.E.BYPASS.LTC128B.128 [R21+0x26400], desc[UR6][R2.64+0x80], !P0 ;  /* 0x264000800215dfae */ /* 0x000fe8000c101d46 */
[----:B------:R-:W-:Y:S04]  /*af80*/  @!P5 LDGSTS.E.BYPASS.LTC128B.128 [R21+0x2a400], desc[UR6][R2.64+0x100], !P1 ;  /* 0x2a4001000215dfae */ /* 0x000fe8000c901d46 */
[----:B------:R0:W-:Y:S04]  /*af90*/  @!P5 LDGSTS.E.BYPASS.LTC128B.128 [R21+0x2e400], desc[UR6][R2.64+0x180], !P2 ;  /* 0x2e4001800215dfae */ /* 0x0001e8000d101d46 */
[----:B0-----:R-:W0:Y:S01]  /*afa0*/  SHFL.IDX PT, R2, R5, 0x1, 0x181f ;  /* 0x00381f0005027f89 */ /* 0x001e2200000e0000 */
[----:B------:R-:W-:-:S02]  /*afb0*/  @!P4 LEA R9, R10, UR38, 0x1 ;  /* 0x000000260a09cc11 */ /* 0x000fc4000f8e08ff */
[----:B0-----:R-:W-:-:S05]  /*afc0*/  @!P4 LEA R2, P6, R12, R2, 0x1 ;  /* 0x000000020c02c211 */ /* 0x001fca00078c08ff */
[----:B------:R-:W-:-:S05]  /*afd0*/  @!P4 IMAD.X R3, RZ, RZ, R6, P6 ;  /* 0x000000ffff03c224 */ /* 0x000fca00030e0606 */
[----:B------:R-:W-:Y:S04]  /*afe0*/  @!P4 LDGSTS.E.BYPASS.LTC128B.128 [R9+0x22c00], desc[UR6][R2.64], !P3 ;  /* 0x22c000000209cfae */ /* 0x000fe8000d901d46 */
[----:B------:R-:W-:Y:S04]  /*aff0*/  @!P4 LDGSTS.E.BYPASS.LTC128B.128 [R9+0x26c00], desc[UR6][R2.64+0x80], !P0 ;  /* 0x26c000800209cfae */ /* 0x000fe8000c101d46 */
[----:B------:R-:W-:Y:S04]  /*b000*/  @!P4 LDGSTS.E.BYPASS.LTC128B.128 [R9+0x2ac00], desc[UR6][R2.64+0x100], !P1 ;  /* 0x2ac001000209cfae */ /* 0x000fe8000c901d46 */
[----:B------:R0:W-:Y:S01]  /*b010*/  @!P4 LDGSTS.E.BYPASS.LTC128B.128 [R9+0x2ec00], desc[UR6][R2.64+0x180], !P2 ;  /* 0x2ec001800209cfae */ /* 0x0001e2000d101d46 */
[----:B----4-:R-:W-:-:S03]  /*b020*/  ISETP.GE.AND P4, PT, R13, R0, PT ;  /* 0x000000000d00720c */ /* 0x010fc60003f86270 */
[----:B------:R-:W2:Y:S04]  /*b030*/  LDL.LU R13, [R1+0x20] ;  /* 0x00002000010d7983 */ /* 0x000ea80000300800 */
[----:B0-----:R-:W0:Y:S04]  /*b040*/  SHFL.IDX PT, R2, R5, 0x2, 0x181f ;  /* 0x00581f0005027f89 */ /* 0x001e2800000e0000 */
[----:B------:R-:W1:Y:S02]  /*b050*/  SHFL.IDX PT, R6, R4, 0x2, 0x181f ;  /* 0x00581f0004067f89 */ /* 0x000e6400000e0000 */
[----:B------:R-:W-:-:S02]  /*b060*/  @!P4 LEA R21, R10, UR38, 0x1 ;  /* 0x000000260a15cc11 */ /* 0x000fc4000f8e08ff */
[----:B------:R-:W3:Y:S01]  /*b070*/  SHFL.IDX PT, R14, R5, 0x3, 0x181f ;  /* 0x00781f00050e7f89 */ /* 0x000ee200000e0000 */
[----:B0-----:R-:W-:-:S05]  /*b080*/  @!P4 LEA R2, P6, R12, R2, 0x1 ;  /* 0x000000020c02c211 */ /* 0x001fca00078c08ff */
[----:B-1----:R-:W-:Y:S02]  /*b090*/  @!P4 IMAD.X R3, RZ, RZ, R6, P6 ;  /* 0x000000ffff03c224 */ /* 0x002fe400030e0606 */
[----:B------:R-:W0:Y:S04]  /*b0a0*/  SHFL.IDX PT, R6, R4, 0x3, 0x181f ;  /* 0x00781f0004067f89 */ /* 0x000e2800000e0000 */
[----:B------:R-:W-:Y:S04]  /*b0b0*/  @!P4 LDGSTS.E.BYPASS.LTC128B.128 [R21+0x23400], desc[UR6][R2.64], !P3 ;  /* 0x234000000215cfae */ /* 0x000fe8000d901d46 */
[----:B------:R-:W-:Y:S04]  /*b0c0*/  @!P4 LDGSTS.E.BYPASS.LTC128B.128 [R21+0x27400], desc[UR6][R2.64+0x80], !P0 ;  /* 0x274000800215cfae */ /* 0x000fe8000c101d46 */
[----:B------:R-:W-:Y:S04]  /*b0d0*/  @!P4 LDGSTS.E.BYPASS.LTC128B.128 [R21+0x2b400], desc[UR6][R2.64+0x100], !P1 ;  /* 0x2b4001000215cfae */ /* 0x000fe8000c901d46 */
[----:B------:R3:W-:Y:S01]  /*b0e0*/  @!P4 LDGSTS.E.BYPASS.LTC128B.128 [R21+0x2f400], desc[UR6][R2.64+0x180], !P2 ;  /* 0x2f4001800215cfae */ /* 0x0007e2000d101d46 */
[----:B-----5:R-:W-:-:S13]  /*b0f0*/  ISETP.GE.AND P4, PT, R8, R0, PT ;  /* 0x000000000800720c */ /* 0x020fda0003f86270 */
[----:B---3--:R-:W-:Y:S02]  /*b100*/  @!P4 LEA R2, P6, R12, R14, 0x1 ;  /* 0x0000000e0c02c211 */ /* 0x008fe400078c08ff */
[----:B------:R-:W1:Y:S01]  /*b110*/  SHFL.IDX PT, R14, R5, 0x4, 0x181f ;  /* 0x00981f00050e7f89 */ /* 0x000e6200000e0000 */
[----:B------:R-:W-:Y:S02]  /*b120*/  @!P4 LEA R9, R10, UR38, 0x1 ;  /* 0x000000260a09cc11 */ /* 0x000fe4000f8e08ff */
[----:B0-----:R-:W-:Y:S02]  /*b130*/  @!P4 IMAD.X R3, RZ, RZ, R6, P6 ;  /* 0x000000ffff03c224 */ /* 0x001fe400030e0606 */
[----:B------:R-:W0:Y:S04]  /*b140*/  SHFL.IDX PT, R6, R4, 0x4, 0x181f ;  /* 0x00981f0004067f89 */ /* 0x000e2800000e0000 */
[----:B------:R-:W-:Y:S04]  /*b150*/  @!P4 LDGSTS.E.BYPASS.LTC128B.128 [R9+0x23c00], desc[UR6][R2.64], !P3 ;  /* 0x23c000000209cfae */ /* 0x000fe8000d901d46 */
[----:B------:R-:W-:Y:S04]  /*b160*/  @!P4 LDGSTS.E.BYPASS.LTC128B.128 [R9+0x27c00], desc[UR6][R2.64+0x80], !P0 ;  /* 0x27c000800209cfae */ /* 0x000fe8000c101d46 */
[----:B------:R-:W-:Y:S04]  /*b170*/  @!P4 LDGSTS.E.BYPASS.LTC128B.128 [R9+0x2bc00], desc[UR6][R2.64+0x100], !P1 ;  /* 0x2bc001000209cfae */ /* 0x000fe8000c901d46 */
[----:B------:R3:W-:Y:S01]  /*b180*/  @!P4 LDGSTS.E.BYPASS.LTC128B.128 [R9+0x2fc00], desc[UR6][R2.64+0x180], !P2 ;  /* 0x2fc001800209cfae */ /* 0x0007e2000d101d46 */
[----:B------:R-:W-:-:S13]  /*b190*/  ISETP.GE.AND P4, PT, R7, R0, PT ;  /* 0x000000000700720c */ /* 0x000fda0003f86270 */
[----:B-1----:R-:W-:Y:S02]  /*b1a0*/  @!P4 LEA R8, P6, R12, R14, 0x1 ;  /* 0x0000000e0c08c211 */ /* 0x002fe400078c08ff */
[----:B------:R-:W1:Y:S03]  /*b1b0*/  SHFL.IDX PT, R14, R5, 0x5, 0x181f ;  /* 0x00b81f00050e7f89 */ /* 0x000e6600000e0000 */
[----:B0-----:R-:W-:Y:S01]  /*b1c0*/  @!P4 IMAD.X R21, RZ, RZ, R6, P6 ;  /* 0x000000ffff15c224 */ /* 0x001fe200030e0606 */
[----:B------:R-:W-:Y:S01]  /*b1d0*/  @!P4 LEA R7, R10, UR38, 0x1 ;  /* 0x000000260a07cc11 */ /* 0x000fe2000f8e08ff */
[----:B---3--:R-:W-:Y:S02]  /*b1e0*/  @!P4 IMAD.MOV.U32 R2, RZ, RZ, R8 ;  /* 0x000000ffff02c224 */ /* 0x008fe400078e0008 */
[----:B------:R-:W-:Y:S01]  /*b1f0*/  @!P4 IMAD.MOV.U32 R3, RZ, RZ, R21 ;  /* 0x000000ffff03c224 */ /* 0x000fe200078e0015 */
[----:B------:R-:W0:Y:S04]  /*b200*/  SHFL.IDX PT, R6, R4, 0x5, 0x181f ;  /* 0x00b81f0004067f89 */ /* 0x000e2800000e0000 */
[----:B------:R-:W-:Y:S04]  /*b210*/  @!P4 LDGSTS.E.BYPASS.LTC128B.128 [R7+0x24400], desc[UR6][R2.64], !P3 ;  /* 0x244000000207cfae */ /* 0x000fe8000d901d46 */
[----:B------:R-:W-:Y:S04]  /*b220*/  @!P4 LDGSTS.E.BYPASS.LTC128B.128 [R7+0x28400], desc[UR6][R2.64+0x80], !P0 ;  /* 0x284000800207cfae */ /* 0x000fe8000c101d46 */
[----:B------:R-:W-:Y:S04]  /*b230*/  @!P4 LDGSTS.E.BYPASS.LTC128B.128 [R7+0x2c400], desc[UR6][R2.64+0x100], !P1 ;  /* 0x2c4001000207cfae */ /* 0x000fe8000c901d46 */
[----:B------:R3:W-:Y:S01]  /*b240*/  @!P4 LDGSTS.E.BYPASS.LTC128B.128 [R7+0x30400], desc[UR6][R2.64+0x180], !P2 ;  /* 0x304001800207cfae */ /* 0x0007e2000d101d46 */
[----:B------:R-:W-:-:S13]  /*b250*/  ISETP.GE.AND P4, PT, R15, R0, PT ;  /* 0x000000000f00720c */ /* 0x000fda0003f86270 */
[----:B-1----:R-:W-:-:S05]  /*b260*/  @!P4 LEA R14, P6, R12, R14, 0x1 ;  /* 0x0000000e0c0ec211 */ /* 0x002fca00078c08ff */
[----:B0-----:R-:W-:Y:S02]  /*b270*/  @!P4 IMAD.X R9, RZ, RZ, R6, P6 ;  /* 0x000000ffff09c224 */ /* 0x001fe400030e0606 */
[----:B---3--:R-:W-:Y:S02]  /*b280*/  @!P4 IMAD.MOV.U32 R2, RZ, RZ, R14 ;  /* 0x000000ffff02c224 */ /* 0x008fe400078e000e */
[----:B------:R-:W0:Y:S01]  /*b290*/  SHFL.IDX PT, R14, R5, 0x6, 0x181f ;  /* 0x00d81f00050e7f89 */ /* 0x000e2200000e0000 */
[----:B------:R-:W-:Y:S01]  /*b2a0*/  @!P4 LEA R21, R10, UR38, 0x1 ;  /* 0x000000260a15cc11 */ /* 0x000fe2000f8e08ff */
[----:B------:R-:W-:Y:S02]  /*b2b0*/  @!P4 IMAD.MOV.U32 R3, RZ, RZ, R9 ;  /* 0x000000ffff03c224 */ /* 0x000fe400078e0009 */
[----:B------:R-:W1:Y:S04]  /*b2c0*/  SHFL.IDX PT, R6, R4, 0x6, 0x181f ;  /* 0x00d81f0004067f89 */ /* 0x000e6800000e0000 */
[----:B------:R-:W-:Y:S04]  /*b2d0*/  @!P4 LDGSTS.E.BYPASS.LTC128B.128 [R21+0x24c00], desc[UR6][R2.64], !P3 ;  /* 0x24c000000215cfae */ /* 0x000fe8000d901d46 */
[----:B------:R-:W-:Y:S04]  /*b2e0*/  @!P4 LDGSTS.E.BYPASS.LTC128B.128 [R21+0x28c00], desc[UR6][R2.64+0x80], !P0 ;  /* 0x28c000800215cfae */ /* 0x000fe8000c101d46 */
[----:B------:R-:W-:Y:S04]  /*b2f0*/  @!P4 LDGSTS.E.BYPASS.LTC128B.128 [R21+0x2cc00], desc[UR6][R2.64+0x100], !P1 ;  /* 0x2cc001000215cfae */ /* 0x000fe8000c901d46 */
[----:B------:R3:W-:Y:S01]  /*b300*/  @!P4 LDGSTS.E.BYPASS.LTC128B.128 [R21+0x30c00], desc[UR6][R2.64+0x180], !P2 ;  /* 0x30c001800215cfae */ /* 0x0007e2000d101d46 */
[----:B--2---:R-:W-:-:S13]  /*b310*/  ISETP.GE.AND P4, PT, R13, R0, PT ;  /* 0x000000000d00720c */ /* 0x004fda0003f86270 */
[----:B0-----:R-:W-:-:S05]  /*b320*/  @!P4 LEA R14, P6, R12, R14, 0x1 ;  /* 0x0000000e0c0ec211 */ /* 0x001fca00078c08ff */
[----:B-1----:R-:W-:Y:S01]  /*b330*/  @!P4 IMAD.X R7, RZ, RZ, R6, P6 ;  /* 0x000000ffff07c224 */ /* 0x002fe200030e0606 */
[----:B------:R-:W-:Y:S01]  /*b340*/  @!P4 LEA R9, R10, UR38, 0x1 ;  /* 0x000000260a09cc11 */ /* 0x000fe2000f8e08ff */
[----:B---3--:R-:W-:Y:S02]  /*b350*/  @!P4 IMAD.MOV.U32 R2, RZ, RZ, R14 ;  /* 0x000000ffff02c224 */ /* 0x008fe400078e000e */
[----:B------:R-:W-:Y:S01]  /*b360*/  @!P4 IMAD.MOV.U32 R3, RZ, RZ, R7 ;  /* 0x000000ffff03c224 */ /* 0x000fe200078e0007 */
[----:B------:R0:W1:Y:S04]  /*b370*/  SHFL.IDX PT, R6, R4, 0x7, 0x181f ;  /* 0x00f81f0004067f89 */ /* 0x00006800000e0000 */
[----:B------:R0:W-:Y:S04]  /*b380*/  @!P4 LDGSTS.E.BYPASS.LTC128B.128 [R9+0x25400], desc[UR6][R2.64], !P3 ;  /* 0x254000000209cfae */ /* 0x0001e8000d901d46 */
[----:B------:R0:W-:Y:S04]  /*b390*/  @!P4 LDGSTS.E.BYPASS.LTC128B.128 [R9+0x29400], desc[UR6][R2.64+0x80], !P0 ;  /* 0x294000800209cfae */ /* 0x0001e8000c101d46 */
[----:B------:R0:W-:Y:S04]  /*b3a0*/  @!P4 LDGSTS.E.BYPASS.LTC128B.128 [R9+0x2d400], desc[UR6][R2.64+0x100], !P1 ;  /* 0x2d4001000209cfae */ /* 0x0001e8000c901d46 */
[----:B------:R0:W-:Y:S04]  /*b3b0*/  @!P4 LDGSTS.E.BYPASS.LTC128B.128 [R9+0x31400], desc[UR6][R2.64+0x180], !P2 ;  /* 0x314001800209cfae */ /* 0x0001e8000d101d46 */
[----:B------:R0:W2:Y:S02]  /*b3c0*/  SHFL.IDX PT, R14, R5, 0x7, 0x181f ;  /* 0x00f81f00050e7f89 */ /* 0x0000a400000e0000 */
.L_x_9189:
[----:B------:R-:W3:Y:S01]  /*b3d0*/  LDL.LU R10, [R1+0x24] ;  /* 0x00002400010a7983 */ /* 0x000ee20000300800 */
[----:B------:R-:W-:Y:S01]  /*b3e0*/  BSSY B0, `(.L_x_9076) ;  /* 0x0000018000007945 */ /* 0x000fe20003800000 */
[----:B---3--:R-:W-:-:S13]  /*b3f0*/  ISETP.GE.AND P4, PT, R10, R0, PT ;  /* 0x000000000a00720c */ /* 0x008fda0003f86270 */
[----:B------:R-:W-:Y:S05]  /*b400*/  @P4 BRA `(.L_x_9077) ;  /* 0x0000000000544947 */ /* 0x000fea0003800000 */
[----:B------:R-:W3:Y:S01]  /*b410*/  S2R R10, SR_TID.X ;  /* 0x00000000000a7919 */ /* 0x000ee20000002100 */
[----:B------:R-:W-:Y:S01]  /*b420*/  ULDC.64 UR4, c[0x0][0x208] ;  /* 0x0000820000047ab9 */ /* 0x000fe20000000a00 */
[----:B0-----:R-:W0:Y:S01]  /*b430*/  S2R R3, SR_TID.X ;  /* 0x0000000000037919 */ /* 0x001e220000002100 */
[----:B---3--:R-:W-:Y:S01]  /*b440*/  LOP3.LUT R10, R10, 0x7f, RZ, 0xc0, !PT ;  /* 0x0000007f0a0a7812 */ /* 0x008fe200078ec0ff */
[----:B0-----:R-:W-:-:S04]  /*b450*/  IMAD.SHL.U32 R2, R3, 0x8, RZ ;  /* 0x0000000803027824 */ /* 0x001fc800078e00ff */
[----:B------:R-:W-:Y:S02]  /*b460*/  IMAD.SHL.U32 R4, R10, 0x8, RZ ;  /* 0x000000080a047824 */ /* 0x000fe400078e00ff */
[----:B------:R-:W-:Y:S01]  /*b470*/  IMAD.SHL.U32 R10, R3, 0x8, RZ ;  /* 0x00000008030a7824 */ /* 0x000fe200078e00ff */
[----:B------:R-:W-:-:S04]  /*b480*/  LOP3.LUT R2, R2, 0x38, RZ, 0xc0, !PT ;  /* 0x0000003802027812 */ /* 0x000fc800078ec0ff */
[----:B------:R-:W-:Y:S02]  /*b490*/  LOP3.LUT R10, R10, 0x1f8, RZ, 0xc0, !PT ;  /* 0x000001f80a0a7812 */ /* 0x000fe400078ec0ff */
[----:B--2---:R-:W-:Y:S02]  /*b4a0*/  LEA R2, P4, R2, R14, 0x1 ;  /* 0x0000000e02027211 */ /* 0x004fe400078808ff */
[----:B------:R-:W-:-:S03]  /*b4b0*/  LOP3.LUT R10, R10, 0x38, R3, 0x78, !PT ;  /* 0x000000380a0a7812 */ /* 0x000fc600078e7803 */
[----:B-1----:R-:W-:Y:S01]  /*b4c0*/  IMAD.X R3, RZ, RZ, R6, P4 ;  /* 0x000000ffff037224 */ /* 0x002fe200020e0606 */
[----:B------:R-:W-:-:S04]  /*b4d0*/  LOP3.LUT R10, R10, 0x200, R4, 0xf8, !PT ;  /* 0x000002000a0a7812 */ /* 0x000fc800078ef804 */
[----:B------:R-:W-:-:S05]  /*b4e0*/  LEA R5, R10, UR38, 0x1 ;  /* 0x000000260a057c11 */ /* 0x000fca000f8e08ff */
[----:B------:R-:W-:Y:S01]  /*b4f0*/  @!PT LDS RZ, [RZ] ;  /* 0x00000000fffff984 */ /* 0x000fe20000000800 */
[----:B------:R-:W-:Y:S01]  /*b500*/  @!PT LDS RZ, [RZ] ;  /* 0x00000000fffff984 */ /* 0x000fe20000000800 */
[----:B------:R-:W-:Y:S01]  /*b510*/  @!PT LDS RZ, [RZ] ;  /* 0x00000000fffff984 */ /* 0x000fe20000000800 */
[----:B------:R3:W-:Y:S04]  /*b520*/  LDGSTS.E.BYPASS.LTC128B.128 [R5+0x25c00], desc[UR4][R2.64], !P3 ;  /* 0x25c0000002057fae */ /* 0x0007e8000d901d44 */
[----:B------:R3:W-:Y:S04]  /*b530*/  LDGSTS.E.BYPASS.LTC128B.128 [R5+0x29c00], desc[UR4][R2.64+0x80], !P0 ;  /* 0x29c0008002057fae */ /* 0x0007e8000c101d44 */
[----:B------:R3:W-:Y:S04]  /*b540*/  LDGSTS.E.BYPASS.LTC128B.128 [R5+0x2dc00], desc[UR4][R2.64+0x100], !P1 ;  /* 0x2dc0010002057fae */ /* 0x0007e8000c901d44 */
[----:B------:R3:W-:Y:S02]  /*b550*/  LDGSTS.E.BYPASS.LTC128B.128 [R5+0x31c00], desc[UR4][R2.64+0x180], !P2 ;  /* 0x31c0018002057fae */ /* 0x0007e4000d101d44 */
.L_x_9077:
[----:B------:R-:W-:Y:S05]  /*b560*/  BSYNC B0 ;  /* 0x0000000000007941 */ /* 0x000fea0003800000 */
.L_x_9076:
[----:B------:R-:W-:Y:S01]  /*b570*/  NOP ;  /* 0x0000000000007918 */ /* 0x000fe20000000000 */
[----:B------:R-:W-:Y:S01]  /*b580*/  SYNCS.ARRIVE.TRANS64.RED.A0T1 RZ, [UR38+0x32410], RZ ;  /* 0x032410ffffff79a7 */ /* 0x000fe20008200426 */
[----:B0--3--:R-:W-:Y:S01]  /*b590*/  IMAD.MOV.U32 R2, RZ, RZ, 0x1 ;  /* 0x00000001ff027424 */ /* 0x009fe200078e00ff */
[----:B------:R-:W-:Y:S04]  /*b5a0*/  ARRIVES.LDGSTSBAR.64.TRANSCNT [UR38+0x32410] ;  /* 0x03241000ff0079b0 */ /* 0x000fe80008000aa6 */
[----:B------:R-:W-:Y:S01]  /*b5b0*/  SHF.L.U32 R2, R2, 0x1f, RZ ;  /* 0x0000001f02027819 */ /* 0x000fe200000006ff */
[----:B------:R-:W-:Y:S01]  /*b5c0*/  NOP ;  /* 0x0000000000007918 */ /* 0x000fe20000000000 */
[----:B------:R-:W-:Y:S02]  /*b5d0*/  SYNCS.ARRIVE.TRANS64.A1T0 RZ, [UR38+0x32410], RZ ;  /* 0x032410ffffff79a7 */ /* 0x000fe40008100026 */
[----:B------:R-:W0:Y:S02]  /*b5e0*/  SYNCS.PHASECHK.TRANS64.TRYWAIT P0, [UR38+0x32420], R2 ;  /* 0x03242002ff0075a7 */ /* 0x000e240008000166 */
[----:B0-----:R-:W-:Y:S05]  /*b5f0*/  @!P0 BRA `(.L_x_9078) ;  /* 0x0000004000208947 */ /* 0x001fea0003800000 */
.L_x_9190:
        /* <DEDUP_REMOVED lines=9> */
.L_x_9191:
        /* <DEDUP_REMOVED lines=8> */
.L_x_9083:
[----:B------:R-:W-:Y:S05]  /*b710*/  BSYNC B1 ;  /* 0x0000000000017941 */ /* 0x000fea0003800000 */
.L_x_9082:
        /* <DEDUP_REMOVED lines=10> */
[----:B---3--:R-:W-:-:S08]  /*b7c0*/  IMAD R2, R2, 0x60, RZ ;  /* 0x0000006002027824 */ /* 0x008fd000078e02ff */
.L_x_9084:
        /* <DEDUP_REMOVED lines=13> */
.L_x_9085:
        /* <DEDUP_REMOVED lines=13> */
.L_x_9086:
        /* <DEDUP_REMOVED lines=13> */
.L_x_9087:
        /* <DEDUP_REMOVED lines=8> */
.L_x_9080:
[----:B------:R-:W-:Y:S05]  /*bac0*/  BSYNC B0 ;  /* 0x0000000000007941 */ /* 0x000fea0003800000 */
.L_x_9079:
[----:B------:R-:W-:Y:S01]  /*bad0*/  UIADD3 UR6, UR40, -0x2, URZ ;  /* 0xfffffffe28067890 */ /* 0x000fe2000fffe03f */
[----:B------:R-:W-:Y:S02]  /*bae0*/  IMAD.MOV.U32 R7, RZ, RZ, RZ ;  /* 0x000000ffff077224 */ /* 0x000fe400078e00ff */
[----:B-1----:R-:W-:Y:S01]  /*baf0*/  IMAD.MOV.U32 R6, RZ, RZ, 0x1 ;  /* 0x00000001ff067424 */ /* 0x002fe200078e00ff */
[----:B------:R-:W-:-:S06]  /*bb00*/  UISETP.GE.AND UP0, UPT, UR6, UR39, UPT ;  /* 0x000000270600728c */ /* 0x000fcc000bf06270 */
[----:B------:R-:W-:-:S13]  /*bb10*/  PLOP3.LUT P0, PT, PT, PT, UP0, 0x80, 0x0 ;  /* 0x000000000000781c */ /* 0x000fda0003f0f008 */
[----:B------:R-:W-:Y:S05]  /*bb20*/  @!P0 BRA `(.L_x_9061) ;  /* 0x0000001800b08947 */ /* 0x000fea0003800000 */
[----:B------:R-:W-:Y:S01]  /*bb30*/  UIADD3 UR4, UR44, 0x1, URZ ;  /* 0x000000012c047890 */ /* 0x000fe2000fffe03f */
[----:B------:R-:W-:Y:S01]  /*bb40*/  LOP3.LUT R0, RZ, UR39, RZ, 0x33, !PT ;  /* 0x00000027ff007c12 */ /* 0x000fe2000f8e33ff */
[----:B------:R-:W1:Y:S01]  /*bb50*/  S2R R4, SR_TID.X ;  /* 0x0000000000047919 */ /* 0x000e620000002100 */
[----:B------:R-:W-:Y:S01]  /*bb60*/  IMAD.U32 R8, RZ, RZ, UR6 ;  /* 0x00000006ff087e24 */ /* 0x000fe2000f8e00ff */
[----:B------:R-:W-:Y:S01]  /*bb70*/  UIMAD UR4, UR4, UR42, URZ ;  /* 0x0000002a040472a4 */ /* 0x000fe2000f8e023f */
[----:B------:R-:W-:-:S03]  /*bb80*/  IMAD.MOV.U32 R6, RZ, RZ, 0x1 ;  /* 0x00000001ff067424 */ /* 0x000fc600078e00ff */
[----:B------:R-:W-:-:S04]  /*bb90*/  UISETP.LT.AND UP0, UPT, UR41, UR4, UPT ;  /* 0x000000042900728c */ /* 0x000fc8000bf01270 */
[----:B------:R-:W-:-:S06]  /*bba0*/  USEL UR4, UR41, UR4, UP0 ;  /* 0x0000000429047287 */ /* 0x000fcc0008000000 */
[----:B0-----:R-:W-:-:S05]  /*bbb0*/  IMAD R3, RZ, RZ, -UR4 ;  /* 0x80000004ff037e24 */ /* 0x001fca000f8e02ff */
[----:B------:R-:W-:-:S04]  /*bbc0*/  VIADDMNMX R0, R3, 0x1, R0, !PT ;  /* 0x0000000103007846 */ /* 0x000fc80007800100 */
[----:B------:R-:W-:Y:S02]  /*bbd0*/  R2UR UR5, R0 ;  /* 0x00000000000572ca */ /* 0x000fe400000e0000 */
[----:B------:R-:W-:Y:S02]  /*bbe0*/  LOP3.LUT R0, RZ, UR4, RZ, 0x33, !PT ;  /* 0x00000004ff007c12 */ /* 0x000fe4000f8e33ff */
[----:B-1----:R-:W-:-:S09]  /*bbf0*/  LOP3.LUT R10, R4, 0x1f, RZ, 0xc0, !PT ;  /* 0x0000001f040a7812 */ /* 0x002fd200078ec0ff */
        /* <DEDUP_REMOVED lines=12> */
.L_x_9121:
        /* <DEDUP_REMOVED lines=28> */
.L_x_9091:
[----:B------:R-:W1:Y:S01]  /*be80*/  S2R R2, SR_TID.X ;  /* 0x0000000000027919 */ /* 0x000e620000002100 */
[----:B------:R-:W-:Y:S01]  /*be90*/  BSSY B2, `(.L_x_9092) ;  /* 0x0000006000027945 */ /* 0x000fe20003800000 */
[----:B-1----:R-:W-:Y:S02]  /*bea0*/  LOP3.LUT R3, R2, 0x7f, RZ, 0xc0, !PT ;  /* 0x0000007f02037812 */ /* 0x002fe400078ec0ff */
[----:B------:R-:W-:Y:S02]  /*beb0*/  SHF.L.U32 R2, R0, 0x1f, RZ ;  /* 0x0000001f00027819 */ /* 0x000fe400000006ff */
[----:B------:R-:W-:Y:S02]  /*bec0*/  ISETP.NE.AND P2, PT, R3, RZ, PT ;  /* 0x000000ff0300720c */ /* 0x000fe40003f45270 */
[----:B------:R-:W1:Y:S02]  /*bed0*/  SYNCS.PHASECHK.TRANS64.TRYWAIT P0, [UR38+0x32448], R2 ;  /* 0x03244802ff0075a7 */ /* 0x000e640008000166 */
[----:B-1----:R-:W-:Y:S09]  /*bee0*/  @!P0 BRA `(.L_x_9093) ;  /* 0x0000003800148947 */ /* 0x002ff20003800000 */
.L_x_9192:
[----:B------:R-:W-:Y:S05]  /*bef0*/  BSYNC B2 ;  /* 0x0000000000027941 */ /* 0x000fea0003800000 */
.L_x_9092:
[----:B------:R-:W-:Y:S04]  /*bf00*/  BSSY B2, `(.L_x_9094) ;  /* 0x0000007000027945 */ /* 0x000fe80003800000 */
[----:B------:R-:W-:Y:S05]  /*bf10*/  @P2 BRA `(.L_x_9095) ;  /* 0x0000000000142947 */ /* 0x000fea0003800000 */
[----:B------:R-:W-:Y:S01]  /*bf20*/  ISETP.NE.AND P0, PT, R10, RZ, PT ;  /* 0x000000ff0a00720c */ /* 0x000fe20003f05270 */
[----:B-1----:R-:W-:-:S04]  /*bf30*/  IMAD.MOV.U32 R3, RZ, RZ, 0x3000 ;  /* 0x00003000ff037424 */ /* 0x002fc800078e00ff */
[----:B------:R3:W-:Y:S08]  /*bf40*/  SYNCS.ARRIVE.TRANS64 RZ, [UR38+0x32438], R3 ;  /* 0x03243803ffff79a7 */ /* 0x0007f00008000026 */
[----:B---3--:R-:W-:Y:S05]  /*bf50*/  @!P0 BRA `(.L_x_9095) ;  /* 0x0000000000048947 */ /* 0x008fea0003800000 */
[----:B------:R-:W-:Y:S01]  /*bf60*/  BPT.TRAP 0x1 ;  /* 0x000000040000795c */ /* 0x000fe20000300000 */
.L_x_9095:
[----:B------:R-:W-:Y:S05]  /*bf70*/  BSYNC B2 ;  /* 0x0000000000027941 */ /* 0x000fea0003800000 */
.L_x_9094:
        /* <DEDUP_REMOVED lines=11> */
.L_x_9096:
        /* <DEDUP_REMOVED lines=10> */
.L_x_9193:
[----:B------:R-:W-:Y:S05]  /*c0d0*/  BSYNC B2 ;  /* 0x0000000000027941 */ /* 0x000fea0003800000 */
.L_x_9097:
        /* <DEDUP_REMOVED lines=9> */
.L_x_9100:
[----:B------:R-:W-:Y:S05]  /*c170*/  BSYNC B2 ;  /* 0x0000000000027941 */ /* 0x000fea0003800000 */
.L_x_9099:
        /* <DEDUP_REMOVED lines=9> */
.L_x_9101:
        /* <DEDUP_REMOVED lines=13> */
.L_x_9102:
        /* <DEDUP_REMOVED lines=13> */
.L_x_9103:
        /* <DEDUP_REMOVED lines=13> */
.L_x_9104:
        /* <DEDUP_REMOVED lines=8> */
.L_x_9090:
[----:B------:R-:W-:Y:S05]  /*c500*/  BSYNC B1 ;  /* 0x0000000000017941 */ /* 0x000fea0003800000 */
.L_x_9089:
        /* <DEDUP_REMOVED lines=27> */
.L_x_9107:
[----:B------:R-:W1:Y:S01]  /*c6c0*/  S2R R2, SR_TID.X ;  /* 0x0000000000027919 */ /* 0x000e620000002100 */
[----:B------:R-:W-:Y:S01]  /*c6d0*/  BSSY B2, `(.L_x_9108) ;  /* 0x0000006000027945 */ /* 0x000fe20003800000 */
[----:B-1----:R-:W-:Y:S02]  /*c6e0*/  LOP3.LUT R3, R2, 0x7f, RZ, 0xc0, !PT ;  /* 0x0000007f02037812 */ /* 0x002fe400078ec0ff */
[----:B------:R-:W-:Y:S02]  /*c6f0*/  SHF.L.U32 R2, R0, 0x1f, RZ ;  /* 0x0000001f00027819 */ /* 0x000fe400000006ff */
[----:B------:R-:W-:Y:S02]  /*c700*/  ISETP.NE.AND P2, PT, R3, RZ, PT ;  /* 0x000000ff0300720c */ /* 0x000fe40003f45270 */
[----:B------:R-:W1:Y:S02]  /*c710*/  SYNCS.PHASECHK.TRANS64.TRYWAIT P0, [UR38+0x32440], R2 ;  /* 0x03244002ff0075a7 */ /* 0x000e640008000166 */
[----:B-1----:R-:W-:Y:S09]  /*c720*/  @!P0 BRA `(.L_x_9109) ;  /* 0x0000003000348947 */ /* 0x002ff20003800000 */
.L_x_9194:
[----:B------:R-:W-:Y:S05]  /*c730*/  BSYNC B2 ;  /* 0x0000000000027941 */ /* 0x000fea0003800000 */
.L_x_9108:
[----:B------:R-:W-:Y:S04]  /*c740*/  BSSY B2, `(.L_x_9110) ;  /* 0x0000007000027945 */ /* 0x000fe80003800000 */
[----:B------:R-:W-:Y:S05]  /*c750*/  @P2 BRA `(.L_x_9111) ;  /* 0x0000000000142947 */ /* 0x000fea0003800000 */
[----:B------:R-:W-:Y:S01]  /*c760*/  ISETP.NE.AND P0, PT, R10, RZ, PT ;  /* 0x000000ff0a00720c */ /* 0x000fe20003f05270 */
[----:B-1----:R-:W-:-:S04]  /*c770*/  IMAD.MOV.U32 R3, RZ, RZ, 0x3000 ;  /* 0x00003000ff037424 */ /* 0x002fc800078e00ff */
[----:B------:R3:W-:Y:S08]  /*c780*/  SYNCS.ARRIVE.TRANS64 RZ, [UR38+0x32430], R3 ;  /* 0x03243003ffff79a7 */ /* 0x0007f00008000026 */
[----:B---3--:R-:W-:Y:S05]  /*c790*/  @!P0 BRA `(.L_x_9111) ;  /* 0x0000000000048947 */ /* 0x008fea0003800000 */
[----:B------:R-:W-:Y:S01]  /*c7a0*/  BPT.TRAP 0x1 ;  /* 0x000000040000795c */ /* 0x000fe20000300000 */
.L_x_9111:
[----:B------:R-:W-:Y:S05]  /*c7b0*/  BSYNC B2 ;  /* 0x0000000000027941 */ /* 0x000fea0003800000 */
.L_x_9110:
        /* <DEDUP_REMOVED lines=11> */
.L_x_9112:
        /* <DEDUP_REMOVED lines=11> */
.L_x_9195:
[----:B------:R-:W-:Y:S05]  /*c920*/  BSYNC B2 ;  /* 0x0000000000027941 */ /* 0x000fea0003800000 */
.L_x_9113:
        /* <DEDUP_REMOVED lines=9> */
.L_x_9116:
[----:B------:R-:W-:Y:S05]  /*c9c0*/  BSYNC B2 ;  /* 0x0000000000027941 */ /* 0x000fea0003800000 */
.L_x_9115:
        /* <DEDUP_REMOVED lines=9> */
.L_x_9117:
        /* <DEDUP_REMOVED lines=13> */
.L_x_9118:
        /* <DEDUP_REMOVED lines=13> */
.L_x_9119:
        /* <DEDUP_REMOVED lines=13> */
.L_x_9120:
        /* <DEDUP_REMOVED lines=8> */
.L_x_9106:
[----:B------:R-:W-:Y:S05]  /*cd50*/  BSYNC B1 ;  /* 0x0000000000017941 */ /* 0x000fea0003800000 */
.L_x_9105:
[----:B------:R-:W-:Y:S01]  /*cd60*/  VIADD R8, R8, 0xfffffffe ;  /* 0xfffffffe08087836 */ /* 0x000fe20000000000 */
[----:B------:R-:W-:Y:S06]  /*cd70*/  @P1 BRA `(.L_x_9121) ;  /* 0xffffffec00d01947 */ /* 0x000fec000383ffff */
[----:B------:R-:W-:Y:S05]  /*cd80*/  BSYNC B0 ;  /* 0x0000000000007941 */ /* 0x000fea0003800000 */
.L_x_9088:
        /* <DEDUP_REMOVED lines=26> */
.L_x_9124:
[----:B------:R-:W1:Y:S01]  /*cf30*/  S2R R2, SR_TID.X ;  /* 0x0000000000027919 */ /* 0x000e620000002100 */
[----:B------:R-:W-:Y:S01]  /*cf40*/  BSSY B1, `(.L_x_9125) ;  /* 0x0000006000017945 */ /* 0x000fe20003800000 */
[----:B-1----:R-:W-:Y:S02]  /*cf50*/  LOP3.LUT R3, R2, 0x7f, RZ, 0xc0, !PT ;  /* 0x0000007f02037812 */ /* 0x002fe400078ec0ff */
[----:B------:R-:W-:Y:S02]  /*cf60*/  SHF.L.U32 R2, R0, 0x1f, RZ ;  /* 0x0000001f00027819 */ /* 0x000fe400000006ff */
[----:B------:R-:W-:Y:S02]  /*cf70*/  ISETP.NE.AND P1, PT, R3, RZ, PT ;  /* 0x000000ff0300720c */ /* 0x000fe40003f25270 */
[----:B------:R-:W1:Y:S02]  /*cf80*/  SYNCS.PHASECHK.TRANS64.TRYWAIT P0, [UR38+0x32448], R2 ;  /* 0x03244802ff0075a7 */ /* 0x000e640008000166 */
[----:B-1----:R-:W-:Y:S09]  /*cf90*/  @!P0 BRA `(.L_x_9126) ;  /* 0x0000002800488947 */ /* 0x002ff20003800000 */
.L_x_9196:
[----:B------:R-:W-:Y:S05]  /*cfa0*/  BSYNC B1 ;  /* 0x0000000000017941 */ /* 0x000fea0003800000 */
.L_x_9125:
[----:B------:R-:W-:Y:S04]  /*cfb0*/  BSSY B1, `(.L_x_9127) ;  /* 0x0000007000017945 */ /* 0x000fe80003800000 */
[----:B------:R-:W-:Y:S05]  /*cfc0*/  @P1 BRA `(.L_x_9128) ;  /* 0x0000000000141947 */ /* 0x000fea0003800000 */
[----:B------:R-:W-:Y:S01]  /*cfd0*/  ISETP.NE.AND P0, PT, R10, RZ, PT ;  /* 0x000000ff0a00720c */ /* 0x000fe20003f05270 */
[----:B-1----:R-:W-:-:S04]  /*cfe0*/  IMAD.MOV.U32 R3, RZ, RZ, 0x3000 ;  /* 0x00003000ff037424 */ /* 0x002fc800078e00ff */
[----:B------:R3:W-:Y:S08]  /*cff0*/  SYNCS.ARRIVE.TRANS64 RZ, [UR38+0x32438], R3 ;  /* 0x03243803ffff79a7 */ /* 0x0007f00008000026 */
[----:B---3--:R-:W-:Y:S05]  /*d000*/  @!P0 BRA `(.L_x_9128) ;  /* 0x0000000000048947 */ /* 0x008fea0003800000 */
[----:B------:R-:W-:Y:S01]  /*d010*/  BPT.TRAP 0x1 ;  /* 0x000000040000795c */ /* 0x000fe20000300000 */
.L_x_9128:
[----:B------:R-:W-:Y:S05]  /*d020*/  BSYNC B1 ;  /* 0x0000000000017941 */ /* 0x000fea0003800000 */
.L_x_9127:
        /* <DEDUP_REMOVED lines=11> */
.L_x_9129:
        /* <DEDUP_REMOVED lines=11> */
.L_x_9197:
[----:B------:R-:W-:Y:S05]  /*d190*/  BSYNC B1 ;  /* 0x0000000000017941 */ /* 0x000fea0003800000 */
.L_x_9130:
        /* <DEDUP_REMOVED lines=9> */
.L_x_9133:
[----:B------:R-:W-:Y:S05]  /*d230*/  BSYNC B1 ;  /* 0x0000000000017941 */ /* 0x000fea0003800000 */
.L_x_9132:
        /* <DEDUP_REMOVED lines=9> */
.L_x_9134:
        /* <DEDUP_REMOVED lines=13> */
.L_x_9135:
        /* <DEDUP_REMOVED lines=13> */
.L_x_9136:
        /* <DEDUP_REMOVED lines=13> */
.L_x_9137:
        /* <DEDUP_REMOVED lines=8> */
.L_x_9123:
[----:B------:R-:W-:Y:S05]  /*d5c0*/  BSYNC B0 ;  /* 0x0000000000007941 */ /* 0x000fea0003800000 */
.L_x_9122:
[----:B------:R-:W-:Y:S02]  /*d5d0*/  LOP3.LUT R0, R0, 0x1, RZ, 0x3c, !PT ;  /* 0x0000000100007812 */ /* 0x000fe400078e3cff */
[----:B------:R-:W-:-:S07]  /*d5e0*/  CS2R R6, SRZ ;  /* 0x0000000000067805 */ /* 0x000fce000001ff00 */
.L_x_9061:
[----:B0-----:R-:W0:Y:S01]  /*d5f0*/  S2R R3, SR_CgaCtaId ;  /* 0x0000000000037919 */ /* 0x001e220000008800 */
[----:B------:R-:W-:Y:S02]  /*d600*/  MOV R2, 0x400 ;  /* 0x0000040000027802 */ /* 0x000fe40000000f00 */
[----:B------:R-:W-:Y:S02]  /*d610*/  SHF.L.U32 R7, R7, 0x1f, RZ ;  /* 0x0000001f07077819 */ /* 0x000fe400000006ff */
[----:B0-----:R-:W-:-:S04]  /*d620*/  LEA R2, R3, R2, 0x18 ;  /* 0x0000000203027211 */ /* 0x001fc800078ec0ff */
[----:B------:R-:W0:Y:S02]  /*d630*/  SYNCS.PHASECHK.TRANS64.TRYWAIT P0, [R2+URZ+0x32420], R7 ;  /* 0x03242007020075a7 */ /* 0x000e24000800017f */
[----:B0-----:R-:W-:Y:S05]  /*d640*/  @!P0 BRA `(.L_x_9138) ;  /* 0x0000002000cc8947 */ /* 0x001fea0003800000 */
.L_x_9198:
[----:B------:R-:W-:-:S03]  /*d650*/  UMOV UR4, 0xffffffff ;  /* 0xffffffff00047882 */ /* 0x000fc60000000000 */
[----:B------:R-:W-:Y:S05]  /*d660*/  BRA.DIV UR4, `(.L_x_9139) ;  /* 0x0000002204d87947 */ /* 0x000fea000b800000 */
[----:B------:R-:W1:Y:S02]  /*d670*/  S2R R3, SR_TID.X ;  /* 0x0000000000037919 */ /* 0x000e640000002100 */
[----:B-1----:R-:W-:-:S04]  /*d680*/  SHF.R.U32.HI R3, RZ, 0x5, R3 ;  /* 0x00000005ff037819 */ /* 0x002fc80000011603 */
[----:B------:R-:W-:-:S05]  /*d690*/  LOP3.LUT R3, R3, 0x3, RZ, 0xc0, !PT ;  /* 0x0000000303037812 */ /* 0x000fca00078ec0ff */
[----:B--2---:R1:W2:Y:S02]  /*d6a0*/  SHFL.IDX PT, R14, R3, RZ, 0x1f ;  /* 0x00001fff030e7589 */ /* 0x0042a400000e0000 */
.L_x_9201:
[----:B--2---:R-:W-:-:S13]  /*d6b0*/  ISETP.NE.AND P0, PT, R14, RZ, PT ;  /* 0x000000ff0e00720c */ /* 0x004fda0003f05270 */
[----:B------:R-:W-:Y:S05]  /*d6c0*/  @P0 BRA `(.L_x_9032) ;  /* 0x0000000000900947 */ /* 0x000fea0003800000 */
[----:B------:R-:W-:-:S03]  /*d6d0*/  UMOV UR4, 0xffffffff ;  /* 0xffffffff00047882 */ /* 0x000fc60000000000 */
[----:B------:R-:W-:Y:S05]  /*d6e0*/  BRA.DIV UR4, `(.L_x_9140) ;  /* 0x0000002204ec7947 */ /* 0x000fea000b800000 */
[----:B------:R-:W-:-:S13]  /*d6f0*/  ELECT P6, URZ, PT ;  /* 0x00000000003f782f */ /* 0x000fda00038c0000 */
.L_x_9204:
        /* <DEDUP_REMOVED lines=8> */
.L_x_9141:
[----:B------:R-:W-:Y:S01]  /*d780*/  VIADD R8, R2, 0x32440 ;  /* 0x0003244002087836 */ /* 0x000fe20000000000 */
[----:B------:R-:W-:Y:S01]  /*d790*/  SHF.L.U32 R4, R0, 0x1f, RZ ;  /* 0x0000001f00047819 */ /* 0x000fe200000006ff */
[C---:B------:R-:W-:Y:S02]  /*d7a0*/  VIADD R3, R6.reuse, 0x1 ;  /* 0x0000000106037836 */ /* 0x040fe40000000000 */
[----:B0-----:R-:W-:-:S03]  /*d7b0*/  IMAD R7, R6, 0x8, R8 ;  /* 0x0000000806077824 */ /* 0x001fc600078e0208 */
        /* <DEDUP_REMOVED lines=8> */
.L_x_9205:
[----:B------:R-:W1:Y:S02]  /*d840*/  SYNCS.PHASECHK.TRANS64.TRYWAIT P0, [R5+URZ], R0 ;  /* 0x00000000050075a7 */ /* 0x000e64000800017f */
[----:B-1----:R-:W-:Y:S05]  /*d850*/  @!P0 BRA `(.L_x_9143) ;  /* 0x0000002000c48947 */ /* 0x002fea0003800000 */
.L_x_9206:
[----:B------:R-:W-:Y:S05]  /*d860*/  @!P2 BRA `(.L_x_9144) ;  /* 0x000000000004a947 */ /* 0x000fea0003800000 */
[----:B------:R-:W-:Y:S01]  /*d870*/  BPT.TRAP 0x1 ;  /* 0x000000040000795c */ /* 0x000fe20000300000 */
.L_x_9144:
[----:B------:R-:W-:-:S04]  /*d880*/  VIADD R2, R2, 0x32460 ;  /* 0x0003246002027836 */ /* 0x000fc80000000000 */
[----:B-1----:R-:W-:-:S04]  /*d890*/  IMAD R5, R6, 0x8, R2 ;  /* 0x0000000806057824 */ /* 0x002fc800078e0202 */
[----:B------:R-:W1:Y:S02]  /*d8a0*/  SYNCS.PHASECHK.TRANS64.TRYWAIT P0, [R5+URZ], R4 ;  /* 0x00000004050075a7 */ /* 0x000e64000800017f */
[----:B-1----:R-:W-:Y:S05]  /*d8b0*/  @!P0 BRA `(.L_x_9145) ;  /* 0x0000002000c08947 */ /* 0x002fea0003800000 */
.L_x_9207:
[----:B------:R-:W-:-:S07]  /*d8c0*/  IMAD R3, R3, 0x8, R2 ;  /* 0x0000000803037824 */ /* 0x000fce00078e0202 */
.L_x_9146:
[----:B--2---:R2:W3:Y:S02]  /*d8d0*/  SYNCS.PHASECHK.TRANS64.TRYWAIT P0, [R3+URZ], R0 ;  /* 0x00000000030075a7 */ /* 0x0044e4000800017f */
[----:B---3--:R-:W-:Y:S05]  /*d8e0*/  @!P0 NANOSLEEP.SYNCS 0x989680 ;  /* 0x009896800000895d */ /* 0x008fea0003900000 */
[----:B------:R-:W3:Y:S02]  /*d8f0*/  @!P0 SYNCS.PHASECHK.TRANS64 P0, [R3+URZ], R0 ;  /* 0x00000000030085a7 */ /* 0x000ee4000800007f */
[----:B---3--:R-:W-:Y:S05]  /*d900*/  @!P0 BRA `(.L_x_9146) ;  /* 0xfffffffc00f08947 */ /* 0x008fea000383ffff */
.L_x_9032:
[----:B------:R-:W-:Y:S05]  /*d910*/  BSYNC B6 ;  /* 0x0000000000067941 */ /* 0x000fea0003800000 */
.L_x_9029:
[----:B------:R-:W-:Y:S05]  /*d920*/  EXIT ;  /* 0x000000000000794d */ /* 0x000fea0003800000 */
.L_x_9036:
[----:B------:R-:W-:-:S13]  /*d930*/  R2UR UR4, R16 ;  /* 0x00000000100472ca */ /* 0x000fda00000e0000 */
[----:B0-----:R-:W-:-:S04]  /*d940*/  IMAD.U32 R3, RZ, RZ, UR4 ;  /* 0x00000004ff037e24 */ /* 0x001fc8000f8e00ff */
[----:B------:R0:W1:Y:S03]  /*d950*/  SYNCS.PHASECHK.TRANS64.TRYWAIT P0, [R3+URZ+0x32400], R10 ;  /* 0x0324000a030075a7 */ /* 0x000066000800017f */
[----:B-1----:R-:W-:Y:S05]  /*d960*/  @!P0 NANOSLEEP.SYNCS 0x989680 ;  /* 0x009896800000895d */ /* 0x002fea0003900000 */
[----:B------:R-:W1:Y:S02]  /*d970*/  @!P0 SYNCS.PHASECHK.TRANS64 P0, [R3+URZ+0x32400], R10 ;  /* 0x0324000a030085a7 */ /* 0x000e64000800007f */
[----:B-1----:R-:W-:Y:S05]  /*d980*/  @!P0 BRA `(.L_x_9036) ;  /* 0xfffffffc00e88947 */ /* 0x002fea000383ffff */
[----:B------:R-:W-:Y:S05]  /*d990*/  BRA `(.L_x_9147) ;  /* 0xffffff3800f07947 */ /* 0x000fea000383ffff */
.L_x_9040:
[----:B------:R-:W-:-:S13]  /*d9a0*/  R2UR UR4, R16 ;  /* 0x00000000100472ca */ /* 0x000fda00000e0000 */
[----:B0-----:R-:W-:-:S04]  /*d9b0*/  IMAD.U32 R3, RZ, RZ, UR4 ;  /* 0x00000004ff037e24 */ /* 0x001fc8000f8e00ff */
[----:B------:R0:W2:Y:S03]  /*d9c0*/  SYNCS.PHASECHK.TRANS64.TRYWAIT P1, [R3+URZ+0x32430], R10 ;  /* 0x0324300a030075a7 */ /* 0x0000a6000802017f */
[----:B--2---:R-:W-:Y:S05]  /*d9d0*/  @!P1 NANOSLEEP.SYNCS 0x989680 ;  /* 0x009896800000995d */ /* 0x004fea0003900000 */
[----:B------:R-:W2:Y:S02]  /*d9e0*/  @!P1 SYNCS.PHASECHK.TRANS64 P1, [R3+URZ+0x32430], R10 ;  /* 0x0324300a030095a7 */ /* 0x000ea4000802007f */
[----:B--2---:R-:W-:Y:S05]  /*d9f0*/  @!P1 BRA `(.L_x_9040) ;  /* 0xfffffffc00e89947 */ /* 0x004fea000383ffff */
[----:B------:R-:W-:Y:S05]  /*da00*/  BRA `(.L_x_9039) ;  /* 0xffffff3c00187947 */ /* 0x000fea000383ffff */
.L_x_9041:
[----:B------:R-:W-:-:S13]  /*da10*/  R2UR UR4, R16 ;  /* 0x00000000100472ca */ /* 0x000fda00000e0000 */
[----:B0-----:R-:W-:-:S04]  /*da20*/  IMAD.U32 R11, RZ, RZ, UR4 ;  /* 0x00000004ff0b7e24 */ /* 0x001fc8000f8e00ff */
[----:B------:R0:W2:Y:S03]  /*da30*/  SYNCS.PHASECHK.TRANS64.TRYWAIT P1, [R11+URZ+0x32410], R10 ;  /* 0x0324100a0b0075a7 */ /* 0x0000a6000802017f */
[----:B--2---:R-:W-:Y:S05]  /*da40*/  @!P1 NANOSLEEP.SYNCS 0x989680 ;  /* 0x009896800000995d */ /* 0x004fea0003900000 */
[----:B------:R-:W2:Y:S02]  /*da50*/  @!P1 SYNCS.PHASECHK.TRANS64 P1, [R11+URZ+0x32410], R10 ;  /* 0x0324100a0b0095a7 */ /* 0x000ea4000802007f */
[----:B--2---:R-:W-:Y:S05]  /*da60*/  @!P1 BRA `(.L_x_9041) ;  /* 0xfffffffc00e89947 */ /* 0x004fea000383ffff */
[----:B------:R-:W-:Y:S05]  /*da70*/  BRA `(.L_x_9148) ;  /* 0xffffff3c00dc7947 */ /* 0x000fea000383ffff */
.L_x_9045:
[----:B------:R-:W-:-:S13]  /*da80*/  R2UR UR4, R16 ;  /* 0x00000000100472ca */ /* 0x000fda00000e0000 */
[----:B0-----:R-:W-:-:S04]  /*da90*/  IMAD.U32 R11, RZ, RZ, UR4 ;  /* 0x00000004ff0b7e24 */ /* 0x001fc8000f8e00ff */
[----:B------:R0:W3:Y:S03]  /*daa0*/  SYNCS.PHASECHK.TRANS64.TRYWAIT P1, [R11+URZ+0x32450], R10 ;  /* 0x0324500a0b0075a7 */ /* 0x0000e6000802017f */
[----:B---3--:R-:W-:Y:S05]  /*dab0*/  @!P1 NANOSLEEP.SYNCS 0x989680 ;  /* 0x009896800000995d */ /* 0x008fea0003900000 */
[----:B------:R-:W3:Y:S02]  /*dac0*/  @!P1 SYNCS.PHASECHK.TRANS64 P1, [R11+URZ+0x32450], R10 ;  /* 0x0324500a0b0095a7 */ /* 0x000ee4000802007f */
[----:B---3--:R-:W-:Y:S05]  /*dad0*/  @!P1 BRA `(.L_x_9045) ;  /* 0xfffffffc00e89947 */ /* 0x008fea000383ffff */
[----:B------:R-:W-:Y:S05]  /*dae0*/  BRA `(.L_x_9044) ;  /* 0xffffff3c00e87947 */ /* 0x000fea000383ffff */
.L_x_9050:
[----:B--2---:R-:W-:-:S04]  /*daf0*/  IMAD.U32 R21, RZ, RZ, UR61 ;  /* 0x0000003dff157e24 */ /* 0x004fc8000f8e00ff */
[----:B------:R2:W3:Y:S03]  /*db00*/  SYNCS.PHASECHK.TRANS64.TRYWAIT P3, [R21+URZ+0x32430], R20 ;  /* 0x03243014150075a7 */ /* 0x0004e6000806017f */
[----:B---3--:R-:W-:Y:S05]  /*db10*/  @!P3 NANOSLEEP.SYNCS 0x989680 ;  /* 0x009896800000b95d */ /* 0x008fea0003900000 */
[----:B------:R-:W3:Y:S02]  /*db20*/  @!P3 SYNCS.PHASECHK.TRANS64 P3, [R21+URZ+0x32430], R20 ;  /* 0x032430141500b5a7 */ /* 0x000ee4000806007f */
[----:B---3--:R-:W-:Y:S05]  /*db30*/  @!P3 BRA `(.L_x_9050) ;  /* 0xfffffffc00ecb947 */ /* 0x008fea000383ffff */
[----:B------:R-:W-:Y:S05]  /*db40*/  BRA `(.L_x_9049) ;  /* 0xffffff5c00fc7947 */ /* 0x000fea000383ffff */
.L_x_9054:
[----:B--2---:R-:W-:-:S04]  /*db50*/  IMAD.U32 R21, RZ, RZ, UR61 ;  /* 0x0000003dff157e24 */ /* 0x004fc8000f8e00ff */
[----:B------:R2:W3:Y:S03]  /*db60*/  SYNCS.PHASECHK.TRANS64.TRYWAIT P3, [R21+URZ+0x32450], R20 ;  /* 0x03245014150075a7 */ /* 0x0004e6000806017f */
[----:B---3--:R-:W-:Y:S05]  /*db70*/  @!P3 NANOSLEEP.SYNCS 0x989680 ;  /* 0x009896800000b95d */ /* 0x008fea0003900000 */
[----:B------:R-:W3:Y:S02]  /*db80*/  @!P3 SYNCS.PHASECHK.TRANS64 P3, [R21+URZ+0x32450], R20 ;  /* 0x032450141500b5a7 */ /* 0x000ee4000806007f */
[----:B---3--:R-:W-:Y:S05]  /*db90*/  @!P3 BRA `(.L_x_9054) ;  /* 0xfffffffc00ecb947 */ /* 0x008fea000383ffff */
[----:B------:R-:W-:Y:S05]  /*dba0*/  BRA `(.L_x_9053) ;  /* 0xffffff6000c87947 */ /* 0x000fea000383ffff */
.L_x_9066:
[----:B------:R-:W-:Y:S02]  /*dbb0*/  IMAD.MOV.U32 R13, RZ, RZ, R6 ;  /* 0x000000ffff0d7224 */ /* 0x000fe400078e0006 */
[----:B------:R-:W-:Y:S02]  /*dbc0*/  IMAD.MOV.U32 R12, RZ, RZ, RZ ;  /* 0x000000ffff0c7224 */ /* 0x000fe400078e00ff */
[----:B------:R-:W-:Y:S02]  /*dbd0*/  IMAD.MOV.U32 R11, RZ, RZ, 0x1f ;  /* 0x0000001fff0b7424 */ /* 0x000fe400078e00ff */
[----:B------:R-:W-:-:S07]  /*dbe0*/  IMAD.MOV.U32 R15, RZ, RZ, -0x1 ;  /* 0xffffffffff0f7424 */ /* 0x000fce00078e00ff */
[----:B------:R-:W-:Y:S05]  /*dbf0*/  WARPSYNC.COLLECTIVE R15, `(.L_x_9149) ;  /* 0x000000000f087348 */ /* 0x000fea0003c00000 */
[----:B------:R0:W1:Y:S02]  /*dc00*/  SHFL.IDX P6, R14, R13, R12, R11 ;  /* 0x0000000c0d0e7389 */ /* 0x00006400000c000b */
[----:B01----:R-:W-:Y:S01]  /*dc10*/  ENDCOLLECTIVE ;  /* 0x000000000000791b */ /* 0x003fe20003800000 */
.L_x_9149:
[----:B------:R-:W-:Y:S05]  /*dc20*/  BRA `(.L_x_9150) ;  /* 0xffffffbc00147947 */ /* 0x000fea000383ffff */
.L_x_9068:
[----:B------:R-:W-:Y:S01]  /*dc30*/  BSSY B0, `(.L_x_9151) ;  /* 0x0000006000007945 */ /* 0x000fe20003800000 */
[----:B------:R-:W-:-:S07]  /*dc40*/  IMAD.MOV.U32 R15, RZ, RZ, -0x1 ;  /* 0xffffffffff0f7424 */ /* 0x000fce00078e00ff */
[----:B0-----:R-:W-:Y:S05]  /*dc50*/  WARPSYNC.COLLECTIVE R15, `(.L_x_9152) ;  /* 0x000000000f0c7348 */ /* 0x001fea0003c00000 */
[----:B------:R-:W-:Y:S02]  /*dc60*/  ELECT P6, UR62, PT ;  /* 0x00000000003e782f */ /* 0x000fe400038c0000 */
[----:B------:R-:W-:Y:S01]  /*dc70*/  MOV R14, UR62 ;  /* 0x0000003e000e7c02 */ /* 0x000fe20008000f00 */
[----:B0-----:R-:W-:Y:S10]  /*dc80*/  ENDCOLLECTIVE ;  /* 0x000000000000791b */ /* 0x001ff40003800000 */
.L_x_9152:
[----:B------:R-:W-:Y:S05]  /*dc90*/  BSYNC B0 ;  /* 0x0000000000007941 */ /* 0x000fea0003800000 */
.L_x_9151:
[----:B------:R-:W-:Y:S05]  /*dca0*/  BRA `(.L_x_9153) ;  /* 0xffffffbc00187947 */ /* 0x000fea000383ffff */
.L_x_9070:
[----:B0-----:R-:W-:-:S04]  /*dcb0*/  IMAD.U32 R3, RZ, RZ, UR38 ;  /* 0x00000026ff037e24 */ /* 0x001fc8000f8e00ff */
[----:B------:R0:W1:Y:S03]  /*dcc0*/  SYNCS.PHASECHK.TRANS64.TRYWAIT P0, [R3+URZ+0x32440], R0 ;  /* 0x03244000030075a7 */ /* 0x000066000800017f */
[----:B-1----:R-:W-:Y:S05]  /*dcd0*/  @!P0 NANOSLEEP.SYNCS 0x989680 ;  /* 0x009896800000895d */ /* 0x002fea0003900000 */
[----:B------:R-:W1:Y:S02]  /*dce0*/  @!P0 SYNCS.PHASECHK.TRANS64 P0, [R3+URZ+0x32440], R0 ;  /* 0x03244000030085a7 */ /* 0x000e64000800007f */
[----:B-1----:R-:W-:Y:S05]  /*dcf0*/  @!P0 BRA `(.L_x_9070) ;  /* 0xfffffffc00ec8947 */ /* 0x002fea000383ffff */
[----:B------:R-:W-:Y:S05]  /*dd00*/  BRA `(.L_x_9154) ;  /* 0xffffffbc007c7947 */ /* 0x000fea000383ffff */
.L_x_9073:
[----:B------:R-:W-:Y:S02]  /*dd10*/  IMAD R6, R12, 0x80, R6 ;  /* 0x000000800c067824 */ /* 0x000fe400078e0206 */
[----:B------:R-:W-:Y:S02]  /*dd20*/  IMAD.MOV.U32 R13, RZ, RZ, R3 ;  /* 0x000000ffff0d7224 */ /* 0x000fe400078e0003 */
[----:B------:R-:W-:Y:S01]  /*dd30*/  IMAD.MOV.U32 R12, RZ, RZ, RZ ;  /* 0x000000ffff0c7224 */ /* 0x000fe200078e00ff */
[----:B------:R1:W-:Y:S01]  /*dd40*/  STL [R1+0x4], R6 ;  /* 0x0000040601007387 */ /* 0x0003e20000100800 */
[----:B------:R-:W-:Y:S02]  /*dd50*/  IMAD.MOV.U32 R11, RZ, RZ, 0x181f ;  /* 0x0000181fff0b7424 */ /* 0x000fe400078e00ff */
[----:B------:R-:W-:-:S07]  /*dd60*/  IMAD.MOV.U32 R15, RZ, RZ, -0x1 ;  /* 0xffffffffff0f7424 */ /* 0x000fce00078e00ff */
[----:B01----:R-:W-:Y:S05]  /*dd70*/  WARPSYNC.COLLECTIVE R15, `(.L_x_9155) ;  /* 0x000000000f087348 */ /* 0x003fea0003c00000 */
[----:B------:R2:W3:Y:S02]  /*dd80*/  SHFL.IDX P6, R14, R13, R12, R11 ;  /* 0x0000000c0d0e7389 */ /* 0x0004e400000c000b */
[----:B0123--:R-:W-:Y:S01]  /*dd90*/  ENDCOLLECTIVE ;  /* 0x000000000000791b */ /* 0x00ffe20003800000 */
.L_x_9155:
[----:B------:R-:W-:Y:S02]  /*dda0*/  IMAD.MOV.U32 R13, RZ, RZ, R0 ;  /* 0x000000ffff0d7224 */ /* 0x000fe400078e0000 */
[----:B------:R-:W-:-:S07]  /*ddb0*/  IMAD.MOV.U32 R4, RZ, RZ, R14 ;  /* 0x000000ffff047224 */ /* 0x000fce00078e000e */
[----:B------:R-:W-:Y:S05]  /*ddc0*/  WARPSYNC.COLLECTIVE R15, `(.L_x_9156) ;  /* 0x000000000f087348 */ /* 0x000fea0003c00000 */
[----:B------:R0:W1:Y:S02]  /*ddd0*/  SHFL.IDX P6, R14, R13, R12, R11 ;  /* 0x0000000c0d0e7389 */ /* 0x00006400000c000b */
[----:B01----:R-:W-:Y:S01]  /*dde0*/  ENDCOLLECTIVE ;  /* 0x000000000000791b */ /* 0x003fe20003800000 */
.L_x_9156:
[----:B------:R-:W-:Y:S01]  /*ddf0*/  ULDC UR4, c[0x0][0x288] ;  /* 0x0000a20000047ab9 */ /* 0x000fe20000000800 */
[----:B------:R-:W-:Y:S01]  /*de00*/  ULDC.64 UR6, c[0x0][0x208] ;  /* 0x0000820000067ab9 */ /* 0x000fe20000000a00 */
[----:B------:R-:W-:Y:S02]  /*de10*/  IMAD R2, R7, UR4, RZ ;  /* 0x0000000407027c24 */ /* 0x000fe4000f8e02ff */
[----:B------:R-:W-:-:S05]  /*de20*/  IMAD.MOV.U32 R7, RZ, RZ, R6 ;  /* 0x000000ffff077224 */ /* 0x000fca00078e0006 */
[----:B------:R-:W-:Y:S01]  /*de30*/  ISETP.GE.AND P1, PT, R7, R2, PT ;  /* 0x000000020700720c */ /* 0x000fe20003f26270 */
[----:B------:R-:W-:Y:S02]  /*de40*/  IMAD.MOV.U32 R13, RZ, RZ, R3 ;  /* 0x000000ffff0d7224 */ /* 0x000fe400078e0003 */
[----:B------:R-:W-:Y:S02]  /*de50*/  IMAD.MOV.U32 R12, RZ, RZ, 0x1 ;  /* 0x00000001ff0c7424 */ /* 0x000fe400078e00ff */
[----:B------:R-:W-:-:S08]  /*de60*/  IMAD.MOV.U32 R5, RZ, RZ, R14 ;  /* 0x000000ffff057224 */ /* 0x000fd000078e000e */
        /* <DEDUP_REMOVED lines=13> */
.L_x_9157:
[----:B------:R-:W-:-:S05]  /*df40*/  IMAD.SHL.U32 R8, R9, 0x8, RZ ;  /* 0x0000000809087824 */ /* 0x000fca00078e00ff */
[----:B------:R-:W-:Y:S01]  /*df50*/  LOP3.LUT R8, R8, 0x38, RZ, 0xc0, !PT ;  /* 0x0000003808087812 */ /* 0x000fe200078ec0ff */
[----:B------:R-:W-:Y:S02]  /*df60*/  IMAD.MOV.U32 R13, RZ, RZ, R0 ;  /* 0x000000ffff0d7224 */ /* 0x000fe400078e0000 */
[----:B------:R-:W-:-:S07]  /*df70*/  IMAD.MOV.U32 R6, RZ, RZ, R14 ;  /* 0x000000ffff067224 */ /* 0x000fce00078e000e */
[----:B------:R-:W-:Y:S05]  /*df80*/  WARPSYNC.COLLECTIVE R15, `(.L_x_9158) ;  /* 0x000000000f087348 */ /* 0x000fea0003c00000 */
[----:B------:R0:W1:Y:S02]  /*df90*/  SHFL.IDX P6, R14, R13, R12, R11 ;  /* 0x0000000c0d0e7389 */ /* 0x00006400000c000b */
[----:B01----:R-:W-:Y:S01]  /*dfa0*/  ENDCOLLECTIVE ;  /* 0x000000000000791b */ /* 0x003fe20003800000 */
.L_x_9158:
[----:B------:R-:W-:Y:S01]  /*dfb0*/  ULDC.64 UR4, c[0x0][0x208] ;  /* 0x0000820000047ab9 */ /* 0x000fe20000000a00 */
[----:B------:R-:W-:Y:S02]  /*dfc0*/  IMAD.MOV.U32 R15, RZ, RZ, R7 ;  /* 0x000000ffff0f7224 */ /* 0x000fe400078e0007 */
[----:B------:R-:W-:Y:S02]  /*dfd0*/  IMAD.MOV.U32 R13, RZ, RZ, R3 ;  /* 0x000000ffff0d7224 */ /* 0x000fe400078e0003 */
[----:B------:R-:W-:Y:S02]  /*dfe0*/  VIADD R4, R15, 0x10 ;  /* 0x000000100f047836 */ /* 0x000fe40000000000 */
[----:B------:R-:W-:-:S03]  /*dff0*/  IMAD.MOV.U32 R12, RZ, RZ, 0x2 ;  /* 0x00000002ff0c7424 */ /* 0x000fc600078e00ff */
[----:B------:R-:W-:Y:S01]  /*e000*/  ISETP.GE.AND P2, PT, R4, R2, PT ;  /* 0x000000020400720c */ /* 0x000fe20003f46270 */
[----:B------:R-:W-:Y:S01]  /*e010*/  IMAD.MOV.U32 R7, RZ, RZ, R14 ;  /* 0x000000ffff077224 */ /* 0x000fe200078e000e */
[----:B------:R0:W-:Y:S11]  /*e020*/  STL [R1+0xc], R4 ;  /* 0x00000c0401007387 */ /* 0x0001f60000100800 */
[----:B0-----:R-:W-:-:S02]  /*e030*/  @!P2 LEA R4, P1, R8, R7, 0x1 ;  /* 0x000000070804a211 */ /* 0x001fc400078208ff */
[----:B------:R-:W-:-:S03]  /*e040*/  @!P2 LEA R9, R10, UR38, 0x1 ;  /* 0x000000260a09ac11 */ /* 0x000fc6000f8e08ff */
[----:B------:R-:W-:-:S05]  /*e050*/  @!P2 IMAD.X R5, RZ, RZ, R6, P1 ;  /* 0x000000ffff05a224 */ /* 0x000fca00008e0606 */
[----:B------:R-:W-:Y:S01]  /*e060*/  @!PT LDS RZ, [RZ] ;  /* 0x00000000fffff984 */ /* 0x000fe20000000800 */
[----:B------:R-:W-:Y:S01]  /*e070*/  @!PT LDS RZ, [RZ] ;  /* 0x00000000fffff984 */ /* 0x000fe20000000800 */
[----:B------:R-:W-:Y:S01]  /*e080*/  @!PT LDS RZ, [RZ] ;  /* 0x00000000fffff984 */ /* 0x000fe20000000800 */
[----:B------:R0:W-:Y:S02]  /*e090*/  @!P2 LDGSTS.E.BYPASS.LTC128B.128 [R9+0x18c00], desc[UR4][R4.64], !P0 ;  /* 0x18c000000409afae */ /* 0x0001e4000c101d44 */
[----:B0-----:R-:W-:Y:S02]  /*e0a0*/  IMAD.MOV.U32 R9, RZ, RZ, R15 ;  /* 0x000000ffff097224 */ /* 0x001fe400078e000f */
[----:B------:R-:W-:Y:S02]  /*e0b0*/  IMAD.MOV.U32 R15, RZ, RZ, -0x1 ;  /* 0xffffffffff0f7424 */ /* 0x000fe400078e00ff */
[----:B------:R-:W-:-:S07]  /*e0c0*/  VIADD R5, R9, 0x20 ;  /* 0x0000002009057836 */ /* 0x000fce0000000000 */
[----:B------:R-:W-:Y:S05]  /*e0d0*/  WARPSYNC.COLLECTIVE R15, `(.L_x_9159) ;  /* 0x000000000f087348 */ /* 0x000fea0003c00000 */
[----:B------:R0:W1:Y:S02]  /*e0e0*/  SHFL.IDX P6, R14, R13, R12, R11 ;  /* 0x0000000c0d0e7389 */ /* 0x00006400000c000b */
[----:B01----:R-:W-:Y:S01]  /*e0f0*/  ENDCOLLECTIVE ;  /* 0x000000000000791b */ /* 0x003fe20003800000 */
.L_x_9159:
[----:B------:R-:W-:Y:S01]  /*e100*/  ISETP.GE.AND P1, PT, R5, R2, PT ;  /* 0x000000020500720c */ /* 0x000fe20003f26270 */
[----:B------:R0:W-:Y:S01]  /*e110*/  STL [R1+0x10], R5 ;  /* 0x0000100501007387 */ /* 0x0001e20000100800 */
[----:B------:R-:W-:-:S11]  /*e120*/  IMAD.MOV.U32 R13, RZ, RZ, R0 ;  /* 0x000000ffff0d7224 */ /* 0x000fd600078e0000 */
[----:B------:R-:W-:Y:S01]  /*e130*/  @!P1 LEA R7, R10, UR38, 0x1 ;  /* 0x000000260a079c11 */ /* 0x000fe2000f8e08ff */
[----:B0-----:R-:W-:-:S07]  /*e140*/  IMAD.MOV.U32 R4, RZ, RZ, R14 ;  /* 0x000000ffff047224 */ /* 0x001fce00078e000e */
[----:B------:R-:W-:Y:S05]  /*e150*/  WARPSYNC.COLLECTIVE R15, `(.L_x_9160) ;  /* 0x000000000f087348 */ /* 0x000fea0003c00000 */
[----:B------:R0:W1:Y:S02]  /*e160*/  SHFL.IDX P6, R14, R13, R12, R11 ;  /* 0x0000000c0d0e7389 */ /* 0x00006400000c000b */
[----:B01----:R-:W-:Y:S01]  /*e170*/  ENDCOLLECTIVE ;  /* 0x000000000000791b */ /* 0x003fe20003800000 */
.L_x_9160:
[----:B------:R-:W-:Y:S01]  /*e180*/  ULDC.64 UR4, c[0x0][0x208] ;  /* 0x0000820000047ab9 */ /* 0x000fe20000000a00 */
[----:B------:R-:W-:Y:S02]  /*e190*/  IMAD.MOV.U32 R13, RZ, RZ, R3 ;  /* 0x000000ffff0d7224 */ /* 0x000fe400078e0003 */
[----:B------:R-:W-:Y:S01]  /*e1a0*/  IMAD.MOV.U32 R12, RZ, RZ, 0x3 ;  /* 0x00000003ff0c7424 */ /* 0x000fe200078e00ff */
[----:B------:R-:W-:-:S05]  /*e1b0*/  @!P1 LEA R6, P2, R8, R14, 0x1 ;  /* 0x0000000e08069211 */ /* 0x000fca00078408ff */
[----:B------:R-:W-:Y:S02]  /*e1c0*/  @!P1 IMAD.X R5, RZ, RZ, R4, P2 ;  /* 0x000000ffff059224 */ /* 0x000fe400010e0604 */
[----:B------:R-:W-:Y:S02]  /*e1d0*/  @!P1 IMAD.MOV.U32 R4, RZ, RZ, R6 ;  /* 0x000000ffff049224 */ /* 0x000fe400078e0006 */
[----:B------:R-:W-:-:S03]  /*e1e0*/  VIADD R6, R9, 0x30 ;  /* 0x0000003009067836 */ /* 0x000fc60000000000 */
[----:B------:R-:W-:Y:S01]  /*e1f0*/  @!PT LDS RZ, [RZ] ;  /* 0x00000000fffff984 */ /* 0x000fe20000000800 */
[----:B------:R-:W-:Y:S01]  /*e200*/  @!PT LDS RZ, [RZ] ;  /* 0x00000000fffff984 */ /* 0x000fe20000000800 */
[----:B------:R-:W-:Y:S01]  /*e210*/  @!PT LDS RZ, [RZ] ;  /* 0x00000000fffff984 */ /* 0x000fe20000000800 */
[----:B------:R0:W-:Y:S02]  /*e220*/  @!P1 LDGSTS.E.BYPASS.LTC128B.128 [R7+0x19400], desc[UR4][R4.64], !P0 ;  /* 0x1940000004079fae */ /* 0x0001e4000c101d44 */
[----:B------:R-:W-:-:S13]  /*e230*/  ISETP.GE.AND P1, PT, R6, R2, PT ;  /* 0x000000020600720c */ /* 0x000fda0003f26270 */
[----:B0-----:R-:W-:Y:S05]  /*e240*/  WARPSYNC.COLLECTIVE R15, `(.L_x_9161) ;  /* 0x000000000f087348 */ /* 0x001fea0003c00000 */
[----:B------:R1:W2:Y:S02]  /*e250*/  SHFL.IDX P6, R14, R13, R12, R11 ;  /* 0x0000000c0d0e7389 */ /* 0x0002a400000c000b */
[----:B012---:R-:W-:Y:S01]  /*e260*/  ENDCOLLECTIVE ;  /* 0x000000000000791b */ /* 0x007fe20003800000 */
.L_x_9161:
[----:B------:R0:W-:Y:S01]  /*e270*/  STL [R1+0x14], R6 ;  /* 0x0000140601007387 */ /* 0x0001e20000100800 */
[----:B------:R-:W-:-:S05]  /*e280*/  VIADD R7, R9, 0x40 ;  /* 0x0000004009077836 */ /* 0x000fca0000000000 */
[----:B------:R1:W-:Y:S01]  /*e290*/  STL [R1+0x18], R7 ;  /* 0x0000180701007387 */ /* 0x0003e20000100800 */
[----:B------:R-:W-:Y:S01]  /*e2a0*/  IMAD.MOV.U32 R13, RZ, RZ, R0 ;  /* 0x000000ffff0d7224 */ /* 0x000fe200078e0000 */
[----:B0-----:R-:W-:Y:S01]  /*e2b0*/  @!P1 LEA R6, R10, UR38, 0x1 ;  /* 0x000000260a069c11 */ /* 0x001fe2000f8e08ff */
[----:B------:R-:W-:-:S07]  /*e2c0*/  IMAD.MOV.U32 R4, RZ, RZ, R14 ;  /* 0x000000ffff047224 */ /* 0x000fce00078e000e */
[----:B-1----:R-:W-:Y:S05]  /*e2d0*/  WARPSYNC.COLLECTIVE R15, `(.L_x_9162) ;  /* 0x000000000f087348 */ /* 0x002fea0003c00000 */
[----:B------:R0:W2:Y:S02]  /*e2e0*/  SHFL.IDX P6, R14, R13, R12, R11 ;  /* 0x0000000c0d0e7389 */ /* 0x0000a400000c000b */
[----:B012---:R-:W-:Y:S01]  /*e2f0*/  ENDCOLLECTIVE ;  /* 0x000000000000791b */ /* 0x007fe20003800000 */
.L_x_9162:
        /* <DEDUP_REMOVED lines=13> */
[----:B------:R-:W-:-:S12]  /*e3d0*/  VIADD R7, R9, 0x50 ;  /* 0x0000005009077836 */ /* 0x000fd80000000000 */
[----:B0-----:R-:W-:Y:S05]  /*e3e0*/  WARPSYNC.COLLECTIVE R15, `(.L_x_9163) ;  /* 0x000000000f087348 */ /* 0x001fea0003c00000 */
[----:B------:R1:W2:Y:S02]  /*e3f0*/  SHFL.IDX P6, R14, R13, R12, R11 ;  /* 0x0000000c0d0e7389 */ /* 0x0002a400000c000b */
[----:B012---:R-:W-:Y:S01]  /*e400*/  ENDCOLLECTIVE ;  /* 0x000000000000791b */ /* 0x007fe20003800000 */
.L_x_9163:
[----:B------:R0:W-:Y:S01]  /*e410*/  STL [R1+0x1c], R7 ;  /* 0x00001c0701007387 */ /* 0x0001e20000100800 */
[----:B------:R-:W-:Y:S01]  /*e420*/  @!P1 LEA R6, R10, UR38, 0x1 ;  /* 0x000000260a069c11 */ /* 0x000fe2000f8e08ff */
[----:B------:R-:W-:Y:S02]  /*e430*/  IMAD.MOV.U32 R13, RZ, RZ, R0 ;  /* 0x000000ffff0d7224 */ /* 0x000fe400078e0000 */
[----:B------:R-:W-:-:S07]  /*e440*/  IMAD.MOV.U32 R4, RZ, RZ, R14 ;  /* 0x000000ffff047224 */ /* 0x000fce00078e000e */
[----:B0-----:R-:W-:Y:S05]  /*e450*/  WARPSYNC.COLLECTIVE R15, `(.L_x_9164) ;  /* 0x000000000f087348 */ /* 0x001fea0003c00000 */
[----:B------:R1:W2:Y:S02]  /*e460*/  SHFL.IDX P6, R14, R13, R12, R11 ;  /* 0x0000000c0d0e7389 */ /* 0x0002a400000c000b */
[----:B012---:R-:W-:Y:S01]  /*e470*/  ENDCOLLECTIVE ;  /* 0x000000000000791b */ /* 0x007fe20003800000 */
.L_x_9164:
        /* <DEDUP_REMOVED lines=18> */
.L_x_9165:
[----:B------:R0:W-:Y:S01]  /*e5a0*/  STL [R1+0x20], R7 ;  /* 0x0000200701007387 */ /* 0x0001e20000100800 */
[----:B------:R-:W-:Y:S01]  /*e5b0*/  @!P1 LEA R6, R10, UR38, 0x1 ;  /* 0x000000260a069c11 */ /* 0x000fe2000f8e08ff */
[----:B------:R-:W-:Y:S02]  /*e5c0*/  IMAD.MOV.U32 R13, RZ, RZ, R0 ;  /* 0x000000ffff0d7224 */ /* 0x000fe400078e0000 */
[----:B------:R-:W-:-:S07]  /*e5d0*/  IMAD.MOV.U32 R4, RZ, RZ, R14 ;  /* 0x000000ffff047224 */ /* 0x000fce00078e000e */
[----:B0-----:R-:W-:Y:S05]  /*e5e0*/  WARPSYNC.COLLECTIVE R15, `(.L_x_9166) ;  /* 0x000000000f087348 */ /* 0x001fea0003c00000 */
[----:B------:R1:W2:Y:S02]  /*e5f0*/  SHFL.IDX P6, R14, R13, R12, R11 ;  /* 0x0000000c0d0e7389 */ /* 0x0002a400000c000b */
[----:B012---:R-:W-:Y:S01]  /*e600*/  ENDCOLLECTIVE ;  /* 0x000000000000791b */ /* 0x007fe20003800000 */
.L_x_9166:
        /* <DEDUP_REMOVED lines=17> */
.L_x_9167:
[----:B------:R-:W-:Y:S01]  /*e720*/  @!P1 LEA R6, R10, UR38, 0x1 ;  /* 0x000000260a069c11 */ /* 0x000fe2000f8e08ff */
[----:B------:R-:W-:Y:S02]  /*e730*/  IMAD.MOV.U32 R13, RZ, RZ, R0 ;  /* 0x000000ffff0d7224 */ /* 0x000fe400078e0000 */
[----:B------:R-:W-:-:S07]  /*e740*/  IMAD.MOV.U32 R4, RZ, RZ, R14 ;  /* 0x000000ffff047224 */ /* 0x000fce00078e000e */
[----:B------:R-:W-:Y:S05]  /*e750*/  WARPSYNC.COLLECTIVE R15, `(.L_x_9168) ;  /* 0x000000000f087348 */ /* 0x000fea0003c00000 */
[----:B------:R0:W1:Y:S02]  /*e760*/  SHFL.IDX P6, R14, R13, R12, R11 ;  /* 0x0000000c0d0e7389 */ /* 0x00006400000c000b */
[----:B01----:R-:W-:Y:S01]  /*e770*/  ENDCOLLECTIVE ;  /* 0x000000000000791b */ /* 0x003fe20003800000 */
.L_x_9168:
        /* <DEDUP_REMOVED lines=16> */
.L_x_9169:
[----:B------:R-:W-:Y:S02]  /*e880*/  IMAD.MOV.U32 R13, RZ, RZ, R0 ;  /* 0x000000ffff0d7224 */ /* 0x000fe400078e0000 */
[----:B------:R-:W-:-:S07]  /*e890*/  IMAD.MOV.U32 R3, RZ, RZ, R14 ;  /* 0x000000ffff037224 */ /* 0x000fce00078e000e */
[----:B------:R-:W-:Y:S05]  /*e8a0*/  WARPSYNC.COLLECTIVE R15, `(.L_x_9170) ;  /* 0x000000000f087348 */ /* 0x000fea0003c00000 */
[----:B------:R0:W1:Y:S02]  /*e8b0*/  SHFL.IDX P6, R14, R13, R12, R11 ;  /* 0x0000000c0d0e7389 */ /* 0x00006400000c000b */
[----:B01----:R-:W-:Y:S01]  /*e8c0*/  ENDCOLLECTIVE ;  /* 0x000000000000791b */ /* 0x003fe20003800000 */
.L_x_9170:
[----:B------:R-:W-:Y:S01]  /*e8d0*/  IMAD.MOV.U32 R0, RZ, RZ, R14 ;  /* 0x000000ffff007224 */ /* 0x000fe200078e000e */
[----:B------:R-:W-:Y:S06]  /*e8e0*/  BRA `(.L_x_9171) ;  /* 0xffffffbc008c7947 */ /* 0x000fec000383ffff */
.L_x_9075:
[----:B------:R-:W-:Y:S01]  /*e8f0*/  BSSY B0, `(.L_x_9172) ;  /* 0x0000008000007945 */ /* 0x000fe20003800000 */
[----:B------:R-:W-:Y:S02]  /*e900*/  IMAD.MOV.U32 R13, RZ, RZ, R4 ;  /* 0x000000ffff0d7224 */ /* 0x000fe400078e0004 */
[----:B------:R-:W-:Y:S02]  /*e910*/  IMAD.MOV.U32 R12, RZ, RZ, RZ ;  /* 0x000000ffff0c7224 */ /* 0x000fe400078e00ff */
[----:B------:R-:W-:Y:S02]  /*e920*/  IMAD.MOV.U32 R11, RZ, RZ, 0x181f ;  /* 0x0000181fff0b7424 */ /* 0x000fe400078e00ff */
[----:B------:R-:W-:-:S07]  /*e930*/  IMAD.MOV.U32 R15, RZ, RZ, -0x1 ;  /* 0xffffffffff0f7424 */ /* 0x000fce00078e00ff */
[----:B0-----:R-:W-:Y:S05]  /*e940*/  WARPSYNC.COLLECTIVE R15, `(.L_x_9173) ;  /* 0x000000000f087348 */ /* 0x001fea0003c00000 */
[----:B------:R1:W2:Y:S02]  /*e950*/  SHFL.IDX P6, R14, R13, R12, R11 ;  /* 0x0000000c0d0e7389 */ /* 0x0002a400000c000b */
[----:B012---:R-:W-:Y:S01]  /*e960*/  ENDCOLLECTIVE ;  /* 0x000000000000791b */ /* 0x007fe20003800000 */
.L_x_9173:
[----:B------:R-:W-:Y:S05]  /*e970*/  BSYNC B0 ;  /* 0x0000000000007941 */ /* 0x000fea0003800000 */
.L_x_9172:
[----:B------:R-:W-:Y:S01]  /*e980*/  IMAD.MOV.U32 R13, RZ, RZ, R5 ;  /* 0x000000ffff0d7224 */ /* 0x000fe200078e0005 */
[----:B------:R0:W5:Y:S01]  /*e990*/  LDL.LU R9, [R1+0x1c] ;  /* 0x00001c0001097983 */ /* 0x0001620000300800 */
[----:B------:R-:W-:Y:S02]  /*e9a0*/  IMAD.MOV.U32 R12, RZ, RZ, RZ ;  /* 0x000000ffff0c7224 */ /* 0x000fe400078e00ff */
[----:B------:R-:W-:Y:S01]  /*e9b0*/  IMAD.MOV.U32 R11, RZ, RZ, 0x181f ;  /* 0x0000181fff0b7424 */ /* 0x000fe200078e00ff */
[----:B------:R0:W5:Y:S01]  /*e9c0*/  LDL.LU R7, [R1+0x20] ;  /* 0x0000200001077983 */ /* 0x0001620000300800 */
[----:B------:R-:W-:Y:S02]  /*e9d0*/  IMAD.MOV.U32 R15, RZ, RZ, -0x1 ;  /* 0xffffffffff0f7424 */ /* 0x000fe400078e00ff */
[----:B------:R-:W-:Y:S01]  /*e9e0*/  IMAD.MOV.U32 R2, RZ, RZ, R14 ;  /* 0x000000ffff027224 */ /* 0x000fe200078e000e */
[----:B------:R0:W5:Y:S06]  /*e9f0*/  LDL R10, [R1] ;  /* 0x00000000010a7983 */ /* 0x00016c0000100800 */
[----:B0----5:R-:W-:Y:S05]  /*ea00*/  WARPSYNC.COLLECTIVE R15, `(.L_x_9174) ;  /* 0x000000000f087348 */ /* 0x021fea0003c00000 */
[----:B------:R1:W2:Y:S02]  /*ea10*/  SHFL.IDX P6, R14, R13, R12, R11 ;  /* 0x0000000c0d0e7389 */ /* 0x0002a400000c000b */
[----:B012--5:R-:W-:Y:S01]  /*ea20*/  ENDCOLLECTIVE ;  /* 0x000000000000791b */ /* 0x027fe20003800000 */
.L_x_9174:
[----:B------:R-:W-:Y:S01]  /*ea30*/  ULDC UR4, c[0x0][0x288] ;  /* 0x0000a20000047ab9 */ /* 0x000fe20000000800 */
[----:B------:R-:W2:Y:S04]  /*ea40*/  LDL.LU R13, [R1+0xc] ;  /* 0x00000c00010d7983 */ /* 0x000ea80000300800 */
[----:B------:R-:W3:Y:S04]  /*ea50*/  LDL.LU R12, [R1+0x10] ;  /* 0x00001000010c7983 */ /* 0x000ee80000300800 */
[----:B------:R-:W4:Y:S04]  /*ea60*/  LDL.LU R11, [R1+0x14] ;  /* 0x00001400010b7983 */ /* 0x000f280000300800 */
[----:B------:R-:W5:Y:S01]  /*ea70*/  LDL.LU R15, [R1+0x18] ;  /* 0x00001800010f7983 */ /* 0x000f620000300800 */
[----:B------:R-:W-:-:S03]  /*ea80*/  IMAD.MOV.U32 R3, RZ, RZ, R14 ;  /* 0x000000ffff037224 */ /* 0x000fc600078e000e */
[----:B------:R-:W5:Y:S01]  /*ea90*/  LDL.LU R14, [R1+0x4] ;  /* 0x00000400010e7983 */ /* 0x000f620000300800 */
[----:B------:R-:W-:Y:S01]  /*eaa0*/  IMAD R0, R6, UR4, RZ ;  /* 0x0000000406007c24 */ /* 0x000fe2000f8e02ff */
[----:B------:R-:W-:Y:S01]  /*eab0*/  LOP3.LUT R17, R17, 0xffffffbf, RZ, 0xc0, !PT ;  /* 0xffffffbf11117812 */ /* 0x000fe200078ec0ff */
[----:B------:R-:W-:-:S03]  /*eac0*/  ULDC.64 UR6, c[0x0][0x208] ;  /* 0x0000820000067ab9 */ /* 0x000fc60000000a00 */
[-C--:B--2---:R-:W-:Y:S01]  /*ead0*/  ISETP.GE.AND P6, PT, R13, R0.reuse, PT ;  /* 0x000000000d00720c */ /* 0x084fe20003fc6270 */
[----:B------:R-:W-:Y:S01]  /*eae0*/  IMAD.MOV.U32 R13, RZ, RZ, R4 ;  /* 0x000000ffff0d7224 */ /* 0x000fe200078e0004 */
[----:B---3--:R-:W-:Y:S01]  /*eaf0*/  ISETP.GE.AND P5, PT, R12, R0, PT ;  /* 0x000000000c00720c */ /* 0x008fe20003fa6270 */
[----:B------:R-:W-:-:S10]  /*eb00*/  IMAD.MOV.U32 R12, RZ, RZ, 0x1 ;  /* 0x00000001ff0c7424 */ /* 0x000fd400078e00ff */
[----:B------:R-:W-:Y:S02]  /*eb10*/  @P6 LOP3.LUT R17, R17, 0x40, RZ, 0xfc, !PT ;  /* 0x0000004011116812 */ /* 0x000fe400078efcff */
[-C--:B----4-:R-:W-:Y:S01]  /*eb20*/  ISETP.GE.AND P6, PT, R11, R0.reuse, PT ;  /* 0x000000000b00720c */ /* 0x090fe20003fc6270 */
[----:B------:R-:W-:Y:S01]  /*eb30*/  IMAD.MOV.U32 R11, RZ, RZ, 0x181f ;  /* 0x0000181fff0b7424 */ /* 0x000fe200078e00ff */
[----:B------:R-:W-:Y:S02]  /*eb40*/  LOP3.LUT R17, R17, 0xffffffdf, RZ, 0xc0, !PT ;  /* 0xffffffdf11117812 */ /* 0x000fe400078ec0ff */
[-C--:B-----5:R-:W-:Y:S02]  /*eb50*/  ISETP.GE.AND P4, PT, R14, R0.reuse, PT ;  /* 0x000000000e00720c */ /* 0x0a0fe40003f86270 */
[----:B------:R-:W-:Y:S02]  /*eb60*/  @P5 LOP3.LUT R17, R17, 0x20, RZ, 0xfc, !PT ;  /* 0x0000002011115812 */ /* 0x000fe400078efcff */
[----:B------:R-:W-:Y:S01]  /*eb70*/  ISETP.GE.AND P5, PT, R15, R0, PT ;  /* 0x000000000f00720c */ /* 0x000fe20003fa6270 */
[----:B------:R-:W-:Y:S01]  /*eb80*/  IMAD.MOV.U32 R15, RZ, RZ, -0x1 ;  /* 0xffffffffff0f7424 */ /* 0x000fe200078e00ff */
[----:B------:R-:W-:-:S04]  /*eb90*/  LOP3.LUT R17, R17, 0xffffffef, RZ, 0xc0, !PT ;  /* 0xffffffef11117812 */ /* 0x000fc800078ec0ff */
[----:B------:R-:W-:Y:S02]  /*eba0*/  @P6 LOP3.LUT R17, R17, 0x10, RZ, 0xfc, !PT ;  /* 0x0000001011116812 */ /* 0x000fe400078efcff */
[-C--:B------:R-:W-:Y:S02]  /*ebb0*/  ISETP.GE.AND P6, PT, R9, R0.reuse, PT ;  /* 0x000000000900720c */ /* 0x080fe40003fc6270 */
[----:B------:R-:W-:Y:S02]  /*ebc0*/  LOP3.LUT R17, R17, 0xfffffff7, RZ, 0xc0, !PT ;  /* 0xfffffff711117812 */ /* 0x000fe400078ec0ff */
[----:B------:R-:W-:Y:S02]  /*ebd0*/  @!P4 LEA R21, R10, UR38, 0x1 ;  /* 0x000000260a15cc11 */ /* 0x000fe4000f8e08ff */
[----:B------:R-:W-:Y:S02]  /*ebe0*/  @P5 LOP3.LUT R17, R17, 0x8, RZ, 0xfc, !PT ;  /* 0x0000000811115812 */ /* 0x000fe400078efcff */
[----:B------:R-:W-:-:S02]  /*ebf0*/  ISETP.GE.AND P5, PT, R7, R0, PT ;  /* 0x000000000700720c */ /* 0x000fc40003fa6270 */
[----:B------:R-:W-:Y:S02]  /*ec00*/  LOP3.LUT R17, R17, 0xfffffffb, RZ, 0xc0, !PT ;  /* 0xfffffffb11117812 */ /* 0x000fe400078ec0ff */
[----:B------:R-:W-:Y:S02]  /*ec10*/  P2R R7, PR, RZ, 0x20 ;  /* 0x00000020ff077803 */ /* 0x000fe40000000000 */
[----:B------:R-:W-:Y:S02]  /*ec20*/  @P6 LOP3.LUT R17, R17, 0x4, RZ, 0xfc, !PT ;  /* 0x0000000411116812 */ /* 0x000fe400078efcff */
[----:B------:R-:W-:Y:S02]  /*ec30*/  @!P4 LEA R3, P6, R8, R3, 0x1 ;  /* 0x000000030803c211 */ /* 0x000fe400078c08ff */
[----:B------:R-:W-:-:S03]  /*ec40*/  LOP3.LUT P5, RZ, R17, 0x20, RZ, 0xc0, !PT ;  /* 0x0000002011ff7812 */ /* 0x000fc600078ac0ff */
        /* <DEDUP_REMOVED lines=9> */
[----:B------:R0:W-:Y:S04]  /*ece0*/  @!P4 LDGSTS.E.BYPASS.LTC128B.128 [R21+0x2a400], desc[UR6][R2.64+0x100], !P1 ;  /* 0x2a4001000215cfae */ /* 0x0001e8000c901d46 */
[----:B------:R0:W-:Y:S01]  /*ecf0*/  @!P4 LDGSTS.E.BYPASS.LTC128B.128 [R21+0x2e400], desc[UR6][R2.64+0x180], !P2 ;  /* 0x2e4001800215cfae */ /* 0x0001e2000d101d46 */
[----:B------:R-:W-:-:S13]  /*ed00*/  LOP3.LUT P4, RZ, R17, 0x40, RZ, 0xc0, !PT ;  /* 0x0000004011ff7812 */ /* 0x000fda000788c0ff */
[----:B0-----:R-:W-:Y:S05]  /*ed10*/  WARPSYNC.COLLECTIVE R15, `(.L_x_9175) ;  /* 0x000000000f087348 */ /* 0x001fea0003c00000 */
[----:B------:R1:W2:Y:S02]  /*ed20*/  SHFL.IDX P6, R14, R13, R12, R11 ;  /* 0x0000000c0d0e7389 */ /* 0x0002a400000c000b */
[----:B012---:R-:W-:Y:S01]  /*ed30*/  ENDCOLLECTIVE ;  /* 0x000000000000791b */ /* 0x007fe20003800000 */
.L_x_9175:
[C---:B------:R-:W-:Y:S02]  /*ed40*/  @!P5 LEA R21, R10.reuse, UR38, 0x1 ;  /* 0x000000260a15dc11 */ /* 0x040fe4000f8e08ff */
[----:B------:R-:W-:Y:S01]  /*ed50*/  @!P4 LEA R9, R10, UR38, 0x1 ;  /* 0x000000260a09cc11 */ /* 0x000fe2000f8e08ff */
[----:B------:R-:W-:Y:S02]  /*ed60*/  IMAD.MOV.U32 R13, RZ, RZ, R5 ;  /* 0x000000ffff0d7224 */ /* 0x000fe400078e0005 */
[----:B------:R-:W-:-:S07]  /*ed70*/  IMAD.MOV.U32 R6, RZ, RZ, R14 ;  /* 0x000000ffff067224 */ /* 0x000fce00078e000e */
[----:B------:R-:W-:Y:S05]  /*ed80*/  WARPSYNC.COLLECTIVE R15, `(.L_x_9176) ;  /* 0x000000000f087348 */ /* 0x000fea0003c00000 */
[----:B------:R0:W1:Y:S02]  /*ed90*/  SHFL.IDX P6, R14, R13, R12, R11 ;  /* 0x0000000c0d0e7389 */ /* 0x00006400000c000b */
[----:B01----:R-:W-:Y:S01]  /*eda0*/  ENDCOLLECTIVE ;  /* 0x000000000000791b */ /* 0x003fe20003800000 */
.L_x_9176:
[----:B------:R-:W-:Y:S01]  /*edb0*/  ULDC.64 UR4, c[0x0][0x208] ;  /* 0x0000820000047ab9 */ /* 0x000fe20000000a00 */
[----:B------:R-:W-:Y:S02]  /*edc0*/  IMAD.MOV.U32 R13, RZ, RZ, R4 ;  /* 0x000000ffff0d7224 */ /* 0x000fe400078e0004 */
[----:B------:R-:W-:Y:S02]  /*edd0*/  IMAD.MOV.U32 R12, RZ, RZ, 0x2 ;  /* 0x00000002ff0c7424 */ /* 0x000fe400078e00ff */
[----:B------:R-:W-:-:S05]  /*ede0*/  IMAD.MOV.U32 R2, RZ, RZ, R14 ;  /* 0x000000ffff027224 */ /* 0x000fca00078e000e */
[----:B------:R-:W-:-:S05]  /*edf0*/  @!P4 LEA R2, P6, R8, R2, 0x1 ;  /* 0x000000020802c211 */ /* 0x000fca00078c08ff */
[----:B------:R-:W-:-:S05]  /*ee00*/  @!P4 IMAD.X R3, RZ, RZ, R6, P6 ;  /* 0x000000ffff03c224 */ /* 0x000fca00030e0606 */
        /* <DEDUP_REMOVED lines=11> */
.L_x_9177:
[----:B------:R-:W-:Y:S01]  /*eec0*/  @!P4 LEA R9, R10, UR38, 0x1 ;  /* 0x000000260a09cc11 */ /* 0x000fe2000f8e08ff */
[----:B------:R-:W-:Y:S02]  /*eed0*/  IMAD.MOV.U32 R13, RZ, RZ, R5 ;  /* 0x000000ffff0d7224 */ /* 0x000fe400078e0005 */
[----:B------:R-:W-:-:S07]  /*eee0*/  IMAD.MOV.U32 R6, RZ, RZ, R14 ;  /* 0x000000ffff067224 */ /* 0x000fce00078e000e */
[----:B------:R-:W-:Y:S05]  /*eef0*/  WARPSYNC.COLLECTIVE R15, `(.L_x_9178) ;  /* 0x000000000f087348 */ /* 0x000fea0003c00000 */
[----:B------:R0:W1:Y:S02]  /*ef00*/  SHFL.IDX P6, R14, R13, R12, R11 ;  /* 0x0000000c0d0e7389 */ /* 0x00006400000c000b */
[----:B01----:R-:W-:Y:S01]  /*ef10*/  ENDCOLLECTIVE ;  /* 0x000000000000791b */ /* 0x003fe20003800000 */
.L_x_9178:
        /* <DEDUP_REMOVED lines=17> */
.L_x_9179:
[----:B------:R-:W-:Y:S02]  /*f030*/  IMAD.MOV.U32 R13, RZ, RZ, R5 ;  /* 0x000000ffff0d7224 */ /* 0x000fe400078e0005 */
[----:B------:R-:W-:-:S07]  /*f040*/  IMAD.MOV.U32 R6, RZ, RZ, R14 ;  /* 0x000000ffff067224 */ /* 0x000fce00078e000e */
[----:B------:R-:W-:Y:S05]  /*f050*/  WARPSYNC.COLLECTIVE R15, `(.L_x_9180) ;  /* 0x000000000f087348 */ /* 0x000fea0003c00000 */
[----:B------:R0:W1:Y:S02]  /*f060*/  SHFL.IDX P6, R14, R13, R12, R11 ;  /* 0x0000000c0d0e7389 */ /* 0x00006400000c000b */
[----:B01----:R-:W-:Y:S01]  /*f070*/  ENDCOLLECTIVE ;  /* 0x000000000000791b */ /* 0x003fe20003800000 */
.L_x_9180:
[----:B------:R-:W-:Y:S01]  /*f080*/  ULDC.64 UR4, c[0x0][0x208] ;  /* 0x0000820000047ab9 */ /* 0x000fe20000000a00 */
[----:B------:R-:W-:Y:S02]  /*f090*/  IMAD.MOV.U32 R13, RZ, RZ, R4 ;  /* 0x000000ffff0d7224 */ /* 0x000fe400078e0004 */
[----:B------:R-:W-:Y:S01]  /*f0a0*/  IMAD.MOV.U32 R12, RZ, RZ, 0x4 ;  /* 0x00000004ff0c7424 */ /* 0x000fe200078e00ff */
        /* <DEDUP_REMOVED lines=13> */
.L_x_9181:
[----:B------:R-:W0:Y:S01]  /*f180*/  S2R R9, SR_TID.X ;  /* 0x0000000000097919 */ /* 0x000e220000002100 */
[----:B------:R-:W-:Y:S02]  /*f190*/  IMAD.MOV.U32 R13, RZ, RZ, R5 ;  /* 0x000000ffff0d7224 */ /* 0x000fe400078e0005 */
[----:B------:R-:W-:-:S07]  /*f1a0*/  IMAD.MOV.U32 R6, RZ, RZ, R14 ;  /* 0x000000ffff067224 */ /* 0x000fce00078e000e */
[----:B0-----:R-:W-:Y:S05]  /*f1b0*/  WARPSYNC.COLLECTIVE R15, `(.L_x_9182) ;  /* 0x000000000f087348 */ /* 0x001fea0003c00000 */
[----:B------:R1:W2:Y:S02]  /*f1c0*/  SHFL.IDX P6, R14, R13, R12, R11 ;  /* 0x0000000c0d0e7389 */ /* 0x0002a400000c000b */
[----:B012---:R-:W-:Y:S01]  /*f1d0*/  ENDCOLLECTIVE ;  /* 0x000000000000791b */ /* 0x007fe20003800000 */
.L_x_9182:
[----:B------:R-:W-:Y:S01]  /*f1e0*/  ULDC.64 UR4, c[0x0][0x208] ;  /* 0x0000820000047ab9 */ /* 0x000fe20000000a00 */
[----:B------:R-:W-:Y:S02]  /*f1f0*/  IMAD.MOV.U32 R13, RZ, RZ, R4 ;  /* 0x000000ffff0d7224 */ /* 0x000fe400078e0004 */
[----:B------:R-:W-:Y:S01]  /*f200*/  IMAD.MOV.U32 R12, RZ, RZ, 0x5 ;  /* 0x00000005ff0c7424 */ /* 0x000fe200078e00ff */
[----:B------:R-:W-:-:S05]  /*f210*/  @!P5 LEA R8, P6, R8, R14, 0x1 ;  /* 0x0000000e0808d211 */ /* 0x000fca00078c08ff */
[----:B------:R-:W-:Y:S01]  /*f220*/  @!P5 IMAD.X R21, RZ, RZ, R6, P6 ;  /* 0x000000ffff15d224 */ /* 0x000fe200030e0606 */
[----:B------:R-:W-:Y:S02]  /*f230*/  LOP3.LUT P6, RZ, R17, 0x8, RZ, 0xc0, !PT ;  /* 0x0000000811ff7812 */ /* 0x000fe400078cc0ff */
[----:B------:R-:W-:-:S11]  /*f240*/  ISETP.NE.AND P5, PT, R7, RZ, PT ;  /* 0x000000ff0700720c */ /* 0x000fd60003fa5270 */
[C---:B------:R-:W-:Y:S01]  /*f250*/  @!P6 LEA R7, R10.reuse, UR38, 0x1 ;  /* 0x000000260a07ec11 */ /* 0x040fe2000f8e08ff */
[----:B------:R-:W-:Y:S02]  /*f260*/  @!P6 IMAD.MOV.U32 R2, RZ, RZ, R8 ;  /* 0x000000ffff02e224 */ /* 0x000fe400078e0008 */
[----:B------:R-:W-:Y:S01]  /*f270*/  @!P6 IMAD.MOV.U32 R3, RZ, RZ, R21 ;  /* 0x000000ffff03e224 */ /* 0x000fe200078e0015 */
[----:B------:R-:W-:Y:S01]  /*f280*/  @!P4 LEA R21, R10, UR38, 0x1 ;  /* 0x000000260a15cc11 */ /* 0x000fe2000f8e08ff */
[----:B------:R-:W-:-:S03]  /*f290*/  IMAD.SHL.U32 R8, R9, 0x8, RZ ;  /* 0x0000000809087824 */ /* 0x000fc600078e00ff */
[----:B------:R-:W-:Y:S01]  /*f2a0*/  @!PT LDS RZ, [RZ] ;  /* 0x00000000fffff984 */ /* 0x000fe20000000800 */
[----:B------:R-:W-:Y:S01]  /*f2b0*/  @!PT LDS RZ, [RZ] ;  /* 0x00000000fffff984 */ /* 0x000fe20000000800 */
[----:B------:R-:W-:Y:S01]  /*f2c0*/  @!PT LDS RZ, [RZ] ;  /* 0x00000000fffff984 */ /* 0x000fe20000000800 */
[----:B------:R0:W-:Y:S02]  /*f2d0*/  @!P6 LDGSTS.E.BYPASS.LTC128B.128 [R7+0x24400], desc[UR4][R2.64], !P3 ;  /* 0x244000000207efae */ /* 0x0001e4000d901d44 */
[----:B------:R-:W-:Y:S02]  /*f2e0*/  LOP3.LUT R8, R8, 0x38, RZ, 0xc0, !PT ;  /* 0x0000003808087812 */ /* 0x000fe400078ec0ff */
[----:B------:R0:W-:Y:S04]  /*f2f0*/  @!P6 LDGSTS.E.BYPASS.LTC128B.128 [R7+0x28400], desc[UR4][R2.64+0x80], !P0 ;  /* 0x284000800207efae */ /* 0x0001e8000c101d44 */
[----:B------:R0:W-:Y:S04]  /*f300*/  @!P6 LDGSTS.E.BYPASS.LTC128B.128 [R7+0x2c400], desc[UR4][R2.64+0x100], !P1 ;  /* 0x2c4001000207efae */ /* 0x0001e8000c901d44 */
[----:B------:R0:W-:Y:S02]  /*f310*/  @!P6 LDGSTS.E.BYPASS.LTC128B.128 [R7+0x30400], desc[UR4][R2.64+0x180], !P2 ;  /* 0x304001800207efae */ /* 0x0001e4000d101d44 */
[----:B0-----:R-:W-:Y:S05]  /*f320*/  WARPSYNC.COLLECTIVE R15, `(.L_x_9183) ;  /* 0x000000000f087348 */ /* 0x001fea0003c00000 */
[----:B------:R1:W2:Y:S02]  /*f330*/  SHFL.IDX P6, R14, R13, R12, R11 ;  /* 0x0000000c0d0e7389 */ /* 0x0002a400000c000b */
[----:B012---:R-:W-:Y:S01]  /*f340*/  ENDCOLLECTIVE ;  /* 0x000000000000791b */ /* 0x007fe20003800000 */
.L_x_9183:
[----:B------:R-:W-:Y:S02]  /*f350*/  IMAD.MOV.U32 R13, RZ, RZ, R5 ;  /* 0x000000ffff0d7224 */ /* 0x000fe400078e0005 */
[----:B------:R-:W-:-:S07]  /*f360*/  IMAD.MOV.U32 R6, RZ, RZ, R14 ;  /* 0x000000ffff067224 */ /* 0x000fce00078e000e */
[----:B------:R-:W-:Y:S05]  /*f370*/  WARPSYNC.COLLECTIVE R15, `(.L_x_9184) ;  /* 0x000000000f087348 */ /* 0x000fea0003c00000 */
[----:B------:R0:W1:Y:S02]  /*f380*/  SHFL.IDX P6, R14, R13, R12, R11 ;  /* 0x0000000c0d0e7389 */ /* 0x00006400000c000b */
[----:B01----:R-:W-:Y:S01]  /*f390*/  ENDCOLLECTIVE ;  /* 0x000000000000791b */ /* 0x003fe20003800000 */
.L_x_9184:
[----:B------:R-:W-:Y:S01]  /*f3a0*/  ULDC.64 UR4, c[0x0][0x208] ;  /* 0x0000820000047ab9 */ /* 0x000fe20000000a00 */
[----:B------:R-:W-:Y:S02]  /*f3b0*/  IMAD.MOV.U32 R13, RZ, RZ, R4 ;  /* 0x000000ffff0d7224 */ /* 0x000fe400078e0004 */
[----:B------:R-:W-:Y:S01]  /*f3c0*/  IMAD.MOV.U32 R12, RZ, RZ, 0x6 ;  /* 0x00000006ff0c7424 */ /* 0x000fe200078e00ff */
[----:B------:R-:W-:-:S05]  /*f3d0*/  @!P4 LEA R14, P6, R8, R14, 0x1 ;  /* 0x0000000e080ec211 */ /* 0x000fca00078c08ff */
[----:B------:R-:W-:Y:S02]  /*f3e0*/  @!P4 IMAD.X R9, RZ, RZ, R6, P6 ;  /* 0x000000ffff09c224 */ /* 0x000fe400030e0606 */
[----:B------:R-:W-:Y:S02]  /*f3f0*/  @!P4 IMAD.MOV.U32 R2, RZ, RZ, R14 ;  /* 0x000000ffff02c224 */ /* 0x000fe400078e000e */
[----:B------:R-:W-:Y:S01]  /*f400*/  @!P4 IMAD.MOV.U32 R3, RZ, RZ, R9 ;  /* 0x000000ffff03c224 */ /* 0x000fe200078e0009 */
[----:B------:R-:W-:-:S04]  /*f410*/  @!P5 LEA R9, R10, UR38, 0x1 ;  /* 0x000000260a09dc11 */ /* 0x000fc8000f8e08ff */
[----:B------:R-:W-:Y:S01]  /*f420*/  @!PT LDS RZ, [RZ] ;  /* 0x00000000fffff984 */ /* 0x000fe20000000800 */
[----:B------:R-:W-:Y:S01]  /*f430*/  @!PT LDS RZ, [RZ] ;  /* 0x00000000fffff984 */ /* 0x000fe20000000800 */
[----:B------:R-:W-:Y:S01]  /*f440*/  @!PT LDS RZ, [RZ] ;  /* 0x00000000fffff984 */ /* 0x000fe20000000800 */
[----:B------:R0:W-:Y:S04]  /*f450*/  @!P4 LDGSTS.E.BYPASS.LTC128B.128 [R21+0x24c00], desc[UR4][R2.64], !P3 ;  /* 0x24c000000215cfae */ /* 0x0001e8000d901d44 */
[----:B------:R0:W-:Y:S04]  /*f460*/  @!P4 LDGSTS.E.BYPASS.LTC128B.128 [R21+0x28c00], desc[UR4][R2.64+0x80], !P0 ;  /* 0x28c000800215cfae */ /* 0x0001e8000c101d44 */
[----:B------:R0:W-:Y:S04]  /*f470*/  @!P4 LDGSTS.E.BYPASS.LTC128B.128 [R21+0x2cc00], desc[UR4][R2.64+0x100], !P1 ;  /* 0x2cc001000215cfae */ /* 0x0001e8000c901d44 */
[----:B------:R0:W-:Y:S02]  /*f480*/  @!P4 LDGSTS.E.BYPASS.LTC128B.128 [R21+0x30c00], desc[UR4][R2.64+0x180], !P2 ;  /* 0x30c001800215cfae */ /* 0x0001e4000d101d44 */
[----:B0-----:R-:W-:Y:S05]  /*f490*/  WARPSYNC.COLLECTIVE R15, `(.L_x_9185) ;  /* 0x000000000f087348 */ /* 0x001fea0003c00000 */
[----:B------:R1:W2:Y:S02]  /*f4a0*/  SHFL.IDX P6, R14, R13, R12, R11 ;  /* 0x0000000c0d0e7389 */ /* 0x0002a400000c000b */
[----:B012---:R-:W-:Y:S01]  /*f4b0*/  ENDCOLLECTIVE ;  /* 0x000000000000791b */ /* 0x007fe20003800000 */
.L_x_9185:
[----:B------:R-:W-:Y:S02]  /*f4c0*/  IMAD.MOV.U32 R13, RZ, RZ, R5 ;  /* 0x000000ffff0d7224 */ /* 0x000fe400078e0005 */
[----:B------:R-:W-:-:S07]  /*f4d0*/  IMAD.MOV.U32 R6, RZ, RZ, R14 ;  /* 0x000000ffff067224 */ /* 0x000fce00078e000e */
[----:B------:R-:W-:Y:S05]  /*f4e0*/  WARPSYNC.COLLECTIVE R15, `(.L_x_9186) ;  /* 0x000000000f087348 */ /* 0x000fea0003c00000 */
[----:B------:R0:W1:Y:S02]  /*f4f0*/  SHFL.IDX P6, R14, R13, R12, R11 ;  /* 0x0000000c0d0e7389 */ /* 0x00006400000c000b */
[----:B01----:R-:W-:Y:S01]  /*f500*/  ENDCOLLECTIVE ;  /* 0x000000000000791b */ /* 0x003fe20003800000 */
.L_x_9186:
[----:B------:R-:W-:Y:S01]  /*f510*/  ULDC.64 UR4, c[0x0][0x208] ;  /* 0x0000820000047ab9 */ /* 0x000fe20000000a00 */
[----:B------:R-:W-:Y:S02]  /*f520*/  IMAD.MOV.U32 R13, RZ, RZ, R4 ;  /* 0x000000ffff0d7224 */ /* 0x000fe400078e0004 */
[----:B------:R-:W-:Y:S01]  /*f530*/  IMAD.MOV.U32 R12, RZ, RZ, 0x7 ;  /* 0x00000007ff0c7424 */ /* 0x000fe200078e00ff */
[----:B------:R-:W-:-:S05]  /*f540*/  @!P5 LEA R14, P6, R8, R14, 0x1 ;  /* 0x0000000e080ed211 */ /* 0x000fca00078c08ff */
[----:B------:R-:W-:Y:S02]  /*f550*/  @!P5 IMAD.X R7, RZ, RZ, R6, P6 ;  /* 0x000000ffff07d224 */ /* 0x000fe400030e0606 */
[----:B------:R-:W-:Y:S02]  /*f560*/  @!P5 IMAD.MOV.U32 R2, RZ, RZ, R14 ;  /* 0x000000ffff02d224 */ /* 0x000fe400078e000e */
[----:B------:R-:W-:-:S05]  /*f570*/  @!P5 IMAD.MOV.U32 R3, RZ, RZ, R7 ;  /* 0x000000ffff03d224 */ /* 0x000fca00078e0007 */
        /* <DEDUP_REMOVED lines=10> */
.L_x_9187:
[----:B------:R-:W-:Y:S02]  /*f620*/  IMAD.MOV.U32 R13, RZ, RZ, R5 ;  /* 0x000000ffff0d7224 */ /* 0x000fe400078e0005 */
[----:B------:R-:W-:-:S07]  /*f630*/  IMAD.MOV.U32 R6, RZ, RZ, R14 ;  /* 0x000000ffff067224 */ /* 0x000fce00078e000e */
[----:B------:R-:W-:Y:S05]  /*f640*/  WARPSYNC.COLLECTIVE R15, `(.L_x_9188) ;  /* 0x000000000f087348 */ /* 0x000fea0003c00000 */
[----:B------:R0:W1:Y:S02]  /*f650*/  SHFL.IDX P6, R14, R13, R12, R11 ;  /* 0x0000000c0d0e7389 */ /* 0x00006400000c000b */
[----:B01----:R-:W-:Y:S01]  /*f660*/  ENDCOLLECTIVE ;  /* 0x000000000000791b */ /* 0x003fe20003800000 */
.L_x_9188:
[----:B------:R-:W-:Y:S05]  /*f670*/  BRA `(.L_x_9189) ;  /* 0xffffffbc00547947 */ /* 0x000fea000383ffff */
.L_x_9078:
[----:B0-----:R-:W-:-:S04]  /*f680*/  IMAD.U32 R3, RZ, RZ, UR38 ;  /* 0x00000026ff037e24 */ /* 0x001fc8000f8e00ff */
[----:B------:R0:W3:Y:S03]  /*f690*/  SYNCS.PHASECHK.TRANS64.TRYWAIT P0, [R3+URZ+0x32420], R2 ;  /* 0x03242002030075a7 */ /* 0x0000e6000800017f */
[----:B---3--:R-:W-:Y:S05]  /*f6a0*/  @!P0 NANOSLEEP.SYNCS 0x989680 ;  /* 0x009896800000895d */ /* 0x008fea0003900000 */
[----:B------:R-:W3:Y:S02]  /*f6b0*/  @!P0 SYNCS.PHASECHK.TRANS64 P0, [R3+URZ+0x32420], R2 ;  /* 0x03242002030085a7 */ /* 0x000ee4000800007f */
[----:B---3--:R-:W-:Y:S05]  /*f6c0*/  @!P0 BRA `(.L_x_9078) ;  /* 0xfffffffc00ec8947 */ /* 0x008fea000383ffff */
[----:B------:R-:W-:Y:S05]  /*f6d0*/  BRA `(.L_x_9190) ;  /* 0xffffffbc00c87947 */ /* 0x000fea000383ffff */
.L_x_9081:
[----:B0-----:R-:W-:-:S04]  /*f6e0*/  IMAD.U32 R3, RZ, RZ, UR38 ;  /* 0x00000026ff037e24 */ /* 0x001fc8000f8e00ff */
[----:B------:R0:W3:Y:S03]  /*f6f0*/  SYNCS.PHASECHK.TRANS64.TRYWAIT P0, [R3+URZ+0x32460], R2 ;  /* 0x03246002030075a7 */ /* 0x0000e6000800017f */
[----:B---3--:R-:W-:Y:S05]  /*f700*/  @!P0 NANOSLEEP.SYNCS 0x989680 ;  /* 0x009896800000895d */ /* 0x008fea0003900000 */
[----:B------:R-:W3:Y:S02]  /*f710*/  @!P0 SYNCS.PHASECHK.TRANS64 P0, [R3+URZ+0x32460], R2 ;  /* 0x03246002030085a7 */ /* 0x000ee4000800007f */
[----:B---3--:R-:W-:Y:S05]  /*f720*/  @!P0 BRA `(.L_x_9081) ;  /* 0xfffffffc00ec8947 */ /* 0x008fea000383ffff */
[----:B------:R-:W-:Y:S05]  /*f730*/  BRA `(.L_x_9191) ;  /* 0xffffffbc00d47947 */ /* 0x000fea000383ffff */
.L_x_9093:
[----:B-1----:R-:W-:-:S04]  /*f740*/  IMAD.U32 R3, RZ, RZ, UR38 ;  /* 0x00000026ff037e24 */ /* 0x002fc8000f8e00ff */
[----:B------:R1:W3:Y:S03]  /*f750*/  SYNCS.PHASECHK.TRANS64.TRYWAIT P0, [R3+URZ+0x32448], R2 ;  /* 0x03244802030075a7 */ /* 0x0002e6000800017f */
[----:B---3--:R-:W-:Y:S05]  /*f760*/  @!P0 NANOSLEEP.SYNCS 0x989680 ;  /* 0x009896800000895d */ /* 0x008fea0003900000 */
[----:B------:R-:W3:Y:S02]  /*f770*/  @!P0 SYNCS.PHASECHK.TRANS64 P0, [R3+URZ+0x32448], R2 ;  /* 0x03244802030085a7 */ /* 0x000ee4000800007f */
[----:B---3--:R-:W-:Y:S05]  /*f780*/  @!P0 BRA `(.L_x_9093) ;  /* 0xfffffffc00ec8947 */ /* 0x008fea000383ffff */
[----:B------:R-:W-:Y:S05]  /*f790*/  BRA `(.L_x_9192) ;  /* 0xffffffc400d47947 */ /* 0x000fea000383ffff */
.L_x_9098:
[----:B01----:R-:W-:-:S04]  /*f7a0*/  IMAD.U32 R3, RZ, RZ, UR38 ;  /* 0x00000026ff037e24 */ /* 0x003fc8000f8e00ff */
[----:B------:R0:W1:Y:S03]  /*f7b0*/  SYNCS.PHASECHK.TRANS64.TRYWAIT P0, [R3+URZ+0x32468], R2 ;  /* 0x03246802030075a7 */ /* 0x000066000800017f */
[----:B-1----:R-:W-:Y:S05]  /*f7c0*/  @!P0 NANOSLEEP.SYNCS 0x989680 ;  /* 0x009896800000895d */ /* 0x002fea0003900000 */
[----:B------:R-:W1:Y:S02]  /*f7d0*/  @!P0 SYNCS.PHASECHK.TRANS64 P0, [R3+URZ+0x32468], R2 ;  /* 0x03246802030085a7 */ /* 0x000e64000800007f */
[----:B-1----:R-:W-:Y:S05]  /*f7e0*/  @!P0 BRA `(.L_x_9098) ;  /* 0xfffffffc00ec8947 */ /* 0x002fea000383ffff */
[----:B------:R-:W-:Y:S05]  /*f7f0*/  BRA `(.L_x_9193) ;  /* 0xffffffc800347947 */ /* 0x000fea000383ffff */
.L_x_9109:
[----:B-1----:R-:W-:-:S04]  /*f800*/  IMAD.U32 R3, RZ, RZ, UR38 ;  /* 0x00000026ff037e24 */ /* 0x002fc8000f8e00ff */
[----:B------:R1:W3:Y:S03]  /*f810*/  SYNCS.PHASECHK.TRANS64.TRYWAIT P0, [R3+URZ+0x32440], R2 ;  /* 0x03244002030075a7 */ /* 0x0002e6000800017f */
[----:B---3--:R-:W-:Y:S05]  /*f820*/  @!P0 NANOSLEEP.SYNCS 0x989680 ;  /* 0x009896800000895d */ /* 0x008fea0003900000 */
[----:B------:R-:W3:Y:S02]  /*f830*/  @!P0 SYNCS.PHASECHK.TRANS64 P0, [R3+URZ+0x32440], R2 ;  /* 0x03244002030085a7 */ /* 0x000ee4000800007f */
[----:B---3--:R-:W-:Y:S05]  /*f840*/  @!P0 BRA `(.L_x_9109) ;  /* 0xfffffffc00ec8947 */ /* 0x008fea000383ffff */
[----:B------:R-:W-:Y:S05]  /*f850*/  BRA `(.L_x_9194) ;  /* 0xffffffcc00b47947 */ /* 0x000fea000383ffff */
.L_x_9114:
[----:B01----:R-:W-:-:S04]  /*f860*/  IMAD.U32 R3, RZ, RZ, UR38 ;  /* 0x00000026ff037e24 */ /* 0x003fc8000f8e00ff */
[----:B------:R0:W1:Y:S03]  /*f870*/  SYNCS.PHASECHK.TRANS64.TRYWAIT P0, [R3+URZ+0x32460], R2 ;  /* 0x03246002030075a7 */ /* 0x000066000800017f */
[----:B-1----:R-:W-:Y:S05]  /*f880*/  @!P0 NANOSLEEP.SYNCS 0x989680 ;  /* 0x009896800000895d */ /* 0x002fea0003900000 */
[----:B------:R-:W1:Y:S02]  /*f890*/  @!P0 SYNCS.PHASECHK.TRANS64 P0, [R3+URZ+0x32460], R2 ;  /* 0x03246002030085a7 */ /* 0x000e64000800007f */
[----:B-1----:R-:W-:Y:S05]  /*f8a0*/  @!P0 BRA `(.L_x_9114) ;  /* 0xfffffffc00ec8947 */ /* 0x002fea000383ffff */
[----:B------:R-:W-:Y:S05]  /*f8b0*/  BRA `(.L_x_9195) ;  /* 0xffffffd000187947 */ /* 0x000fea000383ffff */
.L_x_9126:
[----:B-1----:R-:W-:-:S04]  /*f8c0*/  IMAD.U32 R3, RZ, RZ, UR38 ;  /* 0x00000026ff037e24 */ /* 0x002fc8000f8e00ff */
[----:B------:R1:W3:Y:S03]  /*f8d0*/  SYNCS.PHASECHK.TRANS64.TRYWAIT P0, [R3+URZ+0x32448], R2 ;  /* 0x03244802030075a7 */ /* 0x0002e6000800017f */
[----:B---3--:R-:W-:Y:S05]  /*f8e0*/  @!P0 NANOSLEEP.SYNCS 0x989680 ;  /* 0x009896800000895d */ /* 0x008fea0003900000 */
[----:B------:R-:W3:Y:S02]  /*f8f0*/  @!P0 SYNCS.PHASECHK.TRANS64 P0, [R3+URZ+0x32448], R2 ;  /* 0x03244802030085a7 */ /* 0x000ee4000800007f */
[----:B---3--:R-:W-:Y:S05]  /*f900*/  @!P0 BRA `(.L_x_9126) ;  /* 0xfffffffc00ec8947 */ /* 0x008fea000383ffff */
[----:B------:R-:W-:Y:S05]  /*f910*/  BRA `(.L_x_9196) ;  /* 0xffffffd400a07947 */ /* 0x000fea000383ffff */
.L_x_9131:
[----:B-1----:R-:W-:-:S04]  /*f920*/  IMAD.U32 R3, RZ, RZ, UR38 ;  /* 0x00000026ff037e24 */ /* 0x002fc8000f8e00ff */
[----:B------:R1:W3:Y:S03]  /*f930*/  SYNCS.PHASECHK.TRANS64.TRYWAIT P0, [R3+URZ+0x32468], R2 ;  /* 0x03246802030075a7 */ /* 0x0002e6000800017f */
[----:B---3--:R-:W-:Y:S05]  /*f940*/  @!P0 NANOSLEEP.SYNCS 0x989680 ;  /* 0x009896800000895d */ /* 0x008fea0003900000 */
[----:B------:R-:W3:Y:S02]  /*f950*/  @!P0 SYNCS.PHASECHK.TRANS64 P0, [R3+URZ+0x32468], R2 ;  /* 0x03246802030085a7 */ /* 0x000ee4000800007f */
[----:B---3--:R-:W-:Y:S05]  /*f960*/  @!P0 BRA `(.L_x_9131) ;  /* 0xfffffffc00ec8947 */ /* 0x008fea000383ffff */
[----:B------:R-:W-:Y:S05]  /*f970*/  BRA `(.L_x_9197) ;  /* 0xffffffd800047947 */ /* 0x000fea000383ffff */
.L_x_9138:
[----:B0-----:R0:W1:Y:S02]  /*f980*/  SYNCS.PHASECHK.TRANS64.TRYWAIT P0, [R2+URZ+0x32420], R7 ;  /* 0x03242007020075a7 */ /* 0x001064000800017f */
[----:B-1----:R-:W-:Y:S05]  /*f990*/  @!P0 NANOSLEEP.SYNCS 0x989680 ;  /* 0x009896800000895d */ /* 0x002fea0003900000 */
[----:B------:R-:W1:Y:S02]  /*f9a0*/  @!P0 SYNCS.PHASECHK.TRANS64 P0, [R2+URZ+0x32420], R7 ;  /* 0x03242007020085a7 */ /* 0x000e64000800007f */
[----:B-1----:R-:W-:Y:S05]  /*f9b0*/  @!P0 BRA `(.L_x_9138) ;  /* 0xfffffffc00f08947 */ /* 0x002fea000383ffff */
[----:B------:R-:W-:Y:S05]  /*f9c0*/  BRA `(.L_x_9198) ;  /* 0xffffffdc00207947 */ /* 0x000fea000383ffff */
.L_x_9139:
        /* <DEDUP_REMOVED lines=9> */
[----:B--2---:R1:W2:Y:S02]  /*fa60*/  SHFL.IDX P6, R14, R13, R12, R11 ;  /* 0x0000000c0d0e7389 */ /* 0x0042a400000c000b */
[----:B012---:R-:W-:Y:S01]  /*fa70*/  ENDCOLLECTIVE ;  /* 0x000000000000791b */ /* 0x007fe20003800000 */
.L_x_9200:
[----:B------:R-:W-:Y:S05]  /*fa80*/  BSYNC B0 ;  /* 0x0000000000007941 */ /* 0x000fea0003800000 */
.L_x_9199:
[----:B------:R-:W-:Y:S05]  /*fa90*/  BRA `(.L_x_9201) ;  /* 0xffffffdc00047947 */ /* 0x000fea000383ffff */
.L_x_9140:
[----:B------:R-:W-:Y:S01]  /*faa0*/  BSSY B0, `(.L_x_9202) ;  /* 0x0000006000007945 */ /* 0x000fe20003800000 */
[----:B------:R-:W-:-:S07]  /*fab0*/  IMAD.MOV.U32 R15, RZ, RZ, -0x1 ;  /* 0xffffffffff0f7424 */ /* 0x000fce00078e00ff */
[----:B01----:R-:W-:Y:S05]  /*fac0*/  WARPSYNC.COLLECTIVE R15, `(.L_x_9203) ;  /* 0x000000000f0c7348 */ /* 0x003fea0003c00000 */
[----:B------:R-:W-:Y:S02]  /*fad0*/  ELECT P6, UR62, PT ;  /* 0x00000000003e782f */ /* 0x000fe400038c0000 */
[----:B------:R-:W-:Y:S01]  /*fae0*/  MOV R14, UR62 ;  /* 0x0000003e000e7c02 */ /* 0x000fe20008000f00 */
[----:B01----:R-:W-:Y:S10]  /*faf0*/  ENDCOLLECTIVE ;  /* 0x000000000000791b */ /* 0x003ff40003800000 */
.L_x_9203:
[----:B------:R-:W-:Y:S05]  /*fb00*/  BSYNC B0 ;  /* 0x0000000000007941 */ /* 0x000fea0003800000 */
.L_x_9202:
[----:B------:R-:W-:Y:S05]  /*fb10*/  BRA `(.L_x_9204) ;  /* 0xffffffd800f87947 */ /* 0x000fea000383ffff */
.L_x_9142:
[----:B0-----:R0:W1:Y:S02]  /*fb20*/  SYNCS.PHASECHK.TRANS64.TRYWAIT P0, [R7+URZ], R4 ;  /* 0x00000004070075a7 */ /* 0x001064000800017f */
[----:B-1----:R-:W-:Y:S05]  /*fb30*/  @!P0 NANOSLEEP.SYNCS 0x989680 ;  /* 0x009896800000895d */ /* 0x002fea0003900000 */
[----:B------:R-:W1:Y:S02]  /*fb40*/  @!P0 SYNCS.PHASECHK.TRANS64 P0, [R7+URZ], R4 ;  /* 0x00000004070085a7 */ /* 0x000e64000800007f */
[----:B-1----:R-:W-:Y:S05]  /*fb50*/  @!P0 BRA `(.L_x_9142) ;  /* 0xfffffffc00f08947 */ /* 0x002fea000383ffff */
[----:B------:R-:W-:Y:S05]  /*fb60*/  BRA `(.L_x_9205) ;  /* 0xffffffdc00347947 */ /* 0x000fea000383ffff */
.L_x_9143:
[----:B-1----:R1:W2:Y:S02]  /*fb70*/  SYNCS.PHASECHK.TRANS64.TRYWAIT P0, [R5+URZ], R0 ;  /* 0x00000000050075a7 */ /* 0x0022a4000800017f */
[----:B--2---:R-:W-:Y:S05]  /*fb80*/  @!P0 NANOSLEEP.SYNCS 0x989680 ;  /* 0x009896800000895d */ /* 0x004fea0003900000 */
[----:B------:R-:W2:Y:S02]  /*fb90*/  @!P0 SYNCS.PHASECHK.TRANS64 P0, [R5+URZ], R0 ;  /* 0x00000000050085a7 */ /* 0x000ea4000800007f */
[----:B--2---:R-:W-:Y:S05]  /*fba0*/  @!P0 BRA `(.L_x_9143) ;  /* 0xfffffffc00f08947 */ /* 0x004fea000383ffff */
[----:B------:R-:W-:Y:S05]  /*fbb0*/  BRA `(.L_x_9206) ;  /* 0xffffffdc00287947 */ /* 0x000fea000383ffff */
.L_x_9145:
[----:B-1----:R1:W2:Y:S02]  /*fbc0*/  SYNCS.PHASECHK.TRANS64.TRYWAIT P0, [R5+URZ], R4 ;  /* 0x00000004050075a7 */ /* 0x0022a4000800017f */
[----:B--2---:R-:W-:Y:S05]  /*fbd0*/  @!P0 NANOSLEEP.SYNCS 0x989680 ;  /* 0x009896800000895d */ /* 0x004fea0003900000 */
[----:B------:R-:W2:Y:S02]  /*fbe0*/  @!P0 SYNCS.PHASECHK.TRANS64 P0, [R5+URZ], R4 ;  /* 0x00000004050085a7 */ /* 0x000ea4000800007f */
[----:B--2---:R-:W-:Y:S05]  /*fbf0*/  @!P0 BRA `(.L_x_9145) ;  /* 0xfffffffc00f08947 */ /* 0x004fea000383ffff */
[----:B------:R-:W-:Y:S05]  /*fc00*/  BRA `(.L_x_9207) ;  /* 0xffffffdc002c7947 */ /* 0x000fea000383ffff */
.L_x_9208:
        /* <DEDUP_REMOVED lines=15> */
.L_x_15015:


//--------------------- .text._ZN7cutlass13device_kernelIN5flash11enable_sm90INS1_16FlashAttnFwdSm90INS1_25CollectiveMainloopFwdSm90ILi2EN4cute5tupleIJNS5_1CILi1EEES8_S8_EEENS6_IJNS7_ILi128EEENS7_ILi96EEENS7_ILi64EEEEEELi256ENS_6half_tEfNS_4arch4Sm90ELb0ELb0ELb0ELb1ELb0ELb0ELb0ELb1ELb0ELb1ELb1ELb0EEENS1_21CollectiveEpilogueFwdINS6_IJSA_NS7_ILi256EEESB_EEES9_SE_SG_Li256ELb1ELb1ELb1ELb0EEENS1_36VarlenDynamicPersistentTileSchedulerILi128ELi96ELi256ELi128ELb1ELb1ELb1ELb0ELb1ELb1EEEEEEEEEvNT_6ParamsE --------------------------
	.section	.text._ZN7cutlass13device_kernelIN5flash11enable_sm90INS1_16FlashAttnFwdSm90INS1_25CollectiveMainloopFwdSm90ILi2EN4cute5tupleIJNS5_1CILi1EEES8_S8_EEENS6_IJNS7_ILi128EEENS7_ILi96EEENS7_ILi64EEEEEELi256ENS_6half_tEfNS_4arch4Sm90ELb0ELb0ELb0ELb1ELb0ELb0ELb0ELb1ELb0ELb1ELb1ELb0EEENS1_21CollectiveEpilogueFwdINS6_IJSA_NS7_ILi256EEESB_EEES9_SE_SG_Li256ELb1ELb1ELb1ELb0EEENS1_36VarlenDynamicPersistentTileSchedulerILi128ELi96ELi256ELi128ELb1ELb1ELb1ELb0ELb1ELb1EEEEEEEEEvNT_6ParamsE,"ax",@progbits
	.align	128
.text._ZN7cutlass13device_kernelIN5flash11enable_sm90INS1_16FlashAttnFwdSm90INS1_25CollectiveMainloopFwdSm90ILi2EN4cute5tupleIJNS5_1CILi1EEES8_S8_EEENS6_IJNS7_ILi128EEENS7_ILi96EEENS7_ILi64EEEEEELi256ENS_6half_tEfNS_4arch4Sm90ELb0ELb0ELb0ELb1ELb0ELb0ELb0ELb1ELb0ELb1ELb1ELb0EEENS1_21CollectiveEpilogueFwdINS6_IJSA_NS7_ILi256EEESB_EEES9_SE_SG_Li256ELb1ELb1ELb1ELb0EEENS1_36VarlenDynamicPersistentTileSchedulerILi128ELi96ELi256ELi128ELb1ELb1ELb1ELb0ELb1ELb1EEEEEEEEEvNT_6ParamsE:
        .type           _ZN7cutlass13device_kernelIN5flash11enable_sm90INS1_16FlashAttnFwdSm90INS1_25CollectiveMainloopFwdSm90ILi2EN4cute5tupleIJNS5_1CILi1EEES8_S8_EEENS6_IJNS7_ILi128EEENS7_ILi96EEENS7_ILi64EEEEEELi256ENS_6half_tEfNS_4arch4Sm90ELb0ELb0ELb0ELb1ELb0ELb0ELb0ELb1ELb0ELb1ELb1ELb0EEENS1_21CollectiveEpilogueFwdINS6_IJSA_NS7_ILi256EEESB_EEES9_SE_SG_Li256ELb1ELb1ELb1ELb0EEENS1_36VarlenDynamicPersistentTileSchedulerILi128ELi96ELi256ELi128ELb1ELb1ELb1ELb0ELb1ELb1EEEEEEEEEvNT_6ParamsE,@function
        .size           _ZN7cutlass13device_kernelIN5flash11enable_sm90INS1_16FlashAttnFwdSm90INS1_25CollectiveMainloopFwdSm90ILi2EN4cute5tupleIJNS5_1CILi1EEES8_S8_EEENS6_IJNS7_ILi128EEENS7_ILi96EEENS7_ILi64EEEEEELi256ENS_6half_tEfNS_4arch4Sm90ELb0ELb0ELb0ELb1ELb0ELb0ELb0ELb1ELb0ELb1ELb1ELb0EEENS1_21CollectiveEpilogueFwdINS6_IJSA_NS7_ILi256EEESB_EEES9_SE_SG_Li256ELb1ELb1ELb1ELb0EEENS1_36VarlenDynamicPersistentTileSchedulerILi128ELi96ELi256ELi128ELb1ELb1ELb1ELb0ELb1ELb1EEEEEEEEEvNT_6ParamsE,(.L_x_15016 - _ZN7cutlass13device_kernelIN5flash11enable_sm90INS1_16FlashAttnFwdSm90INS1_25CollectiveMainloopFwdSm90ILi2EN4cute5tupleIJNS5_1CILi1EEES8_S8_EEENS6_IJNS7_ILi128EEENS7_ILi96EEENS7_ILi64EEEEEELi256ENS_6half_tEfNS_4arch4Sm90ELb0ELb0ELb0ELb1ELb0ELb0ELb0ELb1ELb0ELb1ELb1ELb0EEENS1_21CollectiveEpilogueFwdINS6_IJSA_NS7_ILi256EEESB_EEES9_SE_SG_Li256ELb1ELb1ELb1ELb0EEENS1_36VarlenDynamicPersistentTileSchedulerILi128ELi96ELi256ELi128ELb1ELb1ELb1ELb0ELb1ELb1EEEEEEEEEvNT_6ParamsE)
        .other          _ZN7cutlass13device_kernelIN5flash11enable_sm90INS1_16FlashAttnFwdSm90INS1_25CollectiveMainloopFwdSm90ILi2EN4cute5tupleIJNS5_1CILi1EEES8_S8_EEENS6_IJNS7_ILi128EEENS7_ILi96EEENS7_ILi64EEEEEELi256ENS_6half_tEfNS_4arch4Sm90ELb0ELb0ELb0ELb1ELb0ELb0ELb0ELb1ELb0ELb1ELb1ELb0EEENS1_21CollectiveEpilogueFwdINS6_IJSA_NS7_ILi256EEESB_EEES9_SE_SG_Li256ELb1ELb1ELb1ELb0EEENS1_36VarlenDynamicPersistentTileSchedulerILi128ELi96ELi256ELi128ELb1ELb1ELb1ELb0ELb1ELb1EEEEEEEEEvNT_6ParamsE,@"STO_CUDA_ENTRY STV_DEFAULT"
_ZN7cutlass13device_kernelIN5flash11enable_sm90INS1_16FlashAttnFwdSm90INS1_25CollectiveMainloopFwdSm90ILi2EN4cute5tupleIJNS5_1CILi1EEES8_S8_EEENS6_IJNS7_ILi128EEENS7_ILi96EEENS7_ILi64EEEEEELi256ENS_6half_tEfNS_4arch4Sm90ELb0ELb0ELb0ELb1ELb0ELb0ELb0ELb1ELb0ELb1ELb1ELb0EEENS1_21CollectiveEpilogueFwdINS6_IJSA_NS7_ILi256EEESB_EEES9_SE_SG_Li256ELb1ELb1ELb1ELb0EEENS1_36VarlenDynamicPersistentTileSchedulerILi128ELi96ELi256ELi128ELb1ELb1ELb1ELb0ELb1ELb1EEEEEEEEEvNT_6ParamsE:
        /* <DEDUP_REMOVED lines=18> */
.L_x_9210:
[----:B------:R-:W-:Y:S05]  /*0120*/  BSYNC B0 ;  /* 0x0000000000007941 */ /* 0x000fea0003800000 */
.L_x_9209:
        /* <DEDUP_REMOVED lines=41> */
.L_x_9211:
        /* <DEDUP_REMOVED lines=22> */
.L_x_9212:
        /* <DEDUP_REMOVED lines=18> */
.L_x_9213:
        /* <DEDUP_REMOVED lines=22> */
.L_x_9214:
        /* <DEDUP_REMOVED lines=22> */
.L_x_9215:
[----:B------:R-:W-:Y:S01]  /*0900*/  PLOP3.LUT P0, PT, PT, PT, UP0, 0x80, 0x0 ;  /* 0x000000000000781c */ /* 0x000fe20003f0f008 */
[----:B------:R-:W-:Y:S01]  /*0910*/  UMOV UR36, 0x1 ;  /* 0x0000000100247882 */ /* 0x000fe20000000000 */
[----:B------:R-:W-:Y:S01]  /*0920*/  NOP ;  /* 0x0000000000007918 */ /* 0x000fe20000000000 */
[----:B------:R-:W-:Y:S01]  /*0930*/  USEL UR36, UR36, 0x2, !UP0 ;  /* 0x0000000224247887 */ /* 0x000fe2000c000000 */
[----:B------:R-:W-:Y:S01]  /*0940*/  ULDC.64 UR40, c[0x0][0x208] ;  /* 0x0000820000287ab9 */ /* 0x000fe20000000a00 */
[----:B012-4-:R-:W-:Y:S08]  /*0950*/  BAR.SYNC.DEFER_BLOCKING 0x0 ;  /* 0x0000000000007b1d */ /* 0x017ff00000010000 */
[----:B------:R-:W-:Y:S05]  /*0960*/  @!P0 BRA `(.L_x_9216) ;  /* 0x0000009c00f08947 */ /* 0x000fea0003800000 */
.L_x_9217:
[----:B------:R-:W-:-:S08]  /*0970*/  NOP ;  /* 0x0000000000007918 */ /* 0x000fd00000000000 */
[----:B------:R-:W0:Y:S02]  /*0980*/  USETMAXREG.TRY_ALLOC.CTAPOOL UP0, 0xf0 ;  /* 0x000000f0000079c8 */ /* 0x000e240008000600 */
[----:B0-----:R-:W-:-:S13]  /*0990*/  PLOP3.LUT P0, PT, PT, PT, UP0, 0x80, 0x0 ;  /* 0x000000000000781c */ /* 0x001fda0003f0f008 */
[----:B------:R-:W-:Y:S05]  /*09a0*/  @!P0 BRA `(.L_x_9217) ;  /* 0xfffffffc00f08947 */ /* 0x000fea000383ffff */
[----:B------:R-:W-:Y:S01]  /*09b0*/  SHF.R.U32.HI R0, RZ, 0x7, R6 ;  /* 0x00000007ff007819 */ /* 0x000fe20000011606 */
[----:B------:R-:W0:Y:S08]  /*09c0*/  S2UR UR5, SR_CgaCtaId ;  /* 0x00000000000579c3 */ /* 0x000e300000008800 */
[----:B------:R-:W-:Y:S06]  /*09d0*/  BAR.ARV 0x8, 0x180 ;  /* 0x0206000000007b1d */ /* 0x000fec0000002000 */
[----:B------:R-:W-:Y:S01]  /*09e0*/  ISETP.NE.AND P0, PT, R0, 0x1, PT ;  /* 0x000000010000780c */ /* 0x000fe20003f05270 */
[----:B------:R-:W-:-:S12]  /*09f0*/  UMOV UR4, 0x400 ;  /* 0x0000040000047882 */ /* 0x000fd80000000000 */
[----:B------:R-:W-:Y:S06]  /*0a00*/  @!P0 BAR.ARV 0x9, 0x100 ;  /* 0x0244000000008b1d */ /* 0x000fec0000002000 */
[----:B0-----:R-:W-:Y:S02]  /*0a10*/  ULEA UR4, UR5, UR4, 0x18 ;  /* 0x0000000405047291 */ /* 0x001fe4000f8ec03f */
[----:B------:R-:W-:Y:S07]  /*0a20*/  BAR.SYNC.DEFER_BLOCKING 0x5, 0x180 ;  /* 0x0146000000007b1d */ /* 0x000fee0000010000 */
[----:B------:R-:W0:Y:S01]  /*0a30*/  LDS.128 R8, [UR4+0x228d0] ;  /* 0x0228d004ff087984 */ /* 0x000e220008000c00 */
[----:B------:R-:W-:Y:S01]  /*0a40*/  ULDC UR4, c[0x0][0xc3c] ;  /* 0x00030f0000047ab9 */ /* 0x000fe20000000800 */
[----:B------:R-:W-:Y:S06]  /*0a50*/  BAR.ARV 0x4, 0x180 ;  /* 0x0106000000007b1d */ /* 0x000fec0000002000 */
[----:B0-----:R-:W-:-:S13]  /*0a60*/  ISETP.GE.AND P0, PT, R11, UR4, PT ;  /* 0x000000040b007c0c */ /* 0x001fda000bf06270 */
[----:B------:R-:W-:Y:S05]  /*0a70*/  @P0 EXIT ;  /* 0x000000000000094d */ /* 0x000fea0003800000 */
[----:B------:R-:W-:Y:S01]  /*0a80*/  VIADD R6, R6, 0xffffff80 ;  /* 0xffffff8006067836 */ /* 0x000fe20000000000 */
[----:B------:R-:W-:Y:S01]  /*0a90*/  R2UR UR5, R9 ;  /* 0x00000000090572ca */ /* 0x000fe200000e0000 */
[----:B------:R-:W-:Y:S01]  /*0aa0*/  ULOP3.LUT UR49, UR36, 0x1, URZ, 0xfc, !UPT ;  /* 0x0000000124317892 */ /* 0x000fe2000f8efc3f */
        /* <DEDUP_REMOVED lines=8> */
[----:B------:R-:W-:Y:S02]  /*0b30*/  LOP3.LUT R5, R0, 0xffffff80, RZ, 0xc0, !PT ;  /* 0xffffff8000057812 */ /* 0x000fe400078ec0ff */
[CC--:B------:R-:W-:Y:S01]  /*0b40*/  LEA.HI R4, R3.reuse, R6.reuse, RZ, 0x2 ;  /* 0x0000000603047211 */ /* 0x0c0fe200078f10ff */
[----:B------:R-:W-:Y:S01]  /*0b50*/  IMAD.SHL.U32 R7, R2, 0x20, RZ ;  /* 0x0000002002077824 */ /* 0x000fe200078e00ff */
[----:B------:R-:W-:Y:S01]  /*0b60*/  LEA.HI R3, R3, R6, RZ, 0x4 ;  /* 0x0000000603037211 */ /* 0x000fe200078f20ff */
[----:B------:R-:W-:Y:S01]  /*0b70*/  IMAD.IADD R226, R6, 0x1, -R5 ;  /* 0x0000000106e27824 */ /* 0x000fe200078e0a05 */
[----:B------:R-:W-:Y:S02]  /*0b80*/  LOP3.LUT R13, R4, 0xfffffffc, RZ, 0xc0, !PT ;  /* 0xfffffffc040d7812 */ /* 0x000fe400078ec0ff */
[----:B------:R-:W-:Y:S02]  /*0b90*/  SHF.R.S32.HI R2, RZ, 0x4, R3 ;  /* 0x00000004ff027819 */ /* 0x000fe40000011403 */
[----:B------:R-:W-:Y:S01]  /*0ba0*/  SHF.R.S32.HI R9, RZ, 0x1f, R226 ;  /* 0x0000001fff097819 */ /* 0x000fe200000114e2 */
[----:B------:R-:W-:Y:S01]  /*0bb0*/  IMAD.IADD R13, R6, 0x1, -R13 ;  /* 0x00000001060d7824 */ /* 0x000fe200078e0a0d */
[----:B------:R-:W-:-:S02]  /*0bc0*/  LOP3.LUT R5, R3, 0x3fffff0, RZ, 0xc0, !PT ;  /* 0x03fffff003057812 */ /* 0x000fc400078ec0ff */
[----:B------:R-:W-:Y:S02]  /*0bd0*/  LEA.HI R8, R9, R226, RZ, 0x2 ;  /* 0x000000e209087211 */ /* 0x000fe400078f10ff */
[----:B------:R-:W-:Y:S01]  /*0be0*/  LEA.HI R4, R3, R2, RZ, 0x1 ;  /* 0x0000000203047211 */ /* 0x000fe200078f08ff */
[----:B------:R-:W-:Y:S01]  /*0bf0*/  IMAD.IADD R5, R6, 0x1, -R5 ;  /* 0x0000000106057824 */ /* 0x000fe200078e0a05 */
[--C-:B------:R-:W-:Y:S02]  /*0c00*/  SHF.R.S32.HI R10, RZ, 0x2, R8.reuse ;  /* 0x00000002ff0a7819 */ /* 0x100fe40000011408 */
[----:B------:R-:W-:Y:S02]  /*0c10*/  SHF.R.S32.HI R11, RZ, 0x1f, R8 ;  /* 0x0000001fff0b7819 */ /* 0x000fe40000011408 */
[----:B------:R-:W-:Y:S02]  /*0c20*/  SHF.R.S32.HI R3, RZ, 0x7, R0 ;  /* 0x00000007ff037819 */ /* 0x000fe40000011400 */
[----:B------:R-:W-:-:S02]  /*0c30*/  LEA.HI R11, R11, R10, RZ, 0x3 ;  /* 0x0000000a0b0b7211 */ /* 0x000fc400078f18ff */
[----:B------:R-:W-:Y:S02]  /*0c40*/  LOP3.LUT R6, R7, 0xfffffc00, RZ, 0xc0, !PT ;  /* 0xfffffc0007067812 */ /* 0x000fe400078ec0ff */
[----:B------:R-:W-:Y:S02]  /*0c50*/  LOP3.LUT R7, R4, 0x1ffffffe, RZ, 0xc0, !PT ;  /* 0x1ffffffe04077812 */ /* 0x000fe400078ec0ff */
[----:B------:R-:W-:Y:S01]  /*0c60*/  LOP3.LUT R11, R11, 0xfffffff8, RZ, 0xc0, !PT ;  /* 0xfffffff80b0b7812 */ /* 0x000fe200078ec0ff */
[----:B------:R-:W-:Y:S01]  /*0c70*/  IMAD R6, R5, 0x40, R6 ;  /* 0x0000004005067824 */ /* 0x000fe200078e0206 */
[----:B------:R-:W-:Y:S01]  /*0c80*/  LEA.HI R0, R0, R3, RZ, 0x1 ;  /* 0x0000000300007211 */ /* 0x000fe200078f08ff */
[----:B------:R-:W-:Y:S01]  /*0c90*/  IMAD.IADD R7, R2, 0x1, -R7 ;  /* 0x0000000102077824 */ /* 0x000fe200078e0a07 */
[----:B------:R-:W-:Y:S01]  /*0ca0*/  LEA.HI R9, R9, R226, RZ, 0x5 ;  /* 0x000000e209097211 */ /* 0x000fe200078f28ff */
[----:B------:R-:W-:Y:S01]  /*0cb0*/  IMAD.IADD R10, R10, 0x1, -R11 ;  /* 0x000000010a0a7824 */ /* 0x000fe200078e0a0b */
[----:B------:R-:W-:-:S02]  /*0cc0*/  LOP3.LUT R0, R0, 0x3fffffe, RZ, 0xc0, !PT ;  /* 0x03fffffe00007812 */ /* 0x000fc400078ec0ff */
[----:B------:R-:W-:Y:S02]  /*0cd0*/  SHF.R.S32.HI R9, RZ, 0x5, R9 ;  /* 0x00000005ff097819 */ /* 0x000fe40000011409 */
[----:B------:R-:W-:Y:S01]  /*0ce0*/  LEA.HI R2, R13, R13, RZ, 0x1 ;  /* 0x0000000d0d027211 */ /* 0x000fe200078f08ff */
[----:B------:R-:W-:Y:S01]  /*0cf0*/  IMAD.IADD R0, R3, 0x1, -R0 ;  /* 0x0000000103007824 */ /* 0x000fe200078e0a00 */
[----:B------:R-:W-:Y:S01]  /*0d00*/  LOP3.LUT R5, R8, 0x7ffffffc, RZ, 0xc0, !PT ;  /* 0x7ffffffc08057812 */ /* 0x000fe200078ec0ff */
[----:B------:R-:W-:Y:S01]  /*0d10*/  IMAD R9, R9, 0x10, R10 ;  /* 0x0000001009097824 */ /* 0x000fe200078e020a */
[----:B------:R-:W-:Y:S01]  /*0d20*/  LOP3.LUT R2, R2, 0x1ffffffe, RZ, 0xc0, !PT ;  /* 0x1ffffffe02027812 */ /* 0x000fe200078ec0ff */
[----:B------:R-:W-:Y:S02]  /*0d30*/  IMAD R3, R7, 0x8, R6 ;  /* 0x0000000807037824 */ /* 0x000fe400078e0206 */
[----:B------:R-:W-:Y:S02]  /*0d40*/  IMAD R0, R0, 0x40, R9 ;  /* 0x0000004000007824 */ /* 0x000fe400078e0209 */
[----:B------:R-:W-:Y:S01]  /*0d50*/  IMAD.IADD R13, R13, 0x1, -R2 ;  /* 0x000000010d0d7824 */ /* 0x000fe200078e0a02 */
[----:B------:R0:W-:Y:S01]  /*0d60*/  STL [R1+0x48], R3 ;  /* 0x0000480301007387 */ /* 0x0001e20000100800 */
[----:B------:R-:W-:-:S03]  /*0d70*/  IMAD.IADD R5, R226, 0x1, -R5 ;  /* 0x00000001e2057824 */ /* 0x000fc600078e0a05 */
[----:B------:R1:W-:Y:S01]  /*0d80*/  STL [R1+0x40], R0 ;  /* 0x0000400001007387 */ /* 0x0003e20000100800 */
[----:B------:R-:W-:-:S04]  /*0d90*/  IMAD.SHL.U32 R2, R5, 0x2, RZ ;  /* 0x0000000205027824 */ /* 0x000fc800078e00ff */
[C---:B------:R-:W-:Y:S02]  /*0da0*/  VIADD R225, R2.reuse, 0x8 ;  /* 0x0000000802e17836 */ /* 0x040fe40000000000 */
[C---:B------:R-:W-:Y:S02]  /*0db0*/  VIADD R224, R2.reuse, 0x10 ;  /* 0x0000001002e07836 */ /* 0x040fe40000000000 */
[C---:B------:R-:W-:Y:S01]  /*0dc0*/  VIADD R223, R2.reuse, 0x18 ;  /* 0x0000001802df7836 */ /* 0x040fe20000000000 */
[----:B0-----:R-:W-:Y:S01]  /*0dd0*/  SHF.R.S32.HI R3, RZ, 0x1f, R225 ;  /* 0x0000001fff037819 */ /* 0x001fe200000114e1 */
[----:B-1----:R-:W-:Y:S01]  /*0de0*/  IMAD R0, R13, 0x8, R0 ;  /* 0x000000080d007824 */ /* 0x002fe200078e0200 */
[----:B------:R-:W-:Y:S01]  /*0df0*/  SHF.R.S32.HI R5, RZ, 0x1f, R224 ;  /* 0x0000001fff057819 */ /* 0x000fe200000114e0 */
        /* <DEDUP_REMOVED lines=49> */
[----:B------:R-:W-:-:S02]  /*1110*/  SHF.R.S32.HI R228, RZ, 0x1f, R18 ;  /* 0x0000001fffe47819 */ /* 0x000fc40000011412 */
[----:B0-----:R-:W-:-:S07]  /*1120*/  SHF.R.S32.HI R227, RZ, 0x1f, R17 ;  /* 0x0000001fffe37819 */ /* 0x001fce0000011411 */
.L_x_9263:
[----:B------:R-:W-:Y:S01]  /*1130*/  ULDC.64 UR8, c[0x0][0xc88] ;  /* 0x0003220000087ab9 */ /* 0x000fe20000000a00 */
[----:B------:R-:W-:Y:S01]  /*1140*/  ULDC.64 UR10, c[0x0][0xa20] ;  /* 0x00028800000a7ab9 */ /* 0x000fe20000000a00 */
[----:B------:R-:W-:Y:S01]  /*1150*/  UIMAD.WIDE UR8, UR7, 0x4, UR8 ;  /* 0x00000004070878a5 */ /* 0x000fe2000f8e0208 */
[----:B------:R-:W-:-:S05]  /*1160*/  ULDC UR4, c[0x0][0x424] ;  /* 0x0001090000047ab9 */ /* 0x000fca0000000800 */
[----:B012---:R-:W-:Y:S02]  /*1170*/  IMAD.U32 R4, RZ, RZ, UR8 ;  /* 0x00000008ff047e24 */ /* 0x007fe4000f8e00ff */
[----:B---3--:R-:W-:Y:S01]  /*1180*/  IMAD.U32 R5, RZ, RZ, UR9 ;  /* 0x00000009ff057e24 */ /* 0x008fe2000f8e00ff */
[----:B------:R-:W-:-:S04]  /*1190*/  ULDC.64 UR8, c[0x0][0xa28] ;  /* 0x00028a0000087ab9 */ /* 0x000fc80000000a00 */
[----:B------:R-:W2:Y:S01]  /*11a0*/  LDG.E R4, desc[UR40][R4.64] ;  /* 0x0000002804047981 */ /* 0x000ea2000c1e1900 */
[----:B------:R-:W-:Y:S02]  /*11b0*/  UISETP.NE.U32.AND UP0, UPT, UR8, URZ, UPT ;  /* 0x0000003f0800728c */ /* 0x000fe4000bf05070 */
        /* <DEDUP_REMOVED lines=14> */
[----:B----4-:R-:W-:-:S03]  /*12a0*/  IMAD.U32 R6, RZ, RZ, UR10 ;  /* 0x0000000aff067e24 */ /* 0x010fc6000f8e00ff */
[----:B------:R-:W-:Y:S01]  /*12b0*/  IMAD.U32 R7, RZ, RZ, UR11 ;  /* 0x0000000bff077e24 */ /* 0x000fe2000f8e00ff */
[----:B------:R-:W2:Y:S04]  /*12c0*/  @P0 LDG.E R4, desc[UR40][R4.64] ;  /* 0x0000002804040981 */ /* 0x000ea8000c1e1900 */
[----:B------:R-:W3:Y:S01]  /*12d0*/  @P1 LDG.E R6, desc[UR40][R6.64] ;  /* 0x0000002806061981 */ /* 0x000ee2000c1e1900 */
[----:B------:R-:W-:Y:S01]  /*12e0*/  UISETP.NE.U32.AND UP0, UPT, UR8, URZ, UPT ;  /* 0x0000003f0800728c */ /* 0x000fe2000bf05070 */
[----:B------:R-:W-:Y:S01]  /*12f0*/  UMOV UR44, UR5 ;  /* 0x00000005002c7c82 */ /* 0x000fe20008000000 */
[----:B------:R-:W-:Y:S02]  /*1300*/  ULDC UR5, c[0x0][0x2f0] ;  /* 0x0000bc0000057ab9 */ /* 0x000fe40000000800 */
[----:B------:R-:W-:Y:S01]  /*1310*/  UISETP.NE.AND.EX UP0, UPT, UR9, URZ, UPT, UP0 ;  /* 0x0000003f0900728c */ /* 0x000fe2000bf05300 */
[----:B------:R-:W-:Y:S01]  /*1320*/  UMOV UR51, URZ ;  /* 0x0000003f00337c82 */ /* 0x000fe20008000000 */
[----:B------:R-:W-:-:S02]  /*1330*/  ULOP3.LUT UR43, UR6, 0xffff, URZ, 0xc0, !UPT ;  /* 0x0000ffff062b7892 */ /* 0x000fc4000f8ec03f */
[----:B------:R-:W-:Y:S02]  /*1340*/  USEL UR4, UR4, 0x1, UP0 ;  /* 0x0000000104047887 */ /* 0x000fe40008000000 */
[----:B------:R-:W-:Y:S02]  /*1350*/  ULOP3.LUT UR7, UR6, 0xff0000, URZ, 0xc0, !UPT ;  /* 0x00ff000006077892 */ /* 0x000fe4000f8ec03f */
[----:B------:R-:W-:Y:S02]  /*1360*/  UIMAD UR4, UR4, UR5, URZ ;  /* 0x00000005040472a4 */ /* 0x000fe4000f8e023f */
[----:B------:R-:W-:Y:S01]  /*1370*/  ULOP3.LUT UR6, UR6, 0xff000000, URZ, 0xc0, !UPT ;  /* 0xff00000006067892 */ /* 0x000fe2000f8ec03f */
[----:B--2---:R-:W-:-:S04]  /*1380*/  @P0 R2UR UR51, R4 ;  /* 0x00000000043302ca */ /* 0x004fc800000e0000 */
        /* <DEDUP_REMOVED lines=15> */
.L_x_9218:
[----:B------:R-:W-:Y:S02]  /*1480*/  UIADD3 UR51, -UR51, UR4, URZ ;  /* 0x0000000433337290 */ /* 0x000fe4000fffe13f */
[----:B------:R-:W-:Y:S02]  /*1490*/  USHF.R.U32.HI UR6, URZ, 0x8, UR6 ;  /* 0x000000083f067899 */ /* 0x000fe40008011606 */
[----:B------:R-:W-:Y:S02]  /*14a0*/  UISETP.GE.AND UP0, UPT, UR51, 0x1, UPT ;  /* 0x000000013300788c */ /* 0x000fe4000bf06270 */
[----:B------:R-:W-:Y:S02]  /*14b0*/  UIADD3 UR4, UR51, 0x5f, URZ ;  /* 0x0000005f33047890 */ /* 0x000fe4000fffe03f */
[----:B------:R-:W-:Y:S02]  /*14c0*/  ULEA.HI UR7, UR7, UR6, URZ, 0x10 ;  /* 0x0000000607077291 */ /* 0x000fe4000f8f803f */
[----:B------:R-:W-:Y:S01]  /*14d0*/  PLOP3.LUT P0, PT, PT, PT, UP0, 0x80, 0x0 ;  /* 0x000000000000781c */ /* 0x000fe20003f0f008 */
[----:B------:R-:W-:-:S02]  /*14e0*/  UIMAD.WIDE UR4, UR4, 0x2aaaaaab, URZ ;  /* 0x2aaaaaab040478a5 */ /* 0x000fc4000f8e023f */
[----:B------:R-:W-:Y:S02]  /*14f0*/  ULOP3.LUT UR42, UR7, 0xff, URZ, 0xc0, !UPT ;  /* 0x000000ff072a7892 */ /* 0x000fe4000f8ec03f */
[----:B------:R-:W-:Y:S02]  /*1500*/  USHF.R.U32.HI UR6, URZ, 0x1f, UR5 ;  /* 0x0000001f3f067899 */ /* 0x000fe40008011605 */
[----:B------:R-:W-:Y:S01]  /*1510*/  USHF.R.U32.HI UR39, URZ, 0x10, UR7 ;  /* 0x000000103f277899 */ /* 0x000fe20008011607 */
[----:B------:R-:W-:Y:S01]  /*1520*/  UMOV UR4, URZ ;  /* 0x0000003f00047c82 */ /* 0x000fe20008000000 */
[----:B------:R-:W-:-:S04]  /*1530*/  ULEA.HI.SX32 UR9, UR5, UR6, 0x1c ;  /* 0x0000000605097291 */ /* 0x000fc8000f8fe23f */
[----:B------:R-:W-:Y:S08]  /*1540*/  @!P0 BRA `(.L_x_9219) ;  /* 0x0000000000908947 */ /* 0x000ff00003800000 */
[----:B------:R-:W-:Y:S01]  /*1550*/  UISETP.NE.AND UP0, UPT, UR39, URZ, UPT ;  /* 0x0000003f2700728c */ /* 0x000fe2000bf05270 */
[----:B------:R-:W-:-:S03]  /*1560*/  ULDC UR4, c[0x0][0x9f0] ;  /* 0x00027c0000047ab9 */ /* 0x000fc60000000800 */
[----:B------:R-:W-:-:S03]  /*1570*/  USEL UR10, UR39, UR4, UP0 ;  /* 0x00000004270a7287 */ /* 0x000fc60008000000 */
[----:B------:R-:W-:Y:S01]  /*1580*/  UMOV UR4, URZ ;  /* 0x0000003f00047c82 */ /* 0x000fe20008000000 */
[----:B------:R-:W-:Y:S02]  /*1590*/  UIADD3 UR6, UR9, -0x1, UR10 ;  /* 0xffffffff09067890 */ /* 0x000fe4000fffe00a */
[----:B------:R-:W-:-:S04]  /*15a0*/  IMAD.U32 R4, RZ, RZ, UR10 ;  /* 0x0000000aff047e24 */ /* 0x000fc8000f8e00ff */
[----:B------:R-:W-:Y:S01]  /*15b0*/  IMAD.U32 R5, RZ, RZ, UR6 ;  /* 0x00000006ff057e24 */ /* 0x000fe2000f8e00ff */
[-C--:B------:R-:W-:Y:S01]  /*15c0*/  IABS R0, R4.reuse ;  /* 0x0000000400007213 */ /* 0x080fe20000000000 */
[----:B------:R-:W-:Y:S01]  /*15d0*/  ULOP3.LUT UR6, UR6, UR10, URZ, 0x3c, !UPT ;  /* 0x0000000a06067292 */ /* 0x000fe2000f8e3c3f */
[----:B------:R-:W-:Y:S02]  /*15e0*/  IABS R6, R4 ;  /* 0x0000000400067213 */ /* 0x000fe40000000000 */
        /* <DEDUP_REMOVED lines=26> */
.L_x_9219:
[----:B------:R-:W-:Y:S01]  /*1790*/  UIMAD UR38, UR42, UR4, URZ ;  /* 0x000000042a2672a4 */ /* 0x000fe2000f8e023f */
        /* <DEDUP_REMOVED lines=74> */
[----:B------:R-:W0:Y:S01]  /*1c40*/  S2R R0, SR_TID.X ;  /* 0x0000000000007919 */ /* 0x000e220000002100 */
[----:B------:R-:W1:Y:S01]  /*1c50*/  S2UR UR7, SR_CgaCtaId ;  /* 0x00000000000779c3 */ /* 0x000e620000008800 */
[----:B------:R-:W-:Y:S02]  /*1c60*/  UMOV UR6, 0x400 ;  /* 0x0000040000067882 */ /* 0x000fe40000000000 */
[----:B-1----:R-:W-:-:S04]  /*1c70*/  ULEA UR6, UR7, UR6, 0x18 ;  /* 0x0000000607067291 */ /* 0x002fc8000f8ec03f */
[----:B------:R-:W-:Y:S01]  /*1c80*/  UIADD3 UR6, UR6, 0x18400, URZ ;  /* 0x0001840006067890 */ /* 0x000fe2000fffe03f */
[----:B0-----:R-:W-:-:S03]  /*1c90*/  VIADD R0, R0, 0xffffff80 ;  /* 0xffffff8000007836 */ /* 0x001fc60000000000 */
[----:B------:R-:W-:Y:S02]  /*1ca0*/  ULOP3.LUT UP0, URZ, UR6, 0x1bf, URZ, 0xc0, !UPT ;  /* 0x000001bf063f7892 */ /* 0x000fe4000f80c03f */
[----:B------:R-:W-:-:S04]  /*1cb0*/  SHF.R.S32.HI R3, RZ, 0x1f, R0 ;  /* 0x0000001fff037819 */ /* 0x000fc80000011400 */
[----:B------:R-:W-:Y:S02]  /*1cc0*/  PLOP3.LUT P0, PT, PT, PT, UP0, 0x80, 0x0 ;  /* 0x000000000000781c */ /* 0x000fe40003f0f008 */
[----:B------:R-:W-:-:S04]  /*1cd0*/  LEA.HI R3, R3, R0, RZ, 0x7 ;  /* 0x0000000003037211 */ /* 0x000fc800078f38ff */
[----:B------:R-:W-:-:S06]  /*1ce0*/  SHF.R.S32.HI R3, RZ, 0x7, R3 ;  /* 0x00000007ff037819 */ /* 0x000fcc0000011403 */
[----:B------:R-:W0:Y:S02]  /*1cf0*/  SHFL.IDX PT, R3, R3, RZ, 0x1f ;  /* 0x00001fff03037589 */ /* 0x000e2400000e0000 */
[----:B0-----:R-:W-:-:S13]  /*1d00*/  R2UR UR4, R3 ;  /* 0x00000000030472ca */ /* 0x001fda00000e0000 */
        /* <DEDUP_REMOVED lines=23> */
.L_x_9221:
[----:B------:R-:W0:Y:S01]  /*1e80*/  S2R R3, SR_CgaCtaId ;  /* 0x0000000000037919 */ /* 0x000e220000008800 */
[----:B------:R-:W-:Y:S01]  /*1e90*/  ULEA.HI UR4, UR48, UR48, URZ, 0x1 ;  /* 0x0000003030047291 */ /* 0x000fe2000f8f083f */
[----:B------:R-:W-:Y:S01]  /*1ea0*/  MOV R6, 0x400 ;  /* 0x0000040000067802 */ /* 0x000fe20000000f00 */
[----:B------:R-:W1:Y:S02]  /*1eb0*/  S2R R20, SR_TID.X ;  /* 0x0000000000147919 */ /* 0x000e640000002100 */
[----:B------:R-:W-:-:S04]  /*1ec0*/  ULOP3.LUT UR4, UR4, 0xfffffffe, URZ, 0xc0, !UPT ;  /* 0xfffffffe04047892 */ /* 0x000fc8000f8ec03f */
[----:B------:R-:W-:-:S06]  /*1ed0*/  UIADD3 UR4, UR48, -UR4, URZ ;  /* 0x8000000430047290 */ /* 0x000fcc000fffe03f */
[----:B------:R-:W-:Y:S01]  /*1ee0*/  IMAD.U32 R0, RZ, RZ, UR4 ;  /* 0x00000004ff007e24 */ /* 0x000fe2000f8e00ff */
[----:B0-----:R-:W-:-:S04]  /*1ef0*/  LEA R6, R3, R6, 0x18 ;  /* 0x0000000603067211 */ /* 0x001fc800078ec0ff */
[----:B------:R-:W-:Y:S02]  /*1f00*/  SHF.L.U32 R3, R0, 0x1f, RZ ;  /* 0x0000001f00037819 */ /* 0x000fe400000006ff */
[----:B-1----:R-:W-:Y:S02]  /*1f10*/  SHF.R.U32.HI R20, RZ, 0x7, R20 ;  /* 0x00000007ff147819 */ /* 0x002fe40000011614 */
[----:B------:R-:W0:Y:S03]  /*1f20*/  SYNCS.PHASECHK.TRANS64.TRYWAIT P0, [R6+URZ+0x22800], R3 ;  /* 0x02280003060075a7 */ /* 0x000e26000800017f */
[----:B------:R-:W-:Y:S01]  /*1f30*/  VIADD R7, R20, 0x8 ;  /* 0x0000000814077836 */ /* 0x000fe20000000000 */
[----:B0-----:R-:W-:Y:S06]  /*1f40*/  @!P0 BRA `(.L_x_9222) ;  /* 0x000000ec00ac8947 */ /* 0x001fec0003800000 */
.L_x_9386:
[----:B------:R-:W-:Y:S01]  /*1f50*/  IMAD.U32 R0, RZ, RZ, UR49 ;  /* 0x00000031ff007e24 */ /* 0x000fe2000f8e00ff */
[----:B------:R-:W-:Y:S05]  /*1f60*/  WARPSYNC.ALL ;  /* 0x0000000000007948 */ /* 0x000fea0003800000 */
[----:B------:R1:W-:Y:S01]  /*1f70*/  BAR.SYNC.DEFER_BLOCKING R7, 0x100 ;  /* 0x000400070000751d */ /* 0x0003e20000010000 */
[----:B------:R-:W-:-:S13]  /*1f80*/  ISETP.NE.AND P0, PT, R0, 0x3, PT ;  /* 0x000000030000780c */ /* 0x000fda0003f05270 */
[----:B-1----:R-:W-:Y:S05]  /*1f90*/  @!P0 BRA `(.L_x_9223) ;  /* 0x0000000000048947 */ /* 0x002fea0003800000 */
[----:B------:R-:W-:Y:S01]  /*1fa0*/  BPT.TRAP 0x1 ;  /* 0x000000040000795c */ /* 0x000fe20000300000 */
.L_x_9223:
[----:B------:R-:W-:Y:S01]  /*1fb0*/  R2UR UR22, R6 ;  /* 0x00000000061672ca */ /* 0x000fe200000e0000 */
[----:B------:R-:W-:-:S05]  /*1fc0*/  IMAD.U32 R8, RZ, RZ, UR47 ;  /* 0x0000002fff087e24 */ /* 0x000fca000f8e00ff */
[----:B------:R-:W-:-:S07]  /*1fd0*/  SHF.L.U32 R8, R8, 0x1f, RZ ;  /* 0x0000001f08087819 */ /* 0x000fce00000006ff */
[----:B------:R-:W-:-:S09]  /*1fe0*/  ULEA UR22, UR37, UR22, 0x3 ;  /* 0x0000001625167291 */ /* 0x000fd2000f8e183f */
[----:B------:R1:W2:Y:S01]  /*1ff0*/  SYNCS.PHASECHK.TRANS64.TRYWAIT P1, [UR22+0x22830], R8 ;  /* 0x02283008ff0075a7 */ /* 0x0002a20008020156 */
[----:B------:R-:W-:Y:S05]  /*2000*/  @!P0 BRA `(.L_x_9224) ;  /* 0x0000000000048947 */ /* 0x000fea0003800000 */
[----:B------:R-:W-:Y:S01]  /*2010*/  BPT.TRAP 0x1 ;  /* 0x000000040000795c */ /* 0x000fe20000300000 */
.L_x_9224:
[----:B--2---:R-:W-:Y:S05]  /*2020*/  @P1 BRA `(.L_x_9225) ;  /* 0x0000000000081947 */ /* 0x004fea0003800000 */
[----:B------:R-:W2:Y:S02]  /*2030*/  SYNCS.PHASECHK.TRANS64.TRYWAIT P1, [UR22+0x22830], R8 ;  /* 0x02283008ff0075a7 */ /* 0x000ea40008020156 */
[----:B--2---:R-:W-:Y:S05]  /*2040*/  @!P1 BRA `(.L_x_9226) ;  /* 0x000000ec00809947 */ /* 0x004fea0003800000 */
.L_x_9225:
[----:B------:R-:W-:Y:S01]  /*2050*/  R2UR UR4, R6 ;  /* 0x00000000060472ca */ /* 0x000fe200000e0000 */
[----:B------:R-:W-:Y:S01]  /*2060*/  ULOP3.LUT UR16, UR52, 0x10000, URZ, 0xfc, !UPT ;  /* 0x0001000034107892 */ /* 0x000fe2000f8efc3f */
[----:B------:R-:W-:Y:S01]  /*2070*/  WARPGROUP.ARRIVE ;  /* 0x00000000000079c5 */ /* 0x000fe20000000000 */
[----:B------:R-:W-:Y:S01]  /*2080*/  UMOV UR17, 0x40000040 ;  /* 0x4000004000117882 */ /* 0x000fe20000000000 */
[----:B------:R-:W-:Y:S01]  /*2090*/  UMOV UR19, 0x40000040 ;  /* 0x4000004000137882 */ /* 0x000fe20000000000 */
[----:B------:R-:W-:Y:S01]  /*20a0*/  UMOV UR5, 0x40000040 ;  /* 0x4000004000057882 */ /* 0x000fe20000000000 */
[----:B------:R-:W-:Y:S01]  /*20b0*/  UMOV UR7, 0x40000040 ;  /* 0x4000004000077882 */ /* 0x000fe20000000000 */
[----:B------:R-:W-:Y:S01]  /*20c0*/  UIADD3 UR8, UR16, 0x4, URZ ;  /* 0x0000000410087890 */ /* 0x000fe2000fffe03f */
[----:B------:R-:W-:Y:S01]  /*20d0*/  P2R R10, PR, RZ, 0x1 ;  /* 0x00000001ff0a7803 */ /* 0x000fe20000000000 */
[----:B------:R-:W-:Y:S01]  /*20e0*/  UMOV UR9, 0x40000040 ;  /* 0x4000004000097882 */ /* 0x000fe20000000000 */
[----:B------:R-:W-:Y:S01]  /*20f0*/  UMOV UR11, 0x40000040 ;  /* 0x40000040000b7882 */ /* 0x000fe20000000000 */
[----:B------:R-:W-:Y:S01]  /*2100*/  UIADD3 UR12, UR16, 0x6, URZ ;  /* 0x00000006100c7890 */ /* 0x000fe2000fffe03f */
[----:B------:R-:W2:Y:S01]  /*2110*/  S2R R20, SR_TID.X ;  /* 0x0000000000147919 */ /* 0x000ea20000002100 */
[----:B------:R-:W-:Y:S01]  /*2120*/  UIADD3 UR4, UR4, 0x1c400, URZ ;  /* 0x0001c40004047890 */ /* 0x000fe2000fffe03f */
[----:B------:R-:W-:Y:S01]  /*2130*/  UMOV UR13, 0x40000040 ;  /* 0x40000040000d7882 */ /* 0x000fe20000000000 */
[----:B------:R-:W-:-:S02]  /*2140*/  UMOV UR15, 0x40000040 ;  /* 0x40000040000f7882 */ /* 0x000fc40000000000 */
[----:B------:R-:W-:Y:S01]  /*2150*/  USHF.R.U32.HI UR4, URZ, 0x4, UR4 ;  /* 0x000000043f047899 */ /* 0x000fe20008011604 */
[----:B------:R-:W3:Y:S01]  /*2160*/  S2R R72, SR_TID.X ;  /* 0x0000000000487919 */ /* 0x000ee20000002100 */
[----:B------:R-:W-:Y:S02]  /*2170*/  UIMAD UR51, UR50, -0x60, UR51 ;  /* 0xffffffa0323378a4 */ /* 0x000fe4000f8e0233 */
[----:B------:R-:W-:-:S04]  /*2180*/  ULOP3.LUT UR4, UR4, 0x3fff, URZ, 0xc0, !UPT ;  /* 0x00003fff04047892 */ /* 0x000fc8000f8ec03f */
[----:B------:R-:W-:Y:S01]  /*2190*/  ULOP3.LUT UR20, UR4, 0x10000, URZ, 0xfc, !UPT ;  /* 0x0001000004147892 */ /* 0x000fe2000f8efc3f */
[----:B0-----:R-:W-:Y:S01]  /*21a0*/  IMAD.U32 R3, RZ, RZ, UR51 ;  /* 0x00000033ff037e24 */ /* 0x001fe2000f8e00ff */
[----:B------:R-:W-:Y:S02]  /*21b0*/  UIADD3 UR4, UR16, 0x2, URZ ;  /* 0x0000000210047890 */ /* 0x000fe4000fffe03f */
[----:B------:R-:W-:Y:S02]  /*21c0*/  UIMAD UR18, UR37, 0x300, UR20 ;  /* 0x00000300251278a4 */ /* 0x000fe4000f8e0214 */
[----:B------:R-:W-:Y:S02]  /*21d0*/  IADD3 R0, -R2, 0x60, R3 ;  /* 0x0000006002007810 */ /* 0x000fe40007ffe103 */
[----:B------:R-:W-:Y:S02]  /*21e0*/  UIADD3 UR6, UR18, 0x2, URZ ;  /* 0x0000000212067890 */ /* 0x000fe4000fffe03f */
[----:B------:R-:W-:Y:S01]  /*21f0*/  UIADD3 UR10, UR18, 0x4, URZ ;  /* 0x00000004120a7890 */ /* 0x000fe2000fffe03f */
[----:B------:R-:W-:Y:S01]  /*2200*/  ISETP.GT.AND P6, PT, R0, RZ, PT ;  /* 0x000000ff0000720c */ /* 0x000fe20003fc4270 */
[----:B------:R-:W-:-:S02]  /*2210*/  UIADD3 UR14, UR18, 0x6, URZ ;  /* 0x00000006120e7890 */ /* 0x000fc4000fffe03f */
[----:B------:R-:W-:Y:S01]  /*2220*/  HGMMA.64x96x16.F32 R24, gdesc[UR16], RZ, !UPT, gsb0 ;  /* 0x01600000101879f0 */ /* 0x000fe2000c0008ff */
[C---:B------:R-:W-:Y:S02]  /*2230*/  ISETP.GT.AND P5, PT, R0.reuse, 0x1, PT ;  /* 0x000000010000780c */ /* 0x040fe40003fa4270 */
[C---:B------:R-:W-:Y:S02]  /*2240*/  ISETP.GT.AND P4, PT, R0.reuse, 0x8, PT ;  /* 0x000000080000780c */ /* 0x040fe40003f84270 */
[C---:B------:R-:W-:Y:S02]  /*2250*/  ISETP.GT.AND P3, PT, R0.reuse, 0x9, PT ;  /* 0x000000090000780c */ /* 0x040fe40003f64270 */
[C---:B------:R-:W-:Y:S02]  /*2260*/  ISETP.GT.AND P2, PT, R0.reuse, 0x10, PT ;  /* 0x000000100000780c */ /* 0x040fe40003f44270 */
[----:B------:R-:W-:Y:S02]  /*2270*/  ISETP.GT.AND P1, PT, R0, 0x11, PT ;  /* 0x000000110000780c */ /* 0x000fe40003f24270 */
[----:B--2---:R-:W-:-:S02]  /*2280*/  LOP3.LUT R20, R20, 0x7f, RZ, 0xc0, !PT ;  /* 0x0000007f14147812 */ /* 0x004fc400078ec0ff */
[----:B---3--:R-:W-:Y:S01]  /*2290*/  SHF.R.U32.HI R72, RZ, 0x7, R72 ;  /* 0x00000007ff487819 */ /* 0x008fe20000011648 */
[----:B------:R-:W-:Y:S02]  /*22a0*/  WARPGROUP.DEPBAR.LE gsb0, 0x0 ;  /* 0x00008000000079c5 */ /* 0x000fe40000010000 */
[----:B------:R-:W-:-:S06]  /*22b0*/  WARPGROUP.ARRIVE ;  /* 0x00000000000079c5 */ /* 0x000fcc0000000000 */
[----:B------:R-:W-:Y:S03]  /*22c0*/  HGMMA.64x96x16.F32 R24, gdesc[UR4], R24, gsb0 ;  /* 0x01600000041879f0 */ /* 0x000fe60008000818 */
[----:B------:R-:W-:Y:S02]  /*22d0*/  WARPGROUP.DEPBAR.LE gsb0, 0x0 ;  /* 0x00008000000079c5 */ /* 0x000fe40000010000 */
[----:B------:R-:W-:-:S06]  /*22e0*/  WARPGROUP.ARRIVE ;  /* 0x00000000000079c5 */ /* 0x000fcc0000000000 */
[----:B------:R-:W-:Y:S01]  /*22f0*/  HGMMA.64x96x16.F32 R24, gdesc[UR8], R24, gsb0 ;  /* 0x01600000081879f0 */ /* 0x000fe20008000818 */
[----:B------:R-:W-:Y:S02]  /*2300*/  ULDC UR10, c[0x0][0x988] ;  /* 0x00026200000a7ab9 */ /* 0x000fe40000000800 */
        /* <DEDUP_REMOVED lines=96> */
[----:B0-----:R-:W-:-:S04]  /*2910*/  FMNMX.FTZ R0, R9, R0, !PT ;  /* 0x0000000009007209 */ /* 0x001fc80007810000 */
[C---:B------:R-:W-:Y:S01]  /*2920*/  FSETP.NEU.FTZ.AND P0, PT, R0.reuse, -INF , PT ;  /* 0xff8000000000780b */ /* 0x040fe20003f1d000 */
[----:B------:R-:W-:-:S05]  /*2930*/  FMUL.FTZ R3, R0, UR10 ;  /* 0x0000000a00037c20 */ /* 0x000fca0008410000 */
[----:B------:R-:W-:Y:S02]  /*2940*/  FSEL R12, R3, RZ, P0 ;  /* 0x000000ff030c7208 */ /* 0x000fe40000000000 */
[----:B------:R-:W-:Y:S02]  /*2950*/  FMNMX.FTZ R3, R26, R27, !PT ;  /* 0x0000001b1a037209 */ /* 0x000fe40007810000 */
[----:B------:R-:W-:Y:S01]  /*2960*/  ISETP.NE.AND P0, PT, R10, RZ, PT ;  /* 0x000000ff0a00720c */ /* 0x000fe20003f05270 */
        /* <DEDUP_REMOVED lines=31> */
[----:B0-----:R-:W-:Y:S01]  /*2b60*/  FADD.FTZ R21, R200, R5 ;  /* 0x00000005c8157221 */ /* 0x001fe20000010000 */
[--C-:B------:R-:W-:Y:S01]  /*2b70*/  FFMA.FTZ R61, R61, UR10, -R12.reuse ;  /* 0x0000000a3d3d7c23 */ /* 0x100fe2000801080c */
[----:B------:R-:W-:Y:S01]  /*2b80*/  FMNMX.FTZ R4, R46, R3, !PT ;  /* 0x000000032e047209 */ /* 0x000fe20007810000 */
[--C-:B------:R-:W-:Y:S01]  /*2b90*/  FFMA.FTZ R64, R64, UR10, -R12.reuse ;  /* 0x0000000a40407c23 */ /* 0x100fe2000801080c */
[--C-:B------:R-:W-:Y:S01]  /*2ba0*/  FFMA.FTZ R65, R65, UR10, -R12.reuse ;  /* 0x0000000a41417c23 */ /* 0x100fe2000801080c */
[--C-:B------:R-:W-:Y:S01]  /*2bb0*/  FFMA.FTZ R68, R68, UR10, -R12.reuse ;  /* 0x0000000a44447c23 */ /* 0x100fe2000801080c */
[----:B------:R-:W-:Y:S01]  /*2bc0*/  FMNMX.FTZ R3, R47, R4, !PT ;  /* 0x000000042f037209 */ /* 0x000fe20007810000 */
[----:B------:R-:W-:Y:S01]  /*2bd0*/  MUFU.EX2 R152, R152 ;  /* 0x0000009800987308 */ /* 0x000fe20000000800 */
[----:B------:R-:W-:Y:S01]  /*2be0*/  FFMA.FTZ R12, R69, UR10, -R12 ;  /* 0x0000000a450c7c23 */ /* 0x000fe2000801080c */
[----:B------:R-:W-:-:S02]  /*2bf0*/  F2FP.F16.F32.PACK_AB R200, R5, R200 ;  /* 0x000000c805c8723e */ /* 0x000fc400000000ff */
        /* <DEDUP_REMOVED lines=20> */
[----:B------:R-:W2:Y:S08]  /*2d40*/  MUFU.EX2 R45, R45 ;  /* 0x0000002d002d7308 */ /* 0x000eb00000000800 */
[----:B------:R-:W-:Y:S01]  /*2d50*/  MUFU.EX2 R48, R48 ;  /* 0x0000003000307308 */ /* 0x000fe20000000800 */
[----:B0-----:R-:W-:-:S07]  /*2d60*/  FMNMX.FTZ R10, R4, R3, !PT ;  /* 0x00000003040a7209 */ /* 0x001fce0007810000 */
[----:B------:R-:W0:Y:S01]  /*2d70*/  MUFU.EX2 R49, R49 ;  /* 0x0000003100317308 */ /* 0x000e220000000800 */
[----:B------:R-:W3:Y:S01]  /*2d80*/  SHFL.BFLY PT, R3, R10, 0x1, 0x1f ;  /* 0x0c201f000a037f89 */ /* 0x000ee200000e0000 */
[----:B--2---:R-:W-:-:S06]  /*2d90*/  F2FP.F16.F32.PACK_AB R158, R45, R44 ;  /* 0x0000002c2d9e723e */ /* 0x004fcc00000000ff */
[----:B------:R-:W-:Y:S08]  /*2da0*/  MUFU.EX2 R52, R52 ;  /* 0x0000003400347308 */ /* 0x000ff00000000800 */
[----:B------:R-:W2:Y:S01]  /*2db0*/  MUFU.EX2 R53, R53 ;  /* 0x0000003500357308 */ /* 0x000ea20000000800 */
[----:B0-----:R-:W-:-:S07]  /*2dc0*/  F2FP.F16.F32.PACK_AB R160, R49, R48 ;  /* 0x0000003031a0723e */ /* 0x001fce00000000ff */
[----:B------:R-:W-:Y:S01]  /*2dd0*/  MUFU.EX2 R56, R56 ;  /* 0x0000003800387308 */ /* 0x000fe20000000800 */
[----:B---3--:R-:W-:Y:S02]  /*2de0*/  FMNMX.FTZ R3, R10, R3, !PT ;  /* 0x000000030a037209 */ /* 0x008fe40007810000 */
[----:B------:R-:W-:Y:S02]  /*2df0*/  IADD3 R10, -R72, 0xb, RZ ;  /* 0x0000000b480a7810 */ /* 0x000fe40007ffe1ff */
[C---:B------:R-:W-:Y:S01]  /*2e00*/  FSETP.NEU.FTZ.AND P1, PT, R3.reuse, -INF , PT ;  /* 0xff8000000300780b */ /* 0x040fe20003f3d000 */
[----:B------:R-:W-:Y:S02]  /*2e10*/  FMUL.FTZ R4, R3, UR10 ;  /* 0x0000000a03047c20 */ /* 0x000fe40008410000 */
[----:B------:R-:W-:Y:S01]  /*2e20*/  MUFU.EX2 R57, R57 ;  /* 0x0000003900397308 */ /* 0x000fe20000000800 */
[----:B--2---:R-:W-:Y:S02]  /*2e30*/  F2FP.F16.F32.PACK_AB R162, R53, R52 ;  /* 0x0000003435a2723e */ /* 0x004fe400000000ff */
[----:B------:R-:W-:Y:S01]  /*2e40*/  FSEL R14, R4, RZ, P1 ;  /* 0x000000ff040e7208 */ /* 0x000fe20000800000 */
[----:B------:R-:W-:Y:S01]  /*2e50*/  FADD.FTZ R4, R202, R21 ;  /* 0x00000015ca047221 */ /* 0x000fe20000010000 */
[----:B------:R-:W-:Y:S01]  /*2e60*/  ISETP.NE.AND P1, PT, R20, RZ, PT ;  /* 0x000000ff1400720c */ /* 0x000fe20003f25270 */
[----:B------:R-:W-:Y:S01]  /*2e70*/  IMAD.U32 R20, RZ, RZ, UR22 ;  /* 0x00000016ff147e24 */ /* 0x000fe2000f8e00ff */
[----:B------:R-:W-:Y:S01]  /*2e80*/  F2FP.F16.F32.PACK_AB R202, R9, R202 ;  /* 0x000000ca09ca723e */ /* 0x000fe200000000ff */
[--C-:B------:R-:W-:Y:S01]  /*2e90*/  FFMA.FTZ R26, R26, UR10, -R14.reuse ;  /* 0x0000000a1a1a7c23 */ /* 0x100fe2000801080e */
[--C-:B------:R-:W-:Y:S01]  /*2ea0*/  FFMA.FTZ R27, R27, UR10, -R14.reuse ;  /* 0x0000000a1b1b7c23 */ /* 0x100fe2000801080e */
[--C-:B------:R-:W-:Y:S01]  /*2eb0*/  FFMA.FTZ R30, R30, UR10, -R14.reuse ;  /* 0x0000000a1e1e7c23 */ /* 0x100fe2000801080e */
[--C-:B------:R-:W-:Y:S01]  /*2ec0*/  FFMA.FTZ R31, R31, UR10, -R14.reuse ;  /* 0x0000000a1f1f7c23 */ /* 0x100fe2000801080e */
[--C-:B------:R-:W-:Y:S01]  /*2ed0*/  FFMA.FTZ R34, R34, UR10, -R14.reuse ;  /* 0x0000000a22227c23 */ /* 0x100fe2000801080e */
[----:B------:R-:W-:Y:S01]  /*2ee0*/  FFMA.FTZ R35, R35, UR10, -R14 ;  /* 0x0000000a23237c23 */ /* 0x000fe2000801080e */
[----:B------:R-:W-:Y:S01]  /*2ef0*/  MUFU.EX2 R26, R26 ;  /* 0x0000001a001a7308 */ /* 0x000fe20000000800 */
[----:B------:R-:W-:Y:S01]  /*2f00*/  FADD.FTZ R21, R9, R4 ;  /* 0x0000000409157221 */ /* 0x000fe20000010000 */
[--C-:B------:R-:W-:Y:S01]  /*2f10*/  FFMA.FTZ R38, R38, UR10, -R14.reuse ;  /* 0x0000000a26267c23 */ /* 0x100fe2000801080e */
[--C-:B------:R-:W-:Y:S01]  /*2f20*/  FFMA.FTZ R39, R39, UR10, -R14.reuse ;  /* 0x0000000a27277c23 */ /* 0x100fe2000801080e */
[--C-:B------:R-:W-:Y:S01]  /*2f30*/  FFMA.FTZ R42, R42, UR10, -R14.reuse ;  /* 0x0000000a2a2a7c23 */ /* 0x100fe2000801080e */
[----:B------:R-:W-:Y:S01]  /*2f40*/  FADD.FTZ R4, R152, R21 ;  /* 0x0000001598047221 */ /* 0x000fe20000010000 */
[--C-:B------:R-:W-:Y:S01]  /*2f50*/  FFMA.FTZ R43, R43, UR10, -R14.reuse ;  /* 0x0000000a2b2b7c23 */ /* 0x100fe2000801080e */
[----:B------:R-:W-:Y:S01]  /*2f60*/  FFMA.FTZ R46, R46, UR10, -R14 ;  /* 0x0000000a2e2e7c23 */ /* 0x000fe2000801080e */
[----:B------:R-:W0:Y:S01]  /*2f70*/  MUFU.EX2 R27, R27 ;  /* 0x0000001b001b7308 */ /* 0x000e220000000800 */
[----:B------:R-:W-:Y:S01]  /*2f80*/  FADD.FTZ R25, R11, R4 ;  /* 0x000000040b197221 */ /* 0x000fe20000010000 */
[--C-:B------:R-:W-:Y:S01]  /*2f90*/  FFMA.FTZ R47, R47, UR10, -R14.reuse ;  /* 0x0000000a2f2f7c23 */ /* 0x100fe2000801080e */
[--C-:B------:R-:W-:Y:S01]  /*2fa0*/  FFMA.FTZ R50, R50, UR10, -R14.reuse ;  /* 0x0000000a32327c23 */ /* 0x100fe2000801080e */
[--C-:B------:R-:W-:Y:S01]  /*2fb0*/  FFMA.FTZ R51, R51, UR10, -R14.reuse ;  /* 0x0000000a33337c23 */ /* 0x100fe2000801080e */
[----:B------:R-:W-:Y:S01]  /*2fc0*/  FADD.FTZ R12, R154, R25 ;  /* 0x000000199a0c7221 */ /* 0x000fe20000010000 */
[--C-:B------:R-:W-:Y:S01]  /*2fd0*/  FFMA.FTZ R54, R54, UR10, -R14.reuse ;  /* 0x0000000a36367c23 */ /* 0x100fe2000801080e */
[----:B------:R-:W-:Y:S01]  /*2fe0*/  FFMA.FTZ R55, R55, UR10, -R14 ;  /* 0x0000000a37377c23 */ /* 0x000fe2000801080e */
[----:B------:R-:W2:Y:S01]  /*2ff0*/  MUFU.EX2 R30, R30 ;  /* 0x0000001e001e7308 */ /* 0x000ea20000000800 */
[----:B------:R-:W-:Y:S01]  /*3000*/  FADD.FTZ R25, R13, R12 ;  /* 0x0000000c0d197221 */ /* 0x000fe20000010000 */
[--C-:B------:R-:W-:Y:S01]  /*3010*/  FFMA.FTZ R58, R58, UR10, -R14.reuse ;  /* 0x0000000a3a3a7c23 */ /* 0x100fe2000801080e */
[--C-:B------:R-:W-:Y:S01]  /*3020*/  FFMA.FTZ R59, R59, UR10, -R14.reuse ;  /* 0x0000000a3b3b7c23 */ /* 0x100fe2000801080e */
[--C-:B------:R-:W-:Y:S01]  /*3030*/  FFMA.FTZ R62, R62, UR10, -R14.reuse ;  /* 0x0000000a3e3e7c23 */ /* 0x100fe2000801080e */
[--C-:B------:R-:W-:Y:S01]  /*3040*/  FFMA.FTZ R63, R63, UR10, -R14.reuse ;  /* 0x0000000a3f3f7c23 */ /* 0x100fe2000801080e */
[--C-:B------:R-:W-:Y:S01]  /*3050*/  FFMA.FTZ R66, R66, UR10, -R14.reuse ;  /* 0x0000000a42427c23 */ /* 0x100fe2000801080e */
[--C-:B------:R-:W-:Y:S01]  /*3060*/  FFMA.FTZ R67, R67, UR10, -R14.reuse ;  /* 0x0000000a43437c23 */ /* 0x100fe2000801080e */
[----:B------:R-:W3:Y:S01]  /*3070*/  MUFU.EX2 R31, R31 ;  /* 0x0000001f001f7308 */ /* 0x000ee20000000800 */
[----:B0-----:R-:W-:Y:S01]  /*3080*/  FADD.FTZ R21, R26, R27 ;  /* 0x0000001b1a157221 */ /* 0x001fe20000010000 */
[--C-:B------:R-:W-:Y:S01]  /*3090*/  FFMA.FTZ R70, R70, UR10, -R14.reuse ;  /* 0x0000000a46467c23 */ /* 0x100fe2000801080e */
[----:B------:R-:W-:Y:S01]  /*30a0*/  FFMA.FTZ R14, R71, UR10, -R14 ;  /* 0x0000000a470e7c23 */ /* 0x000fe2000801080e */
[----:B------:R-:W-:-:S02]  /*30b0*/  F2FP.F16.F32.PACK_AB R152, R11, R152 ;  /* 0x000000980b98723e */ /* 0x000fc400000000ff */
[----:B------:R-:W-:Y:S02]  /*30c0*/  F2FP.F16.F32.PACK_AB R154, R13, R154 ;  /* 0x0000009a0d9a723e */ /* 0x000fe400000000ff */
[----:B------:R-:W0:Y:S01]  /*30d0*/  MUFU.EX2 R34, R34 ;  /* 0x0000002200227308 */ /* 0x000e220000000800 */
[----:B--2---:R-:W-:Y:S01]  /*30e0*/  FADD.FTZ R4, R30, R21 ;  /* 0x000000151e047221 */ /* 0x004fe20000010000 */
[----:B------:R-:W-:Y:S02]  /*30f0*/  F2FP.F16.F32.PACK_AB R164, R57, R56 ;  /* 0x0000003839a4723e */ /* 0x000fe400000000ff */
[----:B------:R-:W-:-:S04]  /*3100*/  F2FP.F16.F32.PACK_AB R201, R27, R26 ;  /* 0x0000001a1bc9723e */ /* 0x000fc800000000ff */
[----:B------:R-:W2:Y:S01]  /*3110*/  MUFU.EX2 R35, R35 ;  /* 0x0000002300237308 */ /* 0x000ea20000000800 */
[----:B---3--:R-:W-:Y:S01]  /*3120*/  FADD.FTZ R21, R31, R4 ;  /* 0x000000041f157221 */ /* 0x008fe20000010000 */
[----:B------:R-:W-:Y:S02]  /*3130*/  @!P1 VIADD R4, R20, 0x22840 ;  /* 0x0002284014049836 */ /* 0x000fe40000000000 */
[----:B------:R-:W-:Y:S01]  /*3140*/  FADD.FTZ R20, R156, R25 ;  /* 0x000000199c147221 */ /* 0x000fe20000010000 */
[----:B------:R-:W-:Y:S02]  /*3150*/  F2FP.F16.F32.PACK_AB R156, R41, R156 ;  /* 0x0000009c299c723e */ /* 0x000fe400000000ff */
[----:B------:R-:W-:Y:S01]  /*3160*/  F2FP.F16.F32.PACK_AB R203, R31, R30 ;  /* 0x0000001e1fcb723e */ /* 0x000fe200000000ff */
[----:B------:R-:W-:Y:S01]  /*3170*/  FADD.FTZ R25, R41, R20 ;  /* 0x0000001429197221 */ /* 0x000fe20000010000 */
[----:B------:R-:W3:Y:S01]  /*3180*/  MUFU.EX2 R38, R38 ;  /* 0x0000002600267308 */ /* 0x000ee20000000800 */
[----:B0-----:R-:W-:Y:S01]  /*3190*/  FADD.FTZ R12, R34, R21 ;  /* 0x00000015220c7221 */ /* 0x001fe20000010000 */
[----:B------:R-:W-:Y:S01]  /*31a0*/  @!P1 PRMT R4, RZ, 0x654, R4 ;  /* 0x00000654ff049816 */ /* 0x000fe20000000004 */
[----:B------:R-:W-:Y:S01]  /*31b0*/  FADD.FTZ R20, R44, R25 ;  /* 0x000000192c147221 */ /* 0x000fe20000010000 */
[----:B------:R0:W-:Y:S06]  /*31c0*/  BAR.ARV R10, 0x100 ;  /* 0x0004000a0000751d */ /* 0x0001ec0000002000 */
[----:B------:R-:W4:Y:S01]  /*31d0*/  MUFU.EX2 R39, R39 ;  /* 0x0000002700277308 */ /* 0x000f220000000800 */
[----:B--2---:R-:W-:Y:S01]  /*31e0*/  FADD.FTZ R21, R35, R12 ;  /* 0x0000000c23157221 */ /* 0x004fe20000010000 */
[----:B------:R-:W-:Y:S01]  /*31f0*/  FADD.FTZ R25, R45, R20 ;  /* 0x000000142d197221 */ /* 0x000fe20000010000 */
[----:B------:R2:W-:Y:S01]  /*3200*/  @!P1 SYNCS.ARRIVE.TRANS64.RED.A1T0 RZ, [R4+URZ], RZ ;  /* 0x000000ff04ff99a7 */ /* 0x0005e2000810043f */
[----:B------:R-:W-:Y:S01]  /*3210*/  F2FP.F16.F32.PACK_AB R153, R35, R34 ;  /* 0x000000222399723e */ /* 0x000fe200000000ff */
[----:B---3--:R-:W-:-:S03]  /*3220*/  FADD.FTZ R12, R38, R21 ;  /* 0x00000015260c7221 */ /* 0x008fc60000010000 */
[----:B------:R-:W2:Y:S08]  /*3230*/  MUFU.EX2 R42, R42 ;  /* 0x0000002a002a7308 */ /* 0x000eb00000000800 */
[----:B------:R-:W3:Y:S01]  /*3240*/  MUFU.EX2 R43, R43 ;  /* 0x0000002b002b7308 */ /* 0x000ee20000000800 */
[C---:B----4-:R-:W-:Y:S01]  /*3250*/  FADD.FTZ R21, R39.reuse, R12 ;  /* 0x0000000c27157221 */ /* 0x050fe20000010000 */
        /* <DEDUP_REMOVED lines=9> */
[----:B------:R-:W-:Y:S01]  /*32f0*/  FADD.FTZ R12, R56, R25 ;  /* 0x00000019380c7221 */ /* 0x000fe20000010000 */
[----:B------:R-:W-:-:S03]  /*3300*/  F2FP.F16.F32.PACK_AB R157, R43, R42 ;  /* 0x0000002a2b9d723e */ /* 0x000fc600000000ff */
[----:B------:R-:W-:Y:S02]  /*3310*/  FADD.FTZ R9, R57, R12 ;  /* 0x0000000c39097221 */ /* 0x000fe40000010000 */
        /* <DEDUP_REMOVED lines=11> */
[----:B--2---:R-:W-:-:S07]  /*33d0*/  FADD.FTZ R4, R54, R5 ;  /* 0x0000000536047221 */ /* 0x004fce0000010000 */
        /* <DEDUP_REMOVED lines=22> */
[----:B------:R-:W-:-:S06]  /*3540*/  F2FP.F16.F32.PACK_AB R170, R15, R68 ;  /* 0x000000440faa723e */ /* 0x000fcc00000000ff */
[----:B------:R-:W2:Y:S01]  /*3550*/  MUFU.EX2 R67, R67 ;  /* 0x0000004300437308 */ /* 0x000ea20000000800 */
[----:B---3--:R-:W-:Y:S01]  /*3560*/  FADD.FTZ R5, R63, R4 ;  /* 0x000000043f057221 */ /* 0x008fe20000010000 */
[----:B------:R-:W-:Y:S01]  /*3570*/  FADD.FTZ R4, R15, R12 ;  /* 0x0000000c0f047221 */ /* 0x000fe20000010000 */
[----:B------:R-:W-:-:S05]  /*3580*/  F2FP.F16.F32.PACK_AB R167, R63, R62 ;  /* 0x0000003e3fa7723e */ /* 0x000fca00000000ff */
[----:B------:R-:W3:Y:S01]  /*3590*/  MUFU.EX2 R70, R70 ;  /* 0x0000004600467308 */ /* 0x000ee20000000800 */
[----:B----4-:R-:W-:-:S07]  /*35a0*/  FADD.FTZ R12, R66, R5 ;  /* 0x00000005420c7221 */ /* 0x010fce0000010000 */
[----:B------:R-:W4:Y:S01]  /*35b0*/  MUFU.EX2 R171, R14 ;  /* 0x0000000e00ab7308 */ /* 0x000f220000000800 */
[C---:B--2---:R-:W-:Y:S01]  /*35c0*/  FADD.FTZ R5, R67.reuse, R12 ;  /* 0x0000000c43057221 */ /* 0x044fe20000010000 */
[----:B------:R-:W-:-:S03]  /*35d0*/  F2FP.F16.F32.PACK_AB R169, R67, R66 ;  /* 0x0000004243a9723e */ /* 0x000fc600000000ff */
[----:B---3--:R-:W-:-:S04]  /*35e0*/  FADD.FTZ R12, R70, R5 ;  /* 0x00000005460c7221 */ /* 0x008fc80000010000 */
[C---:B----4-:R-:W-:Y:S01]  /*35f0*/  FADD.FTZ R5, R171.reuse, R12 ;  /* 0x0000000cab057221 */ /* 0x050fe20000010000 */
[----:B------:R-:W-:Y:S01]  /*3600*/  F2FP.F16.F32.PACK_AB R171, R171, R70 ;  /* 0x00000046abab723e */ /* 0x000fe200000000ff */
[----:B0-----:R-:W-:Y:S06]  /*3610*/  @!P0 BRA `(.L_x_9227) ;  /* 0x0000000000048947 */ /* 0x001fec0003800000 */
[----:B------:R-:W-:Y:S01]  /*3620*/  BPT.TRAP 0x1 ;  /* 0x000000040000795c */ /* 0x000fe20000300000 */
.L_x_9227:
[----:B------:R0:W2:Y:S01]  /*3630*/  SYNCS.PHASECHK.TRANS64.TRYWAIT P2, [UR22+0x22850], R8 ;  /* 0x02285008ff0075a7 */ /* 0x0000a20008040156 */
[----:B------:R-:W-:Y:S05]  /*3640*/  @!P0 BRA `(.L_x_9228) ;  /* 0x0000000000048947 */ /* 0x000fea0003800000 */
[----:B------:R-:W-:Y:S01]  /*3650*/  BPT.TRAP 0x1 ;  /* 0x000000040000795c */ /* 0x000fe20000300000 */
.L_x_9228:
[----:B--2---:R-:W-:Y:S05]  /*3660*/  @P2 BRA `(.L_x_9229) ;  /* 0x0000000000082947 */ /* 0x004fea0003800000 */
[----:B------:R-:W2:Y:S02]  /*3670*/  SYNCS.PHASECHK.TRANS64.TRYWAIT P2, [UR22+0x22850], R8 ;  /* 0x02285008ff0075a7 */ /* 0x000ea40008040156 */
[----:B--2---:R-:W-:Y:S05]  /*3680*/  @!P2 BRA `(.L_x_9230) ;  /* 0x000000d80008a947 */ /* 0x004fea0003800000 */
.L_x_9229:
[----:B------:R-:W-:Y:S01]  /*3690*/  R2UR UR6, R6 ;  /* 0x00000000060672ca */ /* 0x000fe200000e0000 */
[----:B------:R3:W-:Y:S06]  /*36a0*/  BAR.SYNC.DEFER_BLOCKING R7, 0x100 ;  /* 0x000400070000751d */ /* 0x0007ec0000010000 */
[----:B------:R-:W-:Y:S01]  /*36b0*/  UMOV UR7, 0x40000040 ;  /* 0x4000004000077882 */ /* 0x000fe20000000000 */
[----:B------:R-:W-:-:S05]  /*36c0*/  VOTEU.ALL UP0, P1 ;  /* 0x00000000003f7886 */ /* 0x000fca0000800000 */
[----:B------:R-:W-:Y:S02]  /*36d0*/  UIADD3 UR6, UR6, 0x400, URZ ;  /* 0x0000040006067890 */ /* 0x000fe4000fffe03f */
[----:B------:R-:W-:Y:S02]  /*36e0*/  @!UP0 UIADD3 UR22, UR22, 0x22860, URZ ;  /* 0x0002286016168890 */ /* 0x000fe4000fffe03f */
[----:B------:R-:W-:Y:S02]  /*36f0*/  USHF.R.U32.HI UR6, URZ, 0x4, UR6 ;  /* 0x000000043f067899 */ /* 0x000fe40008011606 */
[----:B------:R-:W-:Y:S02]  /*3700*/  @!UP0 UPRMT UR22, URZ, 0x654, UR22 ;  /* 0x000006543f168896 */ /* 0x000fe40008000016 */
[----:B------:R-:W-:-:S04]  /*3710*/  ULOP3.LUT UR6, UR6, 0x3fff, URZ, 0xc0, !UPT ;  /* 0x00003fff06067892 */ /* 0x000fc8000f8ec03f */
[----:B------:R-:W-:Y:S01]  /*3720*/  ULOP3.LUT UR21, UR6, 0x3000000, URZ, 0xfc, !UPT ;  /* 0x0300000006157892 */ /* 0x000fe2000f8efc3f */
[----:B------:R-:W-:-:S03]  /*3730*/  WARPGROUP.ARRIVE ;  /* 0x00000000000079c5 */ /* 0x000fc60000000000 */
[----:B------:R-:W-:-:S07]  /*3740*/  UIMAD UR11, UR37, 0xc00, UR21 ;  /* 0x00000c00250b78a4 */ /* 0x000fce000f8e0215 */
[----:B------:R-:W-:Y:S02]  /*3750*/  UMOV UR6, UR11 ;  /* 0x0000000b00067c82 */ /* 0x000fe40008000000 */
[----:B------:R-:W-:Y:S01]  /*3760*/  HGMMA.64x256x16.F32 R24, R200, gdesc[UR4].tnspB, RZ, !UPT, gsb0 ;  /* 0x43e00004c8187df0 */ /* 0x000fe2000c0008ff */
        /* <DEDUP_REMOVED lines=31> */
[----:B------:R-:W-:Y:S01]  /*3960*/  @!P1 SYNCS.ARRIVE.TRANS64.RED.A1T0 RZ, [UR22], RZ ;  /* 0x000000ffffff99a7 */ /* 0x000fe20008100416 */
[----:B------:R-:W-:-:S04]  /*3970*/  UIADD3 UR22, UR50, -0x2, URZ ;  /* 0xfffffffe32167890 */ /* 0x000fc8000fffe03f */
[----:B------:R-:W-:-:S06]  /*3980*/  UISETP.GE.AND UP0, UPT, UR22, UR38, UPT ;  /* 0x000000261600728c */ /* 0x000fcc000bf06270 */
[----:B------:R-:W-:-:S13]  /*3990*/  PLOP3.LUT P2, PT, PT, PT, UP0, 0x80, 0x0 ;  /* 0x000000000000781c */ /* 0x000fda0003f4f008 */
[----:B---3--:R-:W-:Y:S05]  /*39a0*/  @!P2 BRA `(.L_x_9231) ;  /* 0x0000001c0054a947 */ /* 0x008fea0003800000 */
[----:B------:R-:W-:Y:S01]  /*39b0*/  IMAD.MOV.U32 R7, RZ, RZ, R3 ;  /* 0x000000ffff077224 */ /* 0x000fe200078e0003 */
[----:B------:R-:W-:Y:S01]  /*39c0*/  ULDC UR23, c[0x0][0x988] ;  /* 0x0002620000177ab9 */ /* 0x000fe20000000800 */
[----:B012---:R-:W-:-:S07]  /*39d0*/  IMAD.MOV.U32 R8, RZ, RZ, R0 ;  /* 0x000000ffff087224 */ /* 0x007fce00078e0000 */
.L_x_9240:
        /* <DEDUP_REMOVED lines=10> */
.L_x_9232:
[----:B------:R-:W0:Y:S01]  /*3a80*/  S2UR UR7, SR_CgaCtaId ;  /* 0x00000000000779c3 */ /* 0x000e220000008800 */
[----:B------:R-:W-:Y:S01]  /*3a90*/  UMOV UR6, 0x400 ;  /* 0x0000040000067882 */ /* 0x000fe20000000000 */
[----:B------:R-:W-:-:S05]  /*3aa0*/  IMAD.U32 R6, RZ, RZ, UR47 ;  /* 0x0000002fff067e24 */ /* 0x000fca000f8e00ff */
[----:B------:R-:W-:Y:S01]  /*3ab0*/  SHF.L.U32 R6, R6, 0x1f, RZ ;  /* 0x0000001f06067819 */ /* 0x000fe200000006ff */
[----:B0-----:R-:W-:-:S04]  /*3ac0*/  ULEA UR6, UR7, UR6, 0x18 ;  /* 0x0000000607067291 */ /* 0x001fc8000f8ec03f */
[----:B------:R-:W-:-:S09]  /*3ad0*/  ULEA UR24, UR37, UR6, 0x3 ;  /* 0x0000000625187291 */ /* 0x000fd2000f8e183f */
[----:B------:R0:W1:Y:S01]  /*3ae0*/  SYNCS.PHASECHK.TRANS64.TRYWAIT P2, [UR24+0x22830], R6 ;  /* 0x02283006ff0075a7 */ /* 0x0000620008040158 */
[----:B------:R-:W-:Y:S05]  /*3af0*/  @!P0 BRA `(.L_x_9233) ;  /* 0x0000000000048947 */ /* 0x000fea0003800000 */
[----:B------:R-:W-:Y:S01]  /*3b00*/  BPT.TRAP 0x1 ;  /* 0x000000040000795c */ /* 0x000fe20000300000 */
.L_x_9233:
[----:B-1----:R-:W-:Y:S05]  /*3b10*/  @P2 BRA `(.L_x_9234) ;  /* 0x0000000000082947 */ /* 0x002fea0003800000 */
[----:B------:R-:W1:Y:S02]  /*3b20*/  SYNCS.PHASECHK.TRANS64.TRYWAIT P2, [UR24+0x22830], R6 ;  /* 0x02283006ff0075a7 */ /* 0x000e640008040158 */
[----:B-1----:R-:W-:Y:S05]  /*3b30*/  @!P2 BRA `(.L_x_9235) ;  /* 0x000000d000f4a947 */ /* 0x002fea0003800000 */
.L_x_9234:
[----:B------:R-:W-:Y:S01]  /*3b40*/  UIMAD UR18, UR37, 0x300, UR20 ;  /* 0x00000300251278a4 */ /* 0x000fe2000f8e0214 */
[----:B------:R-:W-:Y:S01]  /*3b50*/  WARPGROUP.ARRIVE ;  /* 0x00000000000079c5 */ /* 0x000fe20000000000 */
[----:B------:R-:W-:Y:S01]  /*3b60*/  UMOV UR19, 0x40000040 ;  /* 0x4000004000137882 */ /* 0x000fe20000000000 */
[----:B------:R-:W-:Y:S01]  /*3b70*/  UMOV UR7, 0x40000040 ;  /* 0x4000004000077882 */ /* 0x000fe20000000000 */
[----:B------:R-:W-:-:S03]  /*3b80*/  UIADD3 UR6, UR18, 0x2, URZ ;  /* 0x0000000212067890 */ /* 0x000fc6000fffe03f */
[----:B------:R-:W2:Y:S01]  /*3b90*/  S2R R10, SR_TID.X ;  /* 0x00000000000a7919 */ /* 0x000ea20000002100 */
[----:B------:R-:W-:Y:S01]  /*3ba0*/  UIADD3 UR10, UR18, 0x4, URZ ;  /* 0x00000004120a7890 */ /* 0x000fe2000fffe03f */
[----:B------:R-:W-:Y:S01]  /*3bb0*/  UMOV UR11, 0x40000040 ;  /* 0x40000040000b7882 */ /* 0x000fe20000000000 */
[----:B------:R-:W-:Y:S01]  /*3bc0*/  HGMMA.64x96x16.F32 R152, gdesc[UR16], RZ, !UPT, gsb0 ;  /* 0x01600000109879f0 */ /* 0x000fe2000c0008ff */
[----:B------:R-:W-:Y:S01]  /*3bd0*/  UIADD3 UR14, UR18, 0x6, URZ ;  /* 0x00000006120e7890 */ /* 0x000fe2000fffe03f */
[----:B------:R-:W-:Y:S01]  /*3be0*/  UMOV UR15, 0x40000040 ;  /* 0x40000040000f7882 */ /* 0x000fe20000000000 */
[----:B--2---:R-:W-:-:S04]  /*3bf0*/  SHF.R.U32.HI R10, RZ, 0x7, R10 ;  /* 0x00000007ff0a7819 */ /* 0x004fc8000001160a */
[----:B------:R-:W-:Y:S01]  /*3c00*/  IADD3 R10, -R10, 0xb, RZ ;  /* 0x0000000b0a0a7810 */ /* 0x000fe20007ffe1ff */
[----:B------:R-:W-:Y:S02]  /*3c10*/  WARPGROUP.DEPBAR.LE gsb0, 0x0 ;  /* 0x00008000000079c5 */ /* 0x000fe40000010000 */
[----:B------:R-:W-:-:S06]  /*3c20*/  WARPGROUP.ARRIVE ;  /* 0x00000000000079c5 */ /* 0x000fcc0000000000 */
[----:B------:R-:W-:Y:S03]  /*3c30*/  HGMMA.64x96x16.F32 R152, gdesc[UR4], R152, gsb0 ;  /* 0x01600000049879f0 */ /* 0x000fe60008000898 */
[----:B------:R-:W-:Y:S02]  /*3c40*/  WARPGROUP.DEPBAR.LE gsb0, 0x0 ;  /* 0x00008000000079c5 */ /* 0x000fe40000010000 */
[----:B------:R-:W-:-:S06]  /*3c50*/  WARPGROUP.ARRIVE ;  /* 0x00000000000079c5 */ /* 0x000fcc0000000000 */
[----:B------:R-:W-:Y:S01]  /*3c60*/  HGMMA.64x96x16.F32 R152, gdesc[UR8], R152, gsb0 ;  /* 0x01600000089879f0 */ /* 0x000fe20008000898 */
[----:B------:R-:W-:Y:S02]  /*3c70*/  UMOV UR10, UR23 ;  /* 0x00000017000a7c82 */ /* 0x000fe40008000000 */
        /* <DEDUP_REMOVED lines=66> */
[----:B------:R-:W2:Y:S02]  /*40a0*/  MUFU.EX2 R153, R153 ;  /* 0x0000009900997308 */ /* 0x000ea40000000800 */
[----:B------:R-:W-:-:S04]  /*40b0*/  FMNMX.FTZ R3, R163, R3, !PT ;  /* 0x00000003a3037209 */ /* 0x000fc80007810000 */
[----:B------:R-:W-:Y:S02]  /*40c0*/  FMNMX.FTZ R3, R166, R3, !PT ;  /* 0x00000003a6037209 */ /* 0x000fe40007810000 */
[----:B------:R-:W3:Y:S01]  /*40d0*/  MUFU.EX2 R156, R156 ;  /* 0x0000009c009c7308 */ /* 0x000ee20000000800 */
[-C--:B-1----:R-:W-:Y:S01]  /*40e0*/  FMUL.FTZ R24, R24, R8.reuse ;  /* 0x0000000818187220 */ /* 0x082fe20000410000 */
[----:B------:R-:W-:Y:S01]  /*40f0*/  FMNMX.FTZ R3, R167, R3, !PT ;  /* 0x00000003a7037209 */ /* 0x000fe20007810000 */
[-C--:B------:R-:W-:Y:S01]  /*4100*/  FMUL.FTZ R25, R25, R8.reuse ;  /* 0x0000000819197220 */ /* 0x080fe20000410000 */
[-C--:B------:R-:W-:Y:S01]  /*4110*/  FMUL.FTZ R28, R28, R8.reuse ;  /* 0x000000081c1c7220 */ /* 0x080fe20000410000 */
[-C--:B------:R-:W-:Y:S01]  /*4120*/  FMUL.FTZ R29, R29, R8.reuse ;  /* 0x000000081d1d7220 */ /* 0x080fe20000410000 */
        /* <DEDUP_REMOVED lines=76> */
[----:B------:R-:W-:Y:S01]  /*45f0*/  FFMA.FTZ R4, R8, R4, R152 ;  /* 0x0000000408047223 */ /* 0x000fe20000010098 */
[----:B------:R-:W1:Y:S01]  /*4600*/  MUFU.EX2 R157, R157 ;  /* 0x0000009d009d7308 */ /* 0x000e620000000800 */
[----:B------:R-:W4:Y:S01]  /*4610*/  SHFL.BFLY PT, R8, R3, 0x2, 0x1f ;  /* 0x0c401f0003087f89 */ /* 0x000f2200000e0000 */
[C---:B--2---:R-:W-:Y:S01]  /*4620*/  F2FP.F16.F32.PACK_AB R200, R153.reuse, R152 ;  /* 0x0000009899c8723e */ /* 0x044fe200000000ff */
[----:B------:R-:W-:-:S04]  /*4630*/  FADD.FTZ R4, R153, R4 ;  /* 0x0000000499047221 */ /* 0x000fc80000010000 */
[----:B---3--:R-:W-:Y:S01]  /*4640*/  FADD.FTZ R4, R156, R4 ;  /* 0x000000049c047221 */ /* 0x008fe20000010000 */
[----:B------:R-:W2:Y:S08]  /*4650*/  MUFU.EX2 R152, R160 ;  /* 0x000000a000987308 */ /* 0x000eb00000000800 */
[----:B------:R-:W3:Y:S01]  /*4660*/  MUFU.EX2 R161, R161 ;  /* 0x000000a100a17308 */ /* 0x000ee20000000800 */
[C---:B-1----:R-:W-:Y:S01]  /*4670*/  FADD.FTZ R4, R157.reuse, R4 ;  /* 0x000000049d047221 */ /* 0x042fe20000010000 */
[----:B------:R-:W-:-:S06]  /*4680*/  F2FP.F16.F32.PACK_AB R202, R157, R156 ;  /* 0x0000009c9dca723e */ /* 0x000fcc00000000ff */
[----:B------:R-:W1:Y:S01]  /*4690*/  MUFU.EX2 R164, R164 ;  /* 0x000000a400a47308 */ /* 0x000e620000000800 */
[----:B----4-:R-:W-:Y:S01]  /*46a0*/  FMNMX.FTZ R3, R3, R8, !PT ;  /* 0x0000000803037209 */ /* 0x010fe20007810000 */
[----:B--2---:R-:W-:-:S04]  /*46b0*/  FADD.FTZ R4, R152, R4 ;  /* 0x0000000498047221 */ /* 0x004fc80000010000 */
[----:B------:R-:W2:Y:S02]  /*46c0*/  SHFL.BFLY PT, R8, R3, 0x1, 0x1f ;  /* 0x0c201f0003087f89 */ /* 0x000ea400000e0000 */
[----:B------:R-:W4:Y:S01]  /*46d0*/  MUFU.EX2 R165, R165 ;  /* 0x000000a500a57308 */ /* 0x000f220000000800 */
[C---:B---3--:R-:W-:Y:S01]  /*46e0*/  FADD.FTZ R4, R161.reuse, R4 ;  /* 0x00000004a1047221 */ /* 0x048fe20000010000 */
[----:B------:R-:W-:-:S06]  /*46f0*/  F2FP.F16.F32.PACK_AB R152, R161, R152 ;  /* 0x00000098a198723e */ /* 0x000fcc00000000ff */
[----:B------:R-:W3:Y:S01]  /*4700*/  MUFU.EX2 R156, R168 ;  /* 0x000000a8009c7308 */ /* 0x000ee20000000800 */
[----:B-1----:R-:W-:-:S07]  /*4710*/  FADD.FTZ R4, R164, R4 ;  /* 0x00000004a4047221 */ /* 0x002fce0000010000 */
[----:B------:R-:W1:Y:S01]  /*4720*/  MUFU.EX2 R169, R169 ;  /* 0x000000a900a97308 */ /* 0x000e620000000800 */
[----:B----4-:R-:W-:Y:S01]  /*4730*/  FADD.FTZ R4, R165, R4 ;  /* 0x00000004a5047221 */ /* 0x010fe20000010000 */
[----:B--2---:R-:W-:-:S06]  /*4740*/  FMNMX.FTZ R3, R3, R8, !PT ;  /* 0x0000000803037209 */ /* 0x004fcc0007810000 */
[----:B------:R-:W2:Y:S01]  /*4750*/  MUFU.EX2 R172, R172 ;  /* 0x000000ac00ac7308 */ /* 0x000ea20000000800 */
[----:B---3--:R-:W-:Y:S01]  /*4760*/  FADD.FTZ R4, R156, R4 ;  /* 0x000000049c047221 */ /* 0x008fe20000010000 */
        /* <DEDUP_REMOVED lines=19> */
[----:B------:R-:W-:Y:S01]  /*48a0*/  FFMA.FTZ R182, R182, UR10, -R8 ;  /* 0x0000000ab6b67c23 */ /* 0x000fe20008010808 */
[----:B-1----:R-:W-:Y:S01]  /*48b0*/  FADD.FTZ R4, R169, R4 ;  /* 0x00000004a9047221 */ /* 0x002fe20000010000 */
[--C-:B------:R-:W-:Y:S01]  /*48c0*/  FFMA.FTZ R183, R183, UR10, -R8.reuse ;  /* 0x0000000ab7b77c23 */ /* 0x100fe20008010808 */
[----:B------:R-:W-:Y:S01]  /*48d0*/  FFMA.FTZ R186, R186, UR10, -R8 ;  /* 0x0000000ababa7c23 */ /* 0x000fe20008010808 */
[----:B------:R1:W-:Y:S01]  /*48e0*/  MUFU.EX2 R157, R9 ;  /* 0x00000009009d7308 */ /* 0x0003e20000000800 */
[----:B--2---:R-:W-:Y:S01]  /*48f0*/  FADD.FTZ R4, R172, R4 ;  /* 0x00000004ac047221 */ /* 0x004fe20000010000 */
[--C-:B------:R-:W-:Y:S01]  /*4900*/  FFMA.FTZ R187, R187, UR10, -R8.reuse ;  /* 0x0000000abbbb7c23 */ /* 0x100fe20008010808 */
[----:B---3--:R-:W-:Y:S01]  /*4910*/  F2FP.F16.F32.PACK_AB R154, R165, R164 ;  /* 0x000000a4a59a723e */ /* 0x008fe200000000ff */
[--C-:B------:R-:W-:Y:S01]  /*4920*/  FFMA.FTZ R190, R190, UR10, -R8.reuse ;  /* 0x0000000abebe7c23 */ /* 0x100fe20008010808 */
[--C-:B------:R-:W-:Y:S01]  /*4930*/  FFMA.FTZ R191, R191, UR10, -R8.reuse ;  /* 0x0000000abfbf7c23 */ /* 0x100fe20008010808 */
[--C-:B------:R-:W-:Y:S01]  /*4940*/  FFMA.FTZ R194, R194, UR10, -R8.reuse ;  /* 0x0000000ac2c27c23 */ /* 0x100fe20008010808 */
[--C-:B------:R-:W-:Y:S01]  /*4950*/  FFMA.FTZ R195, R195, UR10, -R8.reuse ;  /* 0x0000000ac3c37c23 */ /* 0x100fe20008010808 */
[----:B------:R-:W2:Y:S01]  /*4960*/  MUFU.EX2 R155, R155 ;  /* 0x0000009b009b7308 */ /* 0x000ea20000000800 */
[----:B-1----:R-:W-:Y:S01]  /*4970*/  IMAD.U32 R9, RZ, RZ, UR24 ;  /* 0x00000018ff097e24 */ /* 0x002fe2000f8e00ff */
[----:B------:R-:W-:Y:S01]  /*4980*/  F2FP.F16.F32.PACK_AB R156, R169, R156 ;  /* 0x0000009ca99c723e */ /* 0x000fe200000000ff */
[--C-:B------:R-:W-:Y:S01]  /*4990*/  FFMA.FTZ R198, R198, UR10, -R8.reuse ;  /* 0x0000000ac6c67c23 */ /* 0x100fe20008010808 */
[----:B------:R-:W-:Y:S01]  /*49a0*/  FFMA.FTZ R8, R199, UR10, -R8 ;  /* 0x0000000ac7087c23 */ /* 0x000fe20008010808 */
[----:B------:R-:W-:-:S02]  /*49b0*/  @!P1 VIADD R12, R9, 0x22840 ;  /* 0x00022840090c9836 */ /* 0x000fc40000000000 */
[-C--:B----4-:R-:W-:Y:S01]  /*49c0*/  FMUL.FTZ R26, R26, R7.reuse ;  /* 0x000000071a1a7220 */ /* 0x090fe20000410000 */
[-C--:B------:R-:W-:Y:S01]  /*49d0*/  FMUL.FTZ R27, R27, R7.reuse ;  /* 0x000000071b1b7220 */ /* 0x080fe20000410000 */
[----:B------:R-:W1:Y:S01]  /*49e0*/  MUFU.EX2 R203, R158 ;  /* 0x0000009e00cb7308 */ /* 0x000e620000000800 */
[-C--:B------:R-:W-:Y:S01]  /*49f0*/  FMUL.FTZ R30, R30, R7.reuse ;  /* 0x000000071e1e7220 */ /* 0x080fe20000410000 */
[----:B------:R-:W-:Y:S01]  /*4a00*/  @!P1 PRMT R12, RZ, 0x654, R12 ;  /* 0x00000654ff0c9816 */ /* 0x000fe2000000000c */
[----:B------:R3:W-:Y:S06]  /*4a10*/  BAR.ARV R10, 0x100 ;  /* 0x0004000a0000751d */ /* 0x0007ec0000002000 */
[----:B------:R-:W4:Y:S01]  /*4a20*/  MUFU.EX2 R159, R159 ;  /* 0x0000009f009f7308 */ /* 0x000f220000000800 */
[----:B------:R5:W-:Y:S01]  /*4a30*/  @!P1 SYNCS.ARRIVE.TRANS64.RED.A1T0 RZ, [R12+URZ], RZ ;  /* 0x000000ff0cff99a7 */ /* 0x000be2000810043f */
[-C--:B------:R-:W-:Y:S01]  /*4a40*/  FMUL.FTZ R31, R31, R7.reuse ;  /* 0x000000071f1f7220 */ /* 0x080fe20000410000 */
[-C--:B------:R-:W-:Y:S01]  /*4a50*/  FMUL.FTZ R34, R34, R7.reuse ;  /* 0x0000000722227220 */ /* 0x080fe20000410000 */
[-C--:B------:R-:W-:Y:S01]  /*4a60*/  FMUL.FTZ R35, R35, R7.reuse ;  /* 0x0000000723237220 */ /* 0x080fe20000410000 */
[-C--:B------:R-:W-:Y:S01]  /*4a70*/  FMUL.FTZ R38, R38, R7.reuse ;  /* 0x0000000726267220 */ /* 0x080fe20000410000 */
[-C--:B------:R-:W-:Y:S01]  /*4a80*/  FMUL.FTZ R39, R39, R7.reuse ;  /* 0x0000000727277220 */ /* 0x080fe20000410000 */
[----:B------:R-:W-:Y:S01]  /*4a90*/  FMUL.FTZ R42, R42, R7 ;  /* 0x000000072a2a7220 */ /* 0x000fe20000410000 */
[----:B------:R-:W0:Y:S01]  /*4aa0*/  MUFU.EX2 R153, R162 ;  /* 0x000000a200997308 */ /* 0x000e220000000800 */
[----:B-----5:R-:W-:Y:S01]  /*4ab0*/  FFMA.FTZ R12, R7, R5, R201 ;  /* 0x00000005070c7223 */ /* 0x020fe200000100c9 */
[-C--:B------:R-:W-:Y:S01]  /*4ac0*/  FMUL.FTZ R43, R43, R7.reuse ;  /* 0x000000072b2b7220 */ /* 0x080fe20000410000 */
[-C--:B------:R-:W-:Y:S01]  /*4ad0*/  FMUL.FTZ R46, R46, R7.reuse ;  /* 0x000000072e2e7220 */ /* 0x080fe20000410000 */
[-C--:B------:R-:W-:Y:S01]  /*4ae0*/  FMUL.FTZ R47, R47, R7.reuse ;  /* 0x000000072f2f7220 */ /* 0x080fe20000410000 */
[----:B--2---:R-:W-:Y:S01]  /*4af0*/  FADD.FTZ R12, R155, R12 ;  /* 0x0000000c9b0c7221 */ /* 0x004fe20000010000 */
[-C--:B------:R-:W-:Y:S01]  /*4b00*/  FMUL.FTZ R50, R50, R7.reuse ;  /* 0x0000000732327220 */ /* 0x080fe20000410000 */
[-C--:B------:R-:W-:Y:S01]  /*4b10*/  FMUL.FTZ R51, R51, R7.reuse ;  /* 0x0000000733337220 */ /* 0x080fe20000410000 */
[----:B------:R-:W2:Y:S01]  /*4b20*/  MUFU.EX2 R163, R163 ;  /* 0x000000a300a37308 */ /* 0x000ea20000000800 */
[----:B-1----:R-:W-:Y:S01]  /*4b30*/  FADD.FTZ R12, R203, R12 ;  /* 0x0000000ccb0c7221 */ /* 0x002fe20000010000 */
[-C--:B------:R-:W-:Y:S01]  /*4b40*/  FMUL.FTZ R54, R54, R7.reuse ;  /* 0x0000000736367220 */ /* 0x080fe20000410000 */
[-C--:B------:R-:W-:Y:S01]  /*4b50*/  FMUL.FTZ R55, R55, R7.reuse ;  /* 0x0000000737377220 */ /* 0x080fe20000410000 */
[-C--:B------:R-:W-:Y:S01]  /*4b60*/  FMUL.FTZ R58, R58, R7.reuse ;  /* 0x000000073a3a7220 */ /* 0x080fe20000410000 */
[----:B----4-:R-:W-:Y:S01]  /*4b70*/  FADD.FTZ R12, R159, R12 ;  /* 0x0000000c9f0c7221 */ /* 0x010fe20000010000 */
        /* <DEDUP_REMOVED lines=31> */
[----:B------:R-:W-:Y:S01]  /*4d70*/  FADD.FTZ R12, R157, R12 ;  /* 0x0000000c9d0c7221 */ /* 0x000fe20000010000 */
        /* <DEDUP_REMOVED lines=31> */
[----:B------:R-:W-:Y:S01]  /*4f70*/  FMUL.FTZ R151, R151, R7 ;  /* 0x0000000797977220 */ /* 0x000fe20000410000 */
[----:B------:R-:W-:-:S02]  /*4f80*/  F2FP.F16.F32.PACK_AB R201, R155, R201 ;  /* 0x000000c99bc9723e */ /* 0x000fc400000000ff */
[----:B------:R-:W2:Y:S01]  /*4f90*/  MUFU.EX2 R177, R177 ;  /* 0x000000b100b17308 */ /* 0x000ea20000000800 */
[----:B-1----:R-:W-:Y:S01]  /*4fa0*/  FADD.FTZ R4, R160, R4 ;  /* 0x00000004a0047221 */ /* 0x002fe20000010000 */
[----:B------:R-:W-:Y:S02]  /*4fb0*/  F2FP.F16.F32.PACK_AB R203, R159, R203 ;  /* 0x000000cb9fcb723e */ /* 0x000fe400000000ff */
[----:B------:R-:W-:Y:S02]  /*4fc0*/  F2FP.F16.F32.PACK_AB R153, R163, R153 ;  /* 0x00000099a399723e */ /* 0x000fe400000000ff */
[----:B------:R-:W-:Y:S02]  /*4fd0*/  F2FP.F16.F32.PACK_AB R155, R167, R11 ;  /* 0x0000000ba79b723e */ /* 0x000fe400000000ff */
[----:B------:R-:W1:Y:S01]  /*4fe0*/  MUFU.EX2 R179, R179 ;  /* 0x000000b300b37308 */ /* 0x000e620000000800 */
[----:B0-----:R-:W-:Y:S01]  /*4ff0*/  FADD.FTZ R12, R161, R12 ;  /* 0x0000000ca10c7221 */ /* 0x001fe20000010000 */
[----:B------:R-:W-:-:S02]  /*5000*/  F2FP.F16.F32.PACK_AB R157, R171, R157 ;  /* 0x0000009dab9d723e */ /* 0x000fc400000000ff */
[----:B------:R-:W-:Y:S02]  /*5010*/  F2FP.F16.F32.PACK_AB R158, R173, R172 ;  /* 0x000000acad9e723e */ /* 0x000fe400000000ff */
[----:B------:R-:W-:Y:S02]  /*5020*/  F2FP.F16.F32.PACK_AB R159, R175, R174 ;  /* 0x000000aeaf9f723e */ /* 0x000fe400000000ff */
[----:B------:R-:W0:Y:S01]  /*5030*/  MUFU.EX2 R180, R180 ;  /* 0x000000b400b47308 */ /* 0x000e220000000800 */
[C---:B--2---:R-:W-:Y:S01]  /*5040*/  FADD.FTZ R4, R177.reuse, R4 ;  /* 0x00000004b1047221 */ /* 0x044fe20000010000 */
[----:B------:R-:W-:-:S06]  /*5050*/  F2FP.F16.F32.PACK_AB R160, R177, R160 ;  /* 0x000000a0b1a0723e */ /* 0x000fcc00000000ff */
        /* <DEDUP_REMOVED lines=13> */
[----:B------:R-:W0:Y:S01]  /*5130*/  MUFU.EX2 R185, R185 ;  /* 0x000000b900b97308 */ /* 0x000e220000000800 */
[----:B--2---:R-:W-:-:S07]  /*5140*/  FADD.FTZ R4, R184, R4 ;  /* 0x00000004b8047221 */ /* 0x004fce0000010000 */
[----:B------:R-:W2:Y:S01]  /*5150*/  MUFU.EX2 R187, R187 ;  /* 0x000000bb00bb7308 */ /* 0x000ea20000000800 */
[----:B-1----:R-:W-:-:S07]  /*5160*/  FADD.FTZ R12, R165, R12 ;  /* 0x0000000ca50c7221 */ /* 0x002fce0000010000 */
[----:B------:R-:W1:Y:S01]  /*5170*/  MUFU.EX2 R188, R188 ;  /* 0x000000bc00bc7308 */ /* 0x000e620000000800 */
[C---:B0-----:R-:W-:Y:S01]  /*5180*/  FADD.FTZ R4, R185.reuse, R4 ;  /* 0x00000004b9047221 */ /* 0x041fe20000010000 */
[----:B------:R-:W-:-:S06]  /*5190*/  F2FP.F16.F32.PACK_AB R164, R185, R184 ;  /* 0x000000b8b9a4723e */ /* 0x000fcc00000000ff */
[----:B------:R-:W0:Y:S01]  /*51a0*/  MUFU.EX2 R190, R190 ;  /* 0x000000be00be7308 */ /* 0x000e220000000800 */
[C---:B--2---:R-:W-:Y:S01]  /*51b0*/  FADD.FTZ R5, R187.reuse, R12 ;  /* 0x0000000cbb057221 */ /* 0x044fe20000010000 */
[----:B------:R-:W-:-:S06]  /*51c0*/  F2FP.F16.F32.PACK_AB R165, R187, R165 ;  /* 0x000000a5bba5723e */ /* 0x000fcc00000000ff */
[----:B------:R-:W2:Y:S01]  /*51d0*/  MUFU.EX2 R189, R189 ;  /* 0x000000bd00bd7308 */ /* 0x000ea20000000800 */
[----:B-1----:R-:W-:-:S07]  /*51e0*/  FADD.FTZ R4, R188, R4 ;  /* 0x00000004bc047221 */ /* 0x002fce0000010000 */
[----:B------:R-:W1:Y:S01]  /*51f0*/  MUFU.EX2 R191, R191 ;  /* 0x000000bf00bf7308 */ /* 0x000e620000000800 */
[----:B0-----:R-:W-:-:S07]  /*5200*/  FADD.FTZ R12, R190, R5 ;  /* 0x00000005be0c7221 */ /* 0x001fce0000010000 */
        /* <DEDUP_REMOVED lines=19> */
[----:B-1----:R-:W-:Y:S01]  /*5340*/  FADD.FTZ R12, R198, R5 ;  /* 0x00000005c60c7221 */ /* 0x002fe20000010000 */
[C---:B0-----:R-:W-:Y:S01]  /*5350*/  FADD.FTZ R4, R170.reuse, R13 ;  /* 0x0000000daa047221 */ /* 0x041fe20000010000 */
[----:B------:R-:W-:Y:S02]  /*5360*/  F2FP.F16.F32.PACK_AB R170, R170, R196 ;  /* 0x000000c4aaaa723e */ /* 0x000fe400000000ff */
[C---:B--2---:R-:W-:Y:S01]  /*5370*/  FADD.FTZ R5, R7.reuse, R12 ;  /* 0x0000000c07057221 */ /* 0x044fe20000010000 */
[----:B------:R-:W-:Y:S01]  /*5380*/  F2FP.F16.F32.PACK_AB R171, R7, R198 ;  /* 0x000000c607ab723e */ /* 0x000fe200000000ff */
[----:B---3--:R-:W-:Y:S06]  /*5390*/  @!P0 BRA `(.L_x_9236) ;  /* 0x0000000000048947 */ /* 0x008fec0003800000 */
[----:B------:R-:W-:Y:S01]  /*53a0*/  BPT.TRAP 0x1 ;  /* 0x000000040000795c */ /* 0x000fe20000300000 */
.L_x_9236:
[----:B------:R0:W1:Y:S01]  /*53b0*/  SYNCS.PHASECHK.TRANS64.TRYWAIT P2, [UR24+0x22850], R6 ;  /* 0x02285006ff0075a7 */ /* 0x0000620008040158 */
[----:B------:R-:W-:Y:S05]  /*53c0*/  @!P0 BRA `(.L_x_9237) ;  /* 0x0000000000048947 */ /* 0x000fea0003800000 */
[----:B------:R-:W-:Y:S01]  /*53d0*/  BPT.TRAP 0x1 ;  /* 0x000000040000795c */ /* 0x000fe20000300000 */
.L_x_9237:
[----:B-1----:R-:W-:Y:S05]  /*53e0*/  @P2 BRA `(.L_x_9238) ;  /* 0x0000000000082947 */ /* 0x002fea0003800000 */
[----:B------:R-:W1:Y:S02]  /*53f0*/  SYNCS.PHASECHK.TRANS64.TRYWAIT P2, [UR24+0x22850], R6 ;  /* 0x02285006ff0075a7 */ /* 0x000e640008040158 */
[----:B-1----:R-:W-:Y:S05]  /*5400*/  @!P2 BRA `(.L_x_9239) ;  /* 0x000000b800d8a947 */ /* 0x002fea0003800000 */
.L_x_9238:
[----:B------:R-:W2:Y:S01]  /*5410*/  S2R R7, SR_TID.X ;  /* 0x0000000000077919 */ /* 0x000ea20000002100 */
[----:B------:R-:W-:Y:S01]  /*5420*/  UIMAD UR11, UR37, 0xc00, UR21 ;  /* 0x00000c00250b78a4 */ /* 0x000fe2000f8e0215 */
[----:B------:R-:W-:Y:S01]  /*5430*/  PLOP3.LUT P2, PT, PT, PT, UP0, 0x80, 0x0 ;  /* 0x000000000000781c */ /* 0x000fe20003f4f008 */
[----:B------:R-:W-:Y:S01]  /*5440*/  UMOV UR7, 0x40000040 ;  /* 0x4000004000077882 */ /* 0x000fe20000000000 */
[----:B-1----:R-:W-:Y:S02]  /*5450*/  @!P1 VIADD R9, R9, 0x22860 ;  /* 0x0002286009099836 */ /* 0x002fe40000000000 */
[----:B------:R-:W-:Y:S02]  /*5460*/  IMAD.MOV.U32 R8, RZ, RZ, R0 ;  /* 0x000000ffff087224 */ /* 0x000fe400078e0000 */
[----:B------:R-:W-:Y:S01]  /*5470*/  UMOV UR6, UR11 ;  /* 0x0000000b00067c82 */ /* 0x000fe20008000000 */
[----:B------:R-:W-:Y:S02]  /*5480*/  @!P1 PRMT R9, RZ, 0x654, R9 ;  /* 0x00000654ff099816 */ /* 0x000fe40000000009 */
[----:B--2---:R-:W-:-:S05]  /*5490*/  SHF.R.U32.HI R7, RZ, 0x7, R7 ;  /* 0x00000007ff077819 */ /* 0x004fca0000011607 */
[----:B0-----:R-:W-:Y:S02]  /*54a0*/  VIADD R6, R7, 0x8 ;  /* 0x0000000807067836 */ /* 0x001fe40000000000 */
[----:B------:R-:W-:-:S03]  /*54b0*/  IMAD.MOV.U32 R7, RZ, RZ, R3 ;  /* 0x000000ffff077224 */ /* 0x000fc600078e0003 */
[----:B------:R3:W-:Y:S06]  /*54c0*/  BAR.SYNC.DEFER_BLOCKING R6, 0x100 ;  /* 0x000400060000751d */ /* 0x0007ec0000010000 */
[----:B------:R-:W-:-:S06]  /*54d0*/  WARPGROUP.ARRIVE ;  /* 0x00000000000079c5 */ /* 0x000fcc0000000000 */
        /* <DEDUP_REMOVED lines=32> */
[----:B------:R3:W-:Y:S01]  /*56e0*/  @!P1 SYNCS.ARRIVE.TRANS64.RED.A1T0 RZ, [R9+URZ], RZ ;  /* 0x000000ff09ff99a7 */ /* 0x0007e2000810043f */
[----:B------:R-:W-:Y:S05]  /*56f0*/  @P2 BRA `(.L_x_9240) ;  /* 0xffffffe000b82947 */ /* 0x000fea000383ffff */
.L_x_9231:
[----:B------:R-:W4:Y:S01]  /*5700*/  SHFL.BFLY PT, R7, R4, 0x2, 0x1f ;  /* 0x0c401f0004077f89 */ /* 0x000f2200000e0000 */
[----:B------:R-:W-:Y:S01]  /*5710*/  UIADD3 UR37, UR37, 0x1, URZ ;  /* 0x0000000125257890 */ /* 0x000fe2000fffe03f */
[----:B------:R5:W-:Y:S06]  /*5720*/  BAR.ARV R10, 0x100 ;  /* 0x0004000a0000751d */ /* 0x000bec0000002000 */
[----:B------:R-:W-:Y:S02]  /*5730*/  UISETP.NE.AND UP0, UPT, UR37, 0x2, UPT ;  /* 0x000000022500788c */ /* 0x000fe4000bf05270 */
[----:B------:R-:W-:Y:S06]  /*5740*/  BAR.ARV 0x8, 0x180 ;  /* 0x0206000000007b1d */ /* 0x000fec0000002000 */
[----:B------:R-:W-:Y:S01]  /*5750*/  USEL UR4, URZ, 0x1, UP0 ;  /* 0x000000013f047887 */ /* 0x000fe20008000000 */
[----:B------:R-:W-:Y:S01]  /*5760*/  PLOP3.LUT P0, PT, PT, PT, PT, 0x8, 0x0 ;  /* 0x000000000000781c */ /* 0x000fe20003f0e170 */
[----:B012---:R-:W0:Y:S01]  /*5770*/  SHFL.BFLY PT, R8, R5, 0x2, 0x1f ;  /* 0x0c401f0005087f89 */ /* 0x007e2200000e0000 */
[----:B------:R-:W-:-:S02]  /*5780*/  UIADD3 UR48, UR48, 0x1, URZ ;  /* 0x0000000130307890 */ /* 0x000fc4000fffe03f */
[----:B------:R-:W-:Y:S01]  /*5790*/  USEL UR37, UR37, URZ, UP0 ;  /* 0x0000003f25257287 */ /* 0x000fe20008000000 */
[----:B----4-:R-:W-:Y:S01]  /*57a0*/  FADD.FTZ R7, R7, R4 ;  /* 0x0000000407077221 */ /* 0x010fe20000010000 */
[----:B------:R-:W-:Y:S01]  /*57b0*/  IMAD.MOV.U32 R4, RZ, RZ, RZ ;  /* 0x000000ffff047224 */ /* 0x000fe200078e00ff */
[----:B------:R-:W-:-:S03]  /*57c0*/  ULOP3.LUT UR47, UR47, UR4, URZ, 0x3c, !UPT ;  /* 0x000000042f2f7292 */ /* 0x000fc6000f8e3c3f */
[----:B---3--:R-:W1:Y:S01]  /*57d0*/  SHFL.BFLY PT, R6, R7, 0x1, 0x1f ;  /* 0x0c201f0007067f89 */ /* 0x008e6200000e0000 */
[----:B0-----:R-:W-:-:S05]  /*57e0*/  FADD.FTZ R8, R8, R5 ;  /* 0x0000000508087221 */ /* 0x001fca0000010000 */
[----:B------:R-:W0:Y:S01]  /*57f0*/  SHFL.BFLY PT, R9, R8, 0x1, 0x1f ;  /* 0x0c201f0008097f89 */ /* 0x000e2200000e0000 */
[----:B-1----:R-:W-:Y:S01]  /*5800*/  FADD.FTZ R11, R7, R6 ;  /* 0x00000006070b7221 */ /* 0x002fe20000010000 */
[----:B------:R-:W-:Y:S02]  /*5810*/  IMAD.MOV.U32 R6, RZ, RZ, RZ ;  /* 0x000000ffff067224 */ /* 0x000fe400078e00ff */
[----:B------:R-:W-:Y:S02]  /*5820*/  IMAD.U32 R7, RZ, RZ, UR10 ;  /* 0x0000000aff077e24 */ /* 0x000fe4000f8e00ff */
[----:B------:R-:W-:-:S13]  /*5830*/  FSETP.NE.FTZ.AND P1, PT, R11, RZ, PT ;  /* 0x000000ff0b00720b */ /* 0x000fda0003f35000 */
[----:B------:R-:W1:Y:S01]  /*5840*/  @P1 MUFU.RCP R6, R11 ;  /* 0x0000000b00061308 */ /* 0x000e620000001000 */
[----:B------:R-:W-:Y:S01]  /*5850*/  @P1 FMUL.FTZ R7, R7, 0.69314718246459960938 ;  /* 0x3f31721807071820 */ /* 0x000fe20000410000 */
[----:B0-----:R-:W-:Y:S01]  /*5860*/  FADD.FTZ R5, R8, R9 ;  /* 0x0000000908057221 */ /* 0x001fe20000010000 */
[----:B------:R-:W-:-:S04]  /*5870*/  IMAD.U32 R8, RZ, RZ, UR10 ;  /* 0x0000000aff087e24 */ /* 0x000fc8000f8e00ff */
[----:B------:R-:W-:Y:S01]  /*5880*/  FSETP.NE.FTZ.AND P2, PT, R5, RZ, PT ;  /* 0x000000ff0500720b */ /* 0x000fe20003f55000 */
[----:B------:R-:W0:Y:S01]  /*5890*/  @P1 MUFU.LG2 R9, R11 ;  /* 0x0000000b00091308 */ /* 0x000e220000000c00 */
[-C--:B-1----:R-:W-:Y:S01]  /*58a0*/  FMUL.FTZ R24, R24, R6.reuse ;  /* 0x0000000618187220 */ /* 0x082fe20000410000 */
[-C--:B------:R-:W-:Y:S01]  /*58b0*/  FMUL.FTZ R25, R25, R6.reuse ;  /* 0x0000000619197220 */ /* 0x080fe20000410000 */
[----:B------:R-:W-:-:S09]  /*58c0*/  FMUL.FTZ R28, R28, R6 ;  /* 0x000000061c1c7220 */ /* 0x000fd20000410000 */
[----:B-----5:R-:W1:Y:S01]  /*58d0*/  @P2 MUFU.LG2 R10, R5 ;  /* 0x00000005000a2308 */ /* 0x020e620000000c00 */
[----:B------:R-:W-:Y:S01]  /*58e0*/  @P2 FMUL.FTZ R8, R8, 0.69314718246459960938 ;  /* 0x3f31721808082820 */ /* 0x000fe20000410000 */
[-C--:B------:R-:W-:Y:S01]  /*58f0*/  FMUL.FTZ R29, R29, R6.reuse ;  /* 0x000000061d1d7220 */ /* 0x080fe20000410000 */
[-C--:B------:R-:W-:Y:S01]  /*5900*/  FMUL.FTZ R32, R32, R6.reuse ;  /* 0x0000000620207220 */ /* 0x080fe20000410000 */
[-C--:B------:R-:W-:Y:S01]  /*5910*/  FMUL.FTZ R33, R33, R6.reuse ;  /* 0x0000000621217220 */ /* 0x080fe20000410000 */
[----:B0-----:R-:W-:Y:S01]  /*5920*/  @P1 FMUL.FTZ R9, R9, 0.69314718246459960938 ;  /* 0x3f31721809091820 */ /* 0x001fe20000410000 */
[-C--:B------:R-:W-:Y:S01]  /*5930*/  FMUL.FTZ R36, R36, R6.reuse ;  /* 0x0000000624247220 */ /* 0x080fe20000410000 */
[-C--:B------:R-:W-:Y:S01]  /*5940*/  FMUL.FTZ R37, R37, R6.reuse ;  /* 0x0000000625257220 */ /* 0x080fe20000410000 */
[----:B------:R0:W2:Y:S01]  /*5950*/  @P2 MUFU.RCP R4, R5 ;  /* 0x0000000500042308 */ /* 0x0000a20000001000 */
        /* <DEDUP_REMOVED lines=58> */
[-C--:B--2---:R-:W-:Y:S01]  /*5d00*/  FMUL.FTZ R26, R26, R4.reuse ;  /* 0x000000041a1a7220 */ /* 0x084fe20000410000 */
[----:B------:R-:W-:Y:S02]  /*5d10*/  IMAD.MOV.U32 R6, RZ, RZ, -0x800000 ;  /* 0xff800000ff067424 */ /* 0x000fe400078e00ff */
        /* <DEDUP_REMOVED lines=65> */
.L_x_9220:
        /* <DEDUP_REMOVED lines=13> */
[----:B------:R-:W-:Y:S01]  /*6200*/  IMAD.MOV.U32 R20, RZ, RZ, 0x2 ;  /* 0x00000002ff147424 */ /* 0x000fe200078e00ff */
[----:B------:R-:W-:Y:S01]  /*6210*/  F2FP.F16.F32.PACK_AB R10, R29, R28 ;  /* 0x0000001c1d0a723e */ /* 0x000fe200000000ff */
[----:B------:R-:W-:Y:S01]  /*6220*/  ULDC.64 UR14, c[0x0][0xc00] ;  /* 0x00030000000e7ab9 */ /* 0x000fe20000000a00 */
[----:B------:R-:W-:Y:S01]  /*6230*/  F2FP.F16.F32.PACK_AB R11, R31, R30 ;  /* 0x0000001e1f0b723e */ /* 0x000fe200000000ff */
[----:B------:R-:W-:Y:S01]  /*6240*/  USHF.L.U64.HI UR16, UR46, 0x2, UR45 ;  /* 0x000000022e107899 */ /* 0x000fe2000801022d */
[----:B------:R-:W3:Y:S01]  /*6250*/  LDL R179, [R1+0x44] ;  /* 0x0000440001b37983 */ /* 0x000ee20000100800 */
[----:B------:R-:W-:Y:S01]  /*6260*/  ULDC UR20, c[0x0][0xbe8] ;  /* 0x0002fa0000147ab9 */ /* 0x000fe20000000800 */
[----:B------:R-:W-:Y:S01]  /*6270*/  UMOV UR10, UR8 ;  /* 0x00000008000a7c82 */ /* 0x000fe20008000000 */
[----:B0-----:R-:W-:Y:S01]  /*6280*/  UMOV UR11, UR4 ;  /* 0x00000004000b7c82 */ /* 0x001fe20008000000 */
[----:B------:R-:W-:-:S04]  /*6290*/  USHF.L.U32 UR4, UR46, 0x2, URZ ;  /* 0x000000022e047899 */ /* 0x000fc8000800063f */
[----:B------:R-:W-:-:S04]  /*62a0*/  UIADD3 UR9, UP0, UR4, UR14, URZ ;  /* 0x0000000e04097290 */ /* 0x000fc8000ff1e03f */
[----:B------:R-:W-:Y:S01]  /*62b0*/  UIADD3.X UR12, UR16, UR15, URZ, UP0, !UPT ;  /* 0x0000000f100c7290 */ /* 0x000fe200087fe43f */
[----:B------:R-:W-:Y:S01]  /*62c0*/  BAR.SYNC.DEFER_BLOCKING 0x1, 0x100 ;  /* 0x0044000000007b1d */ /* 0x000fe20000010000 */
[----:B--2---:R-:W-:-:S03]  /*62d0*/  IMAD.WIDE R20, R0, R20, UR10 ;  /* 0x0000000a00147e25 */ /* 0x004fc6000f8e0214 */
[C---:B------:R-:W-:Y:S02]  /*62e0*/  IADD3 R13, P1, R20.reuse, 0x20, RZ ;  /* 0x00000020140d7810 */ /* 0x040fe40007f3e0ff */
[C---:B------:R-:W-:Y:S02]  /*62f0*/  IADD3 R15, P0, R20.reuse, 0x40, RZ ;  /* 0x00000040140f7810 */ /* 0x040fe40007f1e0ff */
[----:B------:R-:W-:Y:S02]  /*6300*/  IADD3 R157, P6, R20, 0x4020, RZ ;  /* 0x00004020149d7810 */ /* 0x000fe40007fde0ff */
[----:B------:R-:W-:Y:S02]  /*6310*/  LOP3.LUT R12, R13, 0x380, RZ, 0xc0, !PT ;  /* 0x000003800d0c7812 */ /* 0x000fe400078ec0ff */
[----:B------:R-:W-:Y:S02]  /*6320*/  LOP3.LUT R14, R15, 0x380, RZ, 0xc0, !PT ;  /* 0x000003800f0e7812 */ /* 0x000fe400078ec0ff */
[----:B------:R-:W-:-:S02]  /*6330*/  LOP3.LUT R156, R157, 0x380, RZ, 0xc0, !PT ;  /* 0x000003809d9c7812 */ /* 0x000fc400078ec0ff */
[----:B------:R-:W-:Y:S02]  /*6340*/  LOP3.LUT R9, R20, 0x380, RZ, 0xc0, !PT ;  /* 0x0000038014097812 */ /* 0x000fe400078ec0ff */
[----:B------:R-:W-:Y:S02]  /*6350*/  SHF.R.U64 R12, R12, 0x3, RZ ;  /* 0x000000030c0c7819 */ /* 0x000fe400000012ff */
[----:B------:R-:W-:Y:S02]  /*6360*/  SHF.R.U64 R14, R14, 0x3, RZ ;  /* 0x000000030e0e7819 */ /* 0x000fe400000012ff */
[----:B------:R-:W-:Y:S02]  /*6370*/  SHF.R.U64 R156, R156, 0x3, RZ ;  /* 0x000000039c9c7819 */ /* 0x000fe400000012ff */
[----:B------:R-:W-:Y:S02]  /*6380*/  IADD3 R159, P5, R20, 0x4040, RZ ;  /* 0x00004040149f7810 */ /* 0x000fe40007fbe0ff */
[----:B------:R-:W-:-:S02]  /*6390*/  SHF.R.U64 R9, R9, 0x3, RZ ;  /* 0x0000000309097819 */ /* 0x000fc400000012ff */
[----:B------:R-:W-:Y:S01]  /*63a0*/  LOP3.LUT R12, R12, R13, RZ, 0x3c, !PT ;  /* 0x0000000d0c0c7212 */ /* 0x000fe200078e3cff */
[--C-:B------:R-:W-:Y:S01]  /*63b0*/  IMAD.X R13, RZ, RZ, R21.reuse, P1 ;  /* 0x000000ffff0d7224 */ /* 0x100fe200008e0615 */
[----:B------:R-:W-:Y:S01]  /*63c0*/  LOP3.LUT R14, R14, R15, RZ, 0x3c, !PT ;  /* 0x0000000f0e0e7212 */ /* 0x000fe200078e3cff */
[--C-:B------:R-:W-:Y:S01]  /*63d0*/  IMAD.X R15, RZ, RZ, R21.reuse, P0 ;  /* 0x000000ffff0f7224 */ /* 0x100fe200000e0615 */
[----:B------:R-:W-:Y:S02]  /*63e0*/  IADD3 R163, P2, R20, 0x4060, RZ ;  /* 0x0000406014a37810 */ /* 0x000fe40007f5e0ff */
[----:B------:R-:W-:Y:S01]  /*63f0*/  LOP3.LUT R156, R156, R157, RZ, 0x3c, !PT ;  /* 0x0000009d9c9c7212 */ /* 0x000fe200078e3cff */
[----:B------:R-:W-:Y:S01]  /*6400*/  IMAD.X R157, RZ, RZ, R21, P6 ;  /* 0x000000ffff9d7224 */ /* 0x000fe200030e0615 */
[----:B------:R-:W-:Y:S02]  /*6410*/  IADD3 R165, P1, R20, 0x8000, RZ ;  /* 0x0000800014a57810 */ /* 0x000fe40007f3e0ff */
[----:B------:R-:W-:-:S02]  /*6420*/  LOP3.LUT R158, R159, 0x380, RZ, 0xc0, !PT ;  /* 0x000003809f9e7812 */ /* 0x000fc400078ec0ff */
[C---:B------:R-:W-:Y:S02]  /*6430*/  IADD3 R167, P0, R20.reuse, 0x8020, RZ ;  /* 0x0000802014a77810 */ /* 0x040fe40007f1e0ff */
[----:B------:R-:W-:Y:S01]  /*6440*/  LOP3.LUT R8, R9, R20, RZ, 0x3c, !PT ;  /* 0x0000001409087212 */ /* 0x000fe200078e3cff */
[----:B------:R-:W-:Y:S01]  /*6450*/  IMAD.MOV.U32 R9, RZ, RZ, R21 ;  /* 0x000000ffff097224 */ /* 0x000fe200078e0015 */
[C---:B------:R-:W-:Y:S02]  /*6460*/  IADD3 R4, P6, R20.reuse, 0xc000, RZ ;  /* 0x0000c00014047810 */ /* 0x040fe40007fde0ff */
[C---:B------:R-:W-:Y:S02]  /*6470*/  IADD3 R153, P4, R20.reuse, 0x60, RZ ;  /* 0x0000006014997810 */ /* 0x040fe40007f9e0ff */
[----:B------:R-:W-:Y:S02]  /*6480*/  IADD3 R155, P3, R20, 0x4000, RZ ;  /* 0x00004000149b7810 */ /* 0x000fe40007f7e0ff */
[----:B------:R-:W-:-:S02]  /*6490*/  LOP3.LUT R162, R163, 0x380, RZ, 0xc0, !PT ;  /* 0x00000380a3a27812 */ /* 0x000fc400078ec0ff */
[----:B------:R-:W-:Y:S02]  /*64a0*/  LOP3.LUT R164, R165, 0x380, RZ, 0xc0, !PT ;  /* 0x00000380a5a47812 */ /* 0x000fe400078ec0ff */
[----:B------:R-:W-:Y:S02]  /*64b0*/  SHF.R.U64 R158, R158, 0x3, RZ ;  /* 0x000000039e9e7819 */ /* 0x000fe400000012ff */
[----:B------:R-:W-:Y:S02]  /*64c0*/  LOP3.LUT R166, R167, 0x380, RZ, 0xc0, !PT ;  /* 0x00000380a7a67812 */ /* 0x000fe400078ec0ff */
[----:B------:R-:W-:Y:S02]  /*64d0*/  LOP3.LUT R3, R4, 0x380, RZ, 0xc0, !PT ;  /* 0x0000038004037812 */ /* 0x000fe400078ec0ff */
[----:B------:R-:W-:Y:S02]  /*64e0*/  LOP3.LUT R152, R153, 0x380, RZ, 0xc0, !PT ;  /* 0x0000038099987812 */ /* 0x000fe400078ec0ff */
[----:B------:R-:W-:-:S02]  /*64f0*/  LOP3.LUT R154, R155, 0x380, RZ, 0xc0, !PT ;  /* 0x000003809b9a7812 */ /* 0x000fc400078ec0ff */
[----:B------:R-:W-:Y:S02]  /*6500*/  SHF.R.U64 R162, R162, 0x3, RZ ;  /* 0x00000003a2a27819 */ /* 0x000fe400000012ff */
[----:B------:R-:W-:Y:S02]  /*6510*/  MOV R0, R8 ;  /* 0x0000000800007202 */ /* 0x000fe40000000f00 */
[----:B------:R-:W-:Y:S02]  /*6520*/  SHF.R.U64 R164, R164, 0x3, RZ ;  /* 0x00000003a4a47819 */ /* 0x000fe400000012ff */
[----:B------:R-:W-:Y:S02]  /*6530*/  F2FP.F16.F32.PACK_AB R8, R25, R24 ;  /* 0x000000181908723e */ /* 0x000fe400000000ff */
[----:B------:R-:W-:Y:S02]  /*6540*/  F2FP.F16.F32.PACK_AB R9, R27, R26 ;  /* 0x0000001a1b09723e */ /* 0x000fe400000000ff */
[----:B------:R-:W-:Y:S01]  /*6550*/  LOP3.LUT R158, R158, R159, RZ, 0x3c, !PT ;  /* 0x0000009f9e9e7212 */ /* 0x000fe200078e3cff */
[----:B------:R-:W-:Y:S01]  /*6560*/  IMAD.X R159, RZ, RZ, R21, P5 ;  /* 0x000000ffff9f7224 */ /* 0x000fe200028e0615 */
[----:B------:R-:W-:-:S02]  /*6570*/  SHF.R.U64 R166, R166, 0x3, RZ ;  /* 0x00000003a6a67819 */ /* 0x000fc400000012ff */
[----:B------:R-:W-:Y:S02]  /*6580*/  SHF.R.U64 R3, R3, 0x3, RZ ;  /* 0x0000000303037819 */ /* 0x000fe400000012ff */
[----:B------:R-:W-:Y:S02]  /*6590*/  SHF.R.U64 R152, R152, 0x3, RZ ;  /* 0x0000000398987819 */ /* 0x000fe400000012ff */
[----:B------:R-:W-:Y:S02]  /*65a0*/  SHF.R.U64 R154, R154, 0x3, RZ ;  /* 0x000000039a9a7819 */ /* 0x000fe400000012ff */
[----:B------:R-:W-:Y:S01]  /*65b0*/  LOP3.LUT R162, R162, R163, RZ, 0x3c, !PT ;  /* 0x000000a3a2a27212 */ /* 0x000fe200078e3cff */
[--C-:B------:R-:W-:Y:S01]  /*65c0*/  IMAD.X R163, RZ, RZ, R21.reuse, P2 ;  /* 0x000000ffffa37224 */ /* 0x100fe200010e0615 */
[----:B------:R-:W-:Y:S01]  /*65d0*/  IADD3 R7, P5, R20, 0xc020, RZ ;  /* 0x0000c02014077810 */ /* 0x000fe20007fbe0ff */
[----:B------:R0:W-:Y:S01]  /*65e0*/  STSM.16.M88.4 [R0], R8 ;  /* 0x0000000800007844 */ /* 0x0001e20000000200 */
[----:B------:R-:W-:Y:S01]  /*65f0*/  LOP3.LUT R164, R164, R165, RZ, 0x3c, !PT ;  /* 0x000000a5a4a47212 */ /* 0x000fe200078e3cff */
[----:B------:R-:W-:Y:S01]  /*6600*/  IMAD.X R165, RZ, RZ, R21, P1 ;  /* 0x000000ffffa57224 */ /* 0x000fe200008e0615 */
[----:B------:R-:W-:-:S02]  /*6610*/  LOP3.LUT R166, R166, R167, RZ, 0x3c, !PT ;  /* 0x000000a7a6a67212 */ /* 0x000fc400078e3cff */
[C---:B------:R-:W-:Y:S02]  /*6620*/  IADD3 R161, P2, R20.reuse, 0xc040, RZ ;  /* 0x0000c04014a17810 */ /* 0x040fe40007f5e0ff */
[----:B------:R-:W-:Y:S02]  /*6630*/  IADD3 R167, P1, R20, 0xc060, RZ ;  /* 0x0000c06014a77810 */ /* 0x000fe40007f3e0ff */
[----:B------:R-:W-:Y:S01]  /*6640*/  LOP3.LUT R152, R152, R153, RZ, 0x3c, !PT ;  /* 0x0000009998987212 */ /* 0x000fe200078e3cff */
[--C-:B------:R-:W-:Y:S01]  /*6650*/  IMAD.X R153, RZ, RZ, R21.reuse, P4 ;  /* 0x000000ffff997224 */ /* 0x100fe200020e0615 */
[----:B------:R-:W-:Y:S01]  /*6660*/  LOP3.LUT R154, R154, R155, RZ, 0x3c, !PT ;  /* 0x0000009b9a9a7212 */ /* 0x000fe200078e3cff */
[----:B------:R-:W-:Y:S01]  /*6670*/  IMAD.X R155, RZ, RZ, R21, P3 ;  /* 0x000000ffff9b7224 */ /* 0x000fe200018e0615 */
[----:B------:R-:W-:Y:S02]  /*6680*/  IADD3 R169, P4, R20, 0x8040, RZ ;  /* 0x0000804014a97810 */ /* 0x000fe40007f9e0ff */
[----:B0-----:R-:W-:-:S02]  /*6690*/  LOP3.LUT R8, R3, R4, RZ, 0x3c, !PT ;  /* 0x0000000403087212 */ /* 0x001fc400078e3cff */
[----:B------:R-:W-:Y:S02]  /*66a0*/  LOP3.LUT R3, R7, 0x380, RZ, 0xc0, !PT ;  /* 0x0000038007037812 */ /* 0x000fe400078ec0ff */
[----:B------:R-:W-:Y:S02]  /*66b0*/  IADD3 R171, P3, R20, 0x8060, RZ ;  /* 0x0000806014ab7810 */ /* 0x000fe40007f7e0ff */
[----:B------:R-:W-:Y:S02]  /*66c0*/  LOP3.LUT R160, R161, 0x380, RZ, 0xc0, !PT ;  /* 0x00000380a1a07812 */ /* 0x000fe400078ec0ff */
[----:B------:R-:W-:Y:S02]  /*66d0*/  LOP3.LUT R20, R167, 0x380, RZ, 0xc0, !PT ;  /* 0x00000380a7147812 */ /* 0x000fe400078ec0ff */
[----:B------:R-:W-:Y:S01]  /*66e0*/  SHF.R.U64 R10, R3, 0x3, RZ ;  /* 0x00000003030a7819 */ /* 0x000fe200000012ff */
[--C-:B------:R-:W-:Y:S01]  /*66f0*/  IMAD.X R9, RZ, RZ, R21.reuse, P6 ;  /* 0x000000ffff097224 */ /* 0x100fe200030e0615 */
[----:B------:R-:W-:Y:S01]  /*6700*/  SHF.R.U64 R160, R160, 0x3, RZ ;  /* 0x00000003a0a07819 */ /* 0x000fe200000012ff */
[----:B------:R-:W-:Y:S01]  /*6710*/  IMAD.X R11, RZ, RZ, R21, P5 ;  /* 0x000000ffff0b7224 */ /* 0x000fe200028e0615 */
[----:B------:R-:W-:-:S02]  /*6720*/  LOP3.LUT R168, R169, 0x380, RZ, 0xc0, !PT ;  /* 0x00000380a9a87812 */ /* 0x000fc400078ec0ff */
[----:B------:R-:W-:Y:S02]  /*6730*/  SHF.R.U64 R20, R20, 0x3, RZ ;  /* 0x0000000314147819 */ /* 0x000fe400000012ff */
[----:B------:R-:W-:Y:S02]  /*6740*/  MOV R173, R156 ;  /* 0x0000009c00ad7202 */ /* 0x000fe40000000f00 */
[----:B------:R-:W-:Y:S02]  /*6750*/  MOV R174, R158 ;  /* 0x0000009e00ae7202 */ /* 0x000fe40000000f00 */
[----:B------:R-:W-:Y:S02]  /*6760*/  LOP3.LUT R10, R10, R7, RZ, 0x3c, !PT ;  /* 0x000000070a0a7212 */ /* 0x000fe400078e3cff */
[----:B------:R-:W-:Y:S02]  /*6770*/  MOV R12, R12 ;  /* 0x0000000c000c7202 */ /* 0x000fe40000000f00 */
[----:B------:R-:W-:-:S02]  /*6780*/  F2FP.F16.F32.PACK_AB R156, R33, R32 ;  /* 0x00000020219c723e */ /* 0x000fc400000000ff */
[----:B------:R-:W-:Y:S02]  /*6790*/  F2FP.F16.F32.PACK_AB R157, R35, R34 ;  /* 0x00000022239d723e */ /* 0x000fe400000000ff */
[----:B------:R-:W-:Y:S02]  /*67a0*/  F2FP.F16.F32.PACK_AB R158, R37, R36 ;  /* 0x00000024259e723e */ /* 0x000fe400000000ff */
[----:B------:R-:W-:Y:S02]  /*67b0*/  F2FP.F16.F32.PACK_AB R159, R39, R38 ;  /* 0x00000026279f723e */ /* 0x000fe400000000ff */
[----:B------:R-:W-:Y:S02]  /*67c0*/  LOP3.LUT R170, R171, 0x380, RZ, 0xc0, !PT ;  /* 0x00000380abaa7812 */ /* 0x000fe400078ec0ff */
[----:B------:R-:W-:Y:S01]  /*67d0*/  LOP3.LUT R160, R160, R161, RZ, 0x3c, !PT ;  /* 0x000000a1a0a07212 */ /* 0x000fe200078e3cff */
[----:B------:R-:W-:Y:S01]  /*67e0*/  IMAD.X R161, RZ, RZ, R21, P2 ;  /* 0x000000ffffa17224 */ /* 0x000fe200010e0615 */
[----:B------:R-:W-:-:S02]  /*67f0*/  SHF.R.U64 R168, R168, 0x3, RZ ;  /* 0x00000003a8a87819 */ /* 0x000fc400000012ff */
[----:B------:R-:W-:Y:S01]  /*6800*/  LOP3.LUT R20, R20, R167, RZ, 0x3c, !PT ;  /* 0x000000a714147212 */ /* 0x000fe200078e3cff */
[----:B------:R-:W-:Y:S01]  /*6810*/  IMAD.X R167, RZ, RZ, R21, P0 ;  /* 0x000000ffffa77224 */ /* 0x000fe200000e0615 */
[----:B------:R-:W-:Y:S01]  /*6820*/  MOV R0, R8 ;  /* 0x0000000800007202 */ /* 0x000fe20000000f00 */
[----:B------:R0:W-:Y:S01]  /*6830*/  STSM.16.M88.4 [R12], R156 ;  /* 0x0000009c0c007844 */ /* 0x0001e20000000200 */
[----:B------:R-:W-:Y:S02]  /*6840*/  MOV R3, R10 ;  /* 0x0000000a00037202 */ /* 0x000fe40000000f00 */
[----:B------:R-:W-:Y:S02]  /*6850*/  SHF.R.U64 R170, R170, 0x3, RZ ;  /* 0x00000003aaaa7819 */ /* 0x000fe400000012ff */
[----:B------:R-:W-:Y:S02]  /*6860*/  MOV R176, R14 ;  /* 0x0000000e00b07202 */ /* 0x000fe40000000f00 */
[----:B------:R-:W-:-:S02]  /*6870*/  F2FP.F16.F32.PACK_AB R8, R41, R40 ;  /* 0x000000282908723e */ /* 0x000fc400000000ff */
[----:B------:R-:W-:Y:S02]  /*6880*/  F2FP.F16.F32.PACK_AB R9, R43, R42 ;  /* 0x0000002a2b09723e */ /* 0x000fe400000000ff */
[----:B------:R-:W-:Y:S02]  /*6890*/  F2FP.F16.F32.PACK_AB R10, R45, R44 ;  /* 0x0000002c2d0a723e */ /* 0x000fe400000000ff */
[----:B------:R-:W-:Y:S02]  /*68a0*/  F2FP.F16.F32.PACK_AB R11, R47, R46 ;  /* 0x0000002e2f0b723e */ /* 0x000fe400000000ff */
[----:B------:R-:W-:Y:S02]  /*68b0*/  MOV R177, R152 ;  /* 0x0000009800b17202 */ /* 0x000fe40000000f00 */
[----:B------:R-:W-:Y:S02]  /*68c0*/  MOV R178, R154 ;  /* 0x0000009a00b27202 */ /* 0x000fe40000000f00 */
[----:B0-----:R-:W-:-:S02]  /*68d0*/  F2FP.F16.F32.PACK_AB R12, R49, R48 ;  /* 0x00000030310c723e */ /* 0x001fc400000000ff */
[----:B------:R-:W-:Y:S02]  /*68e0*/  F2FP.F16.F32.PACK_AB R13, R51, R50 ;  /* 0x00000032330d723e */ /* 0x000fe400000000ff */
[----:B------:R-:W-:Y:S02]  /*68f0*/  F2FP.F16.F32.PACK_AB R14, R53, R52 ;  /* 0x00000034350e723e */ /* 0x000fe400000000ff */
[----:B------:R-:W-:Y:S02]  /*6900*/  F2FP.F16.F32.PACK_AB R15, R55, R54 ;  /* 0x00000036370f723e */ /* 0x000fe400000000ff */
[----:B------:R-:W-:Y:S01]  /*6910*/  LOP3.LUT R168, R168, R169, RZ, 0x3c, !PT ;  /* 0x000000a9a8a87212 */ /* 0x000fe200078e3cff */
[----:B------:R-:W-:Y:S01]  /*6920*/  IMAD.X R169, RZ, RZ, R21, P4 ;  /* 0x000000ffffa97224 */ /* 0x000fe200020e0615 */
[----:B------:R-:W-:Y:S02]  /*6930*/  F2FP.F16.F32.PACK_AB R152, R57, R56 ;  /* 0x000000383998723e */ /* 0x000fe400000000ff */
[----:B------:R-:W-:-:S02]  /*6940*/  F2FP.F16.F32.PACK_AB R153, R59, R58 ;  /* 0x0000003a3b99723e */ /* 0x000fc400000000ff */
[----:B------:R-:W-:Y:S02]  /*6950*/  F2FP.F16.F32.PACK_AB R154, R61, R60 ;  /* 0x0000003c3d9a723e */ /* 0x000fe400000000ff */
[----:B------:R-:W-:Y:S02]  /*6960*/  F2FP.F16.F32.PACK_AB R155, R63, R62 ;  /* 0x0000003e3f9b723e */ /* 0x000fe400000000ff */
[----:B------:R-:W-:Y:S02]  /*6970*/  MOV R175, R162 ;  /* 0x000000a200af7202 */ /* 0x000fe40000000f00 */
[----:B------:R-:W-:Y:S02]  /*6980*/  MOV R4, R160 ;  /* 0x000000a000047202 */ /* 0x000fe40000000f00 */
[----:B------:R-:W-:Y:S02]  /*6990*/  F2FP.F16.F32.PACK_AB R156, R65, R64 ;  /* 0x00000040419c723e */ /* 0x000fe400000000ff */
[----:B------:R-:W-:-:S02]  /*69a0*/  F2FP.F16.F32.PACK_AB R157, R67, R66 ;  /* 0x00000042439d723e */ /* 0x000fc400000000ff */
[----:B------:R-:W-:Y:S02]  /*69b0*/  F2FP.F16.F32.PACK_AB R158, R69, R68 ;  /* 0x00000044459e723e */ /* 0x000fe400000000ff */
[----:B------:R-:W-:Y:S01]  /*69c0*/  F2FP.F16.F32.PACK_AB R159, R71, R70 ;  /* 0x00000046479f723e */ /* 0x000fe200000000ff */
[----:B------:R0:W-:Y:S01]  /*69d0*/  STSM.16.M88.4 [R176], R8 ;  /* 0x00000008b0007844 */ /* 0x0001e20000000200 */
[----:B------:R-:W-:Y:S01]  /*69e0*/  LOP3.LUT R170, R170, R171, RZ, 0x3c, !PT ;  /* 0x000000abaaaa7212 */ /* 0x000fe200078e3cff */
[----:B------:R-:W-:Y:S01]  /*69f0*/  IMAD.X R171, RZ, RZ, R21, P3 ;  /* 0x000000ffffab7224 */ /* 0x000fe200018e0615 */
[----:B------:R-:W-:Y:S02]  /*6a00*/  MOV R7, R164 ;  /* 0x000000a400077202 */ /* 0x000fe40000000f00 */
[----:B------:R-:W-:Y:S02]  /*6a10*/  MOV R172, R166 ;  /* 0x000000a600ac7202 */ /* 0x000fe40000000f00 */
[----:B------:R-:W-:-:S02]  /*6a20*/  F2FP.F16.F32.PACK_AB R160, R73, R72 ;  /* 0x0000004849a0723e */ /* 0x000fc400000000ff */
[----:B------:R-:W-:Y:S02]  /*6a30*/  F2FP.F16.F32.PACK_AB R161, R75, R74 ;  /* 0x0000004a4ba1723e */ /* 0x000fe400000000ff */
[----:B------:R-:W-:Y:S02]  /*6a40*/  F2FP.F16.F32.PACK_AB R162, R77, R76 ;  /* 0x0000004c4da2723e */ /* 0x000fe400000000ff */
[----:B------:R-:W-:Y:S01]  /*6a50*/  F2FP.F16.F32.PACK_AB R163, R79, R78 ;  /* 0x0000004e4fa3723e */ /* 0x000fe200000000ff */
[----:B------:R1:W-:Y:S01]  /*6a60*/  STSM.16.M88.4 [R177], R12 ;  /* 0x0000000cb1007844 */ /* 0x0003e20000000200 */
[----:B------:R-:W-:Y:S02]  /*6a70*/  F2FP.F16.F32.PACK_AB R164, R81, R80 ;  /* 0x0000005051a4723e */ /* 0x000fe400000000ff */
[----:B------:R-:W-:Y:S02]  /*6a80*/  F2FP.F16.F32.PACK_AB R165, R83, R82 ;  /* 0x0000005253a5723e */ /* 0x000fe400000000ff */
[----:B------:R-:W-:-:S02]  /*6a90*/  F2FP.F16.F32.PACK_AB R166, R85, R84 ;  /* 0x0000005455a6723e */ /* 0x000fc400000000ff */
[----:B------:R-:W-:Y:S01]  /*6aa0*/  F2FP.F16.F32.PACK_AB R167, R87, R86 ;  /* 0x0000005657a7723e */ /* 0x000fe200000000ff */
[----:B------:R2:W-:Y:S01]  /*6ab0*/  STSM.16.M88.4 [R178], R152 ;  /* 0x00000098b2007844 */ /* 0x0005e20000000200 */
[----:B0-----:R-:W-:Y:S02]  /*6ac0*/  F2FP.F16.F32.PACK_AB R8, R89, R88 ;  /* 0x000000585908723e */ /* 0x001fe400000000ff */
[----:B------:R-:W-:Y:S02]  /*6ad0*/  F2FP.F16.F32.PACK_AB R9, R91, R90 ;  /* 0x0000005a5b09723e */ /* 0x000fe400000000ff */
[----:B------:R-:W-:Y:S02]  /*6ae0*/  F2FP.F16.F32.PACK_AB R10, R93, R92 ;  /* 0x0000005c5d0a723e */ /* 0x000fe400000000ff */
[----:B------:R-:W-:Y:S01]  /*6af0*/  F2FP.F16.F32.PACK_AB R11, R95, R94 ;  /* 0x0000005e5f0b723e */ /* 0x000fe200000000ff */
[----:B------:R0:W-:Y:S01]  /*6b00*/  STSM.16.M88.4 [R173], R156 ;  /* 0x0000009cad007844 */ /* 0x0001e20000000200 */
[----:B-1----:R-:W-:-:S02]  /*6b10*/  F2FP.F16.F32.PACK_AB R12, R97, R96 ;  /* 0x00000060610c723e */ /* 0x002fc400000000ff */
[----:B------:R-:W-:Y:S02]  /*6b20*/  F2FP.F16.F32.PACK_AB R13, R99, R98 ;  /* 0x00000062630d723e */ /* 0x000fe400000000ff */
[----:B------:R-:W-:Y:S02]  /*6b30*/  F2FP.F16.F32.PACK_AB R14, R101, R100 ;  /* 0x00000064650e723e */ /* 0x000fe400000000ff */
[----:B------:R-:W-:Y:S01]  /*6b40*/  F2FP.F16.F32.PACK_AB R15, R103, R102 ;  /* 0x00000066670f723e */ /* 0x000fe200000000ff */
[----:B------:R-:W-:Y:S01]  /*6b50*/  IMAD.X R21, RZ, RZ, R21, P1 ;  /* 0x000000ffff157224 */ /* 0x000fe200008e0615 */
[----:B------:R-:W-:Y:S01]  /*6b60*/  MOV R168, R168 ;  /* 0x000000a800a87202 */ /* 0x000fe20000000f00 */
[----:B------:R1:W-:Y:S01]  /*6b70*/  STSM.16.M88.4 [R174], R160 ;  /* 0x000000a0ae007844 */ /* 0x0003e20000000200 */
[----:B--2---:R-:W-:Y:S02]  /*6b80*/  F2FP.F16.F32.PACK_AB R152, R105, R104 ;  /* 0x000000686998723e */ /* 0x004fe400000000ff */
[----:B------:R-:W-:-:S02]  /*6b90*/  F2FP.F16.F32.PACK_AB R153, R107, R106 ;  /* 0x0000006a6b99723e */ /* 0x000fc400000000ff */
[----:B------:R-:W-:Y:S02]  /*6ba0*/  F2FP.F16.F32.PACK_AB R154, R109, R108 ;  /* 0x0000006c6d9a723e */ /* 0x000fe400000000ff */
[----:B------:R-:W-:Y:S01]  /*6bb0*/  F2FP.F16.F32.PACK_AB R155, R111, R110 ;  /* 0x0000006e6f9b723e */ /* 0x000fe200000000ff */
[----:B------:R-:W-:Y:S01]  /*6bc0*/  STSM.16.M88.4 [R175], R164 ;  /* 0x000000a4af007844 */ /* 0x000fe20000000200 */
[----:B------:R-:W-:Y:S02]  /*6bd0*/  MOV R170, R170 ;  /* 0x000000aa00aa7202 */ /* 0x000fe40000000f00 */
[----:B0-----:R-:W-:Y:S01]  /*6be0*/  F2FP.F16.F32.PACK_AB R156, R113, R112 ;  /* 0x00000070719c723e */ /* 0x001fe200000000ff */
[----:B------:R0:W-:Y:S01]  /*6bf0*/  STSM.16.M88.4 [R7], R8 ;  /* 0x0000000807007844 */ /* 0x0001e20000000200 */
[----:B------:R-:W-:Y:S02]  /*6c00*/  F2FP.F16.F32.PACK_AB R157, R115, R114 ;  /* 0x00000072739d723e */ /* 0x000fe400000000ff */
[----:B------:R-:W-:-:S02]  /*6c10*/  F2FP.F16.F32.PACK_AB R158, R117, R116 ;  /* 0x00000074759e723e */ /* 0x000fc400000000ff */
[----:B------:R-:W-:Y:S01]  /*6c20*/  F2FP.F16.F32.PACK_AB R159, R119, R118 ;  /* 0x00000076779f723e */ /* 0x000fe200000000ff */
[----:B------:R2:W-:Y:S01]  /*6c30*/  STSM.16.M88.4 [R172], R12 ;  /* 0x0000000cac007844 */ /* 0x0005e20000000200 */
[----:B-1----:R-:W-:Y:S02]  /*6c40*/  F2FP.F16.F32.PACK_AB R160, R121, R120 ;  /* 0x0000007879a0723e */ /* 0x002fe400000000ff */
[----:B------:R-:W-:Y:S02]  /*6c50*/  F2FP.F16.F32.PACK_AB R161, R123, R122 ;  /* 0x0000007a7ba1723e */ /* 0x000fe400000000ff */
[----:B------:R-:W-:Y:S02]  /*6c60*/  F2FP.F16.F32.PACK_AB R162, R125, R124 ;  /* 0x0000007c7da2723e */ /* 0x000fe400000000ff */
[----:B------:R-:W-:Y:S01]  /*6c70*/  F2FP.F16.F32.PACK_AB R163, R127, R126 ;  /* 0x0000007e7fa3723e */ /* 0x000fe200000000ff */
[----:B------:R1:W-:Y:S01]  /*6c80*/  STSM.16.M88.4 [R168], R152 ;  /* 0x00000098a8007844 */ /* 0x0003e20000000200 */
[----:B0-----:R-:W-:-:S02]  /*6c90*/  F2FP.F16.F32.PACK_AB R8, R129, R128 ;  /* 0x000000808108723e */ /* 0x001fc400000000ff */
[----:B------:R-:W-:Y:S02]  /*6ca0*/  F2FP.F16.F32.PACK_AB R9, R131, R130 ;  /* 0x000000828309723e */ /* 0x000fe400000000ff */
[----:B------:R-:W-:Y:S02]  /*6cb0*/  F2FP.F16.F32.PACK_AB R10, R133, R132 ;  /* 0x00000084850a723e */ /* 0x000fe400000000ff */
[----:B------:R-:W-:Y:S02]  /*6cc0*/  F2FP.F16.F32.PACK_AB R11, R135, R134 ;  /* 0x00000086870b723e */ /* 0x000fe400000000ff */
[----:B--2---:R-:W-:Y:S02]  /*6cd0*/  F2FP.F16.F32.PACK_AB R12, R137, R136 ;  /* 0x00000088890c723e */ /* 0x004fe400000000ff */
[----:B------:R-:W-:Y:S02]  /*6ce0*/  F2FP.F16.F32.PACK_AB R13, R139, R138 ;  /* 0x0000008a8b0d723e */ /* 0x000fe400000000ff */
[----:B------:R-:W-:-:S02]  /*6cf0*/  F2FP.F16.F32.PACK_AB R14, R141, R140 ;  /* 0x0000008c8d0e723e */ /* 0x000fc400000000ff */
[----:B------:R-:W-:Y:S01]  /*6d00*/  F2FP.F16.F32.PACK_AB R15, R143, R142 ;  /* 0x0000008e8f0f723e */ /* 0x000fe200000000ff */
[----:B------:R-:W-:Y:S01]  /*6d10*/  STSM.16.M88.4 [R170], R156 ;  /* 0x0000009caa007844 */ /* 0x000fe20000000200 */
[----:B------:R-:W-:Y:S02]  /*6d20*/  MOV R169, R20 ;  /* 0x0000001400a97202 */ /* 0x000fe40000000f00 */
[----:B-1----:R-:W-:Y:S02]  /*6d30*/  F2FP.F16.F32.PACK_AB R152, R145, R144 ;  /* 0x000000909198723e */ /* 0x002fe400000000ff */
[----:B------:R-:W-:Y:S02]  /*6d40*/  F2FP.F16.F32.PACK_AB R153, R147, R146 ;  /* 0x000000929399723e */ /* 0x000fe400000000ff */
[----:B------:R-:W-:Y:S02]  /*6d50*/  F2FP.F16.F32.PACK_AB R154, R149, R148 ;  /* 0x00000094959a723e */ /* 0x000fe400000000ff */
[----:B------:R-:W-:Y:S01]  /*6d60*/  F2FP.F16.F32.PACK_AB R155, R151, R150 ;  /* 0x00000096979b723e */ /* 0x000fe200000000ff */
[----:B------:R-:W-:Y:S04]  /*6d70*/  STSM.16.M88.4 [R0], R160 ;  /* 0x000000a000007844 */ /* 0x000fe80000000200 */
[----:B------:R0:W-:Y:S04]  /*6d80*/  STSM.16.M88.4 [R3], R8 ;  /* 0x0000000803007844 */ /* 0x0001e80000000200 */
[----:B------:R1:W-:Y:S04]  /*6d90*/  STSM.16.M88.4 [R4], R12 ;  /* 0x0000000c04007844 */ /* 0x0003e80000000200 */
[----:B------:R2:W-:Y:S01]  /*6da0*/  STSM.16.M88.4 [R169], R152 ;  /* 0x00000098a9007844 */ /* 0x0005e20000000200 */
[----:B------:R-:W-:Y:S01]  /*6db0*/  BAR.SYNC.DEFER_BLOCKING 0x1, 0x100 ;  /* 0x0044000000007b1d */ /* 0x000fe20000010000 */
[----:B------:R-:W-:-:S04]  /*6dc0*/  ISETP.NE.U32.AND P0, PT, RZ, UR14, PT ;  /* 0x0000000eff007c0c */ /* 0x000fc8000bf05070 */
[----:B------:R-:W-:Y:S01]  /*6dd0*/  ISETP.NE.AND.EX P0, PT, RZ, UR15, PT, P0 ;  /* 0x0000000fff007c0c */ /* 0x000fe2000bf05300 */
[----:B------:R-:W-:Y:S02]  /*6de0*/  IMAD.U32 R20, RZ, RZ, UR9 ;  /* 0x00000009ff147e24 */ /* 0x000fe4000f8e00ff */
[----:B------:R-:W-:Y:S01]  /*6df0*/  IMAD.U32 R21, RZ, RZ, UR12 ;  /* 0x0000000cff157e24 */ /* 0x000fe2000f8e00ff */
[----:B------:R-:W-:Y:S02]  /*6e00*/  ULDC.64 UR12, c[0x0][0xc08] ;  /* 0x00030200000c7ab9 */ /* 0x000fe40000000a00 */
[----:B------:R-:W-:-:S07]  /*6e10*/  UISETP.NE.U32.AND UP0, UPT, UR12, URZ, UPT ;  /* 0x0000003f0c00728c */ /* 0x000fce000bf05070 */
[----:B------:R-:W4:Y:S01]  /*6e20*/  @P0 LDG.E R7, desc[UR40][R20.64] ;  /* 0x0000002814070981 */ /* 0x000f22000c1e1900 */
[----:B------:R-:W-:-:S06]  /*6e30*/  UISETP.NE.AND.EX UP0, UPT, UR13, URZ, UPT, UP0 ;  /* 0x0000003f0d00728c */ /* 0x000fcc000bf05300 */
[----:B------:R-:W-:-:S05]  /*6e40*/  PLOP3.LUT P4, PT, PT, PT, UP0, 0x80, 0x0 ;  /* 0x000000000000781c */ /* 0x000fca0003f8f008 */
[----:B------:R-:W-:-:S03]  /*6e50*/  @UP0 UIADD3 UR12, UP1, UR4, UR12, URZ ;  /* 0x0000000c040c0290 */ /* 0x000fc6000ff3e03f */
[----:B------:R-:W-:Y:S01]  /*6e60*/  ULDC UR4, c[0x0][0xad4] ;  /* 0x0002b50000047ab9 */ /* 0x000fe20000000800 */
[----:B------:R-:W-:Y:S02]  /*6e70*/  @UP0 UIADD3.X UR13, UR16, UR13, URZ, UP1, !UPT ;  /* 0x0000000d100d0290 */ /* 0x000fe40008ffe43f */
[----:B0-----:R-:W-:-:S04]  /*6e80*/  IMAD.U32 R8, RZ, RZ, UR12 ;  /* 0x0000000cff087e24 */ /* 0x001fc8000f8e00ff */
[----:B------:R-:W-:-:S05]  /*6e90*/  IMAD.U32 R9, RZ, RZ, UR13 ;  /* 0x0000000dff097e24 */ /* 0x000fca000f8e00ff */
[----:B------:R0:W5:Y:S01]  /*6ea0*/  @P4 LDG.E R0, desc[UR40][R8.64] ;  /* 0x0000002808004981 */ /* 0x000162000c1e1900 */
[----:B------:R-:W-:Y:S02]  /*6eb0*/  UISETP.NE.AND UP0, UPT, UR39, URZ, UPT ;  /* 0x0000003f2700728c */ /* 0x000fe4000bf05270 */
[----:B------:R-:W-:Y:S02]  /*6ec0*/  UISETP.NE.AND UP1, UPT, UR20, 0x1, UPT ;  /* 0x000000011400788c */ /* 0x000fe4000bf25270 */
[----:B------:R-:W-:Y:S01]  /*6ed0*/  USEL UR4, UR39, UR4, UP0 ;  /* 0x0000000427047287 */ /* 0x000fe20008000000 */
[----:B------:R-:W-:-:S03]  /*6ee0*/  UMOV UR21, 0x9b8 ;  /* 0x000009b800157882 */ /* 0x000fc60000000000 */
[----:B------:R-:W-:Y:S01]  /*6ef0*/  UISETP.GT.AND UP2, UPT, UR4, 0x1, UPT ;  /* 0x000000010400788c */ /* 0x000fe2000bf44270 */
[----:B------:R-:W-:Y:S01]  /*6f00*/  PLOP3.LUT P1, PT, PT, PT, UP1, 0x80, 0x0 ;  /* 0x000000000000781c */ /* 0x000fe20003f2f018 */
[----:B------:R-:W-:Y:S02]  /*6f10*/  UISETP.NE.U32.AND UP0, UPT, UR14, URZ, UPT ;  /* 0x0000003f0e00728c */ /* 0x000fe4000bf05070 */
[----:B------:R-:W-:Y:S01]  /*6f20*/  USEL UR21, UR21, 0x978, UP2 ;  /* 0x0000097815157887 */ /* 0x000fe20009000000 */
[----:B-1----:R-:W-:Y:S01]  /*6f30*/  IMAD.U32 R12, RZ, RZ, UR44 ;  /* 0x0000002cff0c7e24 */ /* 0x002fe2000f8e00ff */
[----:B------:R-:W-:Y:S01]  /*6f40*/  UISETP.NE.AND.EX UP0, UPT, UR15, URZ, UPT, UP0 ;  /* 0x0000003f0f00728c */ /* 0x000fe2000bf05300 */
[----:B------:R-:W-:Y:S02]  /*6f50*/  UMOV UR4, URZ ;  /* 0x0000003f00047c82 */ /* 0x000fe40008000000 */
[----:B---3--:R-:W-:Y:S01]  /*6f60*/  IMAD R12, R12, 0x80, R179 ;  /* 0x000000800c0c7824 */ /* 0x008fe200078e02b3 */
[----:B------:R-:W-:Y:S01]  /*6f70*/  USEL UR46, UR46, URZ, !UP0 ;  /* 0x0000003f2e2e7287 */ /* 0x000fe2000c000000 */
[----:B------:R-:W-:Y:S01]  /*6f80*/  @UP1 ULDC UR23, c[0x0][0xbec] ;  /* 0x0002fb0000171ab9 */ /* 0x000fe20000000800 */
[----:B------:R-:W-:-:S02]  /*6f90*/  USEL UR9, UR42, URZ, UP2 ;  /* 0x0000003f2a097287 */ /* 0x000fc40009000000 */
[----:B------:R-:W-:Y:S01]  /*6fa0*/  @P1 IMAD.HI.U32 R4, R12, UR23, RZ ;  /* 0x000000170c041c27 */ /* 0x000fe2000f8e00ff */
[----:B------:R-:W-:Y:S01]  /*6fb0*/  @UP1 ULDC UR26, c[0x0][0xbf0] ;  /* 0x0002fc00001a1ab9 */ /* 0x000fe20000000800 */
[----:B------:R-:W-:Y:S01]  /*6fc0*/  ULDC.64 UR16, c[0x0][UR21+0x220] ;  /* 0x0000880015107abb */ /* 0x000fe20008000a00 */
[----:B------:R-:W-:Y:S01]  /*6fd0*/  USEL UR45, UR45, URZ, !UP0 ;  /* 0x0000003f2d2d7287 */ /* 0x000fe2000c000000 */
[----:B------:R-:W-:Y:S01]  /*6fe0*/  ULDC.64 UR14, c[0x0][UR21+0x218] ;  /* 0x00008600150e7abb */ /* 0x000fe20008000a00 */
[----:B------:R-:W-:Y:S01]  /*6ff0*/  ULDC.64 UR18, c[0x0][UR21+0x228] ;  /* 0x00008a0015127abb */ /* 0x000fe20008000a00 */
[----:B------:R-:W-:Y:S01]  /*7000*/  UIMAD UR17, UR17, UR46, URZ ;  /* 0x0000002e111172a4 */ /* 0x000fe2000f8e023f */
[----:B------:R-:W-:Y:S01]  /*7010*/  IMAD.MOV.U32 R3, RZ, RZ, R12 ;  /* 0x000000ffff037224 */ /* 0x000fe200078e000c */
[----:B------:R-:W-:Y:S02]  /*7020*/  UIMAD.WIDE.U32 UR12, UR14, UR43, URZ ;  /* 0x0000002b0e0c72a5 */ /* 0x000fe4000f8e003f */
[----:B------:R-:W-:-:S02]  /*7030*/  UIMAD UR22, UR15, UR43, URZ ;  /* 0x0000002b0f1672a4 */ /* 0x000fc4000f8e023f */
[----:B------:R-:W-:Y:S01]  /*7040*/  UIMAD.WIDE.U32 UR24, UR18, UR9, URZ ;  /* 0x00000009121872a5 */ /* 0x000fe2000f8e003f */
[----:B------:R-:W-:Y:S01]  /*7050*/  @P1 SHF.R.U32.HI R3, RZ, UR26, R4 ;  /* 0x0000001aff031c19 */ /* 0x000fe20008011604 */
[----:B------:R-:W-:Y:S02]  /*7060*/  UIMAD UR9, UR19, UR9, URZ ;  /* 0x00000009130972a4 */ /* 0x000fe4000f8e023f */
[----:B------:R-:W-:Y:S02]  /*7070*/  UIMAD.WIDE.U32 UR14, UR16, UR46, URZ ;  /* 0x0000002e100e72a5 */ /* 0x000fe4000f8e003f */
[----:B------:R-:W-:Y:S02]  /*7080*/  UIMAD UR17, UR16, UR45, UR17 ;  /* 0x0000002d101172a4 */ /* 0x000fe4000f8e0211 */
[----:B------:R-:W-:Y:S02]  /*7090*/  UIADD3 UR22, UR13, UR22, URZ ;  /* 0x000000160d167290 */ /* 0x000fe4000fffe03f */
[----:B------:R-:W-:Y:S01]  /*70a0*/  UIADD3 UR13, UR25, UR9, URZ ;  /* 0x00000009190d7290 */ /* 0x000fe2000fffe03f */
[----:B0-----:R-:W-:Y:S01]  /*70b0*/  IMAD.U32 R8, RZ, RZ, UR24 ;  /* 0x00000018ff087e24 */ /* 0x001fe2000f8e00ff */
[----:B------:R-:W-:Y:S01]  /*70c0*/  UIADD3 UR9, UR15, UR17, URZ ;  /* 0x000000110f097290 */ /* 0x000fe2000fffe03f */
[----:B------:R-:W-:-:S03]  /*70d0*/  SHF.R.S32.HI R4, RZ, 0x1f, R3 ;  /* 0x0000001fff047819 */ /* 0x000fc60000011403 */
[----:B------:R-:W-:Y:S01]  /*70e0*/  IMAD.U32 R9, RZ, RZ, UR13 ;  /* 0x0000000dff097e24 */ /* 0x000fe2000f8e00ff */
[----:B----4-:R-:W-:Y:S01]  /*70f0*/  @P0 R2UR UR4, R7 ;  /* 0x00000000070402ca */ /* 0x010fe200000e0000 */
[----:B------:R-:W-:-:S04]  /*7100*/  IMAD.MOV R7, RZ, RZ, -R3 ;  /* 0x000000ffff077224 */ /* 0x000fc800078e0a03 */
[----:B------:R-:W-:-:S08]  /*7110*/  IMAD R7, R7, UR20, R12 ;  /* 0x0000001407077c24 */ /* 0x000fd0000f8e020c */
[----:B------:R-:W-:Y:S02]  /*7120*/  UIADD3 UR12, UP0, UP3, UR14, UR12, UR4 ;  /* 0x0000000c0e0c7290 */ /* 0x000fe4000fb1e004 */
[----:B------:R-:W-:Y:S01]  /*7130*/  USHF.R.S32.HI UR16, URZ, 0x1f, UR4 ;  /* 0x0000001f3f107899 */ /* 0x000fe20008011404 */
[----:B------:R-:W-:Y:S01]  /*7140*/  ULDC.64 UR14, c[0x0][0xba8] ;  /* 0x0002ea00000e7ab9 */ /* 0x000fe20000000a00 */
[----:B------:R-:W-:Y:S02]  /*7150*/  @!UP2 ULDC UR14, c[0x0][0xb50] ;  /* 0x0002d400000eaab9 */ /* 0x000fe40000000800 */
[----:B------:R-:W-:Y:S01]  /*7160*/  UIADD3.X UR9, UR9, UR22, UR16, UP0, UP3 ;  /* 0x0000001609097290 */ /* 0x000fe200087e6410 */
[----:B------:R-:W-:Y:S01]  /*7170*/  IADD3 R8, P2, P3, R3, UR12, R8 ;  /* 0x0000000c03087c10 */ /* 0x000fe2000fb5e008 */
[----:B------:R-:W-:Y:S01]  /*7180*/  ULDC.64 UR12, c[0x0][UR21+0x210] ;  /* 0x00008400150c7abb */ /* 0x000fe20008000a00 */
[----:B------:R-:W-:Y:S01]  /*7190*/  SHF.R.S32.HI R3, RZ, 0x1f, R7 ;  /* 0x0000001fff037819 */ /* 0x000fe20000011407 */
[----:B------:R-:W-:Y:S01]  /*71a0*/  IMAD R10, R7, UR13, RZ ;  /* 0x0000000d070a7c24 */ /* 0x000fe2000f8e02ff */
[----:B------:R-:W-:Y:S01]  /*71b0*/  @!UP2 ULDC UR15, c[0x0][0xb54] ;  /* 0x0002d500000faab9 */ /* 0x000fe20000000800 */
[----:B------:R-:W-:-:S02]  /*71c0*/  IADD3.X R9, R4, UR9, R9, P2, P3 ;  /* 0x0000000904097c10 */ /* 0x000fc400097e6409 */
[----:B------:R-:W-:Y:S02]  /*71d0*/  IMAD R3, R3, UR12, R10 ;  /* 0x0000000c03037c24 */ /* 0x000fe4000f8e020a */
[----:B------:R-:W-:-:S04]  /*71e0*/  IMAD.WIDE.U32 R8, R7, UR12, R8 ;  /* 0x0000000c07087c25 */ /* 0x000fc8000f8e0008 */
[----:B------:R-:W-:Y:S01]  /*71f0*/  IMAD.IADD R3, R9, 0x1, R3 ;  /* 0x0000000109037824 */ /* 0x000fe200078e0203 */
[----:B------:R-:W-:Y:S01]  /*7200*/  LEA R4, P2, R8, UR14, 0x2 ;  /* 0x0000000e08047c11 */ /* 0x000fe2000f8410ff */
[----:B------:R-:W-:Y:S01]  /*7210*/  ULDC UR9, c[0x0][0xa88] ;  /* 0x0002a20000097ab9 */ /* 0x000fe20000000800 */
[----:B-----5:R-:W-:Y:S02]  /*7220*/  @P4 R2UR UR9, R0 ;  /* 0x00000000000942ca */ /* 0x020fe400000e0000 */
[----:B------:R-:W-:Y:S01]  /*7230*/  LEA.HI.X R3, R8, UR15, R3, 0x2, P2 ;  /* 0x0000000f08037c11 */ /* 0x000fe200090f1403 */
[----:B--2---:R-:W-:-:S12]  /*7240*/  @P4 BRA `(.L_x_9243) ;  /* 0x0000000000184947 */ /* 0x004fd80003800000 */
[----:B------:R-:W-:Y:S05]  /*7250*/  @!P0 BRA `(.L_x_9243) ;  /* 0x0000000000148947 */ /* 0x000fea0003800000 */
[----:B------:R-:W2:Y:S04]  /*7260*/  LDG.E R7, desc[UR40][R20.64] ;  /* 0x0000002814077981 */ /* 0x000ea8000c1e1900 */
[----:B------:R-:W3:Y:S01]  /*7270*/  LDG.E R0, desc[UR40][R20.64+0x4] ;  /* 0x0000042814007981 */ /* 0x000ee2000c1e1900 */
[----:B--2---:R-:W-:Y:S02]  /*7280*/  R2UR UR12, R7 ;  /* 0x00000000070c72ca */ /* 0x004fe400000e0000 */
[----:B---3--:R-:W-:-:S13]  /*7290*/  R2UR UR9, R0 ;  /* 0x00000000000972ca */ /* 0x008fda00000e0000 */
[----:B------:R-:W-:-:S12]  /*72a0*/  UIADD3 UR9, -UR12, UR9, URZ ;  /* 0x000000090c097290 */ /* 0x000fd8000fffe13f */
.L_x_9243:
[----:B------:R-:W2:Y:S01]  /*72b0*/  LDL R0, [R1+0x40] ;  /* 0x0000400001007983 */ /* 0x000ea20000100800 */
[----:B------:R-:W-:Y:S01]  /*72c0*/  IMAD.U32 R13, RZ, RZ, UR44 ;  /* 0x0000002cff0d7e24 */ /* 0x000fe2000f8e00ff */
[----:B------:R-:W-:Y:S01]  /*72d0*/  UIMAD UR9, UR9, UR20, URZ ;  /* 0x00000014090972a4 */ /* 0x000fe2000f8e023f */
[----:B------:R-:W-:Y:S01]  /*72e0*/  LOP3.LUT P0, RZ, R226, 0x3, RZ, 0xc0, !PT ;  /* 0x00000003e2ff7812 */ /* 0x000fe2000780c0ff */
[----:B------:R-:W-:Y:S04]  /*72f0*/  SHFL.IDX PT, R8, R4, RZ, 0x1c1f ;  /* 0x001c1fff04087589 */ /* 0x000fe800000e0000 */
[----:B------:R-:W0:Y:S04]  /*7300*/  SHFL.IDX PT, R9, R3, RZ, 0x1c1f ;  /* 0x001c1fff03097589 */ /* 0x000e2800000e0000 */
[----:B------:R-:W-:Y:S04]  /*7310*/  SHFL.IDX PT, R10, R4, 0x1, 0x1c1f ;  /* 0x003c1f00040a7f89 */ /* 0x000fe800000e0000 */
[----:B------:R-:W1:Y:S01]  /*7320*/  SHFL.IDX PT, R11, R3, 0x1, 0x1c1f ;  /* 0x003c1f00030b7f89 */ /* 0x000e6200000e0000 */
[----:B--2---:R-:W-:-:S04]  /*7330*/  IMAD R13, R13, 0x80, R0 ;  /* 0x000000800d0d7824 */ /* 0x004fc800078e0200 */
[C---:B------:R-:W-:Y:S01]  /*7340*/  VIADD R0, R13.reuse, 0x8 ;  /* 0x000000080d007836 */ /* 0x040fe20000000000 */
[----:B------:R-:W-:-:S04]  /*7350*/  ISETP.GE.OR P2, PT, R13, UR9, P0 ;  /* 0x000000090d007c0c */ /* 0x000fc80008746670 */
[----:B------:R-:W-:-:S09]  /*7360*/  ISETP.GE.OR P0, PT, R0, UR9, P0 ;  /* 0x0000000900007c0c */ /* 0x000fd20008706670 */
[----:B0-----:R0:W-:Y:S04]  /*7370*/  @!P2 ST.E desc[UR40][R8.64], R5 ;  /* 0x000000050800a985 */ /* 0x0011e8000c101928 */
[----:B-1----:R0:W-:Y:S01]  /*7380*/  @!P0 ST.E desc[UR40][R10.64], R6 ;  /* 0x000000060a008985 */ /* 0x0021e2000c101928 */
[----:B------:R-:W-:-:S13]  /*7390*/  PLOP3.LUT P0, PT, PT, PT, UP2, 0x80, 0x0 ;  /* 0x000000000000781c */ /* 0x000fda0003f0f028 */
[----:B0-----:R-:W-:Y:S05]  /*73a0*/  @P0 BRA `(.L_x_9244) ;  /* 0x0000001000100947 */ /* 0x001fea0003800000 */
[----:B------:R-:W0:Y:S01]  /*73b0*/  S2R R0, SR_TID.X ;  /* 0x0000000000007919 */ /* 0x000e220000002100 */
[----:B------:R-:W-:Y:S01]  /*73c0*/  ULDC.64 UR14, c[0x0][0xaa0] ;  /* 0x0002a800000e7ab9 */ /* 0x000fe20000000a00 */
[----:B0-----:R-:W-:-:S05]  /*73d0*/  VIADD R0, R0, 0xffffff80 ;  /* 0xffffff8000007836 */ /* 0x001fca0000000000 */
[----:B------:R-:W-:-:S04]  /*73e0*/  SHF.R.S32.HI R3, RZ, 0x1f, R0 ;  /* 0x0000001fff037819 */ /* 0x000fc80000011400 */
[----:B------:R-:W-:-:S04]  /*73f0*/  LEA.HI R3, R3, R0, RZ, 0x3 ;  /* 0x0000000003037211 */ /* 0x000fc800078f18ff */
[----:B------:R-:W-:Y:S02]  /*7400*/  LOP3.LUT R5, R3, 0xfffffff8, RZ, 0xc0, !PT ;  /* 0xfffffff803057812 */ /* 0x000fe400078ec0ff */
[----:B------:R-:W-:-:S03]  /*7410*/  SHF.R.S32.HI R81, RZ, 0x3, R3 ;  /* 0x00000003ff517819 */ /* 0x000fc60000011403 */
[----:B------:R-:W-:Y:S02]  /*7420*/  IMAD.IADD R20, R0, 0x1, -R5 ;  /* 0x0000000100147824 */ /* 0x000fe400078e0a05 */
[----:B------:R-:W-:Y:S02]  /*7430*/  IMAD.MOV.U32 R5, RZ, RZ, 0x2 ;  /* 0x00000002ff057424 */ /* 0x000fe400078e00ff */
[----:B------:R-:W-:-:S04]  /*7440*/  IMAD.SHL.U32 R0, R20, 0x8, RZ ;  /* 0x0000000814007824 */ /* 0x000fc800078e00ff */
[----:B------:R-:W-:-:S04]  /*7450*/  IMAD R4, R81, 0x40, R0 ;  /* 0x0000004051047824 */ /* 0x000fc800078e0200 */
[----:B------:R-:W-:-:S03]  /*7460*/  IMAD.WIDE R4, R4, R5, UR10 ;  /* 0x0000000a04047e25 */ /* 0x000fc6000f8e0205 */
[C---:B------:R-:W-:Y:S02]  /*7470*/  IADD3 R25, P2, R4.reuse, 0x3000, RZ ;  /* 0x0000300004197810 */ /* 0x040fe40007f5e0ff */
[C---:B------:R-:W-:Y:S02]  /*7480*/  IADD3 R9, P4, R4.reuse, 0x1000, RZ ;  /* 0x0000100004097810 */ /* 0x040fe40007f9e0ff */
[----:B------:R-:W-:Y:S02]  /*7490*/  LOP3.LUT R24, R25, 0x380, RZ, 0xc0, !PT ;  /* 0x0000038019187812 */ /* 0x000fe400078ec0ff */
[----:B------:R-:W-:Y:S02]  /*74a0*/  IADD3 R13, P3, R4, 0x2000, RZ ;  /* 0x00002000040d7810 */ /* 0x000fe40007f7e0ff */
[----:B------:R-:W-:Y:S01]  /*74b0*/  SHF.R.U64 R24, R24, 0x3, RZ ;  /* 0x0000000318187819 */ /* 0x000fe200000012ff */
[----:B------:R-:W-:Y:S01]  /*74c0*/  UIMAD UR12, UR16, UR14, URZ ;  /* 0x0000000e100c72a4 */ /* 0x000fe2000f8e023f */
[----:B------:R-:W-:-:S02]  /*74d0*/  LOP3.LUT R8, R9, 0x380, RZ, 0xc0, !PT ;  /* 0x0000038009087812 */ /* 0x000fc400078ec0ff */
[----:B------:R-:W-:Y:S01]  /*74e0*/  LOP3.LUT R24, R24, R25, RZ, 0x3c, !PT ;  /* 0x0000001918187212 */ /* 0x000fe200078e3cff */
[--C-:B------:R-:W-:Y:S01]  /*74f0*/  IMAD.X R25, RZ, RZ, R5.reuse, P2 ;  /* 0x000000ffff197224 */ /* 0x100fe200010e0605 */
[----:B------:R-:W-:Y:S02]  /*7500*/  IADD3 R49, P2, R4, 0x9000, RZ ;  /* 0x0000900004317810 */ /* 0x000fe40007f5e0ff */
[----:B------:R-:W-:Y:S02]  /*7510*/  LOP3.LUT R12, R13, 0x380, RZ, 0xc0, !PT ;  /* 0x000003800d0c7812 */ /* 0x000fe400078ec0ff */
[----:B------:R-:W-:Y:S01]  /*7520*/  LOP3.LUT R48, R49, 0x380, RZ, 0xc0, !PT ;  /* 0x0000038031307812 */ /* 0x000fe200078ec0ff */
[----:B------:R-:W-:Y:S01]  /*7530*/  UIMAD UR12, UR4, UR15, UR12 ;  /* 0x0000000f040c72a4 */ /* 0x000fe2000f8e020c */
[----:B------:R-:W-:Y:S01]  /*7540*/  SHF.R.U64 R8, R8, 0x3, RZ ;  /* 0x0000000308087819 */ /* 0x000fe200000012ff */
[----:B------:R-:W-:Y:S01]  /*7550*/  UIMAD.WIDE.U32 UR10, UR4, UR14, URZ ;  /* 0x0000000e040a72a5 */ /* 0x000fe2000f8e003f */
[----:B------:R-:W-:Y:S01]  /*7560*/  SHF.R.U64 R48, R48, 0x3, RZ ;  /* 0x0000000330307819 */ /* 0x000fe200000012ff */
[----:B------:R-:W-:Y:S01]  /*7570*/  IMAD.U32 R78, RZ, RZ, UR44 ;  /* 0x0000002cff4e7e24 */ /* 0x000fe2000f8e00ff */
[----:B------:R-:W-:Y:S01]  /*7580*/  SHF.R.U64 R12, R12, 0x3, RZ ;  /* 0x000000030c0c7819 */ /* 0x000fe200000012ff */
[----:B------:R-:W5:Y:S01]  /*7590*/  LD.E.128 R24, desc[UR40][R24.64] ;  /* 0x0000002818187980 */ /* 0x000f62000c101d00 */
[----:B------:R-:W-:Y:S01]  /*75a0*/  LOP3.LUT R48, R48, R49, RZ, 0x3c, !PT ;  /* 0x0000003130307212 */ /* 0x000fe200078e3cff */
[--C-:B------:R-:W-:Y:S01]  /*75b0*/  IMAD.X R49, RZ, RZ, R5.reuse, P2 ;  /* 0x000000ffff317224 */ /* 0x100fe200010e0605 */
[----:B------:R-:W-:Y:S01]  /*75c0*/  IADD3 R6, P2, R4, 0xf000, RZ ;  /* 0x0000f00004067810 */ /* 0x000fe20007f5e0ff */
[----:B------:R-:W-:Y:S01]  /*75d0*/  UIADD3 UR11, UR11, UR12, URZ ;  /* 0x0000000c0b0b7290 */ /* 0x000fe2000fffe03f */
[----:B------:R-:W-:Y:S01]  /*75e0*/  LOP3.LUT R8, R8, R9, RZ, 0x3c, !PT ;  /* 0x0000000908087212 */ /* 0x000fe200078e3cff */
[--C-:B------:R-:W-:Y:S01]  /*75f0*/  IMAD.X R9, RZ, RZ, R5.reuse, P4 ;  /* 0x000000ffff097224 */ /* 0x100fe200020e0605 */
[----:B------:R-:W-:Y:S01]  /*7600*/  LOP3.LUT R3, R6, 0x380, RZ, 0xc0, !PT ;  /* 0x0000038006037812 */ /* 0x000fe200078ec0ff */
[----:B------:R-:W-:Y:S01]  /*7610*/  ULDC.64 UR12, c[0x0][0xae8] ;  /* 0x0002ba00000c7ab9 */ /* 0x000fe20000000a00 */
[----:B------:R-:W-:Y:S01]  /*7620*/  LOP3.LUT R12, R12, R13, RZ, 0x3c, !PT ;  /* 0x0000000d0c0c7212 */ /* 0x000fe200078e3cff */
[----:B------:R-:W-:Y:S01]  /*7630*/  IMAD.X R13, RZ, RZ, R5, P3 ;  /* 0x000000ffff0d7224 */ /* 0x000fe200018e0605 */
[----:B------:R-:W-:Y:S01]  /*7640*/  SHF.R.U64 R3, R3, 0x3, RZ ;  /* 0x0000000303037819 */ /* 0x000fe200000012ff */
[----:B------:R-:W-:Y:S01]  /*7650*/  UIMAD.WIDE.U32 UR10, UR43, UR12, UR10 ;  /* 0x0000000c2b0a72a5 */ /* 0x000fe2000f8e000a */
[----:B------:R-:W-:-:S02]  /*7660*/  IADD3 R29, P0, R4, 0x4000, RZ ;  /* 0x00004000041d7810 */ /* 0x000fc40007f1e0ff */
[C---:B------:R-:W-:Y:S02]  /*7670*/  IADD3 R33, P6, R4.reuse, 0x5000, RZ ;  /* 0x0000500004217810 */ /* 0x040fe40007fde0ff */
[----:B------:R-:W-:Y:S01]  /*7680*/  IADD3 R37, P5, R4, 0x6000, RZ ;  /* 0x0000600004257810 */ /* 0x000fe20007fbe0ff */
[----:B------:R-:W-:Y:S01]  /*7690*/  USHF.R.S32.HI UR4, URZ, 0x1f, UR46 ;  /* 0x0000001f3f047899 */ /* 0x000fe2000801142e */
[----:B------:R-:W-:Y:S01]  /*76a0*/  LOP3.LUT R72, R3, R6, RZ, 0x3c, !PT ;  /* 0x0000000603487212 */ /* 0x000fe200078e3cff */
[----:B------:R-:W-:Y:S01]  /*76b0*/  IMAD R3, R20, 0x20, R81 ;  /* 0x0000002014037824 */ /* 0x000fe200078e0251 */
[C---:B------:R-:W-:Y:S01]  /*76c0*/  IADD3 R41, P4, R4.reuse, 0x7000, RZ ;  /* 0x0000700004297810 */ /* 0x040fe20007f9e0ff */
[----:B------:R-:W-:Y:S01]  /*76d0*/  @UP1 ULDC UR14, c[0x0][0xbec] ;  /* 0x0002fb00000e1ab9 */ /* 0x000fe20000000800 */
[----:B------:R-:W-:Y:S01]  /*76e0*/  IADD3 R45, P3, R4, 0x8000, RZ ;  /* 0x00008000042d7810 */ /* 0x000fe20007f7e0ff */
[----:B------:R-:W-:Y:S01]  /*76f0*/  IMAD R78, R78, 0x80, R3 ;  /* 0x000000804e4e7824 */ /* 0x000fe200078e0203 */
[----:B------:R-:W-:Y:S01]  /*7700*/  LOP3.LUT R28, R29, 0x380, RZ, 0xc0, !PT ;  /* 0x000003801d1c7812 */ /* 0x000fe200078ec0ff */
[----:B------:R-:W-:Y:S01]  /*7710*/  UIMAD UR11, UR43, UR13, UR11 ;  /* 0x0000000d2b0b72a4 */ /* 0x000fe2000f8e020b */
[----:B------:R-:W-:Y:S01]  /*7720*/  LOP3.LUT R32, R33, 0x380, RZ, 0xc0, !PT ;  /* 0x0000038021207812 */ /* 0x000fe200078ec0ff */
[----:B------:R-:W-:Y:S01]  /*7730*/  IMAD.X R73, RZ, RZ, R5, P2 ;  /* 0x000000ffff497224 */ /* 0x000fe200010e0605 */
[----:B------:R-:W-:Y:S01]  /*7740*/  LOP3.LUT R36, R37, 0x380, RZ, 0xc0, !PT ;  /* 0x0000038025247812 */ /* 0x000fe200078ec0ff */
[----:B------:R-:W-:Y:S01]  /*7750*/  ULDC.64 UR12, c[0x0][0xaf0] ;  /* 0x0002bc00000c7ab9 */ /* 0x000fe20000000a00 */
[----:B------:R-:W-:Y:S01]  /*7760*/  LOP3.LUT R40, R41, 0x380, RZ, 0xc0, !PT ;  /* 0x0000038029287812 */ /* 0x000fe200078ec0ff */
[----:B------:R-:W5:Y:S01]  /*7770*/  LD.E.128 R8, desc[UR40][R8.64] ;  /* 0x0000002808087980 */ /* 0x000f62000c101d00 */
[----:B------:R-:W-:Y:S01]  /*7780*/  LOP3.LUT R44, R45, 0x380, RZ, 0xc0, !PT ;  /* 0x000003802d2c7812 */ /* 0x000fe200078ec0ff */
[----:B------:R-:W-:Y:S01]  /*7790*/  UIMAD UR4, UR4, UR12, URZ ;  /* 0x0000000c040472a4 */ /* 0x000fe2000f8e023f */
[----:B------:R-:W-:Y:S01]  /*77a0*/  SHF.R.U64 R28, R28, 0x3, RZ ;  /* 0x000000031c1c7819 */ /* 0x000fe200000012ff */
[----:B------:R-:W-:Y:S01]  /*77b0*/  @P1 IMAD.HI.U32 R20, R78, UR14, RZ ;  /* 0x0000000e4e141c27 */ /* 0x000fe2000f8e00ff */
[----:B------:R-:W-:Y:S01]  /*77c0*/  SHF.R.U64 R32, R32, 0x3, RZ ;  /* 0x0000000320207819 */ /* 0x000fe200000012ff */
[----:B------:R-:W5:Y:S01]  /*77d0*/  LD.E.128 R12, desc[UR40][R12.64] ;  /* 0x000000280c0c7980 */ /* 0x000f62000c101d00 */
[----:B------:R-:W-:-:S02]  /*77e0*/  SHF.R.U64 R36, R36, 0x3, RZ ;  /* 0x0000000324247819 */ /* 0x000fc400000012ff */
[----:B------:R-:W-:Y:S01]  /*77f0*/  SHF.R.U64 R40, R40, 0x3, RZ ;  /* 0x0000000328287819 */ /* 0x000fe200000012ff */
[----:B------:R-:W-:Y:S01]  /*7800*/  IMAD.MOV.U32 R3, RZ, RZ, R78 ;  /* 0x000000ffff037224 */ /* 0x000fe200078e004e */
[----:B------:R-:W-:Y:S01]  /*7810*/  SHF.R.U64 R44, R44, 0x3, RZ ;  /* 0x000000032c2c7819 */ /* 0x000fe200000012ff */
[----:B------:R-:W-:Y:S01]  /*7820*/  UIMAD.WIDE.U32 UR10, UR46, UR12, UR10 ;  /* 0x0000000c2e0a72a5 */ /* 0x000fe2000f8e000a */
[----:B------:R-:W-:Y:S01]  /*7830*/  LOP3.LUT R28, R28, R29, RZ, 0x3c, !PT ;  /* 0x0000001d1c1c7212 */ /* 0x000fe200078e3cff */
[----:B------:R-:W-:Y:S01]  /*7840*/  UIMAD UR4, UR46, UR13, UR4 ;  /* 0x0000000d2e0472a4 */ /* 0x000fe2000f8e0204 */
[----:B------:R-:W-:Y:S01]  /*7850*/  LOP3.LUT R32, R32, R33, RZ, 0x3c, !PT ;  /* 0x0000002120207212 */ /* 0x000fe200078e3cff */
[----:B------:R-:W-:Y:S01]  /*7860*/  @UP1 ULDC UR12, c[0x0][0xbf0] ;  /* 0x0002fc00000c1ab9 */ /* 0x000fe20000000800 */
[----:B------:R-:W-:Y:S01]  /*7870*/  LOP3.LUT R36, R36, R37, RZ, 0x3c, !PT ;  /* 0x0000002524247212 */ /* 0x000fe200078e3cff */
[--C-:B------:R-:W-:Y:S01]  /*7880*/  IMAD.X R29, RZ, RZ, R5.reuse, P0 ;  /* 0x000000ffff1d7224 */ /* 0x100fe200000e0605 */
[----:B------:R-:W-:Y:S01]  /*7890*/  LOP3.LUT R40, R40, R41, RZ, 0x3c, !PT ;  /* 0x0000002928287212 */ /* 0x000fe200078e3cff */
[--C-:B------:R-:W-:Y:S01]  /*78a0*/  IMAD.X R33, RZ, RZ, R5.reuse, P6 ;  /* 0x000000ffff217224 */ /* 0x100fe200030e0605 */
[----:B------:R-:W-:Y:S01]  /*78b0*/  LOP3.LUT R44, R44, R45, RZ, 0x3c, !PT ;  /* 0x0000002d2c2c7212 */ /* 0x000fe200078e3cff */
[--C-:B------:R-:W-:Y:S01]  /*78c0*/  IMAD.X R37, RZ, RZ, R5.reuse, P5 ;  /* 0x000000ffff257224 */ /* 0x100fe200028e0605 */
[----:B------:R-:W-:Y:S01]  /*78d0*/  @P1 SHF.R.U32.HI R3, RZ, UR12, R20 ;  /* 0x0000000cff031c19 */ /* 0x000fe20008011614 */
[--C-:B------:R-:W-:Y:S01]  /*78e0*/  IMAD.X R41, RZ, RZ, R5.reuse, P4 ;  /* 0x000000ffff297224 */ /* 0x100fe200020e0605 */
[C---:B------:R-:W-:Y:S01]  /*78f0*/  IADD3 R53, P0, R4.reuse, 0xa000, RZ ;  /* 0x0000a00004357810 */ /* 0x040fe20007f1e0ff */
[----:B------:R-:W-:Y:S01]  /*7900*/  IMAD.X R45, RZ, RZ, R5, P3 ;  /* 0x000000ffff2d7224 */ /* 0x000fe200018e0605 */
[C---:B------:R-:W-:Y:S01]  /*7910*/  IADD3 R57, P6, R4.reuse, 0xb000, RZ ;  /* 0x0000b00004397810 */ /* 0x040fe20007fde0ff */
[----:B------:R-:W-:Y:S01]  /*7920*/  UIADD3 UR4, UR11, UR4, URZ ;  /* 0x000000040b047290 */ /* 0x000fe2000fffe03f */
[C---:B------:R-:W-:Y:S01]  /*7930*/  IADD3 R61, P5, R4.reuse, 0xc000, RZ ;  /* 0x0000c000043d7810 */ /* 0x040fe20007fbe0ff */
[--C-:B------:R-:W-:Y:S01]  /*7940*/  IMAD.MOV R77, RZ, RZ, -R3.reuse ;  /* 0x000000ffff4d7224 */ /* 0x100fe200078e0a03 */
[C---:B------:R-:W-:Y:S01]  /*7950*/  IADD3 R65, P4, R4.reuse, 0xd000, RZ ;  /* 0x0000d00004417810 */ /* 0x040fe20007f9e0ff */
[----:B------:R-:W-:Y:S01]  /*7960*/  IMAD.U32 R20, RZ, RZ, UR10 ;  /* 0x0000000aff147e24 */ /* 0x000fe2000f8e00ff */
[----:B------:R-:W-:Y:S01]  /*7970*/  IADD3 R69, P3, R4, 0xe000, RZ ;  /* 0x0000e00004457810 */ /* 0x000fe20007f7e0ff */
[----:B------:R-:W-:Y:S01]  /*7980*/  IMAD.U32 R21, RZ, RZ, UR11 ;  /* 0x0000000bff157e24 */ /* 0x000fe2000f8e00ff */
[----:B------:R-:W-:Y:S01]  /*7990*/  SHF.R.S32.HI R76, RZ, 0x1f, R3 ;  /* 0x0000001fff4c7819 */ /* 0x000fe20000011403 */
[----:B------:R-:W-:Y:S01]  /*79a0*/  ULDC.64 UR10, c[0x0][0xae0] ;  /* 0x0002b800000a7ab9 */ /* 0x000fe20000000a00 */
[----:B------:R-:W-:Y:S01]  /*79b0*/  LOP3.LUT R52, R53, 0x380, RZ, 0xc0, !PT ;  /* 0x0000038035347812 */ /* 0x000fe200078ec0ff */
[----:B------:R-:W5:Y:S01]  /*79c0*/  LD.E.128 R28, desc[UR40][R28.64] ;  /* 0x000000281c1c7980 */ /* 0x000f62000c101d00 */
[----:B------:R-:W-:-:S02]  /*79d0*/  LOP3.LUT R56, R57, 0x380, RZ, 0xc0, !PT ;  /* 0x0000038039387812 */ /* 0x000fc400078ec0ff */
[----:B------:R-:W-:Y:S01]  /*79e0*/  LOP3.LUT R60, R61, 0x380, RZ, 0xc0, !PT ;  /* 0x000003803d3c7812 */ /* 0x000fe200078ec0ff */
[----:B------:R-:W5:Y:S01]  /*79f0*/  LD.E.128 R32, desc[UR40][R32.64] ;  /* 0x0000002820207980 */ /* 0x000f62000c101d00 */
[----:B------:R-:W-:Y:S02]  /*7a00*/  LOP3.LUT R64, R65, 0x380, RZ, 0xc0, !PT ;  /* 0x0000038041407812 */ /* 0x000fe400078ec0ff */
[----:B------:R-:W-:Y:S02]  /*7a10*/  LOP3.LUT R68, R69, 0x380, RZ, 0xc0, !PT ;  /* 0x0000038045447812 */ /* 0x000fe400078ec0ff */
[----:B------:R-:W-:Y:S01]  /*7a20*/  LOP3.LUT R7, R4, 0x380, RZ, 0xc0, !PT ;  /* 0x0000038004077812 */ /* 0x000fe200078ec0ff */
[----:B------:R-:W-:Y:S01]  /*7a30*/  IMAD.U32 R21, RZ, RZ, UR4 ;  /* 0x00000004ff157e24 */ /* 0x000fe2000f8e00ff */
[----:B------:R-:W-:Y:S01]  /*7a40*/  SHF.R.U64 R52, R52, 0x3, RZ ;  /* 0x0000000334347819 */ /* 0x000fe200000012ff */
[----:B------:R-:W-:Y:S01]  /*7a50*/  IMAD R76, R76, UR10, RZ ;  /* 0x0000000a4c4c7c24 */ /* 0x000fe2000f8e02ff */
[----:B------:R-:W-:Y:S01]  /*7a60*/  SHF.R.U64 R56, R56, 0x3, RZ ;  /* 0x0000000338387819 */ /* 0x000fe200000012ff */
[----:B------:R-:W-:Y:S01]  /*7a70*/  IMAD R77, R77, UR20, R78 ;  /* 0x000000144d4d7c24 */ /* 0x000fe2000f8e024e */
[----:B------:R-:W-:Y:S01]  /*7a80*/  SHF.R.U64 R60, R60, 0x3, RZ ;  /* 0x000000033c3c7819 */ /* 0x000fe200000012ff */
[----:B------:R-:W5:Y:S01]  /*7a90*/  LD.E.128 R36, desc[UR40][R36.64] ;  /* 0x0000002824247980 */ /* 0x000f62000c101d00 */
[----:B------:R-:W-:-:S02]  /*7aa0*/  SHF.R.U64 R64, R64, 0x3, RZ ;  /* 0x0000000340407819 */ /* 0x000fc400000012ff */
[----:B------:R-:W-:Y:S01]  /*7ab0*/  SHF.R.U64 R68, R68, 0x3, RZ ;  /* 0x0000000344447819 */ /* 0x000fe200000012ff */
[----:B------:R-:W5:Y:S01]  /*7ac0*/  LD.E.128 R40, desc[UR40][R40.64] ;  /* 0x0000002828287980 */ /* 0x000f62000c101d00 */
[----:B------:R-:W-:Y:S01]  /*7ad0*/  SHF.R.U64 R7, R7, 0x3, RZ ;  /* 0x0000000307077819 */ /* 0x000fe200000012ff */
[C---:B------:R-:W-:Y:S01]  /*7ae0*/  IMAD.WIDE.U32 R20, R3.reuse, UR10, R20 ;  /* 0x0000000a03147c25 */ /* 0x040fe2000f8e0014 */
[----:B------:R-:W-:Y:S01]  /*7af0*/  LOP3.LUT R52, R52, R53, RZ, 0x3c, !PT ;  /* 0x0000003534347212 */ /* 0x000fe200078e3cff */
[----:B------:R-:W5:Y:S01]  /*7b00*/  LD.E.128 R44, desc[UR40][R44.64] ;  /* 0x000000282c2c7980 */ /* 0x000f62000c101d00 */
[----:B------:R-:W-:Y:S01]  /*7b10*/  LOP3.LUT R56, R56, R57, RZ, 0x3c, !PT ;  /* 0x0000003938387212 */ /* 0x000fe200078e3cff */
        /* <DEDUP_REMOVED lines=9> */
[----:B------:R-:W-:Y:S01]  /*7bb0*/  SHF.R.S32.HI R3, RZ, 0x1f, R77 ;  /* 0x0000001fff037819 */ /* 0x000fe2000001144d */
[----:B------:R-:W-:Y:S01]  /*7bc0*/  IMAD.X R69, RZ, RZ, R5, P3 ;  /* 0x000000ffff457224 */ /* 0x000fe200018e0605 */
[----:B------:R-:W-:Y:S01]  /*7bd0*/  ULDC.64 UR10, c[0x0][0xad8] ;  /* 0x0002b600000a7ab9 */ /* 0x000fe20000000a00 */
[----:B------:R-:W-:Y:S01]  /*7be0*/  IMAD.IADD R21, R21, 0x1, R79 ;  /* 0x0000000115157824 */ /* 0x000fe200078e024f */
[----:B------:R-:W5:Y:S01]  /*7bf0*/  LD.E.128 R4, desc[UR40][R4.64] ;  /* 0x0000002804047980 */ /* 0x000f62000c101d00 */
[----:B------:R-:W-:-:S03]  /*7c00*/  IMAD R76, R3, UR10, RZ ;  /* 0x0000000a034c7c24 */ /* 0x000fc6000f8e02ff */
[----:B------:R-:W5:Y:S01]  /*7c10*/  LD.E.128 R48, desc[UR40][R48.64] ;  /* 0x0000002830307980 */ /* 0x000f62000c101d00 */
[----:B------:R-:W-:-:S03]  /*7c20*/  IMAD R3, R77, UR11, R76 ;  /* 0x0000000b4d037c24 */ /* 0x000fc6000f8e024c */
[----:B------:R-:W5:Y:S01]  /*7c30*/  LD.E.128 R52, desc[UR40][R52.64] ;  /* 0x0000002834347980 */ /* 0x000f62000c101d00 */
[----:B------:R-:W-:Y:S01]  /*7c40*/  IMAD.WIDE.U32 R20, R77, UR10, R20 ;  /* 0x0000000a4d147c25 */ /* 0x000fe2000f8e0014 */
[----:B------:R-:W-:Y:S02]  /*7c50*/  ULDC.64 UR10, c[0x0][0xa80] ;  /* 0x0002a000000a7ab9 */ /* 0x000fe40000000a00 */
[----:B------:R-:W5:Y:S04]  /*7c60*/  LD.E.128 R56, desc[UR40][R56.64] ;  /* 0x0000002838387980 */ /* 0x000f68000c101d00 */
[----:B------:R-:W5:Y:S04]  /*7c70*/  LD.E.128 R60, desc[UR40][R60.64] ;  /* 0x000000283c3c7980 */ /* 0x000f68000c101d00 */
[----:B------:R-:W5:Y:S04]  /*7c80*/  LD.E.128 R64, desc[UR40][R64.64] ;  /* 0x0000002840407980 */ /* 0x000f68000c101d00 */
[----:B------:R-:W5:Y:S04]  /*7c90*/  LD.E.128 R68, desc[UR40][R68.64] ;  /* 0x0000002844447980 */ /* 0x000f68000c101d00 */
        /* <DEDUP_REMOVED lines=8> */
[----:B------:R-:W-:Y:S01]  /*7d20*/  IMAD.IADD R3, R21, 0x1, R3 ;  /* 0x0000000115037824 */ /* 0x000fe200078e0203 */
[----:B------:R-:W-:Y:S01]  /*7d30*/  LEA R82, P2, R20, UR10, 0x1 ;  /* 0x0000000a14527c11 */ /* 0x000fe2000f8408ff */
[----:B------:R-:W-:Y:S01]  /*7d40*/  IMAD R84, R84, 0x80, R81 ;  /* 0x0000008054547824 */ /* 0x000fe200078e0251 */
[----:B------:R-:W-:-:S02]  /*7d50*/  UIADD3 UR8, UR8, 0x22820, URZ ;  /* 0x0002282008087890 */ /* 0x000fc4000fffe03f */
[----:B------:R-:W-:Y:S02]  /*7d60*/  LEA.HI.X R83, R20, UR11, R3, 0x1, P2 ;  /* 0x0000000b14537c11 */ /* 0x000fe400090f0c03 */
[C---:B------:R-:W-:Y:S01]  /*7d70*/  ISETP.GE.AND P2, PT, R84.reuse, UR9, PT ;  /* 0x0000000954007c0c */ /* 0x040fe2000bf46270 */
[----:B------:R-:W-:Y:S01]  /*7d80*/  UPRMT UR8, URZ, 0x654, UR8 ;  /* 0x000006543f087896 */ /* 0x000fe20008000008 */
[C---:B------:R-:W-:Y:S02]  /*7d90*/  VIADD R76, R84.reuse, 0x20 ;  /* 0x00000020544c7836 */ /* 0x040fe40000000000 */
[----:B------:R-:W-:Y:S02]  /*7da0*/  VIADD R77, R84, 0x40 ;  /* 0x00000040544d7836 */ /* 0x000fe40000000000 */
[C---:B------:R-:W-:Y:S02]  /*7db0*/  VIADD R88, R0.reuse, 0x80 ;  /* 0x0000008000587836 */ /* 0x040fe40000000000 */
[----:B------:R-:W-:-:S02]  /*7dc0*/  VIADD R90, R0, 0xc0 ;  /* 0x000000c0005a7836 */ /* 0x000fc40000000000 */
[----:B------:R-:W-:Y:S01]  /*7dd0*/  VIADD R86, R0, 0x40 ;  /* 0x0000004000567836 */ /* 0x000fe20000000000 */
[----:B0-----:R0:W1:Y:S01]  /*7de0*/  SHFL.IDX PT, R81, R82, RZ, 0x181f ;  /* 0x00181fff52517589 */ /* 0x00106200000e0000 */
[----:B------:R-:W-:Y:S03]  /*7df0*/  BSSY B1, `(.L_x_9245) ;  /* 0x000001b000017945 */ /* 0x000fe60003800000 */
[----:B------:R0:W2:Y:S01]  /*7e00*/  SHFL.IDX PT, R3, R83, RZ, 0x181f ;  /* 0x00181fff53037589 */ /* 0x0000a200000e0000 */
[----:B------:R-:W-:Y:S01]  /*7e10*/  SYNCS.ARRIVE.TRANS64.RED.A1T0 RZ, [UR8], RZ ;  /* 0x000000ffffff79a7 */ /* 0x000fe20008100408 */
[----:B------:R-:W-:Y:S02]  /*7e20*/  ISETP.GE.AND P1, PT, R76, UR9, PT ;  /* 0x000000094c007c0c */ /* 0x000fe4000bf26270 */
[----:B------:R-:W-:Y:S02]  /*7e30*/  ISETP.GE.AND P0, PT, R77, UR9, PT ;  /* 0x000000094d007c0c */ /* 0x000fe4000bf06270 */
        /* <DEDUP_REMOVED lines=13> */
[----:B-----5:R0:W-:Y:S01]  /*7f10*/  @!P5 ST.E.128 desc[UR40][R20.64], R4 ;  /* 0x000000041400d985 */ /* 0x0201e2000c101d28 */
[----:B------:R-:W-:Y:S02]  /*7f20*/  @!P4 LEA.HI.X R77, R86, R3, R89, 0x1, P6 ;  /* 0x00000003564dc211 */ /* 0x000fe400030f0c59 */
[----:B------:R-:W-:-:S03]  /*7f30*/  @!P3 LEA R78, P6, R88, R81, 0x1 ;  /* 0x00000051584eb211 */ /* 0x000fc600078c08ff */
[----:B------:R0:W-:Y:S01]  /*7f40*/  @!P4 ST.E.128 desc[UR40][R76.64], R28 ;  /* 0x0000001c4c00c985 */ /* 0x0001e2000c101d28 */
[----:B------:R-:W-:Y:S02]  /*7f50*/  @!P3 LEA.HI.X R79, R88, R3, R85, 0x1, P6 ;  /* 0x00000003584fb211 */ /* 0x000fe400030f0c55 */
[----:B------:R-:W-:-:S03]  /*7f60*/  @!P2 LEA R80, P6, R90, R81, 0x1 ;  /* 0x000000515a50a211 */ /* 0x000fc600078c08ff */
[----:B------:R0:W-:Y:S01]  /*7f70*/  @!P3 ST.E.128 desc[UR40][R78.64], R44 ;  /* 0x0000002c4e00b985 */ /* 0x0001e2000c101d28 */
[----:B------:R-:W-:-:S05]  /*7f80*/  @!P2 LEA.HI.X R81, R90, R3, R87, 0x1, P6 ;  /* 0x000000035a51a211 */ /* 0x000fca00030f0c57 */
[----:B------:R0:W-:Y:S04]  /*7f90*/  @!P2 ST.E.128 desc[UR40][R80.64], R60 ;  /* 0x0000003c5000a985 */ /* 0x0001e8000c101d28 */
.L_x_9246:
[----:B------:R-:W-:Y:S05]  /*7fa0*/  BSYNC B1 ;  /* 0x0000000000017941 */ /* 0x000fea0003800000 */
.L_x_9245:
[----:B--2---:R2:W3:Y:S01]  /*7fb0*/  SHFL.IDX PT, R3, R83, 0x1, 0x181f ;  /* 0x00381f0053037f89 */ /* 0x0044e200000e0000 */
[----:B------:R-:W-:Y:S03]  /*7fc0*/  BSSY B1, `(.L_x_9247) ;  /* 0x0000014000017945 */ /* 0x000fe60003800000 */
[----:B0----5:R2:W0:Y:S01]  /*7fd0*/  SHFL.IDX PT, R29, R82, 0x1, 0x181f ;  /* 0x00381f00521d7f89 */ /* 0x02142200000e0000 */
[----:B------:R-:W-:Y:S05]  /*7fe0*/  @P1 BRA `(.L_x_9248) ;  /* 0x0000000000441947 */ /* 0x000fea0003800000 */
[----:B------:R-:W-:Y:S02]  /*7ff0*/  ULDC UR4, c[0x0][0xac8] ;  /* 0x0002b20000047ab9 */ /* 0x000fe40000000800 */
[----:B------:R-:W-:Y:S02]  /*8000*/  ISETP.GE.AND P4, PT, R0, UR4, PT ;  /* 0x0000000400007c0c */ /* 0x000fe4000bf86270 */
[----:B------:R-:W-:Y:S02]  /*8010*/  ISETP.GE.AND P3, PT, R86, UR4, PT ;  /* 0x0000000456007c0c */ /* 0x000fe4000bf66270 */
[----:B------:R-:W-:Y:S02]  /*8020*/  ISETP.GE.AND P2, PT, R88, UR4, PT ;  /* 0x0000000458007c0c */ /* 0x000fe4000bf46270 */
[----:B------:R-:W-:-:S07]  /*8030*/  ISETP.GE.AND P1, PT, R90, UR4, PT ;  /* 0x000000045a007c0c */ /* 0x000fce000bf26270 */
[-C--:B0-----:R-:W-:Y:S02]  /*8040*/  @!P4 LEA R4, P6, R0, R29.reuse, 0x1 ;  /* 0x0000001d0004c211 */ /* 0x081fe400078c08ff */
[----:B------:R-:W-:Y:S02]  /*8050*/  @!P3 LEA R6, P5, R86, R29, 0x1 ;  /* 0x0000001d5606b211 */ /* 0x000fe400078a08ff */
[----:B---3--:R-:W-:Y:S02]  /*8060*/  @!P4 LEA.HI.X R5, R0, R3, R91, 0x1, P6 ;  /* 0x000000030005c211 */ /* 0x008fe400030f0c5b */
[----:B------:R-:W-:Y:S02]  /*8070*/  @!P2 LEA R20, P6, R88, R29, 0x1 ;  /* 0x0000001d5814a211 */ /* 0x000fe400078c08ff */
[----:B------:R-:W-:Y:S01]  /*8080*/  @!P3 LEA.HI.X R7, R86, R3, R89, 0x1, P5 ;  /* 0x000000035607b211 */ /* 0x000fe200028f0c59 */
[----:B------:R4:W-:Y:S01]  /*8090*/  @!P4 ST.E.128 desc[UR40][R4.64], R8 ;  /* 0x000000080400c985 */ /* 0x0009e2000c101d28 */
[----:B------:R-:W-:-:S02]  /*80a0*/  @!P1 LEA R28, P5, R90, R29, 0x1 ;  /* 0x0000001d5a1c9211 */ /* 0x000fc400078a08ff */
[-C--:B------:R-:W-:Y:S01]  /*80b0*/  @!P2 LEA.HI.X R21, R88, R3.reuse, R85, 0x1, P6 ;  /* 0x000000035815a211 */ /* 0x080fe200030f0c55 */
[----:B------:R4:W-:Y:S01]  /*80c0*/  @!P3 ST.E.128 desc[UR40][R6.64], R32 ;  /* 0x000000200600b985 */ /* 0x0009e2000c101d28 */
[----:B------:R-:W-:-:S03]  /*80d0*/  @!P1 LEA.HI.X R29, R90, R3, R87, 0x1, P5 ;  /* 0x000000035a1d9211 */ /* 0x000fc600028f0c57 */
[----:B------:R4:W-:Y:S04]  /*80e0*/  @!P2 ST.E.128 desc[UR40][R20.64], R48 ;  /* 0x000000301400a985 */ /* 0x0009e8000c101d28 */
[----:B------:R4:W-:Y:S02]  /*80f0*/  @!P1 ST.E.128 desc[UR40][R28.64], R64 ;  /* 0x000000401c009985 */ /* 0x0009e4000c101d28 */
.L_x_9248:
[----:B------:R-:W-:Y:S05]  /*8100*/  BSYNC B1 ;  /* 0x0000000000017941 */ /* 0x000fea0003800000 */
.L_x_9247:
[----:B---3--:R3:W0:Y:S01]  /*8110*/  SHFL.IDX PT, R3, R83, 0x2, 0x181f ;  /* 0x00581f0053037f89 */ /* 0x00862200000e0000 */
[----:B------:R-:W-:Y:S03]  /*8120*/  BSSY B1, `(.L_x_9249) ;  /* 0x0000014000017945 */ /* 0x000fe60003800000 */
[----:B----4-:R3:W4:Y:S01]  /*8130*/  SHFL.IDX PT, R11, R82, 0x2, 0x181f ;  /* 0x00581f00520b7f89 */ /* 0x01072200000e0000 */
[----:B------:R-:W-:Y:S05]  /*8140*/  @P0 BRA `(.L_x_9250) ;  /* 0x0000000000440947 */ /* 0x000fea0003800000 */
[----:B------:R-:W-:Y:S02]  /*8150*/  ULDC UR4, c[0x0][0xac8] ;  /* 0x0002b20000047ab9 */ /* 0x000fe40000000800 */
[----:B------:R-:W-:Y:S02]  /*8160*/  ISETP.GE.AND P3, PT, R0, UR4, PT ;  /* 0x0000000400007c0c */ /* 0x000fe4000bf66270 */
[----:B------:R-:W-:Y:S02]  /*8170*/  ISETP.GE.AND P2, PT, R86, UR4, PT ;  /* 0x0000000456007c0c */ /* 0x000fe4000bf46270 */
[----:B------:R-:W-:Y:S02]  /*8180*/  ISETP.GE.AND P1, PT, R88, UR4, PT ;  /* 0x0000000458007c0c */ /* 0x000fe4000bf26270 */
[----:B------:R-:W-:-:S07]  /*8190*/  ISETP.GE.AND P0, PT, R90, UR4, PT ;  /* 0x000000045a007c0c */ /* 0x000fce000bf06270 */
[-C--:B----4-:R-:W-:Y:S02]  /*81a0*/  @!P3 LEA R4, P6, R0, R11.reuse, 0x1 ;  /* 0x0000000b0004b211 */ /* 0x090fe400078c08ff */
[-C--:B------:R-:W-:Y:S02]  /*81b0*/  @!P2 LEA R6, P5, R86, R11.reuse, 0x1 ;  /* 0x0000000b5606a211 */ /* 0x080fe400078a08ff */
[----:B------:R-:W-:Y:S02]  /*81c0*/  @!P1 LEA R8, P4, R88, R11, 0x1 ;  /* 0x0000000b58089211 */ /* 0x000fe400078808ff */
[----:B0-----:R-:W-:Y:S02]  /*81d0*/  @!P3 LEA.HI.X R5, R0, R3, R91, 0x1, P6 ;  /* 0x000000030005b211 */ /* 0x001fe400030f0c5b */
[----:B------:R-:W-:Y:S02]  /*81e0*/  @!P0 LEA R10, P6, R90, R11, 0x1 ;  /* 0x0000000b5a0a8211 */ /* 0x000fe400078c08ff */
[-C--:B------:R-:W-:Y:S01]  /*81f0*/  @!P2 LEA.HI.X R7, R86, R3.reuse, R89, 0x1, P5 ;  /* 0x000000035607a211 */ /* 0x080fe200028f0c59 */
[----:B------:R0:W-:Y:S01]  /*8200*/  @!P3 ST.E.128 desc[UR40][R4.64], R12 ;  /* 0x0000000c0400b985 */ /* 0x0001e2000c101d28 */
[----:B------:R-:W-:-:S02]  /*8210*/  @!P1 LEA.HI.X R9, R88, R3, R85, 0x1, P4 ;  /* 0x0000000358099211 */ /* 0x000fc400020f0c55 */
[----:B------:R-:W-:Y:S01]  /*8220*/  @!P0 LEA.HI.X R11, R90, R3, R87, 0x1, P6 ;  /* 0x000000035a0b8211 */ /* 0x000fe200030f0c57 */
[----:B------:R0:W-:Y:S04]  /*8230*/  @!P2 ST.E.128 desc[UR40][R6.64], R36 ;  /* 0x000000240600a985 */ /* 0x0001e8000c101d28 */
[----:B------:R0:W-:Y:S04]  /*8240*/  @!P1 ST.E.128 desc[UR40][R8.64], R52 ;  /* 0x0000003408009985 */ /* 0x0001e8000c101d28 */
[----:B------:R0:W-:Y:S02]  /*8250*/  @!P0 ST.E.128 desc[UR40][R10.64], R68 ;  /* 0x000000440a008985 */ /* 0x0001e4000c101d28 */
.L_x_9250:
[----:B------:R-:W-:Y:S05]  /*8260*/  BSYNC B1 ;  /* 0x0000000000017941 */ /* 0x000fea0003800000 */
.L_x_9249:
[----:B0-----:R-:W-:Y:S01]  /*8270*/  VIADD R3, R84, 0x60 ;  /* 0x0000006054037836 */ /* 0x001fe20000000000 */
[----:B--23--:R-:W0:Y:S04]  /*8280*/  SHFL.IDX PT, R83, R83, 0x3, 0x181f ;  /* 0x00781f0053537f89 */ /* 0x00ce2800000e0000 */
[----:B------:R-:W-:Y:S01]  /*8290*/  ISETP.GE.AND P0, PT, R3, UR9, PT ;  /* 0x0000000903007c0c */ /* 0x000fe2000bf06270 */
[----:B----4-:R2:W3:-:S12]  /*82a0*/  SHFL.IDX PT, R11, R82, 0x3, 0x181f ;  /* 0x00781f00520b7f89 */ /* 0x0104d800000e0000 */
[----:B--2---:R-:W-:Y:S05]  /*82b0*/  @P0 BRA `(.L_x_9251) ;  /* 0x0000002400840947 */ /* 0x004fea0003800000 */
[----:B------:R-:W-:Y:S02]  /*82c0*/  ULDC UR4, c[0x0][0xac8] ;  /* 0x0002b20000047ab9 */ /* 0x000fe40000000800 */
[----:B------:R-:W-:Y:S02]  /*82d0*/  ISETP.GE.AND P3, PT, R0, UR4, PT ;  /* 0x0000000400007c0c */ /* 0x000fe4000bf66270 */
[----:B------:R-:W-:Y:S02]  /*82e0*/  ISETP.GE.AND P4, PT, R86, UR4, PT ;  /* 0x0000000456007c0c */ /* 0x000fe4000bf86270 */
[----:B------:R-:W-:-:S09]  /*82f0*/  ISETP.GE.AND P5, PT, R88, UR4, PT ;  /* 0x0000000458007c0c */ /* 0x000fd2000bfa6270 */
[-C--:B---3--:R-:W-:Y:S02]  /*8300*/  @!P3 LEA R4, P0, R0, R11.reuse, 0x1 ;  /* 0x0000000b0004b211 */ /* 0x088fe400078008ff */
[-C--:B------:R-:W-:Y:S02]  /*8310*/  @!P4 LEA R6, P1, R86, R11.reuse, 0x1 ;  /* 0x0000000b5606c211 */ /* 0x080fe400078208ff */
[----:B------:R-:W-:Y:S02]  /*8320*/  @!P5 LEA R8, P2, R88, R11, 0x1 ;  /* 0x0000000b5808d211 */ /* 0x000fe400078408ff */
[-C--:B0-----:R-:W-:Y:S02]  /*8330*/  @!P3 LEA.HI.X R5, R0, R83.reuse, R91, 0x1, P0 ;  /* 0x000000530005b211 */ /* 0x081fe400000f0c5b */
[-C--:B------:R-:W-:Y:S02]  /*8340*/  @!P4 LEA.HI.X R7, R86, R83.reuse, R89, 0x1, P1 ;  /* 0x000000535607c211 */ /* 0x080fe400008f0c59 */
[----:B------:R-:W-:Y:S01]  /*8350*/  @!P5 LEA.HI.X R9, R88, R83, R85, 0x1, P2 ;  /* 0x000000535809d211 */ /* 0x000fe200010f0c55 */
[----:B------:R0:W-:Y:S01]  /*8360*/  @!P3 ST.E.128 desc[UR40][R4.64], R24 ;  /* 0x000000180400b985 */ /* 0x0001e2000c101d28 */
[----:B------:R-:W-:-:S03]  /*8370*/  ISETP.GE.AND P0, PT, R90, UR4, PT ;  /* 0x000000045a007c0c */ /* 0x000fc6000bf06270 */
[----:B------:R0:W-:Y:S04]  /*8380*/  @!P4 ST.E.128 desc[UR40][R6.64], R40 ;  /* 0x000000280600c985 */ /* 0x0001e8000c101d28 */
[----:B------:R0:W-:Y:S06]  /*8390*/  @!P5 ST.E.128 desc[UR40][R8.64], R56 ;  /* 0x000000380800d985 */ /* 0x0001ec000c101d28 */
[----:B------:R-:W-:Y:S05]  /*83a0*/  @P0 BRA `(.L_x_9251) ;  /* 0x0000002400480947 */ /* 0x000fea0003800000 */
[----:B0-----:R-:W-:-:S04]  /*83b0*/  LEA R4, P0, R90, R11, 0x1 ;  /* 0x0000000b5a047211 */ /* 0x001fc800078008ff */
[----:B------:R-:W-:-:S05]  /*83c0*/  LEA.HI.X R5, R90, R83, R87, 0x1, P0 ;  /* 0x000000535a057211 */ /* 0x000fca00000f0c57 */
[----:B------:R0:W-:Y:S01]  /*83d0*/  ST.E.128 desc[UR40][R4.64], R72 ;  /* 0x0000004804007985 */ /* 0x0001e2000c101d28 */
[----:B------:R-:W-:Y:S05]  /*83e0*/  BRA `(.L_x_9251) ;  /* 0x0000002400387947 */ /* 0x000fea0003800000 */
.L_x_9244:
[----:B------:R-:W-:Y:S01]  /*83f0*/  ULDC.64 UR14, c[0x0][0xb08] ;  /* 0x0002c200000e7ab9 */ /* 0x000fe20000000a00 */
[----:B------:R-:W-:Y:S01]  /*8400*/  IMAD.MOV.U32 R3, RZ, RZ, R12 ;  /* 0x000000ffff037224 */ /* 0x000fe200078e000c */
[----:B------:R-:W-:Y:S01]  /*8410*/  UIMAD UR12, UR16, UR14, URZ ;  /* 0x0000000e100c72a4 */ /* 0x000fe2000f8e023f */
[----:B------:R-:W-:Y:S01]  /*8420*/  ISETP.GE.AND P0, PT, R13, UR9, PT ;  /* 0x000000090d007c0c */ /* 0x000fe2000bf06270 */
[----:B------:R-:W-:Y:S01]  /*8430*/  UIMAD.WIDE.U32 UR10, UR4, UR14, URZ ;  /* 0x0000000e040a72a5 */ /* 0x000fe2000f8e003f */
[----:B------:R-:W-:Y:S01]  /*8440*/  BSSY B1, `(.L_x_9252) ;  /* 0x00000c4000017945 */ /* 0x000fe20003800000 */
[----:B------:R-:W-:Y:S01]  /*8450*/  UIMAD UR12, UR4, UR15, UR12 ;  /* 0x0000000f040c72a4 */ /* 0x000fe2000f8e020c */
[----:B------:R-:W-:Y:S01]  /*8460*/  SHF.R.S32.HI R152, RZ, 0x1f, R210 ;  /* 0x0000001fff987819 */ /* 0x000fe200000114d2 */
[----:B------:R-:W-:Y:S01]  /*8470*/  USHF.R.S32.HI UR4, URZ, 0x1f, UR46 ;  /* 0x0000001f3f047899 */ /* 0x000fe2000801142e */
[----:B------:R-:W-:Y:S01]  /*8480*/  SHF.R.S32.HI R153, RZ, 0x1f, R211 ;  /* 0x0000001fff997819 */ /* 0x000fe200000114d3 */
[----:B------:R-:W-:Y:S01]  /*8490*/  UIADD3 UR11, UR11, UR12, URZ ;  /* 0x0000000c0b0b7290 */ /* 0x000fe2000fffe03f */
[----:B------:R-:W-:Y:S01]  /*84a0*/  SHF.R.S32.HI R154, RZ, 0x1f, R212 ;  /* 0x0000001fff9a7819 */ /* 0x000fe200000114d4 */
[----:B------:R-:W-:Y:S01]  /*84b0*/  ULDC.64 UR14, c[0x0][0xb40] ;  /* 0x0002d000000e7ab9 */ /* 0x000fe20000000a00 */
[----:B------:R-:W-:Y:S01]  /*84c0*/  ULDC.64 UR12, c[0x0][0xb38] ;  /* 0x0002ce00000c7ab9 */ /* 0x000fe20000000a00 */
[----:B------:R-:W-:Y:S01]  /*84d0*/  UIMAD UR4, UR4, UR14, URZ ;  /* 0x0000000e040472a4 */ /* 0x000fe2000f8e023f */
[----:B------:R-:W-:Y:S01]  /*84e0*/  SHF.R.S32.HI R155, RZ, 0x1f, R213 ;  /* 0x0000001fff9b7819 */ /* 0x000fe200000114d5 */
[----:B------:R-:W-:Y:S01]  /*84f0*/  UIMAD.WIDE.U32 UR10, UR43, UR12, UR10 ;  /* 0x0000000c2b0a72a5 */ /* 0x000fe2000f8e000a */
[----:B------:R-:W-:Y:S01]  /*8500*/  SHF.R.S32.HI R156, RZ, 0x1f, R214 ;  /* 0x0000001fff9c7819 */ /* 0x000fe200000114d6 */
[----:B------:R-:W-:Y:S01]  /*8510*/  UIMAD UR4, UR46, UR15, UR4 ;  /* 0x0000000f2e0472a4 */ /* 0x000fe2000f8e0204 */
[----:B------:R-:W-:Y:S01]  /*8520*/  SHF.R.S32.HI R157, RZ, 0x1f, R215 ;  /* 0x0000001fff9d7819 */ /* 0x000fe200000114d7 */
[----:B------:R-:W-:Y:S01]  /*8530*/  UIMAD UR11, UR43, UR13, UR11 ;  /* 0x0000000d2b0b72a4 */ /* 0x000fe2000f8e020b */
[----:B------:R-:W-:Y:S01]  /*8540*/  SHF.R.S32.HI R158, RZ, 0x1f, R216 ;  /* 0x0000001fff9e7819 */ /* 0x000fe200000114d8 */
[----:B------:R-:W-:Y:S01]  /*8550*/  @UP1 ULDC UR12, c[0x0][0xbec] ;  /* 0x0002fb00000c1ab9 */ /* 0x000fe20000000800 */
[----:B------:R-:W-:Y:S01]  /*8560*/  UIADD3 UR8, UR8, 0x22820, URZ ;  /* 0x0002282008087890 */ /* 0x000fe2000fffe03f */
[----:B------:R-:W-:Y:S01]  /*8570*/  @P1 IMAD.HI.U32 R4, R12, UR12, RZ ;  /* 0x0000000c0c041c27 */ /* 0x000fe2000f8e00ff */
[----:B------:R-:W-:Y:S01]  /*8580*/  UIMAD.WIDE.U32 UR10, UR46, UR14, UR10 ;  /* 0x0000000e2e0a72a5 */ /* 0x000fe2000f8e000a */
[----:B------:R-:W-:Y:S01]  /*8590*/  SHF.R.S32.HI R159, RZ, 0x1f, R217 ;  /* 0x0000001fff9f7819 */ /* 0x000fe200000114d9 */
[----:B------:R-:W-:Y:S01]  /*85a0*/  ULDC.64 UR12, c[0x0][0xb48] ;  /* 0x0002d200000c7ab9 */ /* 0x000fe20000000a00 */
[----:B------:R-:W-:Y:S01]  /*85b0*/  UPRMT UR8, URZ, 0x654, UR8 ;  /* 0x000006543f087896 */ /* 0x000fe20008000008 */
[----:B------:R-:W-:Y:S01]  /*85c0*/  SHF.R.S32.HI R160, RZ, 0x1f, R218 ;  /* 0x0000001fffa07819 */ /* 0x000fe200000114da */
[----:B------:R-:W-:Y:S01]  /*85d0*/  UIADD3 UR11, UR11, UR4, URZ ;  /* 0x000000040b0b7290 */ /* 0x000fe2000fffe03f */
[----:B------:R-:W-:-:S02]  /*85e0*/  SHF.R.S32.HI R161, RZ, 0x1f, R219 ;  /* 0x0000001fffa17819 */ /* 0x000fc400000114db */
[----:B------:R-:W-:Y:S01]  /*85f0*/  @UP1 ULDC UR4, c[0x0][0xbf0] ;  /* 0x0002fc0000041ab9 */ /* 0x000fe20000000800 */
[----:B------:R-:W-:Y:S01]  /*8600*/  UIMAD.WIDE.U32 UR10, UR42, UR12, UR10 ;  /* 0x0000000c2a0a72a5 */ /* 0x000fe2000f8e000a */
[----:B------:R-:W-:Y:S02]  /*8610*/  @P1 SHF.R.U32.HI R3, RZ, UR4, R4 ;  /* 0x00000004ff031c19 */ /* 0x000fe40008011604 */
[----:B------:R-:W-:Y:S01]  /*8620*/  SYNCS.ARRIVE.TRANS64.RED.A1T0 RZ, [UR8], RZ ;  /* 0x000000ffffff79a7 */ /* 0x000fe20008100408 */
[----:B------:R-:W-:Y:S01]  /*8630*/  UIMAD UR42, UR42, UR13, UR11 ;  /* 0x0000000d2a2a72a4 */ /* 0x000fe2000f8e020b */
[--C-:B------:R-:W-:Y:S01]  /*8640*/  SHF.R.S32.HI R4, RZ, 0x1f, R3.reuse ;  /* 0x0000001fff047819 */ /* 0x100fe20000011403 */
[----:B------:R-:W-:Y:S01]  /*8650*/  IMAD.MOV R7, RZ, RZ, -R3 ;  /* 0x000000ffff077224 */ /* 0x000fe200078e0a03 */
[----:B------:R-:W-:Y:S01]  /*8660*/  ULDC.64 UR12, c[0x0][0xb30] ;  /* 0x0002cc00000c7ab9 */ /* 0x000fe20000000a00 */
[----:B------:R-:W-:Y:S01]  /*8670*/  IMAD.U32 R5, RZ, RZ, UR11 ;  /* 0x0000000bff057e24 */ /* 0x000fe2000f8e00ff */
[----:B------:R-:W-:Y:S01]  /*8680*/  SHF.R.S32.HI R162, RZ, 0x1f, R220 ;  /* 0x0000001fffa27819 */ /* 0x000fe200000114dc */
[----:B------:R-:W-:Y:S01]  /*8690*/  IMAD R7, R7, UR20, R12 ;  /* 0x0000001407077c24 */ /* 0x000fe2000f8e020c */
[----:B------:R-:W-:Y:S01]  /*86a0*/  SHF.R.S32.HI R163, RZ, 0x1f, R221 ;  /* 0x0000001fffa37819 */ /* 0x000fe200000114dd */
[----:B------:R-:W-:Y:S01]  /*86b0*/  IMAD R6, R4, UR12, RZ ;  /* 0x0000000c04067c24 */ /* 0x000fe2000f8e02ff */
[----:B------:R-:W-:Y:S01]  /*86c0*/  SHF.R.S32.HI R164, RZ, 0x1f, R222 ;  /* 0x0000001fffa47819 */ /* 0x000fe200000114de */
[----:B------:R-:W-:Y:S01]  /*86d0*/  IMAD.U32 R4, RZ, RZ, UR10 ;  /* 0x0000000aff047e24 */ /* 0x000fe2000f8e00ff */
[----:B------:R-:W-:Y:S01]  /*86e0*/  ULDC.64 UR10, c[0x0][0xb28] ;  /* 0x0002ca00000a7ab9 */ /* 0x000fe20000000a00 */
[----:B------:R-:W-:Y:S01]  /*86f0*/  IMAD.U32 R5, RZ, RZ, UR42 ;  /* 0x0000002aff057e24 */ /* 0x000fe2000f8e00ff */
[----:B------:R-:W-:Y:S01]  /*8700*/  SHF.R.S32.HI R165, RZ, 0x1f, R223 ;  /* 0x0000001fffa57819 */ /* 0x000fe200000114df */
[C---:B------:R-:W-:Y:S01]  /*8710*/  IMAD R9, R3.reuse, UR13, R6 ;  /* 0x0000000d03097c24 */ /* 0x040fe2000f8e0206 */
[----:B------:R-:W-:Y:S01]  /*8720*/  SHF.R.S32.HI R6, RZ, 0x1f, R7 ;  /* 0x0000001fff067819 */ /* 0x000fe20000011407 */
[----:B------:R-:W-:Y:S01]  /*8730*/  IMAD.WIDE.U32 R4, R3, UR12, R4 ;  /* 0x0000000c03047c25 */ /* 0x000fe2000f8e0004 */
[----:B------:R-:W-:-:S02]  /*8740*/  SHF.R.S32.HI R166, RZ, 0x1f, R224 ;  /* 0x0000001fffa67819 */ /* 0x000fc400000114e0 */
[----:B------:R-:W-:Y:S01]  /*8750*/  SHF.R.S32.HI R167, RZ, 0x1f, R225 ;  /* 0x0000001fffa77819 */ /* 0x000fe200000114e1 */
        /* <DEDUP_REMOVED lines=11> */
[----:B------:R-:W-:Y:S01]  /*8810*/  ULDC UR4, c[0x0][0xac8] ;  /* 0x0002b20000047ab9 */ /* 0x000fe20000000800 */
[----:B------:R-:W-:Y:S01]  /*8820*/  VIADD R13, R2, 0xe8 ;  /* 0x000000e8020d7836 */ /* 0x000fe20000000000 */
[----:B------:R-:W-:Y:S02]  /*8830*/  ISETP.GE.AND P4, PT, R225, UR4, PT ;  /* 0x00000004e1007c0c */ /* 0x000fe4000bf86270 */
[----:B------:R-:W-:Y:S02]  /*8840*/  ISETP.GE.AND P3, PT, R224, UR4, PT ;  /* 0x00000004e0007c0c */ /* 0x000fe4000bf66270 */
[----:B------:R-:W-:Y:S02]  /*8850*/  ISETP.GE.AND P5, PT, R2, UR4, PT ;  /* 0x0000000402007c0c */ /* 0x000fe4000bfa6270 */
[----:B------:R-:W-:Y:S02]  /*8860*/  ISETP.GE.AND P1, PT, R222, UR4, PT ;  /* 0x00000004de007c0c */ /* 0x000fe4000bf26270 */
[----:B------:R-:W-:-:S05]  /*8870*/  ISETP.GE.AND P0, PT, R223, UR4, PT ;  /* 0x00000004df007c0c */ /* 0x000fca000bf06270 */
[CC--:B-1----:R-:W-:Y:S02]  /*8880*/  @!P4 LEA R6, P2, R225.reuse, R4.reuse, 0x2 ;  /* 0x00000004e106c211 */ /* 0x0c2fe400078410ff */
[----:B------:R-:W-:Y:S02]  /*8890*/  @!P3 LEA R8, P6, R224, R4, 0x2 ;  /* 0x00000004e008b211 */ /* 0x000fe400078c10ff */
[----:B--2---:R-:W-:Y:S01]  /*88a0*/  @!P5 IMAD.WIDE R10, R2, 0x4, R4 ;  /* 0x00000004020ad825 */ /* 0x004fe200078e0204 */
[-C--:B------:R-:W-:Y:S02]  /*88b0*/  @!P4 LEA.HI.X R7, R225, R5.reuse, R167, 0x2, P2 ;  /* 0x00000005e107c211 */ /* 0x080fe400010f14a7 */
[----:B------:R-:W-:Y:S02]  /*88c0*/  ISETP.GE.AND P2, PT, R221, UR4, PT ;  /* 0x00000004dd007c0c */ /* 0x000fe4000bf46270 */
[----:B------:R-:W-:Y:S01]  /*88d0*/  @!P3 LEA.HI.X R9, R224, R5, R166, 0x2, P6 ;  /* 0x00000005e009b211 */ /* 0x000fe200030f14a6 */
[----:B------:R-:W-:Y:S04]  /*88e0*/  @!P5 ST.E.64 desc[UR40][R10.64], R24 ;  /* 0x000000180a00d985 */ /* 0x000fe8000c101b28 */
[----:B------:R1:W-:Y:S01]  /*88f0*/  @!P4 ST.E.64 desc[UR40][R6.64], R28 ;  /* 0x0000001c0600c985 */ /* 0x0003e2000c101b28 */
[----:B------:R-:W-:-:S03]  /*8900*/  ISETP.GE.AND P4, PT, R219, UR4, PT ;  /* 0x00000004db007c0c */ /* 0x000fc6000bf86270 */
[----:B------:R2:W-:Y:S01]  /*8910*/  @!P3 ST.E.64 desc[UR40][R8.64], R32 ;  /* 0x000000200800b985 */ /* 0x0005e2000c101b28 */
[----:B------:R-:W-:Y:S02]  /*8920*/  ISETP.GE.AND P3, PT, R220, UR4, PT ;  /* 0x00000004dc007c0c */ /* 0x000fe4000bf66270 */
[CC--:B-1----:R-:W-:Y:S01]  /*8930*/  @!P0 LEA R6, P6, R223.reuse, R4.reuse, 0x2 ;  /* 0x00000004df068211 */ /* 0x0c2fe200078c10ff */
[----:B------:R-:W-:Y:S01]  /*8940*/  VIADD R29, R2, 0xf8 ;  /* 0x000000f8021d7836 */ /* 0x000fe20000000000 */
[CC--:B--2---:R-:W-:Y:S02]  /*8950*/  @!P1 LEA R8, P5, R222.reuse, R4.reuse, 0x2 ;  /* 0x00000004de089211 */ /* 0x0c4fe400078a10ff */
[-C--:B------:R-:W-:Y:S02]  /*8960*/  @!P0 LEA.HI.X R7, R223, R5.reuse, R165, 0x2, P6 ;  /* 0x00000005df078211 */ /* 0x080fe400030f14a5 */
[----:B------:R-:W-:Y:S02]  /*8970*/  @!P1 LEA.HI.X R9, R222, R5, R164, 0x2, P5 ;  /* 0x00000005de099211 */ /* 0x000fe400028f14a4 */
[----:B------:R-:W-:Y:S01]  /*8980*/  ISETP.GE.AND P5, PT, R218, UR4, PT ;  /* 0x00000004da007c0c */ /* 0x000fe2000bfa6270 */
[----:B------:R1:W-:Y:S01]  /*8990*/  @!P0 ST.E.64 desc[UR40][R6.64], R36 ;  /* 0x0000002406008985 */ /* 0x0003e2000c101b28 */
[----:B------:R-:W-:-:S02]  /*89a0*/  @!P2 LEA R10, P6, R221, R4, 0x2 ;  /* 0x00000004dd0aa211 */ /* 0x000fc400078c10ff */
        /* <DEDUP_REMOVED lines=9> */
[----:B---3--:R-:W-:Y:S01]  /*8a40*/  @!P5 LEA R10, P6, R218, R4, 0x2 ;  /* 0x00000004da0ad211 */ /* 0x008fe200078c10ff */
[----:B------:R1:W-:Y:S01]  /*8a50*/  @!P3 ST.E.64 desc[UR40][R6.64], R48 ;  /* 0x000000300600b985 */ /* 0x0003e2000c101b28 */
[----:B------:R-:W-:-:S02]  /*8a60*/  ISETP.GE.AND P2, PT, R215, UR4, PT ;  /* 0x00000004d7007c0c */ /* 0x000fc4000bf46270 */
[----:B------:R-:W-:Y:S01]  /*8a70*/  @!P5 LEA.HI.X R11, R218, R5, R160, 0x2, P6 ;  /* 0x00000005da0bd211 */ /* 0x000fe200030f14a0 */
        /* <DEDUP_REMOVED lines=10> */
[C---:B---3--:R-:W-:Y:S01]  /*8b20*/  @!P2 LEA R10, P6, R215.reuse, R4, 0x2 ;  /* 0x00000004d70aa211 */ /* 0x048fe200078c10ff */
[----:B------:R2:W-:Y:S01]  /*8b30*/  @!P1 ST.E.64 desc[UR40][R8.64], R64 ;  /* 0x0000004008009985 */ /* 0x0005e2000c101b28 */
[----:B------:R-:W-:Y:S02]  /*8b40*/  ISETP.GE.AND P1, PT, R210, UR4, PT ;  /* 0x00000004d2007c0c */ /* 0x000fe4000bf26270 */
        /* <DEDUP_REMOVED lines=8> */
[----:B------:R-:W-:Y:S01]  /*8bd0*/  @!P3 ST.E.64 desc[UR40][R6.64], R72 ;  /* 0x000000480600b985 */ /* 0x000fe2000c101b28 */
[----:B---3--:R-:W-:-:S02]  /*8be0*/  @!P5 LEA R10, P6, R212, R4, 0x2 ;  /* 0x00000004d40ad211 */ /* 0x008fc400078c10ff */
[-C--:B------:R-:W-:Y:S01]  /*8bf0*/  @!P1 LEA R20, P3, R210, R4.reuse, 0x2 ;  /* 0x00000004d2149211 */ /* 0x080fe200078610ff */
[----:B------:R1:W-:Y:S01]  /*8c00*/  @!P4 ST.E.64 desc[UR40][R8.64], R76 ;  /* 0x0000004c0800c985 */ /* 0x0003e2000c101b28 */
[-C--:B------:R-:W-:Y:S02]  /*8c10*/  @!P5 LEA.HI.X R11, R212, R5.reuse, R154, 0x2, P6 ;  /* 0x00000005d40bd211 */ /* 0x080fe400030f149a */
[----:B------:R-:W-:Y:S02]  /*8c20*/  @!P0 LEA R14, P6, R211, R4, 0x2 ;  /* 0x00000004d30e8211 */ /* 0x000fe400078c10ff */
[----:B------:R-:W-:Y:S01]  /*8c30*/  ISETP.GE.AND P4, PT, R207, UR4, PT ;  /* 0x00000004cf007c0c */ /* 0x000fe2000bf86270 */
[----:B------:R2:W-:Y:S01]  /*8c40*/  @!P5 ST.E.64 desc[UR40][R10.64], R80 ;  /* 0x000000500a00d985 */ /* 0x0005e2000c101b28 */
[----:B------:R-:W-:Y:S02]  /*8c50*/  ISETP.GE.AND P5, PT, R208, UR4, PT ;  /* 0x00000004d0007c0c */ /* 0x000fe4000bfa6270 */
[----:B------:R-:W-:-:S02]  /*8c60*/  @!P1 LEA.HI.X R21, R210, R5, R152, 0x2, P3 ;  /* 0x00000005d2159211 */ /* 0x000fc400018f1498 */
[----:B------:R-:W-:Y:S02]  /*8c70*/  ISETP.GE.AND P3, PT, R206, UR4, PT ;  /* 0x00000004ce007c0c */ /* 0x000fe4000bf66270 */
[----:B------:R-:W-:Y:S02]  /*8c80*/  @!P0 LEA.HI.X R15, R211, R5, R153, 0x2, P6 ;  /* 0x00000005d30f8211 */ /* 0x000fe400030f1499 */
[----:B------:R-:W-:-:S03]  /*8c90*/  @!P2 LEA R24, P6, R209, R4, 0x2 ;  /* 0x00000004d118a211 */ /* 0x000fc600078c10ff */
[----:B------:R3:W-:Y:S01]  /*8ca0*/  @!P0 ST.E.64 desc[UR40][R14.64], R84 ;  /* 0x000000540e008985 */ /* 0x0007e2000c101b28 */
[-C--:B------:R-:W-:Y:S02]  /*8cb0*/  @!P2 LEA.HI.X R25, R209, R5.reuse, R237, 0x2, P6 ;  /* 0x00000005d119a211 */ /* 0x080fe400030f14ed */
[-C--:B-1----:R-:W-:Y:S01]  /*8cc0*/  @!P4 LEA R8, P0, R207, R4.reuse, 0x2 ;  /* 0x00000004cf08c211 */ /* 0x082fe200078010ff */
[----:B------:R1:W-:Y:S01]  /*8cd0*/  @!P1 ST.E.64 desc[UR40][R20.64], R88 ;  /* 0x0000005814009985 */ /* 0x0003e2000c101b28 */
[-C--:B------:R-:W-:Y:S02]  /*8ce0*/  @!P5 LEA R6, P1, R208, R4.reuse, 0x2 ;  /* 0x00000004d006d211 */ /* 0x080fe400078210ff */
[----:B--2---:R-:W-:Y:S01]  /*8cf0*/  @!P3 LEA R10, P6, R206, R4, 0x2 ;  /* 0x00000004ce0ab211 */ /* 0x004fe200078c10ff */
[----:B------:R2:W-:Y:S01]  /*8d00*/  @!P2 ST.E.64 desc[UR40][R24.64], R92 ;  /* 0x0000005c1800a985 */ /* 0x0005e2000c101b28 */
[----:B------:R-:W-:Y:S02]  /*8d10*/  ISETP.GE.AND P2, PT, R205, UR4, PT ;  /* 0x00000004cd007c0c */ /* 0x000fe4000bf46270 */
        /* <DEDUP_REMOVED lines=8> */
[----:B---3--:R-:W-:Y:S01]  /*8da0*/  @!P2 LEA R14, P6, R205, R4, 0x2 ;  /* 0x00000004cd0ea211 */ /* 0x008fe200078c10ff */
[----:B------:R3:W-:Y:S01]  /*8db0*/  @!P3 ST.E.64 desc[UR40][R10.64], R104 ;  /* 0x000000680a00b985 */ /* 0x0007e2000c101b28 */
[----:B------:R-:W-:-:S02]  /*8dc0*/  ISETP.GE.AND P3, PT, R22, UR4, PT ;  /* 0x0000000416007c0c */ /* 0x000fc4000bf66270 */
[CC--:B-1----:R-:W-:Y:S02]  /*8dd0*/  @!P1 LEA R20, P5, R204.reuse, R4.reuse, 0x2 ;  /* 0x00000004cc149211 */ /* 0x0c2fe400078a10ff */
[-C--:B------:R-:W-:Y:S02]  /*8de0*/  @!P2 LEA.HI.X R15, R205, R5.reuse, R233, 0x2, P6 ;  /* 0x00000005cd0fa211 */ /* 0x080fe400030f14e9 */
[-C--:B------:R-:W-:Y:S02]  /*8df0*/  @!P1 LEA.HI.X R21, R204, R5.reuse, R232, 0x2, P5 ;  /* 0x00000005cc159211 */ /* 0x080fe400028f14e8 */
[-C--:B--2---:R-:W-:Y:S01]  /*8e00*/  @!P0 LEA R24, P6, R23, R4.reuse, 0x2 ;  /* 0x0000000417188211 */ /* 0x084fe200078c10ff */
[----:B------:R-:W-:Y:S01]  /*8e10*/  @!P2 ST.E.64 desc[UR40][R14.64], R108 ;  /* 0x0000006c0e00a985 */ /* 0x000fe2000c101b28 */
[-C--:B----4-:R-:W-:Y:S02]  /*8e20*/  @!P4 LEA R8, P5, R19, R4.reuse, 0x2 ;  /* 0x000000041308c211 */ /* 0x090fe400078a10ff */
[----:B------:R-:W-:Y:S01]  /*8e30*/  @!P0 LEA.HI.X R25, R23, R5, R231, 0x2, P6 ;  /* 0x0000000517198211 */ /* 0x000fe200030f14e7 */
[----:B------:R-:W-:Y:S01]  /*8e40*/  @!P1 ST.E.64 desc[UR40][R20.64], R112 ;  /* 0x0000007014009985 */ /* 0x000fe2000c101b28 */
[----:B------:R-:W-:-:S02]  /*8e50*/  @!P3 LEA R6, P1, R22, R4, 0x2 ;  /* 0x000000041606b211 */ /* 0x000fc400078210ff */
[----:B------:R-:W-:Y:S01]  /*8e60*/  ISETP.GE.AND P2, PT, R18, UR4, PT ;  /* 0x0000000412007c0c */ /* 0x000fe2000bf46270 */
[----:B------:R1:W-:Y:S01]  /*8e70*/  @!P0 ST.E.64 desc[UR40][R24.64], R116 ;  /* 0x0000007418008985 */ /* 0x0003e2000c101b28 */
[-C--:B------:R-:W-:Y:S02]  /*8e80*/  @!P3 LEA.HI.X R7, R22, R5.reuse, R230, 0x2, P1 ;  /* 0x000000051607b211 */ /* 0x080fe400008f14e6 */
[----:B------:R-:W-:Y:S02]  /*8e90*/  ISETP.GE.AND P1, PT, R17, UR4, PT ;  /* 0x0000000411007c0c */ /* 0x000fe4000bf26270 */
[----:B------:R-:W-:Y:S01]  /*8ea0*/  @!P4 LEA.HI.X R9, R19, R5, R229, 0x2, P5 ;  /* 0x000000051309c211 */ /* 0x000fe200028f14e5 */
[----:B------:R2:W-:Y:S01]  /*8eb0*/  @!P3 ST.E.64 desc[UR40][R6.64], R120 ;  /* 0x000000780600b985 */ /* 0x0005e2000c101b28 */
[----:B------:R-:W-:-:S03]  /*8ec0*/  ISETP.GE.AND P0, PT, R16, UR4, PT ;  /* 0x0000000410007c0c */ /* 0x000fc6000bf06270 */
[----:B------:R4:W-:Y:S01]  /*8ed0*/  @!P4 ST.E.64 desc[UR40][R8.64], R124 ;  /* 0x0000007c0800c985 */ /* 0x0009e2000c101b28 */
[----:B------:R-:W-:Y:S02]  /*8ee0*/  ISETP.GE.AND P4, PT, R13, UR4, PT ;  /* 0x000000040d007c0c */ /* 0x000fe4000bf86270 */
[-C--:B---3--:R-:W-:Y:S01]  /*8ef0*/  @!P2 LEA R10, P5, R18, R4.reuse, 0x2 ;  /* 0x00000004120aa211 */ /* 0x088fe200078a10ff */
[----:B-1----:R-:W-:Y:S01]  /*8f00*/  VIADD R25, R2, 0xf0 ;  /* 0x000000f002197836 */ /* 0x002fe20000000000 */
[----:B------:R-:W-:Y:S02]  /*8f10*/  SHF.R.S32.HI R21, RZ, 0x1f, R16 ;  /* 0x0000001fff157819 */ /* 0x000fe40000011410 */
[----:B------:R-:W-:Y:S02]  /*8f20*/  @!P1 LEA R14, P6, R17, R4, 0x2 ;  /* 0x00000004110e9211 */ /* 0x000fe400078c10ff */
[----:B------:R-:W-:Y:S02]  /*8f30*/  ISETP.GE.AND P3, PT, R25, UR4, PT ;  /* 0x0000000419007c0c */ /* 0x000fe4000bf66270 */
[----:B------:R-:W-:-:S02]  /*8f40*/  @!P2 LEA.HI.X R11, R18, R5, R228, 0x2, P5 ;  /* 0x00000005120ba211 */ /* 0x000fc400028f14e4 */
[CC--:B------:R-:W-:Y:S02]  /*8f50*/  @!P0 LEA R20, P5, R16.reuse, R4.reuse, 0x2 ;  /* 0x0000000410148211 */ /* 0x0c0fe400078a10ff */
[-C--:B------:R-:W-:Y:S01]  /*8f60*/  @!P1 LEA.HI.X R15, R17, R5.reuse, R227, 0x2, P6 ;  /* 0x00000005110f9211 */ /* 0x080fe200030f14e3 */
[----:B------:R3:W-:Y:S01]  /*8f70*/  @!P2 ST.E.64 desc[UR40][R10.64], R128 ;  /* 0x000000800a00a985 */ /* 0x0007e2000c101b28 */
[----:B------:R-:W-:Y:S02]  /*8f80*/  ISETP.GE.AND P6, PT, R29, UR4, PT ;  /* 0x000000041d007c0c */ /* 0x000fe4000bfc6270 */
[----:B------:R-:W-:Y:S01]  /*8f90*/  @!P0 LEA.HI.X R21, R16, R5, R21, 0x2, P5 ;  /* 0x0000000510158211 */ /* 0x000fe200028f1415 */
[----:B------:R3:W-:Y:S01]  /*8fa0*/  @!P1 ST.E.64 desc[UR40][R14.64], R132 ;  /* 0x000000840e009985 */ /* 0x0007e2000c101b28 */
[----:B--2---:R-:W-:Y:S02]  /*8fb0*/  SHF.R.S32.HI R7, RZ, 0x1f, R13 ;  /* 0x0000001fff077819 */ /* 0x004fe4000001140d */
[----:B------:R-:W-:Y:S01]  /*8fc0*/  @!P4 LEA R6, P5, R13, R4, 0x2 ;  /* 0x000000040d06c211 */ /* 0x000fe200078a10ff */
[----:B------:R3:W-:Y:S01]  /*8fd0*/  @!P0 ST.E.64 desc[UR40][R20.64], R136 ;  /* 0x0000008814008985 */ /* 0x0007e2000c101b28 */
[----:B----4-:R-:W-:-:S02]  /*8fe0*/  SHF.R.S32.HI R9, RZ, 0x1f, R25 ;  /* 0x0000001fff097819 */ /* 0x010fc40000011419 */
[-C--:B------:R-:W-:Y:S02]  /*8ff0*/  @!P4 LEA.HI.X R7, R13, R5.reuse, R7, 0x2, P5 ;  /* 0x000000050d07c211 */ /* 0x080fe400028f1407 */
[CC--:B------:R-:W-:Y:S02]  /*9000*/  @!P3 LEA R8, P5, R25.reuse, R4.reuse, 0x2 ;  /* 0x000000041908b211 */ /* 0x0c0fe400078a10ff */
[----:B------:R-:W-:Y:S01]  /*9010*/  SHF.R.S32.HI R13, RZ, 0x1f, R29 ;  /* 0x0000001fff0d7819 */ /* 0x000fe2000001141d */
[----:B------:R3:W-:Y:S01]  /*9020*/  @!P4 ST.E.64 desc[UR40][R6.64], R140 ;  /* 0x0000008c0600c985 */ /* 0x0007e2000c101b28 */
[----:B------:R-:W-:Y:S02]  /*9030*/  @!P3 LEA.HI.X R9, R25, R5, R9, 0x2, P5 ;  /* 0x000000051909b211 */ /* 0x000fe400028f1409 */
[----:B------:R-:W-:-:S03]  /*9040*/  @!P6 LEA R4, P5, R29, R4, 0x2 ;  /* 0x000000041d04e211 */ /* 0x000fc600078a10ff */
[----:B------:R3:W-:Y:S01]  /*9050*/  @!P3 ST.E.64 desc[UR40][R8.64], R144 ;  /* 0x000000900800b985 */ /* 0x0007e2000c101b28 */
[----:B------:R-:W-:-:S05]  /*9060*/  @!P6 LEA.HI.X R5, R29, R5, R13, 0x2, P5 ;  /* 0x000000051d05e211 */ /* 0x000fca00028f140d */
[----:B------:R3:W-:Y:S04]  /*9070*/  @!P6 ST.E.64 desc[UR40][R4.64], R148 ;  /* 0x000000940400e985 */ /* 0x0007e8000c101b28 */
.L_x_9253:
[----:B------:R-:W-:Y:S05]  /*9080*/  BSYNC B1 ;  /* 0x0000000000017941 */ /* 0x000fea0003800000 */
.L_x_9252:
[----:B------:R-:W-:Y:S01]  /*9090*/  ISETP.GE.AND P0, PT, R0, UR9, PT ;  /* 0x0000000900007c0c */ /* 0x000fe2000bf06270 */
[----:B--23--:R2:W3:Y:S04]  /*90a0*/  SHFL.IDX PT, R5, R12, 0x1, 0x1c1f ;  /* 0x003c1f000c057f89 */ /* 0x00c4e800000e0000 */
[----:B-1----:R2:W1:Y:S08]  /*90b0*/  SHFL.IDX PT, R4, R3, 0x1, 0x1c1f ;  /* 0x003c1f0003047f89 */ /* 0x00247000000e0000 */
[----:B--2---:R-:W-:Y:S05]  /*90c0*/  @P0 BRA `(.L_x_9251) ;  /* 0x0000001800000947 */ /* 0x004fea0003800000 */
[----:B------:R-:W-:Y:S01]  /*90d0*/  ULDC UR4, c[0x0][0xac8] ;  /* 0x0002b20000047ab9 */ /* 0x000fe20000000800 */
[C---:B------:R-:W-:Y:S01]  /*90e0*/  VIADD R25, R2.reuse, 0xe8 ;  /* 0x000000e802197836 */ /* 0x040fe20000000000 */
[----:B------:R-:W-:Y:S01]  /*90f0*/  ISETP.GE.AND P5, PT, R225, UR4, PT ;  /* 0x00000004e1007c0c */ /* 0x000fe2000bfa6270 */
[C---:B0-----:R-:W-:Y:S01]  /*9100*/  VIADD R3, R2.reuse, 0xf0 ;  /* 0x000000f002037836 */ /* 0x041fe20000000000 */
[----:B------:R-:W-:Y:S02]  /*9110*/  ISETP.GE.AND P4, PT, R2, UR4, PT ;  /* 0x0000000402007c0c */ /* 0x000fe4000bf86270 */
[----:B------:R-:W-:Y:S02]  /*9120*/  ISETP.GE.AND P2, PT, R224, UR4, PT ;  /* 0x00000004e0007c0c */ /* 0x000fe4000bf46270 */
[----:B------:R-:W-:Y:S02]  /*9130*/  ISETP.GE.AND P1, PT, R223, UR4, PT ;  /* 0x00000004df007c0c */ /* 0x000fe4000bf26270 */
[----:B------:R-:W-:-:S02]  /*9140*/  ISETP.GE.AND P0, PT, R222, UR4, PT ;  /* 0x00000004de007c0c */ /* 0x000fc4000bf06270 */
[----:B------:R-:W-:-:S03]  /*9150*/  SHF.R.S32.HI R0, RZ, 0x1f, R25 ;  /* 0x0000001fff007819 */ /* 0x000fc60000011419 */
[CC--:B-1----:R-:W-:Y:S02]  /*9160*/  @!P5 LEA R8, P3, R225.reuse, R4.reuse, 0x2 ;  /* 0x00000004e108d211 */ /* 0x0c2fe400078610ff */
[----:B---3--:R-:W-:Y:S02]  /*9170*/  @!P4 IMAD.WIDE R6, R2, 0x4, R4 ;  /* 0x000000040206c825 */ /* 0x008fe400078e0204 */
[-C--:B------:R-:W-:Y:S02]  /*9180*/  @!P5 LEA.HI.X R9, R225, R5.reuse, R167, 0x2, P3 ;  /* 0x00000005e109d211 */ /* 0x080fe400018f14a7 */
[CC--:B------:R-:W-:Y:S01]  /*9190*/  @!P2 LEA R10, P6, R224.reuse, R4.reuse, 0x2 ;  /* 0x00000004e00aa211 */ /* 0x0c0fe200078c10ff */
[----:B------:R0:W-:Y:S01]  /*91a0*/  @!P4 ST.E.64 desc[UR40][R6.64], R26 ;  /* 0x0000001a0600c985 */ /* 0x0001e2000c101b28 */
[----:B------:R-:W-:Y:S02]  /*91b0*/  ISETP.GE.AND P3, PT, R221, UR4, PT ;  /* 0x00000004dd007c0c */ /* 0x000fe4000bf66270 */
[----:B------:R-:W-:Y:S01]  /*91c0*/  @!P2 LEA.HI.X R11, R224, R5, R166, 0x2, P6 ;  /* 0x00000005e00ba211 */ /* 0x000fe200030f14a6 */
[----:B------:R1:W-:Y:S01]  /*91d0*/  @!P5 ST.E.64 desc[UR40][R8.64], R30 ;  /* 0x0000001e0800d985 */ /* 0x0003e2000c101b28 */
[----:B------:R-:W-:-:S02]  /*91e0*/  @!P1 LEA R12, P5, R223, R4, 0x2 ;  /* 0x00000004df0c9211 */ /* 0x000fc400078a10ff */
[----:B------:R-:W-:Y:S01]  /*91f0*/  ISETP.GE.AND P4, PT, R220, UR4, PT ;  /* 0x00000004dc007c0c */ /* 0x000fe2000bf86270 */
[----:B------:R2:W-:Y:S01]  /*9200*/  @!P2 ST.E.64 desc[UR40][R10.64], R34 ;  /* 0x000000220a00a985 */ /* 0x0005e2000c101b28 */
[CC--:B------:R-:W-:Y:S02]  /*9210*/  @!P0 LEA R14, P6, R222.reuse, R4.reuse, 0x2 ;  /* 0x00000004de0e8211 */ /* 0x0c0fe400078c10ff */
[-C--:B------:R-:W-:Y:S02]  /*9220*/  @!P1 LEA.HI.X R13, R223, R5.reuse, R165, 0x2, P5 ;  /* 0x00000005df0d9211 */ /* 0x080fe400028f14a5 */
[----:B------:R-:W-:Y:S02]  /*9230*/  ISETP.GE.AND P5, PT, R219, UR4, PT ;  /* 0x00000004db007c0c */ /* 0x000fe4000bfa6270 */
[----:B------:R-:W-:Y:S01]  /*9240*/  @!P0 LEA.HI.X R15, R222, R5, R164, 0x2, P6 ;  /* 0x00000005de0f8211 */ /* 0x000fe200030f14a4 */
[----:B------:R3:W-:Y:S01]  /*9250*/  @!P1 ST.E.64 desc[UR40][R12.64], R38 ;  /* 0x000000260c009985 */ /* 0x0007e2000c101b28 */
[----:B0-----:R-:W-:-:S02]  /*9260*/  @!P3 LEA R6, P6, R221, R4, 0x2 ;  /* 0x00000004dd06b211 */ /* 0x001fc400078c10ff */
[----:B------:R-:W-:Y:S01]  /*9270*/  ISETP.GE.AND P1, PT, R217, UR4, PT ;  /* 0x00000004d9007c0c */ /* 0x000fe2000bf26270 */
[----:B------:R0:W-:Y:S01]  /*9280*/  @!P0 ST.E.64 desc[UR40][R14.64], R42 ;  /* 0x0000002a0e008985 */ /* 0x0001e2000c101b28 */
[----:B------:R-:W-:Y:S02]  /*9290*/  ISETP.GE.AND P0, PT, R218, UR4, PT ;  /* 0x00000004da007c0c */ /* 0x000fe4000bf06270 */
[CC--:B-1----:R-:W-:Y:S02]  /*92a0*/  @!P4 LEA R8, P2, R220.reuse, R4.reuse, 0x2 ;  /* 0x00000004dc08c211 */ /* 0x0c2fe400078410ff */
[-C--:B------:R-:W-:Y:S02]  /*92b0*/  @!P3 LEA.HI.X R7, R221, R5.reuse, R163, 0x2, P6 ;  /* 0x00000005dd07b211 */ /* 0x080fe400030f14a3 */
[----:B------:R-:W-:Y:S02]  /*92c0*/  @!P5 LEA R20, P6, R219, R4, 0x2 ;  /* 0x00000004db14d211 */ /* 0x000fe400078c10ff */
[----:B------:R-:W-:Y:S01]  /*92d0*/  @!P4 LEA.HI.X R9, R220, R5, R162, 0x2, P2 ;  /* 0x00000005dc09c211 */ /* 0x000fe200010f14a2 */
[----:B------:R1:W-:Y:S01]  /*92e0*/  @!P3 ST.E.64 desc[UR40][R6.64], R46 ;  /* 0x0000002e0600b985 */ /* 0x0003e2000c101b28 */
[----:B------:R-:W-:-:S02]  /*92f0*/  ISETP.GE.AND P2, PT, R216, UR4, PT ;  /* 0x00000004d8007c0c */ /* 0x000fc4000bf46270 */
[-C--:B------:R-:W-:Y:S01]  /*9300*/  @!P5 LEA.HI.X R21, R219, R5.reuse, R161, 0x2, P6 ;  /* 0x00000005db15d211 */ /* 0x080fe200030f14a1 */
[----:B------:R4:W-:Y:S01]  /*9310*/  @!P4 ST.E.64 desc[UR40][R8.64], R50 ;  /* 0x000000320800c985 */ /* 0x0009e2000c101b28 */
[CC--:B--2---:R-:W-:Y:S02]  /*9320*/  @!P0 LEA R10, P4, R218.reuse, R4.reuse, 0x2 ;  /* 0x00000004da0a8211 */ /* 0x0c4fe400078810ff */
[----:B------:R-:W-:Y:S01]  /*9330*/  ISETP.GE.AND P3, PT, R215, UR4, PT ;  /* 0x00000004d7007c0c */ /* 0x000fe2000bf66270 */
[----:B------:R2:W-:Y:S01]  /*9340*/  @!P5 ST.E.64 desc[UR40][R20.64], R54 ;  /* 0x000000361400d985 */ /* 0x0005e2000c101b28 */
[----:B---3--:R-:W-:Y:S02]  /*9350*/  @!P1 LEA R12, P5, R217, R4, 0x2 ;  /* 0x00000004d90c9211 */ /* 0x008fe400078a10ff */
[----:B------:R-:W-:Y:S02]  /*9360*/  @!P0 LEA.HI.X R11, R218, R5, R160, 0x2, P4 ;  /* 0x00000005da0b8211 */ /* 0x000fe400020f14a0 */
[----:B------:R-:W-:-:S02]  /*9370*/  ISETP.GE.AND P4, PT, R214, UR4, PT ;  /* 0x00000004d6007c0c */ /* 0x000fc4000bf86270 */
[-C--:B------:R-:W-:Y:S01]  /*9380*/  @!P1 LEA.HI.X R13, R217, R5.reuse, R159, 0x2, P5 ;  /* 0x00000005d90d9211 */ /* 0x080fe200028f149f */
[----:B------:R-:W-:Y:S01]  /*9390*/  @!P0 ST.E.64 desc[UR40][R10.64], R58 ;  /* 0x0000003a0a008985 */ /* 0x000fe2000c101b28 */
[----:B------:R-:W-:Y:S02]  /*93a0*/  ISETP.GE.AND P5, PT, R213, UR4, PT ;  /* 0x00000004d5007c0c */ /* 0x000fe4000bfa6270 */
[CC--:B0-----:R-:W-:Y:S01]  /*93b0*/  @!P2 LEA R14, P6, R216.reuse, R4.reuse, 0x2 ;  /* 0x00000004d80ea211 */ /* 0x0c1fe200078c10ff */
[----:B------:R0:W-:Y:S01]  /*93c0*/  @!P1 ST.E.64 desc[UR40][R12.64], R62 ;  /* 0x0000003e0c009985 */ /* 0x0001e2000c101b28 */
[----:B------:R-:W-:Y:S02]  /*93d0*/  ISETP.GE.AND P1, PT, R211, UR4, PT ;  /* 0x00000004d3007c0c */ /* 0x000fe4000bf26270 */
[----:B------:R-:W-:Y:S02]  /*93e0*/  @!P2 LEA.HI.X R15, R216, R5, R158, 0x2, P6 ;  /* 0x00000005d80fa211 */ /* 0x000fe400030f149e */
[----:B-1----:R-:W-:-:S02]  /*93f0*/  @!P3 LEA R6, P6, R215, R4, 0x2 ;  /* 0x00000004d706b211 */ /* 0x002fc400078c10ff */
[-C--:B----4-:R-:W-:Y:S01]  /*9400*/  @!P4 LEA R8, P0, R214, R4.reuse, 0x2 ;  /* 0x00000004d608c211 */ /* 0x090fe200078010ff */
[----:B------:R1:W-:Y:S01]  /*9410*/  @!P2 ST.E.64 desc[UR40][R14.64], R66 ;  /* 0x000000420e00a985 */ /* 0x0003e2000c101b28 */
[----:B------:R-:W-:Y:S02]  /*9420*/  ISETP.GE.AND P2, PT, R212, UR4, PT ;  /* 0x00000004d4007c0c */ /* 0x000fe4000bf46270 */
[-C--:B------:R-:W-:Y:S02]  /*9430*/  @!P3 LEA.HI.X R7, R215, R5.reuse, R157, 0x2, P6 ;  /* 0x00000005d707b211 */ /* 0x080fe400030f149d */
[----:B--2---:R-:W-:Y:S02]  /*9440*/  @!P5 LEA R20, P6, R213, R4, 0x2 ;  /* 0x00000004d514d211 */ /* 0x004fe400078c10ff */
[----:B------:R-:W-:Y:S01]  /*9450*/  @!P4 LEA.HI.X R9, R214, R5, R156, 0x2, P0 ;  /* 0x00000005d609c211 */ /* 0x000fe200000f149c */
[----:B------:R2:W-:Y:S01]  /*9460*/  @!P3 ST.E.64 desc[UR40][R6.64], R70 ;  /* 0x000000460600b985 */ /* 0x0005e2000c101b28 */
[----:B------:R-:W-:-:S02]  /*9470*/  ISETP.GE.AND P0, PT, R210, UR4, PT ;  /* 0x00000004d2007c0c */ /* 0x000fc4000bf06270 */
[-C--:B------:R-:W-:Y:S01]  /*9480*/  @!P5 LEA.HI.X R21, R213, R5.reuse, R155, 0x2, P6 ;  /* 0x00000005d515d211 */ /* 0x080fe200030f149b */
[----:B------:R3:W-:Y:S01]  /*9490*/  @!P4 ST.E.64 desc[UR40][R8.64], R74 ;  /* 0x0000004a0800c985 */ /* 0x0007e2000c101b28 */
[-C--:B0-----:R-:W-:Y:S02]  /*94a0*/  @!P1 LEA R12, P3, R211, R4.reuse, 0x2 ;  /* 0x00000004d30c9211 */ /* 0x081fe400078610ff */
[----:B------:R-:W-:Y:S01]  /*94b0*/  @!P2 LEA R10, P6, R212, R4, 0x2 ;  /* 0x00000004d40aa211 */ /* 0x000fe200078c10ff */
[----:B------:R0:W-:Y:S01]  /*94c0*/  @!P5 ST.E.64 desc[UR40][R20.64], R78 ;  /* 0x0000004e1400d985 */ /* 0x0001e2000c101b28 */
[----:B------:R-:W-:Y:S02]  /*94d0*/  ISETP.GE.AND P5, PT, R209, UR4, PT ;  /* 0x00000004d1007c0c */ /* 0x000fe4000bfa6270 */
[----:B------:R-:W-:Y:S02]  /*94e0*/  ISETP.GE.AND P4, PT, R208, UR4, PT ;  /* 0x00000004d0007c0c */ /* 0x000fe4000bf86270 */
[----:B------:R-:W-:-:S02]  /*94f0*/  @!P2 LEA.HI.X R11, R212, R5, R154, 0x2, P6 ;  /* 0x00000005d40ba211 */ /* 0x000fc400030f149a */
[CC--:B-1----:R-:W-:Y:S02]  /*9500*/  @!P0 LEA R14, P6, R210.reuse, R4.reuse, 0x2 ;  /* 0x00000004d20e8211 */ /* 0x0c2fe400078c10ff */
[-C--:B------:R-:W-:Y:S01]  /*9510*/  @!P1 LEA.HI.X R13, R211, R5.reuse, R153, 0x2, P3 ;  /* 0x00000005d30d9211 */ /* 0x080fe200018f1499 */
[----:B------:R1:W-:Y:S01]  /*9520*/  @!P2 ST.E.64 desc[UR40][R10.64], R82 ;  /* 0x000000520a00a985 */ /* 0x0003e2000c101b28 */
[----:B------:R-:W-:Y:S02]  /*9530*/  ISETP.GE.AND P3, PT, R207, UR4, PT ;  /* 0x00000004cf007c0c */ /* 0x000fe4000bf66270 */
[----:B------:R-:W-:Y:S01]  /*9540*/  @!P0 LEA.HI.X R15, R210, R5, R152, 0x2, P6 ;  /* 0x00000005d20f8211 */ /* 0x000fe200030f1498 */
[----:B------:R4:W-:Y:S01]  /*9550*/  @!P1 ST.E.64 desc[UR40][R12.64], R86 ;  /* 0x000000560c009985 */ /* 0x0009e2000c101b28 */
[-C--:B--2---:R-:W-:Y:S02]  /*9560*/  @!P5 LEA R6, P2, R209, R4.reuse, 0x2 ;  /* 0x00000004d106d211 */ /* 0x084fe400078410ff */
[----:B---3--:R-:W-:Y:S01]  /*9570*/  @!P4 LEA R8, P1, R208, R4, 0x2 ;  /* 0x00000004d008c211 */ /* 0x008fe200078210ff */
[----:B------:R2:W-:Y:S01]  /*9580*/  @!P0 ST.E.64 desc[UR40][R14.64], R90 ;  /* 0x0000005a0e008985 */ /* 0x0005e2000c101b28 */
[----:B------:R-:W-:-:S02]  /*9590*/  ISETP.GE.AND P0, PT, R206, UR4, PT ;  /* 0x00000004ce007c0c */ /* 0x000fc4000bf06270 */
[-C--:B------:R-:W-:Y:S02]  /*95a0*/  @!P5 LEA.HI.X R7, R209, R5.reuse, R237, 0x2, P2 ;  /* 0x00000005d107d211 */ /* 0x080fe400010f14ed */
[----:B------:R-:W-:Y:S02]  /*95b0*/  ISETP.GE.AND P2, PT, R205, UR4, PT ;  /* 0x00000004cd007c0c */ /* 0x000fe4000bf46270 */
[-C--:B------:R-:W-:Y:S01]  /*95c0*/  @!P4 LEA.HI.X R9, R208, R5.reuse, R236, 0x2, P1 ;  /* 0x00000005d009c211 */ /* 0x080fe200008f14ec */
[----:B------:R3:W-:Y:S01]  /*95d0*/  @!P5 ST.E.64 desc[UR40][R6.64], R94 ;  /* 0x0000005e0600d985 */ /* 0x0007e2000c101b28 */
[C---:B0-----:R-:W-:Y:S02]  /*95e0*/  @!P3 LEA R20, P6, R207.reuse, R4, 0x2 ;  /* 0x00000004cf14b211 */ /* 0x041fe400078c10ff */
[----:B------:R-:W-:Y:S01]  /*95f0*/  ISETP.GE.AND P1, PT, R204, UR4, PT ;  /* 0x00000004cc007c0c */ /* 0x000fe2000bf26270 */
[----:B------:R0:W-:Y:S01]  /*9600*/  @!P4 ST.E.64 desc[UR40][R8.64], R98 ;  /* 0x000000620800c985 */ /* 0x0001e2000c101b28 */
[----:B------:R-:W-:-:S02]  /*9610*/  @!P3 LEA.HI.X R21, R207, R5, R235, 0x2, P6 ;  /* 0x00000005cf15b211 */ /* 0x000fc400030f14eb */
[----:B------:R-:W-:Y:S02]  /*9620*/  ISETP.GE.AND P4, PT, R23, UR4, PT ;  /* 0x0000000417007c0c */ /* 0x000fe4000bf86270 */
[-C--:B-1----:R-:W-:Y:S01]  /*9630*/  @!P0 LEA R10, P6, R206, R4.reuse, 0x2 ;  /* 0x00000004ce0a8211 */ /* 0x082fe200078c10ff */
[----:B------:R1:W-:Y:S01]  /*9640*/  @!P3 ST.E.64 desc[UR40][R20.64], R102 ;  /* 0x000000661400b985 */ /* 0x0003e2000c101b28 */
[----:B------:R-:W-:Y:S02]  /*9650*/  ISETP.GE.AND P5, PT, R22, UR4, PT ;  /* 0x0000000416007c0c */ /* 0x000fe4000bfa6270 */
[C---:B----4-:R-:W-:Y:S02]  /*9660*/  @!P2 LEA R12, P3, R205.reuse, R4, 0x2 ;  /* 0x00000004cd0ca211 */ /* 0x050fe400078610ff */
[-C--:B------:R-:W-:Y:S02]  /*9670*/  @!P0 LEA.HI.X R11, R206, R5.reuse, R234, 0x2, P6 ;  /* 0x00000005ce0b8211 */ /* 0x080fe400030f14ea */
[----:B------:R-:W-:-:S02]  /*9680*/  @!P2 LEA.HI.X R13, R205, R5, R233, 0x2, P3 ;  /* 0x00000005cd0da211 */ /* 0x000fc400018f14e9 */
[----:B------:R-:W-:Y:S01]  /*9690*/  ISETP.GE.AND P3, PT, R19, UR4, PT ;  /* 0x0000000413007c0c */ /* 0x000fe2000bf66270 */
[----:B------:R4:W-:Y:S01]  /*96a0*/  @!P0 ST.E.64 desc[UR40][R10.64], R106 ;  /* 0x0000006a0a008985 */ /* 0x0009e2000c101b28 */
[CC--:B--2---:R-:W-:Y:S02]  /*96b0*/  @!P1 LEA R14, P6, R204.reuse, R4.reuse, 0x2 ;  /* 0x00000004cc0e9211 */ /* 0x0c4fe400078c10ff */
[CC--:B---3--:R-:W-:Y:S01]  /*96c0*/  @!P4 LEA R6, P0, R23.reuse, R4.reuse, 0x2 ;  /* 0x000000041706c211 */ /* 0x0c8fe200078010ff */
[----:B------:R2:W-:Y:S01]  /*96d0*/  @!P2 ST.E.64 desc[UR40][R12.64], R110 ;  /* 0x0000006e0c00a985 */ /* 0x0005e2000c101b28 */
[-C--:B------:R-:W-:Y:S02]  /*96e0*/  @!P1 LEA.HI.X R15, R204, R5.reuse, R232, 0x2, P6 ;  /* 0x00000005cc0f9211 */ /* 0x080fe400030f14e8 */
[----:B0-----:R-:W-:Y:S02]  /*96f0*/  @!P5 LEA R8, P6, R22, R4, 0x2 ;  /* 0x000000041608d211 */ /* 0x001fe400078c10ff */
[----:B------:R-:W-:Y:S01]  /*9700*/  @!P4 LEA.HI.X R7, R23, R5, R231, 0x2, P0 ;  /* 0x000000051707c211 */ /* 0x000fe200000f14e7 */
[----:B------:R-:W-:Y:S01]  /*9710*/  @!P1 ST.E.64 desc[UR40][R14.64], R114 ;  /* 0x000000720e009985 */ /* 0x000fe2000c101b28 */
[----:B------:R-:W-:-:S02]  /*9720*/  ISETP.GE.AND P0, PT, R18, UR4, PT ;  /* 0x0000000412007c0c */ /* 0x000fc4000bf06270 */
[-C--:B------:R-:W-:Y:S01]  /*9730*/  @!P5 LEA.HI.X R9, R22, R5.reuse, R230, 0x2, P6 ;  /* 0x000000051609d211 */ /* 0x080fe200030f14e6 */
[----:B------:R0:W-:Y:S01]  /*9740*/  @!P4 ST.E.64 desc[UR40][R6.64], R118 ;  /* 0x000000760600c985 */ /* 0x0001e2000c101b28 */
[----:B------:R-:W-:Y:S02]  /*9750*/  ISETP.GE.AND P1, PT, R25, UR4, PT ;  /* 0x0000000419007c0c */ /* 0x000fe4000bf26270 */
[----:B-1----:R-:W-:Y:S01]  /*9760*/  @!P3 LEA R20, P2, R19, R4, 0x2 ;  /* 0x000000041314b211 */ /* 0x002fe200078410ff */
[----:B------:R1:W-:Y:S01]  /*9770*/  @!P5 ST.E.64 desc[UR40][R8.64], R122 ;  /* 0x0000007a0800d985 */ /* 0x0003e2000c101b28 */
[----:B------:R-:W-:Y:S02]  /*9780*/  ISETP.GE.AND P4, PT, R17, UR4, PT ;  /* 0x0000000411007c0c */ /* 0x000fe4000bf86270 */
[----:B------:R-:W-:Y:S02]  /*9790*/  ISETP.GE.AND P5, PT, R16, UR4, PT ;  /* 0x0000000410007c0c */ /* 0x000fe4000bfa6270 */
[----:B------:R-:W-:-:S02]  /*97a0*/  @!P3 LEA.HI.X R21, R19, R5, R229, 0x2, P2 ;  /* 0x000000051315b211 */ /* 0x000fc400010f14e5 */
[----:B------:R-:W-:Y:S02]  /*97b0*/  ISETP.GE.AND P2, PT, R3, UR4, PT ;  /* 0x0000000403007c0c */ /* 0x000fe4000bf46270 */
[CC--:B----4-:R-:W-:Y:S01]  /*97c0*/  @!P0 LEA R10, P6, R18.reuse, R4.reuse, 0x2 ;  /* 0x00000004120a8211 */ /* 0x0d0fe200078c10ff */
[----:B------:R4:W-:Y:S01]  /*97d0*/  @!P3 ST.E.64 desc[UR40][R20.64], R126 ;  /* 0x0000007e1400b985 */ /* 0x0009e2000c101b28 */
[-C--:B--2---:R-:W-:Y:S02]  /*97e0*/  @!P1 LEA R12, P3, R25, R4.reuse, 0x2 ;  /* 0x00000004190c9211 */ /* 0x084fe400078610ff */
[-C--:B------:R-:W-:Y:S02]  /*97f0*/  @!P0 LEA.HI.X R11, R18, R5.reuse, R228, 0x2, P6 ;  /* 0x00000005120b8211 */ /* 0x080fe400030f14e4 */
[----:B0-----:R-:W-:Y:S02]  /*9800*/  @!P4 LEA R6, P6, R17, R4, 0x2 ;  /* 0x000000041106c211 */ /* 0x001fe400078c10ff */
[----:B------:R-:W-:Y:S01]  /*9810*/  @!P1 LEA.HI.X R13, R25, R5, R0, 0x2, P3 ;  /* 0x00000005190d9211 */ /* 0x000fe200018f1400 */
[----:B------:R4:W-:Y:S01]  /*9820*/  @!P0 ST.E.64 desc[UR40][R10.64], R130 ;  /* 0x000000820a008985 */ /* 0x0009e2000c101b28 */
[----:B------:R-:W-:-:S02]  /*9830*/  SHF.R.S32.HI R25, RZ, 0x1f, R16 ;  /* 0x0000001fff197819 */ /* 0x000fc40000011410 */
[CC--:B-1----:R-:W-:Y:S02]  /*9840*/  @!P5 LEA R8, P3, R16.reuse, R4.reuse, 0x2 ;  /* 0x000000041008d211 */ /* 0x0c2fe400078610ff */
[-C--:B------:R-:W-:Y:S02]  /*9850*/  @!P4 LEA.HI.X R7, R17, R5.reuse, R227, 0x2, P6 ;  /* 0x000000051107c211 */ /* 0x080fe400030f14e3 */
[----:B------:R-:W-:Y:S02]  /*9860*/  SHF.R.S32.HI R0, RZ, 0x1f, R3 ;  /* 0x0000001fff007819 */ /* 0x000fe40000011403 */
[C---:B------:R-:W-:Y:S01]  /*9870*/  @!P2 LEA R14, P6, R3.reuse, R4, 0x2 ;  /* 0x00000004030ea211 */ /* 0x040fe200078c10ff */
[----:B------:R4:W-:Y:S01]  /*9880*/  @!P4 ST.E.64 desc[UR40][R6.64], R134 ;  /* 0x000000860600c985 */ /* 0x0009e2000c101b28 */
[-C--:B------:R-:W-:Y:S02]  /*9890*/  @!P5 LEA.HI.X R9, R16, R5.reuse, R25, 0x2, P3 ;  /* 0x000000051009d211 */ /* 0x080fe400018f1419 */
[----:B------:R-:W-:Y:S01]  /*98a0*/  @!P2 LEA.HI.X R15, R3, R5, R0, 0x2, P6 ;  /* 0x00000005030fa211 */ /* 0x000fe200030f1400 */
[----:B------:R-:W-:-:S02]  /*98b0*/  VIADD R3, R2, 0xf8 ;  /* 0x000000f802037836 */ /* 0x000fc40000000000 */
[----:B------:R4:W-:Y:S03]  /*98c0*/  @!P5 ST.E.64 desc[UR40][R8.64], R138 ;  /* 0x0000008a0800d985 */ /* 0x0009e6000c101b28 */
[----:B------:R-:W-:Y:S01]  /*98d0*/  ISETP.GE.AND P0, PT, R3, UR4, PT ;  /* 0x0000000403007c0c */ /* 0x000fe2000bf06270 */
[----:B------:R4:W-:Y:S04]  /*98e0*/  @!P1 ST.E.64 desc[UR40][R12.64], R142 ;  /* 0x0000008e0c009985 */ /* 0x0009e8000c101b28 */
[----:B------:R4:W-:Y:S08]  /*98f0*/  @!P2 ST.E.64 desc[UR40][R14.64], R146 ;  /* 0x000000920e00a985 */ /* 0x0009f0000c101b28 */
[----:B------:R-:W-:Y:S05]  /*9900*/  @P0 BRA `(.L_x_9251) ;  /* 0x0000000c00f00947 */ /* 0x000fea0003800000 */
[----:B------:R-:W-:Y:S02]  /*9910*/  LEA R4, P0, R3, R4, 0x2 ;  /* 0x0000000403047211 */ /* 0x000fe400078010ff */
[----:B------:R-:W-:-:S04]  /*9920*/  SHF.R.S32.HI R0, RZ, 0x1f, R3 ;  /* 0x0000001fff007819 */ /* 0x000fc80000011403 */
[----:B------:R-:W-:-:S05]  /*9930*/  LEA.HI.X R5, R3, R5, R0, 0x2, P0 ;  /* 0x0000000503057211 */ /* 0x000fca00000f1400 */
[----:B------:R2:W-:Y:S01]  /*9940*/  ST.E.64 desc[UR40][R4.64], R150 ;  /* 0x0000009604007985 */ /* 0x0005e2000c101b28 */
[----:B------:R-:W-:Y:S05]  /*9950*/  BRA `(.L_x_9251) ;  /* 0x0000000c00dc7947 */ /* 0x000fea0003800000 */
.L_x_9242:
        /* <DEDUP_REMOVED lines=33> */
.L_x_9254:
        /* <DEDUP_REMOVED lines=58> */
.L_x_9256:
[----:B------:R-:W-:Y:S05]  /*9f10*/  BSYNC B1 ;  /* 0x0000000000017941 */ /* 0x000fea0003800000 */
.L_x_9255:
[----:B------:R-:W-:-:S06]  /*9f20*/  UISETP.GT.AND UP0, UPT, UR39, 0x1, UPT ;  /* 0x000000012700788c */ /* 0x000fcc000bf04270 */
[----:B------:R-:W-:-:S13]  /*9f30*/  PLOP3.LUT P0, PT, PT, PT, UP0, 0x80, 0x0 ;  /* 0x000000000000781c */ /* 0x000fda0003f0f008 */
[----:B------:R-:W-:Y:S05]  /*9f40*/  @P0 BRA `(.L_x_9251) ;  /* 0x0000000800600947 */ /* 0x000fea0003800000 */
[----:B------:R-:W1:Y:S01]  /*9f50*/  LDC R11, c[0x0][0xbe8] ;  /* 0x0002fa00ff0b7b82 */ /* 0x000e620000000800 */
[----:B0-----:R-:W-:Y:S01]  /*9f60*/  SHF.R.S32.HI R3, RZ, 0x1f, R8 ;  /* 0x0000001fff037819 */ /* 0x001fe20000011408 */
[----:B------:R-:W-:Y:S01]  /*9f70*/  ULDC.64 UR10, c[0x0][0xaa0] ;  /* 0x0002a800000a7ab9 */ /* 0x000fe20000000a00 */
[----:B------:R-:W-:Y:S01]  /*9f80*/  BSSY B1, `(.L_x_9257) ;  /* 0x0000052000017945 */ /* 0x000fe20003800000 */
[----:B------:R-:W-:Y:S01]  /*9f90*/  UIMAD.WIDE.U32 UR8, UR4, UR10, URZ ;  /* 0x0000000a040872a5 */ /* 0x000fe2000f8e003f */
[----:B------:R-:W-:Y:S01]  /*9fa0*/  LEA.HI R3, R3, R8, RZ, 0x3 ;  /* 0x0000000803037211 */ /* 0x000fe200078f18ff */
[----:B------:R-:W-:-:S03]  /*9fb0*/  UIMAD UR10, UR19, UR10, URZ ;  /* 0x0000000a130a72a4 */ /* 0x000fc6000f8e023f */
[----:B------:R-:W-:Y:S01]  /*9fc0*/  LOP3.LUT R9, R3, 0xfffffff8, RZ, 0xc0, !PT ;  /* 0xfffffff803097812 */ /* 0x000fe200078ec0ff */
[----:B------:R-:W-:Y:S01]  /*9fd0*/  UIMAD UR10, UR4, UR11, UR10 ;  /* 0x0000000b040a72a4 */ /* 0x000fe2000f8e020a */
[----:B------:R-:W-:-:S03]  /*9fe0*/  SHF.R.S32.HI R13, RZ, 0x3, R3 ;  /* 0x00000003ff0d7819 */ /* 0x000fc60000011403 */
[----:B------:R-:W-:Y:S01]  /*9ff0*/  IMAD.IADD R10, R8, 0x1, -R9 ;  /* 0x00000001080a7824 */ /* 0x000fe200078e0a09 */
[----:B------:R-:W-:Y:S01]  /*a000*/  UIADD3 UR9, UR9, UR10, URZ ;  /* 0x0000000a09097290 */ /* 0x000fe2000fffe03f */
[----:B------:R-:W-:Y:S02]  /*a010*/  IMAD.U32 R8, RZ, RZ, UR44 ;  /* 0x0000002cff087e24 */ /* 0x000fe4000f8e00ff */
[----:B------:R-:W-:Y:S01]  /*a020*/  IMAD R3, R10, 0x20, R13 ;  /* 0x000000200a037824 */ /* 0x000fe200078e020d */
[----:B------:R-:W-:Y:S02]  /*a030*/  ULDC.64 UR10, c[0x0][0xae8] ;  /* 0x0002ba00000a7ab9 */ /* 0x000fe40000000a00 */
[----:B------:R-:W-:Y:S01]  /*a040*/  UIMAD.WIDE.U32 UR8, UR43, UR10, UR8 ;  /* 0x0000000a2b0872a5 */ /* 0x000fe2000f8e0008 */
[----:B------:R-:W-:Y:S01]  /*a050*/  IMAD R8, R8, 0x80, R3 ;  /* 0x0000008008087824 */ /* 0x000fe200078e0203 */
[----:B-1----:R-:W-:Y:S02]  /*a060*/  ISETP.NE.AND P0, PT, R11, 0x1, PT ;  /* 0x000000010b00780c */ /* 0x002fe40003f05270 */
[----:B------:R-:W-:Y:S01]  /*a070*/  UIMAD UR9, UR43, UR11, UR9 ;  /* 0x0000000b2b0972a4 */ /* 0x000fe2000f8e0209 */
[----:B------:R-:W-:-:S02]  /*a080*/  IMAD.MOV.U32 R3, RZ, RZ, R8 ;  /* 0x000000ffff037224 */ /* 0x000fc400078e0008 */
[----:B------:R-:W-:Y:S02]  /*a090*/  ULDC.64 UR10, c[0x0][0xaf0] ;  /* 0x0002bc00000a7ab9 */ /* 0x000fe40000000a00 */
[----:B------:R-:W-:Y:S02]  /*a0a0*/  UIMAD UR45, UR45, UR10, URZ ;  /* 0x0000000a2d2d72a4 */ /* 0x000fe4000f8e023f */
[----:B------:R-:W-:Y:S02]  /*a0b0*/  UIMAD.WIDE.U32 UR8, UR46, UR10, UR8 ;  /* 0x0000000a2e0872a5 */ /* 0x000fe4000f8e0008 */
[----:B------:R-:W-:Y:S02]  /*a0c0*/  UIMAD UR4, UR46, UR11, UR45 ;  /* 0x0000000b2e0472a4 */ /* 0x000fe4000f8e022d */
[----:B------:R-:W0:Y:S02]  /*a0d0*/  @P0 LDC R5, c[0x0][0xbec] ;  /* 0x0002fb00ff050b82 */ /* 0x000e240000000800 */
[----:B------:R-:W-:Y:S01]  /*a0e0*/  UIADD3 UR4, UR9, UR4, URZ ;  /* 0x0000000409047290 */ /* 0x000fe2000fffe03f */
[----:B------:R-:W-:-:S05]  /*a0f0*/  ULDC.64 UR10, c[0x0][0xae0] ;  /* 0x0002b800000a7ab9 */ /* 0x000fca0000000a00 */
[----:B------:R-:W1:Y:S01]  /*a100*/  @P0 LDC R7, c[0x0][0xbf0] ;  /* 0x0002fc00ff070b82 */ /* 0x000e620000000800 */
[----:B0-----:R-:W-:-:S04]  /*a110*/  @P0 IMAD.HI.U32 R4, R8, R5, RZ ;  /* 0x0000000508040227 */ /* 0x001fc800078e00ff */
[----:B------:R-:W-:Y:S02]  /*a120*/  IMAD.U32 R5, RZ, RZ, UR9 ;  /* 0x00000009ff057e24 */ /* 0x000fe4000f8e00ff */
[----:B------:R-:W-:Y:S01]  /*a130*/  IMAD.U32 R5, RZ, RZ, UR4 ;  /* 0x00000004ff057e24 */ /* 0x000fe2000f8e00ff */
[----:B-1----:R-:W-:Y:S01]  /*a140*/  @P0 SHF.R.U32.HI R3, RZ, R7, R4 ;  /* 0x00000007ff030219 */ /* 0x002fe20000011604 */
[----:B------:R-:W-:Y:S01]  /*a150*/  IMAD.U32 R4, RZ, RZ, UR8 ;  /* 0x00000008ff047e24 */ /* 0x000fe2000f8e00ff */
[----:B------:R-:W-:Y:S02]  /*a160*/  ULDC.64 UR8, c[0x0][0xad8] ;  /* 0x0002b60000087ab9 */ /* 0x000fe40000000a00 */
[--C-:B------:R-:W-:Y:S01]  /*a170*/  SHF.R.S32.HI R6, RZ, 0x1f, R3.reuse ;  /* 0x0000001fff067819 */ /* 0x100fe20000011403 */
[----:B------:R-:W-:Y:S02]  /*a180*/  IMAD.MOV R7, RZ, RZ, -R3 ;  /* 0x000000ffff077224 */ /* 0x000fe400078e0a03 */
[----:B------:R-:W-:-:S04]  /*a190*/  IMAD.WIDE.U32 R4, R3, UR10, R4 ;  /* 0x0000000a03047c25 */ /* 0x000fc8000f8e0004 */
[----:B------:R-:W-:Y:S02]  /*a1a0*/  IMAD R7, R11, R7, R8 ;  /* 0x000000070b077224 */ /* 0x000fe400078e0208 */
[----:B------:R-:W-:Y:S02]  /*a1b0*/  IMAD R6, R6, UR10, RZ ;  /* 0x0000000a06067c24 */ /* 0x000fe4000f8e02ff */
[----:B------:R-:W-:Y:S02]  /*a1c0*/  IMAD.U32 R8, RZ, RZ, UR44 ;  /* 0x0000002cff087e24 */ /* 0x000fe4000f8e00ff */
[----:B------:R-:W-:Y:S01]  /*a1d0*/  IMAD R9, R3, UR11, R6 ;  /* 0x0000000b03097c24 */ /* 0x000fe2000f8e0206 */
[----:B------:R-:W-:Y:S01]  /*a1e0*/  SHF.R.S32.HI R6, RZ, 0x1f, R7 ;  /* 0x0000001fff067819 */ /* 0x000fe20000011407 */
[----:B------:R-:W-:Y:S02]  /*a1f0*/  IMAD R8, R8, 0x80, R13 ;  /* 0x0000008008087824 */ /* 0x000fe400078e020d */
[----:B------:R-:W-:-:S02]  /*a200*/  IMAD.IADD R5, R5, 0x1, R9 ;  /* 0x0000000105057824 */ /* 0x000fc400078e0209 */
[----:B------:R-:W-:Y:S02]  /*a210*/  IMAD R6, R6, UR8, RZ ;  /* 0x0000000806067c24 */ /* 0x000fe4000f8e02ff */
[----:B------:R-:W-:-:S04]  /*a220*/  IMAD.WIDE.U32 R4, R7, UR8, R4 ;  /* 0x0000000807047c25 */ /* 0x000fc8000f8e0004 */
[----:B------:R-:W-:Y:S01]  /*a230*/  IMAD R9, R7, UR9, R6 ;  /* 0x0000000907097c24 */ /* 0x000fe2000f8e0206 */
[----:B------:R-:W-:Y:S01]  /*a240*/  ULDC.64 UR8, c[0x0][0xa80] ;  /* 0x0002a00000087ab9 */ /* 0x000fe20000000a00 */
[----:B-----5:R-:W-:Y:S01]  /*a250*/  IMAD R11, R0, R11, RZ ;  /* 0x0000000b000b7224 */ /* 0x020fe200078e02ff */
[----:B------:R-:W-:Y:S01]  /*a260*/  LEA R6, P2, R4, UR8, 0x1 ;  /* 0x0000000804067c11 */ /* 0x000fe2000f8408ff */
[C---:B------:R-:W-:Y:S02]  /*a270*/  VIADD R3, R8.reuse, 0x40 ;  /* 0x0000004008037836 */ /* 0x040fe40000000000 */
[----:B------:R-:W-:Y:S02]  /*a280*/  IMAD.IADD R5, R5, 0x1, R9 ;  /* 0x0000000105057824 */ /* 0x000fe400078e0209 */
[----:B------:R-:W-:Y:S01]  /*a290*/  VIADD R0, R8, 0x20 ;  /* 0x0000002008007836 */ /* 0x000fe20000000000 */
[----:B------:R-:W-:Y:S01]  /*a2a0*/  ISETP.GE.AND P0, PT, R3, R11, PT ;  /* 0x0000000b0300720c */ /* 0x000fe20003f06270 */
[----:B------:R-:W-:Y:S01]  /*a2b0*/  IMAD.SHL.U32 R7, R10, 0x8, RZ ;  /* 0x000000080a077824 */ /* 0x000fe200078e00ff */
[----:B------:R-:W-:-:S02]  /*a2c0*/  LEA.HI.X R3, R4, UR9, R5, 0x1, P2 ;  /* 0x0000000904037c11 */ /* 0x000fc400090f0c05 */
[-C--:B------:R-:W-:Y:S01]  /*a2d0*/  ISETP.GE.AND P2, PT, R8, R11.reuse, PT ;  /* 0x0000000b0800720c */ /* 0x080fe20003f46270 */
[C---:B------:R-:W-:Y:S01]  /*a2e0*/  VIADD R9, R7.reuse, 0xc0 ;  /* 0x000000c007097836 */ /* 0x040fe20000000000 */
[----:B------:R-:W-:Y:S01]  /*a2f0*/  ISETP.GE.AND P1, PT, R0, R11, PT ;  /* 0x0000000b0000720c */ /* 0x000fe20003f26270 */
[C---:B------:R-:W-:Y:S01]  /*a300*/  VIADD R13, R7.reuse, 0x80 ;  /* 0x00000080070d7836 */ /* 0x040fe20000000000 */
[----:B------:R0:W1:Y:S01]  /*a310*/  SHFL.IDX PT, R4, R6, RZ, 0x181f ;  /* 0x00181fff06047589 */ /* 0x00006200000e0000 */
[----:B------:R-:W-:Y:S01]  /*a320*/  VIADD R15, R7, 0x40 ;  /* 0x00000040070f7836 */ /* 0x000fe20000000000 */
[----:B------:R-:W-:Y:S02]  /*a330*/  SHF.R.S32.HI R10, RZ, 0x1f, R7 ;  /* 0x0000001fff0a7819 */ /* 0x000fe40000011407 */
[----:B------:R0:W2:Y:S01]  /*a340*/  SHFL.IDX PT, R0, R3, RZ, 0x181f ;  /* 0x00181fff03007589 */ /* 0x0000a200000e0000 */
[----:B------:R-:W-:Y:S02]  /*a350*/  SHF.R.S32.HI R12, RZ, 0x1f, R9 ;  /* 0x0000001fff0c7819 */ /* 0x000fe40000011409 */
[----:B------:R-:W-:-:S02]  /*a360*/  SHF.R.S32.HI R14, RZ, 0x1f, R13 ;  /* 0x0000001fff0e7819 */ /* 0x000fc4000001140d */
[----:B------:R-:W-:Y:S01]  /*a370*/  SHF.R.S32.HI R20, RZ, 0x1f, R15 ;  /* 0x0000001fff147819 */ /* 0x000fe2000001140f */
[----:B------:R-:W-:Y:S06]  /*a380*/  @P2 BRA `(.L_x_9258) ;  /* 0x0000000000442947 */ /* 0x000fec0003800000 */
        /* <DEDUP_REMOVED lines=8> */
[----:B------:R3:W-:Y:S01]  /*a410*/  @!P5 ST.E.128 desc[UR40][R24.64], RZ ;  /* 0x000000ff1800d985 */ /* 0x0007e2000c101d28 */
[----:B------:R-:W-:Y:S02]  /*a420*/  @!P4 LEA.HI.X R27, R15, R0, R20, 0x1, P6 ;  /* 0x000000000f1bc211 */ /* 0x000fe400030f0c14 */
[----:B------:R-:W-:-:S03]  /*a430*/  @!P3 LEA R28, P6, R13, R4, 0x1 ;  /* 0x000000040d1cb211 */ /* 0x000fc600078c08ff */
[----:B------:R3:W-:Y:S01]  /*a440*/  @!P4 ST.E.128 desc[UR40][R26.64], RZ ;  /* 0x000000ff1a00c985 */ /* 0x0007e2000c101d28 */
[----:B------:R-:W-:Y:S02]  /*a450*/  @!P3 LEA.HI.X R29, R13, R0, R14, 0x1, P6 ;  /* 0x000000000d1db211 */ /* 0x000fe400030f0c0e */
[----:B------:R-:W-:-:S03]  /*a460*/  @!P2 LEA R4, P6, R9, R4, 0x1 ;  /* 0x000000040904a211 */ /* 0x000fc600078c08ff */
[----:B------:R3:W-:Y:S01]  /*a470*/  @!P3 ST.E.128 desc[UR40][R28.64], RZ ;  /* 0x000000ff1c00b985 */ /* 0x0007e2000c101d28 */
[----:B------:R-:W-:-:S05]  /*a480*/  @!P2 LEA.HI.X R5, R9, R0, R12, 0x1, P6 ;  /* 0x000000000905a211 */ /* 0x000fca00030f0c0c */
[----:B------:R3:W-:Y:S04]  /*a490*/  @!P2 ST.E.128 desc[UR40][R4.64], RZ ;  /* 0x000000ff0400a985 */ /* 0x0007e8000c101d28 */
.L_x_9258:
[----:B------:R-:W-:Y:S05]  /*a4a0*/  BSYNC B1 ;  /* 0x0000000000017941 */ /* 0x000fea0003800000 */
.L_x_9257:
[----:B--2---:R2:W4:Y:S01]  /*a4b0*/  SHFL.IDX PT, R0, R3, 0x1, 0x181f ;  /* 0x00381f0003007f89 */ /* 0x00452200000e0000 */
[----:B------:R-:W-:Y:S03]  /*a4c0*/  BSSY B1, `(.L_x_9259) ;  /* 0x0000014000017945 */ /* 0x000fe60003800000 */
[----:B-1-3--:R2:W1:Y:S01]  /*a4d0*/  SHFL.IDX PT, R4, R6, 0x1, 0x181f ;  /* 0x00381f0006047f89 */ /* 0x00a46200000e0000 */
        /* <DEDUP_REMOVED lines=8> */
[----:B----4-:R-:W-:Y:S02]  /*a560*/  @!P4 LEA.HI.X R25, R7, R0, R10, 0x1, P6 ;  /* 0x000000000719c211 */ /* 0x010fe400030f0c0a */
[----:B------:R-:W-:Y:S02]  /*a570*/  @!P2 LEA R28, P6, R13, R4, 0x1 ;  /* 0x000000040d1ca211 */ /* 0x000fe400078c08ff */
[----:B------:R-:W-:Y:S01]  /*a580*/  @!P3 LEA.HI.X R27, R15, R0, R20, 0x1, P5 ;  /* 0x000000000f1bb211 */ /* 0x000fe200028f0c14 */
[----:B------:R3:W-:Y:S01]  /*a590*/  @!P4 ST.E.128 desc[UR40][R24.64], RZ ;  /* 0x000000ff1800c985 */ /* 0x0007e2000c101d28 */
[----:B------:R-:W-:-:S02]  /*a5a0*/  @!P1 LEA R4, P5, R9, R4, 0x1 ;  /* 0x0000000409049211 */ /* 0x000fc400078a08ff */
[-C--:B------:R-:W-:Y:S01]  /*a5b0*/  @!P2 LEA.HI.X R29, R13, R0.reuse, R14, 0x1, P6 ;  /* 0x000000000d1da211 */ /* 0x080fe200030f0c0e */
[----:B------:R3:W-:Y:S01]  /*a5c0*/  @!P3 ST.E.128 desc[UR40][R26.64], RZ ;  /* 0x000000ff1a00b985 */ /* 0x0007e2000c101d28 */
[----:B------:R-:W-:-:S03]  /*a5d0*/  @!P1 LEA.HI.X R5, R9, R0, R12, 0x1, P5 ;  /* 0x0000000009059211 */ /* 0x000fc600028f0c0c */
[----:B------:R3:W-:Y:S04]  /*a5e0*/  @!P2 ST.E.128 desc[UR40][R28.64], RZ ;  /* 0x000000ff1c00a985 */ /* 0x0007e8000c101d28 */
[----:B------:R3:W-:Y:S02]  /*a5f0*/  @!P1 ST.E.128 desc[UR40][R4.64], RZ ;  /* 0x000000ff04009985 */ /* 0x0007e4000c101d28 */
.L_x_9260:
[----:B------:R-:W-:Y:S05]  /*a600*/  BSYNC B1 ;  /* 0x0000000000017941 */ /* 0x000fea0003800000 */
.L_x_9259:
[----:B----4-:R4:W0:Y:S01]  /*a610*/  SHFL.IDX PT, R0, R3, 0x2, 0x181f ;  /* 0x00581f0003007f89 */ /* 0x01082200000e0000 */
        /* <DEDUP_REMOVED lines=9> */
[-C--:B------:R-:W-:Y:S02]  /*a6b0*/  @!P2 LEA R26, P5, R15, R4.reuse, 0x1 ;  /* 0x000000040f1aa211 */ /* 0x080fe400078a08ff */
[----:B------:R-:W-:Y:S02]  /*a6c0*/  @!P1 LEA R28, P4, R13, R4, 0x1 ;  /* 0x000000040d1c9211 */ /* 0x000fe400078808ff */
[----:B0-----:R-:W-:Y:S02]  /*a6d0*/  @!P3 LEA.HI.X R25, R7, R0, R10, 0x1, P6 ;  /* 0x000000000719b211 */ /* 0x001fe400030f0c0a */
[----:B------:R-:W-:Y:S02]  /*a6e0*/  @!P0 LEA R4, P6, R9, R4, 0x1 ;  /* 0x0000000409048211 */ /* 0x000fe400078c08ff */
[-C--:B------:R-:W-:Y:S01]  /*a6f0*/  @!P2 LEA.HI.X R27, R15, R0.reuse, R20, 0x1, P5 ;  /* 0x000000000f1ba211 */ /* 0x080fe200028f0c14 */
[----:B------:R3:W-:Y:S01]  /*a700*/  @!P3 ST.E.128 desc[UR40][R24.64], RZ ;  /* 0x000000ff1800b985 */ /* 0x0007e2000c101d28 */
[----:B------:R-:W-:-:S02]  /*a710*/  @!P1 LEA.HI.X R29, R13, R0, R14, 0x1, P4 ;  /* 0x000000000d1d9211 */ /* 0x000fc400020f0c0e */
[----:B------:R-:W-:Y:S01]  /*a720*/  @!P0 LEA.HI.X R5, R9, R0, R12, 0x1, P6 ;  /* 0x0000000009058211 */ /* 0x000fe200030f0c0c */
[----:B------:R3:W-:Y:S04]  /*a730*/  @!P2 ST.E.128 desc[UR40][R26.64], RZ ;  /* 0x000000ff1a00a985 */ /* 0x0007e8000c101d28 */
[----:B------:R3:W-:Y:S04]  /*a740*/  @!P1 ST.E.128 desc[UR40][R28.64], RZ ;  /* 0x000000ff1c009985 */ /* 0x0007e8000c101d28 */
[----:B------:R3:W-:Y:S02]  /*a750*/  @!P0 ST.E.128 desc[UR40][R4.64], RZ ;  /* 0x000000ff04008985 */ /* 0x0007e4000c101d28 */
.L_x_9262:
[----:B------:R-:W-:Y:S05]  /*a760*/  BSYNC B1 ;  /* 0x0000000000017941 */ /* 0x000fea0003800000 */
.L_x_9261:
[----:B0-----:R-:W-:Y:S01]  /*a770*/  VIADD R0, R8, 0x60 ;  /* 0x0000006008007836 */ /* 0x001fe20000000000 */
[----:B--2-4-:R-:W0:Y:S04]  /*a780*/  SHFL.IDX PT, R3, R3, 0x3, 0x181f ;  /* 0x00781f0003037f89 */ /* 0x014e2800000e0000 */
[----:B------:R-:W-:Y:S01]  /*a790*/  ISETP.GE.AND P0, PT, R0, R11, PT ;  /* 0x0000000b0000720c */ /* 0x000fe20003f06270 */
[----:B-1-3--:R1:W2:-:S12]  /*a7a0*/  SHFL.IDX PT, R4, R6, 0x3, 0x181f ;  /* 0x00781f0006047f89 */ /* 0x00a29800000e0000 */
[----:B-1----:R-:W-:Y:S05]  /*a7b0*/  @P0 BRA `(.L_x_9251) ;  /* 0x0000000000440947 */ /* 0x002fea0003800000 */
[----:B------:R-:W-:Y:S02]  /*a7c0*/  ULDC UR4, c[0x0][0xac8] ;  /* 0x0002b20000047ab9 */ /* 0x000fe40000000800 */
[----:B------:R-:W-:Y:S02]  /*a7d0*/  ISETP.GE.AND P3, PT, R7, UR4, PT ;  /* 0x0000000407007c0c */ /* 0x000fe4000bf66270 */
[----:B------:R-:W-:Y:S02]  /*a7e0*/  ISETP.GE.AND P2, PT, R15, UR4, PT ;  /* 0x000000040f007c0c */ /* 0x000fe4000bf46270 */
[----:B------:R-:W-:Y:S02]  /*a7f0*/  ISETP.GE.AND P1, PT, R13, UR4, PT ;  /* 0x000000040d007c0c */ /* 0x000fe4000bf26270 */
[----:B------:R-:W-:-:S07]  /*a800*/  ISETP.GE.AND P0, PT, R9, UR4, PT ;  /* 0x0000000409007c0c */ /* 0x000fce000bf06270 */
[----:B--2---:R-:W-:-:S04]  /*a810*/  @!P3 LEA R6, P4, R7, R4, 0x1 ;  /* 0x000000040706b211 */ /* 0x004fc800078808ff */
[-C--:B0-----:R-:W-:Y:S02]  /*a820*/  @!P3 LEA.HI.X R7, R7, R3.reuse, R10, 0x1, P4 ;  /* 0x000000030707b211 */ /* 0x081fe400020f0c0a */
[-C--:B------:R-:W-:Y:S02]  /*a830*/  @!P2 LEA R10, P4, R15, R4.reuse, 0x1 ;  /* 0x000000040f0aa211 */ /* 0x080fe400078808ff */
[-C--:B------:R-:W-:Y:S01]  /*a840*/  @!P1 LEA R24, P5, R13, R4.reuse, 0x1 ;  /* 0x000000040d189211 */ /* 0x080fe200078a08ff */
[----:B------:R0:W-:Y:S01]  /*a850*/  @!P3 ST.E.128 desc[UR40][R6.64], RZ ;  /* 0x000000ff0600b985 */ /* 0x0001e2000c101d28 */
[----:B------:R-:W-:Y:S02]  /*a860*/  @!P0 LEA R4, P6, R9, R4, 0x1 ;  /* 0x0000000409048211 */ /* 0x000fe400078c08ff */
[-C--:B------:R-:W-:Y:S02]  /*a870*/  @!P2 LEA.HI.X R11, R15, R3.reuse, R20, 0x1, P4 ;  /* 0x000000030f0ba211 */ /* 0x080fe400020f0c14 */
[----:B------:R-:W-:-:S02]  /*a880*/  @!P1 LEA.HI.X R25, R13, R3, R14, 0x1, P5 ;  /* 0x000000030d199211 */ /* 0x000fc400028f0c0e */
[----:B------:R-:W-:Y:S01]  /*a890*/  @!P0 LEA.HI.X R5, R9, R3, R12, 0x1, P6 ;  /* 0x0000000309058211 */ /* 0x000fe200030f0c0c */
[----:B------:R0:W-:Y:S04]  /*a8a0*/  @!P2 ST.E.128 desc[UR40][R10.64], RZ ;  /* 0x000000ff0a00a985 */ /* 0x0001e8000c101d28 */
[----:B------:R0:W-:Y:S04]  /*a8b0*/  @!P1 ST.E.128 desc[UR40][R24.64], RZ ;  /* 0x000000ff18009985 */ /* 0x0001e8000c101d28 */
[----:B------:R0:W-:Y:S02]  /*a8c0*/  @!P0 ST.E.128 desc[UR40][R4.64], RZ ;  /* 0x000000ff04008985 */ /* 0x0001e4000c101d28 */
.L_x_9251:
[----:B------:R-:W-:Y:S05]  /*a8d0*/  BSYNC B0 ;  /* 0x0000000000007941 */ /* 0x000fea0003800000 */
.L_x_9241:
[----:B------:R-:W-:Y:S02]  /*a8e0*/  ULDC UR4, c[0x0][0xc3c] ;  /* 0x00030f0000047ab9 */ /* 0x000fe40000000800 */
[----:B------:R-:W-:-:S06]  /*a8f0*/  UISETP.GE.AND UP0, UPT, UR7, UR4, UPT ;  /* 0x000000040700728c */ /* 0x000fcc000bf06270 */
[----:B------:R-:W-:-:S13]  /*a900*/  PLOP3.LUT P0, PT, PT, PT, UP0, 0x80, 0x0 ;  /* 0x000000000000781c */ /* 0x000fda0003f0f008 */
[----:B------:R-:W-:Y:S05]  /*a910*/  @!P0 BRA `(.L_x_9263) ;  /* 0xffffff6800048947 */ /* 0x000fea000383ffff */
[----:B------:R-:W-:Y:S05]  /*a920*/  EXIT ;  /* 0x000000000000794d */ /* 0x000fea0003800000 */
.L_x_9216:
        /* <DEDUP_REMOVED lines=18> */
.L_x_9264:
        /* <DEDUP_REMOVED lines=43> */
.L_x_9268:
        /* <DEDUP_REMOVED lines=38> */
.L_x_9266:
        /* <DEDUP_REMOVED lines=20> */
.L_x_9269:
        /* <DEDUP_REMOVED lines=54> */
.L_x_9267:
[----:B------:R-:W-:Y:S01]  /*b400*/  IMAD.U32 R2, RZ, RZ, UR6 ;  /* 0x00000006ff027e24 */ /* 0x000fe2000f8e00ff */
[----:B------:R1:W-:Y:S04]  /*b410*/  STL [R1+0x4], RZ ;  /* 0x000004ff01007387 */ /* 0x0003e80000100800 */
[----:B------:R1:W-:Y:S04]  /*b420*/  STL [R1+0x8], RZ ;  /* 0x000008ff01007387 */ /* 0x0003e80000100800 */
[----:B------:R1:W-:Y:S02]  /*b430*/  STL [R1], R2 ;  /* 0x0000000201007387 */ /* 0x0003e40000100800 */
.L_x_9270:
        /* <DEDUP_REMOVED lines=10> */
.L_x_9265:
        /* <DEDUP_REMOVED lines=8> */
[----:B------:R-:W2:Y:S01]  /*b560*/  S2UR UR5, SR_CgaCtaId ;  /* 0x00000000000579c3 */ /* 0x000ea20000008800 */
        /* <DEDUP_REMOVED lines=15> */
[----:B--2---:R-:W-:-:S06]  /*b660*/  ULEA UR4, UR5, UR4, 0x18 ;  /* 0x0000000405047291 */ /* 0x004fcc000f8ec03f */
[----:B------:R-:W-:-:S04]  /*b670*/  IMAD.U32 R18, RZ, RZ, UR4 ;  /* 0x00000004ff127e24 */ /* 0x000fc8000f8e00ff */
[----:B------:R-:W-:-:S05]  /*b680*/  IMAD R2, R3, 0x2, R18 ;  /* 0x0000000203027824 */ /* 0x000fca00078e0212 */
[----:B------:R0:W-:Y:S04]  /*b690*/  STL [R1+0x28], R2 ;  /* 0x0000280201007387 */ /* 0x0001e80000100800 */
[----:B------:R0:W-:Y:S04]  /*b6a0*/  STL [R1+0x10], R0 ;  /* 0x0000100001007387 */ /* 0x0001e80000100800 */
[----:B------:R0:W-:Y:S02]  /*b6b0*/  STL [R1+0x48], RZ ;  /* 0x000048ff01007387 */ /* 0x0001e40000100800 */
.L_x_9373:
[----:B0-2---:R-:W2:Y:S01]  /*b6c0*/  LDL R0, [R1+0xc] ;  /* 0x00000c0001007983 */ /* 0x005ea20000100800 */
[----:B------:R-:W2:Y:S01]  /*b6d0*/  LDC.64 R2, c[0x0][0xc88] ;  /* 0x00032200ff027b82 */ /* 0x000ea20000000a00 */
[----:B------:R-:W-:Y:S05]  /*b6e0*/  YIELD ;  /* 0x0000000000007946 */ /* 0x000fea0003800000 */
[----:B------:R-:W-:Y:S01]  /*b6f0*/  ULDC.64 UR4, c[0x0][0xa28] ;  /* 0x00028a0000047ab9 */ /* 0x000fe20000000a00 */
[----:B---3--:R-:W-:Y:S01]  /*b700*/  IMAD.MOV.U32 R6, RZ, RZ, RZ ;  /* 0x000000ffff067224 */ /* 0x008fe200078e00ff */
[----:B------:R-:W-:Y:S01]  /*b710*/  ISETP.NE.U32.AND P0, PT, RZ, UR4, PT ;  /* 0x00000004ff007c0c */ /* 0x000fe2000bf05070 */
[----:B------:R-:W-:Y:S01]  /*b720*/  ULDC.64 UR6, c[0x0][0xa18] ;  /* 0x0002860000067ab9 */ /* 0x000fe20000000a00 */
[----:B------:R-:W-:Y:S01]  /*b730*/  ULDC.64 UR8, c[0x0][0xa08] ;  /* 0x0002820000087ab9 */ /* 0x000fe20000000a00 */
[----:B--2---:R-:W-:-:S05]  /*b740*/  IMAD.WIDE R2, R0, 0x4, R2 ;  /* 0x0000000400027825 */ /* 0x004fca00078e0202 */
[----:B-1----:R-:W2:Y:S01]  /*b750*/  LDG.E R10, desc[UR40][R2.64] ;  /* 0x00000028020a7981 */ /* 0x002ea2000c1e1900 */
        /* <DEDUP_REMOVED lines=46> */
.L_x_9272:
        /* <DEDUP_REMOVED lines=18> */
.L_x_9273:
[----:B------:R-:W-:Y:S05]  /*bb60*/  @!P0 BRA `(.L_x_9274) ;  /* 0x00000000000c8947 */ /* 0x000fea0003800000 */
[----:B------:R-:W2:Y:S04]  /*bb70*/  LDG.E R6, desc[UR40][R4.64] ;  /* 0x0000002804067981 */ /* 0x000ea8000c1e1900 */
[----:B------:R-:W2:Y:S02]  /*bb80*/  LDG.E R4, desc[UR40][R4.64+0x4] ;  /* 0x0000042804047981 */ /* 0x000ea4000c1e1900 */
[----:B--2---:R-:W-:-:S07]  /*bb90*/  IMAD.IADD R6, R4, 0x1, -R6 ;  /* 0x0000000104067824 */ /* 0x004fce00078e0a06 */
.L_x_9274:
[----:B-----5:R-:W-:Y:S01]  /*bba0*/  IMAD.IADD R6, R6, 0x1, -R0 ;  /* 0x0000000106067824 */ /* 0x020fe200078e0a00 */
[----:B------:R-:W-:Y:S01]  /*bbb0*/  LOP3.LUT R9, R2, 0xff, RZ, 0xc0, !PT ;  /* 0x000000ff02097812 */ /* 0x000fe200078ec0ff */
[----:B------:R-:W-:Y:S01]  /*bbc0*/  IMAD.MOV.U32 R4, RZ, RZ, RZ ;  /* 0x000000ffff047224 */ /* 0x000fe200078e00ff */
[----:B------:R-:W-:Y:S01]  /*bbd0*/  BSSY B0, `(.L_x_9275) ;  /* 0x000002a000007945 */ /* 0x000fe20003800000 */
[C---:B------:R-:W-:Y:S01]  /*bbe0*/  VIADD R0, R6.reuse, 0x5f ;  /* 0x0000005f06007836 */ /* 0x040fe20000000000 */
[----:B------:R-:W-:Y:S01]  /*bbf0*/  ISETP.GE.AND P0, PT, R6, 0x1, PT ;  /* 0x000000010600780c */ /* 0x000fe20003f06270 */
[----:B------:R-:W-:Y:S01]  /*bc00*/  IMAD.MOV.U32 R10, RZ, RZ, R4 ;  /* 0x000000ffff0a7224 */ /* 0x000fe200078e0004 */
[----:B------:R2:W-:Y:S01]  /*bc10*/  STL [R1+0x38], R4 ;  /* 0x0000380401007387 */ /* 0x0005e20000100800 */
[----:B------:R-:W-:-:S05]  /*bc20*/  IMAD.HI R0, R0, 0x2aaaaaab, RZ ;  /* 0x2aaaaaab00007827 */ /* 0x000fca00078e02ff */
[----:B-1----:R-:W-:-:S04]  /*bc30*/  SHF.R.U32.HI R3, RZ, 0x1f, R0 ;  /* 0x0000001fff037819 */ /* 0x002fc80000011600 */
[----:B------:R-:W-:-:S05]  /*bc40*/  LEA.HI.SX32 R8, R0, R3, 0x1c ;  /* 0x0000000300087211 */ /* 0x000fca00078fe2ff */
[----:B------:R2:W-:Y:S04]  /*bc50*/  STL [R1+0x40], R8 ;  /* 0x0000400801007387 */ /* 0x0005e80000100800 */
[----:B------:R2:W-:Y:S01]  /*bc60*/  STL [R1+0x58], R9 ;  /* 0x0000580901007387 */ /* 0x0005e20000100800 */
[----:B------:R-:W-:Y:S05]  /*bc70*/  @!P0 BRA `(.L_x_9276) ;  /* 0x00000000007c8947 */ /* 0x000fea0003800000 */
[----:B------:R-:W-:-:S04]  /*bc80*/  SHF.R.U32.HI R0, RZ, 0x10, R2 ;  /* 0x00000010ff007819 */ /* 0x000fc80000011602 */
[----:B------:R-:W-:-:S13]  /*bc90*/  ISETP.NE.AND P0, PT, R0, RZ, PT ;  /* 0x000000ff0000720c */ /* 0x000fda0003f05270 */
[----:B------:R-:W2:Y:S02]  /*bca0*/  @!P0 LDC R0, c[0x0][0x9f0] ;  /* 0x00027c00ff008b82 */ /* 0x000ea40000000800 */
[----:B--2---:R-:W-:-:S04]  /*bcb0*/  IABS R4, R0 ;  /* 0x0000000000047213 */ /* 0x004fc80000000000 */
        /* <DEDUP_REMOVED lines=27> */
.L_x_9276:
[----:B------:R-:W-:Y:S05]  /*be70*/  BSYNC B0 ;  /* 0x0000000000007941 */ /* 0x000fea0003800000 */
.L_x_9275:
[----:B------:R-:W-:Y:S01]  /*be80*/  IMAD.MOV.U32 R0, RZ, RZ, R10 ;  /* 0x000000ffff007224 */ /* 0x000fe200078e000a */
[----:B------:R-:W-:Y:S03]  /*be90*/  BSSY B7, `(.L_x_9277) ;  /* 0x00003e2000077945 */ /* 0x000fe60003800000 */
[----:B------:R-:W-:-:S05]  /*bea0*/  IMAD R2, R9, R0, RZ ;  /* 0x0000000009027224 */ /* 0x000fca00078e02ff */
        /* <DEDUP_REMOVED lines=10> */
[----:B------:R-:W-:Y:S01]  /*bf50*/  VOTEU.ANY UR4, UPT, PT ;  /* 0x0000000000047886 */ /* 0x000fe200038e0100 */
[----:B------:R-:W4:Y:S01]  /*bf60*/  LDC.64 R2, c[0x0][0xc60] ;  /* 0x00031800ff027b82 */ /* 0x000f220000000a00 */
[----:B------:R-:W3:Y:S02]  /*bf70*/  FLO.U32 R0, UR4 ;  /* 0x0000000400007d00 */ /* 0x000ee400080e0000 */
[----:B---3--:R-:W-:-:S06]  /*bf80*/  ISETP.EQ.U32.AND P0, PT, R0, R5, PT ;  /* 0x000000050000720c */ /* 0x008fcc0003f02070 */
[----:B------:R-:W4:Y:S07]  /*bf90*/  POPC R5, UR4 ;  /* 0x0000000400057d09 */ /* 0x000f2e0008000000 */
[----:B----4-:R-:W3:Y:S01]  /*bfa0*/  @P0 ATOMG.E.ADD.STRONG.GPU PT, R3, desc[UR40][R2.64], R5 ;  /* 0x00000005020309a8 */ /* 0x010ee200081ee1e8 */
[----:B--2---:R-:W2:Y:S02]  /*bfb0*/  S2R R4, SR_LTMASK ;  /* 0x0000000000047919 */ /* 0x004ea40000003900 */
[----:B--2---:R-:W-:-:S04]  /*bfc0*/  LOP3.LUT R4, R4, UR4, RZ, 0xc0, !PT ;  /* 0x0000000404047c12 */ /* 0x004fc8000f8ec0ff */
[----:B------:R-:W2:Y:S01]  /*bfd0*/  POPC R7, R4 ;  /* 0x0000000400077309 */ /* 0x000ea20000000000 */
[----:B---3--:R-:W2:Y:S02]  /*bfe0*/  SHFL.IDX PT, R0, R3, R0, 0x1f ;  /* 0x00001f0003007589 */ /* 0x008ea400000e0000 */
[----:B--2---:R-:W-:-:S05]  /*bff0*/  IADD3 R0, R0, UR37, R7 ;  /* 0x0000002500007c10 */ /* 0x004fca000fffe007 */
[----:B------:R4:W-:Y:S01]  /*c000*/  STL [R1], R0 ;  /* 0x0000000001007387 */ /* 0x0009e20000100800 */
[----:B------:R-:W-:Y:S05]  /*c010*/  BRA `(.L_x_9279) ;  /* 0x0000003c00247947 */ /* 0x000fea0003800000 */
.L_x_9278:
        /* <DEDUP_REMOVED lines=20> */
.L_x_9281:
[----:B------:R-:W-:Y:S05]  /*c160*/  BSYNC B6 ;  /* 0x0000000000067941 */ /* 0x000fea0003800000 */
.L_x_9280:
        /* <DEDUP_REMOVED lines=9> */
[----:B--2---:R-:W-:Y:S02]  /*c200*/  IMAD.U32 R4, RZ, RZ, UR6 ;  /* 0x00000006ff047e24 */ /* 0x004fe4000f8e00ff */
[----:B------:R-:W-:Y:S02]  /*c210*/  IMAD.U32 R5, RZ, RZ, UR7 ;  /* 0x00000007ff057e24 */ /* 0x000fe4000f8e00ff */
[----:B------:R-:W-:Y:S02]  /*c220*/  IMAD.U32 R6, RZ, RZ, UR8 ;  /* 0x00000008ff067e24 */ /* 0x000fe4000f8e00ff */
[----:B------:R-:W-:-:S02]  /*c230*/  IMAD.U32 R7, RZ, RZ, UR9 ;  /* 0x00000009ff077e24 */ /* 0x000fc4000f8e00ff */
[----:B-1----:R-:W-:Y:S02]  /*c240*/  IMAD.U32 R10, RZ, RZ, UR4 ;  /* 0x00000004ff0a7e24 */ /* 0x002fe4000f8e00ff */
[----:B0-----:R-:W-:Y:S02]  /*c250*/  IMAD.U32 R11, RZ, RZ, UR5 ;  /* 0x00000005ff0b7e24 */ /* 0x001fe4000f8e00ff */
[----:B------:R-:W-:Y:S02]  /*c260*/  IMAD.MOV.U32 R8, RZ, RZ, 0x70 ;  /* 0x00000070ff087424 */ /* 0x000fe400078e00ff */
[----:B------:R-:W-:Y:S02]  /*c270*/  IMAD.MOV.U32 R12, RZ, RZ, 0x1 ;  /* 0x00000001ff0c7424 */ /* 0x000fe400078e00ff */
[----:B---3--:R-:W-:-:S07]  /*c280*/  IMAD.MOV.U32 R13, RZ, RZ, RZ ;  /* 0x000000ffff0d7224 */ /* 0x008fce00078e00ff */
[----:B------:R-:W-:-:S07]  /*c290*/  LEPC R20, `(.L_x_9284) ;  /* 0x000000001014794e */ /* 0x000fce0000000000 */
[----:B----4-:R-:W-:Y:S05]  /*c2a0*/  CALL.ABS.NOINC R2 ;  /* 0x0000000002007343 */ /* 0x010fea0003c00000 */
.L_x_9284:
        /* <DEDUP_REMOVED lines=16> */
.L_x_9283:
[----:B------:R-:W-:Y:S05]  /*c3b0*/  BSYNC B6 ;  /* 0x0000000000067941 */ /* 0x000fea0003800000 */
.L_x_9282:
[----:B--2---:R-:W2:Y:S01]  /*c3c0*/  LDL.LU R4, [R1+0x14] ;  /* 0x0000140001047983 */ /* 0x004ea20000300800 */
        /* <DEDUP_REMOVED lines=8> */
[----:B---3--:R2:W3:Y:S02]  /*c450*/  @P0 LDG.E R7, desc[UR40][R2.64] ;  /* 0x0000002802070981 */ /* 0x0084e4000c1e1900 */
        /* <DEDUP_REMOVED lines=14> */
.L_x_9389:
[----:B------:R-:W-:Y:S01]  /*c540*/  PLOP3.LUT P1, PT, PT, PT, PT, 0x8, 0x0 ;  /* 0x000000000000781c */ /* 0x000fe20003f2e170 */
[----:B------:R4:W-:Y:S01]  /*c550*/  STL [R1+0x2c], R0 ;  /* 0x00002c0001007387 */ /* 0x0009e20000100800 */
[----:B---3--:R-:W-:Y:S02]  /*c560*/  ISETP.NE.AND P0, PT, R14, RZ, PT ;  /* 0x000000ff0e00720c */ /* 0x008fe40003f05270 */
[----:B--2---:R-:W-:-:S05]  /*c570*/  P2R R4, PR, RZ, 0x2 ;  /* 0x00000002ff047803 */ /* 0x004fca0000000000 */
[----:B------:R4:W-:Y:S06]  /*c580*/  STL [R1+0x18], R4 ;  /* 0x0000180401007387 */ /* 0x0009ec0000100800 */
[----:B------:R-:W-:Y:S05]  /*c590*/  @P0 BRA `(.L_x_9286) ;  /* 0x0000000400040947 */ /* 0x000fea0003800000 */
[----:B------:R-:W-:-:S03]  /*c5a0*/  UMOV UR4, 0xffffffff ;  /* 0xffffffff00047882 */ /* 0x000fc60000000000 */
[----:B------:R-:W-:Y:S05]  /*c5b0*/  BRA.DIV UR4, `(.L_x_9287) ;  /* 0x0000004a04b47947 */ /* 0x000fea000b800000 */
[----:B------:R-:W-:-:S13]  /*c5c0*/  ELECT P6, URZ, PT ;  /* 0x00000000003f782f */ /* 0x000fda00038c0000 */
.L_x_9392:
[----:B------:R-:W-:Y:S05]  /*c5d0*/  @!P6 BRA `(.L_x_9286) ;  /* 0x0000000000f4e947 */ /* 0x000fea0003800000 */
[----:B------:R-:W-:-:S04]  /*c5e0*/  ISETP.NE.U32.AND P0, PT, R2, RZ, PT ;  /* 0x000000ff0200720c */ /* 0x000fc80003f05070 */
[----:B------:R-:W-:-:S13]  /*c5f0*/  ISETP.NE.AND.EX P0, PT, R3, RZ, PT, P0 ;  /* 0x000000ff0300720c */ /* 0x000fda0003f05300 */
[----:B------:R-:W-:Y:S05]  /*c600*/  @!P0 BRA `(.L_x_9288) ;  /* 0x0000000000508947 */ /* 0x000fea0003800000 */
[----:B------:R-:W2:Y:S01]  /*c610*/  LDC R6, c[0x0][0x43c] ;  /* 0x00010f00ff067b82 */ /* 0x000ea20000000800 */
[----:B------:R-:W-:Y:S01]  /*c620*/  IMAD.MOV.U32 R9, RZ, RZ, R0 ;  /* 0x000000ffff097224 */ /* 0x000fe200078e0000 */
[----:B------:R-:W-:-:S03]  /*c630*/  ULDC.64 UR4, c[0x0][0x428] ;  /* 0x00010a0000047ab9 */ /* 0x000fc60000000a00 */
[----:B----4-:R-:W-:Y:S01]  /*c640*/  IMAD.MOV.U32 R0, RZ, RZ, R9 ;  /* 0x000000ffff007224 */ /* 0x010fe200078e0009 */
        /* <DEDUP_REMOVED lines=16> */
.L_x_9288:
[----:B--2---:R-:W2:Y:S01]  /*c750*/  LDL R2, [R1+0x10] ;  /* 0x0000100001027983 */ /* 0x004ea20000100800 */
[----:B----4-:R-:W-:Y:S01]  /*c760*/  IMAD R0, R19, 0x8, R18 ;  /* 0x0000000813007824 */ /* 0x010fe200078e0212 */
[----:B--2---:R-:W-:-:S04]  /*c770*/  SHF.L.U32 R2, R2, 0x1f, RZ ;  /* 0x0000001f02027819 */ /* 0x004fc800000006ff */
[----:B------:R-:W2:Y:S02]  /*c780*/  SYNCS.PHASECHK.TRANS64.TRYWAIT P0, [R0+URZ+0x22840], R2 ;  /* 0x02284002000075a7 */ /* 0x000ea4000800017f */
[----:B--2---:R-:W-:Y:S05]  /*c790*/  @!P0 BRA `(.L_x_9289) ;  /* 0x00000048005c8947 */ /* 0x004fea0003800000 */
.L_x_9393:
        /* <DEDUP_REMOVED lines=11> */
.L_x_9290:
[----:B------:R-:W3:Y:S04]  /*c850*/  LDL R3, [R1+0x2c] ;  /* 0x00002c0001037983 */ /* 0x000ee80000100800 */
[----:B--2---:R-:W2:Y:S01]  /*c860*/  LDL R2, [R1+0x1c] ;  /* 0x00001c0001027983 */ /* 0x004ea20000100800 */
        /* <DEDUP_REMOVED lines=14> */
[----:B---3--:R-:W-:Y:S02]  /*c950*/  R2UR UR11, R3 ;  /* 0x00000000030b72ca */ /* 0x008fe400000e0000 */
[----:B--2---:R-:W-:-:S13]  /*c960*/  R2UR UR4, R2 ;  /* 0x00000000020472ca */ /* 0x004fda00000e0000 */
[----:B------:R-:W-:-:S03]  /*c970*/  UIMAD UR11, UR11, 0x60, UR4 ;  /* 0x000000600b0b78a4 */ /* 0x000fc6000f8e0204 */
[----:B------:R-:W-:-:S06]  /*c980*/  UMOV UR4, 0x0 ;  /* 0x0000000000047882 */ /* 0x000fcc0000000000 */
[----:B------:R4:W-:Y:S02]  /*c990*/  UTMALDG.4D [UR8], [UR6], desc[UR4] ;  /* 0x00000408060075b4 */ /* 0x0009e40008019000 */
[----:B----4-:R-:W-:Y:S01]  /*c9a0*/  NOP ;  /* 0x0000000000007918 */ /* 0x010fe20000000000 */
.L_x_9286:
[----:B------:R-:W2:Y:S04]  /*c9b0*/  LDL.LU R3, [R1+0x34] ;  /* 0x0000340001037983 */ /* 0x000ea80000300800 */
[----:B------:R-:W3:Y:S04]  /*c9c0*/  LDL.LU R5, [R1+0x24] ;  /* 0x0000240001057983 */ /* 0x000ee80000300800 */
        /* <DEDUP_REMOVED lines=38> */
.L_x_9292:
[----:B------:R-:W-:Y:S05]  /*cc30*/  BSYNC B6 ;  /* 0x0000000000067941 */ /* 0x000fea0003800000 */
.L_x_9291:
[----:B--2---:R-:W2:Y:S01]  /*cc40*/  LDL.LU R0, [R1+0x3c] ;  /* 0x00003c0001007983 */ /* 0x004ea20000300800 */
[----:B------:R-:W-:Y:S01]  /*cc50*/  ULDC.64 UR4, c[0x0][0x2d8] ;  /* 0x0000b60000047ab9 */ /* 0x000fe20000000a00 */
[----:B------:R-:W3:Y:S01]  /*cc60*/  LDC R8, c[0x0][0x448] ;  /* 0x00011200ff087b82 */ /* 0x000ee20000000800 */
[----:B------:R-:W-:Y:S01]  /*cc70*/  ULDC UR6, c[0x0][0x2b8] ;  /* 0x0000ae0000067ab9 */ /* 0x000fe20000000800 */
[----:B------:R-:W4:Y:S04]  /*cc80*/  LDL.LU R5, [R1+0x34] ;  /* 0x0000340001057983 */ /* 0x000f280000300800 */
[----:B------:R-:W4:Y:S04]  /*cc90*/  LDL.LU.64 R2, [R1+0x50] ;  /* 0x0000500001027983 */ /* 0x000f280000300a00 */
[----:B------:R-:W2:Y:S01]  /*cca0*/  LDL.LU R4, [R1+0x24] ;  /* 0x0000240001047983 */ /* 0x000ea20000300800 */
[----:B---3--:R-:W-:-:S13]  /*ccb0*/  ISETP.NE.AND P0, PT, R8, 0x1, PT ;  /* 0x000000010800780c */ /* 0x008fda0003f05270 */
[----:B------:R-:W3:Y:S01]  /*ccc0*/  @P0 LDC R7, c[0x0][0x450] ;  /* 0x00011400ff070b82 */ /* 0x000ee20000000800 */
[----:B----4-:R-:W-:Y:S02]  /*ccd0*/  IMAD.MOV.U32 R3, RZ, RZ, R5 ;  /* 0x000000ffff037224 */ /* 0x010fe400078e0005 */
[----:B------:R-:W4:Y:S01]  /*cce0*/  LDL.LU R5, [R1+0x4] ;  /* 0x0000040001057983 */ /* 0x000f220000300800 */
[----:B------:R-:W-:-:S03]  /*ccf0*/  IMAD.WIDE.U32 R2, R17, UR4, R2 ;  /* 0x0000000411027c25 */ /* 0x000fc6000f8e0002 */
[----:B------:R0:W5:Y:S01]  /*cd00*/  LDL R9, [R1+0x28] ;  /* 0x0000280001097983 */ /* 0x0001620000100800 */
[----:B------:R-:W-:Y:S01]  /*cd10*/  IMAD R3, R17, UR5, R3 ;  /* 0x0000000511037c24 */ /* 0x000fe2000f8e0203 */
[----:B------:R-:W-:Y:S02]  /*cd20*/  ULDC.64 UR4, c[0x0][0x2e0] ;  /* 0x0000b80000047ab9 */ /* 0x000fe40000000a00 */
[----:B--2---:R-:W-:Y:S02]  /*cd30*/  IMAD R0, R0, UR4, RZ ;  /* 0x0000000400007c24 */ /* 0x004fe4000f8e02ff */
[----:B------:R-:W-:-:S04]  /*cd40*/  IMAD.WIDE.U32 R2, R4, UR4, R2 ;  /* 0x0000000404027c25 */ /* 0x000fc8000f8e0002 */
[----:B------:R-:W-:Y:S01]  /*cd50*/  IMAD R0, R4, UR5, R0 ;  /* 0x0000000504007c24 */ /* 0x000fe2000f8e0200 */
[----:B-1----:R-:W1:Y:S01]  /*cd60*/  S2R R10, SR_TID.X ;  /* 0x00000000000a7919 */ /* 0x002e620000002100 */
[----:B------:R-:W-:Y:S02]  /*cd70*/  ULDC.64 UR4, c[0x0][0x2d0] ;  /* 0x0000b40000047ab9 */ /* 0x000fe40000000a00 */
[----:B------:R-:W-:Y:S01]  /*cd80*/  IMAD.IADD R3, R3, 0x1, R0 ;  /* 0x0000000103037824 */ /* 0x000fe200078e0200 */
[----:B------:R-:W2:Y:S02]  /*cd90*/  S2R R4, SR_TID.X ;  /* 0x0000000000047919 */ /* 0x000ea40000002100 */
[----:B--2---:R-:W-:-:S04]  /*cda0*/  LOP3.LUT R4, R4, 0x7f, RZ, 0xc0, !PT ;  /* 0x0000007f04047812 */ /* 0x004fc800078ec0ff */
[----:B------:R-:W-:Y:S02]  /*cdb0*/  SHF.R.U32.HI R6, RZ, 0x3, R4 ;  /* 0x00000003ff067819 */ /* 0x000fe40000011604 */
[----:B------:R-:W2:Y:S02]  /*cdc0*/  S2R R4, SR_TID.X ;  /* 0x0000000000047919 */ /* 0x000ea40000002100 */
[----:B--2---:R-:W-:-:S05]  /*cdd0*/  IMAD.SHL.U32 R4, R4, 0x10, RZ ;  /* 0x0000001004047824 */ /* 0x004fca00078e00ff */
[----:B------:R-:W-:Y:S02]  /*cde0*/  LOP3.LUT R4, R6, 0x70, R4, 0xf8, !PT ;  /* 0x0000007006047812 */ /* 0x000fe400078ef804 */
[----:B------:R-:W2:Y:S01]  /*cdf0*/  @P0 LDC R6, c[0x0][0x44c] ;  /* 0x00011300ff060b82 */ /* 0x000ea20000000800 */
[----:B-1----:R-:W-:-:S05]  /*ce00*/  IMAD.SHL.U32 R10, R10, 0x8, RZ ;  /* 0x000000080a0a7824 */ /* 0x002fca00078e00ff */
[----:B------:R-:W-:Y:S01]  /*ce10*/  LOP3.LUT R10, R10, 0x38, RZ, 0xc0, !PT ;  /* 0x000000380a0a7812 */ /* 0x000fe200078ec0ff */
[----:B----4-:R-:W-:-:S05]  /*ce20*/  IMAD.SHL.U32 R5, R5, 0x80, RZ ;  /* 0x0000008005057824 */ /* 0x010fca00078e00ff */
[----:B------:R-:W-:-:S05]  /*ce30*/  LOP3.LUT R0, R4, R5, RZ, 0xfc, !PT ;  /* 0x0000000504007212 */ /* 0x000fca00078efcff */
[----:B--2---:R-:W-:-:S04]  /*ce40*/  @P0 IMAD.HI.U32 R6, R0, R6, RZ ;  /* 0x0000000600060227 */ /* 0x004fc800078e00ff */
[----:B------:R-:W-:Y:S01]  /*ce50*/  IMAD.MOV.U32 R4, RZ, RZ, R0 ;  /* 0x000000ffff047224 */ /* 0x000fe200078e0000 */
        /* <DEDUP_REMOVED lines=19> */
[----:B0-----:R-:W-:Y:S09]  /*cf90*/  BRA.DIV UR4, `(.L_x_9293) ;  /* 0x0000004204707947 */ /* 0x001ff2000b800000 */
[----:B------:R-:W2:Y:S01]  /*cfa0*/  LDL.LU R6, [R1+0x44] ;  /* 0x0000440001067983 */ /* 0x000ea20000300800 */
[----:B------:R-:W0:Y:S02]  /*cfb0*/  S2R R7, SR_TID.X ;  /* 0x0000000000077919 */ /* 0x000e240000002100 */
[----:B0-----:R-:W-:-:S04]  /*cfc0*/  LOP3.LUT R7, R7, 0x7f, RZ, 0xc0, !PT ;  /* 0x0000007f07077812 */ /* 0x001fc800078ec0ff */
[----:B------:R-:W-:Y:S02]  /*cfd0*/  SHF.R.U32.HI R11, RZ, 0x3, R7 ;  /* 0x00000003ff0b7819 */ /* 0x000fe40000011607 */
[----:B------:R-:W0:Y:S03]  /*cfe0*/  SHFL.IDX PT, R7, R0, RZ, 0x181f ;  /* 0x00181fff00077589 */ /* 0x000e2600000e0000 */
[----:B------:R-:W-:-:S04]  /*cff0*/  IMAD.IADD R3, R11, 0x1, R5 ;  /* 0x000000010b037824 */ /* 0x000fc800078e0205 */
[C---:B------:R-:W-:Y:S02]  /*d000*/  VIADD R5, R3.reuse, 0x10 ;  /* 0x0000001003057836 */ /* 0x040fe40000000000 */
        /* <DEDUP_REMOVED lines=64> */
[----:B------:R1:W2:Y:S02]  /*d410*/  SHFL.IDX PT, R5, R2, 0x7, 0x181f ;  /* 0x00f81f0002057f89 */ /* 0x0002a400000e0000 */
.L_x_9410:
[----:B------:R-:W-:-:S05]  /*d420*/  VIADD R3, R3, 0x70 ;  /* 0x0000007003037836 */ /* 0x000fca0000000000 */
[----:B------:R-:W-:-:S13]  /*d430*/  ISETP.GE.AND P1, PT, R3, R4, PT ;  /* 0x000000040300720c */ /* 0x000fda0003f26270 */
[----:B01----:R-:W-:-:S05]  /*d440*/  @!P1 LEA R2, P2, R10, R0, 0x1 ;  /* 0x000000000a029211 */ /* 0x003fca00078408ff */
[----:B--2---:R-:W-:-:S05]  /*d450*/  @!P1 IMAD.X R3, RZ, RZ, R5, P2 ;  /* 0x000000ffff039224 */ /* 0x004fca00010e0605 */
[----:B------:R-:W-:Y:S01]  /*d460*/  @!PT LDS RZ, [RZ] ;  /* 0x00000000fffff984 */ /* 0x000fe20000000800 */
[----:B------:R-:W-:Y:S01]  /*d470*/  @!PT LDS RZ, [RZ] ;  /* 0x00000000fffff984 */ /* 0x000fe20000000800 */
[----:B------:R-:W-:Y:S01]  /*d480*/  @!PT LDS RZ, [RZ] ;  /* 0x00000000fffff984 */ /* 0x000fe20000000800 */
[----:B------:R0:W-:Y:S01]  /*d490*/  @!P1 LDGSTS.E.BYPASS.LTC128B.128 [R9+0x1bc00], desc[UR40][R2.64], !P0 ;  /* 0x1bc0000002099fae */ /* 0x0001e2000c101d68 */
[----:B------:R-:W-:Y:S01]  /*d4a0*/  PLOP3.LUT P0, PT, PT, PT, PT, 0x80, 0x0 ;  /* 0x000000000000781c */ /* 0x000fe20003f0f070 */
[----:B------:R-:W-:-:S12]  /*d4b0*/  NOP ;  /* 0x0000000000007918 */ /* 0x000fd80000000000 */
.L_x_9294:
        /* <DEDUP_REMOVED lines=18> */
.L_x_9411:
[----:B------:R-:W-:Y:S05]  /*d5e0*/  BSYNC B0 ;  /* 0x0000000000007941 */ /* 0x000fea0003800000 */
.L_x_9295:
[----:B------:R-:W2:Y:S01]  /*d5f0*/  LDL R2, [R1+0x18] ;  /* 0x0000180001027983 */ /* 0x000ea20000100800 */
[----:B------:R-:W-:Y:S01]  /*d600*/  BSSY B0, `(.L_x_9297) ;  /* 0x000005a000007945 */ /* 0x000fe20003800000 */
[----:B--2---:R-:W-:-:S13]  /*d610*/  ISETP.NE.AND P0, PT, R2, RZ, PT ;  /* 0x000000ff0200720c */ /* 0x004fda0003f05270 */
[----:B------:R-:W-:Y:S05]  /*d620*/  @!P0 BRA `(.L_x_9298) ;  /* 0x00000004005c8947 */ /* 0x000fea0003800000 */
[----:B------:R-:W0:Y:S01]  /*d630*/  LDL R4, [R1+0x10] ;  /* 0x0000100001047983 */ /* 0x000e220000100800 */
[----:B------:R-:W-:Y:S01]  /*d640*/  IMAD R2, R19, 0x8, R18 ;  /* 0x0000000813027824 */ /* 0x000fe200078e0212 */
[----:B------:R-:W-:Y:S01]  /*d650*/  BSSY B1, `(.L_x_9299) ;  /* 0x0000007000017945 */ /* 0x000fe20003800000 */
[----:B------:R-:W1:Y:S02]  /*d660*/  S2R R3, SR_TID.X ;  /* 0x0000000000037919 */ /* 0x000e640000002100 */
[----:B-1----:R-:W-:-:S04]  /*d670*/  LOP3.LUT R3, R3, 0x7f, RZ, 0xc0, !PT ;  /* 0x0000007f03037812 */ /* 0x002fc800078ec0ff */
[----:B------:R-:W-:Y:S02]  /*d680*/  ISETP.NE.AND P1, PT, R3, RZ, PT ;  /* 0x000000ff0300720c */ /* 0x000fe40003f25270 */
[----:B0-----:R-:W-:-:S04]  /*d690*/  SHF.L.U32 R0, R4, 0x1f, RZ ;  /* 0x0000001f04007819 */ /* 0x001fc800000006ff */
[----:B------:R-:W0:Y:S02]  /*d6a0*/  SYNCS.PHASECHK.TRANS64.TRYWAIT P0, [R2+URZ+0x22860], R0 ;  /* 0x02286000020075a7 */ /* 0x000e24000800017f */
[----:B0-----:R-:W-:Y:S05]  /*d6b0*/  @!P0 BRA `(.L_x_9300) ;  /* 0x0000004400588947 */ /* 0x001fea0003800000 */
.L_x_9412:
[----:B------:R-:W-:Y:S05]  /*d6c0*/  BSYNC B1 ;  /* 0x0000000000017941 */ /* 0x000fea0003800000 */
.L_x_9299:
        /* <DEDUP_REMOVED lines=9> */
.L_x_9302:
[----:B------:R-:W-:Y:S05]  /*d760*/  BSYNC B1 ;  /* 0x0000000000017941 */ /* 0x000fea0003800000 */
.L_x_9301:
[----:B------:R-:W2:Y:S04]  /*d770*/  LDL R4, [R1+0x1c] ;  /* 0x00001c0001047983 */ /* 0x000ea80000100800 */
[----:B------:R-:W2:Y:S01]  /*d780*/  LDL.LU R3, [R1+0x2c] ;  /* 0x00002c0001037983 */ /* 0x000ea20000300800 */
[----:B0-----:R-:W-:Y:S01]  /*d790*/  IMAD R0, R19, 0xc000, R18 ;  /* 0x0000c00013007824 */ /* 0x001fe200078e0212 */
        /* <DEDUP_REMOVED lines=8> */
[----:B------:R-:W-:-:S07]  /*d820*/  VIADD R4, R0, 0x400 ;  /* 0x0000040000047836 */ /* 0x000fce0000000000 */
.L_x_9303:
        /* <DEDUP_REMOVED lines=15> */
.L_x_9304:
        /* <DEDUP_REMOVED lines=15> */
.L_x_9305:
        /* <DEDUP_REMOVED lines=15> */
.L_x_9306:
        /* <DEDUP_REMOVED lines=10> */
.L_x_9298:
[----:B------:R-:W-:Y:S05]  /*dba0*/  BSYNC B0 ;  /* 0x0000000000007941 */ /* 0x000fea0003800000 */
.L_x_9297:
        /* <DEDUP_REMOVED lines=54> */
.L_x_9313:
        /* <DEDUP_REMOVED lines=8> */
.L_x_9413:
[----:B------:R-:W-:Y:S05]  /*df90*/  BSYNC B3 ;  /* 0x0000000000037941 */ /* 0x000fea0003800000 */
.L_x_9314:
        /* <DEDUP_REMOVED lines=9> */
.L_x_9317:
[----:B------:R-:W-:Y:S05]  /*e030*/  BSYNC B3 ;  /* 0x0000000000037941 */ /* 0x000fea0003800000 */
.L_x_9316:
[----:B-1----:R-:W3:Y:S01]  /*e040*/  LDL R6, [R1+0x1c] ;  /* 0x00001c0001067983 */ /* 0x002ee20000100800 */
        /* <DEDUP_REMOVED lines=10> */
[----:B------:R-:W-:-:S09]  /*e0f0*/  VIADD R6, R3, 0x22830 ;  /* 0x0002283003067836 */ /* 0x000fd20000000000 */
.L_x_9318:
        /* <DEDUP_REMOVED lines=13> */
.L_x_9414:
[----:B------:R-:W-:Y:S05]  /*e1d0*/  BSYNC B3 ;  /* 0x0000000000037941 */ /* 0x000fea0003800000 */
.L_x_9319:
        /* <DEDUP_REMOVED lines=11> */
.L_x_9322:
[----:B------:R-:W-:Y:S05]  /*e290*/  BSYNC B3 ;  /* 0x0000000000037941 */ /* 0x000fea0003800000 */
.L_x_9321:
[----:B------:R-:W-:Y:S01]  /*e2a0*/  R2UR UR10, R9 ;  /* 0x00000000090a72ca */ /* 0x000fe200000e0000 */
[----:B0-2---:R-:W-:Y:S01]  /*e2b0*/  IMAD R2, R19, 0xc000, R18 ;  /* 0x0000c00013027824 */ /* 0x005fe200078e0212 */
[----:B------:R-:W-:Y:S01]  /*e2c0*/  R2UR UR6, R6 ;  /* 0x00000000060672ca */ /* 0x000fe200000e0000 */
[----:B------:R-:W-:Y:S01]  /*e2d0*/  UIADD3 UR4, UP0, UR38, 0x470, URZ ;  /* 0x0000047026047890 */ /* 0x000fe2000ff1e03f */
[----:B------:R-:W-:Y:S01]  /*e2e0*/  R2UR UR7, R7 ;  /* 0x00000000070772ca */ /* 0x000fe200000e0000 */
[----:B------:R-:W-:Y:S01]  /*e2f0*/  VIADD R3, R3, 0x22850 ;  /* 0x0002285003037836 */ /* 0x000fe20000000000 */
[----:B------:R-:W-:Y:S01]  /*e300*/  PLOP3.LUT P0, PT, PT, PT, PT, 0x80, 0x0 ;  /* 0x000000000000781c */ /* 0x000fe20003f0f070 */
[----:B------:R-:W-:Y:S01]  /*e310*/  VIADD R5, R2, 0x400 ;  /* 0x0000040002057836 */ /* 0x000fe20000000000 */
[----:B------:R-:W-:-:S12]  /*e320*/  UIADD3.X UR5, URZ, UR39, URZ, UP0, !UPT ;  /* 0x000000273f057290 */ /* 0x000fd800087fe43f */
.L_x_9323:
        /* <DEDUP_REMOVED lines=15> */
.L_x_9324:
        /* <DEDUP_REMOVED lines=15> */
.L_x_9325:
        /* <DEDUP_REMOVED lines=15> */
.L_x_9326:
        /* <DEDUP_REMOVED lines=10> */
.L_x_9312:
[----:B------:R-:W-:Y:S05]  /*e6a0*/  BSYNC B1 ;  /* 0x0000000000017941 */ /* 0x000fea0003800000 */
.L_x_9311:
[----:B------:R-:W2:Y:S02]  /*e6b0*/  LDL.LU R5, [R1+0x30] ;  /* 0x0000300001057983 */ /* 0x000ea40000300800 */
[----:B--2---:R-:W-:-:S07]  /*e6c0*/  VIADD R0, R5, 0xfffffffd ;  /* 0xfffffffd05007836 */ /* 0x004fce0000000000 */
.L_x_9310:
[----:B------:R-:W-:Y:S05]  /*e6d0*/  BSYNC B2 ;  /* 0x0000000000027941 */ /* 0x000fea0003800000 */
.L_x_9309:
[----:B------:R-:W-:Y:S01]  /*e6e0*/  VIADD R8, R8, 0xfffffffe ;  /* 0xfffffffe08087836 */ /* 0x000fe20000000000 */
[----:B------:R-:W-:-:S04]  /*e6f0*/  LOP3.LUT R4, RZ, R4, RZ, 0x33, !PT ;  /* 0x00000004ff047212 */ /* 0x000fc800078e33ff */
[----:B------:R-:W-:-:S13]  /*e700*/  ISETP.NE.AND P0, PT, R8, R4, PT ;  /* 0x000000040800720c */ /* 0x000fda0003f05270 */
[----:B------:R-:W-:Y:S05]  /*e710*/  @!P0 BRA `(.L_x_9308) ;  /* 0x0000001000f88947 */ /* 0x000fea0003800000 */
.L_x_9359:
        /* <DEDUP_REMOVED lines=35> */
.L_x_9329:
        /* <DEDUP_REMOVED lines=8> */
.L_x_9415:
[----:B------:R-:W-:Y:S05]  /*e9d0*/  BSYNC B2 ;  /* 0x0000000000027941 */ /* 0x000fea0003800000 */
.L_x_9330:
        /* <DEDUP_REMOVED lines=9> */
.L_x_9333:
[----:B------:R-:W-:Y:S05]  /*ea70*/  BSYNC B2 ;  /* 0x0000000000027941 */ /* 0x000fea0003800000 */
.L_x_9332:
        /* <DEDUP_REMOVED lines=12> */
.L_x_9334:
        /* <DEDUP_REMOVED lines=13> */
.L_x_9416:
[----:B------:R-:W-:Y:S05]  /*ec10*/  BSYNC B2 ;  /* 0x0000000000027941 */ /* 0x000fea0003800000 */
.L_x_9335:
        /* <DEDUP_REMOVED lines=11> */
.L_x_9338:
[----:B------:R-:W-:Y:S05]  /*ecd0*/  BSYNC B2 ;  /* 0x0000000000027941 */ /* 0x000fea0003800000 */
.L_x_9337:
        /* <DEDUP_REMOVED lines=9> */
.L_x_9339:
        /* <DEDUP_REMOVED lines=15> */
.L_x_9340:
        /* <DEDUP_REMOVED lines=15> */
.L_x_9341:
        /* <DEDUP_REMOVED lines=15> */
.L_x_9342:
        /* <DEDUP_REMOVED lines=10> */
.L_x_9328:
[----:B------:R-:W-:Y:S05]  /*f0e0*/  BSYNC B1 ;  /* 0x0000000000017941 */ /* 0x000fea0003800000 */
.L_x_9327:
[----:B------:R-:W2:Y:S01]  /*f0f0*/  LDL R2, [R1+0x18] ;  /* 0x0000180001027983 */ /* 0x000ea20000100800 */
[----:B------:R-:W-:Y:S01]  /*f100*/  VIADD R7, R7, 0x1 ;  /* 0x0000000107077836 */ /* 0x000fe20000000000 */
[----:B------:R-:W-:Y:S04]  /*f110*/  BSSY B1, `(.L_x_9343) ;  /* 0x000009a000017945 */ /* 0x000fe80003800000 */
[----:B------:R-:W-:-:S04]  /*f120*/  ISETP.NE.AND P0, PT, R7, 0x2, PT ;  /* 0x000000020700780c */ /* 0x000fc80003f05270 */
[----:B------:R-:W-:Y:S02]  /*f130*/  SEL R19, R7, RZ, P0 ;  /* 0x000000ff07137207 */ /* 0x000fe40000000000 */
[----:B--2---:R-:W-:Y:S02]  /*f140*/  ISETP.NE.AND P2, PT, R2, RZ, PT ;  /* 0x000000ff0200720c */ /* 0x004fe40003f45270 */
[----:B------:R-:W-:-:S04]  /*f150*/  SEL R2, RZ, 0x1, P0 ;  /* 0x00000001ff027807 */ /* 0x000fc80000000000 */
[----:B------:R-:W-:Y:S01]  /*f160*/  LOP3.LUT R8, R6, R2, RZ, 0x3c, !PT ;  /* 0x0000000206087212 */ /* 0x000fe200078e3cff */
        /* <DEDUP_REMOVED lines=9> */
[----:B------:R-:W3:Y:S01]  /*f200*/  LDC R7, c[0x0][0x43c] ;  /* 0x00010f00ff077b82 */ /* 0x000ee20000000800 */
[----:B------:R-:W-:Y:S02]  /*f210*/  ULDC.64 UR6, c[0x0][0x428] ;  /* 0x00010a0000067ab9 */ /* 0x000fe40000000a00 */
[----:B0-----:R-:W4:Y:S01]  /*f220*/  LDL R9, [R1+0x8] ;  /* 0x0000080001097983 */ /* 0x001f220000100800 */
[----:B---3--:R-:W-:-:S13]  /*f230*/  ISETP.NE.AND P0, PT, R7, 0x1, PT ;  /* 0x000000010700780c */ /* 0x008fda0003f05270 */
        /* <DEDUP_REMOVED lines=8> */
[C---:B----4-:R-:W-:Y:S02]  /*f2c0*/  IMAD R4, R9.reuse, UR7, R4 ;  /* 0x0000000709047c24 */ /* 0x050fe4000f8e0204 */
[----:B------:R-:W-:-:S04]  /*f2d0*/  IMAD.WIDE.U32 R2, R9, UR6, R2 ;  /* 0x0000000609027c25 */ /* 0x000fc8000f8e0002 */
[----:B------:R-:W-:Y:S01]  /*f2e0*/  IMAD.IADD R3, R4, 0x1, R3 ;  /* 0x0000000104037824 */ /* 0x000fe200078e0203 */
[----:B------:R-:W-:-:S04]  /*f2f0*/  LEA R4, P0, R2, UR4, 0x2 ;  /* 0x0000000402047c11 */ /* 0x000fc8000f8010ff */
[----:B------:R-:W-:-:S05]  /*f300*/  LEA.HI.X R5, R2, UR5, R3, 0x2, P0 ;  /* 0x0000000502057c11 */ /* 0x000fca00080f1403 */
[----:B------:R2:W5:Y:S04]  /*f310*/  LDG.E R16, desc[UR40][R4.64] ;  /* 0x0000002804107981 */ /* 0x000568000c1e1900 */
.L_x_9345:
[----:B------:R-:W-:Y:S01]  /*f320*/  IMAD R2, R19, 0x8, R18 ;  /* 0x0000000813027824 */ /* 0x000fe200078e0212 */
[----:B------:R-:W-:Y:S01]  /*f330*/  SHF.L.U32 R3, R8, 0x1f, RZ ;  /* 0x0000001f08037819 */ /* 0x000fe200000006ff */
[----:B--2---:R-:W2:Y:S01]  /*f340*/  S2R R4, SR_TID.X ;  /* 0x0000000000047919 */ /* 0x004ea20000002100 */
[----:B------:R-:W-:Y:S02]  /*f350*/  BSSY B2, `(.L_x_9346) ;  /* 0x0000005000027945 */ /* 0x000fe40003800000 */
[----:B------:R-:W3:Y:S01]  /*f360*/  SYNCS.PHASECHK.TRANS64.TRYWAIT P0, [R2+URZ+0x22840], R3 ;  /* 0x02284003020075a7 */ /* 0x000ee2000800017f */
[----:B--2---:R-:W-:-:S04]  /*f370*/  LOP3.LUT R4, R4, 0x7f, RZ, 0xc0, !PT ;  /* 0x0000007f04047812 */ /* 0x004fc800078ec0ff */
[----:B------:R-:W-:Y:S01]  /*f380*/  ISETP.NE.AND P1, PT, R4, RZ, PT ;  /* 0x000000ff0400720c */ /* 0x000fe20003f25270 */
[----:B---3--:R-:W-:-:S12]  /*f390*/  @!P0 BRA `(.L_x_9347) ;  /* 0x0000002800848947 */ /* 0x008fd80003800000 */
.L_x_9417:
[----:B------:R-:W-:Y:S05]  /*f3a0*/  BSYNC B2 ;  /* 0x0000000000027941 */ /* 0x000fea0003800000 */
.L_x_9346:
[----:B------:R-:W-:Y:S04]  /*f3b0*/  BSSY B2, `(.L_x_9348) ;  /* 0x0000009000027945 */ /* 0x000fe80003800000 */
[----:B------:R-:W-:Y:S05]  /*f3c0*/  @P1 BRA `(.L_x_9349) ;  /* 0x00000000001c1947 */ /* 0x000fea0003800000 */
[----:B------:R-:W3:Y:S01]  /*f3d0*/  S2R R5, SR_TID.X ;  /* 0x0000000000057919 */ /* 0x000ee20000002100 */
[----:B------:R-:W-:-:S04]  /*f3e0*/  IMAD.MOV.U32 R4, RZ, RZ, 0x3000 ;  /* 0x00003000ff047424 */ /* 0x000fc800078e00ff */
[----:B------:R4:W-:Y:S01]  /*f3f0*/  SYNCS.ARRIVE.TRANS64 RZ, [R2+URZ+0x22830], R4 ;  /* 0x0228300402ff79a7 */ /* 0x0009e2000800003f */
[----:B---3--:R-:W-:-:S04]  /*f400*/  LOP3.LUT R5, R5, 0x1f, RZ, 0xc0, !PT ;  /* 0x0000001f05057812 */ /* 0x008fc800078ec0ff */
[----:B------:R-:W-:-:S13]  /*f410*/  ISETP.NE.AND P0, PT, R5, RZ, PT ;  /* 0x000000ff0500720c */ /* 0x000fda0003f05270 */
[----:B----4-:R-:W-:Y:S05]  /*f420*/  @!P0 BRA `(.L_x_9349) ;  /* 0x0000000000048947 */ /* 0x010fea0003800000 */
[----:B------:R-:W-:Y:S01]  /*f430*/  BPT.TRAP 0x1 ;  /* 0x000000040000795c */ /* 0x000fe20000300000 */
.L_x_9349:
[----:B------:R-:W-:Y:S05]  /*f440*/  BSYNC B2 ;  /* 0x0000000000027941 */ /* 0x000fea0003800000 */
.L_x_9348:
[----:B------:R-:W3:Y:S01]  /*f450*/  LDL R4, [R1+0x1c] ;  /* 0x00001c0001047983 */ /* 0x000ee20000100800 */
        /* <DEDUP_REMOVED lines=11> */
.L_x_9350:
        /* <DEDUP_REMOVED lines=10> */
[----:B------:R-:W3:Y:S01]  /*f5b0*/  SYNCS.PHASECHK.TRANS64.TRYWAIT P0, [R2+URZ+0x22860], R3 ;  /* 0x02286003020075a7 */ /* 0x000ee2000800017f */
[----:B------:R-:W-:Y:S04]  /*f5c0*/  BSSY B2, `(.L_x_9351) ;  /* 0x0000002000027945 */ /* 0x000fe80003800000 */
[----:B---3--:R-:W-:Y:S05]  /*f5d0*/  @!P0 BRA `(.L_x_9352) ;  /* 0x0000002800088947 */ /* 0x008fea0003800000 */
.L_x_9418:
[----:B------:R-:W-:Y:S05]  /*f5e0*/  BSYNC B2 ;  /* 0x0000000000027941 */ /* 0x000fea0003800000 */
.L_x_9351:
[----:B------:R-:W-:Y:S01]  /*f5f0*/  BSSY B2, `(.L_x_9353) ;  /* 0x000000b000027945 */ /* 0x000fe20003800000 */
[----:B-1----:R-:W-:Y:S02]  /*f600*/  IMAD.MOV.U32 R8, RZ, RZ, 0x0 ;  /* 0x00000000ff087424 */ /* 0x002fe400078e00ff */
[----:B0-----:R-:W-:Y:S01]  /*f610*/  IMAD.MOV.U32 R9, RZ, RZ, 0x14f00000 ;  /* 0x14f00000ff097424 */ /* 0x001fe200078e00ff */
[----:B------:R-:W-:Y:S06]  /*f620*/  @P1 BRA `(.L_x_9354) ;  /* 0x00000000001c1947 */ /* 0x000fec0003800000 */
[----:B------:R-:W0:Y:S01]  /*f630*/  S2R R5, SR_TID.X ;  /* 0x0000000000057919 */ /* 0x000e220000002100 */
[----:B--23--:R-:W-:-:S04]  /*f640*/  IMAD.MOV.U32 R3, RZ, RZ, 0xc000 ;  /* 0x0000c000ff037424 */ /* 0x00cfc800078e00ff */
[----:B------:R1:W-:Y:S01]  /*f650*/  SYNCS.ARRIVE.TRANS64 RZ, [R2+URZ+0x22850], R3 ;  /* 0x0228500302ff79a7 */ /* 0x0003e2000800003f */
[----:B0-----:R-:W-:-:S04]  /*f660*/  LOP3.LUT R5, R5, 0x1f, RZ, 0xc0, !PT ;  /* 0x0000001f05057812 */ /* 0x001fc800078ec0ff */
[----:B------:R-:W-:-:S13]  /*f670*/  ISETP.NE.AND P0, PT, R5, RZ, PT ;  /* 0x000000ff0500720c */ /* 0x000fda0003f05270 */
[----:B-1----:R-:W-:Y:S05]  /*f680*/  @!P0 BRA `(.L_x_9354) ;  /* 0x0000000000048947 */ /* 0x002fea0003800000 */
[----:B------:R-:W-:Y:S01]  /*f690*/  BPT.TRAP 0x1 ;  /* 0x000000040000795c */ /* 0x000fe20000300000 */
.L_x_9354:
[----:B------:R-:W-:Y:S05]  /*f6a0*/  BSYNC B2 ;  /* 0x0000000000027941 */ /* 0x000fea0003800000 */
.L_x_9353:
[----:B------:R-:W-:Y:S01]  /*f6b0*/  R2UR UR10, R10 ;  /* 0x000000000a0a72ca */ /* 0x000fe200000e0000 */
[----:B--23--:R-:W-:Y:S01]  /*f6c0*/  IMAD R3, R19, 0xc000, R18 ;  /* 0x0000c00013037824 */ /* 0x00cfe200078e0212 */
[----:B------:R-:W-:Y:S01]  /*f6d0*/  R2UR UR6, R8 ;  /* 0x00000000080672ca */ /* 0x000fe200000e0000 */
[----:B------:R-:W-:Y:S01]  /*f6e0*/  UIADD3 UR4, UP0, UR38, 0x470, URZ ;  /* 0x0000047026047890 */ /* 0x000fe2000ff1e03f */
[----:B------:R-:W-:Y:S01]  /*f6f0*/  R2UR UR7, R9 ;  /* 0x00000000090772ca */ /* 0x000fe200000e0000 */
[----:B------:R-:W-:Y:S01]  /*f700*/  VIADD R2, R2, 0x22850 ;  /* 0x0002285002027836 */ /* 0x000fe20000000000 */
[----:B------:R-:W-:Y:S01]  /*f710*/  PLOP3.LUT P0, PT, PT, PT, PT, 0x80, 0x0 ;  /* 0x000000000000781c */ /* 0x000fe20003f0f070 */
[----:B------:R-:W-:Y:S01]  /*f720*/  VIADD R5, R3, 0x400 ;  /* 0x0000040003057836 */ /* 0x000fe20000000000 */
[----:B------:R-:W-:-:S12]  /*f730*/  UIADD3.X UR5, URZ, UR39, URZ, UP0, !UPT ;  /* 0x000000273f057290 */ /* 0x000fd800087fe43f */
.L_x_9355:
        /* <DEDUP_REMOVED lines=15> */
.L_x_9356:
        /* <DEDUP_REMOVED lines=15> */
.L_x_9357:
        /* <DEDUP_REMOVED lines=15> */
.L_x_9358:
        /* <DEDUP_REMOVED lines=10> */
.L_x_9344:
[----:B------:R-:W-:Y:S05]  /*fab0*/  BSYNC B1 ;  /* 0x0000000000017941 */ /* 0x000fea0003800000 */
.L_x_9343:
[----:B------:R-:W2:Y:S01]  /*fac0*/  LDL R5, [R1+0x20] ;  /* 0x0000200001057983 */ /* 0x000ea20000100800 */
[----:B------:R-:W-:Y:S01]  /*fad0*/  VIADD R0, R0, 0xfffffffe ;  /* 0xfffffffe00007836 */ /* 0x000fe20000000000 */
[----:B--2---:R-:W-:-:S13]  /*fae0*/  ISETP.GT.AND P0, PT, R6, R5, PT ;  /* 0x000000050600720c */ /* 0x004fda0003f04270 */
[----:B------:R-:W-:Y:S05]  /*faf0*/  @P0 BRA `(.L_x_9359) ;  /* 0xffffffec00080947 */ /* 0x000fea000383ffff */
.L_x_9308:
[----:B------:R-:W-:Y:S05]  /*fb00*/  BSYNC B0 ;  /* 0x0000000000007941 */ /* 0x000fea0003800000 */
.L_x_9307:
[----:B------:R-:W2:Y:S01]  /*fb10*/  LDL.LU R2, [R1+0x10] ;  /* 0x0000100001027983 */ /* 0x000ea20000300800 */
[----:B------:R-:W3:Y:S01]  /*fb20*/  S2R R3, SR_TID.X ;  /* 0x0000000000037919 */ /* 0x000ee20000002100 */
[----:B------:R-:W-:-:S05]  /*fb30*/  VIADD R19, R19, 0x1 ;  /* 0x0000000113137836 */ /* 0x000fca0000000000 */
[----:B------:R-:W-:-:S04]  /*fb40*/  ISETP.NE.AND P0, PT, R19, 0x2, PT ;  /* 0x000000021300780c */ /* 0x000fc80003f05270 */
[----:B------:R-:W-:Y:S01]  /*fb50*/  SEL R0, RZ, 0x1, P0 ;  /* 0x00000001ff007807 */ /* 0x000fe20000000000 */
[----:B------:R-:W-:Y:S01]  /*fb60*/  BSSY B0, `(.L_x_9360) ;  /* 0x0000013000007945 */ /* 0x000fe20003800000 */
[----:B---3--:R-:W-:-:S04]  /*fb70*/  LOP3.LUT R3, R3, 0x7f, RZ, 0xc0, !PT ;  /* 0x0000007f03037812 */ /* 0x008fc800078ec0ff */
[----:B------:R-:W-:Y:S02]  /*fb80*/  ISETP.NE.AND P1, PT, R3, RZ, PT ;  /* 0x000000ff0300720c */ /* 0x000fe40003f25270 */
[----:B--2---:R-:W-:-:S05]  /*fb90*/  LOP3.LUT R2, R2, R0, RZ, 0x3c, !PT ;  /* 0x0000000002027212 */ /* 0x004fca00078e3cff */
[----:B------:R2:W-:Y:S06]  /*fba0*/  STL [R1+0x10], R2 ;  /* 0x0000100201007387 */ /* 0x0005ec0000100800 */
        /* <DEDUP_REMOVED lines=8> */
[----:B------:R-:W3:Y:S02]  /*fc30*/  S2R R4, SR_LTMASK ;  /* 0x0000000000047919 */ /* 0x000ee40000003900 */
[----:B---3--:R-:W-:-:S04]  /*fc40*/  LOP3.LUT R4, R4, UR4, RZ, 0xc0, !PT ;  /* 0x0000000404047c12 */ /* 0x008fc8000f8ec0ff */
[----:B------:R-:W3:Y:S01]  /*fc50*/  POPC R7, R4 ;  /* 0x0000000400077309 */ /* 0x000ee20000000000 */
[----:B--2---:R-:W3:Y:S02]  /*fc60*/  SHFL.IDX PT, R0, R3, R0, 0x1f ;  /* 0x00001f0003007589 */ /* 0x004ee400000e0000 */
[----:B---3--:R-:W-:-:S05]  /*fc70*/  IADD3 R0, R0, UR37, R7 ;  /* 0x0000002500007c10 */ /* 0x008fca000fffe007 */
[----:B------:R3:W-:Y:S02]  /*fc80*/  STL [R1], R0 ;  /* 0x0000000001007387 */ /* 0x0007e40000100800 */
.L_x_9361:
[----:B------:R-:W-:Y:S05]  /*fc90*/  BSYNC B0 ;  /* 0x0000000000007941 */ /* 0x000fea0003800000 */
.L_x_9360:
[----:B------:R-:W-:-:S07]  /*fca0*/  SEL R19, R19, RZ, P0 ;  /* 0x000000ff13137207 */ /* 0x000fce0000000000 */
.L_x_9279:
[----:B------:R-:W-:Y:S05]  /*fcb0*/  BSYNC B7 ;  /* 0x0000000000077941 */ /* 0x000fea0003800000 */
.L_x_9277:
[----:B---34-:R-:W3:Y:S02]  /*fcc0*/  LDL R0, [R1+0x5c] ;  /* 0x00005c0001007983 */ /* 0x018ee40000100800 */
[----:B---3--:R-:W-:-:S13]  /*fcd0*/  ISETP.NE.AND P0, PT, R0, RZ, PT ;  /* 0x000000ff0000720c */ /* 0x008fda0003f05270 */
[----:B------:R-:W-:Y:S05]  /*fce0*/  @!P0 BRA `(.L_x_9362) ;  /* 0x00000000002c8947 */ /* 0x000fea0003800000 */
[----:B------:R-:W-:Y:S05]  /*fcf0*/  WARPSYNC.ALL ;  /* 0x0000000000007948 */ /* 0x000fea0003800000 */
[----:B------:R-:W3:Y:S08]  /*fd00*/  S2UR UR5, SR_CgaCtaId ;  /* 0x00000000000579c3 */ /* 0x000ef00000008800 */
[----:B------:R-:W-:Y:S06]  /*fd10*/  BAR.SYNC.DEFER_BLOCKING 0x5, 0x180 ;  /* 0x0146000000007b1d */ /* 0x000fec0000010000 */
[----:B------:R-:W-:-:S02]  /*fd20*/  UMOV UR4, 0x400 ;  /* 0x0000040000047882 */ /* 0x000fc40000000000 */
[----:B---3--:R-:W-:-:S06]  /*fd30*/  ULEA UR4, UR5, UR4, 0x18 ;  /* 0x0000000405047291 */ /* 0x008fcc000f8ec03f */
[----:B------:R-:W-:-:S05]  /*fd40*/  IMAD.U32 R18, RZ, RZ, UR4 ;  /* 0x00000004ff127e24 */ /* 0x000fca000f8e00ff */
[----:B--2---:R-:W2:Y:S04]  /*fd50*/  LDS.128 R4, [R18+0x228d0] ;  /* 0x0228d00012047984 */ /* 0x004ea80000000c00 */
[----:B--2---:R2:W-:Y:S04]  /*fd60*/  STL.64 [R1], R4 ;  /* 0x0000000401007387 */ /* 0x0045e80000100a00 */
[----:B------:R2:W-:Y:S01]  /*fd70*/  STL.64 [R1+0x8], R6 ;  /* 0x0000080601007387 */ /* 0x0005e20000100a00 */
[----:B------:R-:W-:Y:S06]  /*fd80*/  BAR.ARV 0x4, 0x180 ;  /* 0x0106000000007b1d */ /* 0x000fec0000002000 */
[----:B------:R-:W-:Y:S05]  /*fd90*/  BRA `(.L_x_9363) ;  /* 0x0000000c00187947 */ /* 0x000fea0003800000 */
.L_x_9362:
[----:B------:R-:W3:Y:S01]  /*fda0*/  S2R R16, SR_TID.X ;  /* 0x0000000000107919 */ /* 0x000ee20000002100 */
[----:B------:R-:W-:Y:S01]  /*fdb0*/  UMOV UR4, 0xffffffff ;  /* 0xffffffff00047882 */ /* 0x000fe20000000000 */
[----:B---3--:R-:W-:-:S04]  /*fdc0*/  LOP3.LUT R16, R16, 0x1f, RZ, 0xc0, !PT ;  /* 0x0000001f10107812 */ /* 0x008fc800078ec0ff */
[----:B------:R-:W-:Y:S01]  /*fdd0*/  ISETP.NE.AND P0, PT, R16, 0x1f, PT ;  /* 0x0000001f1000780c */ /* 0x000fe20003f05270 */
[----:B------:R-:W-:-:S12]  /*fde0*/  BRA.DIV UR4, `(.L_x_9364) ;  /* 0x0000002204187947 */ /* 0x000fd8000b800000 */
[----:B------:R-:W1:Y:S01]  /*fdf0*/  LDL.LU R3, [R1] ;  /* 0x0000000001037983 */ /* 0x000e620000300800 */
[----:B------:R-:W-:-:S03]  /*fe00*/  ULDC UR4, c[0x0][0xc3c] ;  /* 0x00030f0000047ab9 */ /* 0x000fc60000000800 */
[----:B--2---:R-:W2:Y:S01]  /*fe10*/  LDL R4, [R1+0xc] ;  /* 0x00000c0001047983 */ /* 0x004ea20000100800 */
[----:B-1----:R-:W-:Y:S02]  /*fe20*/  IMAD.MOV.U32 R10, RZ, RZ, R3 ;  /* 0x000000ffff0a7224 */ /* 0x002fe400078e0003 */
[----:B--2---:R-:W-:-:S05]  /*fe30*/  IMAD.IADD R0, R4, 0x1, R16 ;  /* 0x0000000104007824 */ /* 0x004fca00078e0210 */
[----:B------:R-:W-:-:S13]  /*fe40*/  ISETP.GE.OR P1, PT, R0, UR4, !P0 ;  /* 0x0000000400007c0c */ /* 0x000fda000c726670 */
[----:B------:R-:W1:Y:S08]  /*fe50*/  @!P1 LDC.64 R2, c[0x0][0xc80] ;  /* 0x00032000ff029b82 */ /* 0x000e700000000a00 */
[----:B------:R-:W2:Y:S01]  /*fe60*/  @!P1 LDC.64 R4, c[0x0][0xc78] ;  /* 0x00031e00ff049b82 */ /* 0x000ea20000000a00 */
[----:B-1----:R-:W-:-:S05]  /*fe70*/  @!P1 IMAD.WIDE R2, R0, 0x4, R2 ;  /* 0x0000000400029825 */ /* 0x002fca00078e0202 */
[----:B------:R2:W3:Y:S02]  /*fe80*/  @!P1 LDG.E R6, desc[UR40][R2.64] ;  /* 0x0000002802069981 */ /* 0x0004e4000c1e1900 */
        /* <DEDUP_REMOVED lines=30> */
.L_x_9428:
[----:B------:R-:W-:Y:S02]  /*10070*/  ULDC UR4, c[0x0][0xc38] ;  /* 0x00030e0000047ab9 */ /* 0x000fe40000000800 */
[----:B------:R-:W-:-:S04]  /*10080*/  IMAD.U32 R3, RZ, RZ, UR4 ;  /* 0x00000004ff037e24 */ /* 0x000fc8000f8e00ff */
[----:B-1----:R-:W-:-:S04]  /*10090*/  IMAD R9, R14, R3, RZ ;  /* 0x000000030e097224 */ /* 0x002fc800078e02ff */
[----:B------:R-:W-:-:S05]  /*100a0*/  IMAD.IADD R4, R8, 0x1, R9 ;  /* 0x0000000108047824 */ /* 0x000fca00078e0209 */
[----:B------:R-:W-:-:S13]  /*100b0*/  ISETP.GT.AND P6, PT, R4, R0, PT ;  /* 0x000000000400720c */ /* 0x000fda0003fc4270 */
[----:B------:R-:W-:Y:S05]  /*100c0*/  @P6 BRA `(.L_x_9365) ;  /* 0x0000000000ac6947 */ /* 0x000fea0003800000 */
.L_x_9368:
        /* <DEDUP_REMOVED lines=37> */
.L_x_9436:
[----:B------:R-:W-:Y:S02]  /*10320*/  ULDC UR4, c[0x0][0xc38] ;  /* 0x00030e0000047ab9 */ /* 0x000fe40000000800 */
[----:B------:R-:W-:-:S04]  /*10330*/  IMAD.U32 R3, RZ, RZ, UR4 ;  /* 0x00000004ff037e24 */ /* 0x000fc8000f8e00ff */
[----:B-1----:R-:W-:-:S04]  /*10340*/  IMAD R9, R14, R3, RZ ;  /* 0x000000030e097224 */ /* 0x002fc800078e02ff */
[----:B------:R-:W-:-:S05]  /*10350*/  IMAD.IADD R4, R9, 0x1, R4 ;  /* 0x0000000109047824 */ /* 0x000fca00078e0204 */
[----:B------:R-:W-:-:S13]  /*10360*/  ISETP.GT.AND P6, PT, R4, R0, PT ;  /* 0x000000000400720c */ /* 0x000fda0003fc4270 */
[----:B------:R-:W-:Y:S05]  /*10370*/  @!P6 BRA `(.L_x_9368) ;  /* 0xfffffffc0054e947 */ /* 0x000fea000383ffff */
.L_x_9365:
        /* <DEDUP_REMOVED lines=9> */
.L_x_9441:
[----:B------:R-:W-:-:S13]  /*10410*/  ISETP.NE.AND P0, PT, R8, RZ, PT ;  /* 0x000000ff0800720c */ /* 0x000fda0003f05270 */
[----:B------:R-:W-:Y:S05]  /*10420*/  @!P0 BRA `(.L_x_9370) ;  /* 0x0000000000108947 */ /* 0x000fea0003800000 */
[----:B------:R-:W-:Y:S01]  /*10430*/  UMOV UR4, 0xffffffff ;  /* 0xffffffff00047882 */ /* 0x000fe20000000000 */
[----:B------:R-:W-:Y:S02]  /*10440*/  VIADD R12, R4, 0xffffffff ;  /* 0xffffffff040c7836 */ /* 0x000fe40000000000 */
[----:B------:R-:W-:Y:S05]  /*10450*/  BRA.DIV UR4, `(.L_x_9371) ;  /* 0x0000002204dc7947 */ /* 0x000fea000b800000 */
[----:B------:R4:W0:Y:S02]  /*10460*/  SHFL.IDX PT, R6, R2, R12, 0x1f ;  /* 0x00001f0c02067589 */ /* 0x00082400000e0000 */
.L_x_9370:
        /* <DEDUP_REMOVED lines=63> */
.L_x_9366:
        /* <DEDUP_REMOVED lines=10> */
.L_x_9372:
        /* <DEDUP_REMOVED lines=16> */
.L_x_9363:
[----:B------:R-:W4:Y:S01]  /*10a00*/  LDL R0, [R1+0xc] ;  /* 0x00000c0001007983 */ /* 0x000f220000100800 */
[----:B------:R-:W-:Y:S02]  /*10a10*/  ULDC UR4, c[0x0][0xc3c] ;  /* 0x00030f0000047ab9 */ /* 0x000fe40000000800 */
[----:B----4-:R-:W-:-:S13]  /*10a20*/  ISETP.GE.AND P0, PT, R0, UR4, PT ;  /* 0x0000000400007c0c */ /* 0x010fda000bf06270 */
[----:B------:R-:W-:Y:S05]  /*10a30*/  @!P0 BRA `(.L_x_9373) ;  /* 0xffffffac00208947 */ /* 0x000fea000383ffff */
[----:B------:R-:W-:Y:S05]  /*10a40*/  BSYNC B8 ;  /* 0x0000000000087941 */ /* 0x000fea0003800000 */
.L_x_9271:
[----:B0-----:R-:W4:Y:S01]  /*10a50*/  LDL.LU R0, [R1+0x48] ;  /* 0x0000480001007983 */ /* 0x001f220000300800 */
[----:B------:R-:W-:Y:S01]  /*10a60*/  BSSY B0, `(.L_x_9374) ;  /* 0x000000b000007945 */ /* 0x000fe20003800000 */
[----:B--23--:R-:W0:Y:S01]  /*10a70*/  S2R R5, SR_CgaCtaId ;  /* 0x0000000000057919 */ /* 0x00ce220000008800 */
[----:B----4-:R-:W-:-:S05]  /*10a80*/  VIADD R0, R0, 0x1 ;  /* 0x0000000100007836 */ /* 0x010fca0000000000 */
[----:B-1----:R-:W-:-:S04]  /*10a90*/  LEA.HI R2, R0, R0, RZ, 0x1 ;  /* 0x0000000000027211 */ /* 0x002fc800078f08ff */
[----:B------:R-:W-:-:S05]  /*10aa0*/  LOP3.LUT R3, R2, 0xfffffffe, RZ, 0xc0, !PT ;  /* 0xfffffffe02037812 */ /* 0x000fca00078ec0ff */
[----:B------:R-:W-:Y:S01]  /*10ab0*/  IMAD.IADD R3, R0, 0x1, -R3 ;  /* 0x0000000100037824 */ /* 0x000fe200078e0a03 */
[----:B------:R-:W-:-:S04]  /*10ac0*/  MOV R0, 0x400 ;  /* 0x0000040000007802 */ /* 0x000fc80000000f00 */
[----:B0-----:R-:W-:Y:S02]  /*10ad0*/  LEA R0, R5, R0, 0x18 ;  /* 0x0000000005007211 */ /* 0x001fe400078ec0ff */
[----:B------:R-:W-:-:S04]  /*10ae0*/  SHF.L.U32 R3, R3, 0x1f, RZ ;  /* 0x0000001f03037819 */ /* 0x000fc800000006ff */
[----:B------:R-:W0:Y:S02]  /*10af0*/  SYNCS.PHASECHK.TRANS64.TRYWAIT P0, [R0+URZ+0x22820], R3 ;  /* 0x02282003000075a7 */ /* 0x000e24000800017f */
[----:B0-----:R-:W-:Y:S05]  /*10b00*/  @!P0 BRA `(.L_x_9375) ;  /* 0x0000001c00588947 */ /* 0x001fea0003800000 */
.L_x_9444:
[----:B------:R-:W-:Y:S05]  /*10b10*/  BSYNC B0 ;  /* 0x0000000000007941 */ /* 0x000fea0003800000 */
.L_x_9374:
[----:B------:R-:W-:-:S03]  /*10b20*/  UMOV UR4, 0xffffffff ;  /* 0xffffffff00047882 */ /* 0x000fc60000000000 */
[----:B------:R-:W-:Y:S05]  /*10b30*/  BRA.DIV UR4, `(.L_x_9376) ;  /* 0x0000001e04607947 */ /* 0x000fea000b800000 */
[----:B------:R-:W1:Y:S02]  /*10b40*/  S2R R2, SR_TID.X ;  /* 0x0000000000027919 */ /* 0x000e640000002100 */
[----:B-1----:R-:W-:-:S04]  /*10b50*/  SHF.R.U32.HI R2, RZ, 0x5, R2 ;  /* 0x00000005ff027819 */ /* 0x002fc80000011602 */
[----:B------:R-:W-:-:S05]  /*10b60*/  LOP3.LUT R2, R2, 0x3, RZ, 0xc0, !PT ;  /* 0x0000000302027812 */ /* 0x000fca00078ec0ff */
[----:B------:R1:W2:Y:S02]  /*10b70*/  SHFL.IDX PT, R14, R2, RZ, 0x1f ;  /* 0x00001fff020e7589 */ /* 0x0002a400000e0000 */
.L_x_9447:
[----:B--2---:R-:W-:Y:S01]  /*10b80*/  ISETP.NE.AND P0, PT, R14, RZ, PT ;  /* 0x000000ff0e00720c */ /* 0x004fe20003f05270 */
[----:B------:R-:W-:-:S12]  /*10b90*/  BSSY B0, `(.L_x_9377) ;  /* 0x0000025000007945 */ /* 0x000fd80003800000 */
[----:B------:R-:W-:Y:S05]  /*10ba0*/  @P0 BRA `(.L_x_9378) ;  /* 0x00000000008c0947 */ /* 0x000fea0003800000 */
[----:B------:R-:W-:-:S03]  /*10bb0*/  UMOV UR4, 0xffffffff ;  /* 0xffffffff00047882 */ /* 0x000fc60000000000 */
[----:B------:R-:W-:Y:S05]  /*10bc0*/  BRA.DIV UR4, `(.L_x_9379) ;  /* 0x0000001e04707947 */ /* 0x000fea000b800000 */
[----:B------:R-:W-:-:S13]  /*10bd0*/  ELECT P6, URZ, PT ;  /* 0x00000000003f782f */ /* 0x000fda00038c0000 */
.L_x_9450:
[----:B------:R-:W-:Y:S05]  /*10be0*/  @!P6 BRA `(.L_x_9378) ;  /* 0x00000000007ce947 */ /* 0x000fea0003800000 */
[----:B------:R-:W-:-:S06]  /*10bf0*/  ULOP3.LUT UR4, UR36, 0x2, URZ, 0xfc, !UPT ;  /* 0x0000000224047892 */ /* 0x000fcc000f8efc3f */
[----:B-1----:R-:W-:-:S05]  /*10c00*/  IMAD.U32 R2, RZ, RZ, UR4 ;  /* 0x00000004ff027e24 */ /* 0x002fca000f8e00ff */
[----:B------:R-:W-:-:S13]  /*10c10*/  ISETP.NE.AND P2, PT, R2, 0x3, PT ;  /* 0x000000030200780c */ /* 0x000fda0003f45270 */
[----:B------:R-:W-:Y:S05]  /*10c20*/  @!P2 BRA `(.L_x_9380) ;  /* 0x000000000004a947 */ /* 0x000fea0003800000 */
[----:B------:R-:W-:Y:S01]  /*10c30*/  BPT.TRAP 0x1 ;  /* 0x000000040000795c */ /* 0x000fe20000300000 */
.L_x_9380:
        /* <DEDUP_REMOVED lines=13> */
.L_x_9451:
[----:B------:R-:W1:Y:S02]  /*10d10*/  SYNCS.PHASECHK.TRANS64.TRYWAIT P0, [R7+URZ], R2 ;  /* 0x00000002070075a7 */ /* 0x000e64000800017f */
[----:B-1----:R-:W-:Y:S05]  /*10d20*/  @!P0 BRA `(.L_x_9382) ;  /* 0x0000001c004c8947 */ /* 0x002fea0003800000 */
.L_x_9452:
[----:B------:R-:W-:Y:S05]  /*10d30*/  @!P2 BRA `(.L_x_9383) ;  /* 0x000000000004a947 */ /* 0x000fea0003800000 */
[----:B------:R-:W-:Y:S01]  /*10d40*/  BPT.TRAP 0x1 ;  /* 0x000000040000795c */ /* 0x000fe20000300000 */
.L_x_9383:
[----:B------:R-:W-:-:S04]  /*10d50*/  VIADD R0, R0, 0x22860 ;  /* 0x0002286000007836 */ /* 0x000fc80000000000 */
[----:B------:R-:W-:-:S04]  /*10d60*/  IMAD R4, R19, 0x8, R0 ;  /* 0x0000000813047824 */ /* 0x000fc800078e0200 */
[----:B------:R-:W2:Y:S02]  /*10d70*/  SYNCS.PHASECHK.TRANS64.TRYWAIT P0, [R4+URZ], R5 ;  /* 0x00000005040075a7 */ /* 0x000ea4000800017f */
[----:B--2---:R-:W-:Y:S05]  /*10d80*/  @!P0 BRA `(.L_x_9384) ;  /* 0x0000001c00488947 */ /* 0x004fea0003800000 */
.L_x_9453:
[----:B------:R-:W-:-:S07]  /*10d90*/  IMAD R3, R3, 0x8, R0 ;  /* 0x0000000803037824 */ /* 0x000fce00078e0200 */
.L_x_9385:
[----:B---3--:R3:W4:Y:S02]  /*10da0*/  SYNCS.PHASECHK.TRANS64.TRYWAIT P0, [R3+URZ], R2 ;  /* 0x00000002030075a7 */ /* 0x008724000800017f */
[----:B----4-:R-:W-:Y:S05]  /*10db0*/  @!P0 NANOSLEEP.SYNCS 0x989680 ;  /* 0x009896800000895d */ /* 0x010fea0003900000 */
[----:B------:R-:W4:Y:S02]  /*10dc0*/  @!P0 SYNCS.PHASECHK.TRANS64 P0, [R3+URZ], R2 ;  /* 0x00000002030085a7 */ /* 0x000f24000800007f */
[----:B----4-:R-:W-:Y:S05]  /*10dd0*/  @!P0 BRA `(.L_x_9385) ;  /* 0xfffffffc00f08947 */ /* 0x010fea000383ffff */
.L_x_9378:
[----:B------:R-:W-:Y:S05]  /*10de0*/  BSYNC B0 ;  /* 0x0000000000007941 */ /* 0x000fea0003800000 */
.L_x_9377:
[----:B------:R-:W-:Y:S05]  /*10df0*/  EXIT ;  /* 0x000000000000794d */ /* 0x000fea0003800000 */
.L_x_9222:
[----:B0-----:R0:W1:Y:S02]  /*10e00*/  SYNCS.PHASECHK.TRANS64.TRYWAIT P0, [R6+URZ+0x22800], R3 ;  /* 0x02280003060075a7 */ /* 0x001064000800017f */
[----:B-1----:R-:W-:Y:S05]  /*10e10*/  @!P0 NANOSLEEP.SYNCS 0x989680 ;  /* 0x009896800000895d */ /* 0x002fea0003900000 */
[----:B------:R-:W1:Y:S02]  /*10e20*/  @!P0 SYNCS.PHASECHK.TRANS64 P0, [R6+URZ+0x22800], R3 ;  /* 0x02280003060085a7 */ /* 0x000e64000800007f */
[----:B-1----:R-:W-:Y:S05]  /*10e30*/  @!P0 BRA `(.L_x_9222) ;  /* 0xfffffffc00f08947 */ /* 0x002fea000383ffff */
[----:B------:R-:W-:Y:S05]  /*10e40*/  BRA `(.L_x_9386) ;  /* 0xffffff1000407947 */ /* 0x000fea000383ffff */
.L_x_9226:
[----:B0-----:R-:W-:-:S04]  /*10e50*/  IMAD.U32 R3, RZ, RZ, UR22 ;  /* 0x00000016ff037e24 */ /* 0x001fc8000f8e00ff */
[----:B------:R0:W2:Y:S03]  /*10e60*/  SYNCS.PHASECHK.TRANS64.TRYWAIT P1, [R3+URZ+0x22830], R8 ;  /* 0x02283008030075a7 */ /* 0x0000a6000802017f */
[----:B--2---:R-:W-:Y:S05]  /*10e70*/  @!P1 NANOSLEEP.SYNCS 0x989680 ;  /* 0x009896800000995d */ /* 0x004fea0003900000 */
[----:B------:R-:W2:Y:S02]  /*10e80*/  @!P1 SYNCS.PHASECHK.TRANS64 P1, [R3+URZ+0x22830], R8 ;  /* 0x02283008030095a7 */ /* 0x000ea4000802007f */
[----:B--2---:R-:W-:Y:S05]  /*10e90*/  @!P1 BRA `(.L_x_9226) ;  /* 0xfffffffc00ec9947 */ /* 0x004fea000383ffff */
[----:B------:R-:W-:Y:S05]  /*10ea0*/  BRA `(.L_x_9225) ;  /* 0xffffff1000687947 */ /* 0x000fea000383ffff */
.L_x_9230:
[----:B--2---:R-:W-:-:S04]  /*10eb0*/  IMAD.U32 R9, RZ, RZ, UR22 ;  /* 0x00000016ff097e24 */ /* 0x004fc8000f8e00ff */
[----:B------:R2:W3:Y:S03]  /*10ec0*/  SYNCS.PHASECHK.TRANS64.TRYWAIT P2, [R9+URZ+0x22850], R8 ;  /* 0x02285008090075a7 */ /* 0x0004e6000804017f */
[----:B---3--:R-:W-:Y:S05]  /*10ed0*/  @!P2 NANOSLEEP.SYNCS 0x989680 ;  /* 0x009896800000a95d */ /* 0x008fea0003900000 */
[----:B------:R-:W3:Y:S02]  /*10ee0*/  @!P2 SYNCS.PHASECHK.TRANS64 P2, [R9+URZ+0x22850], R8 ;  /* 0x022850080900a5a7 */ /* 0x000ee4000804007f */
[----:B---3--:R-:W-:Y:S05]  /*10ef0*/  @!P2 BRA `(.L_x_9230) ;  /* 0xfffffffc00eca947 */ /* 0x008fea000383ffff */
[----:B------:R-:W-:Y:S05]  /*10f00*/  BRA `(.L_x_9229) ;  /* 0xffffff2400e07947 */ /* 0x000fea000383ffff */
.L_x_9235:
[----:B-1----:R-:W-:-:S04]  /*10f10*/  IMAD.U32 R3, RZ, RZ, UR24 ;  /* 0x00000018ff037e24 */ /* 0x002fc8000f8e00ff */
[----:B------:R1:W2:Y:S03]  /*10f20*/  SYNCS.PHASECHK.TRANS64.TRYWAIT P2, [R3+URZ+0x22830], R6 ;  /* 0x02283006030075a7 */ /* 0x0002a6000804017f */
[----:B--2---:R-:W-:Y:S05]  /*10f30*/  @!P2 NANOSLEEP.SYNCS 0x989680 ;  /* 0x009896800000a95d */ /* 0x004fea0003900000 */
[----:B------:R-:W2:Y:S02]  /*10f40*/  @!P2 SYNCS.PHASECHK.TRANS64 P2, [R3+URZ+0x22830], R6 ;  /* 0x022830060300a5a7 */ /* 0x000ea4000804007f */
[----:B--2---:R-:W-:Y:S05]  /*10f50*/  @!P2 BRA `(.L_x_9235) ;  /* 0xfffffffc00eca947 */ /* 0x004fea000383ffff */
[----:B------:R-:W-:Y:S05]  /*10f60*/  BRA `(.L_x_9234) ;  /* 0xffffff2800f47947 */ /* 0x000fea000383ffff */
.L_x_9239:
[----:B-1----:R1:W2:Y:S02]  /*10f70*/  SYNCS.PHASECHK.TRANS64.TRYWAIT P2, [R9+URZ+0x22850], R6 ;  /* 0x02285006090075a7 */ /* 0x0022a4000804017f */
[----:B--2---:R-:W-:Y:S05]  /*10f80*/  @!P2 NANOSLEEP.SYNCS 0x989680 ;  /* 0x009896800000a95d */ /* 0x004fea0003900000 */
[----:B------:R-:W2:Y:S02]  /*10f90*/  @!P2 SYNCS.PHASECHK.TRANS64 P2, [R9+URZ+0x22850], R6 ;  /* 0x022850060900a5a7 */ /* 0x000ea4000804007f */
[----:B--2---:R-:W-:Y:S05]  /*10fa0*/  @!P2 BRA `(.L_x_9239) ;  /* 0xfffffffc00f0a947 */ /* 0x004fea000383ffff */
[----:B------:R-:W-:Y:S05]  /*10fb0*/  BRA `(.L_x_9238) ;  /* 0xffffff4400147947 */ /* 0x000fea000383ffff */
.L_x_9285:
        /* <DEDUP_REMOVED lines=11> */
.L_x_9388:
[----:B------:R-:W-:Y:S05]  /*11070*/  BSYNC B0 ;  /* 0x0000000000007941 */ /* 0x000fea0003800000 */
.L_x_9387:
[----:B------:R-:W-:Y:S05]  /*11080*/  BRA `(.L_x_9389) ;  /* 0xffffffb4002c7947 */ /* 0x000fea000383ffff */
.L_x_9287:
[----:B------:R-:W-:Y:S01]  /*11090*/  BSSY B0, `(.L_x_9390) ;  /* 0x0000006000007945 */ /* 0x000fe20003800000 */
[----:B------:R-:W-:-:S07]  /*110a0*/  IMAD.MOV.U32 R15, RZ, RZ, -0x1 ;  /* 0xffffffffff0f7424 */ /* 0x000fce00078e00ff */
[----:B01--4-:R-:W-:Y:S05]  /*110b0*/  WARPSYNC.COLLECTIVE R15, `(.L_x_9391) ;  /* 0x000000000f0c7348 */ /* 0x013fea0003c00000 */
[----:B------:R-:W-:Y:S02]  /*110c0*/  ELECT P6, UR62, PT ;  /* 0x00000000003e782f */ /* 0x000fe400038c0000 */
[----:B------:R-:W-:Y:S01]  /*110d0*/  MOV R14, UR62 ;  /* 0x0000003e000e7c02 */ /* 0x000fe20008000f00 */
[----:B01--4-:R-:W-:Y:S10]  /*110e0*/  ENDCOLLECTIVE ;  /* 0x000000000000791b */ /* 0x013ff40003800000 */
.L_x_9391:
[----:B------:R-:W-:Y:S05]  /*110f0*/  BSYNC B0 ;  /* 0x0000000000007941 */ /* 0x000fea0003800000 */
.L_x_9390:
[----:B------:R-:W-:Y:S05]  /*11100*/  BRA `(.L_x_9392) ;  /* 0xffffffb400307947 */ /* 0x000fea000383ffff */
.L_x_9289:
[----:B--2---:R2:W3:Y:S02]  /*11110*/  SYNCS.PHASECHK.TRANS64.TRYWAIT P0, [R0+URZ+0x22840], R2 ;  /* 0x02284002000075a7 */ /* 0x0044e4000800017f */
[----:B---3--:R-:W-:Y:S05]  /*11120*/  @!P0 NANOSLEEP.SYNCS 0x989680 ;  /* 0x009896800000895d */ /* 0x008fea0003900000 */
[----:B------:R-:W3:Y:S02]  /*11130*/  @!P0 SYNCS.PHASECHK.TRANS64 P0, [R0+URZ+0x22840], R2 ;  /* 0x02284002000085a7 */ /* 0x000ee4000800007f */
[----:B---3--:R-:W-:Y:S05]  /*11140*/  @!P0 BRA `(.L_x_9289) ;  /* 0xfffffffc00f08947 */ /* 0x008fea000383ffff */
[----:B------:R-:W-:Y:S05]  /*11150*/  BRA `(.L_x_9393) ;  /* 0xffffffb400907947 */ /* 0x000fea000383ffff */
.L_x_9293:
        /* <DEDUP_REMOVED lines=15> */
.L_x_9394:
[----:B------:R-:W-:Y:S02]  /*11250*/  IMAD.MOV.U32 R13, RZ, RZ, R0 ;  /* 0x000000ffff0d7224 */ /* 0x000fe400078e0000 */
[----:B------:R-:W-:-:S07]  /*11260*/  IMAD.MOV.U32 R6, RZ, RZ, R14 ;  /* 0x000000ffff067224 */ /* 0x000fce00078e000e */
[----:B------:R-:W-:Y:S05]  /*11270*/  WARPSYNC.COLLECTIVE R15, `(.L_x_9395) ;  /* 0x000000000f087348 */ /* 0x000fea0003c00000 */
[----:B------:R0:W1:Y:S02]  /*11280*/  SHFL.IDX P6, R14, R13, R12, R11 ;  /* 0x0000000c0d0e7389 */ /* 0x00006400000c000b */
[----:B01----:R-:W-:Y:S01]  /*11290*/  ENDCOLLECTIVE ;  /* 0x000000000000791b */ /* 0x003fe20003800000 */
.L_x_9395:
[----:B------:R-:W-:Y:S02]  /*112a0*/  IMAD.MOV.U32 R13, RZ, RZ, R2 ;  /* 0x000000ffff0d7224 */ /* 0x000fe400078e0002 */
[----:B------:R-:W-:Y:S02]  /*112b0*/  IMAD.MOV.U32 R12, RZ, RZ, 0x1 ;  /* 0x00000001ff0c7424 */ /* 0x000fe400078e00ff */
[----:B------:R-:W-:-:S07]  /*112c0*/  IMAD.MOV.U32 R7, RZ, RZ, R14 ;  /* 0x000000ffff077224 */ /* 0x000fce00078e000e */
[----:B------:R-:W-:Y:S05]  /*112d0*/  WARPSYNC.COLLECTIVE R15, `(.L_x_9396) ;  /* 0x000000000f087348 */ /* 0x000fea0003c00000 */
[----:B------:R0:W1:Y:S02]  /*112e0*/  SHFL.IDX P6, R14, R13, R12, R11 ;  /* 0x0000000c0d0e7389 */ /* 0x00006400000c000b */
[----:B01----:R-:W-:Y:S01]  /*112f0*/  ENDCOLLECTIVE ;  /* 0x000000000000791b */ /* 0x003fe20003800000 */
.L_x_9396:
        /* <DEDUP_REMOVED lines=15> */
.L_x_9397:
[----:B------:R-:W-:Y:S02]  /*113f0*/  IMAD.MOV.U32 R13, RZ, RZ, R2 ;  /* 0x000000ffff0d7224 */ /* 0x000fe400078e0002 */
[----:B------:R-:W-:Y:S02]  /*11400*/  IMAD.MOV.U32 R12, RZ, RZ, 0x2 ;  /* 0x00000002ff0c7424 */ /* 0x000fe400078e00ff */
[----:B------:R-:W-:-:S07]  /*11410*/  IMAD.MOV.U32 R5, RZ, RZ, R14 ;  /* 0x000000ffff057224 */ /* 0x000fce00078e000e */
[----:B------:R-:W-:Y:S05]  /*11420*/  WARPSYNC.COLLECTIVE R15, `(.L_x_9398) ;  /* 0x000000000f087348 */ /* 0x000fea0003c00000 */
[----:B------:R0:W1:Y:S02]  /*11430*/  SHFL.IDX P6, R14, R13, R12, R11 ;  /* 0x0000000c0d0e7389 */ /* 0x00006400000c000b */
[----:B01----:R-:W-:Y:S01]  /*11440*/  ENDCOLLECTIVE ;  /* 0x000000000000791b */ /* 0x003fe20003800000 */
.L_x_9398:
        /* <DEDUP_REMOVED lines=15> */
.L_x_9399:
[----:B------:R-:W-:Y:S02]  /*11540*/  IMAD.MOV.U32 R13, RZ, RZ, R2 ;  /* 0x000000ffff0d7224 */ /* 0x000fe400078e0002 */
[----:B------:R-:W-:Y:S02]  /*11550*/  IMAD.MOV.U32 R12, RZ, RZ, 0x3 ;  /* 0x00000003ff0c7424 */ /* 0x000fe400078e00ff */
[----:B------:R-:W-:-:S07]  /*11560*/  IMAD.MOV.U32 R5, RZ, RZ, R14 ;  /* 0x000000ffff057224 */ /* 0x000fce00078e000e */
[----:B------:R-:W-:Y:S05]  /*11570*/  WARPSYNC.COLLECTIVE R15, `(.L_x_9400) ;  /* 0x000000000f087348 */ /* 0x000fea0003c00000 */
[----:B------:R0:W1:Y:S02]  /*11580*/  SHFL.IDX P6, R14, R13, R12, R11 ;  /* 0x0000000c0d0e7389 */ /* 0x00006400000c000b */
[----:B01----:R-:W-:Y:S01]  /*11590*/  ENDCOLLECTIVE ;  /* 0x000000000000791b */ /* 0x003fe20003800000 */
.L_x_9400:
        /* <DEDUP_REMOVED lines=15> */
.L_x_9401:
[----:B------:R-:W-:Y:S02]  /*11690*/  IMAD.MOV.U32 R13, RZ, RZ, R2 ;  /* 0x000000ffff0d7224 */ /* 0x000fe400078e0002 */
[----:B------:R-:W-:Y:S02]  /*116a0*/  IMAD.MOV.U32 R12, RZ, RZ, 0x4 ;  /* 0x00000004ff0c7424 */ /* 0x000fe400078e00ff */
[----:B------:R-:W-:-:S07]  /*116b0*/  IMAD.MOV.U32 R5, RZ, RZ, R14 ;  /* 0x000000ffff057224 */ /* 0x000fce00078e000e */
[----:B------:R-:W-:Y:S05]  /*116c0*/  WARPSYNC.COLLECTIVE R15, `(.L_x_9402) ;  /* 0x000000000f087348 */ /* 0x000fea0003c00000 */
[----:B------:R0:W1:Y:S02]  /*116d0*/  SHFL.IDX P6, R14, R13, R12, R11 ;  /* 0x0000000c0d0e7389 */ /* 0x00006400000c000b */
[----:B01----:R-:W-:Y:S01]  /*116e0*/  ENDCOLLECTIVE ;  /* 0x000000000000791b */ /* 0x003fe20003800000 */
.L_x_9402:
        /* <DEDUP_REMOVED lines=15> */
.L_x_9403:
[----:B------:R-:W-:Y:S02]  /*117e0*/  IMAD.MOV.U32 R13, RZ, RZ, R2 ;  /* 0x000000ffff0d7224 */ /* 0x000fe400078e0002 */
[----:B------:R-:W-:Y:S02]  /*117f0*/  IMAD.MOV.U32 R12, RZ, RZ, 0x5 ;  /* 0x00000005ff0c7424 */ /* 0x000fe400078e00ff */
[----:B------:R-:W-:-:S07]  /*11800*/  IMAD.MOV.U32 R5, RZ, RZ, R14 ;  /* 0x000000ffff057224 */ /* 0x000fce00078e000e */
[----:B------:R-:W-:Y:S05]  /*11810*/  WARPSYNC.COLLECTIVE R15, `(.L_x_9404) ;  /* 0x000000000f087348 */ /* 0x000fea0003c00000 */
[----:B------:R0:W1:Y:S02]  /*11820*/  SHFL.IDX P6, R14, R13, R12, R11 ;  /* 0x0000000c0d0e7389 */ /* 0x00006400000c000b */
[----:B01----:R-:W-:Y:S01]  /*11830*/  ENDCOLLECTIVE ;  /* 0x000000000000791b */ /* 0x003fe20003800000 */
.L_x_9404:
        /* <DEDUP_REMOVED lines=15> */
.L_x_9405:
[----:B------:R-:W-:Y:S02]  /*11930*/  IMAD.MOV.U32 R13, RZ, RZ, R2 ;  /* 0x000000ffff0d7224 */ /* 0x000fe400078e0002 */
[----:B------:R-:W-:Y:S02]  /*11940*/  IMAD.MOV.U32 R12, RZ, RZ, 0x6 ;  /* 0x00000006ff0c7424 */ /* 0x000fe400078e00ff */
[----:B------:R-:W-:-:S07]  /*11950*/  IMAD.MOV.U32 R5, RZ, RZ, R14 ;  /* 0x000000ffff057224 */ /* 0x000fce00078e000e */
[----:B------:R-:W-:Y:S05]  /*11960*/  WARPSYNC.COLLECTIVE R15, `(.L_x_9406) ;  /* 0x000000000f087348 */ /* 0x000fea0003c00000 */
[----:B------:R0:W1:Y:S02]  /*11970*/  SHFL.IDX P6, R14, R13, R12, R11 ;  /* 0x0000000c0d0e7389 */ /* 0x00006400000c000b */
[----:B01----:R-:W-:Y:S01]  /*11980*/  ENDCOLLECTIVE ;  /* 0x000000000000791b */ /* 0x003fe20003800000 */
.L_x_9406:
        /* <DEDUP_REMOVED lines=13> */
.L_x_9407:
        /* <DEDUP_REMOVED lines=8> */
.L_x_9408:
        /* <DEDUP_REMOVED lines=13> */
.L_x_9409:
[----:B------:R-:W-:Y:S01]  /*11bb0*/  IMAD.MOV.U32 R0, RZ, RZ, R14 ;  /* 0x000000ffff007224 */ /* 0x000fe200078e000e */
[----:B------:R-:W-:Y:S06]  /*11bc0*/  BRA `(.L_x_9410) ;  /* 0xffffffb800147947 */ /* 0x000fec000383ffff */
.L_x_9296:
[----:B0-----:R0:W1:Y:S02]  /*11bd0*/  SYNCS.PHASECHK.TRANS64.TRYWAIT P0, [R18+URZ+0x22820], R0 ;  /* 0x02282000120075a7 */ /* 0x001064000800017f */
[----:B-1----:R-:W-:Y:S05]  /*11be0*/  @!P0 NANOSLEEP.SYNCS 0x989680 ;  /* 0x009896800000895d */ /* 0x002fea0003900000 */
[----:B------:R-:W1:Y:S02]  /*11bf0*/  @!P0 SYNCS.PHASECHK.TRANS64 P0, [R18+URZ+0x22820], R0 ;  /* 0x02282000120085a7 */ /* 0x000e64000800007f */
[----:B-1----:R-:W-:Y:S05]  /*11c00*/  @!P0 BRA `(.L_x_9296) ;  /* 0xfffffffc00f08947 */ /* 0x002fea000383ffff */
[----:B------:R-:W-:Y:S05]  /*11c10*/  BRA `(.L_x_9411) ;  /* 0xffffffb800707947 */ /* 0x000fea000383ffff */
.L_x_9300:
[----:B0-----:R0:W1:Y:S02]  /*11c20*/  SYNCS.PHASECHK.TRANS64.TRYWAIT P0, [R2+URZ+0x22860], R0 ;  /* 0x02286000020075a7 */ /* 0x001064000800017f */
[----:B-1----:R-:W-:Y:S05]  /*11c30*/  @!P0 NANOSLEEP.SYNCS 0x989680 ;  /* 0x009896800000895d */ /* 0x002fea0003900000 */
[----:B------:R-:W1:Y:S02]  /*11c40*/  @!P0 SYNCS.PHASECHK.TRANS64 P0, [R2+URZ+0x22860], R0 ;  /* 0x02286000020085a7 */ /* 0x000e64000800007f */
[----:B-1----:R-:W-:Y:S05]  /*11c50*/  @!P0 BRA `(.L_x_9300) ;  /* 0xfffffffc00f08947 */ /* 0x002fea000383ffff */
[----:B------:R-:W-:Y:S05]  /*11c60*/  BRA `(.L_x_9412) ;  /* 0xffffffb800947947 */ /* 0x000fea000383ffff */
.L_x_9315:
[----:B--2---:R2:W3:Y:S02]  /*11c70*/  SYNCS.PHASECHK.TRANS64.TRYWAIT P0, [R3+URZ+0x22840], R2 ;  /* 0x02284002030075a7 */ /* 0x0044e4000800017f */
[----:B---3--:R-:W-:Y:S05]  /*11c80*/  @!P0 NANOSLEEP.SYNCS 0x989680 ;  /* 0x009896800000895d */ /* 0x008fea0003900000 */
[----:B------:R-:W3:Y:S02]  /*11c90*/  @!P0 SYNCS.PHASECHK.TRANS64 P0, [R3+URZ+0x22840], R2 ;  /* 0x02284002030085a7 */ /* 0x000ee4000800007f */
[----:B---3--:R-:W-:Y:S05]  /*11ca0*/  @!P0 BRA `(.L_x_9315) ;  /* 0xfffffffc00f08947 */ /* 0x008fea000383ffff */
[----:B------:R-:W-:Y:S05]  /*11cb0*/  BRA `(.L_x_9413) ;  /* 0xffffffc000b47947 */ /* 0x000fea000383ffff */
.L_x_9320:
[----:B0-----:R0:W1:Y:S02]  /*11cc0*/  SYNCS.PHASECHK.TRANS64.TRYWAIT P0, [R3+URZ+0x22860], R2 ;  /* 0x02286002030075a7 */ /* 0x001064000800017f */
[----:B-1----:R-:W-:Y:S05]  /*11cd0*/  @!P0 NANOSLEEP.SYNCS 0x989680 ;  /* 0x009896800000895d */ /* 0x002fea0003900000 */
[----:B------:R-:W1:Y:S02]  /*11ce0*/  @!P0 SYNCS.PHASECHK.TRANS64 P0, [R3+URZ+0x22860], R2 ;  /* 0x02286002030085a7 */ /* 0x000e64000800007f */
[----:B-1----:R-:W-:Y:S05]  /*11cf0*/  @!P0 BRA `(.L_x_9320) ;  /* 0xfffffffc00f08947 */ /* 0x002fea000383ffff */
[----:B------:R-:W-:Y:S05]  /*11d00*/  BRA `(.L_x_9414) ;  /* 0xffffffc400307947 */ /* 0x000fea000383ffff */
.L_x_9331:
[----:B-1----:R1:W2:Y:S02]  /*11d10*/  SYNCS.PHASECHK.TRANS64.TRYWAIT P0, [R4+URZ+0x22840], R2 ;  /* 0x02284002040075a7 */ /* 0x0022a4000800017f */
[----:B--2---:R-:W-:Y:S05]  /*11d20*/  @!P0 NANOSLEEP.SYNCS 0x989680 ;  /* 0x009896800000895d */ /* 0x004fea0003900000 */
[----:B------:R-:W2:Y:S02]  /*11d30*/  @!P0 SYNCS.PHASECHK.TRANS64 P0, [R4+URZ+0x22840], R2 ;  /* 0x02284002040085a7 */ /* 0x000ea4000800007f */
[----:B--2---:R-:W-:Y:S05]  /*11d40*/  @!P0 BRA `(.L_x_9331) ;  /* 0xfffffffc00f08947 */ /* 0x004fea000383ffff */
[----:B------:R-:W-:Y:S05]  /*11d50*/  BRA `(.L_x_9415) ;  /* 0xffffffcc001c7947 */ /* 0x000fea000383ffff */
.L_x_9336:
[----:B0-----:R0:W2:Y:S02]  /*11d60*/  SYNCS.PHASECHK.TRANS64.TRYWAIT P0, [R4+URZ+0x22860], R2 ;  /* 0x02286002040075a7 */ /* 0x0010a4000800017f */
[----:B--2---:R-:W-:Y:S05]  /*11d70*/  @!P0 NANOSLEEP.SYNCS 0x989680 ;  /* 0x009896800000895d */ /* 0x004fea0003900000 */
[----:B------:R-:W2:Y:S02]  /*11d80*/  @!P0 SYNCS.PHASECHK.TRANS64 P0, [R4+URZ+0x22860], R2 ;  /* 0x02286002040085a7 */ /* 0x000ea4000800007f */
[----:B--2---:R-:W-:Y:S05]  /*11d90*/  @!P0 BRA `(.L_x_9336) ;  /* 0xfffffffc00f08947 */ /* 0x004fea000383ffff */
[----:B------:R-:W-:Y:S05]  /*11da0*/  BRA `(.L_x_9416) ;  /* 0xffffffcc00987947 */ /* 0x000fea000383ffff */
.L_x_9347:
[----:B--2---:R2:W3:Y:S02]  /*11db0*/  SYNCS.PHASECHK.TRANS64.TRYWAIT P0, [R2+URZ+0x22840], R3 ;  /* 0x02284003020075a7 */ /* 0x0044e4000800017f */
[----:B---3--:R-:W-:Y:S05]  /*11dc0*/  @!P0 NANOSLEEP.SYNCS 0x989680 ;  /* 0x009896800000895d */ /* 0x008fea0003900000 */
[----:B------:R-:W3:Y:S02]  /*11dd0*/  @!P0 SYNCS.PHASECHK.TRANS64 P0, [R2+URZ+0x22840], R3 ;  /* 0x02284003020085a7 */ /* 0x000ee4000800007f */
[----:B---3--:R-:W-:Y:S05]  /*11de0*/  @!P0 BRA `(.L_x_9347) ;  /* 0xfffffffc00f08947 */ /* 0x008fea000383ffff */
[----:B------:R-:W-:Y:S05]  /*11df0*/  BRA `(.L_x_9417) ;  /* 0xffffffd400687947 */ /* 0x000fea000383ffff */
.L_x_9352:
[----:B---3--:R3:W4:Y:S02]  /*11e00*/  SYNCS.PHASECHK.TRANS64.TRYWAIT P0, [R2+URZ+0x22860], R3 ;  /* 0x02286003020075a7 */ /* 0x008724000800017f */
[----:B----4-:R-:W-:Y:S05]  /*11e10*/  @!P0 NANOSLEEP.SYNCS 0x989680 ;  /* 0x009896800000895d */ /* 0x010fea0003900000 */
[----:B------:R-:W4:Y:S02]  /*11e20*/  @!P0 SYNCS.PHASECHK.TRANS64 P0, [R2+URZ+0x22860], R3 ;  /* 0x02286003020085a7 */ /* 0x000f24000800007f */
[----:B----4-:R-:W-:Y:S05]  /*11e30*/  @!P0 BRA `(.L_x_9352) ;  /* 0xfffffffc00f08947 */ /* 0x010fea000383ffff */
[----:B------:R-:W-:Y:S05]  /*11e40*/  BRA `(.L_x_9418) ;  /* 0xffffffd400e47947 */ /* 0x000fea000383ffff */
.L_x_9364:
[----:B------:R-:W3:Y:S01]  /*11e50*/  LDL R3, [R1] ;  /* 0x0000000001037983 */ /* 0x000ee20000100800 */
[----:B------:R-:W-:Y:S01]  /*11e60*/  BSSY B0, `(.L_x_9419) ;  /* 0x0000008000007945 */ /* 0x000fe20003800000 */
[----:B------:R-:W-:Y:S02]  /*11e70*/  IMAD.MOV.U32 R12, RZ, RZ, RZ ;  /* 0x000000ffff0c7224 */ /* 0x000fe400078e00ff */
[----:B0-----:R-:W-:Y:S02]  /*11e80*/  IMAD.MOV.U32 R11, RZ, RZ, 0x1f ;  /* 0x0000001fff0b7424 */ /* 0x001fe400078e00ff */
[----:B------:R-:W-:Y:S02]  /*11e90*/  IMAD.MOV.U32 R15, RZ, RZ, -0x1 ;  /* 0xffffffffff0f7424 */ /* 0x000fe400078e00ff */
[----:B---3--:R-:W-:-:S07]  /*11ea0*/  IMAD.MOV.U32 R13, RZ, RZ, R3 ;  /* 0x000000ffff0d7224 */ /* 0x008fce00078e0003 */
[----:B-12---:R-:W-:Y:S05]  /*11eb0*/  WARPSYNC.COLLECTIVE R15, `(.L_x_9420) ;  /* 0x000000000f087348 */ /* 0x006fea0003c00000 */
[----:B------:R0:W3:Y:S02]  /*11ec0*/  SHFL.IDX P6, R14, R13, R12, R11 ;  /* 0x0000000c0d0e7389 */ /* 0x0000e400000c000b */
[----:B0123--:R-:W-:Y:S01]  /*11ed0*/  ENDCOLLECTIVE ;  /* 0x000000000000791b */ /* 0x00ffe20003800000 */
.L_x_9420:
[----:B------:R-:W-:Y:S05]  /*11ee0*/  BSYNC B0 ;  /* 0x0000000000007941 */ /* 0x000fea0003800000 */
.L_x_9419:
        /* <DEDUP_REMOVED lines=9> */
.L_x_9421:
        /* <DEDUP_REMOVED lines=25> */
.L_x_9422:
[----:B------:R-:W-:Y:S01]  /*12110*/  IMAD.MOV.U32 R12, RZ, RZ, 0x2 ;  /* 0x00000002ff0c7424 */ /* 0x000fe200078e00ff */
[----:B------:R-:W-:-:S05]  /*12120*/  SEL R3, R14, RZ, P1 ;  /* 0x000000ff0e037207 */ /* 0x000fca0000800000 */
[----:B------:R-:W-:-:S04]  /*12130*/  IMAD.IADD R2, R2, 0x1, R3 ;  /* 0x0000000102027824 */ /* 0x000fc800078e0203 */
[----:B------:R-:W-:-:S07]  /*12140*/  IMAD.MOV.U32 R13, RZ, RZ, R2 ;  /* 0x000000ffff0d7224 */ /* 0x000fce00078e0002 */
[----:B------:R-:W-:Y:S05]  /*12150*/  WARPSYNC.COLLECTIVE R15, `(.L_x_9423) ;  /* 0x000000000f087348 */ /* 0x000fea0003c00000 */
[----:B------:R0:W1:Y:S02]  /*12160*/  SHFL.UP P6, R14, R13, R12, R11 ;  /* 0x0400000c0d0e7389 */ /* 0x00006400000c000b */
[----:B01----:R-:W-:Y:S01]  /*12170*/  ENDCOLLECTIVE ;  /* 0x000000000000791b */ /* 0x003fe20003800000 */
.L_x_9423:
[----:B------:R-:W-:Y:S01]  /*12180*/  IMAD.MOV.U32 R12, RZ, RZ, 0x4 ;  /* 0x00000004ff0c7424 */ /* 0x000fe200078e00ff */
[----:B------:R-:W-:-:S05]  /*12190*/  SEL R3, R14, RZ, P2 ;  /* 0x000000ff0e037207 */ /* 0x000fca0001000000 */
[----:B------:R-:W-:-:S04]  /*121a0*/  IMAD.IADD R2, R2, 0x1, R3 ;  /* 0x0000000102027824 */ /* 0x000fc800078e0203 */
[----:B------:R-:W-:-:S07]  /*121b0*/  IMAD.MOV.U32 R13, RZ, RZ, R2 ;  /* 0x000000ffff0d7224 */ /* 0x000fce00078e0002 */
[----:B------:R-:W-:Y:S05]  /*121c0*/  WARPSYNC.COLLECTIVE R15, `(.L_x_9424) ;  /* 0x000000000f087348 */ /* 0x000fea0003c00000 */
[----:B------:R0:W1:Y:S02]  /*121d0*/  SHFL.UP P6, R14, R13, R12, R11 ;  /* 0x0400000c0d0e7389 */ /* 0x00006400000c000b */
[----:B01----:R-:W-:Y:S01]  /*121e0*/  ENDCOLLECTIVE ;  /* 0x000000000000791b */ /* 0x003fe20003800000 */
.L_x_9424:
[----:B------:R-:W-:Y:S01]  /*121f0*/  IMAD.MOV.U32 R12, RZ, RZ, 0x8 ;  /* 0x00000008ff0c7424 */ /* 0x000fe200078e00ff */
[----:B------:R-:W-:-:S05]  /*12200*/  SEL R3, R14, RZ, P3 ;  /* 0x000000ff0e037207 */ /* 0x000fca0001800000 */
[----:B------:R-:W-:-:S04]  /*12210*/  IMAD.IADD R2, R2, 0x1, R3 ;  /* 0x0000000102027824 */ /* 0x000fc800078e0203 */
[----:B------:R-:W-:-:S07]  /*12220*/  IMAD.MOV.U32 R13, RZ, RZ, R2 ;  /* 0x000000ffff0d7224 */ /* 0x000fce00078e0002 */
[----:B------:R-:W-:Y:S05]  /*12230*/  WARPSYNC.COLLECTIVE R15, `(.L_x_9425) ;  /* 0x000000000f087348 */ /* 0x000fea0003c00000 */
[----:B------:R0:W1:Y:S02]  /*12240*/  SHFL.UP P6, R14, R13, R12, R11 ;  /* 0x0400000c0d0e7389 */ /* 0x00006400000c000b */
[----:B01----:R-:W-:Y:S01]  /*12250*/  ENDCOLLECTIVE ;  /* 0x000000000000791b */ /* 0x003fe20003800000 */
.L_x_9425:
[----:B------:R-:W-:Y:S01]  /*12260*/  IMAD.MOV.U32 R12, RZ, RZ, 0x10 ;  /* 0x00000010ff0c7424 */ /* 0x000fe200078e00ff */
[----:B------:R-:W-:-:S05]  /*12270*/  SEL R3, R14, RZ, P4 ;  /* 0x000000ff0e037207 */ /* 0x000fca0002000000 */
[----:B------:R-:W-:-:S04]  /*12280*/  IMAD.IADD R2, R2, 0x1, R3 ;  /* 0x0000000102027824 */ /* 0x000fc800078e0203 */
[----:B------:R-:W-:-:S07]  /*12290*/  IMAD.MOV.U32 R13, RZ, RZ, R2 ;  /* 0x000000ffff0d7224 */ /* 0x000fce00078e0002 */
[----:B------:R-:W-:Y:S05]  /*122a0*/  WARPSYNC.COLLECTIVE R15, `(.L_x_9426) ;  /* 0x000000000f087348 */ /* 0x000fea0003c00000 */
[----:B------:R0:W1:Y:S02]  /*122b0*/  SHFL.UP P6, R14, R13, R12, R11 ;  /* 0x0400000c0d0e7389 */ /* 0x00006400000c000b */
[----:B01----:R-:W-:Y:S01]  /*122c0*/  ENDCOLLECTIVE ;  /* 0x000000000000791b */ /* 0x003fe20003800000 */
.L_x_9426:
        /* <DEDUP_REMOVED lines=8> */
.L_x_9427:
[----:B------:R-:W-:Y:S05]  /*12350*/  BRA `(.L_x_9428) ;  /* 0xffffffdc00447947 */ /* 0x000fea000383ffff */
.L_x_9367:
        /* <DEDUP_REMOVED lines=8> */
.L_x_9430:
[----:B------:R-:W-:Y:S05]  /*123e0*/  BSYNC B0 ;  /* 0x0000000000007941 */ /* 0x000fea0003800000 */
.L_x_9429:
        /* <DEDUP_REMOVED lines=9> */
.L_x_9431:
[----:B------:R-:W-:Y:S01]  /*12480*/  IMAD.MOV.U32 R12, RZ, RZ, 0x4 ;  /* 0x00000004ff0c7424 */ /* 0x000fe200078e00ff */
[----:B------:R-:W-:-:S05]  /*12490*/  SEL R3, R14, RZ, P2 ;  /* 0x000000ff0e037207 */ /* 0x000fca0001000000 */
[----:B------:R-:W-:-:S04]  /*124a0*/  IMAD.IADD R2, R2, 0x1, R3 ;  /* 0x0000000102027824 */ /* 0x000fc800078e0203 */
[----:B------:R-:W-:-:S07]  /*124b0*/  IMAD.MOV.U32 R13, RZ, RZ, R2 ;  /* 0x000000ffff0d7224 */ /* 0x000fce00078e0002 */
[----:B------:R-:W-:Y:S05]  /*124c0*/  WARPSYNC.COLLECTIVE R15, `(.L_x_9432) ;  /* 0x000000000f087348 */ /* 0x000fea0003c00000 */
[----:B------:R0:W1:Y:S02]  /*124d0*/  SHFL.UP P6, R14, R13, R12, R11 ;  /* 0x0400000c0d0e7389 */ /* 0x00006400000c000b */
[----:B01----:R-:W-:Y:S01]  /*124e0*/  ENDCOLLECTIVE ;  /* 0x000000000000791b */ /* 0x003fe20003800000 */
.L_x_9432:
[----:B------:R-:W-:Y:S01]  /*124f0*/  IMAD.MOV.U32 R12, RZ, RZ, 0x8 ;  /* 0x00000008ff0c7424 */ /* 0x000fe200078e00ff */
[----:B------:R-:W-:-:S05]  /*12500*/  SEL R3, R14, RZ, P3 ;  /* 0x000000ff0e037207 */ /* 0x000fca0001800000 */
[----:B------:R-:W-:-:S04]  /*12510*/  IMAD.IADD R2, R2, 0x1, R3 ;  /* 0x0000000102027824 */ /* 0x000fc800078e0203 */
[----:B------:R-:W-:-:S07]  /*12520*/  IMAD.MOV.U32 R13, RZ, RZ, R2 ;  /* 0x000000ffff0d7224 */ /* 0x000fce00078e0002 */
[----:B------:R-:W-:Y:S05]  /*12530*/  WARPSYNC.COLLECTIVE R15, `(.L_x_9433) ;  /* 0x000000000f087348 */ /* 0x000fea0003c00000 */
[----:B------:R0:W1:Y:S02]  /*12540*/  SHFL.UP P6, R14, R13, R12, R11 ;  /* 0x0400000c0d0e7389 */ /* 0x00006400000c000b */
[----:B01----:R-:W-:Y:S01]  /*12550*/  ENDCOLLECTIVE ;  /* 0x000000000000791b */ /* 0x003fe20003800000 */
.L_x_9433:
[----:B------:R-:W-:Y:S01]  /*12560*/  IMAD.MOV.U32 R12, RZ, RZ, 0x10 ;  /* 0x00000010ff0c7424 */ /* 0x000fe200078e00ff */
[----:B------:R-:W-:-:S05]  /*12570*/  SEL R3, R14, RZ, P4 ;  /* 0x000000ff0e037207 */ /* 0x000fca0002000000 */
[----:B------:R-:W-:-:S04]  /*12580*/  IMAD.IADD R2, R2, 0x1, R3 ;  /* 0x0000000102027824 */ /* 0x000fc800078e0203 */
[----:B------:R-:W-:-:S07]  /*12590*/  IMAD.MOV.U32 R13, RZ, RZ, R2 ;  /* 0x000000ffff0d7224 */ /* 0x000fce00078e0002 */
[----:B------:R-:W-:Y:S05]  /*125a0*/  WARPSYNC.COLLECTIVE R15, `(.L_x_9434) ;  /* 0x000000000f087348 */ /* 0x000fea0003c00000 */
[----:B------:R0:W1:Y:S02]  /*125b0*/  SHFL.UP P6, R14, R13, R12, R11 ;  /* 0x0400000c0d0e7389 */ /* 0x00006400000c000b */
[----:B01----:R-:W-:Y:S01]  /*125c0*/  ENDCOLLECTIVE ;  /* 0x000000000000791b */ /* 0x003fe20003800000 */
.L_x_9434:
        /* <DEDUP_REMOVED lines=8> */
.L_x_9435:
[----:B------:R-:W-:Y:S05]  /*12650*/  BRA `(.L_x_9436) ;  /* 0xffffffdc00307947 */ /* 0x000fea000383ffff */
.L_x_9369:
[----:B------:R-:W-:Y:S01]  /*12660*/  BSSY B0, `(.L_x_9437) ;  /* 0x0000006000007945 */ /* 0x000fe20003800000 */
[----:B------:R-:W-:Y:S01]  /*12670*/  PLOP3.LUT P6, PT, P6, PT, PT, 0x8, 0x0 ;  /* 0x000000000000781c */ /* 0x000fe200037ce170 */
[----:B------:R-:W-:-:S12]  /*12680*/  IMAD.MOV.U32 R15, RZ, RZ, -0x1 ;  /* 0xffffffffff0f7424 */ /* 0x000fd800078e00ff */
[----:B0-----:R-:W-:Y:S05]  /*12690*/  WARPSYNC.COLLECTIVE R15, `(.L_x_9438) ;  /* 0x000000000f087348 */ /* 0x001fea0003c00000 */
[----:B------:R-:W-:Y:S01]  /*126a0*/  VOTE.ANY R14, PT, P6 ;  /* 0x00000000000e7806 */ /* 0x000fe200030e0100 */
[----:B0-----:R-:W-:Y:S06]  /*126b0*/  ENDCOLLECTIVE ;  /* 0x000000000000791b */ /* 0x001fec0003800000 */
.L_x_9438:
[----:B------:R-:W-:Y:S05]  /*126c0*/  BSYNC B0 ;  /* 0x0000000000007941 */ /* 0x000fea0003800000 */
.L_x_9437:
        /* <DEDUP_REMOVED lines=9> */
.L_x_9439:
[----:B------:R-:W-:Y:S02]  /*12760*/  IMAD.MOV.U32 R13, RZ, RZ, R7 ;  /* 0x000000ffff0d7224 */ /* 0x000fe400078e0007 */
[----:B------:R-:W-:-:S07]  /*12770*/  IMAD.MOV.U32 R5, RZ, RZ, R14 ;  /* 0x000000ffff057224 */ /* 0x000fce00078e000e */
[----:B------:R-:W-:Y:S05]  /*12780*/  WARPSYNC.COLLECTIVE R15, `(.L_x_9440) ;  /* 0x000000000f087348 */ /* 0x000fea0003c00000 */
[----:B------:R0:W1:Y:S02]  /*12790*/  SHFL.IDX P6, R14, R13, R12, R11 ;  /* 0x0000000c0d0e7389 */ /* 0x00006400000c000b */
[----:B01----:R-:W-:Y:S01]  /*127a0*/  ENDCOLLECTIVE ;  /* 0x000000000000791b */ /* 0x003fe20003800000 */
.L_x_9440:
[----:B------:R-:W-:Y:S01]  /*127b0*/  IMAD.MOV.U32 R7, RZ, RZ, R14 ;  /* 0x000000ffff077224 */ /* 0x000fe200078e000e */
[----:B------:R-:W-:Y:S06]  /*127c0*/  BRA `(.L_x_9441) ;  /* 0xffffffdc00107947 */ /* 0x000fec000383ffff */
.L_x_9371:
[----:B------:R-:W-:Y:S01]  /*127d0*/  BSSY B0, `(.L_x_9442) ;  /* 0x0000007000007945 */ /* 0x000fe20003800000 */
[----:B------:R-:W-:Y:S02]  /*127e0*/  IMAD.MOV.U32 R13, RZ, RZ, R2 ;  /* 0x000000ffff0d7224 */ /* 0x000fe400078e0002 */
[----:B------:R-:W-:Y:S02]  /*127f0*/  IMAD.MOV.U32 R11, RZ, RZ, 0x1f ;  /* 0x0000001fff0b7424 */ /* 0x000fe400078e00ff */
[----:B------:R-:W-:-:S07]  /*12800*/  IMAD.MOV.U32 R15, RZ, RZ, -0x1 ;  /* 0xffffffffff0f7424 */ /* 0x000fce00078e00ff */
[----:B0123--:R-:W-:Y:S05]  /*12810*/  WARPSYNC.COLLECTIVE R15, `(.L_x_9443) ;  /* 0x000000000f087348 */ /* 0x00ffea0003c00000 */
[----:B------:R4:W0:Y:S02]  /*12820*/  SHFL.IDX P6, R14, R13, R12, R11 ;  /* 0x0000000c0d0e7389 */ /* 0x00082400000c000b */
[----:B01234-:R-:W-:Y:S01]  /*12830*/  ENDCOLLECTIVE ;  /* 0x000000000000791b */ /* 0x01ffe20003800000 */
.L_x_9443:
[----:B------:R-:W-:Y:S05]  /*12840*/  BSYNC B0 ;  /* 0x0000000000007941 */ /* 0x000fea0003800000 */
.L_x_9442:
[----:B------:R-:W-:Y:S01]  /*12850*/  IMAD.MOV.U32 R6, RZ, RZ, R14 ;  /* 0x000000ffff067224 */ /* 0x000fe200078e000e */
[----:B------:R-:W-:Y:S06]  /*12860*/  BRA `(.L_x_9370) ;  /* 0xffffffdc00007947 */ /* 0x000fec000383ffff */
.L_x_9375:
[----:B0-----:R0:W1:Y:S02]  /*12870*/  SYNCS.PHASECHK.TRANS64.TRYWAIT P0, [R0+URZ+0x22820], R3 ;  /* 0x02282003000075a7 */ /* 0x001064000800017f */
[----:B-1----:R-:W-:Y:S05]  /*12880*/  @!P0 NANOSLEEP.SYNCS 0x989680 ;  /* 0x009896800000895d */ /* 0x002fea0003900000 */
[----:B------:R-:W1:Y:S02]  /*12890*/  @!P0 SYNCS.PHASECHK.TRANS64 P0, [R0+URZ+0x22820], R3 ;  /* 0x02282003000085a7 */ /* 0x000e64000800007f */
[----:B-1----:R-:W-:Y:S05]  /*128a0*/  @!P0 BRA `(.L_x_9375) ;  /* 0xfffffffc00f08947 */ /* 0x002fea000383ffff */
[----:B------:R-:W-:Y:S05]  /*128b0*/  BRA `(.L_x_9444) ;  /* 0xffffffe000947947 */ /* 0x000fea000383ffff */
.L_x_9376:
        /* <DEDUP_REMOVED lines=11> */
.L_x_9446:
[----:B------:R-:W-:Y:S05]  /*12970*/  BSYNC B0 ;  /* 0x0000000000007941 */ /* 0x000fea0003800000 */
.L_x_9445:
[----:B------:R-:W-:Y:S05]  /*12980*/  BRA `(.L_x_9447) ;  /* 0xffffffe0007c7947 */ /* 0x000fea000383ffff */
.L_x_9379:
[----:B------:R-:W-:Y:S01]  /*12990*/  BSSY B1, `(.L_x_9448) ;  /* 0x0000006000017945 */ /* 0x000fe20003800000 */
[----:B------:R-:W-:-:S07]  /*129a0*/  IMAD.MOV.U32 R15, RZ, RZ, -0x1 ;  /* 0xffffffffff0f7424 */ /* 0x000fce00078e00ff */
[----:B01----:R-:W-:Y:S05]  /*129b0*/  WARPSYNC.COLLECTIVE R15, `(.L_x_9449) ;  /* 0x000000000f0c7348 */ /* 0x003fea0003c00000 */
[----:B------:R-:W-:Y:S02]  /*129c0*/  ELECT P6, UR62, PT ;  /* 0x00000000003e782f */ /* 0x000fe400038c0000 */
[----:B------:R-:W-:Y:S01]  /*129d0*/  MOV R14, UR62 ;  /* 0x0000003e000e7c02 */ /* 0x000fe20008000f00 */
[----:B01----:R-:W-:Y:S10]  /*129e0*/  ENDCOLLECTIVE ;  /* 0x000000000000791b */ /* 0x003ff40003800000 */
.L_x_9449:
[----:B------:R-:W-:Y:S05]  /*129f0*/  BSYNC B1 ;  /* 0x0000000000017941 */ /* 0x000fea0003800000 */
.L_x_9448:
[----:B------:R-:W-:Y:S05]  /*12a00*/  BRA `(.L_x_9450) ;  /* 0xffffffe000747947 */ /* 0x000fea000383ffff */
.L_x_9381:
[----:B0-----:R0:W1:Y:S02]  /*12a10*/  SYNCS.PHASECHK.TRANS64.TRYWAIT P0, [R6+URZ], R5 ;  /* 0x00000005060075a7 */ /* 0x001064000800017f */
[----:B-1----:R-:W-:Y:S05]  /*12a20*/  @!P0 NANOSLEEP.SYNCS 0x989680 ;  /* 0x009896800000895d */ /* 0x002fea0003900000 */
[----:B------:R-:W1:Y:S02]  /*12a30*/  @!P0 SYNCS.PHASECHK.TRANS64 P0, [R6+URZ], R5 ;  /* 0x00000005060085a7 */ /* 0x000e64000800007f */
[----:B-1----:R-:W-:Y:S05]  /*12a40*/  @!P0 BRA `(.L_x_9381) ;  /* 0xfffffffc00f08947 */ /* 0x002fea000383ffff */
[----:B------:R-:W-:Y:S05]  /*12a50*/  BRA `(.L_x_9451) ;  /* 0xffffffe000ac7947 */ /* 0x000fea000383ffff */
.L_x_9382:
[----:B-1----:R1:W2:Y:S02]  /*12a60*/  SYNCS.PHASECHK.TRANS64.TRYWAIT P0, [R7+URZ], R2 ;  /* 0x00000002070075a7 */ /* 0x0022a4000800017f */
[----:B--2---:R-:W-:Y:S05]  /*12a70*/  @!P0 NANOSLEEP.SYNCS 0x989680 ;  /* 0x009896800000895d */ /* 0x004fea0003900000 */
[----:B------:R-:W2:Y:S02]  /*12a80*/  @!P0 SYNCS.PHASECHK.TRANS64 P0, [R7+URZ], R2 ;  /* 0x00000002070085a7 */ /* 0x000ea4000800007f */
[----:B--2---:R-:W-:Y:S05]  /*12a90*/  @!P0 BRA `(.L_x_9382) ;  /* 0xfffffffc00f08947 */ /* 0x004fea000383ffff */
[----:B------:R-:W-:Y:S05]  /*12aa0*/  BRA `(.L_x_9452) ;  /* 0xffffffe000a07947 */ /* 0x000fea000383ffff */
.L_x_9384:
[----:B--2---:R2:W3:Y:S02]  /*12ab0*/  SYNCS.PHASECHK.TRANS64.TRYWAIT P0, [R4+URZ], R5 ;  /* 0x00000005040075a7 */ /* 0x0044e4000800017f */
[----:B---3--:R-:W-:Y:S05]  /*12ac0*/  @!P0 NANOSLEEP.SYNCS 0x989680 ;  /* 0x009896800000895d */ /* 0x008fea0003900000 */
[----:B------:R-:W3:Y:S02]  /*12ad0*/  @!P0 SYNCS.PHASECHK.TRANS64 P0, [R4+URZ], R5 ;  /* 0x00000005040085a7 */ /* 0x000ee4000800007f */
[----:B---3--:R-:W-:Y:S05]  /*12ae0*/  @!P0 BRA `(.L_x_9384) ;  /* 0xfffffffc00f08947 */ /* 0x008fea000383ffff */
[----:B------:R-:W-:Y:S05]  /*12af0*/  BRA `(.L_x_9453) ;  /* 0xffffffe000a47947 */ /* 0x000fea000383ffff */
.L_x_9454:
        /* <DEDUP_REMOVED lines=16> */
.L_x_15016:


//--------------------- .text._ZN7cutlass13device_kernelIN5flash11enable_sm90INS1_16FlashAttnFwdSm90INS1_25CollectiveMainloopFwdSm90ILi2EN4cute5tupleIJNS5_1CILi1EEES8_S8_EEENS6_IJNS7_ILi128EEENS7_ILi96EEENS7_ILi64EEEEEELi256ENS_6half_tEfNS_4arch4Sm90ELb0ELb0ELb0ELb1ELb0ELb1ELb0ELb1ELb0ELb1ELb1ELb0EEENS1_21CollectiveEpilogueFwdINS6_IJSA_NS7_ILi256EEESB_EEES9_SE_SG_Li256ELb1ELb1ELb1ELb0EEENS1_36VarlenDynamicPersistentTileSchedulerILi128ELi96ELi256ELi128ELb1ELb1ELb1ELb0ELb1ELb1EEEEEEEEEvNT_6ParamsE --------------------------
	.section	.text._ZN7cutlass13device_kernelIN5flash11enable_sm90INS1_16FlashAttnFwdSm90INS1_25CollectiveMainloopFwdSm90ILi2EN4cute5tupleIJNS5_1CILi1EEES8_S8_EEENS6_IJNS7_ILi128EEENS7_ILi96EEENS7_ILi64EEEEEELi256ENS_6half_tEfNS_4arch4Sm90ELb0ELb0ELb0ELb1ELb0ELb1ELb0ELb1ELb0ELb1ELb1ELb0EEENS1_21CollectiveEpilogueFwdINS6_IJSA_NS7_ILi256EEESB_EEES9_SE_SG_Li256ELb1ELb1ELb1ELb0EEENS1_36VarlenDynamicPersistentTileSchedulerILi128ELi96ELi256ELi128ELb1ELb1ELb1ELb0ELb1ELb1EEEEEEEEEvNT_6ParamsE,"ax",@progbits
	.align	128
.text._ZN7cutlass13device_kernelIN5flash11enable_sm90INS1_16FlashAttnFwdSm90INS1_25CollectiveMainloopFwdSm90ILi2EN4cute5tupleIJNS5_1CILi1EEES8_S8_EEENS6_IJNS7_ILi128EEENS7_ILi96EEENS7_ILi64EEEEEELi256ENS_6half_tEfNS_4arch4Sm90ELb0ELb0ELb0ELb1ELb0ELb1ELb0ELb1ELb0ELb1ELb1ELb0EEENS1_21CollectiveEpilogueFwdINS6_IJSA_NS7_ILi256EEESB_EEES9_SE_SG_Li256ELb1ELb1ELb1ELb0EEENS1_36VarlenDynamicPersistentTileSchedulerILi128ELi96ELi256ELi128ELb1ELb1ELb1ELb0ELb1ELb1EEEEEEEEEvNT_6ParamsE:
        .type           _ZN7cutlass13device_kernelIN5flash11enable_sm90INS1_16FlashAttnFwdSm90INS1_25CollectiveMainloopFwdSm90ILi2EN4cute5tupleIJNS5_1CILi1EEES8_S8_EEENS6_IJNS7_ILi128EEENS7_ILi96EEENS7_ILi64EEEEEELi256ENS_6half_tEfNS_4arch4Sm90ELb0ELb0ELb0ELb1ELb0ELb1ELb0ELb1ELb0ELb1ELb1ELb0EEENS1_21CollectiveEpilogueFwdINS6_IJSA_NS7_ILi256EEESB_EEES9_SE_SG_Li256ELb1ELb1ELb1ELb0EEENS1_36VarlenDynamicPersistentTileSchedulerILi128ELi96ELi256ELi128ELb1ELb1ELb1ELb0ELb1ELb1EEEEEEEEEvNT_6ParamsE,@function
        .size           _ZN7cutlass13device_kernelIN5flash11enable_sm90INS1_16FlashAttnFwdSm90INS1_25CollectiveMainloopFwdSm90ILi2EN4cute5tupleIJNS5_1CILi1EEES8_S8_EEENS6_IJNS7_ILi128EEENS7_ILi96EEENS7_ILi64EEEEEELi256ENS_6half_tEfNS_4arch4Sm90ELb0ELb0ELb0ELb1ELb0ELb1ELb0ELb1ELb0ELb1ELb1ELb0EEENS1_21CollectiveEpilogueFwdINS6_IJSA_NS7_ILi256EEESB_EEES9_SE_SG_Li256ELb1ELb1ELb1ELb0EEENS1_36VarlenDynamicPersistentTileSchedulerILi128ELi96ELi256ELi128ELb1ELb1ELb1ELb0ELb1ELb1EEEEEEEEEvNT_6ParamsE,(.L_x_15017 - _ZN7cutlass13device_kernelIN5flash11enable_sm90INS1_16FlashAttnFwdSm90INS1_25CollectiveMainloopFwdSm90ILi2EN4cute5tupleIJNS5_1CILi1EEES8_S8_EEENS6_IJNS7_ILi128EEENS7_ILi96EEENS7_ILi64EEEEEELi256ENS_6half_tEfNS_4arch4Sm90ELb0ELb0ELb0ELb1ELb0ELb1ELb0ELb1ELb0ELb1ELb1ELb0EEENS1_21CollectiveEpilogueFwdINS6_IJSA_NS7_ILi256EEESB_EEES9_SE_SG_Li256ELb1ELb1ELb1ELb0EEENS1_36VarlenDynamicPersistentTileSchedulerILi128ELi96ELi256ELi128ELb1ELb1ELb1ELb0ELb1ELb1EEEEEEEEEvNT_6ParamsE)
        .other          _ZN7cutlass13device_kernelIN5flash11enable_sm90INS1_16FlashAttnFwdSm90INS1_25CollectiveMainloopFwdSm90ILi2EN4cute5tupleIJNS5_1CILi1EEES8_S8_EEENS6_IJNS7_ILi128EEENS7_ILi96EEENS7_ILi64EEEEEELi256ENS_6half_tEfNS_4arch4Sm90ELb0ELb0ELb0ELb1ELb0ELb1ELb0ELb1ELb0ELb1ELb1ELb0EEENS1_21CollectiveEpilogueFwdINS6_IJSA_NS7_ILi256EEESB_EEES9_SE_SG_Li256ELb1ELb1ELb1ELb0EEENS1_36VarlenDynamicPersistentTileSchedulerILi128ELi96ELi256ELi128ELb1ELb1ELb1ELb0ELb1ELb1EEEEEEEEEvNT_6ParamsE,@"STO_CUDA_ENTRY STV_DEFAULT"
_ZN7cutlass13device_kernelIN5flash11enable_sm90INS1_16FlashAttnFwdSm90INS1_25CollectiveMainloopFwdSm90ILi2EN4cute5tupleIJNS5_1CILi1EEES8_S8_EEENS6_IJNS7_ILi128EEENS7_ILi96EEENS7_ILi64EEEEEELi256ENS_6half_tEfNS_4arch4Sm90ELb0ELb0ELb0ELb1ELb0ELb1ELb0ELb1ELb0ELb1ELb1ELb0EEENS1_21CollectiveEpilogueFwdINS6_IJSA_NS7_ILi256EEESB_EEES9_SE_SG_Li256ELb1ELb1ELb1ELb0EEENS1_36VarlenDynamicPersistentTileSchedulerILi128ELi96ELi256ELi128ELb1ELb1ELb1ELb0ELb1ELb1EEEEEEEEEvNT_6ParamsE:
        /* <DEDUP_REMOVED lines=24> */
.L_x_9456:
[----:B------:R-:W-:Y:S05]  /*0180*/  BSYNC B0 ;  /* 0x0000000000007941 */ /* 0x000fea0003800000 */
.L_x_9455:
        /* <DEDUP_REMOVED lines=41> */
.L_x_9457:
        /* <DEDUP_REMOVED lines=22> */
.L_x_9458:
        /* <DEDUP_REMOVED lines=18> */
.L_x_9459:
        /* <DEDUP_REMOVED lines=22> */
.L_x_9460:
        /* <DEDUP_REMOVED lines=22> */
.L_x_9461:
        /* <DEDUP_REMOVED lines=8> */
.L_x_9464:
        /* <DEDUP_REMOVED lines=11> */
[----:B------:R-:W-:Y:S04]  /*0a90*/  BAR.SYNC.DEFER_BLOCKING 0x5, 0x180 ;  /* 0x0146000000007b1d */ /* 0x000fe80000010000 */
[----:B------:R-:W-:-:S02]  /*0aa0*/  IMAD.U32 R19, RZ, RZ, UR4 ;  /* 0x00000004ff137e24 */ /* 0x000fc4000f8e00ff */
[----:B------:R-:W-:-:S03]  /*0ab0*/  ULDC UR4, c[0x0][0xc3c] ;  /* 0x00030f0000047ab9 */ /* 0x000fc60000000800 */
[----:B------:R-:W0:Y:S01]  /*0ac0*/  LDS.128 R152, [R19+0x228d0] ;  /* 0x0228d00013987984 */ /* 0x000e220000000c00 */
[----:B------:R-:W-:Y:S06]  /*0ad0*/  BAR.ARV 0x4, 0x180 ;  /* 0x0106000000007b1d */ /* 0x000fec0000002000 */
[----:B0-----:R-:W-:-:S13]  /*0ae0*/  ISETP.GE.AND P0, PT, R155, UR4, PT ;  /* 0x000000049b007c0c */ /* 0x001fda000bf06270 */
[----:B------:R-:W-:Y:S05]  /*0af0*/  @P0 BRA `(.L_x_9465) ;  /* 0x0000018c00680947 */ /* 0x000fea0003800000 */
[----:B------:R-:W-:Y:S01]  /*0b00*/  VIADD R6, R6, 0xffffff80 ;  /* 0xffffff8006067836 */ /* 0x000fe20000000000 */
[----:B------:R-:W-:Y:S01]  /*0b10*/  CS2R R200, SRZ ;  /* 0x0000000000c87805 */ /* 0x000fe2000001ff00 */
[----:B------:R-:W-:Y:S01]  /*0b20*/  IMAD.MOV.U32 R221, RZ, RZ, RZ ;  /* 0x000000ffffdd7224 */ /* 0x000fe200078e00ff */
[----:B------:R-:W-:Y:S01]  /*0b30*/  ULOP3.LUT UR44, UR36, 0x1, URZ, 0xfc, !UPT ;  /* 0x00000001242c7892 */ /* 0x000fe2000f8efc3f */
[----:B------:R-:W-:Y:S01]  /*0b40*/  IMAD.MOV.U32 R208, RZ, RZ, RZ ;  /* 0x000000ffffd07224 */ /* 0x000fe200078e00ff */
[----:B------:R-:W-:-:S04]  /*0b50*/  SHF.R.S32.HI R3, RZ, 0x1f, R6 ;  /* 0x0000001fff037819 */ /* 0x000fc80000011406 */
[CC--:B------:R-:W-:Y:S02]  /*0b60*/  LEA.HI R0, R3.reuse, R6.reuse, RZ, 0x7 ;  /* 0x0000000603007211 */ /* 0x0c0fe400078f38ff */
[CC--:B------:R-:W-:Y:S02]  /*0b70*/  LEA.HI R2, R3.reuse, R6.reuse, RZ, 0x4 ;  /* 0x0000000603027211 */ /* 0x0c0fe400078f20ff */
[----:B------:R-:W-:Y:S02]  /*0b80*/  LOP3.LUT R5, R0, 0xffffff80, RZ, 0xc0, !PT ;  /* 0xffffff8000057812 */ /* 0x000fe400078ec0ff */
[----:B------:R-:W-:Y:S02]  /*0b90*/  SHF.R.S32.HI R7, RZ, 0x4, R2 ;  /* 0x00000004ff077819 */ /* 0x000fe40000011402 */
[----:B------:R-:W-:Y:S01]  /*0ba0*/  LEA.HI R210, R3, R6, RZ, 0x5 ;  /* 0x0000000603d27211 */ /* 0x000fe200078f28ff */
[----:B------:R-:W-:Y:S01]  /*0bb0*/  IMAD.IADD R13, R6, 0x1, -R5 ;  /* 0x00000001060d7824 */ /* 0x000fe200078e0a05 */
[----:B------:R-:W-:-:S02]  /*0bc0*/  SHF.R.S32.HI R5, RZ, 0x7, R0 ;  /* 0x00000007ff057819 */ /* 0x000fc40000011400 */
[----:B------:R-:W-:Y:S02]  /*0bd0*/  LEA.HI R4, R2, R7, RZ, 0x1 ;  /* 0x0000000702047211 */ /* 0x000fe400078f08ff */
[----:B------:R-:W-:Y:S01]  /*0be0*/  SHF.R.S32.HI R8, RZ, 0x1f, R13 ;  /* 0x0000001fff087819 */ /* 0x000fe2000001140d */
[----:B------:R-:W-:Y:S01]  /*0bf0*/  STL [R1+0x54], R13 ;  /* 0x0000540d01007387 */ /* 0x000fe20000100800 */
[----:B------:R-:W-:Y:S02]  /*0c00*/  LEA.HI R0, R0, R5, RZ, 0x1 ;  /* 0x0000000500007211 */ /* 0x000fe400078f08ff */
[----:B------:R-:W-:Y:S02]  /*0c10*/  LEA.HI R9, R8, R13, RZ, 0x2 ;  /* 0x0000000d08097211 */ /* 0x000fe400078f10ff */
[----:B------:R-:W-:Y:S02]  /*0c20*/  LOP3.LUT R0, R0, 0x3fffffe, RZ, 0xc0, !PT ;  /* 0x03fffffe00007812 */ /* 0x000fe400078ec0ff */
[----:B------:R-:W-:-:S02]  /*0c30*/  SHF.R.S32.HI R10, RZ, 0x2, R9 ;  /* 0x00000002ff0a7819 */ /* 0x000fc40000011409 */
[----:B------:R-:W-:Y:S01]  /*0c40*/  SHF.R.S32.HI R11, RZ, 0x1f, R9 ;  /* 0x0000001fff0b7819 */ /* 0x000fe20000011409 */
[----:B------:R-:W-:Y:S01]  /*0c50*/  IMAD.IADD R0, R5, 0x1, -R0 ;  /* 0x0000000105007824 */ /* 0x000fe200078e0a00 */
[----:B------:R-:W-:Y:S02]  /*0c60*/  LOP3.LUT R4, R4, 0x1ffffffe, RZ, 0xc0, !PT ;  /* 0x1ffffffe04047812 */ /* 0x000fe400078ec0ff */
[CC--:B------:R-:W-:Y:S02]  /*0c70*/  LEA.HI R18, R3.reuse, R6.reuse, RZ, 0x2 ;  /* 0x0000000603127211 */ /* 0x0c0fe400078f10ff */
[----:B------:R-:W-:Y:S01]  /*0c80*/  LEA.HI R3, R3, R6, RZ, 0x3 ;  /* 0x0000000603037211 */ /* 0x000fe200078f18ff */
[----:B------:R-:W-:Y:S01]  /*0c90*/  IMAD.IADD R4, R7, 0x1, -R4 ;  /* 0x0000000107047824 */ /* 0x000fe200078e0a04 */
[----:B------:R-:W-:Y:S02]  /*0ca0*/  LEA.HI R11, R11, R10, RZ, 0x3 ;  /* 0x0000000a0b0b7211 */ /* 0x000fe400078f18ff */
[----:B------:R-:W-:Y:S01]  /*0cb0*/  LOP3.LUT R5, R2, 0x3fffff0, RZ, 0xc0, !PT ;  /* 0x03fffff002057812 */ /* 0x000fe200078ec0ff */
[----:B------:R-:W-:Y:S01]  /*0cc0*/  IMAD.MOV.U32 R2, RZ, RZ, RZ ;  /* 0x000000ffff027224 */ /* 0x000fe200078e00ff */
[----:B------:R-:W-:-:S02]  /*0cd0*/  LOP3.LUT R7, R3, 0xfffffff8, RZ, 0xc0, !PT ;  /* 0xfffffff803077812 */ /* 0x000fc400078ec0ff */
[----:B------:R-:W-:Y:S01]  /*0ce0*/  LOP3.LUT R11, R11, 0xfffffff8, RZ, 0xc0, !PT ;  /* 0xfffffff80b0b7812 */ /* 0x000fe200078ec0ff */
[----:B------:R-:W-:Y:S01]  /*0cf0*/  IMAD.IADD R5, R6, 0x1, -R5 ;  /* 0x0000000106057824 */ /* 0x000fe200078e0a05 */
[----:B------:R-:W-:Y:S01]  /*0d00*/  LEA.HI R8, R8, R13, RZ, 0x5 ;  /* 0x0000000d08087211 */ /* 0x000fe200078f28ff */
[----:B------:R-:W-:Y:S01]  /*0d10*/  IMAD.IADD R7, R6, 0x1, -R7 ;  /* 0x0000000106077824 */ /* 0x000fe200078e0a07 */
[----:B------:R-:W-:Y:S01]  /*0d20*/  LOP3.LUT R3, R18, 0xfffffffc, RZ, 0xc0, !PT ;  /* 0xfffffffc12037812 */ /* 0x000fe200078ec0ff */
[----:B------:R-:W-:Y:S01]  /*0d30*/  IMAD.IADD R11, R10, 0x1, -R11 ;  /* 0x000000010a0b7824 */ /* 0x000fe200078e0a0b */
[----:B------:R-:W-:Y:S01]  /*0d40*/  SHF.R.S32.HI R210, RZ, 0x5, R210 ;  /* 0x00000005ffd27819 */ /* 0x000fe200000114d2 */
[----:B------:R-:W-:Y:S01]  /*0d50*/  IMAD.SHL.U32 R203, R7, 0x8, RZ ;  /* 0x0000000807cb7824 */ /* 0x000fe200078e00ff */
[----:B------:R-:W-:Y:S01]  /*0d60*/  SHF.R.S32.HI R18, RZ, 0x2, R18 ;  /* 0x00000002ff127819 */ /* 0x000fe20000011412 */
[----:B------:R-:W-:Y:S01]  /*0d70*/  IMAD.IADD R3, R6, 0x1, -R3 ;  /* 0x0000000106037824 */ /* 0x000fe200078e0a03 */
[----:B------:R-:W-:Y:S01]  /*0d80*/  SHF.R.S32.HI R8, RZ, 0x5, R8 ;  /* 0x00000005ff087819 */ /* 0x000fe20000011408 */
[----:B------:R-:W-:Y:S01]  /*0d90*/  IMAD R5, R210, 0x10, R5 ;  /* 0x00000010d2057824 */ /* 0x000fe200078e0205 */
[----:B------:R-:W-:Y:S01]  /*0da0*/  LOP3.LUT R9, R9, 0x7ffffffc, RZ, 0xc0, !PT ;  /* 0x7ffffffc09097812 */ /* 0x000fe200078ec0ff */
[----:B------:R-:W-:Y:S01]  /*0db0*/  VIADD R220, R18, 0x40 ;  /* 0x0000004012dc7836 */ /* 0x000fe20000000000 */
[----:B------:R-:W-:Y:S01]  /*0dc0*/  SHF.R.S32.HI R224, RZ, 0x1f, R18 ;  /* 0x0000001fffe07819 */ /* 0x000fe20000011412 */
[----:B------:R-:W-:-:S02]  /*0dd0*/  IMAD R11, R8, 0x10, R11 ;  /* 0x00000010080b7824 */ /* 0x000fc400078e020b */
[----:B------:R-:W-:Y:S01]  /*0de0*/  IMAD R6, R5, 0x8, R4 ;  /* 0x0000000805067824 */ /* 0x000fe200078e0204 */
[----:B------:R-:W-:Y:S01]  /*0df0*/  SHF.R.S32.HI R5, RZ, 0x1f, R220 ;  /* 0x0000001fff057819 */ /* 0x000fe200000114dc */
[----:B------:R-:W-:Y:S01]  /*0e00*/  IMAD R12, R0, 0x40, R11 ;  /* 0x00000040000c7824 */ /* 0x000fe200078e020b */
[----:B------:R-:W-:Y:S01]  /*0e10*/  LEA.HI R0, R3, R3, RZ, 0x1 ;  /* 0x0000000303007211 */ /* 0x000fe200078f08ff */
[----:B------:R-:W-:Y:S01]  /*0e20*/  IMAD.SHL.U32 R209, R220, 0x40, RZ ;  /* 0x00000040dcd17824 */ /* 0x000fe200078e00ff */
[----:B------:R-:W-:Y:S01]  /*0e30*/  LEA.HI R5, R5, R220, RZ, 0x3 ;  /* 0x000000dc05057211 */ /* 0x000fe200078f18ff */
[C---:B------:R-:W-:Y:S01]  /*0e40*/  IMAD.SHL.U32 R16, R3.reuse, 0x8, RZ ;  /* 0x0000000803107824 */ /* 0x040fe200078e00ff */
[----:B------:R-:W-:Y:S01]  /*0e50*/  LOP3.LUT R0, R0, 0x1ffffffe, RZ, 0xc0, !PT ;  /* 0x1ffffffe00007812 */ /* 0x000fe200078ec0ff */
[----:B------:R-:W-:Y:S01]  /*0e60*/  IMAD.SHL.U32 R22, R3, 0x4, RZ ;  /* 0x0000000403167824 */ /* 0x000fe200078e00ff */
[----:B------:R-:W-:Y:S01]  /*0e70*/  LOP3.LUT R209, R209, 0x1c0, RZ, 0xc0, !PT ;  /* 0x000001c0d1d17812 */ /* 0x000fe200078ec0ff */
[----:B------:R-:W-:Y:S01]  /*0e80*/  IMAD.SHL.U32 R5, R5, 0x40, RZ ;  /* 0x0000004005057824 */ /* 0x000fe200078e00ff */
[----:B------:R-:W-:Y:S01]  /*0e90*/  STL [R1+0x68], R12 ;  /* 0x0000680c01007387 */ /* 0x000fe20000100800 */
[----:B------:R-:W-:Y:S01]  /*0ea0*/  IMAD.IADD R0, R3, 0x1, -R0 ;  /* 0x0000000103007824 */ /* 0x000fe200078e0a00 */
[----:B------:R-:W-:Y:S01]  /*0eb0*/  SHF.R.S32.HI R3, RZ, 0x1f, R203 ;  /* 0x0000001fff037819 */ /* 0x000fe200000114cb */
[----:B------:R-:W-:Y:S01]  /*0ec0*/  VIADD R214, R203, 0x40 ;  /* 0x00000040cbd67836 */ /* 0x000fe20000000000 */
[----:B------:R-:W-:Y:S01]  /*0ed0*/  SHF.R.U32.HI R4, RZ, 0x3, R209 ;  /* 0x00000003ff047819 */ /* 0x000fe200000116d1 */
[----:B------:R-:W-:Y:S01]  /*0ee0*/  IMAD R0, R0, 0x8, R12 ;  /* 0x0000000800007824 */ /* 0x000fe200078e020c */
[----:B------:R-:W-:Y:S01]  /*0ef0*/  LOP3.LUT R3, R209, 0x38, R16, 0xf8, !PT ;  /* 0x00000038d1037812 */ /* 0x000fe200078ef810 */
[----:B------:R-:W-:Y:S01]  /*0f00*/  IMAD.IADD R9, R13, 0x1, -R9 ;  /* 0x000000010d097824 */ /* 0x000fe200078e0a09 */
[----:B------:R-:W-:Y:S01]  /*0f10*/  LOP3.LUT R212, R5, 0xfffffe00, RZ, 0xc0, !PT ;  /* 0xfffffe0005d47812 */ /* 0x000fe200078ec0ff */
[----:B------:R-:W-:Y:S01]  /*0f20*/  VIADD R213, R203, 0x80 ;  /* 0x00000080cbd57836 */ /* 0x000fe20000000000 */
[----:B------:R-:W-:Y:S01]  /*0f30*/  SHF.R.S32.HI R5, RZ, 0x1f, R214 ;  /* 0x0000001fff057819 */ /* 0x000fe200000114d6 */
[----:B------:R-:W-:Y:S01]  /*0f40*/  IMAD.SHL.U32 R5, R6, 0x8, RZ ;  /* 0x0000000806057824 */ /* 0x000fe200078e00ff */
[----:B------:R-:W-:Y:S01]  /*0f50*/  LOP3.LUT R4, R212, R3, R4, 0xf6, !PT ;  /* 0x00000003d4047212 */ /* 0x000fe200078ef604 */
[----:B------:R-:W-:Y:S01]  /*0f60*/  IMAD.SHL.U32 R225, R9, 0x2, RZ ;  /* 0x0000000209e17824 */ /* 0x000fe200078e00ff */
[----:B------:R-:W-:Y:S01]  /*0f70*/  SHF.R.S32.HI R7, RZ, 0x1f, R213 ;  /* 0x0000001fff077819 */ /* 0x000fe200000114d5 */
[----:B------:R-:W-:Y:S01]  /*0f80*/  VIADD R202, R22, 0x10 ;  /* 0x0000001016ca7836 */ /* 0x000fe20000000000 */
[----:B------:R0:W-:Y:S01]  /*0f90*/  STL [R1+0x70], R5 ;  /* 0x0000700501007387 */ /* 0x0001e20000100800 */
[----:B------:R-:W-:-:S02]  /*0fa0*/  IMAD R3, R4, 0x2, R19 ;  /* 0x0000000204037824 */ /* 0x000fc400078e0213 */
[C---:B------:R-:W-:Y:S02]  /*0fb0*/  VIADD R27, R225.reuse, 0x18 ;  /* 0x00000018e11b7836 */ /* 0x040fe40000000000 */
[C---:B------:R-:W-:Y:S01]  /*0fc0*/  VIADD R24, R225.reuse, 0x30 ;  /* 0x00000030e1187836 */ /* 0x040fe20000000000 */
[----:B------:R1:W-:Y:S01]  /*0fd0*/  STL [R1+0x64], R3 ;  /* 0x0000640301007387 */ /* 0x0003e20000100800 */
[C---:B------:R-:W-:Y:S01]  /*0fe0*/  VIADD R15, R225.reuse, 0x48 ;  /* 0x00000048e10f7836 */ /* 0x040fe20000000000 */
[----:B------:R-:W-:Y:S01]  /*0ff0*/  SHF.R.S32.HI R4, RZ, 0x1f, R27 ;  /* 0x0000001fff047819 */ /* 0x000fe2000001141b */
[C---:B------:R-:W-:Y:S01]  /*1000*/  VIADD R11, R225.reuse, 0x60 ;  /* 0x00000060e10b7836 */ /* 0x040fe20000000000 */
[----:B------:R2:W-:Y:S01]  /*1010*/  STL [R1+0x6c], R0 ;  /* 0x00006c0001007387 */ /* 0x0005e20000100800 */
[C---:B------:R-:W-:Y:S01]  /*1020*/  VIADD R8, R225.reuse, 0x78 ;  /* 0x00000078e1087836 */ /* 0x040fe20000000000 */
[----:B------:R-:W-:Y:S01]  /*1030*/  SHF.R.S32.HI R4, RZ, 0x1f, R24 ;  /* 0x0000001fff047819 */ /* 0x000fe20000011418 */
[C---:B0-----:R-:W-:Y:S01]  /*1040*/  VIADD R5, R225.reuse, 0x90 ;  /* 0x00000090e1057836 */ /* 0x041fe20000000000 */
[----:B------:R-:W-:Y:S01]  /*1050*/  SHF.R.S32.HI R4, RZ, 0x1f, R15 ;  /* 0x0000001fff047819 */ /* 0x000fe2000001140f */
[C---:B------:R-:W-:Y:S01]  /*1060*/  VIADD R237, R225.reuse, 0xa0 ;  /* 0x000000a0e1ed7836 */ /* 0x040fe20000000000 */
        /* <DEDUP_REMOVED lines=51> */
[----:B--2---:R-:W-:-:S07]  /*13a0*/  SHF.R.S32.HI R3, RZ, 0x1f, R226 ;  /* 0x0000001fff037819 */ /* 0x004fce00000114e2 */
.L_x_9611:
[----:B0-23--:R-:W0:Y:S02]  /*13b0*/  LDC.64 R4, c[0x0][0xc88] ;  /* 0x00032200ff047b82 */ /* 0x00de240000000a00 */
[----:B0-----:R-:W-:-:S05]  /*13c0*/  IMAD.WIDE R4, R155, 0x4, R4 ;  /* 0x000000049b047825 */ /* 0x001fca00078e0204 */
[----:B------:R-:W2:Y:S01]  /*13d0*/  LDG.E R217, desc[UR40][R4.64] ;  /* 0x0000002804d97981 */ /* 0x000ea2000c1e1900 */
[----:B------:R-:W-:Y:S05]  /*13e0*/  YIELD ;  /* 0x0000000000007946 */ /* 0x000fea0003800000 */
[----:B------:R-:W-:Y:S01]  /*13f0*/  ULDC.64 UR4, c[0x0][0xa28] ;  /* 0x00028a0000047ab9 */ /* 0x000fe20000000a00 */
[----:B------:R-:W-:Y:S01]  /*1400*/  ULDC.64 UR8, c[0x0][0xa18] ;  /* 0x0002860000087ab9 */ /* 0x000fe20000000a00 */
[----:B------:R-:W-:Y:S01]  /*1410*/  ISETP.NE.U32.AND P1, PT, RZ, UR4, PT ;  /* 0x00000004ff007c0c */ /* 0x000fe2000bf25070 */
[----:B------:R-:W-:Y:S01]  /*1420*/  ULDC.64 UR6, c[0x0][0xa08] ;  /* 0x0002820000067ab9 */ /* 0x000fe20000000a00 */
[----:B----4-:R-:W-:Y:S01]  /*1430*/  IMAD.MOV.U32 R11, RZ, RZ, RZ ;  /* 0x000000ffff0b7224 */ /* 0x010fe200078e00ff */
[----:B------:R-:W-:Y:S01]  /*1440*/  ISETP.NE.U32.AND P0, PT, RZ, UR6, PT ;  /* 0x00000006ff007c0c */ /* 0x000fe2000bf05070 */
[----:B------:R-:W-:Y:S01]  /*1450*/  IMAD.MOV.U32 R31, RZ, RZ, RZ ;  /* 0x000000ffff1f7224 */ /* 0x000fe200078e00ff */
[----:B------:R-:W-:-:S02]  /*1460*/  ISETP.NE.AND.EX P1, PT, RZ, UR5, PT, P1 ;  /* 0x00000005ff007c0c */ /* 0x000fc4000bf25310 */
[----:B------:R-:W-:Y:S02]  /*1470*/  ISETP.NE.AND.EX P0, PT, RZ, UR7, PT, P0 ;  /* 0x00000007ff007c0c */ /* 0x000fe4000bf05300 */
[----:B--2---:R-:W-:Y:S01]  /*1480*/  SHF.R.S32.HI R0, RZ, 0x1f, R217 ;  /* 0x0000001fff007819 */ /* 0x004fe200000114d9 */
[----:B------:R-:W-:-:S08]  /*1490*/  IMAD.SHL.U32 R218, R217, 0x4, RZ ;  /* 0x00000004d9da7824 */ /* 0x000fd000078e00ff */
[C---:B------:R-:W-:Y:S02]  /*14a0*/  @P1 LEA R6, P2, R217.reuse, UR4, 0x2 ;  /* 0x00000004d9061c11 */ /* 0x040fe4000f8410ff */
[C-C-:B------:R-:W-:Y:S01]  /*14b0*/  SHF.L.U64.HI R219, R217.reuse, 0x2, R0.reuse ;  /* 0x00000002d9db7819 */ /* 0x140fe20000010200 */
[----:B------:R0:W-:Y:S01]  /*14c0*/  STL [R1+0x4c], R0 ;  /* 0x00004c0001007387 */ /* 0x0001e20000100800 */
[----:B------:R-:W-:Y:S02]  /*14d0*/  @P1 LEA.HI.X R7, R217, UR5, R0, 0x2, P2 ;  /* 0x00000005d9071c11 */ /* 0x000fe400090f1400 */
[----:B------:R-:W-:Y:S01]  /*14e0*/  ISETP.NE.U32.AND P2, PT, RZ, UR8, PT ;  /* 0x00000008ff007c0c */ /* 0x000fe2000bf45070 */
[----:B------:R-:W-:Y:S01]  /*14f0*/  ULDC UR4, c[0x0][0x288] ;  /* 0x0000a20000047ab9 */ /* 0x000fe20000000800 */
[----:B------:R-:W-:Y:S01]  /*1500*/  IADD3 R8, P3, R218, UR6, RZ ;  /* 0x00000006da087c10 */ /* 0x000fe2000ff7e0ff */
[----:B------:R0:W5:Y:S01]  /*1510*/  @P1 LDG.E R11, desc[UR40][R6.64] ;  /* 0x00000028060b1981 */ /* 0x000162000c1e1900 */
[----:B------:R-:W-:Y:S01]  /*1520*/  ISETP.NE.AND.EX P2, PT, RZ, UR9, PT, P2 ;  /* 0x00000009ff007c0c */ /* 0x000fe2000bf45320 */
[----:B------:R-:W-:Y:S01]  /*1530*/  IMAD.U32 R155, RZ, RZ, UR4 ;  /* 0x00000004ff9b7e24 */ /* 0x000fe2000f8e00ff */
[----:B------:R-:W-:Y:S01]  /*1540*/  IADD3.X R9, R219, UR7, RZ, P3, !PT ;  /* 0x00000007db097c10 */ /* 0x000fe20009ffe4ff */
[----:B------:R-:W-:-:S04]  /*1550*/  ULDC.64 UR4, c[0x0][0x418] ;  /* 0x0001060000047ab9 */ /* 0x000fc80000000a00 */
[----:B------:R0:W5:Y:S06]  /*1560*/  @P0 LDG.E R31, desc[UR40][R8.64] ;  /* 0x00000028081f0981 */ /* 0x00016c000c1e1900 */
[----:B------:R-:W-:-:S04]  /*1570*/  @P2 IADD3 R4, P1, R218, UR8, RZ ;  /* 0x00000008da042c10 */ /* 0x000fc8000ff3e0ff */
[----:B------:R-:W-:-:S05]  /*1580*/  @P2 IADD3.X R5, R219, UR9, RZ, P1, !PT ;  /* 0x00000009db052c10 */ /* 0x000fca0008ffe4ff */
[----:B------:R0:W5:Y:S01]  /*1590*/  @P2 LDG.E R155, desc[UR40][R4.64] ;  /* 0x00000028049b2981 */ /* 0x000162000c1e1900 */
[----:B------:R-:W-:-:S03]  /*15a0*/  UISETP.NE.U32.AND UP0, UPT, UR4, URZ, UPT ;  /* 0x0000003f0400728c */ /* 0x000fc6000bf05070 */
[----:B------:R-:W-:Y:S01]  /*15b0*/  ULDC UR4, c[0x0][0x424] ;  /* 0x0001090000047ab9 */ /* 0x000fe20000000800 */
[----:B------:R-:W-:-:S03]  /*15c0*/  UISETP.NE.AND.EX UP0, UPT, UR5, URZ, UPT, UP0 ;  /* 0x0000003f0500728c */ /* 0x000fc6000bf05300 */
[----:B------:R-:W-:Y:S01]  /*15d0*/  ULDC UR5, c[0x0][0x2f0] ;  /* 0x0000bc0000057ab9 */ /* 0x000fe20000000800 */
[----:B------:R-:W-:-:S04]  /*15e0*/  USEL UR4, UR4, 0x1, UP0 ;  /* 0x0000000104047887 */ /* 0x000fc80008000000 */
[----:B------:R-:W-:-:S03]  /*15f0*/  UIMAD UR4, UR4, UR5, URZ ;  /* 0x00000005040472a4 */ /* 0x000fc6000f8e023f */
[----:B------:R-:W-:Y:S02]  /*1600*/  ULDC UR5, c[0x0][0x348] ;  /* 0x0000d20000057ab9 */ /* 0x000fe40000000800 */
[----:B------:R-:W-:Y:S02]  /*1610*/  IMAD.U32 R24, RZ, RZ, UR5 ;  /* 0x00000005ff187e24 */ /* 0x000fe4000f8e00ff */
[----:B------:R-:W-:Y:S01]  /*1620*/  IMAD.U32 R30, RZ, RZ, UR4 ;  /* 0x00000004ff1e7e24 */ /* 0x000fe2000f8e00ff */
        /* <DEDUP_REMOVED lines=10> */
.L_x_9466:
[----:B------:R-:W-:Y:S01]  /*16d0*/  ULDC.64 UR4, c[0x0][0xa20] ;  /* 0x0002880000047ab9 */ /* 0x000fe20000000a00 */
[C---:B------:R-:W-:Y:S01]  /*16e0*/  LOP3.LUT R3, R154.reuse, 0xff000000, RZ, 0xc0, !PT ;  /* 0xff0000009a037812 */ /* 0x040fe200078ec0ff */
[----:B------:R-:W-:Y:S01]  /*16f0*/  IMAD.MOV.U32 R222, RZ, RZ, R153 ;  /* 0x000000ffffde7224 */ /* 0x000fe200078e0099 */
[----:B------:R-:W-:Y:S02]  /*1700*/  ISETP.NE.U32.AND P1, PT, RZ, UR4, PT ;  /* 0x00000004ff007c0c */ /* 0x000fe4000bf25070 */
[C---:B------:R-:W-:Y:S02]  /*1710*/  LOP3.LUT R0, R154.reuse, 0xff0000, RZ, 0xc0, !PT ;  /* 0x00ff00009a007812 */ /* 0x040fe400078ec0ff */
[----:B------:R-:W-:Y:S02]  /*1720*/  ISETP.NE.AND.EX P1, PT, RZ, UR5, PT, P1 ;  /* 0x00000005ff007c0c */ /* 0x000fe4000bf25310 */
[----:B------:R-:W-:Y:S02]  /*1730*/  SHF.R.U32.HI R3, RZ, 0x8, R3 ;  /* 0x00000008ff037819 */ /* 0x000fe40000011603 */
[----:B------:R-:W-:-:S02]  /*1740*/  LOP3.LUT R215, R154, 0xffff, RZ, 0xc0, !PT ;  /* 0x0000ffff9ad77812 */ /* 0x000fc400078ec0ff */
[----:B------:R-:W-:-:S07]  /*1750*/  LEA.HI R216, R0, R3, RZ, 0x10 ;  /* 0x0000000300d87211 */ /* 0x000fce00078f80ff */
[----:B------:R-:W-:Y:S05]  /*1760*/  @!P1 BRA `(.L_x_9467) ;  /* 0x0000000000109947 */ /* 0x000fea0003800000 */
[----:B------:R-:W-:-:S04]  /*1770*/  IADD3 R4, P0, R218, UR4, RZ ;  /* 0x00000004da047c10 */ /* 0x000fc8000ff1e0ff */
[----:B------:R-:W-:-:S05]  /*1780*/  IADD3.X R5, R219, UR5, RZ, P0, !PT ;  /* 0x00000005db057c10 */ /* 0x000fca00087fe4ff */
[----:B------:R0:W5:Y:S01]  /*1790*/  LDG.E R30, desc[UR40][R4.64] ;  /* 0x00000028041e7981 */ /* 0x000162000c1e1900 */
[----:B------:R-:W-:Y:S05]  /*17a0*/  BRA `(.L_x_9468) ;  /* 0x0000000000107947 */ /* 0x000fea0003800000 */
.L_x_9467:
[----:B------:R-:W-:Y:S05]  /*17b0*/  @!P0 BRA `(.L_x_9468) ;  /* 0x00000000000c8947 */ /* 0x000fea0003800000 */
[----:B------:R-:W2:Y:S04]  /*17c0*/  LDG.E R3, desc[UR40][R8.64] ;  /* 0x0000002808037981 */ /* 0x000ea8000c1e1900 */
[----:B------:R-:W2:Y:S02]  /*17d0*/  LDG.E R30, desc[UR40][R8.64+0x4] ;  /* 0x00000428081e7981 */ /* 0x000ea4000c1e1900 */
[----:B--2---:R-:W-:-:S07]  /*17e0*/  IMAD.IADD R30, R30, 0x1, -R3 ;  /* 0x000000011e1e7824 */ /* 0x004fce00078e0a03 */
.L_x_9468:
[----:B------:R-:W-:Y:S02]  /*17f0*/  ULDC.64 UR4, c[0x0][0xa10] ;  /* 0x0002840000047ab9 */ /* 0x000fe40000000a00 */
[----:B------:R-:W-:-:S04]  /*1800*/  ISETP.NE.U32.AND P0, PT, RZ, UR4, PT ;  /* 0x00000004ff007c0c */ /* 0x000fc8000bf05070 */
[----:B------:R-:W-:Y:S01]  /*1810*/  ISETP.NE.AND.EX P0, PT, RZ, UR5, PT, P0 ;  /* 0x00000005ff007c0c */ /* 0x000fe2000bf05300 */
[----:B------:R-:W-:-:S12]  /*1820*/  ULDC.64 UR4, c[0x0][0xa30] ;  /* 0x00028c0000047ab9 */ /* 0x000fd80000000a00 */
[----:B0-----:R-:W0:Y:S01]  /*1830*/  @P0 LDC.64 R4, c[0x0][0xa10] ;  /* 0x00028400ff040b82 */ /* 0x001e220000000a00 */
[----:B------:R-:W-:-:S04]  /*1840*/  ISETP.NE.U32.AND P1, PT, RZ, UR4, PT ;  /* 0x00000004ff007c0c */ /* 0x000fc8000bf25070 */
[----:B------:R-:W-:Y:S01]  /*1850*/  ISETP.NE.AND.EX P1, PT, RZ, UR5, PT, P1 ;  /* 0x00000005ff007c0c */ /* 0x000fe2000bf25310 */
[----:B0-----:R-:W-:-:S05]  /*1860*/  @P0 IMAD.WIDE R4, R217, 0x4, R4 ;  /* 0x00000004d9040825 */ /* 0x001fca00078e0204 */
[----:B------:R-:W2:Y:S04]  /*1870*/  @P0 LDG.E R0, desc[UR40][R4.64] ;  /* 0x0000002804000981 */ /* 0x000ea8000c1e1900 */
[----:B------:R-:W2:Y:S03]  /*1880*/  @P0 LDG.E R3, desc[UR40][R4.64+0x4] ;  /* 0x0000042804030981 */ /* 0x000ea6000c1e1900 */
[----:B------:R-:W-:Y:S01]  /*1890*/  @P1 IADD3 R6, P2, R218, UR4, RZ ;  /* 0x00000004da061c10 */ /* 0x000fe2000ff5e0ff */
[----:B-----5:R-:W-:-:S03]  /*18a0*/  IMAD.MOV.U32 R154, RZ, RZ, R30 ;  /* 0x000000ffff9a7224 */ /* 0x020fc600078e001e */
[----:B------:R-:W-:-:S05]  /*18b0*/  @P1 IADD3.X R7, R219, UR5, RZ, P2, !PT ;  /* 0x00000005db071c10 */ /* 0x000fca00097fe4ff */
[----:B------:R0:W5:Y:S01]  /*18c0*/  @P1 LDG.E R154, desc[UR40][R6.64] ;  /* 0x00000028069a1981 */ /* 0x000162000c1e1900 */
[----:B------:R-:W-:Y:S01]  /*18d0*/  IMAD.IADD R11, R30, 0x1, -R11 ;  /* 0x000000011e0b7824 */ /* 0x000fe200078e0a0b */
[----:B------:R-:W-:Y:S01]  /*18e0*/  BSSY B0, `(.L_x_9469) ;  /* 0x000002a000007945 */ /* 0x000fe20003800000 */
[----:B------:R-:W-:Y:S02]  /*18f0*/  LOP3.LUT R223, R216, 0xff, RZ, 0xc0, !PT ;  /* 0x000000ffd8df7812 */ /* 0x000fe400078ec0ff */
[----:B------:R-:W-:Y:S01]  /*1900*/  SHF.R.U32.HI R216, RZ, 0x10, R216 ;  /* 0x00000010ffd87819 */ /* 0x000fe200000116d8 */
[----:B--2---:R-:W-:-:S04]  /*1910*/  @P0 IMAD.IADD R24, R3, 0x1, -R0 ;  /* 0x0000000103180824 */ /* 0x004fc800078e0a00 */
[----:B------:R-:W-:-:S04]  /*1920*/  IMAD.IADD R152, R11, 0x1, R24 ;  /* 0x000000010b987824 */ /* 0x000fc800078e0218 */
[C---:B------:R-:W-:Y:S01]  /*1930*/  VIADD R0, R152.reuse, 0x5f ;  /* 0x0000005f98007836 */ /* 0x040fe20000000000 */
[----:B------:R-:W-:-:S03]  /*1940*/  ISETP.GE.AND P3, PT, R152, 0x1, PT ;  /* 0x000000019800780c */ /* 0x000fc60003f66270 */
[----:B------:R-:W-:Y:S01]  /*1950*/  IMAD.HI R0, R0, 0x2aaaaaab, RZ ;  /* 0x2aaaaaab00007827 */ /* 0x000fe200078e02ff */
[----:B------:R-:W-:-:S04]  /*1960*/  P2R R29, PR, RZ, 0x8 ;  /* 0x00000008ff1d7803 */ /* 0x000fc80000000000 */
[----:B------:R-:W-:-:S04]  /*1970*/  SHF.R.U32.HI R173, RZ, 0x1f, R0 ;  /* 0x0000001fffad7819 */ /* 0x000fc80000011600 */
[----:B------:R-:W-:Y:S01]  /*1980*/  LEA.HI.SX32 R173, R0, R173, 0x1c ;  /* 0x000000ad00ad7211 */ /* 0x000fe200078fe2ff */
[----:B------:R-:W-:Y:S01]  /*1990*/  IMAD.MOV.U32 R0, RZ, RZ, RZ ;  /* 0x000000ffff007224 */ /* 0x000fe200078e00ff */
[----:B0-----:R-:W-:Y:S06]  /*19a0*/  @!P3 BRA `(.L_x_9470) ;  /* 0x000000000074b947 */ /* 0x001fec0003800000 */
        /* <DEDUP_REMOVED lines=29> */
.L_x_9470:
[----:B------:R-:W-:Y:S05]  /*1b80*/  BSYNC B0 ;  /* 0x0000000000007941 */ /* 0x000fea0003800000 */
.L_x_9469:
[----:B------:R-:W-:-:S05]  /*1b90*/  IMAD R3, R223, R0, RZ ;  /* 0x00000000df037224 */ /* 0x000fca00078e02ff */
        /* <DEDUP_REMOVED lines=12> */
[----:B------:R-:W-:Y:S02]  /*1c60*/  @P0 LEA.HI.SX32 R27, R0, R3, 0x1c ;  /* 0x00000003001b0211 */ /* 0x000fe400078fe2ff */
        /* <DEDUP_REMOVED lines=23> */
.L_x_9473:
[----:B------:R-:W-:Y:S05]  /*1de0*/  BSYNC B6 ;  /* 0x0000000000067941 */ /* 0x000fea0003800000 */
.L_x_9472:
        /* <DEDUP_REMOVED lines=20> */
.L_x_9475:
[----:B------:R-:W-:Y:S05]  /*1f30*/  BSYNC B6 ;  /* 0x0000000000067941 */ /* 0x000fea0003800000 */
.L_x_9474:
[----:B------:R-:W-:Y:S01]  /*1f40*/  ULDC.64 UR4, c[0x0][0x9f8] ;  /* 0x00027e0000047ab9 */ /* 0x000fe20000000a00 */
[----:B------:R-:W-:Y:S01]  /*1f50*/  IMAD.MOV.U32 R0, RZ, RZ, R217 ;  /* 0x000000ffff007224 */ /* 0x000fe200078e00d9 */
[----:B------:R-:W-:Y:S01]  /*1f60*/  ISETP.NE.U32.AND P0, PT, RZ, UR4, PT ;  /* 0x00000004ff007c0c */ /* 0x000fe2000bf05070 */
[----:B------:R-:W0:Y:S03]  /*1f70*/  LDC.64 R8, c[0x0][0x300] ;  /* 0x0000c000ff087b82 */ /* 0x000e260000000a00 */
[----:B------:R-:W-:Y:S01]  /*1f80*/  ISETP.NE.AND.EX P0, PT, RZ, UR5, PT, P0 ;  /* 0x00000005ff007c0c */ /* 0x000fe2000bf05300 */
[----:B------:R-:W1:Y:S01]  /*1f90*/  S2R R38, SR_TID.X ;  /* 0x0000000000267919 */ /* 0x000e620000002100 */
[----:B------:R-:W2:Y:S01]  /*1fa0*/  S2R R11, SR_TID.X ;  /* 0x00000000000b7919 */ /* 0x000ea20000002100 */
[----:B------:R-:W-:Y:S01]  /*1fb0*/  IMAD.IADD R59, R31, 0x1, R30 ;  /* 0x000000011f3b7824 */ /* 0x000fe200078e021e */
[----:B------:R-:W-:Y:S01]  /*1fc0*/  SHF.R.S32.HI R17, RZ, 0x1f, R16 ;  /* 0x0000001fff117819 */ /* 0x000fe20000011410 */
[----:B------:R-:W3:Y:S08]  /*1fd0*/  LDC.64 R56, c[0x0][0x408] ;  /* 0x00010200ff387b82 */ /* 0x000ef00000000a00 */
[----:B------:R-:W-:Y:S01]  /*1fe0*/  @P0 IADD3 R6, P1, R218, UR4, RZ ;  /* 0x00000004da060c10 */ /* 0x000fe2000ff3e0ff */
[----:B------:R-:W-:-:S02]  /*1ff0*/  VIADD R62, R16, 0x40 ;  /* 0x00000040103e7836 */ /* 0x000fc40000000000 */
[----:B------:R-:W-:Y:S01]  /*2000*/  VIADD R63, R16, 0x60 ;  /* 0x00000060103f7836 */ /* 0x000fe20000000000 */
[----:B------:R-:W-:Y:S01]  /*2010*/  @P0 IADD3.X R7, R219, UR5, RZ, P1, !PT ;  /* 0x00000005db070c10 */ /* 0x000fe20008ffe4ff */
[----:B------:R-:W-:Y:S01]  /*2020*/  ULDC.64 UR4, c[0x0][0xa08] ;  /* 0x0002820000047ab9 */ /* 0x000fe20000000a00 */
[----:B------:R-:W4:Y:S03]  /*2030*/  LDC R43, c[0x0][0x3f4] ;  /* 0x0000fd00ff2b7b82 */ /* 0x000f260000000800 */
[----:B------:R3:W4:Y:S01]  /*2040*/  @P0 LDG.E R0, desc[UR40][R6.64] ;  /* 0x0000002806000981 */ /* 0x000722000c1e1900 */
[----:B------:R-:W-:Y:S01]  /*2050*/  SHF.R.S32.HI R33, RZ, 0x1f, R59 ;  /* 0x0000001fff217819 */ /* 0x000fe2000001143b */
[-C--:B0-----:R-:W-:Y:S01]  /*2060*/  IMAD.WIDE.U32 R4, R59, R8.reuse, RZ ;  /* 0x000000083b047225 */ /* 0x081fe200078e00ff */
[----:B------:R-:W-:Y:S02]  /*2070*/  ISETP.NE.U32.AND P0, PT, RZ, UR4, PT ;  /* 0x00000004ff007c0c */ /* 0x000fe4000bf05070 */
[----:B------:R-:W0:Y:S01]  /*2080*/  LDC.64 R14, c[0x0][0x3f8] ;  /* 0x0000fe00ff0e7b82 */ /* 0x000e220000000a00 */
[-C--:B------:R-:W-:Y:S01]  /*2090*/  IMAD R10, R33, R8.reuse, RZ ;  /* 0x00000008210a7224 */ /* 0x080fe200078e02ff */
[----:B------:R-:W-:Y:S01]  /*20a0*/  ISETP.NE.AND.EX P0, PT, RZ, UR5, PT, P0 ;  /* 0x00000005ff007c0c */ /* 0x000fe2000bf05300 */
[----:B------:R-:W-:Y:S01]  /*20b0*/  ULDC.64 UR4, c[0x0][0x308] ;  /* 0x0000c20000047ab9 */ /* 0x000fe20000000a00 */
[----:B------:R-:W-:Y:S01]  /*20c0*/  IMAD.WIDE.U32 R60, R18, R8, R16 ;  /* 0x00000008123c7225 */ /* 0x000fe200078e0010 */
[----:B------:R-:W-:-:S02]  /*20d0*/  SHF.R.S32.HI R23, RZ, 0x1f, R22 ;  /* 0x0000001fff177819 */ /* 0x000fc40000011416 */
[----:B-1----:R-:W-:Y:S01]  /*20e0*/  SHF.R.U32.HI R38, RZ, 0x7, R38 ;  /* 0x00000007ff267819 */ /* 0x002fe20000011626 */
[----:B------:R-:W-:Y:S01]  /*20f0*/  IMAD R3, R59, R9, R10 ;  /* 0x000000093b037224 */ /* 0x000fe200078e020a */
[----:B------:R-:W-:Y:S01]  /*2100*/  SHF.L.U64.HI R66, R8, 0x6, R9 ;  /* 0x0000000608427819 */ /* 0x000fe20000010209 */
[----:B--2---:R-:W-:Y:S01]  /*2110*/  VIADD R11, R11, 0xffffff80 ;  /* 0xffffff800b0b7836 */ /* 0x004fe20000000000 */
[----:B------:R-:W-:Y:S01]  /*2120*/  ISETP.NE.AND P6, PT, R38, 0x1, PT ;  /* 0x000000012600780c */ /* 0x000fe20003fc5270 */
[----:B------:R-:W-:Y:S01]  /*2130*/  IMAD.IADD R5, R5, 0x1, R3 ;  /* 0x0000000105057824 */ /* 0x000fe200078e0203 */
[----:B---3--:R-:W-:Y:S01]  /*2140*/  SHF.L.U64.HI R70, R56, 0x6, R57 ;  /* 0x0000000638467819 */ /* 0x008fe20000010239 */
[----:B------:R-:W-:Y:S01]  /*2150*/  VIADD R10, R16, 0xc0 ;  /* 0x000000c0100a7836 */ /* 0x000fe20000000000 */
[----:B------:R-:W-:Y:S01]  /*2160*/  SHF.R.S32.HI R6, RZ, 0x1f, R11 ;  /* 0x0000001fff067819 */ /* 0x000fe2000001140b */
[----:B------:R-:W-:Y:S01]  /*2170*/  IMAD.WIDE.U32 R4, R215, UR4, R4 ;  /* 0x00000004d7047c25 */ /* 0x000fe2000f8e0004 */
[----:B------:R-:W-:-:S02]  /*2180*/  SHF.R.S32.HI R72, RZ, 0x1f, R220 ;  /* 0x0000001fff487819 */ /* 0x000fc400000114dc */
[----:B------:R-:W-:Y:S01]  /*2190*/  LEA.HI R36, R6, R11, RZ, 0x2 ;  /* 0x0000000b06247211 */ /* 0x000fe200078f10ff */
[----:B------:R-:W-:Y:S01]  /*21a0*/  IMAD R5, R215, UR5, R5 ;  /* 0x00000005d7057c24 */ /* 0x000fe2000f8e0205 */
[----:B------:R-:W-:Y:S01]  /*21b0*/  ULDC.64 UR4, c[0x0][0x310] ;  /* 0x0000c40000047ab9 */ /* 0x000fe20000000a00 */
[C---:B------:R-:W-:Y:S02]  /*21c0*/  VIADD R64, R16.reuse, 0x80 ;  /* 0x0000008010407836 */ /* 0x040fe40000000000 */
[----:B------:R-:W-:Y:S01]  /*21d0*/  VIADD R65, R16, 0xa0 ;  /* 0x000000a010417836 */ /* 0x000fe20000000000 */
[----:B0-----:R-:W-:Y:S01]  /*21e0*/  SHF.L.U64.HI R68, R14, 0x6, R15 ;  /* 0x000000060e447819 */ /* 0x001fe2000001020f */
[----:B------:R-:W-:Y:S02]  /*21f0*/  IMAD R30, R224, R56, RZ ;  /* 0x00000038e01e7224 */ /* 0x000fe400078e02ff */
[----:B------:R-:W-:Y:S01]  /*2200*/  VIADD R73, R38, 0x8 ;  /* 0x0000000826497836 */ /* 0x000fe20000000000 */
[----:B------:R-:W-:Y:S01]  /*2210*/  SHF.R.U32.HI R38, RZ, 0x3, R209 ;  /* 0x00000003ff267819 */ /* 0x000fe200000116d1 */
[----:B------:R-:W-:-:S02]  /*2220*/  IMAD R39, R18, R57, R30 ;  /* 0x0000003912277224 */ /* 0x000fc400078e021e */
[----:B------:R-:W-:-:S04]  /*2230*/  IMAD.WIDE.U32 R30, R18, R56, R16 ;  /* 0x00000038121e7225 */ /* 0x000fc800078e0010 */
[----:B------:R-:W-:Y:S02]  /*2240*/  IMAD.IADD R31, R39, 0x1, R31 ;  /* 0x00000001271f7824 */ /* 0x000fe400078e021f */
[----:B------:R-:W-:Y:S02]  /*2250*/  IMAD.MOV.U32 R88, RZ, RZ, 0x20 ;  /* 0x00000020ff587424 */ /* 0x000fe400078e00ff */
[----:B------:R-:W-:Y:S02]  /*2260*/  IMAD R75, R9, 0x60, RZ ;  /* 0x00000060094b7824 */ /* 0x000fe400078e02ff */
[----:B------:R-:W-:Y:S02]  /*2270*/  IMAD.SHL.U32 R67, R8, 0x40, RZ ;  /* 0x0000004008437824 */ /* 0x000fe400078e00ff */
[----:B------:R-:W-:Y:S02]  /*2280*/  IMAD.SHL.U32 R69, R14, 0x40, RZ ;  /* 0x000000400e457824 */ /* 0x000fe400078e00ff */
[----:B------:R-:W-:-:S02]  /*2290*/  IMAD R77, R57, 0x60, RZ ;  /* 0x00000060394d7824 */ /* 0x000fc400078e02ff */
[----:B------:R-:W-:Y:S02]  /*22a0*/  IMAD.SHL.U32 R71, R56, 0x40, RZ ;  /* 0x0000004038477824 */ /* 0x000fe400078e00ff */
[----:B-----5:R-:W-:-:S04]  /*22b0*/  IMAD.WIDE.U32 R30, R154, R56, R30 ;  /* 0x000000389a1e7225 */ /* 0x020fc800078e001e */
[----:B----4-:R-:W-:Y:S01]  /*22c0*/  IMAD.SHL.U32 R74, R43, 0x2, RZ ;  /* 0x000000022b4a7824 */ /* 0x010fe200078e00ff */
[----:B------:R-:W-:Y:S02]  /*22d0*/  SHF.R.S32.HI R3, RZ, 0x1f, R0 ;  /* 0x0000001fff037819 */ /* 0x000fe40000011400 */
[----:B------:R-:W-:Y:S02]  /*22e0*/  SEL R21, R0, RZ, !P0 ;  /* 0x000000ff00157207 */ /* 0x000fe40004000000 */
[----:B------:R-:W-:Y:S01]  /*22f0*/  SEL R20, R3, RZ, !P0 ;  /* 0x000000ff03147207 */ /* 0x000fe20004000000 */
[----:B------:R-:W-:Y:S02]  /*2300*/  IMAD R3, R224, R8, RZ ;  /* 0x00000008e0037224 */ /* 0x000fe400078e02ff */
[----:B------:R-:W-:-:S04]  /*2310*/  IMAD.WIDE.U32 R4, R21, UR4, R4 ;  /* 0x0000000415047c25 */ /* 0x000fc8000f8e0004 */
[----:B------:R-:W-:Y:S02]  /*2320*/  IMAD R0, R20, UR4, RZ ;  /* 0x0000000414007c24 */ /* 0x000fe4000f8e02ff */
[----:B------:R-:W-:Y:S01]  /*2330*/  IMAD R13, R18, R9, R3 ;  /* 0x00000009120d7224 */ /* 0x000fe200078e0203 */
[----:B------:R-:W-:Y:S01]  /*2340*/  IADD3 R3, P2, R4, R60, RZ ;  /* 0x0000003c04037210 */ /* 0x000fe20007f5e0ff */
[----:B------:R-:W-:Y:S01]  /*2350*/  IMAD R11, R21, UR5, R0 ;  /* 0x00000005150b7c24 */ /* 0x000fe2000f8e0200 */
[----:B------:R-:W-:Y:S05]  /*2360*/  @!P6 WARPSYNC.ALL ;  /* 0x000000000000e948 */ /* 0x000fea0003800000 */
[C---:B------:R-:W-:Y:S01]  /*2370*/  VIADD R0, R16.reuse, 0x20 ;  /* 0x0000002010007836 */ /* 0x040fe20000000000 */
[----:B------:R-:W-:Y:S01]  /*2380*/  ULDC UR4, c[0x0][0x320] ;  /* 0x0000c80000047ab9 */ /* 0x000fe20000000800 */
[----:B------:R-:W-:Y:S01]  /*2390*/  IMAD.IADD R60, R5, 0x1, R11 ;  /* 0x00000001053c7824 */ /* 0x000fe200078e020b */
[----:B------:R-:W-:Y:S01]  /*23a0*/  @!P6 BAR.SYNC.DEFER_BLOCKING 0x9, 0x100 ;  /* 0x024400000000eb1d */ /* 0x000fe20000010000 */
[C---:B------:R-:W-:Y:S01]  /*23b0*/  ISETP.GE.AND P0, PT, R16.reuse, UR4, PT ;  /* 0x0000000410007c0c */ /* 0x040fe2000bf06270 */
[----:B------:R-:W-:Y:S01]  /*23c0*/  VIADD R11, R16, 0xe0 ;  /* 0x000000e0100b7836 */ /* 0x000fe20000000000 */
[----:B------:R-:W-:Y:S01]  /*23d0*/  ISETP.GE.AND P1, PT, R0, UR4, PT ;  /* 0x0000000400007c0c */ /* 0x000fe2000bf26270 */
[----:B------:R-:W-:Y:S01]  /*23e0*/  IMAD.WIDE.U32 R8, R8, 0x60, RZ ;  /* 0x0000006008087825 */ /* 0x000fe200078e00ff */
[----:B------:R-:W-:Y:S01]  /*23f0*/  SEL R6, RZ, 0x1, P0 ;  /* 0x00000001ff067807 */ /* 0x000fe20000000000 */
[----:B------:R-:W-:Y:S01]  /*2400*/  ULDC.64 UR6, c[0x0][0x330] ;  /* 0x0000cc0000067ab9 */ /* 0x000fe20000000a00 */
[----:B------:R-:W-:Y:S01]  /*2410*/  SEL R7, RZ, 0xffffffff, P1 ;  /* 0xffffffffff077807 */ /* 0x000fe20000800000 */
[----:B------:R-:W-:Y:S01]  /*2420*/  IMAD.IADD R75, R9, 0x1, R75 ;  /* 0x00000001094b7824 */ /* 0x000fe200078e024b */
[----:B------:R-:W-:-:S02]  /*2430*/  IADD3.X R61, R60, R61, R13, P2, !PT ;  /* 0x0000003d3c3d7210 */ /* 0x000fc400017fe40d */
[----:B------:R-:W-:Y:S01]  /*2440*/  ISETP.GE.AND P1, PT, R62, UR4, PT ;  /* 0x000000043e007c0c */ /* 0x000fe2000bf26270 */
[----:B------:R-:W-:Y:S01]  /*2450*/  IMAD.SHL.U32 R7, R7, 0x2, RZ ;  /* 0x0000000207077824 */ /* 0x000fe200078e00ff */
[----:B------:R-:W-:Y:S02]  /*2460*/  ISETP.GE.AND P2, PT, R63, UR4, PT ;  /* 0x000000043f007c0c */ /* 0x000fe4000bf46270 */
[----:B------:R-:W-:Y:S02]  /*2470*/  ISETP.GE.AND P0, PT, R10, UR4, PT ;  /* 0x000000040a007c0c */ /* 0x000fe4000bf06270 */
[----:B------:R-:W-:Y:S02]  /*2480*/  ISETP.GE.AND P3, PT, R11, UR4, PT ;  /* 0x000000040b007c0c */ /* 0x000fe4000bf66270 */
[----:B------:R-:W-:Y:S01]  /*2490*/  LOP3.LUT R10, R7, 0x2, R6, 0xe2, !PT ;  /* 0x00000002070a7812 */ /* 0x000fe200078ee206 */
[----:B------:R-:W-:Y:S01]  /*24a0*/  IMAD.WIDE.U32 R6, R215, UR6, R16 ;  /* 0x00000006d7067c25 */ /* 0x000fe2000f8e0010 */
[----:B------:R-:W-:-:S02]  /*24b0*/  SEL R11, RZ, 0x4, P1 ;  /* 0x00000004ff0b7807 */ /* 0x000fc40000800000 */
[----:B------:R-:W-:Y:S01]  /*24c0*/  SEL R12, RZ, 0x8, P2 ;  /* 0x00000008ff0c7807 */ /* 0x000fe20001000000 */
[----:B------:R-:W-:Y:S01]  /*24d0*/  IMAD R7, R215, UR7, R7 ;  /* 0x00000007d7077c24 */ /* 0x000fe2000f8e0207 */
[----:B------:R-:W-:Y:S02]  /*24e0*/  ISETP.GE.AND P1, PT, R64, UR4, PT ;  /* 0x0000000440007c0c */ /* 0x000fe4000bf26270 */
[----:B------:R-:W-:Y:S01]  /*24f0*/  ISETP.GE.AND P2, PT, R65, UR4, PT ;  /* 0x0000000441007c0c */ /* 0x000fe2000bf46270 */
[----:B------:R-:W-:Y:S01]  /*2500*/  ULDC.64 UR4, c[0x0][0x338] ;  /* 0x0000ce0000047ab9 */ /* 0x000fe20000000a00 */
[----:B------:R-:W-:Y:S01]  /*2510*/  LOP3.LUT R10, R12, R10, R11, 0xfe, !PT ;  /* 0x0000000a0c0a7212 */ /* 0x000fe200078efe0b */
[----:B------:R-:W-:Y:S01]  /*2520*/  IMAD R13, R20, UR4, RZ ;  /* 0x00000004140d7c24 */ /* 0x000fe2000f8e02ff */
[----:B------:R-:W-:Y:S01]  /*2530*/  SEL R11, RZ, 0x10, P1 ;  /* 0x00000010ff0b7807 */ /* 0x000fe20000800000 */
[C---:B------:R-:W-:Y:S01]  /*2540*/  IMAD.WIDE.U32 R6, R21.reuse, UR4, R6 ;  /* 0x0000000415067c25 */ /* 0x040fe2000f8e0006 */
[----:B------:R-:W-:Y:S01]  /*2550*/  SEL R12, RZ, 0x20, P2 ;  /* 0x00000020ff0c7807 */ /* 0x000fe20001000000 */
[----:B------:R-:W-:Y:S01]  /*2560*/  ULDC UR4, c[0x0][0x2f4] ;  /* 0x0000bd0000047ab9 */ /* 0x000fe20000000800 */
[----:B------:R-:W-:Y:S01]  /*2570*/  IADD3 R58, P1, R18, R59, RZ ;  /* 0x0000003b123a7210 */ /* 0x000fe20007f3e0ff */
[----:B------:R-:W-:Y:S01]  /*2580*/  IMAD R41, R21, UR5, R13 ;  /* 0x0000000515297c24 */ /* 0x000fe2000f8e020d */
[----:B------:R-:W-:Y:S01]  /*2590*/  LOP3.LUT R11, R12, R10, R11, 0xfe, !PT ;  /* 0x0000000a0c0b7212 */ /* 0x000fe200078efe0b */
[----:B------:R-:W-:Y:S01]  /*25a0*/  IMAD.WIDE.U32 R20, R18, R56, R22 ;  /* 0x0000003812147225 */ /* 0x000fe200078e0016 */
[----:B------:R-:W-:-:S02]  /*25b0*/  SEL R10, RZ, 0x40, P0 ;  /* 0x00000040ff0a7807 */ /* 0x000fc40000000000 */
[----:B------:R-:W-:Y:S01]  /*25c0*/  ISETP.GE.AND P0, PT, R16, R43, PT ;  /* 0x0000002b1000720c */ /* 0x000fe20003f06270 */
[----:B------:R-:W-:Y:S01]  /*25d0*/  IMAD.IADD R21, R21, 0x1, R39 ;  /* 0x0000000115157824 */ /* 0x000fe200078e0227 */
[----:B------:R-:W-:Y:S01]  /*25e0*/  SHF.R.S32.HI R39, RZ, 0x1f, R36 ;  /* 0x0000001fff277819 */ /* 0x000fe20000011424 */
[----:B------:R-:W-:Y:S01]  /*25f0*/  IMAD.WIDE.U32 R12, R18, R14, R16 ;  /* 0x0000000e120c7225 */ /* 0x000fe200078e0010 */
[----:B------:R-:W-:Y:S02]  /*2600*/  LOP3.LUT R94, R11, R10, RZ, 0xfc, !PT ;  /* 0x0000000a0b5e7212 */ /* 0x000fe400078efcff */
[----:B------:R-:W-:Y:S01]  /*2610*/  LEA.HI R39, R39, R18, RZ, 0x3 ;  /* 0x0000001227277211 */ /* 0x000fe200078f18ff */
[CC--:B------:R-:W-:Y:S01]  /*2620*/  IMAD R10, R224.reuse, R14.reuse, RZ ;  /* 0x0000000ee00a7224 */ /* 0x0c0fe200078e02ff */
[----:B------:R-:W-:Y:S01]  /*2630*/  SEL R35, R43, RZ, P0 ;  /* 0x000000ff2b237207 */ /* 0x000fe20000000000 */
[----:B------:R-:W-:Y:S01]  /*2640*/  IMAD.X R59, R224, 0x1, R33, P1 ;  /* 0x00000001e03b7824 */ /* 0x000fe200008e0621 */
[----:B------:R-:W-:Y:S01]  /*2650*/  LOP3.LUT R39, R39, 0xfffffff8, RZ, 0xc0, !PT ;  /* 0xfffffff827277812 */ /* 0x000fe200078ec0ff */
[C---:B------:R-:W-:Y:S01]  /*2660*/  IMAD R37, R18.reuse, R15, R10 ;  /* 0x0000000f12257224 */ /* 0x040fe200078e020a */
[----:B------:R-:W-:Y:S01]  /*2670*/  SEL R93, RZ, 0xffffff80, P3 ;  /* 0xffffff80ff5d7807 */ /* 0x000fe20001800000 */
[----:B------:R-:W-:Y:S01]  /*2680*/  IMAD.WIDE.U32 R10, R18, R14, R22 ;  /* 0x0000000e120a7225 */ /* 0x000fe200078e0016 */
[----:B------:R-:W-:-:S02]  /*2690*/  ISETP.GE.AND P2, PT, R0, UR4, PT ;  /* 0x0000000400007c0c */ /* 0x000fc4000bf46270 */
[----:B------:R-:W-:Y:S01]  /*26a0*/  LOP3.LUT R93, R94, 0x80, R93, 0xc8, !PT ;  /* 0x000000805e5d7812 */ /* 0x000fe200078ec85d */
[----:B------:R-:W-:Y:S01]  /*26b0*/  IMAD.IADD R35, R16, 0x1, R35 ;  /* 0x0000000110237824 */ /* 0x000fe200078e0223 */
[----:B------:R-:W-:Y:S01]  /*26c0*/  LOP3.LUT R94, R94, 0x40, RZ, 0xc0, !PT ;  /* 0x000000405e5e7812 */ /* 0x000fe200078ec0ff */
[----:B------:R-:W-:Y:S02]  /*26d0*/  IMAD.IADD R39, R18, 0x1, -R39 ;  /* 0x0000000112277824 */ /* 0x000fe400078e0a27 */
[----:B------:R-:W-:Y:S01]  /*26e0*/  IMAD.IADD R11, R11, 0x1, R37 ;  /* 0x000000010b0b7824 */ /* 0x000fe200078e0225 */
[----:B------:R-:W-:Y:S01]  /*26f0*/  SHF.R.S32.HI R32, RZ, 0x1f, R35 ;  /* 0x0000001fff207819 */ /* 0x000fe20000011423 */
[----:B------:R-:W-:Y:S01]  /*2700*/  IMAD.IADD R13, R37, 0x1, R13 ;  /* 0x00000001250d7824 */ /* 0x000fe200078e020d */
[----:B------:R-:W-:Y:S01]  /*2710*/  SHF.R.S32.HI R37, RZ, 0x1f, R154 ;  /* 0x0000001fff257819 */ /* 0x000fe2000001149a */
[----:B------:R-:W-:Y:S01]  /*2720*/  IMAD.SHL.U32 R82, R39, 0x40, RZ ;  /* 0x0000004027527824 */ /* 0x000fe200078e00ff */
[----:B------:R-:W-:Y:S01]  /*2730*/  LEA.HI R32, R32, R35, RZ, 0x3 ;  /* 0x0000002320207211 */ /* 0x000fe200078f18ff */
[----:B------:R-:W-:Y:S01]  /*2740*/  IMAD R35, R15, 0x60, RZ ;  /* 0x000000600f237824 */ /* 0x000fe200078e02ff */
[----:B------:R-:W-:Y:S01]  /*2750*/  LOP3.LUT P1, RZ, R39, 0x4, RZ, 0xc0, !PT ;  /* 0x0000000427ff7812 */ /* 0x000fe2000782c0ff */
[C---:B------:R-:W-:Y:S01]  /*2760*/  IMAD R34, R37.reuse, R14, RZ ;  /* 0x0000000e25227224 */ /* 0x040fe200078e02ff */
[----:B------:R-:W-:Y:S01]  /*2770*/  LOP3.LUT R82, R82, 0x1c0, RZ, 0xc0, !PT ;  /* 0x000001c052527812 */ /* 0x000fe200078ec0ff */
[----:B------:R-:W-:Y:S01]  /*2780*/  IMAD R37, R37, R56, RZ ;  /* 0x0000003825257224 */ /* 0x000fe200078e02ff */
[----:B------:R-:W-:Y:S01]  /*2790*/  LOP3.LUT R33, R209, 0x38, R32, 0xf8, !PT ;  /* 0x00000038d1217812 */ /* 0x000fe200078ef820 */
[C---:B------:R-:W-:Y:S01]  /*27a0*/  IMAD R79, R154.reuse, R15, R34 ;  /* 0x0000000f9a4f7224 */ /* 0x040fe200078e0222 */
[----:B------:R-:W-:Y:S01]  /*27b0*/  SHF.R.U32.HI R85, RZ, 0x3, R82 ;  /* 0x00000003ff557819 */ /* 0x000fe20000011652 */
[----:B------:R-:W-:Y:S01]  /*27c0*/  IMAD.WIDE.U32 R10, R154, R14, R10 ;  /* 0x0000000e9a0a7225 */ /* 0x000fe200078e000a */
[----:B------:R-:W-:-:S02]  /*27d0*/  LOP3.LUT R34, R82, 0x18, R16, 0xf8, !PT ;  /* 0x0000001852227812 */ /* 0x000fc400078ef810 */
[----:B------:R-:W-:Y:S01]  /*27e0*/  LOP3.LUT R33, R33, R38, RZ, 0x3c, !PT ;  /* 0x0000002621217212 */ /* 0x000fe200078e3cff */
[----:B------:R-:W-:Y:S01]  /*27f0*/  IMAD.WIDE.U32 R12, R154, R14, R12 ;  /* 0x0000000e9a0c7225 */ /* 0x000fe200078e000c */
[--C-:B------:R-:W-:Y:S02]  /*2800*/  SHF.R.S32.HI R83, RZ, 0x3, R32.reuse ;  /* 0x00000003ff537819 */ /* 0x100fe40000011420 */
[----:B------:R-:W-:Y:S01]  /*2810*/  LOP3.LUT R84, R32, 0xfffffff8, RZ, 0xc0, !PT ;  /* 0xfffffff820547812 */ /* 0x000fe200078ec0ff */
[----:B------:R-:W-:Y:S01]  /*2820*/  IMAD.IADD R87, R212, 0x1, R33 ;  /* 0x00000001d4577824 */ /* 0x000fe200078e0221 */
[----:B------:R-:W-:Y:S01]  /*2830*/  LOP3.LUT R32, R82, 0x38, R32, 0xf8, !PT ;  /* 0x0000003852207812 */ /* 0x000fe200078ef820 */
[----:B------:R-:W-:Y:S01]  /*2840*/  IMAD R37, R154, R57, R37 ;  /* 0x000000399a257224 */ /* 0x000fe200078e0225 */
[----:B------:R-:W-:Y:S01]  /*2850*/  LOP3.LUT R89, R34, R85, RZ, 0x3c, !PT ;  /* 0x0000005522597212 */ /* 0x000fe200078e3cff */
[----:B------:R-:W-:Y:S01]  /*2860*/  IMAD.WIDE.U32 R20, R154, R56, R20 ;  /* 0x000000389a147225 */ /* 0x000fe200078e0014 */
[----:B------:R-:W-:-:S02]  /*2870*/  SEL R88, R88, 0xffffffe0, !P1 ;  /* 0xffffffe058587807 */ /* 0x000fc40004800000 */
[----:B------:R-:W-:Y:S01]  /*2880*/  LOP3.LUT R33, R32, R85, RZ, 0x3c, !PT ;  /* 0x0000005520217212 */ /* 0x000fe200078e3cff */
[----:B------:R-:W-:Y:S01]  /*2890*/  IMAD.WIDE.U32 R14, R14, 0x60, RZ ;  /* 0x000000600e0e7825 */ /* 0x000fe200078e00ff */
[----:B------:R-:W-:Y:S02]  /*28a0*/  SHF.R.S32.HI R86, RZ, 0x1f, R84 ;  /* 0x0000001fff567819 */ /* 0x000fe40000011454 */
[----:B------:R-:W-:Y:S01]  /*28b0*/  ISETP.GE.AND P1, PT, R16, UR4, PT ;  /* 0x0000000410007c0c */ /* 0x000fe2000bf26270 */
[----:B------:R-:W-:-:S04]  /*28c0*/  IMAD.WIDE.U32 R56, R56, 0x60, RZ ;  /* 0x0000006038387825 */ /* 0x000fc800078e00ff */
[----:B------:R-:W-:Y:S02]  /*28d0*/  IMAD R89, R210, 0x200, R89 ;  /* 0x00000200d2597824 */ /* 0x000fe400078e0259 */
[----:B------:R-:W-:Y:S02]  /*28e0*/  IMAD.IADD R78, R11, 0x1, R79 ;  /* 0x000000010b4e7824 */ /* 0x000fe400078e024f */
[----:B------:R-:W-:Y:S02]  /*28f0*/  IMAD.IADD R76, R15, 0x1, R35 ;  /* 0x000000010f4c7824 */ /* 0x000fe400078e0223 */
[----:B------:R-:W-:Y:S02]  /*2900*/  IMAD.IADD R77, R57, 0x1, R77 ;  /* 0x00000001394d7824 */ /* 0x000fe400078e024d */
[----:B------:R-:W-:Y:S02]  /*2910*/  IMAD.IADD R79, R79, 0x1, R13 ;  /* 0x000000014f4f7824 */ /* 0x000fe400078e020d */
[----:B------:R-:W-:-:S02]  /*2920*/  IMAD.IADD R80, R21, 0x1, R37 ;  /* 0x0000000115507824 */ /* 0x000fc400078e0225 */
[----:B------:R-:W-:Y:S02]  /*2930*/  IMAD.IADD R81, R37, 0x1, R31 ;  /* 0x0000000125517824 */ /* 0x000fe400078e021f */
[----:B------:R-:W-:Y:S02]  /*2940*/  IMAD R90, R210, 0x200, R33 ;  /* 0x00000200d25a7824 */ /* 0x000fe400078e0221 */
[----:B------:R-:W-:Y:S02]  /*2950*/  IMAD.IADD R91, R88, 0x1, R89 ;  /* 0x00000001585b7824 */ /* 0x000fe400078e0259 */
[----:B------:R-:W-:-:S07]  /*2960*/  IMAD.IADD R92, R7, 0x1, R41 ;  /* 0x00000001075c7824 */ /* 0x000fce00078e0229 */
.L_x_9523:
[----:B------:R-:W-:Y:S01]  /*2970*/  VIADD R45, R27, 0xffffffff ;  /* 0xffffffff1b2d7836 */ /* 0x000fe20000000000 */
[----:B0-----:R-:W0:Y:S01]  /*2980*/  LDC.64 R98, c[0x0][0x2e8] ;  /* 0x0000ba00ff627b82 */ /* 0x001e220000000a00 */
        /* <DEDUP_REMOVED lines=8> */
[----:B------:R-:W-:Y:S01]  /*2a10*/  IADD3 R27, P3, P4, R3, R100, R67 ;  /* 0x00000064031b7210 */ /* 0x000fe20007c7e043 */
[----:B------:R-:W-:-:S02]  /*2a20*/  IMAD R103, R103, 0x2, R26 ;  /* 0x0000000267677824 */ /* 0x000fc400078e021a */
[----:B------:R-:W-:-:S05]  /*2a30*/  IMAD.IADD R50, R101, 0x1, R33 ;  /* 0x0000000165327824 */ /* 0x000fca00078e0221 */
[----:B------:R-:W-:Y:S02]  /*2a40*/  IADD3.X R32, R61, R50, R66, P3, P4 ;  /* 0x000000323d207210 */ /* 0x000fe40001fe8442 */
[----:B------:R-:W-:-:S04]  /*2a50*/  IADD3 R33, P4, R3, R100, RZ ;  /* 0x0000006403217210 */ /* 0x000fc80007f9e0ff */
[-C--:B0-----:R-:W-:Y:S01]  /*2a60*/  LEA R42, P3, R33, R98.reuse, 0x1 ;  /* 0x00000062212a7211 */ /* 0x081fe200078608ff */
[----:B------:R-:W-:Y:S01]  /*2a70*/  IMAD.X R34, R50, 0x1, R61, P4 ;  /* 0x0000000132227824 */ /* 0x000fe200020e063d */
[----:B------:R-:W-:-:S04]  /*2a80*/  LEA R40, P4, R27, R98, 0x1 ;  /* 0x000000621b287211 */ /* 0x000fc800078808ff */
[-C--:B------:R-:W-:Y:S02]  /*2a90*/  LEA.HI.X R43, R33, R99.reuse, R34, 0x1, P3 ;  /* 0x00000063212b7211 */ /* 0x080fe400018f0c22 */
[----:B-1----:R-:W-:Y:S02]  /*2aa0*/  ISETP.GE.AND P3, PT, R102, 0x1, PT ;  /* 0x000000016600780c */ /* 0x002fe40003f66270 */
[----:B------:R-:W-:Y:S01]  /*2ab0*/  LEA.HI.X R41, R27, R99, R32, 0x1, P4 ;  /* 0x000000631b297211 */ /* 0x000fe200020f0c20 */
[----:B------:R-:W-:Y:S01]  /*2ac0*/  IMAD R27, R2, 0x1800, R89 ;  /* 0x00001800021b7824 */ /* 0x000fe200078e0259 */
[----:B------:R-:W-:-:S03]  /*2ad0*/  ISETP.GT.AND P4, PT, R45, R28, PT ;  /* 0x0000001c2d00720c */ /* 0x000fc60003f84270 */
[----:B------:R-:W-:Y:S01]  /*2ae0*/  IMAD R104, R27, 0x2, R26 ;  /* 0x000000021b687824 */ /* 0x000fe200078e021a */
[----:B------:R-:W-:Y:S01]  /*2af0*/  P2R R96, PR, RZ, 0x10 ;  /* 0x00000010ff607803 */ /* 0x000fe20000000000 */
[----:B------:R-:W-:-:S04]  /*2b00*/  IMAD.MOV.U32 R27, RZ, RZ, R45 ;  /* 0x000000ffff1b7224 */ /* 0x000fc800078e002d */
        /* <DEDUP_REMOVED lines=30> */
[----:B------:R-:W-:-:S05]  /*2cf0*/  IADD3 R48, P3, R20, R34, RZ ;  /* 0x0000002214307210 */ /* 0x000fca0007f7e0ff */
[----:B------:R-:W-:Y:S01]  /*2d00*/  IMAD.X R49, R105, 0x1, R80, P3 ;  /* 0x0000000169317824 */ /* 0x000fe200018e0650 */
        /* <DEDUP_REMOVED lines=13> */
.L_x_9480:
[----:B------:R-:W-:Y:S05]  /*2de0*/  BSYNC B1 ;  /* 0x0000000000017941 */ /* 0x000fea0003800000 */
.L_x_9479:
[----:B------:R-:W-:Y:S01]  /*2df0*/  ISETP.GE.AND P5, PT, R220, R97, PT ;  /* 0x00000061dc00720c */ /* 0x000fe20003fa6270 */
[----:B------:R-:W-:Y:S01]  /*2e00*/  BSSY B1, `(.L_x_9481) ;  /* 0x0000018000017945 */ /* 0x000fe20003800000 */
[----:B0----5:R-:W-:Y:S02]  /*2e10*/  IMAD.MOV.U32 R98, RZ, RZ, R50 ;  /* 0x000000ffff627224 */ /* 0x021fe400078e0032 */
[----:B------:R-:W-:-:S09]  /*2e20*/  IMAD.MOV.U32 R99, RZ, RZ, R51 ;  /* 0x000000ffff637224 */ /* 0x000fd200078e0033 */
[----:B------:R-:W-:Y:S05]  /*2e30*/  @P5 BRA `(.L_x_9482) ;  /* 0x0000000000505947 */ /* 0x000fea0003800000 */
[----:B------:R-:W-:Y:S01]  /*2e40*/  IADD3 R33, P3, P6, R10, R32, R69 ;  /* 0x000000200a217210 */ /* 0x000fe20007e7e045 */
[----:B------:R-:W-:Y:S01]  /*2e50*/  ULDC.64 UR4, c[0x0][0x3e8] ;  /* 0x0000fa0000047ab9 */ /* 0x000fe20000000a00 */
[----:B------:R-:W-:Y:S02]  /*2e60*/  CS2R R44, SRZ ;  /* 0x00000000002c7805 */ /* 0x000fe4000001ff00 */
[----:B------:R-:W-:Y:S02]  /*2e70*/  CS2R R46, SRZ ;  /* 0x00000000002e7805 */ /* 0x000fe4000001ff00 */
[----:B------:R-:W-:Y:S02]  /*2e80*/  IADD3.X R38, R78, R95, R68, P3, P6 ;  /* 0x0000005f4e267210 */ /* 0x000fe40001fec444 */
[----:B------:R-:W-:-:S04]  /*2e90*/  IADD3 R35, P3, P6, R20, R34, R71 ;  /* 0x0000002214237210 */ /* 0x000fc80007e7e047 */
        /* <DEDUP_REMOVED lines=14> */
.L_x_9482:
[----:B------:R-:W-:Y:S05]  /*2f80*/  BSYNC B1 ;  /* 0x0000000000017941 */ /* 0x000fea0003800000 */
.L_x_9481:
[----:B0-----:R-:W-:Y:S01]  /*2f90*/  IMAD.MOV.U32 R32, RZ, RZ, R52 ;  /* 0x000000ffff207224 */ /* 0x001fe200078e0034 */
[----:B------:R-:W-:Y:S01]  /*2fa0*/  UISETP.NE.AND UP0, UPT, UR44, 0x3, UPT ;  /* 0x000000032c00788c */ /* 0x000fe2000bf05270 */
[----:B------:R-:W-:Y:S01]  /*2fb0*/  IMAD.MOV.U32 R33, RZ, RZ, R53 ;  /* 0x000000ffff217224 */ /* 0x000fe200078e0035 */
[----:B------:R-:W-:Y:S01]  /*2fc0*/  PRMT R105, R99, 0x5410, R98 ;  /* 0x0000541063697816 */ /* 0x000fe20000000062 */
[----:B------:R-:W-:Y:S02]  /*2fd0*/  IMAD.MOV.U32 R34, RZ, RZ, R54 ;  /* 0x000000ffff227224 */ /* 0x000fe400078e0036 */
[----:B------:R-:W-:Y:S01]  /*2fe0*/  IMAD.MOV.U32 R35, RZ, RZ, R55 ;  /* 0x000000ffff237224 */ /* 0x000fe200078e0037 */
[----:B------:R-:W-:Y:S01]  /*2ff0*/  PRMT R113, R32, 0x5410, R33 ;  /* 0x0000541020717816 */ /* 0x000fe20000000021 */
[----:B------:R-:W-:Y:S01]  /*3000*/  IMAD.MOV.U32 R32, RZ, RZ, R48 ;  /* 0x000000ffff207224 */ /* 0x000fe200078e0030 */
[----:B------:R-:W-:Y:S01]  /*3010*/  PLOP3.LUT P3, PT, PT, PT, UP0, 0x80, 0x0 ;  /* 0x000000000000781c */ /* 0x000fe20003f6f008 */
[----:B------:R-:W-:Y:S01]  /*3020*/  IMAD.MOV.U32 R33, RZ, RZ, R49 ;  /* 0x000000ffff217224 */ /* 0x000fe200078e0031 */
[----:B------:R-:W-:Y:S01]  /*3030*/  PRMT R114, R34, 0x5410, R35 ;  /* 0x0000541022727816 */ /* 0x000fe20000000023 */
[----:B-----5:R-:W-:-:S02]  /*3040*/  IMAD.MOV.U32 R34, RZ, RZ, R44 ;  /* 0x000000ffff227224 */ /* 0x020fc400078e002c */
        /* <DEDUP_REMOVED lines=12> */
[----:B------:R-:W-:Y:S06]  /*3110*/  @!P3 BRA `(.L_x_9483) ;  /* 0x000000000004b947 */ /* 0x000fec0003800000 */
[----:B------:R-:W-:Y:S01]  /*3120*/  BPT.TRAP 0x1 ;  /* 0x000000040000795c */ /* 0x000fe20000300000 */
.L_x_9483:
[----:B------:R-:W-:Y:S01]  /*3130*/  IMAD R95, R2, 0x8, R19 ;  /* 0x00000008025f7824 */ /* 0x000fe200078e0213 */
[----:B------:R-:W-:Y:S01]  /*3140*/  SHF.L.U32 R106, R201, 0x1f, RZ ;  /* 0x0000001fc96a7819 */ /* 0x000fe200000006ff */
[----:B------:R-:W-:Y:S03]  /*3150*/  BSSY B1, `(.L_x_9484) ;  /* 0x0000003000017945 */ /* 0x000fe60003800000 */
[----:B------:R-:W0:Y:S02]  /*3160*/  SYNCS.PHASECHK.TRANS64.TRYWAIT P6, [R95+URZ+0x22890], R106 ;  /* 0x0228906a5f0075a7 */ /* 0x000e2400080c017f */
[----:B0-----:R-:W-:Y:S05]  /*3170*/  @!P6 BRA `(.L_x_9485) ;  /* 0x0000016400d0e947 */ /* 0x001fea0003800000 */
.L_x_9772:
[----:B------:R-:W-:Y:S05]  /*3180*/  BSYNC B1 ;  /* 0x0000000000017941 */ /* 0x000fea0003800000 */
.L_x_9484:
[----:B------:R-:W-:Y:S04]  /*3190*/  BSSY B1, `(.L_x_9486) ;  /* 0x0000064000017945 */ /* 0x000fe80003800000 */
[----:B------:R-:W-:Y:S05]  /*31a0*/  @P4 BRA `(.L_x_9487) ;  /* 0x0000000400884947 */ /* 0x000fea0003800000 */
[----:B------:R-:W-:Y:S04]  /*31b0*/  BSSY B2, `(.L_x_9488) ;  /* 0x0000031000027945 */ /* 0x000fe80003800000 */
[----:B------:R-:W-:Y:S05]  /*31c0*/  @P1 BRA `(.L_x_9489) ;  /* 0x0000000000bc1947 */ /* 0x000fea0003800000 */
[----:B------:R1:W2:Y:S01]  /*31d0*/  LDS.128 R32, [R104] ;  /* 0x0000000068207984 */ /* 0x0002a20000000c00 */
        /* <DEDUP_REMOVED lines=9> */
[----:B------:R-:W-:Y:S01]  /*3270*/  SHF.R.U32.HI R110, RZ, 0x10, R53 ;  /* 0x00000010ff6e7819 */ /* 0x000fe20000011635 */
[----:B------:R-:W-:Y:S02]  /*3280*/  HADD2.F32 R108, -RZ, R108.H0_H0 ;  /* 0x2000006cff6c7230 */ /* 0x000fe40000004100 */
[----:B------:R-:W-:Y:S02]  /*3290*/  HADD2.F32 R109, -RZ, R109.H0_H0 ;  /* 0x2000006dff6d7230 */ /* 0x000fe40000004100 */
[----:B------:R-:W-:-:S02]  /*32a0*/  HADD2.F32 R53, -RZ, R52.H1_H1 ;  /* 0x30000034ff357230 */ /* 0x000fc40000004100 */
[----:B------:R-:W-:Y:S02]  /*32b0*/  HADD2.F32 R54, -RZ, R111.H0_H0 ;  /* 0x2000006fff367230 */ /* 0x000fe40000004100 */
[----:B------:R-:W-:Y:S02]  /*32c0*/  HADD2.F32 R55, -RZ, R110.H0_H0 ;  /* 0x2000006eff377230 */ /* 0x000fe40000004100 */
[-C--:B------:R-:W-:Y:S01]  /*32d0*/  FMUL.FTZ R110, R35, R108.reuse ;  /* 0x0000006c236e7220 */ /* 0x080fe20000410000 */
[----:B------:R-:W-:Y:S02]  /*32e0*/  HADD2.F32 R52, -RZ, R52.H0_H0 ;  /* 0x20000034ff347230 */ /* 0x000fe40000004100 */
[----:B------:R-:W-:Y:S01]  /*32f0*/  FMUL.FTZ R108, R33, R108 ;  /* 0x0000006c216c7220 */ /* 0x000fe20000410000 */
[-C--:B------:R-:W-:Y:S01]  /*3300*/  FMUL.FTZ R111, R53, R109.reuse ;  /* 0x0000006d356f7220 */ /* 0x080fe20000410000 */
[-C--:B------:R-:W-:Y:S01]  /*3310*/  FFMA.FTZ R33, R33, R54.reuse, -R110 ;  /* 0x0000003621217223 */ /* 0x080fe2000001086e */
[C---:B------:R-:W-:Y:S01]  /*3320*/  FMUL.FTZ R112, R52.reuse, R109 ;  /* 0x0000006d34707220 */ /* 0x040fe20000410000 */
[----:B------:R-:W-:Y:S01]  /*3330*/  FFMA.FTZ R108, R35, R54, R108 ;  /* 0x00000036236c7223 */ /* 0x000fe2000001006c */
[----:B------:R-:W-:Y:S01]  /*3340*/  FFMA.FTZ R110, R52, R55, -R111 ;  /* 0x00000037346e7223 */ /* 0x000fe2000001086f */
[----:B------:R-:W-:-:S02]  /*3350*/  HADD2.F32 R54, -RZ, R114.H0_H0 ;  /* 0x20000072ff367230 */ /* 0x000fc40000004100 */
[----:B------:R-:W-:Y:S01]  /*3360*/  FFMA.FTZ R115, R53, R55, R112 ;  /* 0x0000003735737223 */ /* 0x000fe20000010070 */
[----:B------:R-:W-:Y:S01]  /*3370*/  HADD2.F32 R109, -RZ, R114.H1_H1 ;  /* 0x30000072ff6d7230 */ /* 0x000fe20000004100 */
[----:B------:R-:W-:Y:S01]  /*3380*/  F2FP.F16.F32.PACK_AB R33, R108, R33 ;  /* 0x000000216c21723e */ /* 0x000fe200000000ff */
        /* <DEDUP_REMOVED lines=16> */
[----:B------:R-:W-:-:S07]  /*3490*/  F2FP.F16.F32.PACK_AB R34, R52, R113 ;  /* 0x000000713422723e */ /* 0x000fce00000000ff */
.L_x_9491:
[----:B------:R-:W-:Y:S05]  /*34a0*/  BSYNC B3 ;  /* 0x0000000000037941 */ /* 0x000fea0003800000 */
.L_x_9490:
[----:B--2---:R1:W-:Y:S02]  /*34b0*/  STG.E.128 desc[UR40][R42.64], R32 ;  /* 0x000000202a007986 */ /* 0x0043e4000c101d28 */
.L_x_9489:
[----:B------:R-:W-:Y:S05]  /*34c0*/  BSYNC B2 ;  /* 0x0000000000027941 */ /* 0x000fea0003800000 */
.L_x_9488:
[----:B------:R-:W-:Y:S05]  /*34d0*/  @P2 BRA `(.L_x_9487) ;  /* 0x0000000000bc2947 */ /* 0x000fea0003800000 */
[----:B-1----:R1:W2:Y:S01]  /*34e0*/  LDS.128 R32, [R103] ;  /* 0x0000000067207984 */ /* 0x0022a20000000c00 */
[----:B------:R-:W-:Y:S01]  /*34f0*/  ISETP.GE.AND P4, PT, R202, R102, PT ;  /* 0x00000066ca00720c */ /* 0x000fe20003f86270 */
[----:B------:R-:W-:-:S12]  /*3500*/  BSSY B2, `(.L_x_9492) ;  /* 0x000002b000027945 */ /* 0x000fd80003800000 */
[----:B-1----:R-:W-:Y:S05]  /*3510*/  @P4 BRA `(.L_x_9493) ;  /* 0x0000000000a44947 */ /* 0x002fea0003800000 */
[--C-:B------:R-:W-:Y:S02]  /*3520*/  SHF.R.U64 R50, R50, 0x10, R51.reuse ;  /* 0x0000001032327819 */ /* 0x100fe40000001233 */
[----:B------:R-:W-:Y:S02]  /*3530*/  SHF.R.U32.HI R52, RZ, 0x10, R51 ;  /* 0x00000010ff347819 */ /* 0x000fe40000011633 */
[--C-:B------:R-:W-:Y:S01]  /*3540*/  SHF.R.U64 R51, R48, 0x10, R49.reuse ;  /* 0x0000001030337819 */ /* 0x100fe20000001231 */
[----:B--2---:R-:W-:Y:S01]  /*3550*/  IMAD.MOV.U32 R48, RZ, RZ, R34 ;  /* 0x000000ffff307224 */ /* 0x004fe200078e0022 */
[----:B------:R-:W-:Y:S01]  /*3560*/  SHF.R.U32.HI R54, RZ, 0x10, R49 ;  /* 0x00000010ff367819 */ /* 0x000fe20000011631 */
[----:B------:R-:W-:Y:S02]  /*3570*/  HADD2.F32 R34, -RZ, R33.H1_H1 ;  /* 0x30000021ff227230 */ /* 0x000fe40000004100 */
[----:B------:R-:W-:Y:S02]  /*3580*/  HADD2.F32 R51, -RZ, R51.H0_H0 ;  /* 0x20000033ff337230 */ /* 0x000fe40000004100 */
[----:B------:R-:W-:-:S02]  /*3590*/  HADD2.F32 R54, -RZ, R54.H0_H0 ;  /* 0x20000036ff367230 */ /* 0x000fc40000004100 */
[--C-:B------:R-:W-:Y:S02]  /*35a0*/  HADD2.F32 R49, -RZ, R35.reuse.H1_H1 ;  /* 0x30000023ff317230 */ /* 0x100fe40000004100 */
[----:B------:R-:W-:Y:S01]  /*35b0*/  FMUL.FTZ R108, R34, R51 ;  /* 0x00000033226c7220 */ /* 0x000fe20000410000 */
[----:B------:R-:W-:Y:S02]  /*35c0*/  HADD2.F32 R35, -RZ, R35.H0_H0 ;  /* 0x20000023ff237230 */ /* 0x000fe40000004100 */
[----:B------:R-:W-:Y:S02]  /*35d0*/  HADD2.F32 R33, -RZ, R33.H0_H0 ;  /* 0x20000021ff217230 */ /* 0x000fe40000004100 */
[-C--:B------:R-:W-:Y:S01]  /*35e0*/  FMUL.FTZ R110, R49, R54.reuse ;  /* 0x00000036316e7220 */ /* 0x080fe20000410000 */
[----:B------:R-:W-:Y:S02]  /*35f0*/  HADD2.F32 R50, -RZ, R50.H0_H0 ;  /* 0x20000032ff327230 */ /* 0x000fe40000004100 */
[----:B------:R-:W-:Y:S01]  /*3600*/  FMUL.FTZ R54, R35, R54 ;  /* 0x0000003623367220 */ /* 0x000fe20000410000 */
[----:B------:R-:W-:-:S02]  /*3610*/  HADD2.F32 R52, -RZ, R52.H0_H0 ;  /* 0x20000034ff347230 */ /* 0x000fc40000004100 */
[C---:B------:R-:W-:Y:S01]  /*3620*/  FMUL.FTZ R51, R33.reuse, R51 ;  /* 0x0000003321337220 */ /* 0x040fe20000410000 */
[----:B------:R-:W-:Y:S01]  /*3630*/  FFMA.FTZ R108, R33, R50, -R108 ;  /* 0x00000032216c7223 */ /* 0x000fe2000001086c */
[--C-:B------:R-:W-:Y:S02]  /*3640*/  HADD2.F32 R33, -RZ, R32.reuse.H1_H1 ;  /* 0x30000020ff217230 */ /* 0x100fe40000004100 */
[----:B------:R-:W-:Y:S01]  /*3650*/  FFMA.FTZ R55, R49, R52, R54 ;  /* 0x0000003431377223 */ /* 0x000fe20000010036 */
[----:B------:R-:W-:Y:S01]  /*3660*/  FFMA.FTZ R53, R34, R50, R51 ;  /* 0x0000003222357223 */ /* 0x000fe20000010033 */
[--C-:B------:R-:W-:Y:S02]  /*3670*/  HADD2.F32 R49, -RZ, R107.reuse.H0_H0 ;  /* 0x2000006bff317230 */ /* 0x100fe40000004100 */
[----:B------:R-:W-:Y:S01]  /*3680*/  FFMA.FTZ R110, R35, R52, -R110 ;  /* 0x00000034236e7223 */ /* 0x000fe2000001086e */
[----:B------:R-:W-:Y:S02]  /*3690*/  HADD2.F32 R32, -RZ, R32.H0_H0 ;  /* 0x20000020ff207230 */ /* 0x000fe40000004100 */
[----:B------:R-:W-:-:S02]  /*36a0*/  HADD2.F32 R107, -RZ, R107.H1_H1 ;  /* 0x3000006bff6b7230 */ /* 0x000fc40000004100 */
[CC--:B------:R-:W-:Y:S01]  /*36b0*/  FMUL.FTZ R51, R33.reuse, R49.reuse ;  /* 0x0000003121337220 */ /* 0x0c0fe20000410000 */
[--C-:B------:R-:W-:Y:S02]  /*36c0*/  HADD2.F32 R34, -RZ, R48.reuse.H1_H1 ;  /* 0x30000030ff227230 */ /* 0x100fe40000004100 */
[----:B------:R-:W-:Y:S01]  /*36d0*/  FMUL.FTZ R50, R32, R49 ;  /* 0x0000003120327220 */ /* 0x000fe20000410000 */
[----:B------:R-:W-:Y:S02]  /*36e0*/  HADD2.F32 R48, -RZ, R48.H0_H0 ;  /* 0x20000030ff307230 */ /* 0x000fe40000004100 */
[--C-:B------:R-:W-:Y:S02]  /*36f0*/  HADD2.F32 R35, -RZ, R105.reuse.H1_H1 ;  /* 0x30000069ff237230 */ /* 0x100fe40000004100 */
[-C--:B------:R-:W-:Y:S01]  /*3700*/  FMUL.FTZ R49, R34, R107.reuse ;  /* 0x0000006b22317220 */ /* 0x080fe20000410000 */
        /* <DEDUP_REMOVED lines=10> */
.L_x_9493:
[----:B------:R-:W-:Y:S05]  /*37b0*/  BSYNC B2 ;  /* 0x0000000000027941 */ /* 0x000fea0003800000 */
.L_x_9492:
[----:B--2---:R2:W-:Y:S02]  /*37c0*/  STG.E.128 desc[UR40][R42.64+0x40], R32 ;  /* 0x000040202a007986 */ /* 0x0045e4000c101d28 */
.L_x_9487:
[----:B------:R-:W-:Y:S05]  /*37d0*/  BSYNC B1 ;  /* 0x0000000000017941 */ /* 0x000fea0003800000 */
.L_x_9486:
[----:B------:R-:W-:Y:S05]  /*37e0*/  @P5 BRA `(.L_x_9494) ;  /* 0x0000001c00105947 */ /* 0x000fea0003800000 */
[----:B------:R-:W-:Y:S04]  /*37f0*/  BSSY B1, `(.L_x_9495) ;  /* 0x0000031000017945 */ /* 0x000fe80003800000 */
[----:B------:R-:W-:Y:S05]  /*3800*/  @P1 BRA `(.L_x_9496) ;  /* 0x0000000000bc1947 */ /* 0x000fea0003800000 */
[----:B-12---:R1:W2:Y:S01]  /*3810*/  LDS.128 R32, [R104+0x2000] ;  /* 0x0020000068207984 */ /* 0x0062a20000000c00 */
        /* <DEDUP_REMOVED lines=44> */
.L_x_9498:
[----:B------:R-:W-:Y:S05]  /*3ae0*/  BSYNC B2 ;  /* 0x0000000000027941 */ /* 0x000fea0003800000 */
.L_x_9497:
[----:B--2---:R3:W-:Y:S02]  /*3af0*/  STG.E.128 desc[UR40][R40.64], R32 ;  /* 0x0000002028007986 */ /* 0x0047e4000c101d28 */
.L_x_9496:
[----:B------:R-:W-:Y:S05]  /*3b00*/  BSYNC B1 ;  /* 0x0000000000017941 */ /* 0x000fea0003800000 */
.L_x_9495:
[----:B------:R-:W-:Y:S05]  /*3b10*/  @P2 BRA `(.L_x_9494) ;  /* 0x0000001800442947 */ /* 0x000fea0003800000 */
[----:B-123--:R1:W2:Y:S01]  /*3b20*/  LDS.128 R32, [R103+0x2000] ;  /* 0x0020000067207984 */ /* 0x00e2a20000000c00 */
        /* <DEDUP_REMOVED lines=11> */
[----:B------:R-:W-:Y:S02]  /*3be0*/  HADD2.F32 R38, -RZ, R38.H0_H0 ;  /* 0x20000026ff267230 */ /* 0x000fe40000004100 */
[CC--:B------:R-:W-:Y:S01]  /*3bf0*/  FMUL.FTZ R46, R34.reuse, R39.reuse ;  /* 0x00000027222e7220 */ /* 0x0c0fe20000410000 */
[----:B------:R-:W-:Y:S02]  /*3c00*/  HADD2.F32 R44, -RZ, R44.H0_H0 ;  /* 0x2000002cff2c7230 */ /* 0x000fe40000004100 */
[C---:B------:R-:W-:Y:S01]  /*3c10*/  FMUL.FTZ R39, R33.reuse, R39 ;  /* 0x0000002721277220 */ /* 0x040fe20000410000 */
[--C-:B------:R-:W-:Y:S02]  /*3c20*/  HADD2.F32 R37, -RZ, R35.reuse.H1_H1 ;  /* 0x30000023ff257230 */ /* 0x100fe40000004100 */
[-C--:B------:R-:W-:Y:S01]  /*3c30*/  FFMA.FTZ R46, R33, R38.reuse, -R46 ;  /* 0x00000026212e7223 */ /* 0x080fe2000001082e */
[----:B------:R-:W-:Y:S02]  /*3c40*/  HADD2.F32 R35, -RZ, R35.H0_H0 ;  /* 0x20000023ff237230 */ /* 0x000fe40000004100 */
[----:B------:R-:W-:Y:S01]  /*3c50*/  FFMA.FTZ R43, R34, R38, R39 ;  /* 0x00000026222b7223 */ /* 0x000fe20000010027 */
[----:B------:R-:W-:-:S02]  /*3c60*/  HADD2.F32 R42, -RZ, R42.H0_H0 ;  /* 0x2000002aff2a7230 */ /* 0x000fc40000004100 */
[-C--:B------:R-:W-:Y:S01]  /*3c70*/  FMUL.FTZ R48, R37, R44.reuse ;  /* 0x0000002c25307220 */ /* 0x080fe20000410000 */
[--C-:B------:R-:W-:Y:S02]  /*3c80*/  HADD2.F32 R38, -RZ, R99.reuse.H0_H0 ;  /* 0x20000063ff267230 */ /* 0x100fe40000004100 */
[C---:B------:R-:W-:Y:S01]  /*3c90*/  FMUL.FTZ R44, R35.reuse, R44 ;  /* 0x0000002c232c7220 */ /* 0x040fe20000410000 */
[----:B------:R-:W-:Y:S02]  /*3ca0*/  HADD2.F32 R99, -RZ, R99.H1_H1 ;  /* 0x30000063ff637230 */ /* 0x000fe40000004100 */
[-C--:B------:R-:W-:Y:S01]  /*3cb0*/  FFMA.FTZ R48, R35, R42.reuse, -R48 ;  /* 0x0000002a23307223 */ /* 0x080fe20000010830 */
[----:B------:R-:W-:Y:S02]  /*3cc0*/  HADD2.F32 R33, -RZ, R32.H1_H1 ;  /* 0x30000020ff217230 */ /* 0x000fe40000004100 */
[----:B------:R-:W-:Y:S01]  /*3cd0*/  FFMA.FTZ R47, R37, R42, R44 ;  /* 0x0000002a252f7223 */ /* 0x000fe2000001002c */
[----:B------:R-:W-:-:S02]  /*3ce0*/  HADD2.F32 R34, -RZ, R36.H1_H1 ;  /* 0x30000024ff227230 */ /* 0x000fc40000004100 */
[----:B------:R-:W-:Y:S02]  /*3cf0*/  HADD2.F32 R32, -RZ, R32.H0_H0 ;  /* 0x20000020ff207230 */ /* 0x000fe40000004100 */
[CC--:B------:R-:W-:Y:S01]  /*3d00*/  FMUL.FTZ R39, R33.reuse, R38.reuse ;  /* 0x0000002621277220 */ /* 0x0c0fe20000410000 */
[----:B------:R-:W-:Y:S02]  /*3d10*/  HADD2.F32 R36, -RZ, R36.H0_H0 ;  /* 0x20000024ff247230 */ /* 0x000fe40000004100 */
        /* <DEDUP_REMOVED lines=13> */
.L_x_9500:
[----:B------:R-:W-:Y:S05]  /*3df0*/  BSYNC B1 ;  /* 0x0000000000017941 */ /* 0x000fea0003800000 */
.L_x_9499:
[----:B--2---:R4:W-:Y:S01]  /*3e00*/  STG.E.128 desc[UR40][R40.64+0x40], R32 ;  /* 0x0000402028007986 */ /* 0x0049e2000c101d28 */
[----:B------:R-:W-:Y:S05]  /*3e10*/  BRA `(.L_x_9494) ;  /* 0x0000001400847947 */ /* 0x000fea0003800000 */
.L_x_9478:
[----:B------:R-:W-:Y:S02]  /*3e20*/  ISETP.GE.AND P3, PT, R220, R97, PT ;  /* 0x00000061dc00720c */ /* 0x000fe40003f66270 */
[----:B------:R-:W-:Y:S02]  /*3e30*/  CS2R R38, SRZ ;  /* 0x0000000000267805 */ /* 0x000fe4000001ff00 */
[----:B------:R-:W-:-:S13]  /*3e40*/  ISETP.GE.OR P3, PT, R16, R102, P3 ;  /* 0x000000661000720c */ /* 0x000fda0001f66670 */
[----:B------:R-:W-:Y:S01]  /*3e50*/  @!P3 IADD3 R33, P4, P5, R12, R32, R69 ;  /* 0x000000200c21b210 */ /* 0x000fe20007d9e045 */
[----:B------:R-:W0:Y:S03]  /*3e60*/  @!P3 LDC.64 R44, c[0x0][0x3e8] ;  /* 0x0000fa00ff2cbb82 */ /* 0x000e260000000a00 */
[----:B------:R-:W-:Y:S02]  /*3e70*/  @!P3 IADD3.X R36, R79, R95, R68, P4, P5 ;  /* 0x0000005f4f24b210 */ /* 0x000fe400027ea444 */
[----:B------:R-:W-:-:S03]  /*3e80*/  @!P3 IADD3 R46, P4, P5, R30, R34, R71 ;  /* 0x000000221e2eb210 */ /* 0x000fc60007d9e047 */
[----:B------:R-:W1:Y:S01]  /*3e90*/  @!P3 LDC.64 R48, c[0x0][0x400] ;  /* 0x00010000ff30bb82 */ /* 0x000e620000000a00 */
[----:B------:R-:W-:Y:S02]  /*3ea0*/  @!P3 IADD3.X R47, R81, R105, R70, P4, P5 ;  /* 0x00000069512fb210 */ /* 0x000fe400027ea446 */
[----:B------:R-:W-:-:S04]  /*3eb0*/  ISETP.GE.AND P4, PT, R18, R97, PT ;  /* 0x000000611200720c */ /* 0x000fc80003f86270 */
[----:B------:R-:W-:-:S13]  /*3ec0*/  ISETP.GE.OR P4, PT, R16, R102, P4 ;  /* 0x000000661000720c */ /* 0x000fda0002786670 */
[----:B------:R-:W2:Y:S01]  /*3ed0*/  @!P4 LDC.64 R40, c[0x0][0x3e8] ;  /* 0x0000fa00ff28cb82 */ /* 0x000ea20000000a00 */
[----:B------:R-:W-:-:S05]  /*3ee0*/  @!P4 IADD3 R32, P5, R12, R32, RZ ;  /* 0x000000200c20c210 */ /* 0x000fca0007fbe0ff */
[----:B------:R-:W-:Y:S02]  /*3ef0*/  @!P4 IMAD.X R35, R95, 0x1, R79, P5 ;  /* 0x000000015f23c824 */ /* 0x000fe400028e064f */
[----:B------:R-:W3:Y:S01]  /*3f00*/  @!P4 LDC.64 R42, c[0x0][0x400] ;  /* 0x00010000ff2acb82 */ /* 0x000ee20000000a00 */
[----:B--2---:R-:W-:-:S04]  /*3f10*/  @!P4 LEA R40, P5, R32, R40, 0x1 ;  /* 0x000000282028c211 */ /* 0x004fc800078a08ff */
[----:B------:R-:W-:Y:S02]  /*3f20*/  @!P4 LEA.HI.X R41, R32, R41, R35, 0x1, P5 ;  /* 0x000000292029c211 */ /* 0x000fe400028f0c23 */
[----:B------:R-:W-:-:S05]  /*3f30*/  @!P4 IADD3 R34, P5, R30, R34, RZ ;  /* 0x000000221e22c210 */ /* 0x000fca0007fbe0ff */
[----:B------:R-:W-:Y:S01]  /*3f40*/  @!P4 IMAD.X R32, R105, 0x1, R81, P5 ;  /* 0x000000016920c824 */ /* 0x000fe200028e0651 */
[----:B---3--:R-:W-:-:S04]  /*3f50*/  @!P4 LEA R42, P5, R34, R42, 0x1 ;  /* 0x0000002a222ac211 */ /* 0x008fc800078a08ff */
[----:B------:R-:W-:Y:S02]  /*3f60*/  @!P4 LEA.HI.X R43, R34, R43, R32, 0x1, P5 ;  /* 0x0000002b222bc211 */ /* 0x000fe400028f0c20 */
[----:B------:R-:W-:Y:S02]  /*3f70*/  CS2R R34, SRZ ;  /* 0x0000000000227805 */ /* 0x000fe4000001ff00 */
[----:B0-----:R-:W-:-:S04]  /*3f80*/  @!P3 LEA R44, P5, R33, R44, 0x1 ;  /* 0x0000002c212cb211 */ /* 0x001fc800078a08ff */
[----:B------:R-:W-:Y:S02]  /*3f90*/  @!P3 LEA.HI.X R45, R33, R45, R36, 0x1, P5 ;  /* 0x0000002d212db211 */ /* 0x000fe400028f0c24 */
[----:B------:R-:W-:Y:S02]  /*3fa0*/  CS2R R32, SRZ ;  /* 0x0000000000207805 */ /* 0x000fe4000001ff00 */
[----:B------:R-:W-:-:S04]  /*3fb0*/  CS2R R36, SRZ ;  /* 0x0000000000247805 */ /* 0x000fc8000001ff00 */
[----:B------:R0:W2:Y:S04]  /*3fc0*/  @!P4 LDG.E.128 R32, desc[UR40][R40.64] ;  /* 0x000000282820c981 */ /* 0x0000a8000c1e1d00 */
[----:B------:R3:W4:Y:S01]  /*3fd0*/  @!P4 LDG.E.128 R36, desc[UR40][R42.64] ;  /* 0x000000282a24c981 */ /* 0x000722000c1e1d00 */
[----:B-1----:R-:W-:-:S04]  /*3fe0*/  @!P3 LEA R48, P4, R46, R48, 0x1 ;  /* 0x000000302e30b211 */ /* 0x002fc800078808ff */
[----:B------:R-:W-:Y:S02]  /*3ff0*/  @!P3 LEA.HI.X R49, R46, R49, R47, 0x1, P4 ;  /* 0x000000312e31b211 */ /* 0x000fe400020f0c2f */
[----:B0-----:R-:W-:Y:S02]  /*4000*/  CS2R R40, SRZ ;  /* 0x0000000000287805 */ /* 0x001fe4000001ff00 */
[----:B---3--:R-:W-:Y:S02]  /*4010*/  CS2R R42, SRZ ;  /* 0x00000000002a7805 */ /* 0x008fe4000001ff00 */
[----:B------:R-:W-:-:S04]  /*4020*/  CS2R R46, SRZ ;  /* 0x00000000002e7805 */ /* 0x000fc8000001ff00 */
[----:B------:R0:W3:Y:S02]  /*4030*/  @!P3 LDG.E.128 R40, desc[UR40][R44.64] ;  /* 0x000000282c28b981 */ /* 0x0000e4000c1e1d00 */
[----:B0-----:R-:W-:-:S06]  /*4040*/  CS2R R44, SRZ ;  /* 0x00000000002c7805 */ /* 0x001fcc000001ff00 */
[----:B------:R0:W5:Y:S01]  /*4050*/  @!P3 LDG.E.128 R44, desc[UR40][R48.64] ;  /* 0x00000028302cb981 */ /* 0x000162000c1e1d00 */
[----:B------:R-:W-:Y:S01]  /*4060*/  UISETP.NE.AND UP0, UPT, UR44, 0x3, UPT ;  /* 0x000000032c00788c */ /* 0x000fe2000bf05270 */
[----:B------:R-:W-:-:S05]  /*4070*/  ISETP.GE.AND P4, PT, R16, R102, PT ;  /* 0x000000661000720c */ /* 0x000fca0003f86270 */
[----:B------:R-:W-:Y:S01]  /*4080*/  PLOP3.LUT P3, PT, PT, PT, UP0, 0x80, 0x0 ;  /* 0x000000000000781c */ /* 0x000fe20003f6f008 */
[----:B--2---:R-:W-:Y:S02]  /*4090*/  IMAD.MOV.U32 R51, RZ, RZ, R34 ;  /* 0x000000ffff337224 */ /* 0x004fe400078e0022 */
[----:B------:R-:W-:Y:S02]  /*40a0*/  IMAD.MOV.U32 R52, RZ, RZ, R35 ;  /* 0x000000ffff347224 */ /* 0x000fe400078e0023 */
[----:B------:R-:W-:Y:S01]  /*40b0*/  IMAD.MOV.U32 R53, RZ, RZ, R32 ;  /* 0x000000ffff357224 */ /* 0x000fe200078e0020 */
[----:B------:R-:W-:Y:S01]  /*40c0*/  PRMT R119, R119, 0x5410, R51 ;  /* 0x0000541077777816 */ /* 0x000fe20000000033 */
[----:B----4-:R-:W-:Y:S01]  /*40d0*/  IMAD.MOV.U32 R51, RZ, RZ, R38 ;  /* 0x000000ffff337224 */ /* 0x010fe200078e0026 */
[----:B------:R-:W-:Y:S01]  /*40e0*/  PRMT R123, R52, 0x7610, R123 ;  /* 0x00007610347b7816 */ /* 0x000fe2000000007b */
[----:B0-----:R-:W-:Y:S01]  /*40f0*/  IMAD.MOV.U32 R48, RZ, RZ, R39 ;  /* 0x000000ffff307224 */ /* 0x001fe200078e0027 */
[----:B------:R-:W-:Y:S01]  /*4100*/  PRMT R121, R53, 0x7610, R121 ;  /* 0x0000761035797816 */ /* 0x000fe20000000079 */
[----:B------:R-:W-:Y:S01]  /*4110*/  IMAD.MOV.U32 R49, RZ, RZ, R36 ;  /* 0x000000ffff317224 */ /* 0x000fe200078e0024 */
[----:B------:R-:W-:Y:S01]  /*4120*/  PRMT R119, R51, 0x7610, R119 ;  /* 0x0000761033777816 */ /* 0x000fe20000000077 */
[----:B------:R-:W-:Y:S01]  /*4130*/  IMAD.MOV.U32 R52, RZ, RZ, R37 ;  /* 0x000000ffff347224 */ /* 0x000fe200078e0025 */
[----:B------:R-:W-:Y:S01]  /*4140*/  PRMT R123, R123, 0x5410, R48 ;  /* 0x000054107b7b7816 */ /* 0x000fe20000000030 */
        /* <DEDUP_REMOVED lines=11> */
[----:B-----5:R-:W-:Y:S02]  /*4200*/  IMAD.MOV.U32 R48, RZ, RZ, R46 ;  /* 0x000000ffff307224 */ /* 0x020fe400078e002e */
        /* <DEDUP_REMOVED lines=8> */
.L_x_9501:
[----:B------:R-:W-:Y:S01]  /*4290*/  IMAD R95, R2, 0x8, R19 ;  /* 0x00000008025f7824 */ /* 0x000fe200078e0213 */
[----:B------:R-:W-:Y:S01]  /*42a0*/  SHF.L.U32 R106, R201, 0x1f, RZ ;  /* 0x0000001fc96a7819 */ /* 0x000fe200000006ff */
[----:B------:R-:W0:Y:S01]  /*42b0*/  LDC R107, c[0x0][0x2f4] ;  /* 0x0000bd00ff6b7b82 */ /* 0x000e220000000800 */
[----:B------:R-:W-:Y:S01]  /*42c0*/  BSSY B1, `(.L_x_9502) ;  /* 0x0000006000017945 */ /* 0x000fe20003800000 */
[----:B------:R-:W-:Y:S01]  /*42d0*/  IMAD.MOV.U32 R101, RZ, RZ, R50 ;  /* 0x000000ffff657224 */ /* 0x000fe200078e0032 */
[----:B------:R-:W1:Y:S05]  /*42e0*/  SYNCS.PHASECHK.TRANS64.TRYWAIT P5, [R95+URZ+0x22890], R106 ;  /* 0x0228906a5f0075a7 */ /* 0x000e6a00080a017f */
[----:B------:R-:W2:Y:S01]  /*42f0*/  LDC.64 R102, c[0x0][0x300] ;  /* 0x0000c000ff667b82 */ /* 0x000ea20000000a00 */
[----:B0-----:R-:W-:Y:S01]  /*4300*/  IMAD.IADD R109, R107, 0x1, -R74 ;  /* 0x000000016b6d7824 */ /* 0x001fe200078e0a4a */
[----:B-1----:R-:W-:Y:S06]  /*4310*/  @!P5 BRA `(.L_x_9503) ;  /* 0x00000154007cd947 */ /* 0x002fec0003800000 */
.L_x_9773:
[----:B------:R-:W-:Y:S05]  /*4320*/  BSYNC B1 ;  /* 0x0000000000017941 */ /* 0x000fea0003800000 */
.L_x_9502:
[----:B------:R-:W-:Y:S01]  /*4330*/  ISETP.GE.OR P5, PT, R18, R97, P1 ;  /* 0x000000611200720c */ /* 0x000fe20000fa6670 */
[----:B------:R-:W-:-:S12]  /*4340*/  BSSY B1, `(.L_x_9504) ;  /* 0x0000079000017945 */ /* 0x000fd80003800000 */
[----:B------:R-:W-:Y:S05]  /*4350*/  @P5 BRA `(.L_x_9505) ;  /* 0x0000000400dc5947 */ /* 0x000fea0003800000 */
[-C--:B--2---:R-:W-:Y:S01]  /*4360*/  IMAD R48, R224, R102.reuse, RZ ;  /* 0x00000066e0307224 */ /* 0x084fe200078e02ff */
[----:B------:R-:W-:Y:S01]  /*4370*/  BSSY B2, `(.L_x_9506) ;  /* 0x0000069000027945 */ /* 0x000fe20003800000 */
[----:B------:R-:W-:-:S04]  /*4380*/  IMAD.WIDE.U32 R104, R18, R102, R100 ;  /* 0x0000006612687225 */ /* 0x000fc800078e0064 */
[----:B------:R-:W-:Y:S01]  /*4390*/  IMAD R111, R18, R103, R48 ;  /* 0x00000067126f7224 */ /* 0x000fe200078e0230 */
[----:B------:R-:W-:Y:S02]  /*43a0*/  SEL R48, R74, R109, !P0 ;  /* 0x0000006d4a307207 */ /* 0x000fe40004000000 */
[----:B------:R-:W-:Y:S01]  /*43b0*/  IADD3 R108, P5, P6, R4, R104, R84 ;  /* 0x00000068046c7210 */ /* 0x000fe20007ebe054 */
[----:B------:R-:W-:Y:S01]  /*43c0*/  IMAD.IADD R111, R111, 0x1, R105 ;  /* 0x000000016f6f7824 */ /* 0x000fe200078e0269 */
[----:B------:R-:W-:-:S04]  /*43d0*/  SHF.R.S32.HI R49, RZ, 0x1f, R48 ;  /* 0x0000001fff317819 */ /* 0x000fc80000011430 */
[----:B------:R-:W-:Y:S02]  /*43e0*/  LEA.HI R48, R49, R48, RZ, 0x4 ;  /* 0x0000003031307211 */ /* 0x000fe400078f20ff */
[----:B------:R-:W-:Y:S02]  /*43f0*/  IADD3.X R110, R60, R111, R86, P5, P6 ;  /* 0x0000006f3c6e7210 */ /* 0x000fe40002fec456 */
[----:B------:R-:W-:-:S05]  /*4400*/  LEA.HI.SX32 R48, R48, R83, 0x1c ;  /* 0x0000005330307211 */ /* 0x000fca00078fe2ff */
[----:B------:R-:W-:-:S05]  /*4410*/  IMAD.SHL.U32 R113, R48, 0x8, RZ ;  /* 0x0000000830717824 */ /* 0x000fca00078e00ff */
[----:B------:R-:W-:-:S04]  /*4420*/  LOP3.LUT R48, R82, 0x38, R113, 0xf8, !PT ;  /* 0x0000003852307812 */ /* 0x000fc800078ef871 */
[----:B------:R-:W-:Y:S01]  /*4430*/  LOP3.LUT R49, R48, R85, RZ, 0x3c, !PT ;  /* 0x0000005530317212 */ /* 0x000fe200078e3cff */
[----:B------:R-:W-:-:S04]  /*4440*/  IMAD R48, R2, 0x1800, R90 ;  /* 0x0000180002307824 */ /* 0x000fc800078e025a */
[----:B------:R-:W-:Y:S02]  /*4450*/  IMAD R49, R210, 0x200, R49 ;  /* 0x00000200d2317824 */ /* 0x000fe400078e0231 */
[----:B------:R-:W-:Y:S02]  /*4460*/  IMAD R48, R48, 0x2, R19 ;  /* 0x0000000230307824 */ /* 0x000fe400078e0213 */
[----:B------:R-:W-:-:S04]  /*4470*/  IMAD R50, R2, 0x1800, R49 ;  /* 0x0000180002327824 */ /* 0x000fc800078e0231 */
[----:B------:R-:W-:Y:S02]  /*4480*/  IMAD R52, R50, 0x2, R19 ;  /* 0x0000000232347824 */ /* 0x000fe400078e0213 */
[----:B------:R-:W1:Y:S04]  /*4490*/  LDS.128 R48, [R48+0x1c400] ;  /* 0x01c4000030307984 */ /* 0x000e680000000c00 */
[----:B------:R-:W2:Y:S01]  /*44a0*/  LDS.128 R52, [R52+0x1c400] ;  /* 0x01c4000034347984 */ /* 0x000ea20000000c00 */
[----:B------:R-:W-:Y:S05]  /*44b0*/  @P4 BRA `(.L_x_9507) ;  /* 0x0000000400504947 */ /* 0x000fea0003800000 */
[--C-:B------:R-:W-:Y:S01]  /*44c0*/  SHF.R.U64 R32, R32, 0x10, R33.reuse ;  /* 0x0000001020207819 */ /* 0x100fe20000001221 */
[----:B------:R-:W-:Y:S01]  /*44d0*/  HADD2.F32 R120, -RZ, R120.H0_H0 ;  /* 0x20000078ff787230 */ /* 0x000fe20000004100 */
[----:B------:R-:W-:Y:S01]  /*44e0*/  SHF.R.U32.HI R112, RZ, 0x10, R33 ;  /* 0x00000010ff707819 */ /* 0x000fe20000011621 */
[----:B------:R-:W-:Y:S01]  /*44f0*/  HADD2.F32 R122, -RZ, R122.H0_H0 ;  /* 0x2000007aff7a7230 */ /* 0x000fe20000004100 */
[----:B------:R-:W-:Y:S02]  /*4500*/  SHF.R.U64 R33, R36, 0x10, R37 ;  /* 0x0000001024217819 */ /* 0x000fe40000001225 */
[--C-:B------:R-:W-:Y:S02]  /*4510*/  SHF.R.U64 R34, R34, 0x10, R35.reuse ;  /* 0x0000001022227819 */ /* 0x100fe40000001223 */
[----:B------:R-:W-:Y:S02]  /*4520*/  SHF.R.U32.HI R36, RZ, 0x10, R35 ;  /* 0x00000010ff247819 */ /* 0x000fe40000011623 */
[----:B------:R-:W-:-:S02]  /*4530*/  SHF.R.U64 R35, R38, 0x10, R39 ;  /* 0x0000001026237819 */ /* 0x000fc40000001227 */
[----:B------:R-:W-:Y:S01]  /*4540*/  SHF.R.U32.HI R117, RZ, 0x10, R37 ;  /* 0x00000010ff757819 */ /* 0x000fe20000011625 */
[----:B-1----:R-:W-:Y:S01]  /*4550*/  HADD2.F32 R37, -RZ, R49.H0_H0 ;  /* 0x20000031ff257230 */ /* 0x002fe20000004100 */
[----:B------:R-:W-:Y:S01]  /*4560*/  SHF.R.U32.HI R38, RZ, 0x10, R39 ;  /* 0x00000010ff267819 */ /* 0x000fe20000011627 */
[----:B--2---:R-:W-:Y:S02]  /*4570*/  HADD2.F32 R39, -RZ, R53.H0_H0 ;  /* 0x20000035ff277230 */ /* 0x004fe40000004100 */
[----:B------:R-:W-:Y:S02]  /*4580*/  HADD2.F32 R117, -RZ, R117.H0_H0 ;  /* 0x20000075ff757230 */ /* 0x000fe40000004100 */
[-C--:B------:R-:W-:Y:S01]  /*4590*/  FMUL.FTZ R126, R37, R120.reuse ;  /* 0x00000078257e7220 */ /* 0x080fe20000410000 */
[----:B------:R-:W-:Y:S02]  /*45a0*/  HADD2.F32 R49, -RZ, R49.H1_H1 ;  /* 0x30000031ff317230 */ /* 0x000fe40000004100 */
[----:B------:R-:W-:Y:S01]  /*45b0*/  FMUL.FTZ R124, R39, R120 ;  /* 0x00000078277c7220 */ /* 0x000fe20000410000 */
[----:B------:R-:W-:-:S02]  /*45c0*/  HADD2.F32 R120, -RZ, R53.H1_H1 ;  /* 0x30000035ff787230 */ /* 0x000fc40000004100 */
[-C--:B------:R-:W-:Y:S01]  /*45d0*/  FFMA.FTZ R39, R39, R122.reuse, R126 ;  /* 0x0000007a27277223 */ /* 0x080fe2000001007e */
[----:B------:R-:W-:Y:S02]  /*45e0*/  HADD2.F32 R53, -RZ, R112.H0_H0 ;  /* 0x20000070ff357230 */ /* 0x000fe40000004100 */
[----:B------:R-:W-:Y:S01]  /*45f0*/  FFMA.FTZ R37, R37, R122, -R124 ;  /* 0x0000007a25257223 */ /* 0x000fe2000001087c */
[--C-:B------:R-:W-:Y:S02]  /*4600*/  HADD2.F32 R124, -RZ, R123.reuse.H1_H1 ;  /* 0x3000007bff7c7230 */ /* 0x100fe40000004100 */
[-C--:B------:R-:W-:Y:S01]  /*4610*/  FMUL.FTZ R112, R120, R117.reuse ;  /* 0x0000007578707220 */ /* 0x080fe20000410000 */
[C---:B------:R-:W-:Y:S01]  /*4620*/  FMUL.FTZ R117, R49.reuse, R117 ;  /* 0x0000007531757220 */ /* 0x040fe20000410000 */
[----:B------:R-:W-:Y:S02]  /*4630*/  HADD2.F32 R122, -RZ, R123.H0_H0 ;  /* 0x2000007bff7a7230 */ /* 0x000fe40000004100 */
[----:B------:R-:W-:Y:S01]  /*4640*/  FFMA.FTZ R112, R49, R53, -R112 ;  /* 0x0000003531707223 */ /* 0x000fe20000010870 */
[----:B------:R-:W-:-:S02]  /*4650*/  HADD2.F32 R49, -RZ, R55.H0_H0 ;  /* 0x20000037ff317230 */ /* 0x000fc40000004100 */
[----:B------:R-:W-:Y:S01]  /*4660*/  FFMA.FTZ R120, R120, R53, R117 ;  /* 0x0000003578787223 */ /* 0x000fe20000010075 */
[----:B------:R-:W-:Y:S02]  /*4670*/  HADD2.F32 R117, -RZ, R51.H0_H0 ;  /* 0x20000033ff757230 */ /* 0x000fe40000004100 */
[----:B------:R-:W-:Y:S02]  /*4680*/  HADD2.F32 R53, -RZ, R55.H1_H1 ;  /* 0x30000037ff357230 */ /* 0x000fe40000004100 */
[-C--:B------:R-:W-:Y:S01]  /*4690*/  FMUL.FTZ R128, R49, R124.reuse ;  /* 0x0000007c31807220 */ /* 0x080fe20000410000 */
[----:B------:R-:W-:Y:S02]  /*46a0*/  HADD2.F32 R126, -RZ, R38.H0_H0 ;  /* 0x20000026ff7e7230 */ /* 0x000fe40000004100 */
[C---:B------:R-:W-:Y:S01]  /*46b0*/  FMUL.FTZ R130, R117.reuse, R124 ;  /* 0x0000007c75827220 */ /* 0x040fe20000410000 */
[----:B------:R-:W-:Y:S02]  /*46c0*/  HADD2.F32 R51, -RZ, R51.H1_H1 ;  /* 0x30000033ff337230 */ /* 0x000fe40000004100 */
[----:B------:R-:W-:Y:S01]  /*46d0*/  FFMA.FTZ R38, R117, R122, -R128 ;  /* 0x0000007a75267223 */ /* 0x000fe20000010880 */
[----:B------:R-:W-:-:S02]  /*46e0*/  HADD2.F32 R124, -RZ, R36.H0_H0 ;  /* 0x20000024ff7c7230 */ /* 0x000fc40000004100 */
[----:B------:R-:W-:Y:S01]  /*46f0*/  FMUL.FTZ R128, R53, R126 ;  /* 0x0000007e35807220 */ /* 0x000fe20000410000 */
[----:B------:R-:W-:Y:S01]  /*4700*/  FFMA.FTZ R36, R49, R122, R130 ;  /* 0x0000007a31247223 */ /* 0x000fe20000010082 */
[C---:B------:R-:W-:Y:S01]  /*4710*/  FMUL.FTZ R126, R51.reuse, R126 ;  /* 0x0000007e337e7220 */ /* 0x040fe20000410000 */
[----:B------:R-:W-:Y:S02]  /*4720*/  HADD2.F32 R117, -RZ, R33.H0_H0 ;  /* 0x20000021ff757230 */ /* 0x000fe40000004100 */
[-C--:B------:R-:W-:Y:S01]  /*4730*/  FFMA.FTZ R49, R51, R124.reuse, -R128 ;  /* 0x0000007c33317223 */ /* 0x080fe20000010880 */
[----:B------:R-:W-:Y:S02]  /*4740*/  HADD2.F32 R33, -RZ, R48.H0_H0 ;  /* 0x20000030ff217230 */ /* 0x000fe40000004100 */
[----:B------:R-:W-:Y:S01]  /*4750*/  FFMA.FTZ R51, R53, R124, R126 ;  /* 0x0000007c35337223 */ /* 0x000fe2000001007e */
[----:B------:R-:W-:Y:S01]  /*4760*/  HADD2.F32 R124, -RZ, R121.H1_H1 ;  /* 0x30000079ff7c7230 */ /* 0x000fe20000004100 */
[----:B------:R-:W-:Y:S01]  /*4770*/  F2FP.F16.F32.PACK_AB R37, R112, R37 ;  /* 0x000000257025723e */ /* 0x000fe200000000ff */
[--C-:B------:R-:W-:Y:S01]  /*4780*/  HADD2.F32 R53, -RZ, R52.reuse.H0_H0 ;  /* 0x20000034ff357230 */ /* 0x100fe20000004100 */
[----:B------:R-:W-:Y:S01]  /*4790*/  F2FP.F16.F32.PACK_AB R38, R49, R38 ;  /* 0x000000263126723e */ /* 0x000fe200000000ff */
[----:B------:R-:W-:Y:S01]  /*47a0*/  HADD2.F32 R52, -RZ, R52.H1_H1 ;  /* 0x30000034ff347230 */ /* 0x000fe20000004100 */
[----:B------:R-:W-:Y:S01]  /*47b0*/  F2FP.F16.F32.PACK_AB R39, R120, R39 ;  /* 0x000000277827723e */ /* 0x000fe200000000ff */
[----:B------:R-:W-:-:S02]  /*47c0*/  HADD2.F32 R48, -RZ, R48.H1_H1 ;  /* 0x30000030ff307230 */ /* 0x000fc40000004100 */
[----:B------:R-:W-:Y:S02]  /*47d0*/  HADD2.F32 R122, -RZ, R121.H0_H0 ;  /* 0x20000079ff7a7230 */ /* 0x000fe40000004100 */
[-C--:B------:R-:W-:Y:S01]  /*47e0*/  FMUL.FTZ R121, R52, R117.reuse ;  /* 0x0000007534797220 */ /* 0x080fe20000410000 */
[----:B------:R-:W-:Y:S02]  /*47f0*/  HADD2.F32 R55, -RZ, R32.H0_H0 ;  /* 0x20000020ff377230 */ /* 0x000fe40000004100 */
[-C--:B------:R-:W-:Y:S01]  /*4800*/  FMUL.FTZ R32, R53, R124.reuse ;  /* 0x0000007c35207220 */ /* 0x080fe20000410000 */
[C---:B------:R-:W-:Y:S01]  /*4810*/  FMUL.FTZ R124, R33.reuse, R124 ;  /* 0x0000007c217c7220 */ /* 0x040fe20000410000 */
[C---:B------:R-:W-:Y:S01]  /*4820*/  FMUL.FTZ R117, R48.reuse, R117 ;  /* 0x0000007530757220 */ /* 0x040fe20000410000 */
[----:B------:R-:W-:Y:S02]  /*4830*/  IMAD.MOV.U32 R49, RZ, RZ, R37 ;  /* 0x000000ffff317224 */ /* 0x000fe400078e0025 */
[-C--:B------:R-:W-:Y:S01]  /*4840*/  FFMA.FTZ R32, R33, R122.reuse, -R32 ;  /* 0x0000007a21207223 */ /* 0x080fe20000010820 */
[----:B------:R-:W-:Y:S01]  /*4850*/  FFMA.FTZ R33, R53, R122, R124 ;  /* 0x0000007a35217223 */ /* 0x000fe2000001007c */
[-C--:B------:R-:W-:Y:S01]  /*4860*/  FFMA.FTZ R53, R48, R55.reuse, -R121 ;  /* 0x0000003730357223 */ /* 0x080fe20000010879 */
[----:B------:R-:W-:Y:S01]  /*4870*/  FFMA.FTZ R48, R52, R55, R117 ;  /* 0x0000003734307223 */ /* 0x000fe20000010075 */
[----:B------:R-:W-:-:S02]  /*4880*/  HADD2.F32 R55, -RZ, R119.H1_H1 ;  /* 0x30000077ff377230 */ /* 0x000fc40000004100 */
[----:B------:R-:W-:Y:S02]  /*4890*/  HADD2.F32 R119, -RZ, R119.H0_H0 ;  /* 0x20000077ff777230 */ /* 0x000fe40000004100 */
[----:B------:R-:W-:Y:S02]  /*48a0*/  HADD2.F32 R121, -RZ, R35.H0_H0 ;  /* 0x20000023ff797230 */ /* 0x000fe40000004100 */
[----:B------:R-:W-:Y:S02]  /*48b0*/  HADD2.F32 R52, -RZ, R54.H0_H0 ;  /* 0x20000036ff347230 */ /* 0x000fe40000004100 */
[----:B------:R-:W-:Y:S02]  /*48c0*/  HADD2.F32 R35, -RZ, R50.H0_H0 ;  /* 0x20000032ff237230 */ /* 0x000fe40000004100 */
[----:B------:R-:W-:Y:S02]  /*48d0*/  HADD2.F32 R54, -RZ, R54.H1_H1 ;  /* 0x30000036ff367230 */ /* 0x000fe40000004100 */
[----:B------:R-:W-:-:S02]  /*48e0*/  HADD2.F32 R50, -RZ, R50.H1_H1 ;  /* 0x30000032ff327230 */ /* 0x000fc40000004100 */
[----:B------:R-:W-:Y:S02]  /*48f0*/  HADD2.F32 R117, -RZ, R34.H0_H0 ;  /* 0x20000022ff757230 */ /* 0x000fe40000004100 */
[-C--:B------:R-:W-:Y:S01]  /*4900*/  FMUL.FTZ R34, R52, R119.reuse ;  /* 0x0000007734227220 */ /* 0x080fe20000410000 */
[C---:B------:R-:W-:Y:S01]  /*4910*/  FMUL.FTZ R119, R35.reuse, R119 ;  /* 0x0000007723777220 */ /* 0x040fe20000410000 */
[-C--:B------:R-:W-:Y:S01]  /*4920*/  FMUL.FTZ R123, R54, R121.reuse ;  /* 0x00000079367b7220 */ /* 0x080fe20000410000 */
[----:B------:R-:W-:Y:S01]  /*4930*/  FMUL.FTZ R121, R50, R121 ;  /* 0x0000007932797220 */ /* 0x000fe20000410000 */
[-C--:B------:R-:W-:Y:S01]  /*4940*/  FFMA.FTZ R34, R35, R55.reuse, -R34 ;  /* 0x0000003723227223 */ /* 0x080fe20000010822 */
[----:B------:R-:W-:Y:S01]  /*4950*/  FFMA.FTZ R119, R52, R55, R119 ;  /* 0x0000003734777223 */ /* 0x000fe20000010077 */
[----:B------:R-:W-:Y:S01]  /*4960*/  F2FP.F16.F32.PACK_AB R55, R51, R36 ;  /* 0x000000243337723e */ /* 0x000fe200000000ff */
[-C--:B------:R-:W-:Y:S01]  /*4970*/  FFMA.FTZ R123, R50, R117.reuse, -R123 ;  /* 0x00000075327b7223 */ /* 0x080fe2000001087b */
[----:B------:R-:W-:Y:S01]  /*4980*/  FFMA.FTZ R54, R54, R117, R121 ;  /* 0x0000007536367223 */ /* 0x000fe20000010079 */
[----:B------:R-:W-:Y:S01]  /*4990*/  F2FP.F16.F32.PACK_AB R36, R53, R32 ;  /* 0x000000203524723e */ /* 0x000fe200000000ff */
[----:B------:R-:W-:Y:S01]  /*49a0*/  IMAD.MOV.U32 R53, RZ, RZ, R39 ;  /* 0x000000ffff357224 */ /* 0x000fe200078e0027 */
[----:B------:R-:W-:Y:S01]  /*49b0*/  F2FP.F16.F32.PACK_AB R52, R48, R33 ;  /* 0x000000213034723e */ /* 0x000fe200000000ff */
[----:B------:R-:W-:Y:S01]  /*49c0*/  IMAD.MOV.U32 R51, RZ, RZ, R38 ;  /* 0x000000ffff337224 */ /* 0x000fe200078e0026 */
[----:B------:R-:W-:Y:S01]  /*49d0*/  F2FP.F16.F32.PACK_AB R50, R123, R34 ;  /* 0x000000227b32723e */ /* 0x000fe200000000ff */
[----:B------:R-:W-:Y:S01]  /*49e0*/  IMAD.MOV.U32 R48, RZ, RZ, R36 ;  /* 0x000000ffff307224 */ /* 0x000fe200078e0024 */
[----:B------:R-:W-:-:S07]  /*49f0*/  F2FP.F16.F32.PACK_AB R54, R54, R119 ;  /* 0x000000773636723e */ /* 0x000fce00000000ff */
.L_x_9507:
[----:B------:R-:W-:Y:S05]  /*4a00*/  BSYNC B2 ;  /* 0x0000000000027941 */ /* 0x000fea0003800000 */
.L_x_9506:
[----:B------:R-:W-:Y:S02]  /*4a10*/  ISETP.GE.AND P5, PT, R113, R107, PT ;  /* 0x0000006b7100720c */ /* 0x000fe40003fa6270 */
[----:B------:R-:W-:-:S11]  /*4a20*/  P2R R33, PR, RZ, 0x1 ;  /* 0x00000001ff217803 */ /* 0x000fd60000000000 */
[--C-:B------:R-:W-:Y:S02]  /*4a30*/  @!P5 SHF.R.S32.HI R32, RZ, 0x1f, R113.reuse ;  /* 0x0000001fff20d819 */ /* 0x100fe40000011471 */
[----:B------:R-:W-:-:S04]  /*4a40*/  @!P5 IADD3 R104, P0, P6, R4, R104, R113 ;  /* 0x000000680468d210 */ /* 0x000fc80007e1e071 */
[----:B------:R-:W-:Y:S02]  /*4a50*/  @!P5 IADD3.X R111, R60, R111, R32, P0, P6 ;  /* 0x0000006f3c6fd210 */ /* 0x000fe400007ec420 */
[CC--:B------:R-:W-:Y:S02]  /*4a60*/  LEA R32, P6, R108.reuse, R98.reuse, 0x1 ;  /* 0x000000626c207211 */ /* 0x0c0fe400078c08ff */
[----:B------:R-:W-:Y:S02]  /*4a70*/  ISETP.NE.AND P0, PT, R33, RZ, PT ;  /* 0x000000ff2100720c */ /* 0x000fe40003f05270 */
[----:B------:R-:W-:Y:S02]  /*4a80*/  LEA.HI.X R33, R108, R99, R110, 0x1, P6 ;  /* 0x000000636c217211 */ /* 0x000fe400030f0c6e */
[----:B------:R-:W-:-:S03]  /*4a90*/  @!P5 LEA R34, P6, R104, R98, 0x1 ;  /* 0x000000626822d211 */ /* 0x000fc600078c08ff */
[----:B-1----:R1:W-:Y:S01]  /*4aa0*/  STG.E.128 desc[UR40][R32.64], R48 ;  /* 0x0000003020007986 */ /* 0x0023e2000c101d28 */
[----:B------:R-:W-:-:S05]  /*4ab0*/  @!P5 LEA.HI.X R35, R104, R99, R111, 0x1, P6 ;  /* 0x000000636823d211 */ /* 0x000fca00030f0c6f */
[----:B--2---:R1:W-:Y:S04]  /*4ac0*/  @!P5 STG.E.128 desc[UR40][R34.64], R52 ;  /* 0x000000342200d986 */ /* 0x0043e8000c101d28 */
.L_x_9505:
[----:B------:R-:W-:Y:S05]  /*4ad0*/  BSYNC B1 ;  /* 0x0000000000017941 */ /* 0x000fea0003800000 */
.L_x_9504:
[----:B------:R-:W-:Y:S01]  /*4ae0*/  ISETP.GE.OR P5, PT, R220, R97, P1 ;  /* 0x00000061dc00720c */ /* 0x000fe20000fa6670 */
[-C--:B-12---:R-:W-:Y:S02]  /*4af0*/  IMAD R32, R72, R102.reuse, RZ ;  /* 0x0000006648207224 */ /* 0x086fe400078e02ff */
[----:B------:R-:W-:-:S04]  /*4b00*/  IMAD.WIDE.U32 R100, R220, R102, R100 ;  /* 0x00000066dc647225 */ /* 0x000fc800078e0064 */
[----:B------:R-:W-:-:S06]  /*4b10*/  IMAD R51, R220, R103, R32 ;  /* 0x00000067dc337224 */ /* 0x000fcc00078e0220 */
[----:B------:R-:W-:Y:S05]  /*4b20*/  @P5 BRA `(.L_x_9494) ;  /* 0x0000000800405947 */ /* 0x000fea0003800000 */
[----:B------:R-:W-:Y:S01]  /*4b30*/  IMAD.IADD R51, R101, 0x1, R51 ;  /* 0x0000000165337824 */ /* 0x000fe200078e0233 */
[----:B------:R-:W-:Y:S01]  /*4b40*/  IADD3 R32, P5, P6, R4, R100, R84 ;  /* 0x0000006404207210 */ /* 0x000fe20007ebe054 */
[----:B------:R-:W-:Y:S01]  /*4b50*/  BSSY B1, `(.L_x_9508) ;  /* 0x0000069000017945 */ /* 0x000fe20003800000 */
[----:B------:R-:W-:Y:S02]  /*4b60*/  SEL R109, R74, R109, !P0 ;  /* 0x0000006d4a6d7207 */ /* 0x000fe40004000000 */
[----:B------:R-:W-:Y:S02]  /*4b70*/  IADD3.X R33, R60, R51, R86, P5, P6 ;  /* 0x000000333c217210 */ /* 0x000fe40002fec456 */
[C---:B------:R-:W-:Y:S02]  /*4b80*/  LEA R48, P5, R32.reuse, R98, 0x1 ;  /* 0x0000006220307211 */ /* 0x040fe400078a08ff */
[----:B------:R-:W-:Y:S02]  /*4b90*/  SHF.R.U32.HI R34, RZ, 0x3, R209 ;  /* 0x00000003ff227819 */ /* 0x000fe400000116d1 */
[----:B------:R-:W-:-:S02]  /*4ba0*/  LEA.HI.X R49, R32, R99, R33, 0x1, P5 ;  /* 0x0000006320317211 */ /* 0x000fc400028f0c21 */
[----:B------:R-:W-:-:S04]  /*4bb0*/  SHF.R.S32.HI R32, RZ, 0x1f, R109 ;  /* 0x0000001fff207819 */ /* 0x000fc8000001146d */
[----:B------:R-:W-:-:S04]  /*4bc0*/  LEA.HI R32, R32, R109, RZ, 0x4 ;  /* 0x0000006d20207211 */ /* 0x000fc800078f20ff */
[----:B------:R-:W-:-:S05]  /*4bd0*/  LEA.HI.SX32 R32, R32, R83, 0x1c ;  /* 0x0000005320207211 */ /* 0x000fca00078fe2ff */
[----:B------:R-:W-:-:S05]  /*4be0*/  IMAD.SHL.U32 R50, R32, 0x8, RZ ;  /* 0x0000000820327824 */ /* 0x000fca00078e00ff */
[----:B------:R-:W-:-:S04]  /*4bf0*/  LOP3.LUT R32, R209, 0x38, R50, 0xf8, !PT ;  /* 0x00000038d1207812 */ /* 0x000fc800078ef832 */
[----:B------:R-:W-:Y:S01]  /*4c00*/  LOP3.LUT R33, R32, R34, RZ, 0x3c, !PT ;  /* 0x0000002220217212 */ /* 0x000fe200078e3cff */
[----:B------:R-:W-:-:S04]  /*4c10*/  IMAD R32, R2, 0x1800, R87 ;  /* 0x0000180002207824 */ /* 0x000fc800078e0257 */
[----:B------:R-:W-:Y:S02]  /*4c20*/  IMAD.IADD R33, R212, 0x1, R33 ;  /* 0x00000001d4217824 */ /* 0x000fe400078e0221 */
[----:B------:R-:W-:Y:S02]  /*4c30*/  IMAD R32, R32, 0x2, R19 ;  /* 0x0000000220207824 */ /* 0x000fe400078e0213 */
[----:B------:R-:W-:-:S04]  /*4c40*/  IMAD R34, R2, 0x1800, R33 ;  /* 0x0000180002227824 */ /* 0x000fc800078e0221 */
[----:B------:R-:W-:Y:S02]  /*4c50*/  IMAD R36, R34, 0x2, R19 ;  /* 0x0000000222247824 */ /* 0x000fe400078e0213 */
[----:B------:R-:W1:Y:S04]  /*4c60*/  LDS.128 R32, [R32+0x1c400] ;  /* 0x01c4000020207984 */ /* 0x000e680000000c00 */
[----:B------:R-:W2:Y:S01]  /*4c70*/  LDS.128 R36, [R36+0x1c400] ;  /* 0x01c4000024247984 */ /* 0x000ea20000000c00 */
[----:B------:R-:W-:Y:S05]  /*4c80*/  @P4 BRA `(.L_x_9509) ;  /* 0x0000000400544947 */ /* 0x000fea0003800000 */
[--C-:B------:R-:W-:Y:S01]  /*4c90*/  SHF.R.U64 R40, R40, 0x10, R41.reuse ;  /* 0x0000001028287819 */ /* 0x100fe20000001229 */
[--C-:B------:R-:W-:Y:S01]  /*4ca0*/  HADD2.F32 R52, -RZ, R118.reuse.H0_H0 ;  /* 0x20000076ff347230 */ /* 0x100fe20000004100 */
[----:B------:R-:W-:Y:S01]  /*4cb0*/  SHF.R.U32.HI R53, RZ, 0x10, R41 ;  /* 0x00000010ff357819 */ /* 0x000fe20000011629 */
[----:B------:R-:W-:Y:S01]  /*4cc0*/  HADD2.F32 R118, -RZ, R118.H1_H1 ;  /* 0x30000076ff767230 */ /* 0x000fe20000004100 */
[----:B------:R-:W-:Y:S01]  /*4cd0*/  SHF.R.U64 R41, R42, 0x10, R43 ;  /* 0x000000102a297819 */ /* 0x000fe2000000122b */
[----:B------:R-:W-:Y:S01]  /*4ce0*/  HADD2.F32 R40, -RZ, R40.H0_H0 ;  /* 0x20000028ff287230 */ /* 0x000fe20000004100 */
[----:B------:R-:W-:Y:S01]  /*4cf0*/  SHF.R.U64 R42, R46, 0x10, R47 ;  /* 0x000000102e2a7819 */ /* 0x000fe2000000122f */
[----:B--2---:R-:W-:Y:S01]  /*4d00*/  IMAD.MOV.U32 R46, RZ, RZ, R37 ;  /* 0x000000ffff2e7224 */ /* 0x004fe200078e0025 */
[----:B------:R-:W-:Y:S01]  /*4d10*/  SHF.R.U32.HI R55, RZ, 0x10, R45 ;  /* 0x00000010ff377819 */ /* 0x000fe2000001162d */
[----:B-1----:R-:W-:Y:S01]  /*4d20*/  IMAD.MOV.U32 R37, RZ, RZ, R35 ;  /* 0x000000ffff257224 */ /* 0x002fe200078e0023 */
[----:B------:R-:W-:Y:S01]  /*4d30*/  SHF.R.U32.HI R102, RZ, 0x10, R47 ;  /* 0x00000010ff667819 */ /* 0x000fe2000001162f */
[----:B------:R-:W-:Y:S01]  /*4d40*/  IMAD.MOV.U32 R47, RZ, RZ, R39 ;  /* 0x000000ffff2f7224 */ /* 0x000fe200078e0027 */
[----:B------:R-:W-:Y:S01]  /*4d50*/  SHF.R.U64 R44, R44, 0x10, R45 ;  /* 0x000000102c2c7819 */ /* 0x000fe2000000122d */
[----:B------:R-:W-:Y:S01]  /*4d60*/  HADD2.F32 R39, -RZ, R46.H0_H0 ;  /* 0x2000002eff277230 */ /* 0x000fe20000004100 */
[----:B------:R-:W-:Y:S01]  /*4d70*/  SHF.R.U32.HI R45, RZ, 0x10, R43 ;  /* 0x00000010ff2d7819 */ /* 0x000fe2000001162b */
[----:B------:R-:W-:-:S02]  /*4d80*/  IMAD.MOV.U32 R43, RZ, RZ, R36 ;  /* 0x000000ffff2b7224 */ /* 0x000fc400078e0024 */
[----:B------:R-:W-:Y:S02]  /*4d90*/  HADD2.F32 R46, -RZ, R46.H1_H1 ;  /* 0x3000002eff2e7230 */ /* 0x000fe40000004100 */
[----:B------:R-:W-:Y:S01]  /*4da0*/  FMUL.FTZ R54, R39, R118 ;  /* 0x0000007627367220 */ /* 0x000fe20000410000 */
[----:B------:R-:W-:Y:S02]  /*4db0*/  HADD2.F32 R55, -RZ, R55.H0_H0 ;  /* 0x20000037ff377230 */ /* 0x000fe40000004100 */
[--C-:B------:R-:W-:Y:S02]  /*4dc0*/  HADD2.F32 R36, -RZ, R33.reuse.H1_H1 ;  /* 0x30000021ff247230 */ /* 0x100fe40000004100 */
[----:B------:R-:W-:Y:S02]  /*4dd0*/  HADD2.F32 R35, -RZ, R33.H0_H0 ;  /* 0x20000021ff237230 */ /* 0x000fe40000004100 */
[----:B------:R-:W-:Y:S01]  /*4de0*/  FMUL.FTZ R103, R46, R55 ;  /* 0x000000372e677220 */ /* 0x000fe20000410000 */
[----:B------:R-:W-:-:S02]  /*4df0*/  HADD2.F32 R53, -RZ, R53.H0_H0 ;  /* 0x20000035ff357230 */ /* 0x000fc40000004100 */
[C---:B------:R-:W-:Y:S01]  /*4e00*/  FMUL.FTZ R55, R36.reuse, R55 ;  /* 0x0000003724377220 */ /* 0x040fe20000410000 */
[----:B------:R-:W-:Y:S02]  /*4e10*/  HADD2.F32 R45, -RZ, R45.H0_H0 ;  /* 0x2000002dff2d7230 */ /* 0x000fe40000004100 */
[C---:B------:R-:W-:Y:S01]  /*4e20*/  FMUL.FTZ R118, R35.reuse, R118 ;  /* 0x0000007623767220 */ /* 0x040fe20000410000 */
[-C--:B------:R-:W-:Y:S01]  /*4e30*/  FFMA.FTZ R33, R35, R52.reuse, -R54 ;  /* 0x0000003423217223 */ /* 0x080fe20000010836 */
[-C--:B------:R-:W-:Y:S01]  /*4e40*/  FFMA.FTZ R36, R36, R53.reuse, -R103 ;  /* 0x0000003524247223 */ /* 0x080fe20000010867 */
[----:B------:R-:W-:Y:S01]  /*4e50*/  FFMA.FTZ R46, R46, R53, R55 ;  /* 0x000000352e2e7223 */ /* 0x000fe20000010037 */
[--C-:B------:R-:W-:Y:S02]  /*4e60*/  HADD2.F32 R54, -RZ, R116.reuse.H0_H0 ;  /* 0x20000074ff367230 */ /* 0x100fe40000004100 */
[----:B------:R-:W-:Y:S01]  /*4e70*/  FFMA.FTZ R35, R39, R52, R118 ;  /* 0x0000003427237223 */ /* 0x000fe20000010076 */
[----:B------:R-:W-:Y:S01]  /*4e80*/  HADD2.F32 R116, -RZ, R116.H1_H1 ;  /* 0x30000074ff747230 */ /* 0x000fe20000004100 */
[----:B------:R-:W-:Y:S01]  /*4e90*/  F2FP.F16.F32.PACK_AB R33, R36, R33 ;  /* 0x000000212421723e */ /* 0x000fe200000000ff */
[----:B------:R-:W-:-:S02]  /*4ea0*/  HADD2.F32 R53, -RZ, R47.H0_H0 ;  /* 0x2000002fff357230 */ /* 0x000fc40000004100 */
[----:B------:R-:W-:Y:S02]  /*4eb0*/  HADD2.F32 R39, -RZ, R37.H0_H0 ;  /* 0x20000025ff277230 */ /* 0x000fe40000004100 */
[----:B------:R-:W-:Y:S02]  /*4ec0*/  HADD2.F32 R47, -RZ, R47.H1_H1 ;  /* 0x3000002fff2f7230 */ /* 0x000fe40000004100 */
[----:B------:R-:W-:Y:S02]  /*4ed0*/  HADD2.F32 R55, -RZ, R102.H0_H0 ;  /* 0x20000066ff377230 */ /* 0x000fe40000004100 */
[-C--:B------:R-:W-:Y:S01]  /*4ee0*/  FMUL.FTZ R102, R53, R116.reuse ;  /* 0x0000007435667220 */ /* 0x080fe20000410000 */
[----:B------:R-:W-:Y:S02]  /*4ef0*/  HADD2.F32 R52, -RZ, R37.H1_H1 ;  /* 0x30000025ff347230 */ /* 0x000fe40000004100 */
[----:B------:R-:W-:Y:S01]  /*4f00*/  FMUL.FTZ R116, R39, R116 ;  /* 0x0000007427747220 */ /* 0x000fe20000410000 */
[----:B------:R-:W-:-:S02]  /*4f10*/  HADD2.F32 R41, -RZ, R41.H0_H0 ;  /* 0x20000029ff297230 */ /* 0x000fc40000004100 */
[-C--:B------:R-:W-:Y:S01]  /*4f20*/  FMUL.FTZ R103, R47, R55.reuse ;  /* 0x000000372f677220 */ /* 0x080fe20000410000 */
[-C--:B------:R-:W-:Y:S01]  /*4f30*/  FFMA.FTZ R37, R39, R54.reuse, -R102 ;  /* 0x0000003627257223 */ /* 0x080fe20000010866 */
[C---:B------:R-:W-:Y:S01]  /*4f40*/  FMUL.FTZ R104, R52.reuse, R55 ;  /* 0x0000003734687220 */ /* 0x040fe20000410000 */
[----:B------:R-:W-:Y:S01]  /*4f50*/  FFMA.FTZ R39, R53, R54, R116 ;  /* 0x0000003635277223 */ /* 0x000fe20000010074 */
[-C--:B------:R-:W-:Y:S01]  /*4f60*/  FFMA.FTZ R52, R52, R45.reuse, -R103 ;  /* 0x0000002d34347223 */ /* 0x080fe20000010867 */
[----:B------:R-:W-:Y:S02]  /*4f70*/  HADD2.F32 R55, -RZ, R44.H0_H0 ;  /* 0x2000002cff377230 */ /* 0x000fe40000004100 */
[----:B------:R-:W-:Y:S01]  /*4f80*/  FFMA.FTZ R54, R47, R45, R104 ;  /* 0x0000002d2f367223 */ /* 0x000fe20000010068 */
[----:B------:R-:W-:Y:S02]  /*4f90*/  HADD2.F32 R53, -RZ, R115.H1_H1 ;  /* 0x30000073ff357230 */ /* 0x000fe40000004100 */
[--C-:B------:R-:W-:Y:S01]  /*4fa0*/  HADD2.F32 R45, -RZ, R43.reuse.H0_H0 ;  /* 0x2000002bff2d7230 */ /* 0x100fe20000004100 */
[----:B------:R-:W-:Y:S01]  /*4fb0*/  F2FP.F16.F32.PACK_AB R52, R52, R37 ;  /* 0x000000253434723e */ /* 0x000fe200000000ff */
[----:B------:R-:W-:Y:S01]  /*4fc0*/  HADD2.F32 R44, -RZ, R32.H0_H0 ;  /* 0x20000020ff2c7230 */ /* 0x000fe20000004100 */
[----:B------:R-:W-:Y:S01]  /*4fd0*/  F2FP.F16.F32.PACK_AB R37, R46, R35 ;  /* 0x000000232e25723e */ /* 0x000fe200000000ff */
[----:B------:R-:W-:-:S02]  /*4fe0*/  HADD2.F32 R43, -RZ, R43.H1_H1 ;  /* 0x3000002bff2b7230 */ /* 0x000fc40000004100 */
[-C--:B------:R-:W-:Y:S01]  /*4ff0*/  FMUL.FTZ R103, R45, R53.reuse ;  /* 0x000000352d677220 */ /* 0x080fe20000410000 */
[----:B------:R-:W-:Y:S02]  /*5000*/  HADD2.F32 R32, -RZ, R32.H1_H1 ;  /* 0x30000020ff207230 */ /* 0x000fe40000004100 */
[----:B------:R-:W-:Y:S01]  /*5010*/  FMUL.FTZ R102, R44, R53 ;  /* 0x000000352c667220 */ /* 0x000fe20000410000 */
[----:B------:R-:W-:Y:S02]  /*5020*/  HADD2.F32 R47, -RZ, R114.H1_H1 ;  /* 0x30000072ff2f7230 */ /* 0x000fe40000004100 */
        /* <DEDUP_REMOVED lines=8> */
[----:B------:R-:W-:-:S02]  /*50b0*/  HADD2.F32 R40, -RZ, R38.H0_H0 ;  /* 0x20000026ff287230 */ /* 0x000fc40000004100 */
[----:B------:R-:W-:Y:S02]  /*50c0*/  HADD2.F32 R45, -RZ, R42.H0_H0 ;  /* 0x2000002aff2d7230 */ /* 0x000fe40000004100 */
        /* <DEDUP_REMOVED lines=8> */
[----:B------:R-:W-:Y:S02]  /*5150*/  IMAD.MOV.U32 R35, RZ, RZ, R52 ;  /* 0x000000ffff237224 */ /* 0x000fe400078e0034 */
[----:B------:R-:W-:Y:S01]  /*5160*/  FMUL.FTZ R45, R34, R45 ;  /* 0x0000002d222d7220 */ /* 0x000fe20000410000 */
[-C--:B------:R-:W-:Y:S01]  /*5170*/  FFMA.FTZ R53, R32, R43.reuse, -R53 ;  /* 0x0000002b20357223 */ /* 0x080fe20000010835 */
[----:B------:R-:W-:Y:S01]  /*5180*/  FFMA.FTZ R115, R40, R43, R115 ;  /* 0x0000002b28737223 */ /* 0x000fe20000010073 */
[-C--:B------:R-:W-:Y:S01]  /*5190*/  FFMA.FTZ R34, R34, R41.reuse, -R55 ;  /* 0x0000002922227223 */ /* 0x080fe20000010837 */
[----:B------:R-:W-:Y:S01]  /*51a0*/  FFMA.FTZ R38, R38, R41, R45 ;  /* 0x0000002926267223 */ /* 0x000fe2000001002d */
[----:B------:R-:W-:-:S03]  /*51b0*/  F2FP.F16.F32.PACK_AB R32, R44, R103 ;  /* 0x000000672c20723e */ /* 0x000fc600000000ff */
[----:B------:R-:W-:Y:S02]  /*51c0*/  F2FP.F16.F32.PACK_AB R34, R34, R53 ;  /* 0x000000352222723e */ /* 0x000fe400000000ff */
[----:B------:R-:W-:-:S07]  /*51d0*/  F2FP.F16.F32.PACK_AB R38, R38, R115 ;  /* 0x000000732626723e */ /* 0x000fce00000000ff */
.L_x_9509:
[----:B------:R-:W-:Y:S05]  /*51e0*/  BSYNC B1 ;  /* 0x0000000000017941 */ /* 0x000fea0003800000 */
.L_x_9508:
[----:B-1----:R1:W-:Y:S01]  /*51f0*/  STG.E.128 desc[UR40][R48.64], R32 ;  /* 0x0000002030007986 */ /* 0x0023e2000c101d28 */
[----:B------:R-:W-:-:S13]  /*5200*/  ISETP.GE.AND P4, PT, R50, R107, PT ;  /* 0x0000006b3200720c */ /* 0x000fda0003f86270 */
[----:B------:R-:W-:Y:S05]  /*5210*/  @P4 BRA `(.L_x_9494) ;  /* 0x0000000000844947 */ /* 0x000fea0003800000 */
[--C-:B-1----:R-:W-:Y:S02]  /*5220*/  SHF.R.S32.HI R32, RZ, 0x1f, R50.reuse ;  /* 0x0000001fff207819 */ /* 0x102fe40000011432 */
[----:B------:R-:W-:-:S04]  /*5230*/  IADD3 R50, P4, P5, R4, R100, R50 ;  /* 0x0000006404327210 */ /* 0x000fc80007d9e032 */
[----:B------:R-:W-:Y:S02]  /*5240*/  IADD3.X R51, R60, R51, R32, P4, P5 ;  /* 0x000000333c337210 */ /* 0x000fe400027ea420 */
[----:B------:R-:W-:-:S04]  /*5250*/  LEA R98, P4, R50, R98, 0x1 ;  /* 0x0000006232627211 */ /* 0x000fc800078808ff */
[----:B------:R-:W-:-:S05]  /*5260*/  LEA.HI.X R99, R50, R99, R51, 0x1, P4 ;  /* 0x0000006332637211 */ /* 0x000fca00020f0c33 */
[----:B--2---:R1:W-:Y:S01]  /*5270*/  STG.E.128 desc[UR40][R98.64], R36 ;  /* 0x0000002462007986 */ /* 0x0043e2000c101d28 */
[----:B------:R-:W-:Y:S05]  /*5280*/  BRA `(.L_x_9494) ;  /* 0x0000000000687947 */ /* 0x000fea0003800000 */
.L_x_9477:
[----:B------:R-:W-:-:S06]  /*5290*/  UISETP.NE.AND UP0, UPT, UR44, 0x3, UPT ;  /* 0x000000032c00788c */ /* 0x000fcc000bf05270 */
[----:B------:R-:W-:-:S13]  /*52a0*/  PLOP3.LUT P3, PT, PT, PT, UP0, 0x80, 0x0 ;  /* 0x000000000000781c */ /* 0x000fda0003f6f008 */
[----:B------:R-:W-:Y:S05]  /*52b0*/  @!P3 BRA `(.L_x_9510) ;  /* 0x000000000004b947 */ /* 0x000fea0003800000 */
[----:B------:R-:W-:Y:S01]  /*52c0*/  BPT.TRAP 0x1 ;  /* 0x000000040000795c */ /* 0x000fe20000300000 */
.L_x_9510:
[----:B------:R-:W-:Y:S01]  /*52d0*/  IMAD R95, R2, 0x8, R19 ;  /* 0x00000008025f7824 */ /* 0x000fe200078e0213 */
[----:B------:R-:W-:Y:S01]  /*52e0*/  SHF.L.U32 R106, R201, 0x1f, RZ ;  /* 0x0000001fc96a7819 */ /* 0x000fe200000006ff */
[----:B------:R-:W-:Y:S01]  /*52f0*/  IMAD R97, R27, -0x60, R24 ;  /* 0xffffffa01b617824 */ /* 0x000fe200078e0218 */
[----:B------:R-:W-:Y:S02]  /*5300*/  BSSY B1, `(.L_x_9511) ;  /* 0x0000004000017945 */ /* 0x000fe40003800000 */
[----:B------:R-:W0:Y:S02]  /*5310*/  SYNCS.PHASECHK.TRANS64.TRYWAIT P4, [R95+URZ+0x22890], R106 ;  /* 0x0228906a5f0075a7 */ /* 0x000e24000808017f */
[----:B------:R-:W-:Y:S01]  /*5320*/  VIMNMX R97, R97, 0x60, PT ;  /* 0x0000006061617848 */ /* 0x000fe20003fe0100 */
[----:B0-----:R-:W-:Y:S06]  /*5330*/  @!P4 BRA `(.L_x_9512) ;  /* 0x000001440088c947 */ /* 0x001fec0003800000 */
.L_x_9774:
[----:B------:R-:W-:Y:S05]  /*5340*/  BSYNC B1 ;  /* 0x0000000000017941 */ /* 0x000fea0003800000 */
.L_x_9511:
[----:B------:R-:W-:Y:S01]  /*5350*/  ISETP.GE.AND P4, PT, R18, R97, PT ;  /* 0x000000611200720c */ /* 0x000fe20003f86270 */
[----:B------:R-:W-:-:S12]  /*5360*/  BSSY B1, `(.L_x_9513) ;  /* 0x0000006000017945 */ /* 0x000fd80003800000 */
[----:B------:R-:W-:Y:S05]  /*5370*/  @P4 BRA `(.L_x_9514) ;  /* 0x0000000000104947 */ /* 0x000fea0003800000 */
[----:B------:R-:W1:Y:S04]  /*5380*/  @!P1 LDS.128 R32, [R104] ;  /* 0x0000000068209984 */ /* 0x000e680000000c00 */
[----:B------:R-:W2:Y:S04]  /*5390*/  @!P2 LDS.128 R36, [R103] ;  /* 0x000000006724a984 */ /* 0x000ea80000000c00 */
[----:B-1----:R1:W-:Y:S04]  /*53a0*/  @!P1 STG.E.128 desc[UR40][R42.64], R32 ;  /* 0x000000202a009986 */ /* 0x0023e8000c101d28 */
[----:B--2---:R1:W-:Y:S02]  /*53b0*/  @!P2 STG.E.128 desc[UR40][R42.64+0x40], R36 ;  /* 0x000040242a00a986 */ /* 0x0043e4000c101d28 */
.L_x_9514:
[----:B------:R-:W-:Y:S05]  /*53c0*/  BSYNC B1 ;  /* 0x0000000000017941 */ /* 0x000fea0003800000 */
.L_x_9513:
[----:B------:R-:W-:-:S13]  /*53d0*/  ISETP.GE.AND P4, PT, R220, R97, PT ;  /* 0x00000061dc00720c */ /* 0x000fda0003f86270 */
[----:B------:R-:W-:Y:S05]  /*53e0*/  @P4 BRA `(.L_x_9494) ;  /* 0x0000000000104947 */ /* 0x000fea0003800000 */
[----:B-1----:R-:W1:Y:S04]  /*53f0*/  @!P1 LDS.128 R32, [R104+0x2000] ;  /* 0x0020000068209984 */ /* 0x002e680000000c00 */
[----:B------:R-:W2:Y:S04]  /*5400*/  @!P2 LDS.128 R36, [R103+0x2000] ;  /* 0x002000006724a984 */ /* 0x000ea80000000c00 */
[----:B-1----:R1:W-:Y:S04]  /*5410*/  @!P1 STG.E.128 desc[UR40][R40.64], R32 ;  /* 0x0000002028009986 */ /* 0x0023e8000c101d28 */
[----:B--2---:R1:W-:Y:S02]  /*5420*/  @!P2 STG.E.128 desc[UR40][R40.64+0x40], R36 ;  /* 0x000040242800a986 */ /* 0x0043e4000c101d28 */
.L_x_9494:
[----:B------:R-:W-:Y:S05]  /*5430*/  BSYNC B0 ;  /* 0x0000000000007941 */ /* 0x000fea0003800000 */
.L_x_9476:
[----:B-1234-:R-:W1:Y:S01]  /*5440*/  S2R R32, SR_TID.X ;  /* 0x0000000000207919 */ /* 0x01ee620000002100 */
        /* <DEDUP_REMOVED lines=16> */
.L_x_9516:
[----:B------:R-:W-:Y:S05]  /*5550*/  BSYNC B0 ;  /* 0x0000000000007941 */ /* 0x000fea0003800000 */
.L_x_9515:
[----:B------:R-:W2:Y:S01]  /*5560*/  SYNCS.PHASECHK.TRANS64.TRYWAIT P3, [R95+URZ+0x228b0], R106 ;  /* 0x0228b06a5f0075a7 */ /* 0x000ea2000806017f */
[----:B------:R-:W-:Y:S01]  /*5570*/  IMAD R41, R2, 0x6000, R89 ;  /* 0x0000600002297824 */ /* 0x000fe200078e0259 */
[----:B------:R-:W-:Y:S01]  /*5580*/  ULDC UR45, c[0x0][0x320] ;  /* 0x0000c800002d7ab9 */ /* 0x000fe20000000800 */
[----:B------:R-:W-:Y:S01]  /*5590*/  ULDC.64 UR42, c[0x0][0x328] ;  /* 0x0000ca00002a7ab9 */ /* 0x000fe20000000a00 */
[----:B------:R-:W-:Y:S01]  /*55a0*/  ULDC.64 UR38, c[0x0][0x318] ;  /* 0x0000c60000267ab9 */ /* 0x000fe20000000a00 */
[----:B------:R-:W-:Y:S01]  /*55b0*/  BSSY B0, `(.L_x_9517) ;  /* 0x0000003000007945 */ /* 0x000fe20003800000 */
[----:B------:R-:W-:-:S03]  /*55c0*/  IMAD.IADD R40, R88, 0x1, R41 ;  /* 0x0000000158287824 */ /* 0x000fc600078e0229 */
[----:B--2---:R-:W-:Y:S05]  /*55d0*/  @!P3 BRA `(.L_x_9518) ;  /* 0x0000014000f4b947 */ /* 0x004fea0003800000 */
.L_x_9775:
[----:B------:R-:W-:Y:S05]  /*55e0*/  BSYNC B0 ;  /* 0x0000000000007941 */ /* 0x000fea0003800000 */
.L_x_9517:
[----:B------:R-:W-:Y:S01]  /*55f0*/  ISETP.GE.AND P3, PT, R18, R97, PT ;  /* 0x000000611200720c */ /* 0x000fe20003f66270 */
[----:B------:R-:W-:Y:S01]  /*5600*/  BSSY B0, `(.L_x_9519) ;  /* 0x0000025000007945 */ /* 0x000fe20003800000 */
[----:B------:R-:W-:Y:S02]  /*5610*/  IMAD R41, R41, 0x2, R25 ;  /* 0x0000000229297824 */ /* 0x000fe400078e0219 */
[----:B------:R-:W-:-:S04]  /*5620*/  IMAD.WIDE R36, R27, 0x60, R58 ;  /* 0x000000601b247825 */ /* 0x000fc800078e023a */
[----:B------:R-:W-:-:S05]  /*5630*/  IMAD R40, R40, 0x2, R25 ;  /* 0x0000000228287824 */ /* 0x000fca00078e0219 */
[----:B------:R-:W-:Y:S05]  /*5640*/  @P3 BRA `(.L_x_9520) ;  /* 0x0000000000803947 */ /* 0x000fea0003800000 */
[----:B------:R-:W-:Y:S02]  /*5650*/  IMAD R35, R37, UR42, RZ ;  /* 0x0000002a25237c24 */ /* 0x000fe4000f8e02ff */
[----:B-1----:R-:W-:Y:S02]  /*5660*/  IMAD.MOV.U32 R32, RZ, RZ, R6 ;  /* 0x000000ffff207224 */ /* 0x002fe400078e0006 */
[----:B------:R-:W-:Y:S02]  /*5670*/  IMAD.MOV.U32 R33, RZ, RZ, R92 ;  /* 0x000000ffff217224 */ /* 0x000fe400078e005c */
[C---:B------:R-:W-:Y:S02]  /*5680*/  IMAD R35, R36.reuse, UR43, R35 ;  /* 0x0000002b24237c24 */ /* 0x040fe4000f8e0223 */
[----:B------:R-:W-:-:S04]  /*5690*/  IMAD.WIDE.U32 R32, R36, UR42, R32 ;  /* 0x0000002a24207c25 */ /* 0x000fc8000f8e0020 */
[----:B------:R-:W-:Y:S01]  /*56a0*/  IMAD.IADD R33, R33, 0x1, R35 ;  /* 0x0000000121217824 */ /* 0x000fe200078e0223 */
[----:B------:R-:W-:-:S04]  /*56b0*/  LEA R38, P3, R32, UR38, 0x1 ;  /* 0x0000002620267c11 */ /* 0x000fc8000f8608ff */
[----:B------:R-:W-:Y:S02]  /*56c0*/  LEA.HI.X R39, R32, UR39, R33, 0x1, P3 ;  /* 0x0000002720277c11 */ /* 0x000fe400098f0c21 */
[----:B------:R-:W-:-:S13]  /*56d0*/  ISETP.GE.AND P3, PT, R16, UR45, PT ;  /* 0x0000002d10007c0c */ /* 0x000fda000bf66270 */
[----:B------:R-:W1:Y:S04]  /*56e0*/  @!P3 LDS.128 R32, [R41] ;  /* 0x000000002920b984 */ /* 0x000e680000000c00 */
[----:B-1----:R-:W-:Y:S01]  /*56f0*/  @!P3 STG.E.128 desc[UR40][R38.64], R32 ;  /* 0x000000202600b986 */ /* 0x002fe2000c101d28 */
[----:B------:R-:W-:-:S13]  /*5700*/  ISETP.GE.AND P3, PT, R0, UR45, PT ;  /* 0x0000002d00007c0c */ /* 0x000fda000bf66270 */
[----:B------:R-:W1:Y:S04]  /*5710*/  @!P3 LDS.128 R32, [R40] ;  /* 0x000000002820b984 */ /* 0x000e680000000c00 */
[----:B-1----:R-:W-:Y:S01]  /*5720*/  @!P3 STG.E.128 desc[UR40][R38.64+0x40], R32 ;  /* 0x000040202600b986 */ /* 0x002fe2000c101d28 */
[----:B------:R-:W-:-:S13]  /*5730*/  ISETP.GE.AND P3, PT, R62, UR45, PT ;  /* 0x0000002d3e007c0c */ /* 0x000fda000bf66270 */
[----:B------:R-:W1:Y:S04]  /*5740*/  @!P3 LDS.128 R32, [R41+0x3000] ;  /* 0x003000002920b984 */ /* 0x000e680000000c00 */
        /* <DEDUP_REMOVED lines=10> */
[----:B------:R-:W-:-:S13]  /*57f0*/  ISETP.NE.AND P3, PT, R94, RZ, PT ;  /* 0x000000ff5e00720c */ /* 0x000fda0003f65270 */
[----:B------:R-:W1:Y:S04]  /*5800*/  @P3 LDS.128 R32, [R41+0x9000] ;  /* 0x0090000029203984 */ /* 0x000e680000000c00 */
[----:B-1----:R-:W-:Y:S01]  /*5810*/  @P3 STG.E.128 desc[UR40][R38.64+0x180], R32 ;  /* 0x0001802026003986 */ /* 0x002fe2000c101d28 */
[----:B------:R-:W-:-:S13]  /*5820*/  ISETP.NE.AND P3, PT, R93, RZ, PT ;  /* 0x000000ff5d00720c */ /* 0x000fda0003f65270 */
[----:B------:R-:W1:Y:S04]  /*5830*/  @P3 LDS.128 R32, [R40+0x9000] ;  /* 0x0090000028203984 */ /* 0x000e680000000c00 */
[----:B-1----:R3:W-:Y:S02]  /*5840*/  @P3 STG.E.128 desc[UR40][R38.64+0x1c0], R32 ;  /* 0x0001c02026003986 */ /* 0x0027e4000c101d28 */
.L_x_9520:
[----:B------:R-:W-:Y:S05]  /*5850*/  BSYNC B0 ;  /* 0x0000000000007941 */ /* 0x000fea0003800000 */
.L_x_9519:
[----:B------:R-:W-:Y:S01]  /*5860*/  ISETP.GE.AND P3, PT, R220, R97, PT ;  /* 0x00000061dc00720c */ /* 0x000fe20003f66270 */
[----:B------:R-:W-:-:S12]  /*5870*/  BSSY B0, `(.L_x_9521) ;  /* 0x0000024000007945 */ /* 0x000fd80003800000 */
[----:B------:R-:W-:Y:S05]  /*5880*/  @P3 BRA `(.L_x_9522) ;  /* 0x0000000000883947 */ /* 0x000fea0003800000 */
[----:B---3--:R-:W-:Y:S01]  /*5890*/  IADD3 R35, P3, R36, 0x40, RZ ;  /* 0x0000004024237810 */ /* 0x008fe20007f7e0ff */
[----:B-1----:R-:W-:Y:S02]  /*58a0*/  IMAD.MOV.U32 R32, RZ, RZ, R6 ;  /* 0x000000ffff207224 */ /* 0x002fe400078e0006 */
[----:B------:R-:W-:Y:S02]  /*58b0*/  IMAD.MOV.U32 R33, RZ, RZ, R92 ;  /* 0x000000ffff217224 */ /* 0x000fe400078e005c */
        /* <DEDUP_REMOVED lines=30> */
[----:B-1----:R4:W-:Y:S02]  /*5aa0*/  @P3 STG.E.128 desc[UR40][R36.64+0x1c0], R32 ;  /* 0x0001c02024003986 */ /* 0x0029e4000c101d28 */
.L_x_9522:
[----:B------:R-:W-:Y:S05]  /*5ab0*/  BSYNC B0 ;  /* 0x0000000000007941 */ /* 0x000fea0003800000 */
.L_x_9521:
[----:B------:R-:W-:Y:S01]  /*5ac0*/  @!PT LDS RZ, [RZ] ;  /* 0x00000000fffff984 */ /* 0x000fe20000000800 */
[----:B------:R-:W-:Y:S01]  /*5ad0*/  @!PT LDS RZ, [RZ] ;  /* 0x00000000fffff984 */ /* 0x000fe20000000800 */
[----:B------:R-:W-:Y:S01]  /*5ae0*/  @!PT LDS RZ, [RZ] ;  /* 0x00000000fffff984 */ /* 0x000fe20000000800 */
[----:B------:R-:W-:Y:S01]  /*5af0*/  @!PT LDS RZ, [RZ] ;  /* 0x00000000fffff984 */ /* 0x000fe20000000800 */
[----:B------:R5:W-:Y:S06]  /*5b00*/  MEMBAR.ALL.CTA ;  /* 0x0000000000007992 */ /* 0x000bec0000008000 */
[----:B-----5:R-:W5:Y:S02]  /*5b10*/  FENCE.VIEW.ASYNC.S ;  /* 0x00000000000073c6 */ /* 0x020f640000000000 */
[----:B-----5:R1:W-:Y:S01]  /*5b20*/  BAR.SYNC.DEFER_BLOCKING R73, 0x80 ;  /* 0x000200490000751d */ /* 0x0203e20000010000 */
[----:B------:R-:W-:Y:S01]  /*5b30*/  ISETP.NE.AND P5, PT, R96, RZ, PT ;  /* 0x000000ff6000720c */ /* 0x000fe20003fa5270 */
[----:B------:R-:W-:-:S02]  /*5b40*/  VIADD R2, R2, 0x1 ;  /* 0x0000000102027836 */ /* 0x000fc40000000000 */
[----:B0-2---:R-:W-:-:S03]  /*5b50*/  @!P4 VIADD R95, R95, 0x228c0 ;  /* 0x000228c05f5fc836 */ /* 0x005fc60000000000 */
[C---:B------:R-:W-:Y:S02]  /*5b60*/  ISETP.NE.AND P3, PT, R2.reuse, 0x2, PT ;  /* 0x000000020200780c */ /* 0x040fe40003f65270 */
[----:B------:R-:W-:Y:S02]  /*5b70*/  @!P4 PRMT R95, RZ, 0x654, R95 ;  /* 0x00000654ff5fc816 */ /* 0x000fe4000000005f */
[----:B-1-34-:R-:W-:Y:S02]  /*5b80*/  SEL R32, RZ, 0x1, P3 ;  /* 0x00000001ff207807 */ /* 0x01afe40001800000 */
[----:B------:R-:W-:Y:S02]  /*5b90*/  SEL R2, R2, RZ, P3 ;  /* 0x000000ff02027207 */ /* 0x000fe40001800000 */
[----:B------:R-:W-:Y:S01]  /*5ba0*/  LOP3.LUT R201, R201, R32, RZ, 0x3c, !PT ;  /* 0x00000020c9c97212 */ /* 0x000fe200078e3cff */
[----:B------:R0:W-:Y:S01]  /*5bb0*/  @!P4 SYNCS.ARRIVE.TRANS64.RED.A1T0 RZ, [R95+URZ], RZ ;  /* 0x000000ff5fffc9a7 */ /* 0x0001e2000810043f */
[----:B------:R-:W-:Y:S05]  /*5bc0*/  @P5 BRA `(.L_x_9523) ;  /* 0xffffffcc00685947 */ /* 0x000fea000383ffff */
[----:B------:R-:W1:Y:S01]  /*5bd0*/  S2R R33, SR_TID.X ;  /* 0x0000000000217919 */ /* 0x000e620000002100 */
[----:B------:R-:W-:Y:S02]  /*5be0*/  PLOP3.LUT P0, PT, PT, PT, PT, 0x8, 0x0 ;  /* 0x000000000000781c */ /* 0x000fe40003f0e170 */
[----:B-1----:R-:W-:-:S04]  /*5bf0*/  SHF.R.U32.HI R33, RZ, 0x7, R33 ;  /* 0x00000007ff217819 */ /* 0x002fc80000011621 */
[----:B------:R-:W-:-:S13]  /*5c00*/  ISETP.NE.AND P5, PT, R33, 0x1, PT ;  /* 0x000000012100780c */ /* 0x000fda0003fa5270 */
[----:B------:R-:W-:Y:S06]  /*5c10*/  @!P5 BAR.ARV 0x9, 0x100 ;  /* 0x024400000000db1d */ /* 0x000fec0000002000 */
.L_x_9471:
[----:B------:R-:W-:Y:S01]  /*5c20*/  IMAD.MOV.U32 R0, RZ, RZ, RZ ;  /* 0x000000ffff007224 */ /* 0x000fe200078e00ff */
[----:B------:R-:W-:Y:S06]  /*5c30*/  @P0 BRA `(.L_x_9524) ;  /* 0x00000000000c0947 */ /* 0x000fec0003800000 */
[----:B------:R-:W1:Y:S01]  /*5c40*/  FENCE.VIEW.ASYNC.G ;  /* 0x00000000000073c6 */ /* 0x000e620000000100 */
[----:B------:R-:W-:Y:S05]  /*5c50*/  WARPSYNC.ALL ;  /* 0x0000000000007948 */ /* 0x000fea0003800000 */
[----:B-1----:R-:W-:Y:S06]  /*5c60*/  BAR.ARV 0xc, 0x180 ;  /* 0x0306000000007b1d */ /* 0x002fec0000002000 */
.L_x_9524:
[----:B------:R-:W-:Y:S01]  /*5c70*/  ISETP.NE.AND P0, PT, R29, RZ, PT ;  /* 0x000000ff1d00720c */ /* 0x000fe20003f05270 */
[----:B------:R-:W-:-:S12]  /*5c80*/  BSSY B0, `(.L_x_9525) ;  /* 0x000001f000007945 */ /* 0x000fd80003800000 */
        /* <DEDUP_REMOVED lines=30> */
.L_x_9526:
[----:B------:R-:W-:Y:S05]  /*5e70*/  BSYNC B0 ;  /* 0x0000000000007941 */ /* 0x000fea0003800000 */
.L_x_9525:
        /* <DEDUP_REMOVED lines=71> */
[----:B------:R-:W0:Y:S01]  /*62f0*/  S2R R0, SR_TID.X ;  /* 0x0000000000007919 */ /* 0x000e220000002100 */
[----:B------:R-:W-:Y:S01]  /*6300*/  UMOV UR4, 0xffffffff ;  /* 0xffffffff00047882 */ /* 0x000fe20000000000 */
[----:B0-----:R-:W-:-:S05]  /*6310*/  VIADD R29, R0, 0xffffff80 ;  /* 0xffffff80001d7836 */ /* 0x001fca0000000000 */
[----:B------:R-:W-:-:S04]  /*6320*/  SHF.R.S32.HI R30, RZ, 0x1f, R29 ;  /* 0x0000001fff1e7819 */ /* 0x000fc8000001141d */
[----:B------:R-:W-:-:S04]  /*6330*/  LEA.HI R13, R30, R29, RZ, 0x7 ;  /* 0x0000001d1e0d7211 */ /* 0x000fc800078f38ff */
[----:B------:R-:W-:Y:S01]  /*6340*/  SHF.R.S32.HI R13, RZ, 0x7, R13 ;  /* 0x00000007ff0d7819 */ /* 0x000fe2000001140d */
[----:B------:R-:W-:Y:S06]  /*6350*/  BRA.DIV UR4, `(.L_x_9528) ;  /* 0x0000013604a87947 */ /* 0x000fec000b800000 */
[----:B------:R0:W1:Y:S02]  /*6360*/  SHFL.IDX PT, R14, R13, RZ, 0x1f ;  /* 0x00001fff0d0e7589 */ /* 0x00006400000e0000 */
.L_x_9778:
[----:B-1----:R-:W-:Y:S01]  /*6370*/  LEA.HI R0, R14, R14, RZ, 0x1 ;  /* 0x0000000e0e007211 */ /* 0x002fe200078f08ff */
[----:B------:R-:W-:Y:S01]  /*6380*/  VIADD R24, R19, 0x18400 ;  /* 0x0001840013187836 */ /* 0x000fe20000000000 */
[----:B------:R-:W-:Y:S02]  /*6390*/  BSSY B6, `(.L_x_9529) ;  /* 0x0000018000067945 */ /* 0x000fe40003800000 */
[----:B------:R-:W-:Y:S02]  /*63a0*/  LOP3.LUT R3, R0, 0x1e, RZ, 0xc0, !PT ;  /* 0x0000001e00037812 */ /* 0x000fe400078ec0ff */
[----:B------:R-:W-:-:S03]  /*63b0*/  LOP3.LUT P0, RZ, R24, 0x1bf, RZ, 0xc0, !PT ;  /* 0x000001bf18ff7812 */ /* 0x000fc6000780c0ff */
[----:B------:R-:W-:-:S04]  /*63c0*/  IMAD.IADD R3, R14, 0x1, -R3 ;  /* 0x000000010e037824 */ /* 0x000fc800078e0a03 */
[----:B------:R-:W-:-:S05]  /*63d0*/  IMAD R3, R3, 0x2000, R24 ;  /* 0x0000200003037824 */ /* 0x000fca00078e0218 */
[----:B------:R-:W-:-:S04]  /*63e0*/  SHF.R.U32.HI R3, RZ, 0x4, R3 ;  /* 0x00000004ff037819 */ /* 0x000fc80000011603 */
[----:B------:R-:W-:Y:S01]  /*63f0*/  LOP3.LUT R28, R3, 0x3fff, RZ, 0xc0, !PT ;  /* 0x00003fff031c7812 */ /* 0x000fe200078ec0ff */
[----:B------:R-:W-:Y:S06]  /*6400*/  @!P0 BRA `(.L_x_9530) ;  /* 0x0000000000408947 */ /* 0x000fec0003800000 */
        /* <DEDUP_REMOVED lines=15> */
[----:B-1---5:R-:W-:Y:S05]  /*6500*/  CALL.ABS.NOINC R14 ;  /* 0x000000000e007343 */ /* 0x022fea0003c00000 */
.L_x_9530:
[----:B------:R-:W-:Y:S05]  /*6510*/  BSYNC B6 ;  /* 0x0000000000067941 */ /* 0x000fea0003800000 */
.L_x_9529:
        /* <DEDUP_REMOVED lines=12> */
.L_x_9534:
[----:B--2---:R2:W3:Y:S02]  /*65e0*/  SYNCS.PHASECHK.TRANS64.TRYWAIT P0, [R19+URZ+0x22800], R0 ;  /* 0x02280000130075a7 */ /* 0x0044e4000800017f */
[----:B---3--:R-:W-:Y:S05]  /*65f0*/  @!P0 NANOSLEEP.SYNCS 0x989680 ;  /* 0x009896800000895d */ /* 0x008fea0003900000 */
[----:B------:R-:W3:Y:S02]  /*6600*/  @!P0 SYNCS.PHASECHK.TRANS64 P0, [R19+URZ+0x22800], R0 ;  /* 0x02280000130085a7 */ /* 0x000ee4000800007f */
[----:B---3--:R-:W-:Y:S05]  /*6610*/  @!P0 BRA `(.L_x_9534) ;  /* 0xfffffffc00f08947 */ /* 0x008fea000383ffff */
.L_x_9533:
[----:B------:R-:W-:Y:S05]  /*6620*/  BSYNC B0 ;  /* 0x0000000000007941 */ /* 0x000fea0003800000 */
.L_x_9532:
[----:B------:R-:W-:Y:S05]  /*6630*/  BRA `(.L_x_9535) ;  /* 0x0000002000a47947 */ /* 0x000fea0003800000 */
.L_x_9531:
[----:B-----5:R-:W-:Y:S01]  /*6640*/  SHF.R.S32.HI R0, RZ, 0x1f, R154 ;  /* 0x0000001fff007819 */ /* 0x020fe2000001149a */
[----:B------:R-:W-:Y:S01]  /*6650*/  ULDC.64 UR4, c[0x0][0x3f8] ;  /* 0x0000fe0000047ab9 */ /* 0x000fe20000000a00 */
[----:B------:R-:W-:Y:S01]  /*6660*/  ULDC.64 UR6, c[0x0][0x408] ;  /* 0x0001020000067ab9 */ /* 0x000fe20000000a00 */
[----:B------:R-:W-:Y:S01]  /*6670*/  LOP3.LUT P0, RZ, R24, 0x3ff, RZ, 0xc0, !PT ;  /* 0x000003ff18ff7812 */ /* 0x000fe2000780c0ff */
[----:B------:R-:W-:Y:S01]  /*6680*/  IMAD.WIDE.U32 R4, R154, UR4, RZ ;  /* 0x000000049a047c25 */ /* 0x000fe2000f8e00ff */
[----:B------:R-:W-:Y:S03]  /*6690*/  BSSY B6, `(.L_x_9536) ;  /* 0x000001f000067945 */ /* 0x000fe60003800000 */
[C---:B------:R-:W-:Y:S02]  /*66a0*/  IMAD R3, R0.reuse, UR4, RZ ;  /* 0x0000000400037c24 */ /* 0x040fe4000f8e02ff */
[----:B------:R-:W-:-:S02]  /*66b0*/  IMAD R9, R0, UR6, RZ ;  /* 0x0000000600097c24 */ /* 0x000fc4000f8e02ff */
        /* <DEDUP_REMOVED lines=28> */
.L_x_9537:
[----:B------:R-:W-:Y:S05]  /*6880*/  BSYNC B6 ;  /* 0x0000000000067941 */ /* 0x000fea0003800000 */
.L_x_9536:
[----:B------:R-:W-:Y:S01]  /*6890*/  LEA.HI R29, R30, R29, RZ, 0x2 ;  /* 0x0000001d1e1d7211 */ /* 0x000fe200078f10ff */
[----:B------:R-:W-:Y:S01]  /*68a0*/  ULDC.U8 UR4, c[0x0][0x410] ;  /* 0x0001040000047ab9 */ /* 0x000fe20000000000 */
[----:B------:R-:W-:Y:S01]  /*68b0*/  BSSY B0, `(.L_x_9538) ;  /* 0x00001f9000007945 */ /* 0x000fe20003800000 */
[----:B------:R-:W-:Y:S01]  /*68c0*/  ISETP.NE.AND P0, PT, RZ, UR4, PT ;  /* 0x00000004ff007c0c */ /* 0x000fe2000bf05270 */
[----:B------:R-:W-:Y:S01]  /*68d0*/  IMAD R4, R153, 0x80, R18 ;  /* 0x0000008099047824 */ /* 0x000fe200078e0212 */
[----:B------:R-:W-:-:S04]  /*68e0*/  SHF.R.S32.HI R29, RZ, 0x1f, R29 ;  /* 0x0000001fff1d7819 */ /* 0x000fc8000001141d */
[----:B------:R-:W-:-:S04]  /*68f0*/  LEA.HI R29, R29, R18, RZ, 0x3 ;  /* 0x000000121d1d7211 */ /* 0x000fc800078f18ff */
[----:B------:R-:W-:-:S05]  /*6900*/  LOP3.LUT R29, R29, 0xfffffff8, RZ, 0xc0, !PT ;  /* 0xfffffff81d1d7812 */ /* 0x000fca00078ec0ff */
[----:B------:R-:W-:Y:S01]  /*6910*/  IMAD.IADD R29, R18, 0x1, -R29 ;  /* 0x00000001121d7824 */ /* 0x000fe200078e0a1d */
[----:B------:R-:W-:Y:S06]  /*6920*/  @!P0 BRA `(.L_x_9539) ;  /* 0x0000001000048947 */ /* 0x000fec0003800000 */
[----:B------:R-:W-:-:S03]  /*6930*/  UMOV UR4, 0xffffffff ;  /* 0xffffffff00047882 */ /* 0x000fc60000000000 */
[----:B------:R-:W-:Y:S05]  /*6940*/  BRA.DIV UR4, `(.L_x_9540) ;  /* 0x0000013204507947 */ /* 0x000fea000b800000 */
[----:B------:R1:W2:Y:S04]  /*6950*/  SHFL.IDX PT, R3, R25, RZ, 0x1c1f ;  /* 0x001c1fff19037589 */ /* 0x0002a800000e0000 */
[----:B------:R1:W3:Y:S04]  /*6960*/  SHFL.IDX PT, R0, R24, RZ, 0x1c1f ;  /* 0x001c1fff18007589 */ /* 0x0002e800000e0000 */
[----:B------:R1:W4:Y:S04]  /*6970*/  SHFL.IDX PT, R5, R27, RZ, 0x1c1f ;  /* 0x001c1fff1b057589 */ /* 0x00032800000e0000 */
[----:B------:R1:W0:Y:S02]  /*6980*/  SHFL.IDX PT, R14, R26, RZ, 0x1c1f ;  /* 0x001c1fff1a0e7589 */ /* 0x00022400000e0000 */
.L_x_9784:
[----:B------:R-:W-:Y:S01]  /*6990*/  ULDC UR4, c[0x0][0x448] ;  /* 0x0001120000047ab9 */ /* 0x000fe20000000800 */
[----:B------:R-:W-:Y:S01]  /*69a0*/  IMAD.SHL.U32 R6, R29, 0x40, RZ ;  /* 0x000000401d067824 */ /* 0x000fe200078e00ff */
[----:B------:R-:W-:Y:S01]  /*69b0*/  BSSY B1, `(.L_x_9541) ;  /* 0x0000029000017945 */ /* 0x000fe20003800000 */
[----:B-1----:R-:W-:Y:S01]  /*69c0*/  IMAD R26, R155, UR4, RZ ;  /* 0x000000049b1a7c24 */ /* 0x002fe2000f8e02ff */
[----:B------:R-:W-:Y:S02]  /*69d0*/  LOP3.LUT P0, RZ, R29, 0x4, RZ, 0xc0, !PT ;  /* 0x000000041dff7812 */ /* 0x000fe4000780c0ff */
[----:B------:R-:W-:Y:S02]  /*69e0*/  CS2R R10, SRZ ;  /* 0x00000000000a7805 */ /* 0x000fe4000001ff00 */
[----:B------:R-:W-:Y:S02]  /*69f0*/  LOP3.LUT R7, R6, 0x1c0, RZ, 0xc0, !PT ;  /* 0x000001c006077812 */ /* 0x000fe400078ec0ff */
[----:B------:R-:W-:-:S02]  /*6a00*/  CS2R R20, SRZ ;  /* 0x0000000000147805 */ /* 0x000fc4000001ff00 */
[----:B------:R-:W-:Y:S01]  /*6a10*/  ISETP.GE.AND P1, PT, R4, R26, PT ;  /* 0x0000001a0400720c */ /* 0x000fe20003f26270 */
[----:B------:R-:W-:Y:S01]  /*6a20*/  IMAD R26, R153, -0x80, R26 ;  /* 0xffffff80991a7824 */ /* 0x000fe200078e021a */
[----:B------:R-:W-:Y:S02]  /*6a30*/  LEA.HI R6, R221, R221, RZ, 0x1 ;  /* 0x000000dddd067211 */ /* 0x000fe400078f08ff */
[----:B------:R-:W-:Y:S02]  /*6a40*/  LOP3.LUT R8, R7, 0x18, R16, 0xf8, !PT ;  /* 0x0000001807087812 */ /* 0x000fe400078ef810 */
[----:B------:R-:W-:Y:S02]  /*6a50*/  LOP3.LUT R6, R6, 0xfffffffe, RZ, 0xc0, !PT ;  /* 0xfffffffe06067812 */ /* 0x000fe400078ec0ff */
[----:B------:R-:W-:-:S03]  /*6a60*/  SHF.R.U32.HI R7, RZ, 0x3, R7 ;  /* 0x00000003ff077819 */ /* 0x000fc60000011607 */
[----:B------:R-:W-:Y:S01]  /*6a70*/  IMAD.IADD R30, R221, 0x1, -R6 ;  /* 0x00000001dd1e7824 */ /* 0x000fe200078e0a06 */
[----:B------:R-:W-:Y:S02]  /*6a80*/  LOP3.LUT R27, R8, R7, RZ, 0x3c, !PT ;  /* 0x00000007081b7212 */ /* 0x000fe400078e3cff */
[----:B------:R-:W-:Y:S02]  /*6a90*/  CS2R R8, SRZ ;  /* 0x0000000000087805 */ /* 0x000fe4000001ff00 */
[----:B------:R-:W-:Y:S02]  /*6aa0*/  CS2R R6, SRZ ;  /* 0x0000000000067805 */ /* 0x000fe4000001ff00 */
[----:B------:R-:W-:Y:S01]  /*6ab0*/  SHF.L.U32 R30, R30, 0x1f, RZ ;  /* 0x0000001f1e1e7819 */ /* 0x000fe200000006ff */
[----:B------:R-:W-:Y:S06]  /*6ac0*/  @P1 BRA `(.L_x_9542) ;  /* 0x00000000005c1947 */ /* 0x000fec0003800000 */
[----:B------:R-:W-:Y:S01]  /*6ad0*/  ULDC UR4, c[0x0][0x3f4] ;  /* 0x0000fd0000047ab9 */ /* 0x000fe20000000800 */
[----:B0-----:R-:W-:Y:S01]  /*6ae0*/  IMAD.SHL.U32 R13, R202, 0x2, RZ ;  /* 0x00000002ca0d7824 */ /* 0x001fe200078e00ff */
[----:B------:R-:W-:Y:S01]  /*6af0*/  ISETP.GE.AND P3, PT, R22, UR4, PT ;  /* 0x0000000416007c0c */ /* 0x000fe2000bf66270 */
[----:B---3--:R-:W-:Y:S01]  /*6b00*/  IMAD.MOV.U32 R8, RZ, RZ, R0 ;  /* 0x000000ffff087224 */ /* 0x008fe200078e0000 */
[----:B------:R-:W-:Y:S01]  /*6b10*/  ISETP.GE.AND P4, PT, R202, UR4, PT ;  /* 0x00000004ca007c0c */ /* 0x000fe2000bf86270 */
[----:B--2---:R-:W-:Y:S01]  /*6b20*/  IMAD.MOV.U32 R9, RZ, RZ, R3 ;  /* 0x000000ffff097224 */ /* 0x004fe200078e0003 */
[----:B------:R-:W-:Y:S01]  /*6b30*/  SHF.R.S32.HI R11, RZ, 0x1f, R202 ;  /* 0x0000001fff0b7819 */ /* 0x000fe200000114ca */
[----:B----4-:R-:W-:Y:S01]  /*6b40*/  IMAD.MOV.U32 R15, RZ, RZ, R5 ;  /* 0x000000ffff0f7224 */ /* 0x010fe200078e0005 */
[----:B------:R-:W-:-:S07]  /*6b50*/  CS2R R6, SRZ ;  /* 0x0000000000067805 */ /* 0x000fce000001ff00 */
[----:B------:R-:W-:Y:S01]  /*6b60*/  @!P3 IMAD.WIDE R24, R22, 0x2, R8 ;  /* 0x000000021618b825 */ /* 0x000fe200078e0208 */
[----:B------:R-:W-:Y:S02]  /*6b70*/  SHF.L.U64.HI R8, R202, 0x1, R11 ;  /* 0x00000001ca087819 */ /* 0x000fe4000001020b */
[-C--:B------:R-:W-:Y:S02]  /*6b80*/  @!P4 IADD3 R12, P1, R0, R13.reuse, RZ ;  /* 0x0000000d000cc210 */ /* 0x080fe40007f3e0ff */
[----:B------:R-:W-:Y:S02]  /*6b90*/  @!P4 IADD3 R4, P2, R14, R13, RZ ;  /* 0x0000000d0e04c210 */ /* 0x000fe40007f5e0ff */
[----:B------:R-:W-:Y:S02]  /*6ba0*/  CS2R R10, SRZ ;  /* 0x00000000000a7805 */ /* 0x000fe4000001ff00 */
[----:B------:R-:W-:Y:S01]  /*6bb0*/  CS2R R20, SRZ ;  /* 0x0000000000147805 */ /* 0x000fe2000001ff00 */
[--C-:B------:R-:W-:Y:S01]  /*6bc0*/  @!P4 IMAD.X R13, R3, 0x1, R8.reuse, P1 ;  /* 0x00000001030dc824 */ /* 0x100fe200008e0608 */
[----:B------:R1:W5:Y:S01]  /*6bd0*/  @!P3 LD.E.64 R6, desc[UR40][R24.64] ;  /* 0x000000281806b980 */ /* 0x000362000c101b00 */
[----:B------:R-:W-:Y:S01]  /*6be0*/  @!P4 IMAD.X R5, R5, 0x1, R8, P2 ;  /* 0x000000010505c824 */ /* 0x000fe200010e0608 */
[----:B------:R-:W-:Y:S01]  /*6bf0*/  CS2R R8, SRZ ;  /* 0x0000000000087805 */ /* 0x000fe2000001ff00 */
[----:B------:R-:W-:Y:S01]  /*6c00*/  @!P3 IMAD.WIDE R14, R22, 0x2, R14 ;  /* 0x00000002160eb825 */ /* 0x000fe200078e020e */
[----:B------:R1:W5:Y:S04]  /*6c10*/  @!P4 LD.E.64 R20, desc[UR40][R12.64] ;  /* 0x000000280c14c980 */ /* 0x000368000c101b00 */
[----:B------:R1:W5:Y:S04]  /*6c20*/  @!P3 LD.E.64 R10, desc[UR40][R14.64] ;  /* 0x000000280e0ab980 */ /* 0x000368000c101b00 */
[----:B------:R1:W5:Y:S02]  /*6c30*/  @!P4 LD.E.64 R8, desc[UR40][R4.64] ;  /* 0x000000280408c980 */ /* 0x000364000c101b00 */
.L_x_9542:
[----:B------:R-:W-:Y:S05]  /*6c40*/  BSYNC B1 ;  /* 0x0000000000017941 */ /* 0x000fea0003800000 */
.L_x_9541:
[----:B------:R-:W4:Y:S01]  /*6c50*/  SYNCS.PHASECHK.TRANS64.TRYWAIT P1, [R19+URZ+0x22800], R30 ;  /* 0x0228001e130075a7 */ /* 0x000f22000802017f */
[----:B---3--:R-:W-:Y:S01]  /*6c60*/  IMAD R0, R210, 0x200, R27 ;  /* 0x00000200d2007824 */ /* 0x008fe200078e021b */
[--C-:B-----5:R-:W-:Y:S01]  /*6c70*/  SHF.R.U64 R34, R6, 0x10, R7.reuse ;  /* 0x0000001006227819 */ /* 0x120fe20000001207 */
[----:B------:R-:W-:Y:S01]  /*6c80*/  IMAD.MOV.U32 R32, RZ, RZ, R6 ;  /* 0x000000ffff207224 */ /* 0x000fe200078e0006 */
[----:B01----:R-:W-:Y:S01]  /*6c90*/  SHF.R.U32.HI R13, RZ, 0x10, R7 ;  /* 0x00000010ff0d7819 */ /* 0x003fe20000011607 */
[----:B--2---:R-:W-:Y:S01]  /*6ca0*/  IMAD R3, R0, 0x2, R19 ;  /* 0x0000000200037824 */ /* 0x004fe200078e0213 */
[----:B------:R-:W-:Y:S01]  /*6cb0*/  SHF.R.U64 R36, R10, 0x10, R11 ;  /* 0x000000100a247819 */ /* 0x000fe2000000120b */
[----:B------:R-:W-:Y:S01]  /*6cc0*/  IMAD.MOV.U32 R12, RZ, RZ, R7 ;  /* 0x000000ffff0c7224 */ /* 0x000fe200078e0007 */
[--C-:B------:R-:W-:Y:S01]  /*6cd0*/  SHF.R.U64 R35, R20, 0x10, R21.reuse ;  /* 0x0000001014237819 */ /* 0x100fe20000001215 */
[----:B------:R-:W-:Y:S01]  /*6ce0*/  IMAD.MOV.U32 R33, RZ, RZ, R20 ;  /* 0x000000ffff217224 */ /* 0x000fe200078e0014 */
[--C-:B------:R-:W-:Y:S01]  /*6cf0*/  SHF.R.U32.HI R14, RZ, 0x10, R21.reuse ;  /* 0x00000010ff0e7819 */ /* 0x100fe20000011615 */
[----:B------:R-:W-:Y:S01]  /*6d00*/  IMAD.MOV.U32 R7, RZ, RZ, R21 ;  /* 0x000000ffff077224 */ /* 0x000fe200078e0015 */
[----:B------:R-:W-:Y:S01]  /*6d10*/  VIMNMX R27, R26, 0x80, PT ;  /* 0x000000801a1b7848 */ /* 0x000fe20003fe0100 */
[----:B------:R-:W-:Y:S01]  /*6d20*/  IMAD.MOV.U32 R29, RZ, RZ, R10 ;  /* 0x000000ffff1d7224 */ /* 0x000fe200078e000a */
[--C-:B------:R-:W-:Y:S01]  /*6d30*/  SHF.R.U32.HI R10, RZ, 0x10, R11.reuse ;  /* 0x00000010ff0a7819 */ /* 0x100fe2000001160b */
[----:B----4-:R-:W-:Y:S01]  /*6d40*/  IMAD.MOV.U32 R5, RZ, RZ, R11 ;  /* 0x000000ffff057224 */ /* 0x010fe200078e000b */
[----:B------:R-:W-:Y:S01]  /*6d50*/  BSSY B1, `(.L_x_9543) ;  /* 0x0000011000017945 */ /* 0x000fe20003800000 */
[----:B------:R-:W-:Y:S01]  /*6d60*/  IMAD.MOV.U32 R31, RZ, RZ, R8 ;  /* 0x000000ffff1f7224 */ /* 0x000fe200078e0008 */
[--C-:B------:R-:W-:Y:S01]  /*6d70*/  SHF.R.U64 R8, R8, 0x10, R9.reuse ;  /* 0x0000001008087819 */ /* 0x100fe20000001209 */
[--C-:B------:R-:W-:Y:S01]  /*6d80*/  IMAD.MOV.U32 R6, RZ, RZ, R9.reuse ;  /* 0x000000ffff067224 */ /* 0x100fe200078e0009 */
[----:B------:R-:W-:Y:S01]  /*6d90*/  SHF.R.U32.HI R9, RZ, 0x10, R9 ;  /* 0x00000010ff097819 */ /* 0x000fe20000011609 */
[C---:B------:R-:W-:Y:S01]  /*6da0*/  VIADD R4, R3.reuse, 0x18400 ;  /* 0x0001840003047836 */ /* 0x040fe20000000000 */
[----:B------:R-:W-:Y:S01]  /*6db0*/  PRMT R32, R32, 0x5410, R12 ;  /* 0x0000541020207816 */ /* 0x000fe2000000000c */
[----:B------:R-:W-:Y:S01]  /*6dc0*/  VIADD R0, R3, 0x18440 ;  /* 0x0001844003007836 */ /* 0x000fe20000000000 */
[----:B------:R-:W-:Y:S01]  /*6dd0*/  PRMT R34, R34, 0x5410, R13 ;  /* 0x0000541022227816 */ /* 0x000fe2000000000d */
[----:B------:R-:W-:Y:S01]  /*6de0*/  @P0 VIADD R0, R4, 0xffffffc0 ;  /* 0xffffffc004000836 */ /* 0x000fe20000000000 */
[----:B------:R-:W-:-:S02]  /*6df0*/  PRMT R33, R33, 0x5410, R7 ;  /* 0x0000541021217816 */ /* 0x000fc40000000007 */
[----:B------:R-:W-:Y:S02]  /*6e00*/  PRMT R35, R35, 0x5410, R14 ;  /* 0x0000541023237816 */ /* 0x000fe4000000000e */
[----:B------:R-:W-:Y:S02]  /*6e10*/  ISETP.GE.AND P2, PT, R18, R27, PT ;  /* 0x0000001b1200720c */ /* 0x000fe40003f46270 */
[----:B------:R-:W-:Y:S02]  /*6e20*/  PRMT R29, R29, 0x5410, R5 ;  /* 0x000054101d1d7816 */ /* 0x000fe40000000005 */
[----:B------:R-:W-:Y:S02]  /*6e30*/  PRMT R36, R36, 0x5410, R10 ;  /* 0x0000541024247816 */ /* 0x000fe4000000000a */
[----:B------:R-:W-:Y:S01]  /*6e40*/  PRMT R31, R31, 0x5410, R6 ;  /* 0x000054101f1f7816 */ /* 0x000fe20000000006 */
[----:B------:R-:W-:Y:S06]  /*6e50*/  @!P1 BRA `(.L_x_9544) ;  /* 0x0000012c007c9947 */ /* 0x000fec0003800000 */
.L_x_9785:
[----:B------:R-:W-:Y:S05]  /*6e60*/  BSYNC B1 ;  /* 0x0000000000017941 */ /* 0x000fea0003800000 */
.L_x_9543:
[----:B------:R-:W-:Y:S01]  /*6e70*/  BSSY B1, `(.L_x_9545) ;  /* 0x0000056000017945 */ /* 0x000fe20003800000 */
[----:B0-----:R-:W-:-:S03]  /*6e80*/  PRMT R30, R8, 0x5410, R9 ;  /* 0x00005410081e7816 */ /* 0x001fc60000000009 */
[----:B------:R-:W-:Y:S05]  /*6e90*/  @P2 BRA `(.L_x_9546) ;  /* 0x00000004004c2947 */ /* 0x000fea0003800000 */
[----:B------:R-:W0:Y:S01]  /*6ea0*/  LDC R5, c[0x0][0x3f4] ;  /* 0x0000fd00ff057b82 */ /* 0x000e220000000800 */
[----:B------:R-:W-:Y:S01]  /*6eb0*/  BSSY B2, `(.L_x_9547) ;  /* 0x000002a000027945 */ /* 0x000fe20003800000 */
[-C--:B0-----:R-:W-:Y:S02]  /*6ec0*/  ISETP.GE.AND P0, PT, R22, R5.reuse, PT ;  /* 0x000000051600720c */ /* 0x081fe40003f06270 */
[----:B------:R-:W-:-:S11]  /*6ed0*/  ISETP.GE.AND P1, PT, R202, R5, PT ;  /* 0x00000005ca00720c */ /* 0x000fd60003f26270 */
[----:B------:R-:W-:Y:S05]  /*6ee0*/  @P0 BRA `(.L_x_9548) ;  /* 0x0000000000980947 */ /* 0x000fea0003800000 */
        /* <DEDUP_REMOVED lines=38> */
.L_x_9548:
[----:B------:R-:W-:Y:S05]  /*7150*/  BSYNC B2 ;  /* 0x0000000000027941 */ /* 0x000fea0003800000 */
.L_x_9547:
        /* <DEDUP_REMOVED lines=39> */
.L_x_9546:
[----:B------:R-:W-:Y:S05]  /*73d0*/  BSYNC B1 ;  /* 0x0000000000017941 */ /* 0x000fea0003800000 */
.L_x_9545:
[----:B------:R-:W-:-:S13]  /*73e0*/  ISETP.GE.AND P0, PT, R220, R27, PT ;  /* 0x0000001bdc00720c */ /* 0x000fda0003f06270 */
[----:B------:R-:W-:Y:S05]  /*73f0*/  @P0 BRA `(.L_x_9549) ;  /* 0x0000001400100947 */ /* 0x000fea0003800000 */
[----:B01----:R-:W0:Y:S01]  /*7400*/  LDC R5, c[0x0][0x3f4] ;  /* 0x0000fd00ff057b82 */ /* 0x003e220000000800 */
[----:B------:R-:W-:Y:S01]  /*7410*/  BSSY B1, `(.L_x_9550) ;  /* 0x000002a000017945 */ /* 0x000fe20003800000 */
[-C--:B0-----:R-:W-:Y:S02]  /*7420*/  ISETP.GE.AND P0, PT, R22, R5.reuse, PT ;  /* 0x000000051600720c */ /* 0x081fe40003f06270 */
[----:B------:R-:W-:-:S11]  /*7430*/  ISETP.GE.AND P1, PT, R202, R5, PT ;  /* 0x00000005ca00720c */ /* 0x000fd60003f26270 */
[----:B------:R-:W-:Y:S05]  /*7440*/  @P0 BRA `(.L_x_9551) ;  /* 0x0000000000980947 */ /* 0x000fea0003800000 */
[----:B------:R-:W0:Y:S01]  /*7450*/  LDS.128 R4, [R3+0x1a400] ;  /* 0x01a4000003047984 */ /* 0x000e220000000c00 */
[----:B------:R-:W-:Y:S02]  /*7460*/  HADD2.F32 R14, -RZ, R32.H0_H0 ;  /* 0x20000020ff0e7230 */ /* 0x000fe40000004100 */
[--C-:B------:R-:W-:Y:S02]  /*7470*/  HADD2.F32 R20, -RZ, R29.reuse.H0_H0 ;  /* 0x2000001dff147230 */ /* 0x100fe40000004100 */
[----:B------:R-:W-:Y:S02]  /*7480*/  HADD2.F32 R25, -RZ, R36.H0_H0 ;  /* 0x20000024ff197230 */ /* 0x000fe40000004100 */
[----:B------:R-:W-:Y:S02]  /*7490*/  HADD2.F32 R21, -RZ, R34.H0_H0 ;  /* 0x20000022ff157230 */ /* 0x000fe40000004100 */
[----:B------:R-:W-:Y:S02]  /*74a0*/  HADD2.F32 R24, -RZ, R29.H1_H1 ;  /* 0x3000001dff187230 */ /* 0x000fe40000004100 */
[----:B------:R-:W-:-:S02]  /*74b0*/  HADD2.F32 R27, -RZ, R36.H1_H1 ;  /* 0x30000024ff1b7230 */ /* 0x000fc40000004100 */
[--C-:B0-----:R-:W-:Y:S02]  /*74c0*/  HADD2.F32 R8, -RZ, R4.reuse.H0_H0 ;  /* 0x20000004ff087230 */ /* 0x101fe40000004100 */
[----:B------:R-:W-:Y:S02]  /*74d0*/  HADD2.F32 R4, -RZ, R4.H1_H1 ;  /* 0x30000004ff047230 */ /* 0x000fe40000004100 */
[--C-:B------:R-:W-:Y:S02]  /*74e0*/  HADD2.F32 R9, -RZ, R5.reuse.H0_H0 ;  /* 0x20000005ff097230 */ /* 0x100fe40000004100 */
[----:B------:R-:W-:Y:S02]  /*74f0*/  HADD2.F32 R5, -RZ, R5.H1_H1 ;  /* 0x30000005ff057230 */ /* 0x000fe40000004100 */
[-C--:B------:R-:W-:Y:S01]  /*7500*/  FMUL.FTZ R13, R20, R4.reuse ;  /* 0x00000004140d7220 */ /* 0x080fe20000410000 */
        /* <DEDUP_REMOVED lines=26> */
.L_x_9551:
[----:B------:R-:W-:Y:S05]  /*76b0*/  BSYNC B1 ;  /* 0x0000000000017941 */ /* 0x000fea0003800000 */
.L_x_9550:
[----:B------:R-:W-:Y:S05]  /*76c0*/  @P1 BRA `(.L_x_9549) ;  /* 0x00000010005c1947 */ /* 0x000fea0003800000 */
[----:B0-----:R-:W0:Y:S01]  /*76d0*/  LDS.128 R4, [R0+0x2000] ;  /* 0x0020000000047984 */ /* 0x001e220000000c00 */
[----:B------:R-:W-:Y:S02]  /*76e0*/  HADD2.F32 R15, -RZ, R31.H0_H0 ;  /* 0x2000001fff0f7230 */ /* 0x000fe40000004100 */
[----:B------:R-:W-:Y:S02]  /*76f0*/  HADD2.F32 R13, -RZ, R33.H0_H0 ;  /* 0x20000021ff0d7230 */ /* 0x000fe40000004100 */
[--C-:B------:R-:W-:Y:S02]  /*7700*/  HADD2.F32 R24, -RZ, R30.reuse.H0_H0 ;  /* 0x2000001eff187230 */ /* 0x100fe40000004100 */
        /* <DEDUP_REMOVED lines=35> */
.L_x_9539:
[----:B------:R-:W-:-:S03]  /*7940*/  UMOV UR4, 0xffffffff ;  /* 0xffffffff00047882 */ /* 0x000fc60000000000 */
[----:B------:R-:W-:Y:S05]  /*7950*/  BRA.DIV UR4, `(.L_x_9552) ;  /* 0x0000012204d07947 */ /* 0x000fea000b800000 */
[----:B------:R1:W2:Y:S04]  /*7960*/  SHFL.IDX PT, R0, R25, RZ, 0x1c1f ;  /* 0x001c1fff19007589 */ /* 0x0002a800000e0000 */
[----:B------:R1:W3:Y:S04]  /*7970*/  SHFL.IDX PT, R3, R24, RZ, 0x1c1f ;  /* 0x001c1fff18037589 */ /* 0x0002e800000e0000 */
[----:B------:R1:W4:Y:S04]  /*7980*/  SHFL.IDX PT, R20, R27, RZ, 0x1c1f ;  /* 0x001c1fff1b147589 */ /* 0x00032800000e0000 */
[----:B------:R1:W0:Y:S02]  /*7990*/  SHFL.IDX PT, R14, R26, RZ, 0x1c1f ;  /* 0x001c1fff1a0e7589 */ /* 0x00022400000e0000 */
.L_x_9791:
[----:B------:R-:W-:Y:S01]  /*79a0*/  ULDC UR4, c[0x0][0x448] ;  /* 0x0001120000047ab9 */ /* 0x000fe20000000800 */
[----:B------:R-:W-:Y:S01]  /*79b0*/  LEA.HI R5, R221, R221, RZ, 0x1 ;  /* 0x000000dddd057211 */ /* 0x000fe200078f08ff */
[----:B------:R-:W-:Y:S01]  /*79c0*/  IMAD R21, R155, UR4, RZ ;  /* 0x000000049b157c24 */ /* 0x000fe2000f8e02ff */
[----:B------:R-:W-:Y:S01]  /*79d0*/  BSSY B1, `(.L_x_9553) ;  /* 0x0000018000017945 */ /* 0x000fe20003800000 */
[----:B------:R-:W-:Y:S02]  /*79e0*/  CS2R R8, SRZ ;  /* 0x0000000000087805 */ /* 0x000fe4000001ff00 */
[----:B------:R-:W-:Y:S02]  /*79f0*/  LOP3.LUT R6, R5, 0xfffffffe, RZ, 0xc0, !PT ;  /* 0xfffffffe05067812 */ /* 0x000fe400078ec0ff */
[----:B------:R-:W-:Y:S02]  /*7a00*/  CS2R R10, SRZ ;  /* 0x00000000000a7805 */ /* 0x000fe4000001ff00 */
[----:B------:R-:W-:Y:S01]  /*7a10*/  ISETP.GE.AND P0, PT, R4, R21, PT ;  /* 0x000000150400720c */ /* 0x000fe20003f06270 */
[----:B------:R-:W-:Y:S01]  /*7a20*/  IMAD R21, R153, -0x80, R21 ;  /* 0xffffff8099157824 */ /* 0x000fe200078e0215 */
[----:B------:R-:W-:Y:S01]  /*7a30*/  CS2R R4, SRZ ;  /* 0x0000000000047805 */ /* 0x000fe2000001ff00 */
[----:B-1----:R-:W-:Y:S01]  /*7a40*/  IMAD.IADD R24, R221, 0x1, -R6 ;  /* 0x00000001dd187824 */ /* 0x002fe200078e0a06 */
[----:B------:R-:W-:-:S04]  /*7a50*/  CS2R R6, SRZ ;  /* 0x0000000000067805 */ /* 0x000fc8000001ff00 */
[----:B------:R-:W-:-:S05]  /*7a60*/  SHF.L.U32 R24, R24, 0x1f, RZ ;  /* 0x0000001f18187819 */ /* 0x000fca00000006ff */
[----:B------:R-:W-:Y:S05]  /*7a70*/  @P0 BRA `(.L_x_9554) ;  /* 0x0000000000340947 */ /* 0x000fea0003800000 */
[----:B------:R-:W-:Y:S01]  /*7a80*/  ULDC UR4, c[0x0][0x3f4] ;  /* 0x0000fd0000047ab9 */ /* 0x000fe20000000800 */
[C---:B------:R-:W-:Y:S01]  /*7a90*/  IMAD.SHL.U32 R15, R16.reuse, 0x2, RZ ;  /* 0x00000002100f7824 */ /* 0x040fe200078e00ff */
[C---:B------:R-:W-:Y:S02]  /*7aa0*/  ISETP.GE.AND P2, PT, R16.reuse, UR4, PT ;  /* 0x0000000410007c0c */ /* 0x040fe4000bf46270 */
[----:B------:R-:W-:Y:S02]  /*7ab0*/  SHF.R.S32.HI R5, RZ, 0x1f, R16 ;  /* 0x0000001fff057819 */ /* 0x000fe40000011410 */
[----:B---3--:R-:W-:Y:S02]  /*7ac0*/  IADD3 R12, P0, R3, R15, RZ ;  /* 0x0000000f030c7210 */ /* 0x008fe40007f1e0ff */
[----:B------:R-:W-:Y:S02]  /*7ad0*/  SHF.L.U64.HI R3, R16, 0x1, R5 ;  /* 0x0000000110037819 */ /* 0x000fe40000010205 */
[----:B------:R-:W-:-:S02]  /*7ae0*/  CS2R R4, SRZ ;  /* 0x0000000000047805 */ /* 0x000fc4000001ff00 */
[----:B0-----:R-:W-:Y:S01]  /*7af0*/  IADD3 R14, P1, R14, R15, RZ ;  /* 0x0000000f0e0e7210 */ /* 0x001fe20007f3e0ff */
[----:B--2---:R-:W-:-:S04]  /*7b00*/  IMAD.X R13, R0, 0x1, R3, P0 ;  /* 0x00000001000d7824 */ /* 0x004fc800000e0603 */
[----:B----4-:R-:W-:Y:S01]  /*7b10*/  IMAD.X R15, R20, 0x1, R3, P1 ;  /* 0x00000001140f7824 */ /* 0x010fe200008e0603 */
[----:B------:R-:W-:Y:S07]  /*7b20*/  @P2 BRA `(.L_x_9554) ;  /* 0x0000000000082947 */ /* 0x000fee0003800000 */
[----:B------:R1:W5:Y:S04]  /*7b30*/  LD.E.128 R4, desc[UR40][R12.64] ;  /* 0x000000280c047980 */ /* 0x000368000c101d00 */
[----:B------:R1:W5:Y:S02]  /*7b40*/  LD.E.128 R8, desc[UR40][R14.64] ;  /* 0x000000280e087980 */ /* 0x000364000c101d00 */
.L_x_9554:
[----:B------:R-:W-:Y:S05]  /*7b50*/  BSYNC B1 ;  /* 0x0000000000017941 */ /* 0x000fea0003800000 */
.L_x_9553:
[----:B------:R-:W0:Y:S01]  /*7b60*/  SYNCS.PHASECHK.TRANS64.TRYWAIT P1, [R19+URZ+0x22800], R24 ;  /* 0x02280018130075a7 */ /* 0x000e22000802017f */
[----:B-----5:R-:W-:Y:S01]  /*7b70*/  IMAD.MOV.U32 R37, RZ, RZ, R4 ;  /* 0x000000ffff257224 */ /* 0x020fe200078e0004 */
[--C-:B------:R-:W-:Y:S01]  /*7b80*/  SHF.R.U64 R41, R4, 0x10, R5.reuse ;  /* 0x0000001004297819 */ /* 0x100fe20000001205 */
[--C-:B--2---:R-:W-:Y:S01]  /*7b90*/  IMAD.MOV.U32 R0, RZ, RZ, R5.reuse ;  /* 0x000000ffff007224 */ /* 0x104fe200078e0005 */
[----:B-1----:R-:W-:Y:S01]  /*7ba0*/  SHF.R.U32.HI R12, RZ, 0x10, R5 ;  /* 0x00000010ff0c7819 */ /* 0x002fe20000011605 */
[----:B------:R-:W-:Y:S01]  /*7bb0*/  IMAD.MOV.U32 R39, RZ, RZ, R6 ;  /* 0x000000ffff277224 */ /* 0x000fe200078e0006 */
[----:B------:R-:W-:Y:S01]  /*7bc0*/  SHF.R.U64 R42, R6, 0x10, R7 ;  /* 0x00000010062a7819 */ /* 0x000fe20000001207 */
[----:B------:R-:W-:Y:S01]  /*7bd0*/  IMAD.MOV.U32 R38, RZ, RZ, R8 ;  /* 0x000000ffff267224 */ /* 0x000fe200078e0008 */
[----:B------:R-:W-:Y:S01]  /*7be0*/  SHF.R.U64 R43, R8, 0x10, R9 ;  /* 0x00000010082b7819 */ /* 0x000fe20000001209 */
[----:B------:R-:W-:Y:S01]  /*7bf0*/  IMAD.MOV.U32 R4, RZ, RZ, R7 ;  /* 0x000000ffff047224 */ /* 0x000fe200078e0007 */
[--C-:B------:R-:W-:Y:S01]  /*7c00*/  SHF.R.U32.HI R8, RZ, 0x10, R9.reuse ;  /* 0x00000010ff087819 */ /* 0x100fe20000011609 */
[----:B------:R-:W-:Y:S01]  /*7c10*/  IMAD.MOV.U32 R5, RZ, RZ, R9 ;  /* 0x000000ffff057224 */ /* 0x000fe200078e0009 */
[----:B------:R-:W-:Y:S01]  /*7c20*/  VIMNMX R21, R21, 0x80, PT ;  /* 0x0000008015157848 */ /* 0x000fe20003fe0100 */
[----:B------:R-:W-:Y:S01]  /*7c30*/  IMAD.MOV.U32 R40, RZ, RZ, R10 ;  /* 0x000000ffff287224 */ /* 0x000fe200078e000a */
[----:B------:R-:W-:Y:S01]  /*7c40*/  SHF.R.U32.HI R7, RZ, 0x10, R7 ;  /* 0x00000010ff077819 */ /* 0x000fe20000011607 */
[--C-:B------:R-:W-:Y:S01]  /*7c50*/  IMAD.MOV.U32 R6, RZ, RZ, R11.reuse ;  /* 0x000000ffff067224 */ /* 0x100fe200078e000b */
[----:B---3--:R-:W1:Y:S01]  /*7c60*/  LDC R3, c[0x0][0x3f4] ;  /* 0x0000fd00ff037b82 */ /* 0x008e620000000800 */
[--C-:B------:R-:W-:Y:S01]  /*7c70*/  SHF.R.U64 R44, R10, 0x10, R11.reuse ;  /* 0x000000100a2c7819 */ /* 0x100fe2000000120b */
[----:B------:R-:W-:Y:S01]  /*7c80*/  BSSY B1, `(.L_x_9555) ;  /* 0x000000f000017945 */ /* 0x000fe20003800000 */
[----:B------:R-:W-:-:S02]  /*7c90*/  SHF.R.U32.HI R9, RZ, 0x10, R11 ;  /* 0x00000010ff097819 */ /* 0x000fc4000001160b */
        /* <DEDUP_REMOVED lines=8> */
[C---:B-1----:R-:W-:Y:S01]  /*7d20*/  ISETP.GE.AND P0, PT, R16.reuse, R3, PT ;  /* 0x000000031000720c */ /* 0x042fe20003f06270 */
[----:B------:R-:W-:-:S03]  /*7d30*/  IMAD.IADD R0, R16, 0x1, R3 ;  /* 0x0000000110007824 */ /* 0x000fc600078e0203 */
[-C--:B------:R-:W-:Y:S02]  /*7d40*/  ISETP.GE.OR P2, PT, R18, R21.reuse, P0 ;  /* 0x000000151200720c */ /* 0x080fe40000746670 */
[----:B------:R-:W-:Y:S01]  /*7d50*/  ISETP.GE.OR P0, PT, R220, R21, P0 ;  /* 0x00000015dc00720c */ /* 0x000fe20000706670 */
[----:B0-----:R-:W-:-:S12]  /*7d60*/  @!P1 BRA `(.L_x_9556) ;  /* 0x00000120003c9947 */ /* 0x001fd80003800000 */
.L_x_9792:
[----:B------:R-:W-:Y:S05]  /*7d70*/  BSYNC B1 ;  /* 0x0000000000017941 */ /* 0x000fea0003800000 */
.L_x_9555:
[----:B------:R-:W-:Y:S01]  /*7d80*/  BSSY B1, `(.L_x_9557) ;  /* 0x0000059000017945 */ /* 0x000fe20003800000 */
[----:B------:R-:W-:-:S03]  /*7d90*/  LOP3.LUT R0, R0, 0x38, RZ, 0xc0, !PT ;  /* 0x0000003800007812 */ /* 0x000fc600078ec0ff */
[----:B------:R-:W-:Y:S05]  /*7da0*/  @P2 BRA `(.L_x_9558) ;  /* 0x0000000400582947 */ /* 0x000fea0003800000 */
[----:B------:R-:W-:Y:S02]  /*7db0*/  IMAD.SHL.U32 R3, R29, 0x40, RZ ;  /* 0x000000401d037824 */ /* 0x000fe400078e00ff */
[----:B------:R-:W-:Y:S02]  /*7dc0*/  HADD2.F32 R26, -RZ, R37.H0_H0 ;  /* 0x20000025ff1a7230 */ /* 0x000fe40000004100 */
[--C-:B------:R-:W-:Y:S01]  /*7dd0*/  HADD2.F32 R30, -RZ, R38.reuse.H0_H0 ;  /* 0x20000026ff1e7230 */ /* 0x100fe20000004100 */
[----:B------:R-:W-:Y:S01]  /*7de0*/  LOP3.LUT R5, R3, 0x1c0, RZ, 0xc0, !PT ;  /* 0x000001c003057812 */ /* 0x000fe200078ec0ff */
[----:B------:R-:W-:Y:S02]  /*7df0*/  HADD2.F32 R25, -RZ, R43.H0_H0 ;  /* 0x2000002bff197230 */ /* 0x000fe40000004100 */
[----:B------:R-:W-:Y:S01]  /*7e00*/  HADD2.F32 R27, -RZ, R38.H1_H1 ;  /* 0x30000026ff1b7230 */ /* 0x000fe20000004100 */
[----:B------:R-:W-:Y:S02]  /*7e10*/  LOP3.LUT R3, R5, 0x38, R16, 0xf8, !PT ;  /* 0x0000003805037812 */ /* 0x000fe400078ef810 */
[----:B------:R-:W-:-:S04]  /*7e20*/  SHF.R.U32.HI R6, RZ, 0x3, R5 ;  /* 0x00000003ff067819 */ /* 0x000fc80000011605 */
[----:B------:R-:W-:-:S05]  /*7e30*/  LOP3.LUT R3, R3, R6, RZ, 0x3c, !PT ;  /* 0x0000000603037212 */ /* 0x000fca00078e3cff */
[----:B------:R-:W-:Y:S01]  /*7e40*/  IMAD R4, R210, 0x200, R3 ;  /* 0x00000200d2047824 */ /* 0x000fe200078e0203 */
[----:B------:R-:W-:-:S03]  /*7e50*/  LOP3.LUT R3, R6, R0, R5, 0x1e, !PT ;  /* 0x0000000006037212 */ /* 0x000fc600078e1e05 */
[----:B------:R-:W-:Y:S02]  /*7e60*/  IMAD R33, R4, 0x2, R19 ;  /* 0x0000000204217824 */ /* 0x000fe400078e0213 */
[----:B------:R-:W-:-:S03]  /*7e70*/  IMAD R8, R210, 0x200, R3 ;  /* 0x00000200d2087824 */ /* 0x000fc600078e0203 */
[----:B------:R-:W1:Y:S01]  /*7e80*/  LDS.128 R4, [R33+0x18400] ;  /* 0x0184000021047984 */ /* 0x000e620000000c00 */
[----:B------:R-:W-:-:S05]  /*7e90*/  IMAD R35, R8, 0x2, R19 ;  /* 0x0000000208237824 */ /* 0x000fca00078e0213 */
[----:B------:R-:W2:Y:S01]  /*7ea0*/  LDS.128 R8, [R35+0x18400] ;  /* 0x0184000023087984 */ /* 0x000ea20000000c00 */
[--C-:B-1----:R-:W-:Y:S02]  /*7eb0*/  HADD2.F32 R3, -RZ, R4.reuse.H0_H0 ;  /* 0x20000004ff037230 */ /* 0x102fe40000004100 */
[----:B------:R-:W-:Y:S02]  /*7ec0*/  HADD2.F32 R4, -RZ, R4.H1_H1 ;  /* 0x30000004ff047230 */ /* 0x000fe40000004100 */
[----:B------:R-:W-:Y:S02]  /*7ed0*/  HADD2.F32 R12, -RZ, R5.H0_H0 ;  /* 0x20000005ff0c7230 */ /* 0x000fe40000004100 */
[--C-:B--2---:R-:W-:Y:S02]  /*7ee0*/  HADD2.F32 R15, -RZ, R8.reuse.H0_H0 ;  /* 0x20000008ff0f7230 */ /* 0x104fe40000004100 */
[----:B------:R-:W-:Y:S02]  /*7ef0*/  HADD2.F32 R8, -RZ, R8.H1_H1 ;  /* 0x30000008ff087230 */ /* 0x000fe40000004100 */
[----:B----4-:R-:W-:-:S02]  /*7f00*/  HADD2.F32 R20, -RZ, R9.H0_H0 ;  /* 0x20000009ff147230 */ /* 0x010fc40000004100 */
[C---:B------:R-:W-:Y:S01]  /*7f10*/  FMUL.FTZ R32, R15.reuse, R30 ;  /* 0x0000001e0f207220 */ /* 0x040fe20000410000 */
[-C--:B------:R-:W-:Y:S01]  /*7f20*/  FMUL.FTZ R34, R15, R26.reuse ;  /* 0x0000001a0f227220 */ /* 0x080fe20000410000 */
[----:B------:R-:W-:Y:S02]  /*7f30*/  HADD2.F32 R15, -RZ, R41.H0_H0 ;  /* 0x20000029ff0f7230 */ /* 0x000fe40000004100 */
[C---:B------:R-:W-:Y:S01]  /*7f40*/  FMUL.FTZ R29, R8.reuse, R25 ;  /* 0x00000019081d7220 */ /* 0x040fe20000410000 */
[C---:B------:R-:W-:Y:S01]  /*7f50*/  FFMA.FTZ R32, R3.reuse, R26, -R32 ;  /* 0x0000001a03207223 */ /* 0x040fe20000010820 */
[----:B------:R-:W-:Y:S01]  /*7f60*/  FFMA.FTZ R34, R3, R30, R34 ;  /* 0x0000001e03227223 */ /* 0x000fe20000010022 */
[----:B------:R-:W-:Y:S02]  /*7f70*/  HADD2.F32 R3, -RZ, R37.H1_H1 ;  /* 0x30000025ff037230 */ /* 0x000fe40000004100 */
[-C--:B------:R-:W-:Y:S01]  /*7f80*/  FMUL.FTZ R31, R8, R15.reuse ;  /* 0x0000000f081f7220 */ /* 0x080fe20000410000 */
[----:B------:R-:W-:Y:S01]  /*7f90*/  FFMA.FTZ R29, R4, R15, -R29 ;  /* 0x0000000f041d7223 */ /* 0x000fe2000001081d */
[----:B------:R-:W-:Y:S01]  /*7fa0*/  FMUL.FTZ R15, R20, R27 ;  /* 0x0000001b140f7220 */ /* 0x000fe20000410000 */
[----:B------:R-:W-:-:S02]  /*7fb0*/  HADD2.F32 R9, -RZ, R9.H1_H1 ;  /* 0x30000009ff097230 */ /* 0x000fc40000004100 */
[----:B------:R-:W-:Y:S01]  /*7fc0*/  FMUL.FTZ R20, R20, R3 ;  /* 0x0000000314147220 */ /* 0x000fe20000410000 */
[----:B------:R-:W-:Y:S02]  /*7fd0*/  HADD2.F32 R26, -RZ, R43.H1_H1 ;  /* 0x3000002bff1a7230 */ /* 0x000fe40000004100 */
[----:B------:R-:W-:Y:S01]  /*7fe0*/  FFMA.FTZ R31, R4, R25, R31 ;  /* 0x00000019041f7223 */ /* 0x000fe2000001001f */
[----:B------:R-:W-:Y:S02]  /*7ff0*/  HADD2.F32 R4, -RZ, R41.H1_H1 ;  /* 0x30000029ff047230 */ /* 0x000fe40000004100 */
[C---:B------:R-:W-:Y:S01]  /*8000*/  FFMA.FTZ R15, R12.reuse, R3, -R15 ;  /* 0x000000030c0f7223 */ /* 0x040fe2000001080f */
[----:B------:R-:W-:Y:S02]  /*8010*/  HADD2.F32 R5, -RZ, R5.H1_H1 ;  /* 0x30000005ff057230 */ /* 0x000fe40000004100 */
        /* <DEDUP_REMOVED lines=13> */
[----:B------:R-:W-:Y:S02]  /*80f0*/  HADD2.F32 R3, -RZ, R42.H0_H0 ;  /* 0x2000002aff037230 */ /* 0x000fe40000004100 */
[C---:B------:R-:W-:Y:S01]  /*8100*/  FMUL.FTZ R5, R10.reuse, R9 ;  /* 0x000000090a057220 */ /* 0x040fe20000410000 */
[----:B------:R-:W-:Y:S02]  /*8110*/  HADD2.F32 R6, -RZ, R6.H1_H1 ;  /* 0x30000006ff067230 */ /* 0x000fe40000004100 */
[C---:B------:R-:W-:Y:S01]  /*8120*/  FFMA.FTZ R25, R13.reuse, R8, -R4 ;  /* 0x000000080d197223 */ /* 0x040fe20000010804 */
[----:B------:R-:W-:Y:S01]  /*8130*/  FFMA.FTZ R27, R13, R12, R27 ;  /* 0x0000000c0d1b7223 */ /* 0x000fe2000001001b */
[----:B------:R-:W-:Y:S01]  /*8140*/  FMUL.FTZ R13, R10, R3 ;  /* 0x000000030a0d7220 */ /* 0x000fe20000410000 */
[----:B0-----:R-:W-:-:S02]  /*8150*/  HADD2.F32 R24, -RZ, R11.H0_H0 ;  /* 0x2000000bff187230 */ /* 0x001fc40000004100 */
[C---:B------:R-:W-:Y:S01]  /*8160*/  FFMA.FTZ R10, R6.reuse, R3, -R5 ;  /* 0x00000003060a7223 */ /* 0x040fe20000010805 */
[----:B------:R-:W-:Y:S02]  /*8170*/  HADD2.F32 R5, -RZ, R40.H1_H1 ;  /* 0x30000028ff057230 */ /* 0x000fe40000004100 */
[----:B------:R-:W-:Y:S01]  /*8180*/  FFMA.FTZ R12, R6, R9, R13 ;  /* 0x00000009060c7223 */ /* 0x000fe2000001000d */
[----:B------:R-:W-:Y:S02]  /*8190*/  HADD2.F32 R3, -RZ, R39.H1_H1 ;  /* 0x30000027ff037230 */ /* 0x000fe40000004100 */
[----:B------:R-:W-:Y:S02]  /*81a0*/  HADD2.F32 R11, -RZ, R11.H1_H1 ;  /* 0x3000000bff0b7230 */ /* 0x000fe40000004100 */
[C---:B------:R-:W-:Y:S01]  /*81b0*/  FMUL.FTZ R9, R24.reuse, R5 ;  /* 0x0000000518097220 */ /* 0x040fe20000410000 */
[----:B------:R-:W-:Y:S02]  /*81c0*/  HADD2.F32 R8, -RZ, R44.H1_H1 ;  /* 0x3000002cff087230 */ /* 0x000fe40000004100 */
[----:B------:R-:W-:Y:S01]  /*81d0*/  FMUL.FTZ R24, R24, R3 ;  /* 0x0000000318187220 */ /* 0x000fe20000410000 */
[----:B------:R-:W-:-:S02]  /*81e0*/  HADD2.F32 R4, -RZ, R42.H1_H1 ;  /* 0x3000002aff047230 */ /* 0x000fc40000004100 */
        /* <DEDUP_REMOVED lines=18> */
.L_x_9558:
[----:B------:R-:W-:Y:S05]  /*8310*/  BSYNC B1 ;  /* 0x0000000000017941 */ /* 0x000fea0003800000 */
.L_x_9557:
[----:B------:R-:W-:Y:S05]  /*8320*/  @P0 BRA `(.L_x_9549) ;  /* 0x0000000400440947 */ /* 0x000fea0003800000 */
[----:B------:R-:W2:Y:S01]  /*8330*/  LDL R45, [R1+0x64] ;  /* 0x00006400012d7983 */ /* 0x000ea20000100800 */
[----:B------:R-:W-:-:S04]  /*8340*/  SHF.R.U32.HI R3, RZ, 0x3, R209 ;  /* 0x00000003ff037819 */ /* 0x000fc800000116d1 */
[----:B------:R-:W-:-:S05]  /*8350*/  LOP3.LUT R3, R3, R0, R209, 0x1e, !PT ;  /* 0x0000000003037212 */ /* 0x000fca00078e1ed1 */
[----:B------:R-:W-:-:S04]  /*8360*/  IMAD.IADD R0, R212, 0x1, R3 ;  /* 0x00000001d4007824 */ /* 0x000fc800078e0203 */
[----:B------:R-:W-:-:S05]  /*8370*/  IMAD R0, R0, 0x2, R19 ;  /* 0x0000000200007824 */ /* 0x000fca00078e0213 */
[----:B-1----:R-:W1:Y:S01]  /*8380*/  LDS.128 R8, [R0+0x18400] ;  /* 0x0184000000087984 */ /* 0x002e620000000c00 */
[----:B------:R-:W-:Y:S02]  /*8390*/  HADD2.F32 R25, -RZ, R37.H0_H0 ;  /* 0x20000025ff197230 */ /* 0x000fe40000004100 */
[--C-:B------:R-:W-:Y:S02]  /*83a0*/  HADD2.F32 R27, -RZ, R38.reuse.H0_H0 ;  /* 0x20000026ff1b7230 */ /* 0x100fe40000004100 */
[----:B------:R-:W-:Y:S02]  /*83b0*/  HADD2.F32 R36, -RZ, R43.H0_H0 ;  /* 0x2000002bff247230 */ /* 0x000fe40000004100 */
[----:B------:R-:W-:Y:S02]  /*83c0*/  HADD2.F32 R32, -RZ, R41.H0_H0 ;  /* 0x20000029ff207230 */ /* 0x000fe40000004100 */
[----:B------:R-:W-:Y:S02]  /*83d0*/  HADD2.F32 R38, -RZ, R38.H1_H1 ;  /* 0x30000026ff267230 */ /* 0x000fe40000004100 */
[----:B------:R-:W-:-:S02]  /*83e0*/  HADD2.F32 R34, -RZ, R37.H1_H1 ;  /* 0x30000025ff227230 */ /* 0x000fc40000004100 */
[----:B------:R-:W-:Y:S02]  /*83f0*/  HADD2.F32 R33, -RZ, R43.H1_H1 ;  /* 0x3000002bff217230 */ /* 0x000fe40000004100 */
[----:B------:R-:W-:Y:S02]  /*8400*/  HADD2.F32 R29, -RZ, R41.H1_H1 ;  /* 0x30000029ff1d7230 */ /* 0x000fe40000004100 */
[----:B------:R-:W-:Y:S02]  /*8410*/  HADD2.F32 R35, -RZ, R40.H0_H0 ;  /* 0x20000028ff237230 */ /* 0x000fe40000004100 */
[----:B------:R-:W-:Y:S02]  /*8420*/  HADD2.F32 R31, -RZ, R39.H0_H0 ;  /* 0x20000027ff1f7230 */ /* 0x000fe40000004100 */
[--C-:B-1----:R-:W-:Y:S02]  /*8430*/  HADD2.F32 R15, -RZ, R8.reuse.H0_H0 ;  /* 0x20000008ff0f7230 */ /* 0x102fe40000004100 */
[----:B------:R-:W-:-:S03]  /*8440*/  HADD2.F32 R8, -RZ, R8.H1_H1 ;  /* 0x30000008ff087230 */ /* 0x000fc60000004100 */
[-C--:B------:R-:W-:Y:S01]  /*8450*/  FMUL.FTZ R26, R27, R15.reuse ;  /* 0x0000000f1b1a7220 */ /* 0x080fe20000410000 */
[----:B------:R-:W-:Y:S01]  /*8460*/  FMUL.FTZ R30, R25, R15 ;  /* 0x0000000f191e7220 */ /* 0x000fe20000410000 */
[--C-:B----4-:R-:W-:Y:S02]  /*8470*/  HADD2.F32 R20, -RZ, R9.reuse.H0_H0 ;  /* 0x20000009ff147230 */ /* 0x110fe40000004100 */
[----:B------:R-:W-:Y:S01]  /*8480*/  FMUL.FTZ R15, R36, R8 ;  /* 0x00000008240f7220 */ /* 0x000fe20000410000 */
[----:B------:R-:W-:Y:S02]  /*8490*/  HADD2.F32 R9, -RZ, R9.H1_H1 ;  /* 0x30000009ff097230 */ /* 0x000fe40000004100 */
[--C-:B------:R-:W-:Y:S02]  /*84a0*/  HADD2.F32 R21, -RZ, R10.reuse.H0_H0 ;  /* 0x2000000aff157230 */ /* 0x100fe40000004100 */
[----:B------:R-:W-:Y:S02]  /*84b0*/  HADD2.F32 R10, -RZ, R10.H1_H1 ;  /* 0x3000000aff0a7230 */ /* 0x000fe40000004100 */
[----:B0-----:R-:W-:-:S02]  /*84c0*/  HADD2.F32 R24, -RZ, R11.H0_H0 ;  /* 0x2000000bff187230 */ /* 0x001fc40000004100 */
[----:B------:R-:W-:Y:S01]  /*84d0*/  HADD2.F32 R11, -RZ, R11.H1_H1 ;  /* 0x3000000bff0b7230 */ /* 0x000fe20000004100 */
[----:B--2---:R-:W0:Y:S02]  /*84e0*/  LDS.128 R4, [R45+0x18400] ;  /* 0x018400002d047984 */ /* 0x004e240000000c00 */
[--C-:B0-----:R-:W-:Y:S02]  /*84f0*/  HADD2.F32 R3, -RZ, R4.reuse.H0_H0 ;  /* 0x20000004ff037230 */ /* 0x101fe40000004100 */
[----:B------:R-:W-:-:S03]  /*8500*/  HADD2.F32 R4, -RZ, R4.H1_H1 ;  /* 0x30000004ff047230 */ /* 0x000fc60000004100 */
[-C--:B------:R-:W-:Y:S01]  /*8510*/  FFMA.FTZ R26, R25, R3.reuse, -R26 ;  /* 0x00000003191a7223 */ /* 0x080fe2000001081a */
[----:B------:R-:W-:Y:S01]  /*8520*/  FFMA.FTZ R30, R27, R3, R30 ;  /* 0x000000031b1e7223 */ /* 0x000fe2000001001e */
[----:B------:R-:W-:Y:S01]  /*8530*/  FMUL.FTZ R3, R32, R8 ;  /* 0x0000000820037220 */ /* 0x000fe20000410000 */
[--C-:B------:R-:W-:Y:S02]  /*8540*/  HADD2.F32 R12, -RZ, R5.reuse.H0_H0 ;  /* 0x20000005ff0c7230 */ /* 0x100fe40000004100 */
[----:B------:R-:W-:Y:S01]  /*8550*/  FMUL.FTZ R25, R38, R20 ;  /* 0x0000001426197220 */ /* 0x000fe20000410000 */
[----:B------:R-:W-:Y:S02]  /*8560*/  HADD2.F32 R5, -RZ, R5.H1_H1 ;  /* 0x30000005ff057230 */ /* 0x000fe40000004100 */
[----:B------:R-:W-:Y:S01]  /*8570*/  FFMA.FTZ R15, R32, R4, -R15 ;  /* 0x00000004200f7223 */ /* 0x000fe2000001080f */
[----:B------:R-:W-:Y:S01]  /*8580*/  FMUL.FTZ R27, R34, R20 ;  /* 0x00000014221b7220 */ /* 0x000fe20000410000 */
[----:B------:R-:W-:Y:S01]  /*8590*/  FFMA.FTZ R3, R36, R4, R3 ;  /* 0x0000000424037223 */ /* 0x000fe20000010003 */
[-C--:B------:R-:W-:Y:S01]  /*85a0*/  FMUL.FTZ R4, R33, R9.reuse ;  /* 0x0000000921047220 */ /* 0x080fe20000410000 */
[----:B------:R-:W-:Y:S01]  /*85b0*/  FMUL.FTZ R8, R29, R9 ;  /* 0x000000091d087220 */ /* 0x000fe20000410000 */
[----:B------:R-:W-:-:S02]  /*85c0*/  HADD2.F32 R36, -RZ, R44.H0_H0 ;  /* 0x2000002cff247230 */ /* 0x000fc40000004100 */
[-C--:B------:R-:W-:Y:S01]  /*85d0*/  FFMA.FTZ R25, R34, R12.reuse, -R25 ;  /* 0x0000000c22197223 */ /* 0x080fe20000010819 */
[----:B------:R-:W-:Y:S02]  /*85e0*/  HADD2.F32 R13, -RZ, R6.H0_H0 ;  /* 0x20000006ff0d7230 */ /* 0x000fe40000004100 */
[----:B------:R-:W-:Y:S01]  /*85f0*/  FFMA.FTZ R27, R38, R12, R27 ;  /* 0x0000000c261b7223 */ /* 0x000fe2000001001b */
[----:B------:R-:W-:Y:S02]  /*8600*/  HADD2.F32 R34, -RZ, R42.H0_H0 ;  /* 0x2000002aff227230 */ /* 0x000fe40000004100 */
[-C--:B------:R-:W-:Y:S01]  /*8610*/  FFMA.FTZ R12, R29, R5.reuse, -R4 ;  /* 0x000000051d0c7223 */ /* 0x080fe20000010804 */
[----:B------:R-:W-:Y:S02]  /*8620*/  HADD2.F32 R6, -RZ, R6.H1_H1 ;  /* 0x30000006ff067230 */ /* 0x000fe40000004100 */
[----:B------:R-:W-:Y:S01]  /*8630*/  FFMA.FTZ R20, R33, R5, R8 ;  /* 0x0000000521147223 */ /* 0x000fe20000010008 */
[-C--:B------:R-:W-:Y:S01]  /*8640*/  FMUL.FTZ R4, R35, R21.reuse ;  /* 0x0000001523047220 */ /* 0x080fe20000410000 */
[-C--:B------:R-:W-:Y:S01]  /*8650*/  FMUL.FTZ R5, R36, R10.reuse ;  /* 0x0000000a24057220 */ /* 0x080fe20000410000 */
[C---:B------:R-:W-:Y:S01]  /*8660*/  FMUL.FTZ R32, R31.reuse, R21 ;  /* 0x000000151f207220 */ /* 0x040fe20000410000 */
[C---:B------:R-:W-:Y:S01]  /*8670*/  FMUL.FTZ R9, R34.reuse, R10 ;  /* 0x0000000a22097220 */ /* 0x040fe20000410000 */
[----:B------:R-:W-:Y:S01]  /*8680*/  FFMA.FTZ R21, R31, R13, -R4 ;  /* 0x0000000d1f157223 */ /* 0x000fe20000010804 */
[----:B------:R-:W-:Y:S01]  /*8690*/  FFMA.FTZ R10, R34, R6, -R5 ;  /* 0x00000006220a7223 */ /* 0x000fe20000010805 */
[----:B------:R-:W-:-:S02]  /*86a0*/  HADD2.F32 R34, -RZ, R40.H1_H1 ;  /* 0x30000028ff227230 */ /* 0x000fc40000004100 */
[----:B------:R-:W-:Y:S02]  /*86b0*/  HADD2.F32 R31, -RZ, R44.H1_H1 ;  /* 0x3000002cff1f7230 */ /* 0x000fe40000004100 */
[----:B------:R-:W-:Y:S02]  /*86c0*/  HADD2.F32 R8, -RZ, R39.H1_H1 ;  /* 0x30000027ff087230 */ /* 0x000fe40000004100 */
[----:B------:R-:W-:Y:S02]  /*86d0*/  HADD2.F32 R29, -RZ, R42.H1_H1 ;  /* 0x3000002aff1d7230 */ /* 0x000fe40000004100 */
[----:B------:R-:W-:Y:S01]  /*86e0*/  FFMA.FTZ R32, R35, R13, R32 ;  /* 0x0000000d23207223 */ /* 0x000fe20000010020 */
[--C-:B------:R-:W-:Y:S02]  /*86f0*/  HADD2.F32 R14, -RZ, R7.reuse.H0_H0 ;  /* 0x20000007ff0e7230 */ /* 0x100fe40000004100 */
[----:B------:R-:W-:Y:S01]  /*8700*/  FFMA.FTZ R13, R36, R6, R9 ;  /* 0x00000006240d7223 */ /* 0x000fe20000010009 */
[----:B------:R-:W-:-:S02]  /*8710*/  HADD2.F32 R7, -RZ, R7.H1_H1 ;  /* 0x30000007ff077230 */ /* 0x000fc40000004100 */
        /* <DEDUP_REMOVED lines=8> */
[----:B------:R-:W-:Y:S02]  /*87a0*/  F2FP.F16.F32.PACK_AB R4, R15, R26 ;  /* 0x0000001a0f04723e */ /* 0x000fe400000000ff */
[----:B------:R-:W-:-:S02]  /*87b0*/  F2FP.F16.F32.PACK_AB R5, R12, R25 ;  /* 0x000000190c05723e */ /* 0x000fc400000000ff */
[----:B------:R-:W-:Y:S02]  /*87c0*/  F2FP.F16.F32.PACK_AB R6, R10, R21 ;  /* 0x000000150a06723e */ /* 0x000fe400000000ff */
[----:B------:R-:W-:Y:S02]  /*87d0*/  F2FP.F16.F32.PACK_AB R7, R24, R11 ;  /* 0x0000000b1807723e */ /* 0x000fe400000000ff */
[----:B------:R-:W-:Y:S02]  /*87e0*/  F2FP.F16.F32.PACK_AB R8, R3, R30 ;  /* 0x0000001e0308723e */ /* 0x000fe400000000ff */
[----:B------:R-:W-:Y:S02]  /*87f0*/  F2FP.F16.F32.PACK_AB R9, R20, R27 ;  /* 0x0000001b1409723e */ /* 0x000fe400000000ff */
[----:B------:R-:W-:Y:S02]  /*8800*/  F2FP.F16.F32.PACK_AB R10, R13, R32 ;  /* 0x000000200d0a723e */ /* 0x000fe400000000ff */
[----:B------:R-:W-:Y:S01]  /*8810*/  F2FP.F16.F32.PACK_AB R11, R29, R14 ;  /* 0x0000000e1d0b723e */ /* 0x000fe200000000ff */
[----:B------:R2:W-:Y:S04]  /*8820*/  STS.128 [R45+0x18400], R4 ;  /* 0x018400042d007388 */ /* 0x0005e80000000c00 */
[----:B------:R2:W-:Y:S02]  /*8830*/  STS.128 [R0+0x18400], R8 ;  /* 0x0184000800007388 */ /* 0x0005e40000000c00 */
.L_x_9549:
[----:B------:R-:W-:Y:S05]  /*8840*/  BSYNC B0 ;  /* 0x0000000000007941 */ /* 0x000fea0003800000 */
.L_x_9538:
        /* <DEDUP_REMOVED lines=8> */
.L_x_9535:
[----:B-123--:R-:W1:Y:S01]  /*88d0*/  S2R R0, SR_TID.X ;  /* 0x0000000000007919 */ /* 0x00ee620000002100 */
[----:B------:R-:W-:Y:S05]  /*88e0*/  WARPSYNC.ALL ;  /* 0x0000000000007948 */ /* 0x000fea0003800000 */
[----:B-1----:R-:W-:-:S05]  /*88f0*/  SHF.R.U32.HI R0, RZ, 0x7, R0 ;  /* 0x00000007ff007819 */ /* 0x002fca0000011600 */
[----:B------:R-:W-:Y:S02]  /*8900*/  VIADD R72, R0, 0x8 ;  /* 0x0000000800487836 */ /* 0x000fe40000000000 */
[----:B------:R-:W-:-:S03]  /*8910*/  IMAD.U32 R0, RZ, RZ, UR44 ;  /* 0x0000002cff007e24 */ /* 0x000fc6000f8e00ff */
[----:B------:R1:W-:Y:S02]  /*8920*/  BAR.SYNC.DEFER_BLOCKING R72, 0x100 ;  /* 0x000400480000751d */ /* 0x0003e40000010000 */
[----:B------:R-:W-:-:S13]  /*8930*/  ISETP.NE.AND P0, PT, R0, 0x3, PT ;  /* 0x000000030000780c */ /* 0x000fda0003f05270 */
[----:B-1----:R-:W-:Y:S05]  /*8940*/  @!P0 BRA `(.L_x_9559) ;  /* 0x0000000000048947 */ /* 0x002fea0003800000 */
[----:B------:R-:W-:Y:S01]  /*8950*/  BPT.TRAP 0x1 ;  /* 0x000000040000795c */ /* 0x000fe20000300000 */
.L_x_9559:
[----:B------:R-:W-:Y:S01]  /*8960*/  IMAD R15, R200, 0x8, R19 ;  /* 0x00000008c80f7824 */ /* 0x000fe200078e0213 */
[----:B----4-:R-:W-:-:S04]  /*8970*/  SHF.L.U32 R20, R208, 0x1f, RZ ;  /* 0x0000001fd0147819 */ /* 0x010fc800000006ff */
[----:B------:R1:W2:Y:S01]  /*8980*/  SYNCS.PHASECHK.TRANS64.TRYWAIT P1, [R15+URZ+0x22830], R20 ;  /* 0x022830140f0075a7 */ /* 0x0002a2000802017f */
[----:B------:R-:W-:Y:S05]  /*8990*/  @!P0 BRA `(.L_x_9560) ;  /* 0x0000000000048947 */ /* 0x000fea0003800000 */
[----:B------:R-:W-:Y:S01]  /*89a0*/  BPT.TRAP 0x1 ;  /* 0x000000040000795c */ /* 0x000fe20000300000 */
.L_x_9560:
[----:B------:R-:W-:Y:S01]  /*89b0*/  VIADD R0, R19, 0x1c400 ;  /* 0x0001c40013007836 */ /* 0x000fe20000000000 */
[----:B0-----:R-:W-:Y:S01]  /*89c0*/  LOP3.LUT R4, R28, 0x10000, RZ, 0xfc, !PT ;  /* 0x000100001c047812 */ /* 0x001fe200078efcff */
[----:B------:R-:W-:-:S03]  /*89d0*/  IMAD.MOV.U32 R5, RZ, RZ, 0x40000040 ;  /* 0x40000040ff057424 */ /* 0x000fc600078e00ff */
[----:B------:R-:W-:-:S04]  /*89e0*/  SHF.R.U32.HI R0, RZ, 0x4, R0 ;  /* 0x00000004ff007819 */ /* 0x000fc80000011600 */
[----:B------:R-:W-:-:S04]  /*89f0*/  LOP3.LUT R0, R0, 0x3fff, RZ, 0xc0, !PT ;  /* 0x00003fff00007812 */ /* 0x000fc800078ec0ff */
[----:B------:R-:W-:Y:S01]  /*8a00*/  LOP3.LUT R0, R0, 0x10000, RZ, 0xfc, !PT ;  /* 0x0001000000007812 */ /* 0x000fe200078efcff */
[----:B--2---:R-:W-:Y:S06]  /*8a10*/  @P1 BRA `(.L_x_9561) ;  /* 0x0000000000081947 */ /* 0x004fec0003800000 */
[----:B------:R-:W0:Y:S02]  /*8a20*/  SYNCS.PHASECHK.TRANS64.TRYWAIT P1, [R15+URZ+0x22830], R20 ;  /* 0x022830140f0075a7 */ /* 0x000e24000802017f */
[----:B0-----:R-:W-:Y:S05]  /*8a30*/  @!P1 BRA `(.L_x_9562) ;  /* 0x00000114001c9947 */ /* 0x001fea0003800000 */
.L_x_9561:
[----:B------:R-:W-:Y:S01]  /*8a40*/  IMAD R12, R200, 0x300, R0 ;  /* 0x00000300c80c7824 */ /* 0x000fe200078e0200 */
        /* <DEDUP_REMOVED lines=10> */
[----:B------:R-:W2:Y:S01]  /*8af0*/  S2R R73, SR_TID.X ;  /* 0x0000000000497919 */ /* 0x000ea20000002100 */
[----:B------:R-:W-:-:S02]  /*8b00*/  IMAD.MOV.U32 R7, RZ, RZ, 0x40000040 ;  /* 0x40000040ff077424 */ /* 0x000fc400078e00ff */
[----:B------:R-:W-:Y:S02]  /*8b10*/  VIADD R8, R4, 0x4 ;  /* 0x0000000404087836 */ /* 0x000fe40000000000 */
[----:B------:R-:W-:Y:S02]  /*8b20*/  IMAD.MOV.U32 R9, RZ, RZ, 0x40000040 ;  /* 0x40000040ff097424 */ /* 0x000fe400078e00ff */
[----:B------:R-:W-:Y:S02]  /*8b30*/  IMAD.MOV.U32 R13, RZ, RZ, 0x40000040 ;  /* 0x40000040ff0d7424 */ /* 0x000fe400078e00ff */
[----:B------:R-:W-:Y:S02]  /*8b40*/  IMAD R152, R173, -0x60, R152 ;  /* 0xffffffa0ad987824 */ /* 0x000fe400078e0298 */
[----:B------:R-:W-:Y:S01]  /*8b50*/  HGMMA.64x96x16.F32 R24, gdesc[UR4], RZ, !UPT, gsb0 ;  /* 0x01600000041879f0 */ /* 0x000fe2000c0008ff */
[----:B------:R-:W-:Y:S02]  /*8b60*/  R2UR UR4, R10 ;  /* 0x000000000a0472ca */ /* 0x000fe400000e0000 */
[----:B------:R-:W-:-:S02]  /*8b70*/  R2UR UR5, R11 ;  /* 0x000000000b0572ca */ /* 0x000fc400000e0000 */
[----:B------:R-:W-:Y:S01]  /*8b80*/  R2UR UR6, R6 ;  /* 0x00000000060672ca */ /* 0x000fe200000e0000 */
[C---:B------:R-:W-:Y:S01]  /*8b90*/  VIADD R6, R12.reuse, 0x4 ;  /* 0x000000040c067836 */ /* 0x040fe20000000000 */
[----:B------:R-:W-:Y:S01]  /*8ba0*/  R2UR UR7, R7 ;  /* 0x00000000070772ca */ /* 0x000fe200000e0000 */
[----:B------:R-:W-:Y:S01]  /*8bb0*/  IMAD.MOV.U32 R7, RZ, RZ, 0x40000040 ;  /* 0x40000040ff077424 */ /* 0x000fe200078e00ff */
[----:B------:R-:W-:Y:S01]  /*8bc0*/  IADD3 R152, -R225, 0x60, R152 ;  /* 0x00000060e1987810 */ /* 0x000fe20007ffe198 */
[----:B------:R-:W-:-:S03]  /*8bd0*/  VIADD R12, R12, 0x6 ;  /* 0x000000060c0c7836 */ /* 0x000fc60000000000 */
[C---:B------:R-:W-:Y:S02]  /*8be0*/  ISETP.GT.AND P2, PT, R152.reuse, RZ, PT ;  /* 0x000000ff9800720c */ /* 0x040fe40003f44270 */
[C---:B------:R-:W-:Y:S02]  /*8bf0*/  ISETP.GT.AND P3, PT, R152.reuse, 0x1, PT ;  /* 0x000000019800780c */ /* 0x040fe40003f64270 */
[C---:B------:R-:W-:Y:S02]  /*8c00*/  ISETP.GT.AND P4, PT, R152.reuse, 0x8, PT ;  /* 0x000000089800780c */ /* 0x040fe40003f84270 */
[C---:B------:R-:W-:Y:S02]  /*8c10*/  ISETP.GT.AND P5, PT, R152.reuse, 0x9, PT ;  /* 0x000000099800780c */ /* 0x040fe40003fa4270 */
[----:B------:R-:W-:Y:S02]  /*8c20*/  ISETP.GT.AND P1, PT, R152, 0x10, PT ;  /* 0x000000109800780c */ /* 0x000fe40003f24270 */
[----:B--2---:R-:W-:Y:S01]  /*8c30*/  LOP3.LUT R73, R73, 0x7f, RZ, 0xc0, !PT ;  /* 0x0000007f49497812 */ /* 0x004fe200078ec0ff */
[----:B------:R-:W-:-:S02]  /*8c40*/  WARPGROUP.DEPBAR.LE gsb0, 0x0 ;  /* 0x00008000000079c5 */ /* 0x000fc40000010000 */
[----:B------:R-:W-:-:S06]  /*8c50*/  WARPGROUP.ARRIVE ;  /* 0x00000000000079c5 */ /* 0x000fcc0000000000 */
[----:B------:R-:W-:Y:S01]  /*8c60*/  HGMMA.64x96x16.F32 R24, gdesc[UR4], R24, gsb0 ;  /* 0x01600000041879f0 */ /* 0x000fe20008000818 */
        /* <DEDUP_REMOVED lines=8> */
[----:B------:R-:W-:Y:S01]  /*8cf0*/  HGMMA.64x96x16.F32 R24, gdesc[UR4], R24, gsb0 ;  /* 0x01600000041879f0 */ /* 0x000fe20008000818 */
[----:B------:R-:W-:Y:S02]  /*8d00*/  R2UR UR4, R6 ;  /* 0x00000000060472ca */ /* 0x000fe400000e0000 */
[----:B------:R-:W-:Y:S02]  /*8d10*/  R2UR UR5, R7 ;  /* 0x00000000070572ca */ /* 0x000fe400000e0000 */
[----:B------:R-:W-:Y:S02]  /*8d20*/  R2UR UR6, R12 ;  /* 0x000000000c0672ca */ /* 0x000fe400000e0000 */
[----:B------:R-:W-:Y:S01]  /*8d30*/  R2UR UR7, R13 ;  /* 0x000000000d0772ca */ /* 0x000fe200000e0000 */
[----:B------:R-:W-:Y:S02]  /*8d40*/  WARPGROUP.DEPBAR.LE gsb0, 0x0 ;  /* 0x00008000000079c5 */ /* 0x000fe40000010000 */
[----:B------:R-:W-:-:S10]  /*8d50*/  WARPGROUP.ARRIVE ;  /* 0x00000000000079c5 */ /* 0x000fd40000000000 */
[----:B------:R-:W-:Y:S01]  /*8d60*/  HGMMA.64x96x16.F32 R24, gdesc[UR4], R24, gsb0 ;  /* 0x01600000041879f0 */ /* 0x000fe20008000818 */
[----:B------:R-:W-:Y:S02]  /*8d70*/  ULDC UR4, c[0x0][0x988] ;  /* 0x0002620000047ab9 */ /* 0x000fe40000000800 */
        /* <DEDUP_REMOVED lines=85> */
[----:B------:R-:W-:Y:S02]  /*92d0*/  FMNMX.FTZ R21, R26, R27, !PT ;  /* 0x0000001b1a157209 */ /* 0x000fe40007810000 */
[----:B------:R-:W-:Y:S01]  /*92e0*/  FMNMX.FTZ R29, R108, R3, !PT ;  /* 0x000000036c1d7209 */ /* 0x000fe20007810000 */
[----:B------:R-:W-:Y:S01]  /*92f0*/  IMAD.U32 R3, RZ, RZ, UR4 ;  /* 0x00000004ff037e24 */ /* 0x000fe2000f8e00ff */
[----:B------:R-:W-:Y:S02]  /*9300*/  FMNMX.FTZ R21, R30, R21, !PT ;  /* 0x000000151e157209 */ /* 0x000fe40007810000 */
[----:B------:R-:W-:Y:S01]  /*9310*/  FSEL R66, R66, -INF , P2 ;  /* 0xff80000042427808 */ /* 0x000fe20001000000 */
[----:B------:R-:W2:Y:S01]  /*9320*/  SHFL.BFLY PT, R12, R29, 0x2, 0x1f ;  /* 0x0c401f001d0c7f89 */ /* 0x000ea200000e0000 */
[----:B------:R-:W-:-:S02]  /*9330*/  FMNMX.FTZ R21, R14, R21, !PT ;  /* 0x000000150e157209 */ /* 0x000fc40007810000 */
[----:B------:R-:W-:Y:S02]  /*9340*/  FSEL R70, R70, -INF , P4 ;  /* 0xff80000046467808 */ /* 0x000fe40002000000 */
[----:B------:R-:W-:-:S04]  /*9350*/  FMNMX.FTZ R21, R34, R21, !PT ;  /* 0x0000001522157209 */ /* 0x000fc80007810000 */
[----:B------:R-:W-:-:S04]  /*9360*/  FMNMX.FTZ R21, R24, R21, !PT ;  /* 0x0000001518157209 */ /* 0x000fc80007810000 */
[----:B------:R-:W-:-:S04]  /*9370*/  FMNMX.FTZ R21, R38, R21, !PT ;  /* 0x0000001526157209 */ /* 0x000fc80007810000 */
[----:B------:R-:W-:-:S04]  /*9380*/  FMNMX.FTZ R21, R28, R21, !PT ;  /* 0x000000151c157209 */ /* 0x000fc80007810000 */
[----:B------:R-:W-:Y:S02]  /*9390*/  FMNMX.FTZ R21, R42, R21, !PT ;  /* 0x000000152a157209 */ /* 0x000fe40007810000 */
[----:B--2---:R-:W-:Y:S02]  /*93a0*/  FMNMX.FTZ R31, R29, R12, !PT ;  /* 0x0000000c1d1f7209 */ /* 0x004fe40007810000 */
[----:B------:R-:W-:-:S03]  /*93b0*/  FMNMX.FTZ R29, R32, R21, !PT ;  /* 0x00000015201d7209 */ /* 0x000fc60007810000 */
[----:B------:R-:W2:Y:S01]  /*93c0*/  SHFL.BFLY PT, R12, R31, 0x1, 0x1f ;  /* 0x0c201f001f0c7f89 */ /* 0x000ea200000e0000 */
[----:B------:R-:W-:-:S04]  /*93d0*/  FMNMX.FTZ R29, R46, R29, !PT ;  /* 0x0000001d2e1d7209 */ /* 0x000fc80007810000 */
[----:B------:R-:W-:-:S04]  /*93e0*/  FMNMX.FTZ R29, R36, R29, !PT ;  /* 0x0000001d241d7209 */ /* 0x000fc80007810000 */
[----:B------:R-:W-:Y:S02]  /*93f0*/  FMNMX.FTZ R29, R50, R29, !PT ;  /* 0x0000001d321d7209 */ /* 0x000fe40007810000 */
[----:B--2---:R-:W-:Y:S02]  /*9400*/  FMNMX.FTZ R12, R31, R12, !PT ;  /* 0x0000000c1f0c7209 */ /* 0x004fe40007810000 */
[----:B------:R-:W-:Y:S02]  /*9410*/  FMNMX.FTZ R31, R40, R29, !PT ;  /* 0x0000001d281f7209 */ /* 0x000fe40007810000 */
[C---:B------:R-:W-:Y:S01]  /*9420*/  FSETP.NEU.FTZ.AND P6, PT, R12.reuse, -INF , PT ;  /* 0xff8000000c00780b */ /* 0x040fe20003fdd000 */
[----:B------:R-:W-:Y:S01]  /*9430*/  FMUL.FTZ R25, R12, R3 ;  /* 0x000000030c197220 */ /* 0x000fe20000410000 */
[----:B------:R-:W-:-:S04]  /*9440*/  FMNMX.FTZ R31, R54, R31, !PT ;  /* 0x0000001f361f7209 */ /* 0x000fc80007810000 */
[----:B------:R-:W-:Y:S02]  /*9450*/  FMNMX.FTZ R31, R44, R31, !PT ;  /* 0x0000001f2c1f7209 */ /* 0x000fe40007810000 */
[----:B------:R-:W-:Y:S02]  /*9460*/  FSEL R25, R25, RZ, P6 ;  /* 0x000000ff19197208 */ /* 0x000fe40003000000 */
[----:B------:R-:W-:-:S03]  /*9470*/  FMNMX.FTZ R31, R58, R31, !PT ;  /* 0x0000001f3a1f7209 */ /* 0x000fc60007810000 */
[--C-:B-----5:R-:W-:Y:S01]  /*9480*/  FFMA.FTZ R154, R80, R3, -R25.reuse ;  /* 0x00000003509a7223 */ /* 0x120fe20000010819 */
        /* <DEDUP_REMOVED lines=27> */
[-CC-:B------:R-:W-:Y:S01]  /*9640*/  FFMA.FTZ R164, R56, R3.reuse, -R25.reuse ;  /* 0x0000000338a47223 */ /* 0x180fe20000010819 */
[-CC-:B------:R-:W-:Y:S01]  /*9650*/  FFMA.FTZ R166, R60, R3.reuse, -R25.reuse ;  /* 0x000000033ca67223 */ /* 0x180fe20000010819 */
[----:B------:R-:W3:Y:S01]  /*9660*/  SHFL.BFLY PT, R78, R41, 0x2, 0x1f ;  /* 0x0c401f00294e7f89 */ /* 0x000ee200000e0000 */
[----:B------:R-:W4:Y:S01]  /*9670*/  MUFU.EX2 R206, R206 ;  /* 0x000000ce00ce7308 */ /* 0x000f220000000800 */
[-CC-:B------:R-:W-:Y:S01]  /*9680*/  FFMA.FTZ R43, R104, R3.reuse, -R25.reuse ;  /* 0x00000003682b7223 */ /* 0x180fe20000010819 */
[-CC-:B------:R-:W-:Y:S01]  /*9690*/  FFMA.FTZ R168, R64, R3.reuse, -R25.reuse ;  /* 0x0000000340a87223 */ /* 0x180fe20000010819 */
[-CC-:B------:R-:W-:Y:S01]  /*96a0*/  FFMA.FTZ R106, R106, R3.reuse, -R25.reuse ;  /* 0x000000036a6a7223 */ /* 0x180fe20000010819 */
[----:B------:R-:W-:-:S04]  /*96b0*/  FFMA.FTZ R170, R68, R3, -R25 ;  /* 0x0000000344aa7223 */ /* 0x000fc80000010819 */
[----:B------:R-:W0:Y:S08]  /*96c0*/  MUFU.EX2 R21, R82 ;  /* 0x0000005200157308 */ /* 0x000e300000000800 */
[----:B------:R-:W1:Y:S01]  /*96d0*/  MUFU.EX2 R152, R152 ;  /* 0x0000009800987308 */ /* 0x000e620000000800 */
[----:B---3--:R-:W-:-:S07]  /*96e0*/  FMNMX.FTZ R78, R41, R78, !PT ;  /* 0x0000004e294e7209 */ /* 0x008fce0007810000 */
[----:B------:R-:W3:Y:S01]  /*96f0*/  MUFU.EX2 R29, R86 ;  /* 0x00000056001d7308 */ /* 0x000ee20000000800 */
[-CC-:B------:R-:W-:Y:S01]  /*9700*/  FFMA.FTZ R41, R102, R3.reuse, -R25.reuse ;  /* 0x0000000366297223 */ /* 0x180fe20000010819 */
[----:B------:R-:W-:Y:S01]  /*9710*/  FFMA.FTZ R25, R108, R3, -R25 ;  /* 0x000000036c197223 */ /* 0x000fe20000010819 */
[----:B------:R-:W2:Y:S05]  /*9720*/  SHFL.BFLY PT, R45, R78, 0x1, 0x1f ;  /* 0x0c201f004e2d7f89 */ /* 0x000eaa00000e0000 */
[----:B------:R-:W3:Y:S08]  /*9730*/  MUFU.EX2 R154, R154 ;  /* 0x0000009a009a7308 */ /* 0x000ef00000000800 */
[----:B------:R-:W3:Y:S08]  /*9740*/  MUFU.EX2 R31, R84 ;  /* 0x00000054001f7308 */ /* 0x000ef00000000800 */
[----:B------:R-:W-:Y:S01]  /*9750*/  MUFU.EX2 R156, R156 ;  /* 0x0000009c009c7308 */ /* 0x000fe20000000800 */
[----:B--2---:R-:W-:-:S04]  /*9760*/  FMNMX.FTZ R172, R78, R45, !PT ;  /* 0x0000002d4eac7209 */ /* 0x004fc80007810000 */
[C---:B------:R-:W-:Y:S01]  /*9770*/  FSETP.NEU.FTZ.AND P1, PT, R172.reuse, -INF , PT ;  /* 0xff800000ac00780b */ /* 0x040fe20003f3d000 */
[-C--:B------:R-:W-:Y:S02]  /*9780*/  FMUL.FTZ R47, R172, R3.reuse ;  /* 0x00000003ac2f7220 */ /* 0x080fe40000410000 */
[----:B------:R-:W-:Y:S03]  /*9790*/  MUFU.EX2 R33, R37 ;  /* 0x0000002500217308 */ /* 0x000fe60000000800 */
[----:B------:R-:W-:Y:S02]  /*97a0*/  FSEL R47, R47, RZ, P1 ;  /* 0x000000ff2f2f7208 */ /* 0x000fe40000800000 */
[----:B------:R-:W-:Y:S02]  /*97b0*/  ISETP.NE.AND P1, PT, R73, RZ, PT ;  /* 0x000000ff4900720c */ /* 0x000fe40003f25270 */
[----:B------:R-:W2:Y:S01]  /*97c0*/  S2R R73, SR_TID.X ;  /* 0x0000000000497919 */ /* 0x000ea20000002100 */
[-CC-:B------:R-:W-:Y:S01]  /*97d0*/  FFMA.FTZ R205, R26, R3.reuse, -R47.reuse ;  /* 0x000000031acd7223 */ /* 0x180fe2000001082f */
[-CC-:B------:R-:W-:Y:S01]  /*97e0*/  FFMA.FTZ R26, R27, R3.reuse, -R47.reuse ;  /* 0x000000031b1a7223 */ /* 0x180fe2000001082f */
[-CC-:B------:R-:W-:Y:S01]  /*97f0*/  FFMA.FTZ R207, R30, R3.reuse, -R47.reuse ;  /* 0x000000031ecf7223 */ /* 0x180fe2000001082f */
[-C--:B------:R-:W-:Y:S01]  /*9800*/  FFMA.FTZ R14, R14, R3.reuse, -R47 ;  /* 0x000000030e0e7223 */ /* 0x080fe2000001082f */
[----:B------:R-:W-:Y:S01]  /*9810*/  FADD.FTZ R27, R204, R13 ;  /* 0x0000000dcc1b7221 */ /* 0x000fe20000010000 */
[-CC-:B------:R-:W-:Y:S01]  /*9820*/  FFMA.FTZ R153, R34, R3.reuse, -R47.reuse ;  /* 0x0000000322997223 */ /* 0x180fe2000001082f */
[----:B------:R-:W-:Y:S01]  /*9830*/  MUFU.EX2 R205, R205 ;  /* 0x000000cd00cd7308 */ /* 0x000fe20000000800 */
[-CC-:B------:R-:W-:Y:S01]  /*9840*/  FFMA.FTZ R30, R32, R3.reuse, -R47.reuse ;  /* 0x00000003201e7223 */ /* 0x180fe2000001082f */
[-C--:B------:R-:W-:Y:S01]  /*9850*/  FFMA.FTZ R32, R36, R3.reuse, -R47 ;  /* 0x0000000324207223 */ /* 0x080fe2000001082f */
[----:B----4-:R-:W-:Y:S01]  /*9860*/  FADD.FTZ R36, R206, R27 ;  /* 0x0000001bce247221 */ /* 0x010fe20000010000 */
[-CC-:B------:R-:W-:Y:S01]  /*9870*/  FFMA.FTZ R24, R24, R3.reuse, -R47.reuse ;  /* 0x0000000318187223 */ /* 0x180fe2000001082f */
[-CC-:B------:R-:W-:Y:S01]  /*9880*/  FFMA.FTZ R155, R38, R3.reuse, -R47.reuse ;  /* 0x00000003269b7223 */ /* 0x180fe2000001082f */
[-CC-:B------:R-:W-:Y:S01]  /*9890*/  FFMA.FTZ R28, R28, R3.reuse, -R47.reuse ;  /* 0x000000031c1c7223 */ /* 0x180fe2000001082f */
[----:B0-----:R-:W-:Y:S01]  /*98a0*/  FADD.FTZ R27, R21, R36 ;  /* 0x00000024151b7221 */ /* 0x001fe20000010000 */
[----:B------:R-:W0:Y:S01]  /*98b0*/  MUFU.EX2 R26, R26 ;  /* 0x0000001a001a7308 */ /* 0x000e220000000800 */
[-CC-:B------:R-:W-:Y:S01]  /*98c0*/  FFMA.FTZ R157, R42, R3.reuse, -R47.reuse ;  /* 0x000000032a9d7223 */ /* 0x180fe2000001082f */
[-C--:B------:R-:W-:Y:S01]  /*98d0*/  FFMA.FTZ R34, R40, R3.reuse, -R47 ;  /* 0x0000000328227223 */ /* 0x080fe2000001082f */
[----:B-1----:R-:W-:Y:S01]  /*98e0*/  FADD.FTZ R38, R152, R27 ;  /* 0x0000001b98267221 */ /* 0x002fe20000010000 */
[-CC-:B------:R-:W-:Y:S01]  /*98f0*/  FFMA.FTZ R159, R46, R3.reuse, -R47.reuse ;  /* 0x000000032e9f7223 */ /* 0x180fe2000001082f */
[-CC-:B------:R-:W-:Y:S01]  /*9900*/  FFMA.FTZ R161, R50, R3.reuse, -R47.reuse ;  /* 0x0000000332a17223 */ /* 0x180fe2000001082f */
[-CC-:B------:R-:W-:Y:S01]  /*9910*/  FFMA.FTZ R163, R54, R3.reuse, -R47.reuse ;  /* 0x0000000336a37223 */ /* 0x180fe2000001082f */
[----:B---3--:R-:W-:Y:S01]  /*9920*/  FADD.FTZ R49, R29, R38 ;  /* 0x000000261d317221 */ /* 0x008fe20000010000 */
[----:B------:R-:W1:Y:S01]  /*9930*/  MUFU.EX2 R207, R207 ;  /* 0x000000cf00cf7308 */ /* 0x000e620000000800 */
[-CC-:B------:R-:W-:Y:S01]  /*9940*/  FFMA.FTZ R58, R58, R3.reuse, -R47.reuse ;  /* 0x000000033a3a7223 */ /* 0x180fe2000001082f */
[-C--:B------:R-:W-:Y:S01]  /*9950*/  FFMA.FTZ R48, R48, R3.reuse, -R47 ;  /* 0x0000000330307223 */ /* 0x080fe2000001082f */
[----:B------:R-:W-:Y:S01]  /*9960*/  FADD.FTZ R40, R154, R49 ;  /* 0x000000319a287221 */ /* 0x000fe20000010000 */
[----:B------:R-:W-:Y:S01]  /*9970*/  F2FP.F16.F32.PACK_AB R204, R13, R204 ;  /* 0x000000cc0dcc723e */ /* 0x000fe200000000ff */
[-C--:B------:R-:W-:Y:S01]  /*9980*/  FFMA.FTZ R62, R62, R3.reuse, -R47 ;  /* 0x000000033e3e7223 */ /* 0x080fe2000001082f */
[----:B------:R-:W-:Y:S01]  /*9990*/  F2FP.F16.F32.PACK_AB R206, R21, R206 ;  /* 0x000000ce15ce723e */ /* 0x000fe200000000ff */
[----:B------:R-:W-:Y:S01]  /*99a0*/  FADD.FTZ R51, R31, R40 ;  /* 0x000000281f337221 */ /* 0x000fe20000010000 */
[----:B------:R-:W3:Y:S01]  /*99b0*/  MUFU.EX2 R14, R14 ;  /* 0x0000000e000e7308 */ /* 0x000ee20000000800 */
[----:B0-----:R-:W-:Y:S01]  /*99c0*/  FADD.FTZ R36, R205, R26 ;  /* 0x0000001acd247221 */ /* 0x001fe20000010000 */
[----:B--2---:R-:W-:Y:S01]  /*99d0*/  SHF.R.U32.HI R73, RZ, 0x7, R73 ;  /* 0x00000007ff497819 */ /* 0x004fe20000011649 */
[----:B------:R-:W-:Y:S01]  /*99e0*/  FADD.FTZ R40, R156, R51 ;  /* 0x000000339c287221 */ /* 0x000fe20000010000 */
[-CC-:B------:R-:W-:Y:S01]  /*99f0*/  FFMA.FTZ R80, R80, R3.reuse, -R47.reuse ;  /* 0x0000000350507223 */ /* 0x180fe2000001082f */
[-CC-:B------:R-:W-:Y:S01]  /*9a00*/  FFMA.FTZ R66, R66, R3.reuse, -R47.reuse ;  /* 0x0000000342427223 */ /* 0x180fe2000001082f */
[----:B------:R-:W-:Y:S01]  /*9a10*/  IADD3 R197, -R73, 0xb, RZ ;  /* 0x0000000b49c57810 */ /* 0x000fe20007ffe1ff */
[----:B------:R-:W-:Y:S01]  /*9a20*/  FADD.FTZ R51, R33, R40 ;  /* 0x0000002821337221 */ /* 0x000fe20000010000 */
[----:B------:R-:W0:Y:S01]  /*9a30*/  MUFU.EX2 R153, R153 ;  /* 0x0000009900997308 */ /* 0x000e220000000800 */
[----:B-1----:R-:W-:Y:S01]  /*9a40*/  FADD.FTZ R27, R207, R36 ;  /* 0x00000024cf1b7221 */ /* 0x002fe20000010000 */
[-CC-:B------:R-:W-:Y:S01]  /*9a50*/  FFMA.FTZ R36, R44, R3.reuse, -R47.reuse ;  /* 0x000000032c247223 */ /* 0x180fe2000001082f */
[-CC-:B------:R-:W-:Y:S01]  /*9a60*/  FFMA.FTZ R76, R76, R3.reuse, -R47.reuse ;  /* 0x000000034c4c7223 */ /* 0x180fe2000001082f */
[-CC-:B------:R-:W-:Y:S01]  /*9a70*/  FFMA.FTZ R70, R70, R3.reuse, -R47.reuse ;  /* 0x0000000346467223 */ /* 0x180fe2000001082f */
[----:B------:R-:W-:Y:S01]  /*9a80*/  FFMA.FTZ R47, R74, R3, -R47 ;  /* 0x000000034a2f7223 */ /* 0x000fe2000001082f */
[----:B------:R-:W-:-:S02]  /*9a90*/  F2FP.F16.F32.PACK_AB R152, R29, R152 ;  /* 0x000000981d98723e */ /* 0x000fc400000000ff */
[----:B------:R-:W1:Y:S01]  /*9aa0*/  MUFU.EX2 R24, R24 ;  /* 0x0000001800187308 */ /* 0x000e620000000800 */
[C---:B---3--:R-:W-:Y:S01]  /*9ab0*/  FADD.FTZ R38, R14.reuse, R27 ;  /* 0x0000001b0e267221 */ /* 0x048fe20000010000 */
[----:B------:R-:W-:Y:S01]  /*9ac0*/  @!P1 VIADD R27, R15, 0x22840 ;  /* 0x000228400f1b9836 */ /* 0x000fe20000000000 */
[----:B------:R-:W-:Y:S02]  /*9ad0*/  F2FP.F16.F32.PACK_AB R207, R14, R207 ;  /* 0x000000cf0ecf723e */ /* 0x000fe400000000ff */
[----:B------:R-:W-:Y:S02]  /*9ae0*/  F2FP.F16.F32.PACK_AB R154, R31, R154 ;  /* 0x0000009a1f9a723e */ /* 0x000fe400000000ff */
[----:B------:R-:W-:Y:S01]  /*9af0*/  @!P1 PRMT R27, RZ, 0x654, R27 ;  /* 0x00000654ff1b9816 */ /* 0x000fe2000000001b */
[----:B------:R-:W2:Y:S01]  /*9b00*/  MUFU.EX2 R155, R155 ;  /* 0x0000009b009b7308 */ /* 0x000ea20000000800 */
[----:B0-----:R-:W-:Y:S01]  /*9b10*/  FADD.FTZ R49, R153, R38 ;  /* 0x0000002699317221 */ /* 0x001fe20000010000 */
[----:B------:R0:W-:Y:S06]  /*9b20*/  BAR.ARV R197, 0x100 ;  /* 0x000400c50000751d */ /* 0x0001ec0000002000 */
[----:B------:R-:W3:Y:S01]  /*9b30*/  MUFU.EX2 R158, R158 ;  /* 0x0000009e009e7308 */ /* 0x000ee20000000800 */
[----:B-1----:R-:W-:Y:S01]  /*9b40*/  FADD.FTZ R38, R24, R49 ;  /* 0x0000003118267221 */ /* 0x002fe20000010000 */
[----:B------:R1:W-:Y:S01]  /*9b50*/  @!P1 SYNCS.ARRIVE.TRANS64.RED.A1T0 RZ, [R27+URZ], RZ ;  /* 0x000000ff1bff99a7 */ /* 0x0003e2000810043f */
[----:B------:R-:W-:-:S02]  /*9b60*/  F2FP.F16.F32.PACK_AB R156, R33, R156 ;  /* 0x0000009c219c723e */ /* 0x000fc400000000ff */
[----:B------:R-:W-:Y:S02]  /*9b70*/  F2FP.F16.F32.PACK_AB R205, R26, R205 ;  /* 0x000000cd1acd723e */ /* 0x000fe400000000ff */
[----:B------:R-:W-:Y:S01]  /*9b80*/  F2FP.F16.F32.PACK_AB R153, R24, R153 ;  /* 0x000000991899723e */ /* 0x000fe200000000ff */
[----:B------:R-:W4:Y:S01]  /*9b90*/  MUFU.EX2 R28, R28 ;  /* 0x0000001c001c7308 */ /* 0x000f220000000800 */
[----:B--2---:R-:W-:-:S07]  /*9ba0*/  FADD.FTZ R49, R155, R38 ;  /* 0x000000269b317221 */ /* 0x004fce0000010000 */
[----:B------:R-:W2:Y:S01]  /*9bb0*/  MUFU.EX2 R35, R35 ;  /* 0x0000002300237308 */ /* 0x000ea20000000800 */
[----:B---3--:R-:W-:-:S07]  /*9bc0*/  FADD.FTZ R40, R158, R51 ;  /* 0x000000339e287221 */ /* 0x008fce0000010000 */
[----:B------:R-:W1:Y:S01]  /*9bd0*/  MUFU.EX2 R157, R157 ;  /* 0x0000009d009d7308 */ /* 0x000e620000000800 */
[C---:B----4-:R-:W-:Y:S01]  /*9be0*/  FADD.FTZ R38, R28.reuse, R49 ;  /* 0x000000311c267221 */ /* 0x050fe20000010000 */
[----:B------:R-:W-:-:S06]  /*9bf0*/  F2FP.F16.F32.PACK_AB R155, R28, R155 ;  /* 0x0000009b1c9b723e */ /* 0x000fcc00000000ff */
[----:B------:R-:W3:Y:S01]  /*9c00*/  MUFU.EX2 R160, R160 ;  /* 0x000000a000a07308 */ /* 0x000ee20000000800 */
[C---:B--2---:R-:W-:Y:S01]  /*9c10*/  FADD.FTZ R49, R35.reuse, R40 ;  /* 0x0000002823317221 */ /* 0x044fe20000010000 */
[----:B------:R-:W-:-:S06]  /*9c20*/  F2FP.F16.F32.PACK_AB R158, R35, R158 ;  /* 0x0000009e239e723e */ /* 0x000fcc00000000ff */
[----:B------:R-:W2:Y:S01]  /*9c30*/  MUFU.EX2 R30, R30 ;  /* 0x0000001e001e7308 */ /* 0x000ea20000000800 */
[----:B-1----:R-:W-:-:S07]  /*9c40*/  FADD.FTZ R27, R157, R38 ;  /* 0x000000269d1b7221 */ /* 0x002fce0000010000 */
[----:B------:R-:W1:Y:S01]  /*9c50*/  MUFU.EX2 R37, R96 ;  /* 0x0000006000257308 */ /* 0x000e620000000800 */
[----:B---3--:R-:W-:-:S07]  /*9c60*/  FADD.FTZ R40, R160, R49 ;  /* 0x00000031a0287221 */ /* 0x008fce0000010000 */
[----:B------:R-:W3:Y:S01]  /*9c70*/  MUFU.EX2 R159, R159 ;  /* 0x0000009f009f7308 */ /* 0x000ee20000000800 */
[C---:B--2---:R-:W-:Y:S01]  /*9c80*/  FADD.FTZ R38, R30.reuse, R27 ;  /* 0x0000001b1e267221 */ /* 0x044fe20000010000 */
[----:B------:R-:W-:-:S06]  /*9c90*/  F2FP.F16.F32.PACK_AB R157, R30, R157 ;  /* 0x0000009d1e9d723e */ /* 0x000fcc00000000ff */
[----:B------:R-:W2:Y:S01]  /*9ca0*/  MUFU.EX2 R162, R162 ;  /* 0x000000a200a27308 */ /* 0x000ea20000000800 */
[C---:B-1----:R-:W-:Y:S01]  /*9cb0*/  FADD.FTZ R49, R37.reuse, R40 ;  /* 0x0000002825317221 */ /* 0x042fe20000010000 */
[----:B------:R-:W-:-:S06]  /*9cc0*/  F2FP.F16.F32.PACK_AB R160, R37, R160 ;  /* 0x000000a025a0723e */ /* 0x000fcc00000000ff */
[----:B------:R-:W1:Y:S01]  /*9cd0*/  MUFU.EX2 R32, R32 ;  /* 0x0000002000207308 */ /* 0x000e620000000800 */
[----:B---3--:R-:W-:-:S07]  /*9ce0*/  FADD.FTZ R27, R159, R38 ;  /* 0x000000269f1b7221 */ /* 0x008fce0000010000 */
[----:B------:R-:W3:Y:S01]  /*9cf0*/  MUFU.EX2 R39, R39 ;  /* 0x0000002700277308 */ /* 0x000ee20000000800 */
[----:B--2---:R-:W-:-:S07]  /*9d00*/  FADD.FTZ R40, R162, R49 ;  /* 0x00000031a2287221 */ /* 0x004fce0000010000 */
        /* <DEDUP_REMOVED lines=44> */
[----:B--2---:R-:W-:-:S07]  /*9fd0*/  FADD.FTZ R14, R66, R21 ;  /* 0x00000015420e7221 */ /* 0x004fce0000010000 */
[----:B------:R-:W2:Y:S01]  /*9fe0*/  MUFU.EX2 R25, R25 ;  /* 0x0000001900197308 */ /* 0x000ea20000000800 */
[C---:B-1----:R-:W-:Y:S01]  /*9ff0*/  FADD.FTZ R21, R169.reuse, R14 ;  /* 0x0000000ea9157221 */ /* 0x042fe20000010000 */
[----:B------:R-:W-:-:S06]  /*a000*/  F2FP.F16.F32.PACK_AB R169, R169, R66 ;  /* 0x00000042a9a9723e */ /* 0x000fcc00000000ff */
[----:B------:R-:W1:Y:S01]  /*a010*/  MUFU.EX2 R47, R47 ;  /* 0x0000002f002f7308 */ /* 0x000e620000000800 */
[----:B---3--:R-:W-:Y:S01]  /*a020*/  FADD.FTZ R14, R70, R21 ;  /* 0x00000015460e7221 */ /* 0x008fe20000010000 */
[C---:B--2---:R-:W-:Y:S01]  /*a030*/  FADD.FTZ R13, R25.reuse, R40 ;  /* 0x00000028190d7221 */ /* 0x044fe20000010000 */
[----:B------:R-:W-:Y:S02]  /*a040*/  F2FP.F16.F32.PACK_AB R170, R25, R170 ;  /* 0x000000aa19aa723e */ /* 0x000fe400000000ff */
[C---:B-1----:R-:W-:Y:S01]  /*a050*/  FADD.FTZ R14, R47.reuse, R14 ;  /* 0x0000000e2f0e7221 */ /* 0x042fe20000010000 */
[----:B------:R-:W-:Y:S01]  /*a060*/  F2FP.F16.F32.PACK_AB R171, R47, R70 ;  /* 0x000000462fab723e */ /* 0x000fe200000000ff */
[----:B0-----:R-:W-:Y:S06]  /*a070*/  @!P0 BRA `(.L_x_9563) ;  /* 0x0000000000048947 */ /* 0x001fec0003800000 */
[----:B------:R-:W-:Y:S01]  /*a080*/  BPT.TRAP 0x1 ;  /* 0x000000040000795c */ /* 0x000fe20000300000 */
.L_x_9563:
[----:B------:R0:W1:Y:S01]  /*a090*/  SYNCS.PHASECHK.TRANS64.TRYWAIT P2, [R15+URZ+0x22850], R20 ;  /* 0x022850140f0075a7 */ /* 0x000062000804017f */
[----:B------:R-:W-:Y:S05]  /*a0a0*/  @!P0 BRA `(.L_x_9564) ;  /* 0x0000000000048947 */ /* 0x000fea0003800000 */
[----:B------:R-:W-:Y:S01]  /*a0b0*/  BPT.TRAP 0x1 ;  /* 0x000000040000795c */ /* 0x000fe20000300000 */
.L_x_9564:
[----:B------:R-:W-:Y:S04]  /*a0c0*/  BSSY B0, `(.L_x_9565) ;  /* 0x0000004000007945 */ /* 0x000fe80003800000 */
[----:B-1----:R-:W-:Y:S05]  /*a0d0*/  @P2 BRA `(.L_x_9566) ;  /* 0x0000000000082947 */ /* 0x002fea0003800000 */
[----:B------:R-:W1:Y:S02]  /*a0e0*/  SYNCS.PHASECHK.TRANS64.TRYWAIT P2, [R15+URZ+0x22850], R20 ;  /* 0x022850140f0075a7 */ /* 0x000e64000804017f */
[----:B-1----:R-:W-:Y:S05]  /*a0f0*/  @!P2 BRA `(.L_x_9567) ;  /* 0x000000fc0080a947 */ /* 0x002fea0003800000 */
.L_x_9566:
[----:B------:R-:W-:Y:S05]  /*a100*/  BSYNC B0 ;  /* 0x0000000000007941 */ /* 0x000fea0003800000 */
.L_x_9565:
[----:B------:R-:W-:Y:S05]  /*a110*/  WARPSYNC.ALL ;  /* 0x0000000000007948 */ /* 0x000fea0003800000 */
[----:B------:R-:W-:Y:S01]  /*a120*/  R2UR UR4, R19 ;  /* 0x00000000130472ca */ /* 0x000fe200000e0000 */
[----:B------:R2:W-:Y:S01]  /*a130*/  BAR.SYNC.DEFER_BLOCKING R72, 0x100 ;  /* 0x000400480000751d */ /* 0x0005e20000010000 */
[----:B------:R-:W-:Y:S02]  /*a140*/  IMAD.MOV.U32 R21, RZ, RZ, 0xc00 ;  /* 0x00000c00ff157424 */ /* 0x000fe400078e00ff */
[----:B------:R-:W-:Y:S02]  /*a150*/  IMAD.MOV.U32 R27, RZ, RZ, 0x40000040 ;  /* 0x40000040ff1b7424 */ /* 0x000fe400078e00ff */
[----:B------:R-:W-:Y:S01]  /*a160*/  IMAD.MOV.U32 R25, RZ, RZ, 0x40000040 ;  /* 0x40000040ff197424 */ /* 0x000fe200078e00ff */
[----:B------:R-:W-:Y:S01]  /*a170*/  ULDC UR46, c[0x0][0x988] ;  /* 0x00026200002e7ab9 */ /* 0x000fe20000000800 */
[----:B------:R-:W-:Y:S01]  /*a180*/  IMAD.MOV.U32 R29, RZ, RZ, 0x40000040 ;  /* 0x40000040ff1d7424 */ /* 0x000fe200078e00ff */
[----:B------:R-:W-:Y:S01]  /*a190*/  R2UR UR11, R27 ;  /* 0x000000001b0b72ca */ /* 0x000fe200000e0000 */
[----:B01----:R-:W-:Y:S01]  /*a1a0*/  @!P1 VIADD R15, R15, 0x22860 ;  /* 0x000228600f0f9836 */ /* 0x003fe20000000000 */
[----:B------:R-:W-:-:S02]  /*a1b0*/  R2UR UR15, R25 ;  /* 0x00000000190f72ca */ /* 0x000fc400000e0000 */
[----:B------:R-:W-:Y:S01]  /*a1c0*/  UIADD3 UR4, UR4, 0x400, URZ ;  /* 0x0000040004047890 */ /* 0x000fe2000fffe03f */
[----:B------:R-:W-:Y:S02]  /*a1d0*/  R2UR UR19, R27 ;  /* 0x000000001b1372ca */ /* 0x000fe400000e0000 */
[----:B------:R-:W-:Y:S01]  /*a1e0*/  R2UR UR23, R29 ;  /* 0x000000001d1772ca */ /* 0x000fe200000e0000 */
[----:B------:R-:W-:Y:S01]  /*a1f0*/  USHF.R.U32.HI UR4, URZ, 0x4, UR4 ;  /* 0x000000043f047899 */ /* 0x000fe20008011604 */
[----:B------:R-:W-:-:S03]  /*a200*/  @!P1 PRMT R15, RZ, 0x654, R15 ;  /* 0x00000654ff0f9816 */ /* 0x000fc6000000000f */
[----:B------:R-:W-:-:S04]  /*a210*/  ULOP3.LUT UR4, UR4, 0x3fff, URZ, 0xc0, !UPT ;  /* 0x00003fff04047892 */ /* 0x000fc8000f8ec03f */
[----:B------:R-:W-:-:S06]  /*a220*/  ULOP3.LUT UR37, UR4, 0x3000000, URZ, 0xfc, !UPT ;  /* 0x0300000004257892 */ /* 0x000fcc000f8efc3f */
[----:B------:R-:W-:Y:S02]  /*a230*/  IMAD R20, R200, R21, UR37 ;  /* 0x00000025c8147e24 */ /* 0x000fe4000f8e0215 */
[----:B------:R-:W-:Y:S02]  /*a240*/  IMAD.MOV.U32 R21, RZ, RZ, 0x40000040 ;  /* 0x40000040ff157424 */ /* 0x000fe400078e00ff */
[C---:B------:R-:W-:Y:S01]  /*a250*/  VIADD R26, R20.reuse, 0x80 ;  /* 0x00000080141a7836 */ /* 0x040fe20000000000 */
[C---:B------:R-:W-:Y:S01]  /*a260*/  R2UR UR6, R20.reuse ;  /* 0x00000000140672ca */ /* 0x040fe200000e0000 */
[C---:B------:R-:W-:Y:S01]  /*a270*/  VIADD R24, R20.reuse, 0x100 ;  /* 0x0000010014187836 */ /* 0x040fe20000000000 */
[----:B------:R-:W-:Y:S01]  /*a280*/  R2UR UR7, R21 ;  /* 0x00000000150772ca */ /* 0x000fe200000e0000 */
[----:B------:R-:W-:Y:S01]  /*a290*/  VIADD R28, R20, 0x200 ;  /* 0x00000200141c7836 */ /* 0x000fe20000000000 */
[----:B------:R-:W-:Y:S01]  /*a2a0*/  R2UR UR10, R26 ;  /* 0x000000001a0a72ca */ /* 0x000fe200000e0000 */
[----:B------:R-:W-:Y:S01]  /*a2b0*/  VIADD R26, R20, 0x180 ;  /* 0x00000180141a7836 */ /* 0x000fe20000000000 */
[----:B------:R-:W-:Y:S01]  /*a2c0*/  R2UR UR14, R24 ;  /* 0x00000000180e72ca */ /* 0x000fe200000e0000 */
[----:B------:R-:W-:Y:S01]  /*a2d0*/  VIADD R20, R20, 0x280 ;  /* 0x0000028014147836 */ /* 0x000fe20000000000 */
[----:B------:R-:W-:-:S02]  /*a2e0*/  R2UR UR22, R28 ;  /* 0x000000001c1672ca */ /* 0x000fc400000e0000 */
[----:B------:R-:W-:Y:S02]  /*a2f0*/  R2UR UR18, R26 ;  /* 0x000000001a1272ca */ /* 0x000fe400000e0000 */
[----:B--2---:R-:W-:Y:S01]  /*a300*/  WARPGROUP.ARRIVE ;  /* 0x00000000000079c5 */ /* 0x004fe20000000000 */
[----:B------:R-:W-:Y:S02]  /*a310*/  R2UR UR26, R20 ;  /* 0x00000000141a72ca */ /* 0x000fe400000e0000 */
[----:B------:R-:W-:-:S03]  /*a320*/  R2UR UR27, R21 ;  /* 0x00000000151b72ca */ /* 0x000fc600000e0000 */
        /* <DEDUP_REMOVED lines=22> */
[----:B------:R0:W-:Y:S02]  /*a490*/  @!P1 SYNCS.ARRIVE.TRANS64.RED.A1T0 RZ, [R15+URZ], RZ ;  /* 0x000000ff0fff99a7 */ /* 0x0001e4000810043f */
[----:B0-----:R-:W-:-:S05]  /*a4a0*/  VIADD R15, R173, 0xfffffffe ;  /* 0xfffffffead0f7836 */ /* 0x001fca0000000000 */
[----:B------:R-:W-:-:S13]  /*a4b0*/  ISETP.GE.AND P2, PT, R15, R211, PT ;  /* 0x000000d30f00720c */ /* 0x000fda0003f46270 */
[----:B------:R-:W-:Y:S05]  /*a4c0*/  @!P2 BRA `(.L_x_9568) ;  /* 0x0000001c00b8a947 */ /* 0x000fea0003800000 */
[----:B------:R-:W-:Y:S02]  /*a4d0*/  IMAD.MOV.U32 R205, RZ, RZ, R172 ;  /* 0x000000ffffcd7224 */ /* 0x000fe400078e00ac */
[----:B------:R-:W-:-:S07]  /*a4e0*/  IMAD.MOV.U32 R206, RZ, RZ, R12 ;  /* 0x000000ffffce7224 */ /* 0x000fce00078e000c */
.L_x_9578:
[----:B------:R-:W-:Y:S01]  /*a4f0*/  VIADD R200, R200, 0x1 ;  /* 0x00000001c8c87836 */ /* 0x000fe20000000000 */
[----:B------:R-:W-:Y:S05]  /*a500*/  YIELD ;  /* 0x0000000000007946 */ /* 0x000fea0003800000 */
[----:B------:R-:W-:Y:S01]  /*a510*/  IMAD.MOV.U32 R3, RZ, RZ, R15 ;  /* 0x000000ffff037224 */ /* 0x000fe200078e000f */
[----:B------:R-:W-:Y:S01]  /*a520*/  ISETP.NE.AND P3, PT, R200, 0x2, PT ;  /* 0x00000002c800780c */ /* 0x000fe20003f65270 */
[----:B------:R-:W-:-:S03]  /*a530*/  VIADD R15, R15, 0xffffffff ;  /* 0xffffffff0f0f7836 */ /* 0x000fc60000000000 */
[----:B------:R-:W-:Y:S02]  /*a540*/  ISETP.GT.AND P2, PT, R3, R211, PT ;  /* 0x000000d30300720c */ /* 0x000fe40003f44270 */
[----:B------:R-:W-:Y:S02]  /*a550*/  SEL R3, RZ, 0x1, P3 ;  /* 0x00000001ff037807 */ /* 0x000fe40001800000 */
[----:B------:R-:W-:Y:S02]  /*a560*/  SEL R200, R200, RZ, P3 ;  /* 0x000000ffc8c87207 */ /* 0x000fe40001800000 */
[----:B------:R-:W-:Y:S01]  /*a570*/  LOP3.LUT R208, R208, R3, RZ, 0x3c, !PT ;  /* 0x00000003d0d07212 */ /* 0x000fe200078e3cff */
[----:B0-----:R-:W-:Y:S06]  /*a580*/  @!P0 BRA `(.L_x_9569) ;  /* 0x0000000000048947 */ /* 0x001fec0003800000 */
[----:B------:R-:W-:Y:S01]  /*a590*/  BPT.TRAP 0x1 ;  /* 0x000000040000795c */ /* 0x000fe20000300000 */
.L_x_9569:
[----:B------:R-:W-:Y:S01]  /*a5a0*/  IMAD R20, R200, 0x8, R19 ;  /* 0x00000008c8147824 */ /* 0x000fe200078e0213 */
[----:B------:R-:W-:-:S04]  /*a5b0*/  SHF.L.U32 R21, R208, 0x1f, RZ ;  /* 0x0000001fd0157819 */ /* 0x000fc800000006ff */
[----:B------:R0:W1:Y:S01]  /*a5c0*/  SYNCS.PHASECHK.TRANS64.TRYWAIT P3, [R20+URZ+0x22830], R21 ;  /* 0x02283015140075a7 */ /* 0x000062000806017f */
[----:B------:R-:W-:Y:S05]  /*a5d0*/  @!P0 BRA `(.L_x_9570) ;  /* 0x0000000000048947 */ /* 0x000fea0003800000 */
[----:B------:R-:W-:Y:S01]  /*a5e0*/  BPT.TRAP 0x1 ;  /* 0x000000040000795c */ /* 0x000fe20000300000 */
.L_x_9570:
[----:B------:R-:W-:Y:S02]  /*a5f0*/  IMAD R156, R200, 0x300, R0 ;  /* 0x00000300c89c7824 */ /* 0x000fe400078e0200 */
[----:B------:R-:W-:Y:S01]  /*a600*/  IMAD.MOV.U32 R157, RZ, RZ, 0x40000040 ;  /* 0x40000040ff9d7424 */ /* 0x000fe200078e00ff */
[----:B-1----:R-:W-:Y:S06]  /*a610*/  @P3 BRA `(.L_x_9571) ;  /* 0x0000000000083947 */ /* 0x002fec0003800000 */
[----:B------:R-:W1:Y:S02]  /*a620*/  SYNCS.PHASECHK.TRANS64.TRYWAIT P3, [R20+URZ+0x22830], R21 ;  /* 0x02283015140075a7 */ /* 0x000e64000806017f */
[----:B-1----:R-:W-:Y:S05]  /*a630*/  @!P3 BRA `(.L_x_9572) ;  /* 0x000000f80044b947 */ /* 0x002fea0003800000 */
.L_x_9571:
[----:B------:R-:W-:Y:S05]  /*a640*/  WARPSYNC.ALL ;  /* 0x0000000000007948 */ /* 0x000fea0003800000 */
        /* <DEDUP_REMOVED lines=20> */
[----:B------:R-:W-:Y:S01]  /*a790*/  HGMMA.64x96x16.F32 R152, gdesc[UR4], RZ, !UPT, gsb0 ;  /* 0x01600000049879f0 */ /* 0x000fe2000c0008ff */
[----:B------:R-:W-:-:S02]  /*a7a0*/  R2UR UR13, R9 ;  /* 0x00000000090d72ca */ /* 0x000fc400000e0000 */
[----:B------:R-:W-:Y:S02]  /*a7b0*/  R2UR UR16, R6 ;  /* 0x00000000061072ca */ /* 0x000fe400000e0000 */
[----:B------:R-:W-:Y:S01]  /*a7c0*/  R2UR UR17, R7 ;  /* 0x00000000071172ca */ /* 0x000fe200000e0000 */
        /* <DEDUP_REMOVED lines=42> */
[-CC-:B------:R-:W-:Y:S01]  /*aa70*/  FFMA.FTZ R153, R153, R3.reuse, -R204.reuse ;  /* 0x0000000399997223 */ /* 0x180fe200000108cc */
[-C--:B------:R-:W-:Y:S01]  /*aa80*/  FMUL.FTZ R206, R206, R3.reuse ;  /* 0x00000003cece7220 */ /* 0x080fe20000410000 */
        /* <DEDUP_REMOVED lines=22> */
[-CC-:B------:R-:W-:Y:S01]  /*abf0*/  FFMA.FTZ R193, R193, R3.reuse, -R204.reuse ;  /* 0x00000003c1c17223 */ /* 0x180fe200000108cc */
[-CC-:B------:R-:W-:Y:S01]  /*ac00*/  FFMA.FTZ R196, R196, R3.reuse, -R204.reuse ;  /* 0x00000003c4c47223 */ /* 0x180fe200000108cc */
[----:B------:R-:W-:-:S03]  /*ac10*/  FFMA.FTZ R197, R197, R3, -R204 ;  /* 0x00000003c5c57223 */ /* 0x000fc600000108cc */
[----:B------:R-:W4:Y:S01]  /*ac20*/  MUFU.EX2 R156, R156 ;  /* 0x0000009c009c7308 */ /* 0x000f220000000800 */
        /* <DEDUP_REMOVED lines=8> */
[C---:B---3--:R-:W-:Y:S01]  /*acb0*/  F2FP.F16.F32.PACK_AB R204, R153.reuse, R152 ;  /* 0x0000009899cc723e */ /* 0x048fe200000000ff */
[----:B------:R-:W-:Y:S01]  /*acc0*/  FADD.FTZ R13, R153, R13 ;  /* 0x0000000d990d7221 */ /* 0x000fe20000010000 */
[----:B------:R-:W-:Y:S01]  /*acd0*/  FMNMX.FTZ R152, R154, R205, !PT ;  /* 0x000000cd9a987209 */ /* 0x000fe20007810000 */
[-C--:B------:R-:W-:Y:S01]  /*ace0*/  FMUL.FTZ R36, R36, R206.reuse ;  /* 0x000000ce24247220 */ /* 0x080fe20000410000 */
[-C--:B------:R-:W-:Y:S01]  /*acf0*/  FMUL.FTZ R37, R37, R206.reuse ;  /* 0x000000ce25257220 */ /* 0x080fe20000410000 */
[----:B------:R-:W-:Y:S01]  /*ad00*/  FMUL.FTZ R40, R40, R206 ;  /* 0x000000ce28287220 */ /* 0x000fe20000410000 */
[----:B------:R-:W-:Y:S01]  /*ad10*/  FMNMX.FTZ R152, R155, R152, !PT ;  /* 0x000000989b987209 */ /* 0x000fe20007810000 */
[-C--:B------:R-:W-:Y:S01]  /*ad20*/  FMUL.FTZ R41, R41, R206.reuse ;  /* 0x000000ce29297220 */ /* 0x080fe20000410000 */
[----:B----4-:R-:W-:Y:S01]  /*ad30*/  FADD.FTZ R13, R156, R13 ;  /* 0x0000000d9c0d7221 */ /* 0x010fe20000010000 */
        /* <DEDUP_REMOVED lines=72> */
[C---:B--2---:R-:W-:Y:S01]  /*b1c0*/  FADD.FTZ R13, R157.reuse, R13 ;  /* 0x0000000d9d0d7221 */ /* 0x044fe20000010000 */
[----:B------:R-:W-:Y:S01]  /*b1d0*/  FMNMX.FTZ R152, R194, R152, !PT ;  /* 0x00000098c2987209 */ /* 0x000fe20007810000 */
[----:B------:R-:W-:Y:S01]  /*b1e0*/  MUFU.EX2 R161, R161 ;  /* 0x000000a100a17308 */ /* 0x000fe20000000800 */
[----:B------:R-:W-:-:S02]  /*b1f0*/  F2FP.F16.F32.PACK_AB R206, R157, R156 ;  /* 0x0000009c9dce723e */ /* 0x000fc400000000ff */
[----:B------:R-:W-:-:S04]  /*b200*/  FMNMX.FTZ R152, R195, R152, !PT ;  /* 0x00000098c3987209 */ /* 0x000fc80007810000 */
[----:B------:R-:W-:Y:S01]  /*b210*/  FMNMX.FTZ R152, R198, R152, !PT ;  /* 0x00000098c6987209 */ /* 0x000fe20007810000 */
[----:B------:R-:W-:Y:S03]  /*b220*/  MUFU.EX2 R156, R168 ;  /* 0x000000a8009c7308 */ /* 0x000fe60000000800 */
[----:B------:R-:W-:-:S05]  /*b230*/  FMNMX.FTZ R157, R199, R152, !PT ;  /* 0x00000098c79d7209 */ /* 0x000fca0007810000 */
[----:B------:R-:W2:Y:S01]  /*b240*/  SHFL.BFLY PT, R153, R157, 0x2, 0x1f ;  /* 0x0c401f009d997f89 */ /* 0x000ea200000e0000 */
[----:B------:R-:W3:Y:S08]  /*b250*/  MUFU.EX2 R152, R160 ;  /* 0x000000a000987308 */ /* 0x000ef00000000800 */
[----:B------:R-:W-:Y:S08]  /*b260*/  MUFU.EX2 R160, R176 ;  /* 0x000000b000a07308 */ /* 0x000ff00000000800 */
[----:B------:R-:W-:Y:S01]  /*b270*/  MUFU.EX2 R168, R192 ;  /* 0x000000c000a87308 */ /* 0x000fe20000000800 */
[----:B---3--:R-:W-:Y:S01]  /*b280*/  FADD.FTZ R13, R152, R13 ;  /* 0x0000000d980d7221 */ /* 0x008fe20000010000 */
[----:B------:R-:W-:-:S03]  /*b290*/  F2FP.F16.F32.PACK_AB R152, R161, R152 ;  /* 0x00000098a198723e */ /* 0x000fc600000000ff */
[----:B------:R-:W-:Y:S01]  /*b2a0*/  FADD.FTZ R13, R161, R13 ;  /* 0x0000000da10d7221 */ /* 0x000fe20000010000 */
[----:B--2---:R-:W-:Y:S02]  /*b2b0*/  FMNMX.FTZ R157, R157, R153, !PT ;  /* 0x000000999d9d7209 */ /* 0x004fe40007810000 */
[----:B------:R-:W2:Y:S03]  /*b2c0*/  MUFU.EX2 R164, R164 ;  /* 0x000000a400a47308 */ /* 0x000ea60000000800 */
[----:B------:R-:W3:Y:S05]  /*b2d0*/  SHFL.BFLY PT, R207, R157, 0x1, 0x1f ;  /* 0x0c201f009dcf7f89 */ /* 0x000eea00000e0000 */
[----:B------:R3:W-:Y:S08]  /*b2e0*/  MUFU.EX2 R153, R172 ;  /* 0x000000ac00997308 */ /* 0x0007f00000000800 */
[----:B------:R-:W4:Y:S01]  /*b2f0*/  MUFU.EX2 R165, R165 ;  /* 0x000000a500a57308 */ /* 0x000f220000000800 */
[----:B--2---:R-:W-:-:S07]  /*b300*/  FADD.FTZ R13, R164, R13 ;  /* 0x0000000da40d7221 */ /* 0x004fce0000010000 */
[----:B------:R-:W-:Y:S01]  /*b310*/  MUFU.EX2 R169, R169 ;  /* 0x000000a900a97308 */ /* 0x000fe20000000800 */
[----:B---3--:R-:W-:-:S07]  /*b320*/  FMNMX.FTZ R172, R157, R207, !PT ;  /* 0x000000cf9dac7209 */ /* 0x008fce0007810000 */
[----:B------:R-:W-:Y:S01]  /*b330*/  MUFU.EX2 R173, R173 ;  /* 0x000000ad00ad7308 */ /* 0x000fe20000000800 */
[C---:B------:R-:W-:Y:S01]  /*b340*/  FADD.FTZ R157, -R172.reuse, R205 ;  /* 0x000000cdac9d7221 */ /* 0x040fe20000010100 */
[-C--:B------:R-:W-:Y:S01]  /*b350*/  FMUL.FTZ R176, R172, R3.reuse ;  /* 0x00000003acb07220 */ /* 0x080fe20000410000 */
[----:B----4-:R-:W-:Y:S02]  /*b360*/  FADD.FTZ R13, R165, R13 ;  /* 0x0000000da50d7221 */ /* 0x010fe40000010000 */
[-C--:B------:R-:W-:Y:S01]  /*b370*/  FMUL.FTZ R157, R157, R3.reuse ;  /* 0x000000039d9d7220 */ /* 0x080fe20000410000 */
        /* <DEDUP_REMOVED lines=25> */
[-CC-:B------:R-:W-:Y:S01]  /*b510*/  FFMA.FTZ R198, R198, R3.reuse, -R176.reuse ;  /* 0x00000003c6c67223 */ /* 0x180fe200000108b0 */
[----:B------:R-:W-:Y:S01]  /*b520*/  FFMA.FTZ R176, R199, R3, -R176 ;  /* 0x00000003c7b07223 */ /* 0x000fe200000108b0 */
[----:B------:R-:W-:Y:S01]  /*b530*/  FADD.FTZ R13, R156, R13 ;  /* 0x0000000d9c0d7221 */ /* 0x000fe20000010000 */
[----:B------:R-:W4:Y:S01]  /*b540*/  MUFU.EX2 R207, R158 ;  /* 0x0000009e00cf7308 */ /* 0x000f220000000800 */
[----:B--2---:R-:W-:Y:S01]  /*b550*/  FFMA.FTZ R14, R157, R14, R205 ;  /* 0x0000000e9d0e7223 */ /* 0x004fe200000100cd */
[----:B------:R-:W-:-:S02]  /*b560*/  @!P1 VIADD R154, R20, 0x22840 ;  /* 0x00022840149a9836 */ /* 0x000fc40000000000 */
[C---:B------:R-:W-:Y:S01]  /*b570*/  FADD.FTZ R13, R169.reuse, R13 ;  /* 0x0000000da90d7221 */ /* 0x040fe20000010000 */
[----:B------:R-:W-:Y:S01]  /*b580*/  F2FP.F16.F32.PACK_AB R156, R169, R156 ;  /* 0x0000009ca99c723e */ /* 0x000fe200000000ff */
[-C--:B------:R-:W-:Y:S01]  /*b590*/  FMUL.FTZ R26, R26, R157.reuse ;  /* 0x0000009d1a1a7220 */ /* 0x080fe20000410000 */
[-C--:B------:R-:W-:Y:S01]  /*b5a0*/  FMUL.FTZ R27, R27, R157.reuse ;  /* 0x0000009d1b1b7220 */ /* 0x080fe20000410000 */
[----:B------:R-:W-:Y:S01]  /*b5b0*/  FADD.FTZ R13, R153, R13 ;  /* 0x0000000d990d7221 */ /* 0x000fe20000010000 */
[----:B------:R-:W2:Y:S01]  /*b5c0*/  MUFU.EX2 R159, R159 ;  /* 0x0000009f009f7308 */ /* 0x000ea20000000800 */
[----:B---3--:R-:W-:Y:S01]  /*b5d0*/  FADD.FTZ R14, R155, R14 ;  /* 0x0000000e9b0e7221 */ /* 0x008fe20000010000 */
[----:B------:R-:W-:Y:S01]  /*b5e0*/  @!P1 PRMT R154, RZ, 0x654, R154 ;  /* 0x00000654ff9a9816 */ /* 0x000fe2000000009a */
[----:B------:R-:W-:Y:S01]  /*b5f0*/  FADD.FTZ R13, R173, R13 ;  /* 0x0000000dad0d7221 */ /* 0x000fe20000010000 */
[-C--:B------:R-:W-:Y:S01]  /*b600*/  FMUL.FTZ R30, R30, R157.reuse ;  /* 0x0000009d1e1e7220 */ /* 0x080fe20000410000 */
[-C--:B------:R-:W-:Y:S01]  /*b610*/  FMUL.FTZ R31, R31, R157.reuse ;  /* 0x0000009d1f1f7220 */ /* 0x080fe20000410000 */
[-C--:B------:R-:W-:Y:S01]  /*b620*/  FMUL.FTZ R34, R34, R157.reuse ;  /* 0x0000009d22227220 */ /* 0x080fe20000410000 */
[----:B------:R-:W-:Y:S01]  /*b630*/  FADD.FTZ R13, R160, R13 ;  /* 0x0000000da00d7221 */ /* 0x000fe20000010000 */
        /* <DEDUP_REMOVED lines=17> */
[----:B----4-:R-:W4:Y:S01]  /*b750*/  S2R R197, SR_TID.X ;  /* 0x0000000000c57919 */ /* 0x010f220000002100 */
[----:B---3--:R-:W-:Y:S01]  /*b760*/  FADD.FTZ R14, R199, R14 ;  /* 0x0000000ec70e7221 */ /* 0x008fe20000010000 */
        /* <DEDUP_REMOVED lines=31> */
[----:B----4-:R-:W-:Y:S01]  /*b960*/  SHF.R.U32.HI R197, RZ, 0x7, R197 ;  /* 0x00000007ffc57819 */ /* 0x010fe200000116c5 */
[-C--:B------:R-:W-:Y:S01]  /*b970*/  FMUL.FTZ R107, R107, R157.reuse ;  /* 0x0000009d6b6b7220 */ /* 0x080fe20000410000 */
[-C--:B------:R-:W-:Y:S01]  /*b980*/  FMUL.FTZ R110, R110, R157.reuse ;  /* 0x0000009d6e6e7220 */ /* 0x080fe20000410000 */
[-C--:B------:R-:W-:Y:S01]  /*b990*/  FMUL.FTZ R111, R111, R157.reuse ;  /* 0x0000009d6f6f7220 */ /* 0x080fe20000410000 */
[----:B------:R-:W-:Y:S01]  /*b9a0*/  IADD3 R197, -R197, 0xb, RZ ;  /* 0x0000000bc5c57810 */ /* 0x000fe20007ffe1ff */
[-C--:B------:R-:W-:Y:S01]  /*b9b0*/  FMUL.FTZ R114, R114, R157.reuse ;  /* 0x0000009d72727220 */ /* 0x080fe20000410000 */
[----:B------:R-:W4:Y:S01]  /*b9c0*/  MUFU.EX2 R174, R174 ;  /* 0x000000ae00ae7308 */ /* 0x000f220000000800 */
[----:B--2---:R-:W-:Y:S01]  /*b9d0*/  FADD.FTZ R14, R192, R14 ;  /* 0x0000000ec00e7221 */ /* 0x004fe20000010000 */
[-C--:B------:R-:W-:Y:S01]  /*b9e0*/  FMUL.FTZ R115, R115, R157.reuse ;  /* 0x0000009d73737220 */ /* 0x080fe20000410000 */
[----:B------:R2:W-:Y:S06]  /*b9f0*/  BAR.ARV R197, 0x100 ;  /* 0x000400c50000751d */ /* 0x0005ec0000002000 */
[----:B------:R-:W5:Y:S01]  /*ba00*/  MUFU.EX2 R175, R175 ;  /* 0x000000af00af7308 */ /* 0x000f620000000800 */
[----:B---3--:R-:W-:Y:S01]  /*ba10*/  FADD.FTZ R14, R171, R14 ;  /* 0x0000000eab0e7221 */ /* 0x008fe20000010000 */
[----:B------:R3:W-:Y:S01]  /*ba20*/  @!P1 SYNCS.ARRIVE.TRANS64.RED.A1T0 RZ, [R154+URZ], RZ ;  /* 0x000000ff9aff99a7 */ /* 0x0007e2000810043f */
[-C--:B------:R-:W-:Y:S01]  /*ba30*/  FMUL.FTZ R118, R118, R157.reuse ;  /* 0x0000009d76767220 */ /* 0x080fe20000410000 */
[-C--:B------:R-:W-:Y:S01]  /*ba40*/  FMUL.FTZ R119, R119, R157.reuse ;  /* 0x0000009d77777220 */ /* 0x080fe20000410000 */
[-C--:B------:R-:W-:Y:S01]  /*ba50*/  FMUL.FTZ R122, R122, R157.reuse ;  /* 0x0000009d7a7a7220 */ /* 0x080fe20000410000 */
[-C--:B------:R-:W-:Y:S01]  /*ba60*/  FMUL.FTZ R123, R123, R157.reuse ;  /* 0x0000009d7b7b7220 */ /* 0x080fe20000410000 */
[-C--:B------:R-:W-:Y:S01]  /*ba70*/  FMUL.FTZ R126, R126, R157.reuse ;  /* 0x0000009d7e7e7220 */ /* 0x080fe20000410000 */
[----:B------:R-:W0:Y:S01]  /*ba80*/  MUFU.EX2 R178, R178 ;  /* 0x000000b200b27308 */ /* 0x000e220000000800 */
[----:B----4-:R-:W-:Y:S01]  /*ba90*/  FADD.FTZ R14, R174, R14 ;  /* 0x0000000eae0e7221 */ /* 0x010fe20000010000 */
[----:B---3--:R-:W-:Y:S01]  /*baa0*/  F2FP.F16.F32.PACK_AB R154, R165, R164 ;  /* 0x000000a4a59a723e */ /* 0x008fe200000000ff */
        /* <DEDUP_REMOVED lines=12> */
[-C--:B------:R-:W-:Y:S01]  /*bb70*/  FMUL.FTZ R147, R147, R157.reuse ;  /* 0x0000009d93937220 */ /* 0x080fe20000410000 */
[----:B------:R-:W4:Y:S01]  /*bb80*/  MUFU.EX2 R179, R179 ;  /* 0x000000b300b37308 */ /* 0x000f220000000800 */
[----:B0-----:R-:W-:Y:S01]  /*bb90*/  FADD.FTZ R14, R178, R14 ;  /* 0x0000000eb20e7221 */ /* 0x001fe20000010000 */
[-C--:B------:R-:W-:Y:S01]  /*bba0*/  FMUL.FTZ R150, R150, R157.reuse ;  /* 0x0000009d96967220 */ /* 0x080fe20000410000 */
[----:B------:R-:W-:Y:S01]  /*bbb0*/  FMUL.FTZ R151, R151, R157 ;  /* 0x0000009d97977220 */ /* 0x000fe20000410000 */
[----:B------:R-:W-:-:S02]  /*bbc0*/  F2FP.F16.F32.PACK_AB R157, R171, R192 ;  /* 0x000000c0ab9d723e */ /* 0x000fc400000000ff */
[----:B------:R-:W-:Y:S02]  /*bbd0*/  F2FP.F16.F32.PACK_AB R158, R173, R153 ;  /* 0x00000099ad9e723e */ /* 0x000fe400000000ff */
[----:B------:R-:W0:Y:S01]  /*bbe0*/  MUFU.EX2 R180, R180 ;  /* 0x000000b400b47308 */ /* 0x000e220000000800 */
[----:B---3--:R-:W-:Y:S01]  /*bbf0*/  FADD.FTZ R13, R177, R13 ;  /* 0x0000000db10d7221 */ /* 0x008fe20000010000 */
[----:B------:R-:W-:Y:S02]  /*bc00*/  F2FP.F16.F32.PACK_AB R205, R155, R205 ;  /* 0x000000cd9bcd723e */ /* 0x000fe400000000ff */
[----:B------:R-:W-:Y:S02]  /*bc10*/  F2FP.F16.F32.PACK_AB R207, R159, R207 ;  /* 0x000000cf9fcf723e */ /* 0x000fe400000000ff */
[----:B------:R-:W-:Y:S02]  /*bc20*/  F2FP.F16.F32.PACK_AB R153, R163, R199 ;  /* 0x000000c7a399723e */ /* 0x000fe400000000ff */
[----:B------:R-:W3:Y:S01]  /*bc30*/  MUFU.EX2 R182, R182 ;  /* 0x000000b600b67308 */ /* 0x000ee20000000800 */
[----:B----4-:R-:W-:Y:S01]  /*bc40*/  FADD.FTZ R14, R179, R14 ;  /* 0x0000000eb30e7221 */ /* 0x010fe20000010000 */
[----:B------:R-:W-:-:S02]  /*bc50*/  F2FP.F16.F32.PACK_AB R155, R167, R161 ;  /* 0x000000a1a79b723e */ /* 0x000fc400000000ff */
[----:B------:R-:W-:Y:S02]  /*bc60*/  F2FP.F16.F32.PACK_AB R160, R177, R160 ;  /* 0x000000a0b1a0723e */ /* 0x000fe400000000ff */
[----:B------:R-:W-:Y:S02]  /*bc70*/  F2FP.F16.F32.PACK_AB R159, R175, R174 ;  /* 0x000000aeaf9f723e */ /* 0x000fe400000000ff */
[----:B------:R-:W4:Y:S01]  /*bc80*/  MUFU.EX2 R181, R181 ;  /* 0x000000b500b57308 */ /* 0x000f220000000800 */
[----:B0-----:R-:W-:Y:S01]  /*bc90*/  FADD.FTZ R13, R180, R13 ;  /* 0x0000000db40d7221 */ /* 0x001fe20000010000 */
[----:B------:R-:W-:-:S06]  /*bca0*/  F2FP.F16.F32.PACK_AB R161, R179, R178 ;  /* 0x000000b2b3a1723e */ /* 0x000fcc00000000ff */
[----:B------:R-:W0:Y:S01]  /*bcb0*/  MUFU.EX2 R183, R183 ;  /* 0x000000b700b77308 */ /* 0x000e220000000800 */
[----:B---3--:R-:W-:-:S07]  /*bcc0*/  FADD.FTZ R14, R182, R14 ;  /* 0x0000000eb60e7221 */ /* 0x008fce0000010000 */
[----:B------:R-:W3:Y:S01]  /*bcd0*/  MUFU.EX2 R184, R184 ;  /* 0x000000b800b87308 */ /* 0x000ee20000000800 */
[C---:B----4-:R-:W-:Y:S01]  /*bce0*/  FADD.FTZ R13, R181.reuse, R13 ;  /* 0x0000000db50d7221 */ /* 0x050fe20000010000 */
[----:B------:R-:W-:-:S06]  /*bcf0*/  F2FP.F16.F32.PACK_AB R162, R181, R180 ;  /* 0x000000b4b5a2723e */ /* 0x000fcc00000000ff */
[----:B------:R-:W4:Y:S01]  /*bd00*/  MUFU.EX2 R165, R186 ;  /* 0x000000ba00a57308 */ /* 0x000f220000000800 */
[C---:B0-----:R-:W-:Y:S01]  /*bd10*/  FADD.FTZ R14, R183.reuse, R14 ;  /* 0x0000000eb70e7221 */ /* 0x041fe20000010000 */
[----:B------:R-:W-:-:S06]  /*bd20*/  F2FP.F16.F32.PACK_AB R163, R183, R182 ;  /* 0x000000b6b7a3723e */ /* 0x000fcc00000000ff */
[----:B------:R-:W0:Y:S01]  /*bd30*/  MUFU.EX2 R185, R185 ;  /* 0x000000b900b97308 */ /* 0x000e220000000800 */
[----:B---3--:R-:W-:-:S07]  /*bd40*/  FADD.FTZ R13, R184, R13 ;  /* 0x0000000db80d7221 */ /* 0x008fce0000010000 */
[----:B------:R-:W3:Y:S01]  /*bd50*/  MUFU.EX2 R187, R187 ;  /* 0x000000bb00bb7308 */ /* 0x000ee20000000800 */
[----:B----4-:R-:W-:-:S07]  /*bd60*/  FADD.FTZ R14, R165, R14 ;  /* 0x0000000ea50e7221 */ /* 0x010fce0000010000 */
[----:B------:R-:W4:Y:S01]  /*bd70*/  MUFU.EX2 R188, R188 ;  /* 0x000000bc00bc7308 */ /* 0x000f220000000800 */
[C---:B0-----:R-:W-:Y:S01]  /*bd80*/  FADD.FTZ R13, R185.reuse, R13 ;  /* 0x0000000db90d7221 */ /* 0x041fe20000010000 */
[----:B------:R-:W-:-:S06]  /*bd90*/  F2FP.F16.F32.PACK_AB R164, R185, R184 ;  /* 0x000000b8b9a4723e */ /* 0x000fcc00000000ff */
[----:B------:R-:W0:Y:S01]  /*bda0*/  MUFU.EX2 R190, R190 ;  /* 0x000000be00be7308 */ /* 0x000e220000000800 */
[C---:B---3--:R-:W-:Y:S01]  /*bdb0*/  FADD.FTZ R14, R187.reuse, R14 ;  /* 0x0000000ebb0e7221 */ /* 0x048fe20000010000 */
[----:B------:R-:W-:-:S06]  /*bdc0*/  F2FP.F16.F32.PACK_AB R165, R187, R165 ;  /* 0x000000a5bba5723e */ /* 0x000fcc00000000ff */
[----:B------:R-:W3:Y:S01]  /*bdd0*/  MUFU.EX2 R189, R189 ;  /* 0x000000bd00bd7308 */ /* 0x000ee20000000800 */
[----:B----4-:R-:W-:-:S07]  /*bde0*/  FADD.FTZ R13, R188, R13 ;  /* 0x0000000dbc0d7221 */ /* 0x010fce0000010000 */
[----:B------:R-:W4:Y:S01]  /*bdf0*/  MUFU.EX2 R191, R191 ;  /* 0x000000bf00bf7308 */ /* 0x000f220000000800 */
[----:B0-----:R-:W-:-:S07]  /*be00*/  FADD.FTZ R14, R190, R14 ;  /* 0x0000000ebe0e7221 */ /* 0x001fce0000010000 */
[----:B------:R-:W0:Y:S01]  /*be10*/  MUFU.EX2 R169, R194 ;  /* 0x000000c200a97308 */ /* 0x000e220000000800 */
[C---:B---3--:R-:W-:Y:S01]  /*be20*/  FADD.FTZ R13, R189.reuse, R13 ;  /* 0x0000000dbd0d7221 */ /* 0x048fe20000010000 */
[----:B------:R-:W-:-:S03]  /*be30*/  F2FP.F16.F32.PACK_AB R166, R189, R188 ;  /* 0x000000bcbda6723e */ /* 0x000fc600000000ff */
[----:B------:R-:W-:-:S03]  /*be40*/  FADD.FTZ R13, R168, R13 ;  /* 0x0000000da80d7221 */ /* 0x000fc60000010000 */
[----:B------:R-:W3:Y:S01]  /*be50*/  MUFU.EX2 R193, R193 ;  /* 0x000000c100c17308 */ /* 0x000ee20000000800 */
[C---:B----4-:R-:W-:Y:S01]  /*be60*/  FADD.FTZ R14, R191.reuse, R14 ;  /* 0x0000000ebf0e7221 */ /* 0x050fe20000010000 */
[----:B------:R-:W-:-:S06]  /*be70*/  F2FP.F16.F32.PACK_AB R167, R191, R190 ;  /* 0x000000bebfa7723e */ /* 0x000fcc00000000ff */
[----:B------:R-:W4:Y:S01]  /*be80*/  MUFU.EX2 R195, R195 ;  /* 0x000000c300c37308 */ /* 0x000f220000000800 */
[----:B0-----:R-:W-:-:S07]  /*be90*/  FADD.FTZ R14, R169, R14 ;  /* 0x0000000ea90e7221 */ /* 0x001fce0000010000 */
[----:B------:R-:W0:Y:S01]  /*bea0*/  MUFU.EX2 R196, R196 ;  /* 0x000000c400c47308 */ /* 0x000e220000000800 */
[C---:B---3--:R-:W-:Y:S01]  /*beb0*/  FADD.FTZ R13, R193.reuse, R13 ;  /* 0x0000000dc10d7221 */ /* 0x048fe20000010000 */
[----:B------:R-:W-:-:S06]  /*bec0*/  F2FP.F16.F32.PACK_AB R168, R193, R168 ;  /* 0x000000a8c1a8723e */ /* 0x000fcc00000000ff */
[----:B------:R-:W3:Y:S01]  /*bed0*/  MUFU.EX2 R171, R198 ;  /* 0x000000c600ab7308 */ /* 0x000ee20000000800 */
[C---:B----4-:R-:W-:Y:S01]  /*bee0*/  FADD.FTZ R14, R195.reuse, R14 ;  /* 0x0000000ec30e7221 */ /* 0x050fe20000010000 */
[----:B------:R-:W-:-:S06]  /*bef0*/  F2FP.F16.F32.PACK_AB R169, R195, R169 ;  /* 0x000000a9c3a9723e */ /* 0x000fcc00000000ff */
[----:B------:R-:W4:Y:S01]  /*bf00*/  MUFU.EX2 R176, R176 ;  /* 0x000000b000b07308 */ /* 0x000f220000000800 */
[----:B0-----:R-:W-:-:S04]  /*bf10*/  FADD.FTZ R13, R196, R13 ;  /* 0x0000000dc40d7221 */ /* 0x001fc80000010000 */
[C---:B------:R-:W-:Y:S01]  /*bf20*/  FADD.FTZ R13, R170.reuse, R13 ;  /* 0x0000000daa0d7221 */ /* 0x040fe20000010000 */
[----:B------:R-:W-:Y:S01]  /*bf30*/  F2FP.F16.F32.PACK_AB R170, R170, R196 ;  /* 0x000000c4aaaa723e */ /* 0x000fe200000000ff */
[----:B---3--:R-:W-:-:S04]  /*bf40*/  FADD.FTZ R14, R171, R14 ;  /* 0x0000000eab0e7221 */ /* 0x008fc80000010000 */
[C---:B----4-:R-:W-:Y:S01]  /*bf50*/  FADD.FTZ R14, R176.reuse, R14 ;  /* 0x0000000eb00e7221 */ /* 0x050fe20000010000 */
[----:B------:R-:W-:Y:S01]  /*bf60*/  F2FP.F16.F32.PACK_AB R171, R176, R171 ;  /* 0x000000abb0ab723e */ /* 0x000fe200000000ff */
[----:B--2---:R-:W-:Y:S06]  /*bf70*/  @!P0 BRA `(.L_x_9573) ;  /* 0x0000000000048947 */ /* 0x004fec0003800000 */
[----:B------:R-:W-:Y:S01]  /*bf80*/  BPT.TRAP 0x1 ;  /* 0x000000040000795c */ /* 0x000fe20000300000 */
.L_x_9573:
[----:B------:R0:W2:Y:S01]  /*bf90*/  SYNCS.PHASECHK.TRANS64.TRYWAIT P3, [R20+URZ+0x22850], R21 ;  /* 0x02285015140075a7 */ /* 0x0000a2000806017f */
[----:B------:R-:W-:Y:S05]  /*bfa0*/  @!P0 BRA `(.L_x_9574) ;  /* 0x0000000000048947 */ /* 0x000fea0003800000 */
[----:B------:R-:W-:Y:S01]  /*bfb0*/  BPT.TRAP 0x1 ;  /* 0x000000040000795c */ /* 0x000fe20000300000 */
.L_x_9574:
[----:B------:R-:W-:Y:S04]  /*bfc0*/  BSSY B0, `(.L_x_9575) ;  /* 0x0000004000007945 */ /* 0x000fe80003800000 */
[----:B--2---:R-:W-:Y:S05]  /*bfd0*/  @P3 BRA `(.L_x_9576) ;  /* 0x0000000000083947 */ /* 0x004fea0003800000 */
[----:B------:R-:W2:Y:S02]  /*bfe0*/  SYNCS.PHASECHK.TRANS64.TRYWAIT P3, [R20+URZ+0x22850], R21 ;  /* 0x02285015140075a7 */ /* 0x000ea4000806017f */
[----:B--2---:R-:W-:Y:S05]  /*bff0*/  @!P3 BRA `(.L_x_9577) ;  /* 0x000000dc00e8b947 */ /* 0x004fea0003800000 */
.L_x_9576:
[----:B------:R-:W-:Y:S05]  /*c000*/  BSYNC B0 ;  /* 0x0000000000007941 */ /* 0x000fea0003800000 */
.L_x_9575:
[----:B------:R-:W3:Y:S01]  /*c010*/  S2R R173, SR_TID.X ;  /* 0x0000000000ad7919 */ /* 0x000ee20000002100 */
[----:B------:R-:W-:Y:S05]  /*c020*/  WARPSYNC.ALL ;  /* 0x0000000000007948 */ /* 0x000fea0003800000 */
[----:B------:R-:W-:Y:S02]  /*c030*/  IMAD.MOV.U32 R174, RZ, RZ, 0xc00 ;  /* 0x00000c00ffae7424 */ /* 0x000fe400078e00ff */
[----:B------:R-:W-:Y:S02]  /*c040*/  IMAD.MOV.U32 R175, RZ, RZ, 0x40000040 ;  /* 0x40000040ffaf7424 */ /* 0x000fe400078e00ff */
[----:B------:R-:W-:-:S02]  /*c050*/  IMAD R174, R200, R174, UR37 ;  /* 0x00000025c8ae7e24 */ /* 0x000fc4000f8e02ae */
[----:B------:R-:W-:Y:S01]  /*c060*/  IMAD.MOV.U32 R177, RZ, RZ, 0x40000040 ;  /* 0x40000040ffb17424 */ /* 0x000fe200078e00ff */
[----:B------:R-:W-:Y:S01]  /*c070*/  R2UR UR7, R175 ;  /* 0x00000000af0772ca */ /* 0x000fe200000e0000 */
[C---:B------:R-:W-:Y:S01]  /*c080*/  VIADD R176, R174.reuse, 0x80 ;  /* 0x00000080aeb07836 */ /* 0x040fe20000000000 */
[----:B------:R-:W-:Y:S01]  /*c090*/  R2UR UR6, R174 ;  /* 0x00000000ae0672ca */ /* 0x000fe200000e0000 */
[----:B------:R-:W-:Y:S02]  /*c0a0*/  IMAD.MOV.U32 R175, RZ, RZ, 0x40000040 ;  /* 0x40000040ffaf7424 */ /* 0x000fe400078e00ff */
[----:B012---:R-:W-:-:S05]  /*c0b0*/  @!P1 VIADD R20, R20, 0x22860 ;  /* 0x0002286014149836 */ /* 0x007fca0000000000 */
[----:B------:R-:W-:Y:S02]  /*c0c0*/  @!P1 PRMT R20, RZ, 0x654, R20 ;  /* 0x00000654ff149816 */ /* 0x000fe40000000014 */
[----:B---3--:R-:W-:-:S05]  /*c0d0*/  SHF.R.U32.HI R173, RZ, 0x7, R173 ;  /* 0x00000007ffad7819 */ /* 0x008fca00000116ad */
[----:B------:R-:W-:-:S05]  /*c0e0*/  VIADD R21, R173, 0x8 ;  /* 0x00000008ad157836 */ /* 0x000fca0000000000 */
[----:B------:R0:W-:Y:S06]  /*c0f0*/  BAR.SYNC.DEFER_BLOCKING R21, 0x100 ;  /* 0x000400150000751d */ /* 0x0001ec0000010000 */
[----:B------:R-:W-:-:S06]  /*c100*/  WARPGROUP.ARRIVE ;  /* 0x00000000000079c5 */ /* 0x000fcc0000000000 */
[----:B------:R-:W-:Y:S01]  /*c110*/  HGMMA.64x256x16.F32 R24, R204, gdesc[UR4].tnspB, R24, gsb0 ;  /* 0x43e00004cc187df0 */ /* 0x000fe20008000818 */
[----:B------:R-:W-:Y:S02]  /*c120*/  R2UR UR6, R176 ;  /* 0x00000000b00672ca */ /* 0x000fe400000e0000 */
[----:B------:R-:W-:Y:S01]  /*c130*/  R2UR UR7, R177 ;  /* 0x00000000b10772ca */ /* 0x000fe200000e0000 */
[----:B------:R-:W-:Y:S02]  /*c140*/  WARPGROUP.DEPBAR.LE gsb0, 0x0 ;  /* 0x00008000000079c5 */ /* 0x000fe40000010000 */
[----:B------:R-:W-:Y:S01]  /*c150*/  WARPGROUP.ARRIVE ;  /* 0x00000000000079c5 */ /* 0x000fe20000000000 */
[----:B------:R-:W-:Y:S02]  /*c160*/  IMAD.MOV.U32 R205, RZ, RZ, R172 ;  /* 0x000000ffffcd7224 */ /* 0x000fe400078e00ac */
[----:B------:R-:W-:-:S15]  /*c170*/  IMAD.MOV.U32 R206, RZ, RZ, R12 ;  /* 0x000000ffffce7224 */ /* 0x000fde00078e000c */
[----:B------:R-:W-:-:S04]  /*c180*/  NOP ;  /* 0x0000000000007918 */ /* 0x000fc80000000000 */
[----:B------:R-:W-:Y:S03]  /*c190*/  HGMMA.64x256x16.F32 R24, R152, gdesc[UR4].tnspB, R24, gsb0 ;  /* 0x43e0000498187df0 */ /* 0x000fe60008000818 */
[----:B------:R-:W-:Y:S02]  /*c1a0*/  WARPGROUP.DEPBAR.LE gsb0, 0x0 ;  /* 0x00008000000079c5 */ /* 0x000fe40000010000 */
[----:B------:R-:W-:Y:S01]  /*c1b0*/  VIADD R152, R174, 0x100 ;  /* 0x00000100ae987836 */ /* 0x000fe20000000000 */
        /* <DEDUP_REMOVED lines=29> */
[----:B------:R0:W-:Y:S01]  /*c390*/  @!P1 SYNCS.ARRIVE.TRANS64.RED.A1T0 RZ, [R20+URZ], RZ ;  /* 0x000000ff14ff99a7 */ /* 0x0001e2000810043f */
[----:B------:R-:W-:Y:S05]  /*c3a0*/  @P2 BRA `(.L_x_9578) ;  /* 0xffffffe000502947 */ /* 0x000fea000383ffff */
.L_x_9568:
[----:B------:R-:W-:Y:S05]  /*c3b0*/  WARPSYNC.ALL ;  /* 0x0000000000007948 */ /* 0x000fea0003800000 */
[----:B------:R-:W1:Y:S01]  /*c3c0*/  SHFL.BFLY PT, R0, R13, 0x2, 0x1f ;  /* 0x0c401f000d007f89 */ /* 0x000e6200000e0000 */
[----:B0-----:R-:W-:Y:S02]  /*c3d0*/  IMAD.MOV.U32 R20, RZ, RZ, -0x800000 ;  /* 0xff800000ff147424 */ /* 0x001fe400078e00ff */
[----:B------:R-:W-:Y:S01]  /*c3e0*/  IMAD.MOV.U32 R4, RZ, RZ, RZ ;  /* 0x000000ffff047224 */ /* 0x000fe200078e00ff */
[----:B------:R0:W-:Y:S06]  /*c3f0*/  BAR.ARV R197, 0x100 ;  /* 0x000400c50000751d */ /* 0x0001ec0000002000 */
[----:B------:R-:W-:-:S02]  /*c400*/  VIADD R200, R200, 0x1 ;  /* 0x00000001c8c87836 */ /* 0x000fc40000000000 */
[----:B------:R-:W-:Y:S06]  /*c410*/  BAR.ARV 0x8, 0x180 ;  /* 0x0206000000007b1d */ /* 0x000fec0000002000 */
[----:B------:R-:W-:Y:S01]  /*c420*/  ISETP.NE.AND P1, PT, R200, 0x2, PT ;  /* 0x00000002c800780c */ /* 0x000fe20003f25270 */
[----:B------:R-:W-:-:S03]  /*c430*/  VIADD R221, R221, 0x1 ;  /* 0x00000001dddd7836 */ /* 0x000fc60000000000 */
[----:B------:R-:W-:Y:S01]  /*c440*/  SEL R200, R200, RZ, P1 ;  /* 0x000000ffc8c87207 */ /* 0x000fe20000800000 */
[----:B-1----:R-:W-:-:S05]  /*c450*/  FADD.FTZ R0, R0, R13 ;  /* 0x0000000d00007221 */ /* 0x002fca0000010000 */
[----:B------:R-:W1:Y:S02]  /*c460*/  SHFL.BFLY PT, R5, R0, 0x1, 0x1f ;  /* 0x0c201f0000057f89 */ /* 0x000e6400000e0000 */
[----:B-1----:R-:W-:-:S05]  /*c470*/  FADD.FTZ R7, R0, R5 ;  /* 0x0000000500077221 */ /* 0x002fca0000010000 */
[----:B------:R-:W-:-:S13]  /*c480*/  FSETP.NE.FTZ.AND P0, PT, R7, RZ, PT ;  /* 0x000000ff0700720b */ /* 0x000fda0003f15000 */
[----:B------:R-:W1:Y:S08]  /*c490*/  @P0 MUFU.LG2 R5, R7 ;  /* 0x0000000700050308 */ /* 0x000e700000000c00 */
[----:B------:R-:W2:Y:S01]  /*c4a0*/  @P0 MUFU.RCP R4, R7 ;  /* 0x0000000700040308 */ /* 0x000ea20000001000 */
[----:B-1----:R-:W-:Y:S01]  /*c4b0*/  @P0 FMUL.FTZ R6, R5, 0.69314718246459960938 ;  /* 0x3f31721805060820 */ /* 0x002fe20000410000 */
[----:B------:R-:W-:-:S04]  /*c4c0*/  @P0 FMUL.FTZ R5, R3, 0.69314718246459960938 ;  /* 0x3f31721803050820 */ /* 0x000fc80000410000 */
[----:B------:R-:W-:Y:S02]  /*c4d0*/  @P0 FFMA.FTZ R20, R5, R12, R6 ;  /* 0x0000000c05140223 */ /* 0x000fe40000010006 */
[----:B------:R-:W1:Y:S01]  /*c4e0*/  SHFL.BFLY PT, R5, R14, 0x2, 0x1f ;  /* 0x0c401f000e057f89 */ /* 0x000e6200000e0000 */
        /* <DEDUP_REMOVED lines=53> */
[----:B------:R-:W-:Y:S01]  /*c840*/  IMAD.MOV.U32 R0, RZ, RZ, RZ ;  /* 0x000000ffff007224 */ /* 0x000fe200078e00ff */
[----:B------:R-:W-:Y:S01]  /*c850*/  SEL R5, RZ, 0x1, P1 ;  /* 0x00000001ff057807 */ /* 0x000fe20000800000 */
        /* <DEDUP_REMOVED lines=15> */
[----:B------:R-:W1:Y:S01]  /*c950*/  @P0 MUFU.LG2 R6, R8 ;  /* 0x0000000800060308 */ /* 0x000e620000000c00 */
[----:B------:R-:W-:Y:S01]  /*c960*/  @P0 FMUL.FTZ R10, R3, 0.69314718246459960938 ;  /* 0x3f317218030a0820 */ /* 0x000fe20000410000 */
[----:B------:R-:W-:Y:S01]  /*c970*/  IMAD.MOV.U32 R3, RZ, RZ, -0x800000 ;  /* 0xff800000ff037424 */ /* 0x000fe200078e00ff */
[----:B------:R-:W-:-:S05]  /*c980*/  LOP3.LUT R208, R208, R5, RZ, 0x3c, !PT ;  /* 0x00000005d0d07212 */ /* 0x000fca00078e3cff */
[----:B------:R-:W2:Y:S01]  /*c990*/  @P0 MUFU.RCP R0, R8 ;  /* 0x0000000800000308 */ /* 0x000ea20000001000 */
[----:B-1----:R-:W-:-:S04]  /*c9a0*/  @P0 FMUL.FTZ R7, R6, 0.69314718246459960938 ;  /* 0x3f31721806070820 */ /* 0x002fc80000410000 */
[----:B------:R-:W-:Y:S01]  /*c9b0*/  @P0 FFMA.FTZ R3, R10, R172, R7 ;  /* 0x000000ac0a030223 */ /* 0x000fe20000010007 */
[----:B------:R-:W-:Y:S01]  /*c9c0*/  PLOP3.LUT P0, PT, PT, PT, PT, 0x8, 0x0 ;  /* 0x000000000000781c */ /* 0x000fe20003f0e170 */
        /* <DEDUP_REMOVED lines=64> */
.L_x_9527:
[----:B------:R-:W-:Y:S05]  /*cdd0*/  WARPSYNC.ALL ;  /* 0x0000000000007948 */ /* 0x000fea0003800000 */
[----:B------:R-:W0:Y:S08]  /*cde0*/  S2UR UR5, SR_CgaCtaId ;  /* 0x00000000000579c3 */ /* 0x000e300000008800 */
[----:B------:R-:W-:Y:S06]  /*cdf0*/  BAR.SYNC.DEFER_BLOCKING 0x5, 0x180 ;  /* 0x0146000000007b1d */ /* 0x000fec0000010000 */
[----:B------:R-:W-:Y:S01]  /*ce00*/  UMOV UR4, 0x400 ;  /* 0x0000040000047882 */ /* 0x000fe20000000000 */
[----:B------:R-:W-:Y:S01]  /*ce10*/  BSSY B0, `(.L_x_9579) ;  /* 0x00004e0000007945 */ /* 0x000fe20003800000 */
[----:B0-----:R-:W-:-:S06]  /*ce20*/  ULEA UR4, UR5, UR4, 0x18 ;  /* 0x0000000405047291 */ /* 0x001fcc000f8ec03f */
[----:B------:R-:W-:-:S05]  /*ce30*/  IMAD.U32 R19, RZ, RZ, UR4 ;  /* 0x00000004ff137e24 */ /* 0x000fca000f8e00ff */
[----:B-----5:R0:W1:Y:S01]  /*ce40*/  LDS.128 R152, [R19+0x228d0] ;  /* 0x0228d00013987984 */ /* 0x0200620000000c00 */
[----:B------:R-:W-:Y:S06]  /*ce50*/  BAR.ARV 0x4, 0x180 ;  /* 0x0106000000007b1d */ /* 0x000fec0000002000 */
[----:B------:R-:W-:Y:S05]  /*ce60*/  @P0 BRA `(.L_x_9580) ;  /* 0x0000003c00940947 */ /* 0x000fea0003800000 */
[----:B------:R-:W2:Y:S01]  /*ce70*/  LDL R4, [R1+0x70] ;  /* 0x0000700001047983 */ /* 0x000ea20000100800 */
[C---:B------:R-:W-:Y:S01]  /*ce80*/  ISETP.NE.AND P0, PT, R216.reuse, RZ, PT ;  /* 0x000000ffd800720c */ /* 0x040fe20003f05270 */
[----:B------:R-:W-:Y:S01]  /*ce90*/  ULDC UR4, c[0x0][0xad4] ;  /* 0x0002b50000047ab9 */ /* 0x000fe20000000800 */
[----:B------:R-:W-:Y:S01]  /*cea0*/  F2FP.F16.F32.PACK_AB R6, R29, R28 ;  /* 0x0000001c1d06723e */ /* 0x000fe200000000ff */
[----:B------:R-:W3:Y:S01]  /*ceb0*/  S2R R0, SR_SWINHI ;  /* 0x0000000000007919 */ /* 0x000ee20000002f00 */
[----:B------:R-:W-:Y:S01]  /*cec0*/  SEL R216, R216, UR4, P0 ;  /* 0x00000004d8d87c07 */ /* 0x000fe20008000000 */
[----:B------:R-:W-:Y:S05]  /*ced0*/  WARPSYNC.ALL ;  /* 0x0000000000007948 */ /* 0x000fea0003800000 */
[----:B------:R-:W-:Y:S01]  /*cee0*/  F2FP.F16.F32.PACK_AB R7, R31, R30 ;  /* 0x0000001e1f07723e */ /* 0x000fe200000000ff */
[----:B------:R-:W-:Y:S01]  /*cef0*/  ULDC.64 UR4, c[0x0][0xc00] ;  /* 0x0003000000047ab9 */ /* 0x000fe20000000a00 */
[----:B------:R-:W-:Y:S01]  /*cf00*/  F2FP.F16.F32.PACK_AB R8, R33, R32 ;  /* 0x000000202108723e */ /* 0x000fe200000000ff */
[----:B------:R-:W-:Y:S01]  /*cf10*/  ULDC.64 UR6, c[0x0][0xc08] ;  /* 0x0003020000067ab9 */ /* 0x000fe20000000a00 */
[----:B------:R-:W-:-:S02]  /*cf20*/  F2FP.F16.F32.PACK_AB R9, R35, R34 ;  /* 0x000000222309723e */ /* 0x000fc400000000ff */
[----:B------:R-:W-:Y:S02]  /*cf30*/  F2FP.F16.F32.PACK_AB R10, R37, R36 ;  /* 0x00000024250a723e */ /* 0x000fe400000000ff */
[----:B------:R-:W-:Y:S01]  /*cf40*/  F2FP.F16.F32.PACK_AB R11, R39, R38 ;  /* 0x00000026270b723e */ /* 0x000fe200000000ff */
[----:B------:R-:W-:Y:S01]  /*cf50*/  BAR.SYNC.DEFER_BLOCKING 0x1, 0x100 ;  /* 0x0044000000007b1d */ /* 0x000fe20000010000 */
[----:B------:R-:W-:-:S04]  /*cf60*/  ISETP.NE.U32.AND P1, PT, RZ, UR4, PT ;  /* 0x00000004ff007c0c */ /* 0x000fc8000bf25070 */
[----:B------:R-:W-:Y:S02]  /*cf70*/  ISETP.NE.AND.EX P1, PT, RZ, UR5, PT, P1 ;  /* 0x00000005ff007c0c */ /* 0x000fe4000bf25310 */
[----:B------:R-:W-:Y:S02]  /*cf80*/  MOV R12, R19 ;  /* 0x00000013000c7202 */ /* 0x000fe40000000f00 */
[----:B---3--:R-:W-:-:S03]  /*cf90*/  MOV R13, R0 ;  /* 0x00000000000d7202 */ /* 0x008fc60000000f00 */
        /* <DEDUP_REMOVED lines=163> */
[----:B--2---:R-:W-:-:S04]  /*d9d0*/  IADD3 R0, P0, R14, 0xc060, RZ ;  /* 0x0000c0600e007810 */ /* 0x004fc80007f1e0ff */
[----:B------:R-:W-:Y:S01]  /*d9e0*/  LOP3.LUT R4, R0, 0x380, RZ, 0xc0, !PT ;  /* 0x0000038000047812 */ /* 0x000fe200078ec0ff */
[----:B------:R-:W-:Y:S01]  /*d9f0*/  IMAD.X R15, RZ, RZ, R15, P0 ;  /* 0x000000ffff0f7224 */ /* 0x000fe200000e060f */
[----:B------:R-:W-:Y:S02]  /*da00*/  IADD3 R6, P0, R218, UR4, RZ ;  /* 0x00000004da067c10 */ /* 0x000fe4000ff1e0ff */
        /* <DEDUP_REMOVED lines=15> */
[----:B------:R-:W-:Y:S01]  /*db00*/  IMAD.MOV.U32 R15, RZ, RZ, 0x9b8 ;  /* 0x000009b8ff0f7424 */ /* 0x000fe200078e00ff */
[----:B------:R-:W-:-:S04]  /*db10*/  ISETP.GT.AND P2, PT, R216, 0x1, PT ;  /* 0x00000001d800780c */ /* 0x000fc80003f44270 */
[----:B------:R-:W-:-:S04]  /*db20*/  SEL R15, R15, 0x978, P2 ;  /* 0x000009780f0f7807 */ /* 0x000fc80001000000 */
[----:B--2---:R3:W2:Y:S08]  /*db30*/  LDC.64 R10, c[0x0][R15+0x220] ;  /* 0x000088000f0a7b82 */ /* 0x0046b00000000a00 */
[----:B------:R3:W4:Y:S01]  /*db40*/  LDC.64 R8, c[0x0][R15+0x218] ;  /* 0x000086000f087b82 */ /* 0x0007220000000a00 */
[----:B------:R-:W-:Y:S05]  /*db50*/  @P0 BRA `(.L_x_9581) ;  /* 0x0000000000100947 */ /* 0x000fea0003800000 */
[----:B------:R-:W-:Y:S05]  /*db60*/  @!P1 BRA `(.L_x_9581) ;  /* 0x00000000000c9947 */ /* 0x000fea0003800000 */
[----:B-----5:R-:W2:Y:S04]  /*db70*/  LDG.E R0, desc[UR40][R6.64] ;  /* 0x0000002806007981 */ /* 0x020ea8000c1e1900 */
[----:B---3--:R-:W2:Y:S02]  /*db80*/  LDG.E R6, desc[UR40][R6.64+0x4] ;  /* 0x0000042806067981 */ /* 0x008ea4000c1e1900 */
[----:B--2---:R-:W-:-:S07]  /*db90*/  IMAD.IADD R0, R6, 0x1, -R0 ;  /* 0x0000000106007824 */ /* 0x004fce00078e0a00 */
.L_x_9581:
[----:B------:R-:W4:Y:S01]  /*dba0*/  LDL.LU R5, [R1+0x4c] ;  /* 0x00004c0001057983 */ /* 0x000f220000300800 */
[----:B------:R-:W0:Y:S03]  /*dbb0*/  LDC R157, c[0x0][0xbe8] ;  /* 0x0002fa00ff9d7b82 */ /* 0x000e260000000800 */
[----:B------:R-:W4:Y:S01]  /*dbc0*/  LDL R160, [R1+0x6c] ;  /* 0x00006c0001a07983 */ /* 0x000f220000100800 */
[----:B------:R-:W-:-:S03]  /*dbd0*/  ISETP.NE.U32.AND P0, PT, RZ, UR4, PT ;  /* 0x00000004ff007c0c */ /* 0x000fc6000bf05070 */
[----:B------:R-:W4:Y:S01]  /*dbe0*/  LDL R159, [R1+0x68] ;  /* 0x00006800019f7983 */ /* 0x000f220000100800 */
[----:B---3--:R-:W3:Y:S01]  /*dbf0*/  LDC.64 R6, c[0x0][R15+0x228] ;  /* 0x00008a000f067b82 */ /* 0x008ee20000000a00 */
[----:B------:R-:W-:Y:S02]  /*dc00*/  ISETP.NE.AND.EX P0, PT, RZ, UR5, PT, P0 ;  /* 0x00000005ff007c0c */ /* 0x000fe4000bf05300 */
[----:B------:R-:W3:Y:S02]  /*dc10*/  LDL R158, [R1+0x54] ;  /* 0x00005400019e7983 */ /* 0x000ee40000100800 */
[----:B------:R-:W-:Y:S02]  /*dc20*/  SEL R217, R217, RZ, !P0 ;  /* 0x000000ffd9d97207 */ /* 0x000fe40004000000 */
[----:B0-----:R-:W-:-:S03]  /*dc30*/  ISETP.NE.AND P1, PT, R157, 0x1, PT ;  /* 0x000000019d00780c */ /* 0x001fc60003f25270 */
[----:B--2---:R-:W-:Y:S02]  /*dc40*/  IMAD R11, R11, R217, RZ ;  /* 0x000000d90b0b7224 */ /* 0x004fe400078e02ff */
[----:B----4-:R-:W-:-:S08]  /*dc50*/  IMAD R14, R9, R215, RZ ;  /* 0x000000d7090e7224 */ /* 0x010fd000078e02ff */
[----:B-1----:R-:W0:Y:S01]  /*dc60*/  @P1 LDC R152, c[0x0][0xbec] ;  /* 0x0002fb00ff981b82 */ /* 0x002e220000000800 */
[----:B------:R-:W-:-:S07]  /*dc70*/  IMAD.WIDE.U32 R8, R8, R215, RZ ;  /* 0x000000d708087225 */ /* 0x000fce00078e00ff */
[----:B------:R-:W1:Y:S01]  /*dc80*/  @P1 LDC R156, c[0x0][0xbf0] ;  /* 0x0002fc00ff9c1b82 */ /* 0x000e620000000800 */
[----:B------:R-:W-:Y:S02]  /*dc90*/  IMAD.IADD R14, R9, 0x1, R14 ;  /* 0x00000001090e7824 */ /* 0x000fe400078e020e */
[----:B-----5:R-:W-:Y:S01]  /*dca0*/  IMAD R0, R0, R157, RZ ;  /* 0x0000009d00007224 */ /* 0x020fe200078e02ff */
[----:B------:R-:W-:-:S05]  /*dcb0*/  SEL R5, R5, RZ, !P0 ;  /* 0x000000ff05057207 */ /* 0x000fca0004000000 */
[C---:B------:R-:W-:Y:S02]  /*dcc0*/  IMAD R5, R10.reuse, R5, R11 ;  /* 0x000000050a057224 */ /* 0x040fe400078e020b */
[----:B------:R-:W-:-:S04]  /*dcd0*/  IMAD.WIDE.U32 R10, R10, R217, RZ ;  /* 0x000000d90a0a7225 */ /* 0x000fc800078e00ff */
[----:B------:R-:W-:Y:S01]  /*dce0*/  IMAD.IADD R11, R11, 0x1, R5 ;  /* 0x000000010b0b7824 */ /* 0x000fe200078e0205 */
[--C-:B------:R-:W-:Y:S02]  /*dcf0*/  IADD3 R10, P0, P3, R10, R8, R4.reuse ;  /* 0x000000080a0a7210 */ /* 0x100fe40007b1e004 */
[----:B------:R-:W-:Y:S02]  /*dd00*/  SHF.R.S32.HI R5, RZ, 0x1f, R4 ;  /* 0x0000001fff057819 */ /* 0x000fe40000011404 */
[----:B------:R-:W-:Y:S02]  /*dd10*/  SEL R8, R223, RZ, P2 ;  /* 0x000000ffdf087207 */ /* 0x000fe40001000000 */
[----:B------:R-:W-:Y:S01]  /*dd20*/  IADD3.X R11, R11, R14, R5, P0, P3 ;  /* 0x0000000e0b0b7210 */ /* 0x000fe200007e6405 */
[----:B------:R-:W-:Y:S02]  /*dd30*/  IMAD R14, R222, 0x80, R160 ;  /* 0x00000080de0e7824 */ /* 0x000fe400078e02a0 */
[----:B---3--:R-:W-:-:S02]  /*dd40*/  IMAD R21, R7, R8, RZ ;  /* 0x0000000807157224 */ /* 0x008fc400078e02ff */
[----:B------:R-:W-:-:S04]  /*dd50*/  IMAD.WIDE.U32 R8, R6, R8, RZ ;  /* 0x0000000806087225 */ /* 0x000fc800078e00ff */
[----:B0-----:R-:W-:-:S04]  /*dd60*/  @P1 IMAD.HI.U32 R6, R14, R152, RZ ;  /* 0x000000980e061227 */ /* 0x001fc800078e00ff */
[----:B------:R-:W-:Y:S01]  /*dd70*/  IMAD.MOV.U32 R152, RZ, RZ, R14 ;  /* 0x000000ffff987224 */ /* 0x000fe200078e000e */
[----:B-1----:R-:W-:Y:S02]  /*dd80*/  @P1 SHF.R.U32.HI R152, RZ, R156, R6 ;  /* 0x0000009cff981219 */ /* 0x002fe40000011606 */
[----:B------:R0:W1:Y:S03]  /*dd90*/  LDC.64 R6, c[0x0][R15+0x210] ;  /* 0x000084000f067b82 */ /* 0x0000660000000a00 */
[----:B0-----:R-:W-:-:S04]  /*dda0*/  IMAD.MOV R15, RZ, RZ, -R152 ;  /* 0x000000ffff0f7224 */ /* 0x001fc800078e0a98 */
[----:B------:R-:W-:Y:S01]  /*ddb0*/  IMAD R15, R157, R15, R14 ;  /* 0x0000000f9d0f7224 */ /* 0x000fe200078e020e */
[----:B------:R-:W-:Y:S01]  /*ddc0*/  IADD3 R8, P0, P3, R152, R10, R8 ;  /* 0x0000000a98087210 */ /* 0x000fe20007b1e008 */
[----:B------:R-:W-:Y:S01]  /*ddd0*/  IMAD.IADD R21, R9, 0x1, R21 ;  /* 0x0000000109157824 */ /* 0x000fe200078e0215 */
[----:B------:R-:W-:Y:S02]  /*dde0*/  SHF.R.S32.HI R9, RZ, 0x1f, R152 ;  /* 0x0000001fff097819 */ /* 0x000fe40000011498 */
[----:B------:R-:W-:Y:S02]  /*ddf0*/  SHF.R.S32.HI R10, RZ, 0x1f, R15 ;  /* 0x0000001fff0a7819 */ /* 0x000fe4000001140f */
[----:B------:R-:W-:Y:S01]  /*de00*/  IADD3.X R9, R9, R11, R21, P0, P3 ;  /* 0x0000000b09097210 */ /* 0x000fe200007e6415 */
[----:B-1----:R-:W-:-:S04]  /*de10*/  IMAD R7, R7, R15, RZ ;  /* 0x0000000f07077224 */ /* 0x002fc800078e02ff */
[C---:B------:R-:W-:Y:S02]  /*de20*/  IMAD R7, R6.reuse, R10, R7 ;  /* 0x0000000a06077224 */ /* 0x040fe400078e0207 */
[----:B------:R-:W0:Y:S01]  /*de30*/  LDC.64 R10, c[0x0][0xba8] ;  /* 0x0002ea00ff0a7b82 */ /* 0x000e220000000a00 */
[----:B------:R-:W-:-:S07]  /*de40*/  IMAD.WIDE.U32 R8, R6, R15, R8 ;  /* 0x0000000f06087225 */ /* 0x000fce00078e0008 */
[----:B0-----:R-:W0:Y:S08]  /*de50*/  @!P2 LDC R10, c[0x0][0xb50] ;  /* 0x0002d400ff0aab82 */ /* 0x001e300000000800 */
[----:B------:R-:W1:Y:S01]  /*de60*/  @!P2 LDC R11, c[0x0][0xb54] ;  /* 0x0002d500ff0bab82 */ /* 0x000e620000000800 */
[----:B------:R-:W-:Y:S02]  /*de70*/  IMAD.IADD R7, R9, 0x1, R7 ;  /* 0x0000000109077824 */ /* 0x000fe400078e0207 */
[----:B------:R-:W-:Y:S01]  /*de80*/  IMAD R21, R222, 0x80, R159 ;  /* 0x00000080de157824 */ /* 0x000fe200078e029f */
[----:B0-----:R-:W-:-:S04]  /*de90*/  LEA R10, P0, R8, R10, 0x2 ;  /* 0x0000000a080a7211 */ /* 0x001fc800078010ff */
[----:B-1----:R-:W-:Y:S01]  /*dea0*/  LEA.HI.X R11, R8, R11, R7, 0x2, P0 ;  /* 0x0000000b080b7211 */ /* 0x002fe200000f1407 */
[----:B------:R-:W-:Y:S04]  /*deb0*/  SHFL.IDX PT, R6, R10, RZ, 0x1c1f ;  /* 0x001c1fff0a067589 */ /* 0x000fe800000e0000 */
[----:B------:R-:W0:Y:S04]  /*dec0*/  SHFL.IDX PT, R7, R11, RZ, 0x1c1f ;  /* 0x001c1fff0b077589 */ /* 0x000e2800000e0000 */
[----:B------:R1:W-:Y:S04]  /*ded0*/  SHFL.IDX PT, R8, R10, 0x1, 0x1c1f ;  /* 0x003c1f000a087f89 */ /* 0x0003e800000e0000 */
[----:B------:R-:W2:Y:S01]  /*dee0*/  SHFL.IDX PT, R9, R11, 0x1, 0x1c1f ;  /* 0x003c1f000b097f89 */ /* 0x000ea200000e0000 */
[----:B------:R-:W-:Y:S01]  /*def0*/  LOP3.LUT P0, RZ, R158, 0x3, RZ, 0xc0, !PT ;  /* 0x000000039eff7812 */ /* 0x000fe2000780c0ff */
[----:B-1----:R-:W-:-:S03]  /*df00*/  VIADD R10, R21, 0x8 ;  /* 0x00000008150a7836 */ /* 0x002fc60000000000 */
[-C--:B------:R-:W-:Y:S02]  /*df10*/  ISETP.GE.OR P3, PT, R21, R0.reuse, P0 ;  /* 0x000000001500720c */ /* 0x080fe40000766670 */
[----:B------:R-:W-:-:S11]  /*df20*/  ISETP.GE.OR P0, PT, R10, R0, P0 ;  /* 0x000000000a00720c */ /* 0x000fd60000706670 */
[----:B0-----:R0:W-:Y:S04]  /*df30*/  @!P3 ST.E desc[UR40][R6.64], R20 ;  /* 0x000000140600b985 */ /* 0x0011e8000c101928 */
[----:B--2---:R0:W-:Y:S01]  /*df40*/  @!P0 ST.E desc[UR40][R8.64], R3 ;  /* 0x0000000308008985 */ /* 0x0041e2000c101928 */
[----:B------:R-:W-:Y:S05]  /*df50*/  @P2 BRA `(.L_x_9582) ;  /* 0x0000001000382947 */ /* 0x000fea0003800000 */
[----:B0-----:R-:W0:Y:S01]  /*df60*/  S2R R3, SR_TID.X ;  /* 0x0000000000037919 */ /* 0x001e220000002100 */
[----:B------:R-:W1:Y:S01]  /*df70*/  @P1 LDC R10, c[0x0][0xbec] ;  /* 0x0002fb00ff0a1b82 */ /* 0x000e620000000800 */
        /* <DEDUP_REMOVED lines=35> */
[C---:B------:R-:W-:Y:S01]  /*e1b0*/  IADD3 R53, P2, R12.reuse, 0x7000, RZ ;  /* 0x000070000c357810 */ /* 0x040fe20007f5e0ff */
[----:B------:R-:W5:Y:S01]  /*e1c0*/  LD.E.128 R28, desc[UR40][R28.64] ;  /* 0x000000281c1c7980 */ /* 0x000f62000c101d00 */
[----:B------:R-:W-:-:S02]  /*e1d0*/  IADD3 R57, P3, R12, 0x8000, RZ ;  /* 0x000080000c397810 */ /* 0x000fc40007f7e0ff */
[----:B------:R-:W-:Y:S01]  /*e1e0*/  IADD3 R61, P4, R12, 0x9000, RZ ;  /* 0x000090000c3d7810 */ /* 0x000fe20007f9e0ff */
        /* <DEDUP_REMOVED lines=8> */
[----:B------:R-:W-:Y:S01]  /*e270*/  SHF.R.U64 R64, R64, 0x3, RZ ;  /* 0x0000000340407819 */ /* 0x000fe200000012ff */
[----:B------:R-:W5:Y:S01]  /*e280*/  LD.E.128 R44, desc[UR40][R44.64] ;  /* 0x000000282c2c7980 */ /* 0x000f62000c101d00 */
[----:B------:R-:W-:Y:S02]  /*e290*/  LOP3.LUT R11, R12, 0x380, RZ, 0xc0, !PT ;  /* 0x000003800c0b7812 */ /* 0x000fe400078ec0ff */
[----:B------:R-:W-:Y:S02]  /*e2a0*/  SHF.R.U64 R48, R48, 0x3, RZ ;  /* 0x0000000330307819 */ /* 0x000fe400000012ff */
[----:B------:R-:W-:Y:S02]  /*e2b0*/  SHF.R.U64 R52, R52, 0x3, RZ ;  /* 0x0000000334347819 */ /* 0x000fe400000012ff */
[----:B------:R-:W-:Y:S02]  /*e2c0*/  SHF.R.U64 R56, R56, 0x3, RZ ;  /* 0x0000000338387819 */ /* 0x000fe400000012ff */
[----:B------:R-:W-:-:S02]  /*e2d0*/  SHF.R.U64 R60, R60, 0x3, RZ ;  /* 0x000000033c3c7819 */ /* 0x000fc400000012ff */
[----:B------:R-:W-:Y:S01]  /*e2e0*/  LOP3.LUT R64, R64, R65, RZ, 0x3c, !PT ;  /* 0x0000004140407212 */ /* 0x000fe200078e3cff */
[--C-:B------:R-:W-:Y:S01]  /*e2f0*/  IMAD.X R65, RZ, RZ, R13.reuse, P5 ;  /* 0x000000ffff417224 */ /* 0x100fe200028e060d */
[----:B------:R-:W-:Y:S02]  /*e300*/  IADD3 R9, P5, R12, 0xf000, RZ ;  /* 0x0000f0000c097810 */ /* 0x000fe40007fbe0ff */
        /* <DEDUP_REMOVED lines=14> */
[----:B------:R-:W-:Y:S01]  /*e3f0*/  IADD3 R81, P4, R12, 0xe000, RZ ;  /* 0x0000e0000c517810 */ /* 0x000fe20007f9e0ff */
[----:B------:R-:W5:Y:S01]  /*e400*/  LD.E.128 R52, desc[UR40][R52.64] ;  /* 0x0000002834347980 */ /* 0x000f62000c101d00 */
[----:B------:R-:W-:Y:S02]  /*e410*/  LOP3.LUT R8, R9, 0x380, RZ, 0xc0, !PT ;  /* 0x0000038009087812 */ /* 0x000fe400078ec0ff */
[----:B------:R-:W-:Y:S01]  /*e420*/  LOP3.LUT R12, R11, R12, RZ, 0x3c, !PT ;  /* 0x0000000c0b0c7212 */ /* 0x000fe200078e3cff */
[----:B------:R-:W5:Y:S01]  /*e430*/  LD.E.128 R56, desc[UR40][R56.64] ;  /* 0x0000002838387980 */ /* 0x000f62000c101d00 */
[----:B------:R-:W-:Y:S02]  /*e440*/  SHF.R.U64 R8, R8, 0x3, RZ ;  /* 0x0000000308087819 */ /* 0x000fe400000012ff */
[----:B------:R-:W-:Y:S01]  /*e450*/  LOP3.LUT R68, R69, 0x380, RZ, 0xc0, !PT ;  /* 0x0000038045447812 */ /* 0x000fe200078ec0ff */
[----:B------:R0:W5:Y:S01]  /*e460*/  LD.E.128 R24, desc[UR40][R12.64] ;  /* 0x000000280c187980 */ /* 0x000162000c101d00 */
[----:B------:R-:W-:-:S02]  /*e470*/  LOP3.LUT R84, R8, R9, RZ, 0x3c, !PT ;  /* 0x0000000908547212 */ /* 0x000fc400078e3cff */
[----:B------:R-:W-:Y:S01]  /*e480*/  LOP3.LUT R8, R7, 0xfffffff8, RZ, 0xc0, !PT ;  /* 0xfffffff807087812 */ /* 0x000fe200078ec0ff */
[----:B------:R-:W5:Y:S01]  /*e490*/  LD.E.128 R60, desc[UR40][R60.64] ;  /* 0x000000283c3c7980 */ /* 0x000f62000c101d00 */
[----:B------:R-:W-:Y:S02]  /*e4a0*/  LOP3.LUT R72, R73, 0x380, RZ, 0xc0, !PT ;  /* 0x0000038049487812 */ /* 0x000fe400078ec0ff */
[----:B------:R-:W-:Y:S01]  /*e4b0*/  LOP3.LUT R76, R77, 0x380, RZ, 0xc0, !PT ;  /* 0x000003804d4c7812 */ /* 0x000fe200078ec0ff */
[----:B------:R-:W5:Y:S01]  /*e4c0*/  LD.E.128 R64, desc[UR40][R64.64] ;  /* 0x0000002840407980 */ /* 0x000f62000c101d00 */
[----:B------:R-:W-:Y:S01]  /*e4d0*/  LOP3.LUT R80, R81, 0x380, RZ, 0xc0, !PT ;  /* 0x0000038051507812 */ /* 0x000fe200078ec0ff */
[----:B0-----:R-:W0:Y:S01]  /*e4e0*/  @P1 LDC R12, c[0x0][0xbf0] ;  /* 0x0002fc00ff0c1b82 */ /* 0x001e220000000800 */
[----:B------:R-:W-:Y:S01]  /*e4f0*/  IMAD.IADD R3, R3, 0x1, -R8 ;  /* 0x0000000103037824 */ /* 0x000fe200078e0a08 */
[----:B------:R-:W-:Y:S01]  /*e500*/  SHF.R.U64 R68, R68, 0x3, RZ ;  /* 0x0000000344447819 */ /* 0x000fe200000012ff */
[----:B------:R-:W-:Y:S01]  /*e510*/  IMAD R9, R4, UR5, R5 ;  /* 0x0000000504097c24 */ /* 0x000fe2000f8e0205 */
[----:B------:R-:W-:Y:S01]  /*e520*/  SHF.R.U64 R72, R72, 0x3, RZ ;  /* 0x0000000348487819 */ /* 0x000fe200000012ff */
[----:B------:R-:W-:Y:S01]  /*e530*/  IMAD.WIDE.U32 R4, R4, UR4, RZ ;  /* 0x0000000404047c25 */ /* 0x000fe2000f8e00ff */
[----:B------:R-:W-:Y:S01]  /*e540*/  SHF.R.U64 R76, R76, 0x3, RZ ;  /* 0x000000034c4c7819 */ /* 0x000fe200000012ff */
[----:B------:R-:W-:Y:S01]  /*e550*/  ULDC.64 UR4, c[0x0][0xae8] ;  /* 0x0002ba0000047ab9 */ /* 0x000fe20000000a00 */
[----:B------:R-:W-:Y:S01]  /*e560*/  SHF.R.U64 R80, R80, 0x3, RZ ;  /* 0x0000000350507819 */ /* 0x000fe200000012ff */
[----:B------:R-:W-:Y:S01]  /*e570*/  IMAD R3, R3, 0x20, R6 ;  /* 0x0000002003037824 */ /* 0x000fe200078e0206 */
[----:B------:R-:W-:Y:S01]  /*e580*/  LOP3.LUT R68, R68, R69, RZ, 0x3c, !PT ;  /* 0x0000004544447212 */ /* 0x000fe200078e3cff */
[----:B------:R-:W-:Y:S01]  /*e590*/  IMAD.IADD R5, R5, 0x1, R9 ;  /* 0x0000000105057824 */ /* 0x000fe200078e0209 */
[----:B------:R-:W-:Y:S01]  /*e5a0*/  LOP3.LUT R72, R72, R73, RZ, 0x3c, !PT ;  /* 0x0000004948487212 */ /* 0x000fe200078e3cff */
[----:B------:R-:W-:Y:S01]  /*e5b0*/  IMAD R11, R222, 0x80, R3 ;  /* 0x00000080de0b7824 */ /* 0x000fe200078e0203 */
[----:B------:R-:W-:Y:S01]  /*e5c0*/  LOP3.LUT R76, R76, R77, RZ, 0x3c, !PT ;  /* 0x0000004d4c4c7212 */ /* 0x000fe200078e3cff */
[----:B------:R-:W-:Y:S01]  /*e5d0*/  IMAD.WIDE.U32 R4, R215, UR4, R4 ;  /* 0x00000004d7047c25 */ /* 0x000fe2000f8e0004 */
[----:B------:R-:W-:Y:S01]  /*e5e0*/  LOP3.LUT R80, R80, R81, RZ, 0x3c, !PT ;  /* 0x0000005150507212 */ /* 0x000fe200078e3cff */
[----:B------:R-:W5:Y:S01]  /*e5f0*/  LD.E.128 R84, desc[UR40][R84.64] ;  /* 0x0000002854547980 */ /* 0x000f62000c101d00 */
[----:B------:R-:W-:Y:S01]  /*e600*/  SHF.R.S32.HI R8, RZ, 0x1f, R217 ;  /* 0x0000001fff087819 */ /* 0x000fe200000114d9 */
[----:B-1----:R-:W-:-:S04]  /*e610*/  @P1 IMAD.HI.U32 R3, R11, R10, RZ ;  /* 0x0000000a0b031227 */ /* 0x002fc800078e00ff */
[--C-:B------:R-:W-:Y:S02]  /*e620*/  IMAD.X R69, RZ, RZ, R13.reuse, P0 ;  /* 0x000000ffff457224 */ /* 0x100fe400000e060d */
[--C-:B------:R-:W-:Y:S02]  /*e630*/  IMAD.X R73, RZ, RZ, R13.reuse, P2 ;  /* 0x000000ffff497224 */ /* 0x100fe400010e060d */
[--C-:B------:R-:W-:Y:S02]  /*e640*/  IMAD.X R77, RZ, RZ, R13.reuse, P3 ;  /* 0x000000ffff4d7224 */ /* 0x100fe400018e060d */
[----:B------:R-:W-:Y:S01]  /*e650*/  IMAD.X R81, RZ, RZ, R13, P4 ;  /* 0x000000ffff517224 */ /* 0x000fe200020e060d */
[----:B------:R-:W5:Y:S01]  /*e660*/  LD.E.128 R68, desc[UR40][R68.64] ;  /* 0x0000002844447980 */ /* 0x000f62000c101d00 */
[----:B------:R-:W-:Y:S01]  /*e670*/  IMAD R5, R215, UR5, R5 ;  /* 0x00000005d7057c24 */ /* 0x000fe2000f8e0205 */
[----:B------:R-:W-:Y:S01]  /*e680*/  ULDC.64 UR4, c[0x0][0xaf0] ;  /* 0x0002bc0000047ab9 */ /* 0x000fe20000000a00 */
[----:B------:R-:W-:Y:S01]  /*e690*/  IMAD.MOV.U32 R7, RZ, RZ, R11 ;  /* 0x000000ffff077224 */ /* 0x000fe200078e000b */
[----:B0-----:R-:W-:Y:S01]  /*e6a0*/  @P1 SHF.R.U32.HI R7, RZ, R12, R3 ;  /* 0x0000000cff071219 */ /* 0x001fe20000011603 */
[----:B------:R-:W-:Y:S01]  /*e6b0*/  IMAD R8, R8, UR4, RZ ;  /* 0x0000000408087c24 */ /* 0x000fe2000f8e02ff */
[----:B------:R-:W5:Y:S01]  /*e6c0*/  LD.E.128 R72, desc[UR40][R72.64] ;  /* 0x0000002848487980 */ /* 0x000f62000c101d00 */
[----:B------:R-:W-:Y:S01]  /*e6d0*/  IMAD.WIDE.U32 R4, R217, UR4, R4 ;  /* 0x00000004d9047c25 */ /* 0x000fe2000f8e0004 */
[----:B------:R-:W-:-:S02]  /*e6e0*/  SHF.R.S32.HI R3, RZ, 0x1f, R7 ;  /* 0x0000001fff037819 */ /* 0x000fc40000011407 */
[----:B------:R-:W5:Y:S01]  /*e6f0*/  LD.E.128 R76, desc[UR40][R76.64] ;  /* 0x000000284c4c7980 */ /* 0x000f62000c101d00 */
[----:B------:R-:W-:Y:S01]  /*e700*/  IMAD R9, R217, UR5, R8 ;  /* 0x00000005d9097c24 */ /* 0x000fe2000f8e0208 */
[----:B------:R-:W-:Y:S02]  /*e710*/  ULDC.64 UR4, c[0x0][0xae0] ;  /* 0x0002b80000047ab9 */ /* 0x000fe40000000a00 */
[----:B------:R-:W5:Y:S01]  /*e720*/  LD.E.128 R80, desc[UR40][R80.64] ;  /* 0x0000002850507980 */ /* 0x000f62000c101d00 */
[----:B------:R-:W-:Y:S01]  /*e730*/  IMAD.MOV R10, RZ, RZ, -R7 ;  /* 0x000000ffff0a7224 */ /* 0x000fe200078e0a07 */
[----:B------:R-:W-:Y:S01]  /*e740*/  @!PT LDS RZ, [RZ] ;  /* 0x00000000fffff984 */ /* 0x000fe20000000800 */
[----:B------:R-:W-:Y:S01]  /*e750*/  @!PT LDS RZ, [RZ] ;  /* 0x00000000fffff984 */ /* 0x000fe20000000800 */
[----:B------:R-:W-:Y:S01]  /*e760*/  @!PT LDS RZ, [RZ] ;  /* 0x00000000fffff984 */ /* 0x000fe20000000800 */
[----:B------:R-:W-:Y:S01]  /*e770*/  @!PT LDS RZ, [RZ] ;  /* 0x00000000fffff984 */ /* 0x000fe20000000800 */
[----:B------:R0:W-:Y:S06]  /*e780*/  MEMBAR.ALL.CTA ;  /* 0x0000000000007992 */ /* 0x0001ec0000008000 */
[----:B0-----:R-:W0:Y:S01]  /*e790*/  FENCE.VIEW.ASYNC.S ;  /* 0x00000000000073c6 */ /* 0x001e220000000000 */
[----:B------:R-:W-:-:S02]  /*e7a0*/  IMAD.IADD R5, R5, 0x1, R9 ;  /* 0x0000000105057824 */ /* 0x000fc400078e0209 */
[----:B------:R-:W-:Y:S02]  /*e7b0*/  IMAD R8, R3, UR4, RZ ;  /* 0x0000000403087c24 */ /* 0x000fe4000f8e02ff */
[----:B------:R-:W-:Y:S02]  /*e7c0*/  IMAD R157, R157, R10, R11 ;  /* 0x0000000a9d9d7224 */ /* 0x000fe400078e020b */
[----:B------:R-:W-:-:S04]  /*e7d0*/  IMAD.WIDE.U32 R4, R7, UR4, R4 ;  /* 0x0000000407047c25 */ /* 0x000fc8000f8e0004 */
[----:B------:R-:W-:Y:S01]  /*e7e0*/  IMAD R9, R7, UR5, R8 ;  /* 0x0000000507097c24 */ /* 0x000fe2000f8e0208 */
[----:B------:R-:W-:Y:S01]  /*e7f0*/  SHF.R.S32.HI R7, RZ, 0x1f, R157 ;  /* 0x0000001fff077819 */ /* 0x000fe2000001149d */
[----:B------:R-:W-:Y:S01]  /*e800*/  ULDC.64 UR4, c[0x0][0xad8] ;  /* 0x0002b60000047ab9 */ /* 0x000fe20000000a00 */
[----:B------:R-:W-:Y:S02]  /*e810*/  VIADD R3, R19, 0x22820 ;  /* 0x0002282013037836 */ /* 0x000fe40000000000 */
[----:B------:R-:W-:Y:S02]  /*e820*/  IMAD.IADD R5, R5, 0x1, R9 ;  /* 0x0000000105057824 */ /* 0x000fe400078e0209 */
[----:B------:R-:W-:Y:S01]  /*e830*/  IMAD R8, R7, UR4, RZ ;  /* 0x0000000407087c24 */ /* 0x000fe2000f8e02ff */
[----:B------:R-:W-:Y:S01]  /*e840*/  PRMT R3, RZ, 0x654, R3 ;  /* 0x00000654ff037816 */ /* 0x000fe20000000003 */
[----:B------:R-:W-:-:S04]  /*e850*/  IMAD.WIDE.U32 R4, R157, UR4, R4 ;  /* 0x000000049d047c25 */ /* 0x000fc8000f8e0004 */
[----:B------:R-:W-:Y:S01]  /*e860*/  IMAD R21, R157, UR5, R8 ;  /* 0x000000059d157c24 */ /* 0x000fe2000f8e0208 */
[----:B------:R-:W-:Y:S01]  /*e870*/  ULDC.64 UR4, c[0x0][0xa80] ;  /* 0x0002a00000047ab9 */ /* 0x000fe20000000a00 */
[----:B0-----:R0:W-:Y:S02]  /*e880*/  SYNCS.ARRIVE.TRANS64.RED.A1T0 RZ, [R3+URZ], RZ ;  /* 0x000000ff03ff79a7 */ /* 0x0011e4000810043f */
[----:B------:R-:W-:Y:S01]  /*e890*/  IMAD.IADD R21, R5, 0x1, R21 ;  /* 0x0000000105157824 */ /* 0x000fe200078e0215 */
[----:B0-----:R-:W-:Y:S01]  /*e8a0*/  LEA R3, P0, R4, UR4, 0x1 ;  /* 0x0000000404037c11 */ /* 0x001fe2000f8008ff */
[----:B------:R-:W-:-:S03]  /*e8b0*/  UMOV UR4, 0xffffffff ;  /* 0xffffffff00047882 */ /* 0x000fc60000000000 */
[----:B------:R-:W-:Y:S01]  /*e8c0*/  LEA.HI.X R21, R4, UR5, R21, 0x1, P0 ;  /* 0x0000000504157c11 */ /* 0x000fe200080f0c15 */
[----:B------:R-:W-:Y:S08]  /*e8d0*/  BRA.DIV UR4, `(.L_x_9583) ;  /* 0x000000b604c47947 */ /* 0x000ff0000b800000 */
[----:B------:R0:W1:Y:S04]  /*e8e0*/  SHFL.IDX PT, R20, R21, RZ, 0x181f ;  /* 0x00181fff15147589 */ /* 0x00006800000e0000 */
[----:B------:R0:W2:Y:S02]  /*e8f0*/  SHFL.IDX PT, R14, R3, RZ, 0x181f ;  /* 0x00181fff030e7589 */ /* 0x0000a400000e0000 */
.L_x_9795:
[----:B------:R-:W-:Y:S01]  /*e900*/  IMAD R89, R222, 0x80, R6 ;  /* 0x00000080de597824 */ /* 0x000fe200078e0206 */
[----:B------:R-:W-:Y:S01]  /*e910*/  BSSY B1, `(.L_x_9584) ;  /* 0x000001a000017945 */ /* 0x000fe20003800000 */
[----:B------:R-:W-:-:S03]  /*e920*/  VIADD R91, R203, 0xc0 ;  /* 0x000000c0cb5b7836 */ /* 0x000fc60000000000 */
[----:B------:R-:W-:-:S13]  /*e930*/  ISETP.GE.AND P0, PT, R89, R0, PT ;  /* 0x000000005900720c */ /* 0x000fda0003f06270 */
[----:B------:R-:W-:Y:S05]  /*e940*/  @P0 BRA `(.L_x_9585) ;  /* 0x0000000000580947 */ /* 0x000fea0003800000 */
[----:B------:R-:W-:Y:S01]  /*e950*/  ULDC UR4, c[0x0][0xac8] ;  /* 0x0002b20000047ab9 */ /* 0x000fe20000000800 */
[C---:B------:R-:W-:Y:S01]  /*e960*/  VIADD R11, R203.reuse, 0xc0 ;  /* 0x000000c0cb0b7836 */ /* 0x040fe20000000000 */
[----:B------:R-:W-:Y:S02]  /*e970*/  ISETP.GE.AND P3, PT, R203, UR4, PT ;  /* 0x00000004cb007c0c */ /* 0x000fe4000bf66270 */
[----:B------:R-:W-:Y:S02]  /*e980*/  ISETP.GE.AND P2, PT, R214, UR4, PT ;  /* 0x00000004d6007c0c */ /* 0x000fe4000bf46270 */
[----:B------:R-:W-:Y:S02]  /*e990*/  ISETP.GE.AND P1, PT, R213, UR4, PT ;  /* 0x00000004d5007c0c */ /* 0x000fe4000bf26270 */
[----:B------:R-:W-:Y:S02]  /*e9a0*/  ISETP.GE.AND P0, PT, R11, UR4, PT ;  /* 0x000000040b007c0c */ /* 0x000fe4000bf06270 */
[----:B------:R-:W-:-:S02]  /*e9b0*/  SHF.R.S32.HI R8, RZ, 0x1f, R203 ;  /* 0x0000001fff087819 */ /* 0x000fc400000114cb */
[----:B------:R-:W-:Y:S02]  /*e9c0*/  SHF.R.S32.HI R10, RZ, 0x1f, R214 ;  /* 0x0000001fff0a7819 */ /* 0x000fe400000114d6 */
[----:B------:R-:W-:Y:S02]  /*e9d0*/  SHF.R.S32.HI R13, RZ, 0x1f, R213 ;  /* 0x0000001fff0d7819 */ /* 0x000fe400000114d5 */
[CC--:B--2---:R-:W-:Y:S02]  /*e9e0*/  @!P3 LEA R4, P5, R203.reuse, R14.reuse, 0x1 ;  /* 0x0000000ecb04b211 */ /* 0x0c4fe400078a08ff */
[----:B------:R-:W-:Y:S02]  /*e9f0*/  @!P2 LEA R6, P4, R214, R14, 0x1 ;  /* 0x0000000ed606a211 */ /* 0x000fe400078808ff */
[----:B-1----:R-:W-:Y:S02]  /*ea00*/  @!P3 LEA.HI.X R5, R203, R20, R8, 0x1, P5 ;  /* 0x00000014cb05b211 */ /* 0x002fe400028f0c08 */
[----:B------:R-:W-:-:S02]  /*ea10*/  @!P1 LEA R8, P5, R213, R14, 0x1 ;  /* 0x0000000ed5089211 */ /* 0x000fc400078a08ff */
[----:B------:R-:W-:Y:S01]  /*ea20*/  @!P2 LEA.HI.X R7, R214, R20, R10, 0x1, P4 ;  /* 0x00000014d607a211 */ /* 0x000fe200020f0c0a */
[----:B-----5:R3:W-:Y:S01]  /*ea30*/  @!P3 ST.E.128 desc[UR40][R4.64], R24 ;  /* 0x000000180400b985 */ /* 0x0207e2000c101d28 */
[----:B------:R-:W-:Y:S02]  /*ea40*/  SHF.R.S32.HI R12, RZ, 0x1f, R11 ;  /* 0x0000001fff0c7819 */ /* 0x000fe4000001140b */
[----:B------:R-:W-:Y:S01]  /*ea50*/  @!P0 LEA R10, P4, R11, R14, 0x1 ;  /* 0x0000000e0b0a8211 */ /* 0x000fe200078808ff */
[----:B------:R3:W-:Y:S01]  /*ea60*/  @!P2 ST.E.128 desc[UR40][R6.64], R40 ;  /* 0x000000280600a985 */ /* 0x0007e2000c101d28 */
[-C--:B------:R-:W-:Y:S02]  /*ea70*/  @!P1 LEA.HI.X R9, R213, R20.reuse, R13, 0x1, P5 ;  /* 0x00000014d5099211 */ /* 0x080fe400028f0c0d */
[----:B------:R-:W-:-:S03]  /*ea80*/  @!P0 LEA.HI.X R11, R11, R20, R12, 0x1, P4 ;  /* 0x000000140b0b8211 */ /* 0x000fc600020f0c0c */
[----:B------:R3:W-:Y:S04]  /*ea90*/  @!P1 ST.E.128 desc[UR40][R8.64], R56 ;  /* 0x0000003808009985 */ /* 0x0007e8000c101d28 */
[----:B------:R3:W-:Y:S02]  /*eaa0*/  @!P0 ST.E.128 desc[UR40][R10.64], R72 ;  /* 0x000000480a008985 */ /* 0x0007e4000c101d28 */
.L_x_9585:
[----:B------:R-:W-:Y:S05]  /*eab0*/  BSYNC B1 ;  /* 0x0000000000017941 */ /* 0x000fea0003800000 */
.L_x_9584:
[----:B------:R-:W-:Y:S01]  /*eac0*/  UMOV UR4, 0xffffffff ;  /* 0xffffffff00047882 */ /* 0x000fe20000000000 */
[----:B---3-5:R-:W-:Y:S02]  /*ead0*/  SHF.R.S32.HI R24, RZ, 0x1f, R91 ;  /* 0x0000001fff187819 */ /* 0x028fe4000001145b */
[----:B------:R-:W-:Y:S05]  /*eae0*/  BRA.DIV UR4, `(.L_x_9586) ;  /* 0x000000b604747947 */ /* 0x000fea000b800000 */
[----:B-1----:R1:W3:Y:S04]  /*eaf0*/  SHFL.IDX PT, R20, R21, 0x1, 0x181f ;  /* 0x00381f0015147f89 */ /* 0x0022e800000e0000 */
[----:B--2---:R1:W2:Y:S02]  /*eb00*/  SHFL.IDX PT, R14, R3, 0x1, 0x181f ;  /* 0x00381f00030e7f89 */ /* 0x0042a400000e0000 */
.L_x_9799:
[----:B------:R-:W-:Y:S01]  /*eb10*/  VIADD R5, R89, 0x20 ;  /* 0x0000002059057836 */ /* 0x000fe20000000000 */
[----:B------:R-:W-:Y:S04]  /*eb20*/  BSSY B1, `(.L_x_9587) ;  /* 0x0000017000017945 */ /* 0x000fe80003800000 */
[----:B------:R-:W-:-:S13]  /*eb30*/  ISETP.GE.AND P0, PT, R5, R0, PT ;  /* 0x000000000500720c */ /* 0x000fda0003f06270 */
[----:B------:R-:W-:Y:S05]  /*eb40*/  @P0 BRA `(.L_x_9588) ;  /* 0x0000000000500947 */ /* 0x000fea0003800000 */
[----:B------:R-:W-:Y:S01]  /*eb50*/  ULDC UR4, c[0x0][0xac8] ;  /* 0x0002b20000047ab9 */ /* 0x000fe20000000800 */
[----:B------:R-:W-:Y:S02]  /*eb60*/  SHF.R.S32.HI R8, RZ, 0x1f, R203 ;  /* 0x0000001fff087819 */ /* 0x000fe400000114cb */
[----:B------:R-:W-:Y:S02]  /*eb70*/  ISETP.GE.AND P3, PT, R203, UR4, PT ;  /* 0x00000004cb007c0c */ /* 0x000fe4000bf66270 */
[----:B------:R-:W-:Y:S02]  /*eb80*/  ISETP.GE.AND P2, PT, R214, UR4, PT ;  /* 0x00000004d6007c0c */ /* 0x000fe4000bf46270 */
[----:B------:R-:W-:Y:S02]  /*eb90*/  ISETP.GE.AND P1, PT, R213, UR4, PT ;  /* 0x00000004d5007c0c */ /* 0x000fe4000bf26270 */
[----:B------:R-:W-:Y:S02]  /*eba0*/  ISETP.GE.AND P0, PT, R91, UR4, PT ;  /* 0x000000045b007c0c */ /* 0x000fe4000bf06270 */
[----:B------:R-:W-:-:S02]  /*ebb0*/  SHF.R.S32.HI R10, RZ, 0x1f, R214 ;  /* 0x0000001fff0a7819 */ /* 0x000fc400000114d6 */
[----:B------:R-:W-:-:S03]  /*ebc0*/  SHF.R.S32.HI R12, RZ, 0x1f, R213 ;  /* 0x0000001fff0c7819 */ /* 0x000fc600000114d5 */
[CC--:B--2---:R-:W-:Y:S02]  /*ebd0*/  @!P3 LEA R4, P5, R203.reuse, R14.reuse, 0x1 ;  /* 0x0000000ecb04b211 */ /* 0x0c4fe400078a08ff */
[C---:B------:R-:W-:Y:S02]  /*ebe0*/  @!P2 LEA R6, P4, R214.reuse, R14, 0x1 ;  /* 0x0000000ed606a211 */ /* 0x040fe400078808ff */
        /* <DEDUP_REMOVED lines=10> */
.L_x_9588:
[----:B------:R-:W-:Y:S05]  /*ec90*/  BSYNC B1 ;  /* 0x0000000000017941 */ /* 0x000fea0003800000 */
.L_x_9587:
[----:B------:R-:W-:-:S03]  /*eca0*/  UMOV UR4, 0xffffffff ;  /* 0xffffffff00047882 */ /* 0x000fc60000000000 */
[----:B------:R-:W-:Y:S05]  /*ecb0*/  BRA.DIV UR4, `(.L_x_9589) ;  /* 0x000000b604487947 */ /* 0x000fea000b800000 */
[----:B----4-:R4:W0:Y:S04]  /*ecc0*/  SHFL.IDX PT, R4, R21, 0x2, 0x181f ;  /* 0x00581f0015047f89 */ /* 0x01082800000e0000 */
[----:B--2---:R4:W2:Y:S02]  /*ecd0*/  SHFL.IDX PT, R14, R3, 0x2, 0x181f ;  /* 0x00581f00030e7f89 */ /* 0x0048a400000e0000 */
.L_x_9803:
        /* <DEDUP_REMOVED lines=14> */
[----:B0-----:R-:W-:Y:S02]  /*edc0*/  @!P3 LEA.HI.X R11, R203, R4, R6, 0x1, P5 ;  /* 0x00000004cb0bb211 */ /* 0x001fe400028f0c06 */
        /* <DEDUP_REMOVED lines=9> */
.L_x_9591:
[----:B------:R-:W-:Y:S05]  /*ee60*/  BSYNC B1 ;  /* 0x0000000000017941 */ /* 0x000fea0003800000 */
.L_x_9590:
[----:B------:R-:W-:-:S03]  /*ee70*/  UMOV UR4, 0xffffffff ;  /* 0xffffffff00047882 */ /* 0x000fc60000000000 */
[----:B------:R-:W-:Y:S05]  /*ee80*/  BRA.DIV UR4, `(.L_x_9592) ;  /* 0x000000b6041c7947 */ /* 0x000fea000b800000 */
[----:B0-----:R0:W0:Y:S04]  /*ee90*/  SHFL.IDX PT, R4, R21, 0x3, 0x181f ;  /* 0x00781f0015047f89 */ /* 0x00102800000e0000 */
[----:B--2---:R2:W0:Y:S02]  /*eea0*/  SHFL.IDX PT, R14, R3, 0x3, 0x181f ;  /* 0x00781f00030e7f89 */ /* 0x00442400000e0000 */
.L_x_9807:
[----:B-12-4-:R-:W-:-:S05]  /*eeb0*/  VIADD R3, R89, 0x60 ;  /* 0x0000006059037836 */ /* 0x016fca0000000000 */
[----:B------:R-:W-:-:S13]  /*eec0*/  ISETP.GE.AND P0, PT, R3, R0, PT ;  /* 0x000000000300720c */ /* 0x000fda0003f06270 */
[----:B------:R-:W-:Y:S05]  /*eed0*/  @P0 BRA `(.L_x_9593) ;  /* 0x0000002c004c0947 */ /* 0x000fea0003800000 */
[----:B------:R-:W-:Y:S01]  /*eee0*/  ULDC UR4, c[0x0][0xac8] ;  /* 0x0002b20000047ab9 */ /* 0x000fe20000000800 */
[----:B------:R-:W-:Y:S02]  /*eef0*/  SHF.R.S32.HI R13, RZ, 0x1f, R203 ;  /* 0x0000001fff0d7819 */ /* 0x000fe400000114cb */
[----:B------:R-:W-:Y:S02]  /*ef00*/  ISETP.GE.AND P3, PT, R203, UR4, PT ;  /* 0x00000004cb007c0c */ /* 0x000fe4000bf66270 */
[----:B------:R-:W-:Y:S02]  /*ef10*/  ISETP.GE.AND P4, PT, R214, UR4, PT ;  /* 0x00000004d6007c0c */ /* 0x000fe4000bf86270 */
[----:B------:R-:W-:Y:S02]  /*ef20*/  ISETP.GE.AND P5, PT, R213, UR4, PT ;  /* 0x00000004d5007c0c */ /* 0x000fe4000bfa6270 */
[----:B------:R-:W-:Y:S02]  /*ef30*/  SHF.R.S32.HI R12, RZ, 0x1f, R214 ;  /* 0x0000001fff0c7819 */ /* 0x000fe400000114d6 */
[----:B------:R-:W-:-:S05]  /*ef40*/  SHF.R.S32.HI R5, RZ, 0x1f, R213 ;  /* 0x0000001fff057819 */ /* 0x000fca00000114d5 */
[-C--:B0-----:R-:W-:Y:S02]  /*ef50*/  @!P3 LEA R6, P0, R203, R14.reuse, 0x1 ;  /* 0x0000000ecb06b211 */ /* 0x081fe400078008ff */
[CC--:B------:R-:W-:Y:S02]  /*ef60*/  @!P4 LEA R8, P1, R214.reuse, R14.reuse, 0x1 ;  /* 0x0000000ed608c211 */ /* 0x0c0fe400078208ff */
[----:B------:R-:W-:Y:S02]  /*ef70*/  @!P5 LEA R10, P2, R213, R14, 0x1 ;  /* 0x0000000ed50ad211 */ /* 0x000fe400078408ff */
[-C--:B------:R-:W-:Y:S02]  /*ef80*/  @!P3 LEA.HI.X R7, R203, R4.reuse, R13, 0x1, P0 ;  /* 0x00000004cb07b211 */ /* 0x080fe400000f0c0d */
[-C--:B------:R-:W-:Y:S02]  /*ef90*/  @!P4 LEA.HI.X R9, R214, R4.reuse, R12, 0x1, P1 ;  /* 0x00000004d609c211 */ /* 0x080fe400008f0c0c */
[----:B------:R-:W-:Y:S01]  /*efa0*/  @!P5 LEA.HI.X R11, R213, R4, R5, 0x1, P2 ;  /* 0x00000004d50bd211 */ /* 0x000fe200010f0c05 */
[----:B------:R4:W-:Y:S01]  /*efb0*/  @!P3 ST.E.128 desc[UR40][R6.64], R36 ;  /* 0x000000240600b985 */ /* 0x0009e2000c101d28 */
[----:B------:R-:W-:-:S03]  /*efc0*/  ISETP.GE.AND P0, PT, R91, UR4, PT ;  /* 0x000000045b007c0c */ /* 0x000fc6000bf06270 */
[----:B------:R4:W-:Y:S04]  /*efd0*/  @!P4 ST.E.128 desc[UR40][R8.64], R52 ;  /* 0x000000340800c985 */ /* 0x0009e8000c101d28 */
[----:B------:R4:W-:Y:S06]  /*efe0*/  @!P5 ST.E.128 desc[UR40][R10.64], R68 ;  /* 0x000000440a00d985 */ /* 0x0009ec000c101d28 */
[----:B------:R-:W-:Y:S05]  /*eff0*/  @P0 BRA `(.L_x_9593) ;  /* 0x0000002c00040947 */ /* 0x000fea0003800000 */
[----:B------:R-:W-:-:S04]  /*f000*/  LEA R14, P0, R91, R14, 0x1 ;  /* 0x0000000e5b0e7211 */ /* 0x000fc800078008ff */
[----:B------:R-:W-:-:S05]  /*f010*/  LEA.HI.X R15, R91, R4, R24, 0x1, P0 ;  /* 0x000000045b0f7211 */ /* 0x000fca00000f0c18 */
[----:B------:R0:W-:Y:S01]  /*f020*/  ST.E.128 desc[UR40][R14.64], R84 ;  /* 0x000000540e007985 */ /* 0x0001e2000c101d28 */
[----:B------:R-:W-:Y:S05]  /*f030*/  BRA `(.L_x_9593) ;  /* 0x0000002800f47947 */ /* 0x000fea0003800000 */
.L_x_9582:
[----:B0-----:R-:W0:Y:S01]  /*f040*/  @P1 LDC R7, c[0x0][0xbec] ;  /* 0x0002fb00ff071b82 */ /* 0x001e220000000800 */
[----:B------:R-:W-:Y:S01]  /*f050*/  ULDC.64 UR4, c[0x0][0xb08] ;  /* 0x0002c20000047ab9 */ /* 0x000fe20000000a00 */
[----:B------:R-:W-:Y:S02]  /*f060*/  IMAD.MOV.U32 R3, RZ, RZ, R14 ;  /* 0x000000ffff037224 */ /* 0x000fe400078e000e */
[----:B------:R-:W-:-:S04]  /*f070*/  IMAD R5, R5, UR4, RZ ;  /* 0x0000000405057c24 */ /* 0x000fc8000f8e02ff */
[----:B------:R-:W1:Y:S01]  /*f080*/  @P1 LDC R6, c[0x0][0xbf0] ;  /* 0x0002fc00ff061b82 */ /* 0x000e620000000800 */
[----:B0-----:R-:W-:-:S05]  /*f090*/  @P1 IMAD.HI.U32 R7, R14, R7, RZ ;  /* 0x000000070e071227 */ /* 0x001fca00078e00ff */
[----:B-1----:R-:W-:Y:S01]  /*f0a0*/  @P1 SHF.R.U32.HI R3, RZ, R6, R7 ;  /* 0x00000006ff031219 */ /* 0x002fe20000011607 */
[C---:B------:R-:W-:Y:S02]  /*f0b0*/  IMAD R6, R4.reuse, UR5, R5 ;  /* 0x0000000504067c24 */ /* 0x040fe4000f8e0205 */
[----:B------:R-:W-:Y:S01]  /*f0c0*/  IMAD.WIDE.U32 R4, R4, UR4, RZ ;  /* 0x0000000404047c25 */ /* 0x000fe2000f8e00ff */
[----:B------:R-:W-:-:S03]  /*f0d0*/  ULDC.64 UR4, c[0x0][0xb38] ;  /* 0x0002ce0000047ab9 */ /* 0x000fc60000000a00 */
[----:B------:R-:W-:Y:S01]  /*f0e0*/  IMAD.IADD R5, R5, 0x1, R6 ;  /* 0x0000000105057824 */ /* 0x000fe200078e0206 */
[----:B------:R-:W-:Y:S01]  /*f0f0*/  SHF.R.S32.HI R6, RZ, 0x1f, R217 ;  /* 0x0000001fff067819 */ /* 0x000fe200000114d9 */
[----:B------:R-:W-:-:S04]  /*f100*/  IMAD.WIDE.U32 R4, R215, UR4, R4 ;  /* 0x00000004d7047c25 */ /* 0x000fc8000f8e0004 */
[----:B------:R-:W-:Y:S01]  /*f110*/  IMAD R5, R215, UR5, R5 ;  /* 0x00000005d7057c24 */ /* 0x000fe2000f8e0205 */
[----:B------:R-:W-:Y:S02]  /*f120*/  ULDC.64 UR4, c[0x0][0xb40] ;  /* 0x0002d00000047ab9 */ /* 0x000fe40000000a00 */
[----:B------:R-:W-:Y:S02]  /*f130*/  IMAD R6, R6, UR4, RZ ;  /* 0x0000000406067c24 */ /* 0x000fe4000f8e02ff */
[----:B------:R-:W-:-:S04]  /*f140*/  IMAD.WIDE.U32 R4, R217, UR4, R4 ;  /* 0x00000004d9047c25 */ /* 0x000fc8000f8e0004 */
[----:B------:R-:W-:Y:S01]  /*f150*/  IMAD R7, R217, UR5, R6 ;  /* 0x00000005d9077c24 */ /* 0x000fe2000f8e0206 */
[----:B------:R-:W-:Y:S01]  /*f160*/  ULDC.64 UR4, c[0x0][0xb48] ;  /* 0x0002d20000047ab9 */ /* 0x000fe20000000a00 */
[----:B------:R-:W-:Y:S02]  /*f170*/  IMAD.MOV R6, RZ, RZ, -R3 ;  /* 0x000000ffff067224 */ /* 0x000fe400078e0a03 */
[----:B------:R-:W-:Y:S01]  /*f180*/  IMAD.IADD R5, R5, 0x1, R7 ;  /* 0x0000000105057824 */ /* 0x000fe200078e0207 */
[----:B------:R-:W-:Y:S01]  /*f190*/  SHF.R.S32.HI R7, RZ, 0x1f, R3 ;  /* 0x0000001fff077819 */ /* 0x000fe20000011403 */
[----:B------:R-:W-:Y:S02]  /*f1a0*/  IMAD R6, R157, R6, R14 ;  /* 0x000000069d067224 */ /* 0x000fe400078e020e */
[----:B------:R-:W-:-:S04]  /*f1b0*/  IMAD.WIDE.U32 R4, R223, UR4, R4 ;  /* 0x00000004df047c25 */ /* 0x000fc8000f8e0004 */
[----:B------:R-:W-:Y:S01]  /*f1c0*/  IMAD R5, R223, UR5, R5 ;  /* 0x00000005df057c24 */ /* 0x000fe2000f8e0205 */
[----:B------:R-:W-:Y:S02]  /*f1d0*/  ULDC.64 UR4, c[0x0][0xb30] ;  /* 0x0002cc0000047ab9 */ /* 0x000fe40000000a00 */
[----:B------:R-:W-:Y:S02]  /*f1e0*/  IMAD R8, R7, UR4, RZ ;  /* 0x0000000407087c24 */ /* 0x000fe4000f8e02ff */
[----:B------:R-:W-:-:S04]  /*f1f0*/  IMAD.WIDE.U32 R4, R3, UR4, R4 ;  /* 0x0000000403047c25 */ /* 0x000fc8000f8e0004 */
[----:B------:R-:W-:Y:S01]  /*f200*/  IMAD R7, R3, UR5, R8 ;  /* 0x0000000503077c24 */ /* 0x000fe2000f8e0208 */
[----:B------:R-:W-:Y:S01]  /*f210*/  ULDC.64 UR4, c[0x0][0xb28] ;  /* 0x0002ca0000047ab9 */ /* 0x000fe20000000a00 */
[----:B------:R-:W-:Y:S02]  /*f220*/  VIADD R3, R19, 0x22820 ;  /* 0x0002282013037836 */ /* 0x000fe40000000000 */
[----:B------:R-:W-:-:S03]  /*f230*/  IMAD.IADD R5, R5, 0x1, R7 ;  /* 0x0000000105057824 */ /* 0x000fc600078e0207 */
[----:B------:R-:W-:Y:S01]  /*f240*/  PRMT R3, RZ, 0x654, R3 ;  /* 0x00000654ff037816 */ /* 0x000fe20000000003 */
[----:B------:R-:W-:-:S03]  /*f250*/  IMAD.WIDE.U32 R4, R6, UR4, R4 ;  /* 0x0000000406047c25 */ /* 0x000fc6000f8e0004 */
[----:B------:R0:W-:Y:S02]  /*f260*/  SYNCS.ARRIVE.TRANS64.RED.A1T0 RZ, [R3+URZ], RZ ;  /* 0x000000ff03ff79a7 */ /* 0x0001e4000810043f */
[----:B0-----:R-:W-:-:S05]  /*f270*/  SHF.R.S32.HI R3, RZ, 0x1f, R6 ;  /* 0x0000001fff037819 */ /* 0x001fca0000011406 */
[----:B------:R-:W-:-:S04]  /*f280*/  IMAD R3, R3, UR4, RZ ;  /* 0x0000000403037c24 */ /* 0x000fc8000f8e02ff */
[----:B------:R-:W-:Y:S01]  /*f290*/  IMAD R7, R6, UR5, R3 ;  /* 0x0000000506077c24 */ /* 0x000fe2000f8e0203 */
[----:B------:R-:W-:Y:S02]  /*f2a0*/  ULDC.64 UR4, c[0x0][0xb00] ;  /* 0x0002c00000047ab9 */ /* 0x000fe40000000a00 */
[----:B------:R-:W-:Y:S01]  /*f2b0*/  LEA R3, P0, R4, UR4, 0x2 ;  /* 0x0000000404037c11 */ /* 0x000fe2000f8010ff */
[----:B------:R-:W-:Y:S01]  /*f2c0*/  IMAD.IADD R5, R5, 0x1, R7 ;  /* 0x0000000105057824 */ /* 0x000fe200078e0207 */
[----:B------:R-:W-:-:S04]  /*f2d0*/  UMOV UR4, 0xffffffff ;  /* 0xffffffff00047882 */ /* 0x000fc80000000000 */
[----:B------:R-:W-:Y:S01]  /*f2e0*/  LEA.HI.X R8, R4, UR5, R5, 0x2, P0 ;  /* 0x0000000504087c11 */ /* 0x000fe200080f1405 */
[----:B------:R-:W-:Y:S06]  /*f2f0*/  BRA.DIV UR4, `(.L_x_9594) ;  /* 0x000000b204487947 */ /* 0x000fec000b800000 */
[----:B------:R0:W1:Y:S04]  /*f300*/  SHFL.IDX PT, R9, R8, RZ, 0x1c1f ;  /* 0x001c1fff08097589 */ /* 0x00006800000e0000 */
[----:B------:R0:W2:Y:S02]  /*f310*/  SHFL.IDX PT, R11, R3, RZ, 0x1c1f ;  /* 0x001c1fff030b7589 */ /* 0x0000a400000e0000 */
.L_x_9810:
[----:B------:R-:W-:Y:S01]  /*f320*/  ISETP.GE.AND P0, PT, R21, R0, PT ;  /* 0x000000001500720c */ /* 0x000fe20003f06270 */
[----:B------:R-:W-:-:S12]  /*f330*/  BSSY B1, `(.L_x_9595) ;  /* 0x00000c9000017945 */ /* 0x000fd80003800000 */
[----:B------:R-:W-:Y:S05]  /*f340*/  @P0 BRA `(.L_x_9596) ;  /* 0x0000000c001c0947 */ /* 0x000fea0003800000 */
[----:B------:R-:W-:Y:S01]  /*f350*/  ULDC UR4, c[0x0][0xac8] ;  /* 0x0002b20000047ab9 */ /* 0x000fe20000000800 */
[C---:B------:R-:W-:Y:S01]  /*f360*/  VIADD R12, R225.reuse, 0x8 ;  /* 0x00000008e10c7836 */ /* 0x040fe20000000000 */
[C---:B------:R-:W-:Y:S01]  /*f370*/  ISETP.GE.AND P0, PT, R225.reuse, UR4, PT ;  /* 0x00000004e1007c0c */ /* 0x040fe2000bf06270 */
[C---:B------:R-:W-:Y:S02]  /*f380*/  VIADD R7, R225.reuse, 0x10 ;  /* 0x00000010e1077836 */ /* 0x040fe40000000000 */
[C---:B------:R-:W-:Y:S01]  /*f390*/  VIADD R13, R225.reuse, 0x8 ;  /* 0x00000008e10d7836 */ /* 0x040fe20000000000 */
[----:B------:R-:W-:Y:S01]  /*f3a0*/  ISETP.GE.AND P1, PT, R12, UR4, PT ;  /* 0x000000040c007c0c */ /* 0x000fe2000bf26270 */
[C---:B------:R-:W-:Y:S02]  /*f3b0*/  VIADD R6, R225.reuse, 0x18 ;  /* 0x00000018e1067836 */ /* 0x040fe40000000000 */
[C---:B------:R-:W-:Y:S01]  /*f3c0*/  VIADD R20, R225.reuse, 0x40 ;  /* 0x00000040e1147836 */ /* 0x040fe20000000000 */
[----:B------:R-:W-:Y:S01]  /*f3d0*/  SHF.R.S32.HI R13, RZ, 0x1f, R13 ;  /* 0x0000001fff0d7819 */ /* 0x000fe2000001140d */
[----:B------:R-:W-:-:S02]  /*f3e0*/  VIADD R15, R225, 0x38 ;  /* 0x00000038e10f7836 */ /* 0x000fc40000000000 */
[C---:B------:R-:W-:Y:S02]  /*f3f0*/  VIADD R14, R225.reuse, 0x50 ;  /* 0x00000050e10e7836 */ /* 0x040fe40000000000 */
[----:B--2---:R-:W-:Y:S01]  /*f400*/  @!P0 IMAD.MOV.U32 R4, RZ, RZ, R11 ;  /* 0x000000ffff048224 */ /* 0x004fe200078e000b */
[----:B------:R-:W-:Y:S01]  /*f410*/  SHF.R.S32.HI R15, RZ, 0x1f, R15 ;  /* 0x0000001fff0f7819 */ /* 0x000fe2000001140f */
[----:B-1----:R-:W-:Y:S02]  /*f420*/  @!P0 IMAD.MOV.U32 R5, RZ, RZ, R9 ;  /* 0x000000ffff058224 */ /* 0x002fe400078e0009 */
[C---:B------:R-:W-:Y:S02]  /*f430*/  VIADD R21, R225.reuse, 0x40 ;  /* 0x00000040e1157836 */ /* 0x040fe40000000000 */
[----:B------:R-:W-:-:S03]  /*f440*/  @!P0 IMAD.WIDE R4, R225, 0x4, R4 ;  /* 0x00000004e1048825 */ /* 0x000fc600078e0204 */
[----:B------:R-:W-:Y:S02]  /*f450*/  SHF.R.S32.HI R21, RZ, 0x1f, R21 ;  /* 0x0000001fff157819 */ /* 0x000fe40000011415 */
[----:B------:R1:W-:Y:S01]  /*f460*/  @!P0 ST.E.64 desc[UR40][R4.64], R24 ;  /* 0x0000001804008985 */ /* 0x0003e2000c101b28 */
[----:B------:R-:W-:Y:S02]  /*f470*/  ISETP.GE.AND P0, PT, R7, UR4, PT ;  /* 0x0000000407007c0c */ /* 0x000fe4000bf06270 */
[----:B-1----:R-:W-:-:S04]  /*f480*/  @!P1 LEA R4, P2, R12, R11, 0x2 ;  /* 0x0000000b0c049211 */ /* 0x002fc800078410ff */
[----:B------:R-:W-:Y:S01]  /*f490*/  @!P1 LEA.HI.X R5, R12, R9, R13, 0x2, P2 ;  /* 0x000000090c059211 */ /* 0x000fe200010f140d */
[C---:B------:R-:W-:Y:S02]  /*f4a0*/  VIADD R13, R225.reuse, 0x10 ;  /* 0x00000010e10d7836 */ /* 0x040fe40000000000 */
[----:B------:R-:W-:Y:S02]  /*f4b0*/  VIADD R12, R225, 0x20 ;  /* 0x00000020e10c7836 */ /* 0x000fe40000000000 */
[----:B------:R1:W-:Y:S01]  /*f4c0*/  @!P1 ST.E.64 desc[UR40][R4.64], R28 ;  /* 0x0000001c04009985 */ /* 0x0003e2000c101b28 */
[----:B------:R-:W-:Y:S02]  /*f4d0*/  SHF.R.S32.HI R13, RZ, 0x1f, R13 ;  /* 0x0000001fff0d7819 */ /* 0x000fe4000001140d */
[----:B------:R-:W-:Y:S02]  /*f4e0*/  ISETP.GE.AND P1, PT, R6, UR4, PT ;  /* 0x0000000406007c0c */ /* 0x000fe4000bf26270 */
[----:B-1----:R-:W-:-:S04]  /*f4f0*/  @!P0 LEA R4, P2, R7, R11, 0x2 ;  /* 0x0000000b07048211 */ /* 0x002fc800078410ff */
[----:B------:R-:W-:Y:S01]  /*f500*/  @!P0 LEA.HI.X R5, R7, R9, R13, 0x2, P2 ;  /* 0x0000000907058211 */ /* 0x000fe200010f140d */
[C---:B------:R-:W-:Y:S02]  /*f510*/  VIADD R13, R225.reuse, 0x18 ;  /* 0x00000018e10d7836 */ /* 0x040fe40000000000 */
[----:B------:R-:W-:Y:S02]  /*f520*/  VIADD R7, R225, 0x28 ;  /* 0x00000028e1077836 */ /* 0x000fe40000000000 */
[----:B------:R1:W-:Y:S01]  /*f530*/  @!P0 ST.E.64 desc[UR40][R4.64], R32 ;  /* 0x0000002004008985 */ /* 0x0003e2000c101b28 */
[----:B------:R-:W-:Y:S02]  /*f540*/  ISETP.GE.AND P0, PT, R12, UR4, PT ;  /* 0x000000040c007c0c */ /* 0x000fe4000bf06270 */
[----:B------:R-:W-:Y:S02]  /*f550*/  SHF.R.S32.HI R13, RZ, 0x1f, R13 ;  /* 0x0000001fff0d7819 */ /* 0x000fe4000001140d */
[----:B-1----:R-:W-:-:S04]  /*f560*/  @!P1 LEA R4, P2, R6, R11, 0x2 ;  /* 0x0000000b06049211 */ /* 0x002fc800078410ff */
[----:B------:R-:W-:Y:S01]  /*f570*/  @!P1 LEA.HI.X R5, R6, R9, R13, 0x2, P2 ;  /* 0x0000000906059211 */ /* 0x000fe200010f140d */
[----:B------:R-:W-:Y:S01]  /*f580*/  VIADD R13, R225, 0x20 ;  /* 0x00000020e10d7836 */ /* 0x000fe20000000000 */
[----:B------:R-:W-:Y:S01]  /*f590*/  ISETP.GE.AND P2, PT, R7, UR4, PT ;  /* 0x0000000407007c0c */ /* 0x000fe2000bf46270 */
        /* <DEDUP_REMOVED lines=13> */
[C---:B------:R-:W-:Y:S01]  /*f670*/  VIADD R7, R225.reuse, 0x30 ;  /* 0x00000030e1077836 */ /* 0x040fe20000000000 */
[----:B------:R-:W-:Y:S01]  /*f680*/  ISETP.GE.AND P0, PT, R20, UR4, PT ;  /* 0x0000000414007c0c */ /* 0x000fe2000bf06270 */
[----:B------:R-:W-:Y:S02]  /*f690*/  VIADD R13, R225, 0x48 ;  /* 0x00000048e10d7836 */ /* 0x000fe40000000000 */
[----:B------:R1:W-:Y:S01]  /*f6a0*/  @!P2 ST.E.64 desc[UR40][R4.64], R44 ;  /* 0x0000002c0400a985 */ /* 0x0003e2000c101b28 */
[----:B------:R-:W-:Y:S02]  /*f6b0*/  SHF.R.S32.HI R7, RZ, 0x1f, R7 ;  /* 0x0000001fff077819 */ /* 0x000fe40000011407 */
[----:B-1----:R-:W-:-:S04]  /*f6c0*/  @!P3 LEA R4, P2, R6, R11, 0x2 ;  /* 0x0000000b0604b211 */ /* 0x002fc800078410ff */
[----:B------:R-:W-:Y:S02]  /*f6d0*/  @!P3 LEA.HI.X R5, R6, R9, R7, 0x2, P2 ;  /* 0x000000090605b211 */ /* 0x000fe400010f1407 */
[----:B------:R-:W-:Y:S02]  /*f6e0*/  ISETP.GE.AND P2, PT, R13, UR4, PT ;  /* 0x000000040d007c0c */ /* 0x000fe4000bf46270 */
[----:B------:R-:W-:Y:S01]  /*f6f0*/  @!P1 LEA R6, P4, R12, R11, 0x2 ;  /* 0x0000000b0c069211 */ /* 0x000fe200078810ff */
[----:B------:R1:W-:Y:S01]  /*f700*/  @!P3 ST.E.64 desc[UR40][R4.64], R48 ;  /* 0x000000300400b985 */ /* 0x0003e2000c101b28 */
[----:B------:R-:W-:Y:S02]  /*f710*/  ISETP.GE.AND P3, PT, R14, UR4, PT ;  /* 0x000000040e007c0c */ /* 0x000fe4000bf66270 */
[----:B------:R-:W-:Y:S01]  /*f720*/  @!P1 LEA.HI.X R7, R12, R9, R15, 0x2, P4 ;  /* 0x000000090c079211 */ /* 0x000fe200020f140f */
[C---:B------:R-:W-:Y:S02]  /*f730*/  VIADD R12, R225.reuse, 0x58 ;  /* 0x00000058e10c7836 */ /* 0x040fe40000000000 */
[----:B------:R-:W-:-:S02]  /*f740*/  VIADD R15, R225, 0x48 ;  /* 0x00000048e10f7836 */ /* 0x000fc40000000000 */
[----:B------:R2:W-:Y:S01]  /*f750*/  @!P1 ST.E.64 desc[UR40][R6.64], R52 ;  /* 0x0000003406009985 */ /* 0x0005e2000c101b28 */
[----:B------:R-:W-:Y:S02]  /*f760*/  ISETP.GE.AND P1, PT, R12, UR4, PT ;  /* 0x000000040c007c0c */ /* 0x000fe4000bf26270 */
[----:B------:R-:W-:Y:S02]  /*f770*/  SHF.R.S32.HI R15, RZ, 0x1f, R15 ;  /* 0x0000001fff0f7819 */ /* 0x000fe4000001140f */
[----:B-1----:R-:W-:-:S04]  /*f780*/  @!P0 LEA R4, P4, R20, R11, 0x2 ;  /* 0x0000000b14048211 */ /* 0x002fc800078810ff */
[----:B------:R-:W-:Y:S01]  /*f790*/  @!P0 LEA.HI.X R5, R20, R9, R21, 0x2, P4 ;  /* 0x0000000914058211 */ /* 0x000fe200020f1415 */
[C---:B------:R-:W-:Y:S02]  /*f7a0*/  VIADD R20, R225.reuse, 0x60 ;  /* 0x00000060e1147836 */ /* 0x040fe40000000000 */
[----:B------:R-:W-:Y:S01]  /*f7b0*/  VIADD R21, R225, 0x50 ;  /* 0x00000050e1157836 */ /* 0x000fe20000000000 */
[C---:B--2---:R-:W-:Y:S01]  /*f7c0*/  @!P2 LEA R6, P5, R13.reuse, R11, 0x2 ;  /* 0x0000000b0d06a211 */ /* 0x044fe200078a10ff */
[----:B------:R1:W-:Y:S01]  /*f7d0*/  @!P0 ST.E.64 desc[UR40][R4.64], R56 ;  /* 0x0000003804008985 */ /* 0x0003e2000c101b28 */
[----:B------:R-:W-:Y:S02]  /*f7e0*/  ISETP.GE.AND P0, PT, R20, UR4, PT ;  /* 0x0000000414007c0c */ /* 0x000fe4000bf06270 */
[----:B------:R-:W-:Y:S01]  /*f7f0*/  @!P2 LEA.HI.X R7, R13, R9, R15, 0x2, P5 ;  /* 0x000000090d07a211 */ /* 0x000fe200028f140f */
[C---:B------:R-:W-:Y:S01]  /*f800*/  VIADD R13, R225.reuse, 0x68 ;  /* 0x00000068e10d7836 */ /* 0x040fe20000000000 */
[----:B------:R-:W-:Y:S01]  /*f810*/  SHF.R.S32.HI R21, RZ, 0x1f, R21 ;  /* 0x0000001fff157819 */ /* 0x000fe20000011415 */
[----:B------:R-:W-:-:S02]  /*f820*/  VIADD R15, R225, 0x58 ;  /* 0x00000058e10f7836 */ /* 0x000fc40000000000 */
[----:B------:R2:W-:Y:S01]  /*f830*/  @!P2 ST.E.64 desc[UR40][R6.64], R60 ;  /* 0x0000003c0600a985 */ /* 0x0005e2000c101b28 */
[----:B------:R-:W-:Y:S02]  /*f840*/  ISETP.GE.AND P2, PT, R13, UR4, PT ;  /* 0x000000040d007c0c */ /* 0x000fe4000bf46270 */
[----:B------:R-:W-:Y:S02]  /*f850*/  SHF.R.S32.HI R15, RZ, 0x1f, R15 ;  /* 0x0000001fff0f7819 */ /* 0x000fe4000001140f */
[----:B-1----:R-:W-:-:S04]  /*f860*/  @!P3 LEA R4, P4, R14, R11, 0x2 ;  /* 0x0000000b0e04b211 */ /* 0x002fc800078810ff */
[----:B------:R-:W-:Y:S01]  /*f870*/  @!P3 LEA.HI.X R5, R14, R9, R21, 0x2, P4 ;  /* 0x000000090e05b211 */ /* 0x000fe200020f1415 */
[C---:B------:R-:W-:Y:S02]  /*f880*/  VIADD R14, R225.reuse, 0x70 ;  /* 0x00000070e10e7836 */ /* 0x040fe40000000000 */
[C---:B------:R-:W-:Y:S01]  /*f890*/  VIADD R21, R225.reuse, 0x60 ;  /* 0x00000060e1157836 */ /* 0x040fe20000000000 */
[----:B--2---:R-:W-:Y:S01]  /*f8a0*/  @!P1 LEA R6, P5, R12, R11, 0x2 ;  /* 0x0000000b0c069211 */ /* 0x004fe200078a10ff */
        /* <DEDUP_REMOVED lines=35> */
[----:B------:R-:W-:Y:S02]  /*fae0*/  SHF.R.S32.HI R15, RZ, 0x1f, R15 ;  /* 0x0000001fff0f7819 */ /* 0x000fe4000001140f */
[----:B------:R-:W-:Y:S02]  /*faf0*/  ISETP.GE.AND P1, PT, R12, UR4, PT ;  /* 0x000000040c007c0c */ /* 0x000fe4000bf26270 */
[----:B-1----:R-:W-:-:S04]  /*fb00*/  @!P0 LEA R4, P4, R20, R11, 0x2 ;  /* 0x0000000b14048211 */ /* 0x002fc800078810ff */
[----:B------:R-:W-:Y:S02]  /*fb10*/  @!P0 LEA.HI.X R5, R20, R9, R21, 0x2, P4 ;  /* 0x0000000914058211 */ /* 0x000fe400020f1415 */
[----:B------:R-:W-:Y:S02]  /*fb20*/  SHF.R.S32.HI R21, RZ, 0x1f, R227 ;  /* 0x0000001fff157819 */ /* 0x000fe400000114e3 */
        /* <DEDUP_REMOVED lines=9> */
[----:B------:R-:W-:Y:S02]  /*fbc0*/  SHF.R.S32.HI R13, RZ, 0x1f, R13 ;  /* 0x0000001fff0d7819 */ /* 0x000fe4000001140d */
[----:B------:R-:W-:Y:S02]  /*fbd0*/  ISETP.GE.AND P2, PT, R236, UR4, PT ;  /* 0x00000004ec007c0c */ /* 0x000fe4000bf46270 */
[----:B-1----:R-:W-:-:S04]  /*fbe0*/  @!P3 LEA R4, P4, R14, R11, 0x2 ;  /* 0x0000000b0e04b211 */ /* 0x002fc800078810ff */
[----:B------:R-:W-:Y:S02]  /*fbf0*/  @!P3 LEA.HI.X R5, R14, R9, R15, 0x2, P4 ;  /* 0x000000090e05b211 */ /* 0x000fe400020f140f */
[----:B------:R-:W-:Y:S02]  /*fc00*/  ISETP.GE.AND P4, PT, R235, UR4, PT ;  /* 0x00000004eb007c0c */ /* 0x000fe4000bf86270 */
[C---:B--2---:R-:W-:Y:S01]  /*fc10*/  @!P1 LEA R6, P5, R12.reuse, R11, 0x2 ;  /* 0x0000000b0c069211 */ /* 0x044fe200078a10ff */
[----:B------:R1:W-:Y:S01]  /*fc20*/  @!P3 ST.E.64 desc[UR40][R4.64], R96 ;  /* 0x000000600400b985 */ /* 0x0003e2000c101b28 */
[----:B------:R-:W-:Y:S02]  /*fc30*/  SHF.R.S32.HI R15, RZ, 0x1f, R232 ;  /* 0x0000001fff0f7819 */ /* 0x000fe400000114e8 */
[----:B------:R-:W-:Y:S02]  /*fc40*/  @!P1 LEA.HI.X R7, R12, R9, R13, 0x2, P5 ;  /* 0x000000090c079211 */ /* 0x000fe400028f140d */
[----:B------:R-:W-:-:S02]  /*fc50*/  SHF.R.S32.HI R13, RZ, 0x1f, R237 ;  /* 0x0000001fff0d7819 */ /* 0x000fc400000114ed */
[----:B------:R-:W-:Y:S01]  /*fc60*/  SHF.R.S32.HI R12, RZ, 0x1f, R236 ;  /* 0x0000001fff0c7819 */ /* 0x000fe200000114ec */
[----:B------:R2:W-:Y:S01]  /*fc70*/  @!P1 ST.E.64 desc[UR40][R6.64], R100 ;  /* 0x0000006406009985 */ /* 0x0005e2000c101b28 */
[----:B------:R-:W-:Y:S02]  /*fc80*/  ISETP.GE.AND P1, PT, R234, UR4, PT ;  /* 0x00000004ea007c0c */ /* 0x000fe4000bf26270 */
[----:B------:R-:W-:Y:S02]  /*fc90*/  SHF.R.S32.HI R14, RZ, 0x1f, R231 ;  /* 0x0000001fff0e7819 */ /* 0x000fe400000114e7 */
[----:B-1----:R-:W-:-:S04]  /*fca0*/  @!P0 LEA R4, P3, R237, R11, 0x2 ;  /* 0x0000000bed048211 */ /* 0x002fc800078610ff */
[----:B------:R-:W-:Y:S02]  /*fcb0*/  @!P0 LEA.HI.X R5, R237, R9, R13, 0x2, P3 ;  /* 0x00000009ed058211 */ /* 0x000fe400018f140d */
[----:B------:R-:W-:Y:S02]  /*fcc0*/  SHF.R.S32.HI R13, RZ, 0x1f, R235 ;  /* 0x0000001fff0d7819 */ /* 0x000fe400000114eb */
[C---:B--2---:R-:W-:Y:S01]  /*fcd0*/  @!P2 LEA R6, P5, R236.reuse, R11, 0x2 ;  /* 0x0000000bec06a211 */ /* 0x044fe200078a10ff */
[----:B------:R1:W-:Y:S01]  /*fce0*/  @!P0 ST.E.64 desc[UR40][R4.64], R104 ;  /* 0x0000006804008985 */ /* 0x0003e2000c101b28 */
[----:B------:R-:W-:Y:S02]  /*fcf0*/  ISETP.GE.AND P0, PT, R233, UR4, PT ;  /* 0x00000004e9007c0c */ /* 0x000fe4000bf06270 */
[----:B------:R-:W-:Y:S02]  /*fd00*/  @!P2 LEA.HI.X R7, R236, R9, R12, 0x2, P5 ;  /* 0x00000009ec07a211 */ /* 0x000fe400028f140c */
[----:B------:R-:W-:-:S03]  /*fd10*/  SHF.R.S32.HI R12, RZ, 0x1f, R234 ;  /* 0x0000001fff0c7819 */ /* 0x000fc600000114ea */
[----:B------:R2:W-:Y:S01]  /*fd20*/  @!P2 ST.E.64 desc[UR40][R6.64], R108 ;  /* 0x0000006c0600a985 */ /* 0x0005e2000c101b28 */
[----:B------:R-:W-:Y:S02]  /*fd30*/  ISETP.GE.AND P2, PT, R232, UR4, PT ;  /* 0x00000004e8007c0c */ /* 0x000fe4000bf46270 */
[----:B-1----:R-:W-:-:S04]  /*fd40*/  @!P4 LEA R4, P3, R235, R11, 0x2 ;  /* 0x0000000beb04c211 */ /* 0x002fc800078610ff */
[----:B------:R-:W-:Y:S02]  /*fd50*/  @!P4 LEA.HI.X R5, R235, R9, R13, 0x2, P3 ;  /* 0x00000009eb05c211 */ /* 0x000fe400018f140d */
[----:B------:R-:W-:Y:S02]  /*fd60*/  ISETP.GE.AND P3, PT, R231, UR4, PT ;  /* 0x00000004e7007c0c */ /* 0x000fe4000bf66270 */
[C---:B--2---:R-:W-:Y:S01]  /*fd70*/  @!P1 LEA R6, P5, R234.reuse, R11, 0x2 ;  /* 0x0000000bea069211 */ /* 0x044fe200078a10ff */
[----:B------:R1:W-:Y:S03]  /*fd80*/  @!P4 ST.E.64 desc[UR40][R4.64], R112 ;  /* 0x000000700400c985 */ /* 0x0003e6000c101b28 */
[----:B------:R-:W-:Y:S02]  /*fd90*/  @!P1 LEA.HI.X R7, R234, R9, R12, 0x2, P5 ;  /* 0x00000009ea079211 */ /* 0x000fe400028f140c */
[----:B------:R-:W-:-:S03]  /*fda0*/  SHF.R.S32.HI R12, RZ, 0x1f, R233 ;  /* 0x0000001fff0c7819 */ /* 0x000fc600000114e9 */
[----:B------:R2:W-:Y:S01]  /*fdb0*/  @!P1 ST.E.64 desc[UR40][R6.64], R116 ;  /* 0x0000007406009985 */ /* 0x0005e2000c101b28 */
[----:B------:R-:W-:Y:S02]  /*fdc0*/  ISETP.GE.AND P1, PT, R230, UR4, PT ;  /* 0x00000004e6007c0c */ /* 0x000fe4000bf26270 */
[----:B-1----:R-:W-:-:S04]  /*fdd0*/  @!P0 LEA R4, P4, R233, R11, 0x2 ;  /* 0x0000000be9048211 */ /* 0x002fc800078810ff */
[----:B------:R-:W-:Y:S02]  /*fde0*/  @!P0 LEA.HI.X R5, R233, R9, R12, 0x2, P4 ;  /* 0x00000009e9058211 */ /* 0x000fe400020f140c */
[-C--:B------:R-:W-:Y:S02]  /*fdf0*/  @!P3 LEA R12, P4, R231, R11.reuse, 0x2 ;  /* 0x0000000be70cb211 */ /* 0x080fe400078810ff */
[C---:B--2---:R-:W-:Y:S01]  /*fe00*/  @!P2 LEA R6, P5, R232.reuse, R11, 0x2 ;  /* 0x0000000be806a211 */ /* 0x044fe200078a10ff */
[----:B------:R1:W-:Y:S01]  /*fe10*/  @!P0 ST.E.64 desc[UR40][R4.64], R120 ;  /* 0x0000007804008985 */ /* 0x0003e2000c101b28 */
[----:B------:R-:W-:Y:S02]  /*fe20*/  ISETP.GE.AND P0, PT, R229, UR4, PT ;  /* 0x00000004e5007c0c */ /* 0x000fe4000bf06270 */
[-C--:B------:R-:W-:Y:S02]  /*fe30*/  @!P2 LEA.HI.X R7, R232, R9.reuse, R15, 0x2, P5 ;  /* 0x00000009e807a211 */ /* 0x080fe400028f140f */
[----:B------:R-:W-:-:S02]  /*fe40*/  @!P3 LEA.HI.X R13, R231, R9, R14, 0x2, P4 ;  /* 0x00000009e70db211 */ /* 0x000fc400020f140e */
[----:B------:R-:W-:Y:S01]  /*fe50*/  ISETP.GE.AND P4, PT, R228, UR4, PT ;  /* 0x00000004e4007c0c */ /* 0x000fe2000bf86270 */
[----:B------:R2:W-:Y:S01]  /*fe60*/  @!P2 ST.E.64 desc[UR40][R6.64], R124 ;  /* 0x0000007c0600a985 */ /* 0x0005e2000c101b28 */
[----:B------:R-:W-:Y:S02]  /*fe70*/  SHF.R.S32.HI R14, RZ, 0x1f, R230 ;  /* 0x0000001fff0e7819 */ /* 0x000fe400000114e6 */
[----:B------:R-:W-:Y:S01]  /*fe80*/  ISETP.GE.AND P2, PT, R227, UR4, PT ;  /* 0x00000004e3007c0c */ /* 0x000fe2000bf46270 */
[----:B------:R3:W-:Y:S01]  /*fe90*/  @!P3 ST.E.64 desc[UR40][R12.64], R128 ;  /* 0x000000800c00b985 */ /* 0x0007e2000c101b28 */
[----:B------:R-:W-:Y:S02]  /*fea0*/  ISETP.GE.AND P3, PT, R226, UR4, PT ;  /* 0x00000004e2007c0c */ /* 0x000fe4000bf66270 */
[----:B-1----:R-:W-:-:S04]  /*feb0*/  @!P1 LEA R4, P5, R230, R11, 0x2 ;  /* 0x0000000be6049211 */ /* 0x002fc800078a10ff */
[----:B------:R-:W-:Y:S02]  /*fec0*/  @!P1 LEA.HI.X R5, R230, R9, R14, 0x2, P5 ;  /* 0x00000009e6059211 */ /* 0x000fe400028f140e */
[----:B------:R-:W-:Y:S02]  /*fed0*/  SHF.R.S32.HI R14, RZ, 0x1f, R229 ;  /* 0x0000001fff0e7819 */ /* 0x000fe400000114e5 */
[CC--:B--2---:R-:W-:Y:S01]  /*fee0*/  @!P0 LEA R6, P5, R229.reuse, R11.reuse, 0x2 ;  /* 0x0000000be5068211 */ /* 0x0c4fe200078a10ff */
[----:B------:R1:W-:Y:S01]  /*fef0*/  @!P1 ST.E.64 desc[UR40][R4.64], R132 ;  /* 0x0000008404009985 */ /* 0x0003e2000c101b28 */
[----:B---3--:R-:W-:Y:S02]  /*ff00*/  @!P4 LEA R12, P1, R228, R11, 0x2 ;  /* 0x0000000be40cc211 */ /* 0x008fe400078210ff */
[----:B------:R-:W-:Y:S02]  /*ff10*/  @!P0 LEA.HI.X R7, R229, R9, R14, 0x2, P5 ;  /* 0x00000009e5078211 */ /* 0x000fe400028f140e */
[----:B------:R-:W-:-:S03]  /*ff20*/  SHF.R.S32.HI R14, RZ, 0x1f, R228 ;  /* 0x0000001fff0e7819 */ /* 0x000fc600000114e4 */
[----:B------:R3:W-:Y:S01]  /*ff30*/  @!P0 ST.E.64 desc[UR40][R6.64], R136 ;  /* 0x0000008806008985 */ /* 0x0007e2000c101b28 */
[----:B------:R-:W-:Y:S02]  /*ff40*/  @!P4 LEA.HI.X R13, R228, R9, R14, 0x2, P1 ;  /* 0x00000009e40dc211 */ /* 0x000fe400008f140e */
[CC--:B------:R-:W-:Y:S02]  /*ff50*/  @!P3 LEA R14, P1, R226.reuse, R11.reuse, 0x2 ;  /* 0x0000000be20eb211 */ /* 0x0c0fe400078210ff */
[C---:B-1----:R-:W-:Y:S01]  /*ff60*/  @!P2 LEA R4, P5, R227.reuse, R11, 0x2 ;  /* 0x0000000be304a211 */ /* 0x042fe200078a10ff */
[----:B------:R3:W-:Y:S01]  /*ff70*/  @!P4 ST.E.64 desc[UR40][R12.64], R140 ;  /* 0x0000008c0c00c985 */ /* 0x0007e2000c101b28 */
[-C--:B------:R-:W-:Y:S02]  /*ff80*/  @!P3 LEA.HI.X R15, R226, R9.reuse, R20, 0x2, P1 ;  /* 0x00000009e20fb211 */ /* 0x080fe400008f1414 */
[----:B------:R-:W-:-:S05]  /*ff90*/  @!P2 LEA.HI.X R5, R227, R9, R21, 0x2, P5 ;  /* 0x00000009e305a211 */ /* 0x000fca00028f1415 */
[----:B------:R3:W-:Y:S04]  /*ffa0*/  @!P2 ST.E.64 desc[UR40][R4.64], R144 ;  /* 0x000000900400a985 */ /* 0x0007e8000c101b28 */
[----:B------:R3:W-:Y:S02]  /*ffb0*/  @!P3 ST.E.64 desc[UR40][R14.64], R148 ;  /* 0x000000940e00b985 */ /* 0x0007e4000c101b28 */
.L_x_9596:
[----:B------:R-:W-:Y:S05]  /*ffc0*/  BSYNC B1 ;  /* 0x0000000000017941 */ /* 0x000fea0003800000 */
.L_x_9595:
[----:B------:R-:W-:-:S03]  /*ffd0*/  UMOV UR4, 0xffffffff ;  /* 0xffffffff00047882 */ /* 0x000fc60000000000 */
[----:B------:R-:W-:Y:S05]  /*ffe0*/  BRA.DIV UR4, `(.L_x_9597) ;  /* 0x000000a604447947 */ /* 0x000fea000b800000 */
[----:B------:R4:W0:Y:S04]  /*fff0*/  SHFL.IDX PT, R20, R8, 0x1, 0x1c1f ;  /* 0x003c1f0008147f89 */ /* 0x00082800000e0000 */
[----:B---3--:R4:W3:Y:S02]  /*10000*/  SHFL.IDX PT, R14, R3, 0x1, 0x1c1f ;  /* 0x003c1f00030e7f89 */ /* 0x0088e400000e0000 */
.L_x_9814:
[----:B------:R-:W-:-:S13]  /*10010*/  ISETP.GE.AND P0, PT, R10, R0, PT ;  /* 0x000000000a00720c */ /* 0x000fda0003f06270 */
[----:B------:R-:W-:Y:S05]  /*10020*/  @P0 BRA `(.L_x_9593) ;  /* 0x0000001800f80947 */ /* 0x000fea0003800000 */
[----:B------:R-:W-:Y:S01]  /*10030*/  ULDC UR4, c[0x0][0xac8] ;  /* 0x0002b20000047ab9 */ /* 0x000fe20000000800 */
[C---:B-1----:R-:W-:Y:S01]  /*10040*/  VIADD R9, R225.reuse, 0x8 ;  /* 0x00000008e1097836 */ /* 0x042fe20000000000 */
[C---:B------:R-:W-:Y:S01]  /*10050*/  ISETP.GE.AND P2, PT, R225.reuse, UR4, PT ;  /* 0x00000004e1007c0c */ /* 0x040fe2000bf46270 */
[C---:B0---4-:R-:W-:Y:S02]  /*10060*/  VIADD R3, R225.reuse, 0x10 ;  /* 0x00000010e1037836 */ /* 0x051fe40000000000 */
[----:B------:R-:W-:Y:S01]  /*10070*/  VIADD R12, R225, 0x18 ;  /* 0x00000018e10c7836 */ /* 0x000fe20000000000 */
[----:B------:R-:W-:Y:S01]  /*10080*/  ISETP.GE.AND P3, PT, R9, UR4, PT ;  /* 0x0000000409007c0c */ /* 0x000fe2000bf66270 */
[----:B------:R-:W-:Y:S01]  /*10090*/  VIADD R8, R225, 0x20 ;  /* 0x00000020e1087836 */ /* 0x000fe20000000000 */
[----:B------:R-:W-:Y:S01]  /*100a0*/  ISETP.GE.AND P1, PT, R3, UR4, PT ;  /* 0x0000000403007c0c */ /* 0x000fe2000bf26270 */
[C---:B------:R-:W-:Y:S01]  /*100b0*/  VIADD R13, R225.reuse, 0x8 ;  /* 0x00000008e10d7836 */ /* 0x040fe20000000000 */
[----:B------:R-:W-:Y:S01]  /*100c0*/  ISETP.GE.AND P0, PT, R12, UR4, PT ;  /* 0x000000040c007c0c */ /* 0x000fe2000bf06270 */
[----:B--2---:R-:W-:-:S02]  /*100d0*/  VIADD R11, R225, 0x10 ;  /* 0x00000010e10b7836 */ /* 0x004fc40000000000 */
[----:B------:R-:W-:Y:S01]  /*100e0*/  VIADD R15, R225, 0x58 ;  /* 0x00000058e10f7836 */ /* 0x000fe20000000000 */
[----:B------:R-:W-:Y:S01]  /*100f0*/  SHF.R.S32.HI R13, RZ, 0x1f, R13 ;  /* 0x0000001fff0d7819 */ /* 0x000fe2000001140d */
[----:B---3--:R-:W-:Y:S01]  /*10100*/  @!P2 IMAD.MOV.U32 R4, RZ, RZ, R14 ;  /* 0x000000ffff04a224 */ /* 0x008fe200078e000e */
[----:B------:R-:W-:Y:S01]  /*10110*/  SHF.R.S32.HI R11, RZ, 0x1f, R11 ;  /* 0x0000001fff0b7819 */ /* 0x000fe2000001140b */
[----:B------:R-:W-:Y:S02]  /*10120*/  @!P2 IMAD.MOV.U32 R5, RZ, RZ, R20 ;  /* 0x000000ffff05a224 */ /* 0x000fe400078e0014 */
[----:B------:R-:W-:Y:S01]  /*10130*/  @!P3 LEA R6, P4, R9, R14, 0x2 ;  /* 0x0000000e0906b211 */ /* 0x000fe200078810ff */
[C---:B------:R-:W-:Y:S02]  /*10140*/  VIADD R24, R225.reuse, 0x68 ;  /* 0x00000068e1187836 */ /* 0x040fe40000000000 */
[----:B------:R-:W-:Y:S01]  /*10150*/  @!P2 IMAD.WIDE R4, R225, 0x4, R4 ;  /* 0x00000004e104a825 */ /* 0x000fe200078e0204 */
[----:B------:R-:W-:-:S03]  /*10160*/  @!P3 LEA.HI.X R7, R9, R20, R13, 0x2, P4 ;  /* 0x000000140907b211 */ /* 0x000fc600020f140d */
[C---:B------:R-:W-:Y:S01]  /*10170*/  VIADD R9, R225.reuse, 0x28 ;  /* 0x00000028e1097836 */ /* 0x040fe20000000000 */
[----:B------:R0:W-:Y:S01]  /*10180*/  @!P2 ST.E.64 desc[UR40][R4.64], R26 ;  /* 0x0000001a0400a985 */ /* 0x0001e2000c101b28 */
[----:B------:R-:W-:Y:S01]  /*10190*/  ISETP.GE.AND P2, PT, R8, UR4, PT ;  /* 0x0000000408007c0c */ /* 0x000fe2000bf46270 */
[----:B------:R-:W-:Y:S02]  /*101a0*/  VIADD R13, R225, 0x18 ;  /* 0x00000018e10d7836 */ /* 0x000fe40000000000 */
[----:B------:R1:W-:Y:S01]  /*101b0*/  @!P3 ST.E.64 desc[UR40][R6.64], R30 ;  /* 0x0000001e0600b985 */ /* 0x0003e2000c101b28 */
[----:B------:R-:W-:Y:S01]  /*101c0*/  ISETP.GE.AND P3, PT, R9, UR4, PT ;  /* 0x0000000409007c0c */ /* 0x000fe2000bf66270 */
[C---:B------:R-:W-:Y:S01]  /*101d0*/  VIADD R21, R225.reuse, 0x58 ;  /* 0x00000058e1157836 */ /* 0x040fe20000000000 */
[----:B------:R-:W-:Y:S01]  /*101e0*/  SHF.R.S32.HI R13, RZ, 0x1f, R13 ;  /* 0x0000001fff0d7819 */ /* 0x000fe2000001140d */
[C---:B------:R-:W-:Y:S02]  /*101f0*/  VIADD R28, R225.reuse, 0x78 ;  /* 0x00000078e11c7836 */ /* 0x040fe40000000000 */
[C---:B------:R-:W-:Y:S01]  /*10200*/  VIADD R25, R225.reuse, 0x68 ;  /* 0x00000068e1197836 */ /* 0x040fe20000000000 */
[----:B------:R-:W-:Y:S01]  /*10210*/  SHF.R.S32.HI R21, RZ, 0x1f, R21 ;  /* 0x0000001fff157819 */ /* 0x000fe20000011415 */
[----:B------:R-:W-:Y:S01]  /*10220*/  VIADD R29, R225, 0x78 ;  /* 0x00000078e11d7836 */ /* 0x000fe20000000000 */
[----:B0-----:R-:W-:-:S02]  /*10230*/  @!P1 LEA R4, P5, R3, R14, 0x2 ;  /* 0x0000000e03049211 */ /* 0x001fc400078a10ff */
[----:B------:R-:W-:Y:S02]  /*10240*/  SHF.R.S32.HI R25, RZ, 0x1f, R25 ;  /* 0x0000001fff197819 */ /* 0x000fe40000011419 */
[----:B------:R-:W-:Y:S01]  /*10250*/  @!P1 LEA.HI.X R5, R3, R20, R11, 0x2, P5 ;  /* 0x0000001403059211 */ /* 0x000fe200028f140b */
[C---:B------:R-:W-:Y:S01]  /*10260*/  VIADD R3, R225.reuse, 0x30 ;  /* 0x00000030e1037836 */ /* 0x040fe20000000000 */
[----:B-1----:R-:W-:Y:S01]  /*10270*/  @!P0 LEA R6, P4, R12, R14, 0x2 ;  /* 0x0000000e0c068211 */ /* 0x002fe200078810ff */
[----:B------:R-:W-:Y:S01]  /*10280*/  VIADD R11, R225, 0x20 ;  /* 0x00000020e10b7836 */ /* 0x000fe20000000000 */
[----:B------:R-:W-:Y:S01]  /*10290*/  SHF.R.S32.HI R29, RZ, 0x1f, R29 ;  /* 0x0000001fff1d7819 */ /* 0x000fe2000001141d */
[----:B------:R0:W-:Y:S01]  /*102a0*/  @!P1 ST.E.64 desc[UR40][R4.64], R34 ;  /* 0x0000002204009985 */ /* 0x0001e2000c101b28 */
[----:B------:R-:W-:Y:S02]  /*102b0*/  ISETP.GE.AND P1, PT, R3, UR4, PT ;  /* 0x0000000403007c0c */ /* 0x000fe4000bf26270 */
[----:B------:R-:W-:-:S02]  /*102c0*/  SHF.R.S32.HI R11, RZ, 0x1f, R11 ;  /* 0x0000001fff0b7819 */ /* 0x000fc4000001140b */
[----:B------:R-:W-:Y:S01]  /*102d0*/  @!P0 LEA.HI.X R7, R12, R20, R13, 0x2, P4 ;  /* 0x000000140c078211 */ /* 0x000fe200020f140d */
[C---:B------:R-:W-:Y:S02]  /*102e0*/  VIADD R12, R225.reuse, 0x38 ;  /* 0x00000038e10c7836 */ /* 0x040fe40000000000 */
[----:B------:R-:W-:Y:S02]  /*102f0*/  VIADD R13, R225, 0x28 ;  /* 0x00000028e10d7836 */ /* 0x000fe40000000000 */
[----:B------:R1:W-:Y:S01]  /*10300*/  @!P0 ST.E.64 desc[UR40][R6.64], R38 ;  /* 0x0000002606008985 */ /* 0x0003e2000c101b28 */
[----:B------:R-:W-:Y:S02]  /*10310*/  ISETP.GE.AND P0, PT, R12, UR4, PT ;  /* 0x000000040c007c0c */ /* 0x000fe4000bf06270 */
[----:B------:R-:W-:Y:S02]  /*10320*/  SHF.R.S32.HI R13, RZ, 0x1f, R13 ;  /* 0x0000001fff0d7819 */ /* 0x000fe4000001140d */
[----:B0-----:R-:W-:-:S04]  /*10330*/  @!P2 LEA R4, P5, R8, R14, 0x2 ;  /* 0x0000000e0804a211 */ /* 0x001fc800078a10ff */
[----:B------:R-:W-:Y:S01]  /*10340*/  @!P2 LEA.HI.X R5, R8, R20, R11, 0x2, P5 ;  /* 0x000000140805a211 */ /* 0x000fe200028f140b */
[C---:B------:R-:W-:Y:S02]  /*10350*/  VIADD R8, R225.reuse, 0x40 ;  /* 0x00000040e1087836 */ /* 0x040fe40000000000 */
[----:B------:R-:W-:Y:S02]  /*10360*/  VIADD R11, R225, 0x30 ;  /* 0x00000030e10b7836 */ /* 0x000fe40000000000 */
[----:B------:R0:W-:Y:S01]  /*10370*/  @!P2 ST.E.64 desc[UR40][R4.64], R42 ;  /* 0x0000002a0400a985 */ /* 0x0001e2000c101b28 */
[----:B-1----:R-:W-:Y:S02]  /*10380*/  @!P3 LEA R6, P4, R9, R14, 0x2 ;  /* 0x0000000e0906b211 */ /* 0x002fe400078810ff */
[----:B------:R-:W-:Y:S02]  /*10390*/  ISETP.GE.AND P2, PT, R8, UR4, PT ;  /* 0x0000000408007c0c */ /* 0x000fe4000bf46270 */
[----:B------:R-:W-:-:S02]  /*103a0*/  SHF.R.S32.HI R11, RZ, 0x1f, R11 ;  /* 0x0000001fff0b7819 */ /* 0x000fc4000001140b */
[----:B------:R-:W-:Y:S01]  /*103b0*/  @!P3 LEA.HI.X R7, R9, R20, R13, 0x2, P4 ;  /* 0x000000140907b211 */ /* 0x000fe200020f140d */
[C---:B------:R-:W-:Y:S02]  /*103c0*/  VIADD R9, R225.reuse, 0x48 ;  /* 0x00000048e1097836 */ /* 0x040fe40000000000 */
[----:B------:R-:W-:Y:S02]  /*103d0*/  VIADD R13, R225, 0x38 ;  /* 0x00000038e10d7836 */ /* 0x000fe40000000000 */
[----:B------:R1:W-:Y:S01]  /*103e0*/  @!P3 ST.E.64 desc[UR40][R6.64], R46 ;  /* 0x0000002e0600b985 */ /* 0x0003e2000c101b28 */
[----:B------:R-:W-:Y:S02]  /*103f0*/  ISETP.GE.AND P3, PT, R9, UR4, PT ;  /* 0x0000000409007c0c */ /* 0x000fe4000bf66270 */
[----:B0-----:R-:W-:Y:S02]  /*10400*/  @!P1 LEA R4, P5, R3, R14, 0x2 ;  /* 0x0000000e03049211 */ /* 0x001fe400078a10ff */
[----:B------:R-:W-:-:S02]  /*10410*/  SHF.R.S32.HI R13, RZ, 0x1f, R13 ;  /* 0x0000001fff0d7819 */ /* 0x000fc4000001140d */
[----:B------:R-:W-:Y:S01]  /*10420*/  @!P1 LEA.HI.X R5, R3, R20, R11, 0x2, P5 ;  /* 0x0000001403059211 */ /* 0x000fe200028f140b */
[C---:B------:R-:W-:Y:S02]  /*10430*/  VIADD R3, R225.reuse, 0x50 ;  /* 0x00000050e1037836 */ /* 0x040fe40000000000 */
[----:B------:R-:W-:Y:S02]  /*10440*/  VIADD R11, R225, 0x40 ;  /* 0x00000040e10b7836 */ /* 0x000fe40000000000 */
[----:B------:R0:W-:Y:S01]  /*10450*/  @!P1 ST.E.64 desc[UR40][R4.64], R50 ;  /* 0x0000003204009985 */ /* 0x0001e2000c101b28 */
[----:B------:R-:W-:Y:S02]  /*10460*/  ISETP.GE.AND P1, PT, R3, UR4, PT ;  /* 0x0000000403007c0c */ /* 0x000fe4000bf26270 */
[----:B-1----:R-:W-:Y:S02]  /*10470*/  @!P0 LEA R6, P4, R12, R14, 0x2 ;  /* 0x0000000e0c068211 */ /* 0x002fe400078810ff */
        /* <DEDUP_REMOVED lines=12> */
[----:B------:R-:W-:Y:S02]  /*10540*/  SHF.R.S32.HI R11, RZ, 0x1f, R11 ;  /* 0x0000001fff0b7819 */ /* 0x000fe4000001140b */
[----:B-1----:R-:W-:Y:S02]  /*10550*/  @!P3 LEA R6, P4, R9, R14, 0x2 ;  /* 0x0000000e0906b211 */ /* 0x002fe400078810ff */
[----:B------:R-:W-:-:S02]  /*10560*/  ISETP.GE.AND P2, PT, R12, UR4, PT ;  /* 0x000000040c007c0c */ /* 0x000fc4000bf46270 */
[----:B------:R-:W-:Y:S02]  /*10570*/  SHF.R.S32.HI R8, RZ, 0x1f, R8 ;  /* 0x0000001fff087819 */ /* 0x000fe40000011408 */
[----:B------:R-:W-:Y:S02]  /*10580*/  @!P3 LEA.HI.X R7, R9, R20, R11, 0x2, P4 ;  /* 0x000000140907b211 */ /* 0x000fe400020f140b */
[----:B0-----:R-:W-:-:S03]  /*10590*/  @!P1 LEA R4, P5, R3, R14, 0x2 ;  /* 0x0000000e03049211 */ /* 0x001fc600078a10ff */
[----:B------:R0:W-:Y:S01]  /*105a0*/  @!P3 ST.E.64 desc[UR40][R6.64], R62 ;  /* 0x0000003e0600b985 */ /* 0x0001e2000c101b28 */
[----:B------:R-:W-:Y:S02]  /*105b0*/  ISETP.GE.AND P3, PT, R24, UR4, PT ;  /* 0x0000000418007c0c */ /* 0x000fe4000bf66270 */
[----:B------:R-:W-:Y:S01]  /*105c0*/  @!P1 LEA.HI.X R5, R3, R20, R8, 0x2, P5 ;  /* 0x0000001403059211 */ /* 0x000fe200028f1408 */
[----:B------:R-:W-:Y:S01]  /*105d0*/  VIADD R3, R225, 0x70 ;  /* 0x00000070e1037836 */ /* 0x000fe20000000000 */
[-C--:B------:R-:W-:Y:S02]  /*105e0*/  @!P0 LEA R8, P4, R15, R14.reuse, 0x2 ;  /* 0x0000000e0f088211 */ /* 0x080fe400078810ff */
[C---:B------:R-:W-:Y:S01]  /*105f0*/  @!P2 LEA R10, P5, R12.reuse, R14, 0x2 ;  /* 0x0000000e0c0aa211 */ /* 0x040fe200078a10ff */
[----:B------:R1:W-:Y:S01]  /*10600*/  @!P1 ST.E.64 desc[UR40][R4.64], R66 ;  /* 0x0000004204009985 */ /* 0x0003e2000c101b28 */
[----:B------:R-:W-:Y:S02]  /*10610*/  ISETP.GE.AND P1, PT, R3, UR4, PT ;  /* 0x0000000403007c0c */ /* 0x000fe4000bf26270 */
[-C--:B------:R-:W-:Y:S01]  /*10620*/  @!P0 LEA.HI.X R9, R15, R20.reuse, R21, 0x2, P4 ;  /* 0x000000140f098211 */ /* 0x080fe200020f1415 */
[C---:B------:R-:W-:Y:S01]  /*10630*/  VIADD R21, R225.reuse, 0x80 ;  /* 0x00000080e1157836 */ /* 0x040fe20000000000 */
[----:B------:R-:W-:Y:S01]  /*10640*/  @!P2 LEA.HI.X R11, R12, R20, R13, 0x2, P5 ;  /* 0x000000140c0ba211 */ /* 0x000fe200028f140d */
[----:B------:R-:W-:Y:S01]  /*10650*/  VIADD R15, R225, 0x70 ;  /* 0x00000070e10f7836 */ /* 0x000fe20000000000 */
[----:B------:R-:W-:Y:S01]  /*10660*/  @!P3 LEA R12, P4, R24, R14, 0x2 ;  /* 0x0000000e180cb211 */ /* 0x000fe200078810ff */
[----:B------:R2:W-:Y:S01]  /*10670*/  @!P0 ST.E.64 desc[UR40][R8.64], R70 ;  /* 0x0000004608008985 */ /* 0x0005e2000c101b28 */
[----:B------:R-:W-:-:S02]  /*10680*/  ISETP.GE.AND P0, PT, R28, UR4, PT ;  /* 0x000000041c007c0c */ /* 0x000fc4000bf06270 */
[----:B------:R-:W-:Y:S01]  /*10690*/  SHF.R.S32.HI R15, RZ, 0x1f, R15 ;  /* 0x0000001fff0f7819 */ /* 0x000fe2000001140f */
[----:B------:R3:W-:Y:S01]  /*106a0*/  @!P2 ST.E.64 desc[UR40][R10.64], R74 ;  /* 0x0000004a0a00a985 */ /* 0x0007e2000c101b28 */
[----:B------:R-:W-:Y:S02]  /*106b0*/  ISETP.GE.AND P2, PT, R21, UR4, PT ;  /* 0x0000000415007c0c */ /* 0x000fe4000bf46270 */
[----:B0-----:R-:W-:Y:S02]  /*106c0*/  @!P1 LEA R6, P5, R3, R14, 0x2 ;  /* 0x0000000e03069211 */ /* 0x001fe400078a10ff */
[-C--:B------:R-:W-:Y:S01]  /*106d0*/  @!P3 LEA.HI.X R13, R24, R20.reuse, R25, 0x2, P4 ;  /* 0x00000014180db211 */ /* 0x080fe200020f1419 */
[----:B------:R-:W-:Y:S01]  /*106e0*/  VIADD R24, R225, 0x88 ;  /* 0x00000088e1187836 */ /* 0x000fe20000000000 */
[----:B------:R-:W-:Y:S01]  /*106f0*/  @!P1 LEA.HI.X R7, R3, R20, R15, 0x2, P5 ;  /* 0x0000001403079211 */ /* 0x000fe200028f140f */
[C---:B------:R-:W-:Y:S02]  /*10700*/  VIADD R3, R225.reuse, 0x90 ;  /* 0x00000090e1037836 */ /* 0x040fe40000000000 */
[----:B------:R0:W-:Y:S01]  /*10710*/  @!P3 ST.E.64 desc[UR40][R12.64], R78 ;  /* 0x0000004e0c00b985 */ /* 0x0001e2000c101b28 */
[C---:B------:R-:W-:Y:S01]  /*10720*/  VIADD R25, R225.reuse, 0x80 ;  /* 0x00000080e1197836 */ /* 0x040fe20000000000 */
[----:B------:R-:W-:Y:S01]  /*10730*/  ISETP.GE.AND P3, PT, R24, UR4, PT ;  /* 0x0000000418007c0c */ /* 0x000fe2000bf66270 */
[----:B------:R-:W-:Y:S01]  /*10740*/  VIADD R15, R225, 0x98 ;  /* 0x00000098e10f7836 */ /* 0x000fe20000000000 */
[----:B------:R4:W-:Y:S01]  /*10750*/  @!P1 ST.E.64 desc[UR40][R6.64], R82 ;  /* 0x0000005206009985 */ /* 0x0009e2000c101b28 */
[----:B-1----:R-:W-:-:S02]  /*10760*/  @!P0 LEA R4, P4, R28, R14, 0x2 ;  /* 0x0000000e1c048211 */ /* 0x002fc400078810ff */
[----:B------:R-:W-:Y:S02]  /*10770*/  ISETP.GE.AND P1, PT, R3, UR4, PT ;  /* 0x0000000403007c0c */ /* 0x000fe4000bf26270 */
[----:B------:R-:W-:Y:S02]  /*10780*/  SHF.R.S32.HI R25, RZ, 0x1f, R25 ;  /* 0x0000001fff197819 */ /* 0x000fe40000011419 */
[C---:B--2---:R-:W-:Y:S02]  /*10790*/  @!P2 LEA R8, P5, R21.reuse, R14, 0x2 ;  /* 0x0000000e1508a211 */ /* 0x044fe400078a10ff */
[-C--:B------:R-:W-:Y:S02]  /*107a0*/  @!P0 LEA.HI.X R5, R28, R20.reuse, R29, 0x2, P4 ;  /* 0x000000141c058211 */ /* 0x080fe400020f141d */
[----:B------:R-:W-:Y:S01]  /*107b0*/  @!P2 LEA.HI.X R9, R21, R20, R25, 0x2, P5 ;  /* 0x000000141509a211 */ /* 0x000fe200028f1419 */
[C---:B------:R-:W-:Y:S01]  /*107c0*/  VIADD R21, R225.reuse, 0x90 ;  /* 0x00000090e1157836 */ /* 0x040fe20000000000 */
[----:B---3--:R-:W-:Y:S01]  /*107d0*/  @!P3 LEA R10, P4, R24, R14, 0x2 ;  /* 0x0000000e180ab211 */ /* 0x008fe200078810ff */
[----:B------:R-:W-:Y:S01]  /*107e0*/  VIADD R25, R225, 0x88 ;  /* 0x00000088e1197836 */ /* 0x000fe20000000000 */
[----:B------:R1:W-:Y:S01]  /*107f0*/  @!P0 ST.E.64 desc[UR40][R4.64], R86 ;  /* 0x0000005604008985 */ /* 0x0003e2000c101b28 */
[----:B------:R-:W-:-:S02]  /*10800*/  ISETP.GE.AND P0, PT, R15, UR4, PT ;  /* 0x000000040f007c0c */ /* 0x000fc4000bf06270 */
[----:B------:R-:W-:Y:S01]  /*10810*/  SHF.R.S32.HI R21, RZ, 0x1f, R21 ;  /* 0x0000001fff157819 */ /* 0x000fe20000011415 */
[----:B------:R2:W-:Y:S01]  /*10820*/  @!P2 ST.E.64 desc[UR40][R8.64], R90 ;  /* 0x0000005a0800a985 */ /* 0x0005e2000c101b28 */
[----:B------:R-:W-:Y:S02]  /*10830*/  SHF.R.S32.HI R25, RZ, 0x1f, R25 ;  /* 0x0000001fff197819 */ /* 0x000fe40000011419 */
[----:B0-----:R-:W-:Y:S02]  /*10840*/  @!P1 LEA R12, P5, R3, R14, 0x2 ;  /* 0x0000000e030c9211 */ /* 0x001fe400078a10ff */
[----:B------:R-:W-:Y:S02]  /*10850*/  ISETP.GE.AND P2, PT, R237, UR4, PT ;  /* 0x00000004ed007c0c */ /* 0x000fe4000bf46270 */
[-C--:B------:R-:W-:Y:S02]  /*10860*/  @!P3 LEA.HI.X R11, R24, R20.reuse, R25, 0x2, P4 ;  /* 0x00000014180bb211 */ /* 0x080fe400020f1419 */
[----:B------:R-:W-:Y:S01]  /*10870*/  @!P1 LEA.HI.X R13, R3, R20, R21, 0x2, P5 ;  /* 0x00000014030d9211 */ /* 0x000fe200028f1415 */
[----:B------:R-:W-:Y:S01]  /*10880*/  VIADD R21, R225, 0x98 ;  /* 0x00000098e1157836 */ /* 0x000fe20000000000 */
[----:B------:R-:W-:Y:S01]  /*10890*/  ISETP.GE.AND P4, PT, R236, UR4, PT ;  /* 0x00000004ec007c0c */ /* 0x000fe2000bf86270 */
[----:B------:R0:W-:Y:S01]  /*108a0*/  @!P3 ST.E.64 desc[UR40][R10.64], R94 ;  /* 0x0000005e0a00b985 */ /* 0x0001e2000c101b28 */
[----:B----4-:R-:W-:-:S02]  /*108b0*/  @!P0 LEA R6, P5, R15, R14, 0x2 ;  /* 0x0000000e0f068211 */ /* 0x010fc400078a10ff */
[----:B------:R-:W-:Y:S01]  /*108c0*/  SHF.R.S32.HI R21, RZ, 0x1f, R21 ;  /* 0x0000001fff157819 */ /* 0x000fe20000011415 */
[----:B------:R3:W-:Y:S01]  /*108d0*/  @!P1 ST.E.64 desc[UR40][R12.64], R98 ;  /* 0x000000620c009985 */ /* 0x0007e2000c101b28 */
[----:B------:R-:W-:Y:S02]  /*108e0*/  ISETP.GE.AND P3, PT, R235, UR4, PT ;  /* 0x00000004eb007c0c */ /* 0x000fe4000bf66270 */
[----:B------:R-:W-:Y:S02]  /*108f0*/  SHF.R.S32.HI R3, RZ, 0x1f, R237 ;  /* 0x0000001fff037819 */ /* 0x000fe400000114ed */
[----:B-1----:R-:W-:Y:S02]  /*10900*/  @!P2 LEA R4, P1, R237, R14, 0x2 ;  /* 0x0000000eed04a211 */ /* 0x002fe400078210ff */
[-C--:B------:R-:W-:Y:S02]  /*10910*/  @!P0 LEA.HI.X R7, R15, R20.reuse, R21, 0x2, P5 ;  /* 0x000000140f078211 */ /* 0x080fe400028f1415 */
[----:B------:R-:W-:-:S02]  /*10920*/  @!P2 LEA.HI.X R5, R237, R20, R3, 0x2, P1 ;  /* 0x00000014ed05a211 */ /* 0x000fc400008f1403 */
[----:B------:R-:W-:Y:S01]  /*10930*/  ISETP.GE.AND P1, PT, R234, UR4, PT ;  /* 0x00000004ea007c0c */ /* 0x000fe2000bf26270 */
[----:B------:R1:W-:Y:S01]  /*10940*/  @!P0 ST.E.64 desc[UR40][R6.64], R102 ;  /* 0x0000006606008985 */ /* 0x0003e2000c101b28 */
[-C--:B--2---:R-:W-:Y:S02]  /*10950*/  @!P4 LEA R8, P0, R236, R14.reuse, 0x2 ;  /* 0x0000000eec08c211 */ /* 0x084fe400078010ff */
[----:B------:R-:W-:Y:S01]  /*10960*/  SHF.R.S32.HI R15, RZ, 0x1f, R236 ;  /* 0x0000001fff0f7819 */ /* 0x000fe200000114ec */
[----:B------:R2:W-:Y:S01]  /*10970*/  @!P2 ST.E.64 desc[UR40][R4.64], R106 ;  /* 0x0000006a0400a985 */ /* 0x0005e2000c101b28 */
[----:B------:R-:W-:Y:S02]  /*10980*/  SHF.R.S32.HI R3, RZ, 0x1f, R235 ;  /* 0x0000001fff037819 */ /* 0x000fe400000114eb */
[----:B0-----:R-:W-:Y:S02]  /*10990*/  @!P3 LEA R10, P5, R235, R14, 0x2 ;  /* 0x0000000eeb0ab211 */ /* 0x001fe400078a10ff */
[----:B------:R-:W-:-:S02]  /*109a0*/  ISETP.GE.AND P2, PT, R233, UR4, PT ;  /* 0x00000004e9007c0c */ /* 0x000fc4000bf46270 */
[-C--:B------:R-:W-:Y:S02]  /*109b0*/  @!P4 LEA.HI.X R9, R236, R20.reuse, R15, 0x2, P0 ;  /* 0x00000014ec09c211 */ /* 0x080fe400000f140f */
[----:B------:R-:W-:Y:S02]  /*109c0*/  ISETP.GE.AND P0, PT, R232, UR4, PT ;  /* 0x00000004e8007c0c */ /* 0x000fe4000bf06270 */
[----:B------:R-:W-:Y:S01]  /*109d0*/  @!P3 LEA.HI.X R11, R235, R20, R3, 0x2, P5 ;  /* 0x00000014eb0bb211 */ /* 0x000fe200028f1403 */
[----:B------:R0:W-:Y:S01]  /*109e0*/  @!P4 ST.E.64 desc[UR40][R8.64], R110 ;  /* 0x0000006e0800c985 */ /* 0x0001e2000c101b28 */
[----:B---3--:R-:W-:Y:S02]  /*109f0*/  @!P1 LEA R12, P4, R234, R14, 0x2 ;  /* 0x0000000eea0c9211 */ /* 0x008fe400078810ff */
[----:B------:R-:W-:Y:S01]  /*10a00*/  SHF.R.S32.HI R3, RZ, 0x1f, R234 ;  /* 0x0000001fff037819 */ /* 0x000fe200000114ea */
[----:B------:R3:W-:Y:S01]  /*10a10*/  @!P3 ST.E.64 desc[UR40][R10.64], R114 ;  /* 0x000000720a00b985 */ /* 0x0007e2000c101b28 */
[----:B------:R-:W-:-:S02]  /*10a20*/  ISETP.GE.AND P3, PT, R231, UR4, PT ;  /* 0x00000004e7007c0c */ /* 0x000fc4000bf66270 */
[----:B------:R-:W-:Y:S02]  /*10a30*/  @!P1 LEA.HI.X R13, R234, R20, R3, 0x2, P4 ;  /* 0x00000014ea0d9211 */ /* 0x000fe400020f1403 */
[CC--:B-1----:R-:W-:Y:S02]  /*10a40*/  @!P2 LEA R6, P5, R233.reuse, R14.reuse, 0x2 ;  /* 0x0000000ee906a211 */ /* 0x0c2fe400078a10ff */
[----:B------:R-:W-:Y:S01]  /*10a50*/  SHF.R.S32.HI R15, RZ, 0x1f, R233 ;  /* 0x0000001fff0f7819 */ /* 0x000fe200000114e9 */
[----:B------:R1:W-:Y:S01]  /*10a60*/  @!P1 ST.E.64 desc[UR40][R12.64], R118 ;  /* 0x000000760c009985 */ /* 0x0003e2000c101b28 */
[----:B--2---:R-:W-:Y:S02]  /*10a70*/  @!P0 LEA R4, P4, R232, R14, 0x2 ;  /* 0x0000000ee8048211 */ /* 0x004fe400078810ff */
[----:B------:R-:W-:Y:S02]  /*10a80*/  SHF.R.S32.HI R3, RZ, 0x1f, R232 ;  /* 0x0000001fff037819 */ /* 0x000fe400000114e8 */
[----:B------:R-:W-:-:S02]  /*10a90*/  @!P2 LEA.HI.X R7, R233, R20, R15, 0x2, P5 ;  /* 0x00000014e907a211 */ /* 0x000fc400028f140f */
[----:B------:R-:W-:Y:S02]  /*10aa0*/  ISETP.GE.AND P1, PT, R230, UR4, PT ;  /* 0x00000004e6007c0c */ /* 0x000fe4000bf26270 */
[----:B------:R-:W-:Y:S01]  /*10ab0*/  @!P0 LEA.HI.X R5, R232, R20, R3, 0x2, P4 ;  /* 0x00000014e8058211 */ /* 0x000fe200020f1403 */
[----:B------:R2:W-:Y:S01]  /*10ac0*/  @!P2 ST.E.64 desc[UR40][R6.64], R122 ;  /* 0x0000007a0600a985 */ /* 0x0005e2000c101b28 */
[----:B------:R-:W-:Y:S02]  /*10ad0*/  ISETP.GE.AND P4, PT, R229, UR4, PT ;  /* 0x00000004e5007c0c */ /* 0x000fe4000bf86270 */
[----:B------:R-:W-:Y:S01]  /*10ae0*/  SHF.R.S32.HI R3, RZ, 0x1f, R231 ;  /* 0x0000001fff037819 */ /* 0x000fe200000114e7 */
[----:B------:R4:W-:Y:S01]  /*10af0*/  @!P0 ST.E.64 desc[UR40][R4.64], R126 ;  /* 0x0000007e04008985 */ /* 0x0009e2000c101b28 */
[----:B0-----:R-:W-:Y:S02]  /*10b00*/  @!P3 LEA R8, P5, R231, R14, 0x2 ;  /* 0x0000000ee708b211 */ /* 0x001fe400078a10ff */
[----:B------:R-:W-:-:S02]  /*10b10*/  ISETP.GE.AND P2, PT, R228, UR4, PT ;  /* 0x00000004e4007c0c */ /* 0x000fc4000bf46270 */
[----:B------:R-:W-:Y:S02]  /*10b20*/  ISETP.GE.AND P0, PT, R227, UR4, PT ;  /* 0x00000004e3007c0c */ /* 0x000fe4000bf06270 */
[----:B------:R-:W-:Y:S02]  /*10b30*/  @!P3 LEA.HI.X R9, R231, R20, R3, 0x2, P5 ;  /* 0x00000014e709b211 */ /* 0x000fe400028f1403 */
[----:B------:R-:W-:Y:S02]  /*10b40*/  SHF.R.S32.HI R3, RZ, 0x1f, R230 ;  /* 0x0000001fff037819 */ /* 0x000fe400000114e6 */
[-C--:B---3--:R-:W-:Y:S01]  /*10b50*/  @!P1 LEA R10, P5, R230, R14.reuse, 0x2 ;  /* 0x0000000ee60a9211 */ /* 0x088fe200078a10ff */
[----:B------:R4:W-:Y:S01]  /*10b60*/  @!P3 ST.E.64 desc[UR40][R8.64], R130 ;  /* 0x000000820800b985 */ /* 0x0009e2000c101b28 */
[----:B-1----:R-:W-:Y:S02]  /*10b70*/  @!P4 LEA R12, P3, R229, R14, 0x2 ;  /* 0x0000000ee50cc211 */ /* 0x002fe400078610ff */
[----:B------:R-:W-:-:S02]  /*10b80*/  SHF.R.S32.HI R21, RZ, 0x1f, R229 ;  /* 0x0000001fff157819 */ /* 0x000fc400000114e5 */
[----:B------:R-:W-:Y:S02]  /*10b90*/  @!P1 LEA.HI.X R11, R230, R20, R3, 0x2, P5 ;  /* 0x00000014e60b9211 */ /* 0x000fe400028f1403 */
[C---:B--2---:R-:W-:Y:S02]  /*10ba0*/  @!P2 LEA R6, P5, R228.reuse, R14, 0x2 ;  /* 0x0000000ee406a211 */ /* 0x044fe400078a10ff */
[----:B------:R-:W-:Y:S01]  /*10bb0*/  SHF.R.S32.HI R15, RZ, 0x1f, R228 ;  /* 0x0000001fff0f7819 */ /* 0x000fe200000114e4 */
[----:B------:R4:W-:Y:S01]  /*10bc0*/  @!P1 ST.E.64 desc[UR40][R10.64], R134 ;  /* 0x000000860a009985 */ /* 0x0009e2000c101b28 */
[----:B------:R-:W-:Y:S02]  /*10bd0*/  @!P4 LEA.HI.X R13, R229, R20, R21, 0x2, P3 ;  /* 0x00000014e50dc211 */ /* 0x000fe400018f1415 */
[----:B------:R-:W-:Y:S02]  /*10be0*/  SHF.R.S32.HI R3, RZ, 0x1f, R227 ;  /* 0x0000001fff037819 */ /* 0x000fe400000114e3 */
[----:B------:R-:W-:Y:S01]  /*10bf0*/  @!P0 LEA R24, P3, R227, R14, 0x2 ;  /* 0x0000000ee3188211 */ /* 0x000fe200078610ff */
[----:B------:R4:W-:Y:S01]  /*10c00*/  @!P4 ST.E.64 desc[UR40][R12.64], R138 ;  /* 0x0000008a0c00c985 */ /* 0x0009e2000c101b28 */
[----:B------:R-:W-:-:S02]  /*10c10*/  @!P2 LEA.HI.X R7, R228, R20, R15, 0x2, P5 ;  /* 0x00000014e407a211 */ /* 0x000fc400028f140f */
[----:B------:R-:W-:-:S03]  /*10c20*/  @!P0 LEA.HI.X R25, R227, R20, R3, 0x2, P3 ;  /* 0x00000014e3198211 */ /* 0x000fc600018f1403 */
[----:B------:R4:W-:Y:S04]  /*10c30*/  @!P2 ST.E.64 desc[UR40][R6.64], R142 ;  /* 0x0000008e0600a985 */ /* 0x0009e8000c101b28 */
[----:B------:R4:W-:Y:S01]  /*10c40*/  @!P0 ST.E.64 desc[UR40][R24.64], R146 ;  /* 0x0000009218008985 */ /* 0x0009e2000c101b28 */
[----:B------:R-:W-:-:S13]  /*10c50*/  ISETP.GE.AND P0, PT, R226, UR4, PT ;  /* 0x00000004e2007c0c */ /* 0x000fda000bf06270 */
[----:B----4-:R-:W-:Y:S05]  /*10c60*/  @P0 BRA `(.L_x_9593) ;  /* 0x0000000c00e80947 */ /* 0x010fea0003800000 */
[----:B------:R-:W-:Y:S02]  /*10c70*/  SHF.R.S32.HI R3, RZ, 0x1f, R226 ;  /* 0x0000001fff037819 */ /* 0x000fe400000114e2 */
[----:B------:R-:W-:-:S04]  /*10c80*/  LEA R14, P0, R226, R14, 0x2 ;  /* 0x0000000ee20e7211 */ /* 0x000fc800078010ff */
[----:B------:R-:W-:-:S05]  /*10c90*/  LEA.HI.X R15, R226, R20, R3, 0x2, P0 ;  /* 0x00000014e20f7211 */ /* 0x000fca00000f1403 */
[----:B------:R0:W-:Y:S01]  /*10ca0*/  ST.E.64 desc[UR40][R14.64], R150 ;  /* 0x000000960e007985 */ /* 0x0001e2000c101b28 */
[----:B------:R-:W-:Y:S05]  /*10cb0*/  BRA `(.L_x_9593) ;  /* 0x0000000c00d47947 */ /* 0x000fea0003800000 */
.L_x_9580:
        /* <DEDUP_REMOVED lines=16> */
[----:B------:R-:W3:-:S12]  /*10dc0*/  S2R R0, SR_TID.X ;  /* 0x0000000000007919 */ /* 0x000ed80000002100 */
[----:B------:R-:W4:Y:S01]  /*10dd0*/  @!P2 LDC R216, c[0x0][0xad4] ;  /* 0x0002b500ffd8ab82 */ /* 0x000f220000000800 */
[----:B---3--:R-:W-:Y:S01]  /*10de0*/  VIADD R28, R0, 0xffffff80 ;  /* 0xffffff80001c7836 */ /* 0x008fe20000000000 */
[----:B----4-:R-:W-:-:S04]  /*10df0*/  ISETP.GT.AND P2, PT, R216, 0x1, PT ;  /* 0x00000001d800780c */ /* 0x010fc80003f44270 */
[----:B------:R-:W-:Y:S01]  /*10e00*/  ISETP.GT.AND P3, PT, R28, 0x7f, PT ;  /* 0x0000007f1c00780c */ /* 0x000fe20003f64270 */
[----:B--2---:R-:W-:-:S12]  /*10e10*/  @P1 BRA `(.L_x_9598) ;  /* 0x0000000000101947 */ /* 0x004fd80003800000 */
[----:B------:R-:W-:Y:S05]  /*10e20*/  @!P0 BRA `(.L_x_9598) ;  /* 0x00000000000c8947 */ /* 0x000fea0003800000 */
[----:B------:R-:W2:Y:S04]  /*10e30*/  LDG.E R7, desc[UR40][R4.64] ;  /* 0x0000002804077981 */ /* 0x000ea8000c1e1900 */
[----:B-----5:R-:W2:Y:S02]  /*10e40*/  LDG.E R20, desc[UR40][R4.64+0x4] ;  /* 0x0000042804147981 */ /* 0x020ea4000c1e1900 */
[----:B--2---:R-:W-:-:S07]  /*10e50*/  IMAD.IADD R20, R20, 0x1, -R7 ;  /* 0x0000000114147824 */ /* 0x004fce00078e0a07 */
.L_x_9598:
        /* <DEDUP_REMOVED lines=8> */
[----:B---3--:R-:W-:Y:S02]  /*10ee0*/  IMAD R4, R20, R31, RZ ;  /* 0x0000001f14047224 */ /* 0x008fe400078e02ff */
[----:B--2---:R-:W-:-:S04]  /*10ef0*/  IMAD R0, R222, 0x80, R5 ;  /* 0x00000080de007824 */ /* 0x004fc800078e0205 */
[----:B------:R-:W-:-:S05]  /*10f00*/  VIADD R29, R0, 0xffffff80 ;  /* 0xffffff80001d7836 */ /* 0x000fca0000000000 */
        /* <DEDUP_REMOVED lines=13> */
[----:B------:R-:W1:Y:S08]  /*10fe0*/  @P1 LDC R0, c[0x0][0xbec] ;  /* 0x0002fb00ff001b82 */ /* 0x000e700000000800 */
[----:B------:R-:W5:Y:S01]  /*10ff0*/  @P1 LDC R33, c[0x0][0xbf0] ;  /* 0x0002fc00ff211b82 */ /* 0x000f620000000800 */
[----:B---3--:R-:W-:-:S07]  /*11000*/  IMAD R13, R13, R217, RZ ;  /* 0x000000d90d0d7224 */ /* 0x008fce00078e02ff */
[----:B--2---:R-:W2:Y:S01]  /*11010*/  @!P0 LDC R4, c[0x0][0xb50] ;  /* 0x0002d400ff048b82 */ /* 0x004ea20000000800 */
[----:B------:R-:W-:-:S04]  /*11020*/  IMAD.WIDE.U32 R10, R12, R217, RZ ;  /* 0x000000d90c0a7225 */ /* 0x000fc800078e00ff */
[----:B------:R-:W-:Y:S02]  /*11030*/  IMAD R13, R12, R27, R13 ;  /* 0x0000001b0c0d7224 */ /* 0x000fe400078e020d */
[----:B-1----:R-:W-:Y:S01]  /*11040*/  @P1 IMAD.HI.U32 R0, R29, R0, RZ ;  /* 0x000000001d001227 */ /* 0x002fe200078e00ff */
[----:B------:R-:W1:Y:S03]  /*11050*/  @!P0 LDC R5, c[0x0][0xb54] ;  /* 0x0002d500ff058b82 */ /* 0x000e660000000800 */
[-C--:B----4-:R-:W-:Y:S02]  /*11060*/  IMAD R25, R15, R215.reuse, RZ ;  /* 0x000000d70f197224 */ /* 0x090fe400078e02ff */
        /* <DEDUP_REMOVED lines=14> */
[----:B0-----:R-:W-:Y:S01]  /*11150*/  IMAD R0, R7, R11, RZ ;  /* 0x0000000b07007224 */ /* 0x001fe200078e02ff */
[----:B------:R-:W-:-:S05]  /*11160*/  SHF.R.S32.HI R13, RZ, 0x1f, R11 ;  /* 0x0000001fff0d7819 */ /* 0x000fca000001140b */
[C---:B------:R-:W-:Y:S02]  /*11170*/  IMAD R13, R6.reuse, R13, R0 ;  /* 0x0000000d060d7224 */ /* 0x040fe400078e0200 */
[----:B------:R-:W-:-:S04]  /*11180*/  IMAD.WIDE.U32 R6, R6, R11, R8 ;  /* 0x0000000b06067225 */ /* 0x000fc800078e0008 */
[----:B------:R-:W-:Y:S01]  /*11190*/  IMAD.IADD R0, R7, 0x1, R13 ;  /* 0x0000000107007824 */ /* 0x000fe200078e020d */
[----:B--2---:R-:W-:Y:S01]  /*111a0*/  LEA R4, P0, R6, R4, 0x2 ;  /* 0x0000000406047211 */ /* 0x004fe200078010ff */
[----:B------:R-:W-:-:S03]  /*111b0*/  IMAD.MOV.U32 R7, RZ, RZ, -0x800000 ;  /* 0xff800000ff077424 */ /* 0x000fc600078e00ff */
[----:B-1----:R-:W-:-:S05]  /*111c0*/  LEA.HI.X R5, R6, R5, R0, 0x2, P0 ;  /* 0x0000000506057211 */ /* 0x002fca00000f1400 */
[----:B------:R2:W-:Y:S04]  /*111d0*/  STG.E desc[UR40][R4.64], R7 ;  /* 0x0000000704007986 */ /* 0x0005e8000c101928 */
.L_x_9600:
[----:B------:R-:W-:Y:S05]  /*111e0*/  BSYNC B1 ;  /* 0x0000000000017941 */ /* 0x000fea0003800000 */
.L_x_9599:
[----:B------:R-:W-:Y:S05]  /*111f0*/  @P2 BRA `(.L_x_9593) ;  /* 0x0000000800842947 */ /* 0x000fea0003800000 */
[----:B------:R-:W3:Y:S01]  /*11200*/  LDC R21, c[0x0][0xbe8] ;  /* 0x0002fa00ff157b82 */ /* 0x000ee20000000800 */
[----:B--2---:R-:W-:Y:S01]  /*11210*/  SHF.R.S32.HI R5, RZ, 0x1f, R28 ;  /* 0x0000001fff057819 */ /* 0x004fe2000001141c */
[----:B------:R-:W-:Y:S02]  /*11220*/  ULDC.64 UR4, c[0x0][0xaa0] ;  /* 0x0002a80000047ab9 */ /* 0x000fe40000000a00 */
[----:B------:R-:W-:Y:S01]  /*11230*/  IMAD R0, R26, UR4, RZ ;  /* 0x000000041a007c24 */ /* 0x000fe2000f8e02ff */
[----:B------:R-:W-:Y:S01]  /*11240*/  LEA.HI R8, R5, R28, RZ, 0x3 ;  /* 0x0000001c05087211 */ /* 0x000fe200078f18ff */
[----:B------:R-:W-:-:S03]  /*11250*/  IMAD.WIDE.U32 R4, R3, UR4, RZ ;  /* 0x0000000403047c25 */ /* 0x000fc6000f8e00ff */
[----:B------:R-:W-:Y:S01]  /*11260*/  LOP3.LUT R9, R8, 0xfffffff8, RZ, 0xc0, !PT ;  /* 0xfffffff808097812 */ /* 0x000fe200078ec0ff */
[----:B------:R-:W-:Y:S01]  /*11270*/  IMAD R7, R3, UR5, R0 ;  /* 0x0000000503077c24 */ /* 0x000fe2000f8e0200 */
[----:B------:R-:W-:Y:S01]  /*11280*/  SHF.R.S32.HI R8, RZ, 0x3, R8 ;  /* 0x00000003ff087819 */ /* 0x000fe20000011408 */
[----:B------:R-:W-:Y:S02]  /*11290*/  ULDC.64 UR4, c[0x0][0xae8] ;  /* 0x0002ba0000047ab9 */ /* 0x000fe40000000a00 */
[----:B------:R-:W-:Y:S02]  /*112a0*/  IMAD.IADD R3, R28, 0x1, -R9 ;  /* 0x000000011c037824 */ /* 0x000fe400078e0a09 */
[----:B------:R-:W-:Y:S02]  /*112b0*/  IMAD.IADD R5, R5, 0x1, R7 ;  /* 0x0000000105057824 */ /* 0x000fe400078e0207 */
[----:B------:R-:W-:Y:S02]  /*112c0*/  IMAD R3, R3, 0x20, R8 ;  /* 0x0000002003037824 */ /* 0x000fe400078e0208 */
[----:B------:R-:W-:Y:S01]  /*112d0*/  IMAD.WIDE.U32 R4, R215, UR4, R4 ;  /* 0x00000004d7047c25 */ /* 0x000fe2000f8e0004 */
[----:B---3--:R-:W-:-:S03]  /*112e0*/  ISETP.NE.AND P0, PT, R21, 0x1, PT ;  /* 0x000000011500780c */ /* 0x008fc60003f05270 */
[----:B------:R-:W-:Y:S02]  /*112f0*/  IMAD R9, R222, 0x80, R3 ;  /* 0x00000080de097824 */ /* 0x000fe400078e0203 */
[----:B------:R-:W-:Y:S01]  /*11300*/  IMAD R5, R215, UR5, R5 ;  /* 0x00000005d7057c24 */ /* 0x000fe2000f8e0205 */
[----:B------:R-:W-:Y:S01]  /*11310*/  ULDC.64 UR4, c[0x0][0xaf0] ;  /* 0x0002bc0000047ab9 */ /* 0x000fe20000000a00 */
[----:B------:R-:W-:Y:S02]  /*11320*/  IMAD.MOV.U32 R3, RZ, RZ, R9 ;  /* 0x000000ffff037224 */ /* 0x000fe400078e0009 */
[----:B------:R-:W-:-:S04]  /*11330*/  IMAD.WIDE.U32 R4, R217, UR4, R4 ;  /* 0x00000004d9047c25 */ /* 0x000fc8000f8e0004 */
[----:B------:R-:W2:Y:S08]  /*11340*/  @P0 LDC R6, c[0x0][0xbec] ;  /* 0x0002fb00ff060b82 */ /* 0x000eb00000000800 */
[----:B------:R-:W3:Y:S01]  /*11350*/  @P0 LDC R11, c[0x0][0xbf0] ;  /* 0x0002fc00ff0b0b82 */ /* 0x000ee20000000800 */
[----:B--2---:R-:W-:-:S04]  /*11360*/  @P0 IMAD.HI.U32 R0, R9, R6, RZ ;  /* 0x0000000609000227 */ /* 0x004fc800078e00ff */
[----:B------:R-:W-:Y:S01]  /*11370*/  IMAD R6, R27, UR4, RZ ;  /* 0x000000041b067c24 */ /* 0x000fe2000f8e02ff */
[----:B---3--:R-:W-:-:S03]  /*11380*/  @P0 SHF.R.U32.HI R3, RZ, R11, R0 ;  /* 0x0000000bff030219 */ /* 0x008fc60000011600 */
[----:B------:R-:W-:Y:S01]  /*11390*/  IMAD R7, R217, UR5, R6 ;  /* 0x00000005d9077c24 */ /* 0x000fe2000f8e0206 */
[----:B------:R-:W-:Y:S01]  /*113a0*/  ULDC.64 UR4, c[0x0][0xae0] ;  /* 0x0002b80000047ab9 */ /* 0x000fe20000000a00 */
[--C-:B------:R-:W-:Y:S01]  /*113b0*/  SHF.R.S32.HI R0, RZ, 0x1f, R3.reuse ;  /* 0x0000001fff007819 */ /* 0x100fe20000011403 */
[----:B------:R-:W-:Y:S02]  /*113c0*/  IMAD.MOV R6, RZ, RZ, -R3 ;  /* 0x000000ffff067224 */ /* 0x000fe400078e0a03 */
[----:B------:R-:W-:Y:S02]  /*113d0*/  IMAD.IADD R5, R5, 0x1, R7 ;  /* 0x0000000105057824 */ /* 0x000fe400078e0207 */
        /* <DEDUP_REMOVED lines=11> */
[----:B------:R-:W-:Y:S02]  /*11490*/  VIADD R9, R203, 0xc0 ;  /* 0x000000c0cb097836 */ /* 0x000fe40000000000 */
[----:B------:R-:W-:Y:S01]  /*114a0*/  IMAD.IADD R5, R5, 0x1, R3 ;  /* 0x0000000105057824 */ /* 0x000fe200078e0203 */
[C---:B------:R-:W-:Y:S01]  /*114b0*/  LEA R3, P0, R4.reuse, UR4, 0x1 ;  /* 0x0000000404037c11 */ /* 0x040fe2000f8008ff */
[----:B------:R-:W-:Y:S01]  /*114c0*/  UMOV UR4, 0xffffffff ;  /* 0xffffffff00047882 */ /* 0x000fe20000000000 */
[----:B------:R-:W-:Y:S02]  /*114d0*/  SHF.R.S32.HI R6, RZ, 0x1f, R9 ;  /* 0x0000001fff067819 */ /* 0x000fe40000011409 */
[----:B------:R-:W-:Y:S01]  /*114e0*/  LEA.HI.X R4, R4, UR5, R5, 0x1, P0 ;  /* 0x0000000504047c11 */ /* 0x000fe200080f0c05 */
[----:B------:R-:W-:Y:S08]  /*114f0*/  BRA.DIV UR4, `(.L_x_9601) ;  /* 0x0000009204487947 */ /* 0x000ff0000b800000 */
[----:B------:R2:W3:Y:S04]  /*11500*/  SHFL.IDX PT, R0, R4, RZ, 0x181f ;  /* 0x00181fff04007589 */ /* 0x0004e800000e0000 */
[----:B------:R2:W4:Y:S02]  /*11510*/  SHFL.IDX PT, R14, R3, RZ, 0x181f ;  /* 0x00181fff030e7589 */ /* 0x00052400000e0000 */
.L_x_9817:
[----:B------:R-:W-:Y:S01]  /*11520*/  IMAD R20, R20, R21, RZ ;  /* 0x0000001514147224 */ /* 0x000fe200078e02ff */
[----:B------:R-:W-:Y:S01]  /*11530*/  BSSY B1, `(.L_x_9602) ;  /* 0x0000018000017945 */ /* 0x000fe20003800000 */
[----:B------:R-:W-:-:S05]  /*11540*/  IMAD R7, R222, 0x80, R8 ;  /* 0x00000080de077824 */ /* 0x000fca00078e0208 */
        /* <DEDUP_REMOVED lines=8> */
[----:B------:R-:W-:-:S05]  /*115d0*/  SHF.R.S32.HI R15, RZ, 0x1f, R214 ;  /* 0x0000001fff0f7819 */ /* 0x000fca00000114d6 */
[CC--:B----4-:R-:W-:Y:S02]  /*115e0*/  @!P3 LEA R10, P5, R203.reuse, R14.reuse, 0x1 ;  /* 0x0000000ecb0ab211 */ /* 0x0d0fe400078a08ff */
[C---:B------:R-:W-:Y:S02]  /*115f0*/  @!P2 LEA R12, P4, R214.reuse, R14, 0x1 ;  /* 0x0000000ed60ca211 */ /* 0x040fe400078808ff */
[----:B---3--:R-:W-:Y:S02]  /*11600*/  @!P3 LEA.HI.X R11, R203, R0, R5, 0x1, P5 ;  /* 0x00000000cb0bb211 */ /* 0x008fe400028f0c05 */
[----:B------:R-:W-:Y:S02]  /*11610*/  SHF.R.S32.HI R5, RZ, 0x1f, R213 ;  /* 0x0000001fff057819 */ /* 0x000fe400000114d5 */
[----:B------:R-:W-:Y:S01]  /*11620*/  @!P1 LEA R24, P5, R213, R14, 0x1 ;  /* 0x0000000ed5189211 */ /* 0x000fe200078a08ff */
[----:B------:R3:W-:Y:S01]  /*11630*/  @!P3 ST.E.128 desc[UR40][R10.64], RZ ;  /* 0x000000ff0a00b985 */ /* 0x0007e2000c101d28 */
[----:B------:R-:W-:-:S02]  /*11640*/  @!P2 LEA.HI.X R13, R214, R0, R15, 0x1, P4 ;  /* 0x00000000d60da211 */ /* 0x000fc400020f0c0f */
[----:B------:R-:W-:Y:S02]  /*11650*/  @!P0 LEA R14, P4, R9, R14, 0x1 ;  /* 0x0000000e090e8211 */ /* 0x000fe400078808ff */
[-C--:B------:R-:W-:Y:S01]  /*11660*/  @!P1 LEA.HI.X R25, R213, R0.reuse, R5, 0x1, P5 ;  /* 0x00000000d5199211 */ /* 0x080fe200028f0c05 */
[----:B------:R3:W-:Y:S01]  /*11670*/  @!P2 ST.E.128 desc[UR40][R12.64], RZ ;  /* 0x000000ff0c00a985 */ /* 0x0007e2000c101d28 */
[----:B------:R-:W-:-:S03]  /*11680*/  @!P0 LEA.HI.X R15, R9, R0, R6, 0x1, P4 ;  /* 0x00000000090f8211 */ /* 0x000fc600020f0c06 */
[----:B------:R3:W-:Y:S04]  /*11690*/  @!P1 ST.E.128 desc[UR40][R24.64], RZ ;  /* 0x000000ff18009985 */ /* 0x0007e8000c101d28 */
[----:B------:R3:W-:Y:S02]  /*116a0*/  @!P0 ST.E.128 desc[UR40][R14.64], RZ ;  /* 0x000000ff0e008985 */ /* 0x0007e4000c101d28 */
.L_x_9603:
[----:B------:R-:W-:Y:S05]  /*116b0*/  BSYNC B1 ;  /* 0x0000000000017941 */ /* 0x000fea0003800000 */
.L_x_9602:
[----:B------:R-:W-:-:S03]  /*116c0*/  UMOV UR4, 0xffffffff ;  /* 0xffffffff00047882 */ /* 0x000fc60000000000 */
[----:B------:R-:W-:Y:S05]  /*116d0*/  BRA.DIV UR4, `(.L_x_9604) ;  /* 0x0000009204047947 */ /* 0x000fea000b800000 */
[----:B---3--:R3:W0:Y:S04]  /*116e0*/  SHFL.IDX PT, R0, R4, 0x1, 0x181f ;  /* 0x00381f0004007f89 */ /* 0x00862800000e0000 */
[----:B----4-:R3:W4:Y:S02]  /*116f0*/  SHFL.IDX PT, R14, R3, 0x1, 0x181f ;  /* 0x00381f00030e7f89 */ /* 0x01072400000e0000 */
.L_x_9821:
        /* <DEDUP_REMOVED lines=13> */
[----:B0-----:R-:W-:Y:S02]  /*117d0*/  @!P3 LEA.HI.X R11, R203, R0, R8, 0x1, P5 ;  /* 0x00000000cb0bb211 */ /* 0x001fe400028f0c08 */
        /* <DEDUP_REMOVED lines=10> */
.L_x_9606:
[----:B------:R-:W-:Y:S05]  /*11880*/  BSYNC B1 ;  /* 0x0000000000017941 */ /* 0x000fea0003800000 */
.L_x_9605:
[----:B------:R-:W-:-:S03]  /*11890*/  UMOV UR4, 0xffffffff ;  /* 0xffffffff00047882 */ /* 0x000fc60000000000 */
[----:B------:R-:W-:Y:S05]  /*118a0*/  BRA.DIV UR4, `(.L_x_9607) ;  /* 0x0000008e04d87947 */ /* 0x000fea000b800000 */
[----:B0-----:R0:W0:Y:S04]  /*118b0*/  SHFL.IDX PT, R0, R4, 0x2, 0x181f ;  /* 0x00581f0004007f89 */ /* 0x00102800000e0000 */
[----:B----4-:R4:W0:Y:S02]  /*118c0*/  SHFL.IDX PT, R14, R3, 0x2, 0x181f ;  /* 0x00581f00030e7f89 */ /* 0x01082400000e0000 */
.L_x_9825:
        /* <DEDUP_REMOVED lines=11> */
[CC--:B0-----:R-:W-:Y:S02]  /*11980*/  @!P3 LEA R10, P5, R203.reuse, R14.reuse, 0x1 ;  /* 0x0000000ecb0ab211 */ /* 0x0c1fe400078a08ff */
[C---:B------:R-:W-:Y:S02]  /*11990*/  @!P2 LEA R12, P4, R214.reuse, R14, 0x1 ;  /* 0x0000000ed60ca211 */ /* 0x040fe400078808ff */
[----:B------:R-:W-:Y:S02]  /*119a0*/  @!P3 LEA.HI.X R11, R203, R0, R8, 0x1, P5 ;  /* 0x00000000cb0bb211 */ /* 0x000fe400028f0c08 */
        /* <DEDUP_REMOVED lines=10> */
.L_x_9609:
[----:B------:R-:W-:Y:S05]  /*11a50*/  BSYNC B1 ;  /* 0x0000000000017941 */ /* 0x000fea0003800000 */
.L_x_9608:
[----:B------:R-:W-:-:S03]  /*11a60*/  UMOV UR4, 0xffffffff ;  /* 0xffffffff00047882 */ /* 0x000fc60000000000 */
[----:B------:R-:W-:Y:S05]  /*11a70*/  BRA.DIV UR4, `(.L_x_9610) ;  /* 0x0000008e04ac7947 */ /* 0x000fea000b800000 */
[----:B0-----:R0:W0:Y:S04]  /*11a80*/  SHFL.IDX PT, R0, R4, 0x3, 0x181f ;  /* 0x00781f0004007f89 */ /* 0x00102800000e0000 */
[----:B------:R0:W0:Y:S02]  /*11a90*/  SHFL.IDX PT, R14, R3, 0x3, 0x181f ;  /* 0x00781f00030e7f89 */ /* 0x00002400000e0000 */
.L_x_9829:
[----:B0-234-:R-:W-:-:S05]  /*11aa0*/  VIADD R3, R7, 0x60 ;  /* 0x0000006007037836 */ /* 0x01dfca0000000000 */
        /* <DEDUP_REMOVED lines=9> */
[CC--:B------:R-:W-:Y:S02]  /*11b40*/  @!P3 LEA R4, P5, R203.reuse, R14.reuse, 0x1 ;  /* 0x0000000ecb04b211 */ /* 0x0c0fe400078a08ff */
        /* <DEDUP_REMOVED lines=12> */
.L_x_9593:
[----:B------:R-:W-:Y:S05]  /*11c10*/  BSYNC B0 ;  /* 0x0000000000007941 */ /* 0x000fea0003800000 */
.L_x_9579:
[----:B------:R-:W-:Y:S02]  /*11c20*/  ULDC UR4, c[0x0][0xc3c] ;  /* 0x00030f0000047ab9 */ /* 0x000fe40000000800 */
[----:B-1----:R-:W-:-:S13]  /*11c30*/  ISETP.GE.AND P0, PT, R155, UR4, PT ;  /* 0x000000049b007c0c */ /* 0x002fda000bf06270 */
[----:B------:R-:W-:Y:S05]  /*11c40*/  @!P0 BRA `(.L_x_9611) ;  /* 0xfffffef400d88947 */ /* 0x000fea000383ffff */
[----:B------:R-:W-:Y:S05]  /*11c50*/  BRA `(.L_x_9465) ;  /* 0x0000007c00107947 */ /* 0x000fea0003800000 */
.L_x_9463:
        /* <DEDUP_REMOVED lines=20> */
.L_x_9612:
        /* <DEDUP_REMOVED lines=43> */
.L_x_9616:
        /* <DEDUP_REMOVED lines=38> */
.L_x_9614:
        /* <DEDUP_REMOVED lines=20> */
.L_x_9617:
        /* <DEDUP_REMOVED lines=54> */
.L_x_9615:
[----:B------:R-:W-:Y:S01]  /*12750*/  IMAD.U32 R2, RZ, RZ, UR6 ;  /* 0x00000006ff027e24 */ /* 0x000fe2000f8e00ff */
[----:B------:R0:W-:Y:S04]  /*12760*/  STL [R1+0x4], RZ ;  /* 0x000004ff01007387 */ /* 0x0001e80000100800 */
[----:B------:R0:W-:Y:S04]  /*12770*/  STL [R1+0x8], RZ ;  /* 0x000008ff01007387 */ /* 0x0001e80000100800 */
[----:B------:R0:W-:Y:S02]  /*12780*/  STL [R1], R2 ;  /* 0x0000000201007387 */ /* 0x0001e40000100800 */
.L_x_9618:
        /* <DEDUP_REMOVED lines=10> */
.L_x_9613:
[----:B-1----:R-:W3:Y:S01]  /*12830*/  LDL R0, [R1+0xc] ;  /* 0x00000c0001007983 */ /* 0x002ee20000100800 */
[----:B------:R-:W-:Y:S01]  /*12840*/  ULDC UR4, c[0x0][0xc3c] ;  /* 0x00030f0000047ab9 */ /* 0x000fe20000000800 */
[----:B------:R-:W-:Y:S01]  /*12850*/  IMAD.MOV.U32 R19, RZ, RZ, RZ ;  /* 0x000000ffff137224 */ /* 0x000fe200078e00ff */
[----:B---3--:R-:W-:Y:S01]  /*12860*/  ISETP.GE.AND P0, PT, R0, UR4, PT ;  /* 0x0000000400007c0c */ /* 0x008fe2000bf06270 */
[----:B------:R-:W-:-:S05]  /*12870*/  IMAD.MOV.U32 R0, RZ, RZ, 0x1 ;  /* 0x00000001ff007424 */ /* 0x000fca00078e00ff */
[----:B------:R1:W-:Y:S04]  /*12880*/  STL [R1+0x14], R0 ;  /* 0x0000140001007387 */ /* 0x0003e80000100800 */
[----:B------:R1:W-:Y:S03]  /*12890*/  STL [R1+0x54], RZ ;  /* 0x000054ff01007387 */ /* 0x0003e60000100800 */
[----:B------:R-:W-:Y:S05]  /*128a0*/  @P0 BRA `(.L_x_9619) ;  /* 0x0000006c001c0947 */ /* 0x000fea0003800000 */
[----:B------:R-:W3:Y:S01]  /*128b0*/  S2UR UR5, SR_CgaCtaId ;  /* 0x00000000000579c3 */ /* 0x000ee20000008800 */
[C---:B-1----:R-:W-:Y:S01]  /*128c0*/  IMAD.SHL.U32 R0, R6.reuse, 0x8, RZ ;  /* 0x0000000806007824 */ /* 0x042fe200078e00ff */
[----:B------:R-:W-:Y:S01]  /*128d0*/  LOP3.LUT R4, R6, 0x7f, RZ, 0xc0, !PT ;  /* 0x0000007f06047812 */ /* 0x000fe200078ec0ff */
[----:B------:R-:W-:Y:S01]  /*128e0*/  UMOV UR4, 0x400 ;  /* 0x0000040000047882 */ /* 0x000fe20000000000 */
[----:B------:R-:W-:Y:S01]  /*128f0*/  BSSY B8, `(.L_x_9619) ;  /* 0x00006c2000087945 */ /* 0x000fe20003800000 */
[----:B------:R-:W-:Y:S01]  /*12900*/  IMAD.MOV.U32 R19, RZ, RZ, RZ ;  /* 0x000000ffff137224 */ /* 0x000fe200078e00ff */
[----:B------:R-:W-:Y:S01]  /*12910*/  LOP3.LUT R3, R0, 0x1f8, RZ, 0xc0, !PT ;  /* 0x000001f800037812 */ /* 0x000fe200078ec0ff */
[----:B0-----:R-:W-:Y:S01]  /*12920*/  IMAD.SHL.U32 R2, R4, 0x8, RZ ;  /* 0x0000000804027824 */ /* 0x001fe200078e00ff */
        /* <DEDUP_REMOVED lines=16> */
.L_x_9761:
[----:B0--3--:R-:W3:Y:S01]  /*12a30*/  LDL R0, [R1+0xc] ;  /* 0x00000c0001007983 */ /* 0x009ee20000100800 */
[----:B-1----:R-:W3:Y:S01]  /*12a40*/  LDC.64 R2, c[0x0][0xc88] ;  /* 0x00032200ff027b82 */ /* 0x002ee20000000a00 */
[----:B------:R-:W-:Y:S05]  /*12a50*/  YIELD ;  /* 0x0000000000007946 */ /* 0x000fea0003800000 */
[----:B------:R-:W-:Y:S01]  /*12a60*/  ULDC.64 UR4, c[0x0][0xa28] ;  /* 0x00028a0000047ab9 */ /* 0x000fe20000000a00 */
[----:B--2---:R-:W-:Y:S02]  /*12a70*/  CS2R R8, SRZ ;  /* 0x0000000000087805 */ /* 0x004fe4000001ff00 */
[----:B------:R-:W-:Y:S01]  /*12a80*/  ISETP.NE.U32.AND P0, PT, RZ, UR4, PT ;  /* 0x00000004ff007c0c */ /* 0x000fe2000bf05070 */
[----:B------:R-:W-:Y:S01]  /*12a90*/  ULDC.64 UR10, c[0x0][0xa18] ;  /* 0x00028600000a7ab9 */ /* 0x000fe20000000a00 */
[----:B------:R-:W-:Y:S01]  /*12aa0*/  ULDC.64 UR8, c[0x0][0xa10] ;  /* 0x0002840000087ab9 */ /* 0x000fe20000000a00 */
[----:B------:R-:W-:Y:S01]  /*12ab0*/  ULDC.64 UR6, c[0x0][0xa08] ;  /* 0x0002820000067ab9 */ /* 0x000fe20000000a00 */
[----:B---3--:R-:W-:-:S05]  /*12ac0*/  IMAD.WIDE R2, R0, 0x4, R2 ;  /* 0x0000000400027825 */ /* 0x008fca00078e0202 */
        /* <DEDUP_REMOVED lines=54> */
.L_x_9620:
        /* <DEDUP_REMOVED lines=17> */
.L_x_9621:
[----:B------:R-:W-:Y:S05]  /*12f40*/  @!P0 BRA `(.L_x_9622) ;  /* 0x00000000000c8947 */ /* 0x000fea0003800000 */
[----:B------:R-:W2:Y:S04]  /*12f50*/  LDG.E R9, desc[UR40][R6.64] ;  /* 0x0000002806097981 */ /* 0x000ea8000c1e1900 */
[----:B------:R-:W2:Y:S02]  /*12f60*/  LDG.E R6, desc[UR40][R6.64+0x4] ;  /* 0x0000042806067981 */ /* 0x000ea4000c1e1900 */
[----:B--2---:R-:W-:-:S07]  /*12f70*/  IMAD.IADD R9, R6, 0x1, -R9 ;  /* 0x0000000106097824 */ /* 0x004fce00078e0a09 */
.L_x_9622:
[----:B01----:R-:W2:Y:S01]  /*12f80*/  @P2 LDG.E R2, desc[UR40][R4.64] ;  /* 0x0000002804022981 */ /* 0x003ea2000c1e1900 */
[----:B-----5:R-:W-:-:S03]  /*12f90*/  IMAD.IADD R6, R9, 0x1, -R8 ;  /* 0x0000000109067824 */ /* 0x020fc600078e0a08 */
[----:B------:R-:W2:Y:S01]  /*12fa0*/  @P2 LDG.E R4, desc[UR40][R4.64+0x4] ;  /* 0x0000042804042981 */ /* 0x000ea2000c1e1900 */
[----:B------:R-:W-:Y:S01]  /*12fb0*/  LOP3.LUT R14, R10, 0xff, RZ, 0xc0, !PT ;  /* 0x000000ff0a0e7812 */ /* 0x000fe200078ec0ff */
[----:B------:R-:W-:Y:S01]  /*12fc0*/  BSSY B0, `(.L_x_9623) ;  /* 0x000002a000007945 */ /* 0x000fe20003800000 */
[----:B------:R-:W-:Y:S01]  /*12fd0*/  SHF.R.U32.HI R10, RZ, 0x10, R10 ;  /* 0x00000010ff0a7819 */ /* 0x000fe2000001160a */
[----:B--2---:R-:W-:-:S04]  /*12fe0*/  @P2 IMAD.IADD R11, R4, 0x1, -R2 ;  /* 0x00000001040b2824 */ /* 0x004fc800078e0a02 */
[----:B------:R-:W-:-:S04]  /*12ff0*/  IMAD.IADD R3, R6, 0x1, R11 ;  /* 0x0000000106037824 */ /* 0x000fc800078e020b */
[----:B------:R-:W-:-:S04]  /*13000*/  VIADD R2, R3, 0x5f ;  /* 0x0000005f03027836 */ /* 0x000fc80000000000 */
[----:B------:R-:W-:Y:S01]  /*13010*/  IMAD.HI R2, R2, 0x2aaaaaab, RZ ;  /* 0x2aaaaaab02027827 */ /* 0x000fe200078e02ff */
[----:B------:R-:W-:-:S04]  /*13020*/  ISETP.GE.AND P1, PT, R3, 0x1, PT ;  /* 0x000000010300780c */ /* 0x000fc80003f26270 */
[----:B------:R-:W-:-:S04]  /*13030*/  SHF.R.U32.HI R3, RZ, 0x1f, R2 ;  /* 0x0000001fff037819 */ /* 0x000fc80000011602 */
[----:B------:R-:W-:-:S05]  /*13040*/  LEA.HI.SX32 R12, R2, R3, 0x1c ;  /* 0x00000003020c7211 */ /* 0x000fca00078fe2ff */
[----:B------:R0:W-:Y:S04]  /*13050*/  STL [R1+0x38], R12 ;  /* 0x0000380c01007387 */ /* 0x0001e80000100800 */
        /* <DEDUP_REMOVED lines=32> */
.L_x_9624:
[----:B------:R-:W-:Y:S05]  /*13260*/  BSYNC B0 ;  /* 0x0000000000007941 */ /* 0x000fea0003800000 */
.L_x_9623:
[-C--:B------:R-:W-:Y:S01]  /*13270*/  IMAD R2, R14, R4.reuse, RZ ;  /* 0x000000040e027224 */ /* 0x080fe200078e02ff */
[----:B------:R-:W-:Y:S04]  /*13280*/  BSSY B0, `(.L_x_9625) ;  /* 0x0000141000007945 */ /* 0x000fe80003800000 */
[C---:B------:R-:W-:Y:S01]  /*13290*/  VIADDMNMX R4, R2.reuse, R4, R12, PT ;  /* 0x0000000402047246 */ /* 0x040fe2000380010c */
[----:B------:R-:W-:-:S04]  /*132a0*/  IMAD R2, R2, 0x60, -R6 ;  /* 0x0000006002027824 */ /* 0x000fc800078e0a06 */
[----:B------:R-:W-:Y:S01]  /*132b0*/  IMAD R6, R4, 0x60, -R6 ;  /* 0x0000006004067824 */ /* 0x000fe200078e0a06 */
[----:B------:R-:W-:-:S04]  /*132c0*/  VIMNMX R2, RZ, R2, !PT ;  /* 0x00000002ff027248 */ /* 0x000fc80007fe0100 */
[----:B------:R-:W-:-:S04]  /*132d0*/  VIMNMX R11, R6, R11, PT ;  /* 0x0000000b060b7248 */ /* 0x000fc80003fe0100 */
[----:B------:R-:W-:Y:S01]  /*132e0*/  ISETP.GT.AND P0, PT, R11, R2, PT ;  /* 0x000000020b00720c */ /* 0x000fe20003f04270 */
[----:B------:R-:W-:-:S05]  /*132f0*/  IMAD.WIDE.U32 R2, R2, -0x55555555, RZ ;  /* 0xaaaaaaab02027825 */ /* 0x000fca00078e00ff */
[----:B------:R-:W-:-:S05]  /*13300*/  SHF.R.U32.HI R3, RZ, 0x6, R3 ;  /* 0x00000006ff037819 */ /* 0x000fca0000011603 */
[----:B------:R-:W-:Y:S02]  /*13310*/  IMAD.MOV.U32 R8, RZ, RZ, R3 ;  /* 0x000000ffff087224 */ /* 0x000fe400078e0003 */
[----:B------:R-:W-:-:S04]  /*13320*/  @P0 VIADD R11, R11, 0x5f ;  /* 0x0000005f0b0b0836 */ /* 0x000fc80000000000 */
[----:B------:R-:W-:-:S05]  /*13330*/  @P0 IMAD.HI R2, R11, 0x2aaaaaab, RZ ;  /* 0x2aaaaaab0b020827 */ /* 0x000fca00078e02ff */
[----:B------:R-:W-:-:S04]  /*13340*/  @P0 SHF.R.U32.HI R4, RZ, 0x1f, R2 ;  /* 0x0000001fff040819 */ /* 0x000fc80000011602 */
[----:B------:R-:W-:Y:S02]  /*13350*/  @P0 LEA.HI.SX32 R8, R2, R4, 0x1c ;  /* 0x0000000402080211 */ /* 0x000fe400078fe2ff */
        /* <DEDUP_REMOVED lines=10> */
.L_x_9832:
[----:B-1----:R-:W-:Y:S02]  /*13400*/  ISETP.NE.AND P0, PT, R14, RZ, PT ;  /* 0x000000ff0e00720c */ /* 0x002fe40003f05270 */
[----:B------:R-:W-:-:S11]  /*13410*/  PLOP3.LUT P6, PT, PT, PT, PT, 0x8, 0x0 ;  /* 0x000000000000781c */ /* 0x000fd60003fce170 */
[----:B------:R-:W-:Y:S05]  /*13420*/  @P0 BRA `(.L_x_9628) ;  /* 0x00000000000c0947 */ /* 0x000fea0003800000 */
[----:B------:R-:W-:-:S03]  /*13430*/  UMOV UR4, 0xffffffff ;  /* 0xffffffff00047882 */ /* 0x000fc60000000000 */
[----:B------:R-:W-:Y:S05]  /*13440*/  BRA.DIV UR4, `(.L_x_9629) ;  /* 0x0000007604b47947 */ /* 0x000fea000b800000 */
[----:B------:R-:W-:-:S13]  /*13450*/  ELECT P6, URZ, PT ;  /* 0x00000000003f782f */ /* 0x000fda00038c0000 */
.L_x_9628:
        /* <DEDUP_REMOVED lines=9> */
.L_x_9835:
[----:B------:R-:W-:Y:S05]  /*134f0*/  BSYNC B1 ;  /* 0x0000000000017941 */ /* 0x000fea0003800000 */
.L_x_9630:
[----:B------:R-:W-:Y:S04]  /*13500*/  BSSY B1, `(.L_x_9632) ;  /* 0x000007f000017945 */ /* 0x000fe80003800000 */
        /* <DEDUP_REMOVED lines=11> */
.L_x_9836:
[----:B------:R-:W-:Y:S05]  /*135c0*/  BSYNC B2 ;  /* 0x0000000000027941 */ /* 0x000fea0003800000 */
.L_x_9634:
        /* <DEDUP_REMOVED lines=9> */
.L_x_9637:
[----:B------:R-:W-:Y:S05]  /*13660*/  BSYNC B2 ;  /* 0x0000000000027941 */ /* 0x000fea0003800000 */
.L_x_9636:
[----:B------:R-:W2:Y:S01]  /*13670*/  LDL R6, [R1+0x10] ;  /* 0x0000100001067983 */ /* 0x000ea20000100800 */
        /* <DEDUP_REMOVED lines=12> */
.L_x_9638:
        /* <DEDUP_REMOVED lines=13> */
.L_x_9837:
[----:B------:R-:W-:Y:S05]  /*13810*/  BSYNC B2 ;  /* 0x0000000000027941 */ /* 0x000fea0003800000 */
.L_x_9639:
        /* <DEDUP_REMOVED lines=11> */
.L_x_9642:
[----:B------:R-:W-:Y:S05]  /*138d0*/  BSYNC B2 ;  /* 0x0000000000027941 */ /* 0x000fea0003800000 */
.L_x_9641:
        /* <DEDUP_REMOVED lines=10> */
.L_x_9643:
        /* <DEDUP_REMOVED lines=15> */
.L_x_9644:
        /* <DEDUP_REMOVED lines=15> */
.L_x_9645:
        /* <DEDUP_REMOVED lines=15> */
.L_x_9646:
        /* <DEDUP_REMOVED lines=10> */
.L_x_9633:
[----:B------:R-:W-:Y:S05]  /*13cf0*/  BSYNC B1 ;  /* 0x0000000000017941 */ /* 0x000fea0003800000 */
.L_x_9632:
        /* <DEDUP_REMOVED lines=13> */
.L_x_9662:
        /* <DEDUP_REMOVED lines=13> */
.L_x_9838:
[----:B------:R-:W-:Y:S05]  /*13ea0*/  BSYNC B2 ;  /* 0x0000000000027941 */ /* 0x000fea0003800000 */
.L_x_9649:
        /* <DEDUP_REMOVED lines=9> */
.L_x_9652:
[----:B------:R-:W-:Y:S05]  /*13f40*/  BSYNC B2 ;  /* 0x0000000000027941 */ /* 0x000fea0003800000 */
.L_x_9651:
        /* <DEDUP_REMOVED lines=12> */
.L_x_9653:
        /* <DEDUP_REMOVED lines=13> */
.L_x_9839:
[----:B------:R-:W-:Y:S05]  /*140e0*/  BSYNC B2 ;  /* 0x0000000000027941 */ /* 0x000fea0003800000 */
.L_x_9654:
        /* <DEDUP_REMOVED lines=11> */
.L_x_9657:
[----:B------:R-:W-:Y:S05]  /*141a0*/  BSYNC B2 ;  /* 0x0000000000027941 */ /* 0x000fea0003800000 */
.L_x_9656:
        /* <DEDUP_REMOVED lines=10> */
.L_x_9658:
        /* <DEDUP_REMOVED lines=15> */
.L_x_9659:
        /* <DEDUP_REMOVED lines=15> */
.L_x_9660:
        /* <DEDUP_REMOVED lines=15> */
.L_x_9661:
        /* <DEDUP_REMOVED lines=10> */
.L_x_9648:
[----:B------:R-:W-:Y:S05]  /*145c0*/  BSYNC B1 ;  /* 0x0000000000017941 */ /* 0x000fea0003800000 */
.L_x_9647:
        /* <DEDUP_REMOVED lines=12> */
.L_x_9626:
[----:B------:R-:W-:Y:S05]  /*14690*/  BSYNC B0 ;  /* 0x0000000000007941 */ /* 0x000fea0003800000 */
.L_x_9625:
        /* <DEDUP_REMOVED lines=35> */
.L_x_9664:
[----:B------:R-:W-:Y:S05]  /*148d0*/  BSYNC B0 ;  /* 0x0000000000007941 */ /* 0x000fea0003800000 */
.L_x_9663:
        /* <DEDUP_REMOVED lines=27> */
.L_x_9666:
        /* <DEDUP_REMOVED lines=20> */
.L_x_9669:
[----:B------:R-:W-:Y:S05]  /*14bd0*/  BSYNC B6 ;  /* 0x0000000000067941 */ /* 0x000fea0003800000 */
.L_x_9668:
        /* <DEDUP_REMOVED lines=20> */
.L_x_9672:
        /* <DEDUP_REMOVED lines=16> */
.L_x_9671:
[----:B------:R-:W-:Y:S05]  /*14e20*/  BSYNC B6 ;  /* 0x0000000000067941 */ /* 0x000fea0003800000 */
.L_x_9670:
        /* <DEDUP_REMOVED lines=24> */
.L_x_9842:
        /* <DEDUP_REMOVED lines=11> */
.L_x_9845:
        /* <DEDUP_REMOVED lines=24> */
.L_x_9676:
[----:B-1----:R-:W2:Y:S01]  /*151e0*/  LDL R2, [R1+0x14] ;  /* 0x0000140001027983 */ /* 0x002ea20000100800 */
[----:B0-----:R-:W-:Y:S01]  /*151f0*/  IMAD R0, R19, 0x8, R18 ;  /* 0x0000000813007824 */ /* 0x001fe200078e0212 */
[----:B--2---:R-:W-:-:S04]  /*15200*/  SHF.L.U32 R2, R2, 0x1f, RZ ;  /* 0x0000001f02027819 */ /* 0x004fc800000006ff */
[----:B------:R-:W0:Y:S02]  /*15210*/  SYNCS.PHASECHK.TRANS64.TRYWAIT P0, [R0+URZ+0x22840], R2 ;  /* 0x02284002000075a7 */ /* 0x000e24000800017f */
[----:B0-----:R-:W-:Y:S05]  /*15220*/  @!P0 BRA `(.L_x_9677) ;  /* 0x0000005c00148947 */ /* 0x001fea0003800000 */
.L_x_9846:
        /* <DEDUP_REMOVED lines=11> */
.L_x_9678:
        /* <DEDUP_REMOVED lines=19> */
[----:B------:R-:W-:Y:S01]  /*15410*/  UIMAD UR11, UR11, 0x60, UR4 ;  /* 0x000000600b0b78a4 */ /* 0x000fe2000f8e0204 */
[----:B------:R1:W-:Y:S02]  /*15420*/  STL [R1+0x1c], R2 ;  /* 0x00001c0201007387 */ /* 0x0003e40000100800 */
[----:B------:R-:W-:-:S06]  /*15430*/  UMOV UR4, 0x0 ;  /* 0x0000000000047882 */ /* 0x000fcc0000000000 */
[----:B------:R1:W-:Y:S01]  /*15440*/  UTMALDG.4D [UR8], [UR6], desc[UR4] ;  /* 0x00000408060075b4 */ /* 0x0003e20008019000 */
[----:B------:R-:W-:Y:S02]  /*15450*/  NOP ;  /* 0x0000000000007918 */ /* 0x000fe40000000000 */
.L_x_9674:
        /* <DEDUP_REMOVED lines=40> */
.L_x_9680:
[----:B------:R-:W-:Y:S05]  /*156e0*/  BSYNC B6 ;  /* 0x0000000000067941 */ /* 0x000fea0003800000 */
.L_x_9679:
[----:B0-----:R-:W2:Y:S01]  /*156f0*/  LDL.LU R0, [R1+0x60] ;  /* 0x0000600001007983 */ /* 0x001ea20000300800 */
[----:B------:R-:W-:Y:S01]  /*15700*/  ULDC.64 UR4, c[0x0][0x2d8] ;  /* 0x0000b60000047ab9 */ /* 0x000fe20000000a00 */
[----:B------:R-:W0:Y:S01]  /*15710*/  LDC R8, c[0x0][0x448] ;  /* 0x00011200ff087b82 */ /* 0x000e220000000800 */
[----:B------:R-:W-:Y:S01]  /*15720*/  ULDC UR6, c[0x0][0x2b8] ;  /* 0x0000ae0000067ab9 */ /* 0x000fe20000000800 */
[----:B------:R-:W3:Y:S04]  /*15730*/  LDL.LU R5, [R1+0x50] ;  /* 0x0000500001057983 */ /* 0x000ee80000300800 */
[----:B------:R-:W3:Y:S04]  /*15740*/  LDL.LU.64 R2, [R1+0x48] ;  /* 0x0000480001027983 */ /* 0x000ee80000300a00 */
[----:B------:R-:W4:Y:S01]  /*15750*/  LDL.LU R4, [R1+0x2c] ;  /* 0x00002c0001047983 */ /* 0x000f220000300800 */
[----:B0-----:R-:W-:-:S13]  /*15760*/  ISETP.NE.AND P0, PT, R8, 0x1, PT ;  /* 0x000000010800780c */ /* 0x001fda0003f05270 */
[----:B------:R-:W0:Y:S01]  /*15770*/  @P0 LDC R7, c[0x0][0x450] ;  /* 0x00011400ff070b82 */ /* 0x000e220000000800 */
[----:B---3--:R-:W-:Y:S02]  /*15780*/  IMAD.MOV.U32 R3, RZ, RZ, R5 ;  /* 0x000000ffff037224 */ /* 0x008fe400078e0005 */
[----:B------:R-:W3:Y:S01]  /*15790*/  LDL.LU R5, [R1+0x4] ;  /* 0x0000040001057983 */ /* 0x000ee20000300800 */
[----:B------:R-:W-:-:S03]  /*157a0*/  IMAD.WIDE.U32 R2, R16, UR4, R2 ;  /* 0x0000000410027c25 */ /* 0x000fc6000f8e0002 */
[----:B------:R1:W5:Y:S01]  /*157b0*/  LDL R9, [R1+0x34] ;  /* 0x0000340001097983 */ /* 0x0003620000100800 */
[----:B------:R-:W-:Y:S01]  /*157c0*/  IMAD R3, R16, UR5, R3 ;  /* 0x0000000510037c24 */ /* 0x000fe2000f8e0203 */
[----:B------:R-:W-:Y:S02]  /*157d0*/  ULDC.64 UR4, c[0x0][0x2e0] ;  /* 0x0000b80000047ab9 */ /* 0x000fe40000000a00 */
[----:B--2---:R-:W-:Y:S02]  /*157e0*/  IMAD R0, R0, UR4, RZ ;  /* 0x0000000400007c24 */ /* 0x004fe4000f8e02ff */
[----:B----4-:R-:W-:-:S04]  /*157f0*/  IMAD.WIDE.U32 R2, R4, UR4, R2 ;  /* 0x0000000404027c25 */ /* 0x010fc8000f8e0002 */
[----:B------:R-:W-:Y:S01]  /*15800*/  IMAD R0, R4, UR5, R0 ;  /* 0x0000000504007c24 */ /* 0x000fe2000f8e0200 */
[----:B------:R-:W2:Y:S01]  /*15810*/  S2R R10, SR_TID.X ;  /* 0x00000000000a7919 */ /* 0x000ea20000002100 */
[----:B------:R-:W-:Y:S02]  /*15820*/  ULDC.64 UR4, c[0x0][0x2d0] ;  /* 0x0000b40000047ab9 */ /* 0x000fe40000000a00 */
[----:B------:R-:W-:Y:S01]  /*15830*/  IMAD.IADD R3, R3, 0x1, R0 ;  /* 0x0000000103037824 */ /* 0x000fe200078e0200 */
[----:B------:R-:W4:Y:S02]  /*15840*/  S2R R4, SR_TID.X ;  /* 0x0000000000047919 */ /* 0x000f240000002100 */
[----:B----4-:R-:W-:-:S04]  /*15850*/  LOP3.LUT R4, R4, 0x7f, RZ, 0xc0, !PT ;  /* 0x0000007f04047812 */ /* 0x010fc800078ec0ff */
[----:B------:R-:W-:Y:S02]  /*15860*/  SHF.R.U32.HI R6, RZ, 0x3, R4 ;  /* 0x00000003ff067819 */ /* 0x000fe40000011604 */
[----:B------:R-:W4:Y:S02]  /*15870*/  S2R R4, SR_TID.X ;  /* 0x0000000000047919 */ /* 0x000f240000002100 */
[----:B----4-:R-:W-:-:S05]  /*15880*/  IMAD.SHL.U32 R4, R4, 0x10, RZ ;  /* 0x0000001004047824 */ /* 0x010fca00078e00ff */
[----:B------:R-:W-:Y:S02]  /*15890*/  LOP3.LUT R4, R6, 0x70, R4, 0xf8, !PT ;  /* 0x0000007006047812 */ /* 0x000fe400078ef804 */
[----:B------:R-:W4:Y:S01]  /*158a0*/  @P0 LDC R6, c[0x0][0x44c] ;  /* 0x00011300ff060b82 */ /* 0x000f220000000800 */
[----:B--2---:R-:W-:-:S05]  /*158b0*/  IMAD.SHL.U32 R10, R10, 0x8, RZ ;  /* 0x000000080a0a7824 */ /* 0x004fca00078e00ff */
[----:B------:R-:W-:Y:S01]  /*158c0*/  LOP3.LUT R10, R10, 0x38, RZ, 0xc0, !PT ;  /* 0x000000380a0a7812 */ /* 0x000fe200078ec0ff */
[----:B---3--:R-:W-:-:S05]  /*158d0*/  IMAD.SHL.U32 R5, R5, 0x80, RZ ;  /* 0x0000008005057824 */ /* 0x008fca00078e00ff */
[----:B------:R-:W-:-:S05]  /*158e0*/  LOP3.LUT R4, R4, R5, RZ, 0xfc, !PT ;  /* 0x0000000504047212 */ /* 0x000fca00078efcff */
[----:B----4-:R-:W-:-:S04]  /*158f0*/  @P0 IMAD.HI.U32 R6, R4, R6, RZ ;  /* 0x0000000604060227 */ /* 0x010fc800078e00ff */
[----:B------:R-:W-:Y:S01]  /*15900*/  IMAD.MOV.U32 R0, RZ, RZ, R4 ;  /* 0x000000ffff007224 */ /* 0x000fe200078e0004 */
        /* <DEDUP_REMOVED lines=19> */
[----:B-1----:R-:W-:Y:S09]  /*15a40*/  BRA.DIV UR4, `(.L_x_9681) ;  /* 0x0000005604207947 */ /* 0x002ff2000b800000 */
[----:B------:R-:W2:Y:S01]  /*15a50*/  LDL.LU R6, [R1+0x58] ;  /* 0x0000580001067983 */ /* 0x000ea20000300800 */
[----:B------:R-:W0:Y:S02]  /*15a60*/  S2R R7, SR_TID.X ;  /* 0x0000000000077919 */ /* 0x000e240000002100 */
[----:B0-----:R-:W-:-:S04]  /*15a70*/  LOP3.LUT R7, R7, 0x7f, RZ, 0xc0, !PT ;  /* 0x0000007f07077812 */ /* 0x001fc800078ec0ff */
[----:B------:R-:W-:Y:S02]  /*15a80*/  SHF.R.U32.HI R11, RZ, 0x3, R7 ;  /* 0x00000003ff0b7819 */ /* 0x000fe40000011607 */
[----:B------:R-:W0:Y:S03]  /*15a90*/  SHFL.IDX PT, R7, R4, RZ, 0x181f ;  /* 0x00181fff04077589 */ /* 0x000e2600000e0000 */
[----:B------:R-:W-:-:S04]  /*15aa0*/  IMAD.IADD R0, R11, 0x1, R5 ;  /* 0x000000010b007824 */ /* 0x000fc800078e0205 */
[----:B------:R-:W-:Y:S02]  /*15ab0*/  VIADD R5, R0, 0x10 ;  /* 0x0000001000057836 */ /* 0x000fe40000000000 */
        /* <DEDUP_REMOVED lines=65> */
.L_x_9863:
        /* <DEDUP_REMOVED lines=10> */
.L_x_9682:
        /* <DEDUP_REMOVED lines=18> */
.L_x_9864:
[----:B------:R-:W-:Y:S05]  /*16090*/  BSYNC B0 ;  /* 0x0000000000007941 */ /* 0x000fea0003800000 */
.L_x_9683:
[----:B------:R-:W2:Y:S01]  /*160a0*/  LDL R2, [R1+0x1c] ;  /* 0x00001c0001027983 */ /* 0x000ea20000100800 */
[----:B------:R-:W-:Y:S01]  /*160b0*/  BSSY B0, `(.L_x_9685) ;  /* 0x000005a000007945 */ /* 0x000fe20003800000 */
[----:B--2---:R-:W-:-:S13]  /*160c0*/  LOP3.LUT P0, RZ, R2, 0x1, RZ, 0xc0, !PT ;  /* 0x0000000102ff7812 */ /* 0x004fda000780c0ff */
        /* <DEDUP_REMOVED lines=10> */
.L_x_9865:
[----:B------:R-:W-:Y:S05]  /*16170*/  BSYNC B1 ;  /* 0x0000000000017941 */ /* 0x000fea0003800000 */
.L_x_9687:
        /* <DEDUP_REMOVED lines=9> */
.L_x_9690:
[----:B------:R-:W-:Y:S05]  /*16210*/  BSYNC B1 ;  /* 0x0000000000017941 */ /* 0x000fea0003800000 */
.L_x_9689:
        /* <DEDUP_REMOVED lines=12> */
.L_x_9691:
        /* <DEDUP_REMOVED lines=15> */
.L_x_9692:
        /* <DEDUP_REMOVED lines=15> */
.L_x_9693:
        /* <DEDUP_REMOVED lines=15> */
.L_x_9694:
        /* <DEDUP_REMOVED lines=10> */
.L_x_9686:
[----:B------:R-:W-:Y:S05]  /*16650*/  BSYNC B0 ;  /* 0x0000000000007941 */ /* 0x000fea0003800000 */
.L_x_9685:
        /* <DEDUP_REMOVED lines=9> */
[----:B------:R-:W-:Y:S01]  /*166f0*/  BSSY B2, `(.L_x_9697) ;  /* 0x00000a9000027945 */ /* 0x000fe20003800000 */
[----:B--2---:R-:W-:-:S04]  /*16700*/  VIADD R2, R7, 0x1 ;  /* 0x0000000107027836 */ /* 0x004fc80000000000 */
[----:B---3--:R-:W-:-:S05]  /*16710*/  IMAD R2, R2, R6, RZ ;  /* 0x0000000602027224 */ /* 0x008fca00078e02ff */
[----:B----4-:R-:W-:Y:S02]  /*16720*/  VIMNMX R4, R4, R2, PT ;  /* 0x0000000204047248 */ /* 0x010fe40003fe0100 */
[----:B------:R-:W-:-:S03]  /*16730*/  LOP3.LUT R2, RZ, R5, RZ, 0x33, !PT ;  /* 0x00000005ff027212 */ /* 0x000fc600078e33ff */
        /* <DEDUP_REMOVED lines=40> */
.L_x_9701:
        /* <DEDUP_REMOVED lines=8> */
.L_x_9866:
[----:B------:R-:W-:Y:S05]  /*16a40*/  BSYNC B3 ;  /* 0x0000000000037941 */ /* 0x000fea0003800000 */
.L_x_9702:
        /* <DEDUP_REMOVED lines=9> */
.L_x_9705:
[----:B------:R-:W-:Y:S05]  /*16ae0*/  BSYNC B3 ;  /* 0x0000000000037941 */ /* 0x000fea0003800000 */
.L_x_9704:
        /* <DEDUP_REMOVED lines=12> */
.L_x_9706:
        /* <DEDUP_REMOVED lines=13> */
.L_x_9867:
[----:B------:R-:W-:Y:S05]  /*16c80*/  BSYNC B3 ;  /* 0x0000000000037941 */ /* 0x000fea0003800000 */
.L_x_9707:
        /* <DEDUP_REMOVED lines=11> */
.L_x_9710:
[----:B------:R-:W-:Y:S05]  /*16d40*/  BSYNC B3 ;  /* 0x0000000000037941 */ /* 0x000fea0003800000 */
.L_x_9709:
        /* <DEDUP_REMOVED lines=9> */
.L_x_9711:
        /* <DEDUP_REMOVED lines=15> */
.L_x_9712:
        /* <DEDUP_REMOVED lines=15> */
.L_x_9713:
        /* <DEDUP_REMOVED lines=15> */
.L_x_9714:
        /* <DEDUP_REMOVED lines=10> */
.L_x_9700:
[----:B------:R-:W-:Y:S05]  /*17150*/  BSYNC B1 ;  /* 0x0000000000017941 */ /* 0x000fea0003800000 */
.L_x_9699:
[----:B------:R-:W2:Y:S02]  /*17160*/  LDL.LU R5, [R1+0x40] ;  /* 0x0000400001057983 */ /* 0x000ea40000300800 */
[----:B--2---:R-:W-:-:S07]  /*17170*/  VIADD R0, R5, 0xfffffffd ;  /* 0xfffffffd05007836 */ /* 0x004fce0000000000 */
.L_x_9698:
[----:B------:R-:W-:Y:S05]  /*17180*/  BSYNC B2 ;  /* 0x0000000000027941 */ /* 0x000fea0003800000 */
.L_x_9697:
[----:B------:R-:W-:Y:S01]  /*17190*/  VIADD R8, R8, 0xfffffffe ;  /* 0xfffffffe08087836 */ /* 0x000fe20000000000 */
[----:B------:R-:W-:-:S04]  /*171a0*/  LOP3.LUT R4, RZ, R4, RZ, 0x33, !PT ;  /* 0x00000004ff047212 */ /* 0x000fc800078e33ff */
[----:B------:R-:W-:-:S13]  /*171b0*/  ISETP.NE.AND P0, PT, R8, R4, PT ;  /* 0x000000040800720c */ /* 0x000fda0003f05270 */
[----:B------:R-:W-:Y:S05]  /*171c0*/  @!P0 BRA `(.L_x_9696) ;  /* 0x0000001000f88947 */ /* 0x000fea0003800000 */
.L_x_9747:
        /* <DEDUP_REMOVED lines=35> */
.L_x_9717:
        /* <DEDUP_REMOVED lines=8> */
.L_x_9868:
[----:B------:R-:W-:Y:S05]  /*17480*/  BSYNC B2 ;  /* 0x0000000000027941 */ /* 0x000fea0003800000 */
.L_x_9718:
        /* <DEDUP_REMOVED lines=9> */
.L_x_9721:
[----:B------:R-:W-:Y:S05]  /*17520*/  BSYNC B2 ;  /* 0x0000000000027941 */ /* 0x000fea0003800000 */
.L_x_9720:
        /* <DEDUP_REMOVED lines=12> */
.L_x_9722:
        /* <DEDUP_REMOVED lines=13> */
.L_x_9869:
[----:B------:R-:W-:Y:S05]  /*176c0*/  BSYNC B2 ;  /* 0x0000000000027941 */ /* 0x000fea0003800000 */
.L_x_9723:
        /* <DEDUP_REMOVED lines=11> */
.L_x_9726:
[----:B------:R-:W-:Y:S05]  /*17780*/  BSYNC B2 ;  /* 0x0000000000027941 */ /* 0x000fea0003800000 */
.L_x_9725:
        /* <DEDUP_REMOVED lines=9> */
.L_x_9727:
        /* <DEDUP_REMOVED lines=15> */
.L_x_9728:
        /* <DEDUP_REMOVED lines=15> */
.L_x_9729:
        /* <DEDUP_REMOVED lines=15> */
.L_x_9730:
        /* <DEDUP_REMOVED lines=10> */
.L_x_9716:
[----:B------:R-:W-:Y:S05]  /*17b90*/  BSYNC B1 ;  /* 0x0000000000017941 */ /* 0x000fea0003800000 */
.L_x_9715:
        /* <DEDUP_REMOVED lines=35> */
.L_x_9733:
        /* <DEDUP_REMOVED lines=8> */
.L_x_9870:
[----:B------:R-:W-:Y:S05]  /*17e50*/  BSYNC B2 ;  /* 0x0000000000027941 */ /* 0x000fea0003800000 */
.L_x_9734:
        /* <DEDUP_REMOVED lines=9> */
.L_x_9737:
[----:B------:R-:W-:Y:S05]  /*17ef0*/  BSYNC B2 ;  /* 0x0000000000027941 */ /* 0x000fea0003800000 */
.L_x_9736:
        /* <DEDUP_REMOVED lines=12> */
.L_x_9738:
        /* <DEDUP_REMOVED lines=13> */
.L_x_9871:
[----:B------:R-:W-:Y:S05]  /*18090*/  BSYNC B2 ;  /* 0x0000000000027941 */ /* 0x000fea0003800000 */
.L_x_9739:
        /* <DEDUP_REMOVED lines=11> */
.L_x_9742:
[----:B------:R-:W-:Y:S05]  /*18150*/  BSYNC B2 ;  /* 0x0000000000027941 */ /* 0x000fea0003800000 */
.L_x_9741:
        /* <DEDUP_REMOVED lines=9> */
.L_x_9743:
        /* <DEDUP_REMOVED lines=15> */
.L_x_9744:
        /* <DEDUP_REMOVED lines=15> */
.L_x_9745:
        /* <DEDUP_REMOVED lines=15> */
.L_x_9746:
        /* <DEDUP_REMOVED lines=10> */
.L_x_9732:
[----:B------:R-:W-:Y:S05]  /*18560*/  BSYNC B1 ;  /* 0x0000000000017941 */ /* 0x000fea0003800000 */
.L_x_9731:
[----:B------:R-:W2:Y:S01]  /*18570*/  LDL R5, [R1+0x28] ;  /* 0x0000280001057983 */ /* 0x000ea20000100800 */
[----:B------:R-:W-:Y:S01]  /*18580*/  VIADD R0, R0, 0xfffffffe ;  /* 0xfffffffe00007836 */ /* 0x000fe20000000000 */
[----:B--2---:R-:W-:-:S13]  /*18590*/  ISETP.GT.AND P0, PT, R6, R5, PT ;  /* 0x000000050600720c */ /* 0x004fda0003f04270 */
[----:B------:R-:W-:Y:S05]  /*185a0*/  @P0 BRA `(.L_x_9747) ;  /* 0xffffffec00080947 */ /* 0x000fea000383ffff */
.L_x_9696:
[----:B------:R-:W-:Y:S05]  /*185b0*/  BSYNC B0 ;  /* 0x0000000000007941 */ /* 0x000fea0003800000 */
.L_x_9695:
        /* <DEDUP_REMOVED lines=24> */
.L_x_9749:
[----:B------:R-:W-:Y:S05]  /*18740*/  BSYNC B0 ;  /* 0x0000000000007941 */ /* 0x000fea0003800000 */
.L_x_9748:
[----:B------:R-:W-:-:S07]  /*18750*/  SEL R19, R19, RZ, P0 ;  /* 0x000000ff13137207 */ /* 0x000fce0000000000 */
.L_x_9667:
[----:B------:R-:W-:Y:S05]  /*18760*/  BSYNC B7 ;  /* 0x0000000000077941 */ /* 0x000fea0003800000 */
.L_x_9665:
[----:B--23--:R-:W2:Y:S02]  /*18770*/  LDL R0, [R1+0x1c] ;  /* 0x00001c0001007983 */ /* 0x00cea40000100800 */
        /* <DEDUP_REMOVED lines=8> */
[----:B------:R-:W2:Y:S04]  /*18800*/  LDS.128 R4, [R18+0x228d0] ;  /* 0x0228d00012047984 */ /* 0x000ea80000000c00 */
[----:B--2---:R2:W-:Y:S04]  /*18810*/  STL.64 [R1], R4 ;  /* 0x0000000401007387 */ /* 0x0045e80000100a00 */
[----:B------:R2:W-:Y:S01]  /*18820*/  STL.64 [R1+0x8], R6 ;  /* 0x0000080601007387 */ /* 0x0005e20000100a00 */
[----:B------:R-:W-:Y:S06]  /*18830*/  BAR.ARV 0x4, 0x180 ;  /* 0x0106000000007b1d */ /* 0x000fec0000002000 */
[----:B------:R-:W-:Y:S05]  /*18840*/  BRA `(.L_x_9751) ;  /* 0x0000000c00207947 */ /* 0x000fea0003800000 */
.L_x_9750:
        /* <DEDUP_REMOVED lines=46> */
.L_x_9881:
[----:B------:R-:W-:Y:S02]  /*18b30*/  ULDC UR4, c[0x0][0xc38] ;  /* 0x00030e0000047ab9 */ /* 0x000fe40000000800 */
[----:B------:R-:W-:-:S04]  /*18b40*/  IMAD.U32 R2, RZ, RZ, UR4 ;  /* 0x00000004ff027e24 */ /* 0x000fc8000f8e00ff */
[----:B-1----:R-:W-:-:S04]  /*18b50*/  IMAD R9, R9, R2, RZ ;  /* 0x0000000209097224 */ /* 0x002fc800078e02ff */
[----:B------:R-:W-:-:S05]  /*18b60*/  IMAD.IADD R0, R0, 0x1, R9 ;  /* 0x0000000100007824 */ /* 0x000fca00078e0209 */
[----:B------:R-:W-:-:S13]  /*18b70*/  ISETP.GT.AND P6, PT, R0, R5, PT ;  /* 0x000000050000720c */ /* 0x000fda0003fc4270 */
[----:B------:R-:W-:Y:S05]  /*18b80*/  @P6 BRA `(.L_x_9753) ;  /* 0x0000000000ac6947 */ /* 0x000fea0003800000 */
.L_x_9756:
        /* <DEDUP_REMOVED lines=37> */
.L_x_9889:
[----:B------:R-:W-:Y:S02]  /*18de0*/  ULDC UR4, c[0x0][0xc38] ;  /* 0x00030e0000047ab9 */ /* 0x000fe40000000800 */
[----:B------:R-:W-:-:S04]  /*18df0*/  IMAD.U32 R2, RZ, RZ, UR4 ;  /* 0x00000004ff027e24 */ /* 0x000fc8000f8e00ff */
[----:B-1----:R-:W-:-:S04]  /*18e00*/  IMAD R9, R9, R2, RZ ;  /* 0x0000000209097224 */ /* 0x002fc800078e02ff */
[----:B------:R-:W-:-:S05]  /*18e10*/  IMAD.IADD R0, R9, 0x1, R0 ;  /* 0x0000000109007824 */ /* 0x000fca00078e0200 */
[----:B------:R-:W-:-:S13]  /*18e20*/  ISETP.GT.AND P6, PT, R0, R5, PT ;  /* 0x000000050000720c */ /* 0x000fda0003fc4270 */
[----:B------:R-:W-:Y:S05]  /*18e30*/  @!P6 BRA `(.L_x_9756) ;  /* 0xfffffffc0054e947 */ /* 0x000fea000383ffff */
.L_x_9753:
        /* <DEDUP_REMOVED lines=9> */
.L_x_9894:
[----:B------:R-:W-:-:S13]  /*18ed0*/  ISETP.NE.AND P0, PT, R3, RZ, PT ;  /* 0x000000ff0300720c */ /* 0x000fda0003f05270 */
[----:B------:R-:W-:Y:S05]  /*18ee0*/  @!P0 BRA `(.L_x_9758) ;  /* 0x0000000000148947 */ /* 0x000fea0003800000 */
[----:B------:R-:W-:Y:S01]  /*18ef0*/  UMOV UR4, 0xffffffff ;  /* 0xffffffff00047882 */ /* 0x000fe20000000000 */
[----:B------:R-:W-:Y:S02]  /*18f00*/  VIADD R12, R0, 0xffffffff ;  /* 0xffffffff000c7836 */ /* 0x000fe40000000000 */
[----:B------:R-:W-:Y:S05]  /*18f10*/  BRA.DIV UR4, `(.L_x_9759) ;  /* 0x0000003604bc7947 */ /* 0x000fea000b800000 */
[----:B0-----:R0:W4:Y:S02]  /*18f20*/  SHFL.IDX PT, R7, R7, R12, 0x1f ;  /* 0x00001f0c07077589 */ /* 0x00112400000e0000 */
.L_x_9897:
[----:B----4-:R-:W-:-:S07]  /*18f30*/  IMAD.MOV.U32 R8, RZ, RZ, R7 ;  /* 0x000000ffff087224 */ /* 0x010fce00078e0007 */
.L_x_9758:
[----:B------:R-:W4:Y:S01]  /*18f40*/  LDL.LU R10, [R1+0xc] ;  /* 0x00000c00010a7983 */ /* 0x000f220000300800 */
[----:B0-2---:R-:W-:Y:S01]  /*18f50*/  IABS R7, R4 ;  /* 0x0000000400077213 */ /* 0x005fe20000000000 */
[----:B------:R-:W-:-:S03]  /*18f60*/  IMAD R9, R8, R2, R9 ;  /* 0x0000000208097224 */ /* 0x000fc600078e0209 */
[----:B------:R-:W0:Y:S01]  /*18f70*/  I2F.RP R2, R7 ;  /* 0x0000000700027306 */ /* 0x000e220000209400 */
[----:B------:R-:W-:Y:S01]  /*18f80*/  IMAD.IADD R5, R5, 0x1, -R9 ;  /* 0x0000000105057824 */ /* 0x000fe200078e0a09 */
[----:B------:R2:W-:Y:S02]  /*18f90*/  STL [R1], R9 ;  /* 0x0000000901007387 */ /* 0x0005e40000100800 */
[----:B--2---:R-:W-:-:S04]  /*18fa0*/  IABS R9, R4 ;  /* 0x0000000400097213 */ /* 0x004fc80000000000 */
        /* <DEDUP_REMOVED lines=51> */
[----:B-1----:R-:W-:-:S05]  /*192e0*/  IMAD R0, R3, 0x10000, R2 ;  /* 0x0001000003007824 */ /* 0x002fca00078e0202 */
[----:B------:R0:W-:Y:S04]  /*192f0*/  STL [R1+0x8], R0 ;  /* 0x0000080001007387 */ /* 0x0001e80000100800 */
[----:B------:R0:W-:Y:S04]  /*19300*/  STL [R1+0xc], R10 ;  /* 0x00000c0a01007387 */ /* 0x0001e80000100800 */
[----:B------:R0:W-:Y:S01]  /*19310*/  STL [R1+0x4], R4 ;  /* 0x0000040401007387 */ /* 0x0001e20000100800 */
[----:B------:R-:W-:Y:S05]  /*19320*/  BRA `(.L_x_9760) ;  /* 0x0000000000287947 */ /* 0x000fea0003800000 */
.L_x_9754:
        /* <DEDUP_REMOVED lines=10> */
.L_x_9760:
        /* <DEDUP_REMOVED lines=16> */
.L_x_9751:
[----:B------:R-:W4:Y:S01]  /*194d0*/  LDL R0, [R1+0xc] ;  /* 0x00000c0001007983 */ /* 0x000f220000100800 */
[----:B------:R-:W-:Y:S02]  /*194e0*/  ULDC UR4, c[0x0][0xc3c] ;  /* 0x00030f0000047ab9 */ /* 0x000fe40000000800 */
[----:B----4-:R-:W-:-:S13]  /*194f0*/  ISETP.GE.AND P0, PT, R0, UR4, PT ;  /* 0x0000000400007c0c */ /* 0x010fda000bf06270 */
[----:B------:R-:W-:Y:S05]  /*19500*/  @!P0 BRA `(.L_x_9761) ;  /* 0xffffff9400488947 */ /* 0x000fea000383ffff */
[----:B------:R-:W-:Y:S05]  /*19510*/  BSYNC B8 ;  /* 0x0000000000087941 */ /* 0x000fea0003800000 */
.L_x_9619:
[----:B-1----:R-:W4:Y:S01]  /*19520*/  LDL.LU R0, [R1+0x54] ;  /* 0x0000540001007983 */ /* 0x002f220000300800 */
[----:B------:R-:W-:Y:S01]  /*19530*/  BSSY B0, `(.L_x_9762) ;  /* 0x000000b000007945 */ /* 0x000fe20003800000 */
[----:B--23--:R-:W1:Y:S01]  /*19540*/  S2R R5, SR_CgaCtaId ;  /* 0x0000000000057919 */ /* 0x00ce620000008800 */
[----:B----4-:R-:W-:-:S05]  /*19550*/  VIADD R0, R0, 0x1 ;  /* 0x0000000100007836 */ /* 0x010fca0000000000 */
        /* <DEDUP_REMOVED lines=8> */
.L_x_9898:
[----:B------:R-:W-:Y:S05]  /*195e0*/  BSYNC B0 ;  /* 0x0000000000007941 */ /* 0x000fea0003800000 */
.L_x_9762:
[----:B------:R-:W-:-:S03]  /*195f0*/  UMOV UR4, 0xffffffff ;  /* 0xffffffff00047882 */ /* 0x000fc60000000000 */
[----:B------:R-:W-:Y:S05]  /*19600*/  BRA.DIV UR4, `(.L_x_9764) ;  /* 0x00000032043c7947 */ /* 0x000fea000b800000 */
[----:B------:R-:W1:Y:S02]  /*19610*/  S2R R2, SR_TID.X ;  /* 0x0000000000027919 */ /* 0x000e640000002100 */
[----:B-1----:R-:W-:-:S04]  /*19620*/  SHF.R.U32.HI R2, RZ, 0x5, R2 ;  /* 0x00000005ff027819 */ /* 0x002fc80000011602 */
[----:B------:R-:W-:-:S05]  /*19630*/  LOP3.LUT R2, R2, 0x3, RZ, 0xc0, !PT ;  /* 0x0000000302027812 */ /* 0x000fca00078ec0ff */
[----:B------:R1:W2:Y:S02]  /*19640*/  SHFL.IDX PT, R14, R2, RZ, 0x1f ;  /* 0x00001fff020e7589 */ /* 0x0002a400000e0000 */
.L_x_9901:
[----:B--2---:R-:W-:-:S13]  /*19650*/  ISETP.NE.AND P0, PT, R14, RZ, PT ;  /* 0x000000ff0e00720c */ /* 0x004fda0003f05270 */
[----:B------:R-:W-:Y:S05]  /*19660*/  @P0 BRA `(.L_x_9465) ;  /* 0x00000000008c0947 */ /* 0x000fea0003800000 */
[----:B------:R-:W-:-:S03]  /*19670*/  UMOV UR4, 0xffffffff ;  /* 0xffffffff00047882 */ /* 0x000fc60000000000 */
[----:B------:R-:W-:Y:S05]  /*19680*/  BRA.DIV UR4, `(.L_x_9765) ;  /* 0x0000003204507947 */ /* 0x000fea000b800000 */
[----:B------:R-:W-:-:S13]  /*19690*/  ELECT P6, URZ, PT ;  /* 0x00000000003f782f */ /* 0x000fda00038c0000 */
.L_x_9904:
[----:B------:R-:W-:Y:S05]  /*196a0*/  @!P6 BRA `(.L_x_9465) ;  /* 0x00000000007ce947 */ /* 0x000fea0003800000 */
[----:B------:R-:W-:-:S06]  /*196b0*/  ULOP3.LUT UR4, UR36, 0x2, URZ, 0xfc, !UPT ;  /* 0x0000000224047892 */ /* 0x000fcc000f8efc3f */
[----:B-1----:R-:W-:-:S05]  /*196c0*/  IMAD.U32 R2, RZ, RZ, UR4 ;  /* 0x00000004ff027e24 */ /* 0x002fca000f8e00ff */
[----:B------:R-:W-:-:S13]  /*196d0*/  ISETP.NE.AND P2, PT, R2, 0x3, PT ;  /* 0x000000030200780c */ /* 0x000fda0003f45270 */
[----:B------:R-:W-:Y:S05]  /*196e0*/  @!P2 BRA `(.L_x_9766) ;  /* 0x000000000004a947 */ /* 0x000fea0003800000 */
[----:B------:R-:W-:Y:S01]  /*196f0*/  BPT.TRAP 0x1 ;  /* 0x000000040000795c */ /* 0x000fe20000300000 */
.L_x_9766:
        /* <DEDUP_REMOVED lines=13> */
.L_x_9905:
[----:B------:R-:W1:Y:S02]  /*197d0*/  SYNCS.PHASECHK.TRANS64.TRYWAIT P0, [R7+URZ], R2 ;  /* 0x00000002070075a7 */ /* 0x000e64000800017f */
[----:B-1----:R-:W-:Y:S05]  /*197e0*/  @!P0 BRA `(.L_x_9768) ;  /* 0x00000030002c8947 */ /* 0x002fea0003800000 */
.L_x_9906:
[----:B------:R-:W-:Y:S05]  /*197f0*/  @!P2 BRA `(.L_x_9769) ;  /* 0x000000000004a947 */ /* 0x000fea0003800000 */
[----:B------:R-:W-:Y:S01]  /*19800*/  BPT.TRAP 0x1 ;  /* 0x000000040000795c */ /* 0x000fe20000300000 */
.L_x_9769:
[----:B------:R-:W-:-:S04]  /*19810*/  VIADD R0, R0, 0x22860 ;  /* 0x0002286000007836 */ /* 0x000fc80000000000 */
[----:B------:R-:W-:-:S04]  /*19820*/  IMAD R4, R19, 0x8, R0 ;  /* 0x0000000813047824 */ /* 0x000fc800078e0200 */
[----:B------:R-:W2:Y:S02]  /*19830*/  SYNCS.PHASECHK.TRANS64.TRYWAIT P0, [R4+URZ], R5 ;  /* 0x00000005040075a7 */ /* 0x000ea4000800017f */
[----:B--2---:R-:W-:Y:S05]  /*19840*/  @!P0 BRA `(.L_x_9770) ;  /* 0x0000003000288947 */ /* 0x004fea0003800000 */
.L_x_9907:
[----:B------:R-:W-:-:S07]  /*19850*/  IMAD R3, R3, 0x8, R0 ;  /* 0x0000000803037824 */ /* 0x000fce00078e0200 */
.L_x_9771:
[----:B---3--:R3:W4:Y:S02]  /*19860*/  SYNCS.PHASECHK.TRANS64.TRYWAIT P0, [R3+URZ], R2 ;  /* 0x00000002030075a7 */ /* 0x008724000800017f */
[----:B----4-:R-:W-:Y:S05]  /*19870*/  @!P0 NANOSLEEP.SYNCS 0x989680 ;  /* 0x009896800000895d */ /* 0x010fea0003900000 */
[----:B------:R-:W4:Y:S02]  /*19880*/  @!P0 SYNCS.PHASECHK.TRANS64 P0, [R3+URZ], R2 ;  /* 0x00000002030085a7 */ /* 0x000f24000800007f */
[----:B----4-:R-:W-:Y:S05]  /*19890*/  @!P0 BRA `(.L_x_9771) ;  /* 0xfffffffc00f08947 */ /* 0x010fea000383ffff */
.L_x_9465:
[----:B------:R-:W-:Y:S05]  /*198a0*/  BSYNC B9 ;  /* 0x0000000000097941 */ /* 0x000fea0003800000 */
.L_x_9462:
[----:B------:R-:W-:Y:S05]  /*198b0*/  EXIT ;  /* 0x000000000000794d */ /* 0x000fea0003800000 */
.L_x_9485:
[----:B0-----:R0:W1:Y:S02]  /*198c0*/  SYNCS.PHASECHK.TRANS64.TRYWAIT P6, [R95+URZ+0x22890], R106 ;  /* 0x0228906a5f0075a7 */ /* 0x00106400080c017f */
[----:B-1----:R-:W-:Y:S05]  /*198d0*/  @!P6 NANOSLEEP.SYNCS 0x989680 ;  /* 0x009896800000e95d */ /* 0x002fea0003900000 */
[----:B------:R-:W1:Y:S02]  /*198e0*/  @!P6 SYNCS.PHASECHK.TRANS64 P6, [R95+URZ+0x22890], R106 ;  /* 0x0228906a5f00e5a7 */ /* 0x000e6400080c007f */
[----:B-1----:R-:W-:Y:S05]  /*198f0*/  @!P6 BRA `(.L_x_9485) ;  /* 0xfffffffc00f0e947 */ /* 0x002fea000383ffff */
[----:B------:R-:W-:Y:S05]  /*19900*/  BRA `(.L_x_9772) ;  /* 0xfffffe98001c7947 */ /* 0x000fea000383ffff */
.L_x_9503:
[----:B0-----:R0:W1:Y:S02]  /*19910*/  SYNCS.PHASECHK.TRANS64.TRYWAIT P5, [R95+URZ+0x22890], R106 ;  /* 0x0228906a5f0075a7 */ /* 0x00106400080a017f */
[----:B-1----:R-:W-:Y:S05]  /*19920*/  @!P5 NANOSLEEP.SYNCS 0x989680 ;  /* 0x009896800000d95d */ /* 0x002fea0003900000 */
[----:B------:R-:W1:Y:S02]  /*19930*/  @!P5 SYNCS.PHASECHK.TRANS64 P5, [R95+URZ+0x22890], R106 ;  /* 0x0228906a5f00d5a7 */ /* 0x000e6400080a007f */
[----:B-1----:R-:W-:Y:S05]  /*19940*/  @!P5 BRA `(.L_x_9503) ;  /* 0xfffffffc00f0d947 */ /* 0x002fea000383ffff */
[----:B------:R-:W-:Y:S05]  /*19950*/  BRA `(.L_x_9773) ;  /* 0xfffffea800707947 */ /* 0x000fea000383ffff */
.L_x_9512:
[----:B0-----:R0:W1:Y:S02]  /*19960*/  SYNCS.PHASECHK.TRANS64.TRYWAIT P4, [R95+URZ+0x22890], R106 ;  /* 0x0228906a5f0075a7 */ /* 0x001064000808017f */
[----:B-1----:R-:W-:Y:S05]  /*19970*/  @!P4 NANOSLEEP.SYNCS 0x989680 ;  /* 0x009896800000c95d */ /* 0x002fea0003900000 */
[----:B------:R-:W1:Y:S02]  /*19980*/  @!P4 SYNCS.PHASECHK.TRANS64 P4, [R95+URZ+0x22890], R106 ;  /* 0x0228906a5f00c5a7 */ /* 0x000e64000808007f */
[----:B-1----:R-:W-:Y:S05]  /*19990*/  @!P4 BRA `(.L_x_9512) ;  /* 0xfffffffc00f0c947 */ /* 0x002fea000383ffff */
[----:B------:R-:W-:Y:S05]  /*199a0*/  BRA `(.L_x_9774) ;  /* 0xfffffeb800647947 */ /* 0x000fea000383ffff */
.L_x_9518:
[----:B--2---:R2:W3:Y:S02]  /*199b0*/  SYNCS.PHASECHK.TRANS64.TRYWAIT P3, [R95+URZ+0x228b0], R106 ;  /* 0x0228b06a5f0075a7 */ /* 0x0044e4000806017f */
[----:B---3--:R-:W-:Y:S05]  /*199c0*/  @!P3 NANOSLEEP.SYNCS 0x989680 ;  /* 0x009896800000b95d */ /* 0x008fea0003900000 */
[----:B------:R-:W3:Y:S02]  /*199d0*/  @!P3 SYNCS.PHASECHK.TRANS64 P3, [R95+URZ+0x228b0], R106 ;  /* 0x0228b06a5f00b5a7 */ /* 0x000ee4000806007f */
[----:B---3--:R-:W-:Y:S05]  /*199e0*/  @!P3 BRA `(.L_x_9518) ;  /* 0xfffffffc00f0b947 */ /* 0x008fea000383ffff */
[----:B------:R-:W-:Y:S05]  /*199f0*/  BRA `(.L_x_9775) ;  /* 0xfffffeb800f87947 */ /* 0x000fea000383ffff */
.L_x_9528:
[----:B------:R-:W-:Y:S01]  /*19a00*/  BSSY B0, `(.L_x_9776) ;  /* 0x0000007000007945 */ /* 0x000fe20003800000 */
[----:B------:R-:W-:Y:S02]  /*19a10*/  IMAD.MOV.U32 R12, RZ, RZ, RZ ;  /* 0x000000ffff0c7224 */ /* 0x000fe400078e00ff */
[----:B------:R-:W-:Y:S02]  /*19a20*/  IMAD.MOV.U32 R11, RZ, RZ, 0x1f ;  /* 0x0000001fff0b7424 */ /* 0x000fe400078e00ff */
[----:B------:R-:W-:-:S07]  /*19a30*/  IMAD.MOV.U32 R15, RZ, RZ, -0x1 ;  /* 0xffffffffff0f7424 */ /* 0x000fce00078e00ff */
[----:B-----5:R-:W-:Y:S05]  /*19a40*/  WARPSYNC.COLLECTIVE R15, `(.L_x_9777) ;  /* 0x000000000f087348 */ /* 0x020fea0003c00000 */
[----:B------:R0:W1:Y:S02]  /*19a50*/  SHFL.IDX P6, R14, R13, R12, R11 ;  /* 0x0000000c0d0e7389 */ /* 0x00006400000c000b */
[----:B01---5:R-:W-:Y:S01]  /*19a60*/  ENDCOLLECTIVE ;  /* 0x000000000000791b */ /* 0x023fe20003800000 */
.L_x_9777:
[----:B------:R-:W-:Y:S05]  /*19a70*/  BSYNC B0 ;  /* 0x0000000000007941 */ /* 0x000fea0003800000 */
.L_x_9776:
[----:B------:R-:W-:Y:S05]  /*19a80*/  BRA `(.L_x_9778) ;  /* 0xfffffec800387947 */ /* 0x000fea000383ffff */
.L_x_9540:
[----:B------:R-:W-:Y:S01]  /*19a90*/  BSSY B1, `(.L_x_9779) ;  /* 0x0000008000017945 */ /* 0x000fe20003800000 */
[----:B0-----:R-:W-:Y:S02]  /*19aa0*/  IMAD.MOV.U32 R13, RZ, RZ, R25 ;  /* 0x000000ffff0d7224 */ /* 0x001fe400078e0019 */
[----:B------:R-:W-:Y:S02]  /*19ab0*/  IMAD.MOV.U32 R12, RZ, RZ, RZ ;  /* 0x000000ffff0c7224 */ /* 0x000fe400078e00ff */
[----:B------:R-:W-:Y:S02]  /*19ac0*/  IMAD.MOV.U32 R11, RZ, RZ, 0x1c1f ;  /* 0x00001c1fff0b7424 */ /* 0x000fe400078e00ff */
[----:B------:R-:W-:-:S07]  /*19ad0*/  IMAD.MOV.U32 R15, RZ, RZ, -0x1 ;  /* 0xffffffffff0f7424 */ /* 0x000fce00078e00ff */
[----:B------:R-:W-:Y:S05]  /*19ae0*/  WARPSYNC.COLLECTIVE R15, `(.L_x_9780) ;  /* 0x000000000f087348 */ /* 0x000fea0003c00000 */
[----:B------:R0:W1:Y:S02]  /*19af0*/  SHFL.IDX P6, R14, R13, R12, R11 ;  /* 0x0000000c0d0e7389 */ /* 0x00006400000c000b */
[----:B01----:R-:W-:Y:S01]  /*19b00*/  ENDCOLLECTIVE ;  /* 0x000000000000791b */ /* 0x003fe20003800000 */
.L_x_9780:
[----:B------:R-:W-:Y:S05]  /*19b10*/  BSYNC B1 ;  /* 0x0000000000017941 */ /* 0x000fea0003800000 */
.L_x_9779:
        /* <DEDUP_REMOVED lines=8> */
.L_x_9781:
[----:B------:R-:W-:Y:S02]  /*19ba0*/  IMAD.MOV.U32 R13, RZ, RZ, R27 ;  /* 0x000000ffff0d7224 */ /* 0x000fe400078e001b */
[----:B------:R-:W-:-:S07]  /*19bb0*/  IMAD.MOV.U32 R0, RZ, RZ, R14 ;  /* 0x000000ffff007224 */ /* 0x000fce00078e000e */
[----:B------:R-:W-:Y:S05]  /*19bc0*/  WARPSYNC.COLLECTIVE R15, `(.L_x_9782) ;  /* 0x000000000f087348 */ /* 0x000fea0003c00000 */
[----:B------:R0:W1:Y:S02]  /*19bd0*/  SHFL.IDX P6, R14, R13, R12, R11 ;  /* 0x0000000c0d0e7389 */ /* 0x00006400000c000b */
[----:B01----:R-:W-:Y:S01]  /*19be0*/  ENDCOLLECTIVE ;  /* 0x000000000000791b */ /* 0x003fe20003800000 */
.L_x_9782:
[----:B------:R-:W-:Y:S02]  /*19bf0*/  IMAD.MOV.U32 R13, RZ, RZ, R26 ;  /* 0x000000ffff0d7224 */ /* 0x000fe400078e001a */
[----:B------:R-:W-:-:S07]  /*19c00*/  IMAD.MOV.U32 R5, RZ, RZ, R14 ;  /* 0x000000ffff057224 */ /* 0x000fce00078e000e */
[----:B------:R-:W-:Y:S05]  /*19c10*/  WARPSYNC.COLLECTIVE R15, `(.L_x_9783) ;  /* 0x000000000f087348 */ /* 0x000fea0003c00000 */
[----:B------:R0:W1:Y:S02]  /*19c20*/  SHFL.IDX P6, R14, R13, R12, R11 ;  /* 0x0000000c0d0e7389 */ /* 0x00006400000c000b */
[----:B01----:R-:W-:Y:S01]  /*19c30*/  ENDCOLLECTIVE ;  /* 0x000000000000791b */ /* 0x003fe20003800000 */
.L_x_9783:
[----:B------:R-:W-:Y:S05]  /*19c40*/  BRA `(.L_x_9784) ;  /* 0xfffffecc00507947 */ /* 0x000fea000383ffff */
.L_x_9544:
[----:B0-----:R0:W1:Y:S02]  /*19c50*/  SYNCS.PHASECHK.TRANS64.TRYWAIT P0, [R19+URZ+0x22800], R30 ;  /* 0x0228001e130075a7 */ /* 0x001064000800017f */
[----:B-1----:R-:W-:Y:S05]  /*19c60*/  @!P0 NANOSLEEP.SYNCS 0x989680 ;  /* 0x009896800000895d */ /* 0x002fea0003900000 */
[----:B------:R-:W1:Y:S02]  /*19c70*/  @!P0 SYNCS.PHASECHK.TRANS64 P0, [R19+URZ+0x22800], R30 ;  /* 0x0228001e130085a7 */ /* 0x000e64000800007f */
[----:B-1----:R-:W-:Y:S05]  /*19c80*/  @!P0 BRA `(.L_x_9544) ;  /* 0xfffffffc00f08947 */ /* 0x002fea000383ffff */
[----:B------:R-:W-:Y:S05]  /*19c90*/  BRA `(.L_x_9785) ;  /* 0xfffffed000707947 */ /* 0x000fea000383ffff */
.L_x_9552:
        /* <DEDUP_REMOVED lines=8> */
.L_x_9787:
[----:B------:R-:W-:Y:S05]  /*19d20*/  BSYNC B1 ;  /* 0x0000000000017941 */ /* 0x000fea0003800000 */
.L_x_9786:
        /* <DEDUP_REMOVED lines=8> */
.L_x_9788:
[----:B------:R-:W-:Y:S02]  /*19db0*/  IMAD.MOV.U32 R13, RZ, RZ, R27 ;  /* 0x000000ffff0d7224 */ /* 0x000fe400078e001b */
[----:B------:R-:W-:-:S07]  /*19dc0*/  IMAD.MOV.U32 R3, RZ, RZ, R14 ;  /* 0x000000ffff037224 */ /* 0x000fce00078e000e */
[----:B------:R-:W-:Y:S05]  /*19dd0*/  WARPSYNC.COLLECTIVE R15, `(.L_x_9789) ;  /* 0x000000000f087348 */ /* 0x000fea0003c00000 */
[----:B------:R0:W1:Y:S02]  /*19de0*/  SHFL.IDX P6, R14, R13, R12, R11 ;  /* 0x0000000c0d0e7389 */ /* 0x00006400000c000b */
[----:B01----:R-:W-:Y:S01]  /*19df0*/  ENDCOLLECTIVE ;  /* 0x000000000000791b */ /* 0x003fe20003800000 */
.L_x_9789:
[----:B------:R-:W-:Y:S02]  /*19e00*/  IMAD.MOV.U32 R13, RZ, RZ, R26 ;  /* 0x000000ffff0d7224 */ /* 0x000fe400078e001a */
[----:B------:R-:W-:-:S07]  /*19e10*/  IMAD.MOV.U32 R20, RZ, RZ, R14 ;  /* 0x000000ffff147224 */ /* 0x000fce00078e000e */
[----:B------:R-:W-:Y:S05]  /*19e20*/  WARPSYNC.COLLECTIVE R15, `(.L_x_9790) ;  /* 0x000000000f087348 */ /* 0x000fea0003c00000 */
[----:B------:R0:W1:Y:S02]  /*19e30*/  SHFL.IDX P6, R14, R13, R12, R11 ;  /* 0x0000000c0d0e7389 */ /* 0x00006400000c000b */
[----:B01----:R-:W-:Y:S01]  /*19e40*/  ENDCOLLECTIVE ;  /* 0x000000000000791b */ /* 0x003fe20003800000 */
.L_x_9790:
[----:B------:R-:W-:Y:S05]  /*19e50*/  BRA `(.L_x_9791) ;  /* 0xfffffed800d07947 */ /* 0x000fea000383ffff */
.L_x_9556:
[----:B0-----:R0:W1:Y:S02]  /*19e60*/  SYNCS.PHASECHK.TRANS64.TRYWAIT P1, [R19+URZ+0x22800], R24 ;  /* 0x02280018130075a7 */ /* 0x001064000802017f */
[----:B-1----:R-:W-:Y:S05]  /*19e70*/  @!P1 NANOSLEEP.SYNCS 0x989680 ;  /* 0x009896800000995d */ /* 0x002fea0003900000 */
[----:B------:R-:W1:Y:S02]  /*19e80*/  @!P1 SYNCS.PHASECHK.TRANS64 P1, [R19+URZ+0x22800], R24 ;  /* 0x02280018130095a7 */ /* 0x000e64000802007f */
[----:B-1----:R-:W-:Y:S05]  /*19e90*/  @!P1 BRA `(.L_x_9556) ;  /* 0xfffffffc00f09947 */ /* 0x002fea000383ffff */
[----:B------:R-:W-:Y:S05]  /*19ea0*/  BRA `(.L_x_9792) ;  /* 0xfffffedc00b07947 */ /* 0x000fea000383ffff */
.L_x_9562:
[----:B0-----:R0:W2:Y:S02]  /*19eb0*/  SYNCS.PHASECHK.TRANS64.TRYWAIT P1, [R15+URZ+0x22830], R20 ;  /* 0x022830140f0075a7 */ /* 0x0010a4000802017f */
[----:B--2---:R-:W-:Y:S05]  /*19ec0*/  @!P1 NANOSLEEP.SYNCS 0x989680 ;  /* 0x009896800000995d */ /* 0x004fea0003900000 */
[----:B------:R-:W2:Y:S02]  /*19ed0*/  @!P1 SYNCS.PHASECHK.TRANS64 P1, [R15+URZ+0x22830], R20 ;  /* 0x022830140f0095a7 */ /* 0x000ea4000802007f */
[----:B--2---:R-:W-:Y:S05]  /*19ee0*/  @!P1 BRA `(.L_x_9562) ;  /* 0xfffffffc00f09947 */ /* 0x004fea000383ffff */
[----:B------:R-:W-:Y:S05]  /*19ef0*/  BRA `(.L_x_9561) ;  /* 0xfffffee800d07947 */ /* 0x000fea000383ffff */
.L_x_9567:
[----:B-1----:R1:W2:Y:S02]  /*19f00*/  SYNCS.PHASECHK.TRANS64.TRYWAIT P2, [R15+URZ+0x22850], R20 ;  /* 0x022850140f0075a7 */ /* 0x0022a4000804017f */
[----:B--2---:R-:W-:Y:S05]  /*19f10*/  @!P2 NANOSLEEP.SYNCS 0x989680 ;  /* 0x009896800000a95d */ /* 0x004fea0003900000 */
[----:B------:R-:W2:Y:S02]  /*19f20*/  @!P2 SYNCS.PHASECHK.TRANS64 P2, [R15+URZ+0x22850], R20 ;  /* 0x022850140f00a5a7 */ /* 0x000ea4000804007f */
[----:B--2---:R-:W-:Y:S05]  /*19f30*/  @!P2 BRA `(.L_x_9567) ;  /* 0xfffffffc00f0a947 */ /* 0x004fea000383ffff */
[----:B------:R-:W-:Y:S05]  /*19f40*/  BRA `(.L_x_9566) ;  /* 0xffffff00006c7947 */ /* 0x000fea000383ffff */
.L_x_9572:
[----:B-1----:R1:W2:Y:S02]  /*19f50*/  SYNCS.PHASECHK.TRANS64.TRYWAIT P3, [R20+URZ+0x22830], R21 ;  /* 0x02283015140075a7 */ /* 0x0022a4000806017f */
[----:B--2---:R-:W-:Y:S05]  /*19f60*/  @!P3 NANOSLEEP.SYNCS 0x989680 ;  /* 0x009896800000b95d */ /* 0x004fea0003900000 */
[----:B------:R-:W2:Y:S02]  /*19f70*/  @!P3 SYNCS.PHASECHK.TRANS64 P3, [R20+URZ+0x22830], R21 ;  /* 0x022830151400b5a7 */ /* 0x000ea4000806007f */
[----:B--2---:R-:W-:Y:S05]  /*19f80*/  @!P3 BRA `(.L_x_9572) ;  /* 0xfffffffc00f0b947 */ /* 0x004fea000383ffff */
[----:B------:R-:W-:Y:S05]  /*19f90*/  BRA `(.L_x_9571) ;  /* 0xffffff0400a87947 */ /* 0x000fea000383ffff */
.L_x_9577:
[----:B--2---:R2:W3:Y:S02]  /*19fa0*/  SYNCS.PHASECHK.TRANS64.TRYWAIT P3, [R20+URZ+0x22850], R21 ;  /* 0x02285015140075a7 */ /* 0x0044e4000806017f */
[----:B---3--:R-:W-:Y:S05]  /*19fb0*/  @!P3 NANOSLEEP.SYNCS 0x989680 ;  /* 0x009896800000b95d */ /* 0x008fea0003900000 */
[----:B------:R-:W3:Y:S02]  /*19fc0*/  @!P3 SYNCS.PHASECHK.TRANS64 P3, [R20+URZ+0x22850], R21 ;  /* 0x022850151400b5a7 */ /* 0x000ee4000806007f */
[----:B---3--:R-:W-:Y:S05]  /*19fd0*/  @!P3 BRA `(.L_x_9577) ;  /* 0xfffffffc00f0b947 */ /* 0x008fea000383ffff */
[----:B------:R-:W-:Y:S05]  /*19fe0*/  BRA `(.L_x_9576) ;  /* 0xffffff2000047947 */ /* 0x000fea000383ffff */
.L_x_9583:
[----:B------:R-:W-:Y:S02]  /*19ff0*/  IMAD.MOV.U32 R13, RZ, RZ, R21 ;  /* 0x000000ffff0d7224 */ /* 0x000fe400078e0015 */
[----:B------:R-:W-:Y:S02]  /*1a000*/  IMAD.MOV.U32 R12, RZ, RZ, RZ ;  /* 0x000000ffff0c7224 */ /* 0x000fe400078e00ff */
[----:B------:R-:W-:Y:S02]  /*1a010*/  IMAD.MOV.U32 R11, RZ, RZ, 0x181f ;  /* 0x0000181fff0b7424 */ /* 0x000fe400078e00ff */
[----:B------:R-:W-:-:S07]  /*1a020*/  IMAD.MOV.U32 R15, RZ, RZ, -0x1 ;  /* 0xffffffffff0f7424 */ /* 0x000fce00078e00ff */
[----:B-----5:R-:W-:Y:S05]  /*1a030*/  WARPSYNC.COLLECTIVE R15, `(.L_x_9793) ;  /* 0x000000000f087348 */ /* 0x020fea0003c00000 */
[----:B------:R0:W1:Y:S02]  /*1a040*/  SHFL.IDX P6, R14, R13, R12, R11 ;  /* 0x0000000c0d0e7389 */ /* 0x00006400000c000b */
[----:B01---5:R-:W-:Y:S01]  /*1a050*/  ENDCOLLECTIVE ;  /* 0x000000000000791b */ /* 0x023fe20003800000 */
.L_x_9793:
[----:B------:R-:W-:Y:S02]  /*1a060*/  IMAD.MOV.U32 R13, RZ, RZ, R3 ;  /* 0x000000ffff0d7224 */ /* 0x000fe400078e0003 */
[----:B------:R-:W-:-:S07]  /*1a070*/  IMAD.MOV.U32 R20, RZ, RZ, R14 ;  /* 0x000000ffff147224 */ /* 0x000fce00078e000e */
[----:B------:R-:W-:Y:S05]  /*1a080*/  WARPSYNC.COLLECTIVE R15, `(.L_x_9794) ;  /* 0x000000000f087348 */ /* 0x000fea0003c00000 */
[----:B------:R0:W1:Y:S02]  /*1a090*/  SHFL.IDX P6, R14, R13, R12, R11 ;  /* 0x0000000c0d0e7389 */ /* 0x00006400000c000b */
[----:B01----:R-:W-:Y:S01]  /*1a0a0*/  ENDCOLLECTIVE ;  /* 0x000000000000791b */ /* 0x003fe20003800000 */
.L_x_9794:
[----:B------:R-:W-:Y:S05]  /*1a0b0*/  BRA `(.L_x_9795) ;  /* 0xffffff4800107947 */ /* 0x000fea000383ffff */
.L_x_9586:
[----:B------:R-:W-:Y:S01]  /*1a0c0*/  BSSY B1, `(.L_x_9796) ;  /* 0x0000008000017945 */ /* 0x000fe20003800000 */
[----:B------:R-:W-:Y:S02]  /*1a0d0*/  IMAD.MOV.U32 R13, RZ, RZ, R21 ;  /* 0x000000ffff0d7224 */ /* 0x000fe400078e0015 */
[----:B------:R-:W-:Y:S02]  /*1a0e0*/  IMAD.MOV.U32 R12, RZ, RZ, 0x1 ;  /* 0x00000001ff0c7424 */ /* 0x000fe400078e00ff */
[----:B------:R-:W-:Y:S02]  /*1a0f0*/  IMAD.MOV.U32 R11, RZ, RZ, 0x181f ;  /* 0x0000181fff0b7424 */ /* 0x000fe400078e00ff */
[----:B------:R-:W-:-:S07]  /*1a100*/  IMAD.MOV.U32 R15, RZ, RZ, -0x1 ;  /* 0xffffffffff0f7424 */ /* 0x000fce00078e00ff */
[----:B012---:R-:W-:Y:S05]  /*1a110*/  WARPSYNC.COLLECTIVE R15, `(.L_x_9797) ;  /* 0x000000000f087348 */ /* 0x007fea0003c00000 */
[----:B--2---:R2:W3:Y:S02]  /*1a120*/  SHFL.IDX P6, R14, R13, R12, R11 ;  /* 0x0000000c0d0e7389 */ /* 0x0044e400000c000b */
[----:B0123--:R-:W-:Y:S01]  /*1a130*/  ENDCOLLECTIVE ;  /* 0x000000000000791b */ /* 0x00ffe20003800000 */
.L_x_9797:
[----:B------:R-:W-:Y:S05]  /*1a140*/  BSYNC B1 ;  /* 0x0000000000017941 */ /* 0x000fea0003800000 */
.L_x_9796:
        /* <DEDUP_REMOVED lines=8> */
.L_x_9798:
[----:B------:R-:W-:Y:S05]  /*1a1d0*/  BRA `(.L_x_9799) ;  /* 0xffffff48004c7947 */ /* 0x000fea000383ffff */
.L_x_9589:
[----:B------:R-:W-:Y:S01]  /*1a1e0*/  BSSY B1, `(.L_x_9800) ;  /* 0x0000008000017945 */ /* 0x000fe20003800000 */
[----:B------:R-:W-:Y:S02]  /*1a1f0*/  IMAD.MOV.U32 R13, RZ, RZ, R21 ;  /* 0x000000ffff0d7224 */ /* 0x000fe400078e0015 */
[----:B------:R-:W-:Y:S02]  /*1a200*/  IMAD.MOV.U32 R12, RZ, RZ, 0x2 ;  /* 0x00000002ff0c7424 */ /* 0x000fe400078e00ff */
[----:B----4-:R-:W-:Y:S02]  /*1a210*/  IMAD.MOV.U32 R11, RZ, RZ, 0x181f ;  /* 0x0000181fff0b7424 */ /* 0x010fe400078e00ff */
[----:B------:R-:W-:-:S07]  /*1a220*/  IMAD.MOV.U32 R15, RZ, RZ, -0x1 ;  /* 0xffffffffff0f7424 */ /* 0x000fce00078e00ff */
[----:B0123--:R-:W-:Y:S05]  /*1a230*/  WARPSYNC.COLLECTIVE R15, `(.L_x_9801) ;  /* 0x000000000f087348 */ /* 0x00ffea0003c00000 */
[----:B--2---:R2:W4:Y:S02]  /*1a240*/  SHFL.IDX P6, R14, R13, R12, R11 ;  /* 0x0000000c0d0e7389 */ /* 0x00452400000c000b */
[----:B01234-:R-:W-:Y:S01]  /*1a250*/  ENDCOLLECTIVE ;  /* 0x000000000000791b */ /* 0x01ffe20003800000 */
.L_x_9801:
[----:B------:R-:W-:Y:S05]  /*1a260*/  BSYNC B1 ;  /* 0x0000000000017941 */ /* 0x000fea0003800000 */
.L_x_9800:
        /* <DEDUP_REMOVED lines=8> */
.L_x_9802:
[----:B------:R-:W-:Y:S05]  /*1a2f0*/  BRA `(.L_x_9803) ;  /* 0xffffff4800787947 */ /* 0x000fea000383ffff */
.L_x_9592:
[----:B------:R-:W-:Y:S01]  /*1a300*/  BSSY B1, `(.L_x_9804) ;  /* 0x0000008000017945 */ /* 0x000fe20003800000 */
[----:B------:R-:W-:Y:S02]  /*1a310*/  IMAD.MOV.U32 R13, RZ, RZ, R21 ;  /* 0x000000ffff0d7224 */ /* 0x000fe400078e0015 */
[----:B------:R-:W-:Y:S02]  /*1a320*/  IMAD.MOV.U32 R12, RZ, RZ, 0x3 ;  /* 0x00000003ff0c7424 */ /* 0x000fe400078e00ff */
[----:B0-----:R-:W-:Y:S02]  /*1a330*/  IMAD.MOV.U32 R11, RZ, RZ, 0x181f ;  /* 0x0000181fff0b7424 */ /* 0x001fe400078e00ff */
[----:B------:R-:W-:-:S07]  /*1a340*/  IMAD.MOV.U32 R15, RZ, RZ, -0x1 ;  /* 0xffffffffff0f7424 */ /* 0x000fce00078e00ff */
[----:B-1234-:R-:W-:Y:S05]  /*1a350*/  WARPSYNC.COLLECTIVE R15, `(.L_x_9805) ;  /* 0x000000000f087348 */ /* 0x01efea0003c00000 */
[----:B--2---:R0:W2:Y:S02]  /*1a360*/  SHFL.IDX P6, R14, R13, R12, R11 ;  /* 0x0000000c0d0e7389 */ /* 0x0040a400000c000b */
[----:B01234-:R-:W-:Y:S01]  /*1a370*/  ENDCOLLECTIVE ;  /* 0x000000000000791b */ /* 0x01ffe20003800000 */
.L_x_9805:
[----:B------:R-:W-:Y:S05]  /*1a380*/  BSYNC B1 ;  /* 0x0000000000017941 */ /* 0x000fea0003800000 */
.L_x_9804:
        /* <DEDUP_REMOVED lines=8> */
.L_x_9806:
[----:B------:R-:W-:Y:S05]  /*1a410*/  BRA `(.L_x_9807) ;  /* 0xffffff4800a47947 */ /* 0x000fea000383ffff */
.L_x_9594:
[----:B------:R-:W-:Y:S02]  /*1a420*/  IMAD.MOV.U32 R13, RZ, RZ, R8 ;  /* 0x000000ffff0d7224 */ /* 0x000fe400078e0008 */
[----:B------:R-:W-:Y:S02]  /*1a430*/  IMAD.MOV.U32 R12, RZ, RZ, RZ ;  /* 0x000000ffff0c7224 */ /* 0x000fe400078e00ff */
[----:B------:R-:W-:Y:S02]  /*1a440*/  IMAD.MOV.U32 R11, RZ, RZ, 0x1c1f ;  /* 0x00001c1fff0b7424 */ /* 0x000fe400078e00ff */
[----:B------:R-:W-:-:S07]  /*1a450*/  IMAD.MOV.U32 R15, RZ, RZ, -0x1 ;  /* 0xffffffffff0f7424 */ /* 0x000fce00078e00ff */
[----:B------:R-:W-:Y:S05]  /*1a460*/  WARPSYNC.COLLECTIVE R15, `(.L_x_9808) ;  /* 0x000000000f087348 */ /* 0x000fea0003c00000 */
[----:B------:R0:W1:Y:S02]  /*1a470*/  SHFL.IDX P6, R14, R13, R12, R11 ;  /* 0x0000000c0d0e7389 */ /* 0x00006400000c000b */
[----:B01----:R-:W-:Y:S01]  /*1a480*/  ENDCOLLECTIVE ;  /* 0x000000000000791b */ /* 0x003fe20003800000 */
.L_x_9808:
[----:B------:R-:W-:Y:S02]  /*1a490*/  IMAD.MOV.U32 R13, RZ, RZ, R3 ;  /* 0x000000ffff0d7224 */ /* 0x000fe400078e0003 */
[----:B------:R-:W-:-:S07]  /*1a4a0*/  IMAD.MOV.U32 R9, RZ, RZ, R14 ;  /* 0x000000ffff097224 */ /* 0x000fce00078e000e */
[----:B------:R-:W-:Y:S05]  /*1a4b0*/  WARPSYNC.COLLECTIVE R15, `(.L_x_9809) ;  /* 0x000000000f087348 */ /* 0x000fea0003c00000 */
[----:B------:R0:W1:Y:S02]  /*1a4c0*/  SHFL.IDX P6, R14, R13, R12, R11 ;  /* 0x0000000c0d0e7389 */ /* 0x00006400000c000b */
[----:B01----:R-:W-:Y:S01]  /*1a4d0*/  ENDCOLLECTIVE ;  /* 0x000000000000791b */ /* 0x003fe20003800000 */
.L_x_9809:
[----:B------:R-:W-:Y:S01]  /*1a4e0*/  IMAD.MOV.U32 R11, RZ, RZ, R14 ;  /* 0x000000ffff0b7224 */ /* 0x000fe200078e000e */
[----:B------:R-:W-:Y:S06]  /*1a4f0*/  BRA `(.L_x_9810) ;  /* 0xffffff4c00887947 */ /* 0x000fec000383ffff */
.L_x_9597:
[----:B------:R-:W-:Y:S01]  /*1a500*/  BSSY B1, `(.L_x_9811) ;  /* 0x0000008000017945 */ /* 0x000fe20003800000 */
[----:B---3--:R-:W-:Y:S02]  /*1a510*/  IMAD.MOV.U32 R13, RZ, RZ, R8 ;  /* 0x000000ffff0d7224 */ /* 0x008fe400078e0008 */
[----:B------:R-:W-:Y:S02]  /*1a520*/  IMAD.MOV.U32 R12, RZ, RZ, 0x1 ;  /* 0x00000001ff0c7424 */ /* 0x000fe400078e00ff */
[----:B--2---:R-:W-:Y:S02]  /*1a530*/  IMAD.MOV.U32 R11, RZ, RZ, 0x1c1f ;  /* 0x00001c1fff0b7424 */ /* 0x004fe400078e00ff */
[----:B------:R-:W-:-:S07]  /*1a540*/  IMAD.MOV.U32 R15, RZ, RZ, -0x1 ;  /* 0xffffffffff0f7424 */ /* 0x000fce00078e00ff */
[----:B01----:R-:W-:Y:S05]  /*1a550*/  WARPSYNC.COLLECTIVE R15, `(.L_x_9812) ;  /* 0x000000000f087348 */ /* 0x003fea0003c00000 */
[----:B------:R2:W3:Y:S02]  /*1a560*/  SHFL.IDX P6, R14, R13, R12, R11 ;  /* 0x0000000c0d0e7389 */ /* 0x0004e400000c000b */
[----:B0123--:R-:W-:Y:S01]  /*1a570*/  ENDCOLLECTIVE ;  /* 0x000000000000791b */ /* 0x00ffe20003800000 */
.L_x_9812:
[----:B------:R-:W-:Y:S05]  /*1a580*/  BSYNC B1 ;  /* 0x0000000000017941 */ /* 0x000fea0003800000 */
.L_x_9811:
        /* <DEDUP_REMOVED lines=8> */
.L_x_9813:
[----:B------:R-:W-:Y:S05]  /*1a610*/  BRA `(.L_x_9814) ;  /* 0xffffff58007c7947 */ /* 0x000fea000383ffff */
.L_x_9601:
[----:B------:R-:W-:Y:S02]  /*1a620*/  IMAD.MOV.U32 R13, RZ, RZ, R4 ;  /* 0x000000ffff0d7224 */ /* 0x000fe400078e0004 */
[----:B------:R-:W-:Y:S02]  /*1a630*/  IMAD.MOV.U32 R12, RZ, RZ, RZ ;  /* 0x000000ffff0c7224 */ /* 0x000fe400078e00ff */
[----:B------:R-:W-:Y:S02]  /*1a640*/  IMAD.MOV.U32 R11, RZ, RZ, 0x181f ;  /* 0x0000181fff0b7424 */ /* 0x000fe400078e00ff */
[----:B------:R-:W-:-:S07]  /*1a650*/  IMAD.MOV.U32 R15, RZ, RZ, -0x1 ;  /* 0xffffffffff0f7424 */ /* 0x000fce00078e00ff */
[----:B01----:R-:W-:Y:S05]  /*1a660*/  WARPSYNC.COLLECTIVE R15, `(.L_x_9815) ;  /* 0x000000000f087348 */ /* 0x003fea0003c00000 */
[----:B------:R2:W3:Y:S02]  /*1a670*/  SHFL.IDX P6, R14, R13, R12, R11 ;  /* 0x0000000c0d0e7389 */ /* 0x0004e400000c000b */
[----:B0123--:R-:W-:Y:S01]  /*1a680*/  ENDCOLLECTIVE ;  /* 0x000000000000791b */ /* 0x00ffe20003800000 */
.L_x_9815:
[----:B------:R-:W-:Y:S02]  /*1a690*/  IMAD.MOV.U32 R13, RZ, RZ, R3 ;  /* 0x000000ffff0d7224 */ /* 0x000fe400078e0003 */
[----:B------:R-:W-:-:S07]  /*1a6a0*/  IMAD.MOV.U32 R0, RZ, RZ, R14 ;  /* 0x000000ffff007224 */ /* 0x000fce00078e000e */
[----:B------:R-:W-:Y:S05]  /*1a6b0*/  WARPSYNC.COLLECTIVE R15, `(.L_x_9816) ;  /* 0x000000000f087348 */ /* 0x000fea0003c00000 */
[----:B------:R0:W1:Y:S02]  /*1a6c0*/  SHFL.IDX P6, R14, R13, R12, R11 ;  /* 0x0000000c0d0e7389 */ /* 0x00006400000c000b */
[----:B01----:R-:W-:Y:S01]  /*1a6d0*/  ENDCOLLECTIVE ;  /* 0x000000000000791b */ /* 0x003fe20003800000 */
.L_x_9816:
[----:B------:R-:W-:Y:S05]  /*1a6e0*/  BRA `(.L_x_9817) ;  /* 0xffffff6c008c7947 */ /* 0x000fea000383ffff */
.L_x_9604:
[----:B------:R-:W-:Y:S01]  /*1a6f0*/  BSSY B1, `(.L_x_9818) ;  /* 0x0000008000017945 */ /* 0x000fe20003800000 */
[----:B---3--:R-:W-:Y:S02]  /*1a700*/  IMAD.MOV.U32 R13, RZ, RZ, R4 ;  /* 0x000000ffff0d7224 */ /* 0x008fe400078e0004 */
[----:B------:R-:W-:Y:S02]  /*1a710*/  IMAD.MOV.U32 R12, RZ, RZ, 0x1 ;  /* 0x00000001ff0c7424 */ /* 0x000fe400078e00ff */
[----:B------:R-:W-:Y:S02]  /*1a720*/  IMAD.MOV.U32 R11, RZ, RZ, 0x181f ;  /* 0x0000181fff0b7424 */ /* 0x000fe400078e00ff */
[----:B------:R-:W-:-:S07]  /*1a730*/  IMAD.MOV.U32 R15, RZ, RZ, -0x1 ;  /* 0xffffffffff0f7424 */ /* 0x000fce00078e00ff */
[----:B012-4-:R-:W-:Y:S05]  /*1a740*/  WARPSYNC.COLLECTIVE R15, `(.L_x_9819) ;  /* 0x000000000f087348 */ /* 0x017fea0003c00000 */
[----:B----4-:R3:W4:Y:S02]  /*1a750*/  SHFL.IDX P6, R14, R13, R12, R11 ;  /* 0x0000000c0d0e7389 */ /* 0x01072400000c000b */
[----:B01234-:R-:W-:Y:S01]  /*1a760*/  ENDCOLLECTIVE ;  /* 0x000000000000791b */ /* 0x01ffe20003800000 */
.L_x_9819:
[----:B------:R-:W-:Y:S05]  /*1a770*/  BSYNC B1 ;  /* 0x0000000000017941 */ /* 0x000fea0003800000 */
.L_x_9818:
        /* <DEDUP_REMOVED lines=8> */
.L_x_9820:
[----:B------:R-:W-:Y:S05]  /*1a800*/  BRA `(.L_x_9821) ;  /* 0xffffff6c00bc7947 */ /* 0x000fea000383ffff */
.L_x_9607:
[----:B------:R-:W-:Y:S01]  /*1a810*/  BSSY B1, `(.L_x_9822) ;  /* 0x0000008000017945 */ /* 0x000fe20003800000 */
[----:B0-----:R-:W-:Y:S02]  /*1a820*/  IMAD.MOV.U32 R13, RZ, RZ, R4 ;  /* 0x000000ffff0d7224 */ /* 0x001fe400078e0004 */
[----:B------:R-:W-:Y:S02]  /*1a830*/  IMAD.MOV.U32 R12, RZ, RZ, 0x2 ;  /* 0x00000002ff0c7424 */ /* 0x000fe400078e00ff */
[----:B------:R-:W-:Y:S02]  /*1a840*/  IMAD.MOV.U32 R11, RZ, RZ, 0x181f ;  /* 0x0000181fff0b7424 */ /* 0x000fe400078e00ff */
[----:B------:R-:W-:-:S07]  /*1a850*/  IMAD.MOV.U32 R15, RZ, RZ, -0x1 ;  /* 0xffffffffff0f7424 */ /* 0x000fce00078e00ff */
[----:B-1234-:R-:W-:Y:S05]  /*1a860*/  WARPSYNC.COLLECTIVE R15, `(.L_x_9823) ;  /* 0x000000000f087348 */ /* 0x01efea0003c00000 */
[----:B----4-:R0:W4:Y:S02]  /*1a870*/  SHFL.IDX P6, R14, R13, R12, R11 ;  /* 0x0000000c0d0e7389 */ /* 0x01012400000c000b */
[----:B01234-:R-:W-:Y:S01]  /*1a880*/  ENDCOLLECTIVE ;  /* 0x000000000000791b */ /* 0x01ffe20003800000 */
.L_x_9823:
[----:B------:R-:W-:Y:S05]  /*1a890*/  BSYNC B1 ;  /* 0x0000000000017941 */ /* 0x000fea0003800000 */
.L_x_9822:
        /* <DEDUP_REMOVED lines=8> */
.L_x_9824:
[----:B------:R-:W-:Y:S05]  /*1a920*/  BRA `(.L_x_9825) ;  /* 0xffffff6c00e87947 */ /* 0x000fea000383ffff */
.L_x_9610:
[----:B------:R-:W-:Y:S01]  /*1a930*/  BSSY B1, `(.L_x_9826) ;  /* 0x0000008000017945 */ /* 0x000fe20003800000 */
[----:B0-----:R-:W-:Y:S02]  /*1a940*/  IMAD.MOV.U32 R13, RZ, RZ, R4 ;  /* 0x000000ffff0d7224 */ /* 0x001fe400078e0004 */
[----:B------:R-:W-:Y:S02]  /*1a950*/  IMAD.MOV.U32 R12, RZ, RZ, 0x3 ;  /* 0x00000003ff0c7424 */ /* 0x000fe400078e00ff */
[----:B------:R-:W-:Y:S02]  /*1a960*/  IMAD.MOV.U32 R11, RZ, RZ, 0x181f ;  /* 0x0000181fff0b7424 */ /* 0x000fe400078e00ff */
[----:B------:R-:W-:-:S07]  /*1a970*/  IMAD.MOV.U32 R15, RZ, RZ, -0x1 ;  /* 0xffffffffff0f7424 */ /* 0x000fce00078e00ff */
[----:B-1234-:R-:W-:Y:S05]  /*1a980*/  WARPSYNC.COLLECTIVE R15, `(.L_x_9827) ;  /* 0x000000000f087348 */ /* 0x01efea0003c00000 */
[----:B------:R0:W0:Y:S02]  /*1a990*/  SHFL.IDX P6, R14, R13, R12, R11 ;  /* 0x0000000c0d0e7389 */ /* 0x00002400000c000b */
[----:B01234-:R-:W-:Y:S01]  /*1a9a0*/  ENDCOLLECTIVE ;  /* 0x000000000000791b */ /* 0x01ffe20003800000 */
.L_x_9827:
[----:B------:R-:W-:Y:S05]  /*1a9b0*/  BSYNC B1 ;  /* 0x0000000000017941 */ /* 0x000fea0003800000 */
.L_x_9826:
        /* <DEDUP_REMOVED lines=8> */
.L_x_9828:
[----:B------:R-:W-:Y:S05]  /*1aa40*/  BRA `(.L_x_9829) ;  /* 0xffffff7000147947 */ /* 0x000fea000383ffff */
.L_x_9627:
        /* <DEDUP_REMOVED lines=11> */
.L_x_9831:
[----:B------:R-:W-:Y:S05]  /*1ab00*/  BSYNC B1 ;  /* 0x0000000000017941 */ /* 0x000fea0003800000 */
.L_x_9830:
[----:B------:R-:W-:Y:S05]  /*1ab10*/  BRA `(.L_x_9832) ;  /* 0xffffff8800387947 */ /* 0x000fea000383ffff */
.L_x_9629:
[----:B------:R-:W-:Y:S01]  /*1ab20*/  BSSY B1, `(.L_x_9833) ;  /* 0x0000006000017945 */ /* 0x000fe20003800000 */
[----:B------:R-:W-:-:S07]  /*1ab30*/  IMAD.MOV.U32 R15, RZ, RZ, -0x1 ;  /* 0xffffffffff0f7424 */ /* 0x000fce00078e00ff */
[----:B0-----:R-:W-:Y:S05]  /*1ab40*/  WARPSYNC.COLLECTIVE R15, `(.L_x_9834) ;  /* 0x000000000f0c7348 */ /* 0x001fea0003c00000 */
[----:B------:R-:W-:Y:S02]  /*1ab50*/  ELECT P6, UR62, PT ;  /* 0x00000000003e782f */ /* 0x000fe400038c0000 */
[----:B------:R-:W-:Y:S01]  /*1ab60*/  MOV R14, UR62 ;  /* 0x0000003e000e7c02 */ /* 0x000fe20008000f00 */
[----:B0-----:R-:W-:Y:S10]  /*1ab70*/  ENDCOLLECTIVE ;  /* 0x000000000000791b */ /* 0x001ff40003800000 */
.L_x_9834:
[----:B------:R-:W-:Y:S05]  /*1ab80*/  BSYNC B1 ;  /* 0x0000000000017941 */ /* 0x000fea0003800000 */
.L_x_9833:
[----:B------:R-:W-:Y:S05]  /*1ab90*/  BRA `(.L_x_9628) ;  /* 0xffffff8800307947 */ /* 0x000fea000383ffff */
.L_x_9631:
[----:B0-----:R0:W1:Y:S02]  /*1aba0*/  SYNCS.PHASECHK.TRANS64.TRYWAIT P0, [R18+URZ+0x22820], R4 ;  /* 0x02282004120075a7 */ /* 0x001064000800017f */
[----:B-1----:R-:W-:Y:S05]  /*1abb0*/  @!P0 NANOSLEEP.SYNCS 0x989680 ;  /* 0x009896800000895d */ /* 0x002fea0003900000 */
[----:B------:R-:W1:Y:S02]  /*1abc0*/  @!P0 SYNCS.PHASECHK.TRANS64 P0, [R18+URZ+0x22820], R4 ;  /* 0x02282004120085a7 */ /* 0x000e64000800007f */
[----:B-1----:R-:W-:Y:S05]  /*1abd0*/  @!P0 BRA `(.L_x_9631) ;  /* 0xfffffffc00f08947 */ /* 0x002fea000383ffff */
[----:B------:R-:W-:Y:S05]  /*1abe0*/  BRA `(.L_x_9835) ;  /* 0xffffff8800407947 */ /* 0x000fea000383ffff */
.L_x_9635:
[----:B0-----:R0:W1:Y:S02]  /*1abf0*/  SYNCS.PHASECHK.TRANS64.TRYWAIT P0, [R4+URZ+0x228a0], R9 ;  /* 0x0228a009040075a7 */ /* 0x001064000800017f */
[----:B-1----:R-:W-:Y:S05]  /*1ac00*/  @!P0 NANOSLEEP.SYNCS 0x989680 ;  /* 0x009896800000895d */ /* 0x002fea0003900000 */
[----:B------:R-:W1:Y:S02]  /*1ac10*/  @!P0 SYNCS.PHASECHK.TRANS64 P0, [R4+URZ+0x228a0], R9 ;  /* 0x0228a009040085a7 */ /* 0x000e64000800007f */
[----:B-1----:R-:W-:Y:S05]  /*1ac20*/  @!P0 BRA `(.L_x_9635) ;  /* 0xfffffffc00f08947 */ /* 0x002fea000383ffff */
[----:B------:R-:W-:Y:S05]  /*1ac30*/  BRA `(.L_x_9836) ;  /* 0xffffff8800607947 */ /* 0x000fea000383ffff */
.L_x_9640:
[----:B-1----:R1:W2:Y:S02]  /*1ac40*/  SYNCS.PHASECHK.TRANS64.TRYWAIT P0, [R4+URZ+0x228c0], R9 ;  /* 0x0228c009040075a7 */ /* 0x0022a4000800017f */
[----:B--2---:R-:W-:Y:S05]  /*1ac50*/  @!P0 NANOSLEEP.SYNCS 0x989680 ;  /* 0x009896800000895d */ /* 0x004fea0003900000 */
[----:B------:R-:W2:Y:S02]  /*1ac60*/  @!P0 SYNCS.PHASECHK.TRANS64 P0, [R4+URZ+0x228c0], R9 ;  /* 0x0228c009040085a7 */ /* 0x000ea4000800007f */
[----:B--2---:R-:W-:Y:S05]  /*1ac70*/  @!P0 BRA `(.L_x_9640) ;  /* 0xfffffffc00f08947 */ /* 0x004fea000383ffff */
[----:B------:R-:W-:Y:S05]  /*1ac80*/  BRA `(.L_x_9837) ;  /* 0xffffff8800e07947 */ /* 0x000fea000383ffff */
.L_x_9650:
[----:B0-----:R0:W1:Y:S02]  /*1ac90*/  SYNCS.PHASECHK.TRANS64.TRYWAIT P2, [R5+URZ+0x228a0], R6 ;  /* 0x0228a006050075a7 */ /* 0x001064000804017f */
[----:B-1----:R-:W-:Y:S05]  /*1aca0*/  @!P2 NANOSLEEP.SYNCS 0x989680 ;  /* 0x009896800000a95d */ /* 0x002fea0003900000 */
[----:B------:R-:W1:Y:S02]  /*1acb0*/  @!P2 SYNCS.PHASECHK.TRANS64 P2, [R5+URZ+0x228a0], R6 ;  /* 0x0228a0060500a5a7 */ /* 0x000e64000804007f */
[----:B-1----:R-:W-:Y:S05]  /*1acc0*/  @!P2 BRA `(.L_x_9650) ;  /* 0xfffffffc00f0a947 */ /* 0x002fea000383ffff */
[----:B------:R-:W-:Y:S05]  /*1acd0*/  BRA `(.L_x_9838) ;  /* 0xffffff9000707947 */ /* 0x000fea000383ffff */
.L_x_9655:
[----:B-1----:R1:W2:Y:S02]  /*1ace0*/  SYNCS.PHASECHK.TRANS64.TRYWAIT P2, [R5+URZ+0x228c0], R6 ;  /* 0x0228c006050075a7 */ /* 0x0022a4000804017f */
[----:B--2---:R-:W-:Y:S05]  /*1acf0*/  @!P2 NANOSLEEP.SYNCS 0x989680 ;  /* 0x009896800000a95d */ /* 0x004fea0003900000 */
[----:B------:R-:W2:Y:S02]  /*1ad00*/  @!P2 SYNCS.PHASECHK.TRANS64 P2, [R5+URZ+0x228c0], R6 ;  /* 0x0228c0060500a5a7 */ /* 0x000ea4000804007f */
[----:B--2---:R-:W-:Y:S05]  /*1ad10*/  @!P2 BRA `(.L_x_9655) ;  /* 0xfffffffc00f0a947 */ /* 0x004fea000383ffff */
[----:B------:R-:W-:Y:S05]  /*1ad20*/  BRA `(.L_x_9839) ;  /* 0xffffff9000ec7947 */ /* 0x000fea000383ffff */
.L_x_9673:
        /* <DEDUP_REMOVED lines=11> */
.L_x_9841:
[----:B------:R-:W-:Y:S05]  /*1ade0*/  BSYNC B0 ;  /* 0x0000000000007941 */ /* 0x000fea0003800000 */
.L_x_9840:
[----:B------:R-:W-:Y:S05]  /*1adf0*/  BRA `(.L_x_9842) ;  /* 0xffffffa0006c7947 */ /* 0x000fea000383ffff */
.L_x_9675:
[----:B------:R-:W-:Y:S01]  /*1ae00*/  BSSY B0, `(.L_x_9843) ;  /* 0x0000006000007945 */ /* 0x000fe20003800000 */
[----:B------:R-:W-:-:S07]  /*1ae10*/  IMAD.MOV.U32 R15, RZ, RZ, -0x1 ;  /* 0xffffffffff0f7424 */ /* 0x000fce00078e00ff */
[----:B0-----:R-:W-:Y:S05]  /*1ae20*/  WARPSYNC.COLLECTIVE R15, `(.L_x_9844) ;  /* 0x000000000f0c7348 */ /* 0x001fea0003c00000 */
[----:B------:R-:W-:Y:S02]  /*1ae30*/  ELECT P6, UR62, PT ;  /* 0x00000000003e782f */ /* 0x000fe400038c0000 */
[----:B------:R-:W-:Y:S01]  /*1ae40*/  MOV R14, UR62 ;  /* 0x0000003e000e7c02 */ /* 0x000fe20008000f00 */
[----:B0-----:R-:W-:Y:S10]  /*1ae50*/  ENDCOLLECTIVE ;  /* 0x000000000000791b */ /* 0x001ff40003800000 */
.L_x_9844:
[----:B------:R-:W-:Y:S05]  /*1ae60*/  BSYNC B0 ;  /* 0x0000000000007941 */ /* 0x000fea0003800000 */
.L_x_9843:
[----:B------:R-:W-:Y:S05]  /*1ae70*/  BRA `(.L_x_9845) ;  /* 0xffffffa000787947 */ /* 0x000fea000383ffff */
.L_x_9677:
[----:B0-----:R0:W1:Y:S02]  /*1ae80*/  SYNCS.PHASECHK.TRANS64.TRYWAIT P0, [R0+URZ+0x22840], R2 ;  /* 0x02284002000075a7 */ /* 0x001064000800017f */
[----:B-1----:R-:W-:Y:S05]  /*1ae90*/  @!P0 NANOSLEEP.SYNCS 0x989680 ;  /* 0x009896800000895d */ /* 0x002fea0003900000 */
[----:B------:R-:W1:Y:S02]  /*1aea0*/  @!P0 SYNCS.PHASECHK.TRANS64 P0, [R0+URZ+0x22840], R2 ;  /* 0x02284002000085a7 */ /* 0x000e64000800007f */
[----:B-1----:R-:W-:Y:S05]  /*1aeb0*/  @!P0 BRA `(.L_x_9677) ;  /* 0xfffffffc00f08947 */ /* 0x002fea000383ffff */
[----:B------:R-:W-:Y:S05]  /*1aec0*/  BRA `(.L_x_9846) ;  /* 0xffffffa000d87947 */ /* 0x000fea000383ffff */
.L_x_9681:
        /* <DEDUP_REMOVED lines=15> */
.L_x_9847:
[----:B------:R-:W-:Y:S02]  /*1afc0*/  IMAD.MOV.U32 R13, RZ, RZ, R4 ;  /* 0x000000ffff0d7224 */ /* 0x000fe400078e0004 */
[----:B------:R-:W-:-:S07]  /*1afd0*/  IMAD.MOV.U32 R6, RZ, RZ, R14 ;  /* 0x000000ffff067224 */ /* 0x000fce00078e000e */
[----:B------:R-:W-:Y:S05]  /*1afe0*/  WARPSYNC.COLLECTIVE R15, `(.L_x_9848) ;  /* 0x000000000f087348 */ /* 0x000fea0003c00000 */
[----:B------:R0:W1:Y:S02]  /*1aff0*/  SHFL.IDX P6, R14, R13, R12, R11 ;  /* 0x0000000c0d0e7389 */ /* 0x00006400000c000b */
[----:B01----:R-:W-:Y:S01]  /*1b000*/  ENDCOLLECTIVE ;  /* 0x000000000000791b */ /* 0x003fe20003800000 */
.L_x_9848:
[----:B------:R-:W-:Y:S02]  /*1b010*/  IMAD.MOV.U32 R13, RZ, RZ, R3 ;  /* 0x000000ffff0d7224 */ /* 0x000fe400078e0003 */
[----:B------:R-:W-:Y:S02]  /*1b020*/  IMAD.MOV.U32 R12, RZ, RZ, 0x1 ;  /* 0x00000001ff0c7424 */ /* 0x000fe400078e00ff */
[----:B------:R-:W-:-:S07]  /*1b030*/  IMAD.MOV.U32 R7, RZ, RZ, R14 ;  /* 0x000000ffff077224 */ /* 0x000fce00078e000e */
[----:B------:R-:W-:Y:S05]  /*1b040*/  WARPSYNC.COLLECTIVE R15, `(.L_x_9849) ;  /* 0x000000000f087348 */ /* 0x000fea0003c00000 */
[----:B------:R0:W1:Y:S02]  /*1b050*/  SHFL.IDX P6, R14, R13, R12, R11 ;  /* 0x0000000c0d0e7389 */ /* 0x00006400000c000b */
[----:B01----:R-:W-:Y:S01]  /*1b060*/  ENDCOLLECTIVE ;  /* 0x000000000000791b */ /* 0x003fe20003800000 */
.L_x_9849:
        /* <DEDUP_REMOVED lines=15> */
.L_x_9850:
[----:B------:R-:W-:Y:S02]  /*1b160*/  IMAD.MOV.U32 R13, RZ, RZ, R3 ;  /* 0x000000ffff0d7224 */ /* 0x000fe400078e0003 */
[----:B------:R-:W-:Y:S02]  /*1b170*/  IMAD.MOV.U32 R12, RZ, RZ, 0x2 ;  /* 0x00000002ff0c7424 */ /* 0x000fe400078e00ff */
[----:B------:R-:W-:-:S07]  /*1b180*/  IMAD.MOV.U32 R5, RZ, RZ, R14 ;  /* 0x000000ffff057224 */ /* 0x000fce00078e000e */
[----:B------:R-:W-:Y:S05]  /*1b190*/  WARPSYNC.COLLECTIVE R15, `(.L_x_9851) ;  /* 0x000000000f087348 */ /* 0x000fea0003c00000 */
[----:B------:R0:W1:Y:S02]  /*1b1a0*/  SHFL.IDX P6, R14, R13, R12, R11 ;  /* 0x0000000c0d0e7389 */ /* 0x00006400000c000b */
[----:B01----:R-:W-:Y:S01]  /*1b1b0*/  ENDCOLLECTIVE ;  /* 0x000000000000791b */ /* 0x003fe20003800000 */
.L_x_9851:
        /* <DEDUP_REMOVED lines=15> */
.L_x_9852:
[----:B------:R-:W-:Y:S02]  /*1b2b0*/  IMAD.MOV.U32 R13, RZ, RZ, R3 ;  /* 0x000000ffff0d7224 */ /* 0x000fe400078e0003 */
[----:B------:R-:W-:Y:S02]  /*1b2c0*/  IMAD.MOV.U32 R12, RZ, RZ, 0x3 ;  /* 0x00000003ff0c7424 */ /* 0x000fe400078e00ff */
[----:B------:R-:W-:-:S07]  /*1b2d0*/  IMAD.MOV.U32 R5, RZ, RZ, R14 ;  /* 0x000000ffff057224 */ /* 0x000fce00078e000e */
[----:B------:R-:W-:Y:S05]  /*1b2e0*/  WARPSYNC.COLLECTIVE R15, `(.L_x_9853) ;  /* 0x000000000f087348 */ /* 0x000fea0003c00000 */
[----:B------:R0:W1:Y:S02]  /*1b2f0*/  SHFL.IDX P6, R14, R13, R12, R11 ;  /* 0x0000000c0d0e7389 */ /* 0x00006400000c000b */
[----:B01----:R-:W-:Y:S01]  /*1b300*/  ENDCOLLECTIVE ;  /* 0x000000000000791b */ /* 0x003fe20003800000 */
.L_x_9853:
        /* <DEDUP_REMOVED lines=15> */
.L_x_9854:
[----:B------:R-:W-:Y:S02]  /*1b400*/  IMAD.MOV.U32 R13, RZ, RZ, R3 ;  /* 0x000000ffff0d7224 */ /* 0x000fe400078e0003 */
[----:B------:R-:W-:Y:S02]  /*1b410*/  IMAD.MOV.U32 R12, RZ, RZ, 0x4 ;  /* 0x00000004ff0c7424 */ /* 0x000fe400078e00ff */
[----:B------:R-:W-:-:S07]  /*1b420*/  IMAD.MOV.U32 R5, RZ, RZ, R14 ;  /* 0x000000ffff057224 */ /* 0x000fce00078e000e */
[----:B------:R-:W-:Y:S05]  /*1b430*/  WARPSYNC.COLLECTIVE R15, `(.L_x_9855) ;  /* 0x000000000f087348 */ /* 0x000fea0003c00000 */
[----:B------:R0:W1:Y:S02]  /*1b440*/  SHFL.IDX P6, R14, R13, R12, R11 ;  /* 0x0000000c0d0e7389 */ /* 0x00006400000c000b */
[----:B01----:R-:W-:Y:S01]  /*1b450*/  ENDCOLLECTIVE ;  /* 0x000000000000791b */ /* 0x003fe20003800000 */
.L_x_9855:
        /* <DEDUP_REMOVED lines=15> */
.L_x_9856:
[----:B------:R-:W-:Y:S02]  /*1b550*/  IMAD.MOV.U32 R13, RZ, RZ, R3 ;  /* 0x000000ffff0d7224 */ /* 0x000fe400078e0003 */
[----:B------:R-:W-:Y:S02]  /*1b560*/  IMAD.MOV.U32 R12, RZ, RZ, 0x5 ;  /* 0x00000005ff0c7424 */ /* 0x000fe400078e00ff */
[----:B------:R-:W-:-:S07]  /*1b570*/  IMAD.MOV.U32 R5, RZ, RZ, R14 ;  /* 0x000000ffff057224 */ /* 0x000fce00078e000e */
[----:B------:R-:W-:Y:S05]  /*1b580*/  WARPSYNC.COLLECTIVE R15, `(.L_x_9857) ;  /* 0x000000000f087348 */ /* 0x000fea0003c00000 */
[----:B------:R0:W1:Y:S02]  /*1b590*/  SHFL.IDX P6, R14, R13, R12, R11 ;  /* 0x0000000c0d0e7389 */ /* 0x00006400000c000b */
[----:B01----:R-:W-:Y:S01]  /*1b5a0*/  ENDCOLLECTIVE ;  /* 0x000000000000791b */ /* 0x003fe20003800000 */
.L_x_9857:
        /* <DEDUP_REMOVED lines=15> */
.L_x_9858:
[----:B------:R-:W-:Y:S02]  /*1b6a0*/  IMAD.MOV.U32 R13, RZ, RZ, R3 ;  /* 0x000000ffff0d7224 */ /* 0x000fe400078e0003 */
[----:B------:R-:W-:Y:S02]  /*1b6b0*/  IMAD.MOV.U32 R12, RZ, RZ, 0x6 ;  /* 0x00000006ff0c7424 */ /* 0x000fe400078e00ff */
[----:B------:R-:W-:-:S07]  /*1b6c0*/  IMAD.MOV.U32 R5, RZ, RZ, R14 ;  /* 0x000000ffff057224 */ /* 0x000fce00078e000e */
[----:B------:R-:W-:Y:S05]  /*1b6d0*/  WARPSYNC.COLLECTIVE R15, `(.L_x_9859) ;  /* 0x000000000f087348 */ /* 0x000fea0003c00000 */
[----:B------:R0:W1:Y:S02]  /*1b6e0*/  SHFL.IDX P6, R14, R13, R12, R11 ;  /* 0x0000000c0d0e7389 */ /* 0x00006400000c000b */
[----:B01----:R-:W-:Y:S01]  /*1b6f0*/  ENDCOLLECTIVE ;  /* 0x000000000000791b */ /* 0x003fe20003800000 */
.L_x_9859:
        /* <DEDUP_REMOVED lines=13> */
.L_x_9860:
        /* <DEDUP_REMOVED lines=8> */
.L_x_9861:
        /* <DEDUP_REMOVED lines=13> */
.L_x_9862:
[----:B------:R-:W-:Y:S01]  /*1b920*/  IMAD.MOV.U32 R3, RZ, RZ, R14 ;  /* 0x000000ffff037224 */ /* 0x000fe200078e000e */
[----:B------:R-:W-:Y:S06]  /*1b930*/  BRA `(.L_x_9863) ;  /* 0xffffffa400647947 */ /* 0x000fec000383ffff */
.L_x_9684:
[----:B0-----:R0:W1:Y:S02]  /*1b940*/  SYNCS.PHASECHK.TRANS64.TRYWAIT P0, [R18+URZ+0x22820], R0 ;  /* 0x02282000120075a7 */ /* 0x001064000800017f */
[----:B-1----:R-:W-:Y:S05]  /*1b950*/  @!P0 NANOSLEEP.SYNCS 0x989680 ;  /* 0x009896800000895d */ /* 0x002fea0003900000 */
[----:B------:R-:W1:Y:S02]  /*1b960*/  @!P0 SYNCS.PHASECHK.TRANS64 P0, [R18+URZ+0x22820], R0 ;  /* 0x02282000120085a7 */ /* 0x000e64000800007f */
[----:B-1----:R-:W-:Y:S05]  /*1b970*/  @!P0 BRA `(.L_x_9684) ;  /* 0xfffffffc00f08947 */ /* 0x002fea000383ffff */
[----:B------:R-:W-:Y:S05]  /*1b980*/  BRA `(.L_x_9864) ;  /* 0xffffffa400c07947 */ /* 0x000fea000383ffff */
.L_x_9688:
[----:B0-----:R0:W1:Y:S02]  /*1b990*/  SYNCS.PHASECHK.TRANS64.TRYWAIT P0, [R2+URZ+0x22860], R0 ;  /* 0x02286000020075a7 */ /* 0x001064000800017f */
[----:B-1----:R-:W-:Y:S05]  /*1b9a0*/  @!P0 NANOSLEEP.SYNCS 0x989680 ;  /* 0x009896800000895d */ /* 0x002fea0003900000 */
[----:B------:R-:W1:Y:S02]  /*1b9b0*/  @!P0 SYNCS.PHASECHK.TRANS64 P0, [R2+URZ+0x22860], R0 ;  /* 0x02286000020085a7 */ /* 0x000e64000800007f */
[----:B-1----:R-:W-:Y:S05]  /*1b9c0*/  @!P0 BRA `(.L_x_9688) ;  /* 0xfffffffc00f08947 */ /* 0x002fea000383ffff */
[----:B------:R-:W-:Y:S05]  /*1b9d0*/  BRA `(.L_x_9865) ;  /* 0xffffffa400e47947 */ /* 0x000fea000383ffff */
.L_x_9703:
[----:B-1----:R1:W2:Y:S02]  /*1b9e0*/  SYNCS.PHASECHK.TRANS64.TRYWAIT P0, [R2+URZ+0x22840], R6 ;  /* 0x02284006020075a7 */ /* 0x0022a4000800017f */
[----:B--2---:R-:W-:Y:S05]  /*1b9f0*/  @!P0 NANOSLEEP.SYNCS 0x989680 ;  /* 0x009896800000895d */ /* 0x004fea0003900000 */
[----:B------:R-:W2:Y:S02]  /*1ba00*/  @!P0 SYNCS.PHASECHK.TRANS64 P0, [R2+URZ+0x22840], R6 ;  /* 0x02284006020085a7 */ /* 0x000ea4000800007f */
[----:B--2---:R-:W-:Y:S05]  /*1ba10*/  @!P0 BRA `(.L_x_9703) ;  /* 0xfffffffc00f08947 */ /* 0x004fea000383ffff */
[----:B------:R-:W-:Y:S05]  /*1ba20*/  BRA `(.L_x_9866) ;  /* 0xffffffb000047947 */ /* 0x000fea000383ffff */
.L_x_9708:
[----:B0-----:R0:W2:Y:S02]  /*1ba30*/  SYNCS.PHASECHK.TRANS64.TRYWAIT P0, [R2+URZ+0x22860], R6 ;  /* 0x02286006020075a7 */ /* 0x0010a4000800017f */
[----:B--2---:R-:W-:Y:S05]  /*1ba40*/  @!P0 NANOSLEEP.SYNCS 0x989680 ;  /* 0x009896800000895d */ /* 0x004fea0003900000 */
[----:B------:R-:W2:Y:S02]  /*1ba50*/  @!P0 SYNCS.PHASECHK.TRANS64 P0, [R2+URZ+0x22860], R6 ;  /* 0x02286006020085a7 */ /* 0x000ea4000800007f */
[----:B--2---:R-:W-:Y:S05]  /*1ba60*/  @!P0 BRA `(.L_x_9708) ;  /* 0xfffffffc00f08947 */ /* 0x004fea000383ffff */
[----:B------:R-:W-:Y:S05]  /*1ba70*/  BRA `(.L_x_9867) ;  /* 0xffffffb000807947 */ /* 0x000fea000383ffff */
.L_x_9719:
[----:B-1----:R1:W2:Y:S02]  /*1ba80*/  SYNCS.PHASECHK.TRANS64.TRYWAIT P0, [R3+URZ+0x22840], R2 ;  /* 0x02284002030075a7 */ /* 0x0022a4000800017f */
[----:B--2---:R-:W-:Y:S05]  /*1ba90*/  @!P0 NANOSLEEP.SYNCS 0x989680 ;  /* 0x009896800000895d */ /* 0x004fea0003900000 */
[----:B------:R-:W2:Y:S02]  /*1baa0*/  @!P0 SYNCS.PHASECHK.TRANS64 P0, [R3+URZ+0x22840], R2 ;  /* 0x02284002030085a7 */ /* 0x000ea4000800007f */
[----:B--2---:R-:W-:Y:S05]  /*1bab0*/  @!P0 BRA `(.L_x_9719) ;  /* 0xfffffffc00f08947 */ /* 0x004fea000383ffff */
[----:B------:R-:W-:Y:S05]  /*1bac0*/  BRA `(.L_x_9868) ;  /* 0xffffffb8006c7947 */ /* 0x000fea000383ffff */
.L_x_9724:
[----:B--2---:R2:W3:Y:S02]  /*1bad0*/  SYNCS.PHASECHK.TRANS64.TRYWAIT P0, [R3+URZ+0x22860], R2 ;  /* 0x02286002030075a7 */ /* 0x0044e4000800017f */
[----:B---3--:R-:W-:Y:S05]  /*1bae0*/  @!P0 NANOSLEEP.SYNCS 0x989680 ;  /* 0x009896800000895d */ /* 0x008fea0003900000 */
[----:B------:R-:W3:Y:S02]  /*1baf0*/  @!P0 SYNCS.PHASECHK.TRANS64 P0, [R3+URZ+0x22860], R2 ;  /* 0x02286002030085a7 */ /* 0x000ee4000800007f */
[----:B---3--:R-:W-:Y:S05]  /*1bb00*/  @!P0 BRA `(.L_x_9724) ;  /* 0xfffffffc00f08947 */ /* 0x008fea000383ffff */
[----:B------:R-:W-:Y:S05]  /*1bb10*/  BRA `(.L_x_9869) ;  /* 0xffffffb800e87947 */ /* 0x000fea000383ffff */
.L_x_9735:
[----:B-1----:R1:W2:Y:S02]  /*1bb20*/  SYNCS.PHASECHK.TRANS64.TRYWAIT P0, [R3+URZ+0x22840], R2 ;  /* 0x02284002030075a7 */ /* 0x0022a4000800017f */
[----:B--2---:R-:W-:Y:S05]  /*1bb30*/  @!P0 NANOSLEEP.SYNCS 0x989680 ;  /* 0x009896800000895d */ /* 0x004fea0003900000 */
[----:B------:R-:W2:Y:S02]  /*1bb40*/  @!P0 SYNCS.PHASECHK.TRANS64 P0, [R3+URZ+0x22840], R2 ;  /* 0x02284002030085a7 */ /* 0x000ea4000800007f */
[----:B--2---:R-:W-:Y:S05]  /*1bb50*/  @!P0 BRA `(.L_x_9735) ;  /* 0xfffffffc00f08947 */ /* 0x004fea000383ffff */
[----:B------:R-:W-:Y:S05]  /*1bb60*/  BRA `(.L_x_9870) ;  /* 0xffffffc000b87947 */ /* 0x000fea000383ffff */
.L_x_9740:
[----:B--2---:R2:W3:Y:S02]  /*1bb70*/  SYNCS.PHASECHK.TRANS64.TRYWAIT P0, [R3+URZ+0x22860], R2 ;  /* 0x02286002030075a7 */ /* 0x0044e4000800017f */
[----:B---3--:R-:W-:Y:S05]  /*1bb80*/  @!P0 NANOSLEEP.SYNCS 0x989680 ;  /* 0x009896800000895d */ /* 0x008fea0003900000 */
[----:B------:R-:W3:Y:S02]  /*1bb90*/  @!P0 SYNCS.PHASECHK.TRANS64 P0, [R3+URZ+0x22860], R2 ;  /* 0x02286002030085a7 */ /* 0x000ee4000800007f */
[----:B---3--:R-:W-:Y:S05]  /*1bba0*/  @!P0 BRA `(.L_x_9740) ;  /* 0xfffffffc00f08947 */ /* 0x008fea000383ffff */
[----:B------:R-:W-:Y:S05]  /*1bbb0*/  BRA `(.L_x_9871) ;  /* 0xffffffc400347947 */ /* 0x000fea000383ffff */
.L_x_9752:
[----:B------:R-:W2:Y:S01]  /*1bbc0*/  LDL R0, [R1] ;  /* 0x0000000001007983 */ /* 0x000ea20000100800 */
[----:B------:R-:W-:Y:S01]  /*1bbd0*/  BSSY B0, `(.L_x_9872) ;  /* 0x0000008000007945 */ /* 0x000fe20003800000 */
[----:B0-----:R-:W-:Y:S02]  /*1bbe0*/  IMAD.MOV.U32 R12, RZ, RZ, RZ ;  /* 0x000000ffff0c7224 */ /* 0x001fe400078e00ff */
[----:B------:R-:W-:Y:S02]  /*1bbf0*/  IMAD.MOV.U32 R11, RZ, RZ, 0x1f ;  /* 0x0000001fff0b7424 */ /* 0x000fe400078e00ff */
[----:B------:R-:W-:Y:S02]  /*1bc00*/  IMAD.MOV.U32 R15, RZ, RZ, -0x1 ;  /* 0xffffffffff0f7424 */ /* 0x000fe400078e00ff */
[----:B--2---:R-:W-:-:S07]  /*1bc10*/  IMAD.MOV.U32 R13, RZ, RZ, R0 ;  /* 0x000000ffff0d7224 */ /* 0x004fce00078e0000 */
[----:B-1----:R-:W-:Y:S05]  /*1bc20*/  WARPSYNC.COLLECTIVE R15, `(.L_x_9873) ;  /* 0x000000000f087348 */ /* 0x002fea0003c00000 */
[----:B------:R0:W2:Y:S02]  /*1bc30*/  SHFL.IDX P6, R14, R13, R12, R11 ;  /* 0x0000000c0d0e7389 */ /* 0x0000a400000c000b */
[----:B012---:R-:W-:Y:S01]  /*1bc40*/  ENDCOLLECTIVE ;  /* 0x000000000000791b */ /* 0x007fe20003800000 */
.L_x_9873:
[----:B------:R-:W-:Y:S05]  /*1bc50*/  BSYNC B0 ;  /* 0x0000000000007941 */ /* 0x000fea0003800000 */
.L_x_9872:
        /* <DEDUP_REMOVED lines=9> */
.L_x_9874:
        /* <DEDUP_REMOVED lines=26> */
.L_x_9875:
        /* <DEDUP_REMOVED lines=8> */
.L_x_9876:
        /* <DEDUP_REMOVED lines=8> */
.L_x_9877:
        /* <DEDUP_REMOVED lines=8> */
.L_x_9878:
        /* <DEDUP_REMOVED lines=8> */
.L_x_9879:
        /* <DEDUP_REMOVED lines=9> */
.L_x_9880:
[----:B------:R-:W-:Y:S01]  /*1c120*/  IMAD.MOV.U32 R9, RZ, RZ, R14 ;  /* 0x000000ffff097224 */ /* 0x000fe200078e000e */
[----:B------:R-:W-:Y:S06]  /*1c130*/  BRA `(.L_x_9881) ;  /* 0xffffffc8007c7947 */ /* 0x000fec000383ffff */
.L_x_9755:
        /* <DEDUP_REMOVED lines=8> */
.L_x_9883:
[----:B------:R-:W-:Y:S05]  /*1c1c0*/  BSYNC B0 ;  /* 0x0000000000007941 */ /* 0x000fea0003800000 */
.L_x_9882:
        /* <DEDUP_REMOVED lines=10> */
.L_x_9884:
        /* <DEDUP_REMOVED lines=8> */
.L_x_9885:
        /* <DEDUP_REMOVED lines=8> */
.L_x_9886:
        /* <DEDUP_REMOVED lines=8> */
.L_x_9887:
        /* <DEDUP_REMOVED lines=9> */
.L_x_9888:
[----:B------:R-:W-:Y:S01]  /*1c480*/  IMAD.MOV.U32 R9, RZ, RZ, R14 ;  /* 0x000000ffff097224 */ /* 0x000fe200078e000e */
[----:B------:R-:W-:Y:S06]  /*1c490*/  BRA `(.L_x_9889) ;  /* 0xffffffc800507947 */ /* 0x000fec000383ffff */
.L_x_9757:
[----:B------:R-:W-:Y:S01]  /*1c4a0*/  BSSY B0, `(.L_x_9890) ;  /* 0x0000006000007945 */ /* 0x000fe20003800000 */
[----:B------:R-:W-:Y:S01]  /*1c4b0*/  PLOP3.LUT P6, PT, P6, PT, PT, 0x8, 0x0 ;  /* 0x000000000000781c */ /* 0x000fe200037ce170 */
[----:B------:R-:W-:-:S12]  /*1c4c0*/  IMAD.MOV.U32 R15, RZ, RZ, -0x1 ;  /* 0xffffffffff0f7424 */ /* 0x000fd800078e00ff */
[----:B0-----:R-:W-:Y:S05]  /*1c4d0*/  WARPSYNC.COLLECTIVE R15, `(.L_x_9891) ;  /* 0x000000000f087348 */ /* 0x001fea0003c00000 */
[----:B------:R-:W-:Y:S01]  /*1c4e0*/  VOTE.ANY R14, PT, P6 ;  /* 0x00000000000e7806 */ /* 0x000fe200030e0100 */
[----:B0-----:R-:W-:Y:S06]  /*1c4f0*/  ENDCOLLECTIVE ;  /* 0x000000000000791b */ /* 0x001fec0003800000 */
.L_x_9891:
[----:B------:R-:W-:Y:S05]  /*1c500*/  BSYNC B0 ;  /* 0x0000000000007941 */ /* 0x000fea0003800000 */
.L_x_9890:
        /* <DEDUP_REMOVED lines=9> */
.L_x_9892:
[----:B------:R-:W-:Y:S02]  /*1c5a0*/  IMAD.MOV.U32 R13, RZ, RZ, R6 ;  /* 0x000000ffff0d7224 */ /* 0x000fe400078e0006 */
[----:B------:R-:W-:-:S07]  /*1c5b0*/  IMAD.MOV.U32 R4, RZ, RZ, R14 ;  /* 0x000000ffff047224 */ /* 0x000fce00078e000e */
[----:B------:R-:W-:Y:S05]  /*1c5c0*/  WARPSYNC.COLLECTIVE R15, `(.L_x_9893) ;  /* 0x000000000f087348 */ /* 0x000fea0003c00000 */
[----:B------:R0:W1:Y:S02]  /*1c5d0*/  SHFL.IDX P6, R14, R13, R12, R11 ;  /* 0x0000000c0d0e7389 */ /* 0x00006400000c000b */
[----:B01----:R-:W-:Y:S01]  /*1c5e0*/  ENDCOLLECTIVE ;  /* 0x000000000000791b */ /* 0x003fe20003800000 */
.L_x_9893:
[----:B------:R-:W-:Y:S01]  /*1c5f0*/  IMAD.MOV.U32 R6, RZ, RZ, R14 ;  /* 0x000000ffff067224 */ /* 0x000fe200078e000e */
[----:B------:R-:W-:Y:S06]  /*1c600*/  BRA `(.L_x_9894) ;  /* 0xffffffc800307947 */ /* 0x000fec000383ffff */
.L_x_9759:
[----:B------:R-:W-:Y:S01]  /*1c610*/  BSSY B0, `(.L_x_9895) ;  /* 0x0000007000007945 */ /* 0x000fe20003800000 */
[----:B------:R-:W-:Y:S02]  /*1c620*/  IMAD.MOV.U32 R13, RZ, RZ, R7 ;  /* 0x000000ffff0d7224 */ /* 0x000fe400078e0007 */
[----:B------:R-:W-:Y:S02]  /*1c630*/  IMAD.MOV.U32 R11, RZ, RZ, 0x1f ;  /* 0x0000001fff0b7424 */ /* 0x000fe400078e00ff */
[----:B------:R-:W-:-:S07]  /*1c640*/  IMAD.MOV.U32 R15, RZ, RZ, -0x1 ;  /* 0xffffffffff0f7424 */ /* 0x000fce00078e00ff */
[----:B0123--:R-:W-:Y:S05]  /*1c650*/  WARPSYNC.COLLECTIVE R15, `(.L_x_9896) ;  /* 0x000000000f087348 */ /* 0x00ffea0003c00000 */
[----:B------:R4:W0:Y:S02]  /*1c660*/  SHFL.IDX P6, R14, R13, R12, R11 ;  /* 0x0000000c0d0e7389 */ /* 0x00082400000c000b */
[----:B01234-:R-:W-:Y:S01]  /*1c670*/  ENDCOLLECTIVE ;  /* 0x000000000000791b */ /* 0x01ffe20003800000 */
.L_x_9896:
[----:B------:R-:W-:Y:S05]  /*1c680*/  BSYNC B0 ;  /* 0x0000000000007941 */ /* 0x000fea0003800000 */
.L_x_9895:
[----:B------:R-:W-:Y:S01]  /*1c690*/  IMAD.MOV.U32 R7, RZ, RZ, R14 ;  /* 0x000000ffff077224 */ /* 0x000fe200078e000e */
[----:B------:R-:W-:Y:S06]  /*1c6a0*/  BRA `(.L_x_9897) ;  /* 0xffffffc800207947 */ /* 0x000fec000383ffff */
.L_x_9763:
[----:B0-----:R0:W1:Y:S02]  /*1c6b0*/  SYNCS.PHASECHK.TRANS64.TRYWAIT P0, [R0+URZ+0x22820], R3 ;  /* 0x02282003000075a7 */ /* 0x001064000800017f */
[----:B-1----:R-:W-:Y:S05]  /*1c6c0*/  @!P0 NANOSLEEP.SYNCS 0x989680 ;  /* 0x009896800000895d */ /* 0x002fea0003900000 */
[----:B------:R-:W1:Y:S02]  /*1c6d0*/  @!P0 SYNCS.PHASECHK.TRANS64 P0, [R0+URZ+0x22820], R3 ;  /* 0x02282003000085a7 */ /* 0x000e64000800007f */
[----:B-1----:R-:W-:Y:S05]  /*1c6e0*/  @!P0 BRA `(.L_x_9763) ;  /* 0xfffffffc00f08947 */ /* 0x002fea000383ffff */
[----:B------:R-:W-:Y:S05]  /*1c6f0*/  BRA `(.L_x_9898) ;  /* 0xffffffcc00b87947 */ /* 0x000fea000383ffff */
.L_x_9764:
        /* <DEDUP_REMOVED lines=11> */
.L_x_9900:
[----:B------:R-:W-:Y:S05]  /*1c7b0*/  BSYNC B0 ;  /* 0x0000000000007941 */ /* 0x000fea0003800000 */
.L_x_9899:
[----:B------:R-:W-:Y:S05]  /*1c7c0*/  BRA `(.L_x_9901) ;  /* 0xffffffcc00a07947 */ /* 0x000fea000383ffff */
.L_x_9765:
[----:B------:R-:W-:Y:S01]  /*1c7d0*/  BSSY B0, `(.L_x_9902) ;  /* 0x0000006000007945 */ /* 0x000fe20003800000 */
[----:B------:R-:W-:-:S07]  /*1c7e0*/  IMAD.MOV.U32 R15, RZ, RZ, -0x1 ;  /* 0xffffffffff0f7424 */ /* 0x000fce00078e00ff */
[----:B01----:R-:W-:Y:S05]  /*1c7f0*/  WARPSYNC.COLLECTIVE R15, `(.L_x_9903) ;  /* 0x000000000f0c7348 */ /* 0x003fea0003c00000 */
[----:B------:R-:W-:Y:S02]  /*1c800*/  ELECT P6, UR62, PT ;  /* 0x00000000003e782f */ /* 0x000fe400038c0000 */
[----:B------:R-:W-:Y:S01]  /*1c810*/  MOV R14, UR62 ;  /* 0x0000003e000e7c02 */ /* 0x000fe20008000f00 */
[----:B01----:R-:W-:Y:S10]  /*1c820*/  ENDCOLLECTIVE ;  /* 0x000000000000791b */ /* 0x003ff40003800000 */
.L_x_9903:
[----:B------:R-:W-:Y:S05]  /*1c830*/  BSYNC B0 ;  /* 0x0000000000007941 */ /* 0x000fea0003800000 */
.L_x_9902:
[----:B------:R-:W-:Y:S05]  /*1c840*/  BRA `(.L_x_9904) ;  /* 0xffffffcc00947947 */ /* 0x000fea000383ffff */
.L_x_9767:
[----:B0-----:R0:W1:Y:S02]  /*1c850*/  SYNCS.PHASECHK.TRANS64.TRYWAIT P0, [R6+URZ], R5 ;  /* 0x00000005060075a7 */ /* 0x001064000800017f */
[----:B-1----:R-:W-:Y:S05]  /*1c860*/  @!P0 NANOSLEEP.SYNCS 0x989680 ;  /* 0x009896800000895d */ /* 0x002fea0003900000 */
[----:B------:R-:W1:Y:S02]  /*1c870*/  @!P0 SYNCS.PHASECHK.TRANS64 P0, [R6+URZ], R5 ;  /* 0x00000005060085a7 */ /* 0x000e64000800007f */
[----:B-1----:R-:W-:Y:S05]  /*1c880*/  @!P0 BRA `(.L_x_9767) ;  /* 0xfffffffc00f08947 */ /* 0x002fea000383ffff */
[----:B------:R-:W-:Y:S05]  /*1c890*/  BRA `(.L_x_9905) ;  /* 0xffffffcc00cc7947 */ /* 0x000fea000383ffff */
.L_x_9768:
[----:B-1----:R1:W2:Y:S02]  /*1c8a0*/  SYNCS.PHASECHK.TRANS64.TRYWAIT P0, [R7+URZ], R2 ;  /* 0x00000002070075a7 */ /* 0x0022a4000800017f */
[----:B--2---:R-:W-:Y:S05]  /*1c8b0*/  @!P0 NANOSLEEP.SYNCS 0x989680 ;  /* 0x009896800000895d */ /* 0x004fea0003900000 */
[----:B------:R-:W2:Y:S02]  /*1c8c0*/  @!P0 SYNCS.PHASECHK.TRANS64 P0, [R7+URZ], R2 ;  /* 0x00000002070085a7 */ /* 0x000ea4000800007f */
[----:B--2---:R-:W-:Y:S05]  /*1c8d0*/  @!P0 BRA `(.L_x_9768) ;  /* 0xfffffffc00f08947 */ /* 0x004fea000383ffff */
[----:B------:R-:W-:Y:S05]  /*1c8e0*/  BRA `(.L_x_9906) ;  /* 0xffffffcc00c07947 */ /* 0x000fea000383ffff */
.L_x_9770:
[----:B--2---:R2:W3:Y:S02]  /*1c8f0*/  SYNCS.PHASECHK.TRANS64.TRYWAIT P0, [R4+URZ], R5 ;  /* 0x00000005040075a7 */ /* 0x0044e4000800017f */
[----:B---3--:R-:W-:Y:S05]  /*1c900*/  @!P0 NANOSLEEP.SYNCS 0x989680 ;  /* 0x009896800000895d */ /* 0x008fea0003900000 */
[----:B------:R-:W3:Y:S02]  /*1c910*/  @!P0 SYNCS.PHASECHK.TRANS64 P0, [R4+URZ], R5 ;  /* 0x00000005040085a7 */ /* 0x000ee4000800007f */
[----:B---3--:R-:W-:Y:S05]  /*1c920*/  @!P0 BRA `(.L_x_9770) ;  /* 0xfffffffc00f08947 */ /* 0x008fea000383ffff */
[----:B------:R-:W-:Y:S05]  /*1c930*/  BRA `(.L_x_9907) ;  /* 0xffffffcc00c47947 */ /* 0x000fea000383ffff */
.L_x_9908:
        /* <DEDUP_REMOVED lines=12> */
.L_x_15017:


//--------------------- .text._ZN7cutlass13device_kernelIN5flash11enable_sm90INS1_16FlashAttnFwdSm90INS1_25CollectiveMainloopFwdSm90ILi2EN4cute5tupleIJNS5_1CILi1EEES8_S8_EEENS6_IJNS7_ILi128EEENS7_ILi96EEENS7_ILi64EEEEEELi256ENS_6half_tEfNS_4arch4Sm90ELb0ELb0ELb0ELb1ELb0ELb0ELb1ELb1ELb0ELb1ELb1ELb0EEENS1_21CollectiveEpilogueFwdINS6_IJSA_NS7_ILi256EEESB_EEES9_SE_SG_Li256ELb1ELb1ELb1ELb0EEENS1_36VarlenDynamicPersistentTileSchedulerILi128ELi96ELi256ELi128ELb1ELb1ELb1ELb0ELb1ELb1EEEEEEEEEvNT_6ParamsE --------------------------
	.section	.text._ZN7cutlass13device_kernelIN5flash11enable_sm90INS1_16FlashAttnFwdSm90INS1_25CollectiveMainloopFwdSm90ILi2EN4cute5tupleIJNS5_1CILi1EEES8_S8_EEENS6_IJNS7_ILi128EEENS7_ILi96EEENS7_ILi64EEEEEELi256ENS_6half_tEfNS_4arch4Sm90ELb0ELb0ELb0ELb1ELb0ELb0ELb1ELb1ELb0ELb1ELb1ELb0EEENS1_21CollectiveEpilogueFwdINS6_IJSA_NS7_ILi256EEESB_EEES9_SE_SG_Li256ELb1ELb1ELb1ELb0EEENS1_36VarlenDynamicPersistentTileSchedulerILi128ELi96ELi256ELi128ELb1ELb1ELb1ELb0ELb1ELb1EEEEEEEEEvNT_6ParamsE,"ax",@progbits
	.align	128
.text._ZN7cutlass13device_kernelIN5flash11enable_sm90INS1_16FlashAttnFwdSm90INS1_25CollectiveMainloopFwdSm90ILi2EN4cute5tupleIJNS5_1CILi1EEES8_S8_EEENS6_IJNS7_ILi128EEENS7_ILi96EEENS7_ILi64EEEEEELi256ENS_6half_tEfNS_4arch4Sm90ELb0ELb0ELb0ELb1ELb0ELb0ELb1ELb1ELb0ELb1ELb1ELb0EEENS1_21CollectiveEpilogueFwdINS6_IJSA_NS7_ILi256EEESB_EEES9_SE_SG_Li256ELb1ELb1ELb1ELb0EEENS1_36VarlenDynamicPersistentTileSchedulerILi128ELi96ELi256ELi128ELb1ELb1ELb1ELb0ELb1ELb1EEEEEEEEEvNT_6ParamsE:
        .type           _ZN7cutlass13device_kernelIN5flash11enable_sm90INS1_16FlashAttnFwdSm90INS1_25CollectiveMainloopFwdSm90ILi2EN4cute5tupleIJNS5_1CILi1EEES8_S8_EEENS6_IJNS7_ILi128EEENS7_ILi96EEENS7_ILi64EEEEEELi256ENS_6half_tEfNS_4arch4Sm90ELb0ELb0ELb0ELb1ELb0ELb0ELb1ELb1ELb0ELb1ELb1ELb0EEENS1_21CollectiveEpilogueFwdINS6_IJSA_NS7_ILi256EEESB_EEES9_SE_SG_Li256ELb1ELb1ELb1ELb0EEENS1_36VarlenDynamicPersistentTileSchedulerILi128ELi96ELi256ELi128ELb1ELb1ELb1ELb0ELb1ELb1EEEEEEEEEvNT_6ParamsE,@function
        .size           _ZN7cutlass13device_kernelIN5flash11enable_sm90INS1_16FlashAttnFwdSm90INS1_25CollectiveMainloopFwdSm90ILi2EN4cute5tupleIJNS5_1CILi1EEES8_S8_EEENS6_IJNS7_ILi128EEENS7_ILi96EEENS7_ILi64EEEEEELi256ENS_6half_tEfNS_4arch4Sm90ELb0ELb0ELb0ELb1ELb0ELb0ELb1ELb1ELb0ELb1ELb1ELb0EEENS1_21CollectiveEpilogueFwdINS6_IJSA_NS7_ILi256EEESB_EEES9_SE_SG_Li256ELb1ELb1ELb1ELb0EEENS1_36VarlenDynamicPersistentTileSchedulerILi128ELi96ELi256ELi128ELb1ELb1ELb1ELb0ELb1ELb1EEEEEEEEEvNT_6ParamsE,(.L_x_15018 - _ZN7cutlass13device_kernelIN5flash11enable_sm90INS1_16FlashAttnFwdSm90INS1_25CollectiveMainloopFwdSm90ILi2EN4cute5tupleIJNS5_1CILi1EEES8_S8_EEENS6_IJNS7_ILi128EEENS7_ILi96EEENS7_ILi64EEEEEELi256ENS_6half_tEfNS_4arch4Sm90ELb0ELb0ELb0ELb1ELb0ELb0ELb1ELb1ELb0ELb1ELb1ELb0EEENS1_21CollectiveEpilogueFwdINS6_IJSA_NS7_ILi256EEESB_EEES9_SE_SG_Li256ELb1ELb1ELb1ELb0EEENS1_36VarlenDynamicPersistentTileSchedulerILi128ELi96ELi256ELi128ELb1ELb1ELb1ELb0ELb1ELb1EEEEEEEEEvNT_6ParamsE)
        .other          _ZN7cutlass13device_kernelIN5flash11enable_sm90INS1_16FlashAttnFwdSm90INS1_25CollectiveMainloopFwdSm90ILi2EN4cute5tupleIJNS5_1CILi1EEES8_S8_EEENS6_IJNS7_ILi128EEENS7_ILi96EEENS7_ILi64EEEEEELi256ENS_6half_tEfNS_4arch4Sm90ELb0ELb0ELb0ELb1ELb0ELb0ELb1ELb1ELb0ELb1ELb1ELb0EEENS1_21CollectiveEpilogueFwdINS6_IJSA_NS7_ILi256EEESB_EEES9_SE_SG_Li256ELb1ELb1ELb1ELb0EEENS1_36VarlenDynamicPersistentTileSchedulerILi128ELi96ELi256ELi128ELb1ELb1ELb1ELb0ELb1ELb1EEEEEEEEEvNT_6ParamsE,@"STO_CUDA_ENTRY STV_DEFAULT"
_ZN7cutlass13device_kernelIN5flash11enable_sm90INS1_16FlashAttnFwdSm90INS1_25CollectiveMainloopFwdSm90ILi2EN4cute5tupleIJNS5_1CILi1EEES8_S8_EEENS6_IJNS7_ILi128EEENS7_ILi96EEENS7_ILi64EEEEEELi256ENS_6half_tEfNS_4arch4Sm90ELb0ELb0ELb0ELb1ELb0ELb0ELb1ELb1ELb0ELb1ELb1ELb0EEENS1_21CollectiveEpilogueFwdINS6_IJSA_NS7_ILi256EEESB_EEES9_SE_SG_Li256ELb1ELb1ELb1ELb0EEENS1_36VarlenDynamicPersistentTileSchedulerILi128ELi96ELi256ELi128ELb1ELb1ELb1ELb0ELb1ELb1EEEEEEEEEvNT_6ParamsE:
        /* <DEDUP_REMOVED lines=17> */
.L_x_9910:
[----:B------:R-:W-:Y:S05]  /*0110*/  BSYNC B0 ;  /* 0x0000000000007941 */ /* 0x000fea0003800000 */
.L_x_9909:
        /* <DEDUP_REMOVED lines=10> */
[----:B------:R-:W-:Y:S01]  /*01c0*/  SHF.R.U32.HI R3, RZ, 0x7, R3 ;  /* 0x00000007ff037819 */ /* 0x000fe20000011603 */
[----:B------:R-:W-:Y:S01]  /*01d0*/  VOTEU.ANY UP2, P0 ;  /* 0x00000000003f7886 */ /* 0x000fe20000040100 */
[----:B0-----:R-:W-:-:S03]  /*01e0*/  ISETP.NE.AND P1, PT, R2, RZ, PT ;  /* 0x000000ff0200720c */ /* 0x001fc60003f25270 */
[----:B------:R0:W2:Y:S01]  /*01f0*/  SHFL.IDX PT, R2, R3, RZ, 0x1f ;  /* 0x00001fff03027589 */ /* 0x0000a200000e0000 */
[----:B-1----:R-:W-:Y:S02]  /*0200*/  @UP0 ULEA UR8, UR8, UR6, 0x18 ;  /* 0x0000000608080291 */ /* 0x002fe4000f8ec03f */
[----:B------:R-:W-:-:S04]  /*0210*/  @UP0 UIADD3 UR6, -UR7, 0x100000, URZ ;  /* 0x0010000007060890 */ /* 0x000fc8000fffe13f */
[----:B------:R-:W-:Y:S02]  /*0220*/  @UP0 USHF.L.U32 UR7, UR6, 0xb, URZ ;  /* 0x0000000b06070899 */ /* 0x000fe4000800063f */
[----:B------:R-:W-:Y:S01]  /*0230*/  @UP0 USHF.L.U32 UR6, UR6, 0x1, URZ ;  /* 0x0000000106060899 */ /* 0x000fe2000800063f */
[----:B------:R-:W-:Y:S01]  /*0240*/  VOTEU.ANY UP0, P0 ;  /* 0x00000000003f7886 */ /* 0x000fe20000000100 */
[----:B------:R-:W1:Y:S04]  /*0250*/  FENCE.VIEW.ASYNC.S ;  /* 0x00000000000073c6 */ /* 0x000e680000000000 */
[----:B-1----:R0:W1:Y:S01]  /*0260*/  @UP0 SYNCS.EXCH.64 URZ, [UR8+0x32400], UR4 ;  /* 0x03240004083f05b2 */ /* 0x0020620008000100 */
[----:B------:R0:W3:Y:S05]  /*0270*/  @UP1 SYNCS.EXCH.64 URZ, [UR8+0x32410], UR4 ;  /* 0x03241004083f15b2 */ /* 0x0000ea0008000100 */
[----:B------:R0:W4:Y:S02]  /*0280*/  @UP2 SYNCS.EXCH.64 URZ, [UR8+0x32420], UR6 ;  /* 0x03242006083f25b2 */ /* 0x0001240008000100 */
[----:B0-----:R-:W-:Y:S05]  /*0290*/  @P1 BRA `(.L_x_9911) ;  /* 0x0000000000481947 */ /* 0x001fea0003800000 */
[----:B------:R-:W0:Y:S01]  /*02a0*/  S2UR UR5, SR_CgaCtaId ;  /* 0x00000000000579c3 */ /* 0x000e220000008800 */
        /* <DEDUP_REMOVED lines=17> */
.L_x_9911:
        /* <DEDUP_REMOVED lines=22> */
.L_x_9912:
        /* <DEDUP_REMOVED lines=18> */
.L_x_9913:
        /* <DEDUP_REMOVED lines=22> */
.L_x_9914:
        /* <DEDUP_REMOVED lines=22> */
.L_x_9915:
[----:B--2---:R-:W-:Y:S01]  /*0900*/  ISETP.NE.AND P0, PT, R2, RZ, PT ;  /* 0x000000ff0200720c */ /* 0x004fe20003f05270 */
[----:B------:R-:W-:Y:S01]  /*0910*/  IMAD.MOV.U32 R2, RZ, RZ, 0x1 ;  /* 0x00000001ff027424 */ /* 0x000fe200078e00ff */
[----:B------:R-:W-:Y:S01]  /*0920*/  NOP ;  /* 0x0000000000007918 */ /* 0x000fe20000000000 */
[----:B------:R-:W-:-:S03]  /*0930*/  ULDC.64 UR38, c[0x0][0x208] ;  /* 0x0000820000267ab9 */ /* 0x000fc60000000a00 */
[----:B------:R-:W-:-:S05]  /*0940*/  SEL R2, R2, 0x2, !P0 ;  /* 0x0000000202027807 */ /* 0x000fca0004000000 */
[----:B------:R2:W-:Y:S01]  /*0950*/  STL [R1+0x84], R2 ;  /* 0x0000840201007387 */ /* 0x0005e20000100800 */
[----:B01-34-:R-:W-:Y:S06]  /*0960*/  BAR.SYNC.DEFER_BLOCKING 0x0 ;  /* 0x0000000000007b1d */ /* 0x01bfec0000010000 */
[----:B------:R-:W-:Y:S05]  /*0970*/  @!P0 BRA `(.L_x_9916) ;  /* 0x000000a800f08947 */ /* 0x000fea0003800000 */
.L_x_9917:
[----:B------:R-:W-:-:S08]  /*0980*/  NOP ;  /* 0x0000000000007918 */ /* 0x000fd00000000000 */
[----:B------:R-:W0:Y:S02]  /*0990*/  USETMAXREG.TRY_ALLOC.CTAPOOL UP0, 0xf0 ;  /* 0x000000f0000079c8 */ /* 0x000e240008000600 */
[----:B0-----:R-:W-:-:S13]  /*09a0*/  PLOP3.LUT P0, PT, PT, PT, UP0, 0x80, 0x0 ;  /* 0x000000000000781c */ /* 0x001fda0003f0f008 */
[----:B------:R-:W-:Y:S05]  /*09b0*/  @!P0 BRA `(.L_x_9917) ;  /* 0xfffffffc00f08947 */ /* 0x000fea000383ffff */
[----:B------:R-:W0:Y:S01]  /*09c0*/  S2R R0, SR_TID.X ;  /* 0x0000000000007919 */ /* 0x000e220000002100 */
[----:B------:R-:W1:Y:S01]  /*09d0*/  S2UR UR5, SR_CgaCtaId ;  /* 0x00000000000579c3 */ /* 0x000e620000008800 */
[----:B------:R-:W-:-:S07]  /*09e0*/  UMOV UR4, 0x400 ;  /* 0x0000040000047882 */ /* 0x000fce0000000000 */
[----:B------:R-:W-:Y:S06]  /*09f0*/  BAR.ARV 0x8, 0x180 ;  /* 0x0206000000007b1d */ /* 0x000fec0000002000 */
[----:B-1----:R-:W-:Y:S01]  /*0a00*/  ULEA UR4, UR5, UR4, 0x18 ;  /* 0x0000000405047291 */ /* 0x002fe2000f8ec03f */
[----:B0-----:R-:W-:-:S04]  /*0a10*/  SHF.R.U32.HI R0, RZ, 0x7, R0 ;  /* 0x00000007ff007819 */ /* 0x001fc80000011600 */
[----:B------:R-:W-:-:S13]  /*0a20*/  ISETP.NE.AND P0, PT, R0, 0x1, PT ;  /* 0x000000010000780c */ /* 0x000fda0003f05270 */
[----:B------:R-:W-:Y:S08]  /*0a30*/  @!P0 BAR.ARV 0x9, 0x100 ;  /* 0x0244000000008b1d */ /* 0x000ff00000002000 */
[----:B------:R-:W-:Y:S06]  /*0a40*/  BAR.SYNC.DEFER_BLOCKING 0x5, 0x180 ;  /* 0x0146000000007b1d */ /* 0x000fec0000010000 */
[----:B------:R-:W0:Y:S01]  /*0a50*/  LDS.128 R12, [UR4+0x324d0] ;  /* 0x0324d004ff0c7984 */ /* 0x000e220008000c00 */
[----:B------:R-:W-:Y:S01]  /*0a60*/  ULDC UR4, c[0x0][0xd3c] ;  /* 0x00034f0000047ab9 */ /* 0x000fe20000000800 */
[----:B------:R-:W-:Y:S06]  /*0a70*/  BAR.ARV 0x4, 0x180 ;  /* 0x0106000000007b1d */ /* 0x000fec0000002000 */
[----:B0-----:R-:W-:-:S13]  /*0a80*/  ISETP.GE.AND P0, PT, R15, UR4, PT ;  /* 0x000000040f007c0c */ /* 0x001fda000bf06270 */
[----:B------:R-:W-:Y:S05]  /*0a90*/  @P0 EXIT ;  /* 0x000000000000094d */ /* 0x000fea0003800000 */
[----:B------:R-:W3:Y:S01]  /*0aa0*/  LDL.LU R12, [R1+0x84] ;  /* 0x00008400010c7983 */ /* 0x000ee20000300800 */
[----:B------:R-:W0:Y:S02]  /*0ab0*/  S2R R0, SR_TID.X ;  /* 0x0000000000007919 */ /* 0x000e240000002100 */
[----:B0-----:R-:W-:-:S05]  /*0ac0*/  VIADD R16, R0, 0xffffff80 ;  /* 0xffffff8000107836 */ /* 0x001fca0000000000 */
[----:B------:R-:W-:-:S04]  /*0ad0*/  SHF.R.S32.HI R0, RZ, 0x1f, R16 ;  /* 0x0000001fff007819 */ /* 0x000fc80000011410 */
[----:B--2---:R-:W-:-:S04]  /*0ae0*/  LEA.HI R2, R0, R16, RZ, 0x7 ;  /* 0x0000001000027211 */ /* 0x004fc800078f38ff */
[----:B------:R-:W-:Y:S02]  /*0af0*/  LOP3.LUT R5, R2, 0xffffff80, RZ, 0xc0, !PT ;  /* 0xffffff8002057812 */ /* 0x000fe400078ec0ff */
[----:B------:R-:W-:-:S03]  /*0b00*/  LEA.HI R4, R0, R16, RZ, 0x5 ;  /* 0x0000001000047211 */ /* 0x000fc600078f28ff */
[----:B------:R-:W-:Y:S01]  /*0b10*/  IMAD.IADD R11, R16, 0x1, -R5 ;  /* 0x00000001100b7824 */ /* 0x000fe200078e0a05 */
[----:B------:R-:W-:Y:S01]  /*0b20*/  LEA.HI R3, R0, R16, RZ, 0x4 ;  /* 0x0000001000037211 */ /* 0x000fe200078f20ff */
[----:B------:R-:W-:-:S03]  /*0b30*/  IMAD.SHL.U32 R5, R4, 0x20, RZ ;  /* 0x0000002004057824 */ /* 0x000fc600078e00ff */
[----:B------:R-:W-:Y:S02]  /*0b40*/  SHF.R.S32.HI R7, RZ, 0x1f, R11 ;  /* 0x0000001fff077819 */ /* 0x000fe4000001140b */
[----:B------:R-:W-:Y:S02]  /*0b50*/  LOP3.LUT R4, R3, 0x3fffff0, RZ, 0xc0, !PT ;  /* 0x03fffff003047812 */ /* 0x000fe400078ec0ff */
[----:B------:R-:W-:Y:S02]  /*0b60*/  LEA.HI R8, R7, R11, RZ, 0x2 ;  /* 0x0000000b07087211 */ /* 0x000fe400078f10ff */
[----:B------:R-:W-:Y:S02]  /*0b70*/  SHF.R.S32.HI R6, RZ, 0x4, R3 ;  /* 0x00000004ff067819 */ /* 0x000fe40000011403 */
[----:B------:R-:W-:Y:S01]  /*0b80*/  LEA.HI R10, R0, R16, RZ, 0x2 ;  /* 0x00000010000a7211 */ /* 0x000fe200078f10ff */
[----:B------:R-:W-:Y:S01]  /*0b90*/  IMAD.IADD R4, R16, 0x1, -R4 ;  /* 0x0000000110047824 */ /* 0x000fe200078e0a04 */
[----:B------:R-:W-:-:S02]  /*0ba0*/  LOP3.LUT R5, R5, 0xfffffc00, RZ, 0xc0, !PT ;  /* 0xfffffc0005057812 */ /* 0x000fc400078ec0ff */
[--C-:B------:R-:W-:Y:S02]  /*0bb0*/  SHF.R.S32.HI R0, RZ, 0x2, R8.reuse ;  /* 0x00000002ff007819 */ /* 0x100fe40000011408 */
[----:B------:R-:W-:Y:S02]  /*0bc0*/  SHF.R.S32.HI R9, RZ, 0x1f, R8 ;  /* 0x0000001fff097819 */ /* 0x000fe40000011408 */
[----:B------:R-:W-:Y:S01]  /*0bd0*/  LEA.HI R3, R3, R6, RZ, 0x1 ;  /* 0x0000000603037211 */ /* 0x000fe200078f08ff */
[----:B------:R-:W-:Y:S01]  /*0be0*/  IMAD R4, R4, 0x40, R5 ;  /* 0x0000004004047824 */ /* 0x000fe200078e0205 */
[----:B------:R-:W-:Y:S02]  /*0bf0*/  LEA.HI R9, R9, R0, RZ, 0x3 ;  /* 0x0000000009097211 */ /* 0x000fe400078f18ff */
[----:B------:R-:W-:Y:S02]  /*0c00*/  LOP3.LUT R5, R3, 0x1ffffffe, RZ, 0xc0, !PT ;  /* 0x1ffffffe03057812 */ /* 0x000fe400078ec0ff */
[----:B------:R-:W-:-:S02]  /*0c10*/  SHF.R.S32.HI R3, RZ, 0x7, R2 ;  /* 0x00000007ff037819 */ /* 0x000fc40000011402 */
[----:B------:R-:W-:Y:S02]  /*0c20*/  LOP3.LUT R10, R10, 0xfffffffc, RZ, 0xc0, !PT ;  /* 0xfffffffc0a0a7812 */ /* 0x000fe400078ec0ff */
[----:B------:R-:W-:Y:S02]  /*0c30*/  LOP3.LUT R9, R9, 0xfffffff8, RZ, 0xc0, !PT ;  /* 0xfffffff809097812 */ /* 0x000fe400078ec0ff */
[----:B------:R-:W-:Y:S01]  /*0c40*/  LEA.HI R7, R7, R11, RZ, 0x5 ;  /* 0x0000000b07077211 */ /* 0x000fe200078f28ff */
[----:B------:R-:W-:Y:S01]  /*0c50*/  IMAD.IADD R10, R16, 0x1, -R10 ;  /* 0x00000001100a7824 */ /* 0x000fe200078e0a0a */
[----:B------:R-:W-:Y:S01]  /*0c60*/  LEA.HI R2, R2, R3, RZ, 0x1 ;  /* 0x0000000302027211 */ /* 0x000fe200078f08ff */
[----:B------:R-:W-:Y:S01]  /*0c70*/  IMAD.IADD R0, R0, 0x1, -R9 ;  /* 0x0000000100007824 */ /* 0x000fe200078e0a09 */
[----:B------:R-:W-:Y:S01]  /*0c80*/  SHF.R.S32.HI R7, RZ, 0x5, R7 ;  /* 0x00000005ff077819 */ /* 0x000fe20000011407 */
[----:B------:R-:W-:Y:S01]  /*0c90*/  IMAD.IADD R5, R6, 0x1, -R5 ;  /* 0x0000000106057824 */ /* 0x000fe200078e0a05 */
[----:B------:R-:W-:-:S02]  /*0ca0*/  LOP3.LUT R2, R2, 0x3fffffe, RZ, 0xc0, !PT ;  /* 0x03fffffe02027812 */ /* 0x000fc400078ec0ff */
[----:B------:R-:W-:Y:S01]  /*0cb0*/  LEA.HI R6, R10, R10, RZ, 0x1 ;  /* 0x0000000a0a067211 */ /* 0x000fe200078f08ff */
[----:B------:R-:W-:Y:S02]  /*0cc0*/  IMAD R7, R7, 0x10, R0 ;  /* 0x0000001007077824 */ /* 0x000fe400078e0200 */
[----:B------:R-:W-:Y:S02]  /*0cd0*/  IMAD R0, R5, 0x8, R4 ;  /* 0x0000000805007824 */ /* 0x000fe400078e0204 */
[----:B------:R-:W-:Y:S01]  /*0ce0*/  IMAD.IADD R2, R3, 0x1, -R2 ;  /* 0x0000000103027824 */ /* 0x000fe200078e0a02 */
[----:B------:R-:W-:Y:S02]  /*0cf0*/  LOP3.LUT R3, R6, 0x1ffffffe, RZ, 0xc0, !PT ;  /* 0x1ffffffe06037812 */ /* 0x000fe400078ec0ff */
[----:B------:R0:W-:Y:S01]  /*0d00*/  STL [R1+0x80], R0 ;  /* 0x0000800001007387 */ /* 0x0001e20000100800 */
[----:B------:R-:W-:Y:S02]  /*0d10*/  LOP3.LUT R8, R8, 0x7ffffffc, RZ, 0xc0, !PT ;  /* 0x7ffffffc08087812 */ /* 0x000fe400078ec0ff */
[----:B------:R-:W-:-:S02]  /*0d20*/  IMAD.IADD R3, R10, 0x1, -R3 ;  /* 0x000000010a037824 */ /* 0x000fc400078e0a03 */
[----:B0-----:R-:W-:-:S05]  /*0d30*/  IMAD R0, R2, 0x40, R7 ;  /* 0x0000004002007824 */ /* 0x001fca00078e0207 */
[----:B------:R0:W-:Y:S01]  /*0d40*/  STL [R1+0x78], R0 ;  /* 0x0000780001007387 */ /* 0x0001e20000100800 */
[----:B------:R-:W-:-:S03]  /*0d50*/  IMAD.IADD R8, R11, 0x1, -R8 ;  /* 0x000000010b087824 */ /* 0x000fc600078e0a08 */
[----:B------:R1:W-:Y:S01]  /*0d60*/  STL [R1+0x14], RZ ;  /* 0x000014ff01007387 */ /* 0x0003e20000100800 */
[----:B0-----:R-:W-:Y:S02]  /*0d70*/  IMAD R0, R3, 0x8, R0 ;  /* 0x0000000803007824 */ /* 0x001fe400078e0200 */
[----:B------:R-:W-:-:S03]  /*0d80*/  IMAD.SHL.U32 R205, R8, 0x2, RZ ;  /* 0x0000000208cd7824 */ /* 0x000fc600078e00ff */
[----:B------:R1:W-:Y:S01]  /*0d90*/  STL [R1+0x7c], R0 ;  /* 0x00007c0001007387 */ /* 0x0003e20000100800 */
        /* <DEDUP_REMOVED lines=45> */
[----:B------:R-:W-:Y:S02]  /*1070*/  SHF.R.S32.HI R5, RZ, 0x1f, R222 ;  /* 0x0000001fff057819 */ /* 0x000fe400000114de */
[----:B------:R-:W-:Y:S02]  /*1080*/  SHF.R.S32.HI R4, RZ, 0x1f, R221 ;  /* 0x0000001fff047819 */ /* 0x000fe400000114dd */
[----:B------:R-:W-:Y:S01]  /*1090*/  SHF.R.S32.HI R2, RZ, 0x1f, R219 ;  /* 0x0000001fff027819 */ /* 0x000fe200000114db */
[----:B------:R-:W-:Y:S01]  /*10a0*/  IMAD.MOV.U32 R9, RZ, RZ, R13 ;  /* 0x000000ffff097224 */ /* 0x000fe200078e000d */
[----:B------:R-:W-:Y:S01]  /*10b0*/  SHF.R.S32.HI R5, RZ, 0x1f, R216 ;  /* 0x0000001fff057819 */ /* 0x000fe200000114d8 */
[----:B------:R-:W-:Y:S01]  /*10c0*/  IMAD.MOV.U32 R10, RZ, RZ, R14 ;  /* 0x000000ffff0a7224 */ /* 0x000fe200078e000e */
[----:B------:R-:W-:Y:S01]  /*10d0*/  SHF.R.S32.HI R4, RZ, 0x1f, R215 ;  /* 0x0000001fff047819 */ /* 0x000fe200000114d7 */
[----:B------:R-:W-:Y:S01]  /*10e0*/  IMAD.MOV.U32 R11, RZ, RZ, R15 ;  /* 0x000000ffff0b7224 */ /* 0x000fe200078e000f */
[----:B------:R-:W-:Y:S01]  /*10f0*/  SHF.R.S32.HI R2, RZ, 0x1f, R214 ;  /* 0x0000001fff027819 */ /* 0x000fe200000114d6 */
[----:B------:R-:W-:Y:S01]  /*1100*/  VIADD R209, R205, 0xe0 ;  /* 0x000000e0cdd17836 */ /* 0x000fe20000000000 */
[----:B------:R-:W-:-:S02]  /*1110*/  SHF.R.S32.HI R5, RZ, 0x1f, R213 ;  /* 0x0000001fff057819 */ /* 0x000fc400000114d5 */
[----:B------:R-:W-:Y:S02]  /*1120*/  SHF.R.S32.HI R4, RZ, 0x1f, R212 ;  /* 0x0000001fff047819 */ /* 0x000fe400000114d4 */
[----:B------:R-:W-:Y:S01]  /*1130*/  SHF.R.S32.HI R2, RZ, 0x1f, R211 ;  /* 0x0000001fff027819 */ /* 0x000fe200000114d3 */
[----:B------:R-:W-:Y:S01]  /*1140*/  UMOV UR37, URZ ;  /* 0x0000003f00257c82 */ /* 0x000fe20008000000 */
[----:B------:R-:W-:Y:S01]  /*1150*/  UMOV UR36, URZ ;  /* 0x0000003f00247c82 */ /* 0x000fe20008000000 */
[----:B-1-3--:R-:W-:-:S07]  /*1160*/  LOP3.LUT R23, R12, 0x1, RZ, 0xfc, !PT ;  /* 0x000000010c177812 */ /* 0x00afce00078efcff */
.L_x_9964:
[----:B0---4-:R-:W0:Y:S01]  /*1170*/  LDC.64 R2, c[0x0][0xd88] ;  /* 0x00036200ff027b82 */ /* 0x011e220000000a00 */
[----:B------:R-:W-:-:S07]  /*1180*/  ULDC.64 UR4, c[0x0][0xb20] ;  /* 0x0002c80000047ab9 */ /* 0x000fce0000000a00 */
[----:B-12---:R-:W1:Y:S08]  /*1190*/  LDC.64 R12, c[0x0][0x418] ;  /* 0x00010600ff0c7b82 */ /* 0x006e700000000a00 */
[----:B------:R-:W2:Y:S01]  /*11a0*/  LDC R0, c[0x0][0x424] ;  /* 0x00010900ff007b82 */ /* 0x000ea20000000800 */
[----:B0-----:R-:W-:Y:S01]  /*11b0*/  IMAD.WIDE R2, R11, 0x4, R2 ;  /* 0x000000040b027825 */ /* 0x001fe200078e0202 */
[----:B------:R-:W-:-:S06]  /*11c0*/  ISETP.NE.U32.AND P0, PT, RZ, UR4, PT ;  /* 0x00000004ff007c0c */ /* 0x000fcc000bf05070 */
[----:B------:R-:W0:Y:S01]  /*11d0*/  LDC R11, c[0x0][0x2f0] ;  /* 0x0000bc00ff0b7b82 */ /* 0x000e220000000800 */
[----:B------:R-:W3:Y:S01]  /*11e0*/  LDG.E R204, desc[UR38][R2.64] ;  /* 0x0000002602cc7981 */ /* 0x000ee2000c1e1900 */
        /* <DEDUP_REMOVED lines=26> */
.L_x_9918:
[----:B-----5:R-:W-:Y:S01]  /*1390*/  IMAD.IADD R152, R152, 0x1, -R7 ;  /* 0x0000000198987824 */ /* 0x020fe200078e0a07 */
[----:B---3--:R-:W-:-:S03]  /*13a0*/  LOP3.LUT R2, R10, 0xff000000, RZ, 0xc0, !PT ;  /* 0xff0000000a027812 */ /* 0x008fc600078ec0ff */
[C---:B------:R-:W-:Y:S01]  /*13b0*/  VIADD R0, R152.reuse, 0x5f ;  /* 0x0000005f98007836 */ /* 0x040fe20000000000 */
[----:B------:R-:W-:Y:S02]  /*13c0*/  SHF.R.U32.HI R3, RZ, 0x8, R2 ;  /* 0x00000008ff037819 */ /* 0x000fe40000011602 */
[----:B------:R-:W-:Y:S01]  /*13d0*/  ISETP.GE.AND P0, PT, R152, 0x1, PT ;  /* 0x000000019800780c */ /* 0x000fe20003f06270 */
[----:B------:R-:W-:Y:S01]  /*13e0*/  IMAD.HI R4, R0, 0x2aaaaaab, RZ ;  /* 0x2aaaaaab00047827 */ /* 0x000fe200078e02ff */
[----:B------:R-:W-:-:S04]  /*13f0*/  LOP3.LUT R0, R10, 0xff0000, RZ, 0xc0, !PT ;  /* 0x00ff00000a007812 */ /* 0x000fc800078ec0ff */
[----:B------:R-:W-:Y:S01]  /*1400*/  LEA.HI R0, R0, R3, RZ, 0x10 ;  /* 0x0000000300007211 */ /* 0x000fe200078f80ff */
[----:B------:R-:W-:Y:S01]  /*1410*/  IMAD.MOV.U32 R3, RZ, RZ, RZ ;  /* 0x000000ffff037224 */ /* 0x000fe200078e00ff */
[----:B------:R-:W-:Y:S02]  /*1420*/  SHF.R.U32.HI R5, RZ, 0x1f, R4 ;  /* 0x0000001fff057819 */ /* 0x000fe40000011604 */
[----:B------:R-:W-:Y:S02]  /*1430*/  LOP3.LUT R12, R0, 0xff, RZ, 0xc0, !PT ;  /* 0x000000ff000c7812 */ /* 0x000fe400078ec0ff */
[----:B------:R-:W-:Y:S02]  /*1440*/  LEA.HI.SX32 R160, R4, R5, 0x1c ;  /* 0x0000000504a07211 */ /* 0x000fe400078fe2ff */
[----:B------:R-:W-:Y:S01]  /*1450*/  SHF.R.U32.HI R207, RZ, 0x10, R0 ;  /* 0x00000010ffcf7819 */ /* 0x000fe20000011600 */
[----:B------:R0:W-:Y:S01]  /*1460*/  STL [R1+0x10], R12 ;  /* 0x0000100c01007387 */ /* 0x0001e20000100800 */
[----:B------:R-:W-:Y:S05]  /*1470*/  @!P0 BRA `(.L_x_9919) ;  /* 0x0000000000748947 */ /* 0x000fea0003800000 */
[----:B------:R-:W1:Y:S01]  /*1480*/  LDC R0, c[0x0][0xae8] ;  /* 0x0002ba00ff007b82 */ /* 0x000e620000000800 */
[----:B------:R-:W-:-:S04]  /*1490*/  ISETP.NE.AND P0, PT, R207, RZ, PT ;  /* 0x000000ffcf00720c */ /* 0x000fc80003f05270 */
[----:B-1----:R-:W-:-:S04]  /*14a0*/  SEL R11, R207, R0, P0 ;  /* 0x00000000cf0b7207 */ /* 0x002fc80000000000 */
[-C--:B------:R-:W-:Y:S02]  /*14b0*/  IABS R5, R11.reuse ;  /* 0x0000000b00057213 */ /* 0x080fe40000000000 */
[----:B------:R-:W-:Y:S02]  /*14c0*/  IADD3 R0, R160, -0x1, R11 ;  /* 0xffffffffa0007810 */ /* 0x000fe40007ffe00b */
[----:B------:R-:W1:Y:S01]  /*14d0*/  I2F.RP R4, R5 ;  /* 0x0000000500047306 */ /* 0x000e620000209400 */
        /* <DEDUP_REMOVED lines=23> */
.L_x_9919:
        /* <DEDUP_REMOVED lines=73> */
[----:B------:R-:W1:Y:S01]  /*1ae0*/  S2R R0, SR_TID.X ;  /* 0x0000000000007919 */ /* 0x000e620000002100 */
[----:B------:R-:W2:Y:S01]  /*1af0*/  S2UR UR6, SR_CgaCtaId ;  /* 0x00000000000679c3 */ /* 0x000ea20000008800 */
[----:B------:R-:W-:Y:S02]  /*1b00*/  UMOV UR5, 0x400 ;  /* 0x0000040000057882 */ /* 0x000fe40000000000 */
[----:B--2---:R-:W-:-:S04]  /*1b10*/  ULEA UR5, UR6, UR5, 0x18 ;  /* 0x0000000506057291 */ /* 0x004fc8000f8ec03f */
[----:B------:R-:W-:Y:S01]  /*1b20*/  UIADD3 UR5, UR5, 0x18400, URZ ;  /* 0x0001840005057890 */ /* 0x000fe2000fffe03f */
[----:B-1----:R-:W-:-:S03]  /*1b30*/  VIADD R2, R0, 0xffffff80 ;  /* 0xffffff8000027836 */ /* 0x002fc60000000000 */
[----:B------:R-:W-:Y:S02]  /*1b40*/  ULOP3.LUT UP0, URZ, UR5, 0x1bf, URZ, 0xc0, !UPT ;  /* 0x000001bf053f7892 */ /* 0x000fe4000f80c03f */
[----:B------:R-:W-:-:S04]  /*1b50*/  SHF.R.S32.HI R0, RZ, 0x1f, R2 ;  /* 0x0000001fff007819 */ /* 0x000fc80000011402 */
[----:B------:R-:W-:Y:S02]  /*1b60*/  PLOP3.LUT P0, PT, PT, PT, UP0, 0x80, 0x0 ;  /* 0x000000000000781c */ /* 0x000fe40003f0f008 */
[----:B------:R-:W-:-:S04]  /*1b70*/  LEA.HI R0, R0, R2, RZ, 0x7 ;  /* 0x0000000200007211 */ /* 0x000fc800078f38ff */
[----:B------:R-:W-:-:S06]  /*1b80*/  SHF.R.S32.HI R0, RZ, 0x7, R0 ;  /* 0x00000007ff007819 */ /* 0x000fcc0000011400 */
[----:B------:R-:W1:Y:S02]  /*1b90*/  SHFL.IDX PT, R0, R0, RZ, 0x1f ;  /* 0x00001fff00007589 */ /* 0x000e6400000e0000 */
[----:B-1----:R-:W-:-:S13]  /*1ba0*/  R2UR UR40, R0 ;  /* 0x00000000002872ca */ /* 0x002fda00000e0000 */
        /* <DEDUP_REMOVED lines=11> */
[----:B------:R1:W2:Y:S01]  /*1c60*/  LDC.64 R2, c[0x4][R0] ;  /* 0x0100000000027b82 */ /* 0x0002a20000000a00 */
[----:B------:R-:W-:Y:S01]  /*1c70*/  IMAD.U32 R5, RZ, RZ, UR5 ;  /* 0x00000005ff057e24 */ /* 0x000fe2000f8e00ff */
[----:B------:R-:W-:Y:S01]  /*1c80*/  ULDC.64 UR4, c[0x4][0x120] ;  /* 0x0100480000047ab9 */ /* 0x000fe20000000a00 */
[----:B------:R-:W-:Y:S02]  /*1c90*/  IMAD.U32 R10, RZ, RZ, UR6 ;  /* 0x00000006ff0a7e24 */ /* 0x000fe4000f8e00ff */
[----:B------:R-:W-:Y:S02]  /*1ca0*/  IMAD.U32 R6, RZ, RZ, UR4 ;  /* 0x00000004ff067e24 */ /* 0x000fe4000f8e00ff */
[----:B------:R-:W-:-:S02]  /*1cb0*/  IMAD.U32 R7, RZ, RZ, UR5 ;  /* 0x00000005ff077e24 */ /* 0x000fc4000f8e00ff */
[----:B------:R-:W-:Y:S02]  /*1cc0*/  IMAD.U32 R11, RZ, RZ, UR7 ;  /* 0x00000007ff0b7e24 */ /* 0x000fe4000f8e00ff */
[----:B------:R-:W-:Y:S02]  /*1cd0*/  IMAD.MOV.U32 R8, RZ, RZ, 0x70 ;  /* 0x00000070ff087424 */ /* 0x000fe400078e00ff */
[----:B0-----:R-:W-:Y:S02]  /*1ce0*/  IMAD.MOV.U32 R12, RZ, RZ, 0x1 ;  /* 0x00000001ff0c7424 */ /* 0x001fe400078e00ff */
[----:B-1----:R-:W-:-:S07]  /*1cf0*/  IMAD.MOV.U32 R13, RZ, RZ, RZ ;  /* 0x000000ffff0d7224 */ /* 0x002fce00078e00ff */
[----:B------:R-:W-:-:S07]  /*1d00*/  LEPC R20, `(.L_x_9921) ;  /* 0x000000001014794e */ /* 0x000fce0000000000 */
[----:B--2---:R-:W-:Y:S05]  /*1d10*/  CALL.ABS.NOINC R2 ;  /* 0x0000000002007343 */ /* 0x004fea0003c00000 */
.L_x_9921:
[----:B------:R-:W2:Y:S01]  /*1d20*/  LDL R17, [R1+0x14] ;  /* 0x0000140001117983 */ /* 0x000ea20000100800 */
[----:B------:R-:W-:Y:S01]  /*1d30*/  MOV R2, 0x400 ;  /* 0x0000040000027802 */ /* 0x000fe20000000f00 */
[----:B------:R-:W1:Y:S01]  /*1d40*/  S2R R3, SR_CgaCtaId ;  /* 0x0000000000037919 */ /* 0x000e620000008800 */
[----:B------:R-:W3:Y:S02]  /*1d50*/  S2R R16, SR_TID.X ;  /* 0x0000000000107919 */ /* 0x000ee40000002100 */
[----:B-1----:R-:W-:Y:S02]  /*1d60*/  LEA R5, R3, R2, 0x18 ;  /* 0x0000000203057211 */ /* 0x002fe400078ec0ff */
[----:B---3--:R-:W-:-:S05]  /*1d70*/  SHF.R.U32.HI R16, RZ, 0x7, R16 ;  /* 0x00000007ff107819 */ /* 0x008fca0000011610 */
[----:B------:R-:W-:Y:S01]  /*1d80*/  VIADD R72, R16, 0x8 ;  /* 0x0000000810487836 */ /* 0x000fe20000000000 */
[----:B--2---:R-:W-:-:S04]  /*1d90*/  LEA.HI R0, R17, R17, RZ, 0x1 ;  /* 0x0000001111007211 */ /* 0x004fc800078f08ff */
[----:B------:R-:W-:-:S05]  /*1da0*/  LOP3.LUT R0, R0, 0xfffffffe, RZ, 0xc0, !PT ;  /* 0xfffffffe00007812 */ /* 0x000fca00078ec0ff */
[----:B------:R-:W-:-:S05]  /*1db0*/  IMAD.IADD R0, R17, 0x1, -R0 ;  /* 0x0000000111007824 */ /* 0x000fca00078e0a00 */
[----:B------:R-:W-:-:S04]  /*1dc0*/  SHF.L.U32 R0, R0, 0x1f, RZ ;  /* 0x0000001f00007819 */ /* 0x000fc800000006ff */
[----:B------:R-:W1:Y:S02]  /*1dd0*/  SYNCS.PHASECHK.TRANS64.TRYWAIT P0, [R5+URZ+0x32400], R0 ;  /* 0x03240000050075a7 */ /* 0x000e64000800017f */
[----:B-1----:R-:W-:Y:S05]  /*1de0*/  @!P0 BRA `(.L_x_9922) ;  /* 0x00000108005c8947 */ /* 0x002fea0003800000 */
.L_x_10093:
[----:B------:R-:W-:Y:S01]  /*1df0*/  ISETP.NE.AND P0, PT, R23, 0x3, PT ;  /* 0x000000031700780c */ /* 0x000fe20003f05270 */
[----:B------:R-:W-:Y:S05]  /*1e00*/  WARPSYNC.ALL ;  /* 0x0000000000007948 */ /* 0x000fea0003800000 */
[----:B------:R2:W-:Y:S07]  /*1e10*/  BAR.SYNC.DEFER_BLOCKING R72, 0x100 ;  /* 0x000400480000751d */ /* 0x0005ee0000010000 */
[----:B------:R-:W-:Y:S05]  /*1e20*/  @!P0 BRA `(.L_x_9923) ;  /* 0x0000000000048947 */ /* 0x000fea0003800000 */
[----:B------:R-:W-:Y:S01]  /*1e30*/  BPT.TRAP 0x1 ;  /* 0x000000040000795c */ /* 0x000fe20000300000 */
.L_x_9923:
[----:B------:R-:W-:Y:S02]  /*1e40*/  IMAD.U32 R4, RZ, RZ, UR37 ;  /* 0x00000025ff047e24 */ /* 0x000fe4000f8e00ff */
[----:B------:R-:W-:-:S03]  /*1e50*/  IMAD.U32 R2, RZ, RZ, UR36 ;  /* 0x00000024ff027e24 */ /* 0x000fc6000f8e00ff */
[----:B------:R-:W-:Y:S01]  /*1e60*/  SHF.L.U32 R4, R4, 0x1f, RZ ;  /* 0x0000001f04047819 */ /* 0x000fe200000006ff */
[----:B------:R-:W-:-:S04]  /*1e70*/  IMAD R21, R2, 0x8, R5 ;  /* 0x0000000802157824 */ /* 0x000fc800078e0205 */
[----:B------:R3:W4:Y:S01]  /*1e80*/  SYNCS.PHASECHK.TRANS64.TRYWAIT P1, [R21+URZ+0x32430], R4 ;  /* 0x03243004150075a7 */ /* 0x000722000802017f */
[----:B------:R-:W-:Y:S05]  /*1e90*/  @!P0 BRA `(.L_x_9924) ;  /* 0x0000000000048947 */ /* 0x000fea0003800000 */
[----:B------:R-:W-:Y:S01]  /*1ea0*/  BPT.TRAP 0x1 ;  /* 0x000000040000795c */ /* 0x000fe20000300000 */
.L_x_9924:
[----:B----4-:R-:W-:Y:S05]  /*1eb0*/  @P1 BRA `(.L_x_9925) ;  /* 0x0000000000081947 */ /* 0x010fea0003800000 */
[----:B------:R-:W4:Y:S02]  /*1ec0*/  SYNCS.PHASECHK.TRANS64.TRYWAIT P1, [R21+URZ+0x32430], R4 ;  /* 0x03243004150075a7 */ /* 0x000f24000802017f */
[----:B----4-:R-:W-:Y:S05]  /*1ed0*/  @!P1 BRA `(.L_x_9926) ;  /* 0x0000010800349947 */ /* 0x010fea0003800000 */
.L_x_9925:
[----:B------:R-:W-:Y:S01]  /*1ee0*/  R2UR UR4, R5 ;  /* 0x00000000050472ca */ /* 0x000fe200000e0000 */
[----:B------:R-:W-:Y:S01]  /*1ef0*/  ULOP3.LUT UR41, UR41, 0x10000, URZ, 0xfc, !UPT ;  /* 0x0001000029297892 */ /* 0x000fe2000f8efc3f */
[----:B------:R-:W-:Y:S01]  /*1f00*/  WARPGROUP.ARRIVE ;  /* 0x00000000000079c5 */ /* 0x000fe20000000000 */
[----:B------:R-:W-:Y:S01]  /*1f10*/  UMOV UR9, 0x40000040 ;  /* 0x4000004000097882 */ /* 0x000fe20000000000 */
[----:B------:R-:W-:Y:S01]  /*1f20*/  UMOV UR11, 0x40000040 ;  /* 0x40000040000b7882 */ /* 0x000fe20000000000 */
[----:B------:R-:W-:Y:S01]  /*1f30*/  UIADD3 UR5, UR41, 0x2, URZ ;  /* 0x0000000229057890 */ /* 0x000fe2000fffe03f */
[----:B------:R-:W-:Y:S02]  /*1f40*/  IMAD.U32 R19, RZ, RZ, UR9 ;  /* 0x00000009ff137e24 */ /* 0x000fe4000f8e00ff */
[----:B------:R-:W-:Y:S02]  /*1f50*/  UMOV UR8, UR41 ;  /* 0x0000002900087c82 */ /* 0x000fe40008000000 */
[----:B------:R-:W-:-:S03]  /*1f60*/  IMAD.U32 R18, RZ, RZ, UR8 ;  /* 0x00000008ff127e24 */ /* 0x000fc6000f8e00ff */
[----:B------:R-:W-:-:S04]  /*1f70*/  UIADD3 UR4, UR4, 0x1c400, URZ ;  /* 0x0001c40004047890 */ /* 0x000fc8000fffe03f */
[----:B------:R-:W-:-:S04]  /*1f80*/  USHF.R.U32.HI UR4, URZ, 0x4, UR4 ;  /* 0x000000043f047899 */ /* 0x000fc80008011604 */
[----:B------:R-:W-:-:S04]  /*1f90*/  ULOP3.LUT UR4, UR4, 0x3fff, URZ, 0xc0, !UPT ;  /* 0x00003fff04047892 */ /* 0x000fc8000f8ec03f */
[----:B------:R-:W-:-:S04]  /*1fa0*/  ULOP3.LUT UR60, UR4, 0x10000, URZ, 0xfc, !UPT ;  /* 0x00010000043c7892 */ /* 0x000fc8000f8efc3f */
[----:B------:R-:W-:-:S04]  /*1fb0*/  UIMAD UR4, UR36, 0x300, UR60 ;  /* 0x00000300240478a4 */ /* 0x000fc8000f8e023c */
[----:B------:R-:W-:-:S03]  /*1fc0*/  UIADD3 UR6, UR4, 0x2, URZ ;  /* 0x0000000204067890 */ /* 0x000fc6000fffe03f */
[----:B------:R-:W-:Y:S02]  /*1fd0*/  UMOV UR10, UR4 ;  /* 0x00000004000a7c82 */ /* 0x000fe40008000000 */
[----:B------:R-:W-:Y:S01]  /*1fe0*/  HGMMA.64x96x16.F32 R24, gdesc[UR8], RZ, !UPT, gsb0 ;  /* 0x01600000081879f0 */ /* 0x000fe2000c0008ff */
[----:B------:R-:W-:Y:S01]  /*1ff0*/  UMOV UR8, UR5 ;  /* 0x0000000500087c82 */ /* 0x000fe20008000000 */
[----:B------:R-:W-:Y:S01]  /*2000*/  UMOV UR9, 0x40000040 ;  /* 0x4000004000097882 */ /* 0x000fe20000000000 */
[----:B------:R-:W-:Y:S01]  /*2010*/  UMOV UR10, UR6 ;  /* 0x00000006000a7c82 */ /* 0x000fe20008000000 */
[----:B------:R-:W-:Y:S01]  /*2020*/  UMOV UR11, 0x40000040 ;  /* 0x40000040000b7882 */ /* 0x000fe20000000000 */
[----:B------:R-:W-:Y:S01]  /*2030*/  UIADD3 UR5, UR41, 0x4, URZ ;  /* 0x0000000429057890 */ /* 0x000fe2000fffe03f */
[----:B------:R-:W-:Y:S01]  /*2040*/  IMAD.U32 R16, RZ, RZ, UR8 ;  /* 0x00000008ff107e24 */ /* 0x000fe2000f8e00ff */
[----:B------:R-:W-:Y:S01]  /*2050*/  UIADD3 UR6, UR4, 0x4, URZ ;  /* 0x0000000404067890 */ /* 0x000fe2000fffe03f */
[----:B------:R-:W-:Y:S01]  /*2060*/  IMAD.U32 R17, RZ, RZ, UR9 ;  /* 0x00000009ff117e24 */ /* 0x000fe2000f8e00ff */
[----:B------:R-:W-:Y:S01]  /*2070*/  UIADD3 UR4, UR4, 0x6, URZ ;  /* 0x0000000604047890 */ /* 0x000fe2000fffe03f */
[----:B------:R-:W-:-:S02]  /*2080*/  WARPGROUP.DEPBAR.LE gsb0, 0x0 ;  /* 0x00008000000079c5 */ /* 0x000fc40000010000 */
[----:B------:R-:W-:-:S06]  /*2090*/  WARPGROUP.ARRIVE ;  /* 0x00000000000079c5 */ /* 0x000fcc0000000000 */
[----:B------:R-:W-:Y:S01]  /*20a0*/  HGMMA.64x96x16.F32 R24, gdesc[UR8], R24, gsb0 ;  /* 0x01600000081879f0 */ /* 0x000fe20008000818 */
[----:B------:R-:W-:Y:S01]  /*20b0*/  UMOV UR8, UR5 ;  /* 0x0000000500087c82 */ /* 0x000fe20008000000 */
[----:B------:R-:W-:Y:S01]  /*20c0*/  UMOV UR9, 0x40000040 ;  /* 0x4000004000097882 */ /* 0x000fe20000000000 */
[----:B------:R-:W-:Y:S01]  /*20d0*/  UMOV UR10, UR6 ;  /* 0x00000006000a7c82 */ /* 0x000fe20008000000 */
[----:B------:R-:W-:Y:S01]  /*20e0*/  UMOV UR11, 0x40000040 ;  /* 0x40000040000b7882 */ /* 0x000fe20000000000 */
[----:B------:R-:W-:Y:S01]  /*20f0*/  UIADD3 UR5, UR41, 0x6, URZ ;  /* 0x0000000629057890 */ /* 0x000fe2000fffe03f */
[----:B------:R-:W-:Y:S02]  /*2100*/  IMAD.U32 R14, RZ, RZ, UR8 ;  /* 0x00000008ff0e7e24 */ /* 0x000fe4000f8e00ff */
[----:B------:R-:W-:Y:S01]  /*2110*/  IMAD.U32 R15, RZ, RZ, UR9 ;  /* 0x00000009ff0f7e24 */ /* 0x000fe2000f8e00ff */
[----:B------:R-:W-:Y:S02]  /*2120*/  WARPGROUP.DEPBAR.LE gsb0, 0x0 ;  /* 0x00008000000079c5 */ /* 0x000fe40000010000 */
[----:B------:R-:W-:-:S06]  /*2130*/  WARPGROUP.ARRIVE ;  /* 0x00000000000079c5 */ /* 0x000fcc0000000000 */
[----:B------:R-:W-:Y:S01]  /*2140*/  HGMMA.64x96x16.F32 R24, gdesc[UR8], R24, gsb0 ;  /* 0x01600000081879f0 */ /* 0x000fe20008000818 */
[----:B------:R-:W-:Y:S01]  /*2150*/  UMOV UR8, UR5 ;  /* 0x0000000500087c82 */ /* 0x000fe20008000000 */
[----:B------:R-:W-:Y:S01]  /*2160*/  UMOV UR9, 0x40000040 ;  /* 0x4000004000097882 */ /* 0x000fe20000000000 */
[----:B------:R-:W-:Y:S01]  /*2170*/  UMOV UR10, UR4 ;  /* 0x00000004000a7c82 */ /* 0x000fe20008000000 */
[----:B------:R-:W-:Y:S01]  /*2180*/  UMOV UR11, 0x40000040 ;  /* 0x40000040000b7882 */ /* 0x000fe20000000000 */
[----:B------:R-:W-:Y:S02]  /*2190*/  IMAD.U32 R2, RZ, RZ, UR8 ;  /* 0x00000008ff027e24 */ /* 0x000fe4000f8e00ff */
[----:B------:R-:W-:Y:S01]  /*21a0*/  IMAD.U32 R3, RZ, RZ, UR9 ;  /* 0x00000009ff037e24 */ /* 0x000fe2000f8e00ff */
[----:B------:R-:W-:Y:S02]  /*21b0*/  WARPGROUP.DEPBAR.LE gsb0, 0x0 ;  /* 0x00008000000079c5 */ /* 0x000fe40000010000 */
[----:B------:R-:W-:-:S06]  /*21c0*/  WARPGROUP.ARRIVE ;  /* 0x00000000000079c5 */ /* 0x000fcc0000000000 */
[----:B------:R-:W-:Y:S03]  /*21d0*/  HGMMA.64x96x16.F32 R24, gdesc[UR8], R24, gsb0 ;  /* 0x01600000081879f0 */ /* 0x000fe60008000818 */
[----:B------:R-:W-:Y:S02]  /*21e0*/  WARPGROUP.DEPBAR.LE gsb0, 0x0 ;  /* 0x00008000000079c5 */ /* 0x000fe40000010000 */
[----:B------:R-:W5:Y:S02]  /*21f0*/  SYNCS.PHASECHK.TRANS64.TRYWAIT P1, [R5+URZ+0x32410], R0 ;  /* 0x03241000050075a7 */ /* 0x000f64000802017f */
[----:B-----5:R-:W-:Y:S05]  /*2200*/  @!P1 BRA `(.L_x_9927) ;  /* 0x00000104007c9947 */ /* 0x020fea0003800000 */
.L_x_10094:
[----:B------:R-:W-:Y:S05]  /*2210*/  @!P0 BRA `(.L_x_9928) ;  /* 0x0000000000048947 */ /* 0x000fea0003800000 */
[----:B------:R-:W-:Y:S01]  /*2220*/  BPT.TRAP 0x1 ;  /* 0x000000040000795c */ /* 0x000fe20000300000 */
.L_x_9928:
[----:B------:R0:W0:Y:S01]  /*2230*/  SYNCS.PHASECHK.TRANS64.TRYWAIT P1, [R21+URZ+0x32450], R4 ;  /* 0x03245004150075a7 */ /* 0x000022000802017f */
[----:B------:R-:W-:Y:S05]  /*2240*/  @!P0 BRA `(.L_x_9929) ;  /* 0x0000000000048947 */ /* 0x000fea0003800000 */
[----:B------:R-:W-:Y:S01]  /*2250*/  BPT.TRAP 0x1 ;  /* 0x000000040000795c */ /* 0x000fe20000300000 */
.L_x_9929:
[----:B0-----:R-:W-:Y:S05]  /*2260*/  @P1 BRA `(.L_x_9930) ;  /* 0x0000000000081947 */ /* 0x001fea0003800000 */
[----:B------:R-:W0:Y:S02]  /*2270*/  SYNCS.PHASECHK.TRANS64.TRYWAIT P1, [R21+URZ+0x32450], R4 ;  /* 0x03245004150075a7 */ /* 0x000e24000802017f */
[----:B0-----:R-:W-:Y:S05]  /*2280*/  @!P1 BRA `(.L_x_9931) ;  /* 0x0000010400709947 */ /* 0x001fea0003800000 */
.L_x_9930:
[----:B------:R-:W-:Y:S01]  /*2290*/  R2UR UR5, R5 ;  /* 0x00000000050572ca */ /* 0x000fe200000e0000 */
[----:B------:R-:W-:Y:S01]  /*22a0*/  WARPGROUP.ARRIVE ;  /* 0x00000000000079c5 */ /* 0x000fe20000000000 */
[----:B------:R-:W-:Y:S01]  /*22b0*/  UMOV UR11, 0x40000040 ;  /* 0x40000040000b7882 */ /* 0x000fe20000000000 */
[----:B------:R-:W-:Y:S01]  /*22c0*/  UMOV UR9, 0x40000040 ;  /* 0x4000004000097882 */ /* 0x000fe20000000000 */
[----:B------:R-:W-:Y:S01]  /*22d0*/  UMOV UR13, 0x40000040 ;  /* 0x40000040000d7882 */ /* 0x000fe20000000000 */
[----:B-1----:R-:W-:Y:S01]  /*22e0*/  IMAD.U32 R5, RZ, RZ, UR9 ;  /* 0x00000009ff057e24 */ /* 0x002fe2000f8e00ff */
[----:B------:R-:W-:Y:S01]  /*22f0*/  UMOV UR15, 0x40000040 ;  /* 0x40000040000f7882 */ /* 0x000fe20000000000 */
[----:B------:R-:W-:Y:S01]  /*2300*/  IMAD.U32 R7, RZ, RZ, UR13 ;  /* 0x0000000dff077e24 */ /* 0x000fe2000f8e00ff */
[----:B------:R-:W-:Y:S01]  /*2310*/  UMOV UR17, 0x40000040 ;  /* 0x4000004000117882 */ /* 0x000fe20000000000 */
[----:B------:R-:W-:Y:S01]  /*2320*/  UMOV UR19, 0x40000040 ;  /* 0x4000004000137882 */ /* 0x000fe20000000000 */
[----:B------:R-:W-:Y:S01]  /*2330*/  UMOV UR21, 0x40000040 ;  /* 0x4000004000157882 */ /* 0x000fe20000000000 */
[----:B------:R-:W-:Y:S01]  /*2340*/  UMOV UR23, 0x40000040 ;  /* 0x4000004000177882 */ /* 0x000fe20000000000 */
[----:B------:R-:W-:Y:S01]  /*2350*/  UMOV UR25, 0x40000040 ;  /* 0x4000004000197882 */ /* 0x000fe20000000000 */
[----:B------:R-:W-:Y:S01]  /*2360*/  UIADD3 UR4, UR5, 0x400, URZ ;  /* 0x0000040005047890 */ /* 0x000fe2000fffe03f */
[----:B------:R-:W-:Y:S01]  /*2370*/  IMAD R152, R160, -0x60, R152 ;  /* 0xffffffa0a0987824 */ /* 0x000fe200078e0298 */
[----:B------:R-:W-:Y:S01]  /*2380*/  ULEA UR40, UR40, UR5, 0xd ;  /* 0x0000000528287291 */ /* 0x000fe2000f8e683f */
[----:B------:R-:W0:Y:S01]  /*2390*/  S2R R74, SR_TID.X ;  /* 0x00000000004a7919 */ /* 0x000e220000002100 */
[----:B------:R-:W-:-:S02]  /*23a0*/  USHF.R.U32.HI UR4, URZ, 0x4, UR4 ;  /* 0x000000043f047899 */ /* 0x000fc40008011604 */
[----:B------:R-:W-:Y:S01]  /*23b0*/  UIADD3 UR40, UR40, 0x22400, URZ ;  /* 0x0002240028287890 */ /* 0x000fe2000fffe03f */
[----:B------:R-:W-:Y:S01]  /*23c0*/  IADD3 R152, -R205, 0x60, R152 ;  /* 0x00000060cd987810 */ /* 0x000fe20007ffe198 */
[----:B------:R-:W-:Y:S02]  /*23d0*/  ULOP3.LUT UR6, UR4, 0x3fff, URZ, 0xc0, !UPT ;  /* 0x00003fff04067892 */ /* 0x000fe4000f8ec03f */
[----:B------:R-:W-:Y:S01]  /*23e0*/  USHF.R.U32.HI UR40, URZ, 0x4, UR40 ;  /* 0x000000043f287899 */ /* 0x000fe20008011628 */
[C---:B------:R-:W-:Y:S01]  /*23f0*/  ISETP.GT.AND P3, PT, R152.reuse, RZ, PT ;  /* 0x000000ff9800720c */ /* 0x040fe20003f64270 */
[----:B------:R-:W-:Y:S01]  /*2400*/  ULOP3.LUT UR7, UR6, 0x10000, URZ, 0xfc, !UPT ;  /* 0x0001000006077892 */ /* 0x000fe2000f8efc3f */
[C---:B------:R-:W-:Y:S01]  /*2410*/  ISETP.GT.AND P5, PT, R152.reuse, 0x1, PT ;  /* 0x000000019800780c */ /* 0x040fe20003fa4270 */
[----:B------:R-:W-:Y:S01]  /*2420*/  ULOP3.LUT UR4, UR40, 0x3fff, URZ, 0xc0, !UPT ;  /* 0x00003fff28047892 */ /* 0x000fe2000f8ec03f */
[C---:B------:R-:W-:Y:S01]  /*2430*/  ISETP.GT.AND P6, PT, R152.reuse, 0x8, PT ;  /* 0x000000089800780c */ /* 0x040fe20003fc4270 */
[----:B------:R-:W-:Y:S01]  /*2440*/  UIMAD UR5, UR36, 0xc00, UR7 ;  /* 0x00000c00240578a4 */ /* 0x000fe2000f8e0207 */
[C---:B------:R-:W-:Y:S01]  /*2450*/  ISETP.GT.AND P1, PT, R152.reuse, 0x9, PT ;  /* 0x000000099800780c */ /* 0x040fe20003f24270 */
[----:B------:R-:W-:Y:S01]  /*2460*/  ULOP3.LUT UR4, UR4, 0x10000, URZ, 0xfc, !UPT ;  /* 0x0001000004047892 */ /* 0x000fe2000f8efc3f */
[C---:B------:R-:W-:Y:S01]  /*2470*/  ISETP.GT.AND P2, PT, R152.reuse, 0x10, PT ;  /* 0x000000109800780c */ /* 0x040fe20003f44270 */
[----:B------:R-:W-:Y:S01]  /*2480*/  UIADD3 UR18, UR5, 0x304, URZ ;  /* 0x0000030405127890 */ /* 0x000fe2000fffe03f */
[----:B------:R-:W-:Y:S01]  /*2490*/  ISETP.GT.AND P4, PT, R152, 0x18, PT ;  /* 0x000000189800780c */ /* 0x000fe20003f84270 */
[----:B------:R-:W-:Y:S01]  /*24a0*/  UIADD3 UR16, UR4, 0x404, URZ ;  /* 0x0000040404107890 */ /* 0x000fe2000fffe03f */
[----:B------:R-:W-:-:S02]  /*24b0*/  UMOV UR10, UR5 ;  /* 0x00000005000a7c82 */ /* 0x000fc40008000000 */
[----:B------:R-:W-:Y:S01]  /*24c0*/  UMOV UR8, UR4 ;  /* 0x0000000400087c82 */ /* 0x000fe20008000000 */
[----:B------:R-:W-:Y:S01]  /*24d0*/  UIADD3 UR20, UR4, 0x406, URZ ;  /* 0x0000040604147890 */ /* 0x000fe2000fffe03f */
[----:B------:R-:W-:Y:S01]  /*24e0*/  HGMMA.64x96x16.F32 R24, gdesc[UR8], R24, gsb0 ;  /* 0x01600000081879f0 */ /* 0x000fe20008000818 */
[----:B---34-:R-:W-:Y:S01]  /*24f0*/  IMAD.U32 R4, RZ, RZ, UR8 ;  /* 0x00000008ff047e24 */ /* 0x018fe2000f8e00ff */
[----:B------:R-:W-:Y:S02]  /*2500*/  UIADD3 UR8, UR4, 0x2, URZ ;  /* 0x0000000204087890 */ /* 0x000fe4000fffe03f */
[----:B------:R-:W-:Y:S02]  /*2510*/  UIADD3 UR9, UR5, 0x2, URZ ;  /* 0x0000000205097890 */ /* 0x000fe4000fffe03f */
[----:B------:R-:W-:Y:S01]  /*2520*/  UIADD3 UR10, UR5, 0x300, URZ ;  /* 0x00000300050a7890 */ /* 0x000fe2000fffe03f */
[----:B------:R-:W-:Y:S02]  /*2530*/  UMOV UR11, 0x40000040 ;  /* 0x40000040000b7882 */ /* 0x000fe40000000000 */
[----:B------:R-:W-:Y:S01]  /*2540*/  UMOV UR12, UR8 ;  /* 0x00000008000c7c82 */ /* 0x000fe20008000000 */
[----:B------:R-:W-:Y:S01]  /*2550*/  UIADD3 UR8, UR4, 0x4, URZ ;  /* 0x0000000404087890 */ /* 0x000fe2000fffe03f */
[----:B------:R-:W-:Y:S01]  /*2560*/  IMAD.U32 R6, RZ, RZ, UR12 ;  /* 0x0000000cff067e24 */ /* 0x000fe2000f8e00ff */
[----:B------:R-:W-:Y:S01]  /*2570*/  UMOV UR14, UR9 ;  /* 0x00000009000e7c82 */ /* 0x000fe20008000000 */
[----:B------:R-:W-:-:S02]  /*2580*/  UIADD3 UR9, UR5, 0x4, URZ ;  /* 0x0000000405097890 */ /* 0x000fc4000fffe03f */
[----:B------:R-:W-:Y:S02]  /*2590*/  UIADD3 UR22, UR5, 0x306, URZ ;  /* 0x0000030605167890 */ /* 0x000fe4000fffe03f */
[----:B------:R-:W-:Y:S02]  /*25a0*/  UIADD3 UR24, UR4, 0x800, URZ ;  /* 0x0000080004187890 */ /* 0x000fe4000fffe03f */
[----:B------:R-:W-:Y:S01]  /*25b0*/  UIADD3 UR26, UR5, 0x600, URZ ;  /* 0x00000600051a7890 */ /* 0x000fe2000fffe03f */
        /* <DEDUP_REMOVED lines=25> */
[----:B------:R-:W-:Y:S01]  /*2750*/  UMOV UR57, 0x40000040 ;  /* 0x4000004000397882 */ /* 0x000fe20000000000 */
[----:B------:R-:W-:Y:S01]  /*2760*/  UMOV UR59, 0x40000040 ;  /* 0x40000040003b7882 */ /* 0x000fe20000000000 */
[----:B------:R-:W-:Y:S01]  /*2770*/  ULOP3.LUT UR6, UR6, 0x3000000, URZ, 0xfc, !UPT ;  /* 0x0300000006067892 */ /* 0x000fe2000f8efc3f */
[----:B------:R-:W-:Y:S01]  /*2780*/  IMAD.U32 R13, RZ, RZ, UR57 ;  /* 0x00000039ff0d7e24 */ /* 0x000fe2000f8e00ff */
        /* <DEDUP_REMOVED lines=20> */
[----:B------:R-:W-:Y:S01]  /*28d0*/  UMOV UR9, 0x40000040 ;  /* 0x4000004000097882 */ /* 0x000fe20000000000 */
[----:B------:R-:W-:Y:S01]  /*28e0*/  IMAD.U32 R11, RZ, RZ, UR13 ;  /* 0x0000000dff0b7e24 */ /* 0x000fe2000f8e00ff */
[----:B------:R-:W-:Y:S02]  /*28f0*/  WARPGROUP.DEPBAR.LE gsb0, 0x0 ;  /* 0x00008000000079c5 */ /* 0x000fe40000010000 */
[----:B------:R-:W-:-:S06]  /*2900*/  WARPGROUP.ARRIVE ;  /* 0x00000000000079c5 */ /* 0x000fcc0000000000 */
[----:B------:R-:W-:Y:S01]  /*2910*/  HGMMA.64x96x16.F32 R24, gdesc[UR12], R24, gsb0 ;  /* 0x016000000c1879f0 */ /* 0x000fe20008000818 */
[----:B------:R-:W-:Y:S02]  /*2920*/  UIADD3 UR12, UR4, 0x402, URZ ;  /* 0x00000402040c7890 */ /* 0x000fe4000fffe03f */
[----:B------:R-:W-:Y:S01]  /*2930*/  UIADD3 UR14, UR5, 0x302, URZ ;  /* 0x00000302050e7890 */ /* 0x000fe2000fffe03f */
[----:B------:R-:W-:Y:S01]  /*2940*/  UMOV UR13, 0x40000040 ;  /* 0x40000040000d7882 */ /* 0x000fe20000000000 */
[----:B------:R-:W-:Y:S01]  /*2950*/  UMOV UR15, 0x40000040 ;  /* 0x40000040000f7882 */ /* 0x000fe20000000000 */
[----:B------:R-:W-:Y:S02]  /*2960*/  UIADD3 UR4, UR4, 0xc06, URZ ;  /* 0x00000c0604047890 */ /* 0x000fe4000fffe03f */
[----:B------:R-:W-:-:S05]  /*2970*/  UIADD3 UR5, UR5, 0x906, URZ ;  /* 0x0000090605057890 */ /* 0x000fca000fffe03f */
[----:B------:R-:W-:Y:S01]  /*2980*/  UMOV UR56, UR4 ;  /* 0x0000000400387c82 */ /* 0x000fe20008000000 */
[----:B------:R-:W-:Y:S01]  /*2990*/  ULDC UR4, c[0x0][0xa80] ;  /* 0x0002a00000047ab9 */ /* 0x000fe20000000800 */
[----:B------:R-:W-:Y:S01]  /*29a0*/  UMOV UR58, UR5 ;  /* 0x00000005003a7c82 */ /* 0x000fe20008000000 */
[----:B------:R-:W-:Y:S01]  /*29b0*/  IMAD.U32 R12, RZ, RZ, UR56 ;  /* 0x00000038ff0c7e24 */ /* 0x000fe2000f8e00ff */
[----:B------:R-:W-:Y:S02]  /*29c0*/  WARPGROUP.DEPBAR.LE gsb0, 0x0 ;  /* 0x00008000000079c5 */ /* 0x000fe40000010000 */
[----:B------:R-:W-:-:S06]  /*29d0*/  WARPGROUP.ARRIVE ;  /* 0x00000000000079c5 */ /* 0x000fcc0000000000 */
[----:B------:R-:W-:Y:S01]  /*29e0*/  HGMMA.64x96x16.F32 R24, gdesc[UR8], R24, gsb0 ;  /* 0x01600000081879f0 */ /* 0x000fe20008000818 */
[----:B------:R-:W-:Y:S02]  /*29f0*/  UMOV UR11, 0x40000040 ;  /* 0x40000040000b7882 */ /* 0x000fe40000000000 */
[----:B------:R-:W-:Y:S02]  /*2a00*/  WARPGROUP.DEPBAR.LE gsb0, 0x0 ;  /* 0x00008000000079c5 */ /* 0x000fe40000010000 */
[----:B------:R-:W-:-:S06]  /*2a10*/  WARPGROUP.ARRIVE ;  /* 0x00000000000079c5 */ /* 0x000fcc0000000000 */
[----:B------:R-:W-:Y:S01]  /*2a20*/  HGMMA.64x96x16.F32 R24, gdesc[UR12], R24, gsb0 ;  /* 0x016000000c1879f0 */ /* 0x000fe20008000818 */
[----:B------:R-:W-:Y:S02]  /*2a30*/  UMOV UR15, 0x40000040 ;  /* 0x40000040000f7882 */ /* 0x000fe40000000000 */
        /* <DEDUP_REMOVED lines=77> */
[----:B------:R-:W-:Y:S02]  /*2f10*/  ISETP.GT.AND P1, PT, R152, 0x39, PT ;  /* 0x000000399800780c */ /* 0x000fe40003f24270 */
[----:B------:R-:W-:Y:S02]  /*2f20*/  FSEL R47, R52, -INF , P6 ;  /* 0xff800000342f7808 */ /* 0x000fe40003000000 */
[----:B------:R-:W-:Y:S02]  /*2f30*/  FMNMX.FTZ R0, R49, R0, !PT ;  /* 0x0000000031007209 */ /* 0x000fe40007810000 */
[----:B------:R-:W-:Y:S02]  /*2f40*/  FSEL R159, R46, -INF , P2 ;  /* 0xff8000002e9f7808 */ /* 0x000fe40001000000 */
[----:B------:R-:W-:Y:S02]  /*2f50*/  ISETP.GT.AND P2, PT, R152, 0x40, PT ;  /* 0x000000409800780c */ /* 0x000fe40003f44270 */
[----:B------:R-:W-:-:S02]  /*2f60*/  FSEL R53, R53, -INF , P1 ;  /* 0xff80000035357808 */ /* 0x000fc40000800000 */
[----:B------:R-:W-:Y:S02]  /*2f70*/  FMNMX.FTZ R0, R47, R0, !PT ;  /* 0x000000002f007209 */ /* 0x000fe40007810000 */
[----:B------:R-:W-:Y:S02]  /*2f80*/  FSEL R183, R56, -INF , P2 ;  /* 0xff80000038b77808 */ /* 0x000fe40001000000 */
[----:B------:R-:W-:Y:S02]  /*2f90*/  FMNMX.FTZ R0, R53, R0, !PT ;  /* 0x0000000035007209 */ /* 0x000fe40007810000 */
[----:B------:R-:W-:Y:S02]  /*2fa0*/  ISETP.GT.AND P3, PT, R152, 0x41, PT ;  /* 0x000000419800780c */ /* 0x000fe40003f64270 */
[----:B------:R-:W-:Y:S02]  /*2fb0*/  FMNMX.FTZ R20, R183, R0, !PT ;  /* 0x00000000b7147209 */ /* 0x000fe40007810000 */
[----:B------:R-:W-:-:S02]  /*2fc0*/  FMNMX.FTZ R0, R25, R27, !PT ;  /* 0x0000001b19007209 */ /* 0x000fc40007810000 */
[----:B------:R-:W-:Y:S02]  /*2fd0*/  FSEL R162, R50, -INF , P4 ;  /* 0xff80000032a27808 */ /* 0x000fe40002000000 */
[----:B------:R-:W-:Y:S02]  /*2fe0*/  FMNMX.FTZ R0, R29, R0, !PT ;  /* 0x000000001d007209 */ /* 0x000fe40007810000 */
[----:B------:R-:W-:Y:S02]  /*2ff0*/  ISETP.GT.AND P4, PT, R152, 0x48, PT ;  /* 0x000000489800780c */ /* 0x000fe40003f84270 */
[----:B------:R-:W-:Y:S02]  /*3000*/  FSEL R57, R57, -INF , P3 ;  /* 0xff80000039397808 */ /* 0x000fe40001800000 */
[----:B------:R-:W-:Y:S02]  /*3010*/  FMNMX.FTZ R0, R31, R0, !PT ;  /* 0x000000001f007209 */ /* 0x000fe40007810000 */
[----:B------:R-:W-:-:S02]  /*3020*/  FSEL R163, R51, -INF , P5 ;  /* 0xff80000033a37808 */ /* 0x000fc40002800000 */
[----:B------:R-:W-:Y:S02]  /*3030*/  ISETP.GT.AND P5, PT, R152, 0x49, PT ;  /* 0x000000499800780c */ /* 0x000fe40003fa4270 */
[----:B------:R-:W-:Y:S02]  /*3040*/  FSEL R51, R60, -INF , P4 ;  /* 0xff8000003c337808 */ /* 0x000fe40002000000 */
[----:B------:R-:W-:Y:S02]  /*3050*/  FMNMX.FTZ R20, R57, R20, !PT ;  /* 0x0000001439147209 */ /* 0x000fe40007810000 */
[----:B------:R-:W-:Y:S02]  /*3060*/  FMNMX.FTZ R0, R79, R0, !PT ;  /* 0x000000004f007209 */ /* 0x000fe40007810000 */
[----:B------:R-:W-:Y:S02]  /*3070*/  FSEL R164, R54, -INF , P6 ;  /* 0xff80000036a47808 */ /* 0x000fe40003000000 */
[----:B------:R-:W-:-:S02]  /*3080*/  ISETP.GT.AND P6, PT, R152, 0x50, PT ;  /* 0x000000509800780c */ /* 0x000fc40003fc4270 */
[----:B------:R-:W-:Y:S02]  /*3090*/  FSEL R61, R61, -INF , P5 ;  /* 0xff8000003d3d7808 */ /* 0x000fe40002800000 */
[----:B------:R-:W-:Y:S02]  /*30a0*/  FMNMX.FTZ R20, R51, R20, !PT ;  /* 0x0000001433147209 */ /* 0x000fe40007810000 */
[----:B------:R-:W-:Y:S02]  /*30b0*/  FMNMX.FTZ R0, R83, R0, !PT ;  /* 0x0000000053007209 */ /* 0x000fe40007810000 */
[----:B------:R-:W-:Y:S02]  /*30c0*/  FSEL R167, R55, -INF , P1 ;  /* 0xff80000037a77808 */ /* 0x000fe40000800000 */
[----:B------:R-:W-:Y:S02]  /*30d0*/  ISETP.GT.AND P1, PT, R152, 0x51, PT ;  /* 0x000000519800780c */ /* 0x000fe40003f24270 */
[----:B------:R-:W-:-:S02]  /*30e0*/  FSEL R171, R64, -INF , P6 ;  /* 0xff80000040ab7808 */ /* 0x000fc40003000000 */
[----:B------:R-:W-:Y:S02]  /*30f0*/  FMNMX.FTZ R20, R61, R20, !PT ;  /* 0x000000143d147209 */ /* 0x000fe40007810000 */
[----:B------:R-:W-:Y:S02]  /*3100*/  FMNMX.FTZ R0, R35, R0, !PT ;  /* 0x0000000023007209 */ /* 0x000fe40007810000 */
[----:B------:R-:W-:Y:S02]  /*3110*/  FSEL R166, R58, -INF , P2 ;  /* 0xff8000003aa67808 */ /* 0x000fe40001000000 */
[----:B------:R-:W-:Y:S02]  /*3120*/  ISETP.GT.AND P2, PT, R152, 0x58, PT ;  /* 0x000000589800780c */ /* 0x000fe40003f44270 */
[----:B------:R-:W-:Y:S02]  /*3130*/  FSEL R65, R65, -INF , P1 ;  /* 0xff80000041417808 */ /* 0x000fe40000800000 */
[----:B------:R-:W-:-:S02]  /*3140*/  FMNMX.FTZ R20, R171, R20, !PT ;  /* 0x00000014ab147209 */ /* 0x000fc40007810000 */
[----:B------:R-:W-:Y:S02]  /*3150*/  FMNMX.FTZ R0, R39, R0, !PT ;  /* 0x0000000027007209 */ /* 0x000fe40007810000 */
[----:B------:R-:W-:Y:S02]  /*3160*/  FSEL R168, R59, -INF , P3 ;  /* 0xff8000003ba87808 */ /* 0x000fe40001800000 */
[----:B------:R-:W-:Y:S02]  /*3170*/  ISETP.GT.AND P3, PT, R152, 0x59, PT ;  /* 0x000000599800780c */ /* 0x000fe40003f64270 */
[----:B------:R-:W-:Y:S02]  /*3180*/  FSEL R173, R68, -INF , P2 ;  /* 0xff80000044ad7808 */ /* 0x000fe40001000000 */
[----:B------:R-:W-:Y:S02]  /*3190*/  FMNMX.FTZ R20, R65, R20, !PT ;  /* 0x0000001441147209 */ /* 0x000fe40007810000 */
[----:B------:R-:W-:-:S02]  /*31a0*/  FMNMX.FTZ R0, R33, R0, !PT ;  /* 0x0000000021007209 */ /* 0x000fc40007810000 */
[----:B------:R-:W-:Y:S02]  /*31b0*/  FSEL R69, R69, -INF , P3 ;  /* 0xff80000045457808 */ /* 0x000fe40001800000 */
[----:B------:R-:W-:Y:S02]  /*31c0*/  FMNMX.FTZ R20, R173, R20, !PT ;  /* 0x00000014ad147209 */ /* 0x000fe40007810000 */
[----:B------:R-:W-:Y:S02]  /*31d0*/  FMNMX.FTZ R0, R43, R0, !PT ;  /* 0x000000002b007209 */ /* 0x000fe40007810000 */
        /* <DEDUP_REMOVED lines=22> */
[----:B------:R-:W-:Y:S01]  /*3340*/  FMNMX.FTZ R55, R177, R0, !PT ;  /* 0x00000000b1377209 */ /* 0x000fe20007810000 */
[----:B------:R-:W-:Y:S01]  /*3350*/  IMAD.U32 R0, RZ, RZ, UR4 ;  /* 0x00000004ff007e24 */ /* 0x000fe2000f8e00ff */
[----:B------:R-:W-:Y:S02]  /*3360*/  UIMAD UR4, UR36, 0xc00, UR6 ;  /* 0x00000c00240478a4 */ /* 0x000fe4000f8e0206 */
[----:B------:R-:W-:Y:S02]  /*3370*/  FMNMX.FTZ R55, R182, R55, !PT ;  /* 0x00000037b6377209 */ /* 0x000fe40007810000 */
[----:B------:R-:W-:Y:S01]  /*3380*/  UIADD3 UR10, UR4, 0x80, URZ ;  /* 0x00000080040a7890 */ /* 0x000fe2000fffe03f */
[----:B-1----:R-:W-:Y:S02]  /*3390*/  FMNMX.FTZ R20, R59, R26, !PT ;  /* 0x0000001a3b147209 */ /* 0x002fe40007810000 */
[----:B------:R-:W1:Y:S01]  /*33a0*/  SHFL.BFLY PT, R26, R55, 0x2, 0x1f ;  /* 0x0c401f00371a7f89 */ /* 0x000e6200000e0000 */
[----:B------:R-:W-:Y:S01]  /*33b0*/  UMOV UR14, UR4 ;  /* 0x00000004000e7c82 */ /* 0x000fe20008000000 */
        /* <DEDUP_REMOVED lines=13> */
[--C-:B------:R-:W-:Y:S01]  /*3490*/  FFMA.FTZ R41, R41, R0, -R28.reuse ;  /* 0x0000000029297223 */ /* 0x100fe2000001081c */
[----:B-1----:R-:W-:Y:S01]  /*34a0*/  FMNMX.FTZ R26, R55, R26, !PT ;  /* 0x0000001a371a7209 */ /* 0x002fe20007810000 */
[-CC-:B------:R-:W-:Y:S01]  /*34b0*/  FFMA.FTZ R91, R91, R0.reuse, -R28.reuse ;  /* 0x000000005b5b7223 */ /* 0x180fe2000001081c */
[----:B------:R-:W1:Y:S01]  /*34c0*/  MUFU.EX2 R73, R73 ;  /* 0x0000004900497308 */ /* 0x000e620000000800 */
[-CC-:B------:R-:W-:Y:S01]  /*34d0*/  FFMA.FTZ R45, R45, R0.reuse, -R28.reuse ;  /* 0x000000002d2d7223 */ /* 0x180fe2000001081c */
[-CC-:B------:R-:W-:Y:S01]  /*34e0*/  FFMA.FTZ R188, R93, R0.reuse, -R28.reuse ;  /* 0x000000005dbc7223 */ /* 0x180fe2000001081c */
[----:B------:R-:W3:Y:S01]  /*34f0*/  SHFL.BFLY PT, R165, R26, 0x1, 0x1f ;  /* 0x0c201f001aa57f89 */ /* 0x000ee200000e0000 */
[-CC-:B------:R-:W-:Y:S01]  /*3500*/  FFMA.FTZ R187, R49, R0.reuse, -R28.reuse ;  /* 0x0000000031bb7223 */ /* 0x180fe2000001081c */
[-CC-:B------:R-:W-:Y:S01]  /*3510*/  FFMA.FTZ R184, R47, R0.reuse, -R28.reuse ;  /* 0x000000002fb87223 */ /* 0x180fe2000001081c */
[-CC-:B------:R-:W-:Y:S01]  /*3520*/  FFMA.FTZ R186, R53, R0.reuse, -R28.reuse ;  /* 0x0000000035ba7223 */ /* 0x180fe2000001081c */
[-CC-:B------:R-:W-:Y:S01]  /*3530*/  FFMA.FTZ R183, R183, R0.reuse, -R28.reuse ;  /* 0x00000000b7b77223 */ /* 0x180fe2000001081c */
[----:B------:R-:W4:Y:S01]  /*3540*/  MUFU.EX2 R75, R75 ;  /* 0x0000004b004b7308 */ /* 0x000f220000000800 */
[-CC-:B------:R-:W-:Y:S01]  /*3550*/  FFMA.FTZ R179, R57, R0.reuse, -R28.reuse ;  /* 0x0000000039b37223 */ /* 0x180fe2000001081c */
[-CC-:B------:R-:W-:Y:S01]  /*3560*/  FFMA.FTZ R180, R51, R0.reuse, -R28.reuse ;  /* 0x0000000033b47223 */ /* 0x180fe2000001081c */
[-CC-:B------:R-:W-:Y:S01]  /*3570*/  FFMA.FTZ R181, R61, R0.reuse, -R28.reuse ;  /* 0x000000003db57223 */ /* 0x180fe2000001081c */
[-CC-:B------:R-:W-:Y:S01]  /*3580*/  FFMA.FTZ R171, R171, R0.reuse, -R28.reuse ;  /* 0x00000000abab7223 */ /* 0x180fe2000001081c */
[-CC-:B------:R-:W-:Y:S01]  /*3590*/  FFMA.FTZ R172, R65, R0.reuse, -R28.reuse ;  /* 0x0000000041ac7223 */ /* 0x180fe2000001081c */
[-CC-:B------:R-:W-:Y:S01]  /*35a0*/  FFMA.FTZ R173, R173, R0.reuse, -R28.reuse ;  /* 0x00000000adad7223 */ /* 0x180fe2000001081c */
[----:B------:R-:W-:Y:S01]  /*35b0*/  FFMA.FTZ R174, R69, R0, -R28 ;  /* 0x0000000045ae7223 */ /* 0x000fe2000001081c */
[----:B------:R-:W5:Y:S01]  /*35c0*/  MUFU.EX2 R202, R77 ;  /* 0x0000004d00ca7308 */ /* 0x000f620000000800 */
[----:B-1----:R-:W-:Y:S01]  /*35d0*/  FADD.FTZ R32, R73, R200 ;  /* 0x000000c849207221 */ /* 0x002fe20000010000 */
[----:B------:R-:W-:-:S06]  /*35e0*/  F2FP.F16.F32.PACK_AB R200, R200, R73 ;  /* 0x00000049c8c8723e */ /* 0x000fcc00000000ff */
[----:B------:R-:W1:Y:S01]  /*35f0*/  MUFU.EX2 R81, R81 ;  /* 0x0000005100517308 */ /* 0x000e620000000800 */
[----:B---3--:R-:W-:-:S04]  /*3600*/  FMNMX.FTZ R165, R26, R165, !PT ;  /* 0x000000a51aa57209 */ /* 0x008fc80007810000 */
[C---:B------:R-:W-:Y:S01]  /*3610*/  FSETP.NEU.FTZ.AND P1, PT, R165.reuse, -INF , PT ;  /* 0xff800000a500780b */ /* 0x040fe20003f3d000 */
[-C--:B------:R-:W-:Y:S02]  /*3620*/  FMUL.FTZ R178, R165, R0.reuse ;  /* 0x00000000a5b27220 */ /* 0x080fe40000410000 */
[----:B------:R-:W-:Y:S03]  /*3630*/  MUFU.EX2 R152, R85 ;  /* 0x0000005500987308 */ /* 0x000fe60000000800 */
[----:B------:R-:W-:Y:S02]  /*3640*/  FSEL R178, R178, RZ, P1 ;  /* 0x000000ffb2b27208 */ /* 0x000fe40000800000 */
[----:B0-----:R-:W-:Y:S02]  /*3650*/  LOP3.LUT P1, RZ, R74, 0x7f, RZ, 0xc0, !PT ;  /* 0x0000007f4aff7812 */ /* 0x001fe4000782c0ff */
[----:B------:R-:W-:Y:S01]  /*3660*/  SHF.R.U32.HI R74, RZ, 0x7, R74 ;  /* 0x00000007ff4a7819 */ /* 0x000fe2000001164a */
[-CC-:B------:R-:W-:Y:S01]  /*3670*/  FFMA.FTZ R25, R25, R0.reuse, -R178.reuse ;  /* 0x0000000019197223 */ /* 0x180fe200000108b2 */
[-CC-:B------:R-:W-:Y:S01]  /*3680*/  FFMA.FTZ R27, R27, R0.reuse, -R178.reuse ;  /* 0x000000001b1b7223 */ /* 0x180fe200000108b2 */
[-CC-:B------:R-:W-:Y:S01]  /*3690*/  FFMA.FTZ R29, R29, R0.reuse, -R178.reuse ;  /* 0x000000001d1d7223 */ /* 0x180fe200000108b2 */
[-CC-:B------:R-:W-:Y:S01]  /*36a0*/  FFMA.FTZ R31, R31, R0.reuse, -R178.reuse ;  /* 0x000000001f1f7223 */ /* 0x180fe200000108b2 */
[-CC-:B------:R-:W-:Y:S01]  /*36b0*/  FFMA.FTZ R79, R79, R0.reuse, -R178.reuse ;  /* 0x000000004f4f7223 */ /* 0x180fe200000108b2 */
[----:B------:R4:W-:Y:S01]  /*36c0*/  MUFU.EX2 R26, R27 ;  /* 0x0000001b001a7308 */ /* 0x0009e20000000800 */
[----:B------:R-:W-:Y:S01]  /*36d0*/  IADD3 R218, -R74, 0xb, RZ ;  /* 0x0000000b4ada7810 */ /* 0x000fe20007ffe1ff */
[-CC-:B------:R-:W-:Y:S01]  /*36e0*/  FFMA.FTZ R83, R83, R0.reuse, -R178.reuse ;  /* 0x0000000053537223 */ /* 0x180fe200000108b2 */
[-CC-:B------:R-:W-:Y:S01]  /*36f0*/  FFMA.FTZ R35, R35, R0.reuse, -R178.reuse ;  /* 0x0000000023237223 */ /* 0x180fe200000108b2 */
[----:B------:R-:W-:Y:S01]  /*3700*/  FFMA.FTZ R39, R39, R0, -R178 ;  /* 0x0000000027277223 */ /* 0x000fe200000108b2 */
[----:B------:R-:W-:-:S02]  /*3710*/  @!P1 VIADD R24, R21, 0x32440 ;  /* 0x0003244015189836 */ /* 0x000fc40000000000 */
[-CC-:B------:R-:W-:Y:S01]  /*3720*/  FFMA.FTZ R33, R33, R0.reuse, -R178.reuse ;  /* 0x0000000021217223 */ /* 0x180fe200000108b2 */
[-C--:B------:R-:W-:Y:S01]  /*3730*/  FFMA.FTZ R43, R43, R0.reuse, -R178 ;  /* 0x000000002b2b7223 */ /* 0x080fe200000108b2 */
[----:B------:R-:W0:Y:S01]  /*3740*/  MUFU.EX2 R25, R25 ;  /* 0x0000001900197308 */ /* 0x000e220000000800 */
[----:B----4-:R-:W-:Y:S01]  /*3750*/  FADD.FTZ R27, R75, R32 ;  /* 0x000000204b1b7221 */ /* 0x010fe20000010000 */
[----:B------:R-:W-:Y:S01]  /*3760*/  @!P1 PRMT R24, RZ, 0x654, R24 ;  /* 0x00000654ff189816 */ /* 0x000fe20000000018 */
[----:B------:R3:W-:Y:S06]  /*3770*/  BAR.ARV R218, 0x100 ;  /* 0x000400da0000751d */ /* 0x0007ec0000002000 */
[----:B------:R-:W4:Y:S01]  /*3780*/  MUFU.EX2 R29, R29 ;  /* 0x0000001d001d7308 */ /* 0x000f220000000800 */
[C---:B-----5:R-:W-:Y:S01]  /*3790*/  FADD.FTZ R32, R202.reuse, R27 ;  /* 0x0000001bca207221 */ /* 0x060fe20000010000 */
[----:B------:R5:W-:Y:S01]  /*37a0*/  @!P1 SYNCS.ARRIVE.TRANS64.RED.A1T0 RZ, [R24+URZ], RZ ;  /* 0x000000ff18ff99a7 */ /* 0x000be2000810043f */
[----:B------:R-:W-:Y:S01]  /*37b0*/  F2FP.F16.F32.PACK_AB R202, R202, R75 ;  /* 0x0000004bcaca723e */ /* 0x000fe200000000ff */
[-C--:B------:R-:W-:Y:S01]  /*37c0*/  FFMA.FTZ R159, R159, R0.reuse, -R178 ;  /* 0x000000009f9f7223 */ /* 0x080fe200000108b2 */
[----:B-1----:R-:W-:Y:S01]  /*37d0*/  FADD.FTZ R27, R81, R32 ;  /* 0x00000020511b7221 */ /* 0x002fe20000010000 */
[-CC-:B------:R-:W-:Y:S01]  /*37e0*/  FFMA.FTZ R175, R175, R0.reuse, -R178.reuse ;  /* 0x00000000afaf7223 */ /* 0x180fe200000108b2 */
[-C--:B------:R-:W-:Y:S01]  /*37f0*/  FFMA.FTZ R176, R176, R0.reuse, -R178 ;  /* 0x00000000b0b07223 */ /* 0x080fe200000108b2 */
[----:B------:R-:W1:Y:S01]  /*3800*/  MUFU.EX2 R87, R87 ;  /* 0x0000005700577308 */ /* 0x000e620000000800 */
[----:B0-----:R-:W-:Y:S01]  /*3810*/  FADD.FTZ R34, R25, R26 ;  /* 0x0000001a19227221 */ /* 0x001fe20000010000 */
[----:B------:R-:W-:Y:S01]  /*3820*/  FADD.FTZ R36, R152, R27 ;  /* 0x0000001b98247221 */ /* 0x000fe20000010000 */
[----:B------:R-:W-:Y:S01]  /*3830*/  F2FP.F16.F32.PACK_AB R201, R26, R25 ;  /* 0x000000191ac9723e */ /* 0x000fe200000000ff */
[----:B------:R-:W-:Y:S01]  /*3840*/  FFMA.FTZ R177, R177, R0, -R178 ;  /* 0x00000000b1b17223 */ /* 0x000fe200000108b2 */
[----:B------:R-:W-:Y:S01]  /*3850*/  F2FP.F16.F32.PACK_AB R152, R152, R81 ;  /* 0x000000519898723e */ /* 0x000fe200000000ff */
[----:B------:R-:W-:-:S02]  /*3860*/  @!P1 VIADD R21, R21, 0x32460 ;  /* 0x0003246015159836 */ /* 0x000fc40000000000 */
[----:B------:R1:W0:Y:S01]  /*3870*/  MUFU.EX2 R30, R31 ;  /* 0x0000001f001e7308 */ /* 0x0002220000000800 */
[----:B----4-:R-:W-:Y:S02]  /*3880*/  FADD.FTZ R27, R29, R34 ;  /* 0x000000221d1b7221 */ /* 0x010fe40000010000 */
[----:B------:R-:W-:-:S05]  /*3890*/  @!P1 PRMT R21, RZ, 0x654, R21 ;  /* 0x00000654ff159816 */ /* 0x000fca0000000015 */
[----:B------:R-:W4:Y:S01]  /*38a0*/  MUFU.EX2 R154, R37 ;  /* 0x00000025009a7308 */ /* 0x000f220000000800 */
[----:B-1----:R-:W-:-:S07]  /*38b0*/  FADD.FTZ R31, R87, R36 ;  /* 0x00000024571f7221 */ /* 0x002fce0000010000 */
[----:B------:R-:W1:Y:S01]  /*38c0*/  MUFU.EX2 R79, R79 ;  /* 0x0000004f004f7308 */ /* 0x000e620000000800 */
[C---:B0-----:R-:W-:Y:S01]  /*38d0*/  FADD.FTZ R28, R30.reuse, R27 ;  /* 0x0000001b1e1c7221 */ /* 0x041fe20000010000 */
[----:B------:R-:W-:-:S06]  /*38e0*/  F2FP.F16.F32.PACK_AB R203, R30, R29 ;  /* 0x0000001d1ecb723e */ /* 0x000fcc00000000ff */
[----:B------:R-:W0:Y:S01]  /*38f0*/  MUFU.EX2 R89, R89 ;  /* 0x0000005900597308 */ /* 0x000e220000000800 */
[C---:B----4-:R-:W-:Y:S01]  /*3900*/  FADD.FTZ R34, R154.reuse, R31 ;  /* 0x0000001f9a227221 */ /* 0x050fe20000010000 */
[----:B------:R-:W-:-:S06]  /*3910*/  F2FP.F16.F32.PACK_AB R154, R154, R87 ;  /* 0x000000579a9a723e */ /* 0x000fcc00000000ff */
[----:B-----5:R-:W4:Y:S01]  /*3920*/  MUFU.EX2 R24, R83 ;  /* 0x0000005300187308 */ /* 0x020f220000000800 */
[----:B-1----:R-:W-:-:S07]  /*3930*/  FADD.FTZ R27, R79, R28 ;  /* 0x0000001c4f1b7221 */ /* 0x002fce0000010000 */
[----:B------:R-:W1:Y:S01]  /*3940*/  MUFU.EX2 R35, R35 ;  /* 0x0000002300237308 */ /* 0x000e620000000800 */
[----:B0-----:R-:W-:-:S07]  /*3950*/  FADD.FTZ R31, R89, R34 ;  /* 0x00000022591f7221 */ /* 0x001fce0000010000 */
[----:B------:R-:W0:Y:S01]  /*3960*/  MUFU.EX2 R156, R41 ;  /* 0x00000029009c7308 */ /* 0x000e220000000800 */
[C---:B----4-:R-:W-:Y:S01]  /*3970*/  FADD.FTZ R34, R24.reuse, R27 ;  /* 0x0000001b18227221 */ /* 0x050fe20000010000 */
[----:B------:R-:W-:-:S06]  /*3980*/  F2FP.F16.F32.PACK_AB R153, R24, R79 ;  /* 0x0000004f1899723e */ /* 0x000fcc00000000ff */
        /* <DEDUP_REMOVED lines=8> */
[----:B------:R-:W4:Y:S01]  /*3a10*/  MUFU.EX2 R158, R45 ;  /* 0x0000002d009e7308 */ /* 0x000f220000000800 */
[----:B-1----:R-:W-:-:S07]  /*3a20*/  FADD.FTZ R185, R91, R36 ;  /* 0x000000245bb97221 */ /* 0x002fce0000010000 */
[----:B------:R-:W1:Y:S01]  /*3a30*/  MUFU.EX2 R28, R43 ;  /* 0x0000002b001c7308 */ /* 0x000e620000000800 */
[----:B0-----:R-:W-:-:S07]  /*3a40*/  FADD.FTZ R189, R33, R34 ;  /* 0x0000002221bd7221 */ /* 0x001fce0000010000 */
[----:B------:R-:W0:Y:S01]  /*3a50*/  MUFU.EX2 R159, R159 ;  /* 0x0000009f009f7308 */ /* 0x000e220000000800 */
[C---:B----4-:R-:W-:Y:S01]  /*3a60*/  FADD.FTZ R185, R158.reuse, R185 ;  /* 0x000000b99eb97221 */ /* 0x050fe20000010000 */
[----:B------:R-:W-:-:S06]  /*3a70*/  F2FP.F16.F32.PACK_AB R158, R158, R91 ;  /* 0x0000005b9e9e723e */ /* 0x000fcc00000000ff */
[----:B------:R-:W-:Y:S01]  /*3a80*/  MUFU.EX2 R188, R188 ;  /* 0x000000bc00bc7308 */ /* 0x000fe20000000800 */
[C---:B-1----:R-:W-:Y:S01]  /*3a90*/  FADD.FTZ R189, R28.reuse, R189 ;  /* 0x000000bd1cbd7221 */ /* 0x042fe20000010000 */
[----:B------:R-:W-:-:S06]  /*3aa0*/  F2FP.F16.F32.PACK_AB R157, R28, R33 ;  /* 0x000000211c9d723e */ /* 0x000fcc00000000ff */
[----:B------:R-:W-:Y:S01]  /*3ab0*/  MUFU.EX2 R187, R187 ;  /* 0x000000bb00bb7308 */ /* 0x000fe20000000800 */
[----:B0-----:R-:W-:-:S07]  /*3ac0*/  FADD.FTZ R189, R159, R189 ;  /* 0x000000bd9fbd7221 */ /* 0x001fce0000010000 */
        /* <DEDUP_REMOVED lines=10> */
[----:B------:R2:W-:Y:S06]  /*3b70*/  BAR.SYNC.DEFER_BLOCKING R72, 0x100 ;  /* 0x000400480000751d */ /* 0x0005ec0000010000 */
[----:B--2---:R-:W-:-:S06]  /*3b80*/  WARPGROUP.ARRIVE ;  /* 0x00000000000079c5 */ /* 0x004fcc0000000000 */
[----:B------:R-:W-:Y:S03]  /*3b90*/  HGMMA.64x256x16.F32 R24, R200, gdesc[UR12].tnspB, RZ, !UPT, gsb0 ;  /* 0x43e0000cc8187df0 */ /* 0x000fe6000c0008ff */
[----:B------:R-:W-:Y:S02]  /*3ba0*/  WARPGROUP.DEPBAR.LE gsb0, 0x0 ;  /* 0x00008000000079c5 */ /* 0x000fe40000010000 */
[----:B------:R-:W-:-:S15]  /*3bb0*/  WARPGROUP.ARRIVE ;  /* 0x00000000000079c5 */ /* 0x000fde0000000000 */
[----:B------:R-:W-:-:S08]  /*3bc0*/  NOP ;  /* 0x0000000000007918 */ /* 0x000fd00000000000 */
[----:B------:R-:W-:Y:S01]  /*3bd0*/  HGMMA.64x256x16.F32 R24, R152, gdesc[UR8].tnspB, R24, gsb0 ;  /* 0x43e0000898187df0 */ /* 0x000fe20008000818 */
[----:B------:R-:W-:Y:S01]  /*3be0*/  UIADD3 UR10, UR4, 0x100, URZ ;  /* 0x00000100040a7890 */ /* 0x000fe2000fffe03f */
[----:B------:R-:W-:Y:S01]  /*3bf0*/  UMOV UR11, 0x40000040 ;  /* 0x40000040000b7882 */ /* 0x000fe20000000000 */
[----:B------:R-:W-:Y:S02]  /*3c00*/  WARPGROUP.DEPBAR.LE gsb0, 0x0 ;  /* 0x00008000000079c5 */ /* 0x000fe40000010000 */
[-CC-:B------:R-:W-:Y:S01]  /*3c10*/  FFMA.FTZ R152, R161, R0.reuse, -R178.reuse ;  /* 0x00000000a1987223 */ /* 0x180fe200000108b2 */
[--C-:B------:R-:W-:Y:S01]  /*3c20*/  FFMA.FTZ R153, R162, R0, -R178.reuse ;  /* 0x00000000a2997223 */ /* 0x100fe200000108b2 */
[----:B0-----:R-:W-:Y:S01]  /*3c30*/  F2FP.F16.F32.PACK_AB R154, R186, R184 ;  /* 0x000000b8ba9a723e */ /* 0x001fe200000000ff */
[-CC-:B------:R-:W-:Y:S01]  /*3c40*/  FFMA.FTZ R161, R168, R0.reuse, -R178.reuse ;  /* 0x00000000a8a17223 */ /* 0x180fe200000108b2 */
[----:B------:R-:W-:Y:S02]  /*3c50*/  FFMA.FTZ R162, R169, R0, -R178 ;  /* 0x00000000a9a27223 */ /* 0x000fe400000108b2 */
[----:B------:R-:W0:Y:S08]  /*3c60*/  MUFU.EX2 R152, R152 ;  /* 0x0000009800987308 */ /* 0x000e300000000800 */
[----:B------:R-:W1:Y:S08]  /*3c70*/  MUFU.EX2 R153, R153 ;  /* 0x0000009900997308 */ /* 0x000e700000000800 */
[----:B------:R-:W-:Y:S01]  /*3c80*/  MUFU.EX2 R161, R161 ;  /* 0x000000a100a17308 */ /* 0x000fe20000000800 */
[C---:B0-----:R-:W-:Y:S01]  /*3c90*/  F2FP.F16.F32.PACK_AB R159, R152.reuse, R159 ;  /* 0x0000009f989f723e */ /* 0x041fe200000000ff */
[----:B------:R-:W-:Y:S01]  /*3ca0*/  FADD.FTZ R189, R152, R189 ;  /* 0x000000bd98bd7221 */ /* 0x000fe20000010000 */
[----:B------:R-:W-:-:S02]  /*3cb0*/  F2FP.F16.F32.PACK_AB R152, R187, R188 ;  /* 0x000000bcbb98723e */ /* 0x000fc400000000ff */
[----:B------:R-:W-:-:S03]  /*3cc0*/  WARPGROUP.ARRIVE ;  /* 0x00000000000079c5 */ /* 0x000fc60000000000 */
[----:B------:R-:W-:Y:S01]  /*3cd0*/  MUFU.EX2 R162, R162 ;  /* 0x000000a200a27308 */ /* 0x000fe20000000800 */
[----:B-1----:R-:W-:Y:S02]  /*3ce0*/  FADD.FTZ R189, R153, R189 ;  /* 0x000000bd99bd7221 */ /* 0x002fe40000010000 */
[----:B------:R-:W-:Y:S01]  /*3cf0*/  HGMMA.64x256x16.F32 R24, R156, gdesc[UR8].tnspB, R24, gsb0 ;  /* 0x43e000089c187df0 */ /* 0x000fe20008000818 */
[----:B------:R-:W-:Y:S01]  /*3d00*/  UIADD3 UR10, UR4, 0x180, URZ ;  /* 0x00000180040a7890 */ /* 0x000fe2000fffe03f */
[----:B------:R-:W-:Y:S01]  /*3d10*/  UMOV UR11, 0x40000040 ;  /* 0x40000040000b7882 */ /* 0x000fe20000000000 */
[----:B------:R-:W-:Y:S02]  /*3d20*/  WARPGROUP.DEPBAR.LE gsb0, 0x0 ;  /* 0x00008000000079c5 */ /* 0x000fe40000010000 */
[-CC-:B------:R-:W-:Y:S01]  /*3d30*/  FFMA.FTZ R156, R163, R0.reuse, -R178.reuse ;  /* 0x00000000a39c7223 */ /* 0x180fe200000108b2 */
[-CC-:B------:R-:W-:Y:S01]  /*3d40*/  FFMA.FTZ R157, R164, R0.reuse, -R178.reuse ;  /* 0x00000000a49d7223 */ /* 0x180fe200000108b2 */
[----:B------:R-:W-:Y:S01]  /*3d50*/  FFMA.FTZ R158, R167, R0, -R178 ;  /* 0x00000000a79e7223 */ /* 0x000fe200000108b2 */
[----:B------:R-:W-:-:S03]  /*3d60*/  FADD.FTZ R159, R188, R185 ;  /* 0x000000b9bc9f7221 */ /* 0x000fc60000010000 */
[----:B------:R-:W0:Y:S01]  /*3d70*/  MUFU.EX2 R156, R156 ;  /* 0x0000009c009c7308 */ /* 0x000e220000000800 */
[----:B------:R-:W-:-:S04]  /*3d80*/  FADD.FTZ R159, R187, R159 ;  /* 0x0000009fbb9f7221 */ /* 0x000fc80000010000 */
[----:B------:R-:W-:-:S03]  /*3d90*/  FADD.FTZ R159, R184, R159 ;  /* 0x0000009fb89f7221 */ /* 0x000fc60000010000 */
[----:B------:R-:W1:Y:S01]  /*3da0*/  MUFU.EX2 R157, R157 ;  /* 0x0000009d009d7308 */ /* 0x000e620000000800 */
[----:B------:R-:W-:-:S07]  /*3db0*/  FADD.FTZ R159, R186, R159 ;  /* 0x0000009fba9f7221 */ /* 0x000fce0000010000 */
[----:B------:R-:W2:Y:S01]  /*3dc0*/  MUFU.EX2 R158, R158 ;  /* 0x0000009e009e7308 */ /* 0x000ea20000000800 */
[C---:B0-----:R-:W-:Y:S01]  /*3dd0*/  F2FP.F16.F32.PACK_AB R153, R156.reuse, R153 ;  /* 0x000000999c99723e */ /* 0x041fe200000000ff */
[----:B------:R-:W-:Y:S01]  /*3de0*/  FADD.FTZ R189, R156, R189 ;  /* 0x000000bd9cbd7221 */ /* 0x000fe20000010000 */
[----:B------:R-:W-:-:S06]  /*3df0*/  FFMA.FTZ R156, R170, R0, -R178 ;  /* 0x00000000aa9c7223 */ /* 0x000fcc00000108b2 */
[----:B------:R-:W0:Y:S01]  /*3e00*/  MUFU.EX2 R156, R156 ;  /* 0x0000009c009c7308 */ /* 0x000e220000000800 */
[----:B-1----:R-:W-:Y:S01]  /*3e10*/  FADD.FTZ R189, R157, R189 ;  /* 0x000000bd9dbd7221 */ /* 0x002fe20000010000 */
[----:B--2---:R-:W-:-:S03]  /*3e20*/  F2FP.F16.F32.PACK_AB R155, R158, R157 ;  /* 0x0000009d9e9b723e */ /* 0x004fc600000000ff */
[----:B------:R-:W-:Y:S01]  /*3e30*/  FADD.FTZ R157, R158, R189 ;  /* 0x000000bd9e9d7221 */ /* 0x000fe20000010000 */
[----:B------:R-:W-:-:S06]  /*3e40*/  WARPGROUP.ARRIVE ;  /* 0x00000000000079c5 */ /* 0x000fcc0000000000 */
[----:B------:R-:W-:Y:S01]  /*3e50*/  HGMMA.64x256x16.F32 R24, R152, gdesc[UR8].tnspB, R24, gsb0 ;  /* 0x43e0000898187df0 */ /* 0x000fe20008000818 */
[----:B------:R-:W-:Y:S01]  /*3e60*/  UIADD3 UR10, UR4, 0x200, URZ ;  /* 0x00000200040a7890 */ /* 0x000fe2000fffe03f */
[----:B------:R-:W-:Y:S01]  /*3e70*/  UMOV UR11, 0x40000040 ;  /* 0x40000040000b7882 */ /* 0x000fe20000000000 */
[----:B------:R-:W-:Y:S01]  /*3e80*/  UIADD3 UR4, UR4, 0x280, URZ ;  /* 0x0000028004047890 */ /* 0x000fe2000fffe03f */
[----:B------:R-:W-:Y:S02]  /*3e90*/  WARPGROUP.DEPBAR.LE gsb0, 0x0 ;  /* 0x00008000000079c5 */ /* 0x000fe40000010000 */
[--C-:B------:R-:W-:Y:S01]  /*3ea0*/  FFMA.FTZ R153, R166, R0, -R178.reuse ;  /* 0x00000000a6997223 */ /* 0x100fe200000108b2 */
[----:B------:R-:W1:Y:S01]  /*3eb0*/  MUFU.EX2 R152, R183 ;  /* 0x000000b700987308 */ /* 0x000e620000000800 */
[----:B------:R-:W-:Y:S01]  /*3ec0*/  F2FP.F16.F32.PACK_AB R154, R181, R180 ;  /* 0x000000b4b59a723e */ /* 0x000fe200000000ff */
[----:B------:R-:W-:Y:S01]  /*3ed0*/  FFMA.FTZ R178, R182, R0, -R178 ;  /* 0x00000000b6b27223 */ /* 0x000fe200000108b2 */
[----:B0-----:R-:W-:-:S05]  /*3ee0*/  F2FP.F16.F32.PACK_AB R155, R156, R162 ;  /* 0x000000a29c9b723e */ /* 0x001fca00000000ff */
[----:B------:R-:W0:Y:S08]  /*3ef0*/  MUFU.EX2 R153, R153 ;  /* 0x0000009900997308 */ /* 0x000e300000000800 */
[----:B------:R-:W2:Y:S01]  /*3f00*/  MUFU.EX2 R178, R178 ;  /* 0x000000b200b27308 */ /* 0x000ea20000000800 */
[----:B-1----:R-:W-:Y:S01]  /*3f10*/  FADD.FTZ R159, R152, R159 ;  /* 0x0000009f989f7221 */ /* 0x002fe20000010000 */
[----:B------:R-:W-:-:S03]  /*3f20*/  F2FP.F16.F32.PACK_AB R152, R179, R152 ;  /* 0x00000098b398723e */ /* 0x000fc600000000ff */
[----:B------:R-:W-:Y:S01]  /*3f30*/  FADD.FTZ R159, R179, R159 ;  /* 0x0000009fb39f7221 */ /* 0x000fe20000010000 */
[----:B0-----:R-:W-:Y:S01]  /*3f40*/  FADD.FTZ R157, R153, R157 ;  /* 0x0000009d999d7221 */ /* 0x001fe20000010000 */
[C---:B------:R-:W-:Y:S02]  /*3f50*/  F2FP.F16.F32.PACK_AB R153, R161.reuse, R153 ;  /* 0x00000099a199723e */ /* 0x040fe400000000ff */
[----:B------:R-:W-:Y:S01]  /*3f60*/  FADD.FTZ R180, R180, R159 ;  /* 0x0000009fb4b47221 */ /* 0x000fe20000010000 */
[----:B------:R-:W-:Y:S01]  /*3f70*/  FADD.FTZ R157, R161, R157 ;  /* 0x0000009da19d7221 */ /* 0x000fe20000010000 */
[----:B------:R-:W-:Y:S02]  /*3f80*/  WARPGROUP.ARRIVE ;  /* 0x00000000000079c5 */ /* 0x000fe40000000000 */
[----:B------:R-:W-:Y:S01]  /*3f90*/  FADD.FTZ R181, R181, R180 ;  /* 0x000000b4b5b57221 */ /* 0x000fe20000010000 */
[----:B------:R-:W-:-:S03]  /*3fa0*/  FADD.FTZ R157, R162, R157 ;  /* 0x0000009da29d7221 */ /* 0x000fc60000010000 */
[----:B------:R-:W-:Y:S01]  /*3fb0*/  HGMMA.64x256x16.F32 R24, R152, gdesc[UR8].tnspB, R24, gsb0 ;  /* 0x43e0000898187df0 */ /* 0x000fe20008000818 */
[----:B------:R-:W-:Y:S01]  /*3fc0*/  FADD.FTZ R156, R156, R157 ;  /* 0x0000009d9c9c7221 */ /* 0x000fe20000010000 */
[----:B------:R-:W-:Y:S01]  /*3fd0*/  UMOV UR10, UR4 ;  /* 0x00000004000a7c82 */ /* 0x000fe20008000000 */
[----:B------:R-:W-:Y:S01]  /*3fe0*/  UMOV UR11, 0x40000040 ;  /* 0x40000040000b7882 */ /* 0x000fe20000000000 */
[----:B------:R-:W-:Y:S02]  /*3ff0*/  WARPGROUP.DEPBAR.LE gsb0, 0x0 ;  /* 0x00008000000079c5 */ /* 0x000fe40000010000 */
[----:B------:R-:W0:Y:S01]  /*4000*/  MUFU.EX2 R152, R171 ;  /* 0x000000ab00987308 */ /* 0x000e220000000800 */
[----:B------:R-:W-:Y:S02]  /*4010*/  F2FP.F16.F32.PACK_AB R154, R174, R173 ;  /* 0x000000adae9a723e */ /* 0x000fe400000000ff */
[----:B--2---:R-:W-:-:S05]  /*4020*/  F2FP.F16.F32.PACK_AB R155, R178, R177 ;  /* 0x000000b1b29b723e */ /* 0x004fca00000000ff */
[----:B------:R-:W1:Y:S01]  /*4030*/  MUFU.EX2 R153, R175 ;  /* 0x000000af00997308 */ /* 0x000e620000000800 */
[----:B0-----:R-:W-:Y:S01]  /*4040*/  FADD.FTZ R157, R152, R181 ;  /* 0x000000b5989d7221 */ /* 0x001fe20000010000 */
[----:B------:R-:W-:-:S03]  /*4050*/  F2FP.F16.F32.PACK_AB R152, R172, R152 ;  /* 0x00000098ac98723e */ /* 0x000fc600000000ff */
[----:B------:R-:W-:Y:S01]  /*4060*/  FADD.FTZ R172, R172, R157 ;  /* 0x0000009dacac7221 */ /* 0x000fe20000010000 */
[----:B-1----:R-:W-:Y:S01]  /*4070*/  FADD.FTZ R159, R153, R156 ;  /* 0x0000009c999f7221 */ /* 0x002fe20000010000 */
[C---:B------:R-:W-:Y:S02]  /*4080*/  F2FP.F16.F32.PACK_AB R153, R176.reuse, R153 ;  /* 0x00000099b099723e */ /* 0x040fe400000000ff */
[----:B------:R-:W-:Y:S01]  /*4090*/  FADD.FTZ R173, R173, R172 ;  /* 0x000000acadad7221 */ /* 0x000fe20000010000 */
[----:B------:R-:W-:Y:S01]  /*40a0*/  FADD.FTZ R176, R176, R159 ;  /* 0x0000009fb0b07221 */ /* 0x000fe20000010000 */
[----:B------:R-:W-:Y:S02]  /*40b0*/  WARPGROUP.ARRIVE ;  /* 0x00000000000079c5 */ /* 0x000fe40000000000 */
[----:B------:R-:W-:Y:S01]  /*40c0*/  FADD.FTZ R200, R174, R173 ;  /* 0x000000adaec87221 */ /* 0x000fe20000010000 */
[----:B------:R-:W-:-:S03]  /*40d0*/  FADD.FTZ R177, R177, R176 ;  /* 0x000000b0b1b17221 */ /* 0x000fc60000010000 */
[----:B------:R-:W-:Y:S01]  /*40e0*/  HGMMA.64x256x16.F32 R24, R152, gdesc[UR8].tnspB, R24, gsb0 ;  /* 0x43e0000898187df0 */ /* 0x000fe20008000818 */
[----:B------:R-:W-:Y:S02]  /*40f0*/  FADD.FTZ R217, R178, R177 ;  /* 0x000000b1b2d97221 */ /* 0x000fe40000010000 */
[----:B------:R-:W-:Y:S02]  /*4100*/  WARPGROUP.DEPBAR.LE gsb0, 0x0 ;  /* 0x00008000000079c5 */ /* 0x000fe40000010000 */
[----:B------:R0:W-:Y:S02]  /*4110*/  @!P1 SYNCS.ARRIVE.TRANS64.RED.A1T0 RZ, [R21+URZ], RZ ;  /* 0x000000ff15ff99a7 */ /* 0x0001e4000810043f */
[----:B0-----:R-:W-:-:S05]  /*4120*/  VIADD R21, R160, 0xfffffffe ;  /* 0xfffffffea0157836 */ /* 0x001fca0000000000 */
[----:B------:R-:W-:-:S13]  /*4130*/  ISETP.GE.AND P2, PT, R21, R22, PT ;  /* 0x000000161500720c */ /* 0x000fda0003f46270 */
[----:B---3--:R-:W-:Y:S05]  /*4140*/  @!P2 BRA `(.L_x_9932) ;  /* 0x0000002000c0a947 */ /* 0x008fea0003800000 */
[----:B------:R-:W-:Y:S02]  /*4150*/  IMAD.MOV.U32 R201, RZ, RZ, R165 ;  /* 0x000000ffffc97224 */ /* 0x000fe400078e00a5 */
[----:B------:R-:W-:-:S07]  /*4160*/  IMAD.MOV.U32 R202, RZ, RZ, R20 ;  /* 0x000000ffffca7224 */ /* 0x000fce00078e0014 */
.L_x_9941:
[----:B------:R-:W-:Y:S01]  /*4170*/  UIADD3 UR36, UR36, 0x1, URZ ;  /* 0x0000000124247890 */ /* 0x000fe2000fffe03f */
[C---:B------:R-:W-:Y:S01]  /*4180*/  ISETP.GT.AND P2, PT, R21.reuse, R22, PT ;  /* 0x000000161500720c */ /* 0x040fe20003f44270 */
[----:B------:R-:W-:Y:S02]  /*4190*/  VIADD R21, R21, 0xffffffff ;  /* 0xffffffff15157836 */ /* 0x000fe40000000000 */
[----:B------:R-:W-:-:S04]  /*41a0*/  UISETP.NE.AND UP0, UPT, UR36, 0x2, UPT ;  /* 0x000000022400788c */ /* 0x000fc8000bf05270 */
[----:B------:R-:W-:Y:S02]  /*41b0*/  USEL UR4, URZ, 0x1, UP0 ;  /* 0x000000013f047887 */ /* 0x000fe40008000000 */
[----:B------:R-:W-:Y:S02]  /*41c0*/  USEL UR36, UR36, URZ, UP0 ;  /* 0x0000003f24247287 */ /* 0x000fe40008000000 */
[----:B------:R-:W-:Y:S01]  /*41d0*/  ULOP3.LUT UR37, UR37, UR4, URZ, 0x3c, !UPT ;  /* 0x0000000425257292 */ /* 0x000fe2000f8e3c3f */
[----:B0-----:R-:W-:Y:S11]  /*41e0*/  @!P0 BRA `(.L_x_9933) ;  /* 0x0000000000048947 */ /* 0x001ff60003800000 */
[----:B------:R-:W-:Y:S01]  /*41f0*/  BPT.TRAP 0x1 ;  /* 0x000000040000795c */ /* 0x000fe20000300000 */
.L_x_9933:
        /* <DEDUP_REMOVED lines=9> */
.L_x_9934:
[----:B-1----:R-:W-:Y:S05]  /*4290*/  @P3 BRA `(.L_x_9935) ;  /* 0x0000000000083947 */ /* 0x002fea0003800000 */
[----:B------:R-:W1:Y:S02]  /*42a0*/  SYNCS.PHASECHK.TRANS64.TRYWAIT P3, [UR4+0x32430], R0 ;  /* 0x03243000ff0075a7 */ /* 0x000e640008060144 */
[----:B-1----:R-:W-:Y:S05]  /*42b0*/  @!P3 BRA `(.L_x_9936) ;  /* 0x000000e40078b947 */ /* 0x002fea0003800000 */
.L_x_9935:
[----:B------:R-:W-:Y:S01]  /*42c0*/  R2UR UR56, R18 ;  /* 0x00000000123872ca */ /* 0x000fe200000e0000 */
[----:B------:R-:W-:Y:S01]  /*42d0*/  UIMAD UR5, UR36, 0x300, UR60 ;  /* 0x00000300240578a4 */ /* 0x000fe2000f8e023c */
[----:B------:R-:W-:Y:S01]  /*42e0*/  R2UR UR57, R19 ;  /* 0x00000000133972ca */ /* 0x000fe200000e0000 */
[----:B-1----:R-:W-:Y:S01]  /*42f0*/  WARPGROUP.ARRIVE ;  /* 0x00000000000079c5 */ /* 0x002fe20000000000 */
[----:B------:R-:W-:-:S04]  /*4300*/  UMOV UR59, 0x40000040 ;  /* 0x40000040003b7882 */ /* 0x000fc80000000000 */
[----:B------:R-:W-:-:S07]  /*4310*/  UMOV UR58, UR5 ;  /* 0x00000005003a7c82 */ /* 0x000fce0008000000 */
[----:B------:R-:W-:Y:S01]  /*4320*/  HGMMA.64x96x16.F32 R152, gdesc[UR56], RZ, !UPT, gsb0 ;  /* 0x01600000389879f0 */ /* 0x000fe2000c0008ff */
[----:B------:R-:W-:Y:S01]  /*4330*/  R2UR UR56, R16 ;  /* 0x00000000103872ca */ /* 0x000fe200000e0000 */
[----:B------:R-:W-:Y:S01]  /*4340*/  UIADD3 UR58, UR5, 0x2, URZ ;  /* 0x00000002053a7890 */ /* 0x000fe2000fffe03f */
[----:B------:R-:W-:Y:S01]  /*4350*/  R2UR UR57, R17 ;  /* 0x00000000113972ca */ /* 0x000fe200000e0000 */
[----:B------:R-:W-:Y:S01]  /*4360*/  UMOV UR59, 0x40000040 ;  /* 0x40000040003b7882 */ /* 0x000fe20000000000 */
[----:B------:R-:W-:Y:S02]  /*4370*/  WARPGROUP.DEPBAR.LE gsb0, 0x0 ;  /* 0x00008000000079c5 */ /* 0x000fe40000010000 */
[----:B------:R-:W-:-:S09]  /*4380*/  WARPGROUP.ARRIVE ;  /* 0x00000000000079c5 */ /* 0x000fd20000000000 */
[----:B------:R-:W-:Y:S01]  /*4390*/  HGMMA.64x96x16.F32 R152, gdesc[UR56], R152, gsb0 ;  /* 0x01600000389879f0 */ /* 0x000fe20008000898 */
        /* <DEDUP_REMOVED lines=13> */
[----:B------:R-:W-:Y:S03]  /*4470*/  HGMMA.64x96x16.F32 R152, gdesc[UR56], R152, gsb0 ;  /* 0x01600000389879f0 */ /* 0x000fe60008000898 */
[----:B------:R-:W-:Y:S02]  /*4480*/  WARPGROUP.DEPBAR.LE gsb0, 0x0 ;  /* 0x00008000000079c5 */ /* 0x000fe40000010000 */
[----:B------:R-:W-:Y:S05]  /*4490*/  @!P0 BRA `(.L_x_9937) ;  /* 0x0000000000048947 */ /* 0x000fea0003800000 */
[----:B------:R-:W-:Y:S01]  /*44a0*/  BPT.TRAP 0x1 ;  /* 0x000000040000795c */ /* 0x000fe20000300000 */
.L_x_9937:
[----:B------:R1:W2:Y:S01]  /*44b0*/  SYNCS.PHASECHK.TRANS64.TRYWAIT P3, [UR4+0x32450], R0 ;  /* 0x03245000ff0075a7 */ /* 0x0002a20008060144 */
[----:B------:R-:W-:Y:S05]  /*44c0*/  @!P0 BRA `(.L_x_9938) ;  /* 0x0000000000048947 */ /* 0x000fea0003800000 */
[----:B------:R-:W-:Y:S01]  /*44d0*/  BPT.TRAP 0x1 ;  /* 0x000000040000795c */ /* 0x000fe20000300000 */
.L_x_9938:
[----:B--2---:R-:W-:Y:S05]  /*44e0*/  @P3 BRA `(.L_x_9939) ;  /* 0x0000000000083947 */ /* 0x004fea0003800000 */
[----:B------:R-:W2:Y:S02]  /*44f0*/  SYNCS.PHASECHK.TRANS64.TRYWAIT P3, [UR4+0x32450], R0 ;  /* 0x03245000ff0075a7 */ /* 0x000ea40008060144 */
[----:B--2---:R-:W-:Y:S05]  /*4500*/  @!P3 BRA `(.L_x_9940) ;  /* 0x000000e000fcb947 */ /* 0x004fea0003800000 */
.L_x_9939:
[----:B------:R-:W-:Y:S01]  /*4510*/  R2UR UR56, R4 ;  /* 0x00000000043872ca */ /* 0x000fe200000e0000 */
[----:B------:R-:W-:Y:S01]  /*4520*/  UIMAD UR5, UR36, 0xc00, UR7 ;  /* 0x00000c00240578a4 */ /* 0x000fe2000f8e0207 */
[----:B------:R-:W-:Y:S01]  /*4530*/  R2UR UR57, R5 ;  /* 0x00000000053972ca */ /* 0x000fe200000e0000 */
[----:B------:R-:W-:Y:S01]  /*4540*/  WARPGROUP.ARRIVE ;  /* 0x00000000000079c5 */ /* 0x000fe20000000000 */
[----:B------:R-:W-:Y:S01]  /*4550*/  UMOV UR59, 0x40000040 ;  /* 0x40000040003b7882 */ /* 0x000fe20000000000 */
[----:B------:R-:W-:Y:S01]  /*4560*/  UIADD3 UR10, UR5, 0x300, URZ ;  /* 0x00000300050a7890 */ /* 0x000fe2000fffe03f */
[----:B------:R-:W-:Y:S01]  /*4570*/  IMAD.U32 R220, RZ, RZ, UR4 ;  /* 0x00000004ffdc7e24 */ /* 0x000fe2000f8e00ff */
[----:B------:R-:W-:Y:S01]  /*4580*/  UMOV UR11, 0x40000040 ;  /* 0x40000040000b7882 */ /* 0x000fe20000000000 */
[----:B------:R-:W-:Y:S01]  /*4590*/  UMOV UR58, UR5 ;  /* 0x00000005003a7c82 */ /* 0x000fe20008000000 */
[----:B------:R-:W-:Y:S01]  /*45a0*/  UIADD3 UR14, UR5, 0x302, URZ ;  /* 0x00000302050e7890 */ /* 0x000fe2000fffe03f */
[----:B------:R-:W-:Y:S01]  /*45b0*/  UMOV UR15, 0x40000040 ;  /* 0x40000040000f7882 */ /* 0x000fe20000000000 */
[----:B------:R-:W-:Y:S01]  /*45c0*/  UIADD3 UR18, UR5, 0x304, URZ ;  /* 0x0000030405127890 */ /* 0x000fe2000fffe03f */
[----:B------:R-:W-:-:S03]  /*45d0*/  UMOV UR19, 0x40000040 ;  /* 0x4000004000137882 */ /* 0x000fc60000000000 */
[----:B------:R-:W-:Y:S01]  /*45e0*/  HGMMA.64x96x16.F32 R152, gdesc[UR56], R152, gsb0 ;  /* 0x01600000389879f0 */ /* 0x000fe20008000898 */
[----:B------:R-:W-:Y:S01]  /*45f0*/  R2UR UR56, R6 ;  /* 0x00000000063872ca */ /* 0x000fe200000e0000 */
[----:B------:R-:W-:Y:S01]  /*4600*/  UIADD3 UR58, UR5, 0x2, URZ ;  /* 0x00000002053a7890 */ /* 0x000fe2000fffe03f */
[----:B------:R-:W-:Y:S01]  /*4610*/  R2UR UR57, R7 ;  /* 0x00000000073972ca */ /* 0x000fe200000e0000 */
        /* <DEDUP_REMOVED lines=17> */
[----:B------:R-:W-:Y:S01]  /*4730*/  UIMAD UR4, UR36, 0xc00, UR6 ;  /* 0x00000c00240478a4 */ /* 0x000fe2000f8e0206 */
[----:B------:R-:W-:-:S02]  /*4740*/  WARPGROUP.DEPBAR.LE gsb0, 0x0 ;  /* 0x00008000000079c5 */ /* 0x000fc40000010000 */
[----:B------:R-:W-:-:S06]  /*4750*/  WARPGROUP.ARRIVE ;  /* 0x00000000000079c5 */ /* 0x000fcc0000000000 */
        /* <DEDUP_REMOVED lines=58> */
[----:B012---:R-:W-:-:S04]  /*4b00*/  FMNMX.FTZ R0, R152, R202, !PT ;  /* 0x000000ca98007209 */ /* 0x007fc80007810000 */
        /* <DEDUP_REMOVED lines=27> */
[----:B------:R-:W0:Y:S03]  /*4cc0*/  LDC R0, c[0x0][0xa80] ;  /* 0x0002a000ff007b82 */ /* 0x000e260000000800 */
[C---:B------:R-:W-:Y:S01]  /*4cd0*/  FADD.FTZ R218, -R20.reuse, R202 ;  /* 0x000000ca14da7221 */ /* 0x040fe20000010100 */
[----:B0-----:R-:W-:-:S03]  /*4ce0*/  FMUL.FTZ R203, R20, R0 ;  /* 0x0000000014cb7220 */ /* 0x001fc60000410000 */
[-C--:B------:R-:W-:Y:S01]  /*4cf0*/  FMUL.FTZ R218, R218, R0.reuse ;  /* 0x00000000dada7220 */ /* 0x080fe20000410000 */
[-CC-:B------:R-:W-:Y:S01]  /*4d00*/  FFMA.FTZ R152, R152, R0.reuse, -R203.reuse ;  /* 0x0000000098987223 */ /* 0x180fe200000108cb */
[-CC-:B------:R-:W-:Y:S01]  /*4d10*/  FFMA.FTZ R153, R153, R0.reuse, -R203.reuse ;  /* 0x0000000099997223 */ /* 0x180fe200000108cb */
[----:B------:R-:W-:-:S03]  /*4d20*/  FFMA.FTZ R202, R157, R0, -R203 ;  /* 0x000000009dca7223 */ /* 0x000fc600000108cb */
        /* <DEDUP_REMOVED lines=24> */
[----:B------:R-:W2:Y:S01]  /*4eb0*/  MUFU.EX2 R156, R156 ;  /* 0x0000009c009c7308 */ /* 0x000ea20000000800 */
[----:B0-----:R-:W-:Y:S01]  /*4ec0*/  FFMA.FTZ R165, R218, R200, R152 ;  /* 0x000000c8daa57223 */ /* 0x001fe20000010098 */
[----:B------:R-:W0:Y:S01]  /*4ed0*/  S2R R203, SR_TID.X ;  /* 0x0000000000cb7919 */ /* 0x000e220000002100 */
[-C--:B------:R-:W-:Y:S01]  /*4ee0*/  FMUL.FTZ R24, R24, R218.reuse ;  /* 0x000000da18187220 */ /* 0x080fe20000410000 */
[-C--:B------:R-:W-:Y:S01]  /*4ef0*/  FMUL.FTZ R25, R25, R218.reuse ;  /* 0x000000da19197220 */ /* 0x080fe20000410000 */
[-C--:B------:R-:W-:Y:S01]  /*4f00*/  FMUL.FTZ R28, R28, R218.reuse ;  /* 0x000000da1c1c7220 */ /* 0x080fe20000410000 */
[-C--:B------:R-:W-:Y:S01]  /*4f10*/  FMUL.FTZ R29, R29, R218.reuse ;  /* 0x000000da1d1d7220 */ /* 0x080fe20000410000 */
[----:B------:R-:W-:Y:S01]  /*4f20*/  FMUL.FTZ R32, R32, R218 ;  /* 0x000000da20207220 */ /* 0x000fe20000410000 */
[----:B------:R-:W3:Y:S01]  /*4f30*/  MUFU.EX2 R202, R202 ;  /* 0x000000ca00ca7308 */ /* 0x000ee20000000800 */
[C---:B-1----:R-:W-:Y:S01]  /*4f40*/  FADD.FTZ R165, R153.reuse, R165 ;  /* 0x000000a599a57221 */ /* 0x042fe20000010000 */
[----:B------:R-:W-:Y:S01]  /*4f50*/  F2FP.F16.F32.PACK_AB R200, R153, R152 ;  /* 0x0000009899c8723e */ /* 0x000fe200000000ff */
[-C--:B------:R-:W-:Y:S01]  /*4f60*/  FMUL.FTZ R33, R33, R218.reuse ;  /* 0x000000da21217220 */ /* 0x080fe20000410000 */
[----:B------:R-:W-:Y:S01]  /*4f70*/  FMNMX.FTZ R153, R154, R201, !PT ;  /* 0x000000c99a997209 */ /* 0x000fe20007810000 */
[-C--:B------:R-:W-:Y:S01]  /*4f80*/  FMUL.FTZ R36, R36, R218.reuse ;  /* 0x000000da24247220 */ /* 0x080fe20000410000 */
[-C--:B------:R-:W-:Y:S01]  /*4f90*/  FMUL.FTZ R37, R37, R218.reuse ;  /* 0x000000da25257220 */ /* 0x080fe20000410000 */
[-C--:B------:R-:W-:Y:S01]  /*4fa0*/  FMUL.FTZ R40, R40, R218.reuse ;  /* 0x000000da28287220 */ /* 0x080fe20000410000 */
[----:B------:R-:W-:Y:S01]  /*4fb0*/  FMNMX.FTZ R153, R155, R153, !PT ;  /* 0x000000999b997209 */ /* 0x000fe20007810000 */
[----:B--2---:R-:W-:Y:S01]  /*4fc0*/  FADD.FTZ R152, R156, R165 ;  /* 0x000000a59c987221 */ /* 0x004fe20000010000 */
[-C--:B------:R-:W-:Y:S01]  /*4fd0*/  FMUL.FTZ R41, R41, R218.reuse ;  /* 0x000000da29297220 */ /* 0x080fe20000410000 */
[-C--:B------:R-:W-:Y:S01]  /*4fe0*/  FMUL.FTZ R44, R44, R218.reuse ;  /* 0x000000da2c2c7220 */ /* 0x080fe20000410000 */
[----:B------:R-:W-:Y:S01]  /*4ff0*/  FMNMX.FTZ R153, R158, R153, !PT ;  /* 0x000000999e997209 */ /* 0x000fe20007810000 */
[-C--:B------:R-:W-:Y:S01]  /*5000*/  FMUL.FTZ R45, R45, R218.reuse ;  /* 0x000000da2d2d7220 */ /* 0x080fe20000410000 */
[-C--:B------:R-:W-:Y:S01]  /*5010*/  FMUL.FTZ R48, R48, R218.reuse ;  /* 0x000000da30307220 */ /* 0x080fe20000410000 */
[----:B------:R-:W-:Y:S01]  /*5020*/  FMUL.FTZ R49, R49, R218 ;  /* 0x000000da31317220 */ /* 0x000fe20000410000 */
[----:B------:R-:W-:Y:S01]  /*5030*/  FMNMX.FTZ R153, R159, R153, !PT ;  /* 0x000000999f997209 */ /* 0x000fe20007810000 */
[C---:B---3--:R-:W-:Y:S01]  /*5040*/  FADD.FTZ R152, R202.reuse, R152 ;  /* 0x00000098ca987221 */ /* 0x048fe20000010000 */
[----:B------:R-:W-:Y:S01]  /*5050*/  F2FP.F16.F32.PACK_AB R202, R202, R156 ;  /* 0x0000009ccaca723e */ /* 0x000fe200000000ff */
[-C--:B------:R-:W-:Y:S01]  /*5060*/  FMUL.FTZ R52, R52, R218.reuse ;  /* 0x000000da34347220 */ /* 0x080fe20000410000 */
[----:B------:R-:W-:Y:S01]  /*5070*/  FMNMX.FTZ R153, R162, R153, !PT ;  /* 0x00000099a2997209 */ /* 0x000fe20007810000 */
[-C--:B------:R-:W-:Y:S01]  /*5080*/  FMUL.FTZ R53, R53, R218.reuse ;  /* 0x000000da35357220 */ /* 0x080fe20000410000 */
[-C--:B------:R-:W-:Y:S01]  /*5090*/  FMUL.FTZ R56, R56, R218.reuse ;  /* 0x000000da38387220 */ /* 0x080fe20000410000 */
[-C--:B------:R-:W-:Y:S01]  /*50a0*/  FMUL.FTZ R57, R57, R218.reuse ;  /* 0x000000da39397220 */ /* 0x080fe20000410000 */
[----:B------:R-:W-:Y:S01]  /*50b0*/  FMNMX.FTZ R153, R163, R153, !PT ;  /* 0x00000099a3997209 */ /* 0x000fe20007810000 */
[-C--:B------:R-:W-:Y:S01]  /*50c0*/  FMUL.FTZ R60, R60, R218.reuse ;  /* 0x000000da3c3c7220 */ /* 0x080fe20000410000 */
[----:B0-----:R-:W-:Y:S01]  /*50d0*/  SHF.R.U32.HI R203, RZ, 0x7, R203 ;  /* 0x00000007ffcb7819 */ /* 0x001fe200000116cb */
        /* <DEDUP_REMOVED lines=59> */
[----:B------:R-:W-:Y:S01]  /*5490*/  FMUL.FTZ R149, R149, R218 ;  /* 0x000000da95957220 */ /* 0x000fe20000410000 */
[----:B------:R-:W-:Y:S01]  /*54a0*/  IADD3 R218, -R203, 0xb, RZ ;  /* 0x0000000bcbda7810 */ /* 0x000fe20007ffe1ff */
[----:B------:R-:W-:Y:S01]  /*54b0*/  MUFU.EX2 R164, R164 ;  /* 0x000000a400a47308 */ /* 0x000fe20000000800 */
[----:B------:R-:W-:-:S04]  /*54c0*/  FMNMX.FTZ R153, R195, R153, !PT ;  /* 0x00000099c3997209 */ /* 0x000fc80007810000 */
[----:B------:R-:W-:-:S03]  /*54d0*/  FMNMX.FTZ R153, R198, R153, !PT ;  /* 0x00000099c6997209 */ /* 0x000fc60007810000 */
[----:B------:R-:W-:Y:S01]  /*54e0*/  MUFU.EX2 R157, R157 ;  /* 0x0000009d009d7308 */ /* 0x000fe20000000800 */
[----:B------:R-:W-:-:S05]  /*54f0*/  FMNMX.FTZ R153, R199, R153, !PT ;  /* 0x00000099c7997209 */ /* 0x000fca0007810000 */
        /* <DEDUP_REMOVED lines=11> */
[----:B------:R-:W-:-:S02]  /*55b0*/  @!P1 VIADD R156, R220, 0x32440 ;  /* 0x00032440dc9c9836 */ /* 0x000fc40000000000 */
[----:B------:R-:W-:Y:S02]  /*55c0*/  @!P1 VIADD R220, R220, 0x32460 ;  /* 0x00032460dcdc9836 */ /* 0x000fe40000000000 */
[CC--:B------:R-:W-:Y:S01]  /*55d0*/  FMUL.FTZ R229, R165.reuse, R0.reuse ;  /* 0x00000000a5e57220 */ /* 0x0c0fe20000410000 */
[----:B------:R-:W-:Y:S01]  /*55e0*/  @!P1 PRMT R156, RZ, 0x654, R156 ;  /* 0x00000654ff9c9816 */ /* 0x000fe2000000009c */
[----:B------:R-:W-:Y:S01]  /*55f0*/  FADD.FTZ R153, -R165, R201 ;  /* 0x000000c9a5997221 */ /* 0x000fe20000010100 */
[----:B------:R0:W-:Y:S06]  /*5600*/  BAR.ARV R218, 0x100 ;  /* 0x000400da0000751d */ /* 0x0001ec0000002000 */
[-CC-:B------:R-:W-:Y:S01]  /*5610*/  FFMA.FTZ R155, R155, R0.reuse, -R229.reuse ;  /* 0x000000009b9b7223 */ /* 0x180fe200000108e5 */
[----:B------:R1:W-:Y:S01]  /*5620*/  @!P1 SYNCS.ARRIVE.TRANS64.RED.A1T0 RZ, [R156+URZ], RZ ;  /* 0x000000ff9cff99a7 */ /* 0x0003e2000810043f */
        /* <DEDUP_REMOVED lines=8> */
[----:B------:R-:W-:Y:S01]  /*56b0*/  FFMA.FTZ R199, R199, R0, -R229 ;  /* 0x00000000c7c77223 */ /* 0x000fe200000108e5 */
[----:B------:R-:W-:-:S03]  /*56c0*/  @!P1 PRMT R220, RZ, 0x654, R220 ;  /* 0x00000654ffdc9816 */ /* 0x000fc600000000dc */
[----:B-1----:R1:W-:Y:S08]  /*56d0*/  MUFU.EX2 R156, R155 ;  /* 0x0000009b009c7308 */ /* 0x0023f00000000800 */
[----:B------:R-:W2:Y:S01]  /*56e0*/  MUFU.EX2 R153, R153 ;  /* 0x0000009900997308 */ /* 0x000ea20000000800 */
[----:B-1----:R-:W-:-:S05]  /*56f0*/  VIADD R155, R203, 0x8 ;  /* 0x00000008cb9b7836 */ /* 0x002fca0000000000 */
[----:B------:R1:W-:Y:S06]  /*5700*/  BAR.SYNC.DEFER_BLOCKING R155, 0x100 ;  /* 0x0004009b0000751d */ /* 0x0003ec0000010000 */
[----:B------:R-:W3:Y:S01]  /*5710*/  MUFU.EX2 R154, R154 ;  /* 0x0000009a009a7308 */ /* 0x000ee20000000800 */
[-C--:B--2---:R-:W-:Y:S01]  /*5720*/  FMUL.FTZ R26, R26, R153.reuse ;  /* 0x000000991a1a7220 */ /* 0x084fe20000410000 */
[-C--:B------:R-:W-:Y:S01]  /*5730*/  FMUL.FTZ R27, R27, R153.reuse ;  /* 0x000000991b1b7220 */ /* 0x080fe20000410000 */
[----:B------:R-:W-:-:S05]  /*5740*/  FMUL.FTZ R30, R30, R153 ;  /* 0x000000991e1e7220 */ /* 0x000fca0000410000 */
        /* <DEDUP_REMOVED lines=63> */
[----:B---3--:R-:W-:Y:S01]  /*5b40*/  F2FP.F16.F32.PACK_AB R201, R156, R154 ;  /* 0x0000009a9cc9723e */ /* 0x008fe200000000ff */
[----:B-1----:R1:W3:Y:S01]  /*5b50*/  MUFU.EX2 R155, R160 ;  /* 0x000000a0009b7308 */ /* 0x0022e20000000800 */
[----:B--2---:R-:W-:Y:S01]  /*5b60*/  F2FP.F16.F32.PACK_AB R203, R159, R158 ;  /* 0x0000009e9fcb723e */ /* 0x004fe200000000ff */
[----:B------:R-:W-:Y:S01]  /*5b70*/  FFMA.FTZ R217, R153, R217, R154 ;  /* 0x000000d999d97223 */ /* 0x000fe2000001009a */
[----:B------:R-:W-:-:S02]  /*5b80*/  F2FP.F16.F32.PACK_AB R154, R157, R164 ;  /* 0x000000a49d9a723e */ /* 0x000fc400000000ff */
[----:B------:R-:W-:Y:S01]  /*5b90*/  WARPGROUP.ARRIVE ;  /* 0x00000000000079c5 */ /* 0x000fe20000000000 */
[----:B------:R-:W-:Y:S02]  /*5ba0*/  FADD.FTZ R217, R156, R217 ;  /* 0x000000d99cd97221 */ /* 0x000fe40000010000 */
[----:B------:R-:W-:Y:S01]  /*5bb0*/  MUFU.EX2 R185, R185 ;  /* 0x000000b900b97308 */ /* 0x000fe20000000800 */
[----:B-1----:R-:W-:Y:S01]  /*5bc0*/  FFMA.FTZ R160, R163, R0, -R229 ;  /* 0x00000000a3a07223 */ /* 0x002fe200000108e5 */
[----:B------:R-:W-:Y:S01]  /*5bd0*/  FADD.FTZ R217, R158, R217 ;  /* 0x000000d99ed97221 */ /* 0x000fe20000010000 */
[----:B------:R-:W-:Y:S01]  /*5be0*/  HGMMA.64x256x16.F32 R24, R200, gdesc[UR8].tnspB, R24, gsb0 ;  /* 0x43e00008c8187df0 */ /* 0x000fe20008000818 */
[----:B------:R-:W-:Y:S01]  /*5bf0*/  UIADD3 UR10, UR4, 0x80, URZ ;  /* 0x00000080040a7890 */ /* 0x000fe2000fffe03f */
[----:B------:R-:W-:Y:S01]  /*5c00*/  F2FP.F16.F32.PACK_AB R158, R173, R172 ;  /* 0x000000acad9e723e */ /* 0x000fe200000000ff */
[----:B------:R-:W-:Y:S01]  /*5c10*/  UMOV UR11, 0x40000040 ;  /* 0x40000040000b7882 */ /* 0x000fe20000000000 */
[----:B------:R-:W-:Y:S01]  /*5c20*/  FADD.FTZ R217, R159, R217 ;  /* 0x000000d99fd97221 */ /* 0x000fe20000010000 */
[----:B------:R-:W-:Y:S01]  /*5c30*/  MUFU.EX2 R160, R160 ;  /* 0x000000a000a07308 */ /* 0x000fe20000000800 */
[----:B---3--:R-:W-:-:S07]  /*5c40*/  FADD.FTZ R152, R155, R152 ;  /* 0x000000989b987221 */ /* 0x008fce0000010000 */
        /* <DEDUP_REMOVED lines=10> */
[----:B------:R-:W-:-:S07]  /*5cf0*/  WARPGROUP.DEPBAR.LE gsb0, 0x0 ;  /* 0x00008000000079c5 */ /* 0x000fce0000010000 */
[----:B------:R1:W2:Y:S01]  /*5d00*/  MUFU.EX2 R201, R161 ;  /* 0x000000a100c97308 */ /* 0x0002a20000000800 */
[-CC-:B------:R-:W-:Y:S01]  /*5d10*/  FFMA.FTZ R200, R162, R0.reuse, -R229.reuse ;  /* 0x00000000a2c87223 */ /* 0x180fe200000108e5 */
[-CC-:B------:R-:W-:Y:S01]  /*5d20*/  FFMA.FTZ R162, R167, R0.reuse, -R229.reuse ;  /* 0x00000000a7a27223 */ /* 0x180fe200000108e5 */
[-CC-:B------:R-:W-:Y:S01]  /*5d30*/  FFMA.FTZ R167, R170, R0.reuse, -R229.reuse ;  /* 0x00000000aaa77223 */ /* 0x180fe200000108e5 */
[----:B------:R-:W-:Y:S01]  /*5d40*/  FFMA.FTZ R170, R175, R0, -R229 ;  /* 0x00000000afaa7223 */ /* 0x000fe200000108e5 */
[----:B------:R-:W-:-:S03]  /*5d50*/  IMAD.MOV.U32 R202, RZ, RZ, R20 ;  /* 0x000000ffffca7224 */ /* 0x000fc600078e0014 */
[----:B------:R-:W3:Y:S01]  /*5d60*/  MUFU.EX2 R200, R200 ;  /* 0x000000c800c87308 */ /* 0x000ee20000000800 */
[-CC-:B-1----:R-:W-:Y:S01]  /*5d70*/  FFMA.FTZ R161, R166, R0.reuse, -R229.reuse ;  /* 0x00000000a6a17223 */ /* 0x182fe200000108e5 */
[----:B------:R-:W-:-:S06]  /*5d80*/  FFMA.FTZ R166, R174, R0, -R229 ;  /* 0x00000000aea67223 */ /* 0x000fcc00000108e5 */
[----:B------:R-:W1:Y:S01]  /*5d90*/  MUFU.EX2 R161, R161 ;  /* 0x000000a100a17308 */ /* 0x000e620000000800 */
[C---:B--2---:R-:W-:Y:S01]  /*5da0*/  FADD.FTZ R163, R201.reuse, R152 ;  /* 0x00000098c9a37221 */ /* 0x044fe20000010000 */
[----:B------:R-:W-:Y:S01]  /*5db0*/  F2FP.F16.F32.PACK_AB R152, R201, R155 ;  /* 0x0000009bc998723e */ /* 0x000fe200000000ff */
[----:B------:R-:W-:-:S05]  /*5dc0*/  IMAD.MOV.U32 R201, RZ, RZ, R165 ;  /* 0x000000ffffc97224 */ /* 0x000fca00078e00a5 */
[----:B------:R-:W2:Y:S01]  /*5dd0*/  MUFU.EX2 R162, R162 ;  /* 0x000000a200a27308 */ /* 0x000ea20000000800 */
[----:B---3--:R-:W-:Y:S01]  /*5de0*/  F2FP.F16.F32.PACK_AB R153, R160, R200 ;  /* 0x000000c8a099723e */ /* 0x008fe200000000ff */
[----:B------:R-:W-:-:S04]  /*5df0*/  FADD.FTZ R200, R200, R217 ;  /* 0x000000d9c8c87221 */ /* 0x000fc80000010000 */
[----:B------:R-:W-:Y:S01]  /*5e00*/  FADD.FTZ R200, R160, R200 ;  /* 0x000000c8a0c87221 */ /* 0x000fe20000010000 */
[----:B------:R-:W-:Y:S01]  /*5e10*/  FFMA.FTZ R160, R186, R0, -R229 ;  /* 0x00000000baa07223 */ /* 0x000fe200000108e5 */
[----:B------:R-:W3:Y:S02]  /*5e20*/  MUFU.EX2 R167, R167 ;  /* 0x000000a700a77308 */ /* 0x000ee40000000800 */
[----:B-1----:R-:W-:-:S06]  /*5e30*/  FADD.FTZ R200, R161, R200 ;  /* 0x000000c8a1c87221 */ /* 0x002fcc0000010000 */
[----:B------:R-:W-:Y:S01]  /*5e40*/  MUFU.EX2 R166, R166 ;  /* 0x000000a600a67308 */ /* 0x000fe20000000800 */
[C---:B--2---:R-:W-:Y:S01]  /*5e50*/  F2FP.F16.F32.PACK_AB R155, R162.reuse, R161 ;  /* 0x000000a1a29b723e */ /* 0x044fe200000000ff */
[----:B------:R-:W-:Y:S01]  /*5e60*/  FFMA.FTZ R161, R187, R0, -R229 ;  /* 0x00000000bba17223 */ /* 0x000fe200000108e5 */
[----:B------:R-:W-:Y:S02]  /*5e70*/  FADD.FTZ R162, R162, R200 ;  /* 0x000000c8a2a27221 */ /* 0x000fe40000010000 */
[----:B------:R-:W-:-:S03]  /*5e80*/  WARPGROUP.ARRIVE ;  /* 0x00000000000079c5 */ /* 0x000fc60000000000 */
[----:B------:R-:W1:Y:S01]  /*5e90*/  MUFU.EX2 R170, R170 ;  /* 0x000000aa00aa7308 */ /* 0x000e620000000800 */
[----:B---3--:R-:W-:Y:S02]  /*5ea0*/  FADD.FTZ R162, R167, R162 ;  /* 0x000000a2a7a27221 */ /* 0x008fe40000010000 */
[----:B------:R-:W-:Y:S01]  /*5eb0*/  HGMMA.64x256x16.F32 R24, R152, gdesc[UR8].tnspB, R24, gsb0 ;  /* 0x43e0000898187df0 */ /* 0x000fe20008000818 */
[----:B------:R-:W-:Y:S01]  /*5ec0*/  UIADD3 UR10, UR4, 0x100, URZ ;  /* 0x00000100040a7890 */ /* 0x000fe2000fffe03f */
[----:B------:R-:W-:-:S03]  /*5ed0*/  UMOV UR11, 0x40000040 ;  /* 0x40000040000b7882 */ /* 0x000fc60000000000 */
[----:B------:R-:W-:Y:S08]  /*5ee0*/  MUFU.EX2 R160, R160 ;  /* 0x000000a000a07308 */ /* 0x000ff00000000800 */
[----:B------:R-:W-:Y:S01]  /*5ef0*/  MUFU.EX2 R161, R161 ;  /* 0x000000a100a17308 */ /* 0x000fe20000000800 */
[----:B-1----:R-:W-:Y:S01]  /*5f00*/  F2FP.F16.F32.PACK_AB R159, R170, R166 ;  /* 0x000000a6aa9f723e */ /* 0x002fe200000000ff */
[----:B------:R-:W-:-:S06]  /*5f10*/  WARPGROUP.DEPBAR.LE gsb0, 0x0 ;  /* 0x00008000000079c5 */ /* 0x000fcc0000010000 */
[----:B------:R1:W2:Y:S01]  /*5f20*/  MUFU.EX2 R152, R169 ;  /* 0x000000a900987308 */ /* 0x0002a20000000800 */
[----:B------:R-:W-:Y:S01]  /*5f30*/  FADD.FTZ R153, R164, R163 ;  /* 0x000000a3a4997221 */ /* 0x000fe20000010000 */
[----:B------:R-:W-:Y:S01]  /*5f40*/  F2FP.F16.F32.PACK_AB R154, R181, R180 ;  /* 0x000000b4b59a723e */ /* 0x000fe200000000ff */
[-CC-:B------:R-:W-:Y:S01]  /*5f50*/  FFMA.FTZ R163, R190, R0.reuse, -R229.reuse ;  /* 0x00000000bea37223 */ /* 0x180fe200000108e5 */
[-C--:B------:R-:W-:Y:S01]  /*5f60*/  FFMA.FTZ R164, R191, R0.reuse, -R229 ;  /* 0x00000000bfa47223 */ /* 0x080fe200000108e5 */
[----:B------:R-:W-:Y:S01]  /*5f70*/  FADD.FTZ R153, R157, R153 ;  /* 0x000000999d997221 */ /* 0x000fe20000010000 */
[----:B-1----:R-:W-:-:S03]  /*5f80*/  FFMA.FTZ R169, R171, R0, -R229 ;  /* 0x00000000aba97223 */ /* 0x002fc600000108e5 */
[----:B------:R-:W-:Y:S01]  /*5f90*/  FADD.FTZ R153, R168, R153 ;  /* 0x00000099a8997221 */ /* 0x000fe20000010000 */
[----:B------:R-:W-:Y:S01]  /*5fa0*/  MUFU.EX2 R163, R163 ;  /* 0x000000a300a37308 */ /* 0x000fe20000000800 */
[C---:B--2---:R-:W-:Y:S02]  /*5fb0*/  F2FP.F16.F32.PACK_AB R156, R152.reuse, R168 ;  /* 0x000000a8989c723e */ /* 0x044fe400000000ff */
[----:B------:R-:W-:-:S05]  /*5fc0*/  FADD.FTZ R153, R152, R153 ;  /* 0x0000009998997221 */ /* 0x000fca0000010000 */
[----:B------:R-:W1:Y:S01]  /*5fd0*/  MUFU.EX2 R169, R169 ;  /* 0x000000a900a97308 */ /* 0x000e620000000800 */
[----:B------:R-:W-:Y:S01]  /*5fe0*/  F2FP.F16.F32.PACK_AB R152, R177, R176 ;  /* 0x000000b0b198723e */ /* 0x000fe200000000ff */
[----:B------:R-:W-:-:S04]  /*5ff0*/  FADD.FTZ R172, R172, R153 ;  /* 0x00000099acac7221 */ /* 0x000fc80000010000 */
[----:B------:R-:W-:Y:S02]  /*6000*/  FADD.FTZ R172, R173, R172 ;  /* 0x000000acadac7221 */ /* 0x000fe40000010000 */
[----:B------:R-:W-:Y:S02]  /*6010*/  MUFU.EX2 R164, R164 ;  /* 0x000000a400a47308 */ /* 0x000fe40000000800 */
[----:B------:R-:W-:-:S04]  /*6020*/  FADD.FTZ R172, R176, R172 ;  /* 0x000000acb0ac7221 */ /* 0x000fc80000010000 */
[----:B------:R-:W-:Y:S01]  /*6030*/  FADD.FTZ R172, R177, R172 ;  /* 0x000000acb1ac7221 */ /* 0x000fe20000010000 */
[C---:B-1----:R-:W-:Y:S01]  /*6040*/  F2FP.F16.F32.PACK_AB R157, R169.reuse, R167 ;  /* 0x000000a7a99d723e */ /* 0x042fe200000000ff */
[----:B------:R-:W-:Y:S02]  /*6050*/  FADD.FTZ R162, R169, R162 ;  /* 0x000000a2a9a27221 */ /* 0x000fe40000010000 */
[----:B------:R-:W-:Y:S01]  /*6060*/  FADD.FTZ R172, R180, R172 ;  /* 0x000000acb4ac7221 */ /* 0x000fe20000010000 */
[----:B------:R-:W-:Y:S01]  /*6070*/  WARPGROUP.ARRIVE ;  /* 0x00000000000079c5 */ /* 0x000fe20000000000 */
[----:B------:R-:W-:Y:S02]  /*6080*/  FADD.FTZ R162, R166, R162 ;  /* 0x000000a2a6a27221 */ /* 0x000fe40000010000 */
[----:B------:R-:W-:Y:S02]  /*6090*/  FADD.FTZ R172, R181, R172 ;  /* 0x000000acb5ac7221 */ /* 0x000fe40000010000 */
[----:B------:R-:W-:Y:S01]  /*60a0*/  FADD.FTZ R162, R170, R162 ;  /* 0x000000a2aaa27221 */ /* 0x000fe20000010000 */
[----:B------:R-:W-:Y:S01]  /*60b0*/  HGMMA.64x256x16.F32 R24, R156, gdesc[UR8].tnspB, R24, gsb0 ;  /* 0x43e000089c187df0 */ /* 0x000fe20008000818 */
[----:B------:R-:W-:Y:S01]  /*60c0*/  UIADD3 UR10, UR4, 0x180, URZ ;  /* 0x00000180040a7890 */ /* 0x000fe2000fffe03f */
[----:B------:R-:W-:Y:S01]  /*60d0*/  FADD.FTZ R172, R184, R172 ;  /* 0x000000acb8ac7221 */ /* 0x000fe20000010000 */
[----:B------:R-:W-:-:S03]  /*60e0*/  UMOV UR11, 0x40000040 ;  /* 0x40000040000b7882 */ /* 0x000fc60000000000 */
[----:B------:R-:W-:-:S04]  /*60f0*/  FADD.FTZ R172, R185, R172 ;  /* 0x000000acb9ac7221 */ /* 0x000fc80000010000 */
[----:B------:R-:W-:Y:S01]  /*6100*/  FADD.FTZ R172, R188, R172 ;  /* 0x000000acbcac7221 */ /* 0x000fe20000010000 */
[----:B------:R-:W-:Y:S02]  /*6110*/  WARPGROUP.DEPBAR.LE gsb0, 0x0 ;  /* 0x00008000000079c5 */ /* 0x000fe40000010000 */
[-CC-:B------:R-:W-:Y:S01]  /*6120*/  FFMA.FTZ R158, R178, R0.reuse, -R229.reuse ;  /* 0x00000000b29e7223 */ /* 0x180fe200000108e5 */
[-CC-:B------:R-:W-:Y:S01]  /*6130*/  FFMA.FTZ R156, R179, R0.reuse, -R229.reuse ;  /* 0x00000000b39c7223 */ /* 0x180fe200000108e5 */
[-CC-:B------:R-:W-:Y:S01]  /*6140*/  FFMA.FTZ R157, R182, R0.reuse, -R229.reuse ;  /* 0x00000000b69d7223 */ /* 0x180fe200000108e5 */
[----:B------:R-:W-:-:S03]  /*6150*/  FFMA.FTZ R159, R183, R0, -R229 ;  /* 0x00000000b79f7223 */ /* 0x000fc600000108e5 */
[----:B------:R-:W-:Y:S08]  /*6160*/  MUFU.EX2 R158, R158 ;  /* 0x0000009e009e7308 */ /* 0x000ff00000000800 */
[----:B------:R-:W1:Y:S08]  /*6170*/  MUFU.EX2 R156, R156 ;  /* 0x0000009c009c7308 */ /* 0x000e700000000800 */
[----:B------:R-:W2:Y:S08]  /*6180*/  MUFU.EX2 R157, R157 ;  /* 0x0000009d009d7308 */ /* 0x000eb00000000800 */
[----:B------:R-:W3:Y:S01]  /*6190*/  MUFU.EX2 R159, R159 ;  /* 0x0000009f009f7308 */ /* 0x000ee20000000800 */
[----:B-1----:R-:W-:Y:S01]  /*61a0*/  F2FP.F16.F32.PACK_AB R153, R156, R158 ;  /* 0x0000009e9c99723e */ /* 0x002fe200000000ff */
[----:B------:R-:W-:-:S04]  /*61b0*/  FADD.FTZ R158, R158, R162 ;  /* 0x000000a29e9e7221 */ /* 0x000fc80000010000 */
[----:B------:R-:W-:-:S04]  /*61c0*/  FADD.FTZ R158, R156, R158 ;  /* 0x0000009e9c9e7221 */ /* 0x000fc80000010000 */
[----:B--2---:R-:W-:Y:S01]  /*61d0*/  FADD.FTZ R158, R157, R158 ;  /* 0x0000009e9d9e7221 */ /* 0x004fe20000010000 */
[----:B---3--:R-:W-:-:S03]  /*61e0*/  F2FP.F16.F32.PACK_AB R155, R159, R157 ;  /* 0x0000009d9f9b723e */ /* 0x008fc600000000ff */
[----:B------:R-:W-:Y:S01]  /*61f0*/  FADD.FTZ R158, R159, R158 ;  /* 0x0000009e9f9e7221 */ /* 0x000fe20000010000 */
[----:B------:R-:W-:-:S03]  /*6200*/  WARPGROUP.ARRIVE ;  /* 0x00000000000079c5 */ /* 0x000fc60000000000 */
[----:B------:R-:W-:-:S04]  /*6210*/  FADD.FTZ R158, R160, R158 ;  /* 0x0000009ea09e7221 */ /* 0x000fc80000010000 */
[----:B------:R-:W-:Y:S01]  /*6220*/  FADD.FTZ R158, R161, R158 ;  /* 0x0000009ea19e7221 */ /* 0x000fe20000010000 */
[----:B------:R-:W-:Y:S01]  /*6230*/  HGMMA.64x256x16.F32 R24, R152, gdesc[UR8].tnspB, R24, gsb0 ;  /* 0x43e0000898187df0 */ /* 0x000fe20008000818 */
[----:B------:R-:W-:Y:S01]  /*6240*/  UIADD3 UR10, UR4, 0x200, URZ ;  /* 0x00000200040a7890 */ /* 0x000fe2000fffe03f */
[----:B------:R-:W-:Y:S01]  /*6250*/  UMOV UR11, 0x40000040 ;  /* 0x40000040000b7882 */ /* 0x000fe20000000000 */
[----:B------:R-:W-:Y:S01]  /*6260*/  UIADD3 UR4, UR4, 0x280, URZ ;  /* 0x0000028004047890 */ /* 0x000fe2000fffe03f */
[----:B------:R-:W-:Y:S02]  /*6270*/  WARPGROUP.DEPBAR.LE gsb0, 0x0 ;  /* 0x00008000000079c5 */ /* 0x000fe40000010000 */
[----:B------:R-:W-:Y:S02]  /*6280*/  F2FP.F16.F32.PACK_AB R152, R185, R184 ;  /* 0x000000b8b998723e */ /* 0x000fe400000000ff */
[----:B------:R-:W-:Y:S02]  /*6290*/  F2FP.F16.F32.PACK_AB R153, R161, R160 ;  /* 0x000000a0a199723e */ /* 0x000fe400000000ff */
[C---:B------:R-:W-:Y:S01]  /*62a0*/  F2FP.F16.F32.PACK_AB R154, R189.reuse, R188 ;  /* 0x000000bcbd9a723e */ /* 0x040fe200000000ff */
[----:B------:R-:W-:Y:S01]  /*62b0*/  FADD.FTZ R189, R189, R172 ;  /* 0x000000acbdbd7221 */ /* 0x000fe20000010000 */
[----:B------:R-:W-:Y:S01]  /*62c0*/  F2FP.F16.F32.PACK_AB R155, R164, R163 ;  /* 0x000000a3a49b723e */ /* 0x000fe200000000ff */
[----:B------:R-:W-:-:S03]  /*62d0*/  FADD.FTZ R163, R163, R158 ;  /* 0x0000009ea3a37221 */ /* 0x000fc60000010000 */
[----:B------:R-:W-:Y:S01]  /*62e0*/  WARPGROUP.ARRIVE ;  /* 0x00000000000079c5 */ /* 0x000fe20000000000 */
[----:B------:R-:W-:-:S11]  /*62f0*/  FADD.FTZ R163, R164, R163 ;  /* 0x000000a3a4a37221 */ /* 0x000fd60000010000 */
[----:B------:R-:W-:Y:S01]  /*6300*/  HGMMA.64x256x16.F32 R24, R152, gdesc[UR8].tnspB, R24, gsb0 ;  /* 0x43e0000898187df0 */ /* 0x000fe20008000818 */
[----:B------:R-:W-:Y:S01]  /*6310*/  UMOV UR10, UR4 ;  /* 0x00000004000a7c82 */ /* 0x000fe20008000000 */
        /* <DEDUP_REMOVED lines=19> */
.L_x_9932:
[----:B------:R-:W2:Y:S01]  /*6450*/  LDL.LU R152, [R1+0x14] ;  /* 0x0000140001987983 */ /* 0x000ea20000300800 */
[----:B------:R-:W-:Y:S01]  /*6460*/  UIADD3 UR36, UR36, 0x1, URZ ;  /* 0x0000000124247890 */ /* 0x000fe2000fffe03f */
[----:B------:R1:W-:Y:S06]  /*6470*/  BAR.ARV R218, 0x100 ;  /* 0x000400da0000751d */ /* 0x0003ec0000002000 */
[----:B------:R-:W-:Y:S02]  /*6480*/  UISETP.NE.AND UP0, UPT, UR36, 0x2, UPT ;  /* 0x000000022400788c */ /* 0x000fe4000bf05270 */
[----:B------:R-:W-:Y:S06]  /*6490*/  BAR.ARV 0x8, 0x180 ;  /* 0x0206000000007b1d */ /* 0x000fec0000002000 */
[----:B------:R-:W-:Y:S01]  /*64a0*/  USEL UR4, URZ, 0x1, UP0 ;  /* 0x000000013f047887 */ /* 0x000fe20008000000 */
[----:B------:R-:W-:Y:S01]  /*64b0*/  PLOP3.LUT P0, PT, PT, PT, PT, 0x8, 0x0 ;  /* 0x000000000000781c */ /* 0x000fe20003f0e170 */
[----:B------:R-:W3:Y:S01]  /*64c0*/  SHFL.BFLY PT, R3, R200, 0x2, 0x1f ;  /* 0x0c401f00c8037f89 */ /* 0x000ee200000e0000 */
[----:B------:R-:W-:-:S02]  /*64d0*/  USEL UR36, UR36, URZ, UP0 ;  /* 0x0000003f24247287 */ /* 0x000fc40008000000 */
[----:B------:R-:W-:Y:S01]  /*64e0*/  ULOP3.LUT UR37, UR37, UR4, URZ, 0x3c, !UPT ;  /* 0x0000000425257292 */ /* 0x000fe2000f8e3c3f */
[----:B------:R-:W4:Y:S01]  /*64f0*/  SHFL.BFLY PT, R2, R217, 0x2, 0x1f ;  /* 0x0c401f00d9027f89 */ /* 0x000f2200000e0000 */
[----:B---3--:R-:W-:Y:S01]  /*6500*/  FADD.FTZ R4, R3, R200 ;  /* 0x000000c803047221 */ /* 0x008fe20000010000 */
[----:B----4-:R-:W-:-:S04]  /*6510*/  FADD.FTZ R6, R2, R217 ;  /* 0x000000d902067221 */ /* 0x010fc80000010000 */
[----:B------:R-:W3:Y:S04]  /*6520*/  SHFL.BFLY PT, R3, R4, 0x1, 0x1f ;  /* 0x0c201f0004037f89 */ /* 0x000ee800000e0000 */
[----:B------:R-:W4:Y:S01]  /*6530*/  SHFL.BFLY PT, R5, R6, 0x1, 0x1f ;  /* 0x0c201f0006057f89 */ /* 0x000f2200000e0000 */
[----:B---3--:R-:W-:Y:S01]  /*6540*/  FADD.FTZ R7, R4, R3 ;  /* 0x0000000304077221 */ /* 0x008fe20000010000 */
[----:B------:R-:W-:Y:S01]  /*6550*/  CS2R R2, SRZ ;  /* 0x0000000000027805 */ /* 0x000fe2000001ff00 */
[----:B------:R-:W-:Y:S02]  /*6560*/  IMAD.MOV.U32 R4, RZ, RZ, -0x800000 ;  /* 0xff800000ff047424 */ /* 0x000fe400078e00ff */
[----:B----4-:R-:W-:Y:S01]  /*6570*/  FADD.FTZ R8, R6, R5 ;  /* 0x0000000506087221 */ /* 0x010fe20000010000 */
[----:B------:R-:W-:-:S04]  /*6580*/  FSETP.NE.FTZ.AND P1, PT, R7, RZ, PT ;  /* 0x000000ff0700720b */ /* 0x000fc80003f35000 */
[----:B------:R-:W-:-:S09]  /*6590*/  FSETP.NE.FTZ.AND P2, PT, R8, RZ, PT ;  /* 0x000000ff0800720b */ /* 0x000fd20003f55000 */
[----:B------:R-:W3:Y:S08]  /*65a0*/  @P1 MUFU.LG2 R5, R7 ;  /* 0x0000000700051308 */ /* 0x000ef00000000c00 */
[----:B------:R-:W4:Y:S08]  /*65b0*/  @P2 MUFU.LG2 R6, R8 ;  /* 0x0000000800062308 */ /* 0x000f300000000c00 */
[----:B------:R5:W0:Y:S01]  /*65c0*/  @P1 MUFU.RCP R3, R7 ;  /* 0x0000000700031308 */ /* 0x000a220000001000 */
[----:B---3--:R-:W-:-:S07]  /*65d0*/  @P1 FMUL.FTZ R5, R5, 0.69314718246459960938 ;  /* 0x3f31721805051820 */ /* 0x008fce0000410000 */
[----:B------:R-:W3:Y:S01]  /*65e0*/  @P2 MUFU.RCP R2, R8 ;  /* 0x0000000800022308 */ /* 0x000ee20000001000 */
[C---:B-----5:R-:W-:Y:S01]  /*65f0*/  @P1 FMUL.FTZ R7, R0.reuse, 0.69314718246459960938 ;  /* 0x3f31721800071820 */ /* 0x060fe20000410000 */
[----:B------:R-:W-:Y:S01]  /*6600*/  @P2 FMUL.FTZ R0, R0, 0.69314718246459960938 ;  /* 0x3f31721800002820 */ /* 0x000fe20000410000 */
[----:B----4-:R-:W-:-:S04]  /*6610*/  @P2 FMUL.FTZ R6, R6, 0.69314718246459960938 ;  /* 0x3f31721806062820 */ /* 0x010fc80000410000 */
[----:B------:R-:W-:Y:S01]  /*6620*/  @P2 FFMA.FTZ R4, R0, R165, R6 ;  /* 0x000000a500042223 */ /* 0x000fe20000010006 */
        /* <DEDUP_REMOVED lines=130> */
[----:B--2---:R-:W-:-:S05]  /*6e50*/  VIADD R152, R152, 0x1 ;  /* 0x0000000198987836 */ /* 0x004fca0000000000 */
[----:B------:R1:W-:Y:S02]  /*6e60*/  STL [R1+0x14], R152 ;  /* 0x0000149801007387 */ /* 0x0003e40000100800 */
.L_x_9920:
[----:B------:R-:W2:Y:S01]  /*6e70*/  S2R R5, SR_CgaCtaId ;  /* 0x0000000000057919 */ /* 0x000ea20000008800 */
[----:B------:R-:W-:Y:S01]  /*6e80*/  MOV R0, 0x400 ;  /* 0x0000040000007802 */ /* 0x000fe20000000f00 */
[----:B------:R-:W-:Y:S01]  /*6e90*/  BSSY B0, `(.L_x_9942) ;  /* 0x0000466000007945 */ /* 0x000fe20003800000 */
[----:B------:R-:W-:Y:S02]  /*6ea0*/  BAR.SYNC.DEFER_BLOCKING 0x5, 0x180 ;  /* 0x0146000000007b1d */ /* 0x000fe40000010000 */
[----:B--2---:R-:W-:-:S05]  /*6eb0*/  LEA R0, R5, R0, 0x18 ;  /* 0x0000000005007211 */ /* 0x004fca00078ec0ff */
[----:B------:R2:W3:Y:S01]  /*6ec0*/  LDS.128 R8, [R0+0x324d0] ;  /* 0x0324d00000087984 */ /* 0x0004e20000000c00 */
[----:B------:R-:W-:Y:S06]  /*6ed0*/  BAR.ARV 0x4, 0x180 ;  /* 0x0106000000007b1d */ /* 0x000fec0000002000 */
[----:B------:R-:W-:Y:S05]  /*6ee0*/  @P0 BRA `(.L_x_9943) ;  /* 0x0000003400e80947 */ /* 0x000fea0003800000 */
[----:B------:R-:W4:Y:S01]  /*6ef0*/  LDL R2, [R1+0x80] ;  /* 0x0000800001027983 */ /* 0x000f220000100800 */
[----:B------:R-:W0:Y:S01]  /*6f00*/  S2R R5, SR_SWINHI ;  /* 0x0000000000057919 */ /* 0x000e220000002f00 */
[----:B------:R-:W-:Y:S01]  /*6f10*/  F2FP.F16.F32.PACK_AB R14, R29, R28 ;  /* 0x0000001c1d0e723e */ /* 0x000fe200000000ff */
[----:B------:R-:W-:Y:S01]  /*6f20*/  ULDC.64 UR4, c[0x0][0xd08] ;  /* 0x0003420000047ab9 */ /* 0x000fe20000000a00 */
[----:B------:R-:W2:Y:S04]  /*6f30*/  LDL R163, [R1+0x7c] ;  /* 0x00007c0001a37983 */ /* 0x000ea80000100800 */
[----:B------:R-:W2:Y:S01]  /*6f40*/  LDL R162, [R1+0x10] ;  /* 0x0000100001a27983 */ /* 0x000ea20000100800 */
[----:B------:R-:W-:Y:S02]  /*6f50*/  MOV R158, R0 ;  /* 0x00000000009e7202 */ /* 0x000fe40000000f00 */
[----:B0-----:R-:W-:-:S02]  /*6f60*/  MOV R159, R5 ;  /* 0x00000005009f7202 */ /* 0x001fc40000000f00 */
[----:B------:R-:W-:Y:S02]  /*6f70*/  F2FP.F16.F32.PACK_AB R15, R31, R30 ;  /* 0x0000001e1f0f723e */ /* 0x000fe400000000ff */
[----:B------:R-:W-:Y:S02]  /*6f80*/  F2FP.F16.F32.PACK_AB R18, R37, R36 ;  /* 0x000000242512723e */ /* 0x000fe400000000ff */
[----:B------:R-:W-:Y:S02]  /*6f90*/  F2FP.F16.F32.PACK_AB R19, R39, R38 ;  /* 0x000000262713723e */ /* 0x000fe400000000ff */
[----:B------:R-:W-:Y:S02]  /*6fa0*/  F2FP.F16.F32.PACK_AB R154, R69, R68 ;  /* 0x00000044459a723e */ /* 0x000fe400000000ff */
[----:B------:R-:W-:Y:S01]  /*6fb0*/  SHF.L.U64.HI R22, R204, 0x2, R210 ;  /* 0x00000002cc167819 */ /* 0x000fe200000102d2 */
[----:B------:R-:W-:Y:S01]  /*6fc0*/  BAR.SYNC.DEFER_BLOCKING 0x1, 0x100 ;  /* 0x0044000000007b1d */ /* 0x000fe20000010000 */
[----:B----4-:R-:W-:-:S03]  /*6fd0*/  IMAD.WIDE R6, R2, 0x2, R158 ;  /* 0x0000000202067825 */ /* 0x010fc600078e029e */
[C---:B------:R-:W-:Y:S02]  /*6fe0*/  IADD3 R17, P0, R6.reuse, 0x20, RZ ;  /* 0x0000002006117810 */ /* 0x040fe40007f1e0ff */
[----:B------:R-:W-:Y:S02]  /*6ff0*/  IADD3 R153, P1, R6, 0x40, RZ ;  /* 0x0000004006997810 */ /* 0x000fe40007f3e0ff */
[----:B------:R-:W-:Y:S02]  /*7000*/  LOP3.LUT R16, R17, 0x380, RZ, 0xc0, !PT ;  /* 0x0000038011107812 */ /* 0x000fe400078ec0ff */
[----:B-1----:R-:W-:Y:S02]  /*7010*/  LOP3.LUT R152, R153, 0x380, RZ, 0xc0, !PT ;  /* 0x0000038099987812 */ /* 0x002fe400078ec0ff */
[----:B------:R-:W-:Y:S02]  /*7020*/  SHF.R.U64 R16, R16, 0x3, RZ ;  /* 0x0000000310107819 */ /* 0x000fe400000012ff */
[----:B------:R-:W-:-:S02]  /*7030*/  SHF.R.U64 R152, R152, 0x3, RZ ;  /* 0x0000000398987819 */ /* 0x000fc400000012ff */
[----:B------:R-:W-:Y:S02]  /*7040*/  LOP3.LUT R13, R6, 0x380, RZ, 0xc0, !PT ;  /* 0x00000380060d7812 */ /* 0x000fe400078ec0ff */
[----:B------:R-:W-:Y:S01]  /*7050*/  LOP3.LUT R16, R16, R17, RZ, 0x3c, !PT ;  /* 0x0000001110107212 */ /* 0x000fe200078e3cff */
[--C-:B------:R-:W-:Y:S01]  /*7060*/  IMAD.X R17, RZ, RZ, R7.reuse, P0 ;  /* 0x000000ffff117224 */ /* 0x100fe200000e0607 */
[----:B------:R-:W-:Y:S01]  /*7070*/  LOP3.LUT R152, R152, R153, RZ, 0x3c, !PT ;  /* 0x0000009998987212 */ /* 0x000fe200078e3cff */
[----:B------:R-:W-:Y:S01]  /*7080*/  IMAD.X R153, RZ, RZ, R7, P1 ;  /* 0x000000ffff997224 */ /* 0x000fe200008e0607 */
[----:B------:R-:W-:Y:S02]  /*7090*/  SHF.R.U64 R13, R13, 0x3, RZ ;  /* 0x000000030d0d7819 */ /* 0x000fe400000012ff */
[C---:B------:R-:W-:Y:S02]  /*70a0*/  IADD3 R21, P0, R6.reuse, 0x60, RZ ;  /* 0x0000006006157810 */ /* 0x040fe40007f1e0ff */
[----:B------:R-:W-:-:S02]  /*70b0*/  IADD3 R155, P1, R6, 0x4000, RZ ;  /* 0x00004000069b7810 */ /* 0x000fc40007f3e0ff */
[----:B------:R-:W-:Y:S01]  /*70c0*/  LOP3.LUT R12, R13, R6, RZ, 0x3c, !PT ;  /* 0x000000060d0c7212 */ /* 0x000fe200078e3cff */
[----:B------:R-:W-:Y:S01]  /*70d0*/  IMAD.MOV.U32 R13, RZ, RZ, R7 ;  /* 0x000000ffff0d7224 */ /* 0x000fe200078e0007 */
[----:B------:R-:W-:Y:S02]  /*70e0*/  LOP3.LUT R20, R21, 0x380, RZ, 0xc0, !PT ;  /* 0x0000038015147812 */ /* 0x000fe400078ec0ff */
[----:B---3--:R-:W-:Y:S02]  /*70f0*/  MOV R8, R152 ;  /* 0x0000009800087202 */ /* 0x008fe40000000f00 */
[----:B------:R-:W-:Y:S02]  /*7100*/  LOP3.LUT R152, R155, 0x380, RZ, 0xc0, !PT ;  /* 0x000003809b987812 */ /* 0x000fe400078ec0ff */
[----:B------:R-:W-:Y:S02]  /*7110*/  SHF.R.U64 R20, R20, 0x3, RZ ;  /* 0x0000000314147819 */ /* 0x000fe400000012ff */
[----:B------:R-:W-:-:S02]  /*7120*/  MOV R5, R12 ;  /* 0x0000000c00057202 */ /* 0x000fc40000000f00 */
[----:B------:R-:W-:Y:S02]  /*7130*/  SHF.R.U64 R152, R152, 0x3, RZ ;  /* 0x0000000398987819 */ /* 0x000fe400000012ff */
[----:B------:R-:W-:Y:S02]  /*7140*/  F2FP.F16.F32.PACK_AB R12, R25, R24 ;  /* 0x00000018190c723e */ /* 0x000fe400000000ff */
[----:B------:R-:W-:Y:S02]  /*7150*/  F2FP.F16.F32.PACK_AB R13, R27, R26 ;  /* 0x0000001a1b0d723e */ /* 0x000fe400000000ff */
[----:B------:R-:W-:Y:S02]  /*7160*/  MOV R2, R16 ;  /* 0x0000001000027202 */ /* 0x000fe40000000f00 */
[----:B------:R-:W-:Y:S01]  /*7170*/  LOP3.LUT R20, R20, R21, RZ, 0x3c, !PT ;  /* 0x0000001514147212 */ /* 0x000fe200078e3cff */
[----:B------:R-:W-:Y:S01]  /*7180*/  IMAD.X R21, RZ, RZ, R7, P0 ;  /* 0x000000ffff157224 */ /* 0x000fe200000e0607 */
[----:B------:R-:W-:-:S02]  /*7190*/  F2FP.F16.F32.PACK_AB R16, R33, R32 ;  /* 0x000000202110723e */ /* 0x000fc400000000ff */
[----:B------:R-:W-:Y:S02]  /*71a0*/  F2FP.F16.F32.PACK_AB R17, R35, R34 ;  /* 0x000000222311723e */ /* 0x000fe400000000ff */
[----:B------:R-:W-:Y:S01]  /*71b0*/  LOP3.LUT R152, R152, R155, RZ, 0x3c, !PT ;  /* 0x0000009b98987212 */ /* 0x000fe200078e3cff */
[----:B------:R0:W-:Y:S01]  /*71c0*/  STSM.16.M88.4 [R5], R12 ;  /* 0x0000000c05007844 */ /* 0x0001e20000000200 */
[C---:B------:R-:W-:Y:S01]  /*71d0*/  IADD3 R155, P0, R6.reuse, 0x4020, RZ ;  /* 0x00004020069b7810 */ /* 0x040fe20007f1e0ff */
[----:B------:R-:W-:Y:S02]  /*71e0*/  IMAD.X R153, RZ, RZ, R7, P1 ;  /* 0x000000ffff997224 */ /* 0x000fe400008e0607 */
[----:B------:R1:W-:Y:S01]  /*71f0*/  STSM.16.M88.4 [R2], R16 ;  /* 0x0000001002007844 */ /* 0x0003e20000000200 */
[----:B------:R-:W-:Y:S02]  /*7200*/  IADD3 R157, P1, R6, 0x8060, RZ ;  /* 0x00008060069d7810 */ /* 0x000fe40007f3e0ff */
[----:B0-----:R-:W-:-:S02]  /*7210*/  F2FP.F16.F32.PACK_AB R12, R41, R40 ;  /* 0x00000028290c723e */ /* 0x001fc400000000ff */
[----:B------:R-:W-:Y:S02]  /*7220*/  F2FP.F16.F32.PACK_AB R13, R43, R42 ;  /* 0x0000002a2b0d723e */ /* 0x000fe400000000ff */
[----:B------:R-:W-:Y:S02]  /*7230*/  F2FP.F16.F32.PACK_AB R14, R45, R44 ;  /* 0x0000002c2d0e723e */ /* 0x000fe400000000ff */
[----:B------:R-:W-:Y:S02]  /*7240*/  F2FP.F16.F32.PACK_AB R15, R47, R46 ;  /* 0x0000002e2f0f723e */ /* 0x000fe400000000ff */
[----:B------:R-:W-:Y:S02]  /*7250*/  MOV R5, R20 ;  /* 0x0000001400057202 */ /* 0x000fe40000000f00 */
[----:B------:R-:W-:Y:S02]  /*7260*/  LOP3.LUT R20, R155, 0x380, RZ, 0xc0, !PT ;  /* 0x000003809b147812 */ /* 0x000fe400078ec0ff */
[----:B-1----:R-:W-:-:S02]  /*7270*/  F2FP.F16.F32.PACK_AB R16, R49, R48 ;  /* 0x000000303110723e */ /* 0x002fc400000000ff */
[----:B------:R-:W-:Y:S02]  /*7280*/  F2FP.F16.F32.PACK_AB R17, R51, R50 ;  /* 0x000000323311723e */ /* 0x000fe400000000ff */
[----:B------:R-:W-:Y:S02]  /*7290*/  F2FP.F16.F32.PACK_AB R18, R53, R52 ;  /* 0x000000343512723e */ /* 0x000fe400000000ff */
[----:B------:R-:W-:Y:S01]  /*72a0*/  F2FP.F16.F32.PACK_AB R19, R55, R54 ;  /* 0x000000363713723e */ /* 0x000fe200000000ff */
[----:B------:R0:W-:Y:S01]  /*72b0*/  STSM.16.M88.4 [R8], R12 ;  /* 0x0000000c08007844 */ /* 0x0001e20000000200 */
[----:B------:R-:W-:Y:S02]  /*72c0*/  SHF.R.U64 R20, R20, 0x3, RZ ;  /* 0x0000000314147819 */ /* 0x000fe400000012ff */
[----:B------:R-:W-:Y:S01]  /*72d0*/  MOV R2, R152 ;  /* 0x0000009800027202 */ /* 0x000fe20000000f00 */
[----:B------:R1:W-:Y:S01]  /*72e0*/  STSM.16.M88.4 [R5], R16 ;  /* 0x0000001005007844 */ /* 0x0003e20000000200 */
[----:B------:R-:W-:Y:S01]  /*72f0*/  IMAD.X R21, RZ, RZ, R7, P0 ;  /* 0x000000ffff157224 */ /* 0x000fe200000e0607 */
[----:B------:R-:W-:-:S02]  /*7300*/  LOP3.LUT R20, R20, R155, RZ, 0x3c, !PT ;  /* 0x0000009b14147212 */ /* 0x000fc400078e3cff */
[----:B------:R-:W-:Y:S02]  /*7310*/  F2FP.F16.F32.PACK_AB R152, R65, R64 ;  /* 0x000000404198723e */ /* 0x000fe400000000ff */
[----:B0-----:R-:W-:Y:S02]  /*7320*/  F2FP.F16.F32.PACK_AB R12, R57, R56 ;  /* 0x00000038390c723e */ /* 0x001fe400000000ff */
[----:B------:R-:W-:Y:S02]  /*7330*/  F2FP.F16.F32.PACK_AB R13, R59, R58 ;  /* 0x0000003a3b0d723e */ /* 0x000fe400000000ff */
[----:B------:R-:W-:Y:S02]  /*7340*/  F2FP.F16.F32.PACK_AB R14, R61, R60 ;  /* 0x0000003c3d0e723e */ /* 0x000fe400000000ff */
[----:B------:R-:W-:Y:S02]  /*7350*/  F2FP.F16.F32.PACK_AB R15, R63, R62 ;  /* 0x0000003e3f0f723e */ /* 0x000fe400000000ff */
[----:B-1----:R-:W-:-:S02]  /*7360*/  IADD3 R5, P5, R6, 0x4040, RZ ;  /* 0x0000404006057810 */ /* 0x002fc40007fbe0ff */
[----:B------:R-:W-:Y:S01]  /*7370*/  IADD3 R17, P4, R6, 0x4060, RZ ;  /* 0x0000406006117810 */ /* 0x000fe20007f9e0ff */
[----:B------:R0:W-:Y:S01]  /*7380*/  STSM.16.M88.4 [R2], R12 ;  /* 0x0000000c02007844 */ /* 0x0001e20000000200 */
[----:B------:R-:W-:Y:S02]  /*7390*/  MOV R21, R20 ;  /* 0x0000001400157202 */ /* 0x000fe40000000f00 */
[----:B------:R-:W-:Y:S02]  /*73a0*/  F2FP.F16.F32.PACK_AB R153, R67, R66 ;  /* 0x000000424399723e */ /* 0x000fe400000000ff */
[----:B------:R-:W-:Y:S02]  /*73b0*/  LOP3.LUT R156, R157, 0x380, RZ, 0xc0, !PT ;  /* 0x000003809d9c7812 */ /* 0x000fe400078ec0ff */
[----:B------:R-:W-:Y:S02]  /*73c0*/  F2FP.F16.F32.PACK_AB R155, R71, R70 ;  /* 0x00000046479b723e */ /* 0x000fe400000000ff */
[----:B------:R-:W-:-:S02]  /*73d0*/  LOP3.LUT R16, R17, 0x380, RZ, 0xc0, !PT ;  /* 0x0000038011107812 */ /* 0x000fc400078ec0ff */
[C---:B------:R-:W-:Y:S02]  /*73e0*/  IADD3 R161, P0, R6.reuse, 0xc040, RZ ;  /* 0x0000c04006a17810 */ /* 0x040fe40007f1e0ff */
[----:B0-----:R-:W-:Y:S02]  /*73f0*/  LOP3.LUT R12, R5, 0x380, RZ, 0xc0, !PT ;  /* 0x00000380050c7812 */ /* 0x001fe400078ec0ff */
[----:B------:R-:W-:Y:S02]  /*7400*/  IADD3 R15, P2, R6, 0x8000, RZ ;  /* 0x00008000060f7810 */ /* 0x000fe40007f5e0ff */
[----:B------:R-:W-:Y:S02]  /*7410*/  SHF.R.U64 R12, R12, 0x3, RZ ;  /* 0x000000030c0c7819 */ /* 0x000fe400000012ff */
[----:B------:R-:W-:Y:S01]  /*7420*/  LOP3.LUT R2, R15, 0x380, RZ, 0xc0, !PT ;  /* 0x000003800f027812 */ /* 0x000fe200078ec0ff */
[----:B------:R0:W-:Y:S01]  /*7430*/  STSM.16.M88.4 [R21], R152 ;  /* 0x0000009815007844 */ /* 0x0001e20000000200 */
[----:B------:R-:W-:Y:S01]  /*7440*/  SHF.R.U64 R156, R156, 0x3, RZ ;  /* 0x000000039c9c7819 */ /* 0x000fe200000012ff */
[----:B------:R-:W-:Y:S01]  /*7450*/  IMAD.X R13, RZ, RZ, R7, P5 ;  /* 0x000000ffff0d7224 */ /* 0x000fe200028e0607 */
[----:B------:R-:W-:-:S02]  /*7460*/  SHF.R.U64 R16, R16, 0x3, RZ ;  /* 0x0000000310107819 */ /* 0x000fc400000012ff */
[----:B------:R-:W-:Y:S02]  /*7470*/  LOP3.LUT R12, R12, R5, RZ, 0x3c, !PT ;  /* 0x000000050c0c7212 */ /* 0x000fe400078e3cff */
[----:B------:R-:W-:Y:S02]  /*7480*/  LOP3.LUT R20, R161, 0x380, RZ, 0xc0, !PT ;  /* 0x00000380a1147812 */ /* 0x000fe400078ec0ff */
[----:B------:R-:W-:Y:S02]  /*7490*/  LOP3.LUT R156, R156, R157, RZ, 0x3c, !PT ;  /* 0x0000009d9c9c7212 */ /* 0x000fe400078e3cff */
[----:B------:R-:W-:Y:S01]  /*74a0*/  LOP3.LUT R16, R16, R17, RZ, 0x3c, !PT ;  /* 0x0000001110107212 */ /* 0x000fe200078e3cff */
[--C-:B------:R-:W-:Y:S01]  /*74b0*/  IMAD.X R17, RZ, RZ, R7.reuse, P4 ;  /* 0x000000ffff117224 */ /* 0x100fe200020e0607 */
[----:B0-----:R-:W-:Y:S01]  /*74c0*/  SHF.R.U64 R152, R2, 0x3, RZ ;  /* 0x0000000302987819 */ /* 0x001fe200000012ff */
[----:B------:R-:W-:Y:S01]  /*74d0*/  IMAD.X R153, RZ, RZ, R7, P2 ;  /* 0x000000ffff997224 */ /* 0x000fe200010e0607 */
[----:B------:R-:W-:-:S02]  /*74e0*/  IADD3 R157, P2, R6, 0x8040, RZ ;  /* 0x00008040069d7810 */ /* 0x000fc40007f5e0ff */
[----:B------:R-:W-:Y:S02]  /*74f0*/  LOP3.LUT R152, R152, R15, RZ, 0x3c, !PT ;  /* 0x0000000f98987212 */ /* 0x000fe400078e3cff */
[----:B------:R-:W-:Y:S02]  /*7500*/  MOV R8, R12 ;  /* 0x0000000c00087202 */ /* 0x000fe40000000f00 */
[----:B------:R-:W-:Y:S02]  /*7510*/  SHF.R.U64 R20, R20, 0x3, RZ ;  /* 0x0000000314147819 */ /* 0x000fe400000012ff */
[----:B------:R-:W-:Y:S02]  /*7520*/  F2FP.F16.F32.PACK_AB R12, R73, R72 ;  /* 0x00000048490c723e */ /* 0x000fe400000000ff */
[----:B------:R-:W-:Y:S02]  /*7530*/  F2FP.F16.F32.PACK_AB R13, R75, R74 ;  /* 0x0000004a4b0d723e */ /* 0x000fe400000000ff */
[----:B------:R-:W-:-:S02]  /*7540*/  F2FP.F16.F32.PACK_AB R14, R77, R76 ;  /* 0x0000004c4d0e723e */ /* 0x000fc400000000ff */
[----:B------:R-:W-:Y:S02]  /*7550*/  F2FP.F16.F32.PACK_AB R15, R79, R78 ;  /* 0x0000004e4f0f723e */ /* 0x000fe400000000ff */
[----:B------:R-:W-:Y:S02]  /*7560*/  LOP3.LUT R21, R157, 0x380, RZ, 0xc0, !PT ;  /* 0x000003809d157812 */ /* 0x000fe400078ec0ff */
[----:B------:R-:W-:Y:S01]  /*7570*/  MOV R5, R16 ;  /* 0x0000001000057202 */ /* 0x000fe20000000f00 */
[----:B------:R0:W-:Y:S01]  /*7580*/  STSM.16.M88.4 [R8], R12 ;  /* 0x0000000c08007844 */ /* 0x0001e20000000200 */
[----:B------:R-:W-:Y:S02]  /*7590*/  LOP3.LUT R20, R20, R161, RZ, 0x3c, !PT ;  /* 0x000000a114147212 */ /* 0x000fe400078e3cff */
[----:B------:R-:W-:Y:S02]  /*75a0*/  F2FP.F16.F32.PACK_AB R16, R81, R80 ;  /* 0x000000505110723e */ /* 0x000fe400000000ff */
[----:B------:R-:W-:-:S02]  /*75b0*/  F2FP.F16.F32.PACK_AB R17, R83, R82 ;  /* 0x000000525311723e */ /* 0x000fc400000000ff */
[----:B------:R-:W-:Y:S02]  /*75c0*/  F2FP.F16.F32.PACK_AB R18, R85, R84 ;  /* 0x000000545512723e */ /* 0x000fe400000000ff */
[----:B------:R-:W-:Y:S02]  /*75d0*/  F2FP.F16.F32.PACK_AB R19, R87, R86 ;  /* 0x000000565713723e */ /* 0x000fe400000000ff */
[----:B------:R-:W-:Y:S02]  /*75e0*/  IADD3 R161, P3, R6, 0x8020, RZ ;  /* 0x0000802006a17810 */ /* 0x000fe40007f7e0ff */
[----:B------:R-:W-:Y:S02]  /*75f0*/  MOV R2, R152 ;  /* 0x0000009800027202 */ /* 0x000fe40000000f00 */
[----:B------:R-:W-:Y:S02]  /*7600*/  F2FP.F16.F32.PACK_AB R152, R89, R88 ;  /* 0x000000585998723e */ /* 0x000fe400000000ff */
[----:B------:R-:W-:-:S02]  /*7610*/  F2FP.F16.F32.PACK_AB R153, R91, R90 ;  /* 0x0000005a5b99723e */ /* 0x000fc400000000ff */
[----:B0-----:R-:W-:Y:S02]  /*7620*/  SHF.R.U64 R8, R21, 0x3, RZ ;  /* 0x0000000315087819 */ /* 0x001fe400000012ff */
[----:B------:R-:W-:Y:S02]  /*7630*/  F2FP.F16.F32.PACK_AB R154, R93, R92 ;  /* 0x0000005c5d9a723e */ /* 0x000fe400000000ff */
[----:B------:R-:W-:Y:S01]  /*7640*/  F2FP.F16.F32.PACK_AB R155, R95, R94 ;  /* 0x0000005e5f9b723e */ /* 0x000fe200000000ff */
[----:B------:R0:W-:Y:S01]  /*7650*/  STSM.16.M88.4 [R5], R16 ;  /* 0x0000001005007844 */ /* 0x0001e20000000200 */
[----:B------:R-:W-:-:S03]  /*7660*/  LOP3.LUT R160, R161, 0x380, RZ, 0xc0, !PT ;  /* 0x00000380a1a07812 */ /* 0x000fc600078ec0ff */
[----:B------:R1:W-:Y:S01]  /*7670*/  STSM.16.M88.4 [R2], R152 ;  /* 0x0000009802007844 */ /* 0x0003e20000000200 */
[----:B------:R-:W-:-:S04]  /*7680*/  SHF.R.U64 R160, R160, 0x3, RZ ;  /* 0x00000003a0a07819 */ /* 0x000fc800000012ff */
[----:B------:R-:W-:Y:S02]  /*7690*/  LOP3.LUT R160, R160, R161, RZ, 0x3c, !PT ;  /* 0x000000a1a0a07212 */ /* 0x000fe400078e3cff */
[----:B0-----:R-:W-:Y:S01]  /*76a0*/  LOP3.LUT R16, R8, R157, RZ, 0x3c, !PT ;  /* 0x0000009d08107212 */ /* 0x001fe200078e3cff */
[--C-:B------:R-:W-:Y:S02]  /*76b0*/  IMAD.X R157, RZ, RZ, R7.reuse, P1 ;  /* 0x000000ffff9d7224 */ /* 0x100fe400008e0607 */
[--C-:B------:R-:W-:Y:S01]  /*76c0*/  IMAD.X R17, RZ, RZ, R7.reuse, P2 ;  /* 0x000000ffff117224 */ /* 0x100fe200010e0607 */
[C---:B-1----:R-:W-:Y:S02]  /*76d0*/  IADD3 R155, P1, R6.reuse, 0xc020, RZ ;  /* 0x0000c020069b7810 */ /* 0x042fe40007f3e0ff */
[----:B------:R-:W-:Y:S02]  /*76e0*/  IADD3 R21, P2, R6, 0xc000, RZ ;  /* 0x0000c00006157810 */ /* 0x000fe40007f5e0ff */
[----:B------:R-:W-:Y:S01]  /*76f0*/  LOP3.LUT R154, R155, 0x380, RZ, 0xc0, !PT ;  /* 0x000003809b9a7812 */ /* 0x000fe200078ec0ff */
[----:B------:R-:W-:Y:S01]  /*7700*/  IMAD.X R161, RZ, RZ, R7, P3 ;  /* 0x000000ffffa17224 */ /* 0x000fe200018e0607 */
[----:B------:R-:W-:-:S02]  /*7710*/  LOP3.LUT R8, R21, 0x380, RZ, 0xc0, !PT ;  /* 0x0000038015087812 */ /* 0x000fc400078ec0ff */
[----:B------:R-:W-:Y:S02]  /*7720*/  SHF.R.U64 R154, R154, 0x3, RZ ;  /* 0x000000039a9a7819 */ /* 0x000fe400000012ff */
[----:B------:R-:W-:Y:S02]  /*7730*/  SHF.R.U64 R152, R8, 0x3, RZ ;  /* 0x0000000308987819 */ /* 0x000fe400000012ff */
[----:B------:R-:W-:Y:S02]  /*7740*/  MOV R160, R160 ;  /* 0x000000a000a07202 */ /* 0x000fe40000000f00 */
[----:B------:R-:W-:Y:S02]  /*7750*/  F2FP.F16.F32.PACK_AB R12, R97, R96 ;  /* 0x00000060610c723e */ /* 0x000fe400000000ff */
[----:B------:R-:W-:Y:S02]  /*7760*/  F2FP.F16.F32.PACK_AB R13, R99, R98 ;  /* 0x00000062630d723e */ /* 0x000fe400000000ff */
[----:B------:R-:W-:-:S02]  /*7770*/  F2FP.F16.F32.PACK_AB R14, R101, R100 ;  /* 0x00000064650e723e */ /* 0x000fc400000000ff */
[----:B------:R-:W-:Y:S02]  /*7780*/  F2FP.F16.F32.PACK_AB R15, R103, R102 ;  /* 0x00000066670f723e */ /* 0x000fe400000000ff */
[----:B------:R-:W-:Y:S01]  /*7790*/  MOV R5, R16 ;  /* 0x0000001000057202 */ /* 0x000fe20000000f00 */
[----:B------:R-:W-:Y:S01]  /*77a0*/  IMAD.X R153, RZ, RZ, R7, P2 ;  /* 0x000000ffff997224 */ /* 0x000fe200010e0607 */
[----:B------:R-:W-:Y:S02]  /*77b0*/  F2FP.F16.F32.PACK_AB R16, R105, R104 ;  /* 0x000000686910723e */ /* 0x000fe400000000ff */
[----:B------:R-:W-:Y:S02]  /*77c0*/  F2FP.F16.F32.PACK_AB R17, R107, R106 ;  /* 0x0000006a6b11723e */ /* 0x000fe400000000ff */
[----:B------:R-:W-:Y:S02]  /*77d0*/  F2FP.F16.F32.PACK_AB R18, R109, R108 ;  /* 0x0000006c6d12723e */ /* 0x000fe400000000ff */
[----:B------:R-:W-:-:S02]  /*77e0*/  F2FP.F16.F32.PACK_AB R19, R111, R110 ;  /* 0x0000006e6f13723e */ /* 0x000fc400000000ff */
[----:B------:R-:W-:Y:S01]  /*77f0*/  LOP3.LUT R154, R154, R155, RZ, 0x3c, !PT ;  /* 0x0000009b9a9a7212 */ /* 0x000fe200078e3cff */
[--C-:B------:R-:W-:Y:S01]  /*7800*/  IMAD.X R155, RZ, RZ, R7.reuse, P1 ;  /* 0x000000ffff9b7224 */ /* 0x100fe200008e0607 */
[----:B------:R-:W-:Y:S02]  /*7810*/  LOP3.LUT R152, R152, R21, RZ, 0x3c, !PT ;  /* 0x0000001598987212 */ /* 0x000fe400078e3cff */
[----:B------:R-:W-:Y:S01]  /*7820*/  IADD3 R6, P1, R6, 0xc060, RZ ;  /* 0x0000c06006067810 */ /* 0x000fe20007f3e0ff */
[----:B------:R0:W-:Y:S01]  /*7830*/  STSM.16.M88.4 [R160], R12 ;  /* 0x0000000ca0007844 */ /* 0x0001e20000000200 */
[----:B------:R-:W-:Y:S02]  /*7840*/  MOV R156, R156 ;  /* 0x0000009c009c7202 */ /* 0x000fe40000000f00 */
[----:B------:R-:W-:Y:S01]  /*7850*/  MOV R2, R152 ;  /* 0x0000009800027202 */ /* 0x000fe20000000f00 */
[----:B------:R1:W-:Y:S01]  /*7860*/  STSM.16.M88.4 [R5], R16 ;  /* 0x0000001005007844 */ /* 0x0003e20000000200 */
[----:B------:R-:W3:Y:S01]  /*7870*/  LDC.64 R152, c[0x0][0xd00] ;  /* 0x00034000ff987b82 */ /* 0x000ee20000000a00 */
[----:B------:R-:W-:Y:S01]  /*7880*/  MOV R154, R154 ;  /* 0x0000009a009a7202 */ /* 0x000fe20000000f00 */
[----:B------:R-:W-:-:S02]  /*7890*/  IMAD.X R21, RZ, RZ, R7, P0 ;  /* 0x000000ffff157224 */ /* 0x000fc400000e0607 */
[----:B------:R-:W-:Y:S01]  /*78a0*/  IMAD.X R7, RZ, RZ, R7, P1 ;  /* 0x000000ffff077224 */ /* 0x000fe200008e0607 */
[----:B0-----:R-:W-:Y:S02]  /*78b0*/  F2FP.F16.F32.PACK_AB R12, R113, R112 ;  /* 0x00000070710c723e */ /* 0x001fe400000000ff */
[----:B------:R-:W-:Y:S02]  /*78c0*/  F2FP.F16.F32.PACK_AB R13, R115, R114 ;  /* 0x00000072730d723e */ /* 0x000fe400000000ff */
[----:B------:R-:W-:Y:S02]  /*78d0*/  F2FP.F16.F32.PACK_AB R14, R117, R116 ;  /* 0x00000074750e723e */ /* 0x000fe400000000ff */
[----:B------:R-:W-:Y:S02]  /*78e0*/  F2FP.F16.F32.PACK_AB R15, R119, R118 ;  /* 0x00000076770f723e */ /* 0x000fe400000000ff */
[----:B-1----:R-:W-:Y:S02]  /*78f0*/  LOP3.LUT R5, R6, 0x380, RZ, 0xc0, !PT ;  /* 0x0000038006057812 */ /* 0x002fe400078ec0ff */
[----:B------:R-:W-:Y:S01]  /*7900*/  F2FP.F16.F32.PACK_AB R16, R121, R120 ;  /* 0x000000787910723e */ /* 0x000fe200000000ff */
[----:B------:R0:W-:Y:S01]  /*7910*/  STSM.16.M88.4 [R156], R12 ;  /* 0x0000000c9c007844 */ /* 0x0001e20000000200 */
[----:B------:R-:W-:-:S02]  /*7920*/  SHF.R.U64 R5, R5, 0x3, RZ ;  /* 0x0000000305057819 */ /* 0x000fc400000012ff */
[----:B------:R-:W-:Y:S02]  /*7930*/  F2FP.F16.F32.PACK_AB R17, R123, R122 ;  /* 0x0000007a7b11723e */ /* 0x000fe400000000ff */
[----:B------:R-:W-:Y:S02]  /*7940*/  F2FP.F16.F32.PACK_AB R18, R125, R124 ;  /* 0x0000007c7d12723e */ /* 0x000fe400000000ff */
[----:B------:R-:W-:Y:S02]  /*7950*/  F2FP.F16.F32.PACK_AB R19, R127, R126 ;  /* 0x0000007e7f13723e */ /* 0x000fe400000000ff */
[----:B------:R-:W-:Y:S02]  /*7960*/  LOP3.LUT R6, R5, R6, RZ, 0x3c, !PT ;  /* 0x0000000605067212 */ /* 0x000fe400078e3cff */
[----:B------:R-:W-:Y:S01]  /*7970*/  MOV R20, R20 ;  /* 0x0000001400147202 */ /* 0x000fe20000000f00 */
[----:B------:R1:W-:Y:S01]  /*7980*/  STSM.16.M88.4 [R2], R16 ;  /* 0x0000001002007844 */ /* 0x0003e20000000200 */
[----:B0-----:R-:W-:Y:S01]  /*7990*/  F2FP.F16.F32.PACK_AB R12, R129, R128 ;  /* 0x00000080810c723e */ /* 0x001fe200000000ff */
[----:B------:R-:W0:Y:S01]  /*79a0*/  LDC R21, c[0x0][0xce8] ;  /* 0x00033a00ff157b82 */ /* 0x000e220000000800 */
[----:B------:R-:W-:-:S02]  /*79b0*/  F2FP.F16.F32.PACK_AB R13, R131, R130 ;  /* 0x00000082830d723e */ /* 0x000fc400000000ff */
[----:B------:R-:W-:Y:S02]  /*79c0*/  F2FP.F16.F32.PACK_AB R14, R133, R132 ;  /* 0x00000084850e723e */ /* 0x000fe400000000ff */
[----:B------:R-:W-:Y:S02]  /*79d0*/  F2FP.F16.F32.PACK_AB R15, R135, R134 ;  /* 0x00000086870f723e */ /* 0x000fe400000000ff */
[----:B------:R-:W-:-:S03]  /*79e0*/  MOV R8, R6 ;  /* 0x0000000600087202 */ /* 0x000fc60000000f00 */
[----:B------:R4:W-:Y:S01]  /*79f0*/  STSM.16.M88.4 [R154], R12 ;  /* 0x0000000c9a007844 */ /* 0x0009e20000000200 */
[----:B-1----:R-:W-:Y:S02]  /*7a00*/  F2FP.F16.F32.PACK_AB R16, R137, R136 ;  /* 0x000000888910723e */ /* 0x002fe400000000ff */
[----:B------:R-:W-:Y:S02]  /*7a10*/  F2FP.F16.F32.PACK_AB R17, R139, R138 ;  /* 0x0000008a8b11723e */ /* 0x000fe400000000ff */
[----:B------:R-:W-:Y:S02]  /*7a20*/  F2FP.F16.F32.PACK_AB R18, R141, R140 ;  /* 0x0000008c8d12723e */ /* 0x000fe400000000ff */
[----:B------:R-:W-:-:S05]  /*7a30*/  F2FP.F16.F32.PACK_AB R19, R143, R142 ;  /* 0x0000008e8f13723e */ /* 0x000fca00000000ff */
[----:B------:R1:W-:Y:S01]  /*7a40*/  STSM.16.M88.4 [R20], R16 ;  /* 0x0000001014007844 */ /* 0x0003e20000000200 */
[----:B----4-:R-:W-:Y:S02]  /*7a50*/  F2FP.F16.F32.PACK_AB R12, R145, R144 ;  /* 0x00000090910c723e */ /* 0x010fe400000000ff */
[----:B------:R-:W-:Y:S02]  /*7a60*/  F2FP.F16.F32.PACK_AB R13, R147, R146 ;  /* 0x00000092930d723e */ /* 0x000fe400000000ff */
[----:B------:R-:W-:Y:S02]  /*7a70*/  F2FP.F16.F32.PACK_AB R14, R149, R148 ;  /* 0x00000094950e723e */ /* 0x000fe400000000ff */
[----:B------:R-:W-:-:S05]  /*7a80*/  F2FP.F16.F32.PACK_AB R15, R151, R150 ;  /* 0x00000096970f723e */ /* 0x000fca00000000ff */
[----:B------:R4:W-:Y:S01]  /*7a90*/  STSM.16.M88.4 [R8], R12 ;  /* 0x0000000c08007844 */ /* 0x0009e20000000200 */
[----:B------:R-:W-:Y:S01]  /*7aa0*/  BAR.SYNC.DEFER_BLOCKING 0x1, 0x100 ;  /* 0x0044000000007b1d */ /* 0x000fe20000010000 */
[----:B---3--:R-:W-:Y:S01]  /*7ab0*/  ISETP.NE.U32.AND P0, PT, R152, RZ, PT ;  /* 0x000000ff9800720c */ /* 0x008fe20003f05070 */
[----:B------:R-:W-:-:S03]  /*7ac0*/  IMAD.SHL.U32 R7, R204, 0x4, RZ ;  /* 0x00000004cc077824 */ /* 0x000fc600078e00ff */
[----:B------:R-:W-:Y:S02]  /*7ad0*/  ISETP.NE.AND.EX P0, PT, R153, RZ, PT, P0 ;  /* 0x000000ff9900720c */ /* 0x000fe40003f05300 */
[----:B-1----:R-:W-:Y:S01]  /*7ae0*/  IADD3 R16, P1, R7, R152, RZ ;  /* 0x0000009807107210 */ /* 0x002fe20007f3e0ff */
[----:B------:R-:W-:-:S04]  /*7af0*/  IMAD.MOV.U32 R2, RZ, RZ, RZ ;  /* 0x000000ffff027224 */ /* 0x000fc800078e00ff */
[----:B------:R-:W-:Y:S01]  /*7b00*/  IMAD.X R17, R22, 0x1, R153, P1 ;  /* 0x0000000116117824 */ /* 0x000fe200008e0699 */
[----:B----4-:R-:W1:Y:S05]  /*7b10*/  LDC R8, c[0x0][0xbd4] ;  /* 0x0002f500ff087b82 */ /* 0x010e6a0000000800 */
[----:B------:R-:W3:Y:S01]  /*7b20*/  @P0 LDG.E R2, desc[UR38][R16.64] ;  /* 0x0000002610020981 */ /* 0x000ee2000c1e1900 */
[----:B------:R-:W-:-:S04]  /*7b30*/  ISETP.NE.U32.AND P1, PT, RZ, UR4, PT ;  /* 0x00000004ff007c0c */ /* 0x000fc8000bf25070 */
[----:B------:R-:W-:-:S13]  /*7b40*/  ISETP.NE.AND.EX P1, PT, RZ, UR5, PT, P1 ;  /* 0x00000005ff007c0c */ /* 0x000fda000bf25310 */
[----:B------:R-:W-:-:S04]  /*7b50*/  @P1 IADD3 R6, P2, R7, UR4, RZ ;  /* 0x0000000407061c10 */ /* 0x000fc8000ff5e0ff */
[----:B------:R-:W-:Y:S02]  /*7b60*/  @P1 IADD3.X R7, R22, UR5, RZ, P2, !PT ;  /* 0x0000000516071c10 */ /* 0x000fe400097fe4ff */
[----:B------:R-:W-:-:S04]  /*7b70*/  ISETP.NE.AND P2, PT, R207, RZ, PT ;  /* 0x000000ffcf00720c */ /* 0x000fc80003f45270 */
[----:B-1----:R-:W-:Y:S01]  /*7b80*/  SEL R8, R207, R8, P2 ;  /* 0x00000008cf087207 */ /* 0x002fe20001000000 */
[----:B------:R-:W-:-:S03]  /*7b90*/  ULDC UR4, c[0x0][0xb88] ;  /* 0x0002e20000047ab9 */ /* 0x000fc60000000800 */
[----:B------:R-:W-:Y:S01]  /*7ba0*/  ISETP.GT.AND P3, PT, R8, 0x1, PT ;  /* 0x000000010800780c */ /* 0x000fe20003f64270 */
[----:B------:R-:W-:Y:S02]  /*7bb0*/  IMAD.MOV.U32 R8, RZ, RZ, 0xab8 ;  /* 0x00000ab8ff087424 */ /* 0x000fe400078e00ff */
[----:B------:R-:W-:-:S03]  /*7bc0*/  IMAD.U32 R5, RZ, RZ, UR4 ;  /* 0x00000004ff057e24 */ /* 0x000fc6000f8e00ff */
[----:B------:R-:W-:-:S03]  /*7bd0*/  SEL R8, R8, 0xa78, P3 ;  /* 0x00000a7808087807 */ /* 0x000fc60001800000 */
[----:B------:R1:W5:Y:S01]  /*7be0*/  @P1 LDG.E R5, desc[UR38][R6.64] ;  /* 0x0000002606051981 */ /* 0x000362000c1e1900 */
[----:B------:R-:W4:Y:S08]  /*7bf0*/  LDC.64 R12, c[0x0][R8+0x218] ;  /* 0x00008600080c7b82 */ /* 0x000f300000000a00 */
[----:B-1----:R-:W1:Y:S01]  /*7c00*/  LDC.64 R6, c[0x0][R8+0x220] ;  /* 0x0000880008067b82 */ /* 0x002e620000000a00 */
[----:B------:R-:W-:-:S02]  /*7c10*/  ISETP.NE.U32.AND P2, PT, R152, RZ, PT ;  /* 0x000000ff9800720c */ /* 0x000fc40003f45070 */
[----:B0-----:R-:W-:Y:S02]  /*7c20*/  ISETP.NE.AND P4, PT, R21, 0x1, PT ;  /* 0x000000011500780c */ /* 0x001fe40003f85270 */
[----:B------:R-:W-:-:S04]  /*7c30*/  ISETP.NE.AND.EX P2, PT, R153, RZ, PT, P2 ;  /* 0x000000ff9900720c */ /* 0x000fc80003f45320 */
[----:B------:R-:W-:Y:S02]  /*7c40*/  SEL R204, R204, RZ, !P2 ;  /* 0x000000ffcccc7207 */ /* 0x000fe40005000000 */
[----:B------:R-:W-:Y:S01]  /*7c50*/  SEL R15, R210, RZ, !P2 ;  /* 0x000000ffd20f7207 */ /* 0x000fe20005000000 */
[----:B----4-:R-:W-:-:S04]  /*7c60*/  IMAD R13, R13, R206, RZ ;  /* 0x000000ce0d0d7224 */ /* 0x010fc800078e02ff */
[----:B------:R-:W0:Y:S01]  /*7c70*/  @P4 LDC R153, c[0x0][0xcec] ;  /* 0x00033b00ff994b82 */ /* 0x000e220000000800 */
[----:B-1----:R-:W-:-:S07]  /*7c80*/  IMAD R7, R7, R204, RZ ;  /* 0x000000cc07077224 */ /* 0x002fce00078e02ff */
[----:B------:R-:W1:Y:S01]  /*7c90*/  @P4 LDC R155, c[0x0][0xcf0] ;  /* 0x00033c00ff9b4b82 */ /* 0x000e620000000800 */
[C---:B------:R-:W-:Y:S02]  /*7ca0*/  IMAD R19, R6.reuse, R15, R7 ;  /* 0x0000000f06137224 */ /* 0x040fe400078e0207 */
[----:B------:R-:W-:-:S04]  /*7cb0*/  IMAD.WIDE.U32 R14, R6, R204, RZ ;  /* 0x000000cc060e7225 */ /* 0x000fc800078e00ff */
[----:B------:R-:W-:-:S04]  /*7cc0*/  IMAD.WIDE.U32 R6, R12, R206, RZ ;  /* 0x000000ce0c067225 */ /* 0x000fc800078e00ff */
[----:B------:R-:W-:Y:S02]  /*7cd0*/  IMAD.IADD R157, R7, 0x1, R13 ;  /* 0x00000001079d7824 */ /* 0x000fe400078e020d */
[----:B------:R-:W4:Y:S01]  /*7ce0*/  LDC.64 R12, c[0x0][0xca8] ;  /* 0x00032a00ff0c7b82 */ /* 0x000f220000000a00 */
[----:B------:R-:W-:-:S07]  /*7cf0*/  IMAD.IADD R152, R15, 0x1, R19 ;  /* 0x000000010f987824 */ /* 0x000fce00078e0213 */
[----:B------:R-:W1:Y:S01]  /*7d00*/  LDC.64 R18, c[0x0][R8+0x228] ;  /* 0x00008a0008127b82 */ /* 0x000e620000000a00 */
[----:B--2---:R-:W-:Y:S01]  /*7d10*/  IMAD R20, R208, 0x80, R163 ;  /* 0x00000080d0147824 */ /* 0x004fe200078e02a3 */
[----:B------:R-:W-:-:S06]  /*7d20*/  SEL R7, R162, RZ, P3 ;  /* 0x000000ffa2077207 */ /* 0x000fcc0001800000 */
[----:B----4-:R-:W2:Y:S08]  /*7d30*/  @!P3 LDC R12, c[0x0][0xc50] ;  /* 0x00031400ff0cbb82 */ /* 0x010eb00000000800 */
[----:B------:R-:W4:Y:S01]  /*7d40*/  @!P3 LDC R13, c[0x0][0xc54] ;  /* 0x00031500ff0dbb82 */ /* 0x000f220000000800 */
[----:B---3--:R-:W-:-:S07]  /*7d50*/  IADD3 R22, P2, P5, R14, R6, R2 ;  /* 0x000000060e167210 */ /* 0x008fce0007d5e002 */
[----:B------:R-:W3:Y:S01]  /*7d60*/  LDC.64 R14, c[0x0][R8+0x210] ;  /* 0x00008400080e7b82 */ /* 0x000ee20000000a00 */
[----:B0-----:R-:W-:-:S04]  /*7d70*/  @P4 IMAD.HI.U32 R6, R20, R153, RZ ;  /* 0x0000009914064227 */ /* 0x001fc800078e00ff */
[----:B------:R-:W-:Y:S01]  /*7d80*/  IMAD.MOV.U32 R153, RZ, RZ, R20 ;  /* 0x000000ffff997224 */ /* 0x000fe200078e0014 */
[----:B-1----:R-:W-:Y:S01]  /*7d90*/  @P4 SHF.R.U32.HI R153, RZ, R155, R6 ;  /* 0x0000009bff994219 */ /* 0x002fe20000011606 */
[-C--:B------:R-:W-:Y:S01]  /*7da0*/  IMAD R155, R19, R7.reuse, RZ ;  /* 0x00000007139b7224 */ /* 0x080fe200078e02ff */
[----:B------:R-:W-:Y:S01]  /*7db0*/  SHF.R.S32.HI R6, RZ, 0x1f, R2 ;  /* 0x0000001fff067819 */ /* 0x000fe20000011402 */
[----:B------:R-:W-:-:S04]  /*7dc0*/  IMAD.WIDE.U32 R18, R18, R7, RZ ;  /* 0x0000000712127225 */ /* 0x000fc800078e00ff */
[----:B------:R-:W-:Y:S01]  /*7dd0*/  IMAD.MOV R7, RZ, RZ, -R153 ;  /* 0x000000ffff077224 */ /* 0x000fe200078e0a99 */
[----:B------:R-:W-:Y:S01]  /*7de0*/  IADD3.X R152, R152, R157, R6, P2, P5 ;  /* 0x0000009d98987210 */ /* 0x000fe200017ea406 */
[----:B------:R-:W-:Y:S01]  /*7df0*/  IMAD.IADD R155, R19, 0x1, R155 ;  /* 0x00000001139b7824 */ /* 0x000fe200078e029b */
[----:B------:R-:W-:Y:S01]  /*7e00*/  IADD3 R18, P2, P5, R153, R22, R18 ;  /* 0x0000001699127210 */ /* 0x000fe20007d5e012 */
[----:B------:R-:W-:Y:S01]  /*7e10*/  IMAD R7, R21, R7, R20 ;  /* 0x0000000715077224 */ /* 0x000fe200078e0214 */
[----:B------:R-:W-:-:S04]  /*7e20*/  SHF.R.S32.HI R19, RZ, 0x1f, R153 ;  /* 0x0000001fff137819 */ /* 0x000fc80000011499 */
[----:B------:R-:W-:Y:S02]  /*7e30*/  IADD3.X R19, R19, R152, R155, P2, P5 ;  /* 0x0000009813137210 */ /* 0x000fe400017ea49b */
[----:B------:R-:W-:Y:S01]  /*7e40*/  SHF.R.S32.HI R153, RZ, 0x1f, R7 ;  /* 0x0000001fff997819 */ /* 0x000fe20000011407 */
[-C--:B---3--:R-:W-:Y:S02]  /*7e50*/  IMAD R8, R15, R7.reuse, RZ ;  /* 0x000000070f087224 */ /* 0x088fe400078e02ff */
[----:B------:R-:W-:-:S04]  /*7e60*/  IMAD.WIDE.U32 R18, R14, R7, R18 ;  /* 0x000000070e127225 */ /* 0x000fc800078e0012 */
[----:B------:R-:W-:-:S04]  /*7e70*/  IMAD R153, R14, R153, R8 ;  /* 0x000000990e997224 */ /* 0x000fc800078e0208 */
[----:B------:R-:W-:Y:S01]  /*7e80*/  IMAD.IADD R7, R19, 0x1, R153 ;  /* 0x0000000113077824 */ /* 0x000fe200078e0299 */
[----:B--2---:R-:W-:-:S04]  /*7e90*/  LEA R19, P2, R18, R12, 0x2 ;  /* 0x0000000c12137211 */ /* 0x004fc800078410ff */
[----:B----4-:R-:W-:Y:S01]  /*7ea0*/  LEA.HI.X R7, R18, R13, R7, 0x2, P2 ;  /* 0x0000000d12077211 */ /* 0x010fe200010f1407 */
[----:B------:R-:W-:Y:S08]  /*7eb0*/  @P1 BRA `(.L_x_9944) ;  /* 0x0000000000101947 */ /* 0x000ff00003800000 */
[----:B------:R-:W-:Y:S05]  /*7ec0*/  @!P0 BRA `(.L_x_9944) ;  /* 0x00000000000c8947 */ /* 0x000fea0003800000 */
[----:B------:R-:W2:Y:S04]  /*7ed0*/  LDG.E R8, desc[UR38][R16.64] ;  /* 0x0000002610087981 */ /* 0x000ea8000c1e1900 */
[----:B-----5:R-:W2:Y:S02]  /*7ee0*/  LDG.E R5, desc[UR38][R16.64+0x4] ;  /* 0x0000042610057981 */ /* 0x020ea4000c1e1900 */
[----:B--2---:R-:W-:-:S07]  /*7ef0*/  IMAD.IADD R5, R5, 0x1, -R8 ;  /* 0x0000000105057824 */ /* 0x004fce00078e0a08 */
.L_x_9944:
[----:B------:R-:W2:Y:S01]  /*7f00*/  LDL R16, [R1+0x78] ;  /* 0x0000780001107983 */ /* 0x000ea20000100800 */
[----:B------:R-:W0:Y:S03]  /*7f10*/  S2R R8, SR_TID.X ;  /* 0x0000000000087919 */ /* 0x000e260000002100 */
[----:B------:R-:W-:Y:S04]  /*7f20*/  SHFL.IDX PT, R12, R19, RZ, 0x1c1f ;  /* 0x001c1fff130c7589 */ /* 0x000fe800000e0000 */
[----:B------:R-:W1:Y:S04]  /*7f30*/  SHFL.IDX PT, R13, R7, RZ, 0x1c1f ;  /* 0x001c1fff070d7589 */ /* 0x000e6800000e0000 */
[----:B------:R-:W-:Y:S01]  /*7f40*/  SHFL.IDX PT, R14, R19, 0x1, 0x1c1f ;  /* 0x003c1f00130e7f89 */ /* 0x000fe200000e0000 */
[----:B0-----:R-:W-:-:S05]  /*7f50*/  VIADD R17, R8, 0xffffff80 ;  /* 0xffffff8008117836 */ /* 0x001fca0000000000 */
[----:B------:R-:W-:-:S04]  /*7f60*/  SHF.R.S32.HI R8, RZ, 0x1f, R17 ;  /* 0x0000001fff087819 */ /* 0x000fc80000011411 */
[----:B------:R-:W-:-:S04]  /*7f70*/  LEA.HI R8, R8, R17, RZ, 0x7 ;  /* 0x0000001108087211 */ /* 0x000fc800078f38ff */
[----:B------:R-:W-:Y:S01]  /*7f80*/  LOP3.LUT R8, R8, 0xffffff80, RZ, 0xc0, !PT ;  /* 0xffffff8008087812 */ /* 0x000fe200078ec0ff */
[----:B------:R-:W0:Y:S04]  /*7f90*/  SHFL.IDX PT, R15, R7, 0x1, 0x1c1f ;  /* 0x003c1f00070f7f89 */ /* 0x000e2800000e0000 */
[----:B------:R-:W-:Y:S02]  /*7fa0*/  IMAD.IADD R8, R17, 0x1, -R8 ;  /* 0x0000000111087824 */ /* 0x000fe400078e0a08 */
[----:B-----5:R-:W-:-:S03]  /*7fb0*/  IMAD R5, R5, R21, RZ ;  /* 0x0000001505057224 */ /* 0x020fc600078e02ff */
[----:B------:R-:W-:Y:S01]  /*7fc0*/  LOP3.LUT P0, RZ, R8, 0x3, RZ, 0xc0, !PT ;  /* 0x0000000308ff7812 */ /* 0x000fe2000780c0ff */
[----:B--2---:R-:W-:-:S04]  /*7fd0*/  IMAD R16, R208, 0x80, R16 ;  /* 0x00000080d0107824 */ /* 0x004fc800078e0210 */
[C---:B------:R-:W-:Y:S01]  /*7fe0*/  VIADD R8, R16.reuse, 0x8 ;  /* 0x0000000810087836 */ /* 0x040fe20000000000 */
[----:B------:R-:W-:-:S04]  /*7ff0*/  ISETP.GE.OR P1, PT, R16, R5, P0 ;  /* 0x000000051000720c */ /* 0x000fc80000726670 */
[----:B------:R-:W-:-:S09]  /*8000*/  ISETP.GE.OR P0, PT, R8, R5, P0 ;  /* 0x000000050800720c */ /* 0x000fd20000706670 */
[----:B-1----:R1:W-:Y:S04]  /*8010*/  @!P1 ST.E desc[UR38][R12.64], R3 ;  /* 0x000000030c009985 */ /* 0x0023e8000c101926 */
[----:B0-----:R1:W-:Y:S01]  /*8020*/  @!P0 ST.E desc[UR38][R14.64], R4 ;  /* 0x000000040e008985 */ /* 0x0013e2000c101926 */
[----:B------:R-:W-:Y:S05]  /*8030*/  @P3 BRA `(.L_x_9945) ;  /* 0x0000000c00f83947 */ /* 0x000fea0003800000 */
[----:B------:R-:W0:Y:S01]  /*8040*/  S2R R17, SR_TID.X ;  /* 0x0000000000117919 */ /* 0x000e220000002100 */
[----:B------:R-:W2:Y:S01]  /*8050*/  @P4 LDC R85, c[0x0][0xcec] ;  /* 0x00033b00ff554b82 */ /* 0x000ea20000000800 */
[----:B------:R-:W-:-:S07]  /*8060*/  ULDC.64 UR4, c[0x0][0xba0] ;  /* 0x0002e80000047ab9 */ /* 0x000fce0000000a00 */
[----:B------:R-:W3:Y:S01]  /*8070*/  @P4 LDC R87, c[0x0][0xcf0] ;  /* 0x00033c00ff574b82 */ /* 0x000ee20000000800 */
[----:B0-----:R-:W-:-:S05]  /*8080*/  VIADD R17, R17, 0xffffff80 ;  /* 0xffffff8011117836 */ /* 0x001fca0000000000 */
[----:B-1----:R-:W-:-:S04]  /*8090*/  SHF.R.S32.HI R3, RZ, 0x1f, R17 ;  /* 0x0000001fff037819 */ /* 0x002fc80000011411 */
[----:B------:R-:W-:-:S04]  /*80a0*/  LEA.HI R3, R3, R17, RZ, 0x3 ;  /* 0x0000001103037211 */ /* 0x000fc800078f18ff */
[----:B------:R-:W-:-:S05]  /*80b0*/  LOP3.LUT R4, R3, 0xfffffff8, RZ, 0xc0, !PT ;  /* 0xfffffff803047812 */ /* 0x000fca00078ec0ff */
[----:B------:R-:W-:Y:S01]  /*80c0*/  IMAD.IADD R83, R17, 0x1, -R4 ;  /* 0x0000000111537824 */ /* 0x000fe200078e0a04 */
[----:B------:R-:W-:-:S03]  /*80d0*/  SHF.R.S32.HI R4, RZ, 0x3, R3 ;  /* 0x00000003ff047819 */ /* 0x000fc60000011403 */
[----:B------:R-:W-:-:S04]  /*80e0*/  IMAD.SHL.U32 R3, R83, 0x8, RZ ;  /* 0x0000000853037824 */ /* 0x000fc800078e00ff */
        /* <DEDUP_REMOVED lines=10> */
[----:B------:R-:W-:Y:S02]  /*8190*/  IADD3 R53, P1, R158, 0x9000, RZ ;  /* 0x000090009e357810 */ /* 0x000fe40007f3e0ff */
[----:B------:R-:W-:Y:S02]  /*81a0*/  LOP3.LUT R24, R25, 0x380, RZ, 0xc0, !PT ;  /* 0x0000038019187812 */ /* 0x000fe400078ec0ff */
[----:B------:R-:W-:Y:S01]  /*81b0*/  LOP3.LUT R52, R53, 0x380, RZ, 0xc0, !PT ;  /* 0x0000038035347812 */ /* 0x000fe200078ec0ff */
[----:B------:R-:W5:Y:S01]  /*81c0*/  LD.E.128 R28, desc[UR38][R28.64] ;  /* 0x000000261c1c7980 */ /* 0x000f62000c101d00 */
        /* <DEDUP_REMOVED lines=8> */
[----:B------:R-:W-:Y:S01]  /*8250*/  LOP3.LUT R7, R8, 0x380, RZ, 0xc0, !PT ;  /* 0x0000038008077812 */ /* 0x000fe200078ec0ff */
[--C-:B------:R-:W-:Y:S01]  /*8260*/  IMAD.X R77, RZ, RZ, R159.reuse, P1 ;  /* 0x000000ffff4d7224 */ /* 0x100fe200008e069f */
[----:B------:R-:W-:Y:S01]  /*8270*/  LOP3.LUT R24, R24, R25, RZ, 0x3c, !PT ;  /* 0x0000001918187212 */ /* 0x000fe200078e3cff */
[----:B------:R-:W-:Y:S01]  /*8280*/  IMAD.X R25, RZ, RZ, R159, P2 ;  /* 0x000000ffff197224 */ /* 0x000fe200010e069f */
[----:B------:R-:W-:Y:S01]  /*8290*/  SHF.R.U64 R7, R7, 0x3, RZ ;  /* 0x0000000307077819 */ /* 0x000fe200000012ff */
[----:B------:R-:W5:Y:S01]  /*82a0*/  LD.E.128 R16, desc[UR38][R16.64] ;  /* 0x0000002610107980 */ /* 0x000f62000c101d00 */
[----:B------:R-:W-:-:S02]  /*82b0*/  IADD3 R33, P0, R158, 0x4000, RZ ;  /* 0x000040009e217810 */ /* 0x000fc40007f1e0ff */
[----:B------:R-:W-:Y:S01]  /*82c0*/  LOP3.LUT R76, R7, R8, RZ, 0x3c, !PT ;  /* 0x00000008074c7212 */ /* 0x000fe200078e3cff */
[----:B------:R-:W-:Y:S01]  /*82d0*/  IMAD R7, R6, UR4, RZ ;  /* 0x0000000406077c24 */ /* 0x000fe2000f8e02ff */
[C---:B------:R-:W-:Y:S01]  /*82e0*/  IADD3 R37, P6, R158.reuse, 0x5000, RZ ;  /* 0x000050009e257810 */ /* 0x040fe20007fde0ff */
[----:B------:R-:W5:Y:S01]  /*82f0*/  LD.E.128 R24, desc[UR38][R24.64] ;  /* 0x0000002618187980 */ /* 0x000f62000c101d00 */
[----:B------:R-:W-:Y:S01]  /*8300*/  IADD3 R41, P5, R158, 0x6000, RZ ;  /* 0x000060009e297810 */ /* 0x000fe20007fbe0ff */
[----:B------:R-:W-:Y:S01]  /*8310*/  IMAD R81, R2, UR5, R7 ;  /* 0x0000000502517c24 */ /* 0x000fe2000f8e0207 */
[----:B------:R-:W-:Y:S01]  /*8320*/  IADD3 R45, P3, R158, 0x7000, RZ ;  /* 0x000070009e2d7810 */ /* 0x000fe20007f7e0ff */
[----:B------:R-:W-:Y:S01]  /*8330*/  IMAD.WIDE.U32 R6, R2, UR4, RZ ;  /* 0x0000000402067c25 */ /* 0x000fe2000f8e00ff */
[----:B------:R-:W-:Y:S01]  /*8340*/  IADD3 R49, P2, R158, 0x8000, RZ ;  /* 0x000080009e317810 */ /* 0x000fe20007f5e0ff */
[----:B------:R-:W-:Y:S01]  /*8350*/  ULDC.64 UR4, c[0x0][0xbe8] ;  /* 0x0002fa0000047ab9 */ /* 0x000fe20000000a00 */
[----:B------:R-:W-:Y:S01]  /*8360*/  LOP3.LUT R32, R33, 0x380, RZ, 0xc0, !PT ;  /* 0x0000038021207812 */ /* 0x000fe200078ec0ff */
[----:B------:R-:W-:Y:S01]  /*8370*/  IMAD.IADD R7, R7, 0x1, R81 ;  /* 0x0000000107077824 */ /* 0x000fe200078e0251 */
[----:B------:R-:W-:Y:S01]  /*8380*/  LOP3.LUT R36, R37, 0x380, RZ, 0xc0, !PT ;  /* 0x0000038025247812 */ /* 0x000fe200078ec0ff */
[----:B------:R-:W-:Y:S01]  /*8390*/  IMAD R81, R83, 0x20, R4 ;  /* 0x0000002053517824 */ /* 0x000fe200078e0204 */
[----:B------:R-:W-:Y:S01]  /*83a0*/  LOP3.LUT R40, R41, 0x380, RZ, 0xc0, !PT ;  /* 0x0000038029287812 */ /* 0x000fe200078ec0ff */
[----:B------:R-:W5:Y:S01]  /*83b0*/  LD.E.128 R52, desc[UR38][R52.64] ;  /* 0x0000002634347980 */ /* 0x000f62000c101d00 */
[----:B------:R-:W-:Y:S01]  /*83c0*/  LOP3.LUT R44, R45, 0x380, RZ, 0xc0, !PT ;  /* 0x000003802d2c7812 */ /* 0x000fe200078ec0ff */
[----:B------:R-:W-:Y:S01]  /*83d0*/  IMAD R20, R208, 0x80, R81 ;  /* 0x00000080d0147824 */ /* 0x000fe200078e0251 */
[----:B------:R-:W-:Y:S01]  /*83e0*/  LOP3.LUT R48, R49, 0x380, RZ, 0xc0, !PT ;  /* 0x0000038031307812 */ /* 0x000fe200078ec0ff */
[----:B------:R-:W-:Y:S01]  /*83f0*/  IMAD.WIDE.U32 R6, R206, UR4, R6 ;  /* 0x00000004ce067c25 */ /* 0x000fe2000f8e0006 */
[----:B------:R-:W-:Y:S01]  /*8400*/  SHF.R.U64 R32, R32, 0x3, RZ ;  /* 0x0000000320207819 */ /* 0x000fe200000012ff */
[----:B------:R-:W5:Y:S01]  /*8410*/  LD.E.128 R76, desc[UR38][R76.64] ;  /* 0x000000264c4c7980 */ /* 0x000f62000c101d00 */
[----:B------:R-:W-:Y:S01]  /*8420*/  SHF.R.U64 R36, R36, 0x3, RZ ;  /* 0x0000000324247819 */ /* 0x000fe200000012ff */
[----:B--2---:R-:W-:Y:S01]  /*8430*/  @P4 IMAD.HI.U32 R2, R20, R85, RZ ;  /* 0x0000005514024227 */ /* 0x004fe200078e00ff */
[----:B------:R-:W-:-:S02]  /*8440*/  SHF.R.U64 R40, R40, 0x3, RZ ;  /* 0x0000000328287819 */ /* 0x000fc400000012ff */
[----:B------:R-:W-:Y:S02]  /*8450*/  SHF.R.U64 R44, R44, 0x3, RZ ;  /* 0x000000032c2c7819 */ /* 0x000fe400000012ff */
[----:B------:R-:W-:Y:S02]  /*8460*/  SHF.R.U64 R48, R48, 0x3, RZ ;  /* 0x0000000330307819 */ /* 0x000fe400000012ff */
[----:B------:R-:W-:Y:S01]  /*8470*/  SHF.R.S32.HI R83, RZ, 0x1f, R204 ;  /* 0x0000001fff537819 */ /* 0x000fe200000114cc */
        /* <DEDUP_REMOVED lines=12> */
[----:B------:R-:W-:Y:S01]  /*8540*/  IMAD.MOV.U32 R81, RZ, RZ, R20 ;  /* 0x000000ffff517224 */ /* 0x000fe200078e0014 */
[C---:B------:R-:W-:Y:S01]  /*8550*/  IADD3 R61, P6, R158.reuse, 0xb000, RZ ;  /* 0x0000b0009e3d7810 */ /* 0x040fe20007fde0ff */
[----:B------:R-:W-:Y:S01]  /*8560*/  ULDC.64 UR4, c[0x0][0xbf0] ;  /* 0x0002fc0000047ab9 */ /* 0x000fe20000000a00 */
[C---:B------:R-:W-:Y:S01]  /*8570*/  IADD3 R65, P5, R158.reuse, 0xc000, RZ ;  /* 0x0000c0009e417810 */ /* 0x040fe20007fbe0ff */
[----:B------:R-:W5:Y:S01]  /*8580*/  LD.E.128 R32, desc[UR38][R32.64] ;  /* 0x0000002620207980 */ /* 0x000f62000c101d00 */
[----:B------:R-:W-:-:S02]  /*8590*/  IADD3 R69, P3, R158, 0xd000, RZ ;  /* 0x0000d0009e457810 */ /* 0x000fc40007f7e0ff */
[----:B------:R-:W-:Y:S01]  /*85a0*/  IADD3 R73, P2, R158, 0xe000, RZ ;  /* 0x0000e0009e497810 */ /* 0x000fe20007f5e0ff */
[----:B------:R-:W5:Y:S01]  /*85b0*/  LD.E.128 R36, desc[UR38][R36.64] ;  /* 0x0000002624247980 */ /* 0x000f62000c101d00 */
[----:B---3--:R-:W-:Y:S01]  /*85c0*/  @P4 SHF.R.U32.HI R81, RZ, R87, R2 ;  /* 0x00000057ff514219 */ /* 0x008fe20000011602 */
[----:B------:R-:W-:Y:S01]  /*85d0*/  IMAD R83, R83, UR4, RZ ;  /* 0x0000000453537c24 */ /* 0x000fe2000f8e02ff */
[----:B------:R-:W-:Y:S01]  /*85e0*/  LOP3.LUT R56, R57, 0x380, RZ, 0xc0, !PT ;  /* 0x0000038039387812 */ /* 0x000fe200078ec0ff */
[----:B------:R-:W5:Y:S01]  /*85f0*/  LD.E.128 R40, desc[UR38][R40.64] ;  /* 0x0000002628287980 */ /* 0x000f62000c101d00 */
[----:B------:R-:W-:Y:S01]  /*8600*/  LOP3.LUT R60, R61, 0x380, RZ, 0xc0, !PT ;  /* 0x000003803d3c7812 */ /* 0x000fe200078ec0ff */
[----:B------:R-:W-:Y:S01]  /*8610*/  IMAD.MOV R8, RZ, RZ, -R81 ;  /* 0x000000ffff087224 */ /* 0x000fe200078e0a51 */
[----:B------:R-:W-:Y:S01]  /*8620*/  LOP3.LUT R64, R65, 0x380, RZ, 0xc0, !PT ;  /* 0x0000038041407812 */ /* 0x000fe200078ec0ff */
[----:B------:R-:W5:Y:S01]  /*8630*/  LD.E.128 R44, desc[UR38][R44.64] ;  /* 0x000000262c2c7980 */ /* 0x000f62000c101d00 */
[----:B------:R-:W-:-:S02]  /*8640*/  LOP3.LUT R68, R69, 0x380, RZ, 0xc0, !PT ;  /* 0x0000038045447812 */ /* 0x000fc400078ec0ff */
[----:B------:R-:W-:Y:S01]  /*8650*/  LOP3.LUT R72, R73, 0x380, RZ, 0xc0, !PT ;  /* 0x0000038049487812 */ /* 0x000fe200078ec0ff */
[----:B------:R-:W5:Y:S01]  /*8660*/  LD.E.128 R48, desc[UR38][R48.64] ;  /* 0x0000002630307980 */ /* 0x000f62000c101d00 */
[----:B------:R-:W-:Y:S01]  /*8670*/  SHF.R.S32.HI R2, RZ, 0x1f, R81 ;  /* 0x0000001fff027819 */ /* 0x000fe20000011451 */
[----:B------:R-:W-:Y:S01]  /*8680*/  IMAD R83, R204, UR5, R83 ;  /* 0x00000005cc537c24 */ /* 0x000fe2000f8e0253 */
[----:B------:R-:W-:Y:S01]  /*8690*/  LOP3.LUT R13, R158, 0x380, RZ, 0xc0, !PT ;  /* 0x000003809e0d7812 */ /* 0x000fe200078ec0ff */
[----:B------:R-:W-:Y:S01]  /*86a0*/  IMAD.WIDE.U32 R6, R204, UR4, R6 ;  /* 0x00000004cc067c25 */ /* 0x000fe2000f8e0006 */
[----:B------:R-:W-:Y:S01]  /*86b0*/  ULDC.64 UR4, c[0x0][0xbe0] ;  /* 0x0002f80000047ab9 */ /* 0x000fe20000000a00 */
[----:B------:R-:W-:Y:S02]  /*86c0*/  SHF.R.U64 R56, R56, 0x3, RZ ;  /* 0x0000000338387819 */ /* 0x000fe400000012ff */
[----:B------:R-:W-:Y:S01]  /*86d0*/  SHF.R.U64 R60, R60, 0x3, RZ ;  /* 0x000000033c3c7819 */ /* 0x000fe200000012ff */
[----:B------:R-:W-:Y:S01]  /*86e0*/  IMAD R2, R2, UR4, RZ ;  /* 0x0000000402027c24 */ /* 0x000fe2000f8e02ff */
[----:B------:R-:W-:Y:S01]  /*86f0*/  SHF.R.U64 R64, R64, 0x3, RZ ;  /* 0x0000000340407819 */ /* 0x000fe200000012ff */
[----:B------:R-:W-:Y:S01]  /*8700*/  IMAD R21, R21, R8, R20 ;  /* 0x0000000815157224 */ /* 0x000fe200078e0214 */
[----:B------:R-:W-:-:S02]  /*8710*/  SHF.R.U64 R68, R68, 0x3, RZ ;  /* 0x0000000344447819 */ /* 0x000fc400000012ff */
[----:B------:R-:W-:Y:S01]  /*8720*/  SHF.R.U64 R72, R72, 0x3, RZ ;  /* 0x0000000348487819 */ /* 0x000fe200000012ff */
[----:B------:R-:W-:Y:S01]  /*8730*/  IMAD.IADD R7, R7, 0x1, R83 ;  /* 0x0000000107077824 */ /* 0x000fe200078e0253 */
        /* <DEDUP_REMOVED lines=13> */
[----:B------:R-:W-:Y:S01]  /*8810*/  IMAD.WIDE.U32 R6, R81, UR4, R6 ;  /* 0x0000000451067c25 */ /* 0x000fe2000f8e0006 */
[----:B------:R-:W-:Y:S01]  /*8820*/  SHF.R.S32.HI R2, RZ, 0x1f, R21 ;  /* 0x0000001fff027819 */ /* 0x000fe20000011415 */
[----:B------:R-:W-:Y:S01]  /*8830*/  ULDC.64 UR4, c[0x0][0xbd8] ;  /* 0x0002f60000047ab9 */ /* 0x000fe20000000a00 */
[----:B------:R-:W5:Y:S01]  /*8840*/  LD.E.128 R56, desc[UR38][R56.64] ;  /* 0x0000002638387980 */ /* 0x000f62000c101d00 */
[----:B------:R-:W-:-:S02]  /*8850*/  IMAD.IADD R7, R7, 0x1, R83 ;  /* 0x0000000107077824 */ /* 0x000fc400078e0253 */
[----:B------:R-:W-:Y:S01]  /*8860*/  IMAD R2, R2, UR4, RZ ;  /* 0x0000000402027c24 */ /* 0x000fe2000f8e02ff */
[----:B------:R0:W5:Y:S01]  /*8870*/  LD.E.128 R12, desc[UR38][R158.64] ;  /* 0x000000269e0c7980 */ /* 0x000162000c101d00 */
[----:B------:R-:W-:-:S03]  /*8880*/  IMAD R22, R208, 0x80, R4 ;  /* 0x00000080d0167824 */ /* 0x000fc600078e0204 */
[----:B------:R-:W5:Y:S04]  /*8890*/  LD.E.128 R60, desc[UR38][R60.64] ;  /* 0x000000263c3c7980 */ /* 0x000f68000c101d00 */
[----:B------:R-:W5:Y:S04]  /*88a0*/  LD.E.128 R64, desc[UR38][R64.64] ;  /* 0x0000002640407980 */ /* 0x000f68000c101d00 */
[----:B------:R-:W5:Y:S04]  /*88b0*/  LD.E.128 R68, desc[UR38][R68.64] ;  /* 0x0000002644447980 */ /* 0x000f68000c101d00 */
[----:B------:R-:W5:Y:S01]  /*88c0*/  LD.E.128 R72, desc[UR38][R72.64] ;  /* 0x0000002648487980 */ /* 0x000f62000c101d00 */
[C---:B------:R-:W-:Y:S01]  /*88d0*/  IMAD R81, R21.reuse, UR5, R2 ;  /* 0x0000000515517c24 */ /* 0x040fe2000f8e0202 */
[----:B------:R-:W-:Y:S01]  /*88e0*/  @!PT LDS RZ, [RZ] ;  /* 0x00000000fffff984 */ /* 0x000fe20000000800 */
[----:B------:R-:W-:Y:S01]  /*88f0*/  @!PT LDS RZ, [RZ] ;  /* 0x00000000fffff984 */ /* 0x000fe20000000800 */
[----:B------:R-:W-:Y:S01]  /*8900*/  @!PT LDS RZ, [RZ] ;  /* 0x00000000fffff984 */ /* 0x000fe20000000800 */
[----:B------:R-:W-:Y:S01]  /*8910*/  @!PT LDS RZ, [RZ] ;  /* 0x00000000fffff984 */ /* 0x000fe20000000800 */
[----:B------:R1:W-:Y:S06]  /*8920*/  MEMBAR.ALL.CTA ;  /* 0x0000000000007992 */ /* 0x0003ec0000008000 */
[----:B-1----:R-:W1:Y:S01]  /*8930*/  FENCE.VIEW.ASYNC.S ;  /* 0x00000000000073c6 */ /* 0x002e620000000000 */
[----:B------:R-:W-:Y:S01]  /*8940*/  IMAD.WIDE.U32 R6, R21, UR4, R6 ;  /* 0x0000000415067c25 */ /* 0x000fe2000f8e0006 */
[----:B------:R-:W-:-:S03]  /*8950*/  ULDC.64 UR4, c[0x0][0xb80] ;  /* 0x0002e00000047ab9 */ /* 0x000fc60000000a00 */
[----:B------:R-:W-:Y:S01]  /*8960*/  VIADD R2, R22, 0x20 ;  /* 0x0000002016027836 */ /* 0x000fe20000000000 */
[----:B------:R-:W-:Y:S01]  /*8970*/  LEA R8, P2, R6, UR4, 0x1 ;  /* 0x0000000406087c11 */ /* 0x000fe2000f8408ff */
[----:B------:R-:W-:-:S03]  /*8980*/  IMAD.IADD R7, R7, 0x1, R81 ;  /* 0x0000000107077824 */ /* 0x000fc600078e0251 */
[-C--:B------:R-:W-:Y:S02]  /*8990*/  ISETP.GE.AND P1, PT, R2, R5.reuse, PT ;  /* 0x000000050200720c */ /* 0x080fe40003f26270 */
[----:B------:R-:W-:Y:S01]  /*89a0*/  LEA.HI.X R2, R6, UR5, R7, 0x1, P2 ;  /* 0x0000000506027c11 */ /* 0x000fe200090f0c07 */
[----:B------:R-:W-:Y:S01]  /*89b0*/  VIADD R0, R0, 0x32420 ;  /* 0x0003242000007836 */ /* 0x000fe20000000000 */
[----:B------:R-:W-:-:S04]  /*89c0*/  ISETP.GE.AND P2, PT, R22, R5, PT ;  /* 0x000000051600720c */ /* 0x000fc80003f46270 */
[----:B------:R-:W-:Y:S01]  /*89d0*/  PRMT R0, RZ, 0x654, R0 ;  /* 0x00000654ff007816 */ /* 0x000fe20000000000 */
[----:B------:R-:W-:Y:S02]  /*89e0*/  VIADD R4, R22, 0x40 ;  /* 0x0000004016047836 */ /* 0x000fe40000000000 */
[C---:B------:R-:W-:Y:S02]  /*89f0*/  VIADD R85, R3.reuse, 0x40 ;  /* 0x0000004003557836 */ /* 0x040fe40000000000 */
[C---:B------:R-:W-:Y:S01]  /*8a00*/  VIADD R87, R3.reuse, 0x80 ;  /* 0x0000008003577836 */ /* 0x040fe20000000000 */
[----:B-1----:R1:W-:Y:S01]  /*8a10*/  SYNCS.ARRIVE.TRANS64.RED.A1T0 RZ, [R0+URZ], RZ ;  /* 0x000000ff00ff79a7 */ /* 0x0023e2000810043f */
[----:B------:R-:W-:Y:S01]  /*8a20*/  VIADD R89, R3, 0xc0 ;  /* 0x000000c003597836 */ /* 0x000fe20000000000 */
[----:B------:R0:W2:Y:S01]  /*8a30*/  SHFL.IDX PT, R82, R8, RZ, 0x181f ;  /* 0x00181fff08527589 */ /* 0x0000a200000e0000 */
[----:B------:R-:W-:Y:S01]  /*8a40*/  BSSY B1, `(.L_x_9946) ;  /* 0x0000019000017945 */ /* 0x000fe20003800000 */
[----:B------:R-:W-:-:S02]  /*8a50*/  ISETP.GE.AND P0, PT, R4, R5, PT ;  /* 0x000000050400720c */ /* 0x000fc40003f06270 */
[----:B-1----:R0:W1:Y:S01]  /*8a60*/  SHFL.IDX PT, R0, R2, RZ, 0x181f ;  /* 0x00181fff02007589 */ /* 0x00206200000e0000 */
        /* <DEDUP_REMOVED lines=10> */
[----:B--2---:R-:W-:-:S04]  /*8b10*/  @!P5 LEA R6, P6, R3, R82, 0x1 ;  /* 0x000000520306d211 */ /* 0x004fc800078c08ff */
[----:B-1----:R-:W-:Y:S02]  /*8b20*/  @!P5 LEA.HI.X R7, R3, R0, R84, 0x1, P6 ;  /* 0x000000000307d211 */ /* 0x002fe400030f0c54 */
        /* <DEDUP_REMOVED lines=10> */
.L_x_9947:
[----:B------:R-:W-:Y:S05]  /*8bd0*/  BSYNC B1 ;  /* 0x0000000000017941 */ /* 0x000fea0003800000 */
.L_x_9946:
[----:B-1----:R1:W3:Y:S01]  /*8be0*/  SHFL.IDX PT, R0, R2, 0x1, 0x181f ;  /* 0x00381f0002007f89 */ /* 0x0022e200000e0000 */
[----:B------:R-:W-:Y:S03]  /*8bf0*/  BSSY B1, `(.L_x_9948) ;  /* 0x0000014000017945 */ /* 0x000fe60003800000 */
[----:B0-----:R1:W0:Y:S01]  /*8c00*/  SHFL.IDX PT, R20, R8, 0x1, 0x181f ;  /* 0x00381f0008147f89 */ /* 0x00122200000e0000 */
[----:B------:R-:W-:Y:S05]  /*8c10*/  @P1 BRA `(.L_x_9949) ;  /* 0x0000000000441947 */ /* 0x000fea0003800000 */
[----:B------:R-:W-:Y:S02]  /*8c20*/  ULDC UR4, c[0x0][0xbc8] ;  /* 0x0002f20000047ab9 */ /* 0x000fe40000000800 */
[----:B------:R-:W-:Y:S02]  /*8c30*/  ISETP.GE.AND P4, PT, R3, UR4, PT ;  /* 0x0000000403007c0c */ /* 0x000fe4000bf86270 */
[----:B------:R-:W-:Y:S02]  /*8c40*/  ISETP.GE.AND P3, PT, R85, UR4, PT ;  /* 0x0000000455007c0c */ /* 0x000fe4000bf66270 */
[----:B------:R-:W-:Y:S02]  /*8c50*/  ISETP.GE.AND P2, PT, R87, UR4, PT ;  /* 0x0000000457007c0c */ /* 0x000fe4000bf46270 */
[----:B------:R-:W-:-:S07]  /*8c60*/  ISETP.GE.AND P1, PT, R89, UR4, PT ;  /* 0x0000000459007c0c */ /* 0x000fce000bf26270 */
[-C--:B0-----:R-:W-:Y:S02]  /*8c70*/  @!P4 LEA R6, P6, R3, R20.reuse, 0x1 ;  /* 0x000000140306c211 */ /* 0x081fe400078c08ff */
[----:B-----5:R-:W-:Y:S02]  /*8c80*/  @!P3 LEA R12, P5, R85, R20, 0x1 ;  /* 0x00000014550cb211 */ /* 0x020fe400078a08ff */
        /* <DEDUP_REMOVED lines=10> */
.L_x_9949:
[----:B------:R-:W-:Y:S05]  /*8d30*/  BSYNC B1 ;  /* 0x0000000000017941 */ /* 0x000fea0003800000 */
.L_x_9948:
[----:B---3--:R3:W0:Y:S01]  /*8d40*/  SHFL.IDX PT, R0, R2, 0x2, 0x181f ;  /* 0x00581f0002007f89 */ /* 0x00862200000e0000 */
[----:B------:R-:W-:Y:S03]  /*8d50*/  BSSY B1, `(.L_x_9950) ;  /* 0x0000014000017945 */ /* 0x000fe60003800000 */
[----:B----45:R3:W4:Y:S01]  /*8d60*/  SHFL.IDX PT, R16, R8, 0x2, 0x181f ;  /* 0x00581f0008107f89 */ /* 0x03072200000e0000 */
        /* <DEDUP_REMOVED lines=18> */
.L_x_9951:
[----:B------:R-:W-:Y:S05]  /*8e90*/  BSYNC B1 ;  /* 0x0000000000017941 */ /* 0x000fea0003800000 */
.L_x_9950:
[----:B0-----:R-:W-:Y:S01]  /*8ea0*/  VIADD R0, R22, 0x60 ;  /* 0x0000006016007836 */ /* 0x001fe20000000000 */
[----:B------:R0:W0:Y:S04]  /*8eb0*/  SHFL.IDX PT, R12, R2, 0x3, 0x181f ;  /* 0x00781f00020c7f89 */ /* 0x00002800000e0000 */
[----:B------:R-:W-:Y:S01]  /*8ec0*/  ISETP.GE.AND P0, PT, R0, R5, PT ;  /* 0x000000050000720c */ /* 0x000fe20003f06270 */
[----:B-1-3--:R-:W1:-:S12]  /*8ed0*/  SHFL.IDX PT, R8, R8, 0x3, 0x181f ;  /* 0x00781f0008087f89 */ /* 0x00ae5800000e0000 */
[----:B------:R-:W-:Y:S05]  /*8ee0*/  @P0 BRA `(.L_x_9952) ;  /* 0x0000002400800947 */ /* 0x000fea0003800000 */
[----:B------:R-:W-:Y:S02]  /*8ef0*/  ULDC UR4, c[0x0][0xbc8] ;  /* 0x0002f20000047ab9 */ /* 0x000fe40000000800 */
[----:B------:R-:W-:Y:S02]  /*8f00*/  ISETP.GE.AND P3, PT, R3, UR4, PT ;  /* 0x0000000403007c0c */ /* 0x000fe4000bf66270 */
[----:B------:R-:W-:Y:S02]  /*8f10*/  ISETP.GE.AND P4, PT, R85, UR4, PT ;  /* 0x0000000455007c0c */ /* 0x000fe4000bf86270 */
[----:B------:R-:W-:-:S09]  /*8f20*/  ISETP.GE.AND P5, PT, R87, UR4, PT ;  /* 0x0000000457007c0c */ /* 0x000fd2000bfa6270 */
[-C--:B01----:R-:W-:Y:S02]  /*8f30*/  @!P3 LEA R2, P0, R3, R8.reuse, 0x1 ;  /* 0x000000080302b211 */ /* 0x083fe400078008ff */
[-C--:B------:R-:W-:Y:S02]  /*8f40*/  @!P4 LEA R4, P1, R85, R8.reuse, 0x1 ;  /* 0x000000085504c211 */ /* 0x080fe400078208ff */
        /* <DEDUP_REMOVED lines=13> */
.L_x_9945:
[----:B------:R-:W-:Y:S01]  /*9020*/  ULDC.64 UR4, c[0x0][0xc08] ;  /* 0x0003020000047ab9 */ /* 0x000fe20000000a00 */
[----:B-1----:R-:W0:Y:S01]  /*9030*/  @P4 LDC R15, c[0x0][0xcec] ;  /* 0x00033b00ff0f4b82 */ /* 0x002e220000000800 */
[----:B------:R-:W-:Y:S01]  /*9040*/  IMAD R3, R6, UR4, RZ ;  /* 0x0000000406037c24 */ /* 0x000fe2000f8e02ff */
[----:B------:R-:W-:Y:S01]  /*9050*/  ULDC.64 UR6, c[0x0][0xc30] ;  /* 0x00030c0000067ab9 */ /* 0x000fe20000000a00 */
[----:B------:R-:W-:Y:S01]  /*9060*/  IMAD.WIDE.U32 R6, R2, UR4, RZ ;  /* 0x0000000402067c25 */ /* 0x000fe2000f8e00ff */
[----:B------:R-:W-:Y:S01]  /*9070*/  ISETP.GE.AND P0, PT, R16, R5, PT ;  /* 0x000000051000720c */ /* 0x000fe20003f06270 */
[----:B------:R-:W-:Y:S01]  /*9080*/  BSSY B1, `(.L_x_9953) ;  /* 0x00000d3000017945 */ /* 0x000fe20003800000 */
[----:B------:R-:W-:Y:S01]  /*9090*/  SHF.R.S32.HI R22, RZ, 0x1f, R211 ;  /* 0x0000001fff167819 */ /* 0x000fe200000114d3 */
[----:B------:R-:W-:Y:S01]  /*90a0*/  IMAD R3, R2, UR5, R3 ;  /* 0x0000000502037c24 */ /* 0x000fe2000f8e0203 */
[----:B------:R-:W-:Y:S01]  /*90b0*/  ULDC.64 UR4, c[0x0][0xc38] ;  /* 0x00030e0000047ab9 */ /* 0x000fe20000000a00 */
[----:B------:R-:W1:Y:S01]  /*90c0*/  @P4 LDC R2, c[0x0][0xcf0] ;  /* 0x00033c00ff024b82 */ /* 0x000e620000000800 */
[----:B------:R-:W-:Y:S01]  /*90d0*/  VIADD R175, R205, 0x20 ;  /* 0x00000020cdaf7836 */ /* 0x000fe20000000000 */
        /* <DEDUP_REMOVED lines=14> */
[----:B0-----:R-:W-:Y:S01]  /*91c0*/  @P4 IMAD.HI.U32 R15, R20, R15, RZ ;  /* 0x0000000f140f4227 */ /* 0x001fe200078e00ff */
[----:B------:R-:W-:Y:S02]  /*91d0*/  SHF.R.S32.HI R158, RZ, 0x1f, R221 ;  /* 0x0000001fff9e7819 */ /* 0x000fe400000114dd */
[----:B------:R-:W-:Y:S01]  /*91e0*/  SHF.R.S32.HI R159, RZ, 0x1f, R222 ;  /* 0x0000001fff9f7819 */ /* 0x000fe200000114de */
[C---:B------:R-:W-:Y:S01]  /*91f0*/  IMAD R13, R204.reuse, UR5, R3 ;  /* 0x00000005cc0d7c24 */ /* 0x040fe2000f8e0203 */
[----:B------:R-:W-:Y:S01]  /*9200*/  SHF.R.S32.HI R160, RZ, 0x1f, R223 ;  /* 0x0000001fffa07819 */ /* 0x000fe200000114df */
[----:B------:R-:W-:Y:S01]  /*9210*/  IMAD.WIDE.U32 R6, R204, UR4, R6 ;  /* 0x00000004cc067c25 */ /* 0x000fe2000f8e0006 */
[----:B------:R-:W-:Y:S01]  /*9220*/  ULDC.64 UR4, c[0x0][0xc48] ;  /* 0x0003120000047ab9 */ /* 0x000fe20000000a00 */
[----:B------:R-:W-:-:S02]  /*9230*/  SHF.R.S32.HI R161, RZ, 0x1f, R224 ;  /* 0x0000001fffa17819 */ /* 0x000fc400000114e0 */
[----:B------:R-:W-:Y:S01]  /*9240*/  IMAD.MOV.U32 R3, RZ, RZ, R20 ;  /* 0x000000ffff037224 */ /* 0x000fe200078e0014 */
[----:B-1----:R-:W-:Y:S01]  /*9250*/  @P4 SHF.R.U32.HI R3, RZ, R2, R15 ;  /* 0x00000002ff034219 */ /* 0x002fe2000001160f */
[----:B------:R-:W-:Y:S01]  /*9260*/  IMAD.IADD R7, R7, 0x1, R13 ;  /* 0x0000000107077824 */ /* 0x000fe200078e020d */
[----:B------:R-:W-:Y:S01]  /*9270*/  SHF.R.S32.HI R163, RZ, 0x1f, R226 ;  /* 0x0000001fffa37819 */ /* 0x000fe200000114e2 */
[----:B------:R-:W-:Y:S01]  /*9280*/  VIADD R181, R205, 0x8 ;  /* 0x00000008cdb57836 */ /* 0x000fe20000000000 */
[--C-:B------:R-:W-:Y:S01]  /*9290*/  SHF.R.S32.HI R2, RZ, 0x1f, R3.reuse ;  /* 0x0000001fff027819 */ /* 0x100fe20000011403 */
[----:B------:R-:W-:Y:S01]  /*92a0*/  IMAD.MOV R4, RZ, RZ, -R3 ;  /* 0x000000ffff047224 */ /* 0x000fe200078e0a03 */
[----:B------:R-:W-:Y:S01]  /*92b0*/  SHF.R.S32.HI R164, RZ, 0x1f, R227 ;  /* 0x0000001fffa47819 */ /* 0x000fe200000114e3 */
[----:B------:R-:W-:Y:S01]  /*92c0*/  IMAD.WIDE.U32 R6, R162, UR4, R6 ;  /* 0x00000004a2067c25 */ /* 0x000fe2000f8e0006 */
[----:B------:R-:W-:Y:S02]  /*92d0*/  SHF.R.S32.HI R165, RZ, 0x1f, R228 ;  /* 0x0000001fffa57819 */ /* 0x000fe400000114e4 */
[----:B------:R-:W-:Y:S01]  /*92e0*/  SHF.R.S32.HI R166, RZ, 0x1f, R230 ;  /* 0x0000001fffa67819 */ /* 0x000fe200000114e6 */
        /* <DEDUP_REMOVED lines=20> */
[----:B------:R-:W-:Y:S01]  /*9430*/  VIADD R2, R0, 0x32420 ;  /* 0x0003242000027836 */ /* 0x000fe20000000000 */
[C---:B------:R-:W-:Y:S01]  /*9440*/  LEA R0, P1, R6.reuse, UR4, 0x2 ;  /* 0x0000000406007c11 */ /* 0x040fe2000f8210ff */
[----:B------:R-:W-:Y:S01]  /*9450*/  IMAD.IADD R3, R7, 0x1, R3 ;  /* 0x0000000107037824 */ /* 0x000fe200078e0203 */
[----:B------:R-:W-:Y:S01]  /*9460*/  SHF.R.S32.HI R175, RZ, 0x1f, R175 ;  /* 0x0000001fffaf7819 */ /* 0x000fe200000114af */
[C---:B------:R-:W-:Y:S01]  /*9470*/  VIADD R174, R205.reuse, 0x20 ;  /* 0x00000020cdae7836 */ /* 0x040fe20000000000 */
[----:B------:R-:W-:Y:S01]  /*9480*/  PRMT R2, RZ, 0x654, R2 ;  /* 0x00000654ff027816 */ /* 0x000fe20000000002 */
[C---:B------:R-:W-:Y:S01]  /*9490*/  VIADD R176, R205.reuse, 0x18 ;  /* 0x00000018cdb07836 */ /* 0x040fe20000000000 */
[----:B------:R-:W-:Y:S01]  /*94a0*/  LEA.HI.X R4, R6, UR5, R3, 0x2, P1 ;  /* 0x0000000506047c11 */ /* 0x000fe200088f1403 */
[C---:B------:R-:W-:Y:S01]  /*94b0*/  VIADD R178, R205.reuse, 0x10 ;  /* 0x00000010cdb27836 */ /* 0x040fe20000000000 */
[----:B------:R0:W-:Y:S01]  /*94c0*/  SYNCS.ARRIVE.TRANS64.RED.A1T0 RZ, [R2+URZ], RZ ;  /* 0x000000ff02ff79a7 */ /* 0x0001e2000810043f */
[----:B------:R-:W-:Y:S01]  /*94d0*/  SHF.R.S32.HI R177, RZ, 0x1f, R177 ;  /* 0x0000001fffb17819 */ /* 0x000fe200000114b1 */
[----:B------:R-:W-:Y:S01]  /*94e0*/  VIADD R180, R205, 0x8 ;  /* 0x00000008cdb47836 */ /* 0x000fe20000000000 */
[----:B------:R1:W2:Y:S01]  /*94f0*/  SHFL.IDX PT, R3, R4, RZ, 0x1c1f ;  /* 0x001c1fff04037589 */ /* 0x0002a200000e0000 */
[----:B------:R-:W-:-:S02]  /*9500*/  SHF.R.S32.HI R179, RZ, 0x1f, R179 ;  /* 0x0000001fffb37819 */ /* 0x000fc400000114b3 */
[----:B------:R-:W-:Y:S01]  /*9510*/  SHF.R.S32.HI R181, RZ, 0x1f, R181 ;  /* 0x0000001fffb57819 */ /* 0x000fe200000114b5 */
        /* <DEDUP_REMOVED lines=8> */
[-C--:B0-----:R-:W-:Y:S02]  /*95a0*/  @!P4 LEA R6, P2, R180, R2.reuse, 0x2 ;  /* 0x00000002b406c211 */ /* 0x081fe400078410ff */
        /* <DEDUP_REMOVED lines=10> */
[-C--:B0-----:R-:W-:Y:S02]  /*9650*/  @!P0 LEA R6, P6, R176, R2.reuse, 0x2 ;  /* 0x00000002b0068211 */ /* 0x081fe400078c10ff */
[-C--:B--2---:R-:W-:Y:S01]  /*9660*/  @!P1 LEA R12, P5, R174, R2.reuse, 0x2 ;  /* 0x00000002ae0c9211 */ /* 0x084fe200078a10ff */
[----:B------:R-:W-:Y:S01]  /*9670*/  VIADD R33, R205, 0xe8 ;  /* 0x000000e8cd217836 */ /* 0x000fe20000000000 */
        /* <DEDUP_REMOVED lines=10> */
[CC--:B0-----:R-:W-:Y:S02]  /*9720*/  @!P3 LEA R6, P6, R236.reuse, R2.reuse, 0x2 ;  /* 0x00000002ec06b211 */ /* 0x0c1fe400078c10ff */
        /* <DEDUP_REMOVED lines=10> */
[CC--:B0-----:R-:W-:Y:S02]  /*97d0*/  @!P0 LEA R6, P4, R233.reuse, R2.reuse, 0x2 ;  /* 0x00000002e9068211 */ /* 0x0c1fe400078810ff */
[----:B--2---:R-:W-:Y:S02]  /*97e0*/  @!P1 LEA R12, P5, R232, R2, 0x2 ;  /* 0x00000002e80c9211 */ /* 0x004fe400078a10ff */
[-C--:B------:R-:W-:Y:S02]  /*97f0*/  @!P0 LEA.HI.X R7, R233, R3.reuse, R169, 0x2, P4 ;  /* 0x00000003e9078211 */ /* 0x080fe400020f14a9 */
[----:B------:R-:W-:Y:S02]  /*9800*/  ISETP.GE.AND P4, PT, R228, UR4, PT ;  /* 0x00000004e4007c0c */ /* 0x000fe4000bf86270 */
[----:B------:R-:W-:Y:S01]  /*9810*/  @!P1 LEA.HI.X R13, R232, R3, R168, 0x2, P5 ;  /* 0x00000003e80d9211 */ /* 0x000fe200028f14a8 */
[----:B------:R0:W-:Y:S01]  /*9820*/  @!P0 ST.E.64 desc[UR38][R6.64], R60 ;  /* 0x0000003c06008985 */ /* 0x0001e2000c101b26 */
[----:B------:R-:W-:-:S02]  /*9830*/  ISETP.GE.AND P5, PT, R227, UR4, PT ;  /* 0x00000004e3007c0c */ /* 0x000fc4000bfa6270 */
[----:B---3--:R-:W-:Y:S01]  /*9840*/  @!P2 LEA R14, P6, R231, R2, 0x2 ;  /* 0x00000002e70ea211 */ /* 0x008fe200078c10ff */
[----:B------:R2:W-:Y:S01]  /*9850*/  @!P1 ST.E.64 desc[UR38][R12.64], R64 ;  /* 0x000000400c009985 */ /* 0x0005e2000c101b26 */
[----:B------:R-:W-:Y:S02]  /*9860*/  ISETP.GE.AND P1, PT, R225, UR4, PT ;  /* 0x00000004e1007c0c */ /* 0x000fe4000bf26270 */
[----:B------:R-:W-:Y:S02]  /*9870*/  @!P2 LEA.HI.X R15, R231, R3, R167, 0x2, P6 ;  /* 0x00000003e70fa211 */ /* 0x000fe400030f14a7 */
[----:B------:R-:W-:-:S03]  /*9880*/  ISETP.GE.AND P0, PT, R226, UR4, PT ;  /* 0x00000004e2007c0c */ /* 0x000fc6000bf06270 */
[----:B------:R3:W-:Y:S01]  /*9890*/  @!P2 ST.E.64 desc[UR38][R14.64], R68 ;  /* 0x000000440e00a985 */ /* 0x0007e2000c101b26 */
[-C--:B0-----:R-:W-:Y:S02]  /*98a0*/  @!P3 LEA R6, P6, R230, R2.reuse, 0x2 ;  /* 0x00000002e606b211 */ /* 0x081fe400078c10ff */
[-C--:B--2---:R-:W-:Y:S02]  /*98b0*/  @!P4 LEA R12, P2, R228, R2.reuse, 0x2 ;  /* 0x00000002e40cc211 */ /* 0x084fe400078410ff */
        /* <DEDUP_REMOVED lines=21> */
[CC--:B0-----:R-:W-:Y:S02]  /*9a10*/  @!P5 LEA R6, P1, R223.reuse, R2.reuse, 0x2 ;  /* 0x00000002df06d211 */ /* 0x0c1fe400078210ff */
[-C--:B--2---:R-:W-:Y:S02]  /*9a20*/  @!P4 LEA R12, P0, R222, R2.reuse, 0x2 ;  /* 0x00000002de0cc211 */ /* 0x084fe400078010ff */
[-C--:B------:R-:W-:Y:S02]  /*9a30*/  @!P5 LEA.HI.X R7, R223, R3.reuse, R160, 0x2, P1 ;  /* 0x00000003df07d211 */ /* 0x080fe400008f14a0 */
[----:B------:R-:W-:Y:S02]  /*9a40*/  ISETP.GE.AND P1, PT, R216, UR4, PT ;  /* 0x00000004d8007c0c */ /* 0x000fe4000bf26270 */
[----:B---3--:R-:W-:Y:S01]  /*9a50*/  @!P3 LEA R14, P6, R221, R2, 0x2 ;  /* 0x00000002dd0eb211 */ /* 0x008fe200078c10ff */
[----:B------:R-:W-:Y:S01]  /*9a60*/  @!P5 ST.E.64 desc[UR38][R6.64], R96 ;  /* 0x000000600600d985 */ /* 0x000fe2000c101b26 */
[----:B------:R-:W-:-:S02]  /*9a70*/  @!P4 LEA.HI.X R13, R222, R3, R159, 0x2, P0 ;  /* 0x00000003de0dc211 */ /* 0x000fc400000f149f */
[----:B------:R-:W-:Y:S02]  /*9a80*/  @!P3 LEA.HI.X R15, R221, R3, R158, 0x2, P6 ;  /* 0x00000003dd0fb211 */ /* 0x000fe400030f149e */
[----:B------:R-:W-:Y:S01]  /*9a90*/  ISETP.GE.AND P0, PT, R215, UR4, PT ;  /* 0x00000004d7007c0c */ /* 0x000fe2000bf06270 */
[----:B------:R-:W-:Y:S01]  /*9aa0*/  @!P4 ST.E.64 desc[UR38][R12.64], R100 ;  /* 0x000000640c00c985 */ /* 0x000fe2000c101b26 */
[-C--:B------:R-:W-:Y:S02]  /*9ab0*/  @!P2 LEA R18, P6, R219, R2.reuse, 0x2 ;  /* 0x00000002db12a211 */ /* 0x080fe400078c10ff */
[----:B------:R-:W-:Y:S01]  /*9ac0*/  ISETP.GE.AND P4, PT, R213, UR4, PT ;  /* 0x00000004d5007c0c */ /* 0x000fe2000bf86270 */
[----:B------:R-:W-:Y:S01]  /*9ad0*/  @!P3 ST.E.64 desc[UR38][R14.64], R104 ;  /* 0x000000680e00b985 */ /* 0x000fe2000c101b26 */
[----:B------:R-:W-:Y:S02]  /*9ae0*/  ISETP.GE.AND P3, PT, R214, UR4, PT ;  /* 0x00000004d6007c0c */ /* 0x000fe4000bf66270 */
[----:B------:R-:W-:-:S02]  /*9af0*/  @!P1 LEA R20, P5, R216, R2, 0x2 ;  /* 0x00000002d8149211 */ /* 0x000fc400078a10ff */
[-C--:B------:R-:W-:Y:S02]  /*9b00*/  @!P2 LEA.HI.X R19, R219, R3.reuse, R157, 0x2, P6 ;  /* 0x00000003db13a211 */ /* 0x080fe400030f149d */
[-C--:B------:R-:W-:Y:S02]  /*9b10*/  @!P1 LEA.HI.X R21, R216, R3.reuse, R156, 0x2, P5 ;  /* 0x00000003d8159211 */ /* 0x080fe400028f149c */
[CC--:B------:R-:W-:Y:S01]  /*9b20*/  @!P0 LEA R16, P6, R215.reuse, R2.reuse, 0x2 ;  /* 0x00000002d7108211 */ /* 0x0c0fe200078c10ff */
[----:B------:R0:W-:Y:S01]  /*9b30*/  @!P2 ST.E.64 desc[UR38][R18.64], R108 ;  /* 0x0000006c1200a985 */ /* 0x0001e2000c101b26 */
[----:B------:R-:W-:Y:S02]  /*9b40*/  ISETP.GE.AND P2, PT, R212, UR4, PT ;  /* 0x00000004d4007c0c */ /* 0x000fe4000bf46270 */
[----:B------:R-:W-:Y:S01]  /*9b50*/  @!P0 LEA.HI.X R17, R215, R3, R155, 0x2, P6 ;  /* 0x00000003d7118211 */ /* 0x000fe200030f149b */
[----:B------:R2:W-:Y:S01]  /*9b60*/  @!P1 ST.E.64 desc[UR38][R20.64], R112 ;  /* 0x0000007014009985 */ /* 0x0005e2000c101b26 */
[----:B------:R-:W-:-:S02]  /*9b70*/  @!P3 LEA R24, P1, R214, R2, 0x2 ;  /* 0x00000002d618b211 */ /* 0x000fc400078210ff */
[-C--:B------:R-:W-:Y:S01]  /*9b80*/  @!P4 LEA R28, P5, R213, R2.reuse, 0x2 ;  /* 0x00000002d51cc211 */ /* 0x080fe200078a10ff */
[----:B------:R3:W-:Y:S01]  /*9b90*/  @!P0 ST.E.64 desc[UR38][R16.64], R116 ;  /* 0x0000007410008985 */ /* 0x0007e2000c101b26 */
[-C--:B------:R-:W-:Y:S02]  /*9ba0*/  @!P3 LEA.HI.X R25, R214, R3.reuse, R154, 0x2, P1 ;  /* 0x00000003d619b211 */ /* 0x080fe400008f149a */
[----:B------:R-:W-:Y:S02]  /*9bb0*/  ISETP.GE.AND P1, PT, R211, UR4, PT ;  /* 0x00000004d3007c0c */ /* 0x000fe4000bf26270 */
[----:B------:R-:W-:Y:S01]  /*9bc0*/  @!P4 LEA.HI.X R29, R213, R3, R153, 0x2, P5 ;  /* 0x00000003d51dc211 */ /* 0x000fe200028f1499 */
[----:B------:R4:W-:Y:S01]  /*9bd0*/  @!P3 ST.E.64 desc[UR38][R24.64], R120 ;  /* 0x000000781800b985 */ /* 0x0009e2000c101b26 */
[----:B------:R-:W-:Y:S01]  /*9be0*/  ISETP.GE.AND P0, PT, R209, UR4, PT ;  /* 0x00000004d1007c0c */ /* 0x000fe2000bf06270 */
[----:B0-----:R-:W-:Y:S01]  /*9bf0*/  VIADD R19, R205, 0xf0 ;  /* 0x000000f0cd137836 */ /* 0x001fe20000000000 */
[----:B------:R-:W-:Y:S01]  /*9c00*/  @!P2 LEA R6, P5, R212, R2, 0x2 ;  /* 0x00000002d406a211 */ /* 0x000fe200078a10ff */
[----:B------:R4:W-:Y:S01]  /*9c10*/  @!P4 ST.E.64 desc[UR38][R28.64], R124 ;  /* 0x0000007c1c00c985 */ /* 0x0009e2000c101b26 */
[----:B------:R-:W-:Y:S01]  /*9c20*/  ISETP.GE.AND P4, PT, R33, UR4, PT ;  /* 0x0000000421007c0c */ /* 0x000fe2000bf86270 */
[----:B--2---:R-:W-:Y:S01]  /*9c30*/  VIADD R21, R205, 0xf8 ;  /* 0x000000f8cd157836 */ /* 0x004fe20000000000 */
[----:B------:R-:W-:-:S02]  /*9c40*/  ISETP.GE.AND P3, PT, R19, UR4, PT ;  /* 0x0000000413007c0c */ /* 0x000fc4000bf66270 */
[-C--:B------:R-:W-:Y:S02]  /*9c50*/  @!P2 LEA.HI.X R7, R212, R3.reuse, R152, 0x2, P5 ;  /* 0x00000003d407a211 */ /* 0x080fe400028f1498 */
[-C--:B------:R-:W-:Y:S02]  /*9c60*/  @!P1 LEA R12, P6, R211, R2.reuse, 0x2 ;  /* 0x00000002d30c9211 */ /* 0x080fe400078c10ff */
[----:B------:R-:W-:Y:S01]  /*9c70*/  SHF.R.S32.HI R15, RZ, 0x1f, R209 ;  /* 0x0000001fff0f7819 */ /* 0x000fe200000114d1 */
[----:B------:R4:W-:Y:S01]  /*9c80*/  @!P2 ST.E.64 desc[UR38][R6.64], R128 ;  /* 0x000000800600a985 */ /* 0x0009e2000c101b26 */
[----:B------:R-:W-:Y:S02]  /*9c90*/  @!P0 LEA R14, P5, R209, R2, 0x2 ;  /* 0x00000002d10e8211 */ /* 0x000fe400078a10ff */
[----:B------:R-:W-:Y:S02]  /*9ca0*/  @!P1 LEA.HI.X R13, R211, R3, R22, 0x2, P6 ;  /* 0x00000003d30d9211 */ /* 0x000fe400030f1416 */
[----:B------:R-:W-:-:S02]  /*9cb0*/  ISETP.GE.AND P6, PT, R21, UR4, PT ;  /* 0x0000000415007c0c */ /* 0x000fc4000bfc6270 */
[-C--:B------:R-:W-:Y:S01]  /*9cc0*/  @!P0 LEA.HI.X R15, R209, R3.reuse, R15, 0x2, P5 ;  /* 0x00000003d10f8211 */ /* 0x080fe200028f140f */
[----:B------:R4:W-:Y:S01]  /*9cd0*/  @!P1 ST.E.64 desc[UR38][R12.64], R132 ;  /* 0x000000840c009985 */ /* 0x0009e2000c101b26 */
[----:B---3--:R-:W-:Y:S02]  /*9ce0*/  SHF.R.S32.HI R17, RZ, 0x1f, R33 ;  /* 0x0000001fff117819 */ /* 0x008fe40000011421 */
[CC--:B------:R-:W-:Y:S01]  /*9cf0*/  @!P4 LEA R16, P5, R33.reuse, R2.reuse, 0x2 ;  /* 0x000000022110c211 */ /* 0x0c0fe200078a10ff */
[----:B------:R4:W-:Y:S01]  /*9d00*/  @!P0 ST.E.64 desc[UR38][R14.64], R136 ;  /* 0x000000880e008985 */ /* 0x0009e2000c101b26 */
[----:B------:R-:W-:Y:S02]  /*9d10*/  SHF.R.S32.HI R20, RZ, 0x1f, R19 ;  /* 0x0000001fff147819 */ /* 0x000fe40000011413 */
[----:B------:R-:W-:Y:S02]  /*9d20*/  @!P4 LEA.HI.X R17, R33, R3, R17, 0x2, P5 ;  /* 0x000000032111c211 */ /* 0x000fe400028f1411 */
[----:B------:R-:W-:-:S03]  /*9d30*/  @!P3 LEA R18, P5, R19, R2, 0x2 ;  /* 0x000000021312b211 */ /* 0x000fc600078a10ff */
[----:B------:R4:W-:Y:S01]  /*9d40*/  @!P4 ST.E.64 desc[UR38][R16.64], R140 ;  /* 0x0000008c1000c985 */ /* 0x0009e2000c101b26 */
[-C--:B------:R-:W-:Y:S02]  /*9d50*/  @!P3 LEA.HI.X R19, R19, R3.reuse, R20, 0x2, P5 ;  /* 0x000000031313b211 */ /* 0x080fe400028f1414 */
[----:B------:R-:W-:Y:S02]  /*9d60*/  SHF.R.S32.HI R20, RZ, 0x1f, R21 ;  /* 0x0000001fff147819 */ /* 0x000fe40000011415 */
[C---:B------:R-:W-:Y:S01]  /*9d70*/  @!P6 LEA R2, P5, R21.reuse, R2, 0x2 ;  /* 0x000000021502e211 */ /* 0x040fe200078a10ff */
[----:B------:R4:W-:Y:S03]  /*9d80*/  @!P3 ST.E.64 desc[UR38][R18.64], R144 ;  /* 0x000000901200b985 */ /* 0x0009e6000c101b26 */
[----:B------:R-:W-:-:S05]  /*9d90*/  @!P6 LEA.HI.X R3, R21, R3, R20, 0x2, P5 ;  /* 0x000000031503e211 */ /* 0x000fca00028f1414 */
[----:B------:R4:W-:Y:S04]  /*9da0*/  @!P6 ST.E.64 desc[UR38][R2.64], R148 ;  /* 0x000000940200e985 */ /* 0x0009e8000c101b26 */
.L_x_9954:
[----:B------:R-:W-:Y:S05]  /*9db0*/  BSYNC B1 ;  /* 0x0000000000017941 */ /* 0x000fea0003800000 */
.L_x_9953:
[----:B------:R-:W-:Y:S01]  /*9dc0*/  ISETP.GE.AND P0, PT, R8, R5, PT ;  /* 0x000000050800720c */ /* 0x000fe20003f06270 */
[----:B--2-4-:R2:W3:Y:S04]  /*9dd0*/  SHFL.IDX PT, R3, R4, 0x1, 0x1c1f ;  /* 0x003c1f0004037f89 */ /* 0x0144e800000e0000 */
[----:B0-----:R2:W0:Y:S08]  /*9de0*/  SHFL.IDX PT, R2, R0, 0x1, 0x1c1f ;  /* 0x003c1f0000027f89 */ /* 0x00143000000e0000 */
[----:B--2---:R-:W-:Y:S05]  /*9df0*/  @P0 BRA `(.L_x_9952) ;  /* 0x0000001400bc0947 */ /* 0x004fea0003800000 */
[----:B------:R-:W-:Y:S01]  /*9e00*/  ULDC UR4, c[0x0][0xbc8] ;  /* 0x0002f20000047ab9 */ /* 0x000fe20000000800 */
[C---:B------:R-:W-:Y:S01]  /*9e10*/  VIADD R21, R205.reuse, 0xe8 ;  /* 0x000000e8cd157836 */ /* 0x040fe20000000000 */
[----:B------:R-:W-:Y:S01]  /*9e20*/  ISETP.GE.AND P5, PT, R180, UR4, PT ;  /* 0x00000004b4007c0c */ /* 0x000fe2000bfa6270 */
[C---:B------:R-:W-:Y:S01]  /*9e30*/  VIADD R25, R205.reuse, 0xf0 ;  /* 0x000000f0cd197836 */ /* 0x040fe20000000000 */
[----:B------:R-:W-:Y:S02]  /*9e40*/  ISETP.GE.AND P4, PT, R205, UR4, PT ;  /* 0x00000004cd007c0c */ /* 0x000fe4000bf86270 */
[----:B------:R-:W-:Y:S02]  /*9e50*/  ISETP.GE.AND P2, PT, R178, UR4, PT ;  /* 0x00000004b2007c0c */ /* 0x000fe4000bf46270 */
[----:B------:R-:W-:Y:S02]  /*9e60*/  ISETP.GE.AND P1, PT, R176, UR4, PT ;  /* 0x00000004b0007c0c */ /* 0x000fe4000bf26270 */
[----:B------:R-:W-:-:S02]  /*9e70*/  ISETP.GE.AND P0, PT, R174, UR4, PT ;  /* 0x00000004ae007c0c */ /* 0x000fc4000bf06270 */
[----:B-1----:R-:W-:Y:S02]  /*9e80*/  SHF.R.S32.HI R0, RZ, 0x1f, R21 ;  /* 0x0000001fff007819 */ /* 0x002fe40000011415 */
[----:B------:R-:W-:Y:S02]  /*9e90*/  SHF.R.S32.HI R8, RZ, 0x1f, R209 ;  /* 0x0000001fff087819 */ /* 0x000fe400000114d1 */
[-C--:B0-----:R-:W-:Y:S01]  /*9ea0*/  @!P5 LEA R6, P3, R180, R2.reuse, 0x2 ;  /* 0x00000002b406d211 */ /* 0x081fe200078610ff */
[----:B---3--:R-:W-:Y:S02]  /*9eb0*/  @!P4 IMAD.WIDE R4, R205, 0x4, R2 ;  /* 0x00000004cd04c825 */ /* 0x008fe400078e0202 */
[----:B------:R-:W-:Y:S02]  /*9ec0*/  @!P2 LEA R12, P6, R178, R2, 0x2 ;  /* 0x00000002b20ca211 */ /* 0x000fe400078c10ff */
[----:B------:R-:W-:Y:S01]  /*9ed0*/  @!P5 LEA.HI.X R7, R180, R3, R181, 0x2, P3 ;  /* 0x00000003b407d211 */ /* 0x000fe200018f14b5 */
[----:B------:R0:W-:Y:S01]  /*9ee0*/  @!P4 ST.E.64 desc[UR38][R4.64], R26 ;  /* 0x0000001a0400c985 */ /* 0x0001e2000c101b26 */
[----:B------:R-:W-:-:S02]  /*9ef0*/  ISETP.GE.AND P3, PT, R237, UR4, PT ;  /* 0x00000004ed007c0c */ /* 0x000fc4000bf66270 */
[-C--:B------:R-:W-:Y:S01]  /*9f00*/  @!P2 LEA.HI.X R13, R178, R3.reuse, R179, 0x2, P6 ;  /* 0x00000003b20da211 */ /* 0x080fe200030f14b3 */
[----:B------:R1:W-:Y:S01]  /*9f10*/  @!P5 ST.E.64 desc[UR38][R6.64], R30 ;  /* 0x0000001e0600d985 */ /* 0x0003e2000c101b26 */
[-C--:B------:R-:W-:Y:S02]  /*9f20*/  @!P1 LEA R14, P5, R176, R2.reuse, 0x2 ;  /* 0x00000002b00e9211 */ /* 0x080fe400078a10ff */
[----:B------:R-:W-:Y:S01]  /*9f30*/  ISETP.GE.AND P4, PT, R236, UR4, PT ;  /* 0x00000004ec007c0c */ /* 0x000fe2000bf86270 */
[----:B------:R2:W-:Y:S01]  /*9f40*/  @!P2 ST.E.64 desc[UR38][R12.64], R34 ;  /* 0x000000220c00a985 */ /* 0x0005e2000c101b26 */
[----:B------:R-:W-:Y:S02]  /*9f50*/  @!P0 LEA R16, P6, R174, R2, 0x2 ;  /* 0x00000002ae108211 */ /* 0x000fe400078c10ff */
[----:B------:R-:W-:Y:S02]  /*9f60*/  @!P1 LEA.HI.X R15, R176, R3, R177, 0x2, P5 ;  /* 0x00000003b00f9211 */ /* 0x000fe400028f14b1 */
[----:B------:R-:W-:-:S02]  /*9f70*/  ISETP.GE.AND P5, PT, R235, UR4, PT ;  /* 0x00000004eb007c0c */ /* 0x000fc4000bfa6270 */
[-C--:B------:R-:W-:Y:S01]  /*9f80*/  @!P0 LEA.HI.X R17, R174, R3.reuse, R175, 0x2, P6 ;  /* 0x00000003ae118211 */ /* 0x080fe200030f14af */
[----:B------:R3:W-:Y:S01]  /*9f90*/  @!P1 ST.E.64 desc[UR38][R14.64], R38 ;  /* 0x000000260e009985 */ /* 0x0007e2000c101b26 */
[-C--:B0-----:R-:W-:Y:S02]  /*9fa0*/  @!P3 LEA R4, P6, R237, R2.reuse, 0x2 ;  /* 0x00000002ed04b211 */ /* 0x081fe400078c10ff */
[----:B------:R-:W-:Y:S01]  /*9fb0*/  ISETP.GE.AND P1, PT, R233, UR4, PT ;  /* 0x00000004e9007c0c */ /* 0x000fe2000bf26270 */
[----:B------:R0:W-:Y:S01]  /*9fc0*/  @!P0 ST.E.64 desc[UR38][R16.64], R42 ;  /* 0x0000002a10008985 */ /* 0x0001e2000c101b26 */
[----:B------:R-:W-:Y:S02]  /*9fd0*/  ISETP.GE.AND P0, PT, R234, UR4, PT ;  /* 0x00000004ea007c0c */ /* 0x000fe4000bf06270 */
[----:B-1----:R-:W-:Y:S02]  /*9fe0*/  @!P4 LEA R6, P2, R236, R2, 0x2 ;  /* 0x00000002ec06c211 */ /* 0x002fe400078410ff */
[----:B------:R-:W-:-:S02]  /*9ff0*/  @!P3 LEA.HI.X R5, R237, R3, R173, 0x2, P6 ;  /* 0x00000003ed05b211 */ /* 0x000fc400030f14ad */
[CC--:B------:R-:W-:Y:S02]  /*a000*/  @!P5 LEA R18, P6, R235.reuse, R2.reuse, 0x2 ;  /* 0x00000002eb12d211 */ /* 0x0c0fe400078c10ff */
[-C--:B------:R-:W-:Y:S01]  /*a010*/  @!P4 LEA.HI.X R7, R236, R3.reuse, R172, 0x2, P2 ;  /* 0x00000003ec07c211 */ /* 0x080fe200010f14ac */
[----:B------:R1:W-:Y:S01]  /*a020*/  @!P3 ST.E.64 desc[UR38][R4.64], R46 ;  /* 0x0000002e0400b985 */ /* 0x0003e2000c101b26 */
[----:B------:R-:W-:Y:S02]  /*a030*/  ISETP.GE.AND P2, PT, R232, UR4, PT ;  /* 0x00000004e8007c0c */ /* 0x000fe4000bf46270 */
[----:B------:R-:W-:Y:S01]  /*a040*/  @!P5 LEA.HI.X R19, R235, R3, R171, 0x2, P6 ;  /* 0x00000003eb13d211 */ /* 0x000fe200030f14ab */
[----:B------:R4:W-:Y:S01]  /*a050*/  @!P4 ST.E.64 desc[UR38][R6.64], R50 ;  /* 0x000000320600c985 */ /* 0x0009e2000c101b26 */
[-C--:B--2---:R-:W-:Y:S02]  /*a060*/  @!P0 LEA R12, P4, R234, R2.reuse, 0x2 ;  /* 0x00000002ea0c8211 */ /* 0x084fe400078810ff */
[----:B------:R-:W-:Y:S01]  /*a070*/  ISETP.GE.AND P3, PT, R231, UR4, PT ;  /* 0x00000004e7007c0c */ /* 0x000fe2000bf66270 */
[----:B------:R2:W-:Y:S01]  /*a080*/  @!P5 ST.E.64 desc[UR38][R18.64], R54 ;  /* 0x000000361200d985 */ /* 0x0005e2000c101b26 */
[----:B---3--:R-:W-:-:S02]  /*a090*/  @!P1 LEA R14, P5, R233, R2, 0x2 ;  /* 0x00000002e90e9211 */ /* 0x008fc400078a10ff */
[-C--:B------:R-:W-:Y:S02]  /*a0a0*/  @!P0 LEA.HI.X R13, R234, R3.reuse, R170, 0x2, P4 ;  /* 0x00000003ea0d8211 */ /* 0x080fe400020f14aa */
[----:B------:R-:W-:Y:S02]  /*a0b0*/  ISETP.GE.AND P4, PT, R230, UR4, PT ;  /* 0x00000004e6007c0c */ /* 0x000fe4000bf86270 */
[----:B------:R-:W-:Y:S01]  /*a0c0*/  @!P1 LEA.HI.X R15, R233, R3, R169, 0x2, P5 ;  /* 0x00000003e90f9211 */ /* 0x000fe200028f14a9 */
[----:B------:R-:W-:Y:S01]  /*a0d0*/  @!P0 ST.E.64 desc[UR38][R12.64], R58 ;  /* 0x0000003a0c008985 */ /* 0x000fe2000c101b26 */
[----:B------:R-:W-:Y:S02]  /*a0e0*/  ISETP.GE.AND P5, PT, R228, UR4, PT ;  /* 0x00000004e4007c0c */ /* 0x000fe4000bfa6270 */
[----:B0-----:R-:W-:Y:S01]  /*a0f0*/  @!P2 LEA R16, P6, R232, R2, 0x2 ;  /* 0x00000002e810a211 */ /* 0x001fe200078c10ff */
[----:B------:R0:W-:Y:S01]  /*a100*/  @!P1 ST.E.64 desc[UR38][R14.64], R62 ;  /* 0x0000003e0e009985 */ /* 0x0001e2000c101b26 */
[----:B------:R-:W-:-:S02]  /*a110*/  ISETP.GE.AND P1, PT, R226, UR4, PT ;  /* 0x00000004e2007c0c */ /* 0x000fc4000bf26270 */
[-C--:B------:R-:W-:Y:S02]  /*a120*/  @!P2 LEA.HI.X R17, R232, R3.reuse, R168, 0x2, P6 ;  /* 0x00000003e811a211 */ /* 0x080fe400030f14a8 */
[-C--:B-1----:R-:W-:Y:S02]  /*a130*/  @!P3 LEA R4, P6, R231, R2.reuse, 0x2 ;  /* 0x00000002e704b211 */ /* 0x082fe400078c10ff */
[-C--:B----4-:R-:W-:Y:S01]  /*a140*/  @!P4 LEA R6, P0, R230, R2.reuse, 0x2 ;  /* 0x00000002e606c211 */ /* 0x090fe200078010ff */
[----:B------:R1:W-:Y:S01]  /*a150*/  @!P2 ST.E.64 desc[UR38][R16.64], R66 ;  /* 0x000000421000a985 */ /* 0x0003e2000c101b26 */
[----:B------:R-:W-:Y:S02]  /*a160*/  ISETP.GE.AND P2, PT, R227, UR4, PT ;  /* 0x00000004e3007c0c */ /* 0x000fe4000bf46270 */
        /* <DEDUP_REMOVED lines=8> */
[----:B------:R-:W-:Y:S01]  /*a1f0*/  @!P2 LEA R12, P6, R227, R2, 0x2 ;  /* 0x00000002e30ca211 */ /* 0x000fe200078c10ff */
[----:B------:R0:W-:Y:S01]  /*a200*/  @!P5 ST.E.64 desc[UR38][R18.64], R78 ;  /* 0x0000004e1200d985 */ /* 0x0001e2000c101b26 */
[----:B------:R-:W-:-:S02]  /*a210*/  ISETP.GE.AND P5, PT, R224, UR4, PT ;  /* 0x00000004e0007c0c */ /* 0x000fc4000bfa6270 */
[----:B------:R-:W-:Y:S02]  /*a220*/  ISETP.GE.AND P4, PT, R223, UR4, PT ;  /* 0x00000004df007c0c */ /* 0x000fe4000bf86270 */
[-C--:B------:R-:W-:Y:S02]  /*a230*/  @!P2 LEA.HI.X R13, R227, R3.reuse, R164, 0x2, P6 ;  /* 0x00000003e30da211 */ /* 0x080fe400030f14a4 */
[CC--:B-1----:R-:W-:Y:S02]  /*a240*/  @!P0 LEA R16, P6, R225.reuse, R2.reuse, 0x2 ;  /* 0x00000002e1108211 */ /* 0x0c2fe400078c10ff */
[-C--:B------:R-:W-:Y:S01]  /*a250*/  @!P1 LEA.HI.X R15, R226, R3.reuse, R163, 0x2, P3 ;  /* 0x00000003e20f9211 */ /* 0x080fe200018f14a3 */
[----:B------:R1:W-:Y:S01]  /*a260*/  @!P2 ST.E.64 desc[UR38][R12.64], R82 ;  /* 0x000000520c00a985 */ /* 0x0003e2000c101b26 */
[----:B------:R-:W-:Y:S02]  /*a270*/  ISETP.GE.AND P3, PT, R222, UR4, PT ;  /* 0x00000004de007c0c */ /* 0x000fe4000bf66270 */
[----:B------:R-:W-:Y:S01]  /*a280*/  @!P0 LEA.HI.X R17, R225, R3, R162, 0x2, P6 ;  /* 0x00000003e1118211 */ /* 0x000fe200030f14a2 */
[----:B------:R4:W-:Y:S01]  /*a290*/  @!P1 ST.E.64 desc[UR38][R14.64], R86 ;  /* 0x000000560e009985 */ /* 0x0009e2000c101b26 */
[----:B--2---:R-:W-:-:S02]  /*a2a0*/  @!P5 LEA R4, P2, R224, R2, 0x2 ;  /* 0x00000002e004d211 */ /* 0x004fc400078410ff */
[-C--:B---3--:R-:W-:Y:S01]  /*a2b0*/  @!P4 LEA R6, P1, R223, R2.reuse, 0x2 ;  /* 0x00000002df06c211 */ /* 0x088fe200078210ff */
[----:B------:R2:W-:Y:S01]  /*a2c0*/  @!P0 ST.E.64 desc[UR38][R16.64], R90 ;  /* 0x0000005a10008985 */ /* 0x0005e2000c101b26 */
[----:B------:R-:W-:Y:S02]  /*a2d0*/  ISETP.GE.AND P0, PT, R221, UR4, PT ;  /* 0x00000004dd007c0c */ /* 0x000fe4000bf06270 */
[-C--:B------:R-:W-:Y:S02]  /*a2e0*/  @!P5 LEA.HI.X R5, R224, R3.reuse, R161, 0x2, P2 ;  /* 0x00000003e005d211 */ /* 0x080fe400010f14a1 */
[----:B------:R-:W-:Y:S02]  /*a2f0*/  ISETP.GE.AND P2, PT, R219, UR4, PT ;  /* 0x00000004db007c0c */ /* 0x000fe4000bf46270 */
[----:B------:R-:W-:Y:S01]  /*a300*/  @!P4 LEA.HI.X R7, R223, R3, R160, 0x2, P1 ;  /* 0x00000003df07c211 */ /* 0x000fe200008f14a0 */
[----:B------:R3:W-:Y:S01]  /*a310*/  @!P5 ST.E.64 desc[UR38][R4.64], R94 ;  /* 0x0000005e0400d985 */ /* 0x0007e2000c101b26 */
[----:B0-----:R-:W-:-:S02]  /*a320*/  @!P3 LEA R18, P6, R222, R2, 0x2 ;  /* 0x00000002de12b211 */ /* 0x001fc400078c10ff */
[----:B------:R-:W-:Y:S01]  /*a330*/  ISETP.GE.AND P1, PT, R216, UR4, PT ;  /* 0x00000004d8007c0c */ /* 0x000fe2000bf26270 */
[----:B------:R0:W-:Y:S01]  /*a340*/  @!P4 ST.E.64 desc[UR38][R6.64], R98 ;  /* 0x000000620600c985 */ /* 0x0001e2000c101b26 */
[----:B------:R-:W-:Y:S02]  /*a350*/  @!P3 LEA.HI.X R19, R222, R3, R159, 0x2, P6 ;  /* 0x00000003de13b211 */ /* 0x000fe400030f149f */
[----:B------:R-:W-:Y:S02]  /*a360*/  ISETP.GE.AND P4, PT, R215, UR4, PT ;  /* 0x00000004d7007c0c */ /* 0x000fe4000bf86270 */
[-C--:B-1----:R-:W-:Y:S01]  /*a370*/  @!P0 LEA R12, P6, R221, R2.reuse, 0x2 ;  /* 0x00000002dd0c8211 */ /* 0x082fe200078c10ff */
[----:B------:R1:W-:Y:S01]  /*a380*/  @!P3 ST.E.64 desc[UR38][R18.64], R102 ;  /* 0x000000661200b985 */ /* 0x0003e2000c101b26 */
[----:B------:R-:W-:Y:S02]  /*a390*/  ISETP.GE.AND P5, PT, R214, UR4, PT ;  /* 0x00000004d6007c0c */ /* 0x000fe4000bfa6270 */
[----:B----4-:R-:W-:-:S02]  /*a3a0*/  @!P2 LEA R14, P3, R219, R2, 0x2 ;  /* 0x00000002db0ea211 */ /* 0x010fc400078610ff */
[-C--:B------:R-:W-:Y:S02]  /*a3b0*/  @!P0 LEA.HI.X R13, R221, R3.reuse, R158, 0x2, P6 ;  /* 0x00000003dd0d8211 */ /* 0x080fe400030f149e */
[-C--:B------:R-:W-:Y:S02]  /*a3c0*/  @!P2 LEA.HI.X R15, R219, R3.reuse, R157, 0x2, P3 ;  /* 0x00000003db0fa211 */ /* 0x080fe400018f149d */
[----:B------:R-:W-:Y:S01]  /*a3d0*/  ISETP.GE.AND P3, PT, R213, UR4, PT ;  /* 0x00000004d5007c0c */ /* 0x000fe2000bf66270 */
[----:B------:R4:W-:Y:S01]  /*a3e0*/  @!P0 ST.E.64 desc[UR38][R12.64], R106 ;  /* 0x0000006a0c008985 */ /* 0x0009e2000c101b26 */
[CC--:B--2---:R-:W-:Y:S02]  /*a3f0*/  @!P1 LEA R16, P6, R216.reuse, R2.reuse, 0x2 ;  /* 0x00000002d8109211 */ /* 0x0c4fe400078c10ff */
[----:B---3--:R-:W-:Y:S01]  /*a400*/  @!P4 LEA R4, P0, R215, R2, 0x2 ;  /* 0x00000002d704c211 */ /* 0x008fe200078010ff */
[----:B------:R2:W-:Y:S01]  /*a410*/  @!P2 ST.E.64 desc[UR38][R14.64], R110 ;  /* 0x0000006e0e00a985 */ /* 0x0005e2000c101b26 */
[----:B------:R-:W-:-:S02]  /*a420*/  @!P1 LEA.HI.X R17, R216, R3, R156, 0x2, P6 ;  /* 0x00000003d8119211 */ /* 0x000fc400030f149c */
[-C--:B0-----:R-:W-:Y:S02]  /*a430*/  @!P5 LEA R6, P6, R214, R2.reuse, 0x2 ;  /* 0x00000002d606d211 */ /* 0x081fe400078c10ff */
[-C--:B------:R-:W-:Y:S01]  /*a440*/  @!P4 LEA.HI.X R5, R215, R3.reuse, R155, 0x2, P0 ;  /* 0x00000003d705c211 */ /* 0x080fe200000f149b */
[----:B------:R-:W-:Y:S01]  /*a450*/  @!P1 ST.E.64 desc[UR38][R16.64], R114 ;  /* 0x0000007210009985 */ /* 0x000fe2000c101b26 */
[----:B------:R-:W-:Y:S02]  /*a460*/  ISETP.GE.AND P0, PT, R212, UR4, PT ;  /* 0x00000004d4007c0c */ /* 0x000fe4000bf06270 */
[----:B------:R-:W-:Y:S01]  /*a470*/  @!P5 LEA.HI.X R7, R214, R3, R154, 0x2, P6 ;  /* 0x00000003d607d211 */ /* 0x000fe200030f149a */
[----:B------:R0:W-:Y:S01]  /*a480*/  @!P4 ST.E.64 desc[UR38][R4.64], R118 ;  /* 0x000000760400c985 */ /* 0x0001e2000c101b26 */
[----:B------:R-:W-:Y:S02]  /*a490*/  ISETP.GE.AND P1, PT, R21, UR4, PT ;  /* 0x0000000415007c0c */ /* 0x000fe4000bf26270 */
[----:B-1----:R-:W-:Y:S01]  /*a4a0*/  @!P3 LEA R18, P2, R213, R2, 0x2 ;  /* 0x00000002d512b211 */ /* 0x002fe200078410ff */
[----:B------:R1:W-:Y:S01]  /*a4b0*/  @!P5 ST.E.64 desc[UR38][R6.64], R122 ;  /* 0x0000007a0600d985 */ /* 0x0003e2000c101b26 */
[----:B------:R-:W-:-:S02]  /*a4c0*/  ISETP.GE.AND P4, PT, R211, UR4, PT ;  /* 0x00000004d3007c0c */ /* 0x000fc4000bf86270 */
[----:B------:R-:W-:Y:S02]  /*a4d0*/  ISETP.GE.AND P5, PT, R209, UR4, PT ;  /* 0x00000004d1007c0c */ /* 0x000fe4000bfa6270 */
[-C--:B------:R-:W-:Y:S02]  /*a4e0*/  @!P3 LEA.HI.X R19, R213, R3.reuse, R153, 0x2, P2 ;  /* 0x00000003d513b211 */ /* 0x080fe400010f1499 */
[----:B------:R-:W-:Y:S02]  /*a4f0*/  ISETP.GE.AND P2, PT, R25, UR4, PT ;  /* 0x0000000419007c0c */ /* 0x000fe4000bf46270 */
[CC--:B----4-:R-:W-:Y:S01]  /*a500*/  @!P0 LEA R12, P6, R212.reuse, R2.reuse, 0x2 ;  /* 0x00000002d40c8211 */ /* 0x0d0fe200078c10ff */
[----:B------:R3:W-:Y:S01]  /*a510*/  @!P3 ST.E.64 desc[UR38][R18.64], R126 ;  /* 0x0000007e1200b985 */ /* 0x0007e2000c101b26 */
[----:B--2---:R-:W-:Y:S02]  /*a520*/  @!P1 LEA R14, P3, R21, R2, 0x2 ;  /* 0x00000002150e9211 */ /* 0x004fe400078610ff */
[----:B------:R-:W-:-:S02]  /*a530*/  @!P0 LEA.HI.X R13, R212, R3, R152, 0x2, P6 ;  /* 0x00000003d40d8211 */ /* 0x000fc400030f1498 */
[-C--:B0-----:R-:W-:Y:S02]  /*a540*/  @!P4 LEA R4, P6, R211, R2.reuse, 0x2 ;  /* 0x00000002d304c211 */ /* 0x081fe400078c10ff */
[-C--:B------:R-:W-:Y:S01]  /*a550*/  @!P1 LEA.HI.X R15, R21, R3.reuse, R0, 0x2, P3 ;  /* 0x00000003150f9211 */ /* 0x080fe200018f1400 */
[----:B------:R2:W-:Y:S01]  /*a560*/  @!P0 ST.E.64 desc[UR38][R12.64], R130 ;  /* 0x000000820c008985 */ /* 0x0005e2000c101b26 */
[-C--:B-1----:R-:W-:Y:S02]  /*a570*/  @!P5 LEA R6, P3, R209, R2.reuse, 0x2 ;  /* 0x00000002d106d211 */ /* 0x082fe400078610ff */
[-C--:B------:R-:W-:Y:S02]  /*a580*/  @!P4 LEA.HI.X R5, R211, R3.reuse, R22, 0x2, P6 ;  /* 0x00000003d305c211 */ /* 0x080fe400030f1416 */
[----:B------:R-:W-:Y:S01]  /*a590*/  SHF.R.S32.HI R0, RZ, 0x1f, R25 ;  /* 0x0000001fff007819 */ /* 0x000fe20000011419 */
[----:B---3--:R-:W-:Y:S01]  /*a5a0*/  VIADD R19, R205, 0xf8 ;  /* 0x000000f8cd137836 */ /* 0x008fe20000000000 */
[----:B------:R-:W-:Y:S01]  /*a5b0*/  @!P2 LEA R16, P6, R25, R2, 0x2 ;  /* 0x000000021910a211 */ /* 0x000fe200078c10ff */
[----:B------:R2:W-:Y:S01]  /*a5c0*/  @!P4 ST.E.64 desc[UR38][R4.64], R134 ;  /* 0x000000860400c985 */ /* 0x0005e2000c101b26 */
[----:B------:R-:W-:-:S02]  /*a5d0*/  @!P5 LEA.HI.X R7, R209, R3, R8, 0x2, P3 ;  /* 0x00000003d107d211 */ /* 0x000fc400018f1408 */
[----:B------:R-:W-:Y:S02]  /*a5e0*/  @!P2 LEA.HI.X R17, R25, R3, R0, 0x2, P6 ;  /* 0x000000031911a211 */ /* 0x000fe400030f1400 */
[----:B------:R-:W-:Y:S01]  /*a5f0*/  ISETP.GE.AND P0, PT, R19, UR4, PT ;  /* 0x0000000413007c0c */ /* 0x000fe2000bf06270 */
[----:B------:R2:W-:Y:S04]  /*a600*/  @!P5 ST.E.64 desc[UR38][R6.64], R138 ;  /* 0x0000008a0600d985 */ /* 0x0005e8000c101b26 */
[----:B------:R2:W-:Y:S04]  /*a610*/  @!P1 ST.E.64 desc[UR38][R14.64], R142 ;  /* 0x0000008e0e009985 */ /* 0x0005e8000c101b26 */
[----:B------:R2:W-:Y:S04]  /*a620*/  @!P2 ST.E.64 desc[UR38][R16.64], R146 ;  /* 0x000000921000a985 */ /* 0x0005e8000c101b26 */
[----:B------:R-:W-:Y:S05]  /*a630*/  @P0 BRA `(.L_x_9952) ;  /* 0x0000000c00ac0947 */ /* 0x000fea0003800000 */
[----:B------:R-:W-:Y:S02]  /*a640*/  LEA R2, P0, R19, R2, 0x2 ;  /* 0x0000000213027211 */ /* 0x000fe400078010ff */
[----:B------:R-:W-:-:S04]  /*a650*/  SHF.R.S32.HI R0, RZ, 0x1f, R19 ;  /* 0x0000001fff007819 */ /* 0x000fc80000011413 */
[----:B------:R-:W-:-:S05]  /*a660*/  LEA.HI.X R3, R19, R3, R0, 0x2, P0 ;  /* 0x0000000313037211 */ /* 0x000fca00000f1400 */
[----:B------:R4:W-:Y:S01]  /*a670*/  ST.E.64 desc[UR38][R2.64], R150 ;  /* 0x0000009602007985 */ /* 0x0009e2000c101b26 */
[----:B------:R-:W-:Y:S05]  /*a680*/  BRA `(.L_x_9952) ;  /* 0x0000000c00987947 */ /* 0x000fea0003800000 */
.L_x_9943:
[----:B------:R-:W4:Y:S01]  /*a690*/  LDC.64 R4, c[0x0][0xd00] ;  /* 0x00034000ff047b82 */ /* 0x000f220000000a00 */
[----:B------:R-:W-:Y:S01]  /*a6a0*/  ULDC.64 UR4, c[0x0][0xd08] ;  /* 0x0003420000047ab9 */ /* 0x000fe20000000a00 */
[----:B------:R-:W-:Y:S01]  /*a6b0*/  IMAD.MOV.U32 R17, RZ, RZ, RZ ;  /* 0x000000ffff117224 */ /* 0x000fe200078e00ff */
[----:B------:R-:W-:-:S04]  /*a6c0*/  ISETP.NE.U32.AND P1, PT, RZ, UR4, PT ;  /* 0x00000004ff007c0c */ /* 0x000fc8000bf25070 */
[----:B------:R-:W-:Y:S01]  /*a6d0*/  ISETP.NE.AND.EX P1, PT, RZ, UR5, PT, P1 ;  /* 0x00000005ff007c0c */ /* 0x000fe2000bf25310 */
[----:B------:R-:W0:Y:S01]  /*a6e0*/  LDC.64 R2, c[0x0][0xd00] ;  /* 0x00034000ff027b82 */ /* 0x000e220000000a00 */
[----:B----4-:R-:W-:-:S04]  /*a6f0*/  ISETP.NE.U32.AND P0, PT, R4, RZ, PT ;  /* 0x000000ff0400720c */ /* 0x010fc80003f05070 */
[----:B------:R-:W-:Y:S01]  /*a700*/  ISETP.NE.AND.EX P0, PT, R5, RZ, PT, P0 ;  /* 0x000000ff0500720c */ /* 0x000fe20003f05300 */
[----:B0-----:R-:W-:-:S06]  /*a710*/  IMAD.WIDE R4, R204, 0x4, R2 ;  /* 0x00000004cc047825 */ /* 0x001fcc00078e0202 */
[C---:B------:R-:W-:Y:S01]  /*a720*/  @P1 LEA R2, P2, R204.reuse, UR4, 0x2 ;  /* 0x00000004cc021c11 */ /* 0x040fe2000f8410ff */
[----:B------:R-:W-:Y:S02]  /*a730*/  ULDC UR4, c[0x0][0xb88] ;  /* 0x0002e20000047ab9 */ /* 0x000fe40000000800 */
[----:B--2---:R-:W-:Y:S01]  /*a740*/  IMAD.U32 R0, RZ, RZ, UR4 ;  /* 0x00000004ff007e24 */ /* 0x004fe2000f8e00ff */
[----:B------:R-:W-:Y:S02]  /*a750*/  @P1 LEA.HI.X R3, R204, UR5, R210, 0x2, P2 ;  /* 0x00000005cc031c11 */ /* 0x000fe400090f14d2 */
[----:B------:R0:W5:Y:S04]  /*a760*/  @P0 LDG.E R17, desc[UR38][R4.64] ;  /* 0x0000002604110981 */ /* 0x000168000c1e1900 */
[----:B------:R0:W5:Y:S01]  /*a770*/  @P1 LDG.E R0, desc[UR38][R2.64] ;  /* 0x0000002602001981 */ /* 0x000162000c1e1900 */
[----:B------:R-:W-:Y:S01]  /*a780*/  ISETP.NE.AND P2, PT, R207, RZ, PT ;  /* 0x000000ffcf00720c */ /* 0x000fe20003f45270 */
[----:B------:R-:W2:-:S12]  /*a790*/  S2R R6, SR_TID.X ;  /* 0x0000000000067919 */ /* 0x000e980000002100 */
[----:B------:R-:W4:Y:S01]  /*a7a0*/  @!P2 LDC R207, c[0x0][0xbd4] ;  /* 0x0002f500ffcfab82 */ /* 0x000f220000000800 */
[----:B--2---:R-:W-:Y:S01]  /*a7b0*/  VIADD R22, R6, 0xffffff80 ;  /* 0xffffff8006167836 */ /* 0x004fe20000000000 */
[----:B----4-:R-:W-:-:S04]  /*a7c0*/  ISETP.GT.AND P2, PT, R207, 0x1, PT ;  /* 0x00000001cf00780c */ /* 0x010fc80003f44270 */
[----:B------:R-:W-:Y:S01]  /*a7d0*/  ISETP.GT.AND P3, PT, R22, 0x7f, PT ;  /* 0x0000007f1600780c */ /* 0x000fe20003f64270 */
[----:B0-----:R-:W-:-:S12]  /*a7e0*/  @P1 BRA `(.L_x_9955) ;  /* 0x0000000000101947 */ /* 0x001fd80003800000 */
[----:B------:R-:W-:Y:S05]  /*a7f0*/  @!P0 BRA `(.L_x_9955) ;  /* 0x00000000000c8947 */ /* 0x000fea0003800000 */
[----:B------:R-:W2:Y:S04]  /*a800*/  LDG.E R3, desc[UR38][R4.64] ;  /* 0x0000002604037981 */ /* 0x000ea8000c1e1900 */
[----:B-----5:R-:W2:Y:S02]  /*a810*/  LDG.E R0, desc[UR38][R4.64+0x4] ;  /* 0x0000042604007981 */ /* 0x020ea4000c1e1900 */
[----:B--2---:R-:W-:-:S07]  /*a820*/  IMAD.IADD R0, R0, 0x1, -R3 ;  /* 0x0000000100007824 */ /* 0x004fce00078e0a03 */
.L_x_9955:
[----:B------:R-:W-:Y:S01]  /*a830*/  BSSY B1, `(.L_x_9956) ;  /* 0x0000037000017945 */ /* 0x000fe20003800000 */
[----:B------:R-:W-:Y:S02]  /*a840*/  SEL R27, R204, RZ, !P0 ;  /* 0x000000ffcc1b7207 */ /* 0x000fe40004000000 */
[----:B------:R-:W-:Y:S02]  /*a850*/  SEL R210, R210, RZ, !P0 ;  /* 0x000000ffd2d27207 */ /* 0x000fe40004000000 */
[----:B-----5:R-:W-:Y:S01]  /*a860*/  SHF.R.S32.HI R18, RZ, 0x1f, R17 ;  /* 0x0000001fff127819 */ /* 0x020fe20000011411 */
[----:B------:R-:W-:Y:S06]  /*a870*/  @P3 BRA `(.L_x_9957) ;  /* 0x0000000000c83947 */ /* 0x000fec0003800000 */
[----:B------:R-:W0:Y:S01]  /*a880*/  LDC R31, c[0x0][0xce8] ;  /* 0x00033a00ff1f7b82 */ /* 0x000e220000000800 */
[----:B------:R-:W-:-:S04]  /*a890*/  IMAD R2, R208, 0x80, R6 ;  /* 0x00000080d0027824 */ /* 0x000fc800078e0206 */
[----:B------:R-:W-:Y:S02]  /*a8a0*/  VIADD R20, R2, 0xffffff80 ;  /* 0xffffff8002147836 */ /* 0x000fe40000000000 */
[----:B0-----:R-:W-:-:S05]  /*a8b0*/  IMAD R3, R0, R31, RZ ;  /* 0x0000001f00037224 */ /* 0x001fca00078e02ff */
[----:B------:R-:W-:-:S13]  /*a8c0*/  ISETP.GE.AND P0, PT, R20, R3, PT ;  /* 0x000000031400720c */ /* 0x000fda0003f06270 */
[----:B------:R-:W-:Y:S05]  /*a8d0*/  @P0 BRA `(.L_x_9957) ;  /* 0x0000000000b00947 */ /* 0x000fea0003800000 */
[----:B------:R-:W2:Y:S01]  /*a8e0*/  LDL.LU R24, [R1+0x10] ;  /* 0x0000100001187983 */ /* 0x000ea20000300800 */
[----:B------:R-:W-:Y:S01]  /*a8f0*/  ISETP.NE.AND P1, PT, R31, 0x1, PT ;  /* 0x000000011f00780c */ /* 0x000fe20003f25270 */
[----:B------:R-:W-:Y:S01]  /*a900*/  IMAD.MOV.U32 R16, RZ, RZ, 0xab8 ;  /* 0x00000ab8ff107424 */ /* 0x000fe200078e00ff */
[----:B------:R-:W-:Y:S01]  /*a910*/  ISETP.GT.AND P0, PT, R207, 0x1, PT ;  /* 0x00000001cf00780c */ /* 0x000fe20003f04270 */
[----:B------:R-:W0:Y:S01]  /*a920*/  LDC.64 R28, c[0x0][0xca8] ;  /* 0x00032a00ff1c7b82 */ /* 0x000e220000000a00 */
[----:B------:R-:W-:Y:S02]  /*a930*/  IMAD.MOV.U32 R19, RZ, RZ, R20 ;  /* 0x000000ffff137224 */ /* 0x000fe400078e0014 */
[----:B------:R-:W-:-:S05]  /*a940*/  SEL R16, R16, 0xa78, P0 ;  /* 0x00000a7810107807 */ /* 0x000fca0000000000 */
[----:B------:R-:W4:Y:S08]  /*a950*/  LDC.64 R4, c[0x0][R16+0x220] ;  /* 0x0000880010047b82 */ /* 0x000f300000000a00 */
[----:B------:R-:W3:Y:S08]  /*a960*/  @P1 LDC R15, c[0x0][0xcec] ;  /* 0x00033b00ff0f1b82 */ /* 0x000ef00000000800 */
[----:B------:R-:W5:Y:S08]  /*a970*/  LDC.64 R2, c[0x0][R16+0x218] ;  /* 0x0000860010027b82 */ /* 0x000f700000000a00 */
[----:B------:R-:W1:Y:S01]  /*a980*/  @P1 LDC R25, c[0x0][0xcf0] ;  /* 0x00033c00ff191b82 */ /* 0x000e620000000800 */
[----:B----4-:R-:W-:-:S07]  /*a990*/  IMAD R5, R5, R27, RZ ;  /* 0x0000001b05057224 */ /* 0x010fce00078e02ff */
[----:B------:R-:W4:Y:S01]  /*a9a0*/  LDC.64 R6, c[0x0][R16+0x228] ;  /* 0x00008a0010067b82 */ /* 0x000f220000000a00 */
[----:B---3--:R-:W-:-:S04]  /*a9b0*/  @P1 IMAD.HI.U32 R8, R20, R15, RZ ;  /* 0x0000000f14081227 */ /* 0x008fc800078e00ff */
[----:B------:R-:W-:-:S03]  /*a9c0*/  IMAD.WIDE.U32 R14, R4, R27, RZ ;  /* 0x0000001b040e7225 */ /* 0x000fc600078e00ff */
[----:B------:R-:W3:Y:S01]  /*a9d0*/  LDC.64 R12, c[0x0][R16+0x210] ;  /* 0x00008400100c7b82 */ /* 0x000ee20000000a00 */
[-C--:B-----5:R-:W-:Y:S02]  /*a9e0*/  IMAD R21, R3, R206.reuse, RZ ;  /* 0x000000ce03157224 */ /* 0x0a0fe400078e02ff */
[----:B------:R-:W-:-:S04]  /*a9f0*/  IMAD.WIDE.U32 R2, R2, R206, RZ ;  /* 0x000000ce02027225 */ /* 0x000fc800078e00ff */
[----:B------:R-:W-:Y:S01]  /*aa00*/  IMAD.IADD R21, R3, 0x1, R21 ;  /* 0x0000000103157824 */ /* 0x000fe200078e0215 */
[----:B-1----:R-:W-:Y:S01]  /*aa10*/  @P1 SHF.R.U32.HI R19, RZ, R25, R8 ;  /* 0x00000019ff131219 */ /* 0x002fe20000011608 */
[----:B------:R-:W-:Y:S01]  /*aa20*/  IMAD R25, R4, R210, R5 ;  /* 0x000000d204197224 */ /* 0x000fe200078e0205 */
[----:B0-----:R-:W0:Y:S01]  /*aa30*/  @!P0 LDC R28, c[0x0][0xc50] ;  /* 0x00031400ff1c8b82 */ /* 0x001e220000000800 */
[----:B------:R-:W-:Y:S02]  /*aa40*/  IADD3 R4, P1, P3, R14, R2, R17 ;  /* 0x000000020e047210 */ /* 0x000fe40007b3e011 */
[----:B------:R-:W-:Y:S02]  /*aa50*/  IMAD.IADD R25, R15, 0x1, R25 ;  /* 0x000000010f197824 */ /* 0x000fe400078e0219 */
[----:B------:R-:W-:-:S03]  /*aa60*/  IMAD.MOV R8, RZ, RZ, -R19 ;  /* 0x000000ffff087224 */ /* 0x000fc600078e0a13 */
[----:B------:R-:W1:Y:S01]  /*aa70*/  @!P0 LDC R29, c[0x0][0xc54] ;  /* 0x00031500ff1d8b82 */ /* 0x000e620000000800 */
[----:B--2---:R-:W-:-:S05]  /*aa80*/  SEL R5, R24, RZ, P0 ;  /* 0x000000ff18057207 */ /* 0x004fca0000000000 */
[----:B----4-:R-:W-:Y:S01]  /*aa90*/  IMAD.WIDE.U32 R2, R6, R5, RZ ;  /* 0x0000000506027225 */ /* 0x010fe200078e00ff */
[----:B------:R-:W-:-:S03]  /*aaa0*/  IADD3.X R6, R25, R21, R18, P1, P3 ;  /* 0x0000001519067210 */ /* 0x000fc60000fe6412 */
[----:B------:R-:W-:Y:S01]  /*aab0*/  IMAD R7, R7, R5, RZ ;  /* 0x0000000507077224 */ /* 0x000fe200078e02ff */
[----:B------:R-:W-:Y:S01]  /*aac0*/  IADD3 R2, P0, P1, R19, R4, R2 ;  /* 0x0000000413027210 */ /* 0x000fe2000791e002 */
[----:B------:R-:W-:Y:S01]  /*aad0*/  IMAD R5, R31, R8, R20 ;  /* 0x000000081f057224 */ /* 0x000fe200078e0214 */
[----:B------:R-:W-:Y:S01]  /*aae0*/  SHF.R.S32.HI R19, RZ, 0x1f, R19 ;  /* 0x0000001fff137819 */ /* 0x000fe20000011413 */
[----:B------:R-:W-:Y:S02]  /*aaf0*/  IMAD.IADD R7, R3, 0x1, R7 ;  /* 0x0000000103077824 */ /* 0x000fe400078e0207 */
[----:B---3--:R-:W-:-:S03]  /*ab00*/  IMAD R4, R13, R5, RZ ;  /* 0x000000050d047224 */ /* 0x008fc600078e02ff */
[----:B------:R-:W-:Y:S02]  /*ab10*/  IADD3.X R3, R19, R6, R7, P0, P1 ;  /* 0x0000000613037210 */ /* 0x000fe400007e2407 */
[----:B------:R-:W-:Y:S01]  /*ab20*/  SHF.R.S32.HI R7, RZ, 0x1f, R5 ;  /* 0x0000001fff077819 */ /* 0x000fe20000011405 */
[----:B------:R-:W-:-:S04]  /*ab30*/  IMAD.WIDE.U32 R2, R12, R5, R2 ;  /* 0x000000050c027225 */ /* 0x000fc800078e0002 */
[----:B------:R-:W-:Y:S01]  /*ab40*/  IMAD R7, R12, R7, R4 ;  /* 0x000000070c077224 */ /* 0x000fe200078e0204 */
[----:B0-----:R-:W-:-:S03]  /*ab50*/  LEA R4, P0, R2, R28, 0x2 ;  /* 0x0000001c02047211 */ /* 0x001fc600078010ff */
[----:B------:R-:W-:-:S05]  /*ab60*/  IMAD.IADD R3, R3, 0x1, R7 ;  /* 0x0000000103037824 */ /* 0x000fca00078e0207 */
[----:B-1----:R-:W-:Y:S01]  /*ab70*/  LEA.HI.X R5, R2, R29, R3, 0x2, P0 ;  /* 0x0000001d02057211 */ /* 0x002fe200000f1403 */
[----:B------:R-:W-:-:S05]  /*ab80*/  IMAD.MOV.U32 R3, RZ, RZ, -0x800000 ;  /* 0xff800000ff037424 */ /* 0x000fca00078e00ff */
[----:B------:R0:W-:Y:S02]  /*ab90*/  STG.E desc[UR38][R4.64], R3 ;  /* 0x0000000304007986 */ /* 0x0001e4000c101926 */
.L_x_9957:
[----:B------:R-:W-:Y:S05]  /*aba0*/  BSYNC B1 ;  /* 0x0000000000017941 */ /* 0x000fea0003800000 */
.L_x_9956:
[----:B------:R-:W-:Y:S05]  /*abb0*/  @P2 BRA `(.L_x_9952) ;  /* 0x00000008004c2947 */ /* 0x000fea0003800000 */
[----:B------:R-:W2:Y:S01]  /*abc0*/  LDC R15, c[0x0][0xce8] ;  /* 0x00033a00ff0f7b82 */ /* 0x000ea20000000800 */
[----:B0-----:R-:W-:Y:S01]  /*abd0*/  SHF.R.S32.HI R3, RZ, 0x1f, R22 ;  /* 0x0000001fff037819 */ /* 0x001fe20000011416 */
[----:B------:R-:W-:Y:S01]  /*abe0*/  ULDC.64 UR4, c[0x0][0xba0] ;  /* 0x0002e80000047ab9 */ /* 0x000fe20000000a00 */
[----:B------:R-:W-:Y:S01]  /*abf0*/  BSSY B1, `(.L_x_9958) ;  /* 0x000004d000017945 */ /* 0x000fe20003800000 */
[----:B------:R-:W-:Y:S01]  /*ac00*/  IMAD R2, R18, UR4, RZ ;  /* 0x0000000412027c24 */ /* 0x000fe2000f8e02ff */
[----:B------:R-:W-:-:S03]  /*ac10*/  LEA.HI R6, R3, R22, RZ, 0x3 ;  /* 0x0000001603067211 */ /* 0x000fc600078f18ff */
[C---:B------:R-:W-:Y:S01]  /*ac20*/  IMAD R5, R17.reuse, UR5, R2 ;  /* 0x0000000511057c24 */ /* 0x040fe2000f8e0202 */
[----:B---3--:R-:W-:Y:S01]  /*ac30*/  LOP3.LUT R8, R6, 0xfffffff8, RZ, 0xc0, !PT ;  /* 0xfffffff806087812 */ /* 0x008fe200078ec0ff */
[----:B------:R-:W-:Y:S01]  /*ac40*/  IMAD.WIDE.U32 R2, R17, UR4, RZ ;  /* 0x0000000411027c25 */ /* 0x000fe2000f8e00ff */
[----:B------:R-:W-:Y:S01]  /*ac50*/  SHF.R.S32.HI R17, RZ, 0x3, R6 ;  /* 0x00000003ff117819 */ /* 0x000fe20000011406 */
[----:B------:R-:W-:Y:S02]  /*ac60*/  ULDC.64 UR4, c[0x0][0xbe8] ;  /* 0x0002fa0000047ab9 */ /* 0x000fe40000000a00 */
[----:B------:R-:W-:Y:S02]  /*ac70*/  IMAD.IADD R8, R22, 0x1, -R8 ;  /* 0x0000000116087824 */ /* 0x000fe400078e0a08 */
[----:B------:R-:W-:Y:S02]  /*ac80*/  IMAD.IADD R3, R3, 0x1, R5 ;  /* 0x0000000103037824 */ /* 0x000fe400078e0205 */
[----:B------:R-:W-:-:S02]  /*ac90*/  IMAD R5, R8, 0x20, R17 ;  /* 0x0000002008057824 */ /* 0x000fc400078e0211 */
[----:B------:R-:W-:Y:S01]  /*aca0*/  IMAD.WIDE.U32 R2, R206, UR4, R2 ;  /* 0x00000004ce027c25 */ /* 0x000fe2000f8e0002 */
[----:B--2---:R-:W-:-:S03]  /*acb0*/  ISETP.NE.AND P0, PT, R15, 0x1, PT ;  /* 0x000000010f00780c */ /* 0x004fc60003f05270 */
[----:B------:R-:W-:Y:S02]  /*acc0*/  IMAD R13, R208, 0x80, R5 ;  /* 0x00000080d00d7824 */ /* 0x000fe400078e0205 */
[----:B------:R-:W-:Y:S01]  /*acd0*/  IMAD R3, R206, UR5, R3 ;  /* 0x00000005ce037c24 */ /* 0x000fe2000f8e0203 */
[----:B------:R-:W-:Y:S01]  /*ace0*/  ULDC.64 UR4, c[0x0][0xbf0] ;  /* 0x0002fc0000047ab9 */ /* 0x000fe20000000a00 */
[----:B------:R-:W-:Y:S02]  /*acf0*/  IMAD.MOV.U32 R5, RZ, RZ, R13 ;  /* 0x000000ffff057224 */ /* 0x000fe400078e000d */
[----:B------:R-:W-:Y:S02]  /*ad00*/  IMAD R6, R210, UR4, RZ ;  /* 0x00000004d2067c24 */ /* 0x000fe4000f8e02ff */
[----:B------:R-:W-:Y:S02]  /*ad10*/  IMAD.WIDE.U32 R2, R27, UR4, R2 ;  /* 0x000000041b027c25 */ /* 0x000fe4000f8e0002 */
[----:B------:R-:W0:Y:S08]  /*ad20*/  @P0 LDC R4, c[0x0][0xcec] ;  /* 0x00033b00ff040b82 */ /* 0x000e300000000800 */
[----:B------:R-:W2:Y:S01]  /*ad30*/  @P0 LDC R7, c[0x0][0xcf0] ;  /* 0x00033c00ff070b82 */ /* 0x000ea20000000800 */
[----:B0-----:R-:W-:-:S05]  /*ad40*/  @P0 IMAD.HI.U32 R4, R13, R4, RZ ;  /* 0x000000040d040227 */ /* 0x001fca00078e00ff */
[----:B--2---:R-:W-:Y:S01]  /*ad50*/  @P0 SHF.R.U32.HI R5, RZ, R7, R4 ;  /* 0x00000007ff050219 */ /* 0x004fe20000011604 */
[----:B------:R-:W-:Y:S01]  /*ad60*/  IMAD R7, R27, UR5, R6 ;  /* 0x000000051b077c24 */ /* 0x000fe2000f8e0206 */
[----:B------:R-:W-:Y:S02]  /*ad70*/  ULDC.64 UR4, c[0x0][0xbe0] ;  /* 0x0002f80000047ab9 */ /* 0x000fe40000000a00 */
[--C-:B------:R-:W-:Y:S01]  /*ad80*/  SHF.R.S32.HI R4, RZ, 0x1f, R5.reuse ;  /* 0x0000001fff047819 */ /* 0x100fe20000011405 */
[----:B------:R-:W-:Y:S02]  /*ad90*/  IMAD.MOV R6, RZ, RZ, -R5 ;  /* 0x000000ffff067224 */ /* 0x000fe400078e0a05 */
[----:B------:R-:W-:Y:S02]  /*ada0*/  IMAD.IADD R3, R3, 0x1, R7 ;  /* 0x0000000103037824 */ /* 0x000fe400078e0207 */
[----:B------:R-:W-:Y:S02]  /*adb0*/  IMAD R7, R15, R6, R13 ;  /* 0x000000060f077224 */ /* 0x000fe400078e020d */
[----:B------:R-:W-:-:S02]  /*adc0*/  IMAD R4, R4, UR4, RZ ;  /* 0x0000000404047c24 */ /* 0x000fc4000f8e02ff */
[----:B------:R-:W-:-:S04]  /*add0*/  IMAD.WIDE.U32 R2, R5, UR4, R2 ;  /* 0x0000000405027c25 */ /* 0x000fc8000f8e0002 */
[----:B------:R-:W-:Y:S01]  /*ade0*/  IMAD R13, R5, UR5, R4 ;  /* 0x00000005050d7c24 */ /* 0x000fe2000f8e0204 */
[----:B------:R-:W-:Y:S01]  /*adf0*/  SHF.R.S32.HI R4, RZ, 0x1f, R7 ;  /* 0x0000001fff047819 */ /* 0x000fe20000011407 */
[----:B------:R-:W-:Y:S01]  /*ae00*/  ULDC.64 UR4, c[0x0][0xbd8] ;  /* 0x0002f60000047ab9 */ /* 0x000fe20000000a00 */
[----:B------:R-:W-:Y:S02]  /*ae10*/  IMAD R6, R208, 0x80, R17 ;  /* 0x00000080d0067824 */ /* 0x000fe400078e0211 */
[----:B------:R-:W-:Y:S02]  /*ae20*/  IMAD.IADD R3, R3, 0x1, R13 ;  /* 0x0000000103037824 */ /* 0x000fe400078e020d */
[----:B------:R-:W-:Y:S02]  /*ae30*/  IMAD R4, R4, UR4, RZ ;  /* 0x0000000404047c24 */ /* 0x000fe4000f8e02ff */
[----:B------:R-:W-:-:S04]  /*ae40*/  IMAD.WIDE.U32 R2, R7, UR4, R2 ;  /* 0x0000000407027c25 */ /* 0x000fc8000f8e0002 */
[----:B------:R-:W-:Y:S01]  /*ae50*/  IMAD R5, R7, UR5, R4 ;  /* 0x0000000507057c24 */ /* 0x000fe2000f8e0204 */
[----:B------:R-:W-:Y:S01]  /*ae60*/  ULDC.64 UR4, c[0x0][0xb80] ;  /* 0x0002e00000047ab9 */ /* 0x000fe20000000a00 */
[----:B------:R-:W-:Y:S02]  /*ae70*/  IMAD R15, R0, R15, RZ ;  /* 0x0000000f000f7224 */ /* 0x000fe400078e02ff */
[----:B------:R-:W-:Y:S02]  /*ae80*/  VIADD R4, R6, 0x40 ;  /* 0x0000004006047836 */ /* 0x000fe40000000000 */
[----:B------:R-:W-:Y:S01]  /*ae90*/  IMAD.IADD R3, R3, 0x1, R5 ;  /* 0x0000000103037824 */ /* 0x000fe200078e0205 */
[----:B------:R-:W-:Y:S01]  /*aea0*/  LEA R5, P2, R2, UR4, 0x1 ;  /* 0x0000000402057c11 */ /* 0x000fe2000f8408ff */
        /* <DEDUP_REMOVED lines=8> */
[----:B------:R0:W2:Y:S01]  /*af30*/  SHFL.IDX PT, R2, R5, RZ, 0x181f ;  /* 0x00181fff05027589 */ /* 0x0000a200000e0000 */
[----:B------:R-:W-:Y:S01]  /*af40*/  VIADD R13, R7, 0x40 ;  /* 0x00000040070d7836 */ /* 0x000fe20000000000 */
[----:B------:R-:W-:Y:S02]  /*af50*/  SHF.R.S32.HI R8, RZ, 0x1f, R7 ;  /* 0x0000001fff087819 */ /* 0x000fe40000011407 */
[----:B------:R0:W3:Y:S01]  /*af60*/  SHFL.IDX PT, R0, R4, RZ, 0x181f ;  /* 0x00181fff04007589 */ /* 0x0000e200000e0000 */
        /* <DEDUP_REMOVED lines=9> */
[----:B--2---:R-:W-:-:S04]  /*b000*/  @!P5 LEA R20, P6, R7, R2, 0x1 ;  /* 0x000000020714d211 */ /* 0x004fc800078c08ff */
[----:B---3--:R-:W-:Y:S02]  /*b010*/  @!P5 LEA.HI.X R21, R7, R0, R8, 0x1, P6 ;  /* 0x000000000715d211 */ /* 0x008fe400030f0c08 */
        /* <DEDUP_REMOVED lines=10> */
.L_x_9959:
[----:B------:R-:W-:Y:S05]  /*b0c0*/  BSYNC B1 ;  /* 0x0000000000017941 */ /* 0x000fea0003800000 */
.L_x_9958:
[----:B---3--:R3:W0:Y:S01]  /*b0d0*/  SHFL.IDX PT, R0, R4, 0x1, 0x181f ;  /* 0x00381f0004007f89 */ /* 0x00862200000e0000 */
[----:B------:R-:W-:Y:S03]  /*b0e0*/  BSSY B1, `(.L_x_9960) ;  /* 0x0000014000017945 */ /* 0x000fe60003800000 */
[----:B--2-4-:R3:W2:Y:S01]  /*b0f0*/  SHFL.IDX PT, R2, R5, 0x1, 0x181f ;  /* 0x00381f0005027f89 */ /* 0x0146a200000e0000 */
[----:B------:R-:W-:Y:S05]  /*b100*/  @P1 BRA `(.L_x_9961) ;  /* 0x0000000000441947 */ /* 0x000fea0003800000 */
[----:B------:R-:W-:Y:S02]  /*b110*/  ULDC UR4, c[0x0][0xbc8] ;  /* 0x0002f20000047ab9 */ /* 0x000fe40000000800 */
[----:B------:R-:W-:Y:S02]  /*b120*/  ISETP.GE.AND P4, PT, R7, UR4, PT ;  /* 0x0000000407007c0c */ /* 0x000fe4000bf86270 */
[----:B------:R-:W-:Y:S02]  /*b130*/  ISETP.GE.AND P3, PT, R13, UR4, PT ;  /* 0x000000040d007c0c */ /* 0x000fe4000bf66270 */
[----:B------:R-:W-:Y:S02]  /*b140*/  ISETP.GE.AND P2, PT, R17, UR4, PT ;  /* 0x0000000411007c0c */ /* 0x000fe4000bf46270 */
[----:B------:R-:W-:-:S07]  /*b150*/  ISETP.GE.AND P1, PT, R19, UR4, PT ;  /* 0x0000000413007c0c */ /* 0x000fce000bf26270 */
[-C--:B--2---:R-:W-:Y:S02]  /*b160*/  @!P4 LEA R20, P6, R7, R2.reuse, 0x1 ;  /* 0x000000020714c211 */ /* 0x084fe400078c08ff */
[----:B------:R-:W-:Y:S02]  /*b170*/  @!P3 LEA R24, P5, R13, R2, 0x1 ;  /* 0x000000020d18b211 */ /* 0x000fe400078a08ff */
[----:B0-----:R-:W-:Y:S02]  /*b180*/  @!P4 LEA.HI.X R21, R7, R0, R8, 0x1, P6 ;  /* 0x000000000715c211 */ /* 0x001fe400030f0c08 */
        /* <DEDUP_REMOVED lines=9> */
.L_x_9961:
[----:B------:R-:W-:Y:S05]  /*b220*/  BSYNC B1 ;  /* 0x0000000000017941 */ /* 0x000fea0003800000 */
.L_x_9960:
[----:B0-----:R0:W0:Y:S01]  /*b230*/  SHFL.IDX PT, R0, R4, 0x2, 0x181f ;  /* 0x00581f0004007f89 */ /* 0x00102200000e0000 */
[----:B------:R-:W-:Y:S03]  /*b240*/  BSSY B1, `(.L_x_9962) ;  /* 0x0000014000017945 */ /* 0x000fe60003800000 */
[----:B--2-4-:R2:W4:Y:S01]  /*b250*/  SHFL.IDX PT, R2, R5, 0x2, 0x181f ;  /* 0x00581f0005027f89 */ /* 0x01452200000e0000 */
        /* <DEDUP_REMOVED lines=18> */
.L_x_9963:
[----:B------:R-:W-:Y:S05]  /*b380*/  BSYNC B1 ;  /* 0x0000000000017941 */ /* 0x000fea0003800000 */
.L_x_9962:
[----:B0-----:R-:W-:Y:S01]  /*b390*/  VIADD R0, R6, 0x60 ;  /* 0x0000006006007836 */ /* 0x001fe20000000000 */
[----:B---3--:R-:W0:Y:S04]  /*b3a0*/  SHFL.IDX PT, R4, R4, 0x3, 0x181f ;  /* 0x00781f0004047f89 */ /* 0x008e2800000e0000 */
[----:B------:R-:W-:Y:S01]  /*b3b0*/  ISETP.GE.AND P0, PT, R0, R15, PT ;  /* 0x0000000f0000720c */ /* 0x000fe20003f06270 */
[----:B----4-:R3:W4:-:S12]  /*b3c0*/  SHFL.IDX PT, R2, R5, 0x3, 0x181f ;  /* 0x00781f0005027f89 */ /* 0x01071800000e0000 */
[----:B---3--:R-:W-:Y:S05]  /*b3d0*/  @P0 BRA `(.L_x_9952) ;  /* 0x0000000000440947 */ /* 0x008fea0003800000 */
[----:B------:R-:W-:Y:S02]  /*b3e0*/  ULDC UR4, c[0x0][0xbc8] ;  /* 0x0002f20000047ab9 */ /* 0x000fe40000000800 */
[----:B------:R-:W-:Y:S02]  /*b3f0*/  ISETP.GE.AND P3, PT, R7, UR4, PT ;  /* 0x0000000407007c0c */ /* 0x000fe4000bf66270 */
[----:B------:R-:W-:Y:S02]  /*b400*/  ISETP.GE.AND P2, PT, R13, UR4, PT ;  /* 0x000000040d007c0c */ /* 0x000fe4000bf46270 */
[----:B------:R-:W-:Y:S02]  /*b410*/  ISETP.GE.AND P1, PT, R17, UR4, PT ;  /* 0x0000000411007c0c */ /* 0x000fe4000bf26270 */
[----:B------:R-:W-:-:S07]  /*b420*/  ISETP.GE.AND P0, PT, R19, UR4, PT ;  /* 0x0000000413007c0c */ /* 0x000fce000bf06270 */
[----:B----4-:R-:W-:-:S04]  /*b430*/  @!P3 LEA R6, P4, R7, R2, 0x1 ;  /* 0x000000020706b211 */ /* 0x010fc800078808ff */
[----:B0-----:R-:W-:Y:S02]  /*b440*/  @!P3 LEA.HI.X R7, R7, R4, R8, 0x1, P4 ;  /* 0x000000040707b211 */ /* 0x001fe400020f0c08 */
        /* <DEDUP_REMOVED lines=10> */
.L_x_9952:
[----:B------:R-:W-:Y:S05]  /*b4f0*/  BSYNC B0 ;  /* 0x0000000000007941 */ /* 0x000fea0003800000 */
.L_x_9942:
[----:B------:R-:W-:Y:S02]  /*b500*/  ULDC UR4, c[0x0][0xd3c] ;  /* 0x00034f0000047ab9 */ /* 0x000fe40000000800 */
[----:B---3--:R-:W-:-:S13]  /*b510*/  ISETP.GE.AND P0, PT, R11, UR4, PT ;  /* 0x000000040b007c0c */ /* 0x008fda000bf06270 */
[----:B------:R-:W-:Y:S05]  /*b520*/  @!P0 BRA `(.L_x_9964) ;  /* 0xffffff5c00108947 */ /* 0x000fea000383ffff */
[----:B------:R-:W-:Y:S05]  /*b530*/  EXIT ;  /* 0x000000000000794d */ /* 0x000fea0003800000 */
.L_x_9916:
[----:B------:R-:W-:-:S08]  /*b540*/  NOP ;  /* 0x0000000000007918 */ /* 0x000fd00000000000 */
[----:B--2---:R-:W0:-:S00]  /*b550*/  USETMAXREG.DEALLOC.CTAPOOL 0x18 ;  /* 0x00000018000079c8 */ /* 0x004e0000080e0500 */
        /* <DEDUP_REMOVED lines=18> */
.L_x_9965:
        /* <DEDUP_REMOVED lines=44> */
.L_x_9969:
        /* <DEDUP_REMOVED lines=38> */
.L_x_9967:
        /* <DEDUP_REMOVED lines=20> */
.L_x_9970:
        /* <DEDUP_REMOVED lines=54> */
.L_x_9968:
[----:B------:R-:W-:Y:S01]  /*c040*/  IMAD.U32 R2, RZ, RZ, UR6 ;  /* 0x00000006ff027e24 */ /* 0x000fe2000f8e00ff */
[----:B------:R0:W-:Y:S04]  /*c050*/  STL [R1+0x4], RZ ;  /* 0x000004ff01007387 */ /* 0x0001e80000100800 */
[----:B------:R0:W-:Y:S04]  /*c060*/  STL [R1+0x8], RZ ;  /* 0x000008ff01007387 */ /* 0x0001e80000100800 */
[----:B------:R0:W-:Y:S02]  /*c070*/  STL [R1], R2 ;  /* 0x0000000201007387 */ /* 0x0001e40000100800 */
.L_x_9971:
        /* <DEDUP_REMOVED lines=10> */
.L_x_9966:
        /* <DEDUP_REMOVED lines=29> */
[----:B------:R0:W-:Y:S04]  /*c2f0*/  STL [R1+0x10], R3 ;  /* 0x0000100301007387 */ /* 0x0001e80000100800 */
[----:B------:R-:W-:Y:S04]  /*c300*/  STL [R1+0x70], RZ ;  /* 0x000070ff01007387 */ /* 0x000fe80000100800 */
[----:B------:R1:W-:Y:S01]  /*c310*/  STL [R1+0x18], R2 ;  /* 0x0000180201007387 */ /* 0x0003e20000100800 */
[C---:B0-----:R-:W-:Y:S02]  /*c320*/  LOP3.LUT R3, R0.reuse, 0x40, RZ, 0xfc, !PT ;  /* 0x0000004000037812 */ /* 0x041fe400078efcff */
[----:B-1----:R-:W-:-:S02]  /*c330*/  LOP3.LUT R2, R0, 0x80, RZ, 0xfc, !PT ;  /* 0x0000008000027812 */ /* 0x002fc400078efcff */
[----:B------:R-:W-:-:S07]  /*c340*/  LOP3.LUT R0, R0, 0xc0, RZ, 0xfc, !PT ;  /* 0x000000c000007812 */ /* 0x000fce00078efcff */
.L_x_10080:
[----:B--2---:R-:W2:Y:S01]  /*c350*/  LDL R0, [R1+0xc] ;  /* 0x00000c0001007983 */ /* 0x004ea20000100800 */
[----:B-1----:R-:W2:Y:S01]  /*c360*/  LDC.64 R2, c[0x0][0xd88] ;  /* 0x00036200ff027b82 */ /* 0x002ea20000000a00 */
[----:B------:R-:W-:Y:S05]  /*c370*/  YIELD ;  /* 0x0000000000007946 */ /* 0x000fea0003800000 */
[----:B------:R-:W-:Y:S01]  /*c380*/  ULDC.64 UR4, c[0x0][0xb20] ;  /* 0x0002c80000047ab9 */ /* 0x000fe20000000a00 */
[----:B---3--:R-:W-:Y:S01]  /*c390*/  IMAD.MOV.U32 R6, RZ, RZ, RZ ;  /* 0x000000ffff067224 */ /* 0x008fe200078e00ff */
        /* <DEDUP_REMOVED lines=13> */
[----:B0-----:R-:W-:Y:S01]  /*c470*/  SHF.L.U64.HI R9, R10, 0x2, R4 ;  /* 0x000000020a097819 */ /* 0x001fe20000010204 */
        /* <DEDUP_REMOVED lines=37> */
.L_x_9973:
        /* <DEDUP_REMOVED lines=18> */
.L_x_9974:
[----:B------:R-:W-:Y:S05]  /*c7f0*/  @!P0 BRA `(.L_x_9975) ;  /* 0x00000000000c8947 */ /* 0x000fea0003800000 */
[----:B------:R-:W2:Y:S04]  /*c800*/  LDG.E R6, desc[UR38][R4.64] ;  /* 0x0000002604067981 */ /* 0x000ea8000c1e1900 */
[----:B------:R-:W2:Y:S02]  /*c810*/  LDG.E R4, desc[UR38][R4.64+0x4] ;  /* 0x0000042604047981 */ /* 0x000ea4000c1e1900 */
[----:B--2---:R-:W-:-:S07]  /*c820*/  IMAD.IADD R6, R4, 0x1, -R6 ;  /* 0x0000000104067824 */ /* 0x004fce00078e0a06 */
.L_x_9975:
        /* <DEDUP_REMOVED lines=45> */
.L_x_9977:
[----:B------:R-:W-:Y:S05]  /*cb00*/  BSYNC B0 ;  /* 0x0000000000007941 */ /* 0x000fea0003800000 */
.L_x_9976:
        /* <DEDUP_REMOVED lines=26> */
.L_x_9979:
        /* <DEDUP_REMOVED lines=20> */
.L_x_9982:
[----:B------:R-:W-:Y:S05]  /*cdf0*/  BSYNC B6 ;  /* 0x0000000000067941 */ /* 0x000fea0003800000 */
.L_x_9981:
        /* <DEDUP_REMOVED lines=20> */
.L_x_9985:
        /* <DEDUP_REMOVED lines=16> */
.L_x_9984:
[----:B------:R-:W-:Y:S05]  /*d040*/  BSYNC B6 ;  /* 0x0000000000067941 */ /* 0x000fea0003800000 */
.L_x_9983:
        /* <DEDUP_REMOVED lines=24> */
.L_x_10097:
        /* <DEDUP_REMOVED lines=11> */
.L_x_10100:
        /* <DEDUP_REMOVED lines=24> */
.L_x_9989:
[----:B--2---:R-:W2:Y:S01]  /*d400*/  LDL R2, [R1+0x18] ;  /* 0x0000180001027983 */ /* 0x004ea20000100800 */
[----:B---3--:R-:W-:Y:S01]  /*d410*/  IMAD R0, R19, 0x8, R18 ;  /* 0x0000000813007824 */ /* 0x008fe200078e0212 */
[----:B--2---:R-:W-:-:S04]  /*d420*/  SHF.L.U32 R2, R2, 0x1f, RZ ;  /* 0x0000001f02027819 */ /* 0x004fc800000006ff */
[----:B------:R-:W2:Y:S02]  /*d430*/  SYNCS.PHASECHK.TRANS64.TRYWAIT P0, [R0+URZ+0x32440], R2 ;  /* 0x03244002000075a7 */ /* 0x000ea4000800017f */
[----:B--2---:R-:W-:Y:S05]  /*d440*/  @!P0 BRA `(.L_x_9990) ;  /* 0x0000005400988947 */ /* 0x004fea0003800000 */
.L_x_10101:
        /* <DEDUP_REMOVED lines=11> */
.L_x_9991:
[----:B------:R-:W3:Y:S04]  /*d500*/  LDL R4, [R1+0x30] ;  /* 0x0000300001047983 */ /* 0x000ee80000100800 */
[----:B------:R-:W4:Y:S04]  /*d510*/  LDL R3, [R1+0x20] ;  /* 0x0000200001037983 */ /* 0x000f280000100800 */
[----:B--2---:R-:W2:Y:S01]  /*d520*/  LDL.LU R2, [R1+0x14] ;  /* 0x0000140001027983 */ /* 0x004ea20000300800 */
        /* <DEDUP_REMOVED lines=16> */
[----:B------:R-:W-:Y:S01]  /*d630*/  UIMAD UR11, UR11, 0x60, UR4 ;  /* 0x000000600b0b78a4 */ /* 0x000fe2000f8e0204 */
[----:B------:R2:W-:Y:S02]  /*d640*/  STL [R1+0x14], R2 ;  /* 0x0000140201007387 */ /* 0x0005e40000100800 */
[----:B------:R-:W-:-:S06]  /*d650*/  UMOV UR4, 0x0 ;  /* 0x0000000000047882 */ /* 0x000fcc0000000000 */
[----:B------:R2:W-:Y:S01]  /*d660*/  UTMALDG.4D [UR8], [UR6], desc[UR4] ;  /* 0x00000408060075b4 */ /* 0x0005e20008019000 */
[----:B------:R-:W-:Y:S02]  /*d670*/  NOP ;  /* 0x0000000000007918 */ /* 0x000fe40000000000 */
.L_x_9987:
[----:B---3--:R-:W3:Y:S04]  /*d680*/  LDL.LU R4, [R1+0x28] ;  /* 0x0000280001047983 */ /* 0x008ee80000300800 */
[----:B------:R-:W4:Y:S04]  /*d690*/  LDL.LU R3, [R1+0x44] ;  /* 0x0000440001037983 */ /* 0x000f280000300800 */
[----:B--2---:R-:W2:Y:S01]  /*d6a0*/  LDL R2, [R1+0x2c] ;  /* 0x00002c0001027983 */ /* 0x004ea20000100800 */
        /* <DEDUP_REMOVED lines=11> */
[----:B--2---:R-:W-:-:S05]  /*d760*/  SHF.R.S32.HI R0, RZ, 0x1f, R2 ;  /* 0x0000001fff007819 */ /* 0x004fca0000011402 */
[----:B------:R3:W-:Y:S04]  /*d770*/  STL [R1+0x48], R0 ;  /* 0x0000480001007387 */ /* 0x0007e80000100800 */
[----:B------:R3:W-:Y:S01]  /*d780*/  STL [R1+0x58], R3 ;  /* 0x0000580301007387 */ /* 0x0007e20000100800 */
[----:B------:R-:W-:Y:S05]  /*d790*/  @!P1 BRA `(.L_x_9993) ;  /* 0x0000000000409947 */ /* 0x000fea0003800000 */
[----:B------:R-:W-:Y:S01]  /*d7a0*/  MOV R2, 0x0 ;  /* 0x0000000000027802 */ /* 0x000fe20000000f00 */
[----:B------:R-:W-:Y:S01]  /*d7b0*/  ULDC.64 UR6, c[0x4][0x118] ;  /* 0x0100460000067ab9 */ /* 0x000fe20000000a00 */
[----:B------:R-:W-:Y:S01]  /*d7c0*/  ULDC.64 UR8, c[0x4][0x120] ;  /* 0x0100480000087ab9 */ /* 0x000fe20000000a00 */
[----:B------:R-:W-:Y:S01]  /*d7d0*/  ULDC.64 UR4, c[0x4][0x20] ;  /* 0x0100080000047ab9 */ /* 0x000fe20000000a00 */
[----:B---3--:R-:W-:Y:S02]  /*d7e0*/  IMAD.U32 R4, RZ, RZ, UR6 ;  /* 0x00000006ff047e24 */ /* 0x008fe4000f8e00ff */
        /* <DEDUP_REMOVED lines=11> */
.L_x_9993:
[----:B------:R-:W-:Y:S05]  /*d8a0*/  BSYNC B6 ;  /* 0x0000000000067941 */ /* 0x000fea0003800000 */
.L_x_9992:
[----:B------:R-:W2:Y:S01]  /*d8b0*/  LDL.LU R5, [R1+0x4] ;  /* 0x0000040001057983 */ /* 0x000ea20000300800 */
[----:B------:R-:W4:Y:S01]  /*d8c0*/  LDC R8, c[0x0][0x448] ;  /* 0x00011200ff087b82 */ /* 0x000f220000000800 */
[----:B------:R-:W-:Y:S01]  /*d8d0*/  ULDC.64 UR4, c[0x0][0x298] ;  /* 0x0000a60000047ab9 */ /* 0x000fe20000000a00 */
[----:B------:R-:W-:Y:S01]  /*d8e0*/  ULDC.64 UR6, c[0x0][0x280] ;  /* 0x0000a00000067ab9 */ /* 0x000fe20000000a00 */
[----:B---3--:R-:W3:Y:S04]  /*d8f0*/  LDL R4, [R1+0x48] ;  /* 0x0000480001047983 */ /* 0x008ee80000100800 */
[----:B-1----:R-:W3:Y:S04]  /*d900*/  LDL R10, [R1+0x2c] ;  /* 0x00002c00010a7983 */ /* 0x002ee80000100800 */
[----:B------:R-:W3:Y:S01]  /*d910*/  LDL R9, [R1+0x58] ;  /* 0x0000580001097983 */ /* 0x000ee20000100800 */
[----:B------:R-:W1:Y:S01]  /*d920*/  S2R R2, SR_TID.X ;  /* 0x0000000000027919 */ /* 0x000e620000002100 */
[----:B------:R-:W0:Y:S02]  /*d930*/  S2R R0, SR_TID.X ;  /* 0x0000000000007919 */ /* 0x000e240000002100 */
[----:B------:R-:W3:Y:S01]  /*d940*/  LDL R7, [R1+0x34] ;  /* 0x0000340001077983 */ /* 0x000ee20000100800 */
[----:B----4-:R-:W-:-:S13]  /*d950*/  ISETP.NE.AND P0, PT, R8, 0x1, PT ;  /* 0x000000010800780c */ /* 0x010fda0003f05270 */
[----:B------:R-:W4:Y:S01]  /*d960*/  @P0 LDC R3, c[0x0][0x450] ;  /* 0x00011400ff030b82 */ /* 0x000f220000000800 */
[----:B-1----:R-:W-:-:S04]  /*d970*/  LOP3.LUT R2, R2, 0x7f, RZ, 0xc0, !PT ;  /* 0x0000007f02027812 */ /* 0x002fc800078ec0ff */
[----:B------:R-:W-:Y:S01]  /*d980*/  SHF.R.U32.HI R2, RZ, 0x3, R2 ;  /* 0x00000003ff027819 */ /* 0x000fe20000011602 */
[----:B0-----:R-:W-:-:S05]  /*d990*/  IMAD.SHL.U32 R0, R0, 0x10, RZ ;  /* 0x0000001000007824 */ /* 0x001fca00078e00ff */
[----:B------:R-:W-:Y:S02]  /*d9a0*/  LOP3.LUT R0, R2, 0x70, R0, 0xf8, !PT ;  /* 0x0000007002007812 */ /* 0x000fe400078ef800 */
[----:B------:R-:W0:Y:S01]  /*d9b0*/  @P0 LDC R2, c[0x0][0x44c] ;  /* 0x00011300ff020b82 */ /* 0x000e220000000800 */
[----:B--2---:R-:W-:-:S05]  /*d9c0*/  IMAD.SHL.U32 R6, R5, 0x80, RZ ;  /* 0x0000008005067824 */ /* 0x004fca00078e00ff */
[----:B------:R-:W-:-:S05]  /*d9d0*/  LOP3.LUT R5, R0, R6, RZ, 0xfc, !PT ;  /* 0x0000000600057212 */ /* 0x000fca00078efcff */
[----:B0-----:R-:W-:-:S04]  /*d9e0*/  @P0 IMAD.HI.U32 R2, R5, R2, RZ ;  /* 0x0000000205020227 */ /* 0x001fc800078e00ff */
[----:B------:R-:W-:Y:S01]  /*d9f0*/  IMAD.MOV.U32 R0, RZ, RZ, R5 ;  /* 0x000000ffff007224 */ /* 0x000fe200078e0005 */
[----:B----4-:R-:W-:Y:S01]  /*da00*/  @P0 SHF.R.U32.HI R0, RZ, R3, R2 ;  /* 0x00000003ff000219 */ /* 0x010fe20000011602 */
[----:B---3--:R-:W-:-:S04]  /*da10*/  IMAD R2, R4, UR4, RZ ;  /* 0x0000000404027c24 */ /* 0x008fc8000f8e02ff */
        /* <DEDUP_REMOVED lines=26> */
[----:B0-----:R-:W-:Y:S01]  /*dbc0*/  IMAD.WIDE.U32 R4, R0, UR4, R2 ;  /* 0x0000000400047c25 */ /* 0x001fe2000f8e0002 */
        /* <DEDUP_REMOVED lines=9> */
[----:B------:R-:W0:Y:S02]  /*dc60*/  S2R R4, SR_TID.X ;  /* 0x0000000000047919 */ /* 0x000e240000002100 */
[----:B0-----:R-:W-:Y:S02]  /*dc70*/  LOP3.LUT R5, R4, 0x7f, RZ, 0xc0, !PT ;  /* 0x0000007f04057812 */ /* 0x001fe400078ec0ff */
[----:B------:R-:W2:Y:S02]  /*dc80*/  LDL R4, [R1+0x38] ;  /* 0x0000380001047983 */ /* 0x000ea40000100800 */
[----:B------:R-:W-:Y:S02]  /*dc90*/  SHF.R.U32.HI R7, RZ, 0x3, R5 ;  /* 0x00000003ff077819 */ /* 0x000fe40000011605 */
[----:B------:R-:W0:Y:S03]  /*dca0*/  SHFL.IDX PT, R5, R3, RZ, 0x181f ;  /* 0x00181fff03057589 */ /* 0x000e2600000e0000 */
[----:B------:R-:W-:-:S02]  /*dcb0*/  IMAD.IADD R11, R7, 0x1, R6 ;  /* 0x00000001070b7824 */ /* 0x000fc400078e0206 */
[----:B------:R-:W-:Y:S04]  /*dcc0*/  SHFL.IDX PT, R6, R3, 0x1, 0x181f ;  /* 0x00381f0003067f89 */ /* 0x000fe800000e0000 */
[----:B------:R-:W-:Y:S04]  /*dcd0*/  SHFL.IDX PT, R7, R0, 0x1, 0x181f ;  /* 0x00381f0000077f89 */ /* 0x000fe800000e0000 */
[----:B------:R-:W-:Y:S01]  /*dce0*/  STL [R1+0x4], R11 ;  /* 0x0000040b01007387 */ /* 0x000fe20000100800 */
[----:B--2---:R-:W-:-:S03]  /*dcf0*/  IMAD R2, R4, R8, RZ ;  /* 0x0000000804027224 */ /* 0x004fc600078e02ff */
[----:B------:R-:W1:Y:S01]  /*dd00*/  SHFL.IDX PT, R4, R0, RZ, 0x181f ;  /* 0x00181fff00047589 */ /* 0x000e6200000e0000 */
[C---:B------:R-:W-:Y:S01]  /*dd10*/  VIADD R8, R11.reuse, 0x10 ;  /* 0x000000100b087836 */ /* 0x040fe20000000000 */
[----:B------:R-:W-:-:S04]  /*dd20*/  ISETP.GE.AND P1, PT, R11, R2, PT ;  /* 0x000000020b00720c */ /* 0x000fc80003f26270 */
[----:B------:R-:W-:Y:S01]  /*dd30*/  ISETP.GE.AND P2, PT, R8, R2, PT ;  /* 0x000000020800720c */ /* 0x000fe20003f46270 */
[----:B------:R2:W-:Y:S08]  /*dd40*/  STL [R1+0x44], R8 ;  /* 0x0000440801007387 */ /* 0x0005f00000100800 */
[----:B0-----:R-:W-:Y:S01]  /*dd50*/  @!P1 LEA R5, P3, R10, R5, 0x1 ;  /* 0x000000050a059211 */ /* 0x001fe200078608ff */
[----:B--2---:R-:W-:-:S05]  /*dd60*/  VIADD R8, R11, 0x20 ;  /* 0x000000200b087836 */ /* 0x004fca0000000000 */
[----:B------:R-:W-:Y:S01]  /*dd70*/  STL [R1+0x50], R8 ;  /* 0x0000500801007387 */ /* 0x000fe20000100800 */
[----:B-1----:R-:W-:-:S05]  /*dd80*/  @!P1 IMAD.X R4, RZ, RZ, R4, P3 ;  /* 0x000000ffff049224 */ /* 0x002fca00018e0604 */
[----:B------:R-:W-:-:S04]  /*dd90*/  @!P1 LOP3.LUT R5, R5, R4, RZ, 0x3c, !PT ;  /* 0x0000000405059212 */ /* 0x000fc800078e3cff */
[----:B------:R-:W-:-:S04]  /*dda0*/  @!P1 LOP3.LUT R4, R5, R4, RZ, 0x3c, !PT ;  /* 0x0000000405049212 */ /* 0x000fc800078e3cff */
[----:B------:R-:W-:-:S05]  /*ddb0*/  @!P1 LOP3.LUT R5, R5, R4, RZ, 0x3c, !PT ;  /* 0x0000000405059212 */ /* 0x000fca00078e3cff */
[----:B-----5:R0:W-:Y:S02]  /*ddc0*/  @!P1 LDGSTS.E.BYPASS.LTC128B.128 [R9+0x18400], desc[UR38][R4.64], !P0 ;  /* 0x1840000004099fae */ /* 0x0201e4000c101d66 */
[----:B0-----:R-:W-:Y:S02]  /*ddd0*/  @!P2 LEA R5, P1, R10, R6, 0x1 ;  /* 0x000000060a05a211 */ /* 0x001fe400078208ff */
[----:B------:R-:W-:Y:S03]  /*dde0*/  SHFL.IDX PT, R6, R0, 0x2, 0x181f ;  /* 0x00581f0000067f89 */ /* 0x000fe600000e0000 */
[----:B------:R-:W-:Y:S01]  /*ddf0*/  @!P2 IMAD.X R4, RZ, RZ, R7, P1 ;  /* 0x000000ffff04a224 */ /* 0x000fe200008e0607 */
[----:B------:R-:W-:Y:S01]  /*de00*/  ISETP.GE.AND P1, PT, R8, R2, PT ;  /* 0x000000020800720c */ /* 0x000fe20003f26270 */
[----:B------:R-:W-:-:S03]  /*de10*/  VIADD R7, R11, 0x30 ;  /* 0x000000300b077836 */ /* 0x000fc60000000000 */
[-C--:B------:R-:W-:Y:S02]  /*de20*/  @!P2 LOP3.LUT R5, R5, R4.reuse, RZ, 0x3c, !PT ;  /* 0x000000040505a212 */ /* 0x080fe400078e3cff */
[----:B------:R-:W-:Y:S02]  /*de30*/  STL [R1+0x54], R7 ;  /* 0x0000540701007387 */ /* 0x000fe40000100800 */
[----:B------:R-:W-:-:S04]  /*de40*/  @!P2 LOP3.LUT R4, R5, R4, RZ, 0x3c, !PT ;  /* 0x000000040504a212 */ /* 0x000fc800078e3cff */
[----:B------:R-:W-:-:S05]  /*de50*/  @!P2 LOP3.LUT R5, R5, R4, RZ, 0x3c, !PT ;  /* 0x000000040505a212 */ /* 0x000fca00078e3cff */
[----:B------:R0:W-:Y:S04]  /*de60*/  @!P2 LDGSTS.E.BYPASS.LTC128B.128 [R9+0x18c00], desc[UR38][R4.64], !P0 ;  /* 0x18c000000409afae */ /* 0x0001e8000c101d66 */
[----:B0-----:R-:W0:Y:S02]  /*de70*/  SHFL.IDX PT, R4, R3, 0x2, 0x181f ;  /* 0x00581f0003047f89 */ /* 0x001e2400000e0000 */
[----:B0-----:R-:W-:-:S05]  /*de80*/  @!P1 LEA R5, P2, R10, R4, 0x1 ;  /* 0x000000040a059211 */ /* 0x001fca00078408ff */
[----:B------:R-:W-:Y:S02]  /*de90*/  @!P1 IMAD.X R4, RZ, RZ, R6, P2 ;  /* 0x000000ffff049224 */ /* 0x000fe400010e0606 */
[----:B------:R-:W-:Y:S03]  /*dea0*/  SHFL.IDX PT, R6, R0, 0x3, 0x181f ;  /* 0x00781f0000067f89 */ /* 0x000fe600000e0000 */
[----:B------:R-:W-:-:S04]  /*deb0*/  @!P1 LOP3.LUT R5, R5, R4, RZ, 0x3c, !PT ;  /* 0x0000000405059212 */ /* 0x000fc800078e3cff */
[----:B------:R-:W-:-:S04]  /*dec0*/  @!P1 LOP3.LUT R4, R5, R4, RZ, 0x3c, !PT ;  /* 0x0000000405049212 */ /* 0x000fc800078e3cff */
[----:B------:R-:W-:-:S05]  /*ded0*/  @!P1 LOP3.LUT R5, R5, R4, RZ, 0x3c, !PT ;  /* 0x0000000405059212 */ /* 0x000fca00078e3cff */
[----:B------:R0:W-:Y:S01]  /*dee0*/  @!P1 LDGSTS.E.BYPASS.LTC128B.128 [R9+0x19400], desc[UR38][R4.64], !P0 ;  /* 0x1940000004099fae */ /* 0x0001e2000c101d66 */
[----:B------:R-:W-:Y:S01]  /*def0*/  ISETP.GE.AND P1, PT, R7, R2, PT ;  /* 0x000000020700720c */ /* 0x000fe20003f26270 */
[----:B------:R-:W-:-:S05]  /*df00*/  VIADD R7, R11, 0x40 ;  /* 0x000000400b077836 */ /* 0x000fca0000000000 */
        /* <DEDUP_REMOVED lines=27> */
[-C--:B------:R-:W-:Y:S01]  /*e0c0*/  @!P1 LOP3.LUT R5, R5, R4.reuse, RZ, 0x3c, !PT ;  /* 0x0000000405059212 */ /* 0x080fe200078e3cff */
[----:B------:R-:W-:Y:S03]  /*e0d0*/  SHFL.IDX PT, R0, R0, 0x7, 0x181f ;  /* 0x00f81f0000007f89 */ /* 0x000fe600000e0000 */
        /* <DEDUP_REMOVED lines=11> */
[----:B-1----:R0:W-:Y:S02]  /*e190*/  @!P1 LDGSTS.E.BYPASS.LTC128B.128 [R9+0x1b400], desc[UR38][R4.64], !P0 ;  /* 0x1b40000004099fae */ /* 0x0021e4000c101d66 */
.L_x_10118:
[----:B01----:R-:W2:Y:S02]  /*e1a0*/  LDL R4, [R1+0x4] ;  /* 0x0000040001047983 */ /* 0x003ea40000100800 */
[----:B--2---:R-:W-:-:S05]  /*e1b0*/  VIADD R4, R4, 0x70 ;  /* 0x0000007004047836 */ /* 0x004fca0000000000 */
[----:B------:R-:W-:Y:S01]  /*e1c0*/  ISETP.GE.AND P1, PT, R4, R2, PT ;  /* 0x000000020400720c */ /* 0x000fe20003f26270 */
[----:B------:R0:W-:-:S12]  /*e1d0*/  STL [R1+0x6c], R4 ;  /* 0x00006c0401007387 */ /* 0x0001d80000100800 */
        /* <DEDUP_REMOVED lines=8> */
.L_x_9995:
        /* <DEDUP_REMOVED lines=11> */
[----:B------:R-:W-:Y:S01]  /*e310*/  VIADD R2, R18, 0x22400 ;  /* 0x0002240012027836 */ /* 0x000fe20000000000 */
[----:B------:R-:W-:Y:S04]  /*e320*/  BSSY B6, `(.L_x_9996) ;  /* 0x0000019000067945 */ /* 0x000fe80003800000 */
[----:B------:R-:W-:Y:S01]  /*e330*/  LOP3.LUT P0, RZ, R2, 0x3ff, RZ, 0xc0, !PT ;  /* 0x000003ff02ff7812 */ /* 0x000fe2000780c0ff */
[----:B--2---:R-:W-:-:S04]  /*e340*/  IMAD R0, R0, UR4, RZ ;  /* 0x0000000400007c24 */ /* 0x004fc8000f8e02ff */
[C---:B---3--:R-:W-:Y:S02]  /*e350*/  IMAD R0, R3.reuse, UR5, R0 ;  /* 0x0000000503007c24 */ /* 0x048fe4000f8e0200 */
[----:B------:R-:W-:-:S04]  /*e360*/  IMAD.WIDE.U32 R2, R3, UR4, RZ ;  /* 0x0000000403027c25 */ /* 0x000fc8000f8e00ff */
[----:B------:R-:W-:Y:S01]  /*e370*/  IMAD.IADD R0, R3, 0x1, R0 ;  /* 0x0000000103007824 */ /* 0x000fe200078e0200 */
[----:B------:R1:W-:Y:S04]  /*e380*/  STL.64 [R1+0x48], R2 ;  /* 0x0000480201007387 */ /* 0x0003e80000100a00 */
[----:B------:R1:W-:Y:S01]  /*e390*/  STL [R1+0x2c], R0 ;  /* 0x00002c0001007387 */ /* 0x0003e20000100800 */
[----:B------:R-:W-:Y:S05]  /*e3a0*/  @!P0 BRA `(.L_x_9997) ;  /* 0x0000000000408947 */ /* 0x000fea0003800000 */
[----:B-1----:R-:W-:Y:S01]  /*e3b0*/  MOV R2, 0x0 ;  /* 0x0000000000027802 */ /* 0x002fe20000000f00 */
        /* <DEDUP_REMOVED lines=15> */
.L_x_9997:
[----:B------:R-:W-:Y:S05]  /*e4b0*/  BSYNC B6 ;  /* 0x0000000000067941 */ /* 0x000fea0003800000 */
.L_x_9996:
[----:B------:R-:W2:Y:S01]  /*e4c0*/  LDL.LU R5, [R1+0x2c] ;  /* 0x00002c0001057983 */ /* 0x000ea20000300800 */
[----:B------:R-:W0:Y:S01]  /*e4d0*/  LDC R7, c[0x0][0x448] ;  /* 0x00011200ff077b82 */ /* 0x000e220000000800 */
[----:B------:R-:W-:Y:S01]  /*e4e0*/  ULDC.64 UR4, c[0x0][0x3d8] ;  /* 0x0000f60000047ab9 */ /* 0x000fe20000000a00 */
[----:B------:R-:W-:Y:S01]  /*e4f0*/  ULDC.64 UR6, c[0x0][0x390] ;  /* 0x0000e40000067ab9 */ /* 0x000fe20000000a00 */
[----:B-1----:R-:W2:Y:S04]  /*e500*/  LDL.LU.64 R2, [R1+0x48] ;  /* 0x0000480001027983 */ /* 0x002ea80000300a00 */
[----:B------:R-:W3:Y:S04]  /*e510*/  LDL.LU R0, [R1+0x58] ;  /* 0x0000580001007983 */ /* 0x000ee80000300800 */
[----:B------:R-:W4:Y:S04]  /*e520*/  LDL.LU R4, [R1+0x34] ;  /* 0x0000340001047983 */ /* 0x000f280000300800 */
[----:B------:R-:W5:Y:S01]  /*e530*/  LDL.LU R6, [R1+0x28] ;  /* 0x0000280001067983 */ /* 0x000f620000300800 */
[----:B------:R-:W1:Y:S01]  /*e540*/  S2R R9, SR_TID.X ;  /* 0x0000000000097919 */ /* 0x000e620000002100 */
[----:B0-----:R-:W-:Y:S01]  /*e550*/  ISETP.NE.AND P0, PT, R7, 0x1, PT ;  /* 0x000000010700780c */ /* 0x001fe20003f05270 */
[----:B-1----:R-:W-:-:S02]  /*e560*/  IMAD.SHL.U32 R8, R9, 0x8, RZ ;  /* 0x0000000809087824 */ /* 0x002fc400078e00ff */
[----:B------:R-:W-:-:S03]  /*e570*/  IMAD.SHL.U32 R9, R9, 0x8, RZ ;  /* 0x0000000809097824 */ /* 0x000fc600078e00ff */
[----:B------:R-:W-:Y:S02]  /*e580*/  LOP3.LUT R8, R8, 0x38, RZ, 0xc0, !PT ;  /* 0x0000003808087812 */ /* 0x000fe400078ec0ff */
[----:B------:R-:W-:-:S04]  /*e590*/  LOP3.LUT R9, R9, 0x38, RZ, 0xc0, !PT ;  /* 0x0000003809097812 */ /* 0x000fc800078ec0ff */
[C---:B------:R-:W-:Y:S02]  /*e5a0*/  LOP3.LUT R11, R9.reuse, 0x40, RZ, 0xfc, !PT ;  /* 0x00000040090b7812 */ /* 0x040fe400078efcff */
[C---:B------:R-:W-:Y:S02]  /*e5b0*/  LOP3.LUT R10, R9.reuse, 0x80, RZ, 0xfc, !PT ;  /* 0x00000080090a7812 */ /* 0x040fe400078efcff */
[----:B------:R-:W-:Y:S01]  /*e5c0*/  LOP3.LUT R9, R9, 0xc0, RZ, 0xfc, !PT ;  /* 0x000000c009097812 */ /* 0x000fe200078efcff */
[----:B--2---:R-:W-:Y:S02]  /*e5d0*/  IMAD.MOV.U32 R3, RZ, RZ, R5 ;  /* 0x000000ffff037224 */ /* 0x004fe400078e0005 */
        /* <DEDUP_REMOVED lines=16> */
[----:B------:R-:W-:Y:S02]  /*e6e0*/  IMAD R5, R5, UR4, RZ ;  /* 0x0000000405057c24 */ /* 0x000fe4000f8e02ff */
[----:B------:R-:W-:Y:S02]  /*e6f0*/  IMAD R0, R7, R0, R6 ;  /* 0x0000000007007224 */ /* 0x000fe400078e0206 */
[----:B------:R-:W-:Y:S01]  /*e700*/  IMAD R4, R4, UR5, R5 ;  /* 0x0000000504047c24 */ /* 0x000fe2000f8e0205 */
[----:B------:R-:W-:-:S03]  /*e710*/  ULDC.64 UR4, c[0x0][0x3c8] ;  /* 0x0000f20000047ab9 */ /* 0x000fc60000000a00 */
[----:B------:R-:W-:Y:S01]  /*e720*/  IMAD.IADD R3, R3, 0x1, R4 ;  /* 0x0000000103037824 */ /* 0x000fe200078e0204 */
[----:B------:R-:W-:-:S05]  /*e730*/  SHF.R.S32.HI R4, RZ, 0x1f, R0 ;  /* 0x0000001fff047819 */ /* 0x000fca0000011400 */
[----:B------:R-:W-:Y:S02]  /*e740*/  IMAD R6, R4, UR4, RZ ;  /* 0x0000000404067c24 */ /* 0x000fe4000f8e02ff */
[----:B------:R-:W-:Y:S01]  /*e750*/  IMAD.WIDE.U32 R4, R0, UR4, R2 ;  /* 0x0000000400047c25 */ /* 0x000fe2000f8e0002 */
[----:B------:R-:W-:Y:S02]  /*e760*/  ULDC UR4, c[0x0][0x3b8] ;  /* 0x0000ee0000047ab9 */ /* 0x000fe40000000800 */
[----:B------:R-:W-:Y:S01]  /*e770*/  ISETP.GE.AND P3, PT, R8, UR4, PT ;  /* 0x0000000408007c0c */ /* 0x000fe2000bf66270 */
[----:B------:R-:W-:Y:S01]  /*e780*/  IMAD R0, R0, UR5, R6 ;  /* 0x0000000500007c24 */ /* 0x000fe2000f8e0206 */
[----:B------:R-:W-:Y:S02]  /*e790*/  LEA R2, P4, R4, UR6, 0x1 ;  /* 0x0000000604027c11 */ /* 0x000fe4000f8808ff */
[----:B------:R-:W-:Y:S01]  /*e7a0*/  ISETP.GE.AND P2, PT, R11, UR4, PT ;  /* 0x000000040b007c0c */ /* 0x000fe2000bf46270 */
[----:B------:R-:W-:Y:S01]  /*e7b0*/  IMAD.IADD R0, R5, 0x1, R0 ;  /* 0x0000000105007824 */ /* 0x000fe200078e0200 */
[----:B------:R-:W-:-:S02]  /*e7c0*/  ISETP.GE.AND P1, PT, R10, UR4, PT ;  /* 0x000000040a007c0c */ /* 0x000fc4000bf26270 */
[----:B------:R-:W-:Y:S01]  /*e7d0*/  ISETP.GE.AND P0, PT, R9, UR4, PT ;  /* 0x0000000409007c0c */ /* 0x000fe2000bf06270 */
[----:B------:R-:W-:Y:S01]  /*e7e0*/  UMOV UR4, 0xffffffff ;  /* 0xffffffff00047882 */ /* 0x000fe20000000000 */
[----:B------:R-:W-:Y:S02]  /*e7f0*/  LEA.HI.X R0, R4, UR7, R0, 0x1, P4 ;  /* 0x0000000704007c11 */ /* 0x000fe4000a0f0c00 */
[----:B------:R-:W-:Y:S09]  /*e800*/  BRA.DIV UR4, `(.L_x_9998) ;  /* 0x0000004e048c7947 */ /* 0x000ff2000b800000 */
[----:B------:R-:W2:Y:S04]  /*e810*/  LDL.LU R10, [R1+0x38] ;  /* 0x00003800010a7983 */ /* 0x000ea80000300800 */
[----:B------:R-:W3:Y:S04]  /*e820*/  LDL.LU R5, [R1+0x4] ;  /* 0x0000040001057983 */ /* 0x000ee80000300800 */
[----:B------:R-:W4:Y:S04]  /*e830*/  LDL.LU R4, [R1+0x44] ;  /* 0x0000440001047983 */ /* 0x000f280000300800 */
[----:B------:R-:W5:Y:S04]  /*e840*/  LDL.LU R11, [R1+0x50] ;  /* 0x00005000010b7983 */ /* 0x000f680000300800 */
[----:B------:R-:W5:Y:S04]  /*e850*/  LDL R9, [R1+0x10] ;  /* 0x0000100001097983 */ /* 0x000f680000100800 */
[----:B------:R-:W-:Y:S01]  /*e860*/  SHFL.IDX PT, R6, R0, 0x1, 0x181f ;  /* 0x00381f0000067f89 */ /* 0x000fe200000e0000 */
[----:B--2---:R-:W-:-:S03]  /*e870*/  IMAD R3, R10, R7, RZ ;  /* 0x000000070a037224 */ /* 0x004fc600078e02ff */
[----:B------:R-:W2:Y:S02]  /*e880*/  LDL.LU R10, [R1+0x54] ;  /* 0x00005400010a7983 */ /* 0x000ea40000300800 */
[-C--:B---3--:R-:W-:Y:S02]  /*e890*/  ISETP.GE.AND P5, PT, R5, R3.reuse, PT ;  /* 0x000000030500720c */ /* 0x088fe40003fa6270 */
[----:B------:R-:W3:Y:S01]  /*e8a0*/  LDL.LU R12, [R1+0x60] ;  /* 0x00006000010c7983 */ /* 0x000ee20000300800 */
[----:B----4-:R-:W-:-:S03]  /*e8b0*/  ISETP.GE.AND P4, PT, R4, R3, PT ;  /* 0x000000030400720c */ /* 0x010fc60003f86270 */
[----:B------:R-:W0:Y:S04]  /*e8c0*/  SHFL.IDX PT, R5, R2, RZ, 0x181f ;  /* 0x00181fff02057589 */ /* 0x000e2800000e0000 */
[----:B------:R-:W1:Y:S03]  /*e8d0*/  SHFL.IDX PT, R4, R0, RZ, 0x181f ;  /* 0x00181fff00047589 */ /* 0x000e6600000e0000 */
[----:B0-----:R-:W-:-:S05]  /*e8e0*/  @!P5 LEA R5, P6, R8, R5, 0x1 ;  /* 0x000000050805d211 */ /* 0x001fca00078c08ff */
[----:B-1----:R-:W-:-:S05]  /*e8f0*/  @!P5 IMAD.X R4, RZ, RZ, R4, P6 ;  /* 0x000000ffff04d224 */ /* 0x002fca00030e0604 */
[----:B------:R-:W-:-:S04]  /*e900*/  @!P5 LOP3.LUT R5, R5, R4, RZ, 0x3c, !PT ;  /* 0x000000040505d212 */ /* 0x000fc800078e3cff */
[----:B------:R-:W-:-:S04]  /*e910*/  @!P5 LOP3.LUT R4, R5, R4, RZ, 0x3c, !PT ;  /* 0x000000040504d212 */ /* 0x000fc800078e3cff */
[----:B------:R-:W-:-:S05]  /*e920*/  @!P5 LOP3.LUT R5, R5, R4, RZ, 0x3c, !PT ;  /* 0x000000040505d212 */ /* 0x000fca00078e3cff */
[----:B-----5:R-:W-:Y:S04]  /*e930*/  @!P5 LDGSTS.E.BYPASS.LTC128B.128 [R9+0x22400], desc[UR38][R4.64], !P3 ;  /* 0x224000000409dfae */ /* 0x020fe8000d901d66 */
[----:B------:R-:W-:Y:S04]  /*e940*/  @!P5 LDGSTS.E.BYPASS.LTC128B.128 [R9+0x26400], desc[UR38][R4.64+0x80], !P2 ;  /* 0x264000800409dfae */ /* 0x000fe8000d101d66 */
[----:B------:R-:W-:Y:S04]  /*e950*/  @!P5 LDGSTS.E.BYPASS.LTC128B.128 [R9+0x2a400], desc[UR38][R4.64+0x100], !P1 ;  /* 0x2a4001000409dfae */ /* 0x000fe8000c901d66 */
[----:B------:R0:W-:Y:S04]  /*e960*/  @!P5 LDGSTS.E.BYPASS.LTC128B.128 [R9+0x2e400], desc[UR38][R4.64+0x180], !P0 ;  /* 0x2e4001800409dfae */ /* 0x0001e8000c101d66 */
[----:B0-----:R-:W0:Y:S02]  /*e970*/  SHFL.IDX PT, R4, R2, 0x1, 0x181f ;  /* 0x00381f0002047f89 */ /* 0x001e2400000e0000 */
[----:B0-----:R-:W-:-:S05]  /*e980*/  @!P4 LEA R4, P6, R8, R4, 0x1 ;  /* 0x000000040804c211 */ /* 0x001fca00078c08ff */
[----:B------:R-:W-:-:S05]  /*e990*/  @!P4 IMAD.X R5, RZ, RZ, R6, P6 ;  /* 0x000000ffff05c224 */ /* 0x000fca00030e0606 */
[----:B------:R-:W-:Y:S04]  /*e9a0*/  @!P4 LDGSTS.E.BYPASS.LTC128B.128 [R9+0x22c00], desc[UR38][R4.64], !P3 ;  /* 0x22c000000409cfae */ /* 0x000fe8000d901d66 */
[----:B------:R-:W-:Y:S04]  /*e9b0*/  @!P4 LDGSTS.E.BYPASS.LTC128B.128 [R9+0x26c00], desc[UR38][R4.64+0x80], !P2 ;  /* 0x26c000800409cfae */ /* 0x000fe8000d101d66 */
[----:B------:R-:W-:Y:S04]  /*e9c0*/  @!P4 LDGSTS.E.BYPASS.LTC128B.128 [R9+0x2ac00], desc[UR38][R4.64+0x100], !P1 ;  /* 0x2ac001000409cfae */ /* 0x000fe8000c901d66 */
[----:B------:R0:W-:Y:S01]  /*e9d0*/  @!P4 LDGSTS.E.BYPASS.LTC128B.128 [R9+0x2ec00], desc[UR38][R4.64+0x180], !P0 ;  /* 0x2ec001800409cfae */ /* 0x0001e2000c101d66 */
[----:B------:R-:W-:-:S03]  /*e9e0*/  ISETP.GE.AND P4, PT, R11, R3, PT ;  /* 0x000000030b00720c */ /* 0x000fc60003f86270 */
[----:B------:R-:W4:Y:S04]  /*e9f0*/  LDL.LU R11, [R1+0x64] ;  /* 0x00006400010b7983 */ /* 0x000f280000300800 */
[----:B0-----:R-:W0:Y:S04]  /*ea00*/  SHFL.IDX PT, R4, R2, 0x2, 0x181f ;  /* 0x00581f0002047f89 */ /* 0x001e2800000e0000 */
[----:B------:R-:W1:Y:S02]  /*ea10*/  SHFL.IDX PT, R6, R0, 0x2, 0x181f ;  /* 0x00581f0000067f89 */ /* 0x000e6400000e0000 */
[----:B0-----:R-:W-:-:S05]  /*ea20*/  @!P4 LEA R4, P6, R8, R4, 0x1 ;  /* 0x000000040804c211 */ /* 0x001fca00078c08ff */
[----:B-1----:R-:W-:-:S05]  /*ea30*/  @!P4 IMAD.X R5, RZ, RZ, R6, P6 ;  /* 0x000000ffff05c224 */ /* 0x002fca00030e0606 */
[----:B------:R-:W-:Y:S04]  /*ea40*/  @!P4 LDGSTS.E.BYPASS.LTC128B.128 [R9+0x23400], desc[UR38][R4.64], !P3 ;  /* 0x234000000409cfae */ /* 0x000fe8000d901d66 */
[----:B------:R-:W-:Y:S04]  /*ea50*/  @!P4 LDGSTS.E.BYPASS.LTC128B.128 [R9+0x27400], desc[UR38][R4.64+0x80], !P2 ;  /* 0x274000800409cfae */ /* 0x000fe8000d101d66 */
[----:B------:R-:W-:Y:S04]  /*ea60*/  @!P4 LDGSTS.E.BYPASS.LTC128B.128 [R9+0x2b400], desc[UR38][R4.64+0x100], !P1 ;  /* 0x2b4001000409cfae */ /* 0x000fe8000c901d66 */
[----:B------:R0:W-:Y:S01]  /*ea70*/  @!P4 LDGSTS.E.BYPASS.LTC128B.128 [R9+0x2f400], desc[UR38][R4.64+0x180], !P0 ;  /* 0x2f4001800409cfae */ /* 0x0001e2000c101d66 */
[----:B--2---:R-:W-:-:S03]  /*ea80*/  ISETP.GE.AND P4, PT, R10, R3, PT ;  /* 0x000000030a00720c */ /* 0x004fc60003f86270 */
[----:B------:R-:W2:Y:S04]  /*ea90*/  LDL.LU R10, [R1+0x68] ;  /* 0x00006800010a7983 */ /* 0x000ea80000300800 */
[----:B0-----:R-:W0:Y:S04]  /*eaa0*/  SHFL.IDX PT, R4, R2, 0x3, 0x181f ;  /* 0x00781f0002047f89 */ /* 0x001e2800000e0000 */
[----:B------:R-:W1:Y:S02]  /*eab0*/  SHFL.IDX PT, R6, R0, 0x3, 0x181f ;  /* 0x00781f0000067f89 */ /* 0x000e6400000e0000 */
[----:B0-----:R-:W-:-:S05]  /*eac0*/  @!P4 LEA R4, P6, R8, R4, 0x1 ;  /* 0x000000040804c211 */ /* 0x001fca00078c08ff */
[----:B-1----:R-:W-:-:S05]  /*ead0*/  @!P4 IMAD.X R5, RZ, RZ, R6, P6 ;  /* 0x000000ffff05c224 */ /* 0x002fca00030e0606 */
[----:B------:R-:W-:Y:S04]  /*eae0*/  @!P4 LDGSTS.E.BYPASS.LTC128B.128 [R9+0x23c00], desc[UR38][R4.64], !P3 ;  /* 0x23c000000409cfae */ /* 0x000fe8000d901d66 */
[----:B------:R-:W-:Y:S04]  /*eaf0*/  @!P4 LDGSTS.E.BYPASS.LTC128B.128 [R9+0x27c00], desc[UR38][R4.64+0x80], !P2 ;  /* 0x27c000800409cfae */ /* 0x000fe8000d101d66 */
[----:B------:R-:W-:Y:S04]  /*eb00*/  @!P4 LDGSTS.E.BYPASS.LTC128B.128 [R9+0x2bc00], desc[UR38][R4.64+0x100], !P1 ;  /* 0x2bc001000409cfae */ /* 0x000fe8000c901d66 */
[----:B------:R0:W-:Y:S04]  /*eb10*/  @!P4 LDGSTS.E.BYPASS.LTC128B.128 [R9+0x2fc00], desc[UR38][R4.64+0x180], !P0 ;  /* 0x2fc001800409cfae */ /* 0x0001e8000c101d66 */
[----:B------:R-:W-:Y:S04]  /*eb20*/  SHFL.IDX PT, R6, R0, 0x4, 0x181f ;  /* 0x00981f0000067f89 */ /* 0x000fe800000e0000 */
[----:B0-----:R-:W0:Y:S01]  /*eb30*/  SHFL.IDX PT, R4, R2, 0x4, 0x181f ;  /* 0x00981f0002047f89 */ /* 0x001e2200000e0000 */
[----:B---3--:R-:W-:-:S13]  /*eb40*/  ISETP.GE.AND P4, PT, R12, R3, PT ;  /* 0x000000030c00720c */ /* 0x008fda0003f86270 */
[----:B0-----:R-:W-:-:S05]  /*eb50*/  @!P4 LEA R4, P6, R8, R4, 0x1 ;  /* 0x000000040804c211 */ /* 0x001fca00078c08ff */
[----:B------:R-:W-:-:S05]  /*eb60*/  @!P4 IMAD.X R5, RZ, RZ, R6, P6 ;  /* 0x000000ffff05c224 */ /* 0x000fca00030e0606 */
[----:B------:R-:W-:Y:S04]  /*eb70*/  @!P4 LDGSTS.E.BYPASS.LTC128B.128 [R9+0x24400], desc[UR38][R4.64], !P3 ;  /* 0x244000000409cfae */ /* 0x000fe8000d901d66 */
[----:B------:R-:W-:Y:S04]  /*eb80*/  @!P4 LDGSTS.E.BYPASS.LTC128B.128 [R9+0x28400], desc[UR38][R4.64+0x80], !P2 ;  /* 0x284000800409cfae */ /* 0x000fe8000d101d66 */
[----:B------:R-:W-:Y:S04]  /*eb90*/  @!P4 LDGSTS.E.BYPASS.LTC128B.128 [R9+0x2c400], desc[UR38][R4.64+0x100], !P1 ;  /* 0x2c4001000409cfae */ /* 0x000fe8000c901d66 */
[----:B------:R0:W-:Y:S04]  /*eba0*/  @!P4 LDGSTS.E.BYPASS.LTC128B.128 [R9+0x30400], desc[UR38][R4.64+0x180], !P0 ;  /* 0x304001800409cfae */ /* 0x0001e8000c101d66 */
[----:B------:R-:W-:Y:S04]  /*ebb0*/  SHFL.IDX PT, R6, R0, 0x5, 0x181f ;  /* 0x00b81f0000067f89 */ /* 0x000fe800000e0000 */
[----:B0-----:R-:W0:Y:S01]  /*ebc0*/  SHFL.IDX PT, R4, R2, 0x5, 0x181f ;  /* 0x00b81f0002047f89 */ /* 0x001e2200000e0000 */
[----:B----4-:R-:W-:-:S13]  /*ebd0*/  ISETP.GE.AND P4, PT, R11, R3, PT ;  /* 0x000000030b00720c */ /* 0x010fda0003f86270 */
[----:B0-----:R-:W-:-:S05]  /*ebe0*/  @!P4 LEA R4, P5, R8, R4, 0x1 ;  /* 0x000000040804c211 */ /* 0x001fca00078a08ff */
[----:B------:R-:W-:-:S05]  /*ebf0*/  @!P4 IMAD.X R5, RZ, RZ, R6, P5 ;  /* 0x000000ffff05c224 */ /* 0x000fca00028e0606 */
[----:B------:R-:W-:Y:S04]  /*ec00*/  @!P4 LDGSTS.E.BYPASS.LTC128B.128 [R9+0x24c00], desc[UR38][R4.64], !P3 ;  /* 0x24c000000409cfae */ /* 0x000fe8000d901d66 */
[----:B------:R-:W-:Y:S04]  /*ec10*/  @!P4 LDGSTS.E.BYPASS.LTC128B.128 [R9+0x28c00], desc[UR38][R4.64+0x80], !P2 ;  /* 0x28c000800409cfae */ /* 0x000fe8000d101d66 */
[----:B------:R-:W-:Y:S04]  /*ec20*/  @!P4 LDGSTS.E.BYPASS.LTC128B.128 [R9+0x2cc00], desc[UR38][R4.64+0x100], !P1 ;  /* 0x2cc001000409cfae */ /* 0x000fe8000c901d66 */
[----:B------:R0:W-:Y:S04]  /*ec30*/  @!P4 LDGSTS.E.BYPASS.LTC128B.128 [R9+0x30c00], desc[UR38][R4.64+0x180], !P0 ;  /* 0x30c001800409cfae */ /* 0x0001e8000c101d66 */
[----:B------:R-:W-:Y:S04]  /*ec40*/  SHFL.IDX PT, R6, R0, 0x6, 0x181f ;  /* 0x00d81f0000067f89 */ /* 0x000fe800000e0000 */
[----:B0-----:R-:W0:Y:S04]  /*ec50*/  SHFL.IDX PT, R4, R2, 0x6, 0x181f ;  /* 0x00d81f0002047f89 */ /* 0x001e2800000e0000 */
[----:B------:R-:W1:Y:S01]  /*ec60*/  SHFL.IDX PT, R2, R2, 0x7, 0x181f ;  /* 0x00f81f0002027f89 */ /* 0x000e6200000e0000 */
[----:B--2---:R-:W-:-:S13]  /*ec70*/  ISETP.GE.AND P4, PT, R10, R3, PT ;  /* 0x000000030a00720c */ /* 0x004fda0003f86270 */
[----:B0-----:R-:W-:-:S05]  /*ec80*/  @!P4 LEA R4, P5, R8, R4, 0x1 ;  /* 0x000000040804c211 */ /* 0x001fca00078a08ff */
[----:B------:R-:W-:Y:S02]  /*ec90*/  @!P4 IMAD.X R5, RZ, RZ, R6, P5 ;  /* 0x000000ffff05c224 */ /* 0x000fe400028e0606 */
[----:B------:R0:W2:Y:S04]  /*eca0*/  SHFL.IDX PT, R6, R0, 0x7, 0x181f ;  /* 0x00f81f0000067f89 */ /* 0x0000a800000e0000 */
[----:B------:R0:W-:Y:S04]  /*ecb0*/  @!P4 LDGSTS.E.BYPASS.LTC128B.128 [R9+0x25400], desc[UR38][R4.64], !P3 ;  /* 0x254000000409cfae */ /* 0x0001e8000d901d66 */
[----:B------:R0:W-:Y:S04]  /*ecc0*/  @!P4 LDGSTS.E.BYPASS.LTC128B.128 [R9+0x29400], desc[UR38][R4.64+0x80], !P2 ;  /* 0x294000800409cfae */ /* 0x0001e8000d101d66 */
[----:B------:R0:W-:Y:S04]  /*ecd0*/  @!P4 LDGSTS.E.BYPASS.LTC128B.128 [R9+0x2d400], desc[UR38][R4.64+0x100], !P1 ;  /* 0x2d4001000409cfae */ /* 0x0001e8000c901d66 */
[----:B-1----:R0:W-:Y:S02]  /*ece0*/  @!P4 LDGSTS.E.BYPASS.LTC128B.128 [R9+0x31400], desc[UR38][R4.64+0x180], !P0 ;  /* 0x314001800409cfae */ /* 0x0021e4000c101d66 */
.L_x_10136:
[----:B0-----:R-:W3:Y:S01]  /*ecf0*/  LDL.LU R0, [R1+0x6c] ;  /* 0x00006c0001007983 */ /* 0x001ee20000300800 */
[----:B------:R-:W-:Y:S01]  /*ed00*/  BSSY B0, `(.L_x_9999) ;  /* 0x000000d000007945 */ /* 0x000fe20003800000 */
[----:B---3--:R-:W-:-:S13]  /*ed10*/  ISETP.GE.AND P4, PT, R0, R3, PT ;  /* 0x000000030000720c */ /* 0x008fda0003f86270 */
[----:B------:R-:W-:Y:S05]  /*ed20*/  @P4 BRA `(.L_x_10000) ;  /* 0x0000000000284947 */ /* 0x000fea0003800000 */
[----:B------:R-:W3:Y:S01]  /*ed30*/  LDL R0, [R1+0x10] ;  /* 0x0000100001007983 */ /* 0x000ee20000100800 */
[----:B------:R-:W-:-:S05]  /*ed40*/  LEA R2, P4, R8, R2, 0x1 ;  /* 0x0000000208027211 */ /* 0x000fca00078808ff */
[----:B--2---:R-:W-:-:S05]  /*ed50*/  IMAD.X R3, RZ, RZ, R6, P4 ;  /* 0x000000ffff037224 */ /* 0x004fca00020e0606 */
[----:B------:R-:W-:Y:S01]  /*ed60*/  @!PT LDS RZ, [RZ] ;  /* 0x00000000fffff984 */ /* 0x000fe20000000800 */
[----:B------:R-:W-:Y:S01]  /*ed70*/  @!PT LDS RZ, [RZ] ;  /* 0x00000000fffff984 */ /* 0x000fe20000000800 */
[----:B------:R-:W-:Y:S01]  /*ed80*/  @!PT LDS RZ, [RZ] ;  /* 0x00000000fffff984 */ /* 0x000fe20000000800 */
[----:B---3--:R0:W-:Y:S04]  /*ed90*/  LDGSTS.E.BYPASS.LTC128B.128 [R0+0x25c00], desc[UR38][R2.64], !P3 ;  /* 0x25c0000002007fae */ /* 0x0081e8000d901d66 */
[----:B------:R0:W-:Y:S04]  /*eda0*/  LDGSTS.E.BYPASS.LTC128B.128 [R0+0x29c00], desc[UR38][R2.64+0x80], !P2 ;  /* 0x29c0008002007fae */ /* 0x0001e8000d101d66 */
[----:B------:R0:W-:Y:S04]  /*edb0*/  LDGSTS.E.BYPASS.LTC128B.128 [R0+0x2dc00], desc[UR38][R2.64+0x100], !P1 ;  /* 0x2dc0010002007fae */ /* 0x0001e8000c901d66 */
[----:B------:R0:W-:Y:S02]  /*edc0*/  LDGSTS.E.BYPASS.LTC128B.128 [R0+0x31c00], desc[UR38][R2.64+0x180], !P0 ;  /* 0x31c0018002007fae */ /* 0x0001e4000c101d66 */
.L_x_10000:
[----:B------:R-:W-:Y:S05]  /*edd0*/  BSYNC B0 ;  /* 0x0000000000007941 */ /* 0x000fea0003800000 */
.L_x_9999:
[----:B------:R-:W-:Y:S01]  /*ede0*/  NOP ;  /* 0x0000000000007918 */ /* 0x000fe20000000000 */
[----:B------:R-:W-:-:S13]  /*edf0*/  PLOP3.LUT P0, PT, PT, PT, PT, 0x80, 0x0 ;  /* 0x000000000000781c */ /* 0x000fda0003f0f070 */
.L_x_10001:
        /* <DEDUP_REMOVED lines=18> */
.L_x_10137:
[----:B------:R-:W-:Y:S05]  /*ef20*/  BSYNC B0 ;  /* 0x0000000000007941 */ /* 0x000fea0003800000 */
.L_x_10002:
[----:B------:R-:W3:Y:S01]  /*ef30*/  LDL R2, [R1+0x14] ;  /* 0x0000140001027983 */ /* 0x000ee20000100800 */
[----:B------:R-:W-:Y:S01]  /*ef40*/  BSSY B0, `(.L_x_10004) ;  /* 0x000005a000007945 */ /* 0x000fe20003800000 */
[----:B---3--:R-:W-:-:S13]  /*ef50*/  LOP3.LUT P0, RZ, R2, 0x1, RZ, 0xc0, !PT ;  /* 0x0000000102ff7812 */ /* 0x008fda000780c0ff */
[----:B------:R-:W-:Y:S05]  /*ef60*/  @!P0 BRA `(.L_x_10005) ;  /* 0x00000004005c8947 */ /* 0x000fea0003800000 */
[----:B------:R-:W0:Y:S01]  /*ef70*/  LDL R4, [R1+0x18] ;  /* 0x0000180001047983 */ /* 0x000e220000100800 */
[----:B------:R-:W1:Y:S02]  /*ef80*/  S2R R2, SR_TID.X ;  /* 0x0000000000027919 */ /* 0x000e640000002100 */
[----:B-1----:R-:W-:Y:S01]  /*ef90*/  LOP3.LUT R3, R2, 0x7f, RZ, 0xc0, !PT ;  /* 0x0000007f02037812 */ /* 0x002fe200078ec0ff */
[----:B------:R-:W-:Y:S01]  /*efa0*/  IMAD R2, R19, 0x8, R18 ;  /* 0x0000000813027824 */ /* 0x000fe200078e0212 */
[----:B------:R-:W-:Y:S02]  /*efb0*/  BSSY B1, `(.L_x_10006) ;  /* 0x0000005000017945 */ /* 0x000fe40003800000 */
[----:B------:R-:W-:Y:S02]  /*efc0*/  ISETP.NE.AND P1, PT, R3, RZ, PT ;  /* 0x000000ff0300720c */ /* 0x000fe40003f25270 */
[----:B0-----:R-:W-:-:S04]  /*efd0*/  SHF.L.U32 R0, R4, 0x1f, RZ ;  /* 0x0000001f04007819 */ /* 0x001fc800000006ff */
[----:B------:R-:W0:Y:S02]  /*efe0*/  SYNCS.PHASECHK.TRANS64.TRYWAIT P0, [R2+URZ+0x32460], R0 ;  /* 0x03246000020075a7 */ /* 0x000e24000800017f */
[----:B0-----:R-:W-:Y:S05]  /*eff0*/  @!P0 BRA `(.L_x_10007) ;  /* 0x0000005400048947 */ /* 0x001fea0003800000 */
.L_x_10138:
[----:B------:R-:W-:Y:S05]  /*f000*/  BSYNC B1 ;  /* 0x0000000000017941 */ /* 0x000fea0003800000 */
.L_x_10006:
[----:B------:R-:W-:Y:S04]  /*f010*/  BSSY B1, `(.L_x_10008) ;  /* 0x0000009000017945 */ /* 0x000fe80003800000 */
        /* <DEDUP_REMOVED lines=8> */
.L_x_10009:
[----:B------:R-:W-:Y:S05]  /*f0a0*/  BSYNC B1 ;  /* 0x0000000000017941 */ /* 0x000fea0003800000 */
.L_x_10008:
[----:B------:R-:W3:Y:S04]  /*f0b0*/  LDL R4, [R1+0x20] ;  /* 0x0000200001047983 */ /* 0x000ee80000100800 */
[----:B------:R-:W3:Y:S01]  /*f0c0*/  LDL.LU R3, [R1+0x30] ;  /* 0x0000300001037983 */ /* 0x000ee20000300800 */
        /* <DEDUP_REMOVED lines=9> */
[----:B------:R-:W-:-:S07]  /*f160*/  VIADD R4, R0, 0x400 ;  /* 0x0000040000047836 */ /* 0x000fce0000000000 */
.L_x_10010:
        /* <DEDUP_REMOVED lines=15> */
.L_x_10011:
        /* <DEDUP_REMOVED lines=15> */
.L_x_10012:
        /* <DEDUP_REMOVED lines=15> */
.L_x_10013:
        /* <DEDUP_REMOVED lines=10> */
.L_x_10005:
[----:B------:R-:W-:Y:S05]  /*f4e0*/  BSYNC B0 ;  /* 0x0000000000007941 */ /* 0x000fea0003800000 */
.L_x_10004:
[----:B------:R-:W0:Y:S04]  /*f4f0*/  LDL R4, [R1+0x3c] ;  /* 0x00003c0001047983 */ /* 0x000e280000100800 */
[----:B------:R-:W3:Y:S01]  /*f500*/  LDL R5, [R1+0x24] ;  /* 0x0000240001057983 */ /* 0x000ee20000100800 */
        /* <DEDUP_REMOVED lines=52> */
.L_x_10020:
[----:B------:R-:W2:Y:S01]  /*f850*/  S2R R2, SR_TID.X ;  /* 0x0000000000027919 */ /* 0x000ea20000002100 */
[----:B-1----:R-:W-:Y:S01]  /*f860*/  SHF.L.U32 R6, R9, 0x1f, RZ ;  /* 0x0000001f09067819 */ /* 0x002fe200000006ff */
[----:B------:R-:W-:Y:S01]  /*f870*/  BSSY B3, `(.L_x_10021) ;  /* 0x0000006000037945 */ /* 0x000fe20003800000 */
[----:B--2---:R-:W-:Y:S01]  /*f880*/  LOP3.LUT R3, R2, 0x7f, RZ, 0xc0, !PT ;  /* 0x0000007f02037812 */ /* 0x004fe200078ec0ff */
[----:B------:R-:W-:-:S03]  /*f890*/  IMAD R2, R19, 0x8, R18 ;  /* 0x0000000813027824 */ /* 0x000fc600078e0212 */
[----:B------:R-:W-:Y:S01]  /*f8a0*/  ISETP.NE.AND P1, PT, R3, RZ, PT ;  /* 0x000000ff0300720c */ /* 0x000fe20003f25270 */
[----:B------:R-:W1:Y:S02]  /*f8b0*/  SYNCS.PHASECHK.TRANS64.TRYWAIT P0, [R2+URZ+0x32440], R6 ;  /* 0x03244006020075a7 */ /* 0x000e64000800017f */
[----:B-1----:R-:W-:Y:S10]  /*f8c0*/  @!P0 BRA `(.L_x_10022) ;  /* 0x0000004800e48947 */ /* 0x002ff40003800000 */
.L_x_10139:
[----:B------:R-:W-:Y:S05]  /*f8d0*/  BSYNC B3 ;  /* 0x0000000000037941 */ /* 0x000fea0003800000 */
.L_x_10021:
[----:B------:R-:W-:Y:S04]  /*f8e0*/  BSSY B3, `(.L_x_10023) ;  /* 0x0000009000037945 */ /* 0x000fe80003800000 */
[----:B------:R-:W-:Y:S05]  /*f8f0*/  @P1 BRA `(.L_x_10024) ;  /* 0x00000000001c1947 */ /* 0x000fea0003800000 */
[----:B------:R-:W2:Y:S02]  /*f900*/  S2R R3, SR_TID.X ;  /* 0x0000000000037919 */ /* 0x000ea40000002100 */
[----:B--2---:R-:W-:Y:S01]  /*f910*/  LOP3.LUT R5, R3, 0x1f, RZ, 0xc0, !PT ;  /* 0x0000001f03057812 */ /* 0x004fe200078ec0ff */
[----:B------:R-:W-:-:S03]  /*f920*/  IMAD.MOV.U32 R3, RZ, RZ, 0x3000 ;  /* 0x00003000ff037424 */ /* 0x000fc600078e00ff */
[----:B------:R-:W-:Y:S01]  /*f930*/  ISETP.NE.AND P0, PT, R5, RZ, PT ;  /* 0x000000ff0500720c */ /* 0x000fe20003f05270 */
[----:B------:R2:W-:-:S12]  /*f940*/  SYNCS.ARRIVE.TRANS64 RZ, [R2+URZ+0x32430], R3 ;  /* 0x0324300302ff79a7 */ /* 0x0005d8000800003f */
[----:B--2---:R-:W-:Y:S05]  /*f950*/  @!P0 BRA `(.L_x_10024) ;  /* 0x0000000000048947 */ /* 0x004fea0003800000 */
[----:B------:R-:W-:Y:S01]  /*f960*/  BPT.TRAP 0x1 ;  /* 0x000000040000795c */ /* 0x000fe20000300000 */
.L_x_10024:
[----:B------:R-:W-:Y:S05]  /*f970*/  BSYNC B3 ;  /* 0x0000000000037941 */ /* 0x000fea0003800000 */
.L_x_10023:
        /* <DEDUP_REMOVED lines=12> */
.L_x_10025:
        /* <DEDUP_REMOVED lines=13> */
.L_x_10140:
[----:B------:R-:W-:Y:S05]  /*fb10*/  BSYNC B3 ;  /* 0x0000000000037941 */ /* 0x000fea0003800000 */
.L_x_10026:
[----:B------:R-:W-:Y:S01]  /*fb20*/  BSSY B3, `(.L_x_10028) ;  /* 0x000000b000037945 */ /* 0x000fe20003800000 */
[----:B01----:R-:W-:Y:S02]  /*fb30*/  IMAD.MOV.U32 R6, RZ, RZ, 0x0 ;  /* 0x00000000ff067424 */ /* 0x003fe400078e00ff */
[----:B------:R-:W-:Y:S01]  /*fb40*/  IMAD.MOV.U32 R7, RZ, RZ, 0x14f00000 ;  /* 0x14f00000ff077424 */ /* 0x000fe200078e00ff */
[----:B------:R-:W-:Y:S06]  /*fb50*/  @P1 BRA `(.L_x_10029) ;  /* 0x00000000001c1947 */ /* 0x000fec0003800000 */
[----:B------:R-:W0:Y:S02]  /*fb60*/  S2R R3, SR_TID.X ;  /* 0x0000000000037919 */ /* 0x000e240000002100 */
[----:B0-----:R-:W-:Y:S01]  /*fb70*/  LOP3.LUT R5, R3, 0x1f, RZ, 0xc0, !PT ;  /* 0x0000001f03057812 */ /* 0x001fe200078ec0ff */
[----:B------:R-:W-:-:S03]  /*fb80*/  IMAD.MOV.U32 R3, RZ, RZ, 0xc000 ;  /* 0x0000c000ff037424 */ /* 0x000fc600078e00ff */
[----:B------:R-:W-:Y:S01]  /*fb90*/  ISETP.NE.AND P0, PT, R5, RZ, PT ;  /* 0x000000ff0500720c */ /* 0x000fe20003f05270 */
[----:B------:R0:W-:-:S12]  /*fba0*/  SYNCS.ARRIVE.TRANS64 RZ, [R2+URZ+0x32450], R3 ;  /* 0x0324500302ff79a7 */ /* 0x0001d8000800003f */
[----:B0-----:R-:W-:Y:S05]  /*fbb0*/  @!P0 BRA `(.L_x_10029) ;  /* 0x0000000000048947 */ /* 0x001fea0003800000 */
[----:B------:R-:W-:Y:S01]  /*fbc0*/  BPT.TRAP 0x1 ;  /* 0x000000040000795c */ /* 0x000fe20000300000 */
.L_x_10029:
[----:B------:R-:W-:Y:S05]  /*fbd0*/  BSYNC B3 ;  /* 0x0000000000037941 */ /* 0x000fea0003800000 */
.L_x_10028:
        /* <DEDUP_REMOVED lines=9> */
.L_x_10030:
        /* <DEDUP_REMOVED lines=15> */
.L_x_10031:
        /* <DEDUP_REMOVED lines=15> */
.L_x_10032:
        /* <DEDUP_REMOVED lines=15> */
.L_x_10033:
        /* <DEDUP_REMOVED lines=10> */
.L_x_10019:
[----:B------:R-:W-:Y:S05]  /*ffe0*/  BSYNC B1 ;  /* 0x0000000000017941 */ /* 0x000fea0003800000 */
.L_x_10018:
[----:B------:R-:W2:Y:S02]  /*fff0*/  LDL.LU R5, [R1+0x3c] ;  /* 0x00003c0001057983 */ /* 0x000ea40000300800 */
[----:B--2---:R-:W-:-:S07]  /*10000*/  VIADD R0, R5, 0xfffffffd ;  /* 0xfffffffd05007836 */ /* 0x004fce0000000000 */
.L_x_10017:
[----:B------:R-:W-:Y:S05]  /*10010*/  BSYNC B2 ;  /* 0x0000000000027941 */ /* 0x000fea0003800000 */
.L_x_10016:
[----:B------:R-:W-:Y:S01]  /*10020*/  VIADD R8, R8, 0xfffffffe ;  /* 0xfffffffe08087836 */ /* 0x000fe20000000000 */
[----:B------:R-:W-:-:S04]  /*10030*/  LOP3.LUT R4, RZ, R4, RZ, 0x33, !PT ;  /* 0x00000004ff047212 */ /* 0x000fc800078e33ff */
[----:B------:R-:W-:-:S13]  /*10040*/  ISETP.NE.AND P0, PT, R8, R4, PT ;  /* 0x000000040800720c */ /* 0x000fda0003f05270 */
[----:B------:R-:W-:Y:S05]  /*10050*/  @!P0 BRA `(.L_x_10015) ;  /* 0x0000001000f88947 */ /* 0x000fea0003800000 */
.L_x_10066:
        /* <DEDUP_REMOVED lines=35> */
.L_x_10036:
[----:B------:R-:W1:Y:S01]  /*10290*/  S2R R2, SR_TID.X ;  /* 0x0000000000027919 */ /* 0x000e620000002100 */
[----:B------:R-:W-:Y:S01]  /*102a0*/  SHF.L.U32 R3, R6, 0x1f, RZ ;  /* 0x0000001f06037819 */ /* 0x000fe200000006ff */
[----:B------:R-:W-:Y:S01]  /*102b0*/  BSSY B2, `(.L_x_10037) ;  /* 0x0000006000027945 */ /* 0x000fe20003800000 */
[----:B-1----:R-:W-:Y:S01]  /*102c0*/  LOP3.LUT R4, R2, 0x7f, RZ, 0xc0, !PT ;  /* 0x0000007f02047812 */ /* 0x002fe200078ec0ff */
[----:B------:R-:W-:-:S03]  /*102d0*/  IMAD R2, R7, 0x8, R18 ;  /* 0x0000000807027824 */ /* 0x000fc600078e0212 */
[----:B------:R-:W-:Y:S01]  /*102e0*/  ISETP.NE.AND P1, PT, R4, RZ, PT ;  /* 0x000000ff0400720c */ /* 0x000fe20003f25270 */
[----:B------:R-:W1:Y:S02]  /*102f0*/  SYNCS.PHASECHK.TRANS64.TRYWAIT P0, [R2+URZ+0x32440], R3 ;  /* 0x03244003020075a7 */ /* 0x000e64000800017f */
[----:B-1----:R-:W-:Y:S10]  /*10300*/  @!P0 BRA `(.L_x_10038) ;  /* 0x00000040007c8947 */ /* 0x002ff40003800000 */
.L_x_10141:
[----:B------:R-:W-:Y:S05]  /*10310*/  BSYNC B2 ;  /* 0x0000000000027941 */ /* 0x000fea0003800000 */
.L_x_10037:
        /* <DEDUP_REMOVED lines=9> */
.L_x_10040:
[----:B------:R-:W-:Y:S05]  /*103b0*/  BSYNC B2 ;  /* 0x0000000000027941 */ /* 0x000fea0003800000 */
.L_x_10039:
        /* <DEDUP_REMOVED lines=12> */
.L_x_10041:
        /* <DEDUP_REMOVED lines=13> */
.L_x_10142:
[----:B------:R-:W-:Y:S05]  /*10550*/  BSYNC B2 ;  /* 0x0000000000027941 */ /* 0x000fea0003800000 */
.L_x_10042:
        /* <DEDUP_REMOVED lines=11> */
.L_x_10045:
[----:B------:R-:W-:Y:S05]  /*10610*/  BSYNC B2 ;  /* 0x0000000000027941 */ /* 0x000fea0003800000 */
.L_x_10044:
        /* <DEDUP_REMOVED lines=9> */
.L_x_10046:
        /* <DEDUP_REMOVED lines=15> */
.L_x_10047:
        /* <DEDUP_REMOVED lines=15> */
.L_x_10048:
        /* <DEDUP_REMOVED lines=15> */
.L_x_10049:
        /* <DEDUP_REMOVED lines=10> */
.L_x_10035:
[----:B------:R-:W-:Y:S05]  /*10a20*/  BSYNC B1 ;  /* 0x0000000000017941 */ /* 0x000fea0003800000 */
.L_x_10034:
        /* <DEDUP_REMOVED lines=19> */
[----:B0-----:R-:W3:Y:S01]  /*10b60*/  LDL R9, [R1+0x8] ;  /* 0x0000080001097983 */ /* 0x001ee20000100800 */
[----:B-1----:R-:W-:-:S13]  /*10b70*/  ISETP.NE.AND P0, PT, R5, 0x1, PT ;  /* 0x000000010500780c */ /* 0x002fda0003f05270 */
        /* <DEDUP_REMOVED lines=14> */
.L_x_10052:
[----:B------:R-:W1:Y:S01]  /*10c60*/  S2R R2, SR_TID.X ;  /* 0x0000000000027919 */ /* 0x000e620000002100 */
[----:B------:R-:W-:Y:S01]  /*10c70*/  IMAD R3, R19, 0x8, R18 ;  /* 0x0000000813037824 */ /* 0x000fe200078e0212 */
[----:B------:R-:W-:Y:S01]  /*10c80*/  BSSY B2, `(.L_x_10053) ;  /* 0x0000006000027945 */ /* 0x000fe20003800000 */
[----:B-1----:R-:W-:Y:S02]  /*10c90*/  LOP3.LUT R4, R2, 0x7f, RZ, 0xc0, !PT ;  /* 0x0000007f02047812 */ /* 0x002fe400078ec0ff */
[----:B------:R-:W-:Y:S02]  /*10ca0*/  SHF.L.U32 R2, R8, 0x1f, RZ ;  /* 0x0000001f08027819 */ /* 0x000fe400000006ff */
[----:B------:R-:W-:Y:S02]  /*10cb0*/  ISETP.NE.AND P1, PT, R4, RZ, PT ;  /* 0x000000ff0400720c */ /* 0x000fe40003f25270 */
[----:B------:R-:W1:Y:S02]  /*10cc0*/  SYNCS.PHASECHK.TRANS64.TRYWAIT P0, [R3+URZ+0x32440], R2 ;  /* 0x03244002030075a7 */ /* 0x000e64000800017f */
[----:B-1----:R-:W-:Y:S09]  /*10cd0*/  @!P0 BRA `(.L_x_10054) ;  /* 0x0000003800308947 */ /* 0x002ff20003800000 */
.L_x_10143:
[----:B------:R-:W-:Y:S05]  /*10ce0*/  BSYNC B2 ;  /* 0x0000000000027941 */ /* 0x000fea0003800000 */
.L_x_10053:
        /* <DEDUP_REMOVED lines=9> */
.L_x_10056:
[----:B------:R-:W-:Y:S05]  /*10d80*/  BSYNC B2 ;  /* 0x0000000000027941 */ /* 0x000fea0003800000 */
.L_x_10055:
        /* <DEDUP_REMOVED lines=12> */
.L_x_10057:
        /* <DEDUP_REMOVED lines=13> */
.L_x_10144:
[----:B------:R-:W-:Y:S05]  /*10f20*/  BSYNC B2 ;  /* 0x0000000000027941 */ /* 0x000fea0003800000 */
.L_x_10058:
        /* <DEDUP_REMOVED lines=11> */
.L_x_10061:
[----:B------:R-:W-:Y:S05]  /*10fe0*/  BSYNC B2 ;  /* 0x0000000000027941 */ /* 0x000fea0003800000 */
.L_x_10060:
        /* <DEDUP_REMOVED lines=9> */
.L_x_10062:
        /* <DEDUP_REMOVED lines=15> */
.L_x_10063:
        /* <DEDUP_REMOVED lines=15> */
.L_x_10064:
        /* <DEDUP_REMOVED lines=15> */
.L_x_10065:
        /* <DEDUP_REMOVED lines=10> */
.L_x_10051:
[----:B------:R-:W-:Y:S05]  /*113f0*/  BSYNC B1 ;  /* 0x0000000000017941 */ /* 0x000fea0003800000 */
.L_x_10050:
[----:B------:R-:W2:Y:S01]  /*11400*/  LDL R5, [R1+0x24] ;  /* 0x0000240001057983 */ /* 0x000ea20000100800 */
[----:B------:R-:W-:Y:S01]  /*11410*/  VIADD R0, R0, 0xfffffffe ;  /* 0xfffffffe00007836 */ /* 0x000fe20000000000 */
[----:B--2---:R-:W-:-:S13]  /*11420*/  ISETP.GT.AND P0, PT, R6, R5, PT ;  /* 0x000000050600720c */ /* 0x004fda0003f04270 */
[----:B------:R-:W-:Y:S05]  /*11430*/  @P0 BRA `(.L_x_10066) ;  /* 0xffffffec00080947 */ /* 0x000fea000383ffff */
.L_x_10015:
[----:B------:R-:W-:Y:S05]  /*11440*/  BSYNC B0 ;  /* 0x0000000000007941 */ /* 0x000fea0003800000 */
.L_x_10014:
[----:B------:R-:W1:Y:S02]  /*11450*/  S2R R2, SR_TID.X ;  /* 0x0000000000027919 */ /* 0x000e640000002100 */
[----:B-1----:R-:W-:Y:S02]  /*11460*/  LOP3.LUT R3, R2, 0x7f, RZ, 0xc0, !PT ;  /* 0x0000007f02037812 */ /* 0x002fe400078ec0ff */
[----:B------:R-:W3:Y:S01]  /*11470*/  LDL.LU R2, [R1+0x18] ;  /* 0x0000180001027983 */ /* 0x000ee20000300800 */
[----:B------:R-:W-:Y:S01]  /*11480*/  VIADD R19, R19, 0x1 ;  /* 0x0000000113137836 */ /* 0x000fe20000000000 */
[----:B------:R-:W-:Y:S01]  /*11490*/  ISETP.NE.AND P1, PT, R3, RZ, PT ;  /* 0x000000ff0300720c */ /* 0x000fe20003f25270 */
[----:B------:R-:W-:Y:S03]  /*114a0*/  BSSY B0, `(.L_x_10067) ;  /* 0x0000013000007945 */ /* 0x000fe60003800000 */
[----:B------:R-:W-:-:S04]  /*114b0*/  ISETP.NE.AND P0, PT, R19, 0x2, PT ;  /* 0x000000021300780c */ /* 0x000fc80003f05270 */
[----:B------:R-:W-:-:S04]  /*114c0*/  SEL R0, RZ, 0x1, P0 ;  /* 0x00000001ff007807 */ /* 0x000fc80000000000 */
[----:B---3--:R-:W-:-:S05]  /*114d0*/  LOP3.LUT R2, R2, R0, RZ, 0x3c, !PT ;  /* 0x0000000002027212 */ /* 0x008fca00078e3cff */
[----:B------:R1:W-:Y:S01]  /*114e0*/  STL [R1+0x18], R2 ;  /* 0x0000180201007387 */ /* 0x0003e20000100800 */
[----:B------:R-:W-:Y:S05]  /*114f0*/  @P1 BRA `(.L_x_10068) ;  /* 0x0000000000341947 */ /* 0x000fea0003800000 */
[----:B------:R-:W3:Y:S01]  /*11500*/  S2R R3, SR_LANEID ;  /* 0x0000000000037919 */ /* 0x000ee20000000000 */
[----:B------:R-:W-:Y:S02]  /*11510*/  VOTEU.ANY UR4, UPT, PT ;  /* 0x0000000000047886 */ /* 0x000fe400038e0100 */
[----:B------:R-:W3:Y:S08]  /*11520*/  FLO.U32 R0, UR4 ;  /* 0x0000000400007d00 */ /* 0x000ef000080e0000 */
[----:B------:R-:W4:Y:S01]  /*11530*/  POPC R5, UR4 ;  /* 0x0000000400057d09 */ /* 0x000f220008000000 */
[----:B---3--:R-:W-:-:S02]  /*11540*/  ISETP.EQ.U32.AND P1, PT, R0, R3, PT ;  /* 0x000000030000720c */ /* 0x008fc40003f22070 */
[----:B-1----:R-:W4:Y:S11]  /*11550*/  LDC.64 R2, c[0x0][0xd60] ;  /* 0x00035800ff027b82 */ /* 0x002f360000000a00 */
[----:B----4-:R-:W3:Y:S01]  /*11560*/  @P1 ATOMG.E.ADD.STRONG.GPU PT, R3, desc[UR38][R2.64], R5 ;  /* 0x00000005020319a8 */ /* 0x010ee200081ee1e6 */
[----:B------:R-:W1:Y:S02]  /*11570*/  S2R R4, SR_LTMASK ;  /* 0x0000000000047919 */ /* 0x000e640000003900 */
[----:B-1----:R-:W-:-:S04]  /*11580*/  LOP3.LUT R4, R4, UR4, RZ, 0xc0, !PT ;  /* 0x0000000404047c12 */ /* 0x002fc8000f8ec0ff */
[----:B------:R-:W1:Y:S01]  /*11590*/  POPC R7, R4 ;  /* 0x0000000400077309 */ /* 0x000e620000000000 */
[----:B---3--:R-:W1:Y:S02]  /*115a0*/  SHFL.IDX PT, R0, R3, R0, 0x1f ;  /* 0x00001f0003007589 */ /* 0x008e6400000e0000 */
[----:B-1----:R-:W-:-:S05]  /*115b0*/  IADD3 R0, R0, UR40, R7 ;  /* 0x0000002800007c10 */ /* 0x002fca000fffe007 */
[----:B------:R3:W-:Y:S02]  /*115c0*/  STL [R1], R0 ;  /* 0x0000000001007387 */ /* 0x0007e40000100800 */
.L_x_10068:
[----:B------:R-:W-:Y:S05]  /*115d0*/  BSYNC B0 ;  /* 0x0000000000007941 */ /* 0x000fea0003800000 */
.L_x_10067:
[----:B------:R-:W-:-:S07]  /*115e0*/  SEL R19, R19, RZ, P0 ;  /* 0x000000ff13137207 */ /* 0x000fce0000000000 */
.L_x_9980:
[----:B------:R-:W-:Y:S05]  /*115f0*/  BSYNC B7 ;  /* 0x0000000000077941 */ /* 0x000fea0003800000 */
.L_x_9978:
[----:B---34-:R-:W3:Y:S02]  /*11600*/  LDL R0, [R1+0x14] ;  /* 0x0000140001007983 */ /* 0x018ee40000100800 */
        /* <DEDUP_REMOVED lines=13> */
.L_x_10069:
[----:B------:R-:W3:Y:S01]  /*116e0*/  S2R R0, SR_TID.X ;  /* 0x0000000000007919 */ /* 0x000ee20000002100 */
[----:B------:R-:W-:Y:S01]  /*116f0*/  UMOV UR4, 0xffffffff ;  /* 0xffffffff00047882 */ /* 0x000fe20000000000 */
[----:B---3--:R-:W-:-:S04]  /*11700*/  LOP3.LUT R16, R0, 0x1f, RZ, 0xc0, !PT ;  /* 0x0000001f00107812 */ /* 0x008fc800078ec0ff */
[----:B------:R-:W-:Y:S01]  /*11710*/  ISETP.NE.AND P0, PT, R16, 0x1f, PT ;  /* 0x0000001f1000780c */ /* 0x000fe20003f05270 */
[----:B------:R-:W-:-:S12]  /*11720*/  BRA.DIV UR4, `(.L_x_10071) ;  /* 0x0000002e04c47947 */ /* 0x000fd8000b800000 */
[----:B------:R-:W1:Y:S01]  /*11730*/  LDL.LU R3, [R1] ;  /* 0x0000000001037983 */ /* 0x000e620000300800 */
[----:B------:R-:W-:-:S03]  /*11740*/  ULDC UR4, c[0x0][0xd3c] ;  /* 0x00034f0000047ab9 */ /* 0x000fc60000000800 */
[----:B------:R-:W3:Y:S01]  /*11750*/  LDL R4, [R1+0xc] ;  /* 0x00000c0001047983 */ /* 0x000ee20000100800 */
[----:B-1----:R-:W-:Y:S02]  /*11760*/  IMAD.MOV.U32 R10, RZ, RZ, R3 ;  /* 0x000000ffff0a7224 */ /* 0x002fe400078e0003 */
[----:B---3--:R-:W-:-:S05]  /*11770*/  IMAD.IADD R0, R4, 0x1, R16 ;  /* 0x0000000104007824 */ /* 0x008fca00078e0210 */
[----:B------:R-:W-:-:S13]  /*11780*/  ISETP.GE.OR P1, PT, R0, UR4, !P0 ;  /* 0x0000000400007c0c */ /* 0x000fda000c726670 */
[----:B------:R-:W1:Y:S08]  /*11790*/  @!P1 LDC.64 R2, c[0x0][0xd80] ;  /* 0x00036000ff029b82 */ /* 0x000e700000000a00 */
[----:B------:R-:W3:Y:S01]  /*117a0*/  @!P1 LDC.64 R4, c[0x0][0xd78] ;  /* 0x00035e00ff049b82 */ /* 0x000ee20000000a00 */
[----:B-1----:R-:W-:-:S05]  /*117b0*/  @!P1 IMAD.WIDE R2, R0, 0x4, R2 ;  /* 0x0000000400029825 */ /* 0x002fca00078e0202 */
[----:B--2---:R3:W2:Y:S02]  /*117c0*/  @!P1 LDG.E R6, desc[UR38][R2.64] ;  /* 0x0000002602069981 */ /* 0x0046a4000c1e1900 */
[----:B---3--:R-:W-:-:S06]  /*117d0*/  @!P1 IMAD.WIDE R2, R0, 0x4, R4 ;  /* 0x0000000400029825 */ /* 0x008fcc00078e0204 */
        /* <DEDUP_REMOVED lines=30> */
.L_x_10154:
[----:B------:R-:W-:Y:S02]  /*119c0*/  ULDC UR4, c[0x0][0xd38] ;  /* 0x00034e0000047ab9 */ /* 0x000fe40000000800 */
[----:B------:R-:W-:-:S04]  /*119d0*/  IMAD.U32 R3, RZ, RZ, UR4 ;  /* 0x00000004ff037e24 */ /* 0x000fc8000f8e00ff */
[----:B-1----:R-:W-:-:S04]  /*119e0*/  IMAD R9, R9, R3, RZ ;  /* 0x0000000309097224 */ /* 0x002fc800078e02ff */
[----:B------:R-:W-:-:S05]  /*119f0*/  IMAD.IADD R4, R7, 0x1, R9 ;  /* 0x0000000107047824 */ /* 0x000fca00078e0209 */
[----:B------:R-:W-:-:S13]  /*11a00*/  ISETP.GT.AND P6, PT, R4, R0, PT ;  /* 0x000000000400720c */ /* 0x000fda0003fc4270 */
[----:B------:R-:W-:Y:S05]  /*11a10*/  @P6 BRA `(.L_x_10072) ;  /* 0x0000000000ac6947 */ /* 0x000fea0003800000 */
.L_x_10075:
        /* <DEDUP_REMOVED lines=37> */
.L_x_10162:
[----:B------:R-:W-:Y:S02]  /*11c70*/  ULDC UR4, c[0x0][0xd38] ;  /* 0x00034e0000047ab9 */ /* 0x000fe40000000800 */
[----:B------:R-:W-:-:S04]  /*11c80*/  IMAD.U32 R3, RZ, RZ, UR4 ;  /* 0x00000004ff037e24 */ /* 0x000fc8000f8e00ff */
[----:B-1----:R-:W-:-:S04]  /*11c90*/  IMAD R9, R9, R3, RZ ;  /* 0x0000000309097224 */ /* 0x002fc800078e02ff */
[----:B------:R-:W-:-:S05]  /*11ca0*/  IMAD.IADD R4, R9, 0x1, R4 ;  /* 0x0000000109047824 */ /* 0x000fca00078e0204 */
[----:B------:R-:W-:-:S13]  /*11cb0*/  ISETP.GT.AND P6, PT, R4, R0, PT ;  /* 0x000000000400720c */ /* 0x000fda0003fc4270 */
[----:B------:R-:W-:Y:S05]  /*11cc0*/  @!P6 BRA `(.L_x_10075) ;  /* 0xfffffffc0054e947 */ /* 0x000fea000383ffff */
.L_x_10072:
        /* <DEDUP_REMOVED lines=9> */
.L_x_10167:
[----:B------:R-:W-:-:S13]  /*11d60*/  ISETP.NE.AND P0, PT, R7, RZ, PT ;  /* 0x000000ff0700720c */ /* 0x000fda0003f05270 */
[----:B------:R-:W-:Y:S05]  /*11d70*/  @!P0 BRA `(.L_x_10077) ;  /* 0x0000000000148947 */ /* 0x000fea0003800000 */
[----:B------:R-:W-:Y:S01]  /*11d80*/  UMOV UR4, 0xffffffff ;  /* 0xffffffff00047882 */ /* 0x000fe20000000000 */
[----:B------:R-:W-:Y:S02]  /*11d90*/  VIADD R12, R4, 0xffffffff ;  /* 0xffffffff040c7836 */ /* 0x000fe40000000000 */
[----:B------:R-:W-:Y:S05]  /*11da0*/  BRA.DIV UR4, `(.L_x_10078) ;  /* 0x0000003204b87947 */ /* 0x000fea000b800000 */
[----:B0-----:R0:W4:Y:S02]  /*11db0*/  SHFL.IDX PT, R2, R2, R12, 0x1f ;  /* 0x00001f0c02027589 */ /* 0x00112400000e0000 */
.L_x_10170:
[----:B----4-:R-:W-:-:S07]  /*11dc0*/  IMAD.MOV.U32 R8, RZ, RZ, R2 ;  /* 0x000000ffff087224 */ /* 0x010fce00078e0002 */
.L_x_10077:
[----:B------:R-:W4:Y:S01]  /*11dd0*/  LDL.LU R10, [R1+0xc] ;  /* 0x00000c00010a7983 */ /* 0x000f220000300800 */
[----:B--2---:R-:W-:Y:S01]  /*11de0*/  IABS R7, R5 ;  /* 0x0000000500077213 */ /* 0x004fe20000000000 */
[----:B------:R-:W-:-:S03]  /*11df0*/  IMAD R9, R8, R3, R9 ;  /* 0x0000000308097224 */ /* 0x000fc600078e0209 */
[----:B0-----:R-:W0:Y:S01]  /*11e00*/  I2F.RP R2, R7 ;  /* 0x0000000700027306 */ /* 0x001e220000209400 */
        /* <DEDUP_REMOVED lines=59> */
.L_x_10073:
        /* <DEDUP_REMOVED lines=10> */
.L_x_10079:
[----:B-1----:R-:W2:Y:S04]  /*12260*/  LDL R2, [R1+0xc] ;  /* 0x00000c0001027983 */ /* 0x002ea80000100800 */
[----:B------:R-:W3:Y:S04]  /*12270*/  LDL R3, [R1+0x8] ;  /* 0x0000080001037983 */ /* 0x000ee80000100800 */
[----:B0-----:R-:W4:Y:S04]  /*12280*/  LDL R4, [R1] ;  /* 0x0000000001047983 */ /* 0x001f280000100800 */
[----:B------:R-:W4:Y:S01]  /*12290*/  LDL R5, [R1+0x4] ;  /* 0x0000040001057983 */ /* 0x000f220000100800 */
        /* <DEDUP_REMOVED lines=12> */
.L_x_10070:
[----:B------:R-:W4:Y:S01]  /*12360*/  LDL R0, [R1+0xc] ;  /* 0x00000c0001007983 */ /* 0x000f220000100800 */
[----:B------:R-:W-:Y:S02]  /*12370*/  ULDC UR4, c[0x0][0xd3c] ;  /* 0x00034f0000047ab9 */ /* 0x000fe40000000800 */
[----:B----4-:R-:W-:-:S13]  /*12380*/  ISETP.GE.AND P0, PT, R0, UR4, PT ;  /* 0x0000000400007c0c */ /* 0x010fda000bf06270 */
[----:B------:R-:W-:Y:S05]  /*12390*/  @!P0 BRA `(.L_x_10080) ;  /* 0xffffff9c00ec8947 */ /* 0x000fea000383ffff */
[----:B------:R-:W-:Y:S05]  /*123a0*/  BSYNC B8 ;  /* 0x0000000000087941 */ /* 0x000fea0003800000 */
.L_x_9972:
        /* <DEDUP_REMOVED lines=12> */
.L_x_10171:
[----:B------:R-:W-:Y:S05]  /*12470*/  BSYNC B0 ;  /* 0x0000000000007941 */ /* 0x000fea0003800000 */
.L_x_10081:
[----:B------:R-:W-:-:S03]  /*12480*/  UMOV UR4, 0xffffffff ;  /* 0xffffffff00047882 */ /* 0x000fc60000000000 */
[----:B------:R-:W-:Y:S05]  /*12490*/  BRA.DIV UR4, `(.L_x_10083) ;  /* 0x0000002e04387947 */ /* 0x000fea000b800000 */
[----:B------:R-:W1:Y:S02]  /*124a0*/  S2R R2, SR_TID.X ;  /* 0x0000000000027919 */ /* 0x000e640000002100 */
[----:B-1----:R-:W-:-:S04]  /*124b0*/  SHF.R.U32.HI R2, RZ, 0x5, R2 ;  /* 0x00000005ff027819 */ /* 0x002fc80000011602 */
[----:B------:R-:W-:-:S05]  /*124c0*/  LOP3.LUT R2, R2, 0x3, RZ, 0xc0, !PT ;  /* 0x0000000302027812 */ /* 0x000fca00078ec0ff */
[----:B------:R1:W2:Y:S02]  /*124d0*/  SHFL.IDX PT, R14, R2, RZ, 0x1f ;  /* 0x00001fff020e7589 */ /* 0x0002a400000e0000 */
.L_x_10174:
[----:B--2---:R-:W-:Y:S01]  /*124e0*/  ISETP.NE.AND P0, PT, R14, RZ, PT ;  /* 0x000000ff0e00720c */ /* 0x004fe20003f05270 */
[----:B------:R-:W-:-:S12]  /*124f0*/  BSSY B0, `(.L_x_10084) ;  /* 0x0000025000007945 */ /* 0x000fd80003800000 */
[----:B------:R-:W-:Y:S05]  /*12500*/  @P0 BRA `(.L_x_10085) ;  /* 0x00000000008c0947 */ /* 0x000fea0003800000 */
[----:B------:R-:W-:-:S03]  /*12510*/  UMOV UR4, 0xffffffff ;  /* 0xffffffff00047882 */ /* 0x000fc60000000000 */
[----:B------:R-:W-:Y:S05]  /*12520*/  BRA.DIV UR4, `(.L_x_10086) ;  /* 0x0000002e04487947 */ /* 0x000fea000b800000 */
[----:B------:R-:W-:-:S13]  /*12530*/  ELECT P6, URZ, PT ;  /* 0x00000000003f782f */ /* 0x000fda00038c0000 */
.L_x_10177:
[----:B------:R-:W-:Y:S05]  /*12540*/  @!P6 BRA `(.L_x_10085) ;  /* 0x00000000007ce947 */ /* 0x000fea0003800000 */
[----:B-1----:R-:W2:Y:S02]  /*12550*/  LDL.LU R2, [R1+0x84] ;  /* 0x0000840001027983 */ /* 0x002ea40000300800 */
[----:B--2---:R-:W-:-:S04]  /*12560*/  LOP3.LUT R2, R2, 0x2, RZ, 0xfc, !PT ;  /* 0x0000000202027812 */ /* 0x004fc800078efcff */
[----:B------:R-:W-:-:S13]  /*12570*/  ISETP.NE.AND P2, PT, R2, 0x3, PT ;  /* 0x000000030200780c */ /* 0x000fda0003f45270 */
[----:B------:R-:W-:Y:S05]  /*12580*/  @!P2 BRA `(.L_x_10087) ;  /* 0x000000000004a947 */ /* 0x000fea0003800000 */
[----:B------:R-:W-:Y:S01]  /*12590*/  BPT.TRAP 0x1 ;  /* 0x000000040000795c */ /* 0x000fe20000300000 */
.L_x_10087:
        /* <DEDUP_REMOVED lines=13> */
.L_x_10178:
[----:B------:R-:W1:Y:S02]  /*12670*/  SYNCS.PHASECHK.TRANS64.TRYWAIT P0, [R7+URZ], R2 ;  /* 0x00000002070075a7 */ /* 0x000e64000800017f */
[----:B-1----:R-:W-:Y:S05]  /*12680*/  @!P0 BRA `(.L_x_10089) ;  /* 0x0000002c00248947 */ /* 0x002fea0003800000 */
.L_x_10179:
[----:B------:R-:W-:Y:S05]  /*12690*/  @!P2 BRA `(.L_x_10090) ;  /* 0x000000000004a947 */ /* 0x000fea0003800000 */
[----:B------:R-:W-:Y:S01]  /*126a0*/  BPT.TRAP 0x1 ;  /* 0x000000040000795c */ /* 0x000fe20000300000 */
.L_x_10090:
[----:B------:R-:W-:-:S04]  /*126b0*/  VIADD R0, R0, 0x32460 ;  /* 0x0003246000007836 */ /* 0x000fc80000000000 */
[----:B------:R-:W-:-:S04]  /*126c0*/  IMAD R4, R19, 0x8, R0 ;  /* 0x0000000813047824 */ /* 0x000fc800078e0200 */
[----:B------:R-:W2:Y:S02]  /*126d0*/  SYNCS.PHASECHK.TRANS64.TRYWAIT P0, [R4+URZ], R5 ;  /* 0x00000005040075a7 */ /* 0x000ea4000800017f */
[----:B--2---:R-:W-:Y:S05]  /*126e0*/  @!P0 BRA `(.L_x_10091) ;  /* 0x0000002c00208947 */ /* 0x004fea0003800000 */
.L_x_10180:
[----:B------:R-:W-:-:S07]  /*126f0*/  IMAD R3, R3, 0x8, R0 ;  /* 0x0000000803037824 */ /* 0x000fce00078e0200 */
.L_x_10092:
[----:B---3--:R3:W4:Y:S02]  /*12700*/  SYNCS.PHASECHK.TRANS64.TRYWAIT P0, [R3+URZ], R2 ;  /* 0x00000002030075a7 */ /* 0x008724000800017f */
[----:B----4-:R-:W-:Y:S05]  /*12710*/  @!P0 NANOSLEEP.SYNCS 0x989680 ;  /* 0x009896800000895d */ /* 0x010fea0003900000 */
[----:B------:R-:W4:Y:S02]  /*12720*/  @!P0 SYNCS.PHASECHK.TRANS64 P0, [R3+URZ], R2 ;  /* 0x00000002030085a7 */ /* 0x000f24000800007f */
[----:B----4-:R-:W-:Y:S05]  /*12730*/  @!P0 BRA `(.L_x_10092) ;  /* 0xfffffffc00f08947 */ /* 0x010fea000383ffff */
.L_x_10085:
[----:B------:R-:W-:Y:S05]  /*12740*/  BSYNC B0 ;  /* 0x0000000000007941 */ /* 0x000fea0003800000 */
.L_x_10084:
[----:B------:R-:W-:Y:S05]  /*12750*/  EXIT ;  /* 0x000000000000794d */ /* 0x000fea0003800000 */
.L_x_9922:
[----:B-1----:R1:W2:Y:S02]  /*12760*/  SYNCS.PHASECHK.TRANS64.TRYWAIT P0, [R5+URZ+0x32400], R0 ;  /* 0x03240000050075a7 */ /* 0x0022a4000800017f */
[----:B--2---:R-:W-:Y:S05]  /*12770*/  @!P0 NANOSLEEP.SYNCS 0x989680 ;  /* 0x009896800000895d */ /* 0x004fea0003900000 */
[----:B------:R-:W2:Y:S02]  /*12780*/  @!P0 SYNCS.PHASECHK.TRANS64 P0, [R5+URZ+0x32400], R0 ;  /* 0x03240000050085a7 */ /* 0x000ea4000800007f */
[----:B--2---:R-:W-:Y:S05]  /*12790*/  @!P0 BRA `(.L_x_9922) ;  /* 0xfffffffc00f08947 */ /* 0x004fea000383ffff */
[----:B------:R-:W-:Y:S05]  /*127a0*/  BRA `(.L_x_10093) ;  /* 0xfffffef400907947 */ /* 0x000fea000383ffff */
.L_x_9926:
[----:B----4-:R4:W0:Y:S02]  /*127b0*/  SYNCS.PHASECHK.TRANS64.TRYWAIT P1, [R21+URZ+0x32430], R4 ;  /* 0x03243004150075a7 */ /* 0x010824000802017f */
[----:B0-----:R-:W-:Y:S05]  /*127c0*/  @!P1 NANOSLEEP.SYNCS 0x989680 ;  /* 0x009896800000995d */ /* 0x001fea0003900000 */
[----:B------:R-:W0:Y:S02]  /*127d0*/  @!P1 SYNCS.PHASECHK.TRANS64 P1, [R21+URZ+0x32430], R4 ;  /* 0x03243004150095a7 */ /* 0x000e24000802007f */
[----:B0-----:R-:W-:Y:S05]  /*127e0*/  @!P1 BRA `(.L_x_9926) ;  /* 0xfffffffc00f09947 */ /* 0x001fea000383ffff */
[----:B------:R-:W-:Y:S05]  /*127f0*/  BRA `(.L_x_9925) ;  /* 0xfffffef400b87947 */ /* 0x000fea000383ffff */
.L_x_9927:
[----:B------:R0:W0:Y:S02]  /*12800*/  SYNCS.PHASECHK.TRANS64.TRYWAIT P1, [R5+URZ+0x32410], R0 ;  /* 0x03241000050075a7 */ /* 0x000024000802017f */
[----:B0-----:R-:W-:Y:S05]  /*12810*/  @!P1 NANOSLEEP.SYNCS 0x989680 ;  /* 0x009896800000995d */ /* 0x001fea0003900000 */
[----:B------:R-:W0:Y:S02]  /*12820*/  @!P1 SYNCS.PHASECHK.TRANS64 P1, [R5+URZ+0x32410], R0 ;  /* 0x03241000050095a7 */ /* 0x000e24000802007f */
[----:B0-----:R-:W-:Y:S05]  /*12830*/  @!P1 BRA `(.L_x_9927) ;  /* 0xfffffffc00f09947 */ /* 0x001fea000383ffff */
[----:B------:R-:W-:Y:S05]  /*12840*/  BRA `(.L_x_10094) ;  /* 0xfffffef800707947 */ /* 0x000fea000383ffff */
.L_x_9931:
[----:B------:R0:W0:Y:S02]  /*12850*/  SYNCS.PHASECHK.TRANS64.TRYWAIT P1, [R21+URZ+0x32450], R4 ;  /* 0x03245004150075a7 */ /* 0x000024000802017f */
[----:B0-----:R-:W-:Y:S05]  /*12860*/  @!P1 NANOSLEEP.SYNCS 0x989680 ;  /* 0x009896800000995d */ /* 0x001fea0003900000 */
[----:B------:R-:W0:Y:S02]  /*12870*/  @!P1 SYNCS.PHASECHK.TRANS64 P1, [R21+URZ+0x32450], R4 ;  /* 0x03245004150095a7 */ /* 0x000e24000802007f */
[----:B0-----:R-:W-:Y:S05]  /*12880*/  @!P1 BRA `(.L_x_9931) ;  /* 0xfffffffc00f09947 */ /* 0x001fea000383ffff */
[----:B------:R-:W-:Y:S05]  /*12890*/  BRA `(.L_x_9930) ;  /* 0xfffffef8007c7947 */ /* 0x000fea000383ffff */
.L_x_9936:
[----:B-1----:R-:W-:-:S04]  /*128a0*/  IMAD.U32 R153, RZ, RZ, UR4 ;  /* 0x00000004ff997e24 */ /* 0x002fc8000f8e00ff */
[----:B------:R1:W2:Y:S03]  /*128b0*/  SYNCS.PHASECHK.TRANS64.TRYWAIT P3, [R153+URZ+0x32430], R0 ;  /* 0x03243000990075a7 */ /* 0x0002a6000806017f */
[----:B--2---:R-:W-:Y:S05]  /*128c0*/  @!P3 NANOSLEEP.SYNCS 0x989680 ;  /* 0x009896800000b95d */ /* 0x004fea0003900000 */
[----:B------:R-:W2:Y:S02]  /*128d0*/  @!P3 SYNCS.PHASECHK.TRANS64 P3, [R153+URZ+0x32430], R0 ;  /* 0x032430009900b5a7 */ /* 0x000ea4000806007f */
[----:B--2---:R-:W-:Y:S05]  /*128e0*/  @!P3 BRA `(.L_x_9936) ;  /* 0xfffffffc00ecb947 */ /* 0x004fea000383ffff */
[----:B------:R-:W-:Y:S05]  /*128f0*/  BRA `(.L_x_9935) ;  /* 0xffffff1800707947 */ /* 0x000fea000383ffff */
.L_x_9940:
[----:B--2---:R-:W-:-:S04]  /*12900*/  IMAD.U32 R20, RZ, RZ, UR4 ;  /* 0x00000004ff147e24 */ /* 0x004fc8000f8e00ff */
[----:B------:R2:W3:Y:S03]  /*12910*/  SYNCS.PHASECHK.TRANS64.TRYWAIT P3, [R20+URZ+0x32450], R0 ;  /* 0x03245000140075a7 */ /* 0x0004e6000806017f */
[----:B---3--:R-:W-:Y:S05]  /*12920*/  @!P3 NANOSLEEP.SYNCS 0x989680 ;  /* 0x009896800000b95d */ /* 0x008fea0003900000 */
[----:B------:R-:W3:Y:S02]  /*12930*/  @!P3 SYNCS.PHASECHK.TRANS64 P3, [R20+URZ+0x32450], R0 ;  /* 0x032450001400b5a7 */ /* 0x000ee4000806007f */
[----:B---3--:R-:W-:Y:S05]  /*12940*/  @!P3 BRA `(.L_x_9940) ;  /* 0xfffffffc00ecb947 */ /* 0x008fea000383ffff */
[----:B------:R-:W-:Y:S05]  /*12950*/  BRA `(.L_x_9939) ;  /* 0xffffff1800ec7947 */ /* 0x000fea000383ffff */
.L_x_9986:
        /* <DEDUP_REMOVED lines=11> */
.L_x_10096:
[----:B------:R-:W-:Y:S05]  /*12a10*/  BSYNC B0 ;  /* 0x0000000000007941 */ /* 0x000fea0003800000 */
.L_x_10095:
[----:B------:R-:W-:Y:S05]  /*12a20*/  BRA `(.L_x_10097) ;  /* 0xffffffa400e87947 */ /* 0x000fea000383ffff */
.L_x_9988:
[----:B------:R-:W-:Y:S01]  /*12a30*/  BSSY B0, `(.L_x_10098) ;  /* 0x0000006000007945 */ /* 0x000fe20003800000 */
[----:B------:R-:W-:-:S07]  /*12a40*/  IMAD.MOV.U32 R15, RZ, RZ, -0x1 ;  /* 0xffffffffff0f7424 */ /* 0x000fce00078e00ff */
[----:B01-3--:R-:W-:Y:S05]  /*12a50*/  WARPSYNC.COLLECTIVE R15, `(.L_x_10099) ;  /* 0x000000000f0c7348 */ /* 0x00bfea0003c00000 */
[----:B------:R-:W-:Y:S02]  /*12a60*/  ELECT P6, UR62, PT ;  /* 0x00000000003e782f */ /* 0x000fe400038c0000 */
[----:B------:R-:W-:Y:S01]  /*12a70*/  MOV R14, UR62 ;  /* 0x0000003e000e7c02 */ /* 0x000fe20008000f00 */
[----:B01-3--:R-:W-:Y:S10]  /*12a80*/  ENDCOLLECTIVE ;  /* 0x000000000000791b */ /* 0x00bff40003800000 */
.L_x_10099:
[----:B------:R-:W-:Y:S05]  /*12a90*/  BSYNC B0 ;  /* 0x0000000000007941 */ /* 0x000fea0003800000 */
.L_x_10098:
[----:B------:R-:W-:Y:S05]  /*12aa0*/  BRA `(.L_x_10100) ;  /* 0xffffffa400f47947 */ /* 0x000fea000383ffff */
.L_x_9990:
[----:B--2---:R2:W3:Y:S02]  /*12ab0*/  SYNCS.PHASECHK.TRANS64.TRYWAIT P0, [R0+URZ+0x32440], R2 ;  /* 0x03244002000075a7 */ /* 0x0044e4000800017f */
[----:B---3--:R-:W-:Y:S05]  /*12ac0*/  @!P0 NANOSLEEP.SYNCS 0x989680 ;  /* 0x009896800000895d */ /* 0x008fea0003900000 */
[----:B------:R-:W3:Y:S02]  /*12ad0*/  @!P0 SYNCS.PHASECHK.TRANS64 P0, [R0+URZ+0x32440], R2 ;  /* 0x03244002000085a7 */ /* 0x000ee4000800007f */
[----:B---3--:R-:W-:Y:S05]  /*12ae0*/  @!P0 BRA `(.L_x_9990) ;  /* 0xfffffffc00f08947 */ /* 0x008fea000383ffff */
[----:B------:R-:W-:Y:S05]  /*12af0*/  BRA `(.L_x_10101) ;  /* 0xffffffa800547947 */ /* 0x000fea000383ffff */
.L_x_9994:
        /* <DEDUP_REMOVED lines=9> */
.L_x_10102:
[----:B------:R-:W-:Y:S02]  /*12b90*/  IMAD.MOV.U32 R13, RZ, RZ, R3 ;  /* 0x000000ffff0d7224 */ /* 0x000fe400078e0003 */
[----:B------:R-:W-:Y:S01]  /*12ba0*/  IMAD.MOV.U32 R4, RZ, RZ, R14 ;  /* 0x000000ffff047224 */ /* 0x000fe200078e000e */
[----:B------:R-:W-:-:S07]  /*12bb0*/  LOP3.LUT R7, R7, 0x7f, RZ, 0xc0, !PT ;  /* 0x0000007f07077812 */ /* 0x000fce00078ec0ff */
[----:B------:R-:W-:Y:S05]  /*12bc0*/  WARPSYNC.COLLECTIVE R15, `(.L_x_10103) ;  /* 0x000000000f087348 */ /* 0x000fea0003c00000 */
[----:B------:R0:W1:Y:S02]  /*12bd0*/  SHFL.IDX P6, R14, R13, R12, R11 ;  /* 0x0000000c0d0e7389 */ /* 0x00006400000c000b */
[----:B01----:R-:W-:Y:S01]  /*12be0*/  ENDCOLLECTIVE ;  /* 0x000000000000791b */ /* 0x003fe20003800000 */
.L_x_10103:
[----:B------:R-:W-:Y:S01]  /*12bf0*/  SHF.R.U32.HI R7, RZ, 0x3, R7 ;  /* 0x00000003ff077819 */ /* 0x000fe20000011607 */
[----:B------:R-:W-:Y:S02]  /*12c00*/  IMAD.MOV.U32 R13, RZ, RZ, R0 ;  /* 0x000000ffff0d7224 */ /* 0x000fe400078e0000 */
[----:B------:R-:W-:Y:S02]  /*12c10*/  IMAD.MOV.U32 R12, RZ, RZ, 0x1 ;  /* 0x00000001ff0c7424 */ /* 0x000fe400078e00ff */
[----:B------:R-:W-:-:S07]  /*12c20*/  IMAD.MOV.U32 R5, RZ, RZ, R14 ;  /* 0x000000ffff057224 */ /* 0x000fce00078e000e */
[----:B------:R-:W-:Y:S05]  /*12c30*/  WARPSYNC.COLLECTIVE R15, `(.L_x_10104) ;  /* 0x000000000f087348 */ /* 0x000fea0003c00000 */
[----:B------:R0:W1:Y:S02]  /*12c40*/  SHFL.IDX P6, R14, R13, R12, R11 ;  /* 0x0000000c0d0e7389 */ /* 0x00006400000c000b */
[----:B01----:R-:W-:Y:S01]  /*12c50*/  ENDCOLLECTIVE ;  /* 0x000000000000791b */ /* 0x003fe20003800000 */
.L_x_10104:
[----:B------:R-:W-:Y:S02]  /*12c60*/  IMAD.MOV.U32 R13, RZ, RZ, R3 ;  /* 0x000000ffff0d7224 */ /* 0x000fe400078e0003 */
[----:B------:R-:W-:Y:S02]  /*12c70*/  IMAD R2, R2, R8, RZ ;  /* 0x0000000802027224 */ /* 0x000fe400078e02ff */
[----:B------:R-:W-:Y:S02]  /*12c80*/  IMAD.IADD R8, R7, 0x1, R6 ;  /* 0x0000000107087824 */ /* 0x000fe400078e0206 */
[----:B------:R-:W-:-:S07]  /*12c90*/  IMAD.MOV.U32 R7, RZ, RZ, R14 ;  /* 0x000000ffff077224 */ /* 0x000fce00078e000e */
[----:B------:R-:W-:Y:S05]  /*12ca0*/  WARPSYNC.COLLECTIVE R15, `(.L_x_10105) ;  /* 0x000000000f087348 */ /* 0x000fea0003c00000 */
[----:B------:R0:W1:Y:S02]  /*12cb0*/  SHFL.IDX P6, R14, R13, R12, R11 ;  /* 0x0000000c0d0e7389 */ /* 0x00006400000c000b */
[----:B01----:R-:W-:Y:S01]  /*12cc0*/  ENDCOLLECTIVE ;  /* 0x000000000000791b */ /* 0x003fe20003800000 */
.L_x_10105:
[----:B------:R-:W-:Y:S01]  /*12cd0*/  ISETP.GE.AND P1, PT, R8, R2, PT ;  /* 0x000000020800720c */ /* 0x000fe20003f26270 */
[----:B------:R0:W-:-:S12]  /*12ce0*/  STL [R1+0x4], R8 ;  /* 0x0000040801007387 */ /* 0x0001d80000100800 */
[----:B------:R-:W-:Y:S01]  /*12cf0*/  @!P1 LEA R5, P3, R10, R5, 0x1 ;  /* 0x000000050a059211 */ /* 0x000fe200078608ff */
[----:B------:R-:W-:Y:S02]  /*12d00*/  IMAD.MOV.U32 R13, RZ, RZ, R0 ;  /* 0x000000ffff0d7224 */ /* 0x000fe400078e0000 */
[----:B------:R-:W-:Y:S02]  /*12d10*/  IMAD.MOV.U32 R12, RZ, RZ, 0x2 ;  /* 0x00000002ff0c7424 */ /* 0x000fe400078e00ff */
[----:B------:R-:W-:-:S05]  /*12d20*/  @!P1 IMAD.X R4, RZ, RZ, R4, P3 ;  /* 0x000000ffff049224 */ /* 0x000fca00018e0604 */
[----:B------:R-:W-:Y:S01]  /*12d30*/  @!P1 LOP3.LUT R5, R5, R4, RZ, 0x3c, !PT ;  /* 0x0000000405059212 */ /* 0x000fe200078e3cff */
[----:B0-----:R-:W-:-:S07]  /*12d40*/  IMAD.MOV.U32 R6, RZ, RZ, R14 ;  /* 0x000000ffff067224 */ /* 0x001fce00078e000e */
[----:B------:R-:W-:Y:S05]  /*12d50*/  WARPSYNC.COLLECTIVE R15, `(.L_x_10106) ;  /* 0x000000000f087348 */ /* 0x000fea0003c00000 */
[----:B------:R0:W1:Y:S02]  /*12d60*/  SHFL.IDX P6, R14, R13, R12, R11 ;  /* 0x0000000c0d0e7389 */ /* 0x00006400000c000b */
[----:B01----:R-:W-:Y:S01]  /*12d70*/  ENDCOLLECTIVE ;  /* 0x000000000000791b */ /* 0x003fe20003800000 */
.L_x_10106:
[----:B------:R-:W-:-:S04]  /*12d80*/  @!P1 LOP3.LUT R4, R5, R4, RZ, 0x3c, !PT ;  /* 0x0000000405049212 */ /* 0x000fc800078e3cff */
[----:B------:R-:W-:-:S05]  /*12d90*/  @!P1 LOP3.LUT R5, R5, R4, RZ, 0x3c, !PT ;  /* 0x0000000405059212 */ /* 0x000fca00078e3cff */
[----:B------:R-:W-:Y:S01]  /*12da0*/  @!PT LDS RZ, [RZ] ;  /* 0x00000000fffff984 */ /* 0x000fe20000000800 */
[----:B------:R-:W-:Y:S01]  /*12db0*/  @!PT LDS RZ, [RZ] ;  /* 0x00000000fffff984 */ /* 0x000fe20000000800 */
[----:B------:R-:W-:Y:S01]  /*12dc0*/  @!PT LDS RZ, [RZ] ;  /* 0x00000000fffff984 */ /* 0x000fe20000000800 */
[----:B------:R0:W-:Y:S01]  /*12dd0*/  @!P1 LDGSTS.E.BYPASS.LTC128B.128 [R9+0x18400], desc[UR38][R4.64], !P0 ;  /* 0x1840000004099fae */ /* 0x0001e2000c101d66 */
[----:B------:R-:W-:Y:S02]  /*12de0*/  IMAD.MOV.U32 R13, RZ, RZ, R3 ;  /* 0x000000ffff0d7224 */ /* 0x000fe400078e0003 */
[----:B0-----:R-:W-:-:S05]  /*12df0*/  VIADD R5, R8, 0x10 ;  /* 0x0000001008057836 */ /* 0x001fca0000000000 */
[----:B------:R-:W-:Y:S01]  /*12e00*/  ISETP.GE.AND P2, PT, R5, R2, PT ;  /* 0x000000020500720c */ /* 0x000fe20003f46270 */
[----:B------:R0:W-:-:S12]  /*12e10*/  STL [R1+0x44], R5 ;  /* 0x0000440501007387 */ /* 0x0001d80000100800 */
[----:B0-----:R-:W-:Y:S01]  /*12e20*/  @!P2 LEA R5, P1, R10, R6, 0x1 ;  /* 0x000000060a05a211 */ /* 0x001fe200078208ff */
[----:B------:R-:W-:-:S12]  /*12e30*/  IMAD.MOV.U32 R6, RZ, RZ, R14 ;  /* 0x000000ffff067224 */ /* 0x000fd800078e000e */
[----:B------:R-:W-:Y:S05]  /*12e40*/  WARPSYNC.COLLECTIVE R15, `(.L_x_10107) ;  /* 0x000000000f087348 */ /* 0x000fea0003c00000 */
[----:B------:R0:W1:Y:S02]  /*12e50*/  SHFL.IDX P6, R14, R13, R12, R11 ;  /* 0x0000000c0d0e7389 */ /* 0x00006400000c000b */
[----:B01----:R-:W-:Y:S01]  /*12e60*/  ENDCOLLECTIVE ;  /* 0x000000000000791b */ /* 0x003fe20003800000 */
.L_x_10107:
[----:B------:R-:W-:Y:S02]  /*12e70*/  @!P2 IMAD.X R4, RZ, RZ, R7, P1 ;  /* 0x000000ffff04a224 */ /* 0x000fe400008e0607 */
[----:B------:R-:W-:-:S03]  /*12e80*/  VIADD R7, R8, 0x20 ;  /* 0x0000002008077836 */ /* 0x000fc60000000000 */
[----:B------:R-:W-:Y:S02]  /*12e90*/  @!P2 LOP3.LUT R5, R5, R4, RZ, 0x3c, !PT ;  /* 0x000000040505a212 */ /* 0x000fe400078e3cff */
[----:B------:R-:W-:Y:S01]  /*12ea0*/  ISETP.GE.AND P1, PT, R7, R2, PT ;  /* 0x000000020700720c */ /* 0x000fe20003f26270 */
[----:B------:R0:W-:Y:S01]  /*12eb0*/  STL [R1+0x50], R7 ;  /* 0x0000500701007387 */ /* 0x0001e20000100800 */
[----:B------:R-:W-:Y:S01]  /*12ec0*/  @!P2 LOP3.LUT R4, R5, R4, RZ, 0x3c, !PT ;  /* 0x000000040504a212 */ /* 0x000fe200078e3cff */
[----:B------:R-:W-:-:S03]  /*12ed0*/  IMAD.MOV.U32 R13, RZ, RZ, R0 ;  /* 0x000000ffff0d7224 */ /* 0x000fc600078e0000 */
[----:B------:R-:W-:Y:S01]  /*12ee0*/  @!P2 LOP3.LUT R5, R5, R4, RZ, 0x3c, !PT ;  /* 0x000000040505a212 */ /* 0x000fe200078e3cff */
[----:B------:R-:W-:-:S04]  /*12ef0*/  IMAD.MOV.U32 R12, RZ, RZ, 0x3 ;  /* 0x00000003ff0c7424 */ /* 0x000fc800078e00ff */
[----:B------:R-:W-:Y:S01]  /*12f00*/  @!PT LDS RZ, [RZ] ;  /* 0x00000000fffff984 */ /* 0x000fe20000000800 */
[----:B------:R-:W-:Y:S01]  /*12f10*/  @!PT LDS RZ, [RZ] ;  /* 0x00000000fffff984 */ /* 0x000fe20000000800 */
[----:B------:R-:W-:Y:S01]  /*12f20*/  @!PT LDS RZ, [RZ] ;  /* 0x00000000fffff984 */ /* 0x000fe20000000800 */
[----:B------:R1:W-:Y:S01]  /*12f30*/  @!P2 LDGSTS.E.BYPASS.LTC128B.128 [R9+0x18c00], desc[UR38][R4.64], !P0 ;  /* 0x18c000000409afae */ /* 0x0003e2000c101d66 */
[----:B0-----:R-:W-:-:S05]  /*12f40*/  VIADD R7, R8, 0x30 ;  /* 0x0000003008077836 */ /* 0x001fca0000000000 */
[----:B------:R0:W-:Y:S01]  /*12f50*/  STL [R1+0x54], R7 ;  /* 0x0000540701007387 */ /* 0x0001e20000100800 */
[----:B-1----:R-:W-:-:S07]  /*12f60*/  IMAD.MOV.U32 R4, RZ, RZ, R14 ;  /* 0x000000ffff047224 */ /* 0x002fce00078e000e */
[----:B0-----:R-:W-:Y:S05]  /*12f70*/  WARPSYNC.COLLECTIVE R15, `(.L_x_10108) ;  /* 0x000000000f087348 */ /* 0x001fea0003c00000 */
[----:B------:R1:W2:Y:S02]  /*12f80*/  SHFL.IDX P6, R14, R13, R12, R11 ;  /* 0x0000000c0d0e7389 */ /* 0x0002a400000c000b */
[----:B012---:R-:W-:Y:S01]  /*12f90*/  ENDCOLLECTIVE ;  /* 0x000000000000791b */ /* 0x007fe20003800000 */
.L_x_10108:
        /* <DEDUP_REMOVED lines=10> */
.L_x_10109:
[----:B------:R-:W-:Y:S01]  /*13040*/  @!PT LDS RZ, [RZ] ;  /* 0x00000000fffff984 */ /* 0x000fe20000000800 */
[----:B------:R-:W-:Y:S01]  /*13050*/  @!PT LDS RZ, [RZ] ;  /* 0x00000000fffff984 */ /* 0x000fe20000000800 */
[----:B------:R-:W-:Y:S01]  /*13060*/  @!PT LDS RZ, [RZ] ;  /* 0x00000000fffff984 */ /* 0x000fe20000000800 */
[----:B------:R0:W-:Y:S01]  /*13070*/  @!P1 LDGSTS.E.BYPASS.LTC128B.128 [R9+0x19400], desc[UR38][R4.64], !P0 ;  /* 0x1940000004099fae */ /* 0x0001e2000c101d66 */
[----:B------:R-:W-:Y:S01]  /*13080*/  ISETP.GE.AND P1, PT, R7, R2, PT ;  /* 0x000000020700720c */ /* 0x000fe20003f26270 */
[----:B------:R-:W-:-:S05]  /*13090*/  VIADD R7, R8, 0x40 ;  /* 0x0000004008077836 */ /* 0x000fca0000000000 */
[----:B------:R1:W-:Y:S01]  /*130a0*/  STL [R1+0x60], R7 ;  /* 0x0000600701007387 */ /* 0x0003e20000100800 */
[----:B------:R-:W-:Y:S02]  /*130b0*/  IMAD.MOV.U32 R13, RZ, RZ, R0 ;  /* 0x000000ffff0d7224 */ /* 0x000fe400078e0000 */
[----:B------:R-:W-:Y:S02]  /*130c0*/  IMAD.MOV.U32 R12, RZ, RZ, 0x4 ;  /* 0x00000004ff0c7424 */ /* 0x000fe400078e00ff */
[----:B0-----:R-:W-:-:S07]  /*130d0*/  IMAD.MOV.U32 R4, RZ, RZ, R14 ;  /* 0x000000ffff047224 */ /* 0x001fce00078e000e */
[----:B-1----:R-:W-:Y:S05]  /*130e0*/  WARPSYNC.COLLECTIVE R15, `(.L_x_10110) ;  /* 0x000000000f087348 */ /* 0x002fea0003c00000 */
[----:B------:R0:W2:Y:S02]  /*130f0*/  SHFL.IDX P6, R14, R13, R12, R11 ;  /* 0x0000000c0d0e7389 */ /* 0x0000a400000c000b */
[----:B012---:R-:W-:Y:S01]  /*13100*/  ENDCOLLECTIVE ;  /* 0x000000000000791b */ /* 0x007fe20003800000 */
.L_x_10110:
        /* <DEDUP_REMOVED lines=10> */
.L_x_10111:
        /* <DEDUP_REMOVED lines=13> */
.L_x_10112:
        /* <DEDUP_REMOVED lines=10> */
.L_x_10113:
        /* <DEDUP_REMOVED lines=13> */
.L_x_10114:
        /* <DEDUP_REMOVED lines=10> */
.L_x_10115:
        /* <DEDUP_REMOVED lines=11> */
.L_x_10116:
        /* <DEDUP_REMOVED lines=10> */
.L_x_10117:
[----:B------:R-:W-:Y:S01]  /*135e0*/  @!PT LDS RZ, [RZ] ;  /* 0x00000000fffff984 */ /* 0x000fe20000000800 */
[----:B------:R-:W-:Y:S01]  /*135f0*/  @!PT LDS RZ, [RZ] ;  /* 0x00000000fffff984 */ /* 0x000fe20000000800 */
[----:B------:R-:W-:Y:S01]  /*13600*/  @!PT LDS RZ, [RZ] ;  /* 0x00000000fffff984 */ /* 0x000fe20000000800 */
[----:B------:R1:W-:Y:S01]  /*13610*/  @!P1 LDGSTS.E.BYPASS.LTC128B.128 [R9+0x1b400], desc[UR38][R4.64], !P0 ;  /* 0x1b40000004099fae */ /* 0x0003e2000c101d66 */
[----:B------:R-:W-:Y:S01]  /*13620*/  IMAD.MOV.U32 R3, RZ, RZ, R14 ;  /* 0x000000ffff037224 */ /* 0x000fe200078e000e */
[----:B------:R-:W-:Y:S06]  /*13630*/  BRA `(.L_x_10118) ;  /* 0xffffffa800d87947 */ /* 0x000fec000383ffff */
.L_x_9998:
[----:B------:R-:W2:Y:S04]  /*13640*/  LDL.LU R3, [R1+0x38] ;  /* 0x0000380001037983 */ /* 0x000ea80000300800 */
[----:B------:R-:W3:Y:S04]  /*13650*/  LDL.LU R15, [R1+0x4] ;  /* 0x00000400010f7983 */ /* 0x000ee80000300800 */
[----:B------:R-:W4:Y:S04]  /*13660*/  LDL.LU R14, [R1+0x44] ;  /* 0x00004400010e7983 */ /* 0x000f280000300800 */
[----:B------:R-:W5:Y:S04]  /*13670*/  LDL.LU R13, [R1+0x50] ;  /* 0x00005000010d7983 */ /* 0x000f680000300800 */
[----:B------:R-:W5:Y:S04]  /*13680*/  LDL.LU R12, [R1+0x54] ;  /* 0x00005400010c7983 */ /* 0x000f680000300800 */
[----:B------:R-:W5:Y:S04]  /*13690*/  LDL.LU R11, [R1+0x60] ;  /* 0x00006000010b7983 */ /* 0x000f680000300800 */
[----:B------:R-:W5:Y:S04]  /*136a0*/  LDL.LU R10, [R1+0x64] ;  /* 0x00006400010a7983 */ /* 0x000f680000300800 */
[----:B------:R-:W5:Y:S04]  /*136b0*/  LDL.LU R6, [R1+0x68] ;  /* 0x0000680001067983 */ /* 0x000f680000300800 */
[----:B------:R-:W5:Y:S01]  /*136c0*/  LDL.LU R9, [R1+0x14] ;  /* 0x0000140001097983 */ /* 0x000f620000300800 */
[----:B------:R-:W-:Y:S01]  /*136d0*/  BSSY B0, `(.L_x_10119) ;  /* 0x000001b000007945 */ /* 0x000fe20003800000 */
[----:B--2---:R-:W-:-:S05]  /*136e0*/  IMAD R3, R3, R7, RZ ;  /* 0x0000000703037224 */ /* 0x004fca00078e02ff */
[-C--:B---3--:R-:W-:Y:S01]  /*136f0*/  ISETP.GE.AND P4, PT, R15, R3.reuse, PT ;  /* 0x000000030f00720c */ /* 0x088fe20003f86270 */
[----:B------:R-:W-:Y:S01]  /*13700*/  IMAD.MOV.U32 R15, RZ, RZ, -0x1 ;  /* 0xffffffffff0f7424 */ /* 0x000fe200078e00ff */
[-C--:B----4-:R-:W-:Y:S02]  /*13710*/  ISETP.GE.AND P5, PT, R14, R3.reuse, PT ;  /* 0x000000030e00720c */ /* 0x090fe40003fa6270 */
[----:B-----5:R-:W-:Y:S01]  /*13720*/  ISETP.GE.AND P6, PT, R13, R3, PT ;  /* 0x000000030d00720c */ /* 0x020fe20003fc6270 */
[----:B------:R-:W-:Y:S01]  /*13730*/  IMAD.MOV.U32 R13, RZ, RZ, R0 ;  /* 0x000000ffff0d7224 */ /* 0x000fe200078e0000 */
[----:B------:R-:W-:-:S07]  /*13740*/  LOP3.LUT R9, R9, 0xffffffef, RZ, 0xc0, !PT ;  /* 0xffffffef09097812 */ /* 0x000fce00078ec0ff */
[----:B------:R-:W-:Y:S02]  /*13750*/  @P4 LOP3.LUT R9, R9, 0x10, RZ, 0xfc, !PT ;  /* 0x0000001009094812 */ /* 0x000fe400078efcff */
[----:B------:R-:W-:Y:S01]  /*13760*/  ISETP.GE.AND P4, PT, R12, R3, PT ;  /* 0x000000030c00720c */ /* 0x000fe20003f86270 */
[----:B------:R-:W-:Y:S01]  /*13770*/  IMAD.MOV.U32 R12, RZ, RZ, RZ ;  /* 0x000000ffff0c7224 */ /* 0x000fe200078e00ff */
[----:B------:R-:W-:-:S04]  /*13780*/  LOP3.LUT R9, R9, 0xfffffff7, RZ, 0xc0, !PT ;  /* 0xfffffff709097812 */ /* 0x000fc800078ec0ff */
[----:B------:R-:W-:Y:S02]  /*13790*/  @P5 LOP3.LUT R9, R9, 0x8, RZ, 0xfc, !PT ;  /* 0x0000000809095812 */ /* 0x000fe400078efcff */
[----:B------:R-:W-:Y:S01]  /*137a0*/  ISETP.GE.AND P5, PT, R11, R3, PT ;  /* 0x000000030b00720c */ /* 0x000fe20003fa6270 */
[----:B------:R-:W-:Y:S01]  /*137b0*/  IMAD.MOV.U32 R11, RZ, RZ, 0x181f ;  /* 0x0000181fff0b7424 */ /* 0x000fe200078e00ff */
[----:B------:R-:W-:-:S04]  /*137c0*/  LOP3.LUT R9, R9, 0xfffffffb, RZ, 0xc0, !PT ;  /* 0xfffffffb09097812 */ /* 0x000fc800078ec0ff */
[----:B------:R-:W-:Y:S02]  /*137d0*/  @P6 LOP3.LUT R9, R9, 0x4, RZ, 0xfc, !PT ;  /* 0x0000000409096812 */ /* 0x000fe400078efcff */
[----:B------:R-:W-:Y:S02]  /*137e0*/  ISETP.GE.AND P6, PT, R10, R3, PT ;  /* 0x000000030a00720c */ /* 0x000fe40003fc6270 */
[----:B------:R-:W-:-:S04]  /*137f0*/  LOP3.LUT R9, R9, 0xfffffffd, RZ, 0xc0, !PT ;  /* 0xfffffffd09097812 */ /* 0x000fc800078ec0ff */
[----:B------:R-:W-:Y:S02]  /*13800*/  @P4 LOP3.LUT R9, R9, 0x2, RZ, 0xfc, !PT ;  /* 0x0000000209094812 */ /* 0x000fe400078efcff */
[----:B------:R-:W-:Y:S02]  /*13810*/  ISETP.GE.AND P4, PT, R6, R3, PT ;  /* 0x000000030600720c */ /* 0x000fe40003f86270 */
[----:B------:R-:W-:-:S04]  /*13820*/  LOP3.LUT R9, R9, 0xffffffdf, RZ, 0xc0, !PT ;  /* 0xffffffdf09097812 */ /* 0x000fc800078ec0ff */
[----:B------:R-:W-:-:S05]  /*13830*/  @P6 LOP3.LUT R9, R9, 0x20, RZ, 0xfc, !PT ;  /* 0x0000002009096812 */ /* 0x000fca00078efcff */
[----:B------:R0:W-:Y:S02]  /*13840*/  STL [R1+0x14], R9 ;  /* 0x0000140901007387 */ /* 0x0001e40000100800 */
[----:B0-----:R-:W-:Y:S05]  /*13850*/  WARPSYNC.COLLECTIVE R15, `(.L_x_10120) ;  /* 0x000000000f087348 */ /* 0x001fea0003c00000 */
[----:B------:R1:W2:Y:S02]  /*13860*/  SHFL.IDX P6, R14, R13, R12, R11 ;  /* 0x0000000c0d0e7389 */ /* 0x0002a400000c000b */
[----:B012---:R-:W-:Y:S01]  /*13870*/  ENDCOLLECTIVE ;  /* 0x000000000000791b */ /* 0x007fe20003800000 */
.L_x_10120:
[----:B------:R-:W-:Y:S05]  /*13880*/  BSYNC B0 ;  /* 0x0000000000007941 */ /* 0x000fea0003800000 */
.L_x_10119:
[----:B------:R0:W5:Y:S04]  /*13890*/  LDL.LU R9, [R1+0x14] ;  /* 0x0000140001097983 */ /* 0x0001680000300800 */
[----:B------:R0:W5:Y:S01]  /*138a0*/  LDL R7, [R1+0x10] ;  /* 0x0000100001077983 */ /* 0x0001620000100800 */
[----:B------:R-:W-:Y:S02]  /*138b0*/  IMAD.MOV.U32 R13, RZ, RZ, R2 ;  /* 0x000000ffff0d7224 */ /* 0x000fe400078e0002 */
[----:B------:R-:W-:Y:S02]  /*138c0*/  IMAD.MOV.U32 R12, RZ, RZ, RZ ;  /* 0x000000ffff0c7224 */ /* 0x000fe400078e00ff */
[----:B------:R-:W-:Y:S02]  /*138d0*/  IMAD.MOV.U32 R11, RZ, RZ, 0x181f ;  /* 0x0000181fff0b7424 */ /* 0x000fe400078e00ff */
[----:B------:R-:W-:-:S02]  /*138e0*/  IMAD.MOV.U32 R15, RZ, RZ, -0x1 ;  /* 0xffffffffff0f7424 */ /* 0x000fc400078e00ff */
[----:B0-----:R-:W-:-:S07]  /*138f0*/  IMAD.MOV.U32 R4, RZ, RZ, R14 ;  /* 0x000000ffff047224 */ /* 0x001fce00078e000e */
[----:B-----5:R-:W-:Y:S05]  /*13900*/  WARPSYNC.COLLECTIVE R15, `(.L_x_10121) ;  /* 0x000000000f087348 */ /* 0x020fea0003c00000 */
[----:B------:R0:W1:Y:S02]  /*13910*/  SHFL.IDX P6, R14, R13, R12, R11 ;  /* 0x0000000c0d0e7389 */ /* 0x00006400000c000b */
[----:B01---5:R-:W-:Y:S01]  /*13920*/  ENDCOLLECTIVE ;  /* 0x000000000000791b */ /* 0x023fe20003800000 */
.L_x_10121:
[----:B------:R-:W-:Y:S02]  /*13930*/  IMAD.MOV.U32 R13, RZ, RZ, R0 ;  /* 0x000000ffff0d7224 */ /* 0x000fe400078e0000 */
[----:B------:R-:W-:Y:S02]  /*13940*/  IMAD.MOV.U32 R12, RZ, RZ, 0x1 ;  /* 0x00000001ff0c7424 */ /* 0x000fe400078e00ff */
[----:B------:R-:W-:Y:S01]  /*13950*/  IMAD.MOV.U32 R5, RZ, RZ, R14 ;  /* 0x000000ffff057224 */ /* 0x000fe200078e000e */
[----:B------:R-:W-:-:S04]  /*13960*/  LOP3.LUT R9, R9, 0xfffffeff, RZ, 0xc0, !PT ;  /* 0xfffffeff09097812 */ /* 0x000fc800078ec0ff */
[----:B------:R-:W-:-:S04]  /*13970*/  @P5 LOP3.LUT R9, R9, 0x100, RZ, 0xfc, !PT ;  /* 0x0000010009095812 */ /* 0x000fc800078efcff */
[C---:B------:R-:W-:Y:S02]  /*13980*/  LOP3.LUT P5, RZ, R9.reuse, 0x10, RZ, 0xc0, !PT ;  /* 0x0000001009ff7812 */ /* 0x040fe400078ac0ff */
[----:B------:R-:W-:-:S04]  /*13990*/  LOP3.LUT R9, R9, 0xffffff7f, RZ, 0xc0, !PT ;  /* 0xffffff7f09097812 */ /* 0x000fc800078ec0ff */
[----:B------:R-:W-:-:S04]  /*139a0*/  @P4 LOP3.LUT R9, R9, 0x80, RZ, 0xfc, !PT ;  /* 0x0000008009094812 */ /* 0x000fc800078efcff */
[----:B------:R-:W-:Y:S01]  /*139b0*/  LOP3.LUT P4, RZ, R9, 0x8, RZ, 0xc0, !PT ;  /* 0x0000000809ff7812 */ /* 0x000fe2000788c0ff */
[----:B------:R0:W-:Y:S02]  /*139c0*/  STL [R1+0x14], R9 ;  /* 0x0000140901007387 */ /* 0x0001e40000100800 */
[----:B------:R-:W-:-:S05]  /*139d0*/  @!P5 LEA R5, P6, R8, R5, 0x1 ;  /* 0x000000050805d211 */ /* 0x000fca00078c08ff */
[----:B------:R-:W-:-:S05]  /*139e0*/  @!P5 IMAD.X R4, RZ, RZ, R4, P6 ;  /* 0x000000ffff04d224 */ /* 0x000fca00030e0604 */
[----:B0-----:R-:W-:-:S07]  /*139f0*/  @!P5 LOP3.LUT R5, R5, R4, RZ, 0x3c, !PT ;  /* 0x000000040505d212 */ /* 0x001fce00078e3cff */
[----:B------:R-:W-:Y:S05]  /*13a00*/  WARPSYNC.COLLECTIVE R15, `(.L_x_10122) ;  /* 0x000000000f087348 */ /* 0x000fea0003c00000 */
[----:B------:R0:W1:Y:S02]  /*13a10*/  SHFL.IDX P6, R14, R13, R12, R11 ;  /* 0x0000000c0d0e7389 */ /* 0x00006400000c000b */
[----:B01----:R-:W-:Y:S01]  /*13a20*/  ENDCOLLECTIVE ;  /* 0x000000000000791b */ /* 0x003fe20003800000 */
.L_x_10122:
[----:B------:R-:W-:-:S04]  /*13a30*/  @!P5 LOP3.LUT R4, R5, R4, RZ, 0x3c, !PT ;  /* 0x000000040504d212 */ /* 0x000fc800078e3cff */
[----:B------:R-:W-:-:S05]  /*13a40*/  @!P5 LOP3.LUT R5, R5, R4, RZ, 0x3c, !PT ;  /* 0x000000040505d212 */ /* 0x000fca00078e3cff */
[----:B------:R-:W-:Y:S01]  /*13a50*/  @!PT LDS RZ, [RZ] ;  /* 0x00000000fffff984 */ /* 0x000fe20000000800 */
[----:B------:R-:W-:Y:S01]  /*13a60*/  @!PT LDS RZ, [RZ] ;  /* 0x00000000fffff984 */ /* 0x000fe20000000800 */
[----:B------:R-:W-:Y:S01]  /*13a70*/  @!PT LDS RZ, [RZ] ;  /* 0x00000000fffff984 */ /* 0x000fe20000000800 */
[----:B------:R0:W-:Y:S01]  /*13a80*/  @!P5 LDGSTS.E.BYPASS.LTC128B.128 [R7+0x22400], desc[UR38][R4.64], !P3 ;  /* 0x224000000407dfae */ /* 0x0001e2000d901d66 */
[----:B------:R-:W-:-:S03]  /*13a90*/  IMAD.MOV.U32 R13, RZ, RZ, R2 ;  /* 0x000000ffff0d7224 */ /* 0x000fc600078e0002 */
[----:B------:R0:W-:Y:S04]  /*13aa0*/  @!P5 LDGSTS.E.BYPASS.LTC128B.128 [R7+0x26400], desc[UR38][R4.64+0x80], !P2 ;  /* 0x264000800407dfae */ /* 0x0001e8000d101d66 */
[----:B------:R0:W-:Y:S04]  /*13ab0*/  @!P5 LDGSTS.E.BYPASS.LTC128B.128 [R7+0x2a400], desc[UR38][R4.64+0x100], !P1 ;  /* 0x2a4001000407dfae */ /* 0x0001e8000c901d66 */
[----:B------:R0:W-:Y:S01]  /*13ac0*/  @!P5 LDGSTS.E.BYPASS.LTC128B.128 [R7+0x2e400], desc[UR38][R4.64+0x180], !P0 ;  /* 0x2e4001800407dfae */ /* 0x0001e2000c101d66 */
[----:B------:R-:W-:Y:S01]  /*13ad0*/  IMAD.MOV.U32 R6, RZ, RZ, R14 ;  /* 0x000000ffff067224 */ /* 0x000fe200078e000e */
[----:B------:R-:W-:-:S13]  /*13ae0*/  LOP3.LUT P5, RZ, R9, 0x4, RZ, 0xc0, !PT ;  /* 0x0000000409ff7812 */ /* 0x000fda00078ac0ff */
[----:B0-----:R-:W-:Y:S05]  /*13af0*/  WARPSYNC.COLLECTIVE R15, `(.L_x_10123) ;  /* 0x000000000f087348 */ /* 0x001fea0003c00000 */
[----:B------:R1:W2:Y:S02]  /*13b00*/  SHFL.IDX P6, R14, R13, R12, R11 ;  /* 0x0000000c0d0e7389 */ /* 0x0002a400000c000b */
[----:B012---:R-:W-:Y:S01]  /*13b10*/  ENDCOLLECTIVE ;  /* 0x000000000000791b */ /* 0x007fe20003800000 */
.L_x_10123:
        /* <DEDUP_REMOVED lines=8> */
[----:B------:R0:W-:Y:S03]  /*13ba0*/  @!P4 LDGSTS.E.BYPASS.LTC128B.128 [R7+0x22c00], desc[UR38][R4.64], !P3 ;  /* 0x22c000000407cfae */ /* 0x0001e6000d901d66 */
[----:B0-----:R-:W-:Y:S05]  /*13bb0*/  WARPSYNC.COLLECTIVE R15, `(.L_x_10124) ;  /* 0x000000000f087348 */ /* 0x001fea0003c00000 */
[----:B------:R1:W2:Y:S02]  /*13bc0*/  SHFL.IDX P6, R14, R13, R12, R11 ;  /* 0x0000000c0d0e7389 */ /* 0x0002a400000c000b */
[----:B012---:R-:W-:Y:S01]  /*13bd0*/  ENDCOLLECTIVE ;  /* 0x000000000000791b */ /* 0x007fe20003800000 */
.L_x_10124:
[----:B------:R-:W-:Y:S01]  /*13be0*/  @!PT LDS RZ, [RZ] ;  /* 0x00000000fffff984 */ /* 0x000fe20000000800 */
[----:B------:R-:W-:Y:S01]  /*13bf0*/  @!PT LDS RZ, [RZ] ;  /* 0x00000000fffff984 */ /* 0x000fe20000000800 */
[----:B------:R-:W-:Y:S01]  /*13c00*/  @!PT LDS RZ, [RZ] ;  /* 0x00000000fffff984 */ /* 0x000fe20000000800 */
[----:B------:R0:W-:Y:S04]  /*13c10*/  @!P4 LDGSTS.E.BYPASS.LTC128B.128 [R7+0x26c00], desc[UR38][R4.64+0x80], !P2 ;  /* 0x26c000800407cfae */ /* 0x0001e8000d101d66 */
[----:B------:R0:W-:Y:S04]  /*13c20*/  @!P4 LDGSTS.E.BYPASS.LTC128B.128 [R7+0x2ac00], desc[UR38][R4.64+0x100], !P1 ;  /* 0x2ac001000407cfae */ /* 0x0001e8000c901d66 */
[----:B------:R0:W-:Y:S01]  /*13c30*/  @!P4 LDGSTS.E.BYPASS.LTC128B.128 [R7+0x2ec00], desc[UR38][R4.64+0x180], !P0 ;  /* 0x2ec001800407cfae */ /* 0x0001e2000c101d66 */
[----:B------:R-:W-:Y:S01]  /*13c40*/  LOP3.LUT P4, RZ, R9, 0x2, RZ, 0xc0, !PT ;  /* 0x0000000209ff7812 */ /* 0x000fe2000788c0ff */
[----:B------:R-:W-:-:S02]  /*13c50*/  IMAD.MOV.U32 R13, RZ, RZ, R2 ;  /* 0x000000ffff0d7224 */ /* 0x000fc400078e0002 */
[----:B------:R-:W-:-:S10]  /*13c60*/  IMAD.MOV.U32 R6, RZ, RZ, R14 ;  /* 0x000000ffff067224 */ /* 0x000fd400078e000e */
[----:B0-----:R-:W-:Y:S05]  /*13c70*/  WARPSYNC.COLLECTIVE R15, `(.L_x_10125) ;  /* 0x000000000f087348 */ /* 0x001fea0003c00000 */
[----:B------:R1:W2:Y:S02]  /*13c80*/  SHFL.IDX P6, R14, R13, R12, R11 ;  /* 0x0000000c0d0e7389 */ /* 0x0002a400000c000b */
[----:B012---:R-:W-:Y:S01]  /*13c90*/  ENDCOLLECTIVE ;  /* 0x000000000000791b */ /* 0x007fe20003800000 */
.L_x_10125:
        /* <DEDUP_REMOVED lines=12> */
.L_x_10126:
        /* <DEDUP_REMOVED lines=12> */
.L_x_10127:
        /* <DEDUP_REMOVED lines=12> */
.L_x_10128:
        /* <DEDUP_REMOVED lines=12> */
.L_x_10129:
        /* <DEDUP_REMOVED lines=12> */
.L_x_10130:
[----:B------:R-:W-:Y:S01]  /*14060*/  @!PT LDS RZ, [RZ] ;  /* 0x00000000fffff984 */ /* 0x000fe20000000800 */
[----:B------:R-:W-:Y:S01]  /*14070*/  @!PT LDS RZ, [RZ] ;  /* 0x00000000fffff984 */ /* 0x000fe20000000800 */
[----:B------:R-:W-:Y:S01]  /*14080*/  @!PT LDS RZ, [RZ] ;  /* 0x00000000fffff984 */ /* 0x000fe20000000800 */
[----:B------:R0:W-:Y:S04]  /*14090*/  @!P5 LDGSTS.E.BYPASS.LTC128B.128 [R7+0x28400], desc[UR38][R4.64+0x80], !P2 ;  /* 0x284000800407dfae */ /* 0x0001e8000d101d66 */
[----:B------:R0:W-:Y:S04]  /*140a0*/  @!P5 LDGSTS.E.BYPASS.LTC128B.128 [R7+0x2c400], desc[UR38][R4.64+0x100], !P1 ;  /* 0x2c4001000407dfae */ /* 0x0001e8000c901d66 */
[----:B------:R0:W-:Y:S01]  /*140b0*/  @!P5 LDGSTS.E.BYPASS.LTC128B.128 [R7+0x30400], desc[UR38][R4.64+0x180], !P0 ;  /* 0x304001800407dfae */ /* 0x0001e2000c101d66 */
[----:B------:R-:W-:Y:S02]  /*140c0*/  IMAD.MOV.U32 R13, RZ, RZ, R2 ;  /* 0x000000ffff0d7224 */ /* 0x000fe400078e0002 */
[----:B------:R-:W-:-:S07]  /*140d0*/  IMAD.MOV.U32 R6, RZ, RZ, R14 ;  /* 0x000000ffff067224 */ /* 0x000fce00078e000e */
[----:B0-----:R-:W-:Y:S05]  /*140e0*/  WARPSYNC.COLLECTIVE R15, `(.L_x_10131) ;  /* 0x000000000f087348 */ /* 0x001fea0003c00000 */
[----:B------:R1:W2:Y:S02]  /*140f0*/  SHFL.IDX P6, R14, R13, R12, R11 ;  /* 0x0000000c0d0e7389 */ /* 0x0002a400000c000b */
[----:B012---:R-:W-:Y:S01]  /*14100*/  ENDCOLLECTIVE ;  /* 0x000000000000791b */ /* 0x007fe20003800000 */
.L_x_10131:
[----:B------:R-:W-:Y:S02]  /*14110*/  IMAD.MOV.U32 R13, RZ, RZ, R0 ;  /* 0x000000ffff0d7224 */ /* 0x000fe400078e0000 */
[----:B------:R-:W-:Y:S01]  /*14120*/  IMAD.MOV.U32 R12, RZ, RZ, 0x6 ;  /* 0x00000006ff0c7424 */ /* 0x000fe200078e00ff */
[----:B------:R-:W-:Y:S01]  /*14130*/  LOP3.LUT P6, RZ, R9, 0x20, RZ, 0xc0, !PT ;  /* 0x0000002009ff7812 */ /* 0x000fe200078cc0ff */
[----:B------:R-:W-:-:S12]  /*14140*/  IMAD.MOV.U32 R4, RZ, RZ, R14 ;  /* 0x000000ffff047224 */ /* 0x000fd800078e000e */
        /* <DEDUP_REMOVED lines=12> */
.L_x_10132:
[----:B------:R-:W-:Y:S02]  /*14210*/  IMAD.MOV.U32 R13, RZ, RZ, R2 ;  /* 0x000000ffff0d7224 */ /* 0x000fe400078e0002 */
[----:B------:R-:W-:-:S07]  /*14220*/  IMAD.MOV.U32 R6, RZ, RZ, R14 ;  /* 0x000000ffff067224 */ /* 0x000fce00078e000e */
[----:B------:R-:W-:Y:S05]  /*14230*/  WARPSYNC.COLLECTIVE R15, `(.L_x_10133) ;  /* 0x000000000f087348 */ /* 0x000fea0003c00000 */
[----:B------:R0:W1:Y:S02]  /*14240*/  SHFL.IDX P6, R14, R13, R12, R11 ;  /* 0x0000000c0d0e7389 */ /* 0x00006400000c000b */
[----:B01----:R-:W-:Y:S01]  /*14250*/  ENDCOLLECTIVE ;  /* 0x000000000000791b */ /* 0x003fe20003800000 */
.L_x_10133:
[----:B------:R-:W-:Y:S02]  /*14260*/  IMAD.MOV.U32 R13, RZ, RZ, R0 ;  /* 0x000000ffff0d7224 */ /* 0x000fe400078e0000 */
[----:B------:R-:W-:Y:S02]  /*14270*/  IMAD.MOV.U32 R12, RZ, RZ, 0x7 ;  /* 0x00000007ff0c7424 */ /* 0x000fe400078e00ff */
[----:B------:R-:W-:-:S07]  /*14280*/  IMAD.MOV.U32 R4, RZ, RZ, R14 ;  /* 0x000000ffff047224 */ /* 0x000fce00078e000e */
[----:B------:R-:W-:Y:S05]  /*14290*/  WARPSYNC.COLLECTIVE R15, `(.L_x_10134) ;  /* 0x000000000f087348 */ /* 0x000fea0003c00000 */
[----:B------:R0:W1:Y:S02]  /*142a0*/  SHFL.IDX P6, R14, R13, R12, R11 ;  /* 0x0000000c0d0e7389 */ /* 0x00006400000c000b */
[----:B01----:R-:W-:Y:S01]  /*142b0*/  ENDCOLLECTIVE ;  /* 0x000000000000791b */ /* 0x003fe20003800000 */
.L_x_10134:
[----:B------:R-:W-:-:S05]  /*142c0*/  @!P4 LEA R4, P5, R8, R4, 0x1 ;  /* 0x000000040804c211 */ /* 0x000fca00078a08ff */
[----:B------:R-:W-:-:S05]  /*142d0*/  @!P4 IMAD.X R5, RZ, RZ, R6, P5 ;  /* 0x000000ffff05c224 */ /* 0x000fca00028e0606 */
[----:B------:R-:W-:Y:S01]  /*142e0*/  @!PT LDS RZ, [RZ] ;  /* 0x00000000fffff984 */ /* 0x000fe20000000800 */
[----:B------:R-:W-:Y:S01]  /*142f0*/  @!PT LDS RZ, [RZ] ;  /* 0x00000000fffff984 */ /* 0x000fe20000000800 */
[----:B------:R-:W-:Y:S01]  /*14300*/  @!PT LDS RZ, [RZ] ;  /* 0x00000000fffff984 */ /* 0x000fe20000000800 */
[----:B------:R0:W-:Y:S01]  /*14310*/  @!P4 LDGSTS.E.BYPASS.LTC128B.128 [R7+0x25400], desc[UR38][R4.64], !P3 ;  /* 0x254000000407cfae */ /* 0x0001e2000d901d66 */
[----:B------:R-:W-:-:S03]  /*14320*/  IMAD.MOV.U32 R13, RZ, RZ, R2 ;  /* 0x000000ffff0d7224 */ /* 0x000fc600078e0002 */
[----:B------:R0:W-:Y:S04]  /*14330*/  @!P4 LDGSTS.E.BYPASS.LTC128B.128 [R7+0x29400], desc[UR38][R4.64+0x80], !P2 ;  /* 0x294000800407cfae */ /* 0x0001e8000d101d66 */
[----:B------:R0:W-:Y:S01]  /*14340*/  @!P4 LDGSTS.E.BYPASS.LTC128B.128 [R7+0x2d400], desc[UR38][R4.64+0x100], !P1 ;  /* 0x2d4001000407cfae */ /* 0x0001e2000c901d66 */
[----:B------:R-:W-:-:S03]  /*14350*/  IMAD.MOV.U32 R6, RZ, RZ, R14 ;  /* 0x000000ffff067224 */ /* 0x000fc600078e000e */
[----:B------:R0:W-:Y:S04]  /*14360*/  @!P4 LDGSTS.E.BYPASS.LTC128B.128 [R7+0x31400], desc[UR38][R4.64+0x180], !P0 ;  /* 0x314001800407cfae */ /* 0x0001e8000c101d66 */
[----:B0-----:R-:W-:Y:S05]  /*14370*/  WARPSYNC.COLLECTIVE R15, `(.L_x_10135) ;  /* 0x000000000f087348 */ /* 0x001fea0003c00000 */
[----:B------:R1:W2:Y:S02]  /*14380*/  SHFL.IDX P6, R14, R13, R12, R11 ;  /* 0x0000000c0d0e7389 */ /* 0x0002a400000c000b */
[----:B012---:R-:W-:Y:S01]  /*14390*/  ENDCOLLECTIVE ;  /* 0x000000000000791b */ /* 0x007fe20003800000 */
.L_x_10135:
[----:B------:R-:W-:Y:S01]  /*143a0*/  IMAD.MOV.U32 R2, RZ, RZ, R14 ;  /* 0x000000ffff027224 */ /* 0x000fe200078e000e */
[----:B------:R-:W-:Y:S06]  /*143b0*/  BRA `(.L_x_10136) ;  /* 0xffffffa8004c7947 */ /* 0x000fec000383ffff */
.L_x_10003:
[----:B0-----:R0:W1:Y:S02]  /*143c0*/  SYNCS.PHASECHK.TRANS64.TRYWAIT P0, [R18+URZ+0x32420], R0 ;  /* 0x03242000120075a7 */ /* 0x001064000800017f */
[----:B-1----:R-:W-:Y:S05]  /*143d0*/  @!P0 NANOSLEEP.SYNCS 0x989680 ;  /* 0x009896800000895d */ /* 0x002fea0003900000 */
[----:B------:R-:W1:Y:S02]  /*143e0*/  @!P0 SYNCS.PHASECHK.TRANS64 P0, [R18+URZ+0x32420], R0 ;  /* 0x03242000120085a7 */ /* 0x000e64000800007f */
[----:B-1----:R-:W-:Y:S05]  /*143f0*/  @!P0 BRA `(.L_x_10003) ;  /* 0xfffffffc00f08947 */ /* 0x002fea000383ffff */
[----:B------:R-:W-:Y:S05]  /*14400*/  BRA `(.L_x_10137) ;  /* 0xffffffa800c47947 */ /* 0x000fea000383ffff */
.L_x_10007:
[----:B0-----:R0:W1:Y:S02]  /*14410*/  SYNCS.PHASECHK.TRANS64.TRYWAIT P0, [R2+URZ+0x32460], R0 ;  /* 0x03246000020075a7 */ /* 0x001064000800017f */
[----:B-1----:R-:W-:Y:S05]  /*14420*/  @!P0 NANOSLEEP.SYNCS 0x989680 ;  /* 0x009896800000895d */ /* 0x002fea0003900000 */
[----:B------:R-:W1:Y:S02]  /*14430*/  @!P0 SYNCS.PHASECHK.TRANS64 P0, [R2+URZ+0x32460], R0 ;  /* 0x03246000020085a7 */ /* 0x000e64000800007f */
[----:B-1----:R-:W-:Y:S05]  /*14440*/  @!P0 BRA `(.L_x_10007) ;  /* 0xfffffffc00f08947 */ /* 0x002fea000383ffff */
[----:B------:R-:W-:Y:S05]  /*14450*/  BRA `(.L_x_10138) ;  /* 0xffffffa800e87947 */ /* 0x000fea000383ffff */
.L_x_10022:
[----:B-1----:R1:W2:Y:S02]  /*14460*/  SYNCS.PHASECHK.TRANS64.TRYWAIT P0, [R2+URZ+0x32440], R6 ;  /* 0x03244006020075a7 */ /* 0x0022a4000800017f */
[----:B--2---:R-:W-:Y:S05]  /*14470*/  @!P0 NANOSLEEP.SYNCS 0x989680 ;  /* 0x009896800000895d */ /* 0x004fea0003900000 */
[----:B------:R-:W2:Y:S02]  /*14480*/  @!P0 SYNCS.PHASECHK.TRANS64 P0, [R2+URZ+0x32440], R6 ;  /* 0x03244006020085a7 */ /* 0x000ea4000800007f */
[----:B--2---:R-:W-:Y:S05]  /*14490*/  @!P0 BRA `(.L_x_10022) ;  /* 0xfffffffc00f08947 */ /* 0x004fea000383ffff */
[----:B------:R-:W-:Y:S05]  /*144a0*/  BRA `(.L_x_10139) ;  /* 0xffffffb400087947 */ /* 0x000fea000383ffff */
.L_x_10027:
[----:B0-----:R0:W2:Y:S02]  /*144b0*/  SYNCS.PHASECHK.TRANS64.TRYWAIT P0, [R2+URZ+0x32460], R6 ;  /* 0x03246006020075a7 */ /* 0x0010a4000800017f */
[----:B--2---:R-:W-:Y:S05]  /*144c0*/  @!P0 NANOSLEEP.SYNCS 0x989680 ;  /* 0x009896800000895d */ /* 0x004fea0003900000 */
[----:B------:R-:W2:Y:S02]  /*144d0*/  @!P0 SYNCS.PHASECHK.TRANS64 P0, [R2+URZ+0x32460], R6 ;  /* 0x03246006020085a7 */ /* 0x000ea4000800007f */
[----:B--2---:R-:W-:Y:S05]  /*144e0*/  @!P0 BRA `(.L_x_10027) ;  /* 0xfffffffc00f08947 */ /* 0x004fea000383ffff */
[----:B------:R-:W-:Y:S05]  /*144f0*/  BRA `(.L_x_10140) ;  /* 0xffffffb400847947 */ /* 0x000fea000383ffff */
.L_x_10038:
[----:B-1----:R1:W2:Y:S02]  /*14500*/  SYNCS.PHASECHK.TRANS64.TRYWAIT P0, [R2+URZ+0x32440], R3 ;  /* 0x03244003020075a7 */ /* 0x0022a4000800017f */
[----:B--2---:R-:W-:Y:S05]  /*14510*/  @!P0 NANOSLEEP.SYNCS 0x989680 ;  /* 0x009896800000895d */ /* 0x004fea0003900000 */
[----:B------:R-:W2:Y:S02]  /*14520*/  @!P0 SYNCS.PHASECHK.TRANS64 P0, [R2+URZ+0x32440], R3 ;  /* 0x03244003020085a7 */ /* 0x000ea4000800007f */
[----:B--2---:R-:W-:Y:S05]  /*14530*/  @!P0 BRA `(.L_x_10038) ;  /* 0xfffffffc00f08947 */ /* 0x004fea000383ffff */
[----:B------:R-:W-:Y:S05]  /*14540*/  BRA `(.L_x_10141) ;  /* 0xffffffbc00707947 */ /* 0x000fea000383ffff */
.L_x_10043:
[----:B--2---:R2:W3:Y:S02]  /*14550*/  SYNCS.PHASECHK.TRANS64.TRYWAIT P0, [R2+URZ+0x32460], R3 ;  /* 0x03246003020075a7 */ /* 0x0044e4000800017f */
[----:B---3--:R-:W-:Y:S05]  /*14560*/  @!P0 NANOSLEEP.SYNCS 0x989680 ;  /* 0x009896800000895d */ /* 0x008fea0003900000 */
[----:B------:R-:W3:Y:S02]  /*14570*/  @!P0 SYNCS.PHASECHK.TRANS64 P0, [R2+URZ+0x32460], R3 ;  /* 0x03246003020085a7 */ /* 0x000ee4000800007f */
[----:B---3--:R-:W-:Y:S05]  /*14580*/  @!P0 BRA `(.L_x_10043) ;  /* 0xfffffffc00f08947 */ /* 0x008fea000383ffff */
[----:B------:R-:W-:Y:S05]  /*14590*/  BRA `(.L_x_10142) ;  /* 0xffffffbc00ec7947 */ /* 0x000fea000383ffff */
.L_x_10054:
[----:B-1----:R1:W2:Y:S02]  /*145a0*/  SYNCS.PHASECHK.TRANS64.TRYWAIT P0, [R3+URZ+0x32440], R2 ;  /* 0x03244002030075a7 */ /* 0x0022a4000800017f */
[----:B--2---:R-:W-:Y:S05]  /*145b0*/  @!P0 NANOSLEEP.SYNCS 0x989680 ;  /* 0x009896800000895d */ /* 0x004fea0003900000 */
[----:B------:R-:W2:Y:S02]  /*145c0*/  @!P0 SYNCS.PHASECHK.TRANS64 P0, [R3+URZ+0x32440], R2 ;  /* 0x03244002030085a7 */ /* 0x000ea4000800007f */
[----:B--2---:R-:W-:Y:S05]  /*145d0*/  @!P0 BRA `(.L_x_10054) ;  /* 0xfffffffc00f08947 */ /* 0x004fea000383ffff */
[----:B------:R-:W-:Y:S05]  /*145e0*/  BRA `(.L_x_10143) ;  /* 0xffffffc400bc7947 */ /* 0x000fea000383ffff */
.L_x_10059:
[----:B--2---:R2:W3:Y:S02]  /*145f0*/  SYNCS.PHASECHK.TRANS64.TRYWAIT P0, [R3+URZ+0x32460], R2 ;  /* 0x03246002030075a7 */ /* 0x0044e4000800017f */
[----:B---3--:R-:W-:Y:S05]  /*14600*/  @!P0 NANOSLEEP.SYNCS 0x989680 ;  /* 0x009896800000895d */ /* 0x008fea0003900000 */
[----:B------:R-:W3:Y:S02]  /*14610*/  @!P0 SYNCS.PHASECHK.TRANS64 P0, [R3+URZ+0x32460], R2 ;  /* 0x03246002030085a7 */ /* 0x000ee4000800007f */
[----:B---3--:R-:W-:Y:S05]  /*14620*/  @!P0 BRA `(.L_x_10059) ;  /* 0xfffffffc00f08947 */ /* 0x008fea000383ffff */
[----:B------:R-:W-:Y:S05]  /*14630*/  BRA `(.L_x_10144) ;  /* 0xffffffc800387947 */ /* 0x000fea000383ffff */
.L_x_10071:
        /* <DEDUP_REMOVED lines=9> */
.L_x_10146:
[----:B------:R-:W-:Y:S05]  /*146d0*/  BSYNC B0 ;  /* 0x0000000000007941 */ /* 0x000fea0003800000 */
.L_x_10145:
        /* <DEDUP_REMOVED lines=9> */
.L_x_10147:
        /* <DEDUP_REMOVED lines=26> */
.L_x_10148:
        /* <DEDUP_REMOVED lines=8> */
.L_x_10149:
        /* <DEDUP_REMOVED lines=8> */
.L_x_10150:
        /* <DEDUP_REMOVED lines=8> */
.L_x_10151:
        /* <DEDUP_REMOVED lines=8> */
.L_x_10152:
        /* <DEDUP_REMOVED lines=9> */
.L_x_10153:
[----:B------:R-:W-:Y:S01]  /*14ba0*/  IMAD.MOV.U32 R9, RZ, RZ, R14 ;  /* 0x000000ffff097224 */ /* 0x000fe200078e000e */
[----:B------:R-:W-:Y:S06]  /*14bb0*/  BRA `(.L_x_10154) ;  /* 0xffffffcc00807947 */ /* 0x000fec000383ffff */
.L_x_10074:
        /* <DEDUP_REMOVED lines=8> */
.L_x_10156:
[----:B------:R-:W-:Y:S05]  /*14c40*/  BSYNC B0 ;  /* 0x0000000000007941 */ /* 0x000fea0003800000 */
.L_x_10155:
        /* <DEDUP_REMOVED lines=10> */
.L_x_10157:
        /* <DEDUP_REMOVED lines=8> */
.L_x_10158:
        /* <DEDUP_REMOVED lines=8> */
.L_x_10159:
        /* <DEDUP_REMOVED lines=8> */
.L_x_10160:
        /* <DEDUP_REMOVED lines=9> */
.L_x_10161:
[----:B------:R-:W-:Y:S01]  /*14f00*/  IMAD.MOV.U32 R9, RZ, RZ, R14 ;  /* 0x000000ffff097224 */ /* 0x000fe200078e000e */
[----:B------:R-:W-:Y:S06]  /*14f10*/  BRA `(.L_x_10162) ;  /* 0xffffffcc00547947 */ /* 0x000fec000383ffff */
.L_x_10076:
[----:B------:R-:W-:Y:S01]  /*14f20*/  BSSY B0, `(.L_x_10163) ;  /* 0x0000006000007945 */ /* 0x000fe20003800000 */
[----:B------:R-:W-:Y:S01]  /*14f30*/  PLOP3.LUT P6, PT, P6, PT, PT, 0x8, 0x0 ;  /* 0x000000000000781c */ /* 0x000fe200037ce170 */
[----:B------:R-:W-:-:S12]  /*14f40*/  IMAD.MOV.U32 R15, RZ, RZ, -0x1 ;  /* 0xffffffffff0f7424 */ /* 0x000fd800078e00ff */
[----:B0-----:R-:W-:Y:S05]  /*14f50*/  WARPSYNC.COLLECTIVE R15, `(.L_x_10164) ;  /* 0x000000000f087348 */ /* 0x001fea0003c00000 */
[----:B------:R-:W-:Y:S01]  /*14f60*/  VOTE.ANY R14, PT, P6 ;  /* 0x00000000000e7806 */ /* 0x000fe200030e0100 */
[----:B0-----:R-:W-:Y:S06]  /*14f70*/  ENDCOLLECTIVE ;  /* 0x000000000000791b */ /* 0x001fec0003800000 */
.L_x_10164:
[----:B------:R-:W-:Y:S05]  /*14f80*/  BSYNC B0 ;  /* 0x0000000000007941 */ /* 0x000fea0003800000 */
.L_x_10163:
        /* <DEDUP_REMOVED lines=9> */
.L_x_10165:
[----:B------:R-:W-:Y:S02]  /*15020*/  IMAD.MOV.U32 R13, RZ, RZ, R6 ;  /* 0x000000ffff0d7224 */ /* 0x000fe400078e0006 */
[----:B------:R-:W-:-:S07]  /*15030*/  IMAD.MOV.U32 R5, RZ, RZ, R14 ;  /* 0x000000ffff057224 */ /* 0x000fce00078e000e */
[----:B------:R-:W-:Y:S05]  /*15040*/  WARPSYNC.COLLECTIVE R15, `(.L_x_10166) ;  /* 0x000000000f087348 */ /* 0x000fea0003c00000 */
[----:B------:R0:W1:Y:S02]  /*15050*/  SHFL.IDX P6, R14, R13, R12, R11 ;  /* 0x0000000c0d0e7389 */ /* 0x00006400000c000b */
[----:B01----:R-:W-:Y:S01]  /*15060*/  ENDCOLLECTIVE ;  /* 0x000000000000791b */ /* 0x003fe20003800000 */
.L_x_10166:
[----:B------:R-:W-:Y:S01]  /*15070*/  IMAD.MOV.U32 R6, RZ, RZ, R14 ;  /* 0x000000ffff067224 */ /* 0x000fe200078e000e */
[----:B------:R-:W-:Y:S06]  /*15080*/  BRA `(.L_x_10167) ;  /* 0xffffffcc00347947 */ /* 0x000fec000383ffff */
.L_x_10078:
[----:B------:R-:W-:Y:S01]  /*15090*/  BSSY B0, `(.L_x_10168) ;  /* 0x0000007000007945 */ /* 0x000fe20003800000 */
[----:B------:R-:W-:Y:S02]  /*150a0*/  IMAD.MOV.U32 R13, RZ, RZ, R2 ;  /* 0x000000ffff0d7224 */ /* 0x000fe400078e0002 */
[----:B------:R-:W-:Y:S02]  /*150b0*/  IMAD.MOV.U32 R11, RZ, RZ, 0x1f ;  /* 0x0000001fff0b7424 */ /* 0x000fe400078e00ff */
[----:B------:R-:W-:-:S07]  /*150c0*/  IMAD.MOV.U32 R15, RZ, RZ, -0x1 ;  /* 0xffffffffff0f7424 */ /* 0x000fce00078e00ff */
[----:B0123--:R-:W-:Y:S05]  /*150d0*/  WARPSYNC.COLLECTIVE R15, `(.L_x_10169) ;  /* 0x000000000f087348 */ /* 0x00ffea0003c00000 */
[----:B------:R4:W0:Y:S02]  /*150e0*/  SHFL.IDX P6, R14, R13, R12, R11 ;  /* 0x0000000c0d0e7389 */ /* 0x00082400000c000b */
[----:B01234-:R-:W-:Y:S01]  /*150f0*/  ENDCOLLECTIVE ;  /* 0x000000000000791b */ /* 0x01ffe20003800000 */
.L_x_10169:
[----:B------:R-:W-:Y:S05]  /*15100*/  BSYNC B0 ;  /* 0x0000000000007941 */ /* 0x000fea0003800000 */
.L_x_10168:
[----:B------:R-:W-:Y:S01]  /*15110*/  IMAD.MOV.U32 R2, RZ, RZ, R14 ;  /* 0x000000ffff027224 */ /* 0x000fe200078e000e */
[----:B------:R-:W-:Y:S06]  /*15120*/  BRA `(.L_x_10170) ;  /* 0xffffffcc00247947 */ /* 0x000fec000383ffff */
.L_x_10082:
[----:B0-----:R0:W1:Y:S02]  /*15130*/  SYNCS.PHASECHK.TRANS64.TRYWAIT P0, [R0+URZ+0x32420], R3 ;  /* 0x03242003000075a7 */ /* 0x001064000800017f */
[----:B-1----:R-:W-:Y:S05]  /*15140*/  @!P0 NANOSLEEP.SYNCS 0x989680 ;  /* 0x009896800000895d */ /* 0x002fea0003900000 */
[----:B------:R-:W1:Y:S02]  /*15150*/  @!P0 SYNCS.PHASECHK.TRANS64 P0, [R0+URZ+0x32420], R3 ;  /* 0x03242003000085a7 */ /* 0x000e64000800007f */
[----:B-1----:R-:W-:Y:S05]  /*15160*/  @!P0 BRA `(.L_x_10082) ;  /* 0xfffffffc00f08947 */ /* 0x002fea000383ffff */
[----:B------:R-:W-:Y:S05]  /*15170*/  BRA `(.L_x_10171) ;  /* 0xffffffd000bc7947 */ /* 0x000fea000383ffff */
.L_x_10083:
        /* <DEDUP_REMOVED lines=11> */
.L_x_10173:
[----:B------:R-:W-:Y:S05]  /*15230*/  BSYNC B0 ;  /* 0x0000000000007941 */ /* 0x000fea0003800000 */
.L_x_10172:
[----:B------:R-:W-:Y:S05]  /*15240*/  BRA `(.L_x_10174) ;  /* 0xffffffd000a47947 */ /* 0x000fea000383ffff */
.L_x_10086:
[----:B------:R-:W-:Y:S01]  /*15250*/  BSSY B1, `(.L_x_10175) ;  /* 0x0000006000017945 */ /* 0x000fe20003800000 */
[----:B------:R-:W-:-:S07]  /*15260*/  IMAD.MOV.U32 R15, RZ, RZ, -0x1 ;  /* 0xffffffffff0f7424 */ /* 0x000fce00078e00ff */
[----:B01----:R-:W-:Y:S05]  /*15270*/  WARPSYNC.COLLECTIVE R15, `(.L_x_10176) ;  /* 0x000000000f0c7348 */ /* 0x003fea0003c00000 */
[----:B------:R-:W-:Y:S02]  /*15280*/  ELECT P6, UR62, PT ;  /* 0x00000000003e782f */ /* 0x000fe400038c0000 */
[----:B------:R-:W-:Y:S01]  /*15290*/  MOV R14, UR62 ;  /* 0x0000003e000e7c02 */ /* 0x000fe20008000f00 */
[----:B01----:R-:W-:Y:S10]  /*152a0*/  ENDCOLLECTIVE ;  /* 0x000000000000791b */ /* 0x003ff40003800000 */
.L_x_10176:
[----:B------:R-:W-:Y:S05]  /*152b0*/  BSYNC B1 ;  /* 0x0000000000017941 */ /* 0x000fea0003800000 */
.L_x_10175:
[----:B------:R-:W-:Y:S05]  /*152c0*/  BRA `(.L_x_10177) ;  /* 0xffffffd0009c7947 */ /* 0x000fea000383ffff */
.L_x_10088:
[----:B0-----:R0:W1:Y:S02]  /*152d0*/  SYNCS.PHASECHK.TRANS64.TRYWAIT P0, [R6+URZ], R5 ;  /* 0x00000005060075a7 */ /* 0x001064000800017f */
[----:B-1----:R-:W-:Y:S05]  /*152e0*/  @!P0 NANOSLEEP.SYNCS 0x989680 ;  /* 0x009896800000895d */ /* 0x002fea0003900000 */
[----:B------:R-:W1:Y:S02]  /*152f0*/  @!P0 SYNCS.PHASECHK.TRANS64 P0, [R6+URZ], R5 ;  /* 0x00000005060085a7 */ /* 0x000e64000800007f */
[----:B-1----:R-:W-:Y:S05]  /*15300*/  @!P0 BRA `(.L_x_10088) ;  /* 0xfffffffc00f08947 */ /* 0x002fea000383ffff */
[----:B------:R-:W-:Y:S05]  /*15310*/  BRA `(.L_x_10178) ;  /* 0xffffffd000d47947 */ /* 0x000fea000383ffff */
.L_x_10089:
[----:B-1----:R1:W2:Y:S02]  /*15320*/  SYNCS.PHASECHK.TRANS64.TRYWAIT P0, [R7+URZ], R2 ;  /* 0x00000002070075a7 */ /* 0x0022a4000800017f */
[----:B--2---:R-:W-:Y:S05]  /*15330*/  @!P0 NANOSLEEP.SYNCS 0x989680 ;  /* 0x009896800000895d */ /* 0x004fea0003900000 */
[----:B------:R-:W2:Y:S02]  /*15340*/  @!P0 SYNCS.PHASECHK.TRANS64 P0, [R7+URZ], R2 ;  /* 0x00000002070085a7 */ /* 0x000ea4000800007f */
[----:B--2---:R-:W-:Y:S05]  /*15350*/  @!P0 BRA `(.L_x_10089) ;  /* 0xfffffffc00f08947 */ /* 0x004fea000383ffff */
[----:B------:R-:W-:Y:S05]  /*15360*/  BRA `(.L_x_10179) ;  /* 0xffffffd000c87947 */ /* 0x000fea000383ffff */
.L_x_10091:
[----:B--2---:R2:W3:Y:S02]  /*15370*/  SYNCS.PHASECHK.TRANS64.TRYWAIT P0, [R4+URZ], R5 ;  /* 0x00000005040075a7 */ /* 0x0044e4000800017f */
[----:B---3--:R-:W-:Y:S05]  /*15380*/  @!P0 NANOSLEEP.SYNCS 0x989680 ;  /* 0x009896800000895d */ /* 0x008fea0003900000 */
[----:B------:R-:W3:Y:S02]  /*15390*/  @!P0 SYNCS.PHASECHK.TRANS64 P0, [R4+URZ], R5 ;  /* 0x00000005040085a7 */ /* 0x000ee4000800007f */
[----:B---3--:R-:W-:Y:S05]  /*153a0*/  @!P0 BRA `(.L_x_10091) ;  /* 0xfffffffc00f08947 */ /* 0x008fea000383ffff */
[----:B------:R-:W-:Y:S05]  /*153b0*/  BRA `(.L_x_10180) ;  /* 0xffffffd000cc7947 */ /* 0x000fea000383ffff */
.L_x_10181:
        /* <DEDUP_REMOVED lines=12> */
.L_x_15018:


//--------------------- .text._ZN7cutlass13device_kernelIN5flash11enable_sm90INS1_16FlashAttnFwdSm90INS1_25CollectiveMainloopFwdSm90ILi2EN4cute5tupleIJNS5_1CILi1EEES8_S8_EEENS6_IJNS7_ILi128EEENS7_ILi96EEENS7_ILi64EEEEEELi256ENS_6half_tEfNS_4arch4Sm90ELb0ELb0ELb0ELb1ELb0ELb1ELb1ELb1ELb0ELb1ELb1ELb0EEENS1_21CollectiveEpilogueFwdINS6_IJSA_NS7_ILi256EEESB_EEES9_SE_SG_Li256ELb1ELb1ELb1ELb0EEENS1_36VarlenDynamicPersistentTileSchedulerILi128ELi96ELi256ELi128ELb1ELb1ELb1ELb0ELb1ELb1EEEEEEEEEvNT_6ParamsE --------------------------
	.section	.text._ZN7cutlass13device_kernelIN5flash11enable_sm90INS1_16FlashAttnFwdSm90INS1_25CollectiveMainloopFwdSm90ILi2EN4cute5tupleIJNS5_1CILi1EEES8_S8_EEENS6_IJNS7_ILi128EEENS7_ILi96EEENS7_ILi64EEEEEELi256ENS_6half_tEfNS_4arch4Sm90ELb0ELb0ELb0ELb1ELb0ELb1ELb1ELb1ELb0ELb1ELb1ELb0EEENS1_21CollectiveEpilogueFwdINS6_IJSA_NS7_ILi256EEESB_EEES9_SE_SG_Li256ELb1ELb1ELb1ELb0EEENS1_36VarlenDynamicPersistentTileSchedulerILi128ELi96ELi256ELi128ELb1ELb1ELb1ELb0ELb1ELb1EEEEEEEEEvNT_6ParamsE,"ax",@progbits
	.align	128
.text._ZN7cutlass13device_kernelIN5flash11enable_sm90INS1_16FlashAttnFwdSm90INS1_25CollectiveMainloopFwdSm90ILi2EN4cute5tupleIJNS5_1CILi1EEES8_S8_EEENS6_IJNS7_ILi128EEENS7_ILi96EEENS7_ILi64EEEEEELi256ENS_6half_tEfNS_4arch4Sm90ELb0ELb0ELb0ELb1ELb0ELb1ELb1ELb1ELb0ELb1ELb1ELb0EEENS1_21CollectiveEpilogueFwdINS6_IJSA_NS7_ILi256EEESB_EEES9_SE_SG_Li256ELb1ELb1ELb1ELb0EEENS1_36VarlenDynamicPersistentTileSchedulerILi128ELi96ELi256ELi128ELb1ELb1ELb1ELb0ELb1ELb1EEEEEEEEEvNT_6ParamsE:
        .type           _ZN7cutlass13device_kernelIN5flash11enable_sm90INS1_16FlashAttnFwdSm90INS1_25CollectiveMainloopFwdSm90ILi2EN4cute5tupleIJNS5_1CILi1EEES8_S8_EEENS6_IJNS7_ILi128EEENS7_ILi96EEENS7_ILi64EEEEEELi256ENS_6half_tEfNS_4arch4Sm90ELb0ELb0ELb0ELb1ELb0ELb1ELb1ELb1ELb0ELb1ELb1ELb0EEENS1_21CollectiveEpilogueFwdINS6_IJSA_NS7_ILi256EEESB_EEES9_SE_SG_Li256ELb1ELb1ELb1ELb0EEENS1_36VarlenDynamicPersistentTileSchedulerILi128ELi96ELi256ELi128ELb1ELb1ELb1ELb0ELb1ELb1EEEEEEEEEvNT_6ParamsE,@function
        .size           _ZN7cutlass13device_kernelIN5flash11enable_sm90INS1_16FlashAttnFwdSm90INS1_25CollectiveMainloopFwdSm90ILi2EN4cute5tupleIJNS5_1CILi1EEES8_S8_EEENS6_IJNS7_ILi128EEENS7_ILi96EEENS7_ILi64EEEEEELi256ENS_6half_tEfNS_4arch4Sm90ELb0ELb0ELb0ELb1ELb0ELb1ELb1ELb1ELb0ELb1ELb1ELb0EEENS1_21CollectiveEpilogueFwdINS6_IJSA_NS7_ILi256EEESB_EEES9_SE_SG_Li256ELb1ELb1ELb1ELb0EEENS1_36VarlenDynamicPersistentTileSchedulerILi128ELi96ELi256ELi128ELb1ELb1ELb1ELb0ELb1ELb1EEEEEEEEEvNT_6ParamsE,(.L_x_15019 - _ZN7cutlass13device_kernelIN5flash11enable_sm90INS1_16FlashAttnFwdSm90INS1_25CollectiveMainloopFwdSm90ILi2EN4cute5tupleIJNS5_1CILi1EEES8_S8_EEENS6_IJNS7_ILi128EEENS7_ILi96EEENS7_ILi64EEEEEELi256ENS_6half_tEfNS_4arch4Sm90ELb0ELb0ELb0ELb1ELb0ELb1ELb1ELb1ELb0ELb1ELb1ELb0EEENS1_21CollectiveEpilogueFwdINS6_IJSA_NS7_ILi256EEESB_EEES9_SE_SG_Li256ELb1ELb1ELb1ELb0EEENS1_36VarlenDynamicPersistentTileSchedulerILi128ELi96ELi256ELi128ELb1ELb1ELb1ELb0ELb1ELb1EEEEEEEEEvNT_6ParamsE)
        .other          _ZN7cutlass13device_kernelIN5flash11enable_sm90INS1_16FlashAttnFwdSm90INS1_25CollectiveMainloopFwdSm90ILi2EN4cute5tupleIJNS5_1CILi1EEES8_S8_EEENS6_IJNS7_ILi128EEENS7_ILi96EEENS7_ILi64EEEEEELi256ENS_6half_tEfNS_4arch4Sm90ELb0ELb0ELb0ELb1ELb0ELb1ELb1ELb1ELb0ELb1ELb1ELb0EEENS1_21CollectiveEpilogueFwdINS6_IJSA_NS7_ILi256EEESB_EEES9_SE_SG_Li256ELb1ELb1ELb1ELb0EEENS1_36VarlenDynamicPersistentTileSchedulerILi128ELi96ELi256ELi128ELb1ELb1ELb1ELb0ELb1ELb1EEEEEEEEEvNT_6ParamsE,@"STO_CUDA_ENTRY STV_DEFAULT"
_ZN7cutlass13device_kernelIN5flash11enable_sm90INS1_16FlashAttnFwdSm90INS1_25CollectiveMainloopFwdSm90ILi2EN4cute5tupleIJNS5_1CILi1EEES8_S8_EEENS6_IJNS7_ILi128EEENS7_ILi96EEENS7_ILi64EEEEEELi256ENS_6half_tEfNS_4arch4Sm90ELb0ELb0ELb0ELb1ELb0ELb1ELb1ELb1ELb0ELb1ELb1ELb0EEENS1_21CollectiveEpilogueFwdINS6_IJSA_NS7_ILi256EEESB_EEES9_SE_SG_Li256ELb1ELb1ELb1ELb0EEENS1_36VarlenDynamicPersistentTileSchedulerILi128ELi96ELi256ELi128ELb1ELb1ELb1ELb0ELb1ELb1EEEEEEEEEvNT_6ParamsE:
        /* <DEDUP_REMOVED lines=24> */
.L_x_10183:
[----:B------:R-:W-:Y:S05]  /*0180*/  BSYNC B0 ;  /* 0x0000000000007941 */ /* 0x000fea0003800000 */
.L_x_10182:
        /* <DEDUP_REMOVED lines=43> */
.L_x_10184:
        /* <DEDUP_REMOVED lines=22> */
.L_x_10185:
        /* <DEDUP_REMOVED lines=18> */
.L_x_10186:
        /* <DEDUP_REMOVED lines=22> */
.L_x_10187:
        /* <DEDUP_REMOVED lines=22> */
.L_x_10188:
        /* <DEDUP_REMOVED lines=8> */
[----:B-123--:R-:W-:Y:S06]  /*0a00*/  BAR.SYNC.DEFER_BLOCKING 0x0 ;  /* 0x0000000000007b1d */ /* 0x00efec0000010000 */
[----:B------:R-:W-:Y:S05]  /*0a10*/  @!P0 BRA `(.L_x_10190) ;  /* 0x0000012800f48947 */ /* 0x000fea0003800000 */
.L_x_10191:
[----:B------:R-:W-:-:S08]  /*0a20*/  NOP ;  /* 0x0000000000007918 */ /* 0x000fd00000000000 */
[----:B------:R-:W1:Y:S02]  /*0a30*/  USETMAXREG.TRY_ALLOC.CTAPOOL UP0, 0xf0 ;  /* 0x000000f0000079c8 */ /* 0x000e640008000600 */
[----:B-1----:R-:W-:-:S13]  /*0a40*/  PLOP3.LUT P0, PT, PT, PT, UP0, 0x80, 0x0 ;  /* 0x000000000000781c */ /* 0x002fda0003f0f008 */
[----:B------:R-:W-:Y:S05]  /*0a50*/  @!P0 BRA `(.L_x_10191) ;  /* 0xfffffffc00f08947 */ /* 0x000fea000383ffff */
[----:B------:R-:W-:Y:S01]  /*0a60*/  SHF.R.U32.HI R0, RZ, 0x7, R6 ;  /* 0x00000007ff007819 */ /* 0x000fe20000011606 */
[----:B------:R-:W1:Y:S08]  /*0a70*/  S2UR UR5, SR_CgaCtaId ;  /* 0x00000000000579c3 */ /* 0x000e700000008800 */
[----:B------:R-:W-:Y:S06]  /*0a80*/  BAR.ARV 0x8, 0x180 ;  /* 0x0206000000007b1d */ /* 0x000fec0000002000 */
[----:B------:R-:W-:Y:S01]  /*0a90*/  ISETP.NE.AND P0, PT, R0, 0x1, PT ;  /* 0x000000010000780c */ /* 0x000fe20003f05270 */
[----:B------:R-:W-:-:S12]  /*0aa0*/  UMOV UR4, 0x400 ;  /* 0x0000040000047882 */ /* 0x000fd80000000000 */
[----:B------:R-:W-:Y:S06]  /*0ab0*/  @!P0 BAR.ARV 0x9, 0x100 ;  /* 0x0244000000008b1d */ /* 0x000fec0000002000 */
[----:B-1----:R-:W-:Y:S02]  /*0ac0*/  ULEA UR4, UR5, UR4, 0x18 ;  /* 0x0000000405047291 */ /* 0x002fe4000f8ec03f */
[----:B------:R-:W-:Y:S04]  /*0ad0*/  BAR.SYNC.DEFER_BLOCKING 0x5, 0x180 ;  /* 0x0146000000007b1d */ /* 0x000fe80000010000 */
[----:B------:R-:W-:-:S02]  /*0ae0*/  IMAD.U32 R18, RZ, RZ, UR4 ;  /* 0x00000004ff127e24 */ /* 0x000fc4000f8e00ff */
[----:B------:R-:W-:-:S03]  /*0af0*/  ULDC UR4, c[0x0][0xd3c] ;  /* 0x00034f0000047ab9 */ /* 0x000fc60000000800 */
[----:B------:R-:W1:Y:S01]  /*0b00*/  LDS.128 R40, [R18+0x324d0] ;  /* 0x0324d00012287984 */ /* 0x000e620000000c00 */
[----:B------:R-:W-:Y:S06]  /*0b10*/  BAR.ARV 0x4, 0x180 ;  /* 0x0106000000007b1d */ /* 0x000fec0000002000 */
[----:B-1----:R-:W-:-:S13]  /*0b20*/  ISETP.GE.AND P0, PT, R43, UR4, PT ;  /* 0x000000042b007c0c */ /* 0x002fda000bf06270 */
[----:B------:R-:W-:Y:S05]  /*0b30*/  @P0 BRA `(.L_x_10192) ;  /* 0x000001b400480947 */ /* 0x000fea0003800000 */
[----:B------:R-:W2:Y:S01]  /*0b40*/  LDL R0, [R1+0xa0] ;  /* 0x0000a00001007983 */ /* 0x000ea20000100800 */
[----:B------:R-:W-:Y:S01]  /*0b50*/  VIADD R6, R6, 0xffffff80 ;  /* 0xffffff8006067836 */ /* 0x000fe20000000000 */
[----:B------:R-:W-:Y:S01]  /*0b60*/  CS2R R200, SRZ ;  /* 0x0000000000c87805 */ /* 0x000fe2000001ff00 */
[----:B------:R-:W-:Y:S02]  /*0b70*/  IMAD.MOV.U32 R208, RZ, RZ, RZ ;  /* 0x000000ffffd07224 */ /* 0x000fe400078e00ff */
[----:B------:R-:W-:Y:S01]  /*0b80*/  IMAD.MOV.U32 R228, RZ, RZ, RZ ;  /* 0x000000ffffe47224 */ /* 0x000fe200078e00ff */
[----:B------:R-:W-:-:S04]  /*0b90*/  SHF.R.S32.HI R3, RZ, 0x1f, R6 ;  /* 0x0000001fff037819 */ /* 0x000fc80000011406 */
[CC--:B0-----:R-:W-:Y:S02]  /*0ba0*/  LEA.HI R2, R3.reuse, R6.reuse, RZ, 0x4 ;  /* 0x0000000603027211 */ /* 0x0c1fe400078f20ff */
[CC--:B------:R-:W-:Y:S02]  /*0bb0*/  LEA.HI R218, R3.reuse, R6.reuse, RZ, 0x5 ;  /* 0x0000000603da7211 */ /* 0x0c0fe400078f28ff */
[----:B------:R-:W-:Y:S02]  /*0bc0*/  SHF.R.S32.HI R7, RZ, 0x4, R2 ;  /* 0x00000004ff077819 */ /* 0x000fe40000011402 */
[----:B------:R-:W-:Y:S02]  /*0bd0*/  LEA.HI R19, R3, R6, RZ, 0x2 ;  /* 0x0000000603137211 */ /* 0x000fe400078f10ff */
[----:B------:R-:W-:Y:S02]  /*0be0*/  LEA.HI R4, R2, R7, RZ, 0x1 ;  /* 0x0000000702047211 */ /* 0x000fe400078f08ff */
[----:B------:R-:W-:-:S02]  /*0bf0*/  SHF.R.S32.HI R218, RZ, 0x5, R218 ;  /* 0x00000005ffda7819 */ /* 0x000fc400000114da */
[----:B------:R-:W-:-:S05]  /*0c00*/  LOP3.LUT R4, R4, 0x1ffffffe, RZ, 0xc0, !PT ;  /* 0x1ffffffe04047812 */ /* 0x000fca00078ec0ff */
[----:B------:R-:W-:Y:S01]  /*0c10*/  IMAD.IADD R4, R7, 0x1, -R4 ;  /* 0x0000000107047824 */ /* 0x000fe200078e0a04 */
[----:B--2---:R-:W-:Y:S02]  /*0c20*/  R2UR UR4, R0 ;  /* 0x00000000000472ca */ /* 0x004fe400000e0000 */
[CC--:B------:R-:W-:Y:S02]  /*0c30*/  LEA.HI R0, R3.reuse, R6.reuse, RZ, 0x7 ;  /* 0x0000000603007211 */ /* 0x0c0fe400078f38ff */
[----:B------:R-:W-:Y:S02]  /*0c40*/  LEA.HI R3, R3, R6, RZ, 0x3 ;  /* 0x0000000603037211 */ /* 0x000fe400078f18ff */
[----:B------:R-:W-:Y:S02]  /*0c50*/  LOP3.LUT R5, R0, 0xffffff80, RZ, 0xc0, !PT ;  /* 0xffffff8000057812 */ /* 0x000fe400078ec0ff */
[----:B------:R-:W-:Y:S02]  /*0c60*/  LOP3.LUT R7, R3, 0xfffffff8, RZ, 0xc0, !PT ;  /* 0xfffffff803077812 */ /* 0x000fe400078ec0ff */
[----:B------:R-:W-:Y:S01]  /*0c70*/  LOP3.LUT R3, R19, 0xfffffffc, RZ, 0xc0, !PT ;  /* 0xfffffffc13037812 */ /* 0x000fe200078ec0ff */
[C---:B------:R-:W-:Y:S01]  /*0c80*/  IMAD.IADD R13, R6.reuse, 0x1, -R5 ;  /* 0x00000001060d7824 */ /* 0x040fe200078e0a05 */
[----:B------:R-:W-:Y:S01]  /*0c90*/  SHF.R.S32.HI R5, RZ, 0x7, R0 ;  /* 0x00000007ff057819 */ /* 0x000fe20000011400 */
[----:B------:R-:W-:Y:S01]  /*0ca0*/  ULOP3.LUT UR4, UR4, 0x1, URZ, 0xfc, !UPT ;  /* 0x0000000104047892 */ /* 0x000fe2000f8efc3f */
[----:B------:R-:W-:Y:S01]  /*0cb0*/  SHF.R.S32.HI R19, RZ, 0x2, R19 ;  /* 0x00000002ff137819 */ /* 0x000fe20000011413 */
[----:B------:R-:W-:Y:S01]  /*0cc0*/  IMAD.IADD R3, R6, 0x1, -R3 ;  /* 0x0000000106037824 */ /* 0x000fe200078e0a03 */
[----:B------:R-:W-:Y:S01]  /*0cd0*/  SHF.R.S32.HI R8, RZ, 0x1f, R13 ;  /* 0x0000001fff087819 */ /* 0x000fe2000001140d */
[----:B------:R-:W-:Y:S01]  /*0ce0*/  STL [R1+0x8c], R13 ;  /* 0x00008c0d01007387 */ /* 0x000fe20000100800 */
[----:B------:R-:W-:Y:S01]  /*0cf0*/  LEA.HI R0, R0, R5, RZ, 0x1 ;  /* 0x0000000500007211 */ /* 0x000fe200078f08ff */
[----:B------:R-:W-:Y:S01]  /*0d00*/  VIADD R227, R19, 0x40 ;  /* 0x0000004013e37836 */ /* 0x000fe20000000000 */
[-C--:B------:R-:W-:Y:S01]  /*0d10*/  LEA.HI R9, R8, R13.reuse, RZ, 0x2 ;  /* 0x0000000d08097211 */ /* 0x080fe200078f10ff */
[----:B------:R-:W-:Y:S01]  /*0d20*/  IMAD.IADD R7, R6, 0x1, -R7 ;  /* 0x0000000106077824 */ /* 0x000fe200078e0a07 */
[----:B------:R-:W-:Y:S01]  /*0d30*/  LOP3.LUT R0, R0, 0x3fffffe, RZ, 0xc0, !PT ;  /* 0x03fffffe00007812 */ /* 0x000fe200078ec0ff */
[----:B------:R-:W-:Y:S01]  /*0d40*/  IMAD.SHL.U32 R215, R227, 0x40, RZ ;  /* 0x00000040e3d77824 */ /* 0x000fe200078e00ff */
[--C-:B------:R-:W-:Y:S01]  /*0d50*/  SHF.R.S32.HI R10, RZ, 0x2, R9.reuse ;  /* 0x00000002ff0a7819 */ /* 0x100fe20000011409 */
[----:B------:R-:W-:Y:S01]  /*0d60*/  IMAD.SHL.U32 R203, R7, 0x8, RZ ;  /* 0x0000000807cb7824 */ /* 0x000fe200078e00ff */
[----:B------:R-:W-:Y:S01]  /*0d70*/  SHF.R.S32.HI R11, RZ, 0x1f, R9 ;  /* 0x0000001fff0b7819 */ /* 0x000fe20000011409 */
[----:B------:R-:W-:Y:S01]  /*0d80*/  IMAD.IADD R0, R5, 0x1, -R0 ;  /* 0x0000000105007824 */ /* 0x000fe200078e0a00 */
[----:B------:R-:W-:Y:S01]  /*0d90*/  LEA.HI R8, R8, R13, RZ, 0x5 ;  /* 0x0000000d08087211 */ /* 0x000fe200078f28ff */
[----:B------:R-:W-:Y:S01]  /*0da0*/  IMAD.SHL.U32 R16, R3, 0x8, RZ ;  /* 0x0000000803107824 */ /* 0x000fe200078e00ff */
[----:B------:R-:W-:Y:S01]  /*0db0*/  LEA.HI R11, R11, R10, RZ, 0x3 ;  /* 0x0000000a0b0b7211 */ /* 0x000fe200078f18ff */
[----:B------:R-:W-:Y:S01]  /*0dc0*/  IMAD.SHL.U32 R22, R3, 0x4, RZ ;  /* 0x0000000403167824 */ /* 0x000fe200078e00ff */
[----:B------:R-:W-:Y:S01]  /*0dd0*/  LOP3.LUT R5, R2, 0x3fffff0, RZ, 0xc0, !PT ;  /* 0x03fffff002057812 */ /* 0x000fe200078ec0ff */
[----:B------:R-:W-:Y:S01]  /*0de0*/  VIADD R221, R203, 0x40 ;  /* 0x00000040cbdd7836 */ /* 0x000fe20000000000 */
[----:B------:R-:W-:Y:S01]  /*0df0*/  LOP3.LUT R11, R11, 0xfffffff8, RZ, 0xc0, !PT ;  /* 0xfffffff80b0b7812 */ /* 0x000fe200078ec0ff */
[----:B------:R-:W-:Y:S01]  /*0e00*/  VIADD R220, R203, 0x80 ;  /* 0x00000080cbdc7836 */ /* 0x000fe20000000000 */
[----:B------:R-:W-:Y:S01]  /*0e10*/  SHF.R.S32.HI R8, RZ, 0x5, R8 ;  /* 0x00000005ff087819 */ /* 0x000fe20000011408 */
[----:B------:R-:W-:Y:S01]  /*0e20*/  IMAD.IADD R5, R6, 0x1, -R5 ;  /* 0x0000000106057824 */ /* 0x000fe200078e0a05 */
[----:B------:R-:W-:Y:S01]  /*0e30*/  LOP3.LUT R215, R215, 0x1c0, RZ, 0xc0, !PT ;  /* 0x000001c0d7d77812 */ /* 0x000fe200078ec0ff */
[----:B------:R-:W-:Y:S01]  /*0e40*/  IMAD.IADD R11, R10, 0x1, -R11 ;  /* 0x000000010a0b7824 */ /* 0x000fe200078e0a0b */
[----:B------:R-:W-:Y:S01]  /*0e50*/  LOP3.LUT R9, R9, 0x7ffffffc, RZ, 0xc0, !PT ;  /* 0x7ffffffc09097812 */ /* 0x000fe200078ec0ff */
[----:B------:R-:W-:Y:S01]  /*0e60*/  IMAD R5, R218, 0x10, R5 ;  /* 0x00000010da057824 */ /* 0x000fe200078e0205 */
[----:B------:R-:W-:Y:S01]  /*0e70*/  LOP3.LUT R6, R215, 0x38, R16, 0xf8, !PT ;  /* 0x00000038d7067812 */ /* 0x000fe200078ef810 */
[----:B------:R-:W-:Y:S01]  /*0e80*/  IMAD R11, R8, 0x10, R11 ;  /* 0x00000010080b7824 */ /* 0x000fe200078e020b */
[----:B------:R-:W-:Y:S01]  /*0e90*/  SHF.R.S32.HI R231, RZ, 0x1f, R19 ;  /* 0x0000001fffe77819 */ /* 0x000fe20000011413 */
[----:B------:R-:W-:Y:S01]  /*0ea0*/  IMAD R5, R5, 0x8, R4 ;  /* 0x0000000805057824 */ /* 0x000fe200078e0204 */
[----:B------:R-:W-:Y:S01]  /*0eb0*/  SHF.R.S32.HI R4, RZ, 0x1f, R227 ;  /* 0x0000001fff047819 */ /* 0x000fe200000114e3 */
[----:B------:R-:W-:-:S02]  /*0ec0*/  IMAD R12, R0, 0x40, R11 ;  /* 0x00000040000c7824 */ /* 0x000fc400078e020b */
[----:B------:R-:W-:Y:S01]  /*0ed0*/  IMAD.U32 R0, RZ, RZ, UR4 ;  /* 0x00000004ff007e24 */ /* 0x000fe2000f8e00ff */
[----:B------:R-:W-:Y:S01]  /*0ee0*/  LEA.HI R4, R4, R227, RZ, 0x3 ;  /* 0x000000e304047211 */ /* 0x000fe200078f18ff */
[----:B------:R-:W-:Y:S01]  /*0ef0*/  IMAD.IADD R9, R13, 0x1, -R9 ;  /* 0x000000010d097824 */ /* 0x000fe200078e0a09 */
[----:B------:R-:W-:Y:S01]  /*0f00*/  STL [R1+0x94], R12 ;  /* 0x0000940c01007387 */ /* 0x000fe20000100800 */
[----:B------:R-:W-:Y:S02]  /*0f10*/  IMAD.MOV.U32 R2, RZ, RZ, RZ ;  /* 0x000000ffff027224 */ /* 0x000fe400078e00ff */
[----:B------:R-:W-:Y:S01]  /*0f20*/  IMAD.SHL.U32 R4, R4, 0x40, RZ ;  /* 0x0000004004047824 */ /* 0x000fe200078e00ff */
[----:B------:R0:W-:Y:S01]  /*0f30*/  STL [R1+0x5c], R0 ;  /* 0x00005c0001007387 */ /* 0x0001e20000100800 */
[----:B------:R-:W-:Y:S02]  /*0f40*/  IMAD.SHL.U32 R232, R9, 0x2, RZ ;  /* 0x0000000209e87824 */ /* 0x000fe400078e00ff */
[----:B------:R-:W-:Y:S01]  /*0f50*/  VIADD R202, R22, 0x10 ;  /* 0x0000001016ca7836 */ /* 0x000fe20000000000 */
[----:B------:R-:W-:Y:S01]  /*0f60*/  LOP3.LUT R219, R4, 0xfffffe00, RZ, 0xc0, !PT ;  /* 0xfffffe0004db7812 */ /* 0x000fe200078ec0ff */
[----:B------:R-:W-:Y:S01]  /*0f70*/  VIADD R36, R232, 0x8 ;  /* 0x00000008e8247836 */ /* 0x000fe20000000000 */
[----:B------:R-:W-:Y:S01]  /*0f80*/  SHF.R.S32.HI R4, RZ, 0x1f, R221 ;  /* 0x0000001fff047819 */ /* 0x000fe200000114dd */
[----:B------:R-:W-:-:S02]  /*0f90*/  IMAD.SHL.U32 R4, R5, 0x8, RZ ;  /* 0x0000000805047824 */ /* 0x000fc400078e00ff */
[C---:B------:R-:W-:Y:S01]  /*0fa0*/  VIADD R33, R232.reuse, 0x20 ;  /* 0x00000020e8217836 */ /* 0x040fe20000000000 */
[C---:B0-----:R-:W-:Y:S01]  /*0fb0*/  LEA.HI R0, R3.reuse, R3, RZ, 0x1 ;  /* 0x0000000303007211 */ /* 0x041fe200078f08ff */
[C---:B------:R-:W-:Y:S01]  /*0fc0*/  VIADD R30, R232.reuse, 0x38 ;  /* 0x00000038e81e7836 */ /* 0x040fe20000000000 */
[----:B------:R0:W-:Y:S01]  /*0fd0*/  STL [R1+0x9c], R4 ;  /* 0x00009c0401007387 */ /* 0x0001e20000100800 */
[----:B------:R-:W-:Y:S01]  /*0fe0*/  VIADD R27, R232, 0x50 ;  /* 0x00000050e81b7836 */ /* 0x000fe20000000000 */
[----:B------:R-:W-:Y:S01]  /*0ff0*/  LOP3.LUT R0, R0, 0x1ffffffe, RZ, 0xc0, !PT ;  /* 0x1ffffffe00007812 */ /* 0x000fe200078ec0ff */
[C---:B------:R-:W-:Y:S02]  /*1000*/  VIADD R24, R232.reuse, 0x68 ;  /* 0x00000068e8187836 */ /* 0x040fe40000000000 */
[C---:B------:R-:W-:Y:S02]  /*1010*/  VIADD R15, R232.reuse, 0x80 ;  /* 0x00000080e80f7836 */ /* 0x040fe40000000000 */
[----:B------:R-:W-:Y:S01]  /*1020*/  IMAD.IADD R0, R3, 0x1, -R0 ;  /* 0x0000000103007824 */ /* 0x000fe200078e0a00 */
[----:B------:R-:W-:Y:S01]  /*1030*/  SHF.R.S32.HI R3, RZ, 0x1f, R203 ;  /* 0x0000001fff037819 */ /* 0x000fe200000114cb */
[----:B------:R-:W-:Y:S01]  /*1040*/  VIADD R11, R232, 0x98 ;  /* 0x00000098e80b7836 */ /* 0x000fe20000000000 */
[----:B------:R-:W-:Y:S01]  /*1050*/  SHF.R.U32.HI R3, RZ, 0x3, R215 ;  /* 0x00000003ff037819 */ /* 0x000fe200000116d7 */
[----:B------:R-:W-:-:S02]  /*1060*/  IMAD R0, R0, 0x8, R12 ;  /* 0x0000000800007824 */ /* 0x000fc400078e020c */
[C---:B------:R-:W-:Y:S01]  /*1070*/  VIADD R8, R232.reuse, 0xb0 ;  /* 0x000000b0e8087836 */ /* 0x040fe20000000000 */
[----:B------:R-:W-:Y:S01]  /*1080*/  LOP3.LUT R3, R219, R6, R3, 0xf6, !PT ;  /* 0x00000006db037212 */ /* 0x000fe200078ef603 */
[C---:B------:R-:W-:Y:S01]  /*1090*/  VIADD R5, R232.reuse, 0xc8 ;  /* 0x000000c8e8057836 */ /* 0x040fe20000000000 */
[----:B------:R-:W-:Y:S01]  /*10a0*/  SHF.R.S32.HI R6, RZ, 0x1f, R220 ;  /* 0x0000001fff067819 */ /* 0x000fe200000114dc */
[C---:B0-----:R-:W-:Y:S02]  /*10b0*/  VIADD R4, R232.reuse, 0xd0 ;  /* 0x000000d0e8047836 */ /* 0x041fe40000000000 */
[----:B------:R-:W-:Y:S02]  /*10c0*/  IMAD R3, R3, 0x2, R18 ;  /* 0x0000000203037824 */ /* 0x000fe400078e0212 */
[C---:B------:R-:W-:Y:S02]  /*10d0*/  VIADD R237, R232.reuse, 0xd8 ;  /* 0x000000d8e8ed7836 */ /* 0x040fe40000000000 */
[C---:B------:R-:W-:Y:S01]  /*10e0*/  VIADD R236, R232.reuse, 0xe0 ;  /* 0x000000e0e8ec7836 */ /* 0x040fe20000000000 */
[----:B------:R0:W-:Y:S01]  /*10f0*/  STL [R1+0x90], R3 ;  /* 0x0000900301007387 */ /* 0x0001e20000100800 */
[----:B------:R-:W-:-:S02]  /*1100*/  VIADD R35, R232, 0x10 ;  /* 0x00000010e8237836 */ /* 0x000fc40000000000 */
[C---:B------:R-:W-:Y:S01]  /*1110*/  VIADD R34, R232.reuse, 0x18 ;  /* 0x00000018e8227836 */ /* 0x040fe20000000000 */
[----:B------:R1:W-:Y:S01]  /*1120*/  STL [R1+0x98], R0 ;  /* 0x0000980001007387 */ /* 0x0003e20000100800 */
        /* <DEDUP_REMOVED lines=47> */
[----:B-1----:R-:W-:-:S07]  /*1420*/  SHF.R.S32.HI R3, RZ, 0x1f, R233 ;  /* 0x0000001fff037819 */ /* 0x002fce00000114e9 */
.L_x_10340:
        /* <DEDUP_REMOVED lines=19> */
[----:B------:R-:W-:Y:S02]  /*1560*/  ISETP.NE.U32.AND P2, PT, RZ, UR4, PT ;  /* 0x00000004ff007c0c */ /* 0x000fe4000bf45070 */
[----:B------:R-:W-:Y:S01]  /*1570*/  IADD3 R4, P3, R225, UR8, RZ ;  /* 0x00000008e1047c10 */ /* 0x000fe2000ff7e0ff */
[----:B------:R0:W5:Y:S01]  /*1580*/  @P1 LDG.E R10, desc[UR60][R6.64] ;  /* 0x0000003c060a1981 */ /* 0x000162000c1e1900 */
[----:B------:R-:W-:-:S02]  /*1590*/  ISETP.NE.AND.EX P2, PT, RZ, UR5, PT, P2 ;  /* 0x00000005ff007c0c */ /* 0x000fc4000bf45320 */
[----:B------:R-:W-:-:S05]  /*15a0*/  IADD3.X R5, R226, UR9, RZ, P3, !PT ;  /* 0x00000009e2057c10 */ /* 0x000fca0009ffe4ff */
[----:B------:R0:W5:Y:S06]  /*15b0*/  @P0 LDG.E R68, desc[UR60][R4.64] ;  /* 0x0000003c04440981 */ /* 0x00016c000c1e1900 */
[----:B------:R-:W-:Y:S01]  /*15c0*/  @P2 IADD3 R8, P1, R225, UR4, RZ ;  /* 0x00000004e1082c10 */ /* 0x000fe2000ff3e0ff */
[----:B------:R-:W-:Y:S02]  /*15d0*/  ULDC UR4, c[0x0][0x288] ;  /* 0x0000a20000047ab9 */ /* 0x000fe40000000800 */
[----:B------:R-:W-:Y:S01]  /*15e0*/  IMAD.U32 R154, RZ, RZ, UR4 ;  /* 0x00000004ff9a7e24 */ /* 0x000fe2000f8e00ff */
[----:B------:R-:W-:Y:S01]  /*15f0*/  @P2 IADD3.X R9, R226, UR5, RZ, P1, !PT ;  /* 0x00000005e2092c10 */ /* 0x000fe20008ffe4ff */
[----:B------:R-:W-:-:S04]  /*1600*/  ULDC.64 UR4, c[0x0][0x418] ;  /* 0x0001060000047ab9 */ /* 0x000fc80000000a00 */
        /* <DEDUP_REMOVED lines=20> */
.L_x_10193:
        /* <DEDUP_REMOVED lines=14> */
.L_x_10194:
[----:B------:R-:W-:Y:S05]  /*1830*/  @!P0 BRA `(.L_x_10195) ;  /* 0x00000000000c8947 */ /* 0x000fea0003800000 */
[----:B------:R-:W2:Y:S04]  /*1840*/  LDG.E R0, desc[UR60][R4.64] ;  /* 0x0000003c04007981 */ /* 0x000ea8000c1e1900 */
[----:B------:R-:W2:Y:S02]  /*1850*/  LDG.E R31, desc[UR60][R4.64+0x4] ;  /* 0x0000043c041f7981 */ /* 0x000ea4000c1e1900 */
[----:B--2---:R-:W-:-:S07]  /*1860*/  IMAD.IADD R31, R31, 0x1, -R0 ;  /* 0x000000011f1f7824 */ /* 0x004fce00078e0a00 */
.L_x_10195:
        /* <DEDUP_REMOVED lines=57> */
.L_x_10197:
[----:B------:R-:W-:Y:S05]  /*1c00*/  BSYNC B0 ;  /* 0x0000000000007941 */ /* 0x000fea0003800000 */
.L_x_10196:
        /* <DEDUP_REMOVED lines=37> */
.L_x_10200:
[----:B------:R-:W-:Y:S05]  /*1e60*/  BSYNC B6 ;  /* 0x0000000000067941 */ /* 0x000fea0003800000 */
.L_x_10199:
        /* <DEDUP_REMOVED lines=20> */
.L_x_10202:
[----:B------:R-:W-:Y:S05]  /*1fb0*/  BSYNC B6 ;  /* 0x0000000000067941 */ /* 0x000fea0003800000 */
.L_x_10201:
[----:B------:R-:W-:Y:S01]  /*1fc0*/  ULDC.64 UR4, c[0x0][0xaf0] ;  /* 0x0002bc0000047ab9 */ /* 0x000fe20000000a00 */
[----:B------:R-:W-:Y:S01]  /*1fd0*/  IMAD.MOV.U32 R0, RZ, RZ, R224 ;  /* 0x000000ffff007224 */ /* 0x000fe200078e00e0 */
[----:B------:R-:W-:Y:S01]  /*1fe0*/  ISETP.NE.U32.AND P0, PT, RZ, UR4, PT ;  /* 0x00000004ff007c0c */ /* 0x000fe2000bf05070 */
[----:B------:R-:W0:Y:S01]  /*1ff0*/  S2R R46, SR_TID.X ;  /* 0x00000000002e7919 */ /* 0x000e220000002100 */
[----:B------:R-:W1:Y:S02]  /*2000*/  LDC.64 R20, c[0x0][0x300] ;  /* 0x0000c000ff147b82 */ /* 0x000e640000000a00 */
[----:B------:R-:W-:Y:S01]  /*2010*/  ISETP.NE.AND.EX P0, PT, RZ, UR5, PT, P0 ;  /* 0x00000005ff007c0c */ /* 0x000fe2000bf05300 */
[----:B------:R-:W2:Y:S01]  /*2020*/  S2R R6, SR_TID.X ;  /* 0x0000000000067919 */ /* 0x000ea20000002100 */
[----:B------:R-:W-:Y:S01]  /*2030*/  IMAD.IADD R68, R68, 0x1, R31 ;  /* 0x0000000144447824 */ /* 0x000fe200078e021f */
[----:B------:R-:W-:Y:S01]  /*2040*/  SHF.R.S32.HI R17, RZ, 0x1f, R16 ;  /* 0x0000001fff117819 */ /* 0x000fe20000011410 */
[----:B------:R-:W-:-:S02]  /*2050*/  VIADD R74, R16, 0x20 ;  /* 0x00000020104a7836 */ /* 0x000fc40000000000 */
[----:B------:R-:W3:Y:S07]  /*2060*/  LDC R75, c[0x0][0x3f4] ;  /* 0x0000fd00ff4b7b82 */ /* 0x000eee0000000800 */
[----:B------:R-:W-:Y:S01]  /*2070*/  @P0 IADD3 R4, P1, R225, UR4, RZ ;  /* 0x00000004e1040c10 */ /* 0x000fe2000ff3e0ff */
[----:B------:R-:W-:Y:S01]  /*2080*/  VIADD R70, R16, 0x40 ;  /* 0x0000004010467836 */ /* 0x000fe20000000000 */
[----:B------:R-:W4:Y:S02]  /*2090*/  LDC.64 R34, c[0x0][0x3f8] ;  /* 0x0000fe00ff227b82 */ /* 0x000f240000000a00 */
[----:B------:R-:W-:Y:S01]  /*20a0*/  @P0 IADD3.X R5, R226, UR5, RZ, P1, !PT ;  /* 0x00000005e2050c10 */ /* 0x000fe20008ffe4ff */
[----:B------:R-:W-:-:S04]  /*20b0*/  ULDC.64 UR4, c[0x0][0xb00] ;  /* 0x0002c00000047ab9 */ /* 0x000fc80000000a00 */
[----:B------:R2:W3:Y:S01]  /*20c0*/  @P0 LDG.E R0, desc[UR60][R4.64] ;  /* 0x0000003c04000981 */ /* 0x0004e2000c1e1900 */
[----:B------:R-:W-:Y:S01]  /*20d0*/  SHF.R.S32.HI R36, RZ, 0x1f, R68 ;  /* 0x0000001fff247819 */ /* 0x000fe20000011444 */
[C---:B------:R-:W-:Y:S01]  /*20e0*/  VIADD R11, R16.reuse, 0x60 ;  /* 0x00000060100b7836 */ /* 0x040fe20000000000 */
[----:B------:R-:W-:Y:S01]  /*20f0*/  ISETP.NE.U32.AND P0, PT, RZ, UR4, PT ;  /* 0x00000004ff007c0c */ /* 0x000fe2000bf05070 */
[----:B------:R-:W4:Y:S01]  /*2100*/  LDC.64 R66, c[0x0][0x408] ;  /* 0x00010200ff427b82 */ /* 0x000f220000000a00 */
[----:B------:R-:W-:Y:S01]  /*2110*/  VIADD R10, R16, 0x80 ;  /* 0x00000080100a7836 */ /* 0x000fe20000000000 */
[----:B------:R-:W-:Y:S01]  /*2120*/  SHF.R.S32.HI R23, RZ, 0x1f, R22 ;  /* 0x0000001fff177819 */ /* 0x000fe20000011416 */
[-C--:B-1----:R-:W-:Y:S01]  /*2130*/  IMAD R3, R36, R20.reuse, RZ ;  /* 0x0000001424037224 */ /* 0x082fe200078e02ff */
[----:B0-----:R-:W-:Y:S01]  /*2140*/  SHF.R.U32.HI R46, RZ, 0x7, R46 ;  /* 0x00000007ff2e7819 */ /* 0x001fe2000001162e */
[----:B------:R-:W-:Y:S01]  /*2150*/  VIADD R9, R16, 0xa0 ;  /* 0x000000a010097836 */ /* 0x000fe20000000000 */
[----:B------:R-:W-:Y:S01]  /*2160*/  ISETP.NE.AND.EX P0, PT, RZ, UR5, PT, P0 ;  /* 0x00000005ff007c0c */ /* 0x000fe2000bf05300 */
[----:B--2---:R-:W-:Y:S01]  /*2170*/  IMAD.WIDE.U32 R4, R68, R20, RZ ;  /* 0x0000001444047225 */ /* 0x004fe200078e00ff */
[----:B------:R-:W-:Y:S01]  /*2180*/  ULDC.64 UR4, c[0x0][0x308] ;  /* 0x0000c20000047ab9 */ /* 0x000fe20000000a00 */
[----:B------:R-:W-:-:S02]  /*2190*/  ISETP.NE.AND P6, PT, R46, 0x1, PT ;  /* 0x000000012e00780c */ /* 0x000fc40003fc5270 */
[----:B------:R-:W-:Y:S01]  /*21a0*/  IMAD R3, R68, R21, R3 ;  /* 0x0000001544037224 */ /* 0x000fe200078e0203 */
[----:B-----5:R-:W-:Y:S01]  /*21b0*/  SHF.R.S32.HI R37, RZ, 0x1f, R40 ;  /* 0x0000001fff257819 */ /* 0x020fe20000011428 */
[----:B------:R-:W-:Y:S01]  /*21c0*/  VIADD R6, R6, 0xffffff80 ;  /* 0xffffff8006067836 */ /* 0x000fe20000000000 */
[----:B------:R-:W-:Y:S01]  /*21d0*/  SHF.L.U64.HI R8, R20, 0x6, R21 ;  /* 0x0000000614087819 */ /* 0x000fe20000010215 */
[----:B------:R-:W-:Y:S02]  /*21e0*/  IMAD.IADD R5, R5, 0x1, R3 ;  /* 0x0000000105057824 */ /* 0x000fe400078e0203 */
[----:B------:R-:W-:Y:S01]  /*21f0*/  IMAD R39, R21, 0x60, RZ ;  /* 0x0000006015277824 */ /* 0x000fe200078e02ff */
[----:B------:R-:W-:Y:S01]  /*2200*/  SHF.R.S32.HI R7, RZ, 0x1f, R6 ;  /* 0x0000001fff077819 */ /* 0x000fe20000011406 */
[----:B------:R-:W-:-:S04]  /*2210*/  IMAD.WIDE.U32 R4, R222, UR4, R4 ;  /* 0x00000004de047c25 */ /* 0x000fc8000f8e0004 */
[----:B------:R-:W-:Y:S01]  /*2220*/  IMAD R5, R222, UR5, R5 ;  /* 0x00000005de057c24 */ /* 0x000fe2000f8e0205 */
[----:B------:R-:W-:Y:S01]  /*2230*/  ULDC.64 UR4, c[0x0][0x310] ;  /* 0x0000c40000047ab9 */ /* 0x000fe20000000a00 */
[----:B----4-:R-:W-:-:S04]  /*2240*/  IMAD.WIDE.U32 R42, R19, R66, R22 ;  /* 0x00000042132a7225 */ /* 0x010fc800078e0016 */
[----:B------:R-:W-:-:S04]  /*2250*/  IMAD.WIDE.U32 R64, R19, R66, R16 ;  /* 0x0000004213407225 */ /* 0x000fc800078e0010 */
[----:B------:R-:W-:-:S04]  /*2260*/  IMAD.WIDE.U32 R30, R19, R34, R22 ;  /* 0x00000022131e7225 */ /* 0x000fc800078e0016 */
[----:B------:R-:W-:-:S04]  /*2270*/  IMAD.WIDE.U32 R32, R19, R34, R16 ;  /* 0x0000002213207225 */ /* 0x000fc800078e0010 */
[----:B------:R-:W-:Y:S02]  /*2280*/  IMAD.MOV.U32 R89, RZ, RZ, 0x20 ;  /* 0x00000020ff597424 */ /* 0x000fe400078e00ff */
[----:B------:R-:W-:Y:S01]  /*2290*/  VIADD R98, R46, 0x8 ;  /* 0x000000082e627836 */ /* 0x000fe20000000000 */
[----:B------:R-:W-:Y:S01]  /*22a0*/  SHF.R.U32.HI R46, RZ, 0x3, R215 ;  /* 0x00000003ff2e7819 */ /* 0x000fe200000116d7 */
[----:B------:R-:W-:Y:S02]  /*22b0*/  IMAD R77, R35, 0x60, RZ ;  /* 0x00000060234d7824 */ /* 0x000fe400078e02ff */
[----:B------:R-:W-:Y:S01]  /*22c0*/  IMAD R47, R67, 0x60, RZ ;  /* 0x00000060432f7824 */ /* 0x000fe200078e02ff */
[----:B---3--:R-:W-:Y:S02]  /*22d0*/  SHF.R.S32.HI R3, RZ, 0x1f, R0 ;  /* 0x0000001fff037819 */ /* 0x008fe40000011400 */
[----:B------:R-:W-:Y:S02]  /*22e0*/  SEL R14, R0, RZ, !P0 ;  /* 0x000000ff000e7207 */ /* 0x000fe40004000000 */
[----:B------:R-:W-:-:S02]  /*22f0*/  SEL R93, R3, RZ, !P0 ;  /* 0x000000ff035d7207 */ /* 0x000fc40004000000 */
[----:B------:R-:W-:Y:S01]  /*2300*/  LEA.HI R0, R7, R6, RZ, 0x2 ;  /* 0x0000000607007211 */ /* 0x000fe200078f10ff */
[----:B------:R-:W-:-:S03]  /*2310*/  IMAD.WIDE.U32 R12, R14, UR4, R4 ;  /* 0x000000040e0c7c25 */ /* 0x000fc6000f8e0004 */
[----:B------:R-:W-:Y:S01]  /*2320*/  SHF.R.S32.HI R44, RZ, 0x1f, R0 ;  /* 0x0000001fff2c7819 */ /* 0x000fe20000011400 */
[----:B------:R-:W-:Y:S01]  /*2330*/  IMAD R3, R93, UR4, RZ ;  /* 0x000000045d037c24 */ /* 0x000fe2000f8e02ff */
[----:B------:R-:W-:Y:S01]  /*2340*/  SHF.R.S32.HI R0, RZ, 0x1f, R227 ;  /* 0x0000001fff007819 */ /* 0x000fe200000114e3 */
[----:B------:R-:W-:Y:S01]  /*2350*/  IMAD.WIDE.U32 R4, R19, R20, R16 ;  /* 0x0000001413047225 */ /* 0x000fe200078e0010 */
[----:B------:R-:W-:-:S03]  /*2360*/  LEA.HI R44, R44, R19, RZ, 0x3 ;  /* 0x000000132c2c7211 */ /* 0x000fc600078f18ff */
[----:B------:R-:W-:Y:S01]  /*2370*/  IMAD R3, R14, UR5, R3 ;  /* 0x000000050e037c24 */ /* 0x000fe2000f8e0203 */
[----:B------:R-:W-:Y:S05]  /*2380*/  @!P6 WARPSYNC.ALL ;  /* 0x000000000000e948 */ /* 0x000fea0003800000 */
[----:B------:R-:W-:Y:S01]  /*2390*/  ULDC UR4, c[0x0][0x320] ;  /* 0x0000c80000047ab9 */ /* 0x000fe20000000800 */
[----:B------:R-:W-:Y:S01]  /*23a0*/  IMAD R6, R231, R20, RZ ;  /* 0x00000014e7067224 */ /* 0x000fe200078e02ff */
[----:B------:R-:W-:Y:S01]  /*23b0*/  ISETP.GE.AND P1, PT, R74, UR4, PT ;  /* 0x000000044a007c0c */ /* 0x000fe2000bf26270 */
[----:B------:R-:W-:Y:S01]  /*23c0*/  IMAD.IADD R72, R13, 0x1, R3 ;  /* 0x000000010d487824 */ /* 0x000fe200078e0203 */
[----:B------:R-:W-:Y:S01]  /*23d0*/  @!P6 BAR.SYNC.DEFER_BLOCKING 0x9, 0x100 ;  /* 0x024400000000eb1d */ /* 0x000fe20000010000 */
[----:B------:R-:W-:Y:S01]  /*23e0*/  IADD3 R73, P2, R12, R4, RZ ;  /* 0x000000040c497210 */ /* 0x000fe20007f5e0ff */
[----:B------:R-:W-:Y:S01]  /*23f0*/  IMAD R71, R19, R21, R6 ;  /* 0x0000001513477224 */ /* 0x000fe200078e0206 */
[----:B------:R-:W-:Y:S01]  /*2400*/  SEL R4, RZ, 0xffffffff, P1 ;  /* 0xffffffffff047807 */ /* 0x000fe20000800000 */
[C---:B------:R-:W-:Y:S01]  /*2410*/  VIADD R7, R16.reuse, 0xc0 ;  /* 0x000000c010077836 */ /* 0x040fe20000000000 */
[C---:B------:R-:W-:Y:S01]  /*2420*/  ISETP.GE.AND P0, PT, R16.reuse, UR4, PT ;  /* 0x0000000410007c0c */ /* 0x040fe2000bf06270 */
[----:B------:R-:W-:Y:S01]  /*2430*/  VIADD R6, R16, 0xe0 ;  /* 0x000000e010067836 */ /* 0x000fe20000000000 */
[----:B------:R-:W-:Y:S01]  /*2440*/  IADD3.X R71, R72, R5, R71, P2, !PT ;  /* 0x0000000548477210 */ /* 0x000fe200017fe447 */
[----:B------:R-:W-:Y:S01]  /*2450*/  IMAD.SHL.U32 R4, R4, 0x2, RZ ;  /* 0x0000000204047824 */ /* 0x000fe200078e00ff */
[----:B------:R-:W-:Y:S01]  /*2460*/  SEL R3, RZ, 0x1, P0 ;  /* 0x00000001ff037807 */ /* 0x000fe20000000000 */
[----:B------:R-:W-:Y:S01]  /*2470*/  ULDC.64 UR6, c[0x0][0x330] ;  /* 0x0000cc0000067ab9 */ /* 0x000fe20000000a00 */
[----:B------:R-:W-:-:S02]  /*2480*/  ISETP.GE.AND P1, PT, R70, UR4, PT ;  /* 0x0000000446007c0c */ /* 0x000fc4000bf26270 */
[----:B------:R-:W-:Y:S02]  /*2490*/  ISETP.GE.AND P2, PT, R11, UR4, PT ;  /* 0x000000040b007c0c */ /* 0x000fe4000bf46270 */
[----:B------:R-:W-:Y:S02]  /*24a0*/  ISETP.GE.AND P0, PT, R7, UR4, PT ;  /* 0x0000000407007c0c */ /* 0x000fe4000bf06270 */
[----:B------:R-:W-:Y:S02]  /*24b0*/  ISETP.GE.AND P3, PT, R6, UR4, PT ;  /* 0x0000000406007c0c */ /* 0x000fe4000bf66270 */
[----:B------:R-:W-:Y:S01]  /*24c0*/  LOP3.LUT R3, R4, 0x2, R3, 0xe2, !PT ;  /* 0x0000000204037812 */ /* 0x000fe200078ee203 */
[C---:B------:R-:W-:Y:S01]  /*24d0*/  IMAD.WIDE.U32 R4, R222.reuse, UR6, R16 ;  /* 0x00000006de047c25 */ /* 0x040fe2000f8e0010 */
[----:B------:R-:W-:Y:S02]  /*24e0*/  SEL R6, RZ, 0x4, P1 ;  /* 0x00000004ff067807 */ /* 0x000fe40000800000 */
[----:B------:R-:W-:Y:S01]  /*24f0*/  SEL R7, RZ, 0x8, P2 ;  /* 0x00000008ff077807 */ /* 0x000fe20001000000 */
[----:B------:R-:W-:Y:S01]  /*2500*/  IMAD R5, R222, UR7, R5 ;  /* 0x00000007de057c24 */ /* 0x000fe2000f8e0205 */
[----:B------:R-:W-:-:S02]  /*2510*/  ISETP.GE.AND P1, PT, R10, UR4, PT ;  /* 0x000000040a007c0c */ /* 0x000fc4000bf26270 */
[----:B------:R-:W-:Y:S01]  /*2520*/  ISETP.GE.AND P2, PT, R9, UR4, PT ;  /* 0x0000000409007c0c */ /* 0x000fe2000bf46270 */
[----:B------:R-:W-:Y:S01]  /*2530*/  ULDC.64 UR4, c[0x0][0x338] ;  /* 0x0000ce0000047ab9 */ /* 0x000fe20000000a00 */
[----:B------:R-:W-:Y:S01]  /*2540*/  LOP3.LUT R3, R7, R3, R6, 0xfe, !PT ;  /* 0x0000000307037212 */ /* 0x000fe200078efe06 */
[----:B------:R-:W-:Y:S01]  /*2550*/  IMAD R93, R93, UR4, RZ ;  /* 0x000000045d5d7c24 */ /* 0x000fe2000f8e02ff */
[----:B------:R-:W-:Y:S02]  /*2560*/  SEL R6, RZ, 0x10, P1 ;  /* 0x00000010ff067807 */ /* 0x000fe40000800000 */
[----:B------:R-:W-:Y:S01]  /*2570*/  SEL R7, RZ, 0x20, P2 ;  /* 0x00000020ff077807 */ /* 0x000fe20001000000 */
[C---:B------:R-:W-:Y:S01]  /*2580*/  IMAD R93, R14.reuse, UR5, R93 ;  /* 0x000000050e5d7c24 */ /* 0x040fe2000f8e025d */
[----:B------:R-:W-:Y:S01]  /*2590*/  SEL R95, RZ, 0x40, P0 ;  /* 0x00000040ff5f7807 */ /* 0x000fe20000000000 */
[----:B------:R-:W-:Y:S01]  /*25a0*/  IMAD.WIDE.U32 R14, R14, UR4, R4 ;  /* 0x000000040e0e7c25 */ /* 0x000fe2000f8e0004 */
[----:B------:R-:W-:Y:S01]  /*25b0*/  ISETP.GE.AND P0, PT, R16, R75, PT ;  /* 0x0000004b1000720c */ /* 0x000fe20003f06270 */
[----:B------:R-:W-:Y:S01]  /*25c0*/  ULDC UR4, c[0x0][0x2f4] ;  /* 0x0000bd0000047ab9 */ /* 0x000fe20000000800 */
[----:B------:R-:W-:Y:S01]  /*25d0*/  LOP3.LUT R6, R7, R3, R6, 0xfe, !PT ;  /* 0x0000000307067212 */ /* 0x000fe200078efe06 */
[----:B------:R-:W-:Y:S01]  /*25e0*/  IMAD R4, R231, R34, RZ ;  /* 0x00000022e7047224 */ /* 0x000fe200078e02ff */
[C---:B------:R-:W-:Y:S01]  /*25f0*/  SEL R3, R75.reuse, RZ, P0 ;  /* 0x000000ff4b037207 */ /* 0x040fe20000000000 */
[----:B------:R-:W-:Y:S01]  /*2600*/  IMAD.SHL.U32 R75, R75, 0x2, RZ ;  /* 0x000000024b4b7824 */ /* 0x000fe200078e00ff */
[----:B------:R-:W-:Y:S01]  /*2610*/  LOP3.LUT R44, R44, 0xfffffff8, RZ, 0xc0, !PT ;  /* 0xfffffff82c2c7812 */ /* 0x000fe200078ec0ff */
[C---:B------:R-:W-:Y:S01]  /*2620*/  IMAD R5, R19.reuse, R35, R4 ;  /* 0x0000002313057224 */ /* 0x040fe200078e0204 */
[----:B------:R-:W-:Y:S01]  /*2630*/  LOP3.LUT R95, R6, R95, RZ, 0xfc, !PT ;  /* 0x0000005f065f7212 */ /* 0x000fe200078efcff */
[----:B------:R-:W-:Y:S01]  /*2640*/  IMAD.IADD R3, R16, 0x1, R3 ;  /* 0x0000000110037824 */ /* 0x000fe200078e0203 */
[----:B------:R-:W-:Y:S01]  /*2650*/  IADD3 R68, P1, R19, R68, RZ ;  /* 0x0000004413447210 */ /* 0x000fe20007f3e0ff */
[----:B------:R-:W-:Y:S01]  /*2660*/  IMAD R6, R231, R66, RZ ;  /* 0x00000042e7067224 */ /* 0x000fe200078e02ff */
[----:B------:R-:W-:Y:S01]  /*2670*/  SEL R94, RZ, 0xffffff80, P3 ;  /* 0xffffff80ff5e7807 */ /* 0x000fe20001800000 */
[C---:B------:R-:W-:Y:S01]  /*2680*/  IMAD.IADD R44, R19.reuse, 0x1, -R44 ;  /* 0x00000001132c7824 */ /* 0x040fe200078e0a2c */
[----:B------:R-:W-:Y:S01]  /*2690*/  SHF.R.S32.HI R4, RZ, 0x1f, R3 ;  /* 0x0000001fff047819 */ /* 0x000fe20000011403 */
[----:B------:R-:W-:Y:S01]  /*26a0*/  IMAD R7, R19, R67, R6 ;  /* 0x0000004313077224 */ /* 0x000fe200078e0206 */
[----:B------:R-:W-:Y:S01]  /*26b0*/  SHF.L.U64.HI R6, R34, 0x6, R35 ;  /* 0x0000000622067819 */ /* 0x000fe20000010223 */
[----:B------:R-:W-:Y:S01]  /*26c0*/  IMAD.SHL.U32 R83, R44, 0x40, RZ ;  /* 0x000000402c537824 */ /* 0x000fe200078e00ff */
[----:B------:R-:W-:Y:S01]  /*26d0*/  LEA.HI R38, R4, R3, RZ, 0x3 ;  /* 0x0000000304267211 */ /* 0x000fe200078f18ff */
[----:B------:R-:W-:Y:S01]  /*26e0*/  IMAD.IADD R43, R43, 0x1, R7 ;  /* 0x000000012b2b7824 */ /* 0x000fe200078e0207 */
[----:B------:R-:W-:Y:S01]  /*26f0*/  SHF.L.U64.HI R4, R66, 0x6, R67 ;  /* 0x0000000642047819 */ /* 0x000fe20000010243 */
[----:B------:R-:W-:Y:S01]  /*2700*/  IMAD.IADD R65, R7, 0x1, R65 ;  /* 0x0000000107417824 */ /* 0x000fe200078e0241 */
[----:B------:R-:W-:Y:S01]  /*2710*/  LOP3.LUT R83, R83, 0x1c0, RZ, 0xc0, !PT ;  /* 0x000001c053537812 */ /* 0x000fe200078ec0ff */
[----:B------:R-:W-:Y:S01]  /*2720*/  IMAD R3, R37, R34, RZ ;  /* 0x0000002225037224 */ /* 0x000fe200078e02ff */
[----:B------:R-:W-:Y:S01]  /*2730*/  LOP3.LUT R85, R38, 0xfffffff8, RZ, 0xc0, !PT ;  /* 0xfffffff826557812 */ /* 0x000fe200078ec0ff */
[C---:B------:R-:W-:Y:S01]  /*2740*/  IMAD.SHL.U32 R7, R20.reuse, 0x40, RZ ;  /* 0x0000004014077824 */ /* 0x040fe200078e00ff */
[----:B------:R-:W-:Y:S01]  /*2750*/  SHF.R.U32.HI R86, RZ, 0x3, R83 ;  /* 0x00000003ff567819 */ /* 0x000fe20000011653 */
[----:B------:R-:W-:Y:S01]  /*2760*/  IMAD.WIDE.U32 R20, R20, 0x60, RZ ;  /* 0x0000006014147825 */ /* 0x000fe200078e00ff */
[----:B------:R-:W-:-:S02]  /*2770*/  LOP3.LUT R94, R95, 0x80, R94, 0xc8, !PT ;  /* 0x000000805f5e7812 */ /* 0x000fc400078ec85e */
[----:B------:R-:W-:Y:S01]  /*2780*/  SHF.R.S32.HI R84, RZ, 0x3, R38 ;  /* 0x00000003ff547819 */ /* 0x000fe20000011426 */
[-C--:B------:R-:W-:Y:S01]  /*2790*/  IMAD R37, R37, R66.reuse, RZ ;  /* 0x0000004225257224 */ /* 0x080fe200078e02ff */
[----:B------:R-:W-:Y:S01]  /*27a0*/  SHF.R.S32.HI R87, RZ, 0x1f, R85 ;  /* 0x0000001fff577819 */ /* 0x000fe20000011455 */
[-C--:B------:R-:W-:Y:S01]  /*27b0*/  IMAD.WIDE.U32 R42, R40, R66.reuse, R42 ;  /* 0x00000042282a7225 */ /* 0x080fe200078e002a */
[----:B------:R-:W-:Y:S02]  /*27c0*/  ISETP.GE.AND P2, PT, R74, UR4, PT ;  /* 0x000000044a007c0c */ /* 0x000fe4000bf46270 */
[----:B------:R-:W-:Y:S01]  /*27d0*/  LOP3.LUT R95, R95, 0x40, RZ, 0xc0, !PT ;  /* 0x000000405f5f7812 */ /* 0x000fe200078ec0ff */
[C---:B------:R-:W-:Y:S02]  /*27e0*/  IMAD R37, R40.reuse, R67, R37 ;  /* 0x0000004328257224 */ /* 0x040fe400078e0225 */
[----:B------:R-:W-:-:S04]  /*27f0*/  IMAD.WIDE.U32 R64, R40, R66, R64 ;  /* 0x0000004228407225 */ /* 0x000fc800078e0040 */
[----:B------:R-:W-:Y:S01]  /*2800*/  IMAD.IADD R76, R21, 0x1, R39 ;  /* 0x00000001154c7824 */ /* 0x000fe200078e0227 */
[----:B------:R-:W-:Y:S01]  /*2810*/  LOP3.LUT R39, R83, 0x18, R16, 0xf8, !PT ;  /* 0x0000001853277812 */ /* 0x000fe200078ef810 */
[----:B------:R-:W-:Y:S01]  /*2820*/  IMAD.X R69, R231, 0x1, R36, P1 ;  /* 0x00000001e7457824 */ /* 0x000fe200008e0624 */
[----:B------:R-:W-:Y:S01]  /*2830*/  LOP3.LUT P1, RZ, R44, 0x4, RZ, 0xc0, !PT ;  /* 0x000000042cff7812 */ /* 0x000fe2000782c0ff */
[----:B------:R-:W-:Y:S01]  /*2840*/  IMAD.IADD R81, R43, 0x1, R37 ;  /* 0x000000012b517824 */ /* 0x000fe200078e0225 */
[--C-:B------:R-:W-:Y:S01]  /*2850*/  LOP3.LUT R36, R215, 0x38, R38.reuse, 0xf8, !PT ;  /* 0x00000038d7247812 */ /* 0x100fe200078ef826 */
[----:B------:R-:W-:Y:S01]  /*2860*/  IMAD.IADD R82, R37, 0x1, R65 ;  /* 0x0000000125527824 */ /* 0x000fe200078e0241 */
[----:B------:R-:W-:Y:S01]  /*2870*/  LOP3.LUT R37, R83, 0x38, R38, 0xf8, !PT ;  /* 0x0000003853257812 */ /* 0x000fe200078ef826 */
[----:B------:R-:W-:Y:S01]  /*2880*/  IMAD.IADD R31, R31, 0x1, R5 ;  /* 0x000000011f1f7824 */ /* 0x000fe200078e0205 */
[----:B------:R-:W-:Y:S01]  /*2890*/  LOP3.LUT R39, R39, R86, RZ, 0x3c, !PT ;  /* 0x0000005627277212 */ /* 0x000fe200078e3cff */
[----:B------:R-:W-:Y:S01]  /*28a0*/  IMAD.IADD R33, R5, 0x1, R33 ;  /* 0x0000000105217824 */ /* 0x000fe200078e0221 */
[----:B------:R-:W-:Y:S01]  /*28b0*/  LOP3.LUT R36, R36, R46, RZ, 0x3c, !PT ;  /* 0x0000002e24247212 */ /* 0x000fe200078e3cff */
[----:B------:R-:W-:Y:S01]  /*28c0*/  IMAD R45, R40, R35, R3 ;  /* 0x00000023282d7224 */ /* 0x000fe200078e0203 */
[----:B------:R-:W-:Y:S01]  /*28d0*/  SEL R89, R89, 0xffffffe0, !P1 ;  /* 0xffffffe059597807 */ /* 0x000fe20004800000 */
[----:B------:R-:W-:Y:S01]  /*28e0*/  IMAD.SHL.U32 R5, R34, 0x40, RZ ;  /* 0x0000004022057824 */ /* 0x000fe200078e00ff */
[----:B------:R-:W-:Y:S01]  /*28f0*/  LOP3.LUT R37, R37, R86, RZ, 0x3c, !PT ;  /* 0x0000005625257212 */ /* 0x000fe200078e3cff */
[----:B------:R-:W-:Y:S01]  /*2900*/  IMAD.WIDE.U32 R30, R40, R34, R30 ;  /* 0x00000022281e7225 */ /* 0x000fe200078e001e */
[----:B------:R-:W-:-:S03]  /*2910*/  ISETP.GE.AND P1, PT, R16, UR4, PT ;  /* 0x0000000410007c0c */ /* 0x000fc6000bf26270 */
[----:B------:R-:W-:-:S04]  /*2920*/  IMAD.WIDE.U32 R32, R40, R34, R32 ;  /* 0x0000002228207225 */ /* 0x000fc800078e0020 */
[----:B------:R-:W-:Y:S02]  /*2930*/  IMAD.SHL.U32 R3, R66, 0x40, RZ ;  /* 0x0000004042037824 */ /* 0x000fe400078e00ff */
[----:B------:R-:W-:-:S04]  /*2940*/  IMAD.WIDE.U32 R34, R34, 0x60, RZ ;  /* 0x0000006022227825 */ /* 0x000fc800078e00ff */
[----:B------:R-:W-:-:S04]  /*2950*/  IMAD.WIDE.U32 R66, R66, 0x60, RZ ;  /* 0x0000006042427825 */ /* 0x000fc800078e00ff */
[----:B------:R-:W-:Y:S02]  /*2960*/  IMAD R90, R218, 0x200, R39 ;  /* 0x00000200da5a7824 */ /* 0x000fe400078e0227 */
[----:B------:R-:W-:Y:S02]  /*2970*/  IMAD.IADD R77, R35, 0x1, R77 ;  /* 0x00000001234d7824 */ /* 0x000fe400078e024d */
[----:B------:R-:W-:Y:S02]  /*2980*/  IMAD.IADD R78, R67, 0x1, R47 ;  /* 0x00000001434e7824 */ /* 0x000fe400078e022f */
[----:B------:R-:W-:Y:S02]  /*2990*/  IMAD.IADD R79, R31, 0x1, R45 ;  /* 0x000000011f4f7824 */ /* 0x000fe400078e022d */
[----:B------:R-:W-:Y:S02]  /*29a0*/  IMAD.IADD R80, R45, 0x1, R33 ;  /* 0x000000012d507824 */ /* 0x000fe400078e0221 */
[----:B------:R-:W-:-:S02]  /*29b0*/  IMAD.IADD R88, R219, 0x1, R36 ;  /* 0x00000001db587824 */ /* 0x000fc400078e0224 */
[----:B------:R-:W-:Y:S02]  /*29c0*/  IMAD R91, R218, 0x200, R37 ;  /* 0x00000200da5b7824 */ /* 0x000fe400078e0225 */
[----:B------:R-:W-:Y:S02]  /*29d0*/  IMAD.IADD R92, R89, 0x1, R90 ;  /* 0x00000001595c7824 */ /* 0x000fe400078e025a */
[----:B------:R-:W-:-:S07]  /*29e0*/  IMAD.IADD R93, R15, 0x1, R93 ;  /* 0x000000010f5d7824 */ /* 0x000fce00078e025d */
.L_x_10250:
        /* <DEDUP_REMOVED lines=71> */
.L_x_10207:
[----:B------:R-:W-:Y:S05]  /*2e60*/  BSYNC B1 ;  /* 0x0000000000017941 */ /* 0x000fea0003800000 */
.L_x_10206:
        /* <DEDUP_REMOVED lines=25> */
.L_x_10209:
[----:B------:R-:W-:Y:S05]  /*3000*/  BSYNC B1 ;  /* 0x0000000000017941 */ /* 0x000fea0003800000 */
.L_x_10208:
[----:B0-----:R-:W2:Y:S01]  /*3010*/  LDL R36, [R1+0x5c] ;  /* 0x00005c0001247983 */ /* 0x001ea20000100800 */
[----:B------:R-:W-:Y:S01]  /*3020*/  IMAD.MOV.U32 R37, RZ, RZ, R61 ;  /* 0x000000ffff257224 */ /* 0x000fe200078e003d */
[----:B------:R-:W-:Y:S01]  /*3030*/  PRMT R116, R100, 0x5410, R101 ;  /* 0x0000541064747816 */ /* 0x000fe20000000065 */
[----:B------:R-:W-:Y:S02]  /*3040*/  IMAD.MOV.U32 R38, RZ, RZ, R62 ;  /* 0x000000ffff267224 */ /* 0x000fe400078e003e */
[----:B------:R-:W-:-:S03]  /*3050*/  IMAD.MOV.U32 R39, RZ, RZ, R63 ;  /* 0x000000ffff277224 */ /* 0x000fc600078e003f */
[----:B------:R-:W-:Y:S01]  /*3060*/  PRMT R111, R38, 0x7610, R111 ;  /* 0x00007610266f7816 */ /* 0x000fe2000000006f */
[----:B-----5:R-:W-:Y:S01]  /*3070*/  IMAD.MOV.U32 R38, RZ, RZ, R52 ;  /* 0x000000ffff267224 */ /* 0x020fe200078e0034 */
[----:B------:R-:W-:Y:S01]  /*3080*/  PRMT R118, R39, 0x7610, R118 ;  /* 0x0000761027767816 */ /* 0x000fe20000000076 */
[----:B------:R-:W-:-:S05]  /*3090*/  IMAD.MOV.U32 R39, RZ, RZ, R53 ;  /* 0x000000ffff277224 */ /* 0x000fca00078e0035 */
[----:B------:R-:W-:Y:S01]  /*30a0*/  PRMT R114, R39, 0x5410, R38 ;  /* 0x0000541027727816 */ /* 0x000fe20000000026 */
[----:B------:R-:W-:Y:S02]  /*30b0*/  IMAD.MOV.U32 R38, RZ, RZ, R44 ;  /* 0x000000ffff267224 */ /* 0x000fe400078e002c */
[----:B------:R-:W-:-:S05]  /*30c0*/  IMAD.MOV.U32 R39, RZ, RZ, R45 ;  /* 0x000000ffff277224 */ /* 0x000fca00078e002d */
[----:B------:R-:W-:Y:S02]  /*30d0*/  PRMT R113, R38, 0x5410, R39 ;  /* 0x0000541026717816 */ /* 0x000fe40000000027 */
[----:B--2---:R-:W-:Y:S01]  /*30e0*/  R2UR UR4, R36 ;  /* 0x00000000240472ca */ /* 0x004fe200000e0000 */
[----:B------:R-:W-:-:S05]  /*30f0*/  IMAD.MOV.U32 R36, RZ, RZ, R60 ;  /* 0x000000ffff247224 */ /* 0x000fca00078e003c */
[----:B------:R-:W-:Y:S01]  /*3100*/  PRMT R107, R36, 0x5410, R37 ;  /* 0x00005410246b7816 */ /* 0x000fe20000000025 */
[----:B------:R-:W-:Y:S02]  /*3110*/  IMAD.MOV.U32 R36, RZ, RZ, R56 ;  /* 0x000000ffff247224 */ /* 0x000fe400078e0038 */
[----:B------:R-:W-:-:S04]  /*3120*/  IMAD.MOV.U32 R37, RZ, RZ, R57 ;  /* 0x000000ffff257224 */ /* 0x000fc800078e0039 */
[----:B------:R-:W-:Y:S01]  /*3130*/  UISETP.NE.AND UP0, UPT, UR4, 0x3, UPT ;  /* 0x000000030400788c */ /* 0x000fe2000bf05270 */
[----:B------:R-:W-:Y:S01]  /*3140*/  PRMT R117, R36, 0x5410, R37 ;  /* 0x0000541024757816 */ /* 0x000fe20000000025 */
[----:B------:R-:W-:Y:S02]  /*3150*/  IMAD.MOV.U32 R36, RZ, RZ, R46 ;  /* 0x000000ffff247224 */ /* 0x000fe400078e002e */
[----:B------:R-:W-:Y:S02]  /*3160*/  IMAD.MOV.U32 R37, RZ, RZ, R47 ;  /* 0x000000ffff257224 */ /* 0x000fe400078e002f */
[----:B------:R-:W-:-:S03]  /*3170*/  PLOP3.LUT P3, PT, PT, PT, UP0, 0x80, 0x0 ;  /* 0x000000000000781c */ /* 0x000fc60003f6f008 */
[----:B------:R-:W-:Y:S01]  /*3180*/  PRMT R112, R36, 0x5410, R37 ;  /* 0x0000541024707816 */ /* 0x000fe20000000025 */
[----:B------:R-:W-:Y:S02]  /*3190*/  IMAD.MOV.U32 R37, RZ, RZ, R54 ;  /* 0x000000ffff257224 */ /* 0x000fe400078e0036 */
[----:B------:R-:W-:-:S05]  /*31a0*/  IMAD.MOV.U32 R36, RZ, RZ, R55 ;  /* 0x000000ffff247224 */ /* 0x000fca00078e0037 */
[----:B------:R-:W-:Y:S02]  /*31b0*/  PRMT R115, R36, 0x5410, R37 ;  /* 0x0000541024737816 */ /* 0x000fe40000000025 */
[----:B------:R-:W-:Y:S05]  /*31c0*/  @!P3 BRA `(.L_x_10210) ;  /* 0x000000000004b947 */ /* 0x000fea0003800000 */
[----:B------:R-:W-:Y:S01]  /*31d0*/  BPT.TRAP 0x1 ;  /* 0x000000040000795c */ /* 0x000fe20000300000 */
.L_x_10210:
[----:B------:R-:W-:Y:S01]  /*31e0*/  IMAD R96, R2, 0x8, R18 ;  /* 0x0000000802607824 */ /* 0x000fe200078e0212 */
[----:B------:R-:W-:Y:S01]  /*31f0*/  SHF.L.U32 R109, R201, 0x1f, RZ ;  /* 0x0000001fc96d7819 */ /* 0x000fe200000006ff */
[----:B------:R-:W-:Y:S03]  /*3200*/  BSSY B1, `(.L_x_10211) ;  /* 0x0000003000017945 */ /* 0x000fe60003800000 */
[----:B------:R-:W0:Y:S02]  /*3210*/  SYNCS.PHASECHK.TRANS64.TRYWAIT P6, [R96+URZ+0x32490], R109 ;  /* 0x0324906d600075a7 */ /* 0x000e2400080c017f */
[----:B0-----:R-:W-:Y:S05]  /*3220*/  @!P6 BRA `(.L_x_10212) ;  /* 0x0000018c0094e947 */ /* 0x001fea0003800000 */
.L_x_10507:
[----:B------:R-:W-:Y:S05]  /*3230*/  BSYNC B1 ;  /* 0x0000000000017941 */ /* 0x000fea0003800000 */
.L_x_10211:
        /* <DEDUP_REMOVED lines=10> */
[----:B------:R-:W-:Y:S01]  /*32e0*/  SHF.R.U64 R101, R62, 0x10, R63 ;  /* 0x000000103e657819 */ /* 0x000fe2000000123f */
[----:B------:R-:W-:Y:S01]  /*32f0*/  IMAD.MOV.U32 R62, RZ, RZ, R37 ;  /* 0x000000ffff3e7224 */ /* 0x000fe200078e0025 */
[----:B------:R-:W-:Y:S01]  /*3300*/  SHF.R.U32.HI R63, RZ, 0x10, R63 ;  /* 0x00000010ff3f7819 */ /* 0x000fe2000001163f */
[----:B------:R-:W-:Y:S01]  /*3310*/  HADD2.F32 R37, -RZ, R100.H0_H0 ;  /* 0x20000064ff257230 */ /* 0x000fe20000004100 */
[----:B------:R-:W-:Y:S01]  /*3320*/  SHF.R.U32.HI R61, RZ, 0x10, R61 ;  /* 0x00000010ff3d7819 */ /* 0x000fe2000001163d */
[----:B------:R-:W-:Y:S02]  /*3330*/  HADD2.F32 R101, -RZ, R101.H0_H0 ;  /* 0x20000065ff657230 */ /* 0x000fe40000004100 */
[--C-:B------:R-:W-:Y:S02]  /*3340*/  HADD2.F32 R100, -RZ, R62.reuse.H1_H1 ;  /* 0x3000003eff647230 */ /* 0x100fe40000004100 */
[----:B------:R-:W-:-:S02]  /*3350*/  HADD2.F32 R102, -RZ, R62.H0_H0 ;  /* 0x2000003eff667230 */ /* 0x000fc40000004100 */
[----:B------:R-:W-:Y:S02]  /*3360*/  HADD2.F32 R62, -RZ, R39.H1_H1 ;  /* 0x30000027ff3e7230 */ /* 0x000fe40000004100 */
[-C--:B------:R-:W-:Y:S01]  /*3370*/  FMUL.FTZ R103, R100, R101.reuse ;  /* 0x0000006564677220 */ /* 0x080fe20000410000 */
[----:B------:R-:W-:Y:S02]  /*3380*/  HADD2.F32 R36, -RZ, R63.H0_H0 ;  /* 0x2000003fff247230 */ /* 0x000fe40000004100 */
[----:B------:R-:W-:Y:S01]  /*3390*/  FMUL.FTZ R101, R102, R101 ;  /* 0x0000006566657220 */ /* 0x000fe20000410000 */
[----:B------:R-:W-:Y:S02]  /*33a0*/  HADD2.F32 R39, -RZ, R39.H0_H0 ;  /* 0x20000027ff277230 */ /* 0x000fe40000004100 */
[----:B------:R-:W-:Y:S02]  /*33b0*/  HADD2.F32 R61, -RZ, R61.H0_H0 ;  /* 0x2000003dff3d7230 */ /* 0x000fe40000004100 */
[----:B------:R-:W-:Y:S01]  /*33c0*/  FMUL.FTZ R110, R62, R36 ;  /* 0x000000243e6e7220 */ /* 0x000fe20000410000 */
[----:B------:R-:W-:-:S02]  /*33d0*/  HADD2.F32 R111, -RZ, R111.H0_H0 ;  /* 0x2000006fff6f7230 */ /* 0x000fc40000004100 */
[C---:B------:R-:W-:Y:S01]  /*33e0*/  FMUL.FTZ R63, R39.reuse, R36 ;  /* 0x00000024273f7220 */ /* 0x040fe20000410000 */
[-C--:B------:R-:W-:Y:S01]  /*33f0*/  FFMA.FTZ R36, R102, R37.reuse, -R103 ;  /* 0x0000002566247223 */ /* 0x080fe20000010867 */
[----:B------:R-:W-:Y:S01]  /*3400*/  FFMA.FTZ R37, R100, R37, R101 ;  /* 0x0000002564257223 */ /* 0x000fe20000010065 */
[--C-:B------:R-:W-:Y:S02]  /*3410*/  HADD2.F32 R100, -RZ, R60.reuse.H1_H1 ;  /* 0x3000003cff647230 */ /* 0x100fe40000004100 */
[-C--:B------:R-:W-:Y:S01]  /*3420*/  FFMA.FTZ R39, R39, R61.reuse, -R110 ;  /* 0x0000003d27277223 */ /* 0x080fe2000001086e */
[----:B------:R-:W-:Y:S02]  /*3430*/  HADD2.F32 R102, -RZ, R60.H0_H0 ;  /* 0x2000003cff667230 */ /* 0x000fe40000004100 */
[----:B------:R-:W-:Y:S01]  /*3440*/  FFMA.FTZ R62, R62, R61, R63 ;  /* 0x0000003d3e3e7223 */ /* 0x000fe2000001003f */
[----:B------:R-:W-:Y:S01]  /*3450*/  HADD2.F32 R101, -RZ, R118.H0_H0 ;  /* 0x20000076ff657230 */ /* 0x000fe20000004100 */
[----:B------:R-:W-:Y:S01]  /*3460*/  F2FP.F16.F32.PACK_AB R37, R37, R36 ;  /* 0x000000242525723e */ /* 0x000fe200000000ff */
[----:B------:R-:W-:-:S02]  /*3470*/  HADD2.F32 R60, -RZ, R38.H1_H1 ;  /* 0x30000026ff3c7230 */ /* 0x000fc40000004100 */
[----:B------:R-:W-:Y:S01]  /*3480*/  HADD2.F32 R38, -RZ, R38.H0_H0 ;  /* 0x20000026ff267230 */ /* 0x000fe20000004100 */
[----:B------:R-:W-:Y:S01]  /*3490*/  F2FP.F16.F32.PACK_AB R39, R62, R39 ;  /* 0x000000273e27723e */ /* 0x000fe200000000ff */
[--C-:B------:R-:W-:Y:S02]  /*34a0*/  HADD2.F32 R61, -RZ, R107.reuse.H0_H0 ;  /* 0x2000006bff3d7230 */ /* 0x100fe40000004100 */
[----:B------:R-:W-:Y:S01]  /*34b0*/  FMUL.FTZ R103, R60, R101 ;  /* 0x000000653c677220 */ /* 0x000fe20000410000 */
[----:B------:R-:W-:Y:S02]  /*34c0*/  HADD2.F32 R63, -RZ, R107.H1_H1 ;  /* 0x3000006bff3f7230 */ /* 0x000fe40000004100 */
[-C--:B------:R-:W-:Y:S01]  /*34d0*/  FMUL.FTZ R107, R100, R111.reuse ;  /* 0x0000006f646b7220 */ /* 0x080fe20000410000 */
[----:B------:R-:W-:Y:S01]  /*34e0*/  FMUL.FTZ R111, R102, R111 ;  /* 0x0000006f666f7220 */ /* 0x000fe20000410000 */
[----:B------:R-:W-:Y:S02]  /*34f0*/  FMUL.FTZ R101, R38, R101 ;  /* 0x0000006526657220 */ /* 0x000fe40000410000 */
[-C--:B------:R-:W-:Y:S01]  /*3500*/  FFMA.FTZ R107, R102, R61.reuse, -R107 ;  /* 0x0000003d666b7223 */ /* 0x080fe2000001086b */
[----:B------:R-:W-:Y:S01]  /*3510*/  FFMA.FTZ R100, R100, R61, R111 ;  /* 0x0000003d64647223 */ /* 0x000fe2000001006f */
[-C--:B------:R-:W-:Y:S01]  /*3520*/  FFMA.FTZ R103, R38, R63.reuse, -R103 ;  /* 0x0000003f26677223 */ /* 0x080fe20000010867 */
[----:B------:R-:W-:-:S03]  /*3530*/  FFMA.FTZ R60, R60, R63, R101 ;  /* 0x0000003f3c3c7223 */ /* 0x000fc60000010065 */
[----:B------:R-:W-:Y:S02]  /*3540*/  F2FP.F16.F32.PACK_AB R36, R100, R107 ;  /* 0x0000006b6424723e */ /* 0x000fe400000000ff */
[----:B------:R-:W-:-:S07]  /*3550*/  F2FP.F16.F32.PACK_AB R38, R60, R103 ;  /* 0x000000673c26723e */ /* 0x000fce00000000ff */
.L_x_10218:
[----:B------:R-:W-:Y:S05]  /*3560*/  BSYNC B3 ;  /* 0x0000000000037941 */ /* 0x000fea0003800000 */
.L_x_10217:
[----:B--2---:R1:W-:Y:S02]  /*3570*/  STG.E.128 desc[UR60][R50.64], R36 ;  /* 0x0000002432007986 */ /* 0x0043e4000c101d3c */
.L_x_10216:
[----:B------:R-:W-:Y:S05]  /*3580*/  BSYNC B2 ;  /* 0x0000000000027941 */ /* 0x000fea0003800000 */
.L_x_10215:
[----:B------:R-:W-:Y:S05]  /*3590*/  @P2 BRA `(.L_x_10214) ;  /* 0x0000000000bc2947 */ /* 0x000fea0003800000 */
[----:B-1----:R1:W2:Y:S01]  /*35a0*/  LDS.128 R36, [R105] ;  /* 0x0000000069247984 */ /* 0x0022a20000000c00 */
[----:B------:R-:W-:Y:S01]  /*35b0*/  ISETP.GE.AND P4, PT, R202, R104, PT ;  /* 0x00000068ca00720c */ /* 0x000fe20003f86270 */
[----:B------:R-:W-:-:S12]  /*35c0*/  BSSY B2, `(.L_x_10219) ;  /* 0x000002b000027945 */ /* 0x000fd80003800000 */
[----:B-1----:R-:W-:Y:S05]  /*35d0*/  @P4 BRA `(.L_x_10220) ;  /* 0x0000000000a44947 */ /* 0x002fea0003800000 */
[----:B------:R-:W-:Y:S01]  /*35e0*/  SHF.R.U64 R60, R58, 0x10, R59 ;  /* 0x000000103a3c7819 */ /* 0x000fe2000000123b */
[----:B------:R-:W-:Y:S01]  /*35f0*/  HADD2.F32 R103, -RZ, R117.H0_H0 ;  /* 0x20000075ff677230 */ /* 0x000fe20000004100 */
[----:B------:R-:W-:Y:S02]  /*3600*/  SHF.R.U64 R61, R56, 0x10, R57 ;  /* 0x00000010383d7819 */ /* 0x000fe40000001239 */
[----:B------:R-:W-:Y:S01]  /*3610*/  SHF.R.U32.HI R58, RZ, 0x10, R59 ;  /* 0x00000010ff3a7819 */ /* 0x000fe2000001163b */
[----:B--2---:R-:W-:Y:S01]  /*3620*/  IMAD.MOV.U32 R59, RZ, RZ, R39 ;  /* 0x000000ffff3b7224 */ /* 0x004fe200078e0027 */
[----:B------:R-:W-:Y:S01]  /*3630*/  SHF.R.U32.HI R57, RZ, 0x10, R57 ;  /* 0x00000010ff397819 */ /* 0x000fe20000011639 */
[----:B------:R-:W-:Y:S02]  /*3640*/  HADD2.F32 R56, -RZ, R60.H0_H0 ;  /* 0x2000003cff387230 */ /* 0x000fe40000004100 */
[----:B------:R-:W-:Y:S02]  /*3650*/  HADD2.F32 R62, -RZ, R61.H0_H0 ;  /* 0x2000003dff3e7230 */ /* 0x000fe40000004100 */
[----:B------:R-:W-:-:S02]  /*3660*/  HADD2.F32 R39, -RZ, R37.H1_H1 ;  /* 0x30000025ff277230 */ /* 0x000fc40000004100 */
[----:B------:R-:W-:Y:S02]  /*3670*/  HADD2.F32 R60, -RZ, R57.H0_H0 ;  /* 0x20000039ff3c7230 */ /* 0x000fe40000004100 */
[----:B------:R-:W-:Y:S02]  /*3680*/  HADD2.F32 R37, -RZ, R37.H0_H0 ;  /* 0x20000025ff257230 */ /* 0x000fe40000004100 */
[-C--:B------:R-:W-:Y:S01]  /*3690*/  FMUL.FTZ R100, R39, R62.reuse ;  /* 0x0000003e27647220 */ /* 0x080fe20000410000 */
[--C-:B------:R-:W-:Y:S02]  /*36a0*/  HADD2.F32 R57, -RZ, R59.reuse.H1_H1 ;  /* 0x3000003bff397230 */ /* 0x100fe40000004100 */
[----:B------:R-:W-:Y:S02]  /*36b0*/  HADD2.F32 R59, -RZ, R59.H0_H0 ;  /* 0x2000003bff3b7230 */ /* 0x000fe40000004100 */
[----:B------:R-:W-:Y:S01]  /*36c0*/  FMUL.FTZ R102, R37, R62 ;  /* 0x0000003e25667220 */ /* 0x000fe20000410000 */
[----:B------:R-:W-:-:S02]  /*36d0*/  HADD2.F32 R58, -RZ, R58.H0_H0 ;  /* 0x2000003aff3a7230 */ /* 0x000fc40000004100 */
[----:B------:R-:W-:Y:S01]  /*36e0*/  FMUL.FTZ R62, R57, R60 ;  /* 0x0000003c393e7220 */ /* 0x000fe20000410000 */
[----:B------:R-:W-:Y:S01]  /*36f0*/  FFMA.FTZ R37, R37, R56, -R100 ;  /* 0x0000003825257223 */ /* 0x000fe20000010864 */
[----:B------:R-:W-:Y:S01]  /*3700*/  FMUL.FTZ R60, R59, R60 ;  /* 0x0000003c3b3c7220 */ /* 0x000fe20000410000 */
[----:B------:R-:W-:Y:S01]  /*3710*/  FFMA.FTZ R56, R39, R56, R102 ;  /* 0x0000003827387223 */ /* 0x000fe20000010066 */
[-C--:B------:R-:W-:Y:S01]  /*3720*/  FFMA.FTZ R39, R59, R58.reuse, -R62 ;  /* 0x0000003a3b277223 */ /* 0x080fe2000001083e */
[----:B------:R-:W-:Y:S02]  /*3730*/  HADD2.F32 R59, -RZ, R117.H1_H1 ;  /* 0x30000075ff3b7230 */ /* 0x000fe40000004100 */
[----:B------:R-:W-:Y:S01]  /*3740*/  FFMA.FTZ R58, R57, R58, R60 ;  /* 0x0000003a393a7223 */ /* 0x000fe2000001003c */
[----:B------:R-:W-:Y:S01]  /*3750*/  HADD2.F32 R60, -RZ, R36.H1_H1 ;  /* 0x30000024ff3c7230 */ /* 0x000fe20000004100 */
[----:B------:R-:W-:Y:S01]  /*3760*/  F2FP.F16.F32.PACK_AB R37, R56, R37 ;  /* 0x000000253825723e */ /* 0x000fe200000000ff */
[----:B------:R-:W-:-:S02]  /*3770*/  HADD2.F32 R62, -RZ, R38.H1_H1 ;  /* 0x30000026ff3e7230 */ /* 0x000fc40000004100 */
[----:B------:R-:W-:Y:S02]  /*3780*/  HADD2.F32 R36, -RZ, R36.H0_H0 ;  /* 0x20000024ff247230 */ /* 0x000fe40000004100 */
[----:B------:R-:W-:Y:S01]  /*3790*/  FMUL.FTZ R63, R60, R103 ;  /* 0x000000673c3f7220 */ /* 0x000fe20000410000 */
[----:B------:R-:W-:Y:S02]  /*37a0*/  HADD2.F32 R38, -RZ, R38.H0_H0 ;  /* 0x20000026ff267230 */ /* 0x000fe40000004100 */
[----:B------:R-:W-:Y:S01]  /*37b0*/  FMUL.FTZ R101, R62, R59 ;  /* 0x0000003b3e657220 */ /* 0x000fe20000410000 */
[--C-:B------:R-:W-:Y:S02]  /*37c0*/  HADD2.F32 R57, -RZ, R116.reuse.H1_H1 ;  /* 0x30000074ff397230 */ /* 0x100fe40000004100 */
[----:B------:R-:W-:Y:S01]  /*37d0*/  FMUL.FTZ R103, R36, R103 ;  /* 0x0000006724677220 */ /* 0x000fe20000410000 */
[----:B------:R-:W-:Y:S02]  /*37e0*/  HADD2.F32 R61, -RZ, R116.H0_H0 ;  /* 0x20000074ff3d7230 */ /* 0x000fe40000004100 */
[----:B------:R-:W-:Y:S01]  /*37f0*/  FMUL.FTZ R59, R38, R59 ;  /* 0x0000003b263b7220 */ /* 0x000fe20000410000 */
[----:B------:R-:W-:Y:S01]  /*3800*/  F2FP.F16.F32.PACK_AB R39, R58, R39 ;  /* 0x000000273a27723e */ /* 0x000fe200000000ff */
[-C--:B------:R-:W-:Y:S01]  /*3810*/  FFMA.FTZ R63, R36, R57.reuse, -R63 ;  /* 0x00000039243f7223 */ /* 0x080fe2000001083f */
[----:B------:R-:W-:Y:S01]  /*3820*/  FFMA.FTZ R60, R60, R57, R103 ;  /* 0x000000393c3c7223 */ /* 0x000fe20000010067 */
[-C--:B------:R-:W-:Y:S01]  /*3830*/  FFMA.FTZ R101, R38, R61.reuse, -R101 ;  /* 0x0000003d26657223 */ /* 0x080fe20000010865 */
[----:B------:R-:W-:-:S03]  /*3840*/  FFMA.FTZ R62, R62, R61, R59 ;  /* 0x0000003d3e3e7223 */ /* 0x000fc6000001003b */
[----:B------:R-:W-:Y:S02]  /*3850*/  F2FP.F16.F32.PACK_AB R36, R60, R63 ;  /* 0x0000003f3c24723e */ /* 0x000fe400000000ff */
[----:B------:R-:W-:-:S07]  /*3860*/  F2FP.F16.F32.PACK_AB R38, R62, R101 ;  /* 0x000000653e26723e */ /* 0x000fce00000000ff */
.L_x_10220:
[----:B------:R-:W-:Y:S05]  /*3870*/  BSYNC B2 ;  /* 0x0000000000027941 */ /* 0x000fea0003800000 */
.L_x_10219:
[----:B--2---:R2:W-:Y:S02]  /*3880*/  STG.E.128 desc[UR60][R50.64+0x40], R36 ;  /* 0x0000402432007986 */ /* 0x0045e4000c101d3c */
.L_x_10214:
[----:B------:R-:W-:Y:S05]  /*3890*/  BSYNC B1 ;  /* 0x0000000000017941 */ /* 0x000fea0003800000 */
.L_x_10213:
[----:B------:R-:W-:Y:S05]  /*38a0*/  @P5 BRA `(.L_x_10221) ;  /* 0x0000001c00245947 */ /* 0x000fea0003800000 */
[----:B------:R-:W-:Y:S04]  /*38b0*/  BSSY B1, `(.L_x_10222) ;  /* 0x0000032000017945 */ /* 0x000fe80003800000 */
[----:B------:R-:W-:Y:S05]  /*38c0*/  @P1 BRA `(.L_x_10223) ;  /* 0x0000000000c01947 */ /* 0x000fea0003800000 */
[----:B-12---:R1:W2:Y:S01]  /*38d0*/  LDS.128 R36, [R106+0x2000] ;  /* 0x002000006a247984 */ /* 0x0062a20000000c00 */
[----:B------:R-:W-:Y:S01]  /*38e0*/  ISETP.GE.AND P4, PT, R22, R104, PT ;  /* 0x000000681600720c */ /* 0x000fe20003f86270 */
[----:B------:R-:W-:-:S12]  /*38f0*/  BSSY B2, `(.L_x_10224) ;  /* 0x000002c000027945 */ /* 0x000fd80003800000 */
[----:B-1----:R-:W-:Y:S05]  /*3900*/  @P4 BRA `(.L_x_10225) ;  /* 0x0000000000a84947 */ /* 0x002fea0003800000 */
[----:B------:R-:W-:Y:S01]  /*3910*/  SHF.R.U64 R58, R52, 0x10, R53 ;  /* 0x00000010343a7819 */ /* 0x000fe20000001235 */
[----:B--2---:R-:W-:Y:S01]  /*3920*/  IMAD.MOV.U32 R51, RZ, RZ, R39 ;  /* 0x000000ffff337224 */ /* 0x004fe200078e0027 */
[--C-:B------:R-:W-:Y:S01]  /*3930*/  SHF.R.U64 R52, R54, 0x10, R55.reuse ;  /* 0x0000001036347819 */ /* 0x100fe20000001237 */
[----:B------:R-:W-:Y:S01]  /*3940*/  IMAD.MOV.U32 R50, RZ, RZ, R36 ;  /* 0x000000ffff327224 */ /* 0x000fe200078e0024 */
[----:B------:R-:W-:Y:S01]  /*3950*/  SHF.R.U32.HI R56, RZ, 0x10, R55 ;  /* 0x00000010ff387819 */ /* 0x000fe20000011637 */
[--C-:B------:R-:W-:Y:S01]  /*3960*/  HADD2.F32 R39, -RZ, R37.reuse.H1_H1 ;  /* 0x30000025ff277230 */ /* 0x100fe20000004100 */
[----:B------:R-:W-:Y:S01]  /*3970*/  SHF.R.U32.HI R57, RZ, 0x10, R53 ;  /* 0x00000010ff397819 */ /* 0x000fe20000011635 */
[----:B------:R-:W-:Y:S02]  /*3980*/  HADD2.F32 R55, -RZ, R52.H0_H0 ;  /* 0x20000034ff377230 */ /* 0x000fe40000004100 */
        /* <DEDUP_REMOVED lines=15> */
[--C-:B------:R-:W-:Y:S01]  /*3a80*/  HADD2.F32 R55, -RZ, R115.reuse.H1_H1 ;  /* 0x30000073ff377230 */ /* 0x100fe20000004100 */
[----:B------:R-:W-:Y:S01]  /*3a90*/  F2FP.F16.F32.PACK_AB R37, R37, R36 ;  /* 0x000000242525723e */ /* 0x000fe200000000ff */
[----:B------:R-:W-:Y:S01]  /*3aa0*/  HADD2.F32 R50, -RZ, R50.H0_H0 ;  /* 0x20000032ff327230 */ /* 0x000fe20000004100 */
[----:B------:R-:W-:Y:S01]  /*3ab0*/  F2FP.F16.F32.PACK_AB R39, R52, R39 ;  /* 0x000000273427723e */ /* 0x000fe200000000ff */
[--C-:B------:R-:W-:Y:S02]  /*3ac0*/  HADD2.F32 R53, -RZ, R38.reuse.H1_H1 ;  /* 0x30000026ff357230 */ /* 0x100fe40000004100 */
[-C--:B------:R-:W-:Y:S01]  /*3ad0*/  FMUL.FTZ R57, R51, R55.reuse ;  /* 0x0000003733397220 */ /* 0x080fe20000410000 */
[----:B------:R-:W-:Y:S02]  /*3ae0*/  HADD2.F32 R115, -RZ, R115.H0_H0 ;  /* 0x20000073ff737230 */ /* 0x000fe40000004100 */
[----:B------:R-:W-:Y:S01]  /*3af0*/  FMUL.FTZ R56, R50, R55 ;  /* 0x0000003732387220 */ /* 0x000fe20000410000 */
[----:B------:R-:W-:-:S02]  /*3b00*/  HADD2.F32 R38, -RZ, R38.H0_H0 ;  /* 0x20000026ff267230 */ /* 0x000fc40000004100 */
[--C-:B------:R-:W-:Y:S02]  /*3b10*/  HADD2.F32 R54, -RZ, R114.reuse.H1_H1 ;  /* 0x30000072ff367230 */ /* 0x100fe40000004100 */
[-C--:B------:R-:W-:Y:S01]  /*3b20*/  FMUL.FTZ R55, R53, R115.reuse ;  /* 0x0000007335377220 */ /* 0x080fe20000410000 */
        /* <DEDUP_REMOVED lines=8> */
.L_x_10225:
[----:B------:R-:W-:Y:S05]  /*3bb0*/  BSYNC B2 ;  /* 0x0000000000027941 */ /* 0x000fea0003800000 */
.L_x_10224:
[----:B--2---:R3:W-:Y:S02]  /*3bc0*/  STG.E.128 desc[UR60][R48.64], R36 ;  /* 0x0000002430007986 */ /* 0x0047e4000c101d3c */
.L_x_10223:
[----:B------:R-:W-:Y:S05]  /*3bd0*/  BSYNC B1 ;  /* 0x0000000000017941 */ /* 0x000fea0003800000 */
.L_x_10222:
        /* <DEDUP_REMOVED lines=46> */
.L_x_10227:
[----:B------:R-:W-:Y:S05]  /*3ec0*/  BSYNC B1 ;  /* 0x0000000000017941 */ /* 0x000fea0003800000 */
.L_x_10226:
[----:B--2---:R4:W-:Y:S01]  /*3ed0*/  STG.E.128 desc[UR60][R48.64+0x40], R36 ;  /* 0x0000402430007986 */ /* 0x0049e2000c101d3c */
[----:B------:R-:W-:Y:S05]  /*3ee0*/  BRA `(.L_x_10221) ;  /* 0x0000001400947947 */ /* 0x000fea0003800000 */
.L_x_10205:
[----:B------:R-:W2:Y:S01]  /*3ef0*/  LDL R44, [R1+0x5c] ;  /* 0x00005c00012c7983 */ /* 0x000ea20000100800 */
[----:B------:R-:W-:Y:S02]  /*3f00*/  ISETP.GE.AND P3, PT, R227, R108, PT ;  /* 0x0000006ce300720c */ /* 0x000fe40003f66270 */
[----:B------:R-:W-:Y:S02]  /*3f10*/  CS2R R46, SRZ ;  /* 0x00000000002e7805 */ /* 0x000fe4000001ff00 */
[----:B------:R-:W-:-:S13]  /*3f20*/  ISETP.GE.OR P3, PT, R16, R104, P3 ;  /* 0x000000681000720c */ /* 0x000fda0001f66670 */
[----:B------:R-:W-:Y:S01]  /*3f30*/  @!P3 IADD3 R37, P4, P5, R32, R36, R5 ;  /* 0x000000242025b210 */ /* 0x000fe20007d9e005 */
[----:B------:R-:W0:Y:S08]  /*3f40*/  @!P3 LDC.64 R52, c[0x0][0x3e8] ;  /* 0x0000fa00ff34bb82 */ /* 0x000e300000000a00 */
[----:B------:R-:W1:Y:S01]  /*3f50*/  @!P3 LDC.64 R56, c[0x0][0x400] ;  /* 0x00010000ff38bb82 */ /* 0x000e620000000a00 */
[----:B--2---:R-:W-:-:S02]  /*3f60*/  R2UR UR4, R44 ;  /* 0x000000002c0472ca */ /* 0x004fc400000e0000 */
[----:B------:R-:W-:Y:S02]  /*3f70*/  @!P3 IADD3.X R44, R80, R107, R6, P4, P5 ;  /* 0x0000006b502cb210 */ /* 0x000fe400027ea406 */
[----:B------:R-:W-:-:S04]  /*3f80*/  @!P3 IADD3 R54, P4, P5, R64, R38, R3 ;  /* 0x000000264036b210 */ /* 0x000fc80007d9e003 */
        /* <DEDUP_REMOVED lines=51> */
[----:B------:R-:W-:-:S04]  /*42c0*/  PRMT R122, R56, 0x5410, R57 ;  /* 0x00005410387a7816 */ /* 0x000fc80000000039 */
[----:B------:R-:W-:Y:S01]  /*42d0*/  PRMT R123, R59, 0x5410, R60 ;  /* 0x000054103b7b7816 */ /* 0x000fe2000000003c */
[----:B-----5:R-:W-:Y:S02]  /*42e0*/  IMAD.MOV.U32 R56, RZ, RZ, R54 ;  /* 0x000000ffff387224 */ /* 0x020fe400078e0036 */
[----:B------:R-:W-:Y:S02]  /*42f0*/  IMAD.MOV.U32 R57, RZ, RZ, R55 ;  /* 0x000000ffff397224 */ /* 0x000fe400078e0037 */
[----:B------:R-:W-:Y:S02]  /*4300*/  IMAD.MOV.U32 R59, RZ, RZ, R52 ;  /* 0x000000ffff3b7224 */ /* 0x000fe400078e0034 */
[----:B------:R-:W-:Y:S01]  /*4310*/  IMAD.MOV.U32 R60, RZ, RZ, R53 ;  /* 0x000000ffff3c7224 */ /* 0x000fe200078e0035 */
[----:B------:R-:W-:-:S04]  /*4320*/  PRMT R124, R56, 0x5410, R57 ;  /* 0x00005410387c7816 */ /* 0x000fc80000000039 */
[----:B------:R-:W-:Y:S01]  /*4330*/  PRMT R126, R59, 0x5410, R60 ;  /* 0x000054103b7e7816 */ /* 0x000fe2000000003c */
[----:B------:R-:W-:Y:S06]  /*4340*/  @!P3 BRA `(.L_x_10228) ;  /* 0x000000000004b947 */ /* 0x000fec0003800000 */
[----:B------:R-:W-:Y:S01]  /*4350*/  BPT.TRAP 0x1 ;  /* 0x000000040000795c */ /* 0x000fe20000300000 */
.L_x_10228:
        /* <DEDUP_REMOVED lines=9> */
.L_x_10508:
[----:B------:R-:W-:Y:S05]  /*43f0*/  BSYNC B1 ;  /* 0x0000000000017941 */ /* 0x000fea0003800000 */
.L_x_10229:
[----:B------:R-:W-:Y:S01]  /*4400*/  ISETP.GE.OR P5, PT, R19, R108, P1 ;  /* 0x0000006c1300720c */ /* 0x000fe20000fa6670 */
[----:B------:R-:W-:-:S12]  /*4410*/  BSSY B1, `(.L_x_10231) ;  /* 0x000007e000017945 */ /* 0x000fd80003800000 */
[----:B------:R-:W-:Y:S05]  /*4420*/  @P5 BRA `(.L_x_10232) ;  /* 0x0000000400f05947 */ /* 0x000fea0003800000 */
[-C--:B--2---:R-:W-:Y:S01]  /*4430*/  IMAD R56, R231, R104.reuse, RZ ;  /* 0x00000068e7387224 */ /* 0x084fe200078e02ff */
[----:B------:R-:W-:Y:S01]  /*4440*/  BSSY B2, `(.L_x_10233) ;  /* 0x000006e000027945 */ /* 0x000fe20003800000 */
[----:B------:R-:W-:-:S04]  /*4450*/  IMAD.WIDE.U32 R106, R19, R104, R102 ;  /* 0x00000068136a7225 */ /* 0x000fc800078e0066 */
[----:B------:R-:W-:Y:S01]  /*4460*/  IMAD R57, R19, R105, R56 ;  /* 0x0000006913397224 */ /* 0x000fe200078e0238 */
[----:B------:R-:W-:Y:S01]  /*4470*/  SEL R56, R75, R111, !P0 ;  /* 0x0000006f4b387207 */ /* 0x000fe20004000000 */
[----:B------:R-:W-:Y:S01]  /*4480*/  IMAD R59, R2, 0x1800, R91 ;  /* 0x00001800023b7824 */ /* 0x000fe200078e025b */
[----:B------:R-:W-:Y:S01]  /*4490*/  IADD3 R112, P5, P6, R12, R106, R85 ;  /* 0x0000006a0c707210 */ /* 0x000fe20007ebe055 */
[----:B------:R-:W-:Y:S01]  /*44a0*/  IMAD.IADD R114, R57, 0x1, R107 ;  /* 0x0000000139727824 */ /* 0x000fe200078e026b */
[----:B------:R-:W-:-:S04]  /*44b0*/  SHF.R.S32.HI R57, RZ, 0x1f, R56 ;  /* 0x0000001fff397819 */ /* 0x000fc80000011438 */
[----:B------:R-:W-:Y:S01]  /*44c0*/  LEA.HI R57, R57, R56, RZ, 0x4 ;  /* 0x0000003839397211 */ /* 0x000fe200078f20ff */
[----:B------:R-:W-:Y:S01]  /*44d0*/  IMAD R56, R59, 0x2, R18 ;  /* 0x000000023b387824 */ /* 0x000fe200078e0212 */
[----:B------:R-:W-:Y:S02]  /*44e0*/  IADD3.X R113, R72, R114, R87, P5, P6 ;  /* 0x0000007248717210 */ /* 0x000fe40002fec457 */
[----:B------:R-:W-:-:S05]  /*44f0*/  LEA.HI.SX32 R57, R57, R84, 0x1c ;  /* 0x0000005439397211 */ /* 0x000fca00078fe2ff */
[----:B------:R-:W-:-:S05]  /*4500*/  IMAD.SHL.U32 R115, R57, 0x8, RZ ;  /* 0x0000000839737824 */ /* 0x000fca00078e00ff */
[----:B------:R-:W-:-:S04]  /*4510*/  LOP3.LUT R57, R83, 0x38, R115, 0xf8, !PT ;  /* 0x0000003853397812 */ /* 0x000fc800078ef873 */
[----:B------:R-:W-:-:S05]  /*4520*/  LOP3.LUT R57, R57, R86, RZ, 0x3c, !PT ;  /* 0x0000005639397212 */ /* 0x000fca00078e3cff */
[----:B------:R-:W-:-:S04]  /*4530*/  IMAD R57, R218, 0x200, R57 ;  /* 0x00000200da397824 */ /* 0x000fc800078e0239 */
        /* <DEDUP_REMOVED lines=8> */
[----:B--2---:R-:W-:Y:S01]  /*45c0*/  HADD2.F32 R117, -RZ, R61.H0_H0 ;  /* 0x2000003dff757230 */ /* 0x004fe20000004100 */
[--C-:B------:R-:W-:Y:S01]  /*45d0*/  SHF.R.U64 R37, R44, 0x10, R45.reuse ;  /* 0x000000102c257819 */ /* 0x100fe2000000122d */
[----:B------:R-:W-:Y:S01]  /*45e0*/  HADD2.F32 R119, -RZ, R119.H0_H0 ;  /* 0x20000077ff777230 */ /* 0x000fe20000004100 */
[----:B------:R-:W-:Y:S01]  /*45f0*/  SHF.R.U32.HI R44, RZ, 0x10, R45 ;  /* 0x00000010ff2c7819 */ /* 0x000fe2000001162d */
[----:B------:R-:W-:Y:S01]  /*4600*/  HADD2.F32 R61, -RZ, R61.H1_H1 ;  /* 0x3000003dff3d7230 */ /* 0x000fe20000004100 */
[--C-:B------:R-:W-:Y:S01]  /*4610*/  SHF.R.U64 R38, R38, 0x10, R39.reuse ;  /* 0x0000001026267819 */ /* 0x100fe20000001227 */
[----:B------:R-:W-:Y:S01]  /*4620*/  FMUL.FTZ R118, R117, R120 ;  /* 0x0000007875767220 */ /* 0x000fe20000410000 */
[----:B------:R-:W-:Y:S01]  /*4630*/  SHF.R.U32.HI R45, RZ, 0x10, R39 ;  /* 0x00000010ff2d7819 */ /* 0x000fe20000011627 */
[----:B------:R-:W-:Y:S01]  /*4640*/  HADD2.F32 R37, -RZ, R37.H0_H0 ;  /* 0x20000025ff257230 */ /* 0x000fe20000004100 */
[----:B------:R-:W-:-:S02]  /*4650*/  SHF.R.U64 R39, R46, 0x10, R47 ;  /* 0x000000102e277819 */ /* 0x000fc4000000122f */
[----:B------:R-:W-:Y:S01]  /*4660*/  SHF.R.U32.HI R46, RZ, 0x10, R47 ;  /* 0x00000010ff2e7819 */ /* 0x000fe2000001162f */
[----:B-1----:R-:W-:Y:S02]  /*4670*/  IMAD.MOV.U32 R47, RZ, RZ, R57 ;  /* 0x000000ffff2f7224 */ /* 0x002fe400078e0039 */
[----:B------:R-:W-:Y:S02]  /*4680*/  IMAD.MOV.U32 R57, RZ, RZ, R60 ;  /* 0x000000ffff397224 */ /* 0x000fe400078e003c */
[----:B------:R-:W-:Y:S02]  /*4690*/  IMAD.MOV.U32 R60, RZ, RZ, R58 ;  /* 0x000000ffff3c7224 */ /* 0x000fe400078e003a */
[----:B------:R-:W-:Y:S02]  /*46a0*/  HADD2.F32 R58, -RZ, R47.H0_H0 ;  /* 0x2000002fff3a7230 */ /* 0x000fe40000004100 */
[----:B------:R-:W-:Y:S02]  /*46b0*/  HADD2.F32 R46, -RZ, R46.H0_H0 ;  /* 0x2000002eff2e7230 */ /* 0x000fe40000004100 */
[----:B------:R-:W-:-:S02]  /*46c0*/  HADD2.F32 R45, -RZ, R45.H0_H0 ;  /* 0x2000002dff2d7230 */ /* 0x000fc40000004100 */
[C---:B------:R-:W-:Y:S01]  /*46d0*/  FMUL.FTZ R120, R58.reuse, R120 ;  /* 0x000000783a787220 */ /* 0x040fe20000410000 */
[-C--:B------:R-:W-:Y:S01]  /*46e0*/  FFMA.FTZ R58, R58, R119.reuse, -R118 ;  /* 0x000000773a3a7223 */ /* 0x080fe20000010876 */
[----:B------:R-:W-:Y:S02]  /*46f0*/  HADD2.F32 R118, -RZ, R44.H0_H0 ;  /* 0x2000002cff767230 */ /* 0x000fe40000004100 */
[----:B------:R-:W-:Y:S01]  /*4700*/  FFMA.FTZ R44, R117, R119, R120 ;  /* 0x00000077752c7223 */ /* 0x000fe20000010078 */
[----:B------:R-:W-:Y:S02]  /*4710*/  HADD2.F32 R117, -RZ, R47.H1_H1 ;  /* 0x3000002fff757230 */ /* 0x000fe40000004100 */
[----:B------:R-:W-:Y:S02]  /*4720*/  HADD2.F32 R119, -RZ, R116.H0_H0 ;  /* 0x20000074ff777230 */ /* 0x000fe40000004100 */
[----:B------:R-:W-:Y:S01]  /*4730*/  FMUL.FTZ R116, R61, R118 ;  /* 0x000000763d747220 */ /* 0x000fe20000410000 */
[----:B------:R-:W-:-:S02]  /*4740*/  IMAD.MOV.U32 R47, RZ, RZ, R63 ;  /* 0x000000ffff2f7224 */ /* 0x000fc400078e003f */
[C---:B------:R-:W-:Y:S01]  /*4750*/  FMUL.FTZ R118, R117.reuse, R118 ;  /* 0x0000007675767220 */ /* 0x040fe20000410000 */
[----:B------:R-:W-:Y:S02]  /*4760*/  IMAD.MOV.U32 R63, RZ, RZ, R62 ;  /* 0x000000ffff3f7224 */ /* 0x000fe400078e003e */
[-C--:B------:R-:W-:Y:S01]  /*4770*/  FFMA.FTZ R62, R117, R119.reuse, -R116 ;  /* 0x00000077753e7223 */ /* 0x080fe20000010874 */
[----:B------:R-:W-:Y:S02]  /*4780*/  HADD2.F32 R116, -RZ, R127.H1_H1 ;  /* 0x3000007fff747230 */ /* 0x000fe40000004100 */
[----:B------:R-:W-:Y:S01]  /*4790*/  FFMA.FTZ R61, R61, R119, R118 ;  /* 0x000000773d3d7223 */ /* 0x000fe20000010076 */
[----:B------:R-:W-:Y:S02]  /*47a0*/  HADD2.F32 R117, -RZ, R47.H0_H0 ;  /* 0x2000002fff757230 */ /* 0x000fe40000004100 */
[----:B------:R-:W-:Y:S01]  /*47b0*/  HADD2.F32 R118, -RZ, R127.H0_H0 ;  /* 0x2000007fff767230 */ /* 0x000fe20000004100 */
[----:B------:R-:W-:Y:S01]  /*47c0*/  F2FP.F16.F32.PACK_AB R58, R62, R58 ;  /* 0x0000003a3e3a723e */ /* 0x000fe200000000ff */
[----:B------:R-:W-:Y:S01]  /*47d0*/  HADD2.F32 R119, -RZ, R59.H0_H0 ;  /* 0x2000003bff777230 */ /* 0x000fe20000004100 */
[----:B------:R-:W-:Y:S01]  /*47e0*/  F2FP.F16.F32.PACK_AB R61, R61, R44 ;  /* 0x0000002c3d3d723e */ /* 0x000fe200000000ff */
[----:B------:R-:W-:-:S02]  /*47f0*/  HADD2.F32 R120, -RZ, R47.H1_H1 ;  /* 0x3000002fff787230 */ /* 0x000fc40000004100 */
[-C--:B------:R-:W-:Y:S01]  /*4800*/  FMUL.FTZ R47, R117, R116.reuse ;  /* 0x00000074752f7220 */ /* 0x080fe20000410000 */
[----:B------:R-:W-:Y:S02]  /*4810*/  HADD2.F32 R59, -RZ, R59.H1_H1 ;  /* 0x3000003bff3b7230 */ /* 0x000fe40000004100 */
[C---:B------:R-:W-:Y:S01]  /*4820*/  FMUL.FTZ R116, R119.reuse, R116 ;  /* 0x0000007477747220 */ /* 0x040fe20000410000 */
[----:B------:R-:W-:Y:S02]  /*4830*/  HADD2.F32 R39, -RZ, R39.H0_H0 ;  /* 0x20000027ff277230 */ /* 0x000fe40000004100 */
[----:B------:R-:W-:Y:S01]  /*4840*/  FFMA.FTZ R47, R119, R118, -R47 ;  /* 0x00000076772f7223 */ /* 0x000fe2000001082f */
[-C--:B------:R-:W-:Y:S01]  /*4850*/  FMUL.FTZ R119, R120, R46.reuse ;  /* 0x0000002e78777220 */ /* 0x080fe20000410000 */
[----:B------:R-:W-:Y:S01]  /*4860*/  FMUL.FTZ R46, R59, R46 ;  /* 0x0000002e3b2e7220 */ /* 0x000fe20000410000 */
[----:B------:R-:W-:Y:S01]  /*4870*/  FFMA.FTZ R116, R117, R118, R116 ;  /* 0x0000007675747223 */ /* 0x000fe20000010074 */
[----:B------:R-:W-:-:S02]  /*4880*/  HADD2.F32 R118, -RZ, R57.H0_H0 ;  /* 0x20000039ff767230 */ /* 0x000fc40000004100 */
[-C--:B------:R-:W-:Y:S01]  /*4890*/  FFMA.FTZ R119, R59, R45.reuse, -R119 ;  /* 0x0000002d3b777223 */ /* 0x080fe20000010877 */
[----:B------:R-:W-:Y:S01]  /*48a0*/  FFMA.FTZ R46, R120, R45, R46 ;  /* 0x0000002d782e7223 */ /* 0x000fe2000001002e */
[----:B------:R-:W-:Y:S02]  /*48b0*/  HADD2.F32 R45, -RZ, R121.H1_H1 ;  /* 0x30000079ff2d7230 */ /* 0x000fe40000004100 */
[--C-:B------:R-:W-:Y:S01]  /*48c0*/  HADD2.F32 R117, -RZ, R56.reuse.H0_H0 ;  /* 0x20000038ff757230 */ /* 0x100fe20000004100 */
[----:B------:R-:W-:Y:S01]  /*48d0*/  F2FP.F16.F32.PACK_AB R47, R119, R47 ;  /* 0x0000002f772f723e */ /* 0x000fe200000000ff */
[----:B------:R-:W-:Y:S01]  /*48e0*/  HADD2.F32 R57, -RZ, R57.H1_H1 ;  /* 0x30000039ff397230 */ /* 0x000fe20000004100 */
[----:B------:R-:W-:Y:S01]  /*48f0*/  F2FP.F16.F32.PACK_AB R46, R46, R116 ;  /* 0x000000742e2e723e */ /* 0x000fe200000000ff */
[----:B------:R-:W-:Y:S02]  /*4900*/  HADD2.F32 R56, -RZ, R56.H1_H1 ;  /* 0x30000038ff387230 */ /* 0x000fe40000004100 */
[----:B------:R-:W-:-:S02]  /*4910*/  HADD2.F32 R59, -RZ, R121.H0_H0 ;  /* 0x20000079ff3b7230 */ /* 0x000fc40000004100 */
[-C--:B------:R-:W-:Y:S01]  /*4920*/  FMUL.FTZ R121, R117, R45.reuse ;  /* 0x0000002d75797220 */ /* 0x080fe20000410000 */
[----:B------:R-:W-:Y:S02]  /*4930*/  HADD2.F32 R120, -RZ, R36.H0_H0 ;  /* 0x20000024ff787230 */ /* 0x000fe40000004100 */
[----:B------:R-:W-:Y:S01]  /*4940*/  FMUL.FTZ R36, R118, R45 ;  /* 0x0000002d76247220 */ /* 0x000fe20000410000 */
[-C--:B------:R-:W-:Y:S01]  /*4950*/  FMUL.FTZ R45, R57, R37.reuse ;  /* 0x00000025392d7220 */ /* 0x080fe20000410000 */
[----:B------:R-:W-:Y:S01]  /*4960*/  FMUL.FTZ R37, R56, R37 ;  /* 0x0000002538257220 */ /* 0x000fe20000410000 */
[-C--:B------:R-:W-:Y:S01]  /*4970*/  FFMA.FTZ R121, R118, R59.reuse, R121 ;  /* 0x0000003b76797223 */ /* 0x080fe20000010079 */
[----:B------:R-:W-:Y:S01]  /*4980*/  FFMA.FTZ R36, R117, R59, -R36 ;  /* 0x0000003b75247223 */ /* 0x000fe20000010824 */
[----:B------:R-:W-:Y:S02]  /*4990*/  HADD2.F32 R117, -RZ, R63.H0_H0 ;  /* 0x2000003fff757230 */ /* 0x000fe40000004100 */
[----:B------:R-:W-:Y:S01]  /*49a0*/  FFMA.FTZ R57, R57, R120, R37 ;  /* 0x0000007839397223 */ /* 0x000fe20000010025 */
[----:B------:R-:W-:-:S02]  /*49b0*/  HADD2.F32 R37, -RZ, R125.H0_H0 ;  /* 0x2000007dff257230 */ /* 0x000fc40000004100 */
[----:B------:R-:W-:Y:S01]  /*49c0*/  FFMA.FTZ R45, R56, R120, -R45 ;  /* 0x00000078382d7223 */ /* 0x000fe2000001082d */
[----:B------:R-:W-:Y:S02]  /*49d0*/  HADD2.F32 R59, -RZ, R60.H0_H0 ;  /* 0x2000003cff3b7230 */ /* 0x000fe40000004100 */
[----:B------:R-:W-:Y:S02]  /*49e0*/  HADD2.F32 R63, -RZ, R63.H1_H1 ;  /* 0x3000003fff3f7230 */ /* 0x000fe40000004100 */
[----:B------:R-:W-:Y:S02]  /*49f0*/  HADD2.F32 R118, -RZ, R38.H0_H0 ;  /* 0x20000026ff767230 */ /* 0x000fe40000004100 */
[-C--:B------:R-:W-:Y:S01]  /*4a00*/  FMUL.FTZ R38, R117, R37.reuse ;  /* 0x0000002575267220 */ /* 0x080fe20000410000 */
[----:B------:R-:W-:Y:S02]  /*4a10*/  HADD2.F32 R56, -RZ, R125.H1_H1 ;  /* 0x3000007dff387230 */ /* 0x000fe40000004100 */
[----:B------:R-:W-:Y:S01]  /*4a20*/  FMUL.FTZ R120, R59, R37 ;  /* 0x000000253b787220 */ /* 0x000fe20000410000 */
[----:B------:R-:W-:-:S02]  /*4a30*/  HADD2.F32 R60, -RZ, R60.H1_H1 ;  /* 0x3000003cff3c7230 */ /* 0x000fc40000004100 */
[-C--:B------:R-:W-:Y:S01]  /*4a40*/  FMUL.FTZ R37, R63, R39.reuse ;  /* 0x000000273f257220 */ /* 0x080fe20000410000 */
[-C--:B------:R-:W-:Y:S01]  /*4a50*/  FFMA.FTZ R38, R59, R56.reuse, -R38 ;  /* 0x000000383b267223 */ /* 0x080fe20000010826 */
[----:B------:R-:W-:Y:S02]  /*4a60*/  FFMA.FTZ R120, R117, R56, R120 ;  /* 0x0000003875787223 */ /* 0x000fe40000010078 */
[C---:B------:R-:W-:Y:S01]  /*4a70*/  FFMA.FTZ R37, R60.reuse, R118, -R37 ;  /* 0x000000763c257223 */ /* 0x040fe20000010825 */
[----:B------:R-:W-:Y:S01]  /*4a80*/  FMUL.FTZ R39, R60, R39 ;  /* 0x000000273c277220 */ /* 0x000fe20000410000 */
[----:B------:R-:W-:Y:S01]  /*4a90*/  F2FP.F16.F32.PACK_AB R60, R57, R121 ;  /* 0x00000079393c723e */ /* 0x000fe200000000ff */
[----:B------:R-:W-:Y:S01]  /*4aa0*/  IMAD.MOV.U32 R57, RZ, RZ, R58 ;  /* 0x000000ffff397224 */ /* 0x000fe200078e003a */
[----:B------:R-:W-:Y:S01]  /*4ab0*/  F2FP.F16.F32.PACK_AB R56, R45, R36 ;  /* 0x000000242d38723e */ /* 0x000fe200000000ff */
[----:B------:R-:W-:Y:S01]  /*4ac0*/  FFMA.FTZ R39, R63, R118, R39 ;  /* 0x000000763f277223 */ /* 0x000fe20000010027 */
[----:B------:R-:W-:Y:S01]  /*4ad0*/  F2FP.F16.F32.PACK_AB R38, R37, R38 ;  /* 0x000000262526723e */ /* 0x000fe200000000ff */
[----:B------:R-:W-:-:S02]  /*4ae0*/  IMAD.MOV.U32 R59, RZ, RZ, R47 ;  /* 0x000000ffff3b7224 */ /* 0x000fc400078e002f */
[----:B------:R-:W-:Y:S01]  /*4af0*/  IMAD.MOV.U32 R63, RZ, RZ, R46 ;  /* 0x000000ffff3f7224 */ /* 0x000fe200078e002e */
[----:B------:R-:W-:Y:S01]  /*4b00*/  F2FP.F16.F32.PACK_AB R62, R39, R120 ;  /* 0x00000078273e723e */ /* 0x000fe200000000ff */
[----:B------:R-:W-:-:S07]  /*4b10*/  IMAD.MOV.U32 R58, RZ, RZ, R38 ;  /* 0x000000ffff3a7224 */ /* 0x000fce00078e0026 */
.L_x_10234:
[----:B------:R-:W-:Y:S05]  /*4b20*/  BSYNC B2 ;  /* 0x0000000000027941 */ /* 0x000fea0003800000 */
.L_x_10233:
[----:B------:R-:W-:Y:S02]  /*4b30*/  ISETP.GE.AND P5, PT, R115, R110, PT ;  /* 0x0000006e7300720c */ /* 0x000fe40003fa6270 */
[----:B------:R-:W-:-:S11]  /*4b40*/  P2R R36, PR, RZ, 0x1 ;  /* 0x00000001ff247803 */ /* 0x000fd60000000000 */
[--C-:B------:R-:W-:Y:S02]  /*4b50*/  @!P5 SHF.R.S32.HI R37, RZ, 0x1f, R115.reuse ;  /* 0x0000001fff25d819 */ /* 0x100fe40000011473 */
[----:B------:R-:W-:-:S04]  /*4b60*/  @!P5 IADD3 R106, P0, P6, R12, R106, R115 ;  /* 0x0000006a0c6ad210 */ /* 0x000fc80007e1e073 */
[----:B------:R-:W-:Y:S02]  /*4b70*/  @!P5 IADD3.X R114, R72, R114, R37, P0, P6 ;  /* 0x000000724872d210 */ /* 0x000fe400007ec425 */
[----:B------:R-:W-:Y:S02]  /*4b80*/  ISETP.NE.AND P0, PT, R36, RZ, PT ;  /* 0x000000ff2400720c */ /* 0x000fe40003f05270 */
[----:B------:R-:W-:-:S04]  /*4b90*/  LEA R36, P6, R112, R100, 0x1 ;  /* 0x0000006470247211 */ /* 0x000fc800078c08ff */
[----:B------:R-:W-:Y:S02]  /*4ba0*/  LEA.HI.X R37, R112, R101, R113, 0x1, P6 ;  /* 0x0000006570257211 */ /* 0x000fe400030f0c71 */
[----:B------:R-:W-:-:S03]  /*4bb0*/  @!P5 LEA R38, P6, R106, R100, 0x1 ;  /* 0x000000646a26d211 */ /* 0x000fc600078c08ff */
[----:B-1----:R1:W-:Y:S01]  /*4bc0*/  STG.E.128 desc[UR60][R36.64], R56 ;  /* 0x0000003824007986 */ /* 0x0023e2000c101d3c */
[----:B------:R-:W-:-:S05]  /*4bd0*/  @!P5 LEA.HI.X R39, R106, R101, R114, 0x1, P6 ;  /* 0x000000656a27d211 */ /* 0x000fca00030f0c72 */
[----:B--2---:R1:W-:Y:S04]  /*4be0*/  @!P5 STG.E.128 desc[UR60][R38.64], R60 ;  /* 0x0000003c2600d986 */ /* 0x0043e8000c101d3c */
.L_x_10232:
[----:B------:R-:W-:Y:S05]  /*4bf0*/  BSYNC B1 ;  /* 0x0000000000017941 */ /* 0x000fea0003800000 */
.L_x_10231:
[C---:B------:R-:W-:Y:S01]  /*4c00*/  ISETP.GE.OR P5, PT, R227.reuse, R108, P1 ;  /* 0x0000006ce300720c */ /* 0x040fe20000fa6670 */
        /* <DEDUP_REMOVED lines=11> */
[----:B------:R-:W-:Y:S01]  /*4cc0*/  LEA.HI.X R57, R36, R101, R37, 0x1, P5 ;  /* 0x0000006524397211 */ /* 0x000fe200028f0c25 */
[----:B------:R-:W-:Y:S01]  /*4cd0*/  IMAD R37, R2, 0x1800, R88 ;  /* 0x0000180002257824 */ /* 0x000fe200078e0258 */
[----:B------:R-:W-:-:S03]  /*4ce0*/  SHF.R.S32.HI R36, RZ, 0x1f, R111 ;  /* 0x0000001fff247819 */ /* 0x000fc6000001146f */
[----:B------:R-:W-:Y:S01]  /*4cf0*/  IMAD R37, R37, 0x2, R18 ;  /* 0x0000000225257824 */ /* 0x000fe200078e0212 */
[----:B------:R-:W-:-:S04]  /*4d00*/  LEA.HI R111, R36, R111, RZ, 0x4 ;  /* 0x0000006f246f7211 */ /* 0x000fc800078f20ff */
[----:B------:R-:W-:-:S05]  /*4d10*/  LEA.HI.SX32 R61, R111, R84, 0x1c ;  /* 0x000000546f3d7211 */ /* 0x000fca00078fe2ff */
[----:B------:R-:W-:-:S05]  /*4d20*/  IMAD.SHL.U32 R61, R61, 0x8, RZ ;  /* 0x000000083d3d7824 */ /* 0x000fca00078e00ff */
[----:B------:R-:W-:-:S04]  /*4d30*/  LOP3.LUT R36, R215, 0x38, R61, 0xf8, !PT ;  /* 0x00000038d7247812 */ /* 0x000fc800078ef83d */
[----:B------:R-:W-:-:S05]  /*4d40*/  LOP3.LUT R36, R36, R38, RZ, 0x3c, !PT ;  /* 0x0000002624247212 */ /* 0x000fca00078e3cff */
[----:B------:R-:W-:-:S04]  /*4d50*/  IMAD.IADD R39, R219, 0x1, R36 ;  /* 0x00000001db277824 */ /* 0x000fc800078e0224 */
[----:B------:R-:W-:-:S04]  /*4d60*/  IMAD R39, R2, 0x1800, R39 ;  /* 0x0000180002277824 */ /* 0x000fc800078e0227 */
[----:B------:R-:W-:Y:S02]  /*4d70*/  IMAD R44, R39, 0x2, R18 ;  /* 0x00000002272c7824 */ /* 0x000fe400078e0212 */
[----:B------:R-:W1:Y:S04]  /*4d80*/  LDS.128 R36, [R37+0x1c400] ;  /* 0x01c4000025247984 */ /* 0x000e680000000c00 */
        /* <DEDUP_REMOVED lines=9> */
[--C-:B-1----:R-:W-:Y:S01]  /*4e20*/  HADD2.F32 R45, -RZ, R37.reuse.H0_H0 ;  /* 0x20000025ff2d7230 */ /* 0x102fe20000004100 */
[----:B------:R-:W-:Y:S01]  /*4e30*/  SHF.R.U64 R53, R54, 0x10, R55 ;  /* 0x0000001036357819 */ /* 0x000fe20000001237 */
[----:B------:R-:W-:Y:S02]  /*4e40*/  HADD2.F32 R37, -RZ, R37.H1_H1 ;  /* 0x30000025ff257230 */ /* 0x000fe40000004100 */
[----:B------:R-:W-:Y:S01]  /*4e50*/  FMUL.FTZ R104, R62, R60 ;  /* 0x0000003c3e687220 */ /* 0x000fe20000410000 */
[----:B------:R-:W-:-:S02]  /*4e60*/  HADD2.F32 R52, -RZ, R52.H0_H0 ;  /* 0x20000034ff347230 */ /* 0x000fc40000004100 */
[----:B------:R-:W-:Y:S01]  /*4e70*/  FMUL.FTZ R105, R45, R60 ;  /* 0x0000003c2d697220 */ /* 0x000fe20000410000 */
[----:B------:R-:W-:Y:S01]  /*4e80*/  SHF.R.U32.HI R54, RZ, 0x10, R55 ;  /* 0x00000010ff367819 */ /* 0x000fe20000011637 */
[----:B------:R-:W-:Y:S01]  /*4e90*/  HADD2.F32 R58, -RZ, R58.H0_H0 ;  /* 0x2000003aff3a7230 */ /* 0x000fe20000004100 */
[--C-:B------:R-:W-:Y:S01]  /*4ea0*/  SHF.R.U64 R50, R50, 0x10, R51.reuse ;  /* 0x0000001032327819 */ /* 0x100fe20000001233 */
[-C--:B------:R-:W-:Y:S01]  /*4eb0*/  FMUL.FTZ R60, R63, R52.reuse ;  /* 0x000000343f3c7220 */ /* 0x080fe20000410000 */
[----:B------:R-:W-:Y:S02]  /*4ec0*/  HADD2.F32 R55, -RZ, R123.H1_H1 ;  /* 0x3000007bff377230 */ /* 0x000fe40000004100 */
[C---:B------:R-:W-:Y:S01]  /*4ed0*/  FMUL.FTZ R52, R37.reuse, R52 ;  /* 0x0000003425347220 */ /* 0x040fe20000410000 */
[----:B------:R-:W-:Y:S01]  /*4ee0*/  SHF.R.U32.HI R51, RZ, 0x10, R51 ;  /* 0x00000010ff337819 */ /* 0x000fe20000011633 */
[----:B------:R-:W-:Y:S01]  /*4ef0*/  FFMA.FTZ R37, R37, R58, -R60 ;  /* 0x0000003a25257223 */ /* 0x000fe2000001083c */
[----:B------:R-:W-:-:S02]  /*4f00*/  HADD2.F32 R54, -RZ, R54.H0_H0 ;  /* 0x20000036ff367230 */ /* 0x000fc40000004100 */
[----:B------:R-:W-:Y:S01]  /*4f10*/  FFMA.FTZ R52, R63, R58, R52 ;  /* 0x0000003a3f347223 */ /* 0x000fe20000010034 */
[-C--:B------:R-:W-:Y:S01]  /*4f20*/  FFMA.FTZ R105, R62, R55.reuse, R105 ;  /* 0x000000373e697223 */ /* 0x080fe20000010069 */
[----:B------:R-:W-:Y:S02]  /*4f30*/  HADD2.F32 R63, -RZ, R124.H1_H1 ;  /* 0x3000007cff3f7230 */ /* 0x000fe40000004100 */
[----:B------:R-:W-:Y:S01]  /*4f40*/  FFMA.FTZ R104, R45, R55, -R104 ;  /* 0x000000372d687223 */ /* 0x000fe20000010868 */
[----:B------:R-:W-:Y:S02]  /*4f50*/  HADD2.F32 R58, -RZ, R47.H0_H0 ;  /* 0x2000002fff3a7230 */ /* 0x000fe40000004100 */
[----:B------:R-:W-:Y:S01]  /*4f60*/  HADD2.F32 R62, -RZ, R39.H0_H0 ;  /* 0x20000027ff3e7230 */ /* 0x000fe20000004100 */
[----:B------:R-:W-:Y:S01]  /*4f70*/  F2FP.F16.F32.PACK_AB R52, R52, R105 ;  /* 0x000000693434723e */ /* 0x000fe200000000ff */
[----:B------:R-:W-:Y:S01]  /*4f80*/  HADD2.F32 R47, -RZ, R47.H1_H1 ;  /* 0x3000002fff2f7230 */ /* 0x000fe20000004100 */
[----:B------:R-:W-:Y:S01]  /*4f90*/  F2FP.F16.F32.PACK_AB R37, R37, R104 ;  /* 0x000000682525723e */ /* 0x000fe200000000ff */
[----:B------:R-:W-:-:S02]  /*4fa0*/  HADD2.F32 R55, -RZ, R39.H1_H1 ;  /* 0x30000027ff377230 */ /* 0x000fc40000004100 */
[-C--:B------:R-:W-:Y:S01]  /*4fb0*/  FMUL.FTZ R39, R58, R63.reuse ;  /* 0x0000003f3a277220 */ /* 0x080fe20000410000 */
[----:B------:R-:W-:Y:S02]  /*4fc0*/  HADD2.F32 R45, -RZ, R122.H1_H1 ;  /* 0x3000007aff2d7230 */ /* 0x000fe40000004100 */
[C---:B------:R-:W-:Y:S01]  /*4fd0*/  FMUL.FTZ R63, R62.reuse, R63 ;  /* 0x0000003f3e3f7220 */ /* 0x040fe20000410000 */
[----:B------:R-:W-:Y:S02]  /*4fe0*/  HADD2.F32 R60, -RZ, R51.H0_H0 ;  /* 0x20000033ff3c7230 */ /* 0x000fe40000004100 */
[-C--:B------:R-:W-:Y:S01]  /*4ff0*/  FMUL.FTZ R106, R47, R54.reuse ;  /* 0x000000362f6a7220 */ /* 0x080fe20000410000 */
[C---:B------:R-:W-:Y:S01]  /*5000*/  FMUL.FTZ R112, R55.reuse, R54 ;  /* 0x0000003637707220 */ /* 0x040fe20000410000 */
        /* <DEDUP_REMOVED lines=9> */
[----:B------:R-:W-:Y:S02]  /*50a0*/  HADD2.F32 R60, -RZ, R44.H0_H0 ;  /* 0x2000002cff3c7230 */ /* 0x000fe40000004100 */
[----:B------:R-:W-:Y:S01]  /*50b0*/  FMUL.FTZ R112, R47, R106 ;  /* 0x0000006a2f707220 */ /* 0x000fe20000410000 */
[--C-:B------:R-:W-:Y:S02]  /*50c0*/  HADD2.F32 R49, -RZ, R36.reuse.H1_H1 ;  /* 0x30000024ff317230 */ /* 0x100fe40000004100 */
[----:B------:R-:W-:Y:S02]  /*50d0*/  HADD2.F32 R62, -RZ, R36.H0_H0 ;  /* 0x20000024ff3e7230 */ /* 0x000fe40000004100 */
[----:B------:R-:W-:Y:S01]  /*50e0*/  FMUL.FTZ R55, R60, R51 ;  /* 0x000000333c377220 */ /* 0x000fe20000410000 */
[----:B------:R-:W-:-:S02]  /*50f0*/  HADD2.F32 R48, -RZ, R48.H0_H0 ;  /* 0x20000030ff307230 */ /* 0x000fc40000004100 */
[C---:B------:R-:W-:Y:S01]  /*5100*/  FMUL.FTZ R106, R49.reuse, R106 ;  /* 0x0000006a316a7220 */ /* 0x040fe20000410000 */
[----:B------:R-:W-:Y:S02]  /*5110*/  HADD2.F32 R123, -RZ, R123.H0_H0 ;  /* 0x2000007bff7b7230 */ /* 0x000fe40000004100 */
[----:B------:R-:W-:Y:S01]  /*5120*/  FMUL.FTZ R51, R62, R51 ;  /* 0x000000333e337220 */ /* 0x000fe20000410000 */
[----:B------:R-:W-:Y:S02]  /*5130*/  HADD2.F32 R63, -RZ, R53.H0_H0 ;  /* 0x20000035ff3f7230 */ /* 0x000fe40000004100 */
[-C--:B------:R-:W-:Y:S01]  /*5140*/  FFMA.FTZ R49, R49, R48.reuse, -R112 ;  /* 0x0000003031317223 */ /* 0x080fe20000010870 */
[----:B------:R-:W-:Y:S01]  /*5150*/  FFMA.FTZ R47, R47, R48, R106 ;  /* 0x000000302f2f7223 */ /* 0x000fe2000001006a */
[-C--:B------:R-:W-:Y:S01]  /*5160*/  FFMA.FTZ R44, R60, R123.reuse, R51 ;  /* 0x0000007b3c2c7223 */ /* 0x080fe20000010033 */
[----:B------:R-:W-:Y:S02]  /*5170*/  HADD2.F32 R124, -RZ, R124.H0_H0 ;  /* 0x2000007cff7c7230 */ /* 0x000fe40000004100 */
[----:B------:R-:W-:Y:S01]  /*5180*/  FFMA.FTZ R36, R62, R123, -R55 ;  /* 0x0000007b3e247223 */ /* 0x000fe20000010837 */
[----:B------:R-:W-:-:S02]  /*5190*/  HADD2.F32 R53, -RZ, R46.H0_H0 ;  /* 0x2000002eff357230 */ /* 0x000fc40000004100 */
[----:B------:R-:W-:Y:S01]  /*51a0*/  HADD2.F32 R48, -RZ, R46.H1_H1 ;  /* 0x3000002eff307230 */ /* 0x000fe20000004100 */
[----:B------:R-:W-:Y:S01]  /*51b0*/  F2FP.F16.F32.PACK_AB R44, R47, R44 ;  /* 0x0000002c2f2c723e */ /* 0x000fe200000000ff */
[--C-:B------:R-:W-:Y:S01]  /*51c0*/  HADD2.F32 R51, -RZ, R38.reuse.H0_H0 ;  /* 0x20000026ff337230 */ /* 0x100fe20000004100 */
[----:B------:R-:W-:Y:S01]  /*51d0*/  F2FP.F16.F32.PACK_AB R36, R49, R36 ;  /* 0x000000243124723e */ /* 0x000fe200000000ff */
[----:B------:R-:W-:Y:S02]  /*51e0*/  HADD2.F32 R46, -RZ, R38.H1_H1 ;  /* 0x30000026ff2e7230 */ /* 0x000fe40000004100 */
[----:B------:R-:W-:Y:S01]  /*51f0*/  FMUL.FTZ R38, R53, R124 ;  /* 0x0000007c35267220 */ /* 0x000fe20000410000 */
[----:B------:R-:W-:Y:S02]  /*5200*/  HADD2.F32 R122, -RZ, R122.H0_H0 ;  /* 0x2000007aff7a7230 */ /* 0x000fe40000004100 */
[----:B------:R-:W-:Y:S01]  /*5210*/  FMUL.FTZ R107, R48, R63 ;  /* 0x0000003f306b7220 */ /* 0x000fe20000410000 */
[----:B------:R-:W-:-:S02]  /*5220*/  HADD2.F32 R55, -RZ, R50.H0_H0 ;  /* 0x20000032ff377230 */ /* 0x000fc40000004100 */
[C---:B------:R-:W-:Y:S01]  /*5230*/  FMUL.FTZ R124, R51.reuse, R124 ;  /* 0x0000007c337c7220 */ /* 0x040fe20000410000 */
[C---:B------:R-:W-:Y:S01]  /*5240*/  FMUL.FTZ R63, R46.reuse, R63 ;  /* 0x0000003f2e3f7220 */ /* 0x040fe20000410000 */
[-C--:B------:R-:W-:Y:S01]  /*5250*/  FFMA.FTZ R38, R51, R122.reuse, -R38 ;  /* 0x0000007a33267223 */ /* 0x080fe20000010826 */
[----:B------:R-:W-:Y:S02]  /*5260*/  IMAD.MOV.U32 R45, RZ, RZ, R52 ;  /* 0x000000ffff2d7224 */ /* 0x000fe400078e0034 */
[----:B------:R-:W-:Y:S01]  /*5270*/  FFMA.FTZ R124, R53, R122, R124 ;  /* 0x0000007a357c7223 */ /* 0x000fe2000001007c */
[-C--:B------:R-:W-:Y:S01]  /*5280*/  FFMA.FTZ R107, R46, R55.reuse, -R107 ;  /* 0x000000372e6b7223 */ /* 0x080fe2000001086b */
[----:B------:R-:W-:Y:S01]  /*5290*/  FFMA.FTZ R63, R48, R55, R63 ;  /* 0x00000037303f7223 */ /* 0x000fe2000001003f */
[----:B------:R-:W-:-:S03]  /*52a0*/  IMAD.MOV.U32 R47, RZ, RZ, R58 ;  /* 0x000000ffff2f7224 */ /* 0x000fc600078e003a */
[----:B------:R-:W-:Y:S02]  /*52b0*/  F2FP.F16.F32.PACK_AB R38, R107, R38 ;  /* 0x000000266b26723e */ /* 0x000fe400000000ff */
[----:B------:R-:W-:-:S07]  /*52c0*/  F2FP.F16.F32.PACK_AB R46, R63, R124 ;  /* 0x0000007c3f2e723e */ /* 0x000fce00000000ff */
.L_x_10236:
[----:B------:R-:W-:Y:S05]  /*52d0*/  BSYNC B1 ;  /* 0x0000000000017941 */ /* 0x000fea0003800000 */
.L_x_10235:
        /* <DEDUP_REMOVED lines=10> */
.L_x_10204:
[----:B------:R-:W2:Y:S02]  /*5380*/  LDL R36, [R1+0x5c] ;  /* 0x00005c0001247983 */ /* 0x000ea40000100800 */
[----:B--2---:R-:W-:-:S13]  /*5390*/  R2UR UR4, R36 ;  /* 0x00000000240472ca */ /* 0x004fda00000e0000 */
[----:B------:R-:W-:-:S06]  /*53a0*/  UISETP.NE.AND UP0, UPT, UR4, 0x3, UPT ;  /* 0x000000030400788c */ /* 0x000fcc000bf05270 */
[----:B------:R-:W-:-:S13]  /*53b0*/  PLOP3.LUT P3, PT, PT, PT, UP0, 0x80, 0x0 ;  /* 0x000000000000781c */ /* 0x000fda0003f6f008 */
[----:B------:R-:W-:Y:S05]  /*53c0*/  @!P3 BRA `(.L_x_10237) ;  /* 0x000000000004b947 */ /* 0x000fea0003800000 */
[----:B------:R-:W-:Y:S01]  /*53d0*/  BPT.TRAP 0x1 ;  /* 0x000000040000795c */ /* 0x000fe20000300000 */
.L_x_10237:
[----:B------:R-:W-:Y:S01]  /*53e0*/  IMAD R96, R2, 0x8, R18 ;  /* 0x0000000802607824 */ /* 0x000fe200078e0212 */
[----:B------:R-:W-:Y:S01]  /*53f0*/  SHF.L.U32 R109, R201, 0x1f, RZ ;  /* 0x0000001fc96d7819 */ /* 0x000fe200000006ff */
[----:B------:R-:W-:Y:S01]  /*5400*/  IMAD R108, R28, -0x60, R25 ;  /* 0xffffffa01c6c7824 */ /* 0x000fe200078e0219 */
[----:B------:R-:W-:Y:S02]  /*5410*/  BSSY B1, `(.L_x_10238) ;  /* 0x0000004000017945 */ /* 0x000fe40003800000 */
[----:B------:R-:W0:Y:S02]  /*5420*/  SYNCS.PHASECHK.TRANS64.TRYWAIT P4, [R96+URZ+0x32490], R109 ;  /* 0x0324906d600075a7 */ /* 0x000e24000808017f */
[----:B------:R-:W-:Y:S01]  /*5430*/  VIMNMX R108, R108, 0x60, PT ;  /* 0x000000606c6c7848 */ /* 0x000fe20003fe0100 */
[----:B0-----:R-:W-:Y:S06]  /*5440*/  @!P4 BRA `(.L_x_10239) ;  /* 0x0000016c0034c947 */ /* 0x001fec0003800000 */
.L_x_10509:
[----:B------:R-:W-:Y:S05]  /*5450*/  BSYNC B1 ;  /* 0x0000000000017941 */ /* 0x000fea0003800000 */
.L_x_10238:
[----:B------:R-:W-:Y:S01]  /*5460*/  ISETP.GE.AND P4, PT, R19, R108, PT ;  /* 0x0000006c1300720c */ /* 0x000fe20003f86270 */
[----:B------:R-:W-:-:S12]  /*5470*/  BSSY B1, `(.L_x_10240) ;  /* 0x0000006000017945 */ /* 0x000fd80003800000 */
[----:B------:R-:W-:Y:S05]  /*5480*/  @P4 BRA `(.L_x_10241) ;  /* 0x0000000000104947 */ /* 0x000fea0003800000 */
[----:B------:R-:W1:Y:S04]  /*5490*/  @!P1 LDS.128 R36, [R106] ;  /* 0x000000006a249984 */ /* 0x000e680000000c00 */
[----:B------:R-:W2:Y:S04]  /*54a0*/  @!P2 LDS.128 R44, [R105] ;  /* 0x00000000692ca984 */ /* 0x000ea80000000c00 */
[----:B-1----:R1:W-:Y:S04]  /*54b0*/  @!P1 STG.E.128 desc[UR60][R50.64], R36 ;  /* 0x0000002432009986 */ /* 0x0023e8000c101d3c */
[----:B--2---:R1:W-:Y:S02]  /*54c0*/  @!P2 STG.E.128 desc[UR60][R50.64+0x40], R44 ;  /* 0x0000402c3200a986 */ /* 0x0043e4000c101d3c */
.L_x_10241:
[----:B------:R-:W-:Y:S05]  /*54d0*/  BSYNC B1 ;  /* 0x0000000000017941 */ /* 0x000fea0003800000 */
.L_x_10240:
[----:B------:R-:W-:-:S13]  /*54e0*/  ISETP.GE.AND P4, PT, R227, R108, PT ;  /* 0x0000006ce300720c */ /* 0x000fda0003f86270 */
[----:B------:R-:W-:Y:S05]  /*54f0*/  @P4 BRA `(.L_x_10221) ;  /* 0x0000000000104947 */ /* 0x000fea0003800000 */
[----:B-1----:R-:W1:Y:S04]  /*5500*/  @!P1 LDS.128 R36, [R106+0x2000] ;  /* 0x002000006a249984 */ /* 0x002e680000000c00 */
[----:B------:R-:W2:Y:S04]  /*5510*/  @!P2 LDS.128 R44, [R105+0x2000] ;  /* 0x00200000692ca984 */ /* 0x000ea80000000c00 */
[----:B-1----:R1:W-:Y:S04]  /*5520*/  @!P1 STG.E.128 desc[UR60][R48.64], R36 ;  /* 0x0000002430009986 */ /* 0x0023e8000c101d3c */
[----:B--2---:R1:W-:Y:S02]  /*5530*/  @!P2 STG.E.128 desc[UR60][R48.64+0x40], R44 ;  /* 0x0000402c3000a986 */ /* 0x0043e4000c101d3c */
.L_x_10221:
[----:B------:R-:W-:Y:S05]  /*5540*/  BSYNC B0 ;  /* 0x0000000000007941 */ /* 0x000fea0003800000 */
.L_x_10203:
        /* <DEDUP_REMOVED lines=17> */
.L_x_10243:
[----:B------:R-:W-:Y:S05]  /*5660*/  BSYNC B0 ;  /* 0x0000000000007941 */ /* 0x000fea0003800000 */
.L_x_10242:
[----:B------:R-:W2:Y:S01]  /*5670*/  SYNCS.PHASECHK.TRANS64.TRYWAIT P3, [R96+URZ+0x324b0], R109 ;  /* 0x0324b06d600075a7 */ /* 0x000ea2000806017f */
[----:B------:R-:W-:Y:S01]  /*5680*/  IMAD R49, R2, 0x6000, R90 ;  /* 0x0000600002317824 */ /* 0x000fe200078e025a */
[----:B------:R-:W-:Y:S01]  /*5690*/  ULDC.64 UR56, c[0x0][0x328] ;  /* 0x0000ca0000387ab9 */ /* 0x000fe20000000a00 */
[----:B------:R-:W-:Y:S01]  /*56a0*/  ULDC.64 UR58, c[0x0][0x318] ;  /* 0x0000c600003a7ab9 */ /* 0x000fe20000000a00 */
[----:B------:R-:W-:Y:S01]  /*56b0*/  BSSY B0, `(.L_x_10244) ;  /* 0x0000003000007945 */ /* 0x000fe20003800000 */
[----:B------:R-:W-:-:S03]  /*56c0*/  IMAD.IADD R37, R89, 0x1, R49 ;  /* 0x0000000159257824 */ /* 0x000fc600078e0231 */
[----:B--2---:R-:W-:Y:S05]  /*56d0*/  @!P3 BRA `(.L_x_10245) ;  /* 0x0000016800a4b947 */ /* 0x004fea0003800000 */
.L_x_10510:
[----:B------:R-:W-:Y:S05]  /*56e0*/  BSYNC B0 ;  /* 0x0000000000007941 */ /* 0x000fea0003800000 */
.L_x_10244:
[----:B------:R-:W-:Y:S01]  /*56f0*/  ISETP.GE.AND P3, PT, R19, R108, PT ;  /* 0x0000006c1300720c */ /* 0x000fe20003f66270 */
[----:B------:R-:W-:Y:S01]  /*5700*/  BSSY B0, `(.L_x_10246) ;  /* 0x0000026000007945 */ /* 0x000fe20003800000 */
[----:B------:R-:W-:Y:S02]  /*5710*/  IMAD R49, R49, 0x2, R26 ;  /* 0x0000000231317824 */ /* 0x000fe400078e021a */
[----:B------:R-:W-:-:S04]  /*5720*/  IMAD.WIDE R44, R28, 0x60, R68 ;  /* 0x000000601c2c7825 */ /* 0x000fc800078e0244 */
[----:B------:R-:W-:-:S05]  /*5730*/  IMAD R48, R37, 0x2, R26 ;  /* 0x0000000225307824 */ /* 0x000fca00078e021a */
[----:B------:R-:W-:Y:S05]  /*5740*/  @P3 BRA `(.L_x_10247) ;  /* 0x0000000000843947 */ /* 0x000fea0003800000 */
[----:B------:R-:W-:Y:S01]  /*5750*/  IMAD R39, R45, UR56, RZ ;  /* 0x000000382d277c24 */ /* 0x000fe2000f8e02ff */
[----:B------:R-:W-:Y:S01]  /*5760*/  ULDC UR4, c[0x0][0x320] ;  /* 0x0000c80000047ab9 */ /* 0x000fe20000000800 */
        /* <DEDUP_REMOVED lines=31> */
.L_x_10247:
[----:B------:R-:W-:Y:S05]  /*5960*/  BSYNC B0 ;  /* 0x0000000000007941 */ /* 0x000fea0003800000 */
.L_x_10246:
[----:B------:R-:W-:Y:S01]  /*5970*/  ISETP.GE.AND P3, PT, R227, R108, PT ;  /* 0x0000006ce300720c */ /* 0x000fe20003f66270 */
[----:B------:R-:W-:-:S12]  /*5980*/  BSSY B0, `(.L_x_10248) ;  /* 0x0000025000007945 */ /* 0x000fd80003800000 */
[----:B------:R-:W-:Y:S05]  /*5990*/  @P3 BRA `(.L_x_10249) ;  /* 0x00000000008c3947 */ /* 0x000fea0003800000 */
[----:B---3--:R-:W-:Y:S01]  /*59a0*/  IADD3 R39, P3, R44, 0x40, RZ ;  /* 0x000000402c277810 */ /* 0x008fe20007f7e0ff */
[----:B-1----:R-:W-:Y:S01]  /*59b0*/  IMAD.MOV.U32 R36, RZ, RZ, R14 ;  /* 0x000000ffff247224 */ /* 0x002fe200078e000e */
[----:B------:R-:W-:Y:S01]  /*59c0*/  ULDC UR4, c[0x0][0x320] ;  /* 0x0000c80000047ab9 */ /* 0x000fe20000000800 */
        /* <DEDUP_REMOVED lines=32> */
.L_x_10249:
[----:B------:R-:W-:Y:S05]  /*5bd0*/  BSYNC B0 ;  /* 0x0000000000007941 */ /* 0x000fea0003800000 */
.L_x_10248:
        /* <DEDUP_REMOVED lines=22> */
.L_x_10198:
[----:B------:R-:W-:Y:S01]  /*5d40*/  IMAD.MOV.U32 R3, RZ, RZ, RZ ;  /* 0x000000ffff037224 */ /* 0x000fe200078e00ff */
[----:B------:R-:W-:Y:S06]  /*5d50*/  @P0 BRA `(.L_x_10251) ;  /* 0x00000000000c0947 */ /* 0x000fec0003800000 */
[----:B------:R-:W1:Y:S01]  /*5d60*/  FENCE.VIEW.ASYNC.G ;  /* 0x00000000000073c6 */ /* 0x000e620000000100 */
[----:B------:R-:W-:Y:S05]  /*5d70*/  WARPSYNC.ALL ;  /* 0x0000000000007948 */ /* 0x000fea0003800000 */
[----:B-1----:R-:W-:Y:S06]  /*5d80*/  BAR.ARV 0xc, 0x180 ;  /* 0x0306000000007b1d */ /* 0x002fec0000002000 */
.L_x_10251:
        /* <DEDUP_REMOVED lines=32> */
.L_x_10253:
[----:B------:R-:W-:Y:S05]  /*5f90*/  BSYNC B0 ;  /* 0x0000000000007941 */ /* 0x000fea0003800000 */
.L_x_10252:
        /* <DEDUP_REMOVED lines=79> */
.L_x_10513:
        /* <DEDUP_REMOVED lines=26> */
.L_x_10257:
[----:B------:R-:W-:Y:S05]  /*6630*/  BSYNC B6 ;  /* 0x0000000000067941 */ /* 0x000fea0003800000 */
.L_x_10256:
        /* <DEDUP_REMOVED lines=12> */
.L_x_10261:
[----:B--2---:R2:W3:Y:S02]  /*6700*/  SYNCS.PHASECHK.TRANS64.TRYWAIT P0, [R18+URZ+0x32400], R3 ;  /* 0x03240003120075a7 */ /* 0x0044e4000800017f */
[----:B---3--:R-:W-:Y:S05]  /*6710*/  @!P0 NANOSLEEP.SYNCS 0x989680 ;  /* 0x009896800000895d */ /* 0x008fea0003900000 */
[----:B------:R-:W3:Y:S02]  /*6720*/  @!P0 SYNCS.PHASECHK.TRANS64 P0, [R18+URZ+0x32400], R3 ;  /* 0x03240003120085a7 */ /* 0x000ee4000800007f */
[----:B---3--:R-:W-:Y:S05]  /*6730*/  @!P0 BRA `(.L_x_10261) ;  /* 0xfffffffc00f08947 */ /* 0x008fea000383ffff */
.L_x_10260:
[----:B------:R-:W-:Y:S05]  /*6740*/  BSYNC B0 ;  /* 0x0000000000007941 */ /* 0x000fea0003800000 */
.L_x_10259:
[----:B------:R-:W-:Y:S05]  /*6750*/  BRA `(.L_x_10262) ;  /* 0x0000002000a87947 */ /* 0x000fea0003800000 */
.L_x_10258:
        /* <DEDUP_REMOVED lines=36> */
.L_x_10264:
[----:B------:R-:W-:Y:S05]  /*69a0*/  BSYNC B6 ;  /* 0x0000000000067941 */ /* 0x000fea0003800000 */
.L_x_10263:
[----:B------:R-:W-:Y:S01]  /*69b0*/  LEA.HI R29, R30, R29, RZ, 0x2 ;  /* 0x0000001d1e1d7211 */ /* 0x000fe200078f10ff */
[----:B------:R-:W-:Y:S01]  /*69c0*/  ULDC.U8 UR4, c[0x0][0x410] ;  /* 0x0001040000047ab9 */ /* 0x000fe20000000000 */
[----:B------:R-:W-:Y:S01]  /*69d0*/  BSSY B0, `(.L_x_10265) ;  /* 0x00001fa000007945 */ /* 0x000fe20003800000 */
[----:B------:R-:W-:Y:S02]  /*69e0*/  ISETP.NE.AND P0, PT, RZ, UR4, PT ;  /* 0x00000004ff007c0c */ /* 0x000fe4000bf05270 */
[----:B------:R-:W-:-:S04]  /*69f0*/  SHF.R.S32.HI R0, RZ, 0x1f, R29 ;  /* 0x0000001fff007819 */ /* 0x000fc8000001141d */
[----:B------:R-:W-:-:S04]  /*6a00*/  LEA.HI R0, R0, R19, RZ, 0x3 ;  /* 0x0000001300007211 */ /* 0x000fc800078f18ff */
[----:B------:R-:W-:Y:S01]  /*6a10*/  LOP3.LUT R4, R0, 0xfffffff8, RZ, 0xc0, !PT ;  /* 0xfffffff800047812 */ /* 0x000fe200078ec0ff */
[----:B------:R-:W-:-:S04]  /*6a20*/  IMAD R0, R41, 0x80, R19 ;  /* 0x0000008029007824 */ /* 0x000fc800078e0213 */
[----:B------:R-:W-:Y:S01]  /*6a30*/  IMAD.IADD R29, R19, 0x1, -R4 ;  /* 0x00000001131d7824 */ /* 0x000fe200078e0a04 */
[----:B------:R-:W-:Y:S06]  /*6a40*/  @!P0 BRA `(.L_x_10266) ;  /* 0x0000001000088947 */ /* 0x000fec0003800000 */
[----:B------:R-:W-:-:S03]  /*6a50*/  UMOV UR4, 0xffffffff ;  /* 0xffffffff00047882 */ /* 0x000fc60000000000 */
[----:B------:R-:W-:Y:S05]  /*6a60*/  BRA.DIV UR4, `(.L_x_10267) ;  /* 0x0000015604f87947 */ /* 0x000fea000b800000 */
[----:B------:R1:W2:Y:S04]  /*6a70*/  SHFL.IDX PT, R3, R28, RZ, 0x1c1f ;  /* 0x001c1fff1c037589 */ /* 0x0002a800000e0000 */
[----:B------:R1:W3:Y:S04]  /*6a80*/  SHFL.IDX PT, R20, R27, RZ, 0x1c1f ;  /* 0x001c1fff1b147589 */ /* 0x0002e800000e0000 */
[----:B------:R-:W4:Y:S04]  /*6a90*/  SHFL.IDX PT, R25, R25, RZ, 0x1c1f ;  /* 0x001c1fff19197589 */ /* 0x000f2800000e0000 */
[----:B-1----:R-:W0:Y:S02]  /*6aa0*/  SHFL.IDX PT, R26, R26, RZ, 0x1c1f ;  /* 0x001c1fff1a1a7589 */ /* 0x002e2400000e0000 */
.L_x_10519:
[----:B------:R-:W-:Y:S01]  /*6ab0*/  ULDC UR4, c[0x0][0x448] ;  /* 0x0001120000047ab9 */ /* 0x000fe20000000800 */
[C---:B------:R-:W-:Y:S01]  /*6ac0*/  IMAD.SHL.U32 R4, R29.reuse, 0x40, RZ ;  /* 0x000000401d047824 */ /* 0x040fe200078e00ff */
[----:B------:R-:W-:Y:S01]  /*6ad0*/  BSSY B1, `(.L_x_10268) ;  /* 0x000002a000017945 */ /* 0x000fe20003800000 */
[----:B------:R-:W-:Y:S01]  /*6ae0*/  IMAD R27, R154, UR4, RZ ;  /* 0x000000049a1b7c24 */ /* 0x000fe2000f8e02ff */
        /* <DEDUP_REMOVED lines=8> */
[----:B------:R-:W-:Y:S02]  /*6b70*/  SHF.R.U32.HI R7, RZ, 0x3, R5 ;  /* 0x00000003ff077819 */ /* 0x000fe40000011605 */
[----:B------:R-:W-:Y:S02]  /*6b80*/  LOP3.LUT R5, R4, 0xfffffffe, RZ, 0xc0, !PT ;  /* 0xfffffffe04057812 */ /* 0x000fe400078ec0ff */
[----:B------:R-:W-:-:S02]  /*6b90*/  LOP3.LUT R31, R6, R7, RZ, 0x3c, !PT ;  /* 0x00000007061f7212 */ /* 0x000fc400078e3cff */
[----:B------:R-:W-:Y:S01]  /*6ba0*/  CS2R R6, SRZ ;  /* 0x0000000000067805 */ /* 0x000fe2000001ff00 */
[----:B------:R-:W-:Y:S01]  /*6bb0*/  IMAD.IADD R0, R228, 0x1, -R5 ;  /* 0x00000001e4007824 */ /* 0x000fe200078e0a05 */
[----:B------:R-:W-:-:S04]  /*6bc0*/  CS2R R4, SRZ ;  /* 0x0000000000047805 */ /* 0x000fc8000001ff00 */
[----:B------:R-:W-:Y:S01]  /*6bd0*/  SHF.L.U32 R29, R0, 0x1f, RZ ;  /* 0x0000001f001d7819 */ /* 0x000fe200000006ff */
[----:B------:R-:W-:Y:S06]  /*6be0*/  @P1 BRA `(.L_x_10269) ;  /* 0x0000000000601947 */ /* 0x000fec0003800000 */
[----:B------:R-:W-:Y:S01]  /*6bf0*/  ULDC UR4, c[0x0][0x3f4] ;  /* 0x0000fd0000047ab9 */ /* 0x000fe20000000800 */
[----:B------:R-:W-:Y:S01]  /*6c00*/  SHF.R.S32.HI R7, RZ, 0x1f, R202 ;  /* 0x0000001fff077819 */ /* 0x000fe200000114ca */
[----:B---3--:R-:W-:Y:S01]  /*6c10*/  IMAD.MOV.U32 R4, RZ, RZ, R20 ;  /* 0x000000ffff047224 */ /* 0x008fe200078e0014 */
[----:B------:R-:W-:Y:S01]  /*6c20*/  ISETP.GE.AND P3, PT, R22, UR4, PT ;  /* 0x0000000416007c0c */ /* 0x000fe2000bf66270 */
[----:B--2---:R-:W-:Y:S01]  /*6c30*/  IMAD.MOV.U32 R5, RZ, RZ, R3 ;  /* 0x000000ffff057224 */ /* 0x004fe200078e0003 */
[C---:B------:R-:W-:Y:S01]  /*6c40*/  ISETP.GE.AND P4, PT, R202.reuse, UR4, PT ;  /* 0x00000004ca007c0c */ /* 0x040fe2000bf86270 */
[C---:B------:R-:W-:Y:S01]  /*6c50*/  IMAD.SHL.U32 R15, R202.reuse, 0x2, RZ ;  /* 0x00000002ca0f7824 */ /* 0x040fe200078e00ff */
[----:B------:R-:W-:Y:S02]  /*6c60*/  CS2R R8, SRZ ;  /* 0x0000000000087805 */ /* 0x000fe4000001ff00 */
[----:B------:R-:W-:Y:S01]  /*6c70*/  SHF.L.U64.HI R28, R202, 0x1, R7 ;  /* 0x00000001ca1c7819 */ /* 0x000fe20000010207 */
[----:B0-----:R-:W-:-:S02]  /*6c80*/  IMAD.MOV.U32 R6, RZ, RZ, R26 ;  /* 0x000000ffff067224 */ /* 0x001fc400078e001a */
[----:B----4-:R-:W-:-:S04]  /*6c90*/  IMAD.MOV.U32 R7, RZ, RZ, R25 ;  /* 0x000000ffff077224 */ /* 0x010fc800078e0019 */
[----:B------:R-:W-:Y:S02]  /*6ca0*/  @!P3 IMAD.WIDE R4, R22, 0x2, R4 ;  /* 0x000000021604b825 */ /* 0x000fe400078e0204 */
[-C--:B------:R-:W-:Y:S02]  /*6cb0*/  @!P4 IADD3 R12, P1, R20, R15.reuse, RZ ;  /* 0x0000000f140cc210 */ /* 0x080fe40007f3e0ff */
[----:B------:R-:W-:Y:S01]  /*6cc0*/  @!P4 IADD3 R14, P2, R26, R15, RZ ;  /* 0x0000000f1a0ec210 */ /* 0x000fe20007f5e0ff */
[----:B------:R0:W5:Y:S01]  /*6cd0*/  @!P3 LD.E.64 R8, desc[UR60][R4.64] ;  /* 0x0000003c0408b980 */ /* 0x000162000c101b00 */
[----:B------:R-:W-:Y:S01]  /*6ce0*/  @!P3 IMAD.WIDE R20, R22, 0x2, R6 ;  /* 0x000000021614b825 */ /* 0x000fe200078e0206 */
[----:B------:R-:W-:Y:S02]  /*6cf0*/  CS2R R10, SRZ ;  /* 0x00000000000a7805 */ /* 0x000fe4000001ff00 */
[----:B------:R-:W-:Y:S01]  /*6d00*/  CS2R R6, SRZ ;  /* 0x0000000000067805 */ /* 0x000fe2000001ff00 */
[----:B------:R-:W-:-:S02]  /*6d10*/  @!P4 IMAD.X R13, R3, 0x1, R28, P1 ;  /* 0x00000001030dc824 */ /* 0x000fc400008e061c */
[----:B------:R-:W-:Y:S01]  /*6d20*/  @!P4 IMAD.X R15, R25, 0x1, R28, P2 ;  /* 0x00000001190fc824 */ /* 0x000fe200010e061c */
[----:B0-----:R-:W-:Y:S02]  /*6d30*/  CS2R R4, SRZ ;  /* 0x0000000000047805 */ /* 0x001fe4000001ff00 */
[----:B------:R1:W5:Y:S04]  /*6d40*/  @!P4 LD.E.64 R10, desc[UR60][R12.64] ;  /* 0x0000003c0c0ac980 */ /* 0x000368000c101b00 */
[----:B------:R1:W5:Y:S04]  /*6d50*/  @!P4 LD.E.64 R6, desc[UR60][R14.64] ;  /* 0x0000003c0e06c980 */ /* 0x000368000c101b00 */
[----:B------:R1:W5:Y:S02]  /*6d60*/  @!P3 LD.E.64 R4, desc[UR60][R20.64] ;  /* 0x0000003c1404b980 */ /* 0x000364000c101b00 */
.L_x_10269:
[----:B------:R-:W-:Y:S05]  /*6d70*/  BSYNC B1 ;  /* 0x0000000000017941 */ /* 0x000fea0003800000 */
.L_x_10268:
[----:B------:R-:W4:Y:S01]  /*6d80*/  SYNCS.PHASECHK.TRANS64.TRYWAIT P1, [R18+URZ+0x32400], R29 ;  /* 0x0324001d120075a7 */ /* 0x000f22000802017f */
[----:B------:R-:W-:Y:S01]  /*6d90*/  IMAD R31, R218, 0x200, R31 ;  /* 0x00000200da1f7824 */ /* 0x000fe200078e021f */
[----:B-----5:R-:W-:Y:S01]  /*6da0*/  SHF.R.U64 R35, R8, 0x10, R9 ;  /* 0x0000001008237819 */ /* 0x020fe20000001209 */
[----:B------:R-:W-:Y:S01]  /*6db0*/  IMAD.MOV.U32 R33, RZ, RZ, R8 ;  /* 0x000000ffff217224 */ /* 0x000fe200078e0008 */
[--C-:B------:R-:W-:Y:S01]  /*6dc0*/  SHF.R.U64 R36, R10, 0x10, R11.reuse ;  /* 0x000000100a247819 */ /* 0x100fe2000000120b */
[----:B------:R-:W-:Y:S01]  /*6dd0*/  IMAD R8, R31, 0x2, R18 ;  /* 0x000000021f087824 */ /* 0x000fe200078e0212 */
[--C-:B-1----:R-:W-:Y:S01]  /*6de0*/  SHF.R.U32.HI R15, RZ, 0x10, R11.reuse ;  /* 0x00000010ff0f7819 */ /* 0x102fe2000001160b */
[----:B0-----:R-:W-:Y:S01]  /*6df0*/  IMAD.MOV.U32 R13, RZ, RZ, R11 ;  /* 0x000000ffff0d7224 */ /* 0x001fe200078e000b */
[--C-:B------:R-:W-:Y:S01]  /*6e00*/  SHF.R.U32.HI R14, RZ, 0x10, R9.reuse ;  /* 0x00000010ff0e7819 */ /* 0x100fe20000011609 */
[----:B------:R-:W-:Y:S01]  /*6e10*/  IMAD.MOV.U32 R12, RZ, RZ, R9 ;  /* 0x000000ffff0c7224 */ /* 0x000fe200078e0009 */
[--C-:B------:R-:W-:Y:S01]  /*6e20*/  SHF.R.U64 R37, R4, 0x10, R5.reuse ;  /* 0x0000001004257819 */ /* 0x100fe20000001205 */
[--C-:B------:R-:W-:Y:S01]  /*6e30*/  IMAD.MOV.U32 R11, RZ, RZ, R5.reuse ;  /* 0x000000ffff0b7224 */ /* 0x100fe200078e0005 */
[----:B---3--:R-:W-:Y:S01]  /*6e40*/  SHF.R.U32.HI R20, RZ, 0x10, R5 ;  /* 0x00000010ff147819 */ /* 0x008fe20000011605 */
[----:B------:R-:W-:Y:S01]  /*6e50*/  IMAD.MOV.U32 R34, RZ, RZ, R10 ;  /* 0x000000ffff227224 */ /* 0x000fe200078e000a */
[----:B------:R-:W-:Y:S01]  /*6e60*/  VIMNMX R10, R27, 0x80, PT ;  /* 0x000000801b0a7848 */ /* 0x000fe20003fe0100 */
[----:B------:R-:W-:Y:S01]  /*6e70*/  IMAD.MOV.U32 R9, RZ, RZ, R4 ;  /* 0x000000ffff097224 */ /* 0x000fe200078e0004 */
[----:B------:R-:W-:Y:S01]  /*6e80*/  BSSY B1, `(.L_x_10270) ;  /* 0x0000011000017945 */ /* 0x000fe20003800000 */
[----:B------:R-:W-:Y:S01]  /*6e90*/  IMAD.MOV.U32 R31, RZ, RZ, R6 ;  /* 0x000000ffff1f7224 */ /* 0x000fe200078e0006 */
[--C-:B------:R-:W-:Y:S01]  /*6ea0*/  SHF.R.U64 R6, R6, 0x10, R7.reuse ;  /* 0x0000001006067819 */ /* 0x100fe20000001207 */
[--C-:B------:R-:W-:Y:S01]  /*6eb0*/  IMAD.MOV.U32 R5, RZ, RZ, R7.reuse ;  /* 0x000000ffff057224 */ /* 0x100fe200078e0007 */
[----:B------:R-:W-:Y:S01]  /*6ec0*/  SHF.R.U32.HI R7, RZ, 0x10, R7 ;  /* 0x00000010ff077819 */ /* 0x000fe20000011607 */
[C---:B------:R-:W-:Y:S01]  /*6ed0*/  VIADD R4, R8.reuse, 0x18400 ;  /* 0x0001840008047836 */ /* 0x040fe20000000000 */
[----:B------:R-:W-:Y:S01]  /*6ee0*/  PRMT R33, R33, 0x5410, R12 ;  /* 0x0000541021217816 */ /* 0x000fe2000000000c */
[----:B--2---:R-:W-:Y:S01]  /*6ef0*/  VIADD R3, R8, 0x18440 ;  /* 0x0001844008037836 */ /* 0x004fe20000000000 */
        /* <DEDUP_REMOVED lines=8> */
[----:B----4-:R-:W-:Y:S06]  /*6f80*/  @!P1 BRA `(.L_x_10271) ;  /* 0x0000015400249947 */ /* 0x010fec0003800000 */
.L_x_10520:
[----:B------:R-:W-:Y:S05]  /*6f90*/  BSYNC B1 ;  /* 0x0000000000017941 */ /* 0x000fea0003800000 */
.L_x_10270:
        /* <DEDUP_REMOVED lines=17> */
[CC--:B------:R-:W-:Y:S01]  /*70b0*/  FMUL.FTZ R28, R4.reuse, R15.reuse ;  /* 0x0000000f041c7220 */ /* 0x0c0fe20000410000 */
[----:B------:R-:W-:Y:S01]  /*70c0*/  FMUL.FTZ R4, R4, R14 ;  /* 0x0000000e04047220 */ /* 0x000fe20000410000 */
        /* <DEDUP_REMOVED lines=23> */
[----:B------:R-:W-:Y:S02]  /*7240*/  F2FP.F16.F32.PACK_AB R5, R11, R30 ;  /* 0x0000001e0b05723e */ /* 0x000fe400000000ff */
[----:B------:R-:W-:-:S02]  /*7250*/  F2FP.F16.F32.PACK_AB R6, R9, R6 ;  /* 0x000000060906723e */ /* 0x000fc400000000ff */
[----:B------:R-:W-:-:S05]  /*7260*/  F2FP.F16.F32.PACK_AB R7, R14, R7 ;  /* 0x000000070e07723e */ /* 0x000fca00000000ff */
[----:B------:R0:W-:Y:S02]  /*7270*/  STS.128 [R8+0x18400], R4 ;  /* 0x0184000408007388 */ /* 0x0001e40000000c00 */
.L_x_10275:
[----:B------:R-:W-:Y:S05]  /*7280*/  BSYNC B2 ;  /* 0x0000000000027941 */ /* 0x000fea0003800000 */
.L_x_10274:
        /* <DEDUP_REMOVED lines=38> */
[----:B------:R1:W-:Y:S02]  /*74f0*/  STS.128 [R3], R4 ;  /* 0x0000000403007388 */ /* 0x0003e40000000c00 */
.L_x_10273:
[----:B------:R-:W-:Y:S05]  /*7500*/  BSYNC B1 ;  /* 0x0000000000017941 */ /* 0x000fea0003800000 */
.L_x_10272:
        /* <DEDUP_REMOVED lines=45> */
.L_x_10278:
[----:B------:R-:W-:Y:S05]  /*77e0*/  BSYNC B1 ;  /* 0x0000000000017941 */ /* 0x000fea0003800000 */
.L_x_10277:
[----:B------:R-:W-:Y:S05]  /*77f0*/  @P1 BRA `(.L_x_10276) ;  /* 0x00000010005c1947 */ /* 0x000fea0003800000 */
[----:B0-----:R-:W0:Y:S01]  /*7800*/  LDS.128 R4, [R3+0x2000] ;  /* 0x0020000003047984 */ /* 0x001e220000000c00 */
        /* <DEDUP_REMOVED lines=38> */
.L_x_10266:
[----:B------:R-:W-:-:S03]  /*7a70*/  UMOV UR4, 0xffffffff ;  /* 0xffffffff00047882 */ /* 0x000fc60000000000 */
[----:B------:R-:W-:Y:S05]  /*7a80*/  BRA.DIV UR4, `(.L_x_10279) ;  /* 0x0000014a04787947 */ /* 0x000fea000b800000 */
[----:B------:R1:W2:Y:S04]  /*7a90*/  SHFL.IDX PT, R3, R28, RZ, 0x1c1f ;  /* 0x001c1fff1c037589 */ /* 0x0002a800000e0000 */
[----:B------:R1:W3:Y:S04]  /*7aa0*/  SHFL.IDX PT, R20, R27, RZ, 0x1c1f ;  /* 0x001c1fff1b147589 */ /* 0x0002e800000e0000 */
[----:B------:R1:W4:Y:S04]  /*7ab0*/  SHFL.IDX PT, R21, R25, RZ, 0x1c1f ;  /* 0x001c1fff19157589 */ /* 0x00032800000e0000 */
[----:B------:R1:W0:Y:S02]  /*7ac0*/  SHFL.IDX PT, R14, R26, RZ, 0x1c1f ;  /* 0x001c1fff1a0e7589 */ /* 0x00022400000e0000 */
.L_x_10526:
[----:B------:R-:W-:Y:S01]  /*7ad0*/  ULDC UR4, c[0x0][0x448] ;  /* 0x0001120000047ab9 */ /* 0x000fe20000000800 */
[----:B------:R-:W-:Y:S01]  /*7ae0*/  LEA.HI R4, R228, R228, RZ, 0x1 ;  /* 0x000000e4e4047211 */ /* 0x000fe200078f08ff */
[----:B-1----:R-:W-:Y:S01]  /*7af0*/  IMAD R25, R154, UR4, RZ ;  /* 0x000000049a197c24 */ /* 0x002fe2000f8e02ff */
[----:B------:R-:W-:Y:S01]  /*7b00*/  BSSY B1, `(.L_x_10280) ;  /* 0x0000018000017945 */ /* 0x000fe20003800000 */
[----:B------:R-:W-:Y:S02]  /*7b10*/  CS2R R6, SRZ ;  /* 0x0000000000067805 */ /* 0x000fe4000001ff00 */
[----:B------:R-:W-:Y:S02]  /*7b20*/  LOP3.LUT R5, R4, 0xfffffffe, RZ, 0xc0, !PT ;  /* 0xfffffffe04057812 */ /* 0x000fe400078ec0ff */
[----:B------:R-:W-:Y:S02]  /*7b30*/  CS2R R8, SRZ ;  /* 0x0000000000087805 */ /* 0x000fe4000001ff00 */
[----:B------:R-:W-:Y:S01]  /*7b40*/  ISETP.GE.AND P0, PT, R0, R25, PT ;  /* 0x000000190000720c */ /* 0x000fe20003f06270 */
[----:B------:R-:W-:Y:S01]  /*7b50*/  IMAD R25, R41, -0x80, R25 ;  /* 0xffffff8029197824 */ /* 0x000fe200078e0219 */
[----:B------:R-:W-:Y:S01]  /*7b60*/  CS2R R10, SRZ ;  /* 0x00000000000a7805 */ /* 0x000fe2000001ff00 */
[----:B------:R-:W-:Y:S01]  /*7b70*/  IMAD.IADD R0, R228, 0x1, -R5 ;  /* 0x00000001e4007824 */ /* 0x000fe200078e0a05 */
[----:B------:R-:W-:-:S04]  /*7b80*/  CS2R R4, SRZ ;  /* 0x0000000000047805 */ /* 0x000fc8000001ff00 */
[----:B------:R-:W-:-:S05]  /*7b90*/  SHF.L.U32 R27, R0, 0x1f, RZ ;  /* 0x0000001f001b7819 */ /* 0x000fca00000006ff */
[----:B------:R-:W-:Y:S05]  /*7ba0*/  @P0 BRA `(.L_x_10281) ;  /* 0x0000000000340947 */ /* 0x000fea0003800000 */
[----:B------:R-:W-:Y:S01]  /*7bb0*/  ULDC UR4, c[0x0][0x3f4] ;  /* 0x0000fd0000047ab9 */ /* 0x000fe20000000800 */
[C---:B------:R-:W-:Y:S01]  /*7bc0*/  IMAD.SHL.U32 R15, R16.reuse, 0x2, RZ ;  /* 0x00000002100f7824 */ /* 0x040fe200078e00ff */
[----:B------:R-:W-:Y:S02]  /*7bd0*/  ISETP.GE.AND P2, PT, R16, UR4, PT ;  /* 0x0000000410007c0c */ /* 0x000fe4000bf46270 */
[----:B------:R-:W-:Y:S02]  /*7be0*/  SHF.R.S32.HI R5, RZ, 0x1f, R16 ;  /* 0x0000001fff057819 */ /* 0x000fe40000011410 */
[-C--:B---3--:R-:W-:Y:S02]  /*7bf0*/  IADD3 R12, P0, R20, R15.reuse, RZ ;  /* 0x0000000f140c7210 */ /* 0x088fe40007f1e0ff */
[----:B------:R-:W-:Y:S02]  /*7c00*/  SHF.L.U64.HI R4, R16, 0x1, R5 ;  /* 0x0000000110047819 */ /* 0x000fe40000010205 */
[----:B0-----:R-:W-:-:S03]  /*7c10*/  IADD3 R14, P1, R14, R15, RZ ;  /* 0x0000000f0e0e7210 */ /* 0x001fc60007f3e0ff */
[--C-:B--2---:R-:W-:Y:S02]  /*7c20*/  IMAD.X R13, R3, 0x1, R4.reuse, P0 ;  /* 0x00000001030d7824 */ /* 0x104fe400000e0604 */
[----:B----4-:R-:W-:Y:S01]  /*7c30*/  IMAD.X R15, R21, 0x1, R4, P1 ;  /* 0x00000001150f7824 */ /* 0x010fe200008e0604 */
[----:B------:R-:W-:Y:S01]  /*7c40*/  CS2R R4, SRZ ;  /* 0x0000000000047805 */ /* 0x000fe2000001ff00 */
[----:B------:R-:W-:Y:S06]  /*7c50*/  @P2 BRA `(.L_x_10281) ;  /* 0x0000000000082947 */ /* 0x000fec0003800000 */
[----:B------:R1:W5:Y:S04]  /*7c60*/  LD.E.128 R4, desc[UR60][R12.64] ;  /* 0x0000003c0c047980 */ /* 0x000368000c101d00 */
[----:B------:R1:W5:Y:S02]  /*7c70*/  LD.E.128 R8, desc[UR60][R14.64] ;  /* 0x0000003c0e087980 */ /* 0x000364000c101d00 */
.L_x_10281:
[----:B------:R-:W-:Y:S05]  /*7c80*/  BSYNC B1 ;  /* 0x0000000000017941 */ /* 0x000fea0003800000 */
.L_x_10280:
[----:B------:R-:W3:Y:S01]  /*7c90*/  SYNCS.PHASECHK.TRANS64.TRYWAIT P1, [R18+URZ+0x32400], R27 ;  /* 0x0324001b120075a7 */ /* 0x000ee2000802017f */
[----:B-----5:R-:W-:Y:S01]  /*7ca0*/  IMAD.MOV.U32 R39, RZ, RZ, R4 ;  /* 0x000000ffff277224 */ /* 0x020fe200078e0004 */
[--C-:B------:R-:W-:Y:S01]  /*7cb0*/  SHF.R.U64 R43, R4, 0x10, R5.reuse ;  /* 0x00000010042b7819 */ /* 0x100fe20000001205 */
[----:B------:R-:W-:Y:S01]  /*7cc0*/  IMAD.MOV.U32 R40, RZ, RZ, R6 ;  /* 0x000000ffff287224 */ /* 0x000fe200078e0006 */
[----:B01----:R-:W-:Y:S01]  /*7cd0*/  SHF.R.U32.HI R13, RZ, 0x10, R5 ;  /* 0x00000010ff0d7819 */ /* 0x003fe20000011605 */
[--C-:B------:R-:W-:Y:S01]  /*7ce0*/  IMAD.MOV.U32 R4, RZ, RZ, R7.reuse ;  /* 0x000000ffff047224 */ /* 0x100fe200078e0007 */
[----:B------:R-:W-:Y:S01]  /*7cf0*/  SHF.R.U64 R44, R6, 0x10, R7 ;  /* 0x00000010062c7819 */ /* 0x000fe20000001207 */
[----:B------:R-:W-:Y:S01]  /*7d00*/  IMAD.MOV.U32 R12, RZ, RZ, R5 ;  /* 0x000000ffff0c7224 */ /* 0x000fe200078e0005 */
[--C-:B------:R-:W-:Y:S01]  /*7d10*/  SHF.R.U64 R45, R8, 0x10, R9.reuse ;  /* 0x00000010082d7819 */ /* 0x100fe20000001209 */
[----:B------:R-:W-:Y:S01]  /*7d20*/  IMAD.MOV.U32 R41, RZ, RZ, R8 ;  /* 0x000000ffff297224 */ /* 0x000fe200078e0008 */
[----:B------:R-:W-:Y:S01]  /*7d30*/  PRMT R40, R40, 0x5410, R4 ;  /* 0x0000541028287816 */ /* 0x000fe20000000004 */
[--C-:B------:R-:W-:Y:S01]  /*7d40*/  IMAD.MOV.U32 R5, RZ, RZ, R9.reuse ;  /* 0x000000ffff057224 */ /* 0x100fe200078e0009 */
[----:B------:R-:W-:Y:S01]  /*7d50*/  SHF.R.U32.HI R8, RZ, 0x10, R9 ;  /* 0x00000010ff087819 */ /* 0x000fe20000011609 */
[----:B------:R-:W-:Y:S01]  /*7d60*/  IMAD.MOV.U32 R42, RZ, RZ, R10 ;  /* 0x000000ffff2a7224 */ /* 0x000fe200078e000a */
[----:B------:R-:W-:Y:S01]  /*7d70*/  VIMNMX R4, R25, 0x80, PT ;  /* 0x0000008019047848 */ /* 0x000fe20003fe0100 */
[----:B------:R-:W-:Y:S01]  /*7d80*/  IMAD.MOV.U32 R6, RZ, RZ, R11 ;  /* 0x000000ffff067224 */ /* 0x000fe200078e000b */
[----:B--2---:R-:W0:Y:S01]  /*7d90*/  LDC R3, c[0x0][0x3f4] ;  /* 0x0000fd00ff037b82 */ /* 0x004e220000000800 */
[----:B------:R-:W-:Y:S01]  /*7da0*/  SHF.R.U32.HI R7, RZ, 0x10, R7 ;  /* 0x00000010ff077819 */ /* 0x000fe20000011607 */
[----:B------:R-:W-:Y:S01]  /*7db0*/  BSSY B1, `(.L_x_10282) ;  /* 0x000000f000017945 */ /* 0x000fe20003800000 */
[----:B------:R-:W-:-:S02]  /*7dc0*/  SHF.R.U64 R46, R10, 0x10, R11 ;  /* 0x000000100a2e7819 */ /* 0x000fc4000000120b */
[----:B------:R-:W-:Y:S02]  /*7dd0*/  SHF.R.U32.HI R9, RZ, 0x10, R11 ;  /* 0x00000010ff097819 */ /* 0x000fe4000001160b */
[----:B------:R-:W-:Y:S02]  /*7de0*/  PRMT R39, R39, 0x5410, R12 ;  /* 0x0000541027277816 */ /* 0x000fe4000000000c */
[----:B------:R-:W-:Y:S02]  /*7df0*/  PRMT R43, R43, 0x5410, R13 ;  /* 0x000054102b2b7816 */ /* 0x000fe4000000000d */
[----:B------:R-:W-:Y:S02]  /*7e00*/  PRMT R44, R44, 0x5410, R7 ;  /* 0x000054102c2c7816 */ /* 0x000fe40000000007 */
[----:B------:R-:W-:Y:S02]  /*7e10*/  PRMT R41, R41, 0x5410, R5 ;  /* 0x0000541029297816 */ /* 0x000fe40000000005 */
[----:B------:R-:W-:-:S02]  /*7e20*/  PRMT R45, R45, 0x5410, R8 ;  /* 0x000054102d2d7816 */ /* 0x000fc40000000008 */
[----:B------:R-:W-:Y:S02]  /*7e30*/  PRMT R42, R42, 0x5410, R6 ;  /* 0x000054102a2a7816 */ /* 0x000fe40000000006 */
[----:B------:R-:W-:Y:S02]  /*7e40*/  PRMT R46, R46, 0x5410, R9 ;  /* 0x000054102e2e7816 */ /* 0x000fe40000000009 */
[C---:B0-----:R-:W-:Y:S01]  /*7e50*/  ISETP.GE.AND P0, PT, R16.reuse, R3, PT ;  /* 0x000000031000720c */ /* 0x041fe20003f06270 */
[----:B------:R-:W-:-:S03]  /*7e60*/  IMAD.IADD R12, R16, 0x1, R3 ;  /* 0x00000001100c7824 */ /* 0x000fc600078e0203 */
[-C--:B------:R-:W-:Y:S02]  /*7e70*/  ISETP.GE.OR P2, PT, R19, R4.reuse, P0 ;  /* 0x000000041300720c */ /* 0x080fe40000746670 */
[----:B------:R-:W-:Y:S01]  /*7e80*/  ISETP.GE.OR P0, PT, R227, R4, P0 ;  /* 0x00000004e300720c */ /* 0x000fe20000706670 */
[----:B---3--:R-:W-:-:S12]  /*7e90*/  @!P1 BRA `(.L_x_10283) ;  /* 0x0000014400e49947 */ /* 0x008fd80003800000 */
.L_x_10527:
[----:B------:R-:W-:Y:S05]  /*7ea0*/  BSYNC B1 ;  /* 0x0000000000017941 */ /* 0x000fea0003800000 */
.L_x_10282:
[----:B------:R-:W-:Y:S01]  /*7eb0*/  BSSY B1, `(.L_x_10284) ;  /* 0x0000059000017945 */ /* 0x000fe20003800000 */
[----:B------:R-:W-:-:S03]  /*7ec0*/  LOP3.LUT R12, R12, 0x38, RZ, 0xc0, !PT ;  /* 0x000000380c0c7812 */ /* 0x000fc600078ec0ff */
[----:B------:R-:W-:Y:S05]  /*7ed0*/  @P2 BRA `(.L_x_10285) ;  /* 0x0000000400582947 */ /* 0x000fea0003800000 */
[----:B------:R-:W-:Y:S02]  /*7ee0*/  IMAD.SHL.U32 R3, R29, 0x40, RZ ;  /* 0x000000401d037824 */ /* 0x000fe400078e00ff */
[----:B------:R-:W-:Y:S02]  /*7ef0*/  HADD2.F32 R28, -RZ, R41.H0_H0 ;  /* 0x20000029ff1c7230 */ /* 0x000fe40000004100 */
[----:B0-----:R-:W-:Y:S01]  /*7f00*/  HADD2.F32 R27, -RZ, R39.H0_H0 ;  /* 0x20000027ff1b7230 */ /* 0x001fe20000004100 */
[----:B------:R-:W-:Y:S01]  /*7f10*/  LOP3.LUT R5, R3, 0x1c0, RZ, 0xc0, !PT ;  /* 0x000001c003057812 */ /* 0x000fe200078ec0ff */
[----:B------:R-:W-:-:S03]  /*7f20*/  HADD2.F32 R29, -RZ, R45.H0_H0 ;  /* 0x2000002dff1d7230 */ /* 0x000fc60000004100 */
[----:B------:R-:W-:Y:S02]  /*7f30*/  LOP3.LUT R3, R5, 0x38, R16, 0xf8, !PT ;  /* 0x0000003805037812 */ /* 0x000fe400078ef810 */
[----:B------:R-:W-:-:S04]  /*7f40*/  SHF.R.U32.HI R4, RZ, 0x3, R5 ;  /* 0x00000003ff047819 */ /* 0x000fc80000011605 */
[----:B------:R-:W-:-:S05]  /*7f50*/  LOP3.LUT R3, R3, R4, RZ, 0x3c, !PT ;  /* 0x0000000403037212 */ /* 0x000fca00078e3cff */
[----:B------:R-:W-:-:S04]  /*7f60*/  IMAD R3, R218, 0x200, R3 ;  /* 0x00000200da037824 */ /* 0x000fc800078e0203 */
[----:B------:R-:W-:Y:S01]  /*7f70*/  IMAD R37, R3, 0x2, R18 ;  /* 0x0000000203257824 */ /* 0x000fe200078e0212 */
[----:B------:R-:W-:-:S04]  /*7f80*/  LOP3.LUT R3, R4, R12, R5, 0x1e, !PT ;  /* 0x0000000c04037212 */ /* 0x000fc800078e1e05 */
[----:B------:R-:W0:Y:S01]  /*7f90*/  LDS.128 R4, [R37+0x18400] ;  /* 0x0184000025047984 */ /* 0x000e220000000c00 */
[----:B------:R-:W-:-:S04]  /*7fa0*/  IMAD R3, R218, 0x200, R3 ;  /* 0x00000200da037824 */ /* 0x000fc800078e0203 */
[----:B------:R-:W-:-:S05]  /*7fb0*/  IMAD R38, R3, 0x2, R18 ;  /* 0x0000000203267824 */ /* 0x000fca00078e0212 */
[----:B------:R-:W1:Y:S01]  /*7fc0*/  LDS.128 R8, [R38+0x18400] ;  /* 0x0184000026087984 */ /* 0x000e620000000c00 */
[--C-:B0-----:R-:W-:Y:S02]  /*7fd0*/  HADD2.F32 R3, -RZ, R4.reuse.H0_H0 ;  /* 0x20000004ff037230 */ /* 0x101fe40000004100 */
[----:B------:R-:W-:Y:S02]  /*7fe0*/  HADD2.F32 R4, -RZ, R4.H1_H1 ;  /* 0x30000004ff047230 */ /* 0x000fe40000004100 */
[--C-:B------:R-:W-:Y:S02]  /*7ff0*/  HADD2.F32 R13, -RZ, R5.reuse.H0_H0 ;  /* 0x20000005ff0d7230 */ /* 0x100fe40000004100 */
[----:B------:R-:W-:Y:S02]  /*8000*/  HADD2.F32 R5, -RZ, R5.H1_H1 ;  /* 0x30000005ff057230 */ /* 0x000fe40000004100 */
[----:B------:R-:W-:Y:S02]  /*8010*/  HADD2.F32 R14, -RZ, R6.H0_H0 ;  /* 0x20000006ff0e7230 */ /* 0x000fe40000004100 */
[----:B-1----:R-:W-:-:S02]  /*8020*/  HADD2.F32 R20, -RZ, R8.H0_H0 ;  /* 0x20000008ff147230 */ /* 0x002fc40000004100 */
[----:B------:R-:W-:Y:S02]  /*8030*/  HADD2.F32 R8, -RZ, R8.H1_H1 ;  /* 0x30000008ff087230 */ /* 0x000fe40000004100 */
[--C-:B----4-:R-:W-:Y:S02]  /*8040*/  HADD2.F32 R21, -RZ, R9.reuse.H0_H0 ;  /* 0x20000009ff157230 */ /* 0x110fe40000004100 */
[C---:B------:R-:W-:Y:S01]  /*8050*/  FMUL.FTZ R30, R20.reuse, R28 ;  /* 0x0000001c141e7220 */ /* 0x040fe20000410000 */
[----:B------:R-:W-:Y:S01]  /*8060*/  FMUL.FTZ R20, R20, R27 ;  /* 0x0000001b14147220 */ /* 0x000fe20000410000 */
[----:B------:R-:W-:Y:S01]  /*8070*/  FMUL.FTZ R33, R8, R29 ;  /* 0x0000001d08217220 */ /* 0x000fe20000410000 */
[----:B------:R-:W-:Y:S02]  /*8080*/  HADD2.F32 R9, -RZ, R9.H1_H1 ;  /* 0x30000009ff097230 */ /* 0x000fe40000004100 */
[----:B------:R-:W-:Y:S01]  /*8090*/  FFMA.FTZ R31, R3, R27, -R30 ;  /* 0x0000001b031f7223 */ /* 0x000fe2000001081e */
[----:B------:R-:W-:-:S02]  /*80a0*/  HADD2.F32 R27, -RZ, R43.H0_H0 ;  /* 0x2000002bff1b7230 */ /* 0x000fc40000004100 */
[----:B------:R-:W-:Y:S01]  /*80b0*/  FFMA.FTZ R28, R3, R28, R20 ;  /* 0x0000001c031c7223 */ /* 0x000fe20000010014 */
[----:B------:R-:W-:Y:S02]  /*80c0*/  HADD2.F32 R30, -RZ, R41.H1_H1 ;  /* 0x30000029ff1e7230 */ /* 0x000fe40000004100 */
[----:B------:R-:W-:Y:S02]  /*80d0*/  HADD2.F32 R20, -RZ, R39.H1_H1 ;  /* 0x30000027ff147230 */ /* 0x000fe40000004100 */
[-C--:B------:R-:W-:Y:S01]  /*80e0*/  FMUL.FTZ R3, R8, R27.reuse ;  /* 0x0000001b08037220 */ /* 0x080fe20000410000 */
[----:B------:R-:W-:Y:S02]  /*80f0*/  HADD2.F32 R8, -RZ, R45.H1_H1 ;  /* 0x3000002dff087230 */ /* 0x000fe40000004100 */
[C---:B------:R-:W-:Y:S01]  /*8100*/  FMUL.FTZ R34, R21.reuse, R30 ;  /* 0x0000001e15227220 */ /* 0x040fe20000410000 */
[C---:B------:R-:W-:Y:S01]  /*8110*/  FFMA.FTZ R32, R4.reuse, R27, -R33 ;  /* 0x0000001b04207223 */ /* 0x040fe20000010821 */
[----:B------:R-:W-:Y:S01]  /*8120*/  FMUL.FTZ R21, R21, R20 ;  /* 0x0000001415157220 */ /* 0x000fe20000410000 */
[----:B------:R-:W-:Y:S01]  /*8130*/  FFMA.FTZ R29, R4, R29, R3 ;  /* 0x0000001d041d7223 */ /* 0x000fe20000010003 */
[----:B------:R-:W-:-:S02]  /*8140*/  HADD2.F32 R4, -RZ, R43.H1_H1 ;  /* 0x3000002bff047230 */ /* 0x000fc40000004100 */
[C---:B------:R-:W-:Y:S01]  /*8150*/  FFMA.FTZ R34, R13.reuse, R20, -R34 ;  /* 0x000000140d227223 */ /* 0x040fe20000010822 */
[----:B------:R-:W-:Y:S01]  /*8160*/  FFMA.FTZ R30, R13, R30, R21 ;  /* 0x0000001e0d1e7223 */ /* 0x000fe20000010015 */
[----:B------:R-:W-:Y:S02]  /*8170*/  HADD2.F32 R25, -RZ, R10.H0_H0 ;  /* 0x2000000aff197230 */ /* 0x000fe40000004100 */
[C---:B------:R-:W-:Y:S01]  /*8180*/  FMUL.FTZ R20, R9.reuse, R8 ;  /* 0x0000000809147220 */ /* 0x040fe20000410000 */
[----:B------:R-:W-:Y:S02]  /*8190*/  HADD2.F32 R3, -RZ, R40.H0_H0 ;  /* 0x20000028ff037230 */ /* 0x000fe40000004100 */
[-C--:B------:R-:W-:Y:S01]  /*81a0*/  FMUL.FTZ R36, R9, R4.reuse ;  /* 0x0000000409247220 */ /* 0x080fe20000410000 */
[----:B------:R-:W-:Y:S02]  /*81b0*/  HADD2.F32 R13, -RZ, R42.H0_H0 ;  /* 0x2000002aff0d7230 */ /* 0x000fe40000004100 */
[----:B------:R-:W-:Y:S01]  /*81c0*/  FFMA.FTZ R27, R5, R4, -R20 ;  /* 0x00000004051b7223 */ /* 0x000fe20000010814 */
[----:B------:R-:W-:-:S02]  /*81d0*/  HADD2.F32 R10, -RZ, R10.H1_H1 ;  /* 0x3000000aff0a7230 */ /* 0x000fc40000004100 */
[C---:B------:R-:W-:Y:S01]  /*81e0*/  FMUL.FTZ R4, R25.reuse, R3 ;  /* 0x0000000319047220 */ /* 0x040fe20000410000 */
[----:B------:R-:W-:Y:S02]  /*81f0*/  HADD2.F32 R21, -RZ, R46.H0_H0 ;  /* 0x2000002eff157230 */ /* 0x000fe40000004100 */
[----:B------:R-:W-:Y:S01]  /*8200*/  FMUL.FTZ R33, R25, R13 ;  /* 0x0000000d19217220 */ /* 0x000fe20000410000 */
[----:B------:R-:W-:Y:S02]  /*8210*/  HADD2.F32 R9, -RZ, R44.H0_H0 ;  /* 0x2000002cff097230 */ /* 0x000fe40000004100 */
[----:B------:R-:W-:Y:S01]  /*8220*/  FFMA.FTZ R25, R5, R8, R36 ;  /* 0x0000000805197223 */ /* 0x000fe20000010024 */
[----:B------:R-:W-:Y:S02]  /*8230*/  HADD2.F32 R6, -RZ, R6.H1_H1 ;  /* 0x30000006ff067230 */ /* 0x000fe40000004100 */
[----:B------:R-:W-:Y:S01]  /*8240*/  FMUL.FTZ R5, R10, R21 ;  /* 0x000000150a057220 */ /* 0x000fe20000410000 */
[----:B------:R-:W-:-:S02]  /*8250*/  HADD2.F32 R26, -RZ, R11.H0_H0 ;  /* 0x2000000bff1a7230 */ /* 0x000fc40000004100 */
[----:B------:R-:W-:Y:S01]  /*8260*/  FMUL.FTZ R35, R10, R9 ;  /* 0x000000090a237220 */ /* 0x000fe20000410000 */
[----:B------:R-:W-:Y:S01]  /*8270*/  FFMA.FTZ R33, R14, R3, -R33 ;  /* 0x000000030e217223 */ /* 0x000fe20000010821 */
[----:B------:R-:W-:Y:S01]  /*8280*/  FFMA.FTZ R10, R6, R9, -R5 ;  /* 0x00000009060a7223 */ /* 0x000fe20000010805 */
[----:B------:R-:W-:Y:S02]  /*8290*/  HADD2.F32 R5, -RZ, R42.H1_H1 ;  /* 0x3000002aff057230 */ /* 0x000fe40000004100 */
[----:B------:R-:W-:Y:S01]  /*82a0*/  FFMA.FTZ R13, R14, R13, R4 ;  /* 0x0000000d0e0d7223 */ /* 0x000fe20000010004 */
[----:B------:R-:W-:Y:S02]  /*82b0*/  HADD2.F32 R11, -RZ, R11.H1_H1 ;  /* 0x3000000bff0b7230 */ /* 0x000fe40000004100 */
[----:B------:R-:W-:Y:S01]  /*82c0*/  FFMA.FTZ R14, R6, R21, R35 ;  /* 0x00000015060e7223 */ /* 0x000fe20000010023 */
[----:B------:R-:W-:Y:S02]  /*82d0*/  HADD2.F32 R3, -RZ, R40.H1_H1 ;  /* 0x30000028ff037230 */ /* 0x000fe40000004100 */
[----:B------:R-:W-:Y:S01]  /*82e0*/  FMUL.FTZ R6, R26, R5 ;  /* 0x000000051a067220 */ /* 0x000fe20000410000 */
[----:B------:R-:W-:-:S02]  /*82f0*/  HADD2.F32 R8, -RZ, R46.H1_H1 ;  /* 0x3000002eff087230 */ /* 0x000fc40000004100 */
        /* <DEDUP_REMOVED lines=20> */
.L_x_10285:
[----:B------:R-:W-:Y:S05]  /*8440*/  BSYNC B1 ;  /* 0x0000000000017941 */ /* 0x000fea0003800000 */
.L_x_10284:
[----:B------:R-:W-:Y:S05]  /*8450*/  @P0 BRA `(.L_x_10276) ;  /* 0x0000000400440947 */ /* 0x000fea0003800000 */
[----:B-1----:R-:W2:Y:S01]  /*8460*/  LDL R38, [R1+0x90] ;  /* 0x0000900001267983 */ /* 0x002ea20000100800 */
[----:B------:R-:W-:-:S04]  /*8470*/  SHF.R.U32.HI R3, RZ, 0x3, R215 ;  /* 0x00000003ff037819 */ /* 0x000fc800000116d7 */
[----:B------:R-:W-:-:S05]  /*8480*/  LOP3.LUT R12, R3, R12, R215, 0x1e, !PT ;  /* 0x0000000c030c7212 */ /* 0x000fca00078e1ed7 */
[----:B------:R-:W-:-:S04]  /*8490*/  IMAD.IADD R3, R219, 0x1, R12 ;  /* 0x00000001db037824 */ /* 0x000fc800078e020c */
[----:B------:R-:W-:-:S05]  /*84a0*/  IMAD R3, R3, 0x2, R18 ;  /* 0x0000000203037824 */ /* 0x000fca00078e0212 */
[----:B------:R-:W1:Y:S01]  /*84b0*/  LDS.128 R8, [R3+0x18400] ;  /* 0x0184000003087984 */ /* 0x000e620000000c00 */
[----:B------:R-:W-:Y:S02]  /*84c0*/  HADD2.F32 R28, -RZ, R39.H0_H0 ;  /* 0x20000027ff1c7230 */ /* 0x000fe40000004100 */
[----:B------:R-:W-:Y:S02]  /*84d0*/  HADD2.F32 R30, -RZ, R41.H0_H0 ;  /* 0x20000029ff1e7230 */ /* 0x000fe40000004100 */
[----:B------:R-:W-:Y:S02]  /*84e0*/  HADD2.F32 R32, -RZ, R45.H0_H0 ;  /* 0x2000002dff207230 */ /* 0x000fe40000004100 */
[----:B------:R-:W-:Y:S02]  /*84f0*/  HADD2.F32 R37, -RZ, R41.H1_H1 ;  /* 0x30000029ff257230 */ /* 0x000fe40000004100 */
[----:B------:R-:W-:Y:S02]  /*8500*/  HADD2.F32 R35, -RZ, R39.H1_H1 ;  /* 0x30000027ff237230 */ /* 0x000fe40000004100 */
[----:B------:R-:W-:-:S02]  /*8510*/  HADD2.F32 R36, -RZ, R46.H0_H0 ;  /* 0x2000002eff247230 */ /* 0x000fc40000004100 */
[----:B------:R-:W-:Y:S02]  /*8520*/  HADD2.F32 R34, -RZ, R42.H0_H0 ;  /* 0x2000002aff227230 */ /* 0x000fe40000004100 */
[--C-:B-1----:R-:W-:Y:S02]  /*8530*/  HADD2.F32 R20, -RZ, R8.reuse.H0_H0 ;  /* 0x20000008ff147230 */ /* 0x102fe40000004100 */
[----:B------:R-:W-:-:S03]  /*8540*/  HADD2.F32 R8, -RZ, R8.H1_H1 ;  /* 0x30000008ff087230 */ /* 0x000fc60000004100 */
[-C--:B0-----:R-:W-:Y:S01]  /*8550*/  FMUL.FTZ R27, R30, R20.reuse ;  /* 0x000000141e1b7220 */ /* 0x081fe20000410000 */
[----:B------:R-:W-:Y:S01]  /*8560*/  FMUL.FTZ R29, R28, R20 ;  /* 0x000000141c1d7220 */ /* 0x000fe20000410000 */
[----:B------:R-:W-:Y:S02]  /*8570*/  HADD2.F32 R20, -RZ, R43.H0_H0 ;  /* 0x2000002bff147230 */ /* 0x000fe40000004100 */
[-C--:B------:R-:W-:Y:S01]  /*8580*/  FMUL.FTZ R31, R32, R8.reuse ;  /* 0x00000008201f7220 */ /* 0x080fe20000410000 */
[--C-:B----4-:R-:W-:Y:S02]  /*8590*/  HADD2.F32 R21, -RZ, R9.reuse.H0_H0 ;  /* 0x20000009ff157230 */ /* 0x110fe40000004100 */
[----:B------:R-:W-:Y:S01]  /*85a0*/  FMUL.FTZ R33, R20, R8 ;  /* 0x0000000814217220 */ /* 0x000fe20000410000 */
[----:B------:R-:W-:Y:S02]  /*85b0*/  HADD2.F32 R9, -RZ, R9.H1_H1 ;  /* 0x30000009ff097230 */ /* 0x000fe40000004100 */
[----:B------:R-:W-:-:S02]  /*85c0*/  HADD2.F32 R25, -RZ, R10.H0_H0 ;  /* 0x2000000aff197230 */ /* 0x000fc40000004100 */
[----:B------:R-:W-:Y:S02]  /*85d0*/  HADD2.F32 R10, -RZ, R10.H1_H1 ;  /* 0x3000000aff0a7230 */ /* 0x000fe40000004100 */
[--C-:B------:R-:W-:Y:S02]  /*85e0*/  HADD2.F32 R26, -RZ, R11.reuse.H0_H0 ;  /* 0x2000000bff1a7230 */ /* 0x100fe40000004100 */
[----:B------:R-:W-:Y:S01]  /*85f0*/  HADD2.F32 R11, -RZ, R11.H1_H1 ;  /* 0x3000000bff0b7230 */ /* 0x000fe20000004100 */
[----:B--2---:R-:W0:Y:S02]  /*8600*/  LDS.128 R4, [R38+0x18400] ;  /* 0x0184000026047984 */ /* 0x004e240000000c00 */
[--C-:B0-----:R-:W-:Y:S02]  /*8610*/  HADD2.F32 R12, -RZ, R4.reuse.H0_H0 ;  /* 0x20000004ff0c7230 */ /* 0x101fe40000004100 */
[----:B------:R-:W-:-:S03]  /*8620*/  HADD2.F32 R4, -RZ, R4.H1_H1 ;  /* 0x30000004ff047230 */ /* 0x000fc60000004100 */
[----:B------:R-:W-:Y:S02]  /*8630*/  FFMA.FTZ R27, R28, R12, -R27 ;  /* 0x0000000c1c1b7223 */ /* 0x000fe4000001081b */
[----:B------:R-:W-:Y:S01]  /*8640*/  FFMA.FTZ R8, R20, R4, -R31 ;  /* 0x0000000414087223 */ /* 0x000fe2000001081f */
[----:B------:R-:W-:Y:S02]  /*8650*/  HADD2.F32 R31, -RZ, R45.H1_H1 ;  /* 0x3000002dff1f7230 */ /* 0x000fe40000004100 */
[-C--:B------:R-:W-:Y:S01]  /*8660*/  FMUL.FTZ R20, R37, R21.reuse ;  /* 0x0000001525147220 */ /* 0x080fe20000410000 */
[----:B------:R-:W-:Y:S01]  /*8670*/  FMUL.FTZ R28, R35, R21 ;  /* 0x00000015231c7220 */ /* 0x000fe20000410000 */
[----:B------:R-:W-:Y:S02]  /*8680*/  HADD2.F32 R21, -RZ, R43.H1_H1 ;  /* 0x3000002bff157230 */ /* 0x000fe40000004100 */
[----:B------:R-:W-:Y:S01]  /*8690*/  FFMA.FTZ R29, R30, R12, R29 ;  /* 0x0000000c1e1d7223 */ /* 0x000fe2000001001d */
[----:B------:R-:W-:-:S02]  /*86a0*/  HADD2.F32 R13, -RZ, R5.H0_H0 ;  /* 0x20000005ff0d7230 */ /* 0x000fc40000004100 */
[----:B------:R-:W-:Y:S01]  /*86b0*/  FFMA.FTZ R12, R32, R4, R33 ;  /* 0x00000004200c7223 */ /* 0x000fe20000010021 */
[----:B------:R-:W-:Y:S02]  /*86c0*/  HADD2.F32 R5, -RZ, R5.H1_H1 ;  /* 0x30000005ff057230 */ /* 0x000fe40000004100 */
[-C--:B------:R-:W-:Y:S01]  /*86d0*/  FMUL.FTZ R4, R31, R9.reuse ;  /* 0x000000091f047220 */ /* 0x080fe20000410000 */
[----:B------:R-:W-:Y:S01]  /*86e0*/  FMUL.FTZ R30, R21, R9 ;  /* 0x00000009151e7220 */ /* 0x000fe20000410000 */
[----:B------:R-:W-:Y:S02]  /*86f0*/  HADD2.F32 R14, -RZ, R6.H0_H0 ;  /* 0x20000006ff0e7230 */ /* 0x000fe40000004100 */
[----:B------:R-:W-:Y:S01]  /*8700*/  FFMA.FTZ R20, R35, R13, -R20 ;  /* 0x0000000d23147223 */ /* 0x000fe20000010814 */
[----:B------:R-:W-:Y:S01]  /*8710*/  FFMA.FTZ R9, R21, R5, -R4 ;  /* 0x0000000515097223 */ /* 0x000fe20000010804 */
[----:B------:R-:W-:Y:S01]  /*8720*/  FFMA.FTZ R28, R37, R13, R28 ;  /* 0x0000000d251c7223 */ /* 0x000fe2000001001c */
[----:B------:R-:W-:-:S02]  /*8730*/  HADD2.F32 R4, -RZ, R44.H0_H0 ;  /* 0x2000002cff047230 */ /* 0x000fc40000004100 */
[----:B------:R-:W-:Y:S01]  /*8740*/  FFMA.FTZ R13, R31, R5, R30 ;  /* 0x000000051f0d7223 */ /* 0x000fe2000001001e */
[----:B------:R-:W-:Y:S02]  /*8750*/  HADD2.F32 R6, -RZ, R6.H1_H1 ;  /* 0x30000006ff067230 */ /* 0x000fe40000004100 */
[-C--:B------:R-:W-:Y:S01]  /*8760*/  FMUL.FTZ R5, R36, R10.reuse ;  /* 0x0000000a24057220 */ /* 0x080fe20000410000 */
[----:B------:R-:W-:Y:S02]  /*8770*/  HADD2.F32 R32, -RZ, R40.H0_H0 ;  /* 0x20000028ff207230 */ /* 0x000fe40000004100 */
[-C--:B------:R-:W-:Y:S01]  /*8780*/  FMUL.FTZ R21, R34, R25.reuse ;  /* 0x0000001922157220 */ /* 0x080fe20000410000 */
[C---:B------:R-:W-:Y:S01]  /*8790*/  FMUL.FTZ R31, R4.reuse, R10 ;  /* 0x0000000a041f7220 */ /* 0x040fe20000410000 */
[----:B------:R-:W-:Y:S01]  /*87a0*/  FFMA.FTZ R10, R4, R6, -R5 ;  /* 0x00000006040a7223 */ /* 0x000fe20000010805 */
[----:B------:R-:W-:Y:S02]  /*87b0*/  HADD2.F32 R35, -RZ, R42.H1_H1 ;  /* 0x3000002aff237230 */ /* 0x000fe40000004100 */
[----:B------:R-:W-:Y:S01]  /*87c0*/  FMUL.FTZ R25, R32, R25 ;  /* 0x0000001920197220 */ /* 0x000fe20000410000 */
[----:B------:R-:W-:-:S02]  /*87d0*/  HADD2.F32 R5, -RZ, R40.H1_H1 ;  /* 0x30000028ff057230 */ /* 0x000fc40000004100 */
[----:B------:R-:W-:Y:S02]  /*87e0*/  HADD2.F32 R37, -RZ, R46.H1_H1 ;  /* 0x3000002eff257230 */ /* 0x000fe40000004100 */
[----:B------:R-:W-:Y:S02]  /*87f0*/  HADD2.F32 R33, -RZ, R44.H1_H1 ;  /* 0x3000002cff217230 */ /* 0x000fe40000004100 */
[-C--:B------:R-:W-:Y:S01]  /*8800*/  FFMA.FTZ R21, R32, R14.reuse, -R21 ;  /* 0x0000000e20157223 */ /* 0x080fe20000010815 */
[--C-:B------:R-:W-:Y:S02]  /*8810*/  HADD2.F32 R15, -RZ, R7.reuse.H0_H0 ;  /* 0x20000007ff0f7230 */ /* 0x100fe40000004100 */
[----:B------:R-:W-:Y:S01]  /*8820*/  FFMA.FTZ R25, R34, R14, R25 ;  /* 0x0000000e22197223 */ /* 0x000fe20000010019 */
[----:B------:R-:W-:Y:S02]  /*8830*/  HADD2.F32 R7, -RZ, R7.H1_H1 ;  /* 0x30000007ff077230 */ /* 0x000fe40000004100 */
[----:B------:R-:W-:Y:S01]  /*8840*/  FFMA.FTZ R14, R36, R6, R31 ;  /* 0x00000006240e7223 */ /* 0x000fe2000001001f */
[-C--:B------:R-:W-:Y:S01]  /*8850*/  FMUL.FTZ R4, R35, R26.reuse ;  /* 0x0000001a23047220 */ /* 0x080fe20000410000 */
[----:B------:R-:W-:Y:S01]  /*8860*/  FMUL.FTZ R26, R5, R26 ;  /* 0x0000001a051a7220 */ /* 0x000fe20000410000 */
        /* <DEDUP_REMOVED lines=14> */
[----:B------:R2:W-:Y:S04]  /*8950*/  STS.128 [R38+0x18400], R4 ;  /* 0x0184000426007388 */ /* 0x0005e80000000c00 */
[----:B------:R2:W-:Y:S02]  /*8960*/  STS.128 [R3+0x18400], R8 ;  /* 0x0184000803007388 */ /* 0x0005e40000000c00 */
.L_x_10276:
[----:B------:R-:W-:Y:S05]  /*8970*/  BSYNC B0 ;  /* 0x0000000000007941 */ /* 0x000fea0003800000 */
.L_x_10265:
        /* <DEDUP_REMOVED lines=8> */
.L_x_10262:
[----:B-123--:R-:W2:Y:S01]  /*8a00*/  LDL R3, [R1+0x5c] ;  /* 0x00005c0001037983 */ /* 0x00eea20000100800 */
[----:B0-----:R-:W0:Y:S02]  /*8a10*/  S2R R4, SR_TID.X ;  /* 0x0000000000047919 */ /* 0x001e240000002100 */
[----:B0-----:R-:W-:-:S05]  /*8a20*/  SHF.R.U32.HI R4, RZ, 0x7, R4 ;  /* 0x00000007ff047819 */ /* 0x001fca0000011604 */
[----:B------:R-:W-:Y:S01]  /*8a30*/  VIADD R10, R4, 0x8 ;  /* 0x00000008040a7836 */ /* 0x000fe20000000000 */
[----:B--2---:R-:W-:-:S13]  /*8a40*/  R2UR UR4, R3 ;  /* 0x00000000030472ca */ /* 0x004fda00000e0000 */
[----:B------:R-:W-:Y:S01]  /*8a50*/  IMAD.U32 R3, RZ, RZ, UR4 ;  /* 0x00000004ff037e24 */ /* 0x000fe2000f8e00ff */
[----:B------:R-:W-:Y:S05]  /*8a60*/  WARPSYNC.ALL ;  /* 0x0000000000007948 */ /* 0x000fea0003800000 */
[----:B------:R0:W-:Y:S01]  /*8a70*/  BAR.SYNC.DEFER_BLOCKING R10, 0x100 ;  /* 0x0004000a0000751d */ /* 0x0001e20000010000 */
[----:B------:R-:W-:-:S13]  /*8a80*/  ISETP.NE.AND P0, PT, R3, 0x3, PT ;  /* 0x000000030300780c */ /* 0x000fda0003f05270 */
[----:B0-----:R-:W-:Y:S05]  /*8a90*/  @!P0 BRA `(.L_x_10286) ;  /* 0x0000000000048947 */ /* 0x001fea0003800000 */
[----:B------:R-:W-:Y:S01]  /*8aa0*/  BPT.TRAP 0x1 ;  /* 0x000000040000795c */ /* 0x000fe20000300000 */
.L_x_10286:
[----:B------:R-:W-:Y:S01]  /*8ab0*/  IMAD R3, R200, 0x8, R18 ;  /* 0x00000008c8037824 */ /* 0x000fe200078e0212 */
[----:B------:R-:W-:-:S04]  /*8ac0*/  SHF.L.U32 R8, R208, 0x1f, RZ ;  /* 0x0000001fd0087819 */ /* 0x000fc800000006ff */
[----:B------:R0:W1:Y:S01]  /*8ad0*/  SYNCS.PHASECHK.TRANS64.TRYWAIT P1, [R3+URZ+0x32430], R8 ;  /* 0x03243008030075a7 */ /* 0x000062000802017f */
[----:B------:R-:W-:Y:S05]  /*8ae0*/  @!P0 BRA `(.L_x_10287) ;  /* 0x0000000000048947 */ /* 0x000fea0003800000 */
[----:B------:R-:W-:Y:S01]  /*8af0*/  BPT.TRAP 0x1 ;  /* 0x000000040000795c */ /* 0x000fe20000300000 */
.L_x_10287:
[----:B------:R-:W-:Y:S01]  /*8b00*/  VIADD R4, R18, 0x1c400 ;  /* 0x0001c40012047836 */ /* 0x000fe20000000000 */
[----:B------:R-:W-:Y:S01]  /*8b10*/  LOP3.LUT R14, R24, 0x10000, RZ, 0xfc, !PT ;  /* 0x00010000180e7812 */ /* 0x000fe200078efcff */
[----:B------:R-:W-:-:S03]  /*8b20*/  IMAD.MOV.U32 R15, RZ, RZ, 0x40000040 ;  /* 0x40000040ff0f7424 */ /* 0x000fc600078e00ff */
[----:B------:R-:W-:-:S04]  /*8b30*/  SHF.R.U32.HI R4, RZ, 0x4, R4 ;  /* 0x00000004ff047819 */ /* 0x000fc80000011604 */
[----:B------:R-:W-:-:S04]  /*8b40*/  LOP3.LUT R4, R4, 0x3fff, RZ, 0xc0, !PT ;  /* 0x00003fff04047812 */ /* 0x000fc800078ec0ff */
[----:B------:R-:W-:Y:S01]  /*8b50*/  LOP3.LUT R217, R4, 0x10000, RZ, 0xfc, !PT ;  /* 0x0001000004d97812 */ /* 0x000fe200078efcff */
[----:B-1----:R-:W-:Y:S06]  /*8b60*/  @P1 BRA `(.L_x_10288) ;  /* 0x0000000000081947 */ /* 0x002fec0003800000 */
[----:B------:R-:W1:Y:S02]  /*8b70*/  SYNCS.PHASECHK.TRANS64.TRYWAIT P1, [R3+URZ+0x32430], R8 ;  /* 0x03243008030075a7 */ /* 0x000e64000802017f */
[----:B-1----:R-:W-:Y:S05]  /*8b80*/  @!P1 BRA `(.L_x_10289) ;  /* 0x0000013800bc9947 */ /* 0x002fea0003800000 */
.L_x_10288:
[----:B------:R-:W-:Y:S01]  /*8b90*/  IMAD R4, R200, 0x300, R217 ;  /* 0x00000300c8047824 */ /* 0x000fe200078e02d9 */
[----:B------:R-:W-:Y:S05]  /*8ba0*/  WARPSYNC.ALL ;  /* 0x0000000000007948 */ /* 0x000fea0003800000 */
[----:B------:R-:W-:Y:S01]  /*8bb0*/  IMAD.MOV.U32 R5, RZ, RZ, 0x40000040 ;  /* 0x40000040ff057424 */ /* 0x000fe200078e00ff */
[C---:B------:R-:W-:Y:S01]  /*8bc0*/  R2UR UR4, R14.reuse ;  /* 0x000000000e0472ca */ /* 0x040fe200000e0000 */
[----:B-----5:R-:W-:Y:S01]  /*8bd0*/  WARPGROUP.ARRIVE ;  /* 0x00000000000079c5 */ /* 0x020fe20000000000 */
        /* <DEDUP_REMOVED lines=11> */
[----:B----4-:R-:W-:Y:S02]  /*8c90*/  IMAD.MOV.U32 R21, RZ, RZ, 0x40000040 ;  /* 0x40000040ff157424 */ /* 0x010fe400078e00ff */
[----:B------:R-:W-:Y:S01]  /*8ca0*/  HGMMA.64x96x16.F32 R24, gdesc[UR4], RZ, !UPT, gsb0 ;  /* 0x01600000041879f0 */ /* 0x000fe2000c0008ff */
        /* <DEDUP_REMOVED lines=18> */
[----:B------:R-:W-:Y:S02]  /*8dd0*/  R2UR UR4, R20 ;  /* 0x00000000140472ca */ /* 0x000fe400000e0000 */
[----:B------:R-:W-:Y:S02]  /*8de0*/  R2UR UR5, R21 ;  /* 0x00000000150572ca */ /* 0x000fe400000e0000 */
[----:B------:R-:W-:Y:S02]  /*8df0*/  R2UR UR6, R4 ;  /* 0x00000000040672ca */ /* 0x000fe400000e0000 */
[----:B------:R-:W-:Y:S02]  /*8e00*/  R2UR UR7, R5 ;  /* 0x00000000050772ca */ /* 0x000fe400000e0000 */
[----:B------:R-:W-:Y:S01]  /*8e10*/  SHF.L.U32 R5, R0, 0x1f, RZ ;  /* 0x0000001f00057819 */ /* 0x000fe200000006ff */
[----:B------:R-:W-:-:S02]  /*8e20*/  WARPGROUP.DEPBAR.LE gsb0, 0x0 ;  /* 0x00008000000079c5 */ /* 0x000fc40000010000 */
[----:B------:R-:W-:-:S08]  /*8e30*/  WARPGROUP.ARRIVE ;  /* 0x00000000000079c5 */ /* 0x000fd00000000000 */
[----:B------:R-:W-:Y:S03]  /*8e40*/  HGMMA.64x96x16.F32 R24, gdesc[UR4], R24, gsb0 ;  /* 0x01600000041879f0 */ /* 0x000fe60008000818 */
[----:B------:R-:W-:Y:S02]  /*8e50*/  WARPGROUP.DEPBAR.LE gsb0, 0x0 ;  /* 0x00008000000079c5 */ /* 0x000fe40000010000 */
[----:B------:R-:W2:Y:S02]  /*8e60*/  SYNCS.PHASECHK.TRANS64.TRYWAIT P1, [R18+URZ+0x32410], R5 ;  /* 0x03241005120075a7 */ /* 0x000ea4000802017f */
[----:B--2---:R-:W-:Y:S05]  /*8e70*/  @!P1 BRA `(.L_x_10291) ;  /* 0x0000013800149947 */ /* 0x004fea0003800000 */
.L_x_10528:
[----:B------:R-:W-:Y:S05]  /*8e80*/  BSYNC B0 ;  /* 0x0000000000007941 */ /* 0x000fea0003800000 */
.L_x_10290:
[----:B------:R-:W-:Y:S05]  /*8e90*/  @!P0 BRA `(.L_x_10292) ;  /* 0x0000000000048947 */ /* 0x000fea0003800000 */
[----:B------:R-:W-:Y:S01]  /*8ea0*/  BPT.TRAP 0x1 ;  /* 0x000000040000795c */ /* 0x000fe20000300000 */
.L_x_10292:
[----:B------:R3:W4:Y:S01]  /*8eb0*/  SYNCS.PHASECHK.TRANS64.TRYWAIT P2, [R3+URZ+0x32450], R8 ;  /* 0x03245008030075a7 */ /* 0x000722000804017f */
[----:B------:R-:W-:Y:S05]  /*8ec0*/  @!P0 BRA `(.L_x_10293) ;  /* 0x0000000000048947 */ /* 0x000fea0003800000 */
[----:B------:R-:W-:Y:S01]  /*8ed0*/  BPT.TRAP 0x1 ;  /* 0x000000040000795c */ /* 0x000fe20000300000 */
.L_x_10293:
[----:B------:R-:W5:Y:S01]  /*8ee0*/  S2R R0, SR_TID.X ;  /* 0x0000000000007919 */ /* 0x000f620000002100 */
[----:B------:R-:W-:Y:S01]  /*8ef0*/  BSSY B0, `(.L_x_10294) ;  /* 0x0000006000007945 */ /* 0x000fe20003800000 */
[----:B-----5:R-:W-:-:S04]  /*8f00*/  LOP3.LUT R0, R0, 0x7f, RZ, 0xc0, !PT ;  /* 0x0000007f00007812 */ /* 0x020fc800078ec0ff */
[----:B------:R-:W-:Y:S01]  /*8f10*/  ISETP.NE.AND P1, PT, R0, RZ, PT ;  /* 0x000000ff0000720c */ /* 0x000fe20003f25270 */
[----:B----4-:R-:W-:-:S12]  /*8f20*/  @P2 BRA `(.L_x_10295) ;  /* 0x0000000000082947 */ /* 0x010fd80003800000 */
[----:B------:R-:W4:Y:S02]  /*8f30*/  SYNCS.PHASECHK.TRANS64.TRYWAIT P2, [R3+URZ+0x32450], R8 ;  /* 0x03245008030075a7 */ /* 0x000f24000804017f */
[----:B----4-:R-:W-:Y:S05]  /*8f40*/  @!P2 BRA `(.L_x_10296) ;  /* 0x0000013400f4a947 */ /* 0x010fea0003800000 */
.L_x_10295:
[----:B------:R-:W-:Y:S05]  /*8f50*/  BSYNC B0 ;  /* 0x0000000000007941 */ /* 0x000fea0003800000 */
.L_x_10294:
[----:B------:R-:W-:Y:S05]  /*8f60*/  WARPSYNC.ALL ;  /* 0x0000000000007948 */ /* 0x000fea0003800000 */
[----:B------:R-:W-:Y:S01]  /*8f70*/  R2UR UR5, R18 ;  /* 0x00000000120572ca */ /* 0x000fe200000e0000 */
[----:B------:R-:W-:Y:S01]  /*8f80*/  IMAD R72, R72, 0x2000, R18 ;  /* 0x0000200048487824 */ /* 0x000fe200078e0212 */
[----:B------:R-:W-:Y:S01]  /*8f90*/  WARPGROUP.ARRIVE ;  /* 0x00000000000079c5 */ /* 0x000fe20000000000 */
[----:B--2---:R-:W-:Y:S01]  /*8fa0*/  IMAD.MOV.U32 R5, RZ, RZ, 0xc00 ;  /* 0x00000c00ff057424 */ /* 0x004fe200078e00ff */
[----:B------:R-:W-:Y:S01]  /*8fb0*/  UMOV UR9, 0x40000040 ;  /* 0x4000004000097882 */ /* 0x000fe20000000000 */
[----:B------:R-:W-:Y:S01]  /*8fc0*/  IMAD.MOV.U32 R7, RZ, RZ, 0x40000040 ;  /* 0x40000040ff077424 */ /* 0x000fe200078e00ff */
[----:B------:R-:W-:Y:S01]  /*8fd0*/  R2UR UR4, R72 ;  /* 0x00000000480472ca */ /* 0x000fe200000e0000 */
        /* <DEDUP_REMOVED lines=8> */
[----:B------:R-:W2:Y:S02]  /*9060*/  S2R R72, SR_TID.X ;  /* 0x0000000000487919 */ /* 0x000ea40000002100 */
[----:B------:R-:W-:-:S02]  /*9070*/  USHF.R.U32.HI UR5, URZ, 0x4, UR5 ;  /* 0x000000043f057899 */ /* 0x000fc40008011605 */
[----:B------:R-:W-:Y:S02]  /*9080*/  UIADD3 UR4, UR4, 0x22400, URZ ;  /* 0x0002240004047890 */ /* 0x000fe4000fffe03f */
[----:B------:R-:W-:Y:S02]  /*9090*/  ULOP3.LUT UR5, UR5, 0x3fff, URZ, 0xc0, !UPT ;  /* 0x00003fff05057892 */ /* 0x000fe4000f8ec03f */
[----:B------:R-:W-:Y:S02]  /*90a0*/  USHF.R.U32.HI UR4, URZ, 0x4, UR4 ;  /* 0x000000043f047899 */ /* 0x000fe40008011604 */
[----:B------:R-:W-:Y:S02]  /*90b0*/  ULOP3.LUT UR6, UR5, 0x10000, URZ, 0xfc, !UPT ;  /* 0x0001000005067892 */ /* 0x000fe4000f8efc3f */
[----:B------:R-:W-:-:S04]  /*90c0*/  ULOP3.LUT UR4, UR4, 0x3fff, URZ, 0xc0, !UPT ;  /* 0x00003fff04047892 */ /* 0x000fc8000f8ec03f */
[----:B------:R-:W-:Y:S01]  /*90d0*/  IMAD R4, R200, R5, UR6 ;  /* 0x00000006c8047e24 */ /* 0x000fe2000f8e0205 */
[----:B------:R-:W-:Y:S01]  /*90e0*/  ULOP3.LUT UR4, UR4, 0x10000, URZ, 0xfc, !UPT ;  /* 0x0001000004047892 */ /* 0x000fe2000f8efc3f */
[----:B------:R-:W-:Y:S02]  /*90f0*/  IMAD.MOV.U32 R5, RZ, RZ, 0x40000040 ;  /* 0x40000040ff057424 */ /* 0x000fe400078e00ff */
[C---:B------:R-:W-:Y:S01]  /*9100*/  VIADD R6, R4.reuse, 0x2 ;  /* 0x0000000204067836 */ /* 0x040fe20000000000 */
[----:B------:R-:W-:Y:S01]  /*9110*/  R2UR UR10, R4 ;  /* 0x00000000040a72ca */ /* 0x000fe200000e0000 */
[----:B------:R-:W-:Y:S01]  /*9120*/  IMAD.U32 R0, RZ, RZ, UR6 ;  /* 0x00000006ff007e24 */ /* 0x000fe2000f8e00ff */
[----:B------:R-:W-:Y:S01]  /*9130*/  R2UR UR11, R5 ;  /* 0x00000000050b72ca */ /* 0x000fe200000e0000 */
[----:B------:R-:W-:Y:S01]  /*9140*/  UMOV UR8, UR4 ;  /* 0x0000000400087c82 */ /* 0x000fe20008000000 */
[----:B------:R-:W-:Y:S01]  /*9150*/  UIADD3 UR6, UR4, 0x2, URZ ;  /* 0x0000000204067890 */ /* 0x000fe2000fffe03f */
[----:B01-34-:R-:W-:Y:S01]  /*9160*/  IMAD.U32 R8, RZ, RZ, UR8 ;  /* 0x00000008ff087e24 */ /* 0x01bfe2000f8e00ff */
[----:B------:R-:W-:Y:S01]  /*9170*/  STL [R1+0x58], R0 ;  /* 0x0000580001007387 */ /* 0x000fe20000100800 */
[----:B------:R-:W-:Y:S01]  /*9180*/  UIADD3 UR52, UR4, 0x806, URZ ;  /* 0x0000080604347890 */ /* 0x000fe2000fffe03f */
[----:B------:R-:W-:Y:S01]  /*9190*/  IMAD.MOV.U32 R5, RZ, RZ, 0x40000040 ;  /* 0x40000040ff057424 */ /* 0x000fe200078e00ff */
[----:B------:R-:W-:Y:S01]  /*91a0*/  UIADD3 UR48, UR4, 0xc00, URZ ;  /* 0x00000c0004307890 */ /* 0x000fe2000fffe03f */
[----:B------:R0:W-:Y:S01]  /*91b0*/  STL.64 [R1+0x50], R8 ;  /* 0x0000500801007387 */ /* 0x0001e20000100a00 */
[----:B------:R-:W-:Y:S01]  /*91c0*/  UIADD3 UR44, UR4, 0xc02, URZ ;  /* 0x00000c02042c7890 */ /* 0x000fe2000fffe03f */
[----:B--2---:R-:W-:Y:S01]  /*91d0*/  SHF.R.U32.HI R72, RZ, 0x7, R72 ;  /* 0x00000007ff487819 */ /* 0x004fe20000011648 */
[----:B------:R-:W-:Y:S01]  /*91e0*/  UIADD3 UR40, UR4, 0xc04, URZ ;  /* 0x00000c0404287890 */ /* 0x000fe2000fffe03f */
[----:B------:R-:W-:Y:S01]  /*91f0*/  R2UR UR39, R5 ;  /* 0x00000000052772ca */ /* 0x000fe200000e0000 */
        /* <DEDUP_REMOVED lines=8> */
[----:B------:R-:W-:Y:S01]  /*9280*/  UIADD3 UR36, UR4, 0xc06, URZ ;  /* 0x00000c0604247890 */ /* 0x000fe2000fffe03f */
[----:B0-----:R-:W-:Y:S01]  /*9290*/  IMAD.U32 R8, RZ, RZ, UR8 ;  /* 0x00000008ff087e24 */ /* 0x001fe2000f8e00ff */
[----:B------:R-:W-:Y:S01]  /*92a0*/  IADD3 R0, -R232, 0x60, R157 ;  /* 0x00000060e8007810 */ /* 0x000fe20007ffe19d */
[----:B------:R-:W-:-:S03]  /*92b0*/  IMAD.U32 R9, RZ, RZ, UR9 ;  /* 0x00000009ff097e24 */ /* 0x000fc6000f8e00ff */
[C---:B------:R-:W-:Y:S02]  /*92c0*/  ISETP.GT.AND P2, PT, R0.reuse, RZ, PT ;  /* 0x000000ff0000720c */ /* 0x040fe40003f44270 */
[----:B------:R0:W-:Y:S01]  /*92d0*/  STL.64 [R1+0x48], R8 ;  /* 0x0000480801007387 */ /* 0x0001e20000100a00 */
[C---:B------:R-:W-:Y:S02]  /*92e0*/  ISETP.GT.AND P3, PT, R0.reuse, 0x1, PT ;  /* 0x000000010000780c */ /* 0x040fe40003f64270 */
[C---:B------:R-:W-:Y:S02]  /*92f0*/  ISETP.GT.AND P4, PT, R0.reuse, 0x8, PT ;  /* 0x000000080000780c */ /* 0x040fe40003f84270 */
[----:B------:R-:W-:Y:S01]  /*9300*/  ISETP.GT.AND P5, PT, R0, 0x9, PT ;  /* 0x000000090000780c */ /* 0x000fe20003fa4270 */
        /* <DEDUP_REMOVED lines=111> */
[----:B------:R-:W-:Y:S02]  /*9a00*/  VIADD R6, R4, 0x606 ;  /* 0x0000060604067836 */ /* 0x000fe40000000000 */
[----:B------:R-:W-:Y:S02]  /*9a10*/  IMAD.MOV.U32 R7, RZ, RZ, 0x40000040 ;  /* 0x40000040ff077424 */ /* 0x000fe400078e00ff */
[----:B0-----:R-:W-:Y:S01]  /*9a20*/  IMAD.U32 R8, RZ, RZ, UR8 ;  /* 0x00000008ff087e24 */ /* 0x001fe2000f8e00ff */
[----:B------:R-:W-:Y:S01]  /*9a30*/  R2UR UR54, R6 ;  /* 0x00000000063672ca */ /* 0x000fe200000e0000 */
[----:B------:R-:W-:Y:S01]  /*9a40*/  VIADD R6, R4, 0x900 ;  /* 0x0000090004067836 */ /* 0x000fe20000000000 */
[----:B------:R-:W-:Y:S01]  /*9a50*/  R2UR UR55, R7 ;  /* 0x00000000073772ca */ /* 0x000fe200000e0000 */
[----:B------:R-:W-:-:S02]  /*9a60*/  IMAD.MOV.U32 R7, RZ, RZ, 0x40000040 ;  /* 0x40000040ff077424 */ /* 0x000fc400078e00ff */
[----:B------:R-:W-:Y:S01]  /*9a70*/  IMAD.U32 R9, RZ, RZ, UR9 ;  /* 0x00000009ff097e24 */ /* 0x000fe2000f8e00ff */
[----:B------:R-:W-:Y:S01]  /*9a80*/  R2UR UR50, R6 ;  /* 0x00000000063272ca */ /* 0x000fe200000e0000 */
[----:B------:R-:W-:Y:S01]  /*9a90*/  VIADD R6, R4, 0x902 ;  /* 0x0000090204067836 */ /* 0x000fe20000000000 */
[----:B------:R-:W-:Y:S01]  /*9aa0*/  R2UR UR51, R7 ;  /* 0x00000000073372ca */ /* 0x000fe200000e0000 */
[----:B------:R-:W-:Y:S01]  /*9ab0*/  IMAD.MOV.U32 R7, RZ, RZ, 0x40000040 ;  /* 0x40000040ff077424 */ /* 0x000fe200078e00ff */
[----:B------:R0:W-:Y:S02]  /*9ac0*/  STL.64 [R1], R8 ;  /* 0x0000000801007387 */ /* 0x0001e40000100a00 */
[----:B------:R-:W-:Y:S01]  /*9ad0*/  R2UR UR46, R6 ;  /* 0x00000000062e72ca */ /* 0x000fe200000e0000 */
[----:B------:R-:W-:Y:S01]  /*9ae0*/  VIADD R6, R4, 0x904 ;  /* 0x0000090404067836 */ /* 0x000fe20000000000 */
[----:B------:R-:W-:Y:S01]  /*9af0*/  R2UR UR47, R7 ;  /* 0x00000000072f72ca */ /* 0x000fe200000e0000 */
[----:B------:R-:W-:-:S02]  /*9b00*/  IMAD.MOV.U32 R7, RZ, RZ, 0x40000040 ;  /* 0x40000040ff077424 */ /* 0x000fc400078e00ff */
[----:B------:R-:W-:Y:S01]  /*9b10*/  VIADD R4, R4, 0x906 ;  /* 0x0000090604047836 */ /* 0x000fe20000000000 */
[----:B------:R-:W-:Y:S02]  /*9b20*/  R2UR UR42, R6 ;  /* 0x00000000062a72ca */ /* 0x000fe400000e0000 */
        /* <DEDUP_REMOVED lines=20> */
[----:B------:R-:W-:Y:S01]  /*9c70*/  HGMMA.64x96x16.F32 R24, gdesc[UR36], R24, gsb0 ;  /* 0x01600000241879f0 */ /* 0x000fe20008000818 */
[----:B------:R-:W-:Y:S01]  /*9c80*/  ULDC UR38, c[0x0][0xa80] ;  /* 0x0002a00000267ab9 */ /* 0x000fe20000000800 */
[----:B------:R-:W-:Y:S01]  /*9c90*/  ULOP3.LUT UR39, UR5, 0x3000000, URZ, 0xfc, !UPT ;  /* 0x0300000005277892 */ /* 0x000fe2000f8efc3f */
[----:B------:R-:W-:Y:S02]  /*9ca0*/  WARPGROUP.DEPBAR.LE gsb0, 0x0 ;  /* 0x00008000000079c5 */ /* 0x000fe40000010000 */
[----:B------:R-:W-:Y:S02]  /*9cb0*/  FSEL R24, R24, -INF , P2 ;  /* 0xff80000018187808 */ /* 0x000fe40001000000 */
[----:B------:R-:W-:Y:S02]  /*9cc0*/  FSEL R25, R25, -INF , P3 ;  /* 0xff80000019197808 */ /* 0x000fe40001800000 */
        /* <DEDUP_REMOVED lines=75> */
[----:B0-----:R-:W-:Y:S02]  /*a180*/  FMNMX.FTZ R8, R64, R7, !PT ;  /* 0x0000000740087209 */ /* 0x001fe40007810000 */
[----:B------:R-:W-:Y:S02]  /*a190*/  FMNMX.FTZ R9, R26, R27, !PT ;  /* 0x0000001b1a097209 */ /* 0x000fe40007810000 */
[----:B------:R-:W-:Y:S02]  /*a1a0*/  FMNMX.FTZ R7, R65, R8, !PT ;  /* 0x0000000841077209 */ /* 0x000fe40007810000 */
        /* <DEDUP_REMOVED lines=11> */
[----:B------:R-:W-:Y:S02]  /*a260*/  FSEL R69, R69, -INF , P5 ;  /* 0xff80000045457808 */ /* 0x000fe40002800000 */
[----:B------:R-:W-:Y:S02]  /*a270*/  FMNMX.FTZ R8, R42, R9, !PT ;  /* 0x000000092a087209 */ /* 0x000fe40007810000 */
[----:B------:R-:W-:-:S02]  /*a280*/  FMNMX.FTZ R0, R68, R7, !PT ;  /* 0x0000000744007209 */ /* 0x000fc40007810000 */
[----:B------:R-:W-:Y:S02]  /*a290*/  FMNMX.FTZ R9, R43, R8, !PT ;  /* 0x000000082b097209 */ /* 0x000fe40007810000 */
[----:B------:R-:W-:Y:S02]  /*a2a0*/  FSEL R66, R66, -INF , P2 ;  /* 0xff80000042427808 */ /* 0x000fe40001000000 */
[----:B------:R-:W-:Y:S02]  /*a2b0*/  FMNMX.FTZ R8, R46, R9, !PT ;  /* 0x000000092e087209 */ /* 0x000fe40007810000 */
[----:B------:R-:W-:Y:S02]  /*a2c0*/  FMNMX.FTZ R11, R69, R0, !PT ;  /* 0x00000000450b7209 */ /* 0x000fe40007810000 */
[----:B------:R-:W-:Y:S02]  /*a2d0*/  FMNMX.FTZ R9, R47, R8, !PT ;  /* 0x000000082f097209 */ /* 0x000fe40007810000 */
[----:B------:R-:W-:Y:S01]  /*a2e0*/  FSEL R67, R67, -INF , P3 ;  /* 0xff80000043437808 */ /* 0x000fe20001800000 */
[----:B------:R-:W0:Y:S01]  /*a2f0*/  SHFL.BFLY PT, R0, R11, 0x2, 0x1f ;  /* 0x0c401f000b007f89 */ /* 0x000e2200000e0000 */
[----:B------:R-:W-:-:S02]  /*a300*/  FMNMX.FTZ R8, R50, R9, !PT ;  /* 0x0000000932087209 */ /* 0x000fc40007810000 */
[----:B------:R-:W-:Y:S02]  /*a310*/  FSEL R70, R70, -INF , P4 ;  /* 0xff80000046467808 */ /* 0x000fe40002000000 */
[----:B------:R-:W-:Y:S02]  /*a320*/  FMNMX.FTZ R9, R51, R8, !PT ;  /* 0x0000000833097209 */ /* 0x000fe40007810000 */
[----:B------:R-:W-:Y:S02]  /*a330*/  FSEL R71, R71, -INF , P5 ;  /* 0xff80000047477808 */ /* 0x000fe40002800000 */
[----:B------:R-:W-:-:S04]  /*a340*/  FMNMX.FTZ R8, R54, R9, !PT ;  /* 0x0000000936087209 */ /* 0x000fc80007810000 */
[----:B------:R-:W-:-:S04]  /*a350*/  FMNMX.FTZ R9, R55, R8, !PT ;  /* 0x0000000837097209 */ /* 0x000fc80007810000 */
[----:B------:R-:W-:-:S04]  /*a360*/  FMNMX.FTZ R8, R58, R9, !PT ;  /* 0x000000093a087209 */ /* 0x000fc80007810000 */
[----:B------:R-:W-:Y:S02]  /*a370*/  FMNMX.FTZ R9, R59, R8, !PT ;  /* 0x000000083b097209 */ /* 0x000fe40007810000 */
[----:B0-----:R-:W-:Y:S02]  /*a380*/  FMNMX.FTZ R12, R11, R0, !PT ;  /* 0x000000000b0c7209 */ /* 0x001fe40007810000 */
        /* <DEDUP_REMOVED lines=8> */
[----:B0-----:R-:W-:-:S04]  /*a410*/  FMNMX.FTZ R0, R12, R7, !PT ;  /* 0x000000070c007209 */ /* 0x001fc80007810000 */
[C---:B------:R-:W-:Y:S01]  /*a420*/  FSETP.NEU.FTZ.AND P6, PT, R0.reuse, -INF , PT ;  /* 0xff8000000000780b */ /* 0x040fe20003fdd000 */
[----:B------:R-:W-:-:S05]  /*a430*/  FMUL.FTZ R7, R0, UR38 ;  /* 0x0000002600077c20 */ /* 0x000fca0008410000 */
        /* <DEDUP_REMOVED lines=8> */
[----:B-1----:R-:W-:Y:S01]  /*a4c0*/  FMNMX.FTZ R9, R8, R9, !PT ;  /* 0x0000000908097209 */ /* 0x002fe20007810000 */
[----:B------:R-:W-:Y:S01]  /*a4d0*/  MUFU.EX2 R204, R204 ;  /* 0x000000cc00cc7308 */ /* 0x000fe20000000800 */
[----:B------:R-:W-:Y:S01]  /*a4e0*/  FFMA.FTZ R152, R32, UR38, -R7 ;  /* 0x0000002620987c23 */ /* 0x000fe20008010807 */
[----:B------:R-:W-:-:S02]  /*a4f0*/  @!P1 VIADD R4, R3, 0x32440 ;  /* 0x0003244003049836 */ /* 0x000fc40000000000 */
[--C-:B------:R-:W-:Y:S01]  /*a500*/  FFMA.FTZ R11, R37, UR38, -R7.reuse ;  /* 0x00000026250b7c23 */ /* 0x100fe20008010807 */
[----:B------:R-:W0:Y:S01]  /*a510*/  SHFL.BFLY PT, R8, R9, 0x1, 0x1f ;  /* 0x0c201f0009087f89 */ /* 0x000e2200000e0000 */
[--C-:B------:R-:W-:Y:S01]  /*a520*/  FFMA.FTZ R29, R33, UR38, -R7.reuse ;  /* 0x00000026211d7c23 */ /* 0x100fe20008010807 */
[--C-:B------:R-:W-:Y:S01]  /*a530*/  FFMA.FTZ R45, R41, UR38, -R7.reuse ;  /* 0x00000026292d7c23 */ /* 0x100fe20008010807 */
[--C-:B------:R-:W-:Y:S01]  /*a540*/  FFMA.FTZ R37, R53, UR38, -R7.reuse ;  /* 0x0000002635257c23 */ /* 0x100fe20008010807 */
[----:B------:R-:W1:Y:S01]  /*a550*/  MUFU.EX2 R13, R13 ;  /* 0x0000000d000d7308 */ /* 0x000e620000000800 */
        /* <DEDUP_REMOVED lines=13> */
[----:B------:R-:W-:Y:S01]  /*a630*/  @!P1 PRMT R4, RZ, 0x654, R4 ;  /* 0x00000654ff049816 */ /* 0x000fe20000000004 */
[----:B------:R-:W-:Y:S01]  /*a640*/  IMAD.MOV.U32 R7, RZ, RZ, 0xc00 ;  /* 0x00000c00ff077424 */ /* 0x000fe200078e00ff */
[----:B------:R-:W3:Y:S01]  /*a650*/  MUFU.EX2 R25, R25 ;  /* 0x0000001900197308 */ /* 0x000ee20000000800 */
[----:B------:R-:W-:Y:S01]  /*a660*/  @!P1 VIADD R3, R3, 0x32460 ;  /* 0x0003246003039836 */ /* 0x000fe20000000000 */
[----:B0-----:R-:W-:-:S02]  /*a670*/  FMNMX.FTZ R8, R9, R8, !PT ;  /* 0x0000000809087209 */ /* 0x001fc40007810000 */
[----:B------:R-:W-:Y:S02]  /*a680*/  IADD3 R9, -R72, 0xb, RZ ;  /* 0x0000000b48097810 */ /* 0x000fe40007ffe1ff */
[C---:B------:R-:W-:Y:S01]  /*a690*/  FSETP.NEU.FTZ.AND P2, PT, R8.reuse, -INF , PT ;  /* 0xff8000000800780b */ /* 0x040fe20003f5d000 */
[----:B------:R-:W-:Y:S01]  /*a6a0*/  FMUL.FTZ R5, R8, UR38 ;  /* 0x0000002608057c20 */ /* 0x000fe20008410000 */
[----:B------:R-:W0:Y:S01]  /*a6b0*/  MUFU.EX2 R152, R152 ;  /* 0x0000009800987308 */ /* 0x000e220000000800 */
[----:B------:R4:W-:Y:S06]  /*a6c0*/  BAR.ARV R9, 0x100 ;  /* 0x000400090000751d */ /* 0x0009ec0000002000 */
[----:B------:R-:W-:Y:S01]  /*a6d0*/  FSEL R5, R5, RZ, P2 ;  /* 0x000000ff05057208 */ /* 0x000fe20001000000 */
[----:B------:R5:W-:Y:S01]  /*a6e0*/  @!P1 SYNCS.ARRIVE.TRANS64.RED.A1T0 RZ, [R4+URZ], RZ ;  /* 0x000000ff04ff99a7 */ /* 0x000be2000810043f */
[----:B------:R-:W4:Y:S01]  /*a6f0*/  MUFU.EX2 R29, R29 ;  /* 0x0000001d001d7308 */ /* 0x000f220000000800 */
[----:B------:R-:W-:-:S02]  /*a700*/  @!P1 PRMT R3, RZ, 0x654, R3 ;  /* 0x00000654ff039816 */ /* 0x000fc40000000003 */
        /* <DEDUP_REMOVED lines=8> */
[----:B-----5:R-:W-:Y:S02]  /*a790*/  IMAD R4, R200, R7, UR39 ;  /* 0x00000027c8047e24 */ /* 0x020fe4000f8e0207 */
[----:B-1----:R-:W-:Y:S01]  /*a7a0*/  FADD.FTZ R7, R204, R13 ;  /* 0x0000000dcc077221 */ /* 0x002fe20000010000 */
[--C-:B------:R-:W-:Y:S01]  /*a7b0*/  FFMA.FTZ R28, R39, UR38, -R5.reuse ;  /* 0x00000026271c7c23 */ /* 0x100fe20008010805 */
[--C-:B------:R-:W-:Y:S01]  /*a7c0*/  FFMA.FTZ R157, R42, UR38, -R5.reuse ;  /* 0x000000262a9d7c23 */ /* 0x100fe20008010805 */
[----:B------:R-:W-:Y:S01]  /*a7d0*/  FFMA.FTZ R30, R43, UR38, -R5 ;  /* 0x000000262b1e7c23 */ /* 0x000fe20008010805 */
[----:B--2---:R-:W-:Y:S01]  /*a7e0*/  FADD.FTZ R38, R206, R7 ;  /* 0x00000007ce267221 */ /* 0x004fe20000010000 */
[----:B------:R-:W1:Y:S01]  /*a7f0*/  MUFU.EX2 R12, R12 ;  /* 0x0000000c000c7308 */ /* 0x000e620000000800 */
[--C-:B------:R-:W-:Y:S01]  /*a800*/  FFMA.FTZ R159, R46, UR38, -R5.reuse ;  /* 0x000000262e9f7c23 */ /* 0x100fe20008010805 */
[--C-:B------:R-:W-:Y:S01]  /*a810*/  FFMA.FTZ R32, R47, UR38, -R5.reuse ;  /* 0x000000262f207c23 */ /* 0x100fe20008010805 */
[----:B---3--:R-:W-:Y:S01]  /*a820*/  FADD.FTZ R27, R25, R38 ;  /* 0x00000026191b7221 */ /* 0x008fe20000010000 */
[--C-:B------:R-:W-:Y:S01]  /*a830*/  FFMA.FTZ R161, R50, UR38, -R5.reuse ;  /* 0x0000002632a17c23 */ /* 0x100fe20008010805 */
[--C-:B------:R-:W-:Y:S01]  /*a840*/  FFMA.FTZ R34, R51, UR38, -R5.reuse ;  /* 0x0000002633227c23 */ /* 0x100fe20008010805 */
[----:B------:R-:W-:Y:S01]  /*a850*/  FFMA.FTZ R163, R54, UR38, -R5 ;  /* 0x0000002636a37c23 */ /* 0x000fe20008010805 */
[----:B0-----:R-:W-:Y:S01]  /*a860*/  FADD.FTZ R38, R152, R27 ;  /* 0x0000001b98267221 */ /* 0x001fe20000010000 */
[----:B------:R-:W0:Y:S01]  /*a870*/  MUFU.EX2 R207, R207 ;  /* 0x000000cf00cf7308 */ /* 0x000e220000000800 */
[--C-:B------:R-:W-:Y:S01]  /*a880*/  FFMA.FTZ R55, R55, UR38, -R5.reuse ;  /* 0x0000002637377c23 */ /* 0x100fe20008010805 */
[--C-:B------:R-:W-:Y:S01]  /*a890*/  FFMA.FTZ R165, R58, UR38, -R5.reuse ;  /* 0x000000263aa57c23 */ /* 0x100fe20008010805 */
[----:B----4-:R-:W-:Y:S01]  /*a8a0*/  FADD.FTZ R27, R29, R38 ;  /* 0x000000261d1b7221 */ /* 0x010fe20000010000 */
[--C-:B------:R-:W-:Y:S01]  /*a8b0*/  FFMA.FTZ R36, R59, UR38, -R5.reuse ;  /* 0x000000263b247c23 */ /* 0x100fe20008010805 */
[--C-:B------:R-:W-:Y:S01]  /*a8c0*/  FFMA.FTZ R167, R62, UR38, -R5.reuse ;  /* 0x000000263ea77c23 */ /* 0x100fe20008010805 */
[--C-:B------:R-:W-:Y:S01]  /*a8d0*/  FFMA.FTZ R63, R63, UR38, -R5.reuse ;  /* 0x000000263f3f7c23 */ /* 0x100fe20008010805 */
[--C-:B------:R-:W-:Y:S01]  /*a8e0*/  FFMA.FTZ R66, R66, UR38, -R5.reuse ;  /* 0x0000002642427c23 */ /* 0x100fe20008010805 */
[----:B------:R-:W2:Y:S01]  /*a8f0*/  MUFU.EX2 R24, R24 ;  /* 0x0000001800187308 */ /* 0x000ea20000000800 */
[----:B-1----:R-:W-:Y:S01]  /*a900*/  FADD.FTZ R6, R205, R12 ;  /* 0x0000000ccd067221 */ /* 0x002fe20000010000 */
[--C-:B------:R-:W-:Y:S01]  /*a910*/  FFMA.FTZ R67, R67, UR38, -R5.reuse ;  /* 0x0000002643437c23 */ /* 0x100fe20008010805 */
[--C-:B------:R-:W-:Y:S01]  /*a920*/  FFMA.FTZ R70, R70, UR38, -R5.reuse ;  /* 0x0000002646467c23 */ /* 0x100fe20008010805 */
[----:B------:R-:W-:Y:S01]  /*a930*/  FFMA.FTZ R71, R71, UR38, -R5 ;  /* 0x0000002647477c23 */ /* 0x000fe20008010805 */
[----:B------:R-:W-:Y:S01]  /*a940*/  IMAD.MOV.U32 R5, RZ, RZ, 0x40000040 ;  /* 0x40000040ff057424 */ /* 0x000fe200078e00ff */
[----:B------:R1:W-:Y:S01]  /*a950*/  BAR.SYNC.DEFER_BLOCKING R10, 0x100 ;  /* 0x0004000a0000751d */ /* 0x0003e20000010000 */
[----:B------:R-:W-:Y:S01]  /*a960*/  F2FP.F16.F32.PACK_AB R205, R12, R205 ;  /* 0x000000cd0ccd723e */ /* 0x000fe200000000ff */
[----:B0-----:R-:W-:-:S02]  /*a970*/  FADD.FTZ R7, R207, R6 ;  /* 0x00000006cf077221 */ /* 0x001fc40000010000 */
[----:B------:R-:W-:Y:S02]  /*a980*/  R2UR UR7, R5 ;  /* 0x00000000050772ca */ /* 0x000fe400000e0000 */
[----:B------:R-:W0:Y:S01]  /*a990*/  MUFU.EX2 R153, R153 ;  /* 0x0000009900997308 */ /* 0x000e220000000800 */
[----:B------:R-:W-:Y:S02]  /*a9a0*/  R2UR UR6, R4 ;  /* 0x00000000040672ca */ /* 0x000fe400000e0000 */
[----:B------:R-:W-:Y:S01]  /*a9b0*/  F2FP.F16.F32.PACK_AB R204, R13, R204 ;  /* 0x000000cc0dcc723e */ /* 0x000fe200000000ff */
[C---:B--2---:R-:W-:Y:S01]  /*a9c0*/  FADD.FTZ R6, R24.reuse, R7 ;  /* 0x0000000718067221 */ /* 0x044fe20000010000 */
[----:B------:R-:W-:-:S03]  /*a9d0*/  F2FP.F16.F32.PACK_AB R207, R24, R207 ;  /* 0x000000cf18cf723e */ /* 0x000fc600000000ff */
[----:B------:R-:W2:Y:S01]  /*a9e0*/  MUFU.EX2 R26, R26 ;  /* 0x0000001a001a7308 */ /* 0x000ea20000000800 */
[----:B------:R-:W-:Y:S02]  /*a9f0*/  F2FP.F16.F32.PACK_AB R206, R25, R206 ;  /* 0x000000ce19ce723e */ /* 0x000fe400000000ff */
[----:B------:R-:W-:-:S05]  /*aa00*/  F2FP.F16.F32.PACK_AB R152, R29, R152 ;  /* 0x000000981d98723e */ /* 0x000fca00000000ff */
[----:B------:R-:W3:Y:S01]  /*aa10*/  MUFU.EX2 R154, R154 ;  /* 0x0000009a009a7308 */ /* 0x000ee20000000800 */
[----:B0-----:R-:W-:Y:S01]  /*aa20*/  FADD.FTZ R7, R153, R6 ;  /* 0x0000000699077221 */ /* 0x001fe20000010000 */
[----:B------:R-:W-:-:S05]  /*aa30*/  VIADD R6, R4, 0x80 ;  /* 0x0000008004067836 */ /* 0x000fca0000000000 */
[----:B------:R-:W-:Y:S01]  /*aa40*/  R2UR UR10, R6 ;  /* 0x00000000060a72ca */ /* 0x000fe200000e0000 */
[----:B------:R-:W0:Y:S01]  /*aa50*/  MUFU.EX2 R155, R155 ;  /* 0x0000009b009b7308 */ /* 0x000e220000000800 */
[C---:B--2---:R-:W-:Y:S01]  /*aa60*/  FADD.FTZ R38, R26.reuse, R7 ;  /* 0x000000071a267221 */ /* 0x044fe20000010000 */
[----:B------:R-:W-:-:S06]  /*aa70*/  F2FP.F16.F32.PACK_AB R153, R26, R153 ;  /* 0x000000991a99723e */ /* 0x000fcc00000000ff */
[----:B------:R-:W2:Y:S01]  /*aa80*/  MUFU.EX2 R11, R11 ;  /* 0x0000000b000b7308 */ /* 0x000ea20000000800 */
[----:B---3--:R-:W-:-:S07]  /*aa90*/  FADD.FTZ R40, R154, R27 ;  /* 0x0000001b9a287221 */ /* 0x008fce0000010000 */
[----:B------:R-:W3:Y:S01]  /*aaa0*/  MUFU.EX2 R28, R28 ;  /* 0x0000001c001c7308 */ /* 0x000ee20000000800 */
[----:B0-----:R-:W-:-:S07]  /*aab0*/  FADD.FTZ R7, R155, R38 ;  /* 0x000000269b077221 */ /* 0x001fce0000010000 */
[----:B------:R-:W0:Y:S01]  /*aac0*/  MUFU.EX2 R156, R156 ;  /* 0x0000009c009c7308 */ /* 0x000e220000000800 */
[C---:B--2---:R-:W-:Y:S01]  /*aad0*/  FADD.FTZ R27, R11.reuse, R40 ;  /* 0x000000280b1b7221 */ /* 0x044fe20000010000 */
[----:B------:R-:W-:Y:S01]  /*aae0*/  F2FP.F16.F32.PACK_AB R154, R11, R154 ;  /* 0x0000009a0b9a723e */ /* 0x000fe200000000ff */
[----:B------:R-:W-:-:S05]  /*aaf0*/  IMAD.MOV.U32 R11, RZ, RZ, 0x40000040 ;  /* 0x40000040ff0b7424 */ /* 0x000fca00078e00ff */
[----:B------:R-:W2:Y:S01]  /*ab00*/  MUFU.EX2 R157, R157 ;  /* 0x0000009d009d7308 */ /* 0x000ea20000000800 */
[C---:B---3--:R-:W-:Y:S01]  /*ab10*/  FADD.FTZ R38, R28.reuse, R7 ;  /* 0x000000071c267221 */ /* 0x048fe20000010000 */
[----:B------:R-:W-:Y:S01]  /*ab20*/  IMAD.MOV.U32 R7, RZ, RZ, 0x40000040 ;  /* 0x40000040ff077424 */ /* 0x000fe200078e00ff */
[----:B------:R-:W-:-:S04]  /*ab30*/  F2FP.F16.F32.PACK_AB R155, R28, R155 ;  /* 0x0000009b1c9b723e */ /* 0x000fc800000000ff */
[----:B------:R-:W-:Y:S01]  /*ab40*/  R2UR UR11, R7 ;  /* 0x00000000070b72ca */ /* 0x000fe200000e0000 */
[----:B------:R-:W3:Y:S01]  /*ab50*/  MUFU.EX2 R45, R45 ;  /* 0x0000002d002d7308 */ /* 0x000ee20000000800 */
[----:B0-----:R-:W-:-:S07]  /*ab60*/  FADD.FTZ R40, R156, R27 ;  /* 0x0000001b9c287221 */ /* 0x001fce0000010000 */
[----:B------:R-:W0:Y:S01]  /*ab70*/  MUFU.EX2 R30, R30 ;  /* 0x0000001e001e7308 */ /* 0x000e220000000800 */
[----:B--2---:R-:W-:-:S07]  /*ab80*/  FADD.FTZ R5, R157, R38 ;  /* 0x000000269d057221 */ /* 0x004fce0000010000 */
[----:B------:R-:W2:Y:S01]  /*ab90*/  MUFU.EX2 R158, R158 ;  /* 0x0000009e009e7308 */ /* 0x000ea20000000800 */
[C---:B---3--:R-:W-:Y:S01]  /*aba0*/  FADD.FTZ R7, R45.reuse, R40 ;  /* 0x000000282d077221 */ /* 0x048fe20000010000 */
[----:B------:R-:W-:-:S06]  /*abb0*/  F2FP.F16.F32.PACK_AB R156, R45, R156 ;  /* 0x0000009c2d9c723e */ /* 0x000fcc00000000ff */
[----:B------:R-:W3:Y:S01]  /*abc0*/  MUFU.EX2 R159, R159 ;  /* 0x0000009f009f7308 */ /* 0x000ee20000000800 */
[C---:B0-----:R-:W-:Y:S01]  /*abd0*/  FADD.FTZ R6, R30.reuse, R5 ;  /* 0x000000051e067221 */ /* 0x041fe20000010000 */
[----:B------:R-:W-:-:S06]  /*abe0*/  F2FP.F16.F32.PACK_AB R157, R30, R157 ;  /* 0x0000009d1e9d723e */ /* 0x000fcc00000000ff */
[----:B------:R-:W0:Y:S01]  /*abf0*/  MUFU.EX2 R61, R61 ;  /* 0x0000003d003d7308 */ /* 0x000e220000000800 */
[----:B--2---:R-:W-:-:S07]  /*ac00*/  FADD.FTZ R38, R158, R7 ;  /* 0x000000079e267221 */ /* 0x004fce0000010000 */
[----:B------:R-:W2:Y:S01]  /*ac10*/  MUFU.EX2 R32, R32 ;  /* 0x0000002000207308 */ /* 0x000ea20000000800 */
[----:B---3--:R-:W-:-:S07]  /*ac20*/  FADD.FTZ R5, R159, R6 ;  /* 0x000000069f057221 */ /* 0x008fce0000010000 */
[----:B------:R-:W3:Y:S01]  /*ac30*/  MUFU.EX2 R160, R160 ;  /* 0x000000a000a07308 */ /* 0x000ee20000000800 */
[C---:B0-----:R-:W-:Y:S01]  /*ac40*/  FADD.FTZ R7, R61.reuse, R38 ;  /* 0x000000263d077221 */ /* 0x041fe20000010000 */
[----:B------:R-:W-:-:S06]  /*ac50*/  F2FP.F16.F32.PACK_AB R158, R61, R158 ;  /* 0x0000009e3d9e723e */ /* 0x000fcc00000000ff */
        /* <DEDUP_REMOVED lines=9> */
[----:B------:R-:W-:-:S06]  /*acf0*/  F2FP.F16.F32.PACK_AB R160, R57, R160 ;  /* 0x000000a039a0723e */ /* 0x000fcc00000000ff */
[----:B------:R-:W2:Y:S01]  /*ad00*/  MUFU.EX2 R163, R163 ;  /* 0x000000a300a37308 */ /* 0x000ea20000000800 */
[C---:B---3--:R-:W-:Y:S01]  /*ad10*/  FADD.FTZ R12, R34.reuse, R5 ;  /* 0x00000005220c7221 */ /* 0x048fe20000010000 */
[----:B------:R-:W-:-:S06]  /*ad20*/  F2FP.F16.F32.PACK_AB R161, R34, R161 ;  /* 0x000000a122a1723e */ /* 0x000fcc00000000ff */
[----:B------:R-:W3:Y:S01]  /*ad30*/  MUFU.EX2 R37, R37 ;  /* 0x0000002500257308 */ /* 0x000ee20000000800 */
[----:B0-----:R-:W-:-:S07]  /*ad40*/  FADD.FTZ R24, R162, R7 ;  /* 0x00000007a2187221 */ /* 0x001fce0000010000 */
[----:B-1----:R-:W0:Y:S01]  /*ad50*/  MUFU.EX2 R10, R55 ;  /* 0x00000037000a7308 */ /* 0x002e220000000800 */
[----:B--2---:R-:W-:-:S07]  /*ad60*/  FADD.FTZ R5, R163, R12 ;  /* 0x0000000ca3057221 */ /* 0x004fce0000010000 */
[----:B------:R-:W1:Y:S01]  /*ad70*/  MUFU.EX2 R164, R164 ;  /* 0x000000a400a47308 */ /* 0x000e620000000800 */
[C---:B---3--:R-:W-:Y:S01]  /*ad80*/  FADD.FTZ R7, R37.reuse, R24 ;  /* 0x0000001825077221 */ /* 0x048fe20000010000 */
        /* <DEDUP_REMOVED lines=39> */
[----:B------:R-:W-:Y:S02]  /*b000*/  F2FP.F16.F32.PACK_AB R170, R33, R170 ;  /* 0x000000aa21aa723e */ /* 0x000fe400000000ff */
[C---:B-1----:R-:W-:Y:S01]  /*b010*/  FADD.FTZ R5, R71.reuse, R10 ;  /* 0x0000000a47057221 */ /* 0x042fe20000010000 */
[----:B------:R-:W-:Y:S01]  /*b020*/  F2FP.F16.F32.PACK_AB R171, R71, R70 ;  /* 0x0000004647ab723e */ /* 0x000fe200000000ff */
[----:B------:R-:W-:Y:S01]  /*b030*/  VIADD R10, R4, 0x100 ;  /* 0x00000100040a7836 */ /* 0x000fe20000000000 */
[----:B------:R-:W-:-:S06]  /*b040*/  WARPGROUP.ARRIVE ;  /* 0x00000000000079c5 */ /* 0x000fcc0000000000 */
[----:B------:R-:W-:Y:S01]  /*b050*/  HGMMA.64x256x16.F32 R24, R204, gdesc[UR4].tnspB, RZ, !UPT, gsb0 ;  /* 0x43e00004cc187df0 */ /* 0x000fe2000c0008ff */
[----:B------:R-:W-:Y:S01]  /*b060*/  R2UR UR6, R10 ;  /* 0x000000000a0672ca */ /* 0x000fe200000e0000 */
[----:B------:R-:W-:Y:S01]  /*b070*/  VIADD R10, R4, 0x180 ;  /* 0x00000180040a7836 */ /* 0x000fe20000000000 */
[----:B------:R-:W-:Y:S01]  /*b080*/  R2UR UR7, R11 ;  /* 0x000000000b0772ca */ /* 0x000fe200000e0000 */
[----:B------:R-:W-:Y:S01]  /*b090*/  IMAD.MOV.U32 R11, RZ, RZ, 0x40000040 ;  /* 0x40000040ff0b7424 */ /* 0x000fe200078e00ff */
[----:B------:R-:W-:Y:S02]  /*b0a0*/  WARPGROUP.DEPBAR.LE gsb0, 0x0 ;  /* 0x00008000000079c5 */ /* 0x000fe40000010000 */
[----:B------:R-:W-:-:S15]  /*b0b0*/  WARPGROUP.ARRIVE ;  /* 0x00000000000079c5 */ /* 0x000fde0000000000 */
[----:B------:R-:W-:-:S06]  /*b0c0*/  NOP ;  /* 0x0000000000007918 */ /* 0x000fcc0000000000 */
[----:B------:R-:W-:Y:S03]  /*b0d0*/  HGMMA.64x256x16.F32 R24, R152, gdesc[UR8].tnspB, R24, gsb0 ;  /* 0x43e0000898187df0 */ /* 0x000fe60008000818 */
[----:B------:R-:W-:Y:S02]  /*b0e0*/  WARPGROUP.DEPBAR.LE gsb0, 0x0 ;  /* 0x00008000000079c5 */ /* 0x000fe40000010000 */
[----:B------:R-:W-:-:S15]  /*b0f0*/  WARPGROUP.ARRIVE ;  /* 0x00000000000079c5 */ /* 0x000fde0000000000 */
[----:B------:R-:W-:-:S08]  /*b100*/  NOP ;  /* 0x0000000000007918 */ /* 0x000fd00000000000 */
        /* <DEDUP_REMOVED lines=30> */
.L_x_10307:
[----:B------:R-:W-:Y:S01]  /*b2f0*/  VIADD R200, R200, 0x1 ;  /* 0x00000001c8c87836 */ /* 0x000fe20000000000 */
[----:B------:R-:W-:Y:S05]  /*b300*/  YIELD ;  /* 0x0000000000007946 */ /* 0x000fea0003800000 */
[----:B-----5:R-:W-:Y:S01]  /*b310*/  IMAD.MOV.U32 R0, RZ, RZ, R3 ;  /* 0x000000ffff007224 */ /* 0x020fe200078e0003 */
        /* <DEDUP_REMOVED lines=8> */
.L_x_10298:
[----:B------:R-:W-:Y:S01]  /*b3a0*/  IMAD R4, R200, 0x8, R18 ;  /* 0x00000008c8047824 */ /* 0x000fe200078e0212 */
[----:B------:R-:W-:-:S04]  /*b3b0*/  SHF.L.U32 R0, R208, 0x1f, RZ ;  /* 0x0000001fd0007819 */ /* 0x000fc800000006ff */
[----:B------:R0:W1:Y:S01]  /*b3c0*/  SYNCS.PHASECHK.TRANS64.TRYWAIT P3, [R4+URZ+0x32430], R0 ;  /* 0x03243000040075a7 */ /* 0x000062000806017f */
[----:B------:R-:W-:Y:S05]  /*b3d0*/  @!P0 BRA `(.L_x_10299) ;  /* 0x0000000000048947 */ /* 0x000fea0003800000 */
[----:B------:R-:W-:Y:S01]  /*b3e0*/  BPT.TRAP 0x1 ;  /* 0x000000040000795c */ /* 0x000fe20000300000 */
.L_x_10299:
[----:B------:R-:W-:Y:S02]  /*b3f0*/  IMAD R152, R200, 0x300, R217 ;  /* 0x00000300c8987824 */ /* 0x000fe400078e02d9 */
[----:B------:R-:W-:Y:S01]  /*b400*/  IMAD.MOV.U32 R153, RZ, RZ, 0x40000040 ;  /* 0x40000040ff997424 */ /* 0x000fe200078e00ff */
[----:B-1----:R-:W-:Y:S06]  /*b410*/  @P3 BRA `(.L_x_10300) ;  /* 0x0000000000083947 */ /* 0x002fec0003800000 */
[----:B------:R-:W1:Y:S02]  /*b420*/  SYNCS.PHASECHK.TRANS64.TRYWAIT P3, [R4+URZ+0x32430], R0 ;  /* 0x03243000040075a7 */ /* 0x000e64000806017f */
[----:B-1----:R-:W-:Y:S05]  /*b430*/  @!P3 BRA `(.L_x_10301) ;  /* 0x0000011000ccb947 */ /* 0x002fea0003800000 */
.L_x_10300:
        /* <DEDUP_REMOVED lines=14> */
[----:B------:R-:W-:Y:S01]  /*b520*/  WARPGROUP.ARRIVE ;  /* 0x00000000000079c5 */ /* 0x000fe20000000000 */
[----:B------:R-:W-:Y:S02]  /*b530*/  R2UR UR11, R13 ;  /* 0x000000000d0b72ca */ /* 0x000fe400000e0000 */
[----:B------:R-:W-:Y:S02]  /*b540*/  R2UR UR8, R212 ;  /* 0x00000000d40872ca */ /* 0x000fe400000e0000 */
[----:B------:R-:W-:Y:S01]  /*b550*/  R2UR UR9, R213 ;  /* 0x00000000d50972ca */ /* 0x000fe200000e0000 */
[----:B------:R-:W-:Y:S01]  /*b560*/  HGMMA.64x96x16.F32 R152, gdesc[UR4], RZ, !UPT, gsb0 ;  /* 0x01600000049879f0 */ /* 0x000fe2000c0008ff */
[----:B------:R-:W-:Y:S02]  /*b570*/  R2UR UR14, R8 ;  /* 0x00000000080e72ca */ /* 0x000fe400000e0000 */
[----:B------:R-:W-:Y:S02]  /*b580*/  R2UR UR15, R9 ;  /* 0x00000000090f72ca */ /* 0x000fe400000e0000 */
[----:B------:R-:W-:-:S02]  /*b590*/  R2UR UR12, R210 ;  /* 0x00000000d20c72ca */ /* 0x000fc400000e0000 */
        /* <DEDUP_REMOVED lines=15> */
.L_x_10302:
[----:B------:R2:W3:Y:S01]  /*b690*/  SYNCS.PHASECHK.TRANS64.TRYWAIT P3, [R4+URZ+0x32450], R0 ;  /* 0x03245000040075a7 */ /* 0x0004e2000806017f */
[----:B------:R-:W-:Y:S05]  /*b6a0*/  @!P0 BRA `(.L_x_10303) ;  /* 0x0000000000048947 */ /* 0x000fea0003800000 */
[----:B------:R-:W-:Y:S01]  /*b6b0*/  BPT.TRAP 0x1 ;  /* 0x000000040000795c */ /* 0x000fe20000300000 */
.L_x_10303:
[----:B------:R-:W-:Y:S04]  /*b6c0*/  BSSY B0, `(.L_x_10304) ;  /* 0x0000004000007945 */ /* 0x000fe80003800000 */
[----:B---3--:R-:W-:Y:S05]  /*b6d0*/  @P3 BRA `(.L_x_10305) ;  /* 0x0000000000083947 */ /* 0x008fea0003800000 */
[----:B------:R-:W3:Y:S02]  /*b6e0*/  SYNCS.PHASECHK.TRANS64.TRYWAIT P3, [R4+URZ+0x32450], R0 ;  /* 0x03245000040075a7 */ /* 0x000ee4000806017f */
[----:B---3--:R-:W-:Y:S05]  /*b6f0*/  @!P3 BRA `(.L_x_10306) ;  /* 0x000001100030b947 */ /* 0x008fea0003800000 */
.L_x_10305:
[----:B------:R-:W-:Y:S05]  /*b700*/  BSYNC B0 ;  /* 0x0000000000007941 */ /* 0x000fea0003800000 */
.L_x_10304:
[----:B------:R-:W-:Y:S05]  /*b710*/  WARPSYNC.ALL ;  /* 0x0000000000007948 */ /* 0x000fea0003800000 */
[----:B------:R-:W4:Y:S04]  /*b720*/  LDL R8, [R1+0x58] ;  /* 0x0000580001087983 */ /* 0x000f280000100800 */
[----:B------:R-:W2:Y:S04]  /*b730*/  LDL.64 R206, [R1+0x50] ;  /* 0x0000500001ce7983 */ /* 0x000ea80000100a00 */
[----:B------:R-:W3:Y:S04]  /*b740*/  LDL.64 R204, [R1+0x48] ;  /* 0x0000480001cc7983 */ /* 0x000ee80000100a00 */
[----:B------:R0:W-:Y:S04]  /*b750*/  STL.64 [R1+0xa8], R2 ;  /* 0x0000a80201007387 */ /* 0x0001e80000100a00 */
[----:B0-----:R-:W3:Y:S01]  /*b760*/  LDL.64 R2, [R1+0x40] ;  /* 0x0000400001027983 */ /* 0x001ee20000100a00 */
[----:B------:R-:W-:-:S05]  /*b770*/  IMAD.MOV.U32 R9, RZ, RZ, 0x40000040 ;  /* 0x40000040ff097424 */ /* 0x000fca00078e00ff */
[----:B------:R-:W-:Y:S01]  /*b780*/  R2UR UR7, R9 ;  /* 0x00000000090772ca */ /* 0x000fe200000e0000 */
[----:B------:R-:W-:Y:S01]  /*b790*/  WARPGROUP.ARRIVE ;  /* 0x00000000000079c5 */ /* 0x000fe20000000000 */
[----:B------:R-:W-:Y:S01]  /*b7a0*/  IMAD.MOV.U32 R13, RZ, RZ, 0x40000040 ;  /* 0x40000040ff0d7424 */ /* 0x000fe200078e00ff */
[----:B----4-:R-:W-:Y:S01]  /*b7b0*/  R2UR UR4, R8 ;  /* 0x00000000080472ca */ /* 0x010fe200000e0000 */
[----:B------:R-:W-:Y:S01]  /*b7c0*/  IMAD.MOV.U32 R8, RZ, RZ, 0xc00 ;  /* 0x00000c00ff087424 */ /* 0x000fe200078e00ff */
[----:B--2---:R-:W-:-:S11]  /*b7d0*/  R2UR UR5, R207 ;  /* 0x00000000cf0572ca */ /* 0x004fd600000e0000 */
[----:B------:R-:W-:Y:S01]  /*b7e0*/  IMAD R8, R200, R8, UR4 ;  /* 0x00000004c8087e24 */ /* 0x000fe2000f8e0208 */
[----:B------:R-:W-:Y:S02]  /*b7f0*/  R2UR UR4, R206 ;  /* 0x00000000ce0472ca */ /* 0x000fe400000e0000 */
[----:B------:R-:W2:Y:S02]  /*b800*/  LDL.64 R206, [R1+0x38] ;  /* 0x0000380001ce7983 */ /* 0x000ea40000100a00 */
[----:B------:R-:W-:-:S13]  /*b810*/  R2UR UR6, R8 ;  /* 0x00000000080672ca */ /* 0x000fda00000e0000 */
[----:B------:R-:W-:Y:S01]  /*b820*/  HGMMA.64x96x16.F32 R152, gdesc[UR4], R152, gsb0 ;  /* 0x01600000049879f0 */ /* 0x000fe20008000898 */
[----:B---3--:R-:W-:Y:S02]  /*b830*/  R2UR UR4, R204 ;  /* 0x00000000cc0472ca */ /* 0x008fe400000e0000 */
[----:B------:R-:W-:Y:S02]  /*b840*/  R2UR UR5, R205 ;  /* 0x00000000cd0572ca */ /* 0x000fe400000e0000 */
[----:B------:R-:W3:Y:S01]  /*b850*/  LDL.64 R204, [R1+0x30] ;  /* 0x0000300001cc7983 */ /* 0x000ee20000100a00 */
[----:B------:R-:W-:Y:S01]  /*b860*/  VIADD R12, R8, 0x2 ;  /* 0x00000002080c7836 */ /* 0x000fe20000000000 */
[----:B------:R-:W-:-:S04]  /*b870*/  R2UR UR7, R13 ;  /* 0x000000000d0772ca */ /* 0x000fc800000e0000 */
[----:B------:R-:W-:Y:S01]  /*b880*/  R2UR UR6, R12 ;  /* 0x000000000c0672ca */ /* 0x000fe200000e0000 */
[----:B------:R-:W-:Y:S02]  /*b890*/  VIADD R12, R8, 0x4 ;  /* 0x00000004080c7836 */ /* 0x000fe40000000000 */
[----:B------:R-:W-:Y:S01]  /*b8a0*/  IMAD.MOV.U32 R13, RZ, RZ, 0x40000040 ;  /* 0x40000040ff0d7424 */ /* 0x000fe200078e00ff */
[----:B------:R-:W-:Y:S02]  /*b8b0*/  WARPGROUP.DEPBAR.LE gsb0, 0x0 ;  /* 0x00008000000079c5 */ /* 0x000fe40000010000 */
[----:B------:R-:W-:-:S07]  /*b8c0*/  WARPGROUP.ARRIVE ;  /* 0x00000000000079c5 */ /* 0x000fce0000000000 */
[----:B------:R-:W-:Y:S01]  /*b8d0*/  HGMMA.64x96x16.F32 R152, gdesc[UR4], R152, gsb0 ;  /* 0x01600000049879f0 */ /* 0x000fe20008000898 */
[----:B------:R-:W-:Y:S02]  /*b8e0*/  R2UR UR4, R2 ;  /* 0x00000000020472ca */ /* 0x000fe400000e0000 */
[----:B------:R-:W-:Y:S02]  /*b8f0*/  R2UR UR5, R3 ;  /* 0x00000000030572ca */ /* 0x000fe400000e0000 */
[----:B------:R-:W4:Y:S01]  /*b900*/  LDL.64 R2, [R1+0x28] ;  /* 0x0000280001027983 */ /* 0x000f220000100a00 */
[----:B------:R-:W-:Y:S02]  /*b910*/  R2UR UR6, R12 ;  /* 0x000000000c0672ca */ /* 0x000fe400000e0000 */
[----:B------:R-:W-:Y:S01]  /*b920*/  R2UR UR7, R13 ;  /* 0x000000000d0772ca */ /* 0x000fe200000e0000 */
[----:B------:R-:W-:Y:S02]  /*b930*/  VIADD R12, R8, 0x6 ;  /* 0x00000006080c7836 */ /* 0x000fe40000000000 */
[----:B------:R-:W-:Y:S01]  /*b940*/  IMAD.MOV.U32 R13, RZ, RZ, 0x40000040 ;  /* 0x40000040ff0d7424 */ /* 0x000fe200078e00ff */
[----:B------:R-:W-:-:S02]  /*b950*/  WARPGROUP.DEPBAR.LE gsb0, 0x0 ;  /* 0x00008000000079c5 */ /* 0x000fc40000010000 */
[----:B------:R-:W-:-:S07]  /*b960*/  WARPGROUP.ARRIVE ;  /* 0x00000000000079c5 */ /* 0x000fce0000000000 */
[----:B------:R-:W-:Y:S01]  /*b970*/  HGMMA.64x96x16.F32 R152, gdesc[UR4], R152, gsb0 ;  /* 0x01600000049879f0 */ /* 0x000fe20008000898 */
[----:B------:R-:W-:Y:S02]  /*b980*/  R2UR UR6, R12 ;  /* 0x000000000c0672ca */ /* 0x000fe400000e0000 */
[----:B------:R-:W-:Y:S02]  /*b990*/  R2UR UR7, R13 ;  /* 0x000000000d0772ca */ /* 0x000fe400000e0000 */
[----:B--2---:R-:W-:Y:S02]  /*b9a0*/  R2UR UR4, R206 ;  /* 0x00000000ce0472ca */ /* 0x004fe400000e0000 */
[----:B------:R-:W-:Y:S02]  /*b9b0*/  R2UR UR5, R207 ;  /* 0x00000000cf0572ca */ /* 0x000fe400000e0000 */
[----:B------:R-:W2:Y:S01]  /*b9c0*/  LDL.64 R206, [R1+0x20] ;  /* 0x0000200001ce7983 */ /* 0x000ea20000100a00 */
[----:B------:R-:W-:-:S02]  /*b9d0*/  WARPGROUP.DEPBAR.LE gsb0, 0x0 ;  /* 0x00008000000079c5 */ /* 0x000fc40000010000 */
[----:B------:R-:W-:-:S08]  /*b9e0*/  WARPGROUP.ARRIVE ;  /* 0x00000000000079c5 */ /* 0x000fd00000000000 */
[----:B------:R-:W-:Y:S01]  /*b9f0*/  HGMMA.64x96x16.F32 R152, gdesc[UR4], R152, gsb0 ;  /* 0x01600000049879f0 */ /* 0x000fe20008000898 */
[----:B---3--:R-:W-:Y:S02]  /*ba00*/  R2UR UR4, R204 ;  /* 0x00000000cc0472ca */ /* 0x008fe400000e0000 */
[----:B------:R-:W-:Y:S02]  /*ba10*/  R2UR UR5, R205 ;  /* 0x00000000cd0572ca */ /* 0x000fe400000e0000 */
[----:B------:R-:W3:Y:S01]  /*ba20*/  LDL.64 R204, [R1+0x18] ;  /* 0x0000180001cc7983 */ /* 0x000ee20000100a00 */
[----:B------:R-:W-:Y:S02]  /*ba30*/  VIADD R12, R8, 0x300 ;  /* 0x00000300080c7836 */ /* 0x000fe40000000000 */
[----:B------:R-:W-:-:S03]  /*ba40*/  IMAD.MOV.U32 R13, RZ, RZ, 0x40000040 ;  /* 0x40000040ff0d7424 */ /* 0x000fc600078e00ff */
[----:B------:R-:W-:Y:S02]  /*ba50*/  R2UR UR6, R12 ;  /* 0x000000000c0672ca */ /* 0x000fe400000e0000 */
[----:B------:R-:W-:Y:S01]  /*ba60*/  R2UR UR7, R13 ;  /* 0x000000000d0772ca */ /* 0x000fe200000e0000 */
[----:B------:R-:W-:Y:S01]  /*ba70*/  VIADD R12, R8, 0x302 ;  /* 0x00000302080c7836 */ /* 0x000fe20000000000 */
[----:B------:R-:W-:Y:S02]  /*ba80*/  WARPGROUP.DEPBAR.LE gsb0, 0x0 ;  /* 0x00008000000079c5 */ /* 0x000fe40000010000 */
[----:B------:R-:W-:-:S09]  /*ba90*/  WARPGROUP.ARRIVE ;  /* 0x00000000000079c5 */ /* 0x000fd20000000000 */
[----:B------:R-:W-:Y:S01]  /*baa0*/  HGMMA.64x96x16.F32 R152, gdesc[UR4], R152, gsb0 ;  /* 0x01600000049879f0 */ /* 0x000fe20008000898 */
[----:B------:R-:W-:Y:S01]  /*bab0*/  IMAD.MOV.U32 R13, RZ, RZ, 0x40000040 ;  /* 0x40000040ff0d7424 */ /* 0x000fe200078e00ff */
[----:B----4-:R-:W-:Y:S02]  /*bac0*/  R2UR UR4, R2 ;  /* 0x00000000020472ca */ /* 0x010fe400000e0000 */
[----:B------:R-:W-:Y:S02]  /*bad0*/  R2UR UR5, R3 ;  /* 0x00000000030572ca */ /* 0x000fe400000e0000 */
[----:B------:R-:W4:Y:S01]  /*bae0*/  LDL.64 R2, [R1+0x10] ;  /* 0x0000100001027983 */ /* 0x000f220000100a00 */
[----:B------:R-:W-:Y:S02]  /*baf0*/  R2UR UR6, R12 ;  /* 0x000000000c0672ca */ /* 0x000fe400000e0000 */
[----:B------:R-:W-:Y:S01]  /*bb00*/  R2UR UR7, R13 ;  /* 0x000000000d0772ca */ /* 0x000fe200000e0000 */
[----:B------:R-:W-:-:S02]  /*bb10*/  VIADD R12, R8, 0x304 ;  /* 0x00000304080c7836 */ /* 0x000fc40000000000 */
[----:B------:R-:W-:Y:S01]  /*bb20*/  IMAD.MOV.U32 R13, RZ, RZ, 0x40000040 ;  /* 0x40000040ff0d7424 */ /* 0x000fe200078e00ff */
[----:B------:R-:W-:Y:S02]  /*bb30*/  WARPGROUP.DEPBAR.LE gsb0, 0x0 ;  /* 0x00008000000079c5 */ /* 0x000fe40000010000 */
        /* <DEDUP_REMOVED lines=10> */
[----:B------:R-:W-:Y:S01]  /*bbe0*/  VIADD R12, R8, 0x306 ;  /* 0x00000306080c7836 */ /* 0x000fe20000000000 */
[----:B---3--:R-:W-:Y:S01]  /*bbf0*/  R2UR UR4, R204 ;  /* 0x00000000cc0472ca */ /* 0x008fe200000e0000 */
[----:B------:R-:W-:Y:S01]  /*bc00*/  IMAD.MOV.U32 R13, RZ, RZ, 0x40000040 ;  /* 0x40000040ff0d7424 */ /* 0x000fe200078e00ff */
[----:B------:R-:W-:Y:S02]  /*bc10*/  R2UR UR5, R205 ;  /* 0x00000000cd0572ca */ /* 0x000fe400000e0000 */
[----:B------:R-:W3:Y:S01]  /*bc20*/  LDL.64 R204, [R1] ;  /* 0x0000000001cc7983 */ /* 0x000ee20000100a00 */
        /* <DEDUP_REMOVED lines=9> */
[----:B----4-:R-:W-:Y:S02]  /*bcc0*/  R2UR UR4, R2 ;  /* 0x00000000020472ca */ /* 0x010fe400000e0000 */
[----:B------:R-:W-:Y:S01]  /*bcd0*/  R2UR UR5, R3 ;  /* 0x00000000030572ca */ /* 0x000fe200000e0000 */
[----:B------:R-:W-:Y:S01]  /*bce0*/  VIADD R12, R8, 0x602 ;  /* 0x00000602080c7836 */ /* 0x000fe20000000000 */
[----:B------:R-:W-:Y:S01]  /*bcf0*/  UMOV UR38, UR42 ;  /* 0x0000002a00267c82 */ /* 0x000fe20008000000 */
[----:B------:R-:W-:Y:S01]  /*bd00*/  IMAD.MOV.U32 R13, RZ, RZ, 0x40000040 ;  /* 0x40000040ff0d7424 */ /* 0x000fe200078e00ff */
[----:B------:R0:W5:Y:S01]  /*bd10*/  LDL.LU.64 R2, [R1+0xa8] ;  /* 0x0000a80001027983 */ /* 0x0001620000300a00 */
[----:B------:R-:W-:-:S02]  /*bd20*/  WARPGROUP.DEPBAR.LE gsb0, 0x0 ;  /* 0x00008000000079c5 */ /* 0x000fc40000010000 */
[----:B------:R-:W-:-:S06]  /*bd30*/  WARPGROUP.ARRIVE ;  /* 0x00000000000079c5 */ /* 0x000fcc0000000000 */
[----:B------:R-:W-:Y:S01]  /*bd40*/  HGMMA.64x96x16.F32 R152, gdesc[UR4], R152, gsb0 ;  /* 0x01600000049879f0 */ /* 0x000fe20008000898 */
[----:B------:R-:W-:Y:S02]  /*bd50*/  R2UR UR6, R12 ;  /* 0x000000000c0672ca */ /* 0x000fe400000e0000 */
[----:B------:R-:W-:Y:S02]  /*bd60*/  R2UR UR7, R13 ;  /* 0x000000000d0772ca */ /* 0x000fe400000e0000 */
[----:B--2---:R-:W-:Y:S02]  /*bd70*/  R2UR UR4, R206 ;  /* 0x00000000ce0472ca */ /* 0x004fe400000e0000 */
[----:B------:R-:W-:Y:S01]  /*bd80*/  R2UR UR5, R207 ;  /* 0x00000000cf0572ca */ /* 0x000fe200000e0000 */
[----:B------:R-:W-:Y:S02]  /*bd90*/  WARPGROUP.DEPBAR.LE gsb0, 0x0 ;  /* 0x00008000000079c5 */ /* 0x000fe40000010000 */
[----:B------:R-:W-:-:S10]  /*bda0*/  WARPGROUP.ARRIVE ;  /* 0x00000000000079c5 */ /* 0x000fd40000000000 */
[----:B------:R-:W-:Y:S01]  /*bdb0*/  HGMMA.64x96x16.F32 R152, gdesc[UR4], R152, gsb0 ;  /* 0x01600000049879f0 */ /* 0x000fe20008000898 */
[----:B------:R-:W-:Y:S02]  /*bdc0*/  VIADD R12, R8, 0x604 ;  /* 0x00000604080c7836 */ /* 0x000fe40000000000 */
[----:B------:R-:W-:Y:S01]  /*bdd0*/  IMAD.MOV.U32 R13, RZ, RZ, 0x40000040 ;  /* 0x40000040ff0d7424 */ /* 0x000fe200078e00ff */
[----:B---3--:R-:W-:Y:S02]  /*bde0*/  R2UR UR4, R204 ;  /* 0x00000000cc0472ca */ /* 0x008fe400000e0000 */
[----:B------:R-:W-:Y:S02]  /*bdf0*/  R2UR UR6, R12 ;  /* 0x000000000c0672ca */ /* 0x000fe400000e0000 */
        /* <DEDUP_REMOVED lines=8> */
[----:B------:R-:W-:Y:S01]  /*be80*/  R2UR UR7, R13 ;  /* 0x000000000d0772ca */ /* 0x000fe200000e0000 */
[----:B------:R-:W-:Y:S01]  /*be90*/  UMOV UR4, UR52 ;  /* 0x0000003400047c82 */ /* 0x000fe20008000000 */
[----:B------:R-:W-:Y:S01]  /*bea0*/  UMOV UR5, UR53 ;  /* 0x0000003500057c82 */ /* 0x000fe20008000000 */
[----:B------:R-:W-:Y:S02]  /*beb0*/  VIADD R12, R8, 0x900 ;  /* 0x00000900080c7836 */ /* 0x000fe40000000000 */
[----:B------:R-:W-:Y:S01]  /*bec0*/  IMAD.MOV.U32 R13, RZ, RZ, 0x40000040 ;  /* 0x40000040ff0d7424 */ /* 0x000fe200078e00ff */
[----:B------:R-:W-:Y:S02]  /*bed0*/  WARPGROUP.DEPBAR.LE gsb0, 0x0 ;  /* 0x00008000000079c5 */ /* 0x000fe40000010000 */
[----:B------:R-:W-:-:S06]  /*bee0*/  WARPGROUP.ARRIVE ;  /* 0x00000000000079c5 */ /* 0x000fcc0000000000 */
        /* <DEDUP_REMOVED lines=32> */
[----:B------:R-:W-:Y:S02]  /*c0f0*/  WARPGROUP.DEPBAR.LE gsb0, 0x0 ;  /* 0x00008000000079c5 */ /* 0x000fe40000010000 */
[----:B------:R-:W-:-:S08]  /*c100*/  WARPGROUP.ARRIVE ;  /* 0x00000000000079c5 */ /* 0x000fd00000000000 */
[----:B------:R-:W-:Y:S03]  /*c110*/  HGMMA.64x96x16.F32 R152, gdesc[UR4], R152, gsb0 ;  /* 0x01600000049879f0 */ /* 0x000fe60008000898 */
        /* <DEDUP_REMOVED lines=32> */
[----:B------:R-:W-:Y:S01]  /*c320*/  FMUL.FTZ R9, R9, UR38 ;  /* 0x0000002609097c20 */ /* 0x000fe20008410000 */
[--C-:B------:R-:W-:Y:S01]  /*c330*/  FFMA.FTZ R153, R153, UR38, -R8.reuse ;  /* 0x0000002699997c23 */ /* 0x100fe20008010808 */
[----:B------:R-:W-:-:S03]  /*c340*/  FFMA.FTZ R156, R156, UR38, -R8 ;  /* 0x000000269c9c7c23 */ /* 0x000fc60008010808 */
[----:B------:R-:W-:Y:S01]  /*c350*/  MUFU.EX2 R152, R152 ;  /* 0x0000009800987308 */ /* 0x000fe20000000800 */
[----:B------:R-:W-:-:S07]  /*c360*/  FFMA.FTZ R157, R157, UR38, -R8 ;  /* 0x000000269d9d7c23 */ /* 0x000fce0008010808 */
[----:B------:R-:W1:Y:S08]  /*c370*/  MUFU.EX2 R9, R9 ;  /* 0x0000000900097308 */ /* 0x000e700000000800 */
[----:B------:R-:W2:Y:S08]  /*c380*/  MUFU.EX2 R153, R153 ;  /* 0x0000009900997308 */ /* 0x000eb00000000800 */
[----:B------:R-:W3:Y:S01]  /*c390*/  MUFU.EX2 R156, R156 ;  /* 0x0000009c009c7308 */ /* 0x000ee20000000800 */
[----:B-1----:R-:W-:-:S07]  /*c3a0*/  FFMA.FTZ R6, R9, R6, R152 ;  /* 0x0000000609067223 */ /* 0x002fce0000010098 */
[----:B------:R-:W1:Y:S01]  /*c3b0*/  MUFU.EX2 R157, R157 ;  /* 0x0000009d009d7308 */ /* 0x000e620000000800 */
[----:B--2---:R-:W-:-:S04]  /*c3c0*/  FADD.FTZ R6, R153, R6 ;  /* 0x0000000699067221 */ /* 0x004fc80000010000 */
[----:B---3--:R-:W-:-:S04]  /*c3d0*/  FADD.FTZ R6, R156, R6 ;  /* 0x000000069c067221 */ /* 0x008fc80000010000 */
[----:B-1----:R-:W-:Y:S01]  /*c3e0*/  FADD.FTZ R10, R157, R6 ;  /* 0x000000069d0a7221 */ /* 0x002fe20000010000 */
        /* <DEDUP_REMOVED lines=43> */
[----:B------:R-:W-:-:S02]  /*c6a0*/  FFMA.FTZ R197, R197, UR38, -R8 ;  /* 0x00000026c5c57c23 */ /* 0x000fc40008010808 */
[----:B------:R-:W1:Y:S01]  /*c6b0*/  SHFL.BFLY PT, R8, R6, 0x2, 0x1f ;  /* 0x0c401f0006087f89 */ /* 0x000e6200000e0000 */
[----:B------:R-:W2:Y:S01]  /*c6c0*/  S2R R207, SR_TID.X ;  /* 0x0000000000cf7919 */ /* 0x000ea20000002100 */
[----:B-1----:R-:W-:-:S05]  /*c6d0*/  FMNMX.FTZ R8, R6, R8, !PT ;  /* 0x0000000806087209 */ /* 0x002fca0007810000 */
[----:B------:R-:W1:Y:S01]  /*c6e0*/  SHFL.BFLY PT, R6, R8, 0x1, 0x1f ;  /* 0x0c201f0008067f89 */ /* 0x000e6200000e0000 */
[-C--:B------:R-:W-:Y:S01]  /*c6f0*/  FMUL.FTZ R24, R24, R9.reuse ;  /* 0x0000000918187220 */ /* 0x080fe20000410000 */
[----:B------:R-:W-:Y:S01]  /*c700*/  FMUL.FTZ R25, R25, R9 ;  /* 0x0000000919197220 */ /* 0x000fe20000410000 */
[----:B-1----:R-:W-:-:S05]  /*c710*/  FMNMX.FTZ R8, R8, R6, !PT ;  /* 0x0000000608087209 */ /* 0x002fca0007810000 */
[----:B------:R-:W-:-:S04]  /*c720*/  FADD.FTZ R7, -R8, R7 ;  /* 0x0000000708077221 */ /* 0x000fc80000010100 */
[----:B------:R-:W-:-:S04]  /*c730*/  FMUL.FTZ R7, R7, UR38 ;  /* 0x0000002607077c20 */ /* 0x000fc80008410000 */
[----:B------:R1:W3:Y:S01]  /*c740*/  MUFU.EX2 R11, R7 ;  /* 0x00000007000b7308 */ /* 0x0002e20000000800 */
[----:B--2---:R-:W-:Y:S01]  /*c750*/  SHF.R.U32.HI R207, RZ, 0x7, R207 ;  /* 0x00000007ffcf7819 */ /* 0x004fe200000116cf */
[----:B-1----:R-:W-:Y:S02]  /*c760*/  IMAD.MOV.U32 R7, RZ, RZ, 0x40000040 ;  /* 0x40000040ff077424 */ /* 0x002fe400078e00ff */
[-C--:B------:R-:W-:Y:S01]  /*c770*/  FMUL.FTZ R28, R28, R9.reuse ;  /* 0x000000091c1c7220 */ /* 0x080fe20000410000 */
[-C--:B------:R-:W-:Y:S02]  /*c780*/  FMUL.FTZ R29, R29, R9.reuse ;  /* 0x000000091d1d7220 */ /* 0x080fe40000410000 */
[----:B------:R-:W-:Y:S01]  /*c790*/  R2UR UR7, R7 ;  /* 0x00000000070772ca */ /* 0x000fe200000e0000 */
[----:B------:R-:W-:Y:S02]  /*c7a0*/  @!P1 VIADD R7, R4, 0x32440 ;  /* 0x0003244004079836 */ /* 0x000fe40000000000 */
        /* <DEDUP_REMOVED lines=60> */
[----:B------:R-:W-:-:S02]  /*cb70*/  IADD3 R9, -R207, 0xb, RZ ;  /* 0x0000000bcf097810 */ /* 0x000fc40007ffe1ff */
[----:B------:R-:W-:Y:S01]  /*cb80*/  @!P1 PRMT R7, RZ, 0x654, R7 ;  /* 0x00000654ff079816 */ /* 0x000fe20000000007 */
[----:B------:R-:W-:Y:S02]  /*cb90*/  FMUL.FTZ R6, R8, UR38 ;  /* 0x0000002608067c20 */ /* 0x000fe40008410000 */
[----:B------:R0:W-:Y:S06]  /*cba0*/  BAR.ARV R9, 0x100 ;  /* 0x000400090000751d */ /* 0x0001ec0000002000 */
[----:B------:R1:W-:Y:S01]  /*cbb0*/  @!P1 SYNCS.ARRIVE.TRANS64.RED.A1T0 RZ, [R7+URZ], RZ ;  /* 0x000000ff07ff99a7 */ /* 0x0003e2000810043f */
[--C-:B------:R-:W-:Y:S01]  /*cbc0*/  FFMA.FTZ R154, R154, UR38, -R6.reuse ;  /* 0x000000269a9a7c23 */ /* 0x100fe20008010806 */
[--C-:B------:R-:W-:Y:S01]  /*cbd0*/  FFMA.FTZ R155, R155, UR38, -R6.reuse ;  /* 0x000000269b9b7c23 */ /* 0x100fe20008010806 */
[--C-:B------:R-:W-:Y:S01]  /*cbe0*/  FFMA.FTZ R158, R158, UR38, -R6.reuse ;  /* 0x000000269e9e7c23 */ /* 0x100fe20008010806 */
[----:B------:R-:W-:Y:S01]  /*cbf0*/  FFMA.FTZ R159, R159, UR38, -R6 ;  /* 0x000000269f9f7c23 */ /* 0x000fe20008010806 */
[----:B-1----:R-:W-:-:S02]  /*cc00*/  VIADD R7, R207, 0x8 ;  /* 0x00000008cf077836 */ /* 0x002fc40000000000 */
[----:B------:R-:W-:Y:S01]  /*cc10*/  MUFU.EX2 R154, R154 ;  /* 0x0000009a009a7308 */ /* 0x000fe20000000800 */
[--C-:B------:R-:W-:Y:S01]  /*cc20*/  FFMA.FTZ R162, R162, UR38, -R6.reuse ;  /* 0x00000026a2a27c23 */ /* 0x100fe20008010806 */
[--C-:B------:R-:W-:Y:S01]  /*cc30*/  FFMA.FTZ R163, R163, UR38, -R6.reuse ;  /* 0x00000026a3a37c23 */ /* 0x100fe20008010806 */
[--C-:B------:R-:W-:Y:S01]  /*cc40*/  FFMA.FTZ R166, R166, UR38, -R6.reuse ;  /* 0x00000026a6a67c23 */ /* 0x100fe20008010806 */
[----:B------:R1:W-:Y:S01]  /*cc50*/  BAR.SYNC.DEFER_BLOCKING R7, 0x100 ;  /* 0x000400070000751d */ /* 0x0003e20000010000 */
[--C-:B------:R-:W-:Y:S01]  /*cc60*/  FFMA.FTZ R167, R167, UR38, -R6.reuse ;  /* 0x00000026a7a77c23 */ /* 0x100fe20008010806 */
[----:B------:R-:W-:-:S04]  /*cc70*/  FFMA.FTZ R170, R170, UR38, -R6 ;  /* 0x00000026aaaa7c23 */ /* 0x000fc80008010806 */
[----:B------:R-:W2:Y:S01]  /*cc80*/  MUFU.EX2 R155, R155 ;  /* 0x0000009b009b7308 */ /* 0x000ea20000000800 */
[--C-:B------:R-:W-:Y:S01]  /*cc90*/  FFMA.FTZ R171, R171, UR38, -R6.reuse ;  /* 0x00000026abab7c23 */ /* 0x100fe20008010806 */
[--C-:B------:R-:W-:Y:S01]  /*cca0*/  FFMA.FTZ R174, R174, UR38, -R6.reuse ;  /* 0x00000026aeae7c23 */ /* 0x100fe20008010806 */
[--C-:B------:R-:W-:Y:S01]  /*ccb0*/  FFMA.FTZ R175, R175, UR38, -R6.reuse ;  /* 0x00000026afaf7c23 */ /* 0x100fe20008010806 */
[----:B------:R-:W-:-:S04]  /*ccc0*/  FFMA.FTZ R178, R178, UR38, -R6 ;  /* 0x00000026b2b27c23 */ /* 0x000fc80008010806 */
[----:B------:R-:W-:Y:S01]  /*ccd0*/  MUFU.EX2 R209, R158 ;  /* 0x0000009e00d17308 */ /* 0x000fe20000000800 */
[--C-:B------:R-:W-:Y:S01]  /*cce0*/  FFMA.FTZ R179, R179, UR38, -R6.reuse ;  /* 0x00000026b3b37c23 */ /* 0x100fe20008010806 */
[--C-:B------:R-:W-:Y:S01]  /*ccf0*/  FFMA.FTZ R182, R182, UR38, -R6.reuse ;  /* 0x00000026b6b67c23 */ /* 0x100fe20008010806 */
[--C-:B------:R-:W-:Y:S01]  /*cd00*/  FFMA.FTZ R183, R183, UR38, -R6.reuse ;  /* 0x00000026b7b77c23 */ /* 0x100fe20008010806 */
[----:B------:R-:W-:-:S04]  /*cd10*/  FFMA.FTZ R186, R186, UR38, -R6 ;  /* 0x00000026baba7c23 */ /* 0x000fc80008010806 */
[----:B------:R-:W4:Y:S01]  /*cd20*/  MUFU.EX2 R214, R159 ;  /* 0x0000009f00d67308 */ /* 0x000f220000000800 */
[--C-:B------:R-:W-:Y:S01]  /*cd30*/  FFMA.FTZ R187, R187, UR38, -R6.reuse ;  /* 0x00000026bbbb7c23 */ /* 0x100fe20008010806 */
[--C-:B------:R-:W-:Y:S01]  /*cd40*/  FFMA.FTZ R190, R190, UR38, -R6.reuse ;  /* 0x00000026bebe7c23 */ /* 0x100fe20008010806 */
[--C-:B------:R-:W-:Y:S01]  /*cd50*/  FFMA.FTZ R191, R191, UR38, -R6.reuse ;  /* 0x00000026bfbf7c23 */ /* 0x100fe20008010806 */
[--C-:B------:R-:W-:Y:S01]  /*cd60*/  FFMA.FTZ R194, R194, UR38, -R6.reuse ;  /* 0x00000026c2c27c23 */ /* 0x100fe20008010806 */
[--C-:B------:R-:W-:Y:S01]  /*cd70*/  FFMA.FTZ R195, R195, UR38, -R6.reuse ;  /* 0x00000026c3c37c23 */ /* 0x100fe20008010806 */
[--C-:B------:R-:W-:Y:S01]  /*cd80*/  FFMA.FTZ R198, R198, UR38, -R6.reuse ;  /* 0x00000026c6c67c23 */ /* 0x100fe20008010806 */
[----:B------:R-:W-:Y:S01]  /*cd90*/  FFMA.FTZ R199, R199, UR38, -R6 ;  /* 0x00000026c7c77c23 */ /* 0x000fe20008010806 */
[----:B------:R-:W-:-:S04]  /*cda0*/  IMAD.MOV.U32 R6, RZ, RZ, 0xc00 ;  /* 0x00000c00ff067424 */ /* 0x000fc800078e00ff */
[----:B------:R-:W-:Y:S02]  /*cdb0*/  IMAD R6, R200, R6, UR39 ;  /* 0x00000027c8067e24 */ /* 0x000fe4000f8e0206 */
[-C--:B---3--:R-:W-:Y:S01]  /*cdc0*/  FMUL.FTZ R26, R26, R11.reuse ;  /* 0x0000000b1a1a7220 */ /* 0x088fe20000410000 */
        /* <DEDUP_REMOVED lines=64> */
[----:B------:R-:W-:-:S02]  /*d1d0*/  F2FP.F16.F32.PACK_AB R204, R153, R152 ;  /* 0x0000009899cc723e */ /* 0x000fc400000000ff */
[----:B------:R-:W-:Y:S02]  /*d1e0*/  F2FP.F16.F32.PACK_AB R206, R157, R156 ;  /* 0x0000009c9dce723e */ /* 0x000fe400000000ff */
[----:B--2---:R-:W-:Y:S02]  /*d1f0*/  F2FP.F16.F32.PACK_AB R205, R155, R154 ;  /* 0x0000009a9bcd723e */ /* 0x004fe400000000ff */
[----:B----4-:R-:W-:-:S04]  /*d200*/  F2FP.F16.F32.PACK_AB R207, R214, R209 ;  /* 0x000000d1d6cf723e */ /* 0x010fc800000000ff */
[----:B------:R-:W-:-:S06]  /*d210*/  WARPGROUP.ARRIVE ;  /* 0x00000000000079c5 */ /* 0x000fcc0000000000 */
[----:B------:R-:W-:Y:S01]  /*d220*/  HGMMA.64x256x16.F32 R24, R204, gdesc[UR4].tnspB, R24, gsb0 ;  /* 0x43e00004cc187df0 */ /* 0x000fe20008000818 */
[----:B------:R-:W2:Y:S01]  /*d230*/  MUFU.EX2 R152, R160 ;  /* 0x000000a000987308 */ /* 0x000ea20000000800 */
[----:B------:R-:W-:Y:S02]  /*d240*/  VIADD R12, R6, 0x80 ;  /* 0x00000080060c7836 */ /* 0x000fe40000000000 */
[----:B------:R-:W-:-:S05]  /*d250*/  FFMA.FTZ R5, R11, R5, R154 ;  /* 0x000000050b057223 */ /* 0x000fca000001009a */
[----:B------:R-:W3:Y:S01]  /*d260*/  MUFU.EX2 R161, R161 ;  /* 0x000000a100a17308 */ /* 0x000ee20000000800 */
[----:B------:R-:W-:-:S07]  /*d270*/  R2UR UR6, R12 ;  /* 0x000000000c0672ca */ /* 0x000fce00000e0000 */
[----:B------:R-:W4:Y:S08]  /*d280*/  MUFU.EX2 R154, R164 ;  /* 0x000000a4009a7308 */ /* 0x000f300000000800 */
[----:B------:R-:W0:Y:S08]  /*d290*/  MUFU.EX2 R165, R165 ;  /* 0x000000a500a57308 */ /* 0x000e300000000800 */
[----:B-1----:R-:W-:Y:S08]  /*d2a0*/  MUFU.EX2 R7, R166 ;  /* 0x000000a600077308 */ /* 0x002ff00000000800 */
[----:B------:R-:W1:Y:S01]  /*d2b0*/  MUFU.EX2 R12, R167 ;  /* 0x000000a7000c7308 */ /* 0x000e620000000800 */
[----:B--2---:R-:W-:Y:S01]  /*d2c0*/  FADD.FTZ R10, R152, R10 ;  /* 0x0000000a980a7221 */ /* 0x004fe20000010000 */
[----:B------:R-:W-:-:S03]  /*d2d0*/  IMAD.MOV.U32 R13, RZ, RZ, 0x40000040 ;  /* 0x40000040ff0d7424 */ /* 0x000fc600078e00ff */
[----:B---3--:R-:W-:Y:S02]  /*d2e0*/  FADD.FTZ R10, R161, R10 ;  /* 0x0000000aa10a7221 */ /* 0x008fe40000010000 */
[----:B------:R-:W-:Y:S01]  /*d2f0*/  R2UR UR7, R13 ;  /* 0x000000000d0772ca */ /* 0x000fe200000e0000 */
[----:B------:R-:W-:Y:S01]  /*d300*/  FADD.FTZ R5, R155, R5 ;  /* 0x000000059b057221 */ /* 0x000fe20000010000 */
[----:B----4-:R-:W-:Y:S01]  /*d310*/  FADD.FTZ R156, R154, R10 ;  /* 0x0000000a9a9c7221 */ /* 0x010fe20000010000 */
[----:B------:R-:W-:Y:S02]  /*d320*/  F2FP.F16.F32.PACK_AB R152, R161, R152 ;  /* 0x00000098a198723e */ /* 0x000fe400000000ff */
[C---:B0-----:R-:W-:Y:S02]  /*d330*/  F2FP.F16.F32.PACK_AB R154, R165.reuse, R154 ;  /* 0x0000009aa59a723e */ /* 0x041fe400000000ff */
[----:B-1----:R-:W-:Y:S01]  /*d340*/  F2FP.F16.F32.PACK_AB R155, R12, R7 ;  /* 0x000000070c9b723e */ /* 0x002fe200000000ff */
[----:B------:R-:W-:Y:S08]  /*d350*/  MUFU.EX2 R168, R168 ;  /* 0x000000a800a87308 */ /* 0x000ff00000000800 */
[----:B------:R-:W-:Y:S01]  /*d360*/  MUFU.EX2 R169, R169 ;  /* 0x000000a900a97308 */ /* 0x000fe20000000800 */
[----:B------:R-:W-:-:S07]  /*d370*/  FADD.FTZ R156, R165, R156 ;  /* 0x0000009ca59c7221 */ /* 0x000fce0000010000 */
[----:B------:R-:W-:Y:S01]  /*d380*/  MUFU.EX2 R158, R172 ;  /* 0x000000ac009e7308 */ /* 0x000fe20000000800 */
[----:B------:R-:W-:-:S07]  /*d390*/  WARPGROUP.DEPBAR.LE gsb0, 0x0 ;  /* 0x00008000000079c5 */ /* 0x000fce0000010000 */
[----:B------:R-:W-:Y:S08]  /*d3a0*/  MUFU.EX2 R205, R162 ;  /* 0x000000a200cd7308 */ /* 0x000ff00000000800 */
[----:B------:R-:W0:Y:S02]  /*d3b0*/  MUFU.EX2 R204, R163 ;  /* 0x000000a300cc7308 */ /* 0x000e240000000800 */
[----:B0-----:R-:W-:-:S04]  /*d3c0*/  F2FP.F16.F32.PACK_AB R153, R204, R205 ;  /* 0x000000cdcc99723e */ /* 0x001fc800000000ff */
[----:B------:R-:W-:-:S06]  /*d3d0*/  WARPGROUP.ARRIVE ;  /* 0x00000000000079c5 */ /* 0x000fcc0000000000 */
[----:B------:R-:W-:Y:S01]  /*d3e0*/  HGMMA.64x256x16.F32 R24, R152, gdesc[UR4].tnspB, R24, gsb0 ;  /* 0x43e0000498187df0 */ /* 0x000fe20008000818 */
[----:B------:R-:W-:Y:S08]  /*d3f0*/  MUFU.EX2 R173, R173 ;  /* 0x000000ad00ad7308 */ /* 0x000ff00000000800 */
[----:B------:R-:W-:Y:S08]  /*d400*/  MUFU.EX2 R13, R170 ;  /* 0x000000aa000d7308 */ /* 0x000ff00000000800 */
[----:B------:R-:W-:Y:S08]  /*d410*/  MUFU.EX2 R174, R174 ;  /* 0x000000ae00ae7308 */ /* 0x000ff00000000800 */
[----:B------:R-:W0:Y:S01]  /*d420*/  MUFU.EX2 R175, R175 ;  /* 0x000000af00af7308 */ /* 0x000e220000000800 */
[----:B------:R-:W-:Y:S01]  /*d430*/  FADD.FTZ R156, R168, R156 ;  /* 0x0000009ca89c7221 */ /* 0x000fe20000010000 */
[----:B------:R-:W-:-:S02]  /*d440*/  VIADD R10, R6, 0x100 ;  /* 0x00000100060a7836 */ /* 0x000fc40000000000 */
[----:B------:R-:W-:-:S03]  /*d450*/  IMAD.MOV.U32 R11, RZ, RZ, 0x40000040 ;  /* 0x40000040ff0b7424 */ /* 0x000fc600078e00ff */
[----:B------:R-:W-:Y:S02]  /*d460*/  R2UR UR6, R10 ;  /* 0x000000000a0672ca */ /* 0x000fe400000e0000 */
[----:B------:R-:W-:Y:S02]  /*d470*/  R2UR UR7, R11 ;  /* 0x000000000b0772ca */ /* 0x000fe400000e0000 */
[----:B0-----:R-:W-:Y:S01]  /*d480*/  F2FP.F16.F32.PACK_AB R159, R175, R174 ;  /* 0x000000aeaf9f723e */ /* 0x001fe200000000ff */
        /* <DEDUP_REMOVED lines=9> */
[----:B------:R-:W0:Y:S01]  /*d520*/  MUFU.EX2 R152, R171 ;  /* 0x000000ab00987308 */ /* 0x000e220000000800 */
[C---:B------:R-:W-:Y:S01]  /*d530*/  FADD.FTZ R153, R169.reuse, R156 ;  /* 0x0000009ca9997221 */ /* 0x040fe20000010000 */
[----:B------:R-:W-:-:S03]  /*d540*/  F2FP.F16.F32.PACK_AB R156, R169, R168 ;  /* 0x000000a8a99c723e */ /* 0x000fc600000000ff */
[----:B------:R-:W-:Y:S01]  /*d550*/  FADD.FTZ R153, R158, R153 ;  /* 0x000000999e997221 */ /* 0x000fe20000010000 */
[----:B------:R-:W-:Y:S02]  /*d560*/  F2FP.F16.F32.PACK_AB R158, R173, R158 ;  /* 0x0000009ead9e723e */ /* 0x000fe400000000ff */
[----:B0-----:R-:W-:-:S04]  /*d570*/  F2FP.F16.F32.PACK_AB R157, R152, R13 ;  /* 0x0000000d989d723e */ /* 0x001fc800000000ff */
[----:B------:R-:W-:-:S06]  /*d580*/  WARPGROUP.ARRIVE ;  /* 0x00000000000079c5 */ /* 0x000fcc0000000000 */
[----:B------:R-:W-:Y:S01]  /*d590*/  HGMMA.64x256x16.F32 R24, R156, gdesc[UR4].tnspB, R24, gsb0 ;  /* 0x43e000049c187df0 */ /* 0x000fe20008000818 */
[----:B------:R-:W-:Y:S01]  /*d5a0*/  FADD.FTZ R153, R173, R153 ;  /* 0x00000099ad997221 */ /* 0x000fe20000010000 */
[----:B------:R-:W-:Y:S02]  /*d5b0*/  VIADD R10, R6, 0x180 ;  /* 0x00000180060a7836 */ /* 0x000fe40000000000 */
[----:B------:R-:W-:Y:S02]  /*d5c0*/  IMAD.MOV.U32 R11, RZ, RZ, 0x40000040 ;  /* 0x40000040ff0b7424 */ /* 0x000fe400078e00ff */
[----:B------:R-:W-:Y:S01]  /*d5d0*/  FADD.FTZ R153, R160, R153 ;  /* 0x00000099a0997221 */ /* 0x000fe20000010000 */
[----:B------:R-:W-:-:S03]  /*d5e0*/  R2UR UR6, R10 ;  /* 0x000000000a0672ca */ /* 0x000fc600000e0000 */
[----:B------:R-:W-:Y:S01]  /*d5f0*/  FADD.FTZ R153, R177, R153 ;  /* 0x00000099b1997221 */ /* 0x000fe20000010000 */
[----:B------:R-:W-:Y:S02]  /*d600*/  R2UR UR7, R11 ;  /* 0x000000000b0772ca */ /* 0x000fe400000e0000 */
[----:B------:R-:W-:Y:S01]  /*d610*/  F2FP.F16.F32.PACK_AB R160, R177, R160 ;  /* 0x000000a0b1a0723e */ /* 0x000fe200000000ff */
[----:B------:R-:W-:Y:S01]  /*d620*/  FADD.FTZ R153, R162, R153 ;  /* 0x00000099a2997221 */ /* 0x000fe20000010000 */
[----:B------:R-:W-:Y:S02]  /*d630*/  F2FP.F16.F32.PACK_AB R162, R181, R162 ;  /* 0x000000a2b5a2723e */ /* 0x000fe400000000ff */
[----:B------:R-:W-:Y:S02]  /*d640*/  F2FP.F16.F32.PACK_AB R161, R179, R178 ;  /* 0x000000b2b3a1723e */ /* 0x000fe400000000ff */
[----:B------:R-:W-:Y:S01]  /*d650*/  F2FP.F16.F32.PACK_AB R163, R183, R182 ;  /* 0x000000b6b7a3723e */ /* 0x000fe200000000ff */
[----:B------:R-:W0:Y:S08]  /*d660*/  MUFU.EX2 R164, R184 ;  /* 0x000000b800a47308 */ /* 0x000e300000000800 */
[----:B------:R-:W1:Y:S01]  /*d670*/  MUFU.EX2 R185, R185 ;  /* 0x000000b900b97308 */ /* 0x000e620000000800 */
[----:B------:R-:W-:-:S07]  /*d680*/  FADD.FTZ R153, R181, R153 ;  /* 0x00000099b5997221 */ /* 0x000fce0000010000 */
[----:B------:R-:W-:Y:S01]  /*d690*/  MUFU.EX2 R166, R188 ;  /* 0x000000bc00a67308 */ /* 0x000fe20000000800 */
[----:B------:R-:W-:-:S07]  /*d6a0*/  IMAD.MOV.U32 R11, RZ, RZ, 0x40000040 ;  /* 0x40000040ff0b7424 */ /* 0x000fce00078e00ff */
[----:B------:R-:W-:Y:S08]  /*d6b0*/  MUFU.EX2 R189, R189 ;  /* 0x000000bd00bd7308 */ /* 0x000ff00000000800 */
[----:B------:R-:W-:Y:S08]  /*d6c0*/  MUFU.EX2 R186, R186 ;  /* 0x000000ba00ba7308 */ /* 0x000ff00000000800 */
[----:B------:R-:W2:Y:S08]  /*d6d0*/  MUFU.EX2 R187, R187 ;  /* 0x000000bb00bb7308 */ /* 0x000eb00000000800 */
[----:B------:R-:W-:Y:S08]  /*d6e0*/  MUFU.EX2 R190, R190 ;  /* 0x000000be00be7308 */ /* 0x000ff00000000800 */
[----:B------:R-:W3:Y:S01]  /*d6f0*/  MUFU.EX2 R191, R191 ;  /* 0x000000bf00bf7308 */ /* 0x000ee20000000800 */
[----:B0-----:R-:W-:Y:S01]  /*d700*/  FADD.FTZ R153, R164, R153 ;  /* 0x00000099a4997221 */ /* 0x001fe20000010000 */
[----:B------:R-:W-:Y:S01]  /*d710*/  VIADD R10, R6, 0x200 ;  /* 0x00000200060a7836 */ /* 0x000fe20000000000 */
[----:B-1----:R-:W-:-:S02]  /*d720*/  F2FP.F16.F32.PACK_AB R164, R185, R164 ;  /* 0x000000a4b9a4723e */ /* 0x002fc400000000ff */
[----:B--2---:R-:W-:Y:S02]  /*d730*/  F2FP.F16.F32.PACK_AB R165, R187, R186 ;  /* 0x000000babba5723e */ /* 0x004fe400000000ff */
[----:B---3--:R-:W-:Y:S01]  /*d740*/  F2FP.F16.F32.PACK_AB R167, R191, R190 ;  /* 0x000000bebfa7723e */ /* 0x008fe200000000ff */
[----:B------:R-:W-:Y:S02]  /*d750*/  WARPGROUP.DEPBAR.LE gsb0, 0x0 ;  /* 0x00008000000079c5 */ /* 0x000fe40000010000 */
[----:B------:R-:W-:-:S06]  /*d760*/  WARPGROUP.ARRIVE ;  /* 0x00000000000079c5 */ /* 0x000fcc0000000000 */
[----:B------:R-:W-:Y:S01]  /*d770*/  HGMMA.64x256x16.F32 R24, R160, gdesc[UR4].tnspB, R24, gsb0 ;  /* 0x43e00004a0187df0 */ /* 0x000fe20008000818 */
[----:B------:R-:W-:Y:S01]  /*d780*/  R2UR UR7, R11 ;  /* 0x000000000b0772ca */ /* 0x000fe200000e0000 */
[----:B------:R-:W-:Y:S01]  /*d790*/  FADD.FTZ R11, R185, R153 ;  /* 0x00000099b90b7221 */ /* 0x000fe20000010000 */
[----:B------:R-:W-:-:S03]  /*d7a0*/  R2UR UR6, R10 ;  /* 0x000000000a0672ca */ /* 0x000fc600000e0000 */
[----:B------:R-:W-:Y:S01]  /*d7b0*/  FADD.FTZ R11, R166, R11 ;  /* 0x0000000ba60b7221 */ /* 0x000fe20000010000 */
[C---:B------:R-:W-:Y:S01]  /*d7c0*/  F2FP.F16.F32.PACK_AB R166, R189.reuse, R166 ;  /* 0x000000a6bda6723e */ /* 0x040fe200000000ff */
[----:B------:R-:W0:Y:S08]  /*d7d0*/  MUFU.EX2 R168, R192 ;  /* 0x000000c000a87308 */ /* 0x000e300000000800 */
[----:B------:R-:W1:Y:S01]  /*d7e0*/  MUFU.EX2 R193, R193 ;  /* 0x000000c100c17308 */ /* 0x000e620000000800 */
[----:B------:R-:W-:-:S07]  /*d7f0*/  FADD.FTZ R11, R189, R11 ;  /* 0x0000000bbd0b7221 */ /* 0x000fce0000010000 */
[----:B------:R-:W-:Y:S01]  /*d800*/  MUFU.EX2 R170, R196 ;  /* 0x000000c400aa7308 */ /* 0x000fe20000000800 */
[----:B------:R-:W-:-:S07]  /*d810*/  VIADD R10, R6, 0x280 ;  /* 0x00000280060a7836 */ /* 0x000fce0000000000 */
[----:B------:R-:W-:Y:S08]  /*d820*/  MUFU.EX2 R197, R197 ;  /* 0x000000c500c57308 */ /* 0x000ff00000000800 */
[----:B------:R-:W-:Y:S08]  /*d830*/  MUFU.EX2 R194, R194 ;  /* 0x000000c200c27308 */ /* 0x000ff00000000800 */
[----:B------:R-:W2:Y:S08]  /*d840*/  MUFU.EX2 R195, R195 ;  /* 0x000000c300c37308 */ /* 0x000eb00000000800 */
[----:B------:R-:W-:Y:S08]  /*d850*/  MUFU.EX2 R198, R198 ;  /* 0x000000c600c67308 */ /* 0x000ff00000000800 */
[----:B------:R-:W3:Y:S01]  /*d860*/  MUFU.EX2 R199, R199 ;  /* 0x000000c700c77308 */ /* 0x000ee20000000800 */
[----:B0-----:R-:W-:Y:S01]  /*d870*/  FADD.FTZ R6, R168, R11 ;  /* 0x0000000ba8067221 */ /* 0x001fe20000010000 */
[----:B------:R-:W-:-:S03]  /*d880*/  IMAD.MOV.U32 R11, RZ, RZ, 0x40000040 ;  /* 0x40000040ff0b7424 */ /* 0x000fc600078e00ff */
[C---:B-1----:R-:W-:Y:S01]  /*d890*/  FADD.FTZ R6, R193.reuse, R6 ;  /* 0x00000006c1067221 */ /* 0x042fe20000010000 */
[----:B------:R-:W-:Y:S02]  /*d8a0*/  F2FP.F16.F32.PACK_AB R168, R193, R168 ;  /* 0x000000a8c1a8723e */ /* 0x000fe400000000ff */
[----:B--2---:R-:W-:Y:S01]  /*d8b0*/  F2FP.F16.F32.PACK_AB R169, R195, R194 ;  /* 0x000000c2c3a9723e */ /* 0x004fe200000000ff */
[----:B------:R-:W-:Y:S01]  /*d8c0*/  FADD.FTZ R6, R170, R6 ;  /* 0x00000006aa067221 */ /* 0x000fe20000010000 */
[----:B------:R-:W-:Y:S02]  /*d8d0*/  F2FP.F16.F32.PACK_AB R170, R197, R170 ;  /* 0x000000aac5aa723e */ /* 0x000fe400000000ff */
[----:B---3--:R-:W-:Y:S01]  /*d8e0*/  F2FP.F16.F32.PACK_AB R171, R199, R198 ;  /* 0x000000c6c7ab723e */ /* 0x008fe200000000ff */
[----:B------:R-:W-:Y:S02]  /*d8f0*/  WARPGROUP.DEPBAR.LE gsb0, 0x0 ;  /* 0x00008000000079c5 */ /* 0x000fe40000010000 */
[----:B------:R-:W-:-:S06]  /*d900*/  WARPGROUP.ARRIVE ;  /* 0x00000000000079c5 */ /* 0x000fcc0000000000 */
[----:B------:R-:W-:Y:S01]  /*d910*/  HGMMA.64x256x16.F32 R24, R164, gdesc[UR4].tnspB, R24, gsb0 ;  /* 0x43e00004a4187df0 */ /* 0x000fe20008000818 */
[----:B------:R-:W-:Y:S02]  /*d920*/  R2UR UR6, R10 ;  /* 0x000000000a0672ca */ /* 0x000fe400000e0000 */
[----:B------:R-:W-:Y:S01]  /*d930*/  R2UR UR7, R11 ;  /* 0x000000000b0772ca */ /* 0x000fe200000e0000 */
[----:B------:R-:W-:-:S04]  /*d940*/  FADD.FTZ R5, R209, R5 ;  /* 0x00000005d1057221 */ /* 0x000fc80000010000 */
        /* <DEDUP_REMOVED lines=16> */
[----:B------:R-:W-:Y:S01]  /*da50*/  FADD.FTZ R5, R191, R5 ;  /* 0x00000005bf057221 */ /* 0x000fe20000010000 */
[----:B------:R-:W-:-:S03]  /*da60*/  @!P1 VIADD R4, R4, 0x32460 ;  /* 0x0003246004049836 */ /* 0x000fc60000000000 */
[----:B------:R-:W-:Y:S02]  /*da70*/  FADD.FTZ R5, R194, R5 ;  /* 0x00000005c2057221 */ /* 0x000fe40000010000 */
[----:B------:R-:W-:Y:S02]  /*da80*/  @!P1 PRMT R4, RZ, 0x654, R4 ;  /* 0x00000654ff049816 */ /* 0x000fe40000000004 */
[----:B------:R-:W-:-:S04]  /*da90*/  FADD.FTZ R5, R195, R5 ;  /* 0x00000005c3057221 */ /* 0x000fc80000010000 */
[----:B------:R-:W-:Y:S01]  /*daa0*/  FADD.FTZ R5, R198, R5 ;  /* 0x00000005c6057221 */ /* 0x000fe20000010000 */
[----:B------:R-:W-:Y:S01]  /*dab0*/  FADD.FTZ R6, R197, R6 ;  /* 0x00000006c5067221 */ /* 0x000fe20000010000 */
[----:B------:R-:W-:Y:S02]  /*dac0*/  IMAD.MOV.U32 R7, RZ, RZ, R8 ;  /* 0x000000ffff077224 */ /* 0x000fe400078e0008 */
[----:B------:R-:W-:Y:S01]  /*dad0*/  FADD.FTZ R5, R199, R5 ;  /* 0x00000005c7057221 */ /* 0x000fe20000010000 */
[----:B------:R-:W-:Y:S01]  /*dae0*/  IMAD.MOV.U32 R10, RZ, RZ, R0 ;  /* 0x000000ffff0a7224 */ /* 0x000fe200078e0000 */
[----:B------:R-:W-:Y:S02]  /*daf0*/  WARPGROUP.DEPBAR.LE gsb0, 0x0 ;  /* 0x00008000000079c5 */ /* 0x000fe40000010000 */
[----:B------:R-:W-:-:S06]  /*db00*/  WARPGROUP.ARRIVE ;  /* 0x00000000000079c5 */ /* 0x000fcc0000000000 */
[----:B------:R-:W-:Y:S03]  /*db10*/  HGMMA.64x256x16.F32 R24, R168, gdesc[UR4].tnspB, R24, gsb0 ;  /* 0x43e00004a8187df0 */ /* 0x000fe60008000818 */
[----:B------:R-:W-:Y:S02]  /*db20*/  WARPGROUP.DEPBAR.LE gsb0, 0x0 ;  /* 0x00008000000079c5 */ /* 0x000fe40000010000 */
[----:B------:R0:W-:Y:S01]  /*db30*/  @!P1 SYNCS.ARRIVE.TRANS64.RED.A1T0 RZ, [R4+URZ], RZ ;  /* 0x000000ff04ff99a7 */ /* 0x0001e2000810043f */
[----:B------:R-:W-:Y:S05]  /*db40*/  @P2 BRA `(.L_x_10307) ;  /* 0xffffffd400e82947 */ /* 0x000fea000383ffff */
.L_x_10297:
[----:B------:R-:W-:Y:S05]  /*db50*/  WARPSYNC.ALL ;  /* 0x0000000000007948 */ /* 0x000fea0003800000 */
[----:B-----5:R-:W1:Y:S01]  /*db60*/  SHFL.BFLY PT, R3, R6, 0x2, 0x1f ;  /* 0x0c401f0006037f89 */ /* 0x020e6200000e0000 */
[----:B------:R-:W-:Y:S02]  /*db70*/  IMAD.MOV.U32 R156, RZ, RZ, -0x800000 ;  /* 0xff800000ff9c7424 */ /* 0x000fe400078e00ff */
[----:B------:R-:W-:Y:S01]  /*db80*/  VIADD R200, R200, 0x1 ;  /* 0x00000001c8c87836 */ /* 0x000fe20000000000 */
[----:B------:R2:W-:Y:S08]  /*db90*/  BAR.ARV R9, 0x100 ;  /* 0x000400090000751d */ /* 0x0005f00000002000 */
[----:B------:R-:W-:Y:S06]  /*dba0*/  BAR.ARV 0x8, 0x180 ;  /* 0x0206000000007b1d */ /* 0x000fec0000002000 */
[----:B------:R-:W-:Y:S01]  /*dbb0*/  ISETP.NE.AND P1, PT, R200, 0x2, PT ;  /* 0x00000002c800780c */ /* 0x000fe20003f25270 */
[----:B------:R-:W-:-:S02]  /*dbc0*/  IMAD.MOV.U32 R155, RZ, RZ, -0x800000 ;  /* 0xff800000ff9b7424 */ /* 0x000fc400078e00ff */
[----:B------:R-:W-:Y:S01]  /*dbd0*/  VIADD R228, R228, 0x1 ;  /* 0x00000001e4e47836 */ /* 0x000fe20000000000 */
[----:B------:R-:W-:Y:S01]  /*dbe0*/  SEL R200, R200, RZ, P1 ;  /* 0x000000ffc8c87207 */ /* 0x000fe20000800000 */
[----:B-1----:R-:W-:-:S05]  /*dbf0*/  FADD.FTZ R3, R3, R6 ;  /* 0x0000000603037221 */ /* 0x002fca0000010000 */
[----:B------:R-:W1:Y:S02]  /*dc00*/  SHFL.BFLY PT, R6, R3, 0x1, 0x1f ;  /* 0x0c201f0003067f89 */ /* 0x000e6400000e0000 */
[----:B-1----:R-:W-:Y:S01]  /*dc10*/  FADD.FTZ R6, R3, R6 ;  /* 0x0000000603067221 */ /* 0x002fe20000010000 */
[----:B------:R-:W-:-:S04]  /*dc20*/  IMAD.MOV.U32 R3, RZ, RZ, RZ ;  /* 0x000000ffff037224 */ /* 0x000fc800078e00ff */
[----:B------:R-:W-:-:S13]  /*dc30*/  FSETP.NE.FTZ.AND P0, PT, R6, RZ, PT ;  /* 0x000000ff0600720b */ /* 0x000fda0003f15000 */
[----:B0-----:R-:W0:Y:S08]  /*dc40*/  @P0 MUFU.LG2 R4, R6 ;  /* 0x0000000600040308 */ /* 0x001e300000000c00 */
[----:B------:R1:W3:Y:S02]  /*dc50*/  @P0 MUFU.RCP R3, R6 ;  /* 0x0000000600030308 */ /* 0x0002e40000001000 */
[----:B-1----:R-:W-:-:S02]  /*dc60*/  IMAD.U32 R6, RZ, RZ, UR38 ;  /* 0x00000026ff067e24 */ /* 0x002fc4000f8e00ff */
[----:B0-----:R-:W-:Y:S02]  /*dc70*/  @P0 FMUL.FTZ R4, R4, 0.69314718246459960938 ;  /* 0x3f31721804040820 */ /* 0x001fe40000410000 */
[----:B------:R-:W-:-:S04]  /*dc80*/  @P0 FMUL.FTZ R6, R6, 0.69314718246459960938 ;  /* 0x3f31721806060820 */ /* 0x000fc80000410000 */
[----:B------:R-:W-:Y:S01]  /*dc90*/  @P0 FFMA.FTZ R156, R6, R0, R4 ;  /* 0x00000000069c0223 */ /* 0x000fe20000010004 */
[-C--:B---3--:R-:W-:Y:S01]  /*dca0*/  FMUL.FTZ R152, R24, R3.reuse ;  /* 0x0000000318987220 */ /* 0x088fe20000410000 */
        /* <DEDUP_REMOVED lines=68> */
[----:B------:R-:W-:-:S03]  /*e0f0*/  FMUL.FTZ R149, R149, R3 ;  /* 0x0000000395957220 */ /* 0x000fc60000410000 */
[----:B------:R-:W0:Y:S08]  /*e100*/  @P0 MUFU.LG2 R5, R4 ;  /* 0x0000000400050308 */ /* 0x000e300000000c00 */
[----:B------:R1:W3:Y:S02]  /*e110*/  @P0 MUFU.RCP R0, R4 ;  /* 0x0000000400000308 */ /* 0x0002e40000001000 */
[----:B-1----:R-:W-:-:S02]  /*e120*/  IMAD.U32 R4, RZ, RZ, UR38 ;  /* 0x00000026ff047e24 */ /* 0x002fc4000f8e00ff */
[----:B0-----:R-:W-:Y:S02]  /*e130*/  @P0 FMUL.FTZ R5, R5, 0.69314718246459960938 ;  /* 0x3f31721805050820 */ /* 0x001fe40000410000 */
[----:B------:R-:W-:-:S04]  /*e140*/  @P0 FMUL.FTZ R4, R4, 0.69314718246459960938 ;  /* 0x3f31721804040820 */ /* 0x000fc80000410000 */
[----:B------:R-:W-:Y:S01]  /*e150*/  @P0 FFMA.FTZ R155, R4, R8, R5 ;  /* 0x00000008049b0223 */ /* 0x000fe20000010005 */
        /* <DEDUP_REMOVED lines=64> */
[----:B------:R-:W-:-:S02]  /*e560*/  SEL R0, RZ, 0x1, P1 ;  /* 0x00000001ff007807 */ /* 0x000fc40000800000 */
[----:B------:R-:W-:Y:S02]  /*e570*/  PLOP3.LUT P0, PT, PT, PT, PT, 0x8, 0x0 ;  /* 0x000000000000781c */ /* 0x000fe40003f0e170 */
[----:B--2---:R-:W-:-:S11]  /*e580*/  LOP3.LUT R208, R208, R0, RZ, 0x3c, !PT ;  /* 0x00000000d0d07212 */ /* 0x004fd600078e3cff */
.L_x_10254:
        /* <DEDUP_REMOVED lines=11> */
[----:B------:R-:W-:Y:S01]  /*e640*/  ISETP.NE.AND P0, PT, R223, RZ, PT ;  /* 0x000000ffdf00720c */ /* 0x000fe20003f05270 */
        /* <DEDUP_REMOVED lines=193> */
[----:B--2---:R-:W-:Y:S01]  /*f260*/  @P0 IADD3 R14, P3, R225, UR6, RZ ;  /* 0x00000006e10e0c10 */ /* 0x004fe2000ff7e0ff */
[----:B------:R-:W-:Y:S02]  /*f270*/  ULDC UR6, c[0x0][0xb88] ;  /* 0x0002e20000067ab9 */ /* 0x000fe40000000800 */
[----:B------:R-:W-:Y:S01]  /*f280*/  IMAD.U32 R0, RZ, RZ, UR6 ;  /* 0x00000006ff007e24 */ /* 0x000fe2000f8e00ff */
[----:B------:R-:W-:Y:S01]  /*f290*/  @P0 IADD3.X R15, R226, UR7, RZ, P3, !PT ;  /* 0x00000007e20f0c10 */ /* 0x000fe20009ffe4ff */
[----:B------:R2:W5:Y:S01]  /*f2a0*/  @P1 LDG.E R3, desc[UR60][R8.64] ;  /* 0x0000003c08031981 */ /* 0x000562000c1e1900 */
[----:B------:R-:W-:Y:S01]  /*f2b0*/  IMAD.MOV.U32 R20, RZ, RZ, 0xab8 ;  /* 0x00000ab8ff147424 */ /* 0x000fe200078e00ff */
[----:B------:R-:W-:Y:S02]  /*f2c0*/  ISETP.GT.AND P2, PT, R223, 0x1, PT ;  /* 0x00000001df00780c */ /* 0x000fe40003f44270 */
[----:B------:R2:W5:Y:S02]  /*f2d0*/  @P0 LDG.E R0, desc[UR60][R14.64] ;  /* 0x0000003c0e000981 */ /* 0x000564000c1e1900 */
[----:B------:R-:W-:-:S04]  /*f2e0*/  SEL R20, R20, 0xa78, P2 ;  /* 0x00000a7814147807 */ /* 0x000fc80001000000 */
[----:B------:R2:W3:Y:S08]  /*f2f0*/  LDC.64 R10, c[0x0][R20+0x220] ;  /* 0x00008800140a7b82 */ /* 0x0004f00000000a00 */
[----:B------:R2:W4:Y:S01]  /*f300*/  LDC.64 R12, c[0x0][R20+0x218] ;  /* 0x00008600140c7b82 */ /* 0x0005220000000a00 */
[----:B------:R-:W-:Y:S05]  /*f310*/  @P0 BRA `(.L_x_10310) ;  /* 0x0000000000100947 */ /* 0x000fea0003800000 */
[----:B------:R-:W-:Y:S05]  /*f320*/  @!P1 BRA `(.L_x_10310) ;  /* 0x00000000000c9947 */ /* 0x000fea0003800000 */
[----:B-----5:R-:W3:Y:S04]  /*f330*/  LDG.E R0, desc[UR60][R8.64] ;  /* 0x0000003c08007981 */ /* 0x020ee8000c1e1900 */
[----:B--2---:R-:W3:Y:S02]  /*f340*/  LDG.E R8, desc[UR60][R8.64+0x4] ;  /* 0x0000043c08087981 */ /* 0x004ee4000c1e1900 */
[----:B---3--:R-:W-:-:S07]  /*f350*/  IMAD.IADD R0, R8, 0x1, -R0 ;  /* 0x0000000108007824 */ /* 0x008fce00078e0a00 */
.L_x_10310:
[----:B--2---:R-:W2:Y:S01]  /*f360*/  LDL.LU R14, [R1+0x88] ;  /* 0x00008800010e7983 */ /* 0x004ea20000300800 */
[----:B------:R-:W0:Y:S03]  /*f370*/  LDC R154, c[0x0][0xce8] ;  /* 0x00033a00ff9a7b82 */ /* 0x000e260000000800 */
[----:B------:R-:W2:Y:S01]  /*f380*/  LDL R21, [R1+0x98] ;  /* 0x0000980001157983 */ /* 0x000ea20000100800 */
[----:B------:R-:W-:-:S03]  /*f390*/  ISETP.NE.U32.AND P0, PT, RZ, UR4, PT ;  /* 0x00000004ff007c0c */ /* 0x000fc6000bf05070 */
[----:B------:R-:W2:Y:S01]  /*f3a0*/  LDL R158, [R1+0x94] ;  /* 0x00009400019e7983 */ /* 0x000ea20000100800 */
[----:B------:R-:W2:Y:S01]  /*f3b0*/  LDC.64 R8, c[0x0][R20+0x228] ;  /* 0x00008a0014087b82 */ /* 0x000ea20000000a00 */
[----:B------:R-:W-:Y:S02]  /*f3c0*/  ISETP.NE.AND.EX P0, PT, RZ, UR5, PT, P0 ;  /* 0x00000005ff007c0c */ /* 0x000fe4000bf05300 */
[----:B------:R-:W2:Y:S02]  /*f3d0*/  LDL R157, [R1+0x8c] ;  /* 0x00008c00019d7983 */ /* 0x000ea40000100800 */
[----:B------:R-:W-:Y:S02]  /*f3e0*/  SEL R224, R224, RZ, !P0 ;  /* 0x000000ffe0e07207 */ /* 0x000fe40004000000 */
[----:B0-----:R-:W-:-:S03]  /*f3f0*/  ISETP.NE.AND P1, PT, R154, 0x1, PT ;  /* 0x000000019a00780c */ /* 0x001fc60003f25270 */
[----:B---3--:R-:W-:Y:S02]  /*f400*/  IMAD R11, R11, R224, RZ ;  /* 0x000000e00b0b7224 */ /* 0x008fe400078e02ff */
[-C--:B----4-:R-:W-:Y:S02]  /*f410*/  IMAD R15, R13, R222.reuse, RZ ;  /* 0x000000de0d0f7224 */ /* 0x090fe400078e02ff */
[----:B------:R-:W-:-:S06]  /*f420*/  IMAD.WIDE.U32 R12, R12, R222, RZ ;  /* 0x000000de0c0c7225 */ /* 0x000fcc00078e00ff */
[----:B-1----:R-:W0:Y:S01]  /*f430*/  @P1 LDC R40, c[0x0][0xcec] ;  /* 0x00033b00ff281b82 */ /* 0x002e220000000800 */
[----:B------:R-:W-:Y:S02]  /*f440*/  IMAD.IADD R15, R13, 0x1, R15 ;  /* 0x000000010d0f7824 */ /* 0x000fe400078e020f */
[----:B-----5:R-:W-:Y:S01]  /*f450*/  IMAD R0, R0, R154, RZ ;  /* 0x0000009a00007224 */ /* 0x020fe200078e02ff */
[----:B--2---:R-:W-:-:S05]  /*f460*/  SEL R14, R14, RZ, !P0 ;  /* 0x000000ff0e0e7207 */ /* 0x004fca0004000000 */
[C---:B------:R-:W-:Y:S02]  /*f470*/  IMAD R14, R10.reuse, R14, R11 ;  /* 0x0000000e0a0e7224 */ /* 0x040fe400078e020b */
[----:B------:R-:W-:-:S04]  /*f480*/  IMAD.WIDE.U32 R10, R10, R224, RZ ;  /* 0x000000e00a0a7225 */ /* 0x000fc800078e00ff */
[----:B------:R-:W-:Y:S01]  /*f490*/  IMAD.IADD R11, R11, 0x1, R14 ;  /* 0x000000010b0b7824 */ /* 0x000fe200078e020e */
[----:B------:R-:W-:Y:S02]  /*f4a0*/  IADD3 R14, P0, P3, R10, R12, R3 ;  /* 0x0000000c0a0e7210 */ /* 0x000fe40007b1e003 */
[----:B------:R-:W1:Y:S01]  /*f4b0*/  @P1 LDC R10, c[0x0][0xcf0] ;  /* 0x00033c00ff0a1b82 */ /* 0x000e620000000800 */
[----:B------:R-:W-:Y:S01]  /*f4c0*/  SEL R12, R230, RZ, P2 ;  /* 0x000000ffe60c7207 */ /* 0x000fe20001000000 */
[----:B------:R-:W-:-:S04]  /*f4d0*/  IMAD R21, R229, 0x80, R21 ;  /* 0x00000080e5157824 */ /* 0x000fc800078e0215 */
[-C--:B------:R-:W-:Y:S02]  /*f4e0*/  IMAD R9, R9, R12.reuse, RZ ;  /* 0x0000000c09097224 */ /* 0x080fe400078e02ff */
[----:B------:R-:W-:Y:S01]  /*f4f0*/  IMAD.WIDE.U32 R12, R8, R12, RZ ;  /* 0x0000000c080c7225 */ /* 0x000fe200078e00ff */
[----:B------:R-:W-:-:S04]  /*f500*/  SHF.R.S32.HI R8, RZ, 0x1f, R3 ;  /* 0x0000001fff087819 */ /* 0x000fc80000011403 */
[----:B------:R-:W-:Y:S01]  /*f510*/  IADD3.X R15, R11, R15, R8, P0, P3 ;  /* 0x0000000f0b0f7210 */ /* 0x000fe200007e6408 */
[----:B0-----:R-:W-:-:S04]  /*f520*/  @P1 IMAD.HI.U32 R11, R21, R40, RZ ;  /* 0x00000028150b1227 */ /* 0x001fc800078e00ff */
[----:B------:R-:W-:Y:S02]  /*f530*/  IMAD.MOV.U32 R40, RZ, RZ, R21 ;  /* 0x000000ffff287224 */ /* 0x000fe400078e0015 */
[----:B------:R-:W-:Y:S01]  /*f540*/  IMAD.IADD R9, R13, 0x1, R9 ;  /* 0x000000010d097824 */ /* 0x000fe200078e0209 */
[----:B-1----:R-:W-:Y:S02]  /*f550*/  @P1 SHF.R.U32.HI R40, RZ, R10, R11 ;  /* 0x0000000aff281219 */ /* 0x002fe4000001160b */
[----:B------:R0:W1:Y:S02]  /*f560*/  LDC.64 R10, c[0x0][R20+0x210] ;  /* 0x00008400140a7b82 */ /* 0x0000640000000a00 */
[----:B------:R-:W-:Y:S02]  /*f570*/  IADD3 R12, P0, P3, R40, R14, R12 ;  /* 0x0000000e280c7210 */ /* 0x000fe40007b1e00c */
[----:B------:R-:W-:-:S04]  /*f580*/  SHF.R.S32.HI R13, RZ, 0x1f, R40 ;  /* 0x0000001fff0d7819 */ /* 0x000fc80000011428 */
[----:B------:R-:W-:Y:S02]  /*f590*/  IADD3.X R13, R13, R15, R9, P0, P3 ;  /* 0x0000000f0d0d7210 */ /* 0x000fe400007e6409 */
[----:B------:R-:W2:Y:S01]  /*f5a0*/  LDC.64 R14, c[0x0][0xca8] ;  /* 0x00032a00ff0e7b82 */ /* 0x000ea20000000a00 */
[----:B0-----:R-:W-:-:S04]  /*f5b0*/  IMAD.MOV R20, RZ, RZ, -R40 ;  /* 0x000000ffff147224 */ /* 0x001fc800078e0a28 */
[----:B------:R-:W-:-:S05]  /*f5c0*/  IMAD R20, R154, R20, R21 ;  /* 0x000000149a147224 */ /* 0x000fca00078e0215 */
[----:B------:R-:W-:Y:S01]  /*f5d0*/  SHF.R.S32.HI R9, RZ, 0x1f, R20 ;  /* 0x0000001fff097819 */ /* 0x000fe20000011414 */
[----:B--2---:R-:W0:Y:S08]  /*f5e0*/  @!P2 LDC R14, c[0x0][0xc50] ;  /* 0x00031400ff0eab82 */ /* 0x004e300000000800 */
[----:B------:R-:W2:Y:S01]  /*f5f0*/  @!P2 LDC R15, c[0x0][0xc54] ;  /* 0x00031500ff0fab82 */ /* 0x000ea20000000800 */
[----:B-1----:R-:W-:-:S02]  /*f600*/  IMAD R11, R11, R20, RZ ;  /* 0x000000140b0b7224 */ /* 0x002fc400078e02ff */
[----:B------:R-:W-:-:S04]  /*f610*/  IMAD.WIDE.U32 R12, R10, R20, R12 ;  /* 0x000000140a0c7225 */ /* 0x000fc800078e000c */
[----:B------:R-:W-:-:S04]  /*f620*/  IMAD R9, R10, R9, R11 ;  /* 0x000000090a097224 */ /* 0x000fc800078e020b */
[----:B------:R-:W-:Y:S01]  /*f630*/  IMAD.IADD R9, R13, 0x1, R9 ;  /* 0x000000010d097824 */ /* 0x000fe200078e0209 */
[----:B0-----:R-:W-:-:S04]  /*f640*/  LEA R14, P0, R12, R14, 0x2 ;  /* 0x0000000e0c0e7211 */ /* 0x001fc800078010ff */
[----:B--2---:R-:W-:Y:S01]  /*f650*/  LEA.HI.X R9, R12, R15, R9, 0x2, P0 ;  /* 0x0000000f0c097211 */ /* 0x004fe200000f1409 */
[----:B------:R-:W-:Y:S01]  /*f660*/  SHFL.IDX PT, R10, R14, RZ, 0x1c1f ;  /* 0x001c1fff0e0a7589 */ /* 0x000fe200000e0000 */
[----:B------:R-:W-:-:S03]  /*f670*/  IMAD R20, R229, 0x80, R158 ;  /* 0x00000080e5147824 */ /* 0x000fc600078e029e */
[----:B------:R-:W0:Y:S04]  /*f680*/  SHFL.IDX PT, R11, R9, RZ, 0x1c1f ;  /* 0x001c1fff090b7589 */ /* 0x000e2800000e0000 */
[----:B------:R-:W-:Y:S04]  /*f690*/  SHFL.IDX PT, R12, R14, 0x1, 0x1c1f ;  /* 0x003c1f000e0c7f89 */ /* 0x000fe800000e0000 */
[----:B------:R1:W2:Y:S01]  /*f6a0*/  SHFL.IDX PT, R13, R9, 0x1, 0x1c1f ;  /* 0x003c1f00090d7f89 */ /* 0x0002a200000e0000 */
        /* <DEDUP_REMOVED lines=9> */
[----:B------:R-:W-:-:S07]  /*f740*/  ULDC.64 UR4, c[0x0][0xba0] ;  /* 0x0002e80000047ab9 */ /* 0x000fce0000000a00 */
[----:B------:R-:W2:Y:S01]  /*f750*/  @P1 LDC R20, c[0x0][0xcf0] ;  /* 0x00033c00ff141b82 */ /* 0x000ea20000000800 */
        /* <DEDUP_REMOVED lines=9> */
[C---:B------:R-:W-:Y:S02]  /*f7f0*/  IADD3 R29, P2, R6.reuse, 0x2000, RZ ;  /* 0x00002000061d7810 */ /* 0x040fe40007f5e0ff */
[C---:B------:R-:W-:Y:S02]  /*f800*/  IADD3 R33, P3, R6.reuse, 0x3000, RZ ;  /* 0x0000300006217810 */ /* 0x040fe40007f7e0ff */
[----:B------:R-:W-:-:S02]  /*f810*/  IADD3 R37, P4, R6, 0x4000, RZ ;  /* 0x0000400006257810 */ /* 0x000fc40007f9e0ff */
[----:B------:R-:W-:Y:S02]  /*f820*/  SHF.R.U64 R44, R44, 0x3, RZ ;  /* 0x000000032c2c7819 */ /* 0x000fe400000012ff */
[----:B------:R-:W-:Y:S02]  /*f830*/  LOP3.LUT R24, R25, 0x380, RZ, 0xc0, !PT ;  /* 0x0000038019187812 */ /* 0x000fe400078ec0ff */
[----:B------:R-:W-:Y:S02]  /*f840*/  LOP3.LUT R28, R29, 0x380, RZ, 0xc0, !PT ;  /* 0x000003801d1c7812 */ /* 0x000fe400078ec0ff */
[----:B------:R-:W-:Y:S02]  /*f850*/  LOP3.LUT R32, R33, 0x380, RZ, 0xc0, !PT ;  /* 0x0000038021207812 */ /* 0x000fe400078ec0ff */
[----:B------:R-:W-:Y:S02]  /*f860*/  LOP3.LUT R36, R37, 0x380, RZ, 0xc0, !PT ;  /* 0x0000038025247812 */ /* 0x000fe400078ec0ff */
[----:B------:R-:W-:Y:S01]  /*f870*/  LOP3.LUT R44, R44, R45, RZ, 0x3c, !PT ;  /* 0x0000002d2c2c7212 */ /* 0x000fe200078e3cff */
[----:B------:R-:W-:Y:S01]  /*f880*/  IMAD.X R45, RZ, RZ, R7, P5 ;  /* 0x000000ffff2d7224 */ /* 0x000fe200028e0607 */
[----:B------:R-:W-:-:S02]  /*f890*/  IADD3 R65, P5, R6, 0xa000, RZ ;  /* 0x0000a00006417810 */ /* 0x000fc40007fbe0ff */
[----:B------:R-:W-:Y:S02]  /*f8a0*/  SHF.R.U64 R24, R24, 0x3, RZ ;  /* 0x0000000318187819 */ /* 0x000fe400000012ff */
[----:B------:R-:W-:Y:S01]  /*f8b0*/  SHF.R.U64 R28, R28, 0x3, RZ ;  /* 0x000000031c1c7819 */ /* 0x000fe200000012ff */
[----:B------:R-:W-:Y:S01]  /*f8c0*/  IMAD R8, R8, UR4, RZ ;  /* 0x0000000408087c24 */ /* 0x000fe2000f8e02ff */
[----:B------:R-:W-:Y:S01]  /*f8d0*/  SHF.R.U64 R32, R32, 0x3, RZ ;  /* 0x0000000320207819 */ /* 0x000fe200000012ff */
[----:B------:R-:W5:Y:S01]  /*f8e0*/  LD.E.128 R44, desc[UR60][R44.64] ;  /* 0x0000003c2c2c7980 */ /* 0x000f62000c101d00 */
[----:B------:R-:W-:Y:S02]  /*f8f0*/  SHF.R.U64 R36, R36, 0x3, RZ ;  /* 0x0000000324247819 */ /* 0x000fe400000012ff */
[----:B------:R-:W-:Y:S02]  /*f900*/  LOP3.LUT R64, R65, 0x380, RZ, 0xc0, !PT ;  /* 0x0000038041407812 */ /* 0x000fe400078ec0ff */
        /* <DEDUP_REMOVED lines=9> */
[----:B------:R-:W5:Y:S01]  /*f9a0*/  LD.E.128 R24, desc[UR60][R24.64] ;  /* 0x0000003c18187980 */ /* 0x000f62000c101d00 */
[----:B------:R-:W-:-:S02]  /*f9b0*/  IADD3 R53, P2, R6, 0x7000, RZ ;  /* 0x0000700006357810 */ /* 0x000fc40007f5e0ff */
[C---:B------:R-:W-:Y:S01]  /*f9c0*/  IADD3 R57, P3, R6.reuse, 0x8000, RZ ;  /* 0x0000800006397810 */ /* 0x040fe20007f7e0ff */
[----:B------:R-:W5:Y:S01]  /*f9d0*/  LD.E.128 R28, desc[UR60][R28.64] ;  /* 0x0000003c1c1c7980 */ /* 0x000f62000c101d00 */
[----:B------:R-:W-:Y:S02]  /*f9e0*/  IADD3 R61, P4, R6, 0x9000, RZ ;  /* 0x00009000063d7810 */ /* 0x000fe40007f9e0ff */
[----:B------:R-:W-:Y:S01]  /*f9f0*/  SHF.R.U64 R64, R64, 0x3, RZ ;  /* 0x0000000340407819 */ /* 0x000fe200000012ff */
[----:B------:R-:W5:Y:S01]  /*fa00*/  LD.E.128 R32, desc[UR60][R32.64] ;  /* 0x0000003c20207980 */ /* 0x000f62000c101d00 */
[----:B------:R-:W-:Y:S02]  /*fa10*/  LOP3.LUT R48, R49, 0x380, RZ, 0xc0, !PT ;  /* 0x0000038031307812 */ /* 0x000fe400078ec0ff */
[----:B------:R-:W-:Y:S01]  /*fa20*/  LOP3.LUT R52, R53, 0x380, RZ, 0xc0, !PT ;  /* 0x0000038035347812 */ /* 0x000fe200078ec0ff */
[----:B------:R-:W5:Y:S01]  /*fa30*/  LD.E.128 R36, desc[UR60][R36.64] ;  /* 0x0000003c24247980 */ /* 0x000f62000c101d00 */
[----:B------:R-:W-:-:S02]  /*fa40*/  LOP3.LUT R56, R57, 0x380, RZ, 0xc0, !PT ;  /* 0x0000038039387812 */ /* 0x000fc400078ec0ff */
[----:B------:R-:W-:Y:S02]  /*fa50*/  LOP3.LUT R60, R61, 0x380, RZ, 0xc0, !PT ;  /* 0x000003803d3c7812 */ /* 0x000fe400078ec0ff */
[----:B------:R-:W-:Y:S01]  /*fa60*/  LOP3.LUT R64, R64, R65, RZ, 0x3c, !PT ;  /* 0x0000004140407212 */ /* 0x000fe200078e3cff */
[--C-:B------:R-:W-:Y:S01]  /*fa70*/  IMAD.X R65, RZ, RZ, R7.reuse, P5 ;  /* 0x000000ffff417224 */ /* 0x100fe200028e0607 */
[C---:B------:R-:W-:Y:S02]  /*fa80*/  LOP3.LUT R13, R6.reuse, 0x380, RZ, 0xc0, !PT ;  /* 0x00000380060d7812 */ /* 0x040fe400078ec0ff */
[----:B------:R-:W-:Y:S02]  /*fa90*/  IADD3 R9, P5, R6, 0xf000, RZ ;  /* 0x0000f00006097810 */ /* 0x000fe40007fbe0ff */
[----:B------:R-:W-:Y:S01]  /*faa0*/  SHF.R.U64 R48, R48, 0x3, RZ ;  /* 0x0000000330307819 */ /* 0x000fe200000012ff */
[----:B------:R-:W5:Y:S01]  /*fab0*/  LD.E.128 R64, desc[UR60][R64.64] ;  /* 0x0000003c40407980 */ /* 0x000f62000c101d00 */
[----:B------:R-:W-:Y:S01]  /*fac0*/  SHF.R.U64 R52, R52, 0x3, RZ ;  /* 0x0000000334347819 */ /* 0x000fe200000012ff */
[----:B------:R-:W-:Y:S01]  /*fad0*/  IMAD.X R85, RZ, RZ, R7, P5 ;  /* 0x000000ffff557224 */ /* 0x000fe200028e0607 */
[----:B------:R-:W-:-:S02]  /*fae0*/  SHF.R.U64 R56, R56, 0x3, RZ ;  /* 0x0000000338387819 */ /* 0x000fc400000012ff */
[----:B------:R-:W-:Y:S02]  /*faf0*/  SHF.R.U64 R60, R60, 0x3, RZ ;  /* 0x000000033c3c7819 */ /* 0x000fe400000012ff */
        /* <DEDUP_REMOVED lines=16> */
[----:B------:R-:W-:Y:S01]  /*fc00*/  LOP3.LUT R4, R13, R6, RZ, 0x3c, !PT ;  /* 0x000000060d047212 */ /* 0x000fe200078e3cff */
[----:B------:R-:W5:Y:S01]  /*fc10*/  LD.E.128 R56, desc[UR60][R56.64] ;  /* 0x0000003c38387980 */ /* 0x000f62000c101d00 */
[----:B------:R-:W-:Y:S02]  /*fc20*/  SHF.R.U64 R6, R5, 0x3, RZ ;  /* 0x0000000305067819 */ /* 0x000fe400000012ff */
[----:B------:R-:W-:Y:S01]  /*fc30*/  LOP3.LUT R12, R12, 0xfffffff8, RZ, 0xc0, !PT ;  /* 0xfffffff80c0c7812 */ /* 0x000fe200078ec0ff */
[C---:B------:R-:W-:Y:S01]  /*fc40*/  IMAD R13, R3.reuse, UR5, R8 ;  /* 0x00000005030d7c24 */ /* 0x040fe2000f8e0208 */
[----:B------:R-:W-:Y:S01]  /*fc50*/  LOP3.LUT R84, R6, R9, RZ, 0x3c, !PT ;  /* 0x0000000906547212 */ /* 0x000fe200078e3cff */
[----:B------:R-:W-:Y:S01]  /*fc60*/  IMAD.WIDE.U32 R8, R3, UR4, RZ ;  /* 0x0000000403087c25 */ /* 0x000fe2000f8e00ff */
[----:B------:R-:W-:Y:S01]  /*fc70*/  LOP3.LUT R68, R69, 0x380, RZ, 0xc0, !PT ;  /* 0x0000038045447812 */ /* 0x000fe200078ec0ff */
[----:B------:R-:W-:Y:S01]  /*fc80*/  ULDC.64 UR4, c[0x0][0xbe8] ;  /* 0x0002fa0000047ab9 */ /* 0x000fe20000000a00 */
[----:B------:R-:W-:Y:S01]  /*fc90*/  LOP3.LUT R72, R73, 0x380, RZ, 0xc0, !PT ;  /* 0x0000038049487812 */ /* 0x000fe200078ec0ff */
[----:B------:R-:W-:Y:S01]  /*fca0*/  IMAD.IADD R11, R11, 0x1, -R12 ;  /* 0x000000010b0b7824 */ /* 0x000fe200078e0a0c */
[----:B------:R-:W-:Y:S01]  /*fcb0*/  LOP3.LUT R76, R77, 0x380, RZ, 0xc0, !PT ;  /* 0x000003804d4c7812 */ /* 0x000fe200078ec0ff */
[----:B------:R-:W-:Y:S01]  /*fcc0*/  IMAD.IADD R9, R9, 0x1, R13 ;  /* 0x0000000109097824 */ /* 0x000fe200078e020d */
[----:B------:R-:W-:Y:S01]  /*fcd0*/  LOP3.LUT R80, R81, 0x380, RZ, 0xc0, !PT ;  /* 0x0000038051507812 */ /* 0x000fe200078ec0ff */
[----:B------:R-:W-:Y:S01]  /*fce0*/  IMAD R12, R11, 0x20, R10 ;  /* 0x000000200b0c7824 */ /* 0x000fe200078e020a */
[----:B------:R-:W-:Y:S01]  /*fcf0*/  SHF.R.U64 R68, R68, 0x3, RZ ;  /* 0x0000000344447819 */ /* 0x000fe200000012ff */
[----:B------:R-:W-:Y:S01]  /*fd00*/  IMAD.WIDE.U32 R8, R222, UR4, R8 ;  /* 0x00000004de087c25 */ /* 0x000fe2000f8e0008 */
[----:B------:R-:W-:Y:S01]  /*fd10*/  SHF.R.U64 R72, R72, 0x3, RZ ;  /* 0x0000000348487819 */ /* 0x000fe200000012ff */
[----:B------:R-:W5:Y:S01]  /*fd20*/  LD.E.128 R60, desc[UR60][R60.64] ;  /* 0x0000003c3c3c7980 */ /* 0x000f62000c101d00 */
[----:B------:R-:W-:Y:S01]  /*fd30*/  SHF.R.U64 R76, R76, 0x3, RZ ;  /* 0x000000034c4c7819 */ /* 0x000fe200000012ff */
[----:B------:R-:W-:Y:S01]  /*fd40*/  IMAD R14, R229, 0x80, R12 ;  /* 0x00000080e50e7824 */ /* 0x000fe200078e020c */
[----:B------:R-:W-:Y:S01]  /*fd50*/  SHF.R.U64 R80, R80, 0x3, RZ ;  /* 0x0000000350507819 */ /* 0x000fe200000012ff */
[----:B------:R-:W-:Y:S01]  /*fd60*/  IMAD.MOV.U32 R5, RZ, RZ, R7 ;  /* 0x000000ffff057224 */ /* 0x000fe200078e0007 */
[----:B------:R-:W-:Y:S01]  /*fd70*/  SHF.R.S32.HI R13, RZ, 0x1f, R224 ;  /* 0x0000001fff0d7819 */ /* 0x000fe200000114e0 */
[----:B------:R-:W-:Y:S01]  /*fd80*/  IMAD R9, R222, UR5, R9 ;  /* 0x00000005de097c24 */ /* 0x000fe2000f8e0209 */
[----:B------:R-:W-:Y:S01]  /*fd90*/  ULDC.64 UR4, c[0x0][0xbf0] ;  /* 0x0002fc0000047ab9 */ /* 0x000fe20000000a00 */
[----:B------:R-:W-:Y:S01]  /*fda0*/  LOP3.LUT R68, R68, R69, RZ, 0x3c, !PT ;  /* 0x0000004544447212 */ /* 0x000fe200078e3cff */
[----:B-1----:R-:W-:Y:S01]  /*fdb0*/  @P1 IMAD.HI.U32 R3, R14, R15, RZ ;  /* 0x0000000f0e031227 */ /* 0x002fe200078e00ff */
[----:B------:R-:W-:Y:S01]  /*fdc0*/  LOP3.LUT R72, R72, R73, RZ, 0x3c, !PT ;  /* 0x0000004948487212 */ /* 0x000fe200078e3cff */
[----:B------:R-:W5:Y:S01]  /*fdd0*/  LD.E.128 R84, desc[UR60][R84.64] ;  /* 0x0000003c54547980 */ /* 0x000f62000c101d00 */
[----:B------:R-:W-:Y:S01]  /*fde0*/  LOP3.LUT R76, R76, R77, RZ, 0x3c, !PT ;  /* 0x0000004d4c4c7212 */ /* 0x000fe200078e3cff */
[--C-:B------:R-:W-:Y:S01]  /*fdf0*/  IMAD.X R69, RZ, RZ, R7.reuse, P0 ;  /* 0x000000ffff457224 */ /* 0x100fe200000e0607 */
[----:B------:R-:W-:Y:S01]  /*fe00*/  LOP3.LUT R80, R80, R81, RZ, 0x3c, !PT ;  /* 0x0000005150507212 */ /* 0x000fe200078e3cff */
[----:B------:R-:W-:-:S02]  /*fe10*/  IMAD.X R73, RZ, RZ, R7, P2 ;  /* 0x000000ffff497224 */ /* 0x000fc400010e0607 */
[--C-:B------:R-:W-:Y:S02]  /*fe20*/  IMAD.X R77, RZ, RZ, R7.reuse, P3 ;  /* 0x000000ffff4d7224 */ /* 0x100fe400018e0607 */
[----:B------:R-:W-:Y:S01]  /*fe30*/  IMAD.X R81, RZ, RZ, R7, P4 ;  /* 0x000000ffff517224 */ /* 0x000fe200020e0607 */
[----:B------:R-:W5:Y:S01]  /*fe40*/  LD.E.128 R68, desc[UR60][R68.64] ;  /* 0x0000003c44447980 */ /* 0x000f62000c101d00 */
[----:B------:R-:W-:Y:S02]  /*fe50*/  IMAD R13, R13, UR4, RZ ;  /* 0x000000040d0d7c24 */ /* 0x000fe4000f8e02ff */
[----:B------:R-:W-:Y:S01]  /*fe60*/  IMAD.MOV.U32 R11, RZ, RZ, R14 ;  /* 0x000000ffff0b7224 */ /* 0x000fe200078e000e */
[----:B--2---:R-:W-:Y:S01]  /*fe70*/  @P1 SHF.R.U32.HI R11, RZ, R20, R3 ;  /* 0x00000014ff0b1219 */ /* 0x004fe20000011603 */
[C---:B------:R-:W-:Y:S01]  /*fe80*/  IMAD R13, R224.reuse, UR5, R13 ;  /* 0x00000005e00d7c24 */ /* 0x040fe2000f8e020d */
[----:B------:R-:W5:Y:S01]  /*fe90*/  LD.E.128 R4, desc[UR60][R4.64] ;  /* 0x0000003c04047980 */ /* 0x000f62000c101d00 */
[----:B------:R-:W-:Y:S01]  /*fea0*/  IMAD.WIDE.U32 R8, R224, UR4, R8 ;  /* 0x00000004e0087c25 */ /* 0x000fe2000f8e0008 */
[----:B------:R-:W-:Y:S01]  /*feb0*/  SHF.R.S32.HI R3, RZ, 0x1f, R11 ;  /* 0x0000001fff037819 */ /* 0x000fe2000001140b */
[----:B------:R-:W-:Y:S01]  /*fec0*/  ULDC.64 UR4, c[0x0][0xbe0] ;  /* 0x0002f80000047ab9 */ /* 0x000fe20000000a00 */
[----:B------:R-:W5:Y:S01]  /*fed0*/  LD.E.128 R72, desc[UR60][R72.64] ;  /* 0x0000003c48487980 */ /* 0x000f62000c101d00 */
[----:B------:R-:W-:-:S03]  /*fee0*/  IMAD.IADD R9, R9, 0x1, R13 ;  /* 0x0000000109097824 */ /* 0x000fc600078e020d */
[----:B------:R-:W5:Y:S01]  /*fef0*/  LD.E.128 R76, desc[UR60][R76.64] ;  /* 0x0000003c4c4c7980 */ /* 0x000f62000c101d00 */
[----:B------:R-:W-:-:S03]  /*ff00*/  IMAD.MOV R13, RZ, RZ, -R11 ;  /* 0x000000ffff0d7224 */ /* 0x000fc600078e0a0b */
[----:B------:R-:W5:Y:S01]  /*ff10*/  LD.E.128 R80, desc[UR60][R80.64] ;  /* 0x0000003c50507980 */ /* 0x000f62000c101d00 */
[----:B------:R-:W-:Y:S01]  /*ff20*/  @!PT LDS RZ, [RZ] ;  /* 0x00000000fffff984 */ /* 0x000fe20000000800 */
[----:B------:R-:W-:Y:S01]  /*ff30*/  @!PT LDS RZ, [RZ] ;  /* 0x00000000fffff984 */ /* 0x000fe20000000800 */
[----:B------:R-:W-:Y:S01]  /*ff40*/  @!PT LDS RZ, [RZ] ;  /* 0x00000000fffff984 */ /* 0x000fe20000000800 */
[----:B------:R-:W-:Y:S01]  /*ff50*/  @!PT LDS RZ, [RZ] ;  /* 0x00000000fffff984 */ /* 0x000fe20000000800 */
[----:B------:R0:W-:Y:S06]  /*ff60*/  MEMBAR.ALL.CTA ;  /* 0x0000000000007992 */ /* 0x0001ec0000008000 */
[----:B0-----:R-:W0:Y:S01]  /*ff70*/  FENCE.VIEW.ASYNC.S ;  /* 0x00000000000073c6 */ /* 0x001e220000000000 */
[----:B------:R-:W-:Y:S02]  /*ff80*/  IMAD R12, R3, UR4, RZ ;  /* 0x00000004030c7c24 */ /* 0x000fe4000f8e02ff */
[----:B------:R-:W-:-:S02]  /*ff90*/  IMAD R13, R154, R13, R14 ;  /* 0x0000000d9a0d7224 */ /* 0x000fc400078e020e */
        /* <DEDUP_REMOVED lines=19> */
.L_x_10531:
        /* <DEDUP_REMOVED lines=14> */
[-C--:B--2---:R-:W-:Y:S02]  /*101b0*/  @!P3 LEA R8, P5, R203, R14.reuse, 0x1 ;  /* 0x0000000ecb08b211 */ /* 0x084fe400078a08ff */
[----:B------:R-:W-:Y:S02]  /*101c0*/  @!P2 LEA R10, P4, R221, R14, 0x1 ;  /* 0x0000000edd0aa211 */ /* 0x000fe400078808ff */
[----:B-1----:R-:W-:Y:S02]  /*101d0*/  @!P3 LEA.HI.X R9, R203, R20, R12, 0x1, P5 ;  /* 0x00000014cb09b211 */ /* 0x002fe400028f0c0c */
[----:B------:R-:W-:-:S02]  /*101e0*/  @!P1 LEA R12, P5, R220, R14, 0x1 ;  /* 0x0000000edc0c9211 */ /* 0x000fc400078a08ff */
[----:B------:R-:W-:Y:S01]  /*101f0*/  @!P2 LEA.HI.X R11, R221, R20, R90, 0x1, P4 ;  /* 0x00000014dd0ba211 */ /* 0x000fe200020f0c5a */
[----:B-----5:R3:W-:Y:S01]  /*10200*/  @!P3 ST.E.128 desc[UR60][R8.64], R4 ;  /* 0x000000040800b985 */ /* 0x0207e2000c101d3c */
[----:B------:R-:W-:Y:S02]  /*10210*/  SHF.R.S32.HI R40, RZ, 0x1f, R15 ;  /* 0x0000001fff287819 */ /* 0x000fe4000001140f */
[C---:B------:R-:W-:Y:S01]  /*10220*/  @!P0 LEA R14, P4, R15.reuse, R14, 0x1 ;  /* 0x0000000e0f0e8211 */ /* 0x040fe200078808ff */
[----:B------:R3:W-:Y:S01]  /*10230*/  @!P2 ST.E.128 desc[UR60][R10.64], R36 ;  /* 0x000000240a00a985 */ /* 0x0007e2000c101d3c */
[-C--:B------:R-:W-:Y:S02]  /*10240*/  @!P1 LEA.HI.X R13, R220, R20.reuse, R88, 0x1, P5 ;  /* 0x00000014dc0d9211 */ /* 0x080fe400028f0c58 */
[----:B------:R-:W-:-:S03]  /*10250*/  @!P0 LEA.HI.X R15, R15, R20, R40, 0x1, P4 ;  /* 0x000000140f0f8211 */ /* 0x000fc600020f0c28 */
[----:B------:R3:W-:Y:S04]  /*10260*/  @!P1 ST.E.128 desc[UR60][R12.64], R56 ;  /* 0x000000380c009985 */ /* 0x0007e8000c101d3c */
[----:B------:R3:W-:Y:S02]  /*10270*/  @!P0 ST.E.128 desc[UR60][R14.64], R72 ;  /* 0x000000480e008985 */ /* 0x0007e4000c101d3c */
.L_x_10314:
[----:B------:R-:W-:Y:S05]  /*10280*/  BSYNC B1 ;  /* 0x0000000000017941 */ /* 0x000fea0003800000 */
.L_x_10313:
[----:B------:R-:W-:Y:S01]  /*10290*/  UMOV UR4, 0xffffffff ;  /* 0xffffffff00047882 */ /* 0x000fe20000000000 */
[----:B---3-5:R-:W-:Y:S02]  /*102a0*/  SHF.R.S32.HI R36, RZ, 0x1f, R89 ;  /* 0x0000001fff247819 */ /* 0x028fe40000011459 */
[----:B------:R-:W-:Y:S05]  /*102b0*/  BRA.DIV UR4, `(.L_x_10315) ;  /* 0x000000c604887947 */ /* 0x000fea000b800000 */
[----:B-1----:R1:W3:Y:S04]  /*102c0*/  SHFL.IDX PT, R20, R21, 0x1, 0x181f ;  /* 0x00381f0015147f89 */ /* 0x0022e800000e0000 */
[----:B--2---:R1:W2:Y:S02]  /*102d0*/  SHFL.IDX PT, R14, R3, 0x1, 0x181f ;  /* 0x00381f00030e7f89 */ /* 0x0042a400000e0000 */
.L_x_10535:
        /* <DEDUP_REMOVED lines=12> */
[-C--:B--2---:R-:W-:Y:S02]  /*103a0*/  @!P3 LEA R4, P5, R203, R14.reuse, 0x1 ;  /* 0x0000000ecb04b211 */ /* 0x084fe400078a08ff */
        /* <DEDUP_REMOVED lines=11> */
.L_x_10317:
[----:B------:R-:W-:Y:S05]  /*10460*/  BSYNC B1 ;  /* 0x0000000000017941 */ /* 0x000fea0003800000 */
.L_x_10316:
[----:B------:R-:W-:-:S03]  /*10470*/  UMOV UR4, 0xffffffff ;  /* 0xffffffff00047882 */ /* 0x000fc60000000000 */
[----:B------:R-:W-:Y:S05]  /*10480*/  BRA.DIV UR4, `(.L_x_10318) ;  /* 0x000000c6045c7947 */ /* 0x000fea000b800000 */
[----:B---3--:R3:W0:Y:S04]  /*10490*/  SHFL.IDX PT, R20, R21, 0x2, 0x181f ;  /* 0x00581f0015147f89 */ /* 0x00862800000e0000 */
[----:B--2---:R3:W2:Y:S02]  /*104a0*/  SHFL.IDX PT, R14, R3, 0x2, 0x181f ;  /* 0x00581f00030e7f89 */ /* 0x0046a400000e0000 */
.L_x_10539:
[----:B----4-:R-:W-:Y:S01]  /*104b0*/  VIADD R5, R91, 0x40 ;  /* 0x000000405b057836 */ /* 0x010fe20000000000 */
        /* <DEDUP_REMOVED lines=23> */
.L_x_10320:
[----:B------:R-:W-:Y:S05]  /*10630*/  BSYNC B1 ;  /* 0x0000000000017941 */ /* 0x000fea0003800000 */
.L_x_10319:
[----:B------:R-:W-:-:S03]  /*10640*/  UMOV UR4, 0xffffffff ;  /* 0xffffffff00047882 */ /* 0x000fc60000000000 */
[----:B------:R-:W-:Y:S05]  /*10650*/  BRA.DIV UR4, `(.L_x_10321) ;  /* 0x000000c604307947 */ /* 0x000fea000b800000 */
[----:B----4-:R4:W0:Y:S04]  /*10660*/  SHFL.IDX PT, R10, R21, 0x3, 0x181f ;  /* 0x00781f00150a7f89 */ /* 0x01082800000e0000 */
[----:B--2---:R4:W2:Y:S02]  /*10670*/  SHFL.IDX PT, R14, R3, 0x3, 0x181f ;  /* 0x00781f00030e7f89 */ /* 0x0048a400000e0000 */
.L_x_10543:
        /* <DEDUP_REMOVED lines=10> */
[-C--:B--2---:R-:W-:Y:S02]  /*10720*/  @!P3 LEA R4, P0, R203, R14.reuse, 0x1 ;  /* 0x0000000ecb04b211 */ /* 0x084fe400078008ff */
[-C--:B------:R-:W-:Y:S02]  /*10730*/  @!P4 LEA R6, P1, R221, R14.reuse, 0x1 ;  /* 0x0000000edd06c211 */ /* 0x080fe400078208ff */
[C---:B------:R-:W-:Y:S02]  /*10740*/  @!P5 LEA R8, P2, R220.reuse, R14, 0x1 ;  /* 0x0000000edc08d211 */ /* 0x040fe400078408ff */
        /* <DEDUP_REMOVED lines=12> */
.L_x_10311:
[----:B------:R-:W1:Y:S01]  /*10810*/  @P1 LDC R7, c[0x0][0xcec] ;  /* 0x00033b00ff071b82 */ /* 0x000e620000000800 */
[----:B------:R-:W-:Y:S01]  /*10820*/  ULDC.64 UR4, c[0x0][0xc08] ;  /* 0x0003020000047ab9 */ /* 0x000fe20000000a00 */
[----:B0-----:R-:W-:Y:S02]  /*10830*/  IMAD.MOV.U32 R10, RZ, RZ, R21 ;  /* 0x000000ffff0a7224 */ /* 0x001fe400078e0015 */
[----:B------:R-:W-:-:S04]  /*10840*/  IMAD R8, R8, UR4, RZ ;  /* 0x0000000408087c24 */ /* 0x000fc8000f8e02ff */
[----:B------:R-:W0:Y:S01]  /*10850*/  @P1 LDC R6, c[0x0][0xcf0] ;  /* 0x00033c00ff061b82 */ /* 0x000e220000000800 */
[----:B------:R-:W-:Y:S02]  /*10860*/  IMAD R8, R3, UR5, R8 ;  /* 0x0000000503087c24 */ /* 0x000fe4000f8e0208 */
[----:B-1----:R-:W-:-:S05]  /*10870*/  @P1 IMAD.HI.U32 R7, R21, R7, RZ ;  /* 0x0000000715071227 */ /* 0x002fca00078e00ff */
[----:B0-----:R-:W-:Y:S01]  /*10880*/  @P1 SHF.R.U32.HI R10, RZ, R6, R7 ;  /* 0x00000006ff0a1219 */ /* 0x001fe20000011607 */
[----:B------:R-:W-:Y:S01]  /*10890*/  IMAD.WIDE.U32 R6, R3, UR4, RZ ;  /* 0x0000000403067c25 */ /* 0x000fe2000f8e00ff */
[----:B------:R-:W-:Y:S01]  /*108a0*/  ULDC.64 UR4, c[0x0][0xc38] ;  /* 0x00030e0000047ab9 */ /* 0x000fe20000000a00 */
[----:B------:R-:W-:Y:S02]  /*108b0*/  SHF.R.S32.HI R3, RZ, 0x1f, R224 ;  /* 0x0000001fff037819 */ /* 0x000fe400000114e0 */
[----:B------:R-:W-:Y:S02]  /*108c0*/  IMAD.IADD R7, R7, 0x1, R8 ;  /* 0x0000000107077824 */ /* 0x000fe400078e0208 */
        /* <DEDUP_REMOVED lines=19> */
[----:B------:R-:W-:Y:S01]  /*10a00*/  IMAD.IADD R7, R7, 0x1, R8 ;  /* 0x0000000107077824 */ /* 0x000fe200078e0208 */
[----:B------:R-:W-:Y:S02]  /*10a10*/  SHF.R.S32.HI R8, RZ, 0x1f, R3 ;  /* 0x0000001fff087819 */ /* 0x000fe40000011403 */
[----:B------:R-:W-:Y:S01]  /*10a20*/  PRMT R10, RZ, 0x654, R10 ;  /* 0x00000654ff0a7816 */ /* 0x000fe2000000000a */
[----:B------:R-:W-:-:S03]  /*10a30*/  IMAD.WIDE.U32 R6, R3, UR4, R6 ;  /* 0x0000000403067c25 */ /* 0x000fc6000f8e0006 */
[----:B------:R0:W-:Y:S01]  /*10a40*/  SYNCS.ARRIVE.TRANS64.RED.A1T0 RZ, [R10+URZ], RZ ;  /* 0x000000ff0aff79a7 */ /* 0x0001e2000810043f */
[----:B------:R-:W-:-:S04]  /*10a50*/  IMAD R8, R8, UR4, RZ ;  /* 0x0000000408087c24 */ /* 0x000fc8000f8e02ff */
[----:B------:R-:W-:Y:S01]  /*10a60*/  IMAD R8, R3, UR5, R8 ;  /* 0x0000000503087c24 */ /* 0x000fe2000f8e0208 */
[----:B------:R-:W-:Y:S02]  /*10a70*/  ULDC.64 UR4, c[0x0][0xc00] ;  /* 0x0003000000047ab9 */ /* 0x000fe40000000a00 */
[----:B------:R-:W-:Y:S01]  /*10a80*/  LEA R3, P0, R6, UR4, 0x2 ;  /* 0x0000000406037c11 */ /* 0x000fe2000f8010ff */
[----:B------:R-:W-:Y:S01]  /*10a90*/  IMAD.IADD R8, R7, 0x1, R8 ;  /* 0x0000000107087824 */ /* 0x000fe200078e0208 */
[----:B------:R-:W-:-:S04]  /*10aa0*/  UMOV UR4, 0xffffffff ;  /* 0xffffffff00047882 */ /* 0x000fc80000000000 */
[----:B------:R-:W-:Y:S01]  /*10ab0*/  LEA.HI.X R8, R6, UR5, R8, 0x2, P0 ;  /* 0x0000000506087c11 */ /* 0x000fe200080f1408 */
[----:B0-----:R-:W-:Y:S06]  /*10ac0*/  BRA.DIV UR4, `(.L_x_10323) ;  /* 0x000000c2045c7947 */ /* 0x001fec000b800000 */
[----:B------:R0:W1:Y:S04]  /*10ad0*/  SHFL.IDX PT, R21, R8, RZ, 0x1c1f ;  /* 0x001c1fff08157589 */ /* 0x00006800000e0000 */
[----:B------:R0:W2:Y:S02]  /*10ae0*/  SHFL.IDX PT, R12, R3, RZ, 0x1c1f ;  /* 0x001c1fff030c7589 */ /* 0x0000a400000e0000 */
.L_x_10546:
        /* <DEDUP_REMOVED lines=29> */
[----:B-1----:R-:W-:Y:S01]  /*10cc0*/  @!P0 LEA R6, P2, R11, R12, 0x2 ;  /* 0x0000000c0b068211 */ /* 0x002fe200078410ff */
[----:B------:R-:W-:-:S03]  /*10cd0*/  VIADD R28, R232, 0x60 ;  /* 0x00000060e81c7836 */ /* 0x000fc60000000000 */
        /* <DEDUP_REMOVED lines=8> */
[C---:B------:R-:W-:Y:S01]  /*10d60*/  VIADD R14, R232.reuse, 0x20 ;  /* 0x00000020e80e7836 */ /* 0x040fe20000000000 */
        /* <DEDUP_REMOVED lines=13> */
[----:B------:R-:W-:-:S02]  /*10e40*/  VIADD R24, R232, 0x60 ;  /* 0x00000060e8187836 */ /* 0x000fc40000000000 */
[C---:B------:R-:W-:Y:S01]  /*10e50*/  VIADD R25, R232.reuse, 0x70 ;  /* 0x00000070e8197836 */ /* 0x040fe20000000000 */
[----:B------:R-:W-:Y:S01]  /*10e60*/  @!P2 LEA.HI.X R7, R11, R21, R13, 0x2, P0 ;  /* 0x000000150b07a211 */ /* 0x000fe200000f140d */
[----:B------:R-:W-:Y:S01]  /*10e70*/  VIADD R11, R232, 0x30 ;  /* 0x00000030e80b7836 */ /* 0x000fe20000000000 */
[----:B------:R-:W-:Y:S01]  /*10e80*/  ISETP.GE.AND P0, PT, R154, UR4, PT ;  /* 0x000000049a007c0c */ /* 0x000fe2000bf06270 */
[----:B------:R-:W-:Y:S01]  /*10e90*/  VIADD R13, R232, 0x48 ;  /* 0x00000048e80d7836 */ /* 0x000fe20000000000 */
[----:B------:R-:W-:Y:S01]  /*10ea0*/  SHF.R.S32.HI R24, RZ, 0x1f, R24 ;  /* 0x0000001fff187819 */ /* 0x000fe20000011418 */
[----:B------:R1:W-:Y:S01]  /*10eb0*/  @!P2 ST.E.64 desc[UR60][R6.64], R44 ;  /* 0x0000002c0600a985 */ /* 0x0003e2000c101b3c */
[----:B------:R-:W-:Y:S02]  /*10ec0*/  SHF.R.S32.HI R11, RZ, 0x1f, R11 ;  /* 0x0000001fff0b7819 */ /* 0x000fe4000001140b */
[----:B------:R-:W-:Y:S02]  /*10ed0*/  SHF.R.S32.HI R25, RZ, 0x1f, R25 ;  /* 0x0000001fff197819 */ /* 0x000fe40000011419 */
[----:B-1----:R-:W-:-:S04]  /*10ee0*/  @!P3 LEA R6, P2, R10, R12, 0x2 ;  /* 0x0000000c0a06b211 */ /* 0x002fc800078410ff */
[-C--:B------:R-:W-:Y:S02]  /*10ef0*/  @!P3 LEA.HI.X R7, R10, R21.reuse, R11, 0x2, P2 ;  /* 0x000000150a07b211 */ /* 0x080fe400010f140b */
        /* <DEDUP_REMOVED lines=12> */
[----:B------:R-:W-:Y:S01]  /*10fc0*/  VIADD R20, R232, 0x50 ;  /* 0x00000050e8147836 */ /* 0x000fe20000000000 */
[----:B--2---:R-:W-:-:S03]  /*10fd0*/  @!P2 LEA R10, P5, R13, R12, 0x2 ;  /* 0x0000000c0d0aa211 */ /* 0x004fc600078a10ff */
[----:B------:R1:W-:Y:S01]  /*10fe0*/  @!P0 ST.E.64 desc[UR60][R6.64], R56 ;  /* 0x0000003806008985 */ /* 0x0003e2000c101b3c */
[----:B------:R-:W-:Y:S02]  /*10ff0*/  ISETP.GE.AND P0, PT, R28, UR4, PT ;  /* 0x000000041c007c0c */ /* 0x000fe4000bf06270 */
[----:B------:R-:W-:Y:S01]  /*11000*/  @!P2 LEA.HI.X R11, R13, R21, R15, 0x2, P5 ;  /* 0x000000150d0ba211 */ /* 0x000fe200028f140f */
[C---:B------:R-:W-:Y:S01]  /*11010*/  VIADD R13, R232.reuse, 0x68 ;  /* 0x00000068e80d7836 */ /* 0x040fe20000000000 */
[----:B------:R-:W-:Y:S01]  /*11020*/  SHF.R.S32.HI R20, RZ, 0x1f, R20 ;  /* 0x0000001fff147819 */ /* 0x000fe20000011414 */
[----:B------:R-:W-:Y:S02]  /*11030*/  VIADD R15, R232, 0x58 ;  /* 0x00000058e80f7836 */ /* 0x000fe40000000000 */
[----:B------:R2:W-:Y:S01]  /*11040*/  @!P2 ST.E.64 desc[UR60][R10.64], R60 ;  /* 0x0000003c0a00a985 */ /* 0x0005e2000c101b3c */
[----:B------:R-:W-:Y:S02]  /*11050*/  ISETP.GE.AND P2, PT, R13, UR4, PT ;  /* 0x000000040d007c0c */ /* 0x000fe4000bf46270 */
[----:B------:R-:W-:-:S02]  /*11060*/  SHF.R.S32.HI R15, RZ, 0x1f, R15 ;  /* 0x0000001fff0f7819 */ /* 0x000fc4000001140f */
[----:B-1----:R-:W-:-:S04]  /*11070*/  @!P3 LEA R6, P4, R40, R12, 0x2 ;  /* 0x0000000c2806b211 */ /* 0x002fc800078810ff */
[----:B------:R-:W-:Y:S01]  /*11080*/  @!P3 LEA.HI.X R7, R40, R21, R20, 0x2, P4 ;  /* 0x000000152807b211 */ /* 0x000fe200020f1414 */
[----:B------:R-:W-:Y:S01]  /*11090*/  VIADD R20, R232, 0x70 ;  /* 0x00000070e8147836 */ /* 0x000fe20000000000 */
[----:B--2---:R-:W-:-:S03]  /*110a0*/  @!P1 LEA R10, P5, R14, R12, 0x2 ;  /* 0x0000000c0e0a9211 */ /* 0x004fc600078a10ff */
[----:B------:R1:W-:Y:S01]  /*110b0*/  @!P3 ST.E.64 desc[UR60][R6.64], R64 ;  /* 0x000000400600b985 */ /* 0x0003e2000c101b3c */
[----:B------:R-:W-:Y:S02]  /*110c0*/  ISETP.GE.AND P3, PT, R20, UR4, PT ;  /* 0x0000000414007c0c */ /* 0x000fe4000bf66270 */
[----:B------:R-:W-:Y:S01]  /*110d0*/  @!P1 LEA.HI.X R11, R14, R21, R15, 0x2, P5 ;  /* 0x000000150e0b9211 */ /* 0x000fe200028f140f */
[C---:B------:R-:W-:Y:S02]  /*110e0*/  VIADD R14, R232.reuse, 0x78 ;  /* 0x00000078e80e7836 */ /* 0x040fe40000000000 */
[----:B------:R-:W-:Y:S02]  /*110f0*/  VIADD R15, R232, 0x68 ;  /* 0x00000068e80f7836 */ /* 0x000fe40000000000 */
[----:B------:R2:W-:Y:S01]  /*11100*/  @!P1 ST.E.64 desc[UR60][R10.64], R68 ;  /* 0x000000440a009985 */ /* 0x0005e2000c101b3c */
[----:B------:R-:W-:Y:S02]  /*11110*/  ISETP.GE.AND P1, PT, R14, UR4, PT ;  /* 0x000000040e007c0c */ /* 0x000fe4000bf26270 */
[----:B------:R-:W-:-:S02]  /*11120*/  SHF.R.S32.HI R15, RZ, 0x1f, R15 ;  /* 0x0000001fff0f7819 */ /* 0x000fc4000001140f */
[----:B-1----:R-:W-:-:S04]  /*11130*/  @!P0 LEA R6, P4, R28, R12, 0x2 ;  /* 0x0000000c1c068211 */ /* 0x002fc800078810ff */
[-C--:B------:R-:W-:Y:S01]  /*11140*/  @!P0 LEA.HI.X R7, R28, R21.reuse, R24, 0x2, P4 ;  /* 0x000000151c078211 */ /* 0x080fe200020f1418 */
        /* <DEDUP_REMOVED lines=13> */
[-C--:B------:R-:W-:Y:S01]  /*11220*/  @!P3 LEA.HI.X R7, R20, R21.reuse, R25, 0x2, P4 ;  /* 0x000000151407b211 */ /* 0x080fe200020f1419 */
[C---:B------:R-:W-:Y:S02]  /*11230*/  VIADD R20, R232.reuse, 0x90 ;  /* 0x00000090e8147836 */ /* 0x040fe40000000000 */
[----:B------:R-:W-:Y:S01]  /*11240*/  VIADD R25, R232, 0x80 ;  /* 0x00000080e8197836 */ /* 0x000fe20000000000 */
        /* <DEDUP_REMOVED lines=52> */
[-C--:B------:R-:W-:Y:S01]  /*11590*/  @!P4 LEA.HI.X R7, R25, R21.reuse, R28, 0x2, P3 ;  /* 0x000000151907c211 */ /* 0x080fe200018f141c */
[C---:B------:R-:W-:Y:S01]  /*115a0*/  VIADD R25, R232.reuse, 0xc8 ;  /* 0x000000c8e8197836 */ /* 0x040fe20000000000 */
[----:B------:R-:W-:Y:S02]  /*115b0*/  ISETP.GE.AND P3, PT, R13, UR4, PT ;  /* 0x000000040d007c0c */ /* 0x000fe4000bf66270 */
[C---:B--2---:R-:W-:Y:S01]  /*115c0*/  @!P1 LEA R10, P5, R15.reuse, R12, 0x2 ;  /* 0x0000000c0f0a9211 */ /* 0x044fe200078a10ff */
[----:B------:R1:W-:Y:S01]  /*115d0*/  @!P4 ST.E.64 desc[UR60][R6.64], R112 ;  /* 0x000000700600c985 */ /* 0x0003e2000c101b3c */
[----:B------:R-:W-:Y:S02]  /*115e0*/  SHF.R.S32.HI R25, RZ, 0x1f, R25 ;  /* 0x0000001fff197819 */ /* 0x000fe40000011419 */
[----:B------:R-:W-:Y:S01]  /*115f0*/  @!P1 LEA.HI.X R11, R15, R21, R20, 0x2, P5 ;  /* 0x000000150f0b9211 */ /* 0x000fe200028f1414 */
[C---:B------:R-:W-:Y:S02]  /*11600*/  VIADD R15, R232.reuse, 0xc0 ;  /* 0x000000c0e80f7836 */ /* 0x040fe40000000000 */
[----:B------:R-:W-:-:S02]  /*11610*/  VIADD R20, R232, 0xd0 ;  /* 0x000000d0e8147836 */ /* 0x000fc40000000000 */
[----:B------:R2:W-:Y:S01]  /*11620*/  @!P1 ST.E.64 desc[UR60][R10.64], R116 ;  /* 0x000000740a009985 */ /* 0x0005e2000c101b3c */
[----:B------:R-:W-:Y:S02]  /*11630*/  SHF.R.S32.HI R15, RZ, 0x1f, R15 ;  /* 0x0000001fff0f7819 */ /* 0x000fe4000001140f */
[----:B------:R-:W-:Y:S02]  /*11640*/  ISETP.GE.AND P1, PT, R237, UR4, PT ;  /* 0x00000004ed007c0c */ /* 0x000fe4000bf26270 */
[----:B------:R-:W-:Y:S02]  /*11650*/  SHF.R.S32.HI R20, RZ, 0x1f, R20 ;  /* 0x0000001fff147819 */ /* 0x000fe40000011414 */
[----:B-1----:R-:W-:-:S04]  /*11660*/  @!P0 LEA R6, P4, R14, R12, 0x2 ;  /* 0x0000000c0e068211 */ /* 0x002fc800078810ff */
[-C--:B------:R-:W-:Y:S02]  /*11670*/  @!P0 LEA.HI.X R7, R14, R21.reuse, R15, 0x2, P4 ;  /* 0x000000150e078211 */ /* 0x080fe400020f140f */
[CC--:B------:R-:W-:Y:S02]  /*11680*/  @!P3 LEA R14, P4, R13.reuse, R12.reuse, 0x2 ;  /* 0x0000000c0d0eb211 */ /* 0x0c0fe400078810ff */
[----:B--2---:R-:W-:Y:S01]  /*11690*/  @!P2 LEA R10, P5, R24, R12, 0x2 ;  /* 0x0000000c180aa211 */ /* 0x004fe200078a10ff */
        /* <DEDUP_REMOVED lines=10> */
[----:B-1----:R-:W-:Y:S02]  /*11740*/  @!P1 LEA R6, P5, R237, R12, 0x2 ;  /* 0x0000000ced069211 */ /* 0x002fe400078a10ff */
[----:B------:R-:W-:-:S02]  /*11750*/  SHF.R.S32.HI R24, RZ, 0x1f, R234 ;  /* 0x0000001fff187819 */ /* 0x000fc400000114ea */
[-C--:B------:R-:W-:Y:S02]  /*11760*/  @!P1 LEA.HI.X R7, R237, R21.reuse, R13, 0x2, P5 ;  /* 0x00000015ed079211 */ /* 0x080fe400028f140d */
[----:B------:R-:W-:Y:S02]  /*11770*/  SHF.R.S32.HI R13, RZ, 0x1f, R236 ;  /* 0x0000001fff0d7819 */ /* 0x000fe400000114ec */
[CC--:B--2---:R-:W-:Y:S01]  /*11780*/  @!P0 LEA R10, P5, R236.reuse, R12.reuse, 0x2 ;  /* 0x0000000cec0a8211 */ /* 0x0c4fe200078a10ff */
[----:B------:R1:W-:Y:S01]  /*11790*/  @!P1 ST.E.64 desc[UR60][R6.64], R132 ;  /* 0x0000008406009985 */ /* 0x0003e2000c101b3c */
[----:B------:R-:W-:Y:S02]  /*117a0*/  SHF.R.S32.HI R20, RZ, 0x1f, R233 ;  /* 0x0000001fff147819 */ /* 0x000fe400000114e9 */
[----:B------:R-:W-:Y:S02]  /*117b0*/  @!P0 LEA.HI.X R11, R236, R21, R13, 0x2, P5 ;  /* 0x00000015ec0b8211 */ /* 0x000fe400028f140d */
[----:B---3--:R-:W-:-:S02]  /*117c0*/  @!P4 LEA R14, P1, R235, R12, 0x2 ;  /* 0x0000000ceb0ec211 */ /* 0x008fc400078210ff */
[----:B------:R-:W-:Y:S01]  /*117d0*/  SHF.R.S32.HI R13, RZ, 0x1f, R235 ;  /* 0x0000001fff0d7819 */ /* 0x000fe200000114eb */
[----:B------:R3:W-:Y:S03]  /*117e0*/  @!P0 ST.E.64 desc[UR60][R10.64], R136 ;  /* 0x000000880a008985 */ /* 0x0007e6000c101b3c */
[-C--:B------:R-:W-:Y:S02]  /*117f0*/  @!P4 LEA.HI.X R15, R235, R21.reuse, R13, 0x2, P1 ;  /* 0x00000015eb0fc211 */ /* 0x080fe400008f140d */
[CC--:B-1----:R-:W-:Y:S02]  /*11800*/  @!P2 LEA R6, P5, R234.reuse, R12.reuse, 0x2 ;  /* 0x0000000cea06a211 */ /* 0x0c2fe400078a10ff */
[----:B------:R-:W-:Y:S01]  /*11810*/  @!P3 LEA R12, P1, R233, R12, 0x2 ;  /* 0x0000000ce90cb211 */ /* 0x000fe200078210ff */
[----:B------:R3:W-:Y:S01]  /*11820*/  @!P4 ST.E.64 desc[UR60][R14.64], R140 ;  /* 0x0000008c0e00c985 */ /* 0x0007e2000c101b3c */
[----:B------:R-:W-:-:S02]  /*11830*/  @!P2 LEA.HI.X R7, R234, R21, R24, 0x2, P5 ;  /* 0x00000015ea07a211 */ /* 0x000fc400028f1418 */
[----:B------:R-:W-:-:S03]  /*11840*/  @!P3 LEA.HI.X R13, R233, R21, R20, 0x2, P1 ;  /* 0x00000015e90db211 */ /* 0x000fc600008f1414 */
[----:B------:R3:W-:Y:S04]  /*11850*/  @!P2 ST.E.64 desc[UR60][R6.64], R144 ;  /* 0x000000900600a985 */ /* 0x0007e8000c101b3c */
[----:B------:R3:W-:Y:S02]  /*11860*/  @!P3 ST.E.64 desc[UR60][R12.64], R148 ;  /* 0x000000940c00b985 */ /* 0x0007e4000c101b3c */
.L_x_10325:
[----:B------:R-:W-:Y:S05]  /*11870*/  BSYNC B1 ;  /* 0x0000000000017941 */ /* 0x000fea0003800000 */
.L_x_10324:
[----:B------:R-:W-:-:S03]  /*11880*/  UMOV UR4, 0xffffffff ;  /* 0xffffffff00047882 */ /* 0x000fc60000000000 */
[----:B------:R-:W-:Y:S05]  /*11890*/  BRA.DIV UR4, `(.L_x_10326) ;  /* 0x000000b604207947 */ /* 0x000fea000b800000 */
[----:B---3--:R3:W4:Y:S04]  /*118a0*/  SHFL.IDX PT, R10, R8, 0x1, 0x1c1f ;  /* 0x003c1f00080a7f89 */ /* 0x00872800000e0000 */
[----:B0-----:R-:W0:Y:S02]  /*118b0*/  SHFL.IDX PT, R3, R3, 0x1, 0x1c1f ;  /* 0x003c1f0003037f89 */ /* 0x001e2400000e0000 */
.L_x_10550:
[----:B------:R-:W-:-:S13]  /*118c0*/  ISETP.GE.AND P0, PT, R9, R0, PT ;  /* 0x000000000900720c */ /* 0x000fda0003f06270 */
[----:B------:R-:W-:Y:S05]  /*118d0*/  @P0 BRA `(.L_x_10322) ;  /* 0x0000001c00300947 */ /* 0x000fea0003800000 */
[----:B------:R-:W-:Y:S01]  /*118e0*/  ULDC UR4, c[0x0][0xbc8] ;  /* 0x0002f20000047ab9 */ /* 0x000fe20000000800 */
[C---:B------:R-:W-:Y:S01]  /*118f0*/  VIADD R14, R232.reuse, 0x8 ;  /* 0x00000008e80e7836 */ /* 0x040fe20000000000 */
[C---:B------:R-:W-:Y:S01]  /*11900*/  ISETP.GE.AND P2, PT, R232.reuse, UR4, PT ;  /* 0x00000004e8007c0c */ /* 0x040fe2000bf46270 */
[C---:B------:R-:W-:Y:S02]  /*11910*/  VIADD R11, R232.reuse, 0x10 ;  /* 0x00000010e80b7836 */ /* 0x040fe40000000000 */
[----:B------:R-:W-:Y:S01]  /*11920*/  VIADD R15, R232, 0x18 ;  /* 0x00000018e80f7836 */ /* 0x000fe20000000000 */
[----:B------:R-:W-:Y:S01]  /*11930*/  ISETP.GE.AND P3, PT, R14, UR4, PT ;  /* 0x000000040e007c0c */ /* 0x000fe2000bf66270 */
[C---:B------:R-:W-:Y:S01]  /*11940*/  VIADD R20, R232.reuse, 0x8 ;  /* 0x00000008e8147836 */ /* 0x040fe20000000000 */
[----:B------:R-:W-:Y:S01]  /*11950*/  ISETP.GE.AND P1, PT, R11, UR4, PT ;  /* 0x000000040b007c0c */ /* 0x000fe2000bf26270 */
[C---:B--2---:R-:W-:Y:S01]  /*11960*/  VIADD R12, R232.reuse, 0x20 ;  /* 0x00000020e80c7836 */ /* 0x044fe20000000000 */
[----:B------:R-:W-:Y:S01]  /*11970*/  ISETP.GE.AND P0, PT, R15, UR4, PT ;  /* 0x000000040f007c0c */ /* 0x000fe2000bf06270 */
[C---:B------:R-:W-:Y:S01]  /*11980*/  VIADD R13, R232.reuse, 0x10 ;  /* 0x00000010e80d7836 */ /* 0x040fe20000000000 */
[----:B------:R-:W-:Y:S01]  /*11990*/  SHF.R.S32.HI R20, RZ, 0x1f, R20 ;  /* 0x0000001fff147819 */ /* 0x000fe20000011414 */
[----:B-1----:R-:W-:-:S02]  /*119a0*/  VIADD R21, R232, 0x98 ;  /* 0x00000098e8157836 */ /* 0x002fc40000000000 */
[----:B0-----:R-:W-:Y:S01]  /*119b0*/  @!P2 IMAD.MOV.U32 R6, RZ, RZ, R3 ;  /* 0x000000ffff06a224 */ /* 0x001fe200078e0003 */
[----:B------:R-:W-:Y:S01]  /*119c0*/  SHF.R.S32.HI R13, RZ, 0x1f, R13 ;  /* 0x0000001fff0d7819 */ /* 0x000fe2000001140d */
[----:B----4-:R-:W-:Y:S01]  /*119d0*/  @!P2 IMAD.MOV.U32 R7, RZ, RZ, R10 ;  /* 0x000000ffff07a224 */ /* 0x010fe200078e000a */
[----:B------:R-:W-:Y:S02]  /*119e0*/  SHF.R.S32.HI R21, RZ, 0x1f, R21 ;  /* 0x0000001fff157819 */ /* 0x000fe40000011415 */
[----:B---3--:R-:W-:Y:S01]  /*119f0*/  @!P3 LEA R8, P4, R14, R3, 0x2 ;  /* 0x000000030e08b211 */ /* 0x008fe200078810ff */
[----:B------:R-:W-:-:S03]  /*11a00*/  @!P2 IMAD.WIDE R6, R232, 0x4, R6 ;  /* 0x00000004e806a825 */ /* 0x000fc600078e0206 */
[----:B------:R-:W-:Y:S01]  /*11a10*/  @!P3 LEA.HI.X R9, R14, R10, R20, 0x2, P4 ;  /* 0x0000000a0e09b211 */ /* 0x000fe200020f1414 */
[----:B------:R-:W-:Y:S01]  /*11a20*/  VIADD R14, R232, 0x28 ;  /* 0x00000028e80e7836 */ /* 0x000fe20000000000 */
[----:B------:R0:W-:Y:S01]  /*11a30*/  @!P2 ST.E.64 desc[UR60][R6.64], R26 ;  /* 0x0000001a0600a985 */ /* 0x0001e2000c101b3c */
[----:B------:R-:W-:Y:S01]  /*11a40*/  ISETP.GE.AND P2, PT, R12, UR4, PT ;  /* 0x000000040c007c0c */ /* 0x000fe2000bf46270 */
[----:B------:R-:W-:Y:S02]  /*11a50*/  VIADD R20, R232, 0x18 ;  /* 0x00000018e8147836 */ /* 0x000fe40000000000 */
[----:B------:R1:W-:Y:S01]  /*11a60*/  @!P3 ST.E.64 desc[UR60][R8.64], R30 ;  /* 0x0000001e0800b985 */ /* 0x0003e2000c101b3c */
[----:B------:R-:W-:Y:S02]  /*11a70*/  ISETP.GE.AND P3, PT, R14, UR4, PT ;  /* 0x000000040e007c0c */ /* 0x000fe4000bf66270 */
[----:B------:R-:W-:Y:S02]  /*11a80*/  SHF.R.S32.HI R20, RZ, 0x1f, R20 ;  /* 0x0000001fff147819 */ /* 0x000fe40000011414 */
[----:B0-----:R-:W-:-:S04]  /*11a90*/  @!P1 LEA R6, P5, R11, R3, 0x2 ;  /* 0x000000030b069211 */ /* 0x001fc800078a10ff */
[-C--:B------:R-:W-:Y:S01]  /*11aa0*/  @!P1 LEA.HI.X R7, R11, R10.reuse, R13, 0x2, P5 ;  /* 0x0000000a0b079211 */ /* 0x080fe200028f140d */
[C---:B------:R-:W-:Y:S01]  /*11ab0*/  VIADD R11, R232.reuse, 0x30 ;  /* 0x00000030e80b7836 */ /* 0x040fe20000000000 */
[----:B-1----:R-:W-:Y:S01]  /*11ac0*/  @!P0 LEA R8, P4, R15, R3, 0x2 ;  /* 0x000000030f088211 */ /* 0x002fe200078810ff */
[C---:B------:R-:W-:Y:S02]  /*11ad0*/  VIADD R13, R232.reuse, 0x20 ;  /* 0x00000020e80d7836 */ /* 0x040fe40000000000 */
[----:B------:R0:W-:Y:S01]  /*11ae0*/  @!P1 ST.E.64 desc[UR60][R6.64], R34 ;  /* 0x0000002206009985 */ /* 0x0001e2000c101b3c */
[----:B------:R-:W-:Y:S02]  /*11af0*/  ISETP.GE.AND P1, PT, R11, UR4, PT ;  /* 0x000000040b007c0c */ /* 0x000fe4000bf26270 */
[----:B------:R-:W-:Y:S02]  /*11b00*/  SHF.R.S32.HI R13, RZ, 0x1f, R13 ;  /* 0x0000001fff0d7819 */ /* 0x000fe4000001140d */
[----:B------:R-:W-:Y:S01]  /*11b10*/  @!P0 LEA.HI.X R9, R15, R10, R20, 0x2, P4 ;  /* 0x0000000a0f098211 */ /* 0x000fe200020f1414 */
[----:B------:R-:W-:-:S02]  /*11b20*/  VIADD R15, R232, 0x38 ;  /* 0x00000038e80f7836 */ /* 0x000fc40000000000 */
[----:B------:R-:W-:Y:S02]  /*11b30*/  VIADD R20, R232, 0x28 ;  /* 0x00000028e8147836 */ /* 0x000fe40000000000 */
[----:B------:R1:W-:Y:S01]  /*11b40*/  @!P0 ST.E.64 desc[UR60][R8.64], R38 ;  /* 0x0000002608008985 */ /* 0x0003e2000c101b3c */
[----:B------:R-:W-:Y:S02]  /*11b50*/  ISETP.GE.AND P0, PT, R15, UR4, PT ;  /* 0x000000040f007c0c */ /* 0x000fe4000bf06270 */
[----:B------:R-:W-:Y:S02]  /*11b60*/  SHF.R.S32.HI R20, RZ, 0x1f, R20 ;  /* 0x0000001fff147819 */ /* 0x000fe40000011414 */
[----:B0-----:R-:W-:-:S04]  /*11b70*/  @!P2 LEA R6, P5, R12, R3, 0x2 ;  /* 0x000000030c06a211 */ /* 0x001fc800078a10ff */
[-C--:B------:R-:W-:Y:S01]  /*11b80*/  @!P2 LEA.HI.X R7, R12, R10.reuse, R13, 0x2, P5 ;  /* 0x0000000a0c07a211 */ /* 0x080fe200028f140d */
[C---:B------:R-:W-:Y:S02]  /*11b90*/  VIADD R12, R232.reuse, 0x40 ;  /* 0x00000040e80c7836 */ /* 0x040fe40000000000 */
[----:B------:R-:W-:Y:S01]  /*11ba0*/  VIADD R13, R232, 0x30 ;  /* 0x00000030e80d7836 */ /* 0x000fe20000000000 */
[----:B-1----:R-:W-:Y:S01]  /*11bb0*/  @!P3 LEA R8, P4, R14, R3, 0x2 ;  /* 0x000000030e08b211 */ /* 0x002fe200078810ff */
[----:B------:R0:W-:Y:S01]  /*11bc0*/  @!P2 ST.E.64 desc[UR60][R6.64], R4 ;  /* 0x000000040600a985 */ /* 0x0001e2000c101b3c */
[----:B------:R-:W-:Y:S02]  /*11bd0*/  ISETP.GE.AND P2, PT, R12, UR4, PT ;  /* 0x000000040c007c0c */ /* 0x000fe4000bf46270 */
[----:B------:R-:W-:Y:S02]  /*11be0*/  SHF.R.S32.HI R13, RZ, 0x1f, R13 ;  /* 0x0000001fff0d7819 */ /* 0x000fe4000001140d */
[----:B------:R-:W-:Y:S01]  /*11bf0*/  @!P3 LEA.HI.X R9, R14, R10, R20, 0x2, P4 ;  /* 0x0000000a0e09b211 */ /* 0x000fe200020f1414 */
[----:B------:R-:W-:-:S02]  /*11c00*/  VIADD R14, R232, 0x48 ;  /* 0x00000048e80e7836 */ /* 0x000fc40000000000 */
[----:B------:R-:W-:Y:S02]  /*11c10*/  VIADD R20, R232, 0x38 ;  /* 0x00000038e8147836 */ /* 0x000fe40000000000 */
[----:B------:R-:W-:Y:S01]  /*11c20*/  @!P3 ST.E.64 desc[UR60][R8.64], R46 ;  /* 0x0000002e0800b985 */ /* 0x000fe2000c101b3c */
[----:B------:R-:W-:Y:S02]  /*11c30*/  ISETP.GE.AND P3, PT, R14, UR4, PT ;  /* 0x000000040e007c0c */ /* 0x000fe4000bf66270 */
[----:B------:R-:W-:Y:S02]  /*11c40*/  SHF.R.S32.HI R20, RZ, 0x1f, R20 ;  /* 0x0000001fff147819 */ /* 0x000fe40000011414 */
[-C--:B0-----:R-:W-:Y:S02]  /*11c50*/  @!P1 LEA R4, P5, R11, R3.reuse, 0x2 ;  /* 0x000000030b049211 */ /* 0x081fe400078a10ff */
[----:B------:R-:W-:Y:S02]  /*11c60*/  @!P0 LEA R6, P4, R15, R3, 0x2 ;  /* 0x000000030f068211 */ /* 0x000fe400078810ff */
[-C--:B------:R-:W-:Y:S01]  /*11c70*/  @!P1 LEA.HI.X R5, R11, R10.reuse, R13, 0x2, P5 ;  /* 0x0000000a0b059211 */ /* 0x080fe200028f140d */
[C---:B------:R-:W-:Y:S01]  /*11c80*/  VIADD R11, R232.reuse, 0x50 ;  /* 0x00000050e80b7836 */ /* 0x040fe20000000000 */
[----:B------:R-:W-:Y:S01]  /*11c90*/  @!P0 LEA.HI.X R7, R15, R10, R20, 0x2, P4 ;  /* 0x0000000a0f078211 */ /* 0x000fe200020f1414 */
[----:B------:R-:W-:-:S02]  /*11ca0*/  VIADD R13, R232, 0x40 ;  /* 0x00000040e80d7836 */ /* 0x000fc40000000000 */
[----:B------:R0:W-:Y:S01]  /*11cb0*/  @!P1 ST.E.64 desc[UR60][R4.64], R50 ;  /* 0x0000003204009985 */ /* 0x0001e2000c101b3c */
[----:B------:R-:W-:Y:S01]  /*11cc0*/  ISETP.GE.AND P1, PT, R11, UR4, PT ;  /* 0x000000040b007c0c */ /* 0x000fe2000bf26270 */
[C---:B------:R-:W-:Y:S01]  /*11cd0*/  VIADD R15, R232.reuse, 0x58 ;  /* 0x00000058e80f7836 */ /* 0x040fe20000000000 */
[----:B------:R-:W-:Y:S01]  /*11ce0*/  SHF.R.S32.HI R13, RZ, 0x1f, R13 ;  /* 0x0000001fff0d7819 */ /* 0x000fe2000001140d */
[----:B------:R-:W-:Y:S01]  /*11cf0*/  VIADD R20, R232, 0x48 ;  /* 0x00000048e8147836 */ /* 0x000fe20000000000 */
[----:B------:R1:W-:Y:S02]  /*11d00*/  @!P0 ST.E.64 desc[UR60][R6.64], R54 ;  /* 0x0000003606008985 */ /* 0x0003e4000c101b3c */
[----:B------:R-:W-:Y:S02]  /*11d10*/  ISETP.GE.AND P0, PT, R15, UR4, PT ;  /* 0x000000040f007c0c */ /* 0x000fe4000bf06270 */
[----:B------:R-:W-:Y:S02]  /*11d20*/  SHF.R.S32.HI R20, RZ, 0x1f, R20 ;  /* 0x0000001fff147819 */ /* 0x000fe40000011414 */
[----:B0-----:R-:W-:-:S04]  /*11d30*/  @!P2 LEA R4, P5, R12, R3, 0x2 ;  /* 0x000000030c04a211 */ /* 0x001fc800078a10ff */
[-C--:B------:R-:W-:Y:S01]  /*11d40*/  @!P2 LEA.HI.X R5, R12, R10.reuse, R13, 0x2, P5 ;  /* 0x0000000a0c05a211 */ /* 0x080fe200028f140d */
[----:B------:R-:W-:Y:S01]  /*11d50*/  VIADD R12, R232, 0x60 ;  /* 0x00000060e80c7836 */ /* 0x000fe20000000000 */
[----:B-1----:R-:W-:Y:S01]  /*11d60*/  @!P3 LEA R6, P4, R14, R3, 0x2 ;  /* 0x000000030e06b211 */ /* 0x002fe200078810ff */
[----:B------:R-:W-:Y:S02]  /*11d70*/  VIADD R13, R232, 0x50 ;  /* 0x00000050e80d7836 */ /* 0x000fe40000000000 */
        /* <DEDUP_REMOVED lines=77> */
[----:B0-----:R-:W-:Y:S02]  /*12250*/  @!P2 LEA R4, P1, R12, R3, 0x2 ;  /* 0x000000030c04a211 */ /* 0x001fe400078210ff */
[----:B------:R-:W-:-:S02]  /*12260*/  SHF.R.S32.HI R15, RZ, 0x1f, R15 ;  /* 0x0000001fff0f7819 */ /* 0x000fc4000001140f */
[----:B------:R-:W-:Y:S01]  /*12270*/  @!P2 LEA.HI.X R5, R12, R10, R14, 0x2, P1 ;  /* 0x0000000a0c05a211 */ /* 0x000fe200008f140e */
[C---:B------:R-:W-:Y:S01]  /*12280*/  VIADD R14, R232.reuse, 0xc0 ;  /* 0x000000c0e80e7836 */ /* 0x040fe20000000000 */
[----:B------:R-:W-:Y:S01]  /*12290*/  ISETP.GE.AND P1, PT, R13, UR4, PT ;  /* 0x000000040d007c0c */ /* 0x000fe2000bf26270 */
[----:B------:R-:W-:Y:S02]  /*122a0*/  VIADD R12, R232, 0xc8 ;  /* 0x000000c8e80c7836 */ /* 0x000fe40000000000 */
[----:B------:R0:W-:Y:S01]  /*122b0*/  @!P2 ST.E.64 desc[UR60][R4.64], R106 ;  /* 0x0000006a0400a985 */ /* 0x0001e2000c101b3c */
[----:B------:R-:W-:Y:S02]  /*122c0*/  ISETP.GE.AND P2, PT, R14, UR4, PT ;  /* 0x000000040e007c0c */ /* 0x000fe4000bf46270 */
[----:B-1----:R-:W-:-:S04]  /*122d0*/  @!P4 LEA R6, P0, R20, R3, 0x2 ;  /* 0x000000031406c211 */ /* 0x002fc800078010ff */
[----:B------:R-:W-:Y:S02]  /*122e0*/  @!P4 LEA.HI.X R7, R20, R10, R21, 0x2, P0 ;  /* 0x0000000a1407c211 */ /* 0x000fe400000f1415 */
[----:B------:R-:W-:-:S03]  /*122f0*/  ISETP.GE.AND P0, PT, R12, UR4, PT ;  /* 0x000000040c007c0c */ /* 0x000fc6000bf06270 */
[----:B------:R1:W-:Y:S01]  /*12300*/  @!P4 ST.E.64 desc[UR60][R6.64], R110 ;  /* 0x0000006e0600c985 */ /* 0x0003e2000c101b3c */
[----:B0-----:R-:W-:-:S04]  /*12310*/  @!P3 LEA R4, P5, R11, R3, 0x2 ;  /* 0x000000030b04b211 */ /* 0x001fc800078a10ff */
[----:B------:R-:W-:Y:S01]  /*12320*/  @!P3 LEA.HI.X R5, R11, R10, R15, 0x2, P5 ;  /* 0x0000000a0b05b211 */ /* 0x000fe200028f140f */
[C---:B------:R-:W-:Y:S02]  /*12330*/  VIADD R15, R232.reuse, 0xb8 ;  /* 0x000000b8e80f7836 */ /* 0x040fe40000000000 */
[----:B------:R-:W-:Y:S02]  /*12340*/  VIADD R11, R232, 0xd0 ;  /* 0x000000d0e80b7836 */ /* 0x000fe40000000000 */
[----:B------:R0:W-:Y:S01]  /*12350*/  @!P3 ST.E.64 desc[UR60][R4.64], R114 ;  /* 0x000000720400b985 */ /* 0x0001e2000c101b3c */
[----:B------:R-:W-:Y:S02]  /*12360*/  SHF.R.S32.HI R15, RZ, 0x1f, R15 ;  /* 0x0000001fff0f7819 */ /* 0x000fe4000001140f */
[----:B-1----:R-:W-:Y:S02]  /*12370*/  @!P1 LEA R6, P4, R13, R3, 0x2 ;  /* 0x000000030d069211 */ /* 0x002fe400078810ff */
[----:B------:R-:W-:-:S02]  /*12380*/  ISETP.GE.AND P3, PT, R11, UR4, PT ;  /* 0x000000040b007c0c */ /* 0x000fc4000bf66270 */
[----:B------:R-:W-:Y:S01]  /*12390*/  @!P1 LEA.HI.X R7, R13, R10, R15, 0x2, P4 ;  /* 0x0000000a0d079211 */ /* 0x000fe200020f140f */
[----:B------:R-:W-:Y:S01]  /*123a0*/  VIADD R15, R232, 0xc0 ;  /* 0x000000c0e80f7836 */ /* 0x000fe20000000000 */
[-C--:B------:R-:W-:Y:S01]  /*123b0*/  @!P0 LEA R8, P4, R12, R3.reuse, 0x2 ;  /* 0x000000030c088211 */ /* 0x080fe200078810ff */
[----:B------:R-:W-:Y:S02]  /*123c0*/  VIADD R13, R232, 0xc8 ;  /* 0x000000c8e80d7836 */ /* 0x000fe40000000000 */
[----:B------:R-:W-:Y:S01]  /*123d0*/  @!P1 ST.E.64 desc[UR60][R6.64], R118 ;  /* 0x0000007606009985 */ /* 0x000fe2000c101b3c */
[----:B------:R-:W-:Y:S02]  /*123e0*/  SHF.R.S32.HI R15, RZ, 0x1f, R15 ;  /* 0x0000001fff0f7819 */ /* 0x000fe4000001140f */
[----:B0-----:R-:W-:Y:S02]  /*123f0*/  @!P2 LEA R4, P5, R14, R3, 0x2 ;  /* 0x000000030e04a211 */ /* 0x001fe400078a10ff */
[----:B------:R-:W-:-:S02]  /*12400*/  SHF.R.S32.HI R13, RZ, 0x1f, R13 ;  /* 0x0000001fff0d7819 */ /* 0x000fc4000001140d */
[-C--:B------:R-:W-:Y:S02]  /*12410*/  @!P2 LEA.HI.X R5, R14, R10.reuse, R15, 0x2, P5 ;  /* 0x0000000a0e05a211 */ /* 0x080fe400028f140f */
[----:B------:R-:W-:Y:S01]  /*12420*/  @!P0 LEA.HI.X R9, R12, R10, R13, 0x2, P4 ;  /* 0x0000000a0c098211 */ /* 0x000fe200020f140d */
[----:B------:R-:W-:Y:S01]  /*12430*/  VIADD R12, R232, 0xd0 ;  /* 0x000000d0e80c7836 */ /* 0x000fe20000000000 */
[----:B------:R-:W-:Y:S01]  /*12440*/  ISETP.GE.AND P1, PT, R237, UR4, PT ;  /* 0x00000004ed007c0c */ /* 0x000fe2000bf26270 */
[----:B------:R0:W-:Y:S01]  /*12450*/  @!P2 ST.E.64 desc[UR60][R4.64], R122 ;  /* 0x0000007a0400a985 */ /* 0x0001e2000c101b3c */
[----:B------:R-:W-:Y:S02]  /*12460*/  ISETP.GE.AND P4, PT, R236, UR4, PT ;  /* 0x00000004ec007c0c */ /* 0x000fe4000bf86270 */
[----:B------:R-:W-:Y:S01]  /*12470*/  SHF.R.S32.HI R12, RZ, 0x1f, R12 ;  /* 0x0000001fff0c7819 */ /* 0x000fe2000001140c */
[----:B------:R1:W-:Y:S01]  /*12480*/  @!P0 ST.E.64 desc[UR60][R8.64], R126 ;  /* 0x0000007e08008985 */ /* 0x0003e2000c101b3c */
[----:B------:R-:W-:-:S02]  /*12490*/  ISETP.GE.AND P2, PT, R235, UR4, PT ;  /* 0x00000004eb007c0c */ /* 0x000fc4000bf46270 */
[----:B------:R-:W-:Y:S02]  /*124a0*/  ISETP.GE.AND P0, PT, R234, UR4, PT ;  /* 0x00000004ea007c0c */ /* 0x000fe4000bf06270 */
[----:B------:R-:W-:Y:S02]  /*124b0*/  SHF.R.S32.HI R14, RZ, 0x1f, R235 ;  /* 0x0000001fff0e7819 */ /* 0x000fe400000114eb */
[----:B0-----:R-:W-:-:S04]  /*124c0*/  @!P3 LEA R4, P5, R11, R3, 0x2 ;  /* 0x000000030b04b211 */ /* 0x001fc800078a10ff */
[-C--:B------:R-:W-:Y:S02]  /*124d0*/  @!P3 LEA.HI.X R5, R11, R10.reuse, R12, 0x2, P5 ;  /* 0x0000000a0b05b211 */ /* 0x080fe400028f140c */
[----:B------:R-:W-:Y:S02]  /*124e0*/  SHF.R.S32.HI R11, RZ, 0x1f, R237 ;  /* 0x0000001fff0b7819 */ /* 0x000fe400000114ed */
[CC--:B------:R-:W-:Y:S01]  /*124f0*/  @!P1 LEA R6, P5, R237.reuse, R3.reuse, 0x2 ;  /* 0x00000003ed069211 */ /* 0x0c0fe200078a10ff */
[----:B------:R0:W-:Y:S01]  /*12500*/  @!P3 ST.E.64 desc[UR60][R4.64], R130 ;  /* 0x000000820400b985 */ /* 0x0001e2000c101b3c */
[----:B------:R-:W-:Y:S02]  /*12510*/  SHF.R.S32.HI R12, RZ, 0x1f, R236 ;  /* 0x0000001fff0c7819 */ /* 0x000fe400000114ec */
[----:B------:R-:W-:Y:S02]  /*12520*/  @!P1 LEA.HI.X R7, R237, R10, R11, 0x2, P5 ;  /* 0x0000000aed079211 */ /* 0x000fe400028f140b */
[----:B-1----:R-:W-:-:S02]  /*12530*/  @!P2 LEA R8, P5, R235, R3, 0x2 ;  /* 0x00000003eb08a211 */ /* 0x002fc400078a10ff */
[----:B------:R-:W-:Y:S01]  /*12540*/  SHF.R.S32.HI R11, RZ, 0x1f, R234 ;  /* 0x0000001fff0b7819 */ /* 0x000fe200000114ea */
[----:B------:R1:W-:Y:S01]  /*12550*/  @!P1 ST.E.64 desc[UR60][R6.64], R134 ;  /* 0x0000008606009985 */ /* 0x0003e2000c101b3c */
[----:B------:R-:W-:Y:S02]  /*12560*/  @!P2 LEA.HI.X R9, R235, R10, R14, 0x2, P5 ;  /* 0x0000000aeb09a211 */ /* 0x000fe400028f140e */
[----:B0-----:R-:W-:-:S04]  /*12570*/  @!P4 LEA R4, P3, R236, R3, 0x2 ;  /* 0x00000003ec04c211 */ /* 0x001fc800078610ff */
[----:B------:R-:W-:Y:S02]  /*12580*/  @!P4 LEA.HI.X R5, R236, R10, R12, 0x2, P3 ;  /* 0x0000000aec05c211 */ /* 0x000fe400018f140c */
[----:B------:R-:W-:-:S03]  /*12590*/  @!P0 LEA R12, P3, R234, R3, 0x2 ;  /* 0x00000003ea0c8211 */ /* 0x000fc600078610ff */
[----:B------:R1:W-:Y:S01]  /*125a0*/  @!P4 ST.E.64 desc[UR60][R4.64], R138 ;  /* 0x0000008a0400c985 */ /* 0x0003e2000c101b3c */
[----:B------:R-:W-:-:S03]  /*125b0*/  @!P0 LEA.HI.X R13, R234, R10, R11, 0x2, P3 ;  /* 0x0000000aea0d8211 */ /* 0x000fc600018f140b */
[----:B------:R1:W-:Y:S04]  /*125c0*/  @!P2 ST.E.64 desc[UR60][R8.64], R142 ;  /* 0x0000008e0800a985 */ /* 0x0003e8000c101b3c */
[----:B------:R1:W-:Y:S01]  /*125d0*/  @!P0 ST.E.64 desc[UR60][R12.64], R146 ;  /* 0x000000920c008985 */ /* 0x0003e2000c101b3c */
[----:B------:R-:W-:-:S13]  /*125e0*/  ISETP.GE.AND P0, PT, R233, UR4, PT ;  /* 0x00000004e9007c0c */ /* 0x000fda000bf06270 */
[----:B-1----:R-:W-:Y:S05]  /*125f0*/  @P0 BRA `(.L_x_10322) ;  /* 0x0000000c00e80947 */ /* 0x002fea0003800000 */
[----:B------:R-:W-:Y:S02]  /*12600*/  SHF.R.S32.HI R11, RZ, 0x1f, R233 ;  /* 0x0000001fff0b7819 */ /* 0x000fe400000114e9 */
[----:B------:R-:W-:-:S04]  /*12610*/  LEA R4, P0, R233, R3, 0x2 ;  /* 0x00000003e9047211 */ /* 0x000fc800078010ff */
[----:B------:R-:W-:-:S05]  /*12620*/  LEA.HI.X R5, R233, R10, R11, 0x2, P0 ;  /* 0x0000000ae9057211 */ /* 0x000fca00000f140b */
[----:B------:R0:W-:Y:S01]  /*12630*/  ST.E.64 desc[UR60][R4.64], R150 ;  /* 0x0000009604007985 */ /* 0x0001e2000c101b3c */
[----:B------:R-:W-:Y:S05]  /*12640*/  BRA `(.L_x_10322) ;  /* 0x0000000c00d47947 */ /* 0x000fea0003800000 */
.L_x_10309:
        /* <DEDUP_REMOVED lines=26> */
.L_x_10327:
        /* <DEDUP_REMOVED lines=18> */
[----:B------:R-:W-:-:S05]  /*12910*/  SEL R24, R24, 0xa78, P0 ;  /* 0x00000a7818187807 */ /* 0x000fca0000000000 */
[----:B------:R-:W3:Y:S08]  /*12920*/  LDC.64 R8, c[0x0][R24+0x220] ;  /* 0x0000880018087b82 */ /* 0x000ef00000000a00 */
[----:B------:R-:W4:Y:S08]  /*12930*/  LDC.64 R12, c[0x0][R24+0x218] ;  /* 0x00008600180c7b82 */ /* 0x000f300000000a00 */
[----:B------:R-:W5:Y:S08]  /*12940*/  LDC.64 R10, c[0x0][R24+0x228] ;  /* 0x00008a00180a7b82 */ /* 0x000f700000000a00 */
[----:B------:R-:W0:Y:S08]  /*12950*/  @P1 LDC R0, c[0x0][0xcec] ;  /* 0x00033b00ff001b82 */ /* 0x000e300000000800 */
[----:B------:R-:W1:Y:S08]  /*12960*/  LDC.64 R6, c[0x0][R24+0x210] ;  /* 0x0000840018067b82 */ /* 0x000e700000000a00 */
[----:B------:R-:W5:Y:S01]  /*12970*/  @P1 LDC R27, c[0x0][0xcf0] ;  /* 0x00033c00ff1b1b82 */ /* 0x000f620000000800 */
[----:B0-----:R-:W-:-:S07]  /*12980*/  @P1 IMAD.HI.U32 R0, R31, R0, RZ ;  /* 0x000000001f001227 */ /* 0x001fce00078e00ff */
[----:B--2---:R-:W0:Y:S01]  /*12990*/  @!P0 LDC R4, c[0x0][0xc50] ;  /* 0x00031400ff048b82 */ /* 0x004e220000000800 */
[-C--:B---3--:R-:W-:Y:S02]  /*129a0*/  IMAD R9, R9, R29.reuse, RZ ;  /* 0x0000001d09097224 */ /* 0x088fe400078e02ff */
[----:B------:R-:W-:-:S05]  /*129b0*/  IMAD.WIDE.U32 R14, R8, R29, RZ ;  /* 0x0000001d080e7225 */ /* 0x000fca00078e00ff */
[----:B------:R-:W2:Y:S01]  /*129c0*/  @!P0 LDC R5, c[0x0][0xc54] ;  /* 0x00031500ff058b82 */ /* 0x000ea20000000800 */
        /* <DEDUP_REMOVED lines=17> */
[-C--:B-1----:R-:W-:Y:S01]  /*12ae0*/  IMAD R0, R7, R11.reuse, RZ ;  /* 0x0000000b07007224 */ /* 0x082fe200078e02ff */
[----:B------:R-:W-:Y:S01]  /*12af0*/  SHF.R.S32.HI R13, RZ, 0x1f, R11 ;  /* 0x0000001fff0d7819 */ /* 0x000fe2000001140b */
[----:B------:R-:W-:Y:S02]  /*12b00*/  IMAD.MOV.U32 R7, RZ, RZ, -0x800000 ;  /* 0xff800000ff077424 */ /* 0x000fe400078e00ff */
[----:B------:R-:W-:-:S04]  /*12b10*/  IMAD.WIDE.U32 R8, R6, R11, R8 ;  /* 0x0000000b06087225 */ /* 0x000fc800078e0008 */
[----:B------:R-:W-:Y:S01]  /*12b20*/  IMAD R13, R6, R13, R0 ;  /* 0x0000000d060d7224 */ /* 0x000fe200078e0200 */
[----:B0-----:R-:W-:-:S03]  /*12b30*/  LEA R4, P0, R8, R4, 0x2 ;  /* 0x0000000408047211 */ /* 0x001fc600078010ff */
[----:B------:R-:W-:-:S05]  /*12b40*/  IMAD.IADD R0, R9, 0x1, R13 ;  /* 0x0000000109007824 */ /* 0x000fca00078e020d */
[----:B--2---:R-:W-:-:S05]  /*12b50*/  LEA.HI.X R5, R8, R5, R0, 0x2, P0 ;  /* 0x0000000508057211 */ /* 0x004fca00000f1400 */
[----:B------:R2:W-:Y:S02]  /*12b60*/  STG.E desc[UR60][R4.64], R7 ;  /* 0x0000000704007986 */ /* 0x0005e4000c10193c */
.L_x_10329:
[----:B------:R-:W-:Y:S05]  /*12b70*/  BSYNC B1 ;  /* 0x0000000000017941 */ /* 0x000fea0003800000 */
.L_x_10328:
[----:B------:R-:W-:Y:S05]  /*12b80*/  @P2 BRA `(.L_x_10322) ;  /* 0x0000000800842947 */ /* 0x000fea0003800000 */
[----:B------:R-:W3:Y:S01]  /*12b90*/  LDC R21, c[0x0][0xce8] ;  /* 0x00033a00ff157b82 */ /* 0x000ee20000000800 */
[----:B--2---:R-:W-:Y:S01]  /*12ba0*/  SHF.R.S32.HI R5, RZ, 0x1f, R30 ;  /* 0x0000001fff057819 */ /* 0x004fe2000001141e */
[----:B------:R-:W-:Y:S01]  /*12bb0*/  ULDC.64 UR4, c[0x0][0xba0] ;  /* 0x0002e80000047ab9 */ /* 0x000fe20000000a00 */
[----:B------:R-:W-:Y:S02]  /*12bc0*/  VIADD R25, R203, 0xc0 ;  /* 0x000000c0cb197836 */ /* 0x000fe40000000000 */
[----:B------:R-:W-:Y:S01]  /*12bd0*/  LEA.HI R8, R5, R30, RZ, 0x3 ;  /* 0x0000001e05087211 */ /* 0x000fe200078f18ff */
[----:B------:R-:W-:Y:S02]  /*12be0*/  IMAD R0, R26, UR4, RZ ;  /* 0x000000041a007c24 */ /* 0x000fe4000f8e02ff */
[C---:B------:R-:W-:Y:S01]  /*12bf0*/  IMAD.WIDE.U32 R4, R3.reuse, UR4, RZ ;  /* 0x0000000403047c25 */ /* 0x040fe2000f8e00ff */
[----:B------:R-:W-:Y:S02]  /*12c00*/  LOP3.LUT R9, R8, 0xfffffff8, RZ, 0xc0, !PT ;  /* 0xfffffff808097812 */ /* 0x000fe400078ec0ff */
[----:B------:R-:W-:Y:S01]  /*12c10*/  SHF.R.S32.HI R8, RZ, 0x3, R8 ;  /* 0x00000003ff087819 */ /* 0x000fe20000011408 */
[----:B------:R-:W-:Y:S01]  /*12c20*/  IMAD R7, R3, UR5, R0 ;  /* 0x0000000503077c24 */ /* 0x000fe2000f8e0200 */
[----:B------:R-:W-:Y:S01]  /*12c30*/  ULDC.64 UR4, c[0x0][0xbe8] ;  /* 0x0002fa0000047ab9 */ /* 0x000fe20000000a00 */
[----:B------:R-:W-:-:S02]  /*12c40*/  IMAD.IADD R0, R30, 0x1, -R9 ;  /* 0x000000011e007824 */ /* 0x000fc400078e0a09 */
        /* <DEDUP_REMOVED lines=19> */
[----:B------:R-:W-:Y:S01]  /*12d80*/  IMAD R7, R21, R6, R9 ;  /* 0x0000000615077224 */ /* 0x000fe200078e0209 */
[----:B------:R-:W-:Y:S01]  /*12d90*/  SHF.R.S32.HI R6, RZ, 0x1f, R25 ;  /* 0x0000001fff067819 */ /* 0x000fe20000011419 */
        /* <DEDUP_REMOVED lines=9> */
[----:B------:R-:W-:-:S03]  /*12e30*/  ULDC.64 UR4, c[0x0][0xb80] ;  /* 0x0002e00000047ab9 */ /* 0x000fc60000000a00 */
[----:B------:R-:W-:Y:S01]  /*12e40*/  IMAD.IADD R5, R5, 0x1, R3 ;  /* 0x0000000105057824 */ /* 0x000fe200078e0203 */
[----:B------:R-:W-:Y:S01]  /*12e50*/  LEA R3, P0, R4, UR4, 0x1 ;  /* 0x0000000404037c11 */ /* 0x000fe2000f8008ff */
[----:B------:R-:W-:-:S03]  /*12e60*/  UMOV UR4, 0xffffffff ;  /* 0xffffffff00047882 */ /* 0x000fc60000000000 */
[----:B------:R-:W-:Y:S01]  /*12e70*/  LEA.HI.X R4, R4, UR5, R5, 0x1, P0 ;  /* 0x0000000504047c11 */ /* 0x000fe200080f0c05 */
[----:B------:R-:W-:Y:S08]  /*12e80*/  BRA.DIV UR4, `(.L_x_10330) ;  /* 0x0000009e04f07947 */ /* 0x000ff0000b800000 */
[----:B------:R2:W3:Y:S04]  /*12e90*/  SHFL.IDX PT, R0, R4, RZ, 0x181f ;  /* 0x00181fff04007589 */ /* 0x0004e800000e0000 */
[----:B------:R2:W4:Y:S02]  /*12ea0*/  SHFL.IDX PT, R14, R3, RZ, 0x181f ;  /* 0x00181fff030e7589 */ /* 0x00052400000e0000 */
.L_x_10553:
        /* <DEDUP_REMOVED lines=12> */
[-C--:B----4-:R-:W-:Y:S02]  /*12f70*/  @!P3 LEA R8, P5, R203, R14.reuse, 0x1 ;  /* 0x0000000ecb08b211 */ /* 0x090fe400078a08ff */
[----:B------:R-:W-:Y:S02]  /*12f80*/  @!P2 LEA R10, P4, R221, R14, 0x1 ;  /* 0x0000000edd0aa211 */ /* 0x000fe400078808ff */
[----:B---3--:R-:W-:Y:S02]  /*12f90*/  @!P3 LEA.HI.X R9, R203, R0, R5, 0x1, P5 ;  /* 0x00000000cb09b211 */ /* 0x008fe400028f0c05 */
[----:B------:R-:W-:Y:S02]  /*12fa0*/  SHF.R.S32.HI R5, RZ, 0x1f, R220 ;  /* 0x0000001fff057819 */ /* 0x000fe400000114dc */
[----:B------:R-:W-:Y:S01]  /*12fb0*/  @!P1 LEA R12, P5, R220, R14, 0x1 ;  /* 0x0000000edc0c9211 */ /* 0x000fe200078a08ff */
[----:B------:R3:W-:Y:S01]  /*12fc0*/  @!P3 ST.E.128 desc[UR60][R8.64], RZ ;  /* 0x000000ff0800b985 */ /* 0x0007e2000c101d3c */
[----:B------:R-:W-:-:S02]  /*12fd0*/  @!P2 LEA.HI.X R11, R221, R0, R15, 0x1, P4 ;  /* 0x00000000dd0ba211 */ /* 0x000fc400020f0c0f */
[C---:B------:R-:W-:Y:S02]  /*12fe0*/  @!P0 LEA R14, P4, R25.reuse, R14, 0x1 ;  /* 0x0000000e190e8211 */ /* 0x040fe400078808ff */
[-C--:B------:R-:W-:Y:S01]  /*12ff0*/  @!P1 LEA.HI.X R13, R220, R0.reuse, R5, 0x1, P5 ;  /* 0x00000000dc0d9211 */ /* 0x080fe200028f0c05 */
[----:B------:R3:W-:Y:S01]  /*13000*/  @!P2 ST.E.128 desc[UR60][R10.64], RZ ;  /* 0x000000ff0a00a985 */ /* 0x0007e2000c101d3c */
[----:B------:R-:W-:-:S03]  /*13010*/  @!P0 LEA.HI.X R15, R25, R0, R6, 0x1, P4 ;  /* 0x00000000190f8211 */ /* 0x000fc600020f0c06 */
[----:B------:R3:W-:Y:S04]  /*13020*/  @!P1 ST.E.128 desc[UR60][R12.64], RZ ;  /* 0x000000ff0c009985 */ /* 0x0007e8000c101d3c */
[----:B------:R3:W-:Y:S02]  /*13030*/  @!P0 ST.E.128 desc[UR60][R14.64], RZ ;  /* 0x000000ff0e008985 */ /* 0x0007e4000c101d3c */
.L_x_10332:
[----:B------:R-:W-:Y:S05]  /*13040*/  BSYNC B1 ;  /* 0x0000000000017941 */ /* 0x000fea0003800000 */
.L_x_10331:
[----:B------:R-:W-:-:S03]  /*13050*/  UMOV UR4, 0xffffffff ;  /* 0xffffffff00047882 */ /* 0x000fc60000000000 */
[----:B------:R-:W-:Y:S05]  /*13060*/  BRA.DIV UR4, `(.L_x_10333) ;  /* 0x0000009e04ac7947 */ /* 0x000fea000b800000 */
[----:B---3--:R3:W0:Y:S04]  /*13070*/  SHFL.IDX PT, R0, R4, 0x1, 0x181f ;  /* 0x00381f0004007f89 */ /* 0x00862800000e0000 */
[----:B----4-:R3:W4:Y:S02]  /*13080*/  SHFL.IDX PT, R14, R3, 0x1, 0x181f ;  /* 0x00381f00030e7f89 */ /* 0x01072400000e0000 */
.L_x_10557:
        /* <DEDUP_REMOVED lines=12> */
[-C--:B----4-:R-:W-:Y:S02]  /*13150*/  @!P3 LEA R8, P5, R203, R14.reuse, 0x1 ;  /* 0x0000000ecb08b211 */ /* 0x090fe400078a08ff */
        /* <DEDUP_REMOVED lines=11> */
.L_x_10335:
[----:B------:R-:W-:Y:S05]  /*13210*/  BSYNC B1 ;  /* 0x0000000000017941 */ /* 0x000fea0003800000 */
.L_x_10334:
[----:B------:R-:W-:-:S03]  /*13220*/  UMOV UR4, 0xffffffff ;  /* 0xffffffff00047882 */ /* 0x000fc60000000000 */
[----:B------:R-:W-:Y:S05]  /*13230*/  BRA.DIV UR4, `(.L_x_10336) ;  /* 0x0000009e04807947 */ /* 0x000fea000b800000 */
[----:B0-----:R0:W0:Y:S04]  /*13240*/  SHFL.IDX PT, R0, R4, 0x2, 0x181f ;  /* 0x00581f0004007f89 */ /* 0x00102800000e0000 */
[----:B----4-:R4:W0:Y:S02]  /*13250*/  SHFL.IDX PT, R14, R3, 0x2, 0x181f ;  /* 0x00581f00030e7f89 */ /* 0x01082400000e0000 */
.L_x_10561:
        /* <DEDUP_REMOVED lines=12> */
[-C--:B0-----:R-:W-:Y:S02]  /*13320*/  @!P3 LEA R8, P5, R203, R14.reuse, 0x1 ;  /* 0x0000000ecb08b211 */ /* 0x081fe400078a08ff */
[----:B------:R-:W-:Y:S02]  /*13330*/  @!P2 LEA R10, P4, R221, R14, 0x1 ;  /* 0x0000000edd0aa211 */ /* 0x000fe400078808ff */
[----:B------:R-:W-:Y:S02]  /*13340*/  @!P3 LEA.HI.X R9, R203, R0, R12, 0x1, P5 ;  /* 0x00000000cb09b211 */ /* 0x000fe400028f0c0c */
        /* <DEDUP_REMOVED lines=9> */
.L_x_10338:
[----:B------:R-:W-:Y:S05]  /*133e0*/  BSYNC B1 ;  /* 0x0000000000017941 */ /* 0x000fea0003800000 */
.L_x_10337:
[----:B------:R-:W-:-:S03]  /*133f0*/  UMOV UR4, 0xffffffff ;  /* 0xffffffff00047882 */ /* 0x000fc60000000000 */
[----:B------:R-:W-:Y:S05]  /*13400*/  BRA.DIV UR4, `(.L_x_10339) ;  /* 0x0000009e04547947 */ /* 0x000fea000b800000 */
[----:B0-----:R0:W0:Y:S04]  /*13410*/  SHFL.IDX PT, R0, R4, 0x3, 0x181f ;  /* 0x00781f0004007f89 */ /* 0x00102800000e0000 */
[----:B------:R0:W0:Y:S02]  /*13420*/  SHFL.IDX PT, R14, R3, 0x3, 0x181f ;  /* 0x00781f00030e7f89 */ /* 0x00002400000e0000 */
.L_x_10565:
        /* <DEDUP_REMOVED lines=11> */
[-C--:B------:R-:W-:Y:S02]  /*134e0*/  @!P3 LEA R4, P5, R203, R14.reuse, 0x1 ;  /* 0x0000000ecb04b211 */ /* 0x080fe400078a08ff */
        /* <DEDUP_REMOVED lines=11> */
.L_x_10322:
[----:B------:R-:W-:Y:S05]  /*135a0*/  BSYNC B0 ;  /* 0x0000000000007941 */ /* 0x000fea0003800000 */
.L_x_10308:
[----:B------:R-:W-:Y:S02]  /*135b0*/  ULDC UR4, c[0x0][0xd3c] ;  /* 0x00034f0000047ab9 */ /* 0x000fe40000000800 */
[----:B-1----:R-:W-:-:S13]  /*135c0*/  ISETP.GE.AND P0, PT, R43, UR4, PT ;  /* 0x000000042b007c0c */ /* 0x002fda000bf06270 */
[----:B------:R-:W-:Y:S05]  /*135d0*/  @!P0 BRA `(.L_x_10340) ;  /* 0xfffffedc00948947 */ /* 0x000fea000383ffff */
[----:B------:R-:W-:Y:S05]  /*135e0*/  BRA `(.L_x_10192) ;  /* 0x00000088009c7947 */ /* 0x000fea0003800000 */
.L_x_10190:
        /* <DEDUP_REMOVED lines=20> */
.L_x_10341:
        /* <DEDUP_REMOVED lines=43> */
.L_x_10345:
        /* <DEDUP_REMOVED lines=38> */
.L_x_10343:
        /* <DEDUP_REMOVED lines=20> */
.L_x_10346:
        /* <DEDUP_REMOVED lines=54> */
.L_x_10344:
[----:B------:R-:W-:Y:S01]  /*140e0*/  IMAD.U32 R2, RZ, RZ, UR6 ;  /* 0x00000006ff027e24 */ /* 0x000fe2000f8e00ff */
[----:B------:R0:W-:Y:S04]  /*140f0*/  STL [R1+0x4], RZ ;  /* 0x000004ff01007387 */ /* 0x0001e80000100800 */
[----:B------:R0:W-:Y:S04]  /*14100*/  STL [R1+0x8], RZ ;  /* 0x000008ff01007387 */ /* 0x0001e80000100800 */
[----:B------:R0:W-:Y:S02]  /*14110*/  STL [R1], R2 ;  /* 0x0000000201007387 */ /* 0x0001e40000100800 */
.L_x_10347:
        /* <DEDUP_REMOVED lines=10> */
.L_x_10342:
        /* <DEDUP_REMOVED lines=24> */
[----:B------:R-:W-:Y:S02]  /*14340*/  IMAD.MOV.U32 R2, RZ, RZ, 0x1 ;  /* 0x00000001ff027424 */ /* 0x000fe400078e00ff */
[----:B------:R-:W-:Y:S01]  /*14350*/  IMAD.MOV.U32 R4, RZ, RZ, 0x1 ;  /* 0x00000001ff047424 */ /* 0x000fe200078e00ff */
[----:B---3--:R-:W-:-:S06]  /*14360*/  ULEA UR4, UR5, UR4, 0x18 ;  /* 0x0000000405047291 */ /* 0x008fcc000f8ec03f */
[----:B------:R-:W-:-:S04]  /*14370*/  IMAD.U32 R18, RZ, RZ, UR4 ;  /* 0x00000004ff127e24 */ /* 0x000fc8000f8e00ff */
[----:B------:R-:W-:-:S05]  /*14380*/  IMAD R3, R3, 0x2, R18 ;  /* 0x0000000203037824 */ /* 0x000fca00078e0212 */
[----:B------:R0:W-:Y:S04]  /*14390*/  STL [R1+0x14], R3 ;  /* 0x0000140301007387 */ /* 0x0001e80000100800 */
[----:B------:R-:W-:Y:S04]  /*143a0*/  STL [R1+0x80], RZ ;  /* 0x000080ff01007387 */ /* 0x000fe80000100800 */
[----:B------:R2:W-:Y:S01]  /*143b0*/  STL [R1+0x20], R2 ;  /* 0x0000200201007387 */ /* 0x0005e20000100800 */
[----:B0-----:R-:W-:-:S03]  /*143c0*/  LOP3.LUT R3, R0, 0x40, RZ, 0xfc, !PT ;  /* 0x0000004000037812 */ /* 0x001fc600078efcff */
[----:B------:R0:W-:Y:S04]  /*143d0*/  STL [R1+0x10], RZ ;  /* 0x000010ff01007387 */ /* 0x0001e80000100800 */
[----:B------:R0:W-:Y:S01]  /*143e0*/  STL [R1+0x1c], R4 ;  /* 0x00001c0401007387 */ /* 0x0001e20000100800 */
[C---:B--2---:R-:W-:Y:S02]  /*143f0*/  LOP3.LUT R2, R0.reuse, 0x80, RZ, 0xfc, !PT ;  /* 0x0000008000027812 */ /* 0x044fe400078efcff */
[----:B------:R-:W-:-:S07]  /*14400*/  LOP3.LUT R0, R0, 0xc0, RZ, 0xfc, !PT ;  /* 0x000000c000007812 */ /* 0x000fce00078efcff */
.L_x_10496:
[----:B--2---:R-:W2:Y:S01]  /*14410*/  LDL R0, [R1+0xc] ;  /* 0x00000c0001007983 */ /* 0x004ea20000100800 */
[----:B------:R-:W2:Y:S01]  /*14420*/  LDC.64 R2, c[0x0][0xd88] ;  /* 0x00036200ff027b82 */ /* 0x000ea20000000a00 */
[----:B------:R-:W-:Y:S05]  /*14430*/  YIELD ;  /* 0x0000000000007946 */ /* 0x000fea0003800000 */
[----:B------:R-:W-:Y:S01]  /*14440*/  ULDC.64 UR4, c[0x0][0xb20] ;  /* 0x0002c80000047ab9 */ /* 0x000fe20000000a00 */
[----:B01----:R-:W-:Y:S02]  /*14450*/  CS2R R8, SRZ ;  /* 0x0000000000087805 */ /* 0x003fe4000001ff00 */
[----:B------:R-:W-:Y:S01]  /*14460*/  ISETP.NE.U32.AND P0, PT, RZ, UR4, PT ;  /* 0x00000004ff007c0c */ /* 0x000fe2000bf05070 */
[----:B------:R-:W-:Y:S01]  /*14470*/  ULDC.64 UR10, c[0x0][0xb10] ;  /* 0x0002c400000a7ab9 */ /* 0x000fe20000000a00 */
[----:B------:R-:W-:Y:S01]  /*14480*/  ULDC.64 UR8, c[0x0][0xb08] ;  /* 0x0002c20000087ab9 */ /* 0x000fe20000000a00 */
[----:B------:R-:W-:Y:S01]  /*14490*/  ULDC.64 UR6, c[0x0][0xb00] ;  /* 0x0002c00000067ab9 */ /* 0x000fe20000000a00 */
[----:B--2---:R-:W-:-:S05]  /*144a0*/  IMAD.WIDE R2, R0, 0x4, R2 ;  /* 0x0000000400027825 */ /* 0x004fca00078e0202 */
[----:B------:R-:W0:Y:S01]  /*144b0*/  LDG.E R13, desc[UR60][R2.64] ;  /* 0x0000003c020d7981 */ /* 0x000e22000c1e1900 */
[----:B------:R-:W-:Y:S01]  /*144c0*/  ISETP.NE.AND.EX P0, PT, RZ, UR5, PT, P0 ;  /* 0x00000005ff007c0c */ /* 0x000fe2000bf05300 */
[----:B------:R-:W-:Y:S01]  /*144d0*/  IMAD.MOV.U32 R0, RZ, RZ, RZ ;  /* 0x000000ffff007224 */ /* 0x000fe200078e00ff */
[----:B0-----:R-:W-:Y:S01]  /*144e0*/  SHF.R.S32.HI R4, RZ, 0x1f, R13 ;  /* 0x0000001fff047819 */ /* 0x001fe2000001140d */
        /* <DEDUP_REMOVED lines=50> */
.L_x_10349:
        /* <DEDUP_REMOVED lines=17> */
.L_x_10350:
[----:B------:R-:W-:Y:S05]  /*14920*/  @!P0 BRA `(.L_x_10351) ;  /* 0x00000000000c8947 */ /* 0x000fea0003800000 */
[----:B------:R-:W2:Y:S04]  /*14930*/  LDG.E R8, desc[UR60][R6.64] ;  /* 0x0000003c06087981 */ /* 0x000ea8000c1e1900 */
[----:B------:R-:W2:Y:S02]  /*14940*/  LDG.E R6, desc[UR60][R6.64+0x4] ;  /* 0x0000043c06067981 */ /* 0x000ea4000c1e1900 */
[----:B--2---:R-:W-:-:S07]  /*14950*/  IMAD.IADD R8, R6, 0x1, -R8 ;  /* 0x0000000106087824 */ /* 0x004fce00078e0a08 */
.L_x_10351:
[----:B-----5:R-:W-:Y:S02]  /*14960*/  IMAD.IADD R6, R8, 0x1, -R0 ;  /* 0x0000000108067824 */ /* 0x020fe400078e0a00 */
[----:B------:R-:W2:Y:S04]  /*14970*/  @P2 LDG.E R0, desc[UR60][R4.64] ;  /* 0x0000003c04002981 */ /* 0x000ea8000c1e1900 */
[----:B------:R-:W2:Y:S01]  /*14980*/  @P2 LDG.E R4, desc[UR60][R4.64+0x4] ;  /* 0x0000043c04042981 */ /* 0x000ea2000c1e1900 */
[----:B------:R-:W-:Y:S01]  /*14990*/  LOP3.LUT R14, R10, 0xff, RZ, 0xc0, !PT ;  /* 0x000000ff0a0e7812 */ /* 0x000fe200078ec0ff */
[----:B------:R-:W-:Y:S01]  /*149a0*/  BSSY B0, `(.L_x_10352) ;  /* 0x000002a000007945 */ /* 0x000fe20003800000 */
[----:B------:R-:W-:Y:S01]  /*149b0*/  SHF.R.U32.HI R10, RZ, 0x10, R10 ;  /* 0x00000010ff0a7819 */ /* 0x000fe2000001160a */
[----:B--2---:R-:W-:-:S04]  /*149c0*/  @P2 IMAD.IADD R11, R4, 0x1, -R0 ;  /* 0x00000001040b2824 */ /* 0x004fc800078e0a00 */
[----:B01----:R-:W-:-:S04]  /*149d0*/  IMAD.IADD R2, R6, 0x1, R11 ;  /* 0x0000000106027824 */ /* 0x003fc800078e020b */
[C---:B------:R-:W-:Y:S01]  /*149e0*/  VIADD R0, R2.reuse, 0x5f ;  /* 0x0000005f02007836 */ /* 0x040fe20000000000 */
[----:B------:R-:W-:-:S03]  /*149f0*/  ISETP.GE.AND P1, PT, R2, 0x1, PT ;  /* 0x000000010200780c */ /* 0x000fc60003f26270 */
[----:B------:R-:W-:-:S05]  /*14a00*/  IMAD.HI R0, R0, 0x2aaaaaab, RZ ;  /* 0x2aaaaaab00007827 */ /* 0x000fca00078e02ff */
[----:B------:R-:W-:-:S04]  /*14a10*/  SHF.R.U32.HI R2, RZ, 0x1f, R0 ;  /* 0x0000001fff027819 */ /* 0x000fc80000011600 */
[----:B------:R-:W-:Y:S01]  /*14a20*/  LEA.HI.SX32 R12, R0, R2, 0x1c ;  /* 0x00000002000c7211 */ /* 0x000fe200078fe2ff */
[----:B------:R-:W-:-:S04]  /*14a30*/  IMAD.MOV.U32 R0, RZ, RZ, RZ ;  /* 0x000000ffff007224 */ /* 0x000fc800078e00ff */
[----:B------:R0:W-:Y:S04]  /*14a40*/  STL [R1+0x44], R12 ;  /* 0x0000440c01007387 */ /* 0x0001e80000100800 */
[----:B------:R0:W-:Y:S01]  /*14a50*/  STL [R1+0x84], R14 ;  /* 0x0000840e01007387 */ /* 0x0001e20000100800 */
[----:B------:R-:W-:Y:S05]  /*14a60*/  @!P1 BRA `(.L_x_10353) ;  /* 0x0000000000749947 */ /* 0x000fea0003800000 */
        /* <DEDUP_REMOVED lines=29> */
.L_x_10353:
[----:B------:R-:W-:Y:S05]  /*14c40*/  BSYNC B0 ;  /* 0x0000000000007941 */ /* 0x000fea0003800000 */
.L_x_10352:
[-C--:B------:R-:W-:Y:S01]  /*14c50*/  IMAD R2, R14, R0.reuse, RZ ;  /* 0x000000000e027224 */ /* 0x080fe200078e02ff */
[----:B------:R-:W-:Y:S04]  /*14c60*/  BSSY B0, `(.L_x_10354) ;  /* 0x0000141000007945 */ /* 0x000fe80003800000 */
        /* <DEDUP_REMOVED lines=23> */
.L_x_10568:
[----:B-1----:R-:W-:Y:S02]  /*14de0*/  ISETP.NE.AND P0, PT, R14, RZ, PT ;  /* 0x000000ff0e00720c */ /* 0x002fe40003f05270 */
[----:B------:R-:W-:-:S11]  /*14df0*/  PLOP3.LUT P6, PT, PT, PT, PT, 0x8, 0x0 ;  /* 0x000000000000781c */ /* 0x000fd60003fce170 */
[----:B------:R-:W-:Y:S05]  /*14e00*/  @P0 BRA `(.L_x_10357) ;  /* 0x00000000000c0947 */ /* 0x000fea0003800000 */
[----:B------:R-:W-:-:S03]  /*14e10*/  UMOV UR4, 0xffffffff ;  /* 0xffffffff00047882 */ /* 0x000fc60000000000 */
[----:B------:R-:W-:Y:S05]  /*14e20*/  BRA.DIV UR4, `(.L_x_10358) ;  /* 0x0000008604487947 */ /* 0x000fea000b800000 */
[----:B------:R-:W-:-:S13]  /*14e30*/  ELECT P6, URZ, PT ;  /* 0x00000000003f782f */ /* 0x000fda00038c0000 */
.L_x_10357:
        /* <DEDUP_REMOVED lines=9> */
.L_x_10571:
[----:B------:R-:W-:Y:S05]  /*14ed0*/  BSYNC B1 ;  /* 0x0000000000017941 */ /* 0x000fea0003800000 */
.L_x_10359:
        /* <DEDUP_REMOVED lines=12> */
.L_x_10572:
[----:B------:R-:W-:Y:S05]  /*14fa0*/  BSYNC B2 ;  /* 0x0000000000027941 */ /* 0x000fea0003800000 */
.L_x_10363:
        /* <DEDUP_REMOVED lines=9> */
.L_x_10366:
[----:B------:R-:W-:Y:S05]  /*15040*/  BSYNC B2 ;  /* 0x0000000000027941 */ /* 0x000fea0003800000 */
.L_x_10365:
        /* <DEDUP_REMOVED lines=13> */
.L_x_10367:
        /* <DEDUP_REMOVED lines=13> */
.L_x_10573:
[----:B------:R-:W-:Y:S05]  /*151f0*/  BSYNC B2 ;  /* 0x0000000000027941 */ /* 0x000fea0003800000 */
.L_x_10368:
        /* <DEDUP_REMOVED lines=11> */
.L_x_10371:
[----:B------:R-:W-:Y:S05]  /*152b0*/  BSYNC B2 ;  /* 0x0000000000027941 */ /* 0x000fea0003800000 */
.L_x_10370:
        /* <DEDUP_REMOVED lines=10> */
.L_x_10372:
        /* <DEDUP_REMOVED lines=15> */
.L_x_10373:
        /* <DEDUP_REMOVED lines=15> */
.L_x_10374:
        /* <DEDUP_REMOVED lines=15> */
.L_x_10375:
        /* <DEDUP_REMOVED lines=10> */
.L_x_10362:
[----:B------:R-:W-:Y:S05]  /*156d0*/  BSYNC B1 ;  /* 0x0000000000017941 */ /* 0x000fea0003800000 */
.L_x_10361:
        /* <DEDUP_REMOVED lines=13> */
.L_x_10391:
        /* <DEDUP_REMOVED lines=13> */
.L_x_10574:
[----:B------:R-:W-:Y:S05]  /*15880*/  BSYNC B2 ;  /* 0x0000000000027941 */ /* 0x000fea0003800000 */
.L_x_10378:
        /* <DEDUP_REMOVED lines=9> */
.L_x_10381:
[----:B------:R-:W-:Y:S05]  /*15920*/  BSYNC B2 ;  /* 0x0000000000027941 */ /* 0x000fea0003800000 */
.L_x_10380:
        /* <DEDUP_REMOVED lines=12> */
.L_x_10382:
        /* <DEDUP_REMOVED lines=13> */
.L_x_10575:
[----:B------:R-:W-:Y:S05]  /*15ac0*/  BSYNC B2 ;  /* 0x0000000000027941 */ /* 0x000fea0003800000 */
.L_x_10383:
        /* <DEDUP_REMOVED lines=11> */
.L_x_10386:
[----:B------:R-:W-:Y:S05]  /*15b80*/  BSYNC B2 ;  /* 0x0000000000027941 */ /* 0x000fea0003800000 */
.L_x_10385:
        /* <DEDUP_REMOVED lines=10> */
.L_x_10387:
        /* <DEDUP_REMOVED lines=15> */
.L_x_10388:
        /* <DEDUP_REMOVED lines=15> */
.L_x_10389:
        /* <DEDUP_REMOVED lines=15> */
.L_x_10390:
        /* <DEDUP_REMOVED lines=10> */
.L_x_10377:
[----:B------:R-:W-:Y:S05]  /*15fa0*/  BSYNC B1 ;  /* 0x0000000000017941 */ /* 0x000fea0003800000 */
.L_x_10376:
        /* <DEDUP_REMOVED lines=12> */
.L_x_10355:
[----:B------:R-:W-:Y:S05]  /*16070*/  BSYNC B0 ;  /* 0x0000000000007941 */ /* 0x000fea0003800000 */
.L_x_10354:
[----:B------:R3:W5:Y:S01]  /*16080*/  LDL R7, [R1+0x44] ;  /* 0x0000440001077983 */ /* 0x0007620000100800 */
[----:B------:R-:W-:Y:S05]  /*16090*/  @!P0 WARPSYNC.ALL ;  /* 0x0000000000008948 */ /* 0x000fea0003800000 */
[----:B------:R3:W-:Y:S01]  /*160a0*/  STL [R1+0x48], RZ ;  /* 0x000048ff01007387 */ /* 0x0007e20000100800 */
[----:B------:R-:W-:Y:S01]  /*160b0*/  BSSY B0, `(.L_x_10392) ;  /* 0x0000020000007945 */ /* 0x000fe20003800000 */
[----:B------:R-:W-:Y:S06]  /*160c0*/  @!P0 BAR.SYNC.DEFER_BLOCKING 0xc, 0x180 ;  /* 0x0306000000008b1d */ /* 0x000fec0000010000 */
[----:B---3--:R-:W-:Y:S05]  /*160d0*/  @!P1 BRA `(.L_x_10393) ;  /* 0x0000000000749947 */ /* 0x008fea0003800000 */
[----:B------:R-:W-:-:S13]  /*160e0*/  ISETP.NE.AND P0, PT, R10, RZ, PT ;  /* 0x000000ff0a00720c */ /* 0x000fda0003f05270 */
[----:B------:R-:W3:Y:S02]  /*160f0*/  @!P0 LDC R10, c[0x0][0xae8] ;  /* 0x0002ba00ff0a8b82 */ /* 0x000ee40000000800 */
[----:B---3--:R-:W-:-:S04]  /*16100*/  IABS R0, R10 ;  /* 0x0000000a00007213 */ /* 0x008fc80000000000 */
[----:B------:R-:W3:Y:S08]  /*16110*/  I2F.RP R2, R0 ;  /* 0x0000000000027306 */ /* 0x000ef00000209400 */
[----:B---3--:R-:W3:Y:S02]  /*16120*/  MUFU.RCP R2, R2 ;  /* 0x0000000200027308 */ /* 0x008ee40000001000 */
[----:B---3--:R-:W-:-:S06]  /*16130*/  VIADD R2, R2, 0xffffffe ;  /* 0x0ffffffe02027836 */ /* 0x008fcc0000000000 */
[----:B------:R-:W3:Y:S02]  /*16140*/  F2I.FTZ.U32.TRUNC.NTZ R3, R2 ;  /* 0x0000000200037305 */ /* 0x000ee4000021f000 */
[----:B---3--:R-:W-:-:S04]  /*16150*/  IMAD.MOV R2, RZ, RZ, -R3 ;  /* 0x000000ffff027224 */ /* 0x008fc800078e0a03 */
[----:B-12---:R-:W-:Y:S02]  /*16160*/  IMAD R4, R2, R0, RZ ;  /* 0x0000000002047224 */ /* 0x006fe400078e02ff */
        /* <DEDUP_REMOVED lines=20> */
.L_x_10393:
[----:B------:R-:W-:Y:S05]  /*162b0*/  BSYNC B0 ;  /* 0x0000000000007941 */ /* 0x000fea0003800000 */
.L_x_10392:
[----:B------:R-:W4:Y:S04]  /*162c0*/  LDL R0, [R1+0x48] ;  /* 0x0000480001007983 */ /* 0x000f280000100800 */
[----:B---3--:R-:W4:Y:S01]  /*162d0*/  LDL R2, [R1+0x84] ;  /* 0x0000840001027983 */ /* 0x008f220000100800 */
[----:B------:R-:W-:Y:S01]  /*162e0*/  BSSY B7, `(.L_x_10394) ;  /* 0x00004c1000077945 */ /* 0x000fe20003800000 */
[----:B----4-:R-:W-:-:S05]  /*162f0*/  IMAD R2, R2, R0, RZ ;  /* 0x0000000002027224 */ /* 0x010fca00078e02ff */
[----:B-----5:R-:W-:Y:S01]  /*16300*/  VIADDMNMX R0, R2, R0, R7, PT ;  /* 0x0000000002007246 */ /* 0x020fe20003800107 */
        /* <DEDUP_REMOVED lines=10> */
[----:B-12---:R-:W1:Y:S01]  /*163b0*/  LDC.64 R4, c[0x0][0xd60] ;  /* 0x00035800ff047b82 */ /* 0x006e620000000a00 */
[----:B------:R-:W3:Y:S08]  /*163c0*/  FLO.U32 R0, UR4 ;  /* 0x0000000400007d00 */ /* 0x000ef000080e0000 */
[----:B------:R-:W1:Y:S01]  /*163d0*/  POPC R2, UR4 ;  /* 0x0000000400027d09 */ /* 0x000e620008000000 */
[----:B---3--:R-:W-:-:S13]  /*163e0*/  ISETP.EQ.U32.AND P0, PT, R0, R3, PT ;  /* 0x000000030000720c */ /* 0x008fda0003f02070 */
[----:B-1----:R-:W2:Y:S01]  /*163f0*/  @P0 ATOMG.E.ADD.STRONG.GPU PT, R5, desc[UR60][R4.64], R2 ;  /* 0x00000002040509a8 */ /* 0x002ea200081ee1fc */
[----:B------:R-:W1:Y:S02]  /*16400*/  S2R R3, SR_LTMASK ;  /* 0x0000000000037919 */ /* 0x000e640000003900 */
[----:B-1----:R-:W-:-:S06]  /*16410*/  LOP3.LUT R3, R3, UR4, RZ, 0xc0, !PT ;  /* 0x0000000403037c12 */ /* 0x002fcc000f8ec0ff */
[----:B------:R-:W1:Y:S01]  /*16420*/  POPC R3, R3 ;  /* 0x0000000300037309 */ /* 0x000e620000000000 */
[----:B--2---:R-:W1:Y:S02]  /*16430*/  SHFL.IDX PT, R0, R5, R0, 0x1f ;  /* 0x00001f0005007589 */ /* 0x004e6400000e0000 */
[----:B-1----:R-:W-:-:S05]  /*16440*/  IADD3 R0, R0, UR38, R3 ;  /* 0x0000002600007c10 */ /* 0x002fca000fffe003 */
[----:B------:R4:W-:Y:S01]  /*16450*/  STL [R1], R0 ;  /* 0x0000000001007387 */ /* 0x0009e20000100800 */
[----:B------:R-:W-:Y:S05]  /*16460*/  BRA `(.L_x_10396) ;  /* 0x0000004800a07947 */ /* 0x000fea0003800000 */
.L_x_10395:
        /* <DEDUP_REMOVED lines=8> */
[----:B-12---:R-:W-:Y:S02]  /*164f0*/  IMAD.U32 R4, RZ, RZ, UR6 ;  /* 0x00000006ff047e24 */ /* 0x006fe4000f8e00ff */
        /* <DEDUP_REMOVED lines=11> */
.L_x_10398:
[----:B------:R-:W-:Y:S05]  /*165b0*/  BSYNC B6 ;  /* 0x0000000000067941 */ /* 0x000fea0003800000 */
.L_x_10397:
        /* <DEDUP_REMOVED lines=9> */
[----:B-12---:R-:W-:Y:S02]  /*16650*/  IMAD.U32 R4, RZ, RZ, UR6 ;  /* 0x00000006ff047e24 */ /* 0x006fe4000f8e00ff */
[----:B------:R-:W-:Y:S02]  /*16660*/  IMAD.U32 R5, RZ, RZ, UR7 ;  /* 0x00000007ff057e24 */ /* 0x000fe4000f8e00ff */
[----:B------:R-:W-:Y:S02]  /*16670*/  IMAD.U32 R6, RZ, RZ, UR8 ;  /* 0x00000008ff067e24 */ /* 0x000fe4000f8e00ff */
[----:B------:R-:W-:-:S02]  /*16680*/  IMAD.U32 R7, RZ, RZ, UR9 ;  /* 0x00000009ff077e24 */ /* 0x000fc4000f8e00ff */
[----:B------:R-:W-:Y:S02]  /*16690*/  IMAD.U32 R10, RZ, RZ, UR4 ;  /* 0x00000004ff0a7e24 */ /* 0x000fe4000f8e00ff */
[----:B------:R-:W-:Y:S02]  /*166a0*/  IMAD.U32 R11, RZ, RZ, UR5 ;  /* 0x00000005ff0b7e24 */ /* 0x000fe4000f8e00ff */
[----:B------:R-:W-:Y:S02]  /*166b0*/  IMAD.MOV.U32 R8, RZ, RZ, 0x70 ;  /* 0x00000070ff087424 */ /* 0x000fe400078e00ff */
[----:B0-----:R-:W-:Y:S02]  /*166c0*/  IMAD.MOV.U32 R12, RZ, RZ, 0x1 ;  /* 0x00000001ff0c7424 */ /* 0x001fe400078e00ff */
[----:B---3--:R-:W-:-:S07]  /*166d0*/  IMAD.MOV.U32 R13, RZ, RZ, RZ ;  /* 0x000000ffff0d7224 */ /* 0x008fce00078e00ff */
[----:B------:R-:W-:-:S07]  /*166e0*/  LEPC R20, `(.L_x_10401) ;  /* 0x000000001014794e */ /* 0x000fce0000000000 */
[----:B----4-:R-:W-:Y:S05]  /*166f0*/  CALL.ABS.NOINC R2 ;  /* 0x0000000002007343 */ /* 0x010fea0003c00000 */
.L_x_10401:
        /* <DEDUP_REMOVED lines=16> */
.L_x_10400:
[----:B------:R-:W-:Y:S05]  /*16800*/  BSYNC B6 ;  /* 0x0000000000067941 */ /* 0x000fea0003800000 */
.L_x_10399:
[----:B-12---:R-:W2:Y:S01]  /*16810*/  LDL.LU R4, [R1+0x24] ;  /* 0x0000240001047983 */ /* 0x006ea20000300800 */
        /* <DEDUP_REMOVED lines=23> */
.L_x_10578:
        /* <DEDUP_REMOVED lines=11> */
.L_x_10581:
        /* <DEDUP_REMOVED lines=24> */
.L_x_10405:
[----:B-1----:R-:W2:Y:S01]  /*16bc0*/  LDL R2, [R1+0x1c] ;  /* 0x00001c0001027983 */ /* 0x002ea20000100800 */
[----:B0-----:R-:W-:Y:S01]  /*16bd0*/  IMAD R0, R19, 0x8, R18 ;  /* 0x0000000813007824 */ /* 0x001fe200078e0212 */
[----:B--2---:R-:W-:-:S04]  /*16be0*/  SHF.L.U32 R2, R2, 0x1f, RZ ;  /* 0x0000001f02027819 */ /* 0x004fc800000006ff */
[----:B------:R-:W0:Y:S02]  /*16bf0*/  SYNCS.PHASECHK.TRANS64.TRYWAIT P0, [R0+URZ+0x32440], R2 ;  /* 0x03244002000075a7 */ /* 0x000e24000800017f */
[----:B0-----:R-:W-:Y:S05]  /*16c00*/  @!P0 BRA `(.L_x_10406) ;  /* 0x0000006800a88947 */ /* 0x001fea0003800000 */
.L_x_10582:
        /* <DEDUP_REMOVED lines=11> */
.L_x_10407:
        /* <DEDUP_REMOVED lines=24> */
.L_x_10403:
        /* <DEDUP_REMOVED lines=34> */
.L_x_10409:
[----:B------:R-:W-:Y:S05]  /*17060*/  BSYNC B6 ;  /* 0x0000000000067941 */ /* 0x000fea0003800000 */
.L_x_10408:
[----:B------:R-:W2:Y:S01]  /*17070*/  LDL.LU R5, [R1+0x4] ;  /* 0x0000040001057983 */ /* 0x000ea20000300800 */
        /* <DEDUP_REMOVED lines=63> */
[----:B------:R-:W0:Y:S01]  /*17470*/  SHFL.IDX PT, R5, R3, RZ, 0x181f ;  /* 0x00181fff03057589 */ /* 0x000e2200000e0000 */
[----:B--2---:R-:W-:Y:S02]  /*17480*/  IMAD R0, R11, R8, RZ ;  /* 0x000000080b007224 */ /* 0x004fe400078e02ff */
[----:B------:R-:W-:-:S05]  /*17490*/  IMAD.IADD R11, R7, 0x1, R6 ;  /* 0x00000001070b7824 */ /* 0x000fca00078e0206 */
[C---:B------:R-:W-:Y:S01]  /*174a0*/  ISETP.GE.AND P1, PT, R11.reuse, R0, PT ;  /* 0x000000000b00720c */ /* 0x040fe20003f26270 */
[----:B------:R-:W1:Y:S01]  /*174b0*/  SHFL.IDX PT, R6, R3, 0x1, 0x181f ;  /* 0x00381f0003067f89 */ /* 0x000e6200000e0000 */
[----:B------:R-:W-:-:S03]  /*174c0*/  VIADD R8, R11, 0x10 ;  /* 0x000000100b087836 */ /* 0x000fc60000000000 */
[----:B------:R-:W2:Y:S08]  /*174d0*/  SHFL.IDX PT, R7, R2, 0x1, 0x181f ;  /* 0x00381f0002077f89 */ /* 0x000eb000000e0000 */
[----:B0-----:R-:W-:-:S05]  /*174e0*/  @!P1 LEA R5, P3, R10, R5, 0x1 ;  /* 0x000000050a059211 */ /* 0x001fca00078608ff */
[----:B------:R-:W-:Y:S01]  /*174f0*/  @!P1 IMAD.X R4, RZ, RZ, R4, P3 ;  /* 0x000000ffff049224 */ /* 0x000fe200018e0604 */
[----:B------:R-:W-:-:S04]  /*17500*/  ISETP.GE.AND P2, PT, R8, R0, PT ;  /* 0x000000000800720c */ /* 0x000fc80003f46270 */
[----:B------:R-:W-:-:S04]  /*17510*/  @!P1 LOP3.LUT R5, R5, R4, RZ, 0x3c, !PT ;  /* 0x0000000405059212 */ /* 0x000fc800078e3cff */
[----:B------:R-:W-:-:S04]  /*17520*/  @!P1 LOP3.LUT R4, R5, R4, RZ, 0x3c, !PT ;  /* 0x0000000405049212 */ /* 0x000fc800078e3cff */
[----:B------:R-:W-:-:S05]  /*17530*/  @!P1 LOP3.LUT R5, R5, R4, RZ, 0x3c, !PT ;  /* 0x0000000405059212 */ /* 0x000fca00078e3cff */
[----:B-----5:R1:W-:Y:S02]  /*17540*/  @!P1 LDGSTS.E.BYPASS.LTC128B.128 [R9+0x18400], desc[UR60][R4.64], !P0 ;  /* 0x1840000004099fae */ /* 0x0203e4000c101d7c */
[----:B-1----:R-:W-:-:S05]  /*17550*/  @!P2 LEA R5, P1, R10, R6, 0x1 ;  /* 0x000000060a05a211 */ /* 0x002fca00078208ff */
[----:B--2---:R-:W-:-:S05]  /*17560*/  @!P2 IMAD.X R4, RZ, RZ, R7, P1 ;  /* 0x000000ffff04a224 */ /* 0x004fca00008e0607 */
[----:B------:R-:W-:-:S04]  /*17570*/  @!P2 LOP3.LUT R5, R5, R4, RZ, 0x3c, !PT ;  /* 0x000000040505a212 */ /* 0x000fc800078e3cff */
[----:B------:R-:W-:-:S04]  /*17580*/  @!P2 LOP3.LUT R4, R5, R4, RZ, 0x3c, !PT ;  /* 0x000000040504a212 */ /* 0x000fc800078e3cff */
[----:B------:R-:W-:-:S05]  /*17590*/  @!P2 LOP3.LUT R5, R5, R4, RZ, 0x3c, !PT ;  /* 0x000000040505a212 */ /* 0x000fca00078e3cff */
[----:B------:R0:W-:Y:S04]  /*175a0*/  @!P2 LDGSTS.E.BYPASS.LTC128B.128 [R9+0x18c00], desc[UR60][R4.64], !P0 ;  /* 0x18c000000409afae */ /* 0x0001e8000c101d7c */
[----:B------:R-:W-:Y:S04]  /*175b0*/  STL [R1+0x4], R11 ;  /* 0x0000040b01007387 */ /* 0x000fe80000100800 */
[----:B0-----:R-:W0:Y:S04]  /*175c0*/  SHFL.IDX PT, R4, R3, 0x2, 0x181f ;  /* 0x00581f0003047f89 */ /* 0x001e2800000e0000 */
[----:B------:R1:W-:Y:S04]  /*175d0*/  STL [R1+0x60], R8 ;  /* 0x0000600801007387 */ /* 0x0003e80000100800 */
[----:B------:R-:W2:Y:S01]  /*175e0*/  SHFL.IDX PT, R6, R2, 0x2, 0x181f ;  /* 0x00581f0002067f89 */ /* 0x000ea200000e0000 */
[----:B-1----:R-:W-:-:S05]  /*175f0*/  VIADD R8, R11, 0x20 ;  /* 0x000000200b087836 */ /* 0x002fca0000000000 */
[----:B------:R-:W-:-:S13]  /*17600*/  ISETP.GE.AND P1, PT, R8, R0, PT ;  /* 0x000000000800720c */ /* 0x000fda0003f26270 */
[----:B0-----:R-:W-:-:S05]  /*17610*/  @!P1 LEA R5, P2, R10, R4, 0x1 ;  /* 0x000000040a059211 */ /* 0x001fca00078408ff */
[----:B--2---:R-:W-:-:S05]  /*17620*/  @!P1 IMAD.X R4, RZ, RZ, R6, P2 ;  /* 0x000000ffff049224 */ /* 0x004fca00010e0606 */
[----:B------:R-:W-:-:S04]  /*17630*/  @!P1 LOP3.LUT R5, R5, R4, RZ, 0x3c, !PT ;  /* 0x0000000405059212 */ /* 0x000fc800078e3cff */
[----:B------:R-:W-:-:S04]  /*17640*/  @!P1 LOP3.LUT R4, R5, R4, RZ, 0x3c, !PT ;  /* 0x0000000405049212 */ /* 0x000fc800078e3cff */
[----:B------:R-:W-:-:S05]  /*17650*/  @!P1 LOP3.LUT R5, R5, R4, RZ, 0x3c, !PT ;  /* 0x0000000405059212 */ /* 0x000fca00078e3cff */
[----:B------:R0:W-:Y:S01]  /*17660*/  @!P1 LDGSTS.E.BYPASS.LTC128B.128 [R9+0x19400], desc[UR60][R4.64], !P0 ;  /* 0x1940000004099fae */ /* 0x0001e2000c101d7c */
[----:B------:R-:W-:-:S03]  /*17670*/  VIADD R7, R11, 0x30 ;  /* 0x000000300b077836 */ /* 0x000fc60000000000 */
[----:B------:R-:W-:Y:S04]  /*17680*/  SHFL.IDX PT, R6, R2, 0x3, 0x181f ;  /* 0x00781f0002067f89 */ /* 0x000fe800000e0000 */
[----:B0-----:R-:W0:Y:S01]  /*17690*/  SHFL.IDX PT, R4, R3, 0x3, 0x181f ;  /* 0x00781f0003047f89 */ /* 0x001e2200000e0000 */
[----:B------:R-:W-:-:S13]  /*176a0*/  ISETP.GE.AND P1, PT, R7, R0, PT ;  /* 0x000000000700720c */ /* 0x000fda0003f26270 */
[----:B0-----:R-:W-:-:S05]  /*176b0*/  @!P1 LEA R5, P2, R10, R4, 0x1 ;  /* 0x000000040a059211 */ /* 0x001fca00078408ff */
[----:B------:R-:W-:-:S05]  /*176c0*/  @!P1 IMAD.X R4, RZ, RZ, R6, P2 ;  /* 0x000000ffff049224 */ /* 0x000fca00010e0606 */
        /* <DEDUP_REMOVED lines=41> */
.L_x_10599:
        /* <DEDUP_REMOVED lines=12> */
.L_x_10411:
        /* <DEDUP_REMOVED lines=37> */
.L_x_10413:
[----:B------:R-:W-:Y:S05]  /*17c70*/  BSYNC B6 ;  /* 0x0000000000067941 */ /* 0x000fea0003800000 */
.L_x_10412:
        /* <DEDUP_REMOVED lines=10> */
[----:B-1----:R-:W-:-:S05]  /*17d20*/  IMAD.SHL.U32 R8, R8, 0x8, RZ ;  /* 0x0000000808087824 */ /* 0x002fca00078e00ff */
        /* <DEDUP_REMOVED lines=31> */
[----:B------:R-:W-:Y:S01]  /*17f20*/  ISETP.GE.AND P2, PT, R10, UR4, PT ;  /* 0x000000040a007c0c */ /* 0x000fe2000bf46270 */
[----:B------:R-:W-:Y:S01]  /*17f30*/  IMAD R4, R4, UR5, R0 ;  /* 0x0000000504047c24 */ /* 0x000fe2000f8e0200 */
[----:B------:R-:W-:Y:S02]  /*17f40*/  LEA R0, P4, R2, UR6, 0x1 ;  /* 0x0000000602007c11 */ /* 0x000fe4000f8808ff */
[----:B------:R-:W-:Y:S01]  /*17f50*/  ISETP.GE.AND P1, PT, R9, UR4, PT ;  /* 0x0000000409007c0c */ /* 0x000fe2000bf26270 */
[----:B------:R-:W-:Y:S01]  /*17f60*/  IMAD.IADD R4, R3, 0x1, R4 ;  /* 0x0000000103047824 */ /* 0x000fe200078e0204 */
[----:B------:R-:W-:-:S04]  /*17f70*/  ISETP.GE.AND P0, PT, R8, UR4, PT ;  /* 0x0000000408007c0c */ /* 0x000fc8000bf06270 */
[----:B------:R-:W-:Y:S01]  /*17f80*/  LEA.HI.X R2, R2, UR7, R4, 0x1, P4 ;  /* 0x0000000702027c11 */ /* 0x000fe2000a0f0c04 */
[----:B0-----:R-:W-:-:S05]  /*17f90*/  IMAD.SHL.U32 R7, R7, 0x8, RZ ;  /* 0x0000000807077824 */ /* 0x001fca00078e00ff */
[----:B------:R-:W-:-:S04]  /*17fa0*/  LOP3.LUT R7, R7, 0x38, RZ, 0xc0, !PT ;  /* 0x0000003807077812 */ /* 0x000fc800078ec0ff */
[----:B------:R-:W-:Y:S01]  /*17fb0*/  ISETP.GE.AND P3, PT, R7, UR4, PT ;  /* 0x0000000407007c0c */ /* 0x000fe2000bf66270 */
[----:B------:R-:W-:-:S03]  /*17fc0*/  UMOV UR4, 0xffffffff ;  /* 0xffffffff00047882 */ /* 0x000fc60000000000 */
[----:B------:R-:W-:Y:S09]  /*17fd0*/  BRA.DIV UR4, `(.L_x_10414) ;  /* 0x0000006204987947 */ /* 0x000ff2000b800000 */
[----:B------:R-:W2:Y:S04]  /*17fe0*/  LDL.LU R9, [R1+0x4c] ;  /* 0x00004c0001097983 */ /* 0x000ea80000300800 */
[----:B------:R-:W3:Y:S04]  /*17ff0*/  LDL.LU R5, [R1+0x4] ;  /* 0x0000040001057983 */ /* 0x000ee80000300800 */
[----:B------:R-:W4:Y:S04]  /*18000*/  LDL.LU R4, [R1+0x60] ;  /* 0x0000600001047983 */ /* 0x000f280000300800 */
[----:B------:R-:W5:Y:S04]  /*18010*/  LDL.LU R10, [R1+0x64] ;  /* 0x00006400010a7983 */ /* 0x000f680000300800 */
[----:B------:R-:W5:Y:S01]  /*18020*/  LDL R8, [R1+0x14] ;  /* 0x0000140001087983 */ /* 0x000f620000100800 */
        /* <DEDUP_REMOVED lines=12> */
[----:B------:R-:W-:Y:S01]  /*180f0*/  @!PT LDS RZ, [RZ] ;  /* 0x00000000fffff984 */ /* 0x000fe20000000800 */
[----:B-----5:R-:W-:Y:S04]  /*18100*/  @!P5 LDGSTS.E.BYPASS.LTC128B.128 [R8+0x22400], desc[UR60][R4.64], !P3 ;  /* 0x224000000408dfae */ /* 0x020fe8000d901d7c */
[----:B------:R-:W-:Y:S04]  /*18110*/  @!P5 LDGSTS.E.BYPASS.LTC128B.128 [R8+0x26400], desc[UR60][R4.64+0x80], !P2 ;  /* 0x264000800408dfae */ /* 0x000fe8000d101d7c */
[----:B------:R-:W-:Y:S04]  /*18120*/  @!P5 LDGSTS.E.BYPASS.LTC128B.128 [R8+0x2a400], desc[UR60][R4.64+0x100], !P1 ;  /* 0x2a4001000408dfae */ /* 0x000fe8000c901d7c */
[----:B------:R0:W-:Y:S04]  /*18130*/  @!P5 LDGSTS.E.BYPASS.LTC128B.128 [R8+0x2e400], desc[UR60][R4.64+0x180], !P0 ;  /* 0x2e4001800408dfae */ /* 0x0001e8000c101d7c */
[----:B------:R-:W-:Y:S04]  /*18140*/  SHFL.IDX PT, R6, R2, 0x1, 0x181f ;  /* 0x00381f0002067f89 */ /* 0x000fe800000e0000 */
[----:B0-----:R-:W0:Y:S02]  /*18150*/  SHFL.IDX PT, R5, R0, 0x1, 0x181f ;  /* 0x00381f0000057f89 */ /* 0x001e2400000e0000 */
[----:B0-----:R-:W-:-:S05]  /*18160*/  @!P4 LEA R5, P6, R7, R5, 0x1 ;  /* 0x000000050705c211 */ /* 0x001fca00078c08ff */
[----:B------:R-:W-:-:S05]  /*18170*/  @!P4 IMAD.X R4, RZ, RZ, R6, P6 ;  /* 0x000000ffff04c224 */ /* 0x000fca00030e0606 */
[----:B------:R-:W-:-:S04]  /*18180*/  @!P4 LOP3.LUT R5, R5, R4, RZ, 0x3c, !PT ;  /* 0x000000040505c212 */ /* 0x000fc800078e3cff */
[----:B------:R-:W-:-:S04]  /*18190*/  @!P4 LOP3.LUT R4, R5, R4, RZ, 0x3c, !PT ;  /* 0x000000040504c212 */ /* 0x000fc800078e3cff */
[----:B------:R-:W-:-:S05]  /*181a0*/  @!P4 LOP3.LUT R5, R5, R4, RZ, 0x3c, !PT ;  /* 0x000000040505c212 */ /* 0x000fca00078e3cff */
        /* <DEDUP_REMOVED lines=10> */
[----:B------:R-:W-:-:S04]  /*18250*/  @!P4 LOP3.LUT R5, R5, R4, RZ, 0x3c, !PT ;  /* 0x000000040505c212 */ /* 0x000fc800078e3cff */
[----:B------:R-:W-:-:S04]  /*18260*/  @!P4 LOP3.LUT R4, R5, R4, RZ, 0x3c, !PT ;  /* 0x000000040504c212 */ /* 0x000fc800078e3cff */
[----:B------:R-:W-:-:S05]  /*18270*/  @!P4 LOP3.LUT R5, R5, R4, RZ, 0x3c, !PT ;  /* 0x000000040505c212 */ /* 0x000fca00078e3cff */
        /* <DEDUP_REMOVED lines=46> */
[----:B------:R-:W-:-:S05]  /*18560*/  @!P4 IMAD.X R4, RZ, RZ, R6, P5 ;  /* 0x000000ffff04c224 */ /* 0x000fca00028e0606 */
[----:B------:R-:W-:-:S04]  /*18570*/  @!P4 LOP3.LUT R5, R5, R4, RZ, 0x3c, !PT ;  /* 0x000000040505c212 */ /* 0x000fc800078e3cff */
[----:B------:R-:W-:-:S04]  /*18580*/  @!P4 LOP3.LUT R4, R5, R4, RZ, 0x3c, !PT ;  /* 0x000000040504c212 */ /* 0x000fc800078e3cff */
[----:B------:R-:W-:Y:S01]  /*18590*/  @!P4 LOP3.LUT R5, R5, R4, RZ, 0x3c, !PT ;  /* 0x000000040505c212 */ /* 0x000fe200078e3cff */
[----:B------:R0:W2:Y:S04]  /*185a0*/  SHFL.IDX PT, R6, R2, 0x7, 0x181f ;  /* 0x00f81f0002067f89 */ /* 0x0000a800000e0000 */
[----:B------:R0:W-:Y:S04]  /*185b0*/  @!P4 LDGSTS.E.BYPASS.LTC128B.128 [R8+0x25400], desc[UR60][R4.64], !P3 ;  /* 0x254000000408cfae */ /* 0x0001e8000d901d7c */
[----:B------:R0:W-:Y:S04]  /*185c0*/  @!P4 LDGSTS.E.BYPASS.LTC128B.128 [R8+0x29400], desc[UR60][R4.64+0x80], !P2 ;  /* 0x294000800408cfae */ /* 0x0001e8000d101d7c */
[----:B------:R0:W-:Y:S04]  /*185d0*/  @!P4 LDGSTS.E.BYPASS.LTC128B.128 [R8+0x2d400], desc[UR60][R4.64+0x100], !P1 ;  /* 0x2d4001000408cfae */ /* 0x0001e8000c901d7c */
[----:B-1----:R0:W-:Y:S02]  /*185e0*/  @!P4 LDGSTS.E.BYPASS.LTC128B.128 [R8+0x31400], desc[UR60][R4.64+0x180], !P0 ;  /* 0x314001800408cfae */ /* 0x0021e4000c101d7c */
.L_x_10617:
[----:B0-----:R-:W3:Y:S01]  /*185f0*/  LDL.LU R2, [R1+0x7c] ;  /* 0x00007c0001027983 */ /* 0x001ee20000300800 */
[----:B------:R-:W-:Y:S01]  /*18600*/  BSSY B0, `(.L_x_10415) ;  /* 0x000000d000007945 */ /* 0x000fe20003800000 */
[----:B---3--:R-:W-:-:S13]  /*18610*/  ISETP.GE.AND P4, PT, R2, R3, PT ;  /* 0x000000030200720c */ /* 0x008fda0003f86270 */
[----:B------:R-:W-:Y:S05]  /*18620*/  @P4 BRA `(.L_x_10416) ;  /* 0x0000000000284947 */ /* 0x000fea0003800000 */
[----:B-1----:R-:W3:Y:S01]  /*18630*/  LDL R4, [R1+0x14] ;  /* 0x0000140001047983 */ /* 0x002ee20000100800 */
        /* <DEDUP_REMOVED lines=9> */
.L_x_10416:
[----:B------:R-:W-:Y:S05]  /*186d0*/  BSYNC B0 ;  /* 0x0000000000007941 */ /* 0x000fea0003800000 */
.L_x_10415:
[----:B------:R-:W-:Y:S01]  /*186e0*/  NOP ;  /* 0x0000000000007918 */ /* 0x000fe20000000000 */
[----:B------:R-:W-:-:S13]  /*186f0*/  PLOP3.LUT P0, PT, PT, PT, PT, 0x80, 0x0 ;  /* 0x000000000000781c */ /* 0x000fda0003f0f070 */
.L_x_10417:
        /* <DEDUP_REMOVED lines=18> */
.L_x_10618:
[----:B------:R-:W-:Y:S05]  /*18820*/  BSYNC B0 ;  /* 0x0000000000007941 */ /* 0x000fea0003800000 */
.L_x_10418:
[----:B------:R-:W3:Y:S01]  /*18830*/  LDL R2, [R1+0x18] ;  /* 0x0000180001027983 */ /* 0x000ee20000100800 */
[----:B------:R-:W-:Y:S01]  /*18840*/  BSSY B0, `(.L_x_10420) ;  /* 0x000005a000007945 */ /* 0x000fe20003800000 */
[----:B---3--:R-:W-:-:S13]  /*18850*/  LOP3.LUT P0, RZ, R2, 0x1, RZ, 0xc0, !PT ;  /* 0x0000000102ff7812 */ /* 0x008fda000780c0ff */
[----:B------:R-:W-:Y:S05]  /*18860*/  @!P0 BRA `(.L_x_10421) ;  /* 0x00000004005c8947 */ /* 0x000fea0003800000 */
[----:B-1----:R-:W0:Y:S01]  /*18870*/  LDL R4, [R1+0x1c] ;  /* 0x00001c0001047983 */ /* 0x002e220000100800 */
        /* <DEDUP_REMOVED lines=8> */
.L_x_10619:
[----:B------:R-:W-:Y:S05]  /*18900*/  BSYNC B1 ;  /* 0x0000000000017941 */ /* 0x000fea0003800000 */
.L_x_10422:
        /* <DEDUP_REMOVED lines=9> */
.L_x_10425:
[----:B------:R-:W-:Y:S05]  /*189a0*/  BSYNC B1 ;  /* 0x0000000000017941 */ /* 0x000fea0003800000 */
.L_x_10424:
        /* <DEDUP_REMOVED lines=12> */
.L_x_10426:
        /* <DEDUP_REMOVED lines=15> */
.L_x_10427:
        /* <DEDUP_REMOVED lines=15> */
.L_x_10428:
        /* <DEDUP_REMOVED lines=15> */
.L_x_10429:
        /* <DEDUP_REMOVED lines=10> */
.L_x_10421:
[----:B------:R-:W-:Y:S05]  /*18de0*/  BSYNC B0 ;  /* 0x0000000000007941 */ /* 0x000fea0003800000 */
.L_x_10420:
[----:B-1----:R-:W0:Y:S04]  /*18df0*/  LDL R4, [R1+0x50] ;  /* 0x0000500001047983 */ /* 0x002e280000100800 */
        /* <DEDUP_REMOVED lines=8> */
[----:B------:R-:W-:Y:S01]  /*18e80*/  BSSY B2, `(.L_x_10432) ;  /* 0x00000a9000027945 */ /* 0x000fe20003800000 */
[----:B---3--:R-:W-:-:S04]  /*18e90*/  VIADD R2, R7, 0x1 ;  /* 0x0000000107027836 */ /* 0x008fc80000000000 */
[----:B--2---:R-:W-:-:S05]  /*18ea0*/  IMAD R2, R2, R6, RZ ;  /* 0x0000000602027224 */ /* 0x004fca00078e02ff */
        /* <DEDUP_REMOVED lines=42> */
.L_x_10436:
        /* <DEDUP_REMOVED lines=8> */
.L_x_10620:
[----:B------:R-:W-:Y:S05]  /*191d0*/  BSYNC B3 ;  /* 0x0000000000037941 */ /* 0x000fea0003800000 */
.L_x_10437:
        /* <DEDUP_REMOVED lines=9> */
.L_x_10440:
[----:B------:R-:W-:Y:S05]  /*19270*/  BSYNC B3 ;  /* 0x0000000000037941 */ /* 0x000fea0003800000 */
.L_x_10439:
        /* <DEDUP_REMOVED lines=12> */
.L_x_10441:
        /* <DEDUP_REMOVED lines=13> */
.L_x_10621:
[----:B------:R-:W-:Y:S05]  /*19410*/  BSYNC B3 ;  /* 0x0000000000037941 */ /* 0x000fea0003800000 */
.L_x_10442:
        /* <DEDUP_REMOVED lines=11> */
.L_x_10445:
[----:B------:R-:W-:Y:S05]  /*194d0*/  BSYNC B3 ;  /* 0x0000000000037941 */ /* 0x000fea0003800000 */
.L_x_10444:
        /* <DEDUP_REMOVED lines=9> */
.L_x_10446:
        /* <DEDUP_REMOVED lines=15> */
.L_x_10447:
        /* <DEDUP_REMOVED lines=15> */
.L_x_10448:
        /* <DEDUP_REMOVED lines=15> */
.L_x_10449:
        /* <DEDUP_REMOVED lines=10> */
.L_x_10435:
[----:B------:R-:W-:Y:S05]  /*198e0*/  BSYNC B1 ;  /* 0x0000000000017941 */ /* 0x000fea0003800000 */
.L_x_10434:
[----:B------:R-:W2:Y:S02]  /*198f0*/  LDL.LU R5, [R1+0x50] ;  /* 0x0000500001057983 */ /* 0x000ea40000300800 */
[----:B--2---:R-:W-:-:S07]  /*19900*/  VIADD R0, R5, 0xfffffffd ;  /* 0xfffffffd05007836 */ /* 0x004fce0000000000 */
.L_x_10433:
[----:B------:R-:W-:Y:S05]  /*19910*/  BSYNC B2 ;  /* 0x0000000000027941 */ /* 0x000fea0003800000 */
.L_x_10432:
[----:B------:R-:W-:Y:S01]  /*19920*/  VIADD R8, R8, 0xfffffffe ;  /* 0xfffffffe08087836 */ /* 0x000fe20000000000 */
[----:B------:R-:W-:-:S04]  /*19930*/  LOP3.LUT R4, RZ, R4, RZ, 0x33, !PT ;  /* 0x00000004ff047212 */ /* 0x000fc800078e33ff */
[----:B------:R-:W-:-:S13]  /*19940*/  ISETP.NE.AND P0, PT, R8, R4, PT ;  /* 0x000000040800720c */ /* 0x000fda0003f05270 */
[----:B------:R-:W-:Y:S05]  /*19950*/  @!P0 BRA `(.L_x_10431) ;  /* 0x0000001000f88947 */ /* 0x000fea0003800000 */
.L_x_10482:
        /* <DEDUP_REMOVED lines=35> */
.L_x_10452:
        /* <DEDUP_REMOVED lines=8> */
.L_x_10622:
[----:B------:R-:W-:Y:S05]  /*19c10*/  BSYNC B2 ;  /* 0x0000000000027941 */ /* 0x000fea0003800000 */
.L_x_10453:
        /* <DEDUP_REMOVED lines=9> */
.L_x_10456:
[----:B------:R-:W-:Y:S05]  /*19cb0*/  BSYNC B2 ;  /* 0x0000000000027941 */ /* 0x000fea0003800000 */
.L_x_10455:
        /* <DEDUP_REMOVED lines=12> */
.L_x_10457:
        /* <DEDUP_REMOVED lines=13> */
.L_x_10623:
[----:B------:R-:W-:Y:S05]  /*19e50*/  BSYNC B2 ;  /* 0x0000000000027941 */ /* 0x000fea0003800000 */
.L_x_10458:
        /* <DEDUP_REMOVED lines=11> */
.L_x_10461:
[----:B------:R-:W-:Y:S05]  /*19f10*/  BSYNC B2 ;  /* 0x0000000000027941 */ /* 0x000fea0003800000 */
.L_x_10460:
        /* <DEDUP_REMOVED lines=9> */
.L_x_10462:
        /* <DEDUP_REMOVED lines=15> */
.L_x_10463:
        /* <DEDUP_REMOVED lines=15> */
.L_x_10464:
        /* <DEDUP_REMOVED lines=15> */
.L_x_10465:
        /* <DEDUP_REMOVED lines=10> */
.L_x_10451:
[----:B------:R-:W-:Y:S05]  /*1a320*/  BSYNC B1 ;  /* 0x0000000000017941 */ /* 0x000fea0003800000 */
.L_x_10450:
        /* <DEDUP_REMOVED lines=35> */
.L_x_10468:
        /* <DEDUP_REMOVED lines=8> */
.L_x_10624:
[----:B------:R-:W-:Y:S05]  /*1a5e0*/  BSYNC B2 ;  /* 0x0000000000027941 */ /* 0x000fea0003800000 */
.L_x_10469:
        /* <DEDUP_REMOVED lines=9> */
.L_x_10472:
[----:B------:R-:W-:Y:S05]  /*1a680*/  BSYNC B2 ;  /* 0x0000000000027941 */ /* 0x000fea0003800000 */
.L_x_10471:
        /* <DEDUP_REMOVED lines=12> */
.L_x_10473:
        /* <DEDUP_REMOVED lines=13> */
.L_x_10625:
[----:B------:R-:W-:Y:S05]  /*1a820*/  BSYNC B2 ;  /* 0x0000000000027941 */ /* 0x000fea0003800000 */
.L_x_10474:
        /* <DEDUP_REMOVED lines=11> */
.L_x_10477:
[----:B------:R-:W-:Y:S05]  /*1a8e0*/  BSYNC B2 ;  /* 0x0000000000027941 */ /* 0x000fea0003800000 */
.L_x_10476:
        /* <DEDUP_REMOVED lines=9> */
.L_x_10478:
        /* <DEDUP_REMOVED lines=15> */
.L_x_10479:
        /* <DEDUP_REMOVED lines=15> */
.L_x_10480:
        /* <DEDUP_REMOVED lines=15> */
.L_x_10481:
        /* <DEDUP_REMOVED lines=10> */
.L_x_10467:
[----:B------:R-:W-:Y:S05]  /*1acf0*/  BSYNC B1 ;  /* 0x0000000000017941 */ /* 0x000fea0003800000 */
.L_x_10466:
[----:B------:R-:W2:Y:S01]  /*1ad00*/  LDL R5, [R1+0x2c] ;  /* 0x00002c0001057983 */ /* 0x000ea20000100800 */
[----:B------:R-:W-:Y:S01]  /*1ad10*/  VIADD R0, R0, 0xfffffffe ;  /* 0xfffffffe00007836 */ /* 0x000fe20000000000 */
[----:B--2---:R-:W-:-:S13]  /*1ad20*/  ISETP.GT.AND P0, PT, R6, R5, PT ;  /* 0x000000050600720c */ /* 0x004fda0003f04270 */
[----:B------:R-:W-:Y:S05]  /*1ad30*/  @P0 BRA `(.L_x_10482) ;  /* 0xffffffec00080947 */ /* 0x000fea000383ffff */
.L_x_10431:
[----:B------:R-:W-:Y:S05]  /*1ad40*/  BSYNC B0 ;  /* 0x0000000000007941 */ /* 0x000fea0003800000 */
.L_x_10430:
[----:B------:R-:W3:Y:S01]  /*1ad50*/  LDL.LU R2, [R1+0x1c] ;  /* 0x00001c0001027983 */ /* 0x000ee20000300800 */
[----:B------:R-:W1:Y:S01]  /*1ad60*/  S2R R3, SR_TID.X ;  /* 0x0000000000037919 */ /* 0x000e620000002100 */
[----:B------:R-:W-:-:S05]  /*1ad70*/  VIADD R19, R19, 0x1 ;  /* 0x0000000113137836 */ /* 0x000fca0000000000 */
[----:B------:R-:W-:-:S04]  /*1ad80*/  ISETP.NE.AND P0, PT, R19, 0x2, PT ;  /* 0x000000021300780c */ /* 0x000fc80003f05270 */
[----:B------:R-:W-:Y:S01]  /*1ad90*/  SEL R0, RZ, 0x1, P0 ;  /* 0x00000001ff007807 */ /* 0x000fe20000000000 */
[----:B------:R-:W-:Y:S01]  /*1ada0*/  BSSY B0, `(.L_x_10483) ;  /* 0x0000013000007945 */ /* 0x000fe20003800000 */
[----:B-1----:R-:W-:-:S04]  /*1adb0*/  LOP3.LUT R3, R3, 0x7f, RZ, 0xc0, !PT ;  /* 0x0000007f03037812 */ /* 0x002fc800078ec0ff */
[----:B------:R-:W-:Y:S02]  /*1adc0*/  ISETP.NE.AND P1, PT, R3, RZ, PT ;  /* 0x000000ff0300720c */ /* 0x000fe40003f25270 */
[----:B---3--:R-:W-:-:S05]  /*1add0*/  LOP3.LUT R2, R2, R0, RZ, 0x3c, !PT ;  /* 0x0000000002027212 */ /* 0x008fca00078e3cff */
[----:B------:R1:W-:Y:S06]  /*1ade0*/  STL [R1+0x1c], R2 ;  /* 0x00001c0201007387 */ /* 0x0003ec0000100800 */
[----:B------:R-:W-:Y:S05]  /*1adf0*/  @P1 BRA `(.L_x_10484) ;  /* 0x0000000000341947 */ /* 0x000fea0003800000 */
[----:B------:R-:W3:Y:S01]  /*1ae00*/  S2R R3, SR_LANEID ;  /* 0x0000000000037919 */ /* 0x000ee20000000000 */
[----:B------:R-:W-:Y:S01]  /*1ae10*/  VOTEU.ANY UR4, UPT, PT ;  /* 0x0000000000047886 */ /* 0x000fe200038e0100 */
[----:B------:R-:W4:Y:S01]  /*1ae20*/  LDC.64 R4, c[0x0][0xd60] ;  /* 0x00035800ff047b82 */ /* 0x000f220000000a00 */
[----:B------:R-:W3:Y:S08]  /*1ae30*/  FLO.U32 R0, UR4 ;  /* 0x0000000400007d00 */ /* 0x000ef000080e0000 */
[----:B-1----:R-:W4:Y:S01]  /*1ae40*/  POPC R2, UR4 ;  /* 0x0000000400027d09 */ /* 0x002f220008000000 */
[----:B---3--:R-:W-:-:S13]  /*1ae50*/  ISETP.EQ.U32.AND P1, PT, R0, R3, PT ;  /* 0x000000030000720c */ /* 0x008fda0003f22070 */
[----:B----4-:R-:W3:Y:S01]  /*1ae60*/  @P1 ATOMG.E.ADD.STRONG.GPU PT, R5, desc[UR60][R4.64], R2 ;  /* 0x00000002040519a8 */ /* 0x010ee200081ee1fc */
[----:B------:R-:W1:Y:S02]  /*1ae70*/  S2R R3, SR_LTMASK ;  /* 0x0000000000037919 */ /* 0x000e640000003900 */
[----:B-1----:R-:W-:-:S06]  /*1ae80*/  LOP3.LUT R3, R3, UR4, RZ, 0xc0, !PT ;  /* 0x0000000403037c12 */ /* 0x002fcc000f8ec0ff */
[----:B------:R-:W1:Y:S01]  /*1ae90*/  POPC R3, R3 ;  /* 0x0000000300037309 */ /* 0x000e620000000000 */
[----:B---3--:R-:W1:Y:S02]  /*1aea0*/  SHFL.IDX PT, R0, R5, R0, 0x1f ;  /* 0x00001f0005007589 */ /* 0x008e6400000e0000 */
[----:B-1----:R-:W-:-:S05]  /*1aeb0*/  IADD3 R0, R0, UR38, R3 ;  /* 0x0000002600007c10 */ /* 0x002fca000fffe003 */
[----:B------:R3:W-:Y:S02]  /*1aec0*/  STL [R1], R0 ;  /* 0x0000000001007387 */ /* 0x0007e40000100800 */
.L_x_10484:
[----:B------:R-:W-:Y:S05]  /*1aed0*/  BSYNC B0 ;  /* 0x0000000000007941 */ /* 0x000fea0003800000 */
.L_x_10483:
[----:B------:R-:W-:-:S07]  /*1aee0*/  SEL R19, R19, RZ, P0 ;  /* 0x000000ff13137207 */ /* 0x000fce0000000000 */
.L_x_10396:
[----:B------:R-:W-:Y:S05]  /*1aef0*/  BSYNC B7 ;  /* 0x0000000000077941 */ /* 0x000fea0003800000 */
.L_x_10394:
        /* <DEDUP_REMOVED lines=9> */
[----:B-12---:R-:W1:Y:S04]  /*1af90*/  LDS.128 R4, [R18+0x324d0] ;  /* 0x0324d00012047984 */ /* 0x006e680000000c00 */
[----:B-1----:R1:W-:Y:S04]  /*1afa0*/  STL.64 [R1], R4 ;  /* 0x0000000401007387 */ /* 0x0023e80000100a00 */
[----:B------:R1:W-:Y:S01]  /*1afb0*/  STL.64 [R1+0x8], R6 ;  /* 0x0000080601007387 */ /* 0x0003e20000100a00 */
[----:B------:R-:W-:Y:S06]  /*1afc0*/  BAR.ARV 0x4, 0x180 ;  /* 0x0106000000007b1d */ /* 0x000fec0000002000 */
[----:B------:R-:W-:Y:S05]  /*1afd0*/  BRA `(.L_x_10486) ;  /* 0x0000000c00247947 */ /* 0x000fea0003800000 */
.L_x_10485:
[----:B------:R-:W3:Y:S01]  /*1afe0*/  S2R R16, SR_TID.X ;  /* 0x0000000000107919 */ /* 0x000ee20000002100 */
[----:B------:R-:W-:Y:S01]  /*1aff0*/  UMOV UR4, 0xffffffff ;  /* 0xffffffff00047882 */ /* 0x000fe20000000000 */
[----:B---3--:R-:W-:-:S04]  /*1b000*/  LOP3.LUT R16, R16, 0x1f, RZ, 0xc0, !PT ;  /* 0x0000001f10107812 */ /* 0x008fc800078ec0ff */
[----:B------:R-:W-:Y:S01]  /*1b010*/  ISETP.NE.AND P0, PT, R16, 0x1f, PT ;  /* 0x0000001f1000780c */ /* 0x000fe20003f05270 */
[----:B------:R-:W-:-:S12]  /*1b020*/  BRA.DIV UR4, `(.L_x_10487) ;  /* 0x00000042049c7947 */ /* 0x000fd8000b800000 */
[----:B-1----:R-:W3:Y:S01]  /*1b030*/  LDL.LU R2, [R1] ;  /* 0x0000000001027983 */ /* 0x002ee20000300800 */
[----:B------:R-:W-:-:S03]  /*1b040*/  ULDC UR4, c[0x0][0xd3c] ;  /* 0x00034f0000047ab9 */ /* 0x000fc60000000800 */
[----:B------:R-:W4:Y:S01]  /*1b050*/  LDL R3, [R1+0xc] ;  /* 0x00000c0001037983 */ /* 0x000f220000100800 */
[----:B---3--:R-:W-:Y:S02]  /*1b060*/  IMAD.MOV.U32 R10, RZ, RZ, R2 ;  /* 0x000000ffff0a7224 */ /* 0x008fe400078e0002 */
[----:B----4-:R-:W-:-:S05]  /*1b070*/  IMAD.IADD R0, R3, 0x1, R16 ;  /* 0x0000000103007824 */ /* 0x010fca00078e0210 */
        /* <DEDUP_REMOVED lines=36> */
.L_x_10635:
[----:B------:R-:W-:Y:S02]  /*1b2c0*/  ULDC UR4, c[0x0][0xd38] ;  /* 0x00034e0000047ab9 */ /* 0x000fe40000000800 */
[----:B------:R-:W-:-:S04]  /*1b2d0*/  IMAD.U32 R3, RZ, RZ, UR4 ;  /* 0x00000004ff037e24 */ /* 0x000fc8000f8e00ff */
[----:B-1----:R-:W-:-:S04]  /*1b2e0*/  IMAD R9, R9, R3, RZ ;  /* 0x0000000309097224 */ /* 0x002fc800078e02ff */
[----:B------:R-:W-:-:S05]  /*1b2f0*/  IMAD.IADD R4, R4, 0x1, R9 ;  /* 0x0000000104047824 */ /* 0x000fca00078e0209 */
[----:B------:R-:W-:-:S13]  /*1b300*/  ISETP.GT.AND P6, PT, R4, R5, PT ;  /* 0x000000050400720c */ /* 0x000fda0003fc4270 */
[----:B------:R-:W-:Y:S05]  /*1b310*/  @P6 BRA `(.L_x_10488) ;  /* 0x0000000000ac6947 */ /* 0x000fea0003800000 */
.L_x_10491:
        /* <DEDUP_REMOVED lines=37> */
.L_x_10643:
[----:B------:R-:W-:Y:S02]  /*1b570*/  ULDC UR4, c[0x0][0xd38] ;  /* 0x00034e0000047ab9 */ /* 0x000fe40000000800 */
[----:B------:R-:W-:-:S04]  /*1b580*/  IMAD.U32 R3, RZ, RZ, UR4 ;  /* 0x00000004ff037e24 */ /* 0x000fc8000f8e00ff */
[----:B-1----:R-:W-:-:S04]  /*1b590*/  IMAD R9, R9, R3, RZ ;  /* 0x0000000309097224 */ /* 0x002fc800078e02ff */
[----:B------:R-:W-:-:S05]  /*1b5a0*/  IMAD.IADD R4, R9, 0x1, R4 ;  /* 0x0000000109047824 */ /* 0x000fca00078e0204 */
[----:B------:R-:W-:-:S13]  /*1b5b0*/  ISETP.GT.AND P6, PT, R4, R5, PT ;  /* 0x000000050400720c */ /* 0x000fda0003fc4270 */
[----:B------:R-:W-:Y:S05]  /*1b5c0*/  @!P6 BRA `(.L_x_10491) ;  /* 0xfffffffc0054e947 */ /* 0x000fea000383ffff */
.L_x_10488:
        /* <DEDUP_REMOVED lines=9> */
.L_x_10648:
[----:B------:R-:W-:-:S13]  /*1b660*/  ISETP.NE.AND P0, PT, R4, RZ, PT ;  /* 0x000000ff0400720c */ /* 0x000fda0003f05270 */
[----:B------:R-:W-:Y:S05]  /*1b670*/  @!P0 BRA `(.L_x_10493) ;  /* 0x0000000000148947 */ /* 0x000fea0003800000 */
[----:B------:R-:W-:Y:S01]  /*1b680*/  UMOV UR4, 0xffffffff ;  /* 0xffffffff00047882 */ /* 0x000fe20000000000 */
[----:B------:R-:W-:Y:S02]  /*1b690*/  VIADD R12, R2, 0xffffffff ;  /* 0xffffffff020c7836 */ /* 0x000fe40000000000 */
[----:B------:R-:W-:Y:S05]  /*1b6a0*/  BRA.DIV UR4, `(.L_x_10494) ;  /* 0x0000004604907947 */ /* 0x000fea000b800000 */
[----:B0-----:R0:W4:Y:S02]  /*1b6b0*/  SHFL.IDX PT, R7, R7, R12, 0x1f ;  /* 0x00001f0c07077589 */ /* 0x00112400000e0000 */
.L_x_10651:
[----:B----4-:R-:W-:-:S07]  /*1b6c0*/  IMAD.MOV.U32 R8, RZ, RZ, R7 ;  /* 0x000000ffff087224 */ /* 0x010fce00078e0007 */
.L_x_10493:
[----:B0-----:R-:W4:Y:S01]  /*1b6d0*/  LDL.LU R7, [R1+0xc] ;  /* 0x00000c0001077983 */ /* 0x001f220000300800 */
        /* <DEDUP_REMOVED lines=14> */
[----:B----4-:R-:W-:Y:S01]  /*1b7c0*/  IMAD.MOV.U32 R10, RZ, RZ, R7 ;  /* 0x000000ffff0a7224 */ /* 0x010fe200078e0007 */
[----:B------:R-:W-:-:S03]  /*1b7d0*/  IABS R7, R0 ;  /* 0x0000000000077213 */ /* 0x000fc60000000000 */
[----:B------:R-:W-:Y:S02]  /*1b7e0*/  IMAD.IADD R10, R2, 0x1, R10 ;  /* 0x00000001020a7824 */ /* 0x000fe400078e020a */
[----:B------:R-:W-:-:S04]  /*1b7f0*/  IMAD.MOV R7, RZ, RZ, -R7 ;  /* 0x000000ffff077224 */ /* 0x000fc800078e0a07 */
[----:B------:R-:W-:Y:S01]  /*1b800*/  IMAD R5, R8, R7, R5 ;  /* 0x0000000708057224 */ /* 0x000fe200078e0205 */
[----:B---3--:R-:W-:-:S04]  /*1b810*/  IABS R7, R6 ;  /* 0x0000000600077213 */ /* 0x008fc80000000000 */
        /* <DEDUP_REMOVED lines=43> */
.L_x_10489:
        /* <DEDUP_REMOVED lines=10> */
.L_x_10495:
[----:B01----:R-:W2:Y:S04]  /*1bb70*/  LDL R2, [R1+0xc] ;  /* 0x00000c0001027983 */ /* 0x003ea80000100800 */
[----:B------:R-:W3:Y:S04]  /*1bb80*/  LDL R3, [R1+0x8] ;  /* 0x0000080001037983 */ /* 0x000ee80000100800 */
[----:B------:R-:W4:Y:S04]  /*1bb90*/  LDL R5, [R1+0x4] ;  /* 0x0000040001057983 */ /* 0x000f280000100800 */
[----:B------:R-:W4:Y:S01]  /*1bba0*/  LDL R4, [R1] ;  /* 0x0000000001047983 */ /* 0x000f220000100800 */
        /* <DEDUP_REMOVED lines=12> */
.L_x_10486:
[----:B------:R-:W3:Y:S01]  /*1bc70*/  LDL R0, [R1+0xc] ;  /* 0x00000c0001007983 */ /* 0x000ee20000100800 */
[----:B------:R-:W-:Y:S02]  /*1bc80*/  ULDC UR4, c[0x0][0xd3c] ;  /* 0x00034f0000047ab9 */ /* 0x000fe40000000800 */
[----:B---3--:R-:W-:-:S13]  /*1bc90*/  ISETP.GE.AND P0, PT, R0, UR4, PT ;  /* 0x0000000400007c0c */ /* 0x008fda000bf06270 */
[----:B------:R-:W-:Y:S05]  /*1bca0*/  @!P0 BRA `(.L_x_10496) ;  /* 0xffffff8400d88947 */ /* 0x000fea000383ffff */
[----:B------:R-:W-:Y:S05]  /*1bcb0*/  BSYNC B8 ;  /* 0x0000000000087941 */ /* 0x000fea0003800000 */
.L_x_10348:
[----:B--2---:R-:W2:Y:S01]  /*1bcc0*/  LDL.LU R0, [R1+0x80] ;  /* 0x0000800001007983 */ /* 0x004ea20000300800 */
[----:B------:R-:W-:Y:S01]  /*1bcd0*/  BSSY B0, `(.L_x_10497) ;  /* 0x000000b000007945 */ /* 0x000fe20003800000 */
[----:B-1----:R-:W1:Y:S01]  /*1bce0*/  S2R R5, SR_CgaCtaId ;  /* 0x0000000000057919 */ /* 0x002e620000008800 */
[----:B--2---:R-:W-:-:S05]  /*1bcf0*/  VIADD R0, R0, 0x1 ;  /* 0x0000000100007836 */ /* 0x004fca0000000000 */
        /* <DEDUP_REMOVED lines=8> */
.L_x_10652:
[----:B------:R-:W-:Y:S05]  /*1bd80*/  BSYNC B0 ;  /* 0x0000000000007941 */ /* 0x000fea0003800000 */
.L_x_10497:
[----:B------:R-:W-:-:S03]  /*1bd90*/  UMOV UR4, 0xffffffff ;  /* 0xffffffff00047882 */ /* 0x000fc60000000000 */
[----:B------:R-:W-:Y:S05]  /*1bda0*/  BRA.DIV UR4, `(.L_x_10499) ;  /* 0x00000042040c7947 */ /* 0x000fea000b800000 */
[----:B------:R-:W1:Y:S02]  /*1bdb0*/  S2R R2, SR_TID.X ;  /* 0x0000000000027919 */ /* 0x000e640000002100 */
[----:B-1----:R-:W-:-:S04]  /*1bdc0*/  SHF.R.U32.HI R2, RZ, 0x5, R2 ;  /* 0x00000005ff027819 */ /* 0x002fc80000011602 */
[----:B------:R-:W-:-:S05]  /*1bdd0*/  LOP3.LUT R2, R2, 0x3, RZ, 0xc0, !PT ;  /* 0x0000000302027812 */ /* 0x000fca00078ec0ff */
[----:B------:R1:W2:Y:S02]  /*1bde0*/  SHFL.IDX PT, R14, R2, RZ, 0x1f ;  /* 0x00001fff020e7589 */ /* 0x0002a400000e0000 */
.L_x_10655:
[----:B--2---:R-:W-:-:S13]  /*1bdf0*/  ISETP.NE.AND P0, PT, R14, RZ, PT ;  /* 0x000000ff0e00720c */ /* 0x004fda0003f05270 */
[----:B------:R-:W-:Y:S05]  /*1be00*/  @P0 BRA `(.L_x_10192) ;  /* 0x0000000000940947 */ /* 0x000fea0003800000 */
[----:B------:R-:W-:-:S03]  /*1be10*/  UMOV UR4, 0xffffffff ;  /* 0xffffffff00047882 */ /* 0x000fc60000000000 */
[----:B------:R-:W-:Y:S05]  /*1be20*/  BRA.DIV UR4, `(.L_x_10500) ;  /* 0x0000004204207947 */ /* 0x000fea000b800000 */
[----:B------:R-:W-:-:S13]  /*1be30*/  ELECT P6, URZ, PT ;  /* 0x00000000003f782f */ /* 0x000fda00038c0000 */
.L_x_10658:
        /* <DEDUP_REMOVED lines=8> */
.L_x_10501:
        /* <DEDUP_REMOVED lines=13> */
.L_x_10659:
[----:B------:R-:W1:Y:S02]  /*1bf90*/  SYNCS.PHASECHK.TRANS64.TRYWAIT P0, [R7+URZ], R2 ;  /* 0x00000002070075a7 */ /* 0x000e64000800017f */
[----:B-1----:R-:W-:Y:S05]  /*1bfa0*/  @!P0 BRA `(.L_x_10503) ;  /* 0x0000003c00f48947 */ /* 0x002fea0003800000 */
.L_x_10660:
[----:B------:R-:W-:Y:S05]  /*1bfb0*/  @!P2 BRA `(.L_x_10504) ;  /* 0x000000000004a947 */ /* 0x000fea0003800000 */
[----:B------:R-:W-:Y:S01]  /*1bfc0*/  BPT.TRAP 0x1 ;  /* 0x000000040000795c */ /* 0x000fe20000300000 */
.L_x_10504:
[----:B------:R-:W-:-:S04]  /*1bfd0*/  VIADD R0, R0, 0x32460 ;  /* 0x0003246000007836 */ /* 0x000fc80000000000 */
[----:B------:R-:W-:-:S04]  /*1bfe0*/  IMAD R4, R19, 0x8, R0 ;  /* 0x0000000813047824 */ /* 0x000fc800078e0200 */
[----:B------:R-:W2:Y:S02]  /*1bff0*/  SYNCS.PHASECHK.TRANS64.TRYWAIT P0, [R4+URZ], R5 ;  /* 0x00000005040075a7 */ /* 0x000ea4000800017f */
[----:B--2---:R-:W-:Y:S05]  /*1c000*/  @!P0 BRA `(.L_x_10505) ;  /* 0x0000003c00f08947 */ /* 0x004fea0003800000 */
.L_x_10661:
[----:B------:R-:W-:-:S07]  /*1c010*/  IMAD R3, R3, 0x8, R0 ;  /* 0x0000000803037824 */ /* 0x000fce00078e0200 */
.L_x_10506:
[----:B---3--:R3:W4:Y:S02]  /*1c020*/  SYNCS.PHASECHK.TRANS64.TRYWAIT P0, [R3+URZ], R2 ;  /* 0x00000002030075a7 */ /* 0x008724000800017f */
[----:B----4-:R-:W-:Y:S05]  /*1c030*/  @!P0 NANOSLEEP.SYNCS 0x989680 ;  /* 0x009896800000895d */ /* 0x010fea0003900000 */
[----:B------:R-:W4:Y:S02]  /*1c040*/  @!P0 SYNCS.PHASECHK.TRANS64 P0, [R3+URZ], R2 ;  /* 0x00000002030085a7 */ /* 0x000f24000800007f */
[----:B----4-:R-:W-:Y:S05]  /*1c050*/  @!P0 BRA `(.L_x_10506) ;  /* 0xfffffffc00f08947 */ /* 0x010fea000383ffff */
.L_x_10192:
[----:B------:R-:W-:Y:S05]  /*1c060*/  BSYNC B9 ;  /* 0x0000000000097941 */ /* 0x000fea0003800000 */
.L_x_10189:
[----:B------:R-:W-:Y:S05]  /*1c070*/  EXIT ;  /* 0x000000000000794d */ /* 0x000fea0003800000 */
.L_x_10212:
[----:B0-----:R0:W1:Y:S02]  /*1c080*/  SYNCS.PHASECHK.TRANS64.TRYWAIT P6, [R96+URZ+0x32490], R109 ;  /* 0x0324906d600075a7 */ /* 0x00106400080c017f */
[----:B-1----:R-:W-:Y:S05]  /*1c090*/  @!P6 NANOSLEEP.SYNCS 0x989680 ;  /* 0x009896800000e95d */ /* 0x002fea0003900000 */
[----:B------:R-:W1:Y:S02]  /*1c0a0*/  @!P6 SYNCS.PHASECHK.TRANS64 P6, [R96+URZ+0x32490], R109 ;  /* 0x0324906d6000e5a7 */ /* 0x000e6400080c007f */
[----:B-1----:R-:W-:Y:S05]  /*1c0b0*/  @!P6 BRA `(.L_x_10212) ;  /* 0xfffffffc00f0e947 */ /* 0x002fea000383ffff */
[----:B------:R-:W-:Y:S05]  /*1c0c0*/  BRA `(.L_x_10507) ;  /* 0xfffffe7000587947 */ /* 0x000fea000383ffff */
.L_x_10230:
[----:B0-----:R0:W1:Y:S02]  /*1c0d0*/  SYNCS.PHASECHK.TRANS64.TRYWAIT P5, [R96+URZ+0x32490], R109 ;  /* 0x0324906d600075a7 */ /* 0x00106400080a017f */
[----:B-1----:R-:W-:Y:S05]  /*1c0e0*/  @!P5 NANOSLEEP.SYNCS 0x989680 ;  /* 0x009896800000d95d */ /* 0x002fea0003900000 */
[----:B------:R-:W1:Y:S02]  /*1c0f0*/  @!P5 SYNCS.PHASECHK.TRANS64 P5, [R96+URZ+0x32490], R109 ;  /* 0x0324906d6000d5a7 */ /* 0x000e6400080a007f */
[----:B-1----:R-:W-:Y:S05]  /*1c100*/  @!P5 BRA `(.L_x_10230) ;  /* 0xfffffffc00f0d947 */ /* 0x002fea000383ffff */
[----:B------:R-:W-:Y:S05]  /*1c110*/  BRA `(.L_x_10508) ;  /* 0xfffffe8000b47947 */ /* 0x000fea000383ffff */
.L_x_10239:
[----:B0-----:R0:W1:Y:S02]  /*1c120*/  SYNCS.PHASECHK.TRANS64.TRYWAIT P4, [R96+URZ+0x32490], R109 ;  /* 0x0324906d600075a7 */ /* 0x001064000808017f */
[----:B-1----:R-:W-:Y:S05]  /*1c130*/  @!P4 NANOSLEEP.SYNCS 0x989680 ;  /* 0x009896800000c95d */ /* 0x002fea0003900000 */
[----:B------:R-:W1:Y:S02]  /*1c140*/  @!P4 SYNCS.PHASECHK.TRANS64 P4, [R96+URZ+0x32490], R109 ;  /* 0x0324906d6000c5a7 */ /* 0x000e64000808007f */
[----:B-1----:R-:W-:Y:S05]  /*1c150*/  @!P4 BRA `(.L_x_10239) ;  /* 0xfffffffc00f0c947 */ /* 0x002fea000383ffff */
[----:B------:R-:W-:Y:S05]  /*1c160*/  BRA `(.L_x_10509) ;  /* 0xfffffe9000b87947 */ /* 0x000fea000383ffff */
.L_x_10245:
[----:B--2---:R2:W3:Y:S02]  /*1c170*/  SYNCS.PHASECHK.TRANS64.TRYWAIT P3, [R96+URZ+0x324b0], R109 ;  /* 0x0324b06d600075a7 */ /* 0x0044e4000806017f */
[----:B---3--:R-:W-:Y:S05]  /*1c180*/  @!P3 NANOSLEEP.SYNCS 0x989680 ;  /* 0x009896800000b95d */ /* 0x008fea0003900000 */
[----:B------:R-:W3:Y:S02]  /*1c190*/  @!P3 SYNCS.PHASECHK.TRANS64 P3, [R96+URZ+0x324b0], R109 ;  /* 0x0324b06d6000b5a7 */ /* 0x000ee4000806007f */
[----:B---3--:R-:W-:Y:S05]  /*1c1a0*/  @!P3 BRA `(.L_x_10245) ;  /* 0xfffffffc00f0b947 */ /* 0x008fea000383ffff */
[----:B------:R-:W-:Y:S05]  /*1c1b0*/  BRA `(.L_x_10510) ;  /* 0xfffffe9400487947 */ /* 0x000fea000383ffff */
.L_x_10255:
[----:B------:R-:W-:Y:S01]  /*1c1c0*/  BSSY B0, `(.L_x_10511) ;  /* 0x0000007000007945 */ /* 0x000fe20003800000 */
[----:B------:R-:W-:Y:S02]  /*1c1d0*/  IMAD.MOV.U32 R12, RZ, RZ, RZ ;  /* 0x000000ffff0c7224 */ /* 0x000fe400078e00ff */
[----:B------:R-:W-:Y:S02]  /*1c1e0*/  IMAD.MOV.U32 R11, RZ, RZ, 0x1f ;  /* 0x0000001fff0b7424 */ /* 0x000fe400078e00ff */
[----:B------:R-:W-:-:S07]  /*1c1f0*/  IMAD.MOV.U32 R15, RZ, RZ, -0x1 ;  /* 0xffffffffff0f7424 */ /* 0x000fce00078e00ff */
[----:B-----5:R-:W-:Y:S05]  /*1c200*/  WARPSYNC.COLLECTIVE R15, `(.L_x_10512) ;  /* 0x000000000f087348 */ /* 0x020fea0003c00000 */
[----:B------:R0:W1:Y:S02]  /*1c210*/  SHFL.IDX P6, R14, R13, R12, R11 ;  /* 0x0000000c0d0e7389 */ /* 0x00006400000c000b */
[----:B01---5:R-:W-:Y:S01]  /*1c220*/  ENDCOLLECTIVE ;  /* 0x000000000000791b */ /* 0x023fe20003800000 */
.L_x_10512:
[----:B------:R-:W-:Y:S05]  /*1c230*/  BSYNC B0 ;  /* 0x0000000000007941 */ /* 0x000fea0003800000 */
.L_x_10511:
[----:B------:R-:W-:Y:S05]  /*1c240*/  BRA `(.L_x_10513) ;  /* 0xfffffea000907947 */ /* 0x000fea000383ffff */
.L_x_10267:
        /* <DEDUP_REMOVED lines=8> */
.L_x_10515:
[----:B------:R-:W-:Y:S05]  /*1c2d0*/  BSYNC B1 ;  /* 0x0000000000017941 */ /* 0x000fea0003800000 */
.L_x_10514:
        /* <DEDUP_REMOVED lines=8> */
.L_x_10516:
[----:B------:R-:W-:Y:S02]  /*1c360*/  IMAD.MOV.U32 R13, RZ, RZ, R25 ;  /* 0x000000ffff0d7224 */ /* 0x000fe400078e0019 */
[----:B------:R-:W-:-:S07]  /*1c370*/  IMAD.MOV.U32 R20, RZ, RZ, R14 ;  /* 0x000000ffff147224 */ /* 0x000fce00078e000e */
[----:B------:R-:W-:Y:S05]  /*1c380*/  WARPSYNC.COLLECTIVE R15, `(.L_x_10517) ;  /* 0x000000000f087348 */ /* 0x000fea0003c00000 */
[----:B------:R0:W1:Y:S02]  /*1c390*/  SHFL.IDX P6, R14, R13, R12, R11 ;  /* 0x0000000c0d0e7389 */ /* 0x00006400000c000b */
[----:B01----:R-:W-:Y:S01]  /*1c3a0*/  ENDCOLLECTIVE ;  /* 0x000000000000791b */ /* 0x003fe20003800000 */
.L_x_10517:
[----:B------:R-:W-:Y:S02]  /*1c3b0*/  IMAD.MOV.U32 R13, RZ, RZ, R26 ;  /* 0x000000ffff0d7224 */ /* 0x000fe400078e001a */
[----:B------:R-:W-:-:S07]  /*1c3c0*/  IMAD.MOV.U32 R25, RZ, RZ, R14 ;  /* 0x000000ffff197224 */ /* 0x000fce00078e000e */
[----:B------:R-:W-:Y:S05]  /*1c3d0*/  WARPSYNC.COLLECTIVE R15, `(.L_x_10518) ;  /* 0x000000000f087348 */ /* 0x000fea0003c00000 */
[----:B------:R0:W1:Y:S02]  /*1c3e0*/  SHFL.IDX P6, R14, R13, R12, R11 ;  /* 0x0000000c0d0e7389 */ /* 0x00006400000c000b */
[----:B01----:R-:W-:Y:S01]  /*1c3f0*/  ENDCOLLECTIVE ;  /* 0x000000000000791b */ /* 0x003fe20003800000 */
.L_x_10518:
[----:B------:R-:W-:Y:S01]  /*1c400*/  IMAD.MOV.U32 R26, RZ, RZ, R14 ;  /* 0x000000ffff1a7224 */ /* 0x000fe200078e000e */
[----:B------:R-:W-:Y:S06]  /*1c410*/  BRA `(.L_x_10519) ;  /* 0xfffffea400a47947 */ /* 0x000fec000383ffff */
.L_x_10271:
[----:B0-----:R0:W1:Y:S02]  /*1c420*/  SYNCS.PHASECHK.TRANS64.TRYWAIT P0, [R18+URZ+0x32400], R29 ;  /* 0x0324001d120075a7 */ /* 0x001064000800017f */
[----:B-1----:R-:W-:Y:S05]  /*1c430*/  @!P0 NANOSLEEP.SYNCS 0x989680 ;  /* 0x009896800000895d */ /* 0x002fea0003900000 */
[----:B------:R-:W1:Y:S02]  /*1c440*/  @!P0 SYNCS.PHASECHK.TRANS64 P0, [R18+URZ+0x32400], R29 ;  /* 0x0324001d120085a7 */ /* 0x000e64000800007f */
[----:B-1----:R-:W-:Y:S05]  /*1c450*/  @!P0 BRA `(.L_x_10271) ;  /* 0xfffffffc00f08947 */ /* 0x002fea000383ffff */
[----:B------:R-:W-:Y:S05]  /*1c460*/  BRA `(.L_x_10520) ;  /* 0xfffffea800c87947 */ /* 0x000fea000383ffff */
.L_x_10279:
        /* <DEDUP_REMOVED lines=8> */
.L_x_10522:
[----:B------:R-:W-:Y:S05]  /*1c4f0*/  BSYNC B1 ;  /* 0x0000000000017941 */ /* 0x000fea0003800000 */
.L_x_10521:
        /* <DEDUP_REMOVED lines=8> */
.L_x_10523:
[----:B------:R-:W-:Y:S02]  /*1c580*/  IMAD.MOV.U32 R13, RZ, RZ, R25 ;  /* 0x000000ffff0d7224 */ /* 0x000fe400078e0019 */
[----:B------:R-:W-:-:S07]  /*1c590*/  IMAD.MOV.U32 R20, RZ, RZ, R14 ;  /* 0x000000ffff147224 */ /* 0x000fce00078e000e */
[----:B------:R-:W-:Y:S05]  /*1c5a0*/  WARPSYNC.COLLECTIVE R15, `(.L_x_10524) ;  /* 0x000000000f087348 */ /* 0x000fea0003c00000 */
[----:B------:R0:W1:Y:S02]  /*1c5b0*/  SHFL.IDX P6, R14, R13, R12, R11 ;  /* 0x0000000c0d0e7389 */ /* 0x00006400000c000b */
[----:B01----:R-:W-:Y:S01]  /*1c5c0*/  ENDCOLLECTIVE ;  /* 0x000000000000791b */ /* 0x003fe20003800000 */
.L_x_10524:
[----:B------:R-:W-:Y:S02]  /*1c5d0*/  IMAD.MOV.U32 R13, RZ, RZ, R26 ;  /* 0x000000ffff0d7224 */ /* 0x000fe400078e001a */
[----:B------:R-:W-:-:S07]  /*1c5e0*/  IMAD.MOV.U32 R21, RZ, RZ, R14 ;  /* 0x000000ffff157224 */ /* 0x000fce00078e000e */
[----:B------:R-:W-:Y:S05]  /*1c5f0*/  WARPSYNC.COLLECTIVE R15, `(.L_x_10525) ;  /* 0x000000000f087348 */ /* 0x000fea0003c00000 */
[----:B------:R0:W1:Y:S02]  /*1c600*/  SHFL.IDX P6, R14, R13, R12, R11 ;  /* 0x0000000c0d0e7389 */ /* 0x00006400000c000b */
[----:B01----:R-:W-:Y:S01]  /*1c610*/  ENDCOLLECTIVE ;  /* 0x000000000000791b */ /* 0x003fe20003800000 */
.L_x_10525:
[----:B------:R-:W-:Y:S05]  /*1c620*/  BRA `(.L_x_10526) ;  /* 0xfffffeb400287947 */ /* 0x000fea000383ffff */
.L_x_10283:
[----:B0-----:R0:W1:Y:S02]  /*1c630*/  SYNCS.PHASECHK.TRANS64.TRYWAIT P1, [R18+URZ+0x32400], R27 ;  /* 0x0324001b120075a7 */ /* 0x001064000802017f */
[----:B-1----:R-:W-:Y:S05]  /*1c640*/  @!P1 NANOSLEEP.SYNCS 0x989680 ;  /* 0x009896800000995d */ /* 0x002fea0003900000 */
[----:B------:R-:W1:Y:S02]  /*1c650*/  @!P1 SYNCS.PHASECHK.TRANS64 P1, [R18+URZ+0x32400], R27 ;  /* 0x0324001b120095a7 */ /* 0x000e64000802007f */
[----:B-1----:R-:W-:Y:S05]  /*1c660*/  @!P1 BRA `(.L_x_10283) ;  /* 0xfffffffc00f09947 */ /* 0x002fea000383ffff */
[----:B------:R-:W-:Y:S05]  /*1c670*/  BRA `(.L_x_10527) ;  /* 0xfffffeb800087947 */ /* 0x000fea000383ffff */
.L_x_10289:
[----:B-1----:R1:W2:Y:S02]  /*1c680*/  SYNCS.PHASECHK.TRANS64.TRYWAIT P1, [R3+URZ+0x32430], R8 ;  /* 0x03243008030075a7 */ /* 0x0022a4000802017f */
[----:B--2---:R-:W-:Y:S05]  /*1c690*/  @!P1 NANOSLEEP.SYNCS 0x989680 ;  /* 0x009896800000995d */ /* 0x004fea0003900000 */
[----:B------:R-:W2:Y:S02]  /*1c6a0*/  @!P1 SYNCS.PHASECHK.TRANS64 P1, [R3+URZ+0x32430], R8 ;  /* 0x03243008030095a7 */ /* 0x000ea4000802007f */
[----:B--2---:R-:W-:Y:S05]  /*1c6b0*/  @!P1 BRA `(.L_x_10289) ;  /* 0xfffffffc00f09947 */ /* 0x004fea000383ffff */
[----:B------:R-:W-:Y:S05]  /*1c6c0*/  BRA `(.L_x_10288) ;  /* 0xfffffec400307947 */ /* 0x000fea000383ffff */
.L_x_10291:
[----:B--2---:R2:W3:Y:S02]  /*1c6d0*/  SYNCS.PHASECHK.TRANS64.TRYWAIT P1, [R18+URZ+0x32410], R5 ;  /* 0x03241005120075a7 */ /* 0x0044e4000802017f */
[----:B---3--:R-:W-:Y:S05]  /*1c6e0*/  @!P1 NANOSLEEP.SYNCS 0x989680 ;  /* 0x009896800000995d */ /* 0x008fea0003900000 */
[----:B------:R-:W3:Y:S02]  /*1c6f0*/  @!P1 SYNCS.PHASECHK.TRANS64 P1, [R18+URZ+0x32410], R5 ;  /* 0x03241005120095a7 */ /* 0x000ee4000802007f */
[----:B---3--:R-:W-:Y:S05]  /*1c700*/  @!P1 BRA `(.L_x_10291) ;  /* 0xfffffffc00f09947 */ /* 0x008fea000383ffff */
[----:B------:R-:W-:Y:S05]  /*1c710*/  BRA `(.L_x_10528) ;  /* 0xfffffec400d87947 */ /* 0x000fea000383ffff */
.L_x_10296:
[----:B----4-:R4:W0:Y:S02]  /*1c720*/  SYNCS.PHASECHK.TRANS64.TRYWAIT P2, [R3+URZ+0x32450], R8 ;  /* 0x03245008030075a7 */ /* 0x010824000804017f */
[----:B0-----:R-:W-:Y:S05]  /*1c730*/  @!P2 NANOSLEEP.SYNCS 0x989680 ;  /* 0x009896800000a95d */ /* 0x001fea0003900000 */
[----:B------:R-:W0:Y:S02]  /*1c740*/  @!P2 SYNCS.PHASECHK.TRANS64 P2, [R3+URZ+0x32450], R8 ;  /* 0x032450080300a5a7 */ /* 0x000e24000804007f */
[----:B0-----:R-:W-:Y:S05]  /*1c750*/  @!P2 BRA `(.L_x_10296) ;  /* 0xfffffffc00f0a947 */ /* 0x001fea000383ffff */
[----:B------:R-:W-:Y:S05]  /*1c760*/  BRA `(.L_x_10295) ;  /* 0xfffffec400f87947 */ /* 0x000fea000383ffff */
.L_x_10301:
[----:B-1----:R1:W2:Y:S02]  /*1c770*/  SYNCS.PHASECHK.TRANS64.TRYWAIT P3, [R4+URZ+0x32430], R0 ;  /* 0x03243000040075a7 */ /* 0x0022a4000806017f */
[----:B--2---:R-:W-:Y:S05]  /*1c780*/  @!P3 NANOSLEEP.SYNCS 0x989680 ;  /* 0x009896800000b95d */ /* 0x004fea0003900000 */
[----:B------:R-:W2:Y:S02]  /*1c790*/  @!P3 SYNCS.PHASECHK.TRANS64 P3, [R4+URZ+0x32430], R0 ;  /* 0x032430000400b5a7 */ /* 0x000ea4000806007f */
[----:B--2---:R-:W-:Y:S05]  /*1c7a0*/  @!P3 BRA `(.L_x_10301) ;  /* 0xfffffffc00f0b947 */ /* 0x004fea000383ffff */
[----:B------:R-:W-:Y:S05]  /*1c7b0*/  BRA `(.L_x_10300) ;  /* 0xfffffeec00207947 */ /* 0x000fea000383ffff */
.L_x_10306:
[----:B---3--:R3:W4:Y:S02]  /*1c7c0*/  SYNCS.PHASECHK.TRANS64.TRYWAIT P3, [R4+URZ+0x32450], R0 ;  /* 0x03245000040075a7 */ /* 0x008724000806017f */
[----:B----4-:R-:W-:Y:S05]  /*1c7d0*/  @!P3 NANOSLEEP.SYNCS 0x989680 ;  /* 0x009896800000b95d */ /* 0x010fea0003900000 */
[----:B------:R-:W4:Y:S02]  /*1c7e0*/  @!P3 SYNCS.PHASECHK.TRANS64 P3, [R4+URZ+0x32450], R0 ;  /* 0x032450000400b5a7 */ /* 0x000f24000806007f */
[----:B----4-:R-:W-:Y:S05]  /*1c7f0*/  @!P3 BRA `(.L_x_10306) ;  /* 0xfffffffc00f0b947 */ /* 0x010fea000383ffff */
[----:B------:R-:W-:Y:S05]  /*1c800*/  BRA `(.L_x_10305) ;  /* 0xfffffeec00bc7947 */ /* 0x000fea000383ffff */
.L_x_10312:
[----:B------:R-:W-:Y:S02]  /*1c810*/  IMAD.MOV.U32 R13, RZ, RZ, R21 ;  /* 0x000000ffff0d7224 */ /* 0x000fe400078e0015 */
[----:B------:R-:W-:Y:S02]  /*1c820*/  IMAD.MOV.U32 R12, RZ, RZ, RZ ;  /* 0x000000ffff0c7224 */ /* 0x000fe400078e00ff */
[----:B------:R-:W-:Y:S02]  /*1c830*/  IMAD.MOV.U32 R11, RZ, RZ, 0x181f ;  /* 0x0000181fff0b7424 */ /* 0x000fe400078e00ff */
[----:B------:R-:W-:-:S07]  /*1c840*/  IMAD.MOV.U32 R15, RZ, RZ, -0x1 ;  /* 0xffffffffff0f7424 */ /* 0x000fce00078e00ff */
[----:B-----5:R-:W-:Y:S05]  /*1c850*/  WARPSYNC.COLLECTIVE R15, `(.L_x_10529) ;  /* 0x000000000f087348 */ /* 0x020fea0003c00000 */
[----:B------:R0:W1:Y:S02]  /*1c860*/  SHFL.IDX P6, R14, R13, R12, R11 ;  /* 0x0000000c0d0e7389 */ /* 0x00006400000c000b */
[----:B01---5:R-:W-:Y:S01]  /*1c870*/  ENDCOLLECTIVE ;  /* 0x000000000000791b */ /* 0x023fe20003800000 */
.L_x_10529:
[----:B------:R-:W-:Y:S02]  /*1c880*/  IMAD.MOV.U32 R13, RZ, RZ, R3 ;  /* 0x000000ffff0d7224 */ /* 0x000fe400078e0003 */
[----:B------:R-:W-:-:S07]  /*1c890*/  IMAD.MOV.U32 R20, RZ, RZ, R14 ;  /* 0x000000ffff147224 */ /* 0x000fce00078e000e */
[----:B------:R-:W-:Y:S05]  /*1c8a0*/  WARPSYNC.COLLECTIVE R15, `(.L_x_10530) ;  /* 0x000000000f087348 */ /* 0x000fea0003c00000 */
[----:B------:R0:W1:Y:S02]  /*1c8b0*/  SHFL.IDX P6, R14, R13, R12, R11 ;  /* 0x0000000c0d0e7389 */ /* 0x00006400000c000b */
[----:B01----:R-:W-:Y:S01]  /*1c8c0*/  ENDCOLLECTIVE ;  /* 0x000000000000791b */ /* 0x003fe20003800000 */
.L_x_10530:
[----:B------:R-:W-:Y:S05]  /*1c8d0*/  BRA `(.L_x_10531) ;  /* 0xffffff3400fc7947 */ /* 0x000fea000383ffff */
.L_x_10315:
        /* <DEDUP_REMOVED lines=8> */
.L_x_10533:
[----:B------:R-:W-:Y:S05]  /*1c960*/  BSYNC B1 ;  /* 0x0000000000017941 */ /* 0x000fea0003800000 */
.L_x_10532:
        /* <DEDUP_REMOVED lines=8> */
.L_x_10534:
[----:B------:R-:W-:Y:S05]  /*1c9f0*/  BRA `(.L_x_10535) ;  /* 0xffffff3800387947 */ /* 0x000fea000383ffff */
.L_x_10318:
        /* <DEDUP_REMOVED lines=8> */
.L_x_10537:
[----:B------:R-:W-:Y:S05]  /*1ca80*/  BSYNC B1 ;  /* 0x0000000000017941 */ /* 0x000fea0003800000 */
.L_x_10536:
        /* <DEDUP_REMOVED lines=8> */
.L_x_10538:
[----:B------:R-:W-:Y:S05]  /*1cb10*/  BRA `(.L_x_10539) ;  /* 0xffffff3800647947 */ /* 0x000fea000383ffff */
.L_x_10321:
        /* <DEDUP_REMOVED lines=8> */
.L_x_10541:
[----:B------:R-:W-:Y:S05]  /*1cba0*/  BSYNC B1 ;  /* 0x0000000000017941 */ /* 0x000fea0003800000 */
.L_x_10540:
        /* <DEDUP_REMOVED lines=8> */
.L_x_10542:
[----:B------:R-:W-:Y:S05]  /*1cc30*/  BRA `(.L_x_10543) ;  /* 0xffffff3800907947 */ /* 0x000fea000383ffff */
.L_x_10323:
[----:B------:R-:W-:Y:S02]  /*1cc40*/  IMAD.MOV.U32 R13, RZ, RZ, R8 ;  /* 0x000000ffff0d7224 */ /* 0x000fe400078e0008 */
[----:B------:R-:W-:Y:S02]  /*1cc50*/  IMAD.MOV.U32 R12, RZ, RZ, RZ ;  /* 0x000000ffff0c7224 */ /* 0x000fe400078e00ff */
[----:B------:R-:W-:Y:S02]  /*1cc60*/  IMAD.MOV.U32 R11, RZ, RZ, 0x1c1f ;  /* 0x00001c1fff0b7424 */ /* 0x000fe400078e00ff */
[----:B------:R-:W-:-:S07]  /*1cc70*/  IMAD.MOV.U32 R15, RZ, RZ, -0x1 ;  /* 0xffffffffff0f7424 */ /* 0x000fce00078e00ff */
[----:B------:R-:W-:Y:S05]  /*1cc80*/  WARPSYNC.COLLECTIVE R15, `(.L_x_10544) ;  /* 0x000000000f087348 */ /* 0x000fea0003c00000 */
[----:B------:R0:W1:Y:S02]  /*1cc90*/  SHFL.IDX P6, R14, R13, R12, R11 ;  /* 0x0000000c0d0e7389 */ /* 0x00006400000c000b */
[----:B01----:R-:W-:Y:S01]  /*1cca0*/  ENDCOLLECTIVE ;  /* 0x000000000000791b */ /* 0x003fe20003800000 */
.L_x_10544:
[----:B------:R-:W-:Y:S02]  /*1ccb0*/  IMAD.MOV.U32 R13, RZ, RZ, R3 ;  /* 0x000000ffff0d7224 */ /* 0x000fe400078e0003 */
[----:B------:R-:W-:-:S07]  /*1ccc0*/  IMAD.MOV.U32 R21, RZ, RZ, R14 ;  /* 0x000000ffff157224 */ /* 0x000fce00078e000e */
[----:B------:R-:W-:Y:S05]  /*1ccd0*/  WARPSYNC.COLLECTIVE R15, `(.L_x_10545) ;  /* 0x000000000f087348 */ /* 0x000fea0003c00000 */
[----:B------:R0:W1:Y:S02]  /*1cce0*/  SHFL.IDX P6, R14, R13, R12, R11 ;  /* 0x0000000c0d0e7389 */ /* 0x00006400000c000b */
[----:B01----:R-:W-:Y:S01]  /*1ccf0*/  ENDCOLLECTIVE ;  /* 0x000000000000791b */ /* 0x003fe20003800000 */
.L_x_10545:
[----:B------:R-:W-:Y:S01]  /*1cd00*/  IMAD.MOV.U32 R12, RZ, RZ, R14 ;  /* 0x000000ffff0c7224 */ /* 0x000fe200078e000e */
[----:B------:R-:W-:Y:S06]  /*1cd10*/  BRA `(.L_x_10546) ;  /* 0xffffff3c00747947 */ /* 0x000fec000383ffff */
.L_x_10326:
[----:B------:R-:W-:Y:S01]  /*1cd20*/  BSSY B1, `(.L_x_10547) ;  /* 0x0000008000017945 */ /* 0x000fe20003800000 */
[----:B---3--:R-:W-:Y:S02]  /*1cd30*/  IMAD.MOV.U32 R13, RZ, RZ, R8 ;  /* 0x000000ffff0d7224 */ /* 0x008fe400078e0008 */
[----:B--2---:R-:W-:Y:S02]  /*1cd40*/  IMAD.MOV.U32 R12, RZ, RZ, 0x1 ;  /* 0x00000001ff0c7424 */ /* 0x004fe400078e00ff */
[----:B------:R-:W-:Y:S02]  /*1cd50*/  IMAD.MOV.U32 R11, RZ, RZ, 0x1c1f ;  /* 0x00001c1fff0b7424 */ /* 0x000fe400078e00ff */
[----:B------:R-:W-:-:S07]  /*1cd60*/  IMAD.MOV.U32 R15, RZ, RZ, -0x1 ;  /* 0xffffffffff0f7424 */ /* 0x000fce00078e00ff */
[----:B01----:R-:W-:Y:S05]  /*1cd70*/  WARPSYNC.COLLECTIVE R15, `(.L_x_10548) ;  /* 0x000000000f087348 */ /* 0x003fea0003c00000 */
[----:B------:R2:W3:Y:S02]  /*1cd80*/  SHFL.IDX P6, R14, R13, R12, R11 ;  /* 0x0000000c0d0e7389 */ /* 0x0004e400000c000b */
[----:B0123--:R-:W-:Y:S01]  /*1cd90*/  ENDCOLLECTIVE ;  /* 0x000000000000791b */ /* 0x00ffe20003800000 */
.L_x_10548:
[----:B------:R-:W-:Y:S05]  /*1cda0*/  BSYNC B1 ;  /* 0x0000000000017941 */ /* 0x000fea0003800000 */
.L_x_10547:
        /* <DEDUP_REMOVED lines=8> */
.L_x_10549:
[----:B------:R-:W-:Y:S01]  /*1ce30*/  IMAD.MOV.U32 R3, RZ, RZ, R14 ;  /* 0x000000ffff037224 */ /* 0x000fe200078e000e */
[----:B------:R-:W-:Y:S06]  /*1ce40*/  BRA `(.L_x_10550) ;  /* 0xffffff48009c7947 */ /* 0x000fec000383ffff */
.L_x_10330:
[----:B------:R-:W-:Y:S02]  /*1ce50*/  IMAD.MOV.U32 R13, RZ, RZ, R4 ;  /* 0x000000ffff0d7224 */ /* 0x000fe400078e0004 */
[----:B------:R-:W-:Y:S02]  /*1ce60*/  IMAD.MOV.U32 R12, RZ, RZ, RZ ;  /* 0x000000ffff0c7224 */ /* 0x000fe400078e00ff */
[----:B------:R-:W-:Y:S02]  /*1ce70*/  IMAD.MOV.U32 R11, RZ, RZ, 0x181f ;  /* 0x0000181fff0b7424 */ /* 0x000fe400078e00ff */
[----:B------:R-:W-:-:S07]  /*1ce80*/  IMAD.MOV.U32 R15, RZ, RZ, -0x1 ;  /* 0xffffffffff0f7424 */ /* 0x000fce00078e00ff */
[----:B01----:R-:W-:Y:S05]  /*1ce90*/  WARPSYNC.COLLECTIVE R15, `(.L_x_10551) ;  /* 0x000000000f087348 */ /* 0x003fea0003c00000 */
[----:B------:R2:W3:Y:S02]  /*1cea0*/  SHFL.IDX P6, R14, R13, R12, R11 ;  /* 0x0000000c0d0e7389 */ /* 0x0004e400000c000b */
[----:B0123--:R-:W-:Y:S01]  /*1ceb0*/  ENDCOLLECTIVE ;  /* 0x000000000000791b */ /* 0x00ffe20003800000 */
.L_x_10551:
[----:B------:R-:W-:Y:S02]  /*1cec0*/  IMAD.MOV.U32 R13, RZ, RZ, R3 ;  /* 0x000000ffff0d7224 */ /* 0x000fe400078e0003 */
[----:B------:R-:W-:-:S07]  /*1ced0*/  IMAD.MOV.U32 R0, RZ, RZ, R14 ;  /* 0x000000ffff007224 */ /* 0x000fce00078e000e */
[----:B------:R-:W-:Y:S05]  /*1cee0*/  WARPSYNC.COLLECTIVE R15, `(.L_x_10552) ;  /* 0x000000000f087348 */ /* 0x000fea0003c00000 */
[----:B------:R0:W1:Y:S02]  /*1cef0*/  SHFL.IDX P6, R14, R13, R12, R11 ;  /* 0x0000000c0d0e7389 */ /* 0x00006400000c000b */
[----:B01----:R-:W-:Y:S01]  /*1cf00*/  ENDCOLLECTIVE ;  /* 0x000000000000791b */ /* 0x003fe20003800000 */
.L_x_10552:
[----:B------:R-:W-:Y:S05]  /*1cf10*/  BRA `(.L_x_10553) ;  /* 0xffffff5c00e47947 */ /* 0x000fea000383ffff */
.L_x_10333:
        /* <DEDUP_REMOVED lines=8> */
.L_x_10555:
[----:B------:R-:W-:Y:S05]  /*1cfa0*/  BSYNC B1 ;  /* 0x0000000000017941 */ /* 0x000fea0003800000 */
.L_x_10554:
        /* <DEDUP_REMOVED lines=8> */
.L_x_10556:
[----:B------:R-:W-:Y:S05]  /*1d030*/  BRA `(.L_x_10557) ;  /* 0xffffff6000147947 */ /* 0x000fea000383ffff */
.L_x_10336:
        /* <DEDUP_REMOVED lines=8> */
.L_x_10559:
[----:B------:R-:W-:Y:S05]  /*1d0c0*/  BSYNC B1 ;  /* 0x0000000000017941 */ /* 0x000fea0003800000 */
.L_x_10558:
        /* <DEDUP_REMOVED lines=8> */
.L_x_10560:
[----:B------:R-:W-:Y:S05]  /*1d150*/  BRA `(.L_x_10561) ;  /* 0xffffff6000407947 */ /* 0x000fea000383ffff */
.L_x_10339:
        /* <DEDUP_REMOVED lines=8> */
.L_x_10563:
[----:B------:R-:W-:Y:S05]  /*1d1e0*/  BSYNC B1 ;  /* 0x0000000000017941 */ /* 0x000fea0003800000 */
.L_x_10562:
        /* <DEDUP_REMOVED lines=8> */
.L_x_10564:
[----:B------:R-:W-:Y:S05]  /*1d270*/  BRA `(.L_x_10565) ;  /* 0xffffff60006c7947 */ /* 0x000fea000383ffff */
.L_x_10356:
        /* <DEDUP_REMOVED lines=11> */
.L_x_10567:
[----:B------:R-:W-:Y:S05]  /*1d330*/  BSYNC B1 ;  /* 0x0000000000017941 */ /* 0x000fea0003800000 */
.L_x_10566:
[----:B------:R-:W-:Y:S05]  /*1d340*/  BRA `(.L_x_10568) ;  /* 0xffffff7800a47947 */ /* 0x000fea000383ffff */
.L_x_10358:
[----:B------:R-:W-:Y:S01]  /*1d350*/  BSSY B1, `(.L_x_10569) ;  /* 0x0000006000017945 */ /* 0x000fe20003800000 */
[----:B------:R-:W-:-:S07]  /*1d360*/  IMAD.MOV.U32 R15, RZ, RZ, -0x1 ;  /* 0xffffffffff0f7424 */ /* 0x000fce00078e00ff */
[----:B0-----:R-:W-:Y:S05]  /*1d370*/  WARPSYNC.COLLECTIVE R15, `(.L_x_10570) ;  /* 0x000000000f0c7348 */ /* 0x001fea0003c00000 */
[----:B------:R-:W-:Y:S02]  /*1d380*/  ELECT P6, UR62, PT ;  /* 0x00000000003e782f */ /* 0x000fe400038c0000 */
[----:B------:R-:W-:Y:S01]  /*1d390*/  MOV R14, UR62 ;  /* 0x0000003e000e7c02 */ /* 0x000fe20008000f00 */
[----:B0-----:R-:W-:Y:S10]  /*1d3a0*/  ENDCOLLECTIVE ;  /* 0x000000000000791b */ /* 0x001ff40003800000 */
.L_x_10570:
[----:B------:R-:W-:Y:S05]  /*1d3b0*/  BSYNC B1 ;  /* 0x0000000000017941 */ /* 0x000fea0003800000 */
.L_x_10569:
[----:B------:R-:W-:Y:S05]  /*1d3c0*/  BRA `(.L_x_10357) ;  /* 0xffffff78009c7947 */ /* 0x000fea000383ffff */
.L_x_10360:
[----:B0-----:R0:W1:Y:S02]  /*1d3d0*/  SYNCS.PHASECHK.TRANS64.TRYWAIT P0, [R18+URZ+0x32420], R3 ;  /* 0x03242003120075a7 */ /* 0x001064000800017f */
[----:B-1----:R-:W-:Y:S05]  /*1d3e0*/  @!P0 NANOSLEEP.SYNCS 0x989680 ;  /* 0x009896800000895d */ /* 0x002fea0003900000 */
[----:B------:R-:W1:Y:S02]  /*1d3f0*/  @!P0 SYNCS.PHASECHK.TRANS64 P0, [R18+URZ+0x32420], R3 ;  /* 0x03242003120085a7 */ /* 0x000e64000800007f */
[----:B-1----:R-:W-:Y:S05]  /*1d400*/  @!P0 BRA `(.L_x_10360) ;  /* 0xfffffffc00f08947 */ /* 0x002fea000383ffff */
[----:B------:R-:W-:Y:S05]  /*1d410*/  BRA `(.L_x_10571) ;  /* 0xffffff7800ac7947 */ /* 0x000fea000383ffff */
.L_x_10364:
[----:B0-----:R0:W1:Y:S02]  /*1d420*/  SYNCS.PHASECHK.TRANS64.TRYWAIT P0, [R3+URZ+0x324a0], R8 ;  /* 0x0324a008030075a7 */ /* 0x001064000800017f */
[----:B-1----:R-:W-:Y:S05]  /*1d430*/  @!P0 NANOSLEEP.SYNCS 0x989680 ;  /* 0x009896800000895d */ /* 0x002fea0003900000 */
[----:B------:R-:W1:Y:S02]  /*1d440*/  @!P0 SYNCS.PHASECHK.TRANS64 P0, [R3+URZ+0x324a0], R8 ;  /* 0x0324a008030085a7 */ /* 0x000e64000800007f */
[----:B-1----:R-:W-:Y:S05]  /*1d450*/  @!P0 BRA `(.L_x_10364) ;  /* 0xfffffffc00f08947 */ /* 0x002fea000383ffff */
[----:B------:R-:W-:Y:S05]  /*1d460*/  BRA `(.L_x_10572) ;  /* 0xffffff7800cc7947 */ /* 0x000fea000383ffff */
.L_x_10369:
[----:B-1----:R1:W2:Y:S02]  /*1d470*/  SYNCS.PHASECHK.TRANS64.TRYWAIT P0, [R3+URZ+0x324c0], R8 ;  /* 0x0324c008030075a7 */ /* 0x0022a4000800017f */
[----:B--2---:R-:W-:Y:S05]  /*1d480*/  @!P0 NANOSLEEP.SYNCS 0x989680 ;  /* 0x009896800000895d */ /* 0x004fea0003900000 */
[----:B------:R-:W2:Y:S02]  /*1d490*/  @!P0 SYNCS.PHASECHK.TRANS64 P0, [R3+URZ+0x324c0], R8 ;  /* 0x0324c008030085a7 */ /* 0x000ea4000800007f */
[----:B--2---:R-:W-:Y:S05]  /*1d4a0*/  @!P0 BRA `(.L_x_10369) ;  /* 0xfffffffc00f08947 */ /* 0x004fea000383ffff */
[----:B------:R-:W-:Y:S05]  /*1d4b0*/  BRA `(.L_x_10573) ;  /* 0xffffff7c004c7947 */ /* 0x000fea000383ffff */
.L_x_10379:
[----:B0-----:R0:W1:Y:S02]  /*1d4c0*/  SYNCS.PHASECHK.TRANS64.TRYWAIT P2, [R4+URZ+0x324a0], R5 ;  /* 0x0324a005040075a7 */ /* 0x001064000804017f */
[----:B-1----:R-:W-:Y:S05]  /*1d4d0*/  @!P2 NANOSLEEP.SYNCS 0x989680 ;  /* 0x009896800000a95d */ /* 0x002fea0003900000 */
[----:B------:R-:W1:Y:S02]  /*1d4e0*/  @!P2 SYNCS.PHASECHK.TRANS64 P2, [R4+URZ+0x324a0], R5 ;  /* 0x0324a0050400a5a7 */ /* 0x000e64000804007f */
[----:B-1----:R-:W-:Y:S05]  /*1d4f0*/  @!P2 BRA `(.L_x_10379) ;  /* 0xfffffffc00f0a947 */ /* 0x002fea000383ffff */
[----:B------:R-:W-:Y:S05]  /*1d500*/  BRA `(.L_x_10574) ;  /* 0xffffff8000dc7947 */ /* 0x000fea000383ffff */
.L_x_10384:
[----:B-1----:R1:W2:Y:S02]  /*1d510*/  SYNCS.PHASECHK.TRANS64.TRYWAIT P2, [R4+URZ+0x324c0], R5 ;  /* 0x0324c005040075a7 */ /* 0x0022a4000804017f */
[----:B--2---:R-:W-:Y:S05]  /*1d520*/  @!P2 NANOSLEEP.SYNCS 0x989680 ;  /* 0x009896800000a95d */ /* 0x004fea0003900000 */
[----:B------:R-:W2:Y:S02]  /*1d530*/  @!P2 SYNCS.PHASECHK.TRANS64 P2, [R4+URZ+0x324c0], R5 ;  /* 0x0324c0050400a5a7 */ /* 0x000ea4000804007f */
[----:B--2---:R-:W-:Y:S05]  /*1d540*/  @!P2 BRA `(.L_x_10384) ;  /* 0xfffffffc00f0a947 */ /* 0x004fea000383ffff */
[----:B------:R-:W-:Y:S05]  /*1d550*/  BRA `(.L_x_10575) ;  /* 0xffffff8400587947 */ /* 0x000fea000383ffff */
.L_x_10402:
        /* <DEDUP_REMOVED lines=11> */
.L_x_10577:
[----:B------:R-:W-:Y:S05]  /*1d610*/  BSYNC B0 ;  /* 0x0000000000007941 */ /* 0x000fea0003800000 */
.L_x_10576:
[----:B------:R-:W-:Y:S05]  /*1d620*/  BRA `(.L_x_10578) ;  /* 0xffffff9000d87947 */ /* 0x000fea000383ffff */
.L_x_10404:
[----:B------:R-:W-:Y:S01]  /*1d630*/  BSSY B0, `(.L_x_10579) ;  /* 0x0000006000007945 */ /* 0x000fe20003800000 */
[----:B------:R-:W-:-:S07]  /*1d640*/  IMAD.MOV.U32 R15, RZ, RZ, -0x1 ;  /* 0xffffffffff0f7424 */ /* 0x000fce00078e00ff */
[----:B0-----:R-:W-:Y:S05]  /*1d650*/  WARPSYNC.COLLECTIVE R15, `(.L_x_10580) ;  /* 0x000000000f0c7348 */ /* 0x001fea0003c00000 */
[----:B------:R-:W-:Y:S02]  /*1d660*/  ELECT P6, UR62, PT ;  /* 0x00000000003e782f */ /* 0x000fe400038c0000 */
[----:B------:R-:W-:Y:S01]  /*1d670*/  MOV R14, UR62 ;  /* 0x0000003e000e7c02 */ /* 0x000fe20008000f00 */
[----:B0-----:R-:W-:Y:S10]  /*1d680*/  ENDCOLLECTIVE ;  /* 0x000000000000791b */ /* 0x001ff40003800000 */
.L_x_10580:
[----:B------:R-:W-:Y:S05]  /*1d690*/  BSYNC B0 ;  /* 0x0000000000007941 */ /* 0x000fea0003800000 */
.L_x_10579:
[----:B------:R-:W-:Y:S05]  /*1d6a0*/  BRA `(.L_x_10581) ;  /* 0xffffff9000e47947 */ /* 0x000fea000383ffff */
.L_x_10406:
[----:B0-----:R0:W1:Y:S02]  /*1d6b0*/  SYNCS.PHASECHK.TRANS64.TRYWAIT P0, [R0+URZ+0x32440], R2 ;  /* 0x03244002000075a7 */ /* 0x001064000800017f */
[----:B-1----:R-:W-:Y:S05]  /*1d6c0*/  @!P0 NANOSLEEP.SYNCS 0x989680 ;  /* 0x009896800000895d */ /* 0x002fea0003900000 */
[----:B------:R-:W1:Y:S02]  /*1d6d0*/  @!P0 SYNCS.PHASECHK.TRANS64 P0, [R0+URZ+0x32440], R2 ;  /* 0x03244002000085a7 */ /* 0x000e64000800007f */
[----:B-1----:R-:W-:Y:S05]  /*1d6e0*/  @!P0 BRA `(.L_x_10406) ;  /* 0xfffffffc00f08947 */ /* 0x002fea000383ffff */
[----:B------:R-:W-:Y:S05]  /*1d6f0*/  BRA `(.L_x_10582) ;  /* 0xffffff9400447947 */ /* 0x000fea000383ffff */
.L_x_10410:
        /* <DEDUP_REMOVED lines=9> */
.L_x_10583:
[----:B------:R-:W-:Y:S02]  /*1d790*/  IMAD.MOV.U32 R13, RZ, RZ, R3 ;  /* 0x000000ffff0d7224 */ /* 0x000fe400078e0003 */
[----:B------:R-:W-:Y:S01]  /*1d7a0*/  IMAD.MOV.U32 R4, RZ, RZ, R14 ;  /* 0x000000ffff047224 */ /* 0x000fe200078e000e */
[----:B------:R-:W-:-:S07]  /*1d7b0*/  LOP3.LUT R7, R7, 0x7f, RZ, 0xc0, !PT ;  /* 0x0000007f07077812 */ /* 0x000fce00078ec0ff */
[----:B------:R-:W-:Y:S05]  /*1d7c0*/  WARPSYNC.COLLECTIVE R15, `(.L_x_10584) ;  /* 0x000000000f087348 */ /* 0x000fea0003c00000 */
[----:B------:R0:W1:Y:S02]  /*1d7d0*/  SHFL.IDX P6, R14, R13, R12, R11 ;  /* 0x0000000c0d0e7389 */ /* 0x00006400000c000b */
[----:B01----:R-:W-:Y:S01]  /*1d7e0*/  ENDCOLLECTIVE ;  /* 0x000000000000791b */ /* 0x003fe20003800000 */
.L_x_10584:
[----:B------:R-:W-:Y:S01]  /*1d7f0*/  SHF.R.U32.HI R7, RZ, 0x3, R7 ;  /* 0x00000003ff077819 */ /* 0x000fe20000011607 */
[----:B------:R-:W-:Y:S02]  /*1d800*/  IMAD.MOV.U32 R13, RZ, RZ, R2 ;  /* 0x000000ffff0d7224 */ /* 0x000fe400078e0002 */
[----:B------:R-:W-:Y:S02]  /*1d810*/  IMAD.MOV.U32 R12, RZ, RZ, 0x1 ;  /* 0x00000001ff0c7424 */ /* 0x000fe400078e00ff */
[----:B------:R-:W-:-:S07]  /*1d820*/  IMAD.MOV.U32 R5, RZ, RZ, R14 ;  /* 0x000000ffff057224 */ /* 0x000fce00078e000e */
[----:B------:R-:W-:Y:S05]  /*1d830*/  WARPSYNC.COLLECTIVE R15, `(.L_x_10585) ;  /* 0x000000000f087348 */ /* 0x000fea0003c00000 */
[----:B------:R0:W1:Y:S02]  /*1d840*/  SHFL.IDX P6, R14, R13, R12, R11 ;  /* 0x0000000c0d0e7389 */ /* 0x00006400000c000b */
[----:B01----:R-:W-:Y:S01]  /*1d850*/  ENDCOLLECTIVE ;  /* 0x000000000000791b */ /* 0x003fe20003800000 */
.L_x_10585:
[----:B------:R-:W-:Y:S02]  /*1d860*/  IMAD.MOV.U32 R13, RZ, RZ, R3 ;  /* 0x000000ffff0d7224 */ /* 0x000fe400078e0003 */
[----:B------:R-:W-:Y:S02]  /*1d870*/  IMAD R0, R0, R8, RZ ;  /* 0x0000000800007224 */ /* 0x000fe400078e02ff */
[----:B------:R-:W-:Y:S02]  /*1d880*/  IMAD.IADD R8, R7, 0x1, R6 ;  /* 0x0000000107087824 */ /* 0x000fe400078e0206 */
[----:B------:R-:W-:-:S07]  /*1d890*/  IMAD.MOV.U32 R7, RZ, RZ, R14 ;  /* 0x000000ffff077224 */ /* 0x000fce00078e000e */
[----:B------:R-:W-:Y:S05]  /*1d8a0*/  WARPSYNC.COLLECTIVE R15, `(.L_x_10586) ;  /* 0x000000000f087348 */ /* 0x000fea0003c00000 */
[----:B------:R0:W1:Y:S02]  /*1d8b0*/  SHFL.IDX P6, R14, R13, R12, R11 ;  /* 0x0000000c0d0e7389 */ /* 0x00006400000c000b */
[----:B01----:R-:W-:Y:S01]  /*1d8c0*/  ENDCOLLECTIVE ;  /* 0x000000000000791b */ /* 0x003fe20003800000 */
.L_x_10586:
        /* <DEDUP_REMOVED lines=11> */
.L_x_10587:
        /* <DEDUP_REMOVED lines=15> */
.L_x_10588:
        /* <DEDUP_REMOVED lines=19> */
.L_x_10589:
        /* <DEDUP_REMOVED lines=10> */
.L_x_10590:
        /* <DEDUP_REMOVED lines=13> */
.L_x_10591:
        /* <DEDUP_REMOVED lines=10> */
.L_x_10592:
        /* <DEDUP_REMOVED lines=13> */
.L_x_10593:
        /* <DEDUP_REMOVED lines=10> */
.L_x_10594:
        /* <DEDUP_REMOVED lines=13> */
.L_x_10595:
        /* <DEDUP_REMOVED lines=10> */
.L_x_10596:
        /* <DEDUP_REMOVED lines=11> */
.L_x_10597:
        /* <DEDUP_REMOVED lines=14> */
.L_x_10598:
[----:B------:R-:W-:Y:S01]  /*1e220*/  IMAD.MOV.U32 R3, RZ, RZ, R14 ;  /* 0x000000ffff037224 */ /* 0x000fe200078e000e */
[----:B------:R-:W-:Y:S06]  /*1e230*/  BRA `(.L_x_10599) ;  /* 0xffffff9400c87947 */ /* 0x000fec000383ffff */
.L_x_10414:
        /* <DEDUP_REMOVED lines=10> */
[----:B--2---:R-:W-:-:S02]  /*1e2e0*/  IMAD R3, R15, R6, RZ ;  /* 0x000000060f037224 */ /* 0x004fc400078e02ff */
[----:B------:R-:W-:-:S03]  /*1e2f0*/  IMAD.MOV.U32 R15, RZ, RZ, -0x1 ;  /* 0xffffffffff0f7424 */ /* 0x000fc600078e00ff */
[-C--:B---3--:R-:W-:Y:S02]  /*1e300*/  ISETP.GE.AND P4, PT, R14, R3.reuse, PT ;  /* 0x000000030e00720c */ /* 0x088fe40003f86270 */
[-C--:B----4-:R-:W-:Y:S01]  /*1e310*/  ISETP.GE.AND P5, PT, R13, R3.reuse, PT ;  /* 0x000000030d00720c */ /* 0x090fe20003fa6270 */
[----:B------:R-:W-:Y:S01]  /*1e320*/  IMAD.MOV.U32 R13, RZ, RZ, R2 ;  /* 0x000000ffff0d7224 */ /* 0x000fe200078e0002 */
[----:B-----5:R-:W-:Y:S01]  /*1e330*/  ISETP.GE.AND P6, PT, R12, R3, PT ;  /* 0x000000030c00720c */ /* 0x020fe20003fc6270 */
[----:B------:R-:W-:Y:S01]  /*1e340*/  IMAD.MOV.U32 R12, RZ, RZ, RZ ;  /* 0x000000ffff0c7224 */ /* 0x000fe200078e00ff */
[----:B------:R-:W-:-:S07]  /*1e350*/  LOP3.LUT R8, R8, 0xffffffef, RZ, 0xc0, !PT ;  /* 0xffffffef08087812 */ /* 0x000fce00078ec0ff */
        /* <DEDUP_REMOVED lines=18> */
.L_x_10601:
[----:B------:R-:W-:Y:S05]  /*1e480*/  BSYNC B0 ;  /* 0x0000000000007941 */ /* 0x000fea0003800000 */
.L_x_10600:
        /* <DEDUP_REMOVED lines=10> */
.L_x_10602:
        /* <DEDUP_REMOVED lines=16> */
.L_x_10603:
        /* <DEDUP_REMOVED lines=15> */
.L_x_10604:
[----:B------:R-:W-:Y:S02]  /*1e720*/  IMAD.MOV.U32 R13, RZ, RZ, R2 ;  /* 0x000000ffff0d7224 */ /* 0x000fe400078e0002 */
[----:B------:R-:W-:Y:S02]  /*1e730*/  IMAD.MOV.U32 R12, RZ, RZ, 0x2 ;  /* 0x00000002ff0c7424 */ /* 0x000fe400078e00ff */
[----:B------:R-:W-:-:S05]  /*1e740*/  IMAD.MOV.U32 R5, RZ, RZ, R14 ;  /* 0x000000ffff057224 */ /* 0x000fca00078e000e */
[----:B------:R-:W-:-:S05]  /*1e750*/  @!P4 LEA R5, P6, R7, R5, 0x1 ;  /* 0x000000050705c211 */ /* 0x000fca00078c08ff */
[----:B------:R-:W-:-:S05]  /*1e760*/  @!P4 IMAD.X R4, RZ, RZ, R6, P6 ;  /* 0x000000ffff04c224 */ /* 0x000fca00030e0606 */
[----:B------:R-:W-:-:S07]  /*1e770*/  @!P4 LOP3.LUT R5, R5, R4, RZ, 0x3c, !PT ;  /* 0x000000040505c212 */ /* 0x000fce00078e3cff */
[----:B------:R-:W-:Y:S05]  /*1e780*/  WARPSYNC.COLLECTIVE R15, `(.L_x_10605) ;  /* 0x000000000f087348 */ /* 0x000fea0003c00000 */
[----:B------:R0:W1:Y:S02]  /*1e790*/  SHFL.IDX P6, R14, R13, R12, R11 ;  /* 0x0000000c0d0e7389 */ /* 0x00006400000c000b */
[----:B01----:R-:W-:Y:S01]  /*1e7a0*/  ENDCOLLECTIVE ;  /* 0x000000000000791b */ /* 0x003fe20003800000 */
.L_x_10605:
        /* <DEDUP_REMOVED lines=15> */
.L_x_10606:
        /* <DEDUP_REMOVED lines=9> */
.L_x_10607:
        /* <DEDUP_REMOVED lines=15> */
.L_x_10608:
        /* <DEDUP_REMOVED lines=9> */
.L_x_10609:
        /* <DEDUP_REMOVED lines=15> */
.L_x_10610:
        /* <DEDUP_REMOVED lines=9> */
.L_x_10611:
        /* <DEDUP_REMOVED lines=10> */
[----:B------:R-:W-:-:S07]  /*1ecd0*/  IMAD.MOV.U32 R6, RZ, RZ, R14 ;  /* 0x000000ffff067224 */ /* 0x000fce00078e000e */
[----:B0-----:R-:W-:Y:S05]  /*1ece0*/  WARPSYNC.COLLECTIVE R15, `(.L_x_10612) ;  /* 0x000000000f087348 */ /* 0x001fea0003c00000 */
[----:B------:R1:W2:Y:S02]  /*1ecf0*/  SHFL.IDX P6, R14, R13, R12, R11 ;  /* 0x0000000c0d0e7389 */ /* 0x0002a400000c000b */
[----:B012---:R-:W-:Y:S01]  /*1ed00*/  ENDCOLLECTIVE ;  /* 0x000000000000791b */ /* 0x007fe20003800000 */
.L_x_10612:
[----:B------:R-:W-:Y:S02]  /*1ed10*/  IMAD.MOV.U32 R13, RZ, RZ, R2 ;  /* 0x000000ffff0d7224 */ /* 0x000fe400078e0002 */
[----:B------:R-:W-:Y:S01]  /*1ed20*/  IMAD.MOV.U32 R12, RZ, RZ, 0x6 ;  /* 0x00000006ff0c7424 */ /* 0x000fe200078e00ff */
[----:B------:R-:W-:Y:S01]  /*1ed30*/  LOP3.LUT P6, RZ, R9, 0x20, RZ, 0xc0, !PT ;  /* 0x0000002009ff7812 */ /* 0x000fe200078cc0ff */
[----:B------:R-:W-:-:S12]  /*1ed40*/  IMAD.MOV.U32 R5, RZ, RZ, R14 ;  /* 0x000000ffff057224 */ /* 0x000fd800078e000e */
        /* <DEDUP_REMOVED lines=15> */
.L_x_10613:
[----:B------:R-:W-:Y:S02]  /*1ee40*/  IMAD.MOV.U32 R13, RZ, RZ, R0 ;  /* 0x000000ffff0d7224 */ /* 0x000fe400078e0000 */
[----:B------:R-:W-:-:S07]  /*1ee50*/  IMAD.MOV.U32 R6, RZ, RZ, R14 ;  /* 0x000000ffff067224 */ /* 0x000fce00078e000e */
[----:B------:R-:W-:Y:S05]  /*1ee60*/  WARPSYNC.COLLECTIVE R15, `(.L_x_10614) ;  /* 0x000000000f087348 */ /* 0x000fea0003c00000 */
[----:B------:R0:W1:Y:S02]  /*1ee70*/  SHFL.IDX P6, R14, R13, R12, R11 ;  /* 0x0000000c0d0e7389 */ /* 0x00006400000c000b */
[----:B01----:R-:W-:Y:S01]  /*1ee80*/  ENDCOLLECTIVE ;  /* 0x000000000000791b */ /* 0x003fe20003800000 */
.L_x_10614:
[----:B------:R-:W-:Y:S02]  /*1ee90*/  IMAD.MOV.U32 R13, RZ, RZ, R2 ;  /* 0x000000ffff0d7224 */ /* 0x000fe400078e0002 */
[----:B------:R-:W-:Y:S02]  /*1eea0*/  IMAD.MOV.U32 R12, RZ, RZ, 0x7 ;  /* 0x00000007ff0c7424 */ /* 0x000fe400078e00ff */
[----:B------:R-:W-:-:S07]  /*1eeb0*/  IMAD.MOV.U32 R5, RZ, RZ, R14 ;  /* 0x000000ffff057224 */ /* 0x000fce00078e000e */
[----:B------:R-:W-:Y:S05]  /*1eec0*/  WARPSYNC.COLLECTIVE R15, `(.L_x_10615) ;  /* 0x000000000f087348 */ /* 0x000fea0003c00000 */
[----:B------:R0:W1:Y:S02]  /*1eed0*/  SHFL.IDX P6, R14, R13, R12, R11 ;  /* 0x0000000c0d0e7389 */ /* 0x00006400000c000b */
[----:B01----:R-:W-:Y:S01]  /*1eee0*/  ENDCOLLECTIVE ;  /* 0x000000000000791b */ /* 0x003fe20003800000 */
.L_x_10615:
        /* <DEDUP_REMOVED lines=10> */
.L_x_10616:
[----:B------:R-:W-:Y:S01]  /*1ef90*/  @!PT LDS RZ, [RZ] ;  /* 0x00000000fffff984 */ /* 0x000fe20000000800 */
[----:B------:R-:W-:Y:S01]  /*1efa0*/  @!PT LDS RZ, [RZ] ;  /* 0x00000000fffff984 */ /* 0x000fe20000000800 */
[----:B------:R-:W-:Y:S01]  /*1efb0*/  @!PT LDS RZ, [RZ] ;  /* 0x00000000fffff984 */ /* 0x000fe20000000800 */
[----:B------:R1:W-:Y:S04]  /*1efc0*/  @!P4 LDGSTS.E.BYPASS.LTC128B.128 [R8+0x25400], desc[UR60][R4.64], !P3 ;  /* 0x254000000408cfae */ /* 0x0003e8000d901d7c */
[----:B------:R1:W-:Y:S04]  /*1efd0*/  @!P4 LDGSTS.E.BYPASS.LTC128B.128 [R8+0x29400], desc[UR60][R4.64+0x80], !P2 ;  /* 0x294000800408cfae */ /* 0x0003e8000d101d7c */
[----:B------:R1:W-:Y:S04]  /*1efe0*/  @!P4 LDGSTS.E.BYPASS.LTC128B.128 [R8+0x2d400], desc[UR60][R4.64+0x100], !P1 ;  /* 0x2d4001000408cfae */ /* 0x0003e8000c901d7c */
[----:B------:R1:W-:Y:S01]  /*1eff0*/  @!P4 LDGSTS.E.BYPASS.LTC128B.128 [R8+0x31400], desc[UR60][R4.64+0x180], !P0 ;  /* 0x314001800408cfae */ /* 0x0003e2000c101d7c */
[----:B------:R-:W-:Y:S01]  /*1f000*/  IMAD.MOV.U32 R0, RZ, RZ, R14 ;  /* 0x000000ffff007224 */ /* 0x000fe200078e000e */
[----:B------:R-:W-:Y:S06]  /*1f010*/  BRA `(.L_x_10617) ;  /* 0xffffff9400747947 */ /* 0x000fec000383ffff */
.L_x_10419:
[----:B0-----:R0:W3:Y:S02]  /*1f020*/  SYNCS.PHASECHK.TRANS64.TRYWAIT P0, [R18+URZ+0x32420], R0 ;  /* 0x03242000120075a7 */ /* 0x0010e4000800017f */
[----:B---3--:R-:W-:Y:S05]  /*1f030*/  @!P0 NANOSLEEP.SYNCS 0x989680 ;  /* 0x009896800000895d */ /* 0x008fea0003900000 */
[----:B------:R-:W3:Y:S02]  /*1f040*/  @!P0 SYNCS.PHASECHK.TRANS64 P0, [R18+URZ+0x32420], R0 ;  /* 0x03242000120085a7 */ /* 0x000ee4000800007f */
[----:B---3--:R-:W-:Y:S05]  /*1f050*/  @!P0 BRA `(.L_x_10419) ;  /* 0xfffffffc00f08947 */ /* 0x008fea000383ffff */
[----:B------:R-:W-:Y:S05]  /*1f060*/  BRA `(.L_x_10618) ;  /* 0xffffff9400ec7947 */ /* 0x000fea000383ffff */
.L_x_10423:
[----:B0-----:R0:W1:Y:S02]  /*1f070*/  SYNCS.PHASECHK.TRANS64.TRYWAIT P0, [R2+URZ+0x32460], R0 ;  /* 0x03246000020075a7 */ /* 0x001064000800017f */
[----:B-1----:R-:W-:Y:S05]  /*1f080*/  @!P0 NANOSLEEP.SYNCS 0x989680 ;  /* 0x009896800000895d */ /* 0x002fea0003900000 */
[----:B------:R-:W1:Y:S02]  /*1f090*/  @!P0 SYNCS.PHASECHK.TRANS64 P0, [R2+URZ+0x32460], R0 ;  /* 0x03246000020085a7 */ /* 0x000e64000800007f */
[----:B-1----:R-:W-:Y:S05]  /*1f0a0*/  @!P0 BRA `(.L_x_10423) ;  /* 0xfffffffc00f08947 */ /* 0x002fea000383ffff */
[----:B------:R-:W-:Y:S05]  /*1f0b0*/  BRA `(.L_x_10619) ;  /* 0xffffff9800107947 */ /* 0x000fea000383ffff */
.L_x_10438:
[----:B-1----:R1:W2:Y:S02]  /*1f0c0*/  SYNCS.PHASECHK.TRANS64.TRYWAIT P0, [R2+URZ+0x32440], R6 ;  /* 0x03244006020075a7 */ /* 0x0022a4000800017f */
[----:B--2---:R-:W-:Y:S05]  /*1f0d0*/  @!P0 NANOSLEEP.SYNCS 0x989680 ;  /* 0x009896800000895d */ /* 0x004fea0003900000 */
[----:B------:R-:W2:Y:S02]  /*1f0e0*/  @!P0 SYNCS.PHASECHK.TRANS64 P0, [R2+URZ+0x32440], R6 ;  /* 0x03244006020085a7 */ /* 0x000ea4000800007f */
[----:B--2---:R-:W-:Y:S05]  /*1f0f0*/  @!P0 BRA `(.L_x_10438) ;  /* 0xfffffffc00f08947 */ /* 0x004fea000383ffff */
[----:B------:R-:W-:Y:S05]  /*1f100*/  BRA `(.L_x_10620) ;  /* 0xffffffa000307947 */ /* 0x000fea000383ffff */
.L_x_10443:
[----:B0-----:R0:W2:Y:S02]  /*1f110*/  SYNCS.PHASECHK.TRANS64.TRYWAIT P0, [R2+URZ+0x32460], R6 ;  /* 0x03246006020075a7 */ /* 0x0010a4000800017f */
[----:B--2---:R-:W-:Y:S05]  /*1f120*/  @!P0 NANOSLEEP.SYNCS 0x989680 ;  /* 0x009896800000895d */ /* 0x004fea0003900000 */
[----:B------:R-:W2:Y:S02]  /*1f130*/  @!P0 SYNCS.PHASECHK.TRANS64 P0, [R2+URZ+0x32460], R6 ;  /* 0x03246006020085a7 */ /* 0x000ea4000800007f */
[----:B--2---:R-:W-:Y:S05]  /*1f140*/  @!P0 BRA `(.L_x_10443) ;  /* 0xfffffffc00f08947 */ /* 0x004fea000383ffff */
[----:B------:R-:W-:Y:S05]  /*1f150*/  BRA `(.L_x_10621) ;  /* 0xffffffa000ac7947 */ /* 0x000fea000383ffff */
.L_x_10454:
[----:B-1----:R1:W2:Y:S02]  /*1f160*/  SYNCS.PHASECHK.TRANS64.TRYWAIT P0, [R3+URZ+0x32440], R2 ;  /* 0x03244002030075a7 */ /* 0x0022a4000800017f */
[----:B--2---:R-:W-:Y:S05]  /*1f170*/  @!P0 NANOSLEEP.SYNCS 0x989680 ;  /* 0x009896800000895d */ /* 0x004fea0003900000 */
[----:B------:R-:W2:Y:S02]  /*1f180*/  @!P0 SYNCS.PHASECHK.TRANS64 P0, [R3+URZ+0x32440], R2 ;  /* 0x03244002030085a7 */ /* 0x000ea4000800007f */
[----:B--2---:R-:W-:Y:S05]  /*1f190*/  @!P0 BRA `(.L_x_10454) ;  /* 0xfffffffc00f08947 */ /* 0x004fea000383ffff */
[----:B------:R-:W-:Y:S05]  /*1f1a0*/  BRA `(.L_x_10622) ;  /* 0xffffffa800987947 */ /* 0x000fea000383ffff */
.L_x_10459:
[----:B--2---:R2:W3:Y:S02]  /*1f1b0*/  SYNCS.PHASECHK.TRANS64.TRYWAIT P0, [R3+URZ+0x32460], R2 ;  /* 0x03246002030075a7 */ /* 0x0044e4000800017f */
[----:B---3--:R-:W-:Y:S05]  /*1f1c0*/  @!P0 NANOSLEEP.SYNCS 0x989680 ;  /* 0x009896800000895d */ /* 0x008fea0003900000 */
[----:B------:R-:W3:Y:S02]  /*1f1d0*/  @!P0 SYNCS.PHASECHK.TRANS64 P0, [R3+URZ+0x32460], R2 ;  /* 0x03246002030085a7 */ /* 0x000ee4000800007f */
[----:B---3--:R-:W-:Y:S05]  /*1f1e0*/  @!P0 BRA `(.L_x_10459) ;  /* 0xfffffffc00f08947 */ /* 0x008fea000383ffff */
[----:B------:R-:W-:Y:S05]  /*1f1f0*/  BRA `(.L_x_10623) ;  /* 0xffffffac00147947 */ /* 0x000fea000383ffff */
.L_x_10470:
[----:B-1----:R1:W2:Y:S02]  /*1f200*/  SYNCS.PHASECHK.TRANS64.TRYWAIT P0, [R3+URZ+0x32440], R2 ;  /* 0x03244002030075a7 */ /* 0x0022a4000800017f */
[----:B--2---:R-:W-:Y:S05]  /*1f210*/  @!P0 NANOSLEEP.SYNCS 0x989680 ;  /* 0x009896800000895d */ /* 0x004fea0003900000 */
[----:B------:R-:W2:Y:S02]  /*1f220*/  @!P0 SYNCS.PHASECHK.TRANS64 P0, [R3+URZ+0x32440], R2 ;  /* 0x03244002030085a7 */ /* 0x000ea4000800007f */
[----:B--2---:R-:W-:Y:S05]  /*1f230*/  @!P0 BRA `(.L_x_10470) ;  /* 0xfffffffc00f08947 */ /* 0x004fea000383ffff */
[----:B------:R-:W-:Y:S05]  /*1f240*/  BRA `(.L_x_10624) ;  /* 0xffffffb000e47947 */ /* 0x000fea000383ffff */
.L_x_10475:
[----:B--2---:R2:W3:Y:S02]  /*1f250*/  SYNCS.PHASECHK.TRANS64.TRYWAIT P0, [R3+URZ+0x32460], R2 ;  /* 0x03246002030075a7 */ /* 0x0044e4000800017f */
[----:B---3--:R-:W-:Y:S05]  /*1f260*/  @!P0 NANOSLEEP.SYNCS 0x989680 ;  /* 0x009896800000895d */ /* 0x008fea0003900000 */
[----:B------:R-:W3:Y:S02]  /*1f270*/  @!P0 SYNCS.PHASECHK.TRANS64 P0, [R3+URZ+0x32460], R2 ;  /* 0x03246002030085a7 */ /* 0x000ee4000800007f */
[----:B---3--:R-:W-:Y:S05]  /*1f280*/  @!P0 BRA `(.L_x_10475) ;  /* 0xfffffffc00f08947 */ /* 0x008fea000383ffff */
[----:B------:R-:W-:Y:S05]  /*1f290*/  BRA `(.L_x_10625) ;  /* 0xffffffb400607947 */ /* 0x000fea000383ffff */
.L_x_10487:
[----:B-1----:R-:W3:Y:S01]  /*1f2a0*/  LDL R2, [R1] ;  /* 0x0000000001027983 */ /* 0x002ee20000100800 */
[----:B------:R-:W-:Y:S01]  /*1f2b0*/  BSSY B0, `(.L_x_10626) ;  /* 0x0000008000007945 */ /* 0x000fe20003800000 */
[----:B0-----:R-:W-:Y:S02]  /*1f2c0*/  IMAD.MOV.U32 R12, RZ, RZ, RZ ;  /* 0x000000ffff0c7224 */ /* 0x001fe400078e00ff */
[----:B------:R-:W-:Y:S02]  /*1f2d0*/  IMAD.MOV.U32 R11, RZ, RZ, 0x1f ;  /* 0x0000001fff0b7424 */ /* 0x000fe400078e00ff */
[----:B------:R-:W-:Y:S02]  /*1f2e0*/  IMAD.MOV.U32 R15, RZ, RZ, -0x1 ;  /* 0xffffffffff0f7424 */ /* 0x000fe400078e00ff */
[----:B---3--:R-:W-:-:S07]  /*1f2f0*/  IMAD.MOV.U32 R13, RZ, RZ, R2 ;  /* 0x000000ffff0d7224 */ /* 0x008fce00078e0002 */
[----:B--2---:R-:W-:Y:S05]  /*1f300*/  WARPSYNC.COLLECTIVE R15, `(.L_x_10627) ;  /* 0x000000000f087348 */ /* 0x004fea0003c00000 */
[----:B------:R0:W1:Y:S02]  /*1f310*/  SHFL.IDX P6, R14, R13, R12, R11 ;  /* 0x0000000c0d0e7389 */ /* 0x00006400000c000b */
[----:B012---:R-:W-:Y:S01]  /*1f320*/  ENDCOLLECTIVE ;  /* 0x000000000000791b */ /* 0x007fe20003800000 */
.L_x_10627:
[----:B------:R-:W-:Y:S05]  /*1f330*/  BSYNC B0 ;  /* 0x0000000000007941 */ /* 0x000fea0003800000 */
.L_x_10626:
        /* <DEDUP_REMOVED lines=9> */
.L_x_10628:
        /* <DEDUP_REMOVED lines=26> */
.L_x_10629:
        /* <DEDUP_REMOVED lines=8> */
.L_x_10630:
        /* <DEDUP_REMOVED lines=8> */
.L_x_10631:
        /* <DEDUP_REMOVED lines=8> */
.L_x_10632:
        /* <DEDUP_REMOVED lines=8> */
.L_x_10633:
        /* <DEDUP_REMOVED lines=9> */
.L_x_10634:
[----:B------:R-:W-:Y:S01]  /*1f800*/  IMAD.MOV.U32 R9, RZ, RZ, R14 ;  /* 0x000000ffff097224 */ /* 0x000fe200078e000e */
[----:B------:R-:W-:Y:S06]  /*1f810*/  BRA `(.L_x_10635) ;  /* 0xffffffb800a87947 */ /* 0x000fec000383ffff */
.L_x_10490:
        /* <DEDUP_REMOVED lines=8> */
.L_x_10637:
[----:B------:R-:W-:Y:S05]  /*1f8a0*/  BSYNC B0 ;  /* 0x0000000000007941 */ /* 0x000fea0003800000 */
.L_x_10636:
        /* <DEDUP_REMOVED lines=10> */
.L_x_10638:
        /* <DEDUP_REMOVED lines=8> */
.L_x_10639:
        /* <DEDUP_REMOVED lines=8> */
.L_x_10640:
        /* <DEDUP_REMOVED lines=8> */
.L_x_10641:
        /* <DEDUP_REMOVED lines=9> */
.L_x_10642:
[----:B------:R-:W-:Y:S01]  /*1fb60*/  IMAD.MOV.U32 R9, RZ, RZ, R14 ;  /* 0x000000ffff097224 */ /* 0x000fe200078e000e */
[----:B------:R-:W-:Y:S06]  /*1fb70*/  BRA `(.L_x_10643) ;  /* 0xffffffb8007c7947 */ /* 0x000fec000383ffff */
.L_x_10492:
[----:B------:R-:W-:Y:S01]  /*1fb80*/  BSSY B0, `(.L_x_10644) ;  /* 0x0000006000007945 */ /* 0x000fe20003800000 */
[----:B------:R-:W-:Y:S01]  /*1fb90*/  PLOP3.LUT P6, PT, P6, PT, PT, 0x8, 0x0 ;  /* 0x000000000000781c */ /* 0x000fe200037ce170 */
[----:B------:R-:W-:-:S12]  /*1fba0*/  IMAD.MOV.U32 R15, RZ, RZ, -0x1 ;  /* 0xffffffffff0f7424 */ /* 0x000fd800078e00ff */
[----:B0-----:R-:W-:Y:S05]  /*1fbb0*/  WARPSYNC.COLLECTIVE R15, `(.L_x_10645) ;  /* 0x000000000f087348 */ /* 0x001fea0003c00000 */
[----:B------:R-:W-:Y:S01]  /*1fbc0*/  VOTE.ANY R14, PT, P6 ;  /* 0x00000000000e7806 */ /* 0x000fe200030e0100 */
[----:B0-----:R-:W-:Y:S06]  /*1fbd0*/  ENDCOLLECTIVE ;  /* 0x000000000000791b */ /* 0x001fec0003800000 */
.L_x_10645:
[----:B------:R-:W-:Y:S05]  /*1fbe0*/  BSYNC B0 ;  /* 0x0000000000007941 */ /* 0x000fea0003800000 */
.L_x_10644:
        /* <DEDUP_REMOVED lines=9> */
.L_x_10646:
[----:B------:R-:W-:Y:S02]  /*1fc80*/  IMAD.MOV.U32 R13, RZ, RZ, R6 ;  /* 0x000000ffff0d7224 */ /* 0x000fe400078e0006 */
[----:B------:R-:W-:-:S07]  /*1fc90*/  IMAD.MOV.U32 R0, RZ, RZ, R14 ;  /* 0x000000ffff007224 */ /* 0x000fce00078e000e */
[----:B------:R-:W-:Y:S05]  /*1fca0*/  WARPSYNC.COLLECTIVE R15, `(.L_x_10647) ;  /* 0x000000000f087348 */ /* 0x000fea0003c00000 */
[----:B------:R0:W1:Y:S02]  /*1fcb0*/  SHFL.IDX P6, R14, R13, R12, R11 ;  /* 0x0000000c0d0e7389 */ /* 0x00006400000c000b */
[----:B01----:R-:W-:Y:S01]  /*1fcc0*/  ENDCOLLECTIVE ;  /* 0x000000000000791b */ /* 0x003fe20003800000 */
.L_x_10647:
[----:B------:R-:W-:Y:S01]  /*1fcd0*/  IMAD.MOV.U32 R6, RZ, RZ, R14 ;  /* 0x000000ffff067224 */ /* 0x000fe200078e000e */
[----:B------:R-:W-:Y:S06]  /*1fce0*/  BRA `(.L_x_10648) ;  /* 0xffffffb8005c7947 */ /* 0x000fec000383ffff */
.L_x_10494:
[----:B------:R-:W-:Y:S01]  /*1fcf0*/  BSSY B0, `(.L_x_10649) ;  /* 0x0000007000007945 */ /* 0x000fe20003800000 */
[----:B------:R-:W-:Y:S02]  /*1fd00*/  IMAD.MOV.U32 R13, RZ, RZ, R7 ;  /* 0x000000ffff0d7224 */ /* 0x000fe400078e0007 */
[----:B------:R-:W-:Y:S02]  /*1fd10*/  IMAD.MOV.U32 R11, RZ, RZ, 0x1f ;  /* 0x0000001fff0b7424 */ /* 0x000fe400078e00ff */
[----:B------:R-:W-:-:S07]  /*1fd20*/  IMAD.MOV.U32 R15, RZ, RZ, -0x1 ;  /* 0xffffffffff0f7424 */ /* 0x000fce00078e00ff */
[----:B0123--:R-:W-:Y:S05]  /*1fd30*/  WARPSYNC.COLLECTIVE R15, `(.L_x_10650) ;  /* 0x000000000f087348 */ /* 0x00ffea0003c00000 */
[----:B------:R4:W0:Y:S02]  /*1fd40*/  SHFL.IDX P6, R14, R13, R12, R11 ;  /* 0x0000000c0d0e7389 */ /* 0x00082400000c000b */
[----:B01234-:R-:W-:Y:S01]  /*1fd50*/  ENDCOLLECTIVE ;  /* 0x000000000000791b */ /* 0x01ffe20003800000 */
.L_x_10650:
[----:B------:R-:W-:Y:S05]  /*1fd60*/  BSYNC B0 ;  /* 0x0000000000007941 */ /* 0x000fea0003800000 */
.L_x_10649:
[----:B------:R-:W-:Y:S01]  /*1fd70*/  IMAD.MOV.U32 R7, RZ, RZ, R14 ;  /* 0x000000ffff077224 */ /* 0x000fe200078e000e */
[----:B------:R-:W-:Y:S06]  /*1fd80*/  BRA `(.L_x_10651) ;  /* 0xffffffb8004c7947 */ /* 0x000fec000383ffff */
.L_x_10498:
[----:B0-----:R0:W1:Y:S02]  /*1fd90*/  SYNCS.PHASECHK.TRANS64.TRYWAIT P0, [R0+URZ+0x32420], R3 ;  /* 0x03242003000075a7 */ /* 0x001064000800017f */
[----:B-1----:R-:W-:Y:S05]  /*1fda0*/  @!P0 NANOSLEEP.SYNCS 0x989680 ;  /* 0x009896800000895d */ /* 0x002fea0003900000 */
[----:B------:R-:W1:Y:S02]  /*1fdb0*/  @!P0 SYNCS.PHASECHK.TRANS64 P0, [R0+URZ+0x32420], R3 ;  /* 0x03242003000085a7 */ /* 0x000e64000800007f */
[----:B-1----:R-:W-:Y:S05]  /*1fdc0*/  @!P0 BRA `(.L_x_10498) ;  /* 0xfffffffc00f08947 */ /* 0x002fea000383ffff */
[----:B------:R-:W-:Y:S05]  /*1fdd0*/  BRA `(.L_x_10652) ;  /* 0xffffffbc00e87947 */ /* 0x000fea000383ffff */
.L_x_10499:
        /* <DEDUP_REMOVED lines=11> */
.L_x_10654:
[----:B------:R-:W-:Y:S05]  /*1fe90*/  BSYNC B0 ;  /* 0x0000000000007941 */ /* 0x000fea0003800000 */
.L_x_10653:
[----:B------:R-:W-:Y:S05]  /*1fea0*/  BRA `(.L_x_10655) ;  /* 0xffffffbc00d07947 */ /* 0x000fea000383ffff */
.L_x_10500:
[----:B------:R-:W-:Y:S01]  /*1feb0*/  BSSY B0, `(.L_x_10656) ;  /* 0x0000006000007945 */ /* 0x000fe20003800000 */
[----:B------:R-:W-:-:S07]  /*1fec0*/  IMAD.MOV.U32 R15, RZ, RZ, -0x1 ;  /* 0xffffffffff0f7424 */ /* 0x000fce00078e00ff */
[----:B01----:R-:W-:Y:S05]  /*1fed0*/  WARPSYNC.COLLECTIVE R15, `(.L_x_10657) ;  /* 0x000000000f0c7348 */ /* 0x003fea0003c00000 */
[----:B------:R-:W-:Y:S02]  /*1fee0*/  ELECT P6, UR62, PT ;  /* 0x00000000003e782f */ /* 0x000fe400038c0000 */
[----:B------:R-:W-:Y:S01]  /*1fef0*/  MOV R14, UR62 ;  /* 0x0000003e000e7c02 */ /* 0x000fe20008000f00 */
[----:B01----:R-:W-:Y:S10]  /*1ff00*/  ENDCOLLECTIVE ;  /* 0x000000000000791b */ /* 0x003ff40003800000 */
.L_x_10657:
[----:B------:R-:W-:Y:S05]  /*1ff10*/  BSYNC B0 ;  /* 0x0000000000007941 */ /* 0x000fea0003800000 */
.L_x_10656:
[----:B------:R-:W-:Y:S05]  /*1ff20*/  BRA `(.L_x_10658) ;  /* 0xffffffbc00c47947 */ /* 0x000fea000383ffff */
.L_x_10502:
[----:B0-----:R0:W1:Y:S02]  /*1ff30*/  SYNCS.PHASECHK.TRANS64.TRYWAIT P0, [R6+URZ], R5 ;  /* 0x00000005060075a7 */ /* 0x001064000800017f */
[----:B-1----:R-:W-:Y:S05]  /*1ff40*/  @!P0 NANOSLEEP.SYNCS 0x989680 ;  /* 0x009896800000895d */ /* 0x002fea0003900000 */
[----:B------:R-:W1:Y:S02]  /*1ff50*/  @!P0 SYNCS.PHASECHK.TRANS64 P0, [R6+URZ], R5 ;  /* 0x00000005060085a7 */ /* 0x000e64000800007f */
[----:B-1----:R-:W-:Y:S05]  /*1ff60*/  @!P0 BRA `(.L_x_10502) ;  /* 0xfffffffc00f08947 */ /* 0x002fea000383ffff */
[----:B------:R-:W-:Y:S05]  /*1ff70*/  BRA `(.L_x_10659) ;  /* 0xffffffc000047947 */ /* 0x000fea000383ffff */
.L_x_10503:
[----:B-1----:R1:W2:Y:S02]  /*1ff80*/  SYNCS.PHASECHK.TRANS64.TRYWAIT P0, [R7+URZ], R2 ;  /* 0x00000002070075a7 */ /* 0x0022a4000800017f */
[----:B--2---:R-:W-:Y:S05]  /*1ff90*/  @!P0 NANOSLEEP.SYNCS 0x989680 ;  /* 0x009896800000895d */ /* 0x004fea0003900000 */
[----:B------:R-:W2:Y:S02]  /*1ffa0*/  @!P0 SYNCS.PHASECHK.TRANS64 P0, [R7+URZ], R2 ;  /* 0x00000002070085a7 */ /* 0x000ea4000800007f */
[----:B--2---:R-:W-:Y:S05]  /*1ffb0*/  @!P0 BRA `(.L_x_10503) ;  /* 0xfffffffc00f08947 */ /* 0x004fea000383ffff */
[----:B------:R-:W-:Y:S05]  /*1ffc0*/  BRA `(.L_x_10660) ;  /* 0xffffffbc00f87947 */ /* 0x000fea000383ffff */
.L_x_10505:
[----:B--2---:R2:W3:Y:S02]  /*1ffd0*/  SYNCS.PHASECHK.TRANS64.TRYWAIT P0, [R4+URZ], R5 ;  /* 0x00000005040075a7 */ /* 0x0044e4000800017f */
[----:B---3--:R-:W-:Y:S05]  /*1ffe0*/  @!P0 NANOSLEEP.SYNCS 0x989680 ;  /* 0x009896800000895d */ /* 0x008fea0003900000 */
[----:B------:R-:W3:Y:S02]  /*1fff0*/  @!P0 SYNCS.PHASECHK.TRANS64 P0, [R4+URZ], R5 ;  /* 0x00000005040085a7 */ /* 0x000ee4000800007f */
[----:B---3--:R-:W-:Y:S05]  /*20000*/  @!P0 BRA `(.L_x_10505) ;  /* 0xfffffffc00f08947 */ /* 0x008fea000383ffff */
[----:B------:R-:W-:Y:S05]  /*20010*/  BRA `(.L_x_10661) ;  /* 0xffffffbc00fc7947 */ /* 0x000fea000383ffff */
.L_x_10662:
        /* <DEDUP_REMOVED lines=14> */
.L_x_15019:


//--------------------- .text._ZN7cutlass13device_kernelIN5flash11enable_sm90INS1_16FlashAttnFwdSm90INS1_25CollectiveMainloopFwdSm90ILi2EN4cute5tupleIJNS5_1CILi1EEES8_S8_EEENS6_IJNS7_ILi128EEENS7_ILi96EEENS7_ILi64EEEEEELi256ENS_6half_tEfNS_4arch4Sm90ELb0ELb1ELb0ELb0ELb0ELb0ELb0ELb1ELb0ELb1ELb1ELb0EEENS1_21CollectiveEpilogueFwdINS6_IJSA_NS7_ILi256EEESB_EEES9_SE_SG_Li256ELb0ELb1ELb1ELb0EEENS1_19SingleTileSchedulerILb0ELb1ELb1ELi128EEEEEEEEEvNT_6ParamsE --------------------------
	.section	.text._ZN7cutlass13device_kernelIN5flash11enable_sm90INS1_16FlashAttnFwdSm90INS1_25CollectiveMainloopFwdSm90ILi2EN4cute5tupleIJNS5_1CILi1EEES8_S8_EEENS6_IJNS7_ILi128EEENS7_ILi96EEENS7_ILi64EEEEEELi256ENS_6half_tEfNS_4arch4Sm90ELb0ELb1ELb0ELb0ELb0ELb0ELb0ELb1ELb0ELb1ELb1ELb0EEENS1_21CollectiveEpilogueFwdINS6_IJSA_NS7_ILi256EEESB_EEES9_SE_SG_Li256ELb0ELb1ELb1ELb0EEENS1_19SingleTileSchedulerILb0ELb1ELb1ELi128EEEEEEEEEvNT_6ParamsE,"ax",@progbits
	.align	128
.text._ZN7cutlass13device_kernelIN5flash11enable_sm90INS1_16FlashAttnFwdSm90INS1_25CollectiveMainloopFwdSm90ILi2EN4cute5tupleIJNS5_1CILi1EEES8_S8_EEENS6_IJNS7_ILi128EEENS7_ILi96EEENS7_ILi64EEEEEELi256ENS_6half_tEfNS_4arch4Sm90ELb0ELb1ELb0ELb0ELb0ELb0ELb0ELb1ELb0ELb1ELb1ELb0EEENS1_21CollectiveEpilogueFwdINS6_IJSA_NS7_ILi256EEESB_EEES9_SE_SG_Li256ELb0ELb1ELb1ELb0EEENS1_19SingleTileSchedulerILb0ELb1ELb1ELi128EEEEEEEEEvNT_6ParamsE:
        .type           _ZN7cutlass13device_kernelIN5flash11enable_sm90INS1_16FlashAttnFwdSm90INS1_25CollectiveMainloopFwdSm90ILi2EN4cute5tupleIJNS5_1CILi1EEES8_S8_EEENS6_IJNS7_ILi128EEENS7_ILi96EEENS7_ILi64EEEEEELi256ENS_6half_tEfNS_4arch4Sm90ELb0ELb1ELb0ELb0ELb0ELb0ELb0ELb1ELb0ELb1ELb1ELb0EEENS1_21CollectiveEpilogueFwdINS6_IJSA_NS7_ILi256EEESB_EEES9_SE_SG_Li256ELb0ELb1ELb1ELb0EEENS1_19SingleTileSchedulerILb0ELb1ELb1ELi128EEEEEEEEEvNT_6ParamsE,@function
        .size           _ZN7cutlass13device_kernelIN5flash11enable_sm90INS1_16FlashAttnFwdSm90INS1_25CollectiveMainloopFwdSm90ILi2EN4cute5tupleIJNS5_1CILi1EEES8_S8_EEENS6_IJNS7_ILi128EEENS7_ILi96EEENS7_ILi64EEEEEELi256ENS_6half_tEfNS_4arch4Sm90ELb0ELb1ELb0ELb0ELb0ELb0ELb0ELb1ELb0ELb1ELb1ELb0EEENS1_21CollectiveEpilogueFwdINS6_IJSA_NS7_ILi256EEESB_EEES9_SE_SG_Li256ELb0ELb1ELb1ELb0EEENS1_19SingleTileSchedulerILb0ELb1ELb1ELi128EEEEEEEEEvNT_6ParamsE,(.L_x_15020 - _ZN7cutlass13device_kernelIN5flash11enable_sm90INS1_16FlashAttnFwdSm90INS1_25CollectiveMainloopFwdSm90ILi2EN4cute5tupleIJNS5_1CILi1EEES8_S8_EEENS6_IJNS7_ILi128EEENS7_ILi96EEENS7_ILi64EEEEEELi256ENS_6half_tEfNS_4arch4Sm90ELb0ELb1ELb0ELb0ELb0ELb0ELb0ELb1ELb0ELb1ELb1ELb0EEENS1_21CollectiveEpilogueFwdINS6_IJSA_NS7_ILi256EEESB_EEES9_SE_SG_Li256ELb0ELb1ELb1ELb0EEENS1_19SingleTileSchedulerILb0ELb1ELb1ELi128EEEEEEEEEvNT_6ParamsE)
        .other          _ZN7cutlass13device_kernelIN5flash11enable_sm90INS1_16FlashAttnFwdSm90INS1_25CollectiveMainloopFwdSm90ILi2EN4cute5tupleIJNS5_1CILi1EEES8_S8_EEENS6_IJNS7_ILi128EEENS7_ILi96EEENS7_ILi64EEEEEELi256ENS_6half_tEfNS_4arch4Sm90ELb0ELb1ELb0ELb0ELb0ELb0ELb0ELb1ELb0ELb1ELb1ELb0EEENS1_21CollectiveEpilogueFwdINS6_IJSA_NS7_ILi256EEESB_EEES9_SE_SG_Li256ELb0ELb1ELb1ELb0EEENS1_19SingleTileSchedulerILb0ELb1ELb1ELi128EEEEEEEEEvNT_6ParamsE,@"STO_CUDA_ENTRY STV_DEFAULT"
_ZN7cutlass13device_kernelIN5flash11enable_sm90INS1_16FlashAttnFwdSm90INS1_25CollectiveMainloopFwdSm90ILi2EN4cute5tupleIJNS5_1CILi1EEES8_S8_EEENS6_IJNS7_ILi128EEENS7_ILi96EEENS7_ILi64EEEEEELi256ENS_6half_tEfNS_4arch4Sm90ELb0ELb1ELb0ELb0ELb0ELb0ELb0ELb1ELb0ELb1ELb1ELb0EEENS1_21CollectiveEpilogueFwdINS6_IJSA_NS7_ILi256EEESB_EEES9_SE_SG_Li256ELb0ELb1ELb1ELb0EEENS1_19SingleTileSchedulerILb0ELb1ELb1ELi128EEEEEEEEEvNT_6ParamsE:
        /* <DEDUP_REMOVED lines=18> */
.L_x_10664:
[----:B------:R-:W-:Y:S05]  /*0120*/  BSYNC B0 ;  /* 0x0000000000007941 */ /* 0x000fea0003800000 */
.L_x_10663:
        /* <DEDUP_REMOVED lines=41> */
.L_x_10665:
        /* <DEDUP_REMOVED lines=22> */
.L_x_10666:
        /* <DEDUP_REMOVED lines=18> */
.L_x_10667:
        /* <DEDUP_REMOVED lines=22> */
.L_x_10668:
        /* <DEDUP_REMOVED lines=22> */
.L_x_10669:
        /* <DEDUP_REMOVED lines=8> */
.L_x_10672:
        /* <DEDUP_REMOVED lines=20> */
[----:B------:R-:W0:Y:S01]  /*0ac0*/  LDC.64 R6, c[0x0][0x418] ;  /* 0x00010600ff067b82 */ /* 0x000e220000000a00 */
[----:B------:R-:W-:Y:S01]  /*0ad0*/  ULDC UR4, c[0x0][0x448] ;  /* 0x0001120000047ab9 */ /* 0x000fe20000000800 */
[----:B------:R-:W1:Y:S01]  /*0ae0*/  S2R R0, SR_TID.X ;  /* 0x0000000000007919 */ /* 0x000e620000002100 */
[----:B------:R-:W-:-:S03]  /*0af0*/  UISETP.NE.AND UP1, UPT, UR4, 0x1, UPT ;  /* 0x000000010400788c */ /* 0x000fc6000bf25270 */
[----:B------:R-:W-:Y:S02]  /*0b00*/  ULDC.64 UR4, c[0x0][0x9e0] ;  /* 0x0002780000047ab9 */ /* 0x000fe40000000a00 */
[----:B------:R-:W2:Y:S01]  /*0b10*/  LDC R2, c[0x0][0x288] ;  /* 0x0000a200ff027b82 */ /* 0x000ea20000000800 */
[----:B------:R-:W-:-:S05]  /*0b20*/  UISETP.GE.AND UP0, UPT, UR5, 0x1, UPT ;  /* 0x000000010500788c */ /* 0x000fca000bf06270 */
[----:B------:R-:W-:Y:S01]  /*0b30*/  @UP1 ULDC UR8, c[0x0][0x44c] ;  /* 0x0001130000081ab9 */ /* 0x000fe20000000800 */
[----:B------:R-:W-:Y:S01]  /*0b40*/  @UP1 ULDC UR11, c[0x0][0x450] ;  /* 0x00011400000b1ab9 */ /* 0x000fe20000000800 */
[----:B------:R-:W3:Y:S01]  /*0b50*/  LDC R16, c[0x0][0x424] ;  /* 0x00010900ff107b82 */ /* 0x000ee20000000800 */
[----:B------:R-:W-:-:S07]  /*0b60*/  PLOP3.LUT P1, PT, PT, PT, UP0, 0x80, 0x0 ;  /* 0x000000000000781c */ /* 0x000fce0003f2f008 */
[----:B------:R-:W4:Y:S01]  /*0b70*/  LDC R5, c[0x0][0x2f0] ;  /* 0x0000bc00ff057b82 */ /* 0x000f220000000800 */
[----:B0-----:R-:W-:-:S04]  /*0b80*/  ISETP.NE.U32.AND P0, PT, R6, RZ, PT ;  /* 0x000000ff0600720c */ /* 0x001fc80003f05070 */
[----:B------:R-:W-:-:S03]  /*0b90*/  ISETP.NE.AND.EX P0, PT, R7, RZ, PT, P0 ;  /* 0x000000ff0700720c */ /* 0x000fc60003f05300 */
[----:B------:R-:W0:Y:S01]  /*0ba0*/  S2UR UR39, SR_CTAID.X ;  /* 0x00000000002779c3 */ /* 0x000e220000002500 */
[----:B--2---:R-:W-:Y:S01]  /*0bb0*/  IADD3 R3, -R2, 0x1, RZ ;  /* 0x0000000102037810 */ /* 0x004fe20007ffe1ff */
[----:B-1----:R-:W-:Y:S01]  /*0bc0*/  VIADD R22, R0, 0xffffff80 ;  /* 0xffffff8000167836 */ /* 0x002fe20000000000 */
[----:B---3--:R-:W-:-:S05]  /*0bd0*/  SEL R16, R16, 0x1, P0 ;  /* 0x0000000110107807 */ /* 0x008fca0000000000 */
[CC--:B----4-:R-:W-:Y:S02]  /*0be0*/  IMAD R3, R16.reuse, R5.reuse, R3 ;  /* 0x0000000510037224 */ /* 0x0d0fe400078e0203 */
[----:B------:R-:W-:-:S03]  /*0bf0*/  IMAD R18, R16, R5, RZ ;  /* 0x0000000510127224 */ /* 0x000fc600078e02ff */
[----:B------:R-:W-:Y:S01]  /*0c00*/  R2UR UR10, R3 ;  /* 0x00000000030a72ca */ /* 0x000fe200000e0000 */
[----:B0-----:R-:W-:-:S04]  /*0c10*/  USHF.L.U32 UR39, UR39, 0x7, URZ ;  /* 0x0000000727277899 */ /* 0x001fc8000800063f */
[----:B------:R-:W-:-:S04]  /*0c20*/  UIADD3 UR7, UR39, 0x7f, URZ ;  /* 0x0000007f27077890 */ /* 0x000fc8000fffe03f */
[----:B------:R-:W-:-:S04]  /*0c30*/  UIMAD.WIDE.U32 UR8, UR7, UR8, URZ ;  /* 0x00000008070872a5 */ /* 0x000fc8000f8e003f */
        /* <DEDUP_REMOVED lines=15> */
.L_x_10675:
[----:B------:R-:W-:-:S11]  /*0d30*/  UISETP.NE.AND UP0, UPT, UR5, 0x1, UPT ;  /* 0x000000010500788c */ /* 0x000fd6000bf05270 */
[----:B------:R-:W-:Y:S02]  /*0d40*/  @UP0 ULDC.64 UR10, c[0x0][0x9e8] ;  /* 0x00027a00000a0ab9 */ /* 0x000fe40000000a00 */
[----:B------:R-:W-:-:S04]  /*0d50*/  UIMAD.WIDE.U32 UR8, UR4, UR10, URZ ;  /* 0x0000000a040872a5 */ /* 0x000fc8000f8e003f */
[----:B------:R-:W-:-:S12]  /*0d60*/  @UP0 USHF.R.U32.HI UR4, URZ, UR11, UR9 ;  /* 0x0000000b3f040299 */ /* 0x000fd80008011609 */
.L_x_10676:
[----:B------:R-:W-:-:S06]  /*0d70*/  UIMAD UR4, UR4, UR5, UR5 ;  /* 0x00000005040472a4 */ /* 0x000fcc000f8e0205 */
[----:B------:R-:W-:-:S07]  /*0d80*/  VIMNMX R0, R0, UR4, PT ;  /* 0x0000000400007c48 */ /* 0x000fce000bfe0100 */
.L_x_10674:
[-C--:B------:R-:W-:Y:S01]  /*0d90*/  IMAD R2, R16, R5.reuse, -R2 ;  /* 0x0000000510027224 */ /* 0x080fe200078e0a02 */
[----:B------:R-:W-:Y:S01]  /*0da0*/  @UP1 ULDC UR8, c[0x0][0x44c] ;  /* 0x0001130000081ab9 */ /* 0x000fe20000000800 */
[----:B------:R-:W-:Y:S01]  /*0db0*/  @UP1 ULDC UR10, c[0x0][0x450] ;  /* 0x00011400000a1ab9 */ /* 0x000fe20000000800 */
[----:B------:R-:W-:Y:S02]  /*0dc0*/  UIMAD.WIDE.U32 UR8, UR39, UR8, URZ ;  /* 0x00000008270872a5 */ /* 0x000fe4000f8e003f */
[----:B------:R-:W-:Y:S01]  /*0dd0*/  R2UR UR7, R2 ;  /* 0x00000000020772ca */ /* 0x000fe200000e0000 */
[----:B------:R-:W-:Y:S01]  /*0de0*/  VIADD R2, R0, 0x5f ;  /* 0x0000005f00027836 */ /* 0x000fe20000000000 */
[----:B------:R-:W-:Y:S01]  /*0df0*/  UMOV UR4, UR39 ;  /* 0x0000002700047c82 */ /* 0x000fe20008000000 */
[----:B------:R-:W-:Y:S01]  /*0e00*/  IMAD R0, R16, R5, 0x5f ;  /* 0x0000005f10007424 */ /* 0x000fe200078e0205 */
[----:B------:R-:W-:Y:S01]  /*0e10*/  @UP1 USHF.R.U32.HI UR4, URZ, UR10, UR9 ;  /* 0x0000000a3f041299 */ /* 0x000fe20008011609 */
[----:B------:R-:W-:-:S04]  /*0e20*/  IMAD.HI R2, R2, 0x2aaaaaab, RZ ;  /* 0x2aaaaaab02027827 */ /* 0x000fc800078e02ff */
[----:B------:R-:W-:Y:S01]  /*0e30*/  IMAD.HI R0, R0, 0x2aaaaaab, RZ ;  /* 0x2aaaaaab00007827 */ /* 0x000fe200078e02ff */
[----:B------:R-:W-:-:S03]  /*0e40*/  SHF.R.U32.HI R5, RZ, 0x1f, R2 ;  /* 0x0000001fff057819 */ /* 0x000fc60000011602 */
[----:B------:R-:W-:Y:S01]  /*0e50*/  UIADD3 UR4, UR7, UR4, URZ ;  /* 0x0000000407047290 */ /* 0x000fe2000fffe03f */
[----:B------:R-:W-:Y:S02]  /*0e60*/  SHF.R.U32.HI R3, RZ, 0x1f, R0 ;  /* 0x0000001fff037819 */ /* 0x000fe40000011600 */
[----:B------:R-:W-:Y:S01]  /*0e70*/  ULDC UR7, c[0x0][0x9dc] ;  /* 0x0002770000077ab9 */ /* 0x000fe20000000800 */
[----:B------:R-:W-:Y:S01]  /*0e80*/  LEA.HI.SX32 R2, R2, R5, 0x1c ;  /* 0x0000000502027211 */ /* 0x000fe200078fe2ff */
[----:B------:R-:W-:Y:S01]  /*0e90*/  UIADD3 UR7, UR4, -UR7, URZ ;  /* 0x8000000704077290 */ /* 0x000fe2000fffe03f */
[----:B------:R-:W-:-:S04]  /*0ea0*/  LEA.HI.SX32 R3, R0, R3, 0x1c ;  /* 0x0000000300037211 */ /* 0x000fc800078fe2ff */
[----:B------:R-:W-:Y:S01]  /*0eb0*/  VIMNMX R23, R3, R2, PT ;  /* 0x0000000203177248 */ /* 0x000fe20003fe0100 */
        /* <DEDUP_REMOVED lines=11> */
.L_x_10678:
[----:B------:R-:W-:-:S11]  /*0f70*/  UISETP.NE.AND UP0, UPT, UR5, 0x1, UPT ;  /* 0x000000010500788c */ /* 0x000fd6000bf05270 */
[----:B------:R-:W-:Y:S02]  /*0f80*/  @UP0 ULDC.64 UR10, c[0x0][0x9e8] ;  /* 0x00027a00000a0ab9 */ /* 0x000fe40000000a00 */
[----:B------:R-:W-:-:S04]  /*0f90*/  UIMAD.WIDE.U32 UR8, UR4, UR10, URZ ;  /* 0x0000000a040872a5 */ /* 0x000fc8000f8e003f */
[----:B------:R-:W-:-:S12]  /*0fa0*/  @UP0 USHF.R.U32.HI UR4, URZ, UR11, UR9 ;  /* 0x0000000b3f040299 */ /* 0x000fd80008011609 */
.L_x_10679:
[----:B------:R-:W-:-:S04]  /*0fb0*/  UIMAD UR4, UR4, UR5, URZ ;  /* 0x00000005040472a4 */ /* 0x000fc8000f8e023f */
[----:B------:R-:W-:-:S04]  /*0fc0*/  UISETP.LT.AND UP0, UPT, UR7, UR4, UPT ;  /* 0x000000040700728c */ /* 0x000fc8000bf01270 */
[----:B------:R-:W-:-:S12]  /*0fd0*/  USEL UR7, UR7, UR4, !UP0 ;  /* 0x0000000407077287 */ /* 0x000fd8000c000000 */
.L_x_10677:
[----:B------:R-:W-:Y:S02]  /*0fe0*/  UIMAD.WIDE UR4, UR7, 0x2aaaaaab, URZ ;  /* 0x2aaaaaab070478a5 */ /* 0x000fe4000f8e023f */
[----:B------:R-:W-:Y:S02]  /*0ff0*/  USHF.R.U32.HI UR10, URZ, 0x10, UR6 ;  /* 0x000000103f0a7899 */ /* 0x000fe40008011606 */
[----:B------:R-:W-:Y:S02]  /*1000*/  USHF.R.U32.HI UR4, URZ, 0x1f, UR5 ;  /* 0x0000001f3f047899 */ /* 0x000fe40008011605 */
[----:B------:R-:W-:Y:S02]  /*1010*/  ULOP3.LUT UR37, UR6, 0xffff, URZ, 0xc0, !UPT ;  /* 0x0000ffff06257892 */ /* 0x000fe4000f8ec03f */
[----:B------:R-:W-:-:S04]  /*1020*/  ULEA.HI.SX32 UR4, UR5, UR4, 0x1c ;  /* 0x0000000405047291 */ /* 0x000fc8000f8fe23f */
[----:B------:R-:W-:-:S04]  /*1030*/  UISETP.LT.AND UP0, UPT, URZ, UR4, UPT ;  /* 0x000000043f00728c */ /* 0x000fc8000bf01270 */
[----:B------:R-:W-:Y:S02]  /*1040*/  USEL UR9, URZ, UR4, !UP0 ;  /* 0x000000043f097287 */ /* 0x000fe4000c000000 */
[----:B------:R-:W-:Y:S01]  /*1050*/  UISETP.NE.AND UP0, UPT, UR10, URZ, UPT ;  /* 0x0000003f0a00728c */ /* 0x000fe2000bf05270 */
[----:B------:R-:W-:-:S03]  /*1060*/  UMOV UR4, URZ ;  /* 0x0000003f00047c82 */ /* 0x000fc60008000000 */
        /* <DEDUP_REMOVED lines=38> */
.L_x_10680:
[----:B------:R-:W-:Y:S02]  /*12d0*/  UIMAD UR37, UR37, UR4, UR9 ;  /* 0x00000004252572a4 */ /* 0x000fe4000f8e0209 */
        /* <DEDUP_REMOVED lines=105> */
.L_x_10682:
[----:B------:R-:W-:Y:S01]  /*1970*/  SHF.L.U32 R12, RZ, 0x1f, RZ ;  /* 0x0000001fff0c7819 */ /* 0x000fe200000006ff */
[----:B------:R-:W-:-:S03]  /*1980*/  VIADD R7, R19, 0x8 ;  /* 0x0000000813077836 */ /* 0x000fc60000000000 */
[----:B------:R-:W0:Y:S02]  /*1990*/  SYNCS.PHASECHK.TRANS64.TRYWAIT P0, [UR38+0x22800], R12 ;  /* 0x0228000cff0075a7 */ /* 0x000e240008000166 */
[----:B0-----:R-:W-:Y:S05]  /*19a0*/  @!P0 BRA `(.L_x_10683) ;  /* 0x0000011800508947 */ /* 0x001fea0003800000 */
.L_x_10845:
[----:B------:R-:W-:Y:S05]  /*19b0*/  WARPSYNC.ALL ;  /* 0x0000000000007948 */ /* 0x000fea0003800000 */
[----:B------:R-:W-:Y:S01]  /*19c0*/  ULOP3.LUT UR4, UR45, 0x1, URZ, 0xfc, !UPT ;  /* 0x000000012d047892 */ /* 0x000fe2000f8efc3f */
[----:B------:R1:W-:Y:S03]  /*19d0*/  BAR.SYNC.DEFER_BLOCKING R7, 0x100 ;  /* 0x000400070000751d */ /* 0x0003e60000010000 */
[----:B------:R-:W-:-:S06]  /*19e0*/  UISETP.NE.AND UP0, UPT, UR4, 0x3, UPT ;  /* 0x000000030400788c */ /* 0x000fcc000bf05270 */
[----:B------:R-:W-:-:S13]  /*19f0*/  PLOP3.LUT P0, PT, PT, PT, UP0, 0x40, 0x0 ;  /* 0x000000000000781c */ /* 0x000fda0003f0e808 */
[----:B-1----:R-:W-:Y:S05]  /*1a00*/  @P0 BRA `(.L_x_10684) ;  /* 0x0000000000040947 */ /* 0x002fea0003800000 */
[----:B------:R-:W-:Y:S01]  /*1a10*/  BPT.TRAP 0x1 ;  /* 0x000000040000795c */ /* 0x000fe20000300000 */
.L_x_10684:
[----:B------:R-:W-:Y:S01]  /*1a20*/  PLOP3.LUT P1, PT, PT, PT, UP0, 0x40, 0x0 ;  /* 0x000000000000781c */ /* 0x000fe20003f2e808 */
[----:B------:R1:W2:-:S12]  /*1a30*/  SYNCS.PHASECHK.TRANS64.TRYWAIT P0, [UR38+0x22830], R12 ;  /* 0x0228300cff0075a7 */ /* 0x0002980008000166 */
[----:B-1----:R-:W-:Y:S05]  /*1a40*/  @P1 BRA `(.L_x_10685) ;  /* 0x0000000000041947 */ /* 0x002fea0003800000 */
[----:B------:R-:W-:Y:S01]  /*1a50*/  BPT.TRAP 0x1 ;  /* 0x000000040000795c */ /* 0x000fe20000300000 */
.L_x_10685:
[----:B--2---:R-:W-:Y:S05]  /*1a60*/  @P0 BRA `(.L_x_10686) ;  /* 0x0000000000080947 */ /* 0x004fea0003800000 */
[----:B------:R-:W1:Y:S02]  /*1a70*/  SYNCS.PHASECHK.TRANS64.TRYWAIT P0, [UR38+0x22830], R12 ;  /* 0x0228300cff0075a7 */ /* 0x000e640008000166 */
[----:B-1----:R-:W-:Y:S05]  /*1a80*/  @!P0 BRA `(.L_x_10687) ;  /* 0x0000011800308947 */ /* 0x002fea0003800000 */
.L_x_10686:
[----:B------:R-:W-:Y:S01]  /*1a90*/  UIADD3 UR4, UR38, 0x1c400, URZ ;  /* 0x0001c40026047890 */ /* 0x000fe2000fffe03f */
[----:B------:R-:W-:Y:S01]  /*1aa0*/  WARPGROUP.ARRIVE ;  /* 0x00000000000079c5 */ /* 0x000fe20000000000 */
[----:B------:R-:W-:Y:S01]  /*1ab0*/  ULOP3.LUT UR20, UR40, 0x10000, URZ, 0xfc, !UPT ;  /* 0x0001000028147892 */ /* 0x000fe2000f8efc3f */
[----:B------:R-:W1:Y:S01]  /*1ac0*/  LDC R8, c[0x0][0x448] ;  /* 0x00011200ff087b82 */ /* 0x000e620000000800 */
[----:B------:R-:W-:Y:S01]  /*1ad0*/  USHF.R.U32.HI UR4, URZ, 0x4, UR4 ;  /* 0x000000043f047899 */ /* 0x000fe20008011604 */
[----:B0-----:R-:W-:Y:S01]  /*1ae0*/  LOP3.LUT R3, R72, 0xffffff80, RZ, 0xc0, !PT ;  /* 0xffffff8048037812 */ /* 0x001fe200078ec0ff */
[----:B------:R-:W-:Y:S01]  /*1af0*/  UMOV UR21, 0x40000040 ;  /* 0x4000004000157882 */ /* 0x000fe20000000000 */
[----:B------:R-:W-:Y:S01]  /*1b00*/  UMOV UR7, 0x40000040 ;  /* 0x4000004000077882 */ /* 0x000fe20000000000 */
[----:B------:R-:W-:Y:S01]  /*1b10*/  ULOP3.LUT UR4, UR4, 0x3fff, URZ, 0xc0, !UPT ;  /* 0x00003fff04047892 */ /* 0x000fe2000f8ec03f */
[----:B------:R-:W-:Y:S01]  /*1b20*/  LEA.HI R2, R17, R22, RZ, 0x2 ;  /* 0x0000001611027211 */ /* 0x000fe200078f10ff */
[----:B------:R-:W-:Y:S01]  /*1b30*/  UMOV UR5, UR21 ;  /* 0x0000001500057c82 */ /* 0x000fe20008000000 */
[----:B------:R-:W-:Y:S01]  /*1b40*/  UIADD3 UR8, UR20, 0x2, URZ ;  /* 0x0000000214087890 */ /* 0x000fe2000fffe03f */
[----:B------:R-:W-:Y:S01]  /*1b50*/  IMAD.IADD R3, R22, 0x1, -R3 ;  /* 0x0000000116037824 */ /* 0x000fe200078e0a03 */
[----:B------:R-:W-:Y:S01]  /*1b60*/  ULOP3.LUT UR6, UR4, 0x10000, URZ, 0xfc, !UPT ;  /* 0x0001000004067892 */ /* 0x000fe2000f8efc3f */
[----:B------:R-:W0:Y:S01]  /*1b70*/  S2R R10, SR_TID.X ;  /* 0x00000000000a7919 */ /* 0x000e220000002100 */
[----:B------:R-:W-:Y:S01]  /*1b80*/  UMOV UR9, 0x40000040 ;  /* 0x4000004000097882 */ /* 0x000fe20000000000 */
[----:B------:R-:W-:Y:S01]  /*1b90*/  UMOV UR4, UR20 ;  /* 0x0000001400047c82 */ /* 0x000fe20008000000 */
[----:B------:R-:W-:Y:S01]  /*1ba0*/  UIADD3 UR10, UR6, 0x2, URZ ;  /* 0x00000002060a7890 */ /* 0x000fe2000fffe03f */
[----:B------:R-:W-:Y:S01]  /*1bb0*/  SHF.R.S32.HI R0, RZ, 0x1f, R3 ;  /* 0x0000001fff007819 */ /* 0x000fe20000011403 */
[----:B------:R-:W-:Y:S01]  /*1bc0*/  UMOV UR11, 0x40000040 ;  /* 0x40000040000b7882 */ /* 0x000fe20000000000 */
[----:B------:R-:W-:Y:S01]  /*1bd0*/  UIADD3 UR12, UR20, 0x4, URZ ;  /* 0x00000004140c7890 */ /* 0x000fe2000fffe03f */
[----:B------:R-:W-:Y:S01]  /*1be0*/  LOP3.LUT R5, R2, 0xfffffffc, RZ, 0xc0, !PT ;  /* 0xfffffffc02057812 */ /* 0x000fe200078ec0ff */
[----:B------:R-:W-:Y:S01]  /*1bf0*/  HGMMA.64x96x16.F32 R24, gdesc[UR4], RZ, !UPT, gsb0 ;  /* 0x01600000041879f0 */ /* 0x000fe2000c0008ff */
[----:B------:R-:W-:Y:S01]  /*1c00*/  UIADD3 UR14, UR6, 0x4, URZ ;  /* 0x00000004060e7890 */ /* 0x000fe2000fffe03f */
[-C--:B------:R-:W-:Y:S01]  /*1c10*/  LEA.HI R2, R0, R3.reuse, RZ, 0x2 ;  /* 0x0000000300027211 */ /* 0x080fe200078f10ff */
[----:B------:R-:W-:Y:S01]  /*1c20*/  UMOV UR13, 0x40000040 ;  /* 0x40000040000d7882 */ /* 0x000fe20000000000 */
[----:B------:R-:W-:Y:S01]  /*1c30*/  UMOV UR15, 0x40000040 ;  /* 0x40000040000f7882 */ /* 0x000fe20000000000 */
[----:B------:R-:W-:Y:S01]  /*1c40*/  UIADD3 UR16, UR20, 0x6, URZ ;  /* 0x0000000614107890 */ /* 0x000fe2000fffe03f */
[----:B-1----:R-:W-:Y:S01]  /*1c50*/  ISETP.NE.AND P1, PT, R8, 0x1, PT ;  /* 0x000000010800780c */ /* 0x002fe20003f25270 */
[----:B------:R-:W-:Y:S01]  /*1c60*/  UIADD3 UR18, UR6, 0x6, URZ ;  /* 0x0000000606127890 */ /* 0x000fe2000fffe03f */
[----:B------:R-:W-:Y:S01]  /*1c70*/  IMAD.IADD R22, R22, 0x1, -R5 ;  /* 0x0000000116167824 */ /* 0x000fe200078e0a05 */
[----:B------:R-:W-:Y:S01]  /*1c80*/  UMOV UR17, 0x40000040 ;  /* 0x4000004000117882 */ /* 0x000fe20000000000 */
[----:B------:R-:W-:Y:S01]  /*1c90*/  UMOV UR19, 0x40000040 ;  /* 0x4000004000137882 */ /* 0x000fe20000000000 */
[----:B------:R-:W-:Y:S01]  /*1ca0*/  LEA.HI R4, R0, R3, RZ, 0x5 ;  /* 0x0000000300047211 */ /* 0x000fe200078f28ff */
[----:B------:R-:W-:Y:S01]  /*1cb0*/  ULDC.64 UR4, c[0x0][0x9e0] ;  /* 0x0002780000047ab9 */ /* 0x000fe20000000a00 */
[--C-:B------:R-:W-:Y:S01]  /*1cc0*/  SHF.R.S32.HI R0, RZ, 0x2, R2.reuse ;  /* 0x00000002ff007819 */ /* 0x100fe20000011402 */
[----:B------:R-:W-:Y:S01]  /*1cd0*/  UISETP.GE.AND UP1, UPT, UR5, 0x1, UPT ;  /* 0x000000010500788c */ /* 0x000fe2000bf26270 */
[----:B------:R-:W-:Y:S01]  /*1ce0*/  SHF.R.S32.HI R5, RZ, 0x1f, R2 ;  /* 0x0000001fff057819 */ /* 0x000fe20000011402 */
[----:B------:R-:W-:Y:S01]  /*1cf0*/  ULDC UR7, c[0x0][0x9dc] ;  /* 0x0002770000077ab9 */ /* 0x000fe20000000800 */
[----:B------:R-:W-:Y:S01]  /*1d00*/  LEA.HI R6, R73, R73, RZ, 0x1 ;  /* 0x0000004949067211 */ /* 0x000fe200078f08ff */
[----:B------:R-:W-:Y:S01]  /*1d10*/  ULOP3.LUT UR7, URZ, UR7, URZ, 0x33, !UPT ;  /* 0x000000073f077292 */ /* 0x000fe2000f8e333f */
[----:B------:R-:W1:Y:S01]  /*1d20*/  @P1 LDC R11, c[0x0][0x44c] ;  /* 0x00011300ff0b1b82 */ /* 0x000e620000000800 */
[----:B------:R-:W-:-:S02]  /*1d30*/  SHF.R.S32.HI R4, RZ, 0x5, R4 ;  /* 0x00000005ff047819 */ /* 0x000fc40000011404 */
[----:B------:R-:W-:Y:S02]  /*1d40*/  LEA.HI R5, R5, R0, RZ, 0x3 ;  /* 0x0000000005057211 */ /* 0x000fe400078f18ff */
[----:B------:R-:W-:Y:S02]  /*1d50*/  LOP3.LUT R6, R6, 0x3fffffe, RZ, 0xc0, !PT ;  /* 0x03fffffe06067812 */ /* 0x000fe400078ec0ff */
[----:B------:R-:W-:Y:S01]  /*1d60*/  LEA.HI R9, R22, R22, RZ, 0x1 ;  /* 0x0000001616097211 */ /* 0x000fe200078f08ff */
[----:B------:R-:W2:Y:S01]  /*1d70*/  @P1 LDC R13, c[0x0][0x450] ;  /* 0x00011400ff0d1b82 */ /* 0x000ea20000000800 */
[----:B------:R-:W-:Y:S01]  /*1d80*/  LEA R4, R4, UR39, 0x4 ;  /* 0x0000002704047c11 */ /* 0x000fe2000f8e20ff */
[----:B------:R-:W-:Y:S01]  /*1d90*/  IMAD.IADD R6, R73, 0x1, -R6 ;  /* 0x0000000149067824 */ /* 0x000fe200078e0a06 */
[----:B------:R-:W-:Y:S02]  /*1da0*/  LOP3.LUT R5, R5, 0xfffffff8, RZ, 0xc0, !PT ;  /* 0xfffffff805057812 */ /* 0x000fe400078ec0ff */
[----:B------:R-:W-:-:S02]  /*1db0*/  LOP3.LUT R9, R9, 0x1ffffffe, RZ, 0xc0, !PT ;  /* 0x1ffffffe09097812 */ /* 0x000fc400078ec0ff */
[----:B------:R-:W-:Y:S02]  /*1dc0*/  IADD3 R5, R4, R0, -R5 ;  /* 0x0000000004057210 */ /* 0x000fe40007ffe805 */
[----:B0-----:R-:W-:Y:S01]  /*1dd0*/  LOP3.LUT R10, R10, 0x7f, RZ, 0xc0, !PT ;  /* 0x0000007f0a0a7812 */ /* 0x001fe200078ec0ff */
[----:B------:R-:W-:Y:S01]  /*1de0*/  IMAD.IADD R9, R22, 0x1, -R9 ;  /* 0x0000000116097824 */ /* 0x000fe200078e0a09 */
[----:B------:R-:W-:Y:S01]  /*1df0*/  LOP3.LUT R2, R2, 0x7ffffffc, RZ, 0xc0, !PT ;  /* 0x7ffffffc02027812 */ /* 0x000fe200078ec0ff */
[----:B------:R-:W-:Y:S01]  /*1e00*/  IMAD R6, R6, 0x40, R5 ;  /* 0x0000004006067824 */ /* 0x000fe200078e0205 */
[----:B------:R-:W-:Y:S01]  /*1e10*/  ISETP.NE.AND P0, PT, R10, RZ, PT ;  /* 0x000000ff0a00720c */ /* 0x000fe20003f05270 */
[----:B------:R-:W-:Y:S01]  /*1e20*/  IMAD R10, R23, -0x60, R18 ;  /* 0xffffffa0170a7824 */ /* 0x000fe200078e0212 */
[----:B------:R-:W-:Y:S01]  /*1e30*/  LOP3.LUT R17, R17, 0xfff7ffff, RZ, 0xc0, !PT ;  /* 0xfff7ffff11117812 */ /* 0x000fe200078ec0ff */
[----:B------:R-:W-:Y:S01]  /*1e40*/  IMAD R6, R9, 0x8, R6 ;  /* 0x0000000809067824 */ /* 0x000fe200078e0206 */
[----:B------:R-:W-:Y:S01]  /*1e50*/  IADD3 R4, -R19, 0xb, RZ ;  /* 0x0000000b13047810 */ /* 0x000fe20007ffe1ff */
[----:B------:R-:W-:Y:S01]  /*1e60*/  IMAD.IADD R5, R3, 0x1, -R2 ;  /* 0x0000000103057824 */ /* 0x000fe200078e0a02 */
[----:B------:R-:W-:Y:S01]  /*1e70*/  @P1 LOP3.LUT R17, R17, 0x80000, RZ, 0xfc, !PT ;  /* 0x0008000011111812 */ /* 0x000fe200078efcff */
[----:B-1----:R-:W-:-:S04]  /*1e80*/  @P1 IMAD.HI.U32 R0, R6, R11, RZ ;  /* 0x0000000b06001227 */ /* 0x002fc800078e00ff */
[----:B------:R-:W-:Y:S01]  /*1e90*/  IMAD.MOV.U32 R11, RZ, RZ, R6 ;  /* 0x000000ffff0b7224 */ /* 0x000fe200078e0006 */
[----:B--2---:R-:W-:Y:S01]  /*1ea0*/  @P1 SHF.R.U32.HI R11, RZ, R13, R0 ;  /* 0x0000000dff0b1219 */ /* 0x004fe20000011600 */
[----:B------:R-:W-:Y:S01]  /*1eb0*/  IMAD.U32 R9, RZ, RZ, UR38 ;  /* 0x00000026ff097e24 */ /* 0x000fe2000f8e00ff */
[----:B------:R-:W-:Y:S01]  /*1ec0*/  PLOP3.LUT P1, PT, PT, PT, UP1, 0x40, 0x0 ;  /* 0x000000000000781c */ /* 0x000fe20003f2e818 */
[C---:B------:R-:W-:Y:S02]  /*1ed0*/  VIADD R2, R10.reuse, 0x61 ;  /* 0x000000610a027836 */ /* 0x040fe40000000000 */
[----:B------:R-:W0:Y:S01]  /*1ee0*/  SHFL.IDX PT, R3, R11, RZ, 0x1c1f ;  /* 0x001c1fff0b037589 */ /* 0x000e2200000e0000 */
[----:B------:R-:W-:Y:S02]  /*1ef0*/  @!P0 VIADD R0, R9, 0x22840 ;  /* 0x0002284009008836 */ /* 0x000fe40000000000 */
[----:B------:R-:W-:Y:S02]  /*1f00*/  IMAD R2, R5, -0x2, R2 ;  /* 0xfffffffe05027824 */ /* 0x000fe400078e0202 */
[----:B------:R-:W-:Y:S01]  /*1f10*/  VIADD R10, R10, 0x60 ;  /* 0x000000600a0a7836 */ /* 0x000fe20000000000 */
[----:B------:R-:W-:-:S03]  /*1f20*/  @!P0 PRMT R0, RZ, 0x654, R0 ;  /* 0x00000654ff008816 */ /* 0x000fc60000000000 */
[----:B------:R-:W-:Y:S01]  /*1f30*/  IMAD R10, R5, -0x2, R10 ;  /* 0xfffffffe050a7824 */ /* 0x000fe200078e020a */
[----:B------:R-:W-:Y:S02]  /*1f40*/  WARPGROUP.DEPBAR.LE gsb0, 0x0 ;  /* 0x00008000000079c5 */ /* 0x000fe40000010000 */
[----:B------:R-:W-:-:S06]  /*1f50*/  WARPGROUP.ARRIVE ;  /* 0x00000000000079c5 */ /* 0x000fcc0000000000 */
[----:B------:R-:W-:Y:S01]  /*1f60*/  HGMMA.64x96x16.F32 R24, gdesc[UR8], R24, gsb0 ;  /* 0x01600000081879f0 */ /* 0x000fe20008000818 */
[----:B------:R-:W-:Y:S02]  /*1f70*/  ULDC UR11, c[0x0][0x288] ;  /* 0x0000a200000b7ab9 */ /* 0x000fe40000000800 */
[----:B------:R-:W-:-:S04]  /*1f80*/  VIADD R2, R2, -UR11 ;  /* 0x8000000b02027c36 */ /* 0x000fc80008000000 */
[C---:B------:R-:W-:Y:S02]  /*1f90*/  VIADD R13, R2.reuse, UR4 ;  /* 0x00000004020d7c36 */ /* 0x040fe40008000000 */
        /* <DEDUP_REMOVED lines=9> */
[----:B------:R0:W-:Y:S06]  /*2030*/  BAR.ARV R4, 0x100 ;  /* 0x000400040000751d */ /* 0x0001ec0000002000 */
[----:B------:R1:W-:Y:S02]  /*2040*/  @!P0 SYNCS.ARRIVE.TRANS64.RED.A1T0 RZ, [R0+URZ], RZ ;  /* 0x000000ff00ff89a7 */ /* 0x0003e4000810043f */
[----:B-1----:R-:W-:-:S04]  /*2050*/  IMAD.MOV.U32 R0, RZ, RZ, -0x60 ;  /* 0xffffffa0ff007424 */ /* 0x002fc800078e00ff */
[----:B------:R-:W-:Y:S01]  /*2060*/  IMAD R20, R23, R0, 0x60 ;  /* 0x0000006017147424 */ /* 0x000fe200078e0200 */
[----:B------:R-:W-:-:S03]  /*2070*/  VIADDMNMX R0, R3, R13, R10, PT ;  /* 0x0000000d03007246 */ /* 0x000fc6000380010a */
[----:B------:R-:W-:Y:S01]  /*2080*/  IMAD R15, R5, -0x2, R20 ;  /* 0xfffffffe050f7824 */ /* 0x000fe200078e0214 */
[----:B0-----:R-:W-:Y:S06]  /*2090*/  @P1 BRA `(.L_x_10688) ;  /* 0x0000000000541947 */ /* 0x001fec0003800000 */
[----:B------:R-:W-:Y:S01]  /*20a0*/  IADD3 R3, R18, -UR11, R3 ;  /* 0x8000000b12037c10 */ /* 0x000fe2000fffe003 */
        /* <DEDUP_REMOVED lines=11> */
.L_x_10690:
[----:B------:R-:W-:-:S06]  /*2160*/  UISETP.NE.AND UP2, UPT, UR5, 0x1, UPT ;  /* 0x000000010500788c */ /* 0x000fcc000bf45270 */
[----:B------:R-:W-:-:S05]  /*2170*/  PLOP3.LUT P1, PT, PT, PT, UP2, 0x80, 0x0 ;  /* 0x000000000000781c */ /* 0x000fca0003f2f028 */
[----:B------:R-:W-:-:S08]  /*2180*/  @UP2 ULDC.64 UR14, c[0x0][0x9e8] ;  /* 0x00027a00000e2ab9 */ /* 0x000fd00000000a00 */
[----:B------:R-:W-:-:S05]  /*2190*/  @P1 IMAD.HI.U32 R21, R3, UR14, RZ ;  /* 0x0000000e03151c27 */ /* 0x000fca000f8e00ff */
[----:B------:R-:W-:-:S07]  /*21a0*/  @P1 SHF.R.U32.HI R3, RZ, UR15, R21 ;  /* 0x0000000fff031c19 */ /* 0x000fce0008011615 */
.L_x_10691:
[----:B------:R-:W-:Y:S05]  /*21b0*/  BSYNC B0 ;  /* 0x0000000000007941 */ /* 0x000fea0003800000 */
.L_x_10689:
[----:B------:R-:W-:-:S05]  /*21c0*/  IMAD R3, R3, UR5, R15 ;  /* 0x0000000503037c24 */ /* 0x000fca000f8e020f */
[----:B------:R-:W-:Y:S02]  /*21d0*/  VIMNMX R2, R2, R3, !PT ;  /* 0x0000000302027248 */ /* 0x000fe40007fe0100 */
[----:B------:R-:W-:-:S07]  /*21e0*/  VIADDMNMX R0, R3, UR5, R0, PT ;  /* 0x0000000503007c46 */ /* 0x000fce000b800100 */
.L_x_10688:
        /* <DEDUP_REMOVED lines=13> */
[----:B------:R-:W-:Y:S01]  /*22c0*/  ISETP.LT.OR P4, PT, R0, 0x9, P4 ;  /* 0x000000090000780c */ /* 0x000fe20002781670 */
[----:B0-----:R-:W-:Y:S01]  /*22d0*/  IMAD.IADD R3, R14, 0x1, R11 ;  /* 0x000000010e037824 */ /* 0x001fe200078e020b */
        /* <DEDUP_REMOVED lines=85> */
[C---:B------:R-:W-:Y:S02]  /*2830*/  ISETP.GE.AND P3, PT, R20.reuse, 0x52, PT ;  /* 0x000000521400780c */ /* 0x040fe40003f66270 */
[----:B------:R-:W-:Y:S02]  /*2840*/  ISETP.GE.AND P6, PT, R20, 0x1, PT ;  /* 0x000000011400780c */ /* 0x000fe40003fc6270 */
[----:B------:R-:W-:-:S04]  /*2850*/  ISETP.GT.AND P4, PT, R2, 0x51, !P3 ;  /* 0x000000510200780c */ /* 0x000fc80005f84270 */
[----:B------:R-:W-:-:S04]  /*2860*/  ISETP.LT.OR P4, PT, R0, 0x52, P4 ;  /* 0x000000520000780c */ /* 0x000fc80002781670 */
[----:B------:R-:W-:Y:S02]  /*2870*/  FSEL R65, R65, -INF , !P4 ;  /* 0xff80000041417808 */ /* 0x000fe40006000000 */
[----:B------:R-:W-:-:S04]  /*2880*/  ISETP.GE.AND P4, PT, R20, 0x59, PT ;  /* 0x000000591400780c */ /* 0x000fc80003f86270 */
[----:B------:R-:W-:-:S04]  /*2890*/  ISETP.GT.AND P5, PT, R2, 0x58, !P4 ;  /* 0x000000580200780c */ /* 0x000fc800067a4270 */
[----:B------:R-:W-:-:S04]  /*28a0*/  ISETP.LT.OR P5, PT, R0, 0x59, P5 ;  /* 0x000000590000780c */ /* 0x000fc80002fa1670 */
[----:B------:R-:W-:Y:S02]  /*28b0*/  FSEL R93, R68, -INF , !P5 ;  /* 0xff800000445d7808 */ /* 0x000fe40006800000 */
[----:B------:R-:W-:-:S04]  /*28c0*/  ISETP.GT.AND P5, PT, R2, RZ, !P6 ;  /* 0x000000ff0200720c */ /* 0x000fc800077a4270 */
[----:B------:R-:W-:-:S04]  /*28d0*/  ISETP.LT.OR P5, PT, R0, 0x1, P5 ;  /* 0x000000010000780c */ /* 0x000fc80002fa1670 */
[----:B------:R-:W-:Y:S02]  /*28e0*/  FSEL R21, R24, -INF , !P5 ;  /* 0xff80000018157808 */ /* 0x000fe40006800000 */
[----:B------:R-:W-:-:S04]  /*28f0*/  ISETP.GE.AND P5, PT, R20, 0x5a, PT ;  /* 0x0000005a1400780c */ /* 0x000fc80003fa6270 */
[----:B------:R-:W-:Y:S02]  /*2900*/  P2R R20, PR, RZ, 0x20 ;  /* 0x00000020ff147803 */ /* 0x000fe40000000000 */
[----:B------:R-:W-:Y:S02]  /*2910*/  ISETP.GT.AND P5, PT, R2, 0x59, !P5 ;  /* 0x000000590200780c */ /* 0x000fe40006fa4270 */
[----:B------:R-:W-:Y:S02]  /*2920*/  VIADDMNMX R2, R11, R13, R10, PT ;  /* 0x0000000d0b027246 */ /* 0x000fe4000380010a */
[----:B------:R-:W-:-:S04]  /*2930*/  ISETP.LT.OR P5, PT, R0, 0x5a, P5 ;  /* 0x0000005a0000780c */ /* 0x000fc80002fa1670 */
[----:B------:R-:W-:Y:S02]  /*2940*/  FSEL R69, R69, -INF , !P5 ;  /* 0xff80000045457808 */ /* 0x000fe40006800000 */
[----:B------:R-:W-:-:S13]  /*2950*/  PLOP3.LUT P5, PT, PT, PT, UP1, 0x40, 0x0 ;  /* 0x000000000000781c */ /* 0x000fda0003fae818 */
[----:B------:R-:W-:Y:S05]  /*2960*/  @P5 BRA `(.L_x_10692) ;  /* 0x00000000005c5947 */ /* 0x000fea0003800000 */
        /* <DEDUP_REMOVED lines=13> */
.L_x_10694:
[----:B------:R-:W-:-:S06]  /*2a40*/  UISETP.NE.AND UP2, UPT, UR5, 0x1, UPT ;  /* 0x000000010500788c */ /* 0x000fcc000bf45270 */
[----:B------:R-:W-:-:S05]  /*2a50*/  PLOP3.LUT P5, PT, PT, PT, UP2, 0x80, 0x0 ;  /* 0x000000000000781c */ /* 0x000fca0003faf028 */
[----:B------:R-:W-:-:S08]  /*2a60*/  @UP2 ULDC.64 UR14, c[0x0][0x9e8] ;  /* 0x00027a00000e2ab9 */ /* 0x000fd00000000a00 */
[----:B------:R-:W-:Y:S01]  /*2a70*/  @P5 IMAD.HI.U32 R10, R0, UR14, RZ ;  /* 0x0000000e000a5c27 */ /* 0x000fe2000f8e00ff */
[----:B------:R-:W-:-:S13]  /*2a80*/  PLOP3.LUT P5, PT, PT, PT, UP2, 0x80, 0x0 ;  /* 0x000000000000781c */ /* 0x000fda0003faf028 */
[----:B------:R-:W-:-:S07]  /*2a90*/  @P5 SHF.R.U32.HI R0, RZ, UR15, R10 ;  /* 0x0000000fff005c19 */ /* 0x000fce000801160a */
.L_x_10695:
[----:B------:R-:W-:Y:S05]  /*2aa0*/  BSYNC B0 ;  /* 0x0000000000007941 */ /* 0x000fea0003800000 */
.L_x_10693:
[----:B------:R-:W-:-:S05]  /*2ab0*/  IMAD R0, R0, UR5, R15 ;  /* 0x0000000500007c24 */ /* 0x000fca000f8e020f */
[----:B------:R-:W-:Y:S02]  /*2ac0*/  VIMNMX R3, R3, R0, !PT ;  /* 0x0000000003037248 */ /* 0x000fe40007fe0100 */
[----:B------:R-:W-:-:S07]  /*2ad0*/  VIADDMNMX R2, R0, UR5, R2, PT ;  /* 0x0000000500027c46 */ /* 0x000fce000b800102 */
.L_x_10692:
[C---:B------:R-:W-:Y:S01]  /*2ae0*/  ISETP.GT.AND P1, PT, R3.reuse, 0x1, !P1 ;  /* 0x000000010300780c */ /* 0x040fe20004f24270 */
[----:B------:R-:W-:Y:S01]  /*2af0*/  ULDC UR10, c[0x0][0x988] ;  /* 0x00026200000a7ab9 */ /* 0x000fe20000000800 */
        /* <DEDUP_REMOVED lines=9> */
[----:B------:R-:W-:Y:S02]  /*2b90*/  FMNMX.FTZ R0, R21, R25, !PT ;  /* 0x0000001915007209 */ /* 0x000fe40007810000 */
[----:B------:R-:W-:-:S02]  /*2ba0*/  FSEL R31, R31, -INF , !P1 ;  /* 0xff8000001f1f7808 */ /* 0x000fc40004800000 */
[----:B------:R-:W-:Y:S02]  /*2bb0*/  ISETP.NE.AND P1, PT, R28, RZ, PT ;  /* 0x000000ff1c00720c */ /* 0x000fe40003f25270 */
[----:B------:R-:W-:Y:S02]  /*2bc0*/  ISETP.NE.AND P5, PT, R72, RZ, PT ;  /* 0x000000ff4800720c */ /* 0x000fe40003fa5270 */
[----:B------:R-:W-:Y:S02]  /*2bd0*/  ISETP.GT.AND P1, PT, R3, 0x10, !P1 ;  /* 0x000000100300780c */ /* 0x000fe40004f24270 */
[----:B------:R-:W-:Y:S02]  /*2be0*/  FMNMX.FTZ R0, R73, R0, !PT ;  /* 0x0000000049007209 */ /* 0x000fe40007810000 */
[----:B------:R-:W-:Y:S02]  /*2bf0*/  ISETP.LT.OR P1, PT, R2, 0x11, P1 ;  /* 0x000000110200780c */ /* 0x000fe40000f21670 */
[----:B------:R-:W-:-:S02]  /*2c00*/  FMNMX.FTZ R0, R29, R0, !PT ;  /* 0x000000001d007209 */ /* 0x000fc40007810000 */
[----:B------:R-:W-:Y:S02]  /*2c10*/  FSEL R34, R34, -INF , !P1 ;  /* 0xff80000022227808 */ /* 0x000fe40004800000 */
        /* <DEDUP_REMOVED lines=48> */
[----:B------:R-:W-:Y:S01]  /*2f20*/  ISETP.NE.AND P2, PT, R82, RZ, PT ;  /* 0x000000ff5200720c */ /* 0x000fe20003f45270 */
[----:B------:R-:W0:Y:S01]  /*2f30*/  SHFL.BFLY PT, R11, R10, 0x2, 0x1f ;  /* 0x0c401f000a0b7f89 */ /* 0x000e2200000e0000 */
[----:B------:R-:W-:Y:S02]  /*2f40*/  ISETP.LT.OR P1, PT, R2, 0x31, P1 ;  /* 0x000000310200780c */ /* 0x000fe40000f21670 */
[----:B------:R-:W-:Y:S02]  /*2f50*/  ISETP.NE.AND P5, PT, R56, RZ, PT ;  /* 0x000000ff3800720c */ /* 0x000fe40003fa5270 */
[----:B------:R-:W-:Y:S02]  /*2f60*/  FSEL R50, R50, -INF , !P1 ;  /* 0xff80000032327808 */ /* 0x000fe40004800000 */
[----:B------:R-:W-:-:S02]  /*2f70*/  ISETP.NE.AND P1, PT, R48, RZ, PT ;  /* 0x000000ff3000720c */ /* 0x000fc40003f25270 */
[C---:B------:R-:W-:Y:S02]  /*2f80*/  ISETP.GT.AND P6, PT, R3.reuse, RZ, !P6 ;  /* 0x000000ff0300720c */ /* 0x040fe400077c4270 */
[----:B------:R-:W-:Y:S02]  /*2f90*/  ISETP.GT.AND P1, PT, R3, 0x31, !P1 ;  /* 0x000000310300780c */ /* 0x000fe40004f24270 */
[C---:B------:R-:W-:Y:S02]  /*2fa0*/  ISETP.LT.OR P6, PT, R2.reuse, 0x1, P6 ;  /* 0x000000010200780c */ /* 0x040fe400037c1670 */
[----:B------:R-:W-:Y:S02]  /*2fb0*/  ISETP.LT.OR P1, PT, R2, 0x32, P1 ;  /* 0x000000320200780c */ /* 0x000fe40000f21670 */
[----:B------:R-:W-:Y:S02]  /*2fc0*/  FSEL R26, R26, -INF , !P6 ;  /* 0xff8000001a1a7808 */ /* 0x000fe40007000000 */
[----:B------:R-:W-:-:S02]  /*2fd0*/  FSEL R51, R51, -INF , !P1 ;  /* 0xff80000033337808 */ /* 0x000fc40004800000 */
[----:B------:R-:W-:Y:S02]  /*2fe0*/  ISETP.NE.AND P1, PT, R80, RZ, PT ;  /* 0x000000ff5000720c */ /* 0x000fe40003f25270 */
[----:B------:R-:W-:Y:S02]  /*2ff0*/  ISETP.NE.AND P6, PT, R60, RZ, PT ;  /* 0x000000ff3c00720c */ /* 0x000fe40003fc5270 */
[C---:B------:R-:W-:Y:S02]  /*3000*/  ISETP.GT.AND P1, PT, R3.reuse, 0x38, !P1 ;  /* 0x000000380300780c */ /* 0x040fe40004f24270 */
[----:B0-----:R-:W-:Y:S02]  /*3010*/  FMNMX.FTZ R13, R10, R11, !PT ;  /* 0x0000000b0a0d7209 */ /* 0x001fe40007810000 */
[----:B------:R-:W-:Y:S02]  /*3020*/  ISETP.LT.OR P1, PT, R2, 0x39, P1 ;  /* 0x000000390200780c */ /* 0x000fe40000f21670 */
[----:B------:R-:W-:Y:S01]  /*3030*/  ISETP.GT.AND P3, PT, R3, 0x51, !P3 ;  /* 0x000000510300780c */ /* 0x000fe20005f64270 */
[----:B------:R-:W0:Y:S01]  /*3040*/  SHFL.BFLY PT, R0, R13, 0x1, 0x1f ;  /* 0x0c201f000d007f89 */ /* 0x000e2200000e0000 */
[----:B------:R-:W-:-:S02]  /*3050*/  FSEL R54, R54, -INF , !P1 ;  /* 0xff80000036367808 */ /* 0x000fc40004800000 */
[----:B------:R-:W-:Y:S02]  /*3060*/  ISETP.NE.AND P1, PT, R52, RZ, PT ;  /* 0x000000ff3400720c */ /* 0x000fe40003f25270 */
[C---:B------:R-:W-:Y:S02]  /*3070*/  ISETP.GT.AND P4, PT, R3.reuse, 0x58, !P4 ;  /* 0x000000580300780c */ /* 0x040fe40006784270 */
[----:B------:R-:W-:Y:S02]  /*3080*/  ISETP.GT.AND P1, PT, R3, 0x39, !P1 ;  /* 0x000000390300780c */ /* 0x000fe40004f24270 */
[C---:B------:R-:W-:Y:S02]  /*3090*/  ISETP.LT.OR P3, PT, R2.reuse, 0x52, P3 ;  /* 0x000000520200780c */ /* 0x040fe40001f61670 */
[C---:B------:R-:W-:Y:S02]  /*30a0*/  ISETP.LT.OR P1, PT, R2.reuse, 0x3a, P1 ;  /* 0x0000003a0200780c */ /* 0x040fe40000f21670 */
[----:B------:R-:W-:-:S02]  /*30b0*/  ISETP.LT.OR P4, PT, R2, 0x59, P4 ;  /* 0x000000590200780c */ /* 0x000fc40002781670 */
[----:B------:R-:W-:Y:S02]  /*30c0*/  FSEL R55, R55, -INF , !P1 ;  /* 0xff80000037377808 */ /* 0x000fe40004800000 */
[C---:B------:R-:W-:Y:S02]  /*30d0*/  ISETP.GT.AND P1, PT, R3.reuse, 0x40, !P2 ;  /* 0x000000400300780c */ /* 0x040fe40005724270 */
[----:B------:R-:W-:Y:S02]  /*30e0*/  ISETP.NE.AND P2, PT, R86, RZ, PT ;  /* 0x000000ff5600720c */ /* 0x000fe40003f45270 */
[----:B------:R-:W-:Y:S02]  /*30f0*/  ISETP.LT.OR P1, PT, R2, 0x41, P1 ;  /* 0x000000410200780c */ /* 0x000fe40000f21670 */
[----:B------:R-:W-:Y:S02]  /*3100*/  ISETP.GT.AND P2, PT, R3, 0x50, !P2 ;  /* 0x000000500300780c */ /* 0x000fe40005744270 */
[----:B------:R-:W-:-:S02]  /*3110*/  FSEL R58, R58, -INF , !P1 ;  /* 0xff8000003a3a7808 */ /* 0x000fc40004800000 */
[----:B------:R-:W-:Y:S02]  /*3120*/  ISETP.GT.AND P1, PT, R3, 0x41, !P5 ;  /* 0x000000410300780c */ /* 0x000fe40006f24270 */
[----:B0-----:R-:W-:Y:S02]  /*3130*/  FMNMX.FTZ R0, R13, R0, !PT ;  /* 0x000000000d007209 */ /* 0x001fe40007810000 */
[----:B------:R-:W-:Y:S02]  /*3140*/  ISETP.LT.OR P1, PT, R2, 0x42, P1 ;  /* 0x000000420200780c */ /* 0x000fe40000f21670 */
[----:B------:R-:W-:Y:S01]  /*3150*/  ISETP.NE.AND P5, PT, R84, RZ, PT ;  /* 0x000000ff5400720c */ /* 0x000fe20003fa5270 */
[C---:B------:R-:W-:Y:S01]  /*3160*/  FMUL.FTZ R11, R0.reuse, UR10 ;  /* 0x0000000a000b7c20 */ /* 0x040fe20008410000 */
[----:B------:R-:W-:Y:S02]  /*3170*/  FSEL R59, R59, -INF , !P1 ;  /* 0xff8000003b3b7808 */ /* 0x000fe40004800000 */
[----:B------:R-:W-:-:S02]  /*3180*/  FSETP.NEU.FTZ.AND P1, PT, R0, -INF , PT ;  /* 0xff8000000000780b */ /* 0x000fc40003f3d000 */
[----:B------:R-:W-:Y:S02]  /*3190*/  ISETP.LT.OR P2, PT, R2, 0x51, P2 ;  /* 0x000000510200780c */ /* 0x000fe40001741670 */
[----:B------:R-:W-:Y:S02]  /*31a0*/  FSEL R14, R11, RZ, P1 ;  /* 0x000000ff0b0e7208 */ /* 0x000fe40000800000 */
[----:B------:R-:W-:Y:S02]  /*31b0*/  FMNMX.FTZ R11, R26, R27, !PT ;  /* 0x0000001b1a0b7209 */ /* 0x000fe40007810000 */
[----:B------:R-:W-:Y:S01]  /*31c0*/  ISETP.GT.AND P1, PT, R3, 0x48, !P5 ;  /* 0x000000480300780c */ /* 0x000fe20006f24270 */
[--C-:B------:R-:W-:Y:S01]  /*31d0*/  FFMA.FTZ R15, R21, UR10, -R14.reuse ;  /* 0x0000000a150f7c23 */ /* 0x100fe2000801080e */
[----:B------:R-:W-:Y:S01]  /*31e0*/  FMNMX.FTZ R10, R30, R11, !PT ;  /* 0x0000000b1e0a7209 */ /* 0x000fe20007810000 */
[--C-:B------:R-:W-:Y:S01]  /*31f0*/  FFMA.FTZ R28, R41, UR10, -R14.reuse ;  /* 0x0000000a291c7c23 */ /* 0x100fe2000801080e */
[----:B------:R-:W-:Y:S01]  /*3200*/  ISETP.LT.OR P1, PT, R2, 0x49, P1 ;  /* 0x000000490200780c */ /* 0x000fe20000f21670 */
[--C-:B------:R-:W-:Y:S01]  /*3210*/  FFMA.FTZ R13, R25, UR10, -R14.reuse ;  /* 0x0000000a190d7c23 */ /* 0x100fe2000801080e */
[----:B------:R-:W-:Y:S01]  /*3220*/  FMNMX.FTZ R11, R31, R10, !PT ;  /* 0x0000000a1f0b7209 */ /* 0x000fe20007810000 */
[----:B------:R-:W-:Y:S01]  /*3230*/  MUFU.EX2 R15, R15 ;  /* 0x0000000f000f7308 */ /* 0x000fe20000000800 */
[----:B------:R-:W-:Y:S01]  /*3240*/  ISETP.NE.AND P5, PT, R20, RZ, PT ;  /* 0x000000ff1400720c */ /* 0x000fe20003fa5270 */
[--C-:B------:R-:W-:Y:S01]  /*3250*/  FFMA.FTZ R20, R73, UR10, -R14.reuse ;  /* 0x0000000a49147c23 */ /* 0x100fe2000801080e */
[----:B------:R-:W-:Y:S01]  /*3260*/  FMNMX.FTZ R10, R34, R11, !PT ;  /* 0x0000000b220a7209 */ /* 0x000fe20007810000 */
[--C-:B------:R-:W-:Y:S01]  /*3270*/  FFMA.FTZ R21, R29, UR10, -R14.reuse ;  /* 0x0000000a1d157c23 */ /* 0x100fe2000801080e */
[----:B------:R-:W-:Y:S01]  /*3280*/  FSEL R62, R62, -INF , !P1 ;  /* 0xff8000003e3e7808 */ /* 0x000fe20004800000 */
[--C-:B------:R-:W-:Y:S01]  /*3290*/  FFMA.FTZ R22, R75, UR10, -R14.reuse ;  /* 0x0000000a4b167c23 */ /* 0x100fe2000801080e */
[----:B------:R-:W-:Y:S01]  /*32a0*/  FMNMX.FTZ R11, R35, R10, !PT ;  /* 0x0000000a230b7209 */ /* 0x000fe20007810000 */
[----:B------:R0:W-:Y:S01]  /*32b0*/  MUFU.EX2 R152, R13 ;  /* 0x0000000d00987308 */ /* 0x0001e20000000800 */
[----:B------:R-:W-:Y:S01]  /*32c0*/  ISETP.GT.AND P1, PT, R3, 0x49, !P6 ;  /* 0x000000490300780c */ /* 0x000fe20007724270 */
[--C-:B------:R-:W-:Y:S01]  /*32d0*/  FFMA.FTZ R24, R77, UR10, -R14.reuse ;  /* 0x0000000a4d187c23 */ /* 0x100fe2000801080e */
[----:B------:R-:W-:Y:S01]  /*32e0*/  FMNMX.FTZ R10, R38, R11, !PT ;  /* 0x0000000b260a7209 */ /* 0x000fe20007810000 */
[--C-:B------:R-:W-:Y:S01]  /*32f0*/  FFMA.FTZ R25, R37, UR10, -R14.reuse ;  /* 0x0000000a25197c23 */ /* 0x100fe2000801080e */
[----:B------:R-:W-:Y:S01]  /*3300*/  ISETP.GT.AND P5, PT, R3, 0x59, !P5 ;  /* 0x000000590300780c */ /* 0x000fe20006fa4270 */
[--C-:B------:R-:W-:Y:S01]  /*3310*/  FFMA.FTZ R29, R45, UR10, -R14.reuse ;  /* 0x0000000a2d1d7c23 */ /* 0x100fe2000801080e */
[----:B------:R-:W-:Y:S01]  /*3320*/  FMNMX.FTZ R11, R39, R10, !PT ;  /* 0x0000000a270b7209 */ /* 0x000fe20007810000 */
[----:B------:R-:W-:Y:S01]  /*3330*/  MUFU.EX2 R20, R20 ;  /* 0x0000001400147308 */ /* 0x000fe20000000800 */
[----:B------:R-:W-:Y:S01]  /*3340*/  ISETP.LT.OR P1, PT, R2, 0x4a, P1 ;  /* 0x0000004a0200780c */ /* 0x000fe20000f21670 */
[--C-:B0-----:R-:W-:Y:S01]  /*3350*/  FFMA.FTZ R13, R33, UR10, -R14.reuse ;  /* 0x0000000a210d7c23 */ /* 0x101fe2000801080e */
[----:B------:R-:W-:Y:S01]  /*3360*/  FMNMX.FTZ R10, R42, R11, !PT ;  /* 0x0000000b2a0a7209 */ /* 0x000fe20007810000 */
[--C-:B------:R-:W-:Y:S01]  /*3370*/  FFMA.FTZ R33, R49, UR10, -R14.reuse ;  /* 0x0000000a31217c23 */ /* 0x100fe2000801080e */
[----:B------:R-:W-:Y:S01]  /*3380*/  FSEL R63, R63, -INF , !P1 ;  /* 0xff8000003f3f7808 */ /* 0x000fe20004800000 */
[--C-:B------:R-:W-:Y:S01]  /*3390*/  FFMA.FTZ R32, R83, UR10, -R14.reuse ;  /* 0x0000000a53207c23 */ /* 0x100fe2000801080e */
[----:B------:R-:W-:Y:S01]  /*33a0*/  FMNMX.FTZ R11, R43, R10, !PT ;  /* 0x0000000a2b0b7209 */ /* 0x000fe20007810000 */
[----:B------:R-:W0:Y:S01]  /*33b0*/  MUFU.EX2 R21, R21 ;  /* 0x0000001500157308 */ /* 0x000e220000000800 */
[----:B------:R-:W-:Y:S01]  /*33c0*/  FSEL R66, R66, -INF , !P2 ;  /* 0xff80000042427808 */ /* 0x000fe20005000000 */
[--C-:B------:R-:W-:Y:S01]  /*33d0*/  FFMA.FTZ R36, R85, UR10, -R14.reuse ;  /* 0x0000000a55247c23 */ /* 0x100fe2000801080e */
[----:B------:R-:W-:Y:S01]  /*33e0*/  FMNMX.FTZ R10, R46, R11, !PT ;  /* 0x0000000b2e0a7209 */ /* 0x000fe20007810000 */
[--C-:B------:R-:W-:Y:S01]  /*33f0*/  FFMA.FTZ R37, R53, UR10, -R14.reuse ;  /* 0x0000000a35257c23 */ /* 0x100fe2000801080e */
[----:B------:R-:W-:Y:S01]  /*3400*/  FSEL R67, R67, -INF , !P3 ;  /* 0xff80000043437808 */ /* 0x000fe20005800000 */
[--C-:B------:R-:W-:Y:S01]  /*3410*/  FFMA.FTZ R40, R87, UR10, -R14.reuse ;  /* 0x0000000a57287c23 */ /* 0x100fe2000801080e */
[----:B------:R-:W-:Y:S01]  /*3420*/  FMNMX.FTZ R11, R47, R10, !PT ;  /* 0x0000000a2f0b7209 */ /* 0x000fe20007810000 */
[----:B------:R-:W-:Y:S01]  /*3430*/  MUFU.EX2 R22, R22 ;  /* 0x0000001600167308 */ /* 0x000fe20000000800 */
[----:B------:R-:W-:Y:S01]  /*3440*/  ISETP.LT.OR P5, PT, R2, 0x5a, P5 ;  /* 0x0000005a0200780c */ /* 0x000fe20002fa1670 */
[--C-:B------:R-:W-:Y:S01]  /*3450*/  FFMA.FTZ R44, R89, UR10, -R14.reuse ;  /* 0x0000000a592c7c23 */ /* 0x100fe2000801080e */
[----:B------:R-:W-:Y:S01]  /*3460*/  FMNMX.FTZ R10, R50, R11, !PT ;  /* 0x0000000b320a7209 */ /* 0x000fe20007810000 */
[--C-:B------:R-:W-:Y:S01]  /*3470*/  FFMA.FTZ R45, R61, UR10, -R14.reuse ;  /* 0x0000000a3d2d7c23 */ /* 0x100fe2000801080e */
[----:B------:R-:W-:Y:S01]  /*3480*/  FSEL R70, R70, -INF , !P4 ;  /* 0xff80000046467808 */ /* 0x000fe20006000000 */
[--C-:B------:R-:W-:Y:S01]  /*3490*/  FFMA.FTZ R48, R91, UR10, -R14.reuse ;  /* 0x0000000a5b307c23 */ /* 0x100fe2000801080e */
[----:B------:R-:W-:Y:S01]  /*34a0*/  FMNMX.FTZ R11, R51, R10, !PT ;  /* 0x0000000a330b7209 */ /* 0x000fe20007810000 */
[----:B------:R-:W-:Y:S01]  /*34b0*/  FFMA.FTZ R49, R65, UR10, -R14 ;  /* 0x0000000a41317c23 */ /* 0x000fe2000801080e */
[----:B------:R-:W-:Y:S01]  /*34c0*/  FSEL R71, R71, -INF , !P5 ;  /* 0xff80000047477808 */ /* 0x000fe20006800000 */
[----:B------:R-:W1:Y:S01]  /*34d0*/  MUFU.EX2 R13, R13 ;  /* 0x0000000d000d7308 */ /* 0x000e620000000800 */
[----:B------:R-:W-:-:S02]  /*34e0*/  FMNMX.FTZ R10, R54, R11, !PT ;  /* 0x0000000b360a7209 */ /* 0x000fc40007810000 */
[----:B0-----:R-:W-:Y:S02]  /*34f0*/  F2FP.F16.F32.PACK_AB R154, R21, R20 ;  /* 0x00000014159a723e */ /* 0x001fe400000000ff */
[----:B------:R-:W-:-:S03]  /*3500*/  FMNMX.FTZ R11, R55, R10, !PT ;  /* 0x0000000a370b7209 */ /* 0x000fc60007810000 */
[----:B------:R-:W-:Y:S01]  /*3510*/  MUFU.EX2 R24, R24 ;  /* 0x0000001800187308 */ /* 0x000fe20000000800 */
[----:B------:R-:W-:Y:S01]  /*3520*/  FMNMX.FTZ R10, R58, R11, !PT ;  /* 0x0000000b3a0a7209 */ /* 0x000fe20007810000 */
[----:B------:R-:W-:-:S03]  /*3530*/  FFMA.FTZ R11, R79, UR10, -R14 ;  /* 0x0000000a4f0b7c23 */ /* 0x000fc6000801080e */
[----:B------:R-:W-:-:S03]  /*3540*/  FMNMX.FTZ R3, R59, R10, !PT ;  /* 0x0000000a3b037209 */ /* 0x000fc60007810000 */
[----:B------:R-:W0:Y:S01]  /*3550*/  MUFU.EX2 R25, R25 ;  /* 0x0000001900197308 */ /* 0x000e220000000800 */
[----:B------:R-:W-:Y:S02]  /*3560*/  FMNMX.FTZ R10, R62, R3, !PT ;  /* 0x000000033e0a7209 */ /* 0x000fe40007810000 */
[----:B-1----:R-:W-:Y:S02]  /*3570*/  F2FP.F16.F32.PACK_AB R156, R13, R22 ;  /* 0x000000160d9c723e */ /* 0x002fe400000000ff */
[----:B------:R-:W-:-:S03]  /*3580*/  FMNMX.FTZ R3, R63, R10, !PT ;  /* 0x0000000a3f037209 */ /* 0x000fc60007810000 */
[----:B------:R-:W-:Y:S01]  /*3590*/  MUFU.EX2 R11, R11 ;  /* 0x0000000b000b7308 */ /* 0x000fe20000000800 */
[----:B------:R-:W-:-:S04]  /*35a0*/  FMNMX.FTZ R10, R66, R3, !PT ;  /* 0x00000003420a7209 */ /* 0x000fc80007810000 */
[----:B------:R-:W-:Y:S01]  /*35b0*/  FMNMX.FTZ R3, R67, R10, !PT ;  /* 0x0000000a43037209 */ /* 0x000fe20007810000 */
[----:B------:R-:W-:Y:S02]  /*35c0*/  FFMA.FTZ R10, R81, UR10, -R14 ;  /* 0x0000000a510a7c23 */ /* 0x000fe4000801080e */
[----:B------:R-:W1:Y:S01]  /*35d0*/  MUFU.EX2 R28, R28 ;  /* 0x0000001c001c7308 */ /* 0x000e620000000800 */
[----:B------:R-:W-:Y:S02]  /*35e0*/  FMNMX.FTZ R2, R70, R3, !PT ;  /* 0x0000000346027209 */ /* 0x000fe40007810000 */
[----:B0-----:R-:W-:Y:S02]  /*35f0*/  F2FP.F16.F32.PACK_AB R158, R25, R24 ;  /* 0x00000018199e723e */ /* 0x001fe400000000ff */
[----:B------:R-:W-:-:S03]  /*3600*/  FMNMX.FTZ R2, R71, R2, !PT ;  /* 0x0000000247027209 */ /* 0x000fc60007810000 */
[----:B------:R0:W-:Y:S02]  /*3610*/  MUFU.EX2 R162, R10 ;  /* 0x0000000a00a27308 */ /* 0x0001e40000000800 */
[----:B------:R-:W2:Y:S06]  /*3620*/  SHFL.BFLY PT, R3, R2, 0x2, 0x1f ;  /* 0x0c401f0002037f89 */ /* 0x000eac00000e0000 */
[----:B------:R-:W-:Y:S01]  /*3630*/  MUFU.EX2 R29, R29 ;  /* 0x0000001d001d7308 */ /* 0x000fe20000000800 */
[----:B-1----:R-:W-:-:S07]  /*3640*/  F2FP.F16.F32.PACK_AB R160, R28, R11 ;  /* 0x0000000b1ca0723e */ /* 0x002fce00000000ff */
[----:B------:R-:W-:Y:S08]  /*3650*/  MUFU.EX2 R32, R32 ;  /* 0x0000002000207308 */ /* 0x000ff00000000800 */
[----:B------:R-:W1:Y:S01]  /*3660*/  MUFU.EX2 R33, R33 ;  /* 0x0000002100217308 */ /* 0x000e620000000800 */
[----:B--2---:R-:W-:Y:S01]  /*3670*/  FMNMX.FTZ R3, R2, R3, !PT ;  /* 0x0000000302037209 */ /* 0x004fe20007810000 */
[----:B------:R-:W-:-:S04]  /*3680*/  FFMA.FTZ R2, R57, UR10, -R14 ;  /* 0x0000000a39027c23 */ /* 0x000fc8000801080e */
[----:B0-----:R-:W0:Y:S02]  /*3690*/  SHFL.BFLY PT, R10, R3, 0x1, 0x1f ;  /* 0x0c201f00030a7f89 */ /* 0x001e2400000e0000 */
[----:B------:R2:W-:Y:S08]  /*36a0*/  MUFU.EX2 R41, R2 ;  /* 0x0000000200297308 */ /* 0x0005f00000000800 */
[----:B------:R-:W-:Y:S01]  /*36b0*/  MUFU.EX2 R36, R36 ;  /* 0x0000002400247308 */ /* 0x000fe20000000800 */
[----:B-1----:R-:W-:-:S07]  /*36c0*/  F2FP.F16.F32.PACK_AB R164, R33, R32 ;  /* 0x0000002021a4723e */ /* 0x002fce00000000ff */
[----:B------:R-:W1:Y:S01]  /*36d0*/  MUFU.EX2 R37, R37 ;  /* 0x0000002500257308 */ /* 0x000e620000000800 */
[----:B0-----:R-:W-:Y:S01]  /*36e0*/  FMNMX.FTZ R10, R3, R10, !PT ;  /* 0x0000000a030a7209 */ /* 0x001fe20007810000 */
[--C-:B------:R-:W-:Y:S01]  /*36f0*/  FFMA.FTZ R3, R93, UR10, -R14.reuse ;  /* 0x0000000a5d037c23 */ /* 0x100fe2000801080e */
[----:B------:R-:W-:-:S05]  /*3700*/  FFMA.FTZ R14, R69, UR10, -R14 ;  /* 0x0000000a450e7c23 */ /* 0x000fca000801080e */
[----:B------:R-:W0:Y:S01]  /*3710*/  MUFU.EX2 R40, R40 ;  /* 0x0000002800287308 */ /* 0x000e220000000800 */
[C---:B------:R-:W-:Y:S01]  /*3720*/  FSETP.NEU.FTZ.AND P1, PT, R10.reuse, -INF , PT ;  /* 0xff8000000a00780b */ /* 0x040fe20003f3d000 */
[----:B--2---:R-:W-:-:S05]  /*3730*/  FMUL.FTZ R2, R10, UR10 ;  /* 0x0000000a0a027c20 */ /* 0x004fca0008410000 */
[----:B------:R-:W-:Y:S01]  /*3740*/  FSEL R2, R2, RZ, P1 ;  /* 0x000000ff02027208 */ /* 0x000fe20000800000 */
[----:B------:R2:W-:Y:S01]  /*3750*/  MUFU.EX2 R174, R3 ;  /* 0x0000000300ae7308 */ /* 0x0005e20000000800 */
[----:B------:R-:W-:Y:S02]  /*3760*/  PLOP3.LUT P1, PT, PT, PT, UP0, 0x40, 0x0 ;  /* 0x000000000000781c */ /* 0x000fe40003f2e808 */
[----:B-1----:R-:W-:Y:S01]  /*3770*/  F2FP.F16.F32.PACK_AB R166, R37, R36 ;  /* 0x0000002425a6723e */ /* 0x002fe200000000ff */
[--C-:B------:R-:W-:Y:S01]  /*3780*/  FFMA.FTZ R26, R26, UR10, -R2.reuse ;  /* 0x0000000a1a1a7c23 */ /* 0x100fe20008010802 */
[--C-:B------:R-:W-:Y:S01]  /*3790*/  FFMA.FTZ R27, R27, UR10, -R2.reuse ;  /* 0x0000000a1b1b7c23 */ /* 0x100fe20008010802 */
[--C-:B------:R-:W-:Y:S01]  /*37a0*/  FFMA.FTZ R30, R30, UR10, -R2.reuse ;  /* 0x0000000a1e1e7c23 */ /* 0x100fe20008010802 */
[--C-:B------:R-:W-:Y:S01]  /*37b0*/  FFMA.FTZ R31, R31, UR10, -R2.reuse ;  /* 0x0000000a1f1f7c23 */ /* 0x100fe20008010802 */
[----:B------:R-:W-:Y:S01]  /*37c0*/  FFMA.FTZ R34, R34, UR10, -R2 ;  /* 0x0000000a22227c23 */ /* 0x000fe20008010802 */
[----:B--2---:R-:W-:Y:S01]  /*37d0*/  FADD.FTZ R3, R15, R152 ;  /* 0x000000980f037221 */ /* 0x004fe20000010000 */
        /* <DEDUP_REMOVED lines=18> */
[----:B------:R-:W-:Y:S01]  /*3900*/  F2FP.F16.F32.PACK_AB R152, R152, R15 ;  /* 0x0000000f9898723e */ /* 0x000fe200000000ff */
[--C-:B------:R-:W-:Y:S01]  /*3910*/  FFMA.FTZ R66, R66, UR10, -R2.reuse ;  /* 0x0000000a42427c23 */ /* 0x100fe20008010802 */
[--C-:B------:R-:W-:Y:S01]  /*3920*/  FFMA.FTZ R67, R67, UR10, -R2.reuse ;  /* 0x0000000a43437c23 */ /* 0x100fe20008010802 */
[--C-:B------:R-:W-:Y:S01]  /*3930*/  FFMA.FTZ R70, R70, UR10, -R2.reuse ;  /* 0x0000000a46467c23 */ /* 0x100fe20008010802 */
[----:B------:R-:W-:Y:S01]  /*3940*/  FFMA.FTZ R2, R71, UR10, -R2 ;  /* 0x0000000a47027c23 */ /* 0x000fe20008010802 */
[----:B0-----:R-:W-:Y:S01]  /*3950*/  F2FP.F16.F32.PACK_AB R168, R41, R40 ;  /* 0x0000002829a8723e */ /* 0x001fe200000000ff */
[----:B------:R0:W-:Y:S01]  /*3960*/  MUFU.EX2 R53, R14 ;  /* 0x0000000e00357308 */ /* 0x0001e20000000800 */
[----:B-1----:R-:W-:-:S07]  /*3970*/  F2FP.F16.F32.PACK_AB R153, R27, R26 ;  /* 0x0000001a1b99723e */ /* 0x002fce00000000ff */
[----:B------:R-:W1:Y:S01]  /*3980*/  MUFU.EX2 R31, R31 ;  /* 0x0000001f001f7308 */ /* 0x000e620000000800 */
[----:B0-----:R-:W-:-:S04]  /*3990*/  FADD.FTZ R14, R20, R3 ;  /* 0x00000003140e7221 */ /* 0x001fc80000010000 */
[----:B------:R-:W-:-:S03]  /*39a0*/  FADD.FTZ R3, R21, R14 ;  /* 0x0000000e15037221 */ /* 0x000fc60000010000 */
[----:B------:R-:W0:Y:S01]  /*39b0*/  MUFU.EX2 R34, R34 ;  /* 0x0000002200227308 */ /* 0x000e220000000800 */
[----:B------:R-:W-:Y:S01]  /*39c0*/  FADD.FTZ R14, R22, R3 ;  /* 0x00000003160e7221 */ /* 0x000fe20000010000 */
[----:B------:R-:W-:-:S03]  /*39d0*/  FADD.FTZ R3, R26, R27 ;  /* 0x0000001b1a037221 */ /* 0x000fc60000010000 */
[----:B------:R-:W-:Y:S01]  /*39e0*/  FADD.FTZ R57, R13, R14 ;  /* 0x0000000e0d397221 */ /* 0x000fe20000010000 */
[----:B--2---:R-:W-:Y:S02]  /*39f0*/  FADD.FTZ R14, R30, R3 ;  /* 0x000000031e0e7221 */ /* 0x004fe40000010000 */
[----:B------:R-:W2:Y:S01]  /*3a00*/  MUFU.EX2 R35, R35 ;  /* 0x0000002300237308 */ /* 0x000ea20000000800 */
[----:B------:R-:W-:Y:S01]  /*3a10*/  FADD.FTZ R52, R24, R57 ;  /* 0x0000003918347221 */ /* 0x000fe20000010000 */
[C---:B-1----:R-:W-:Y:S01]  /*3a20*/  FADD.FTZ R3, R31.reuse, R14 ;  /* 0x0000000e1f037221 */ /* 0x042fe20000010000 */
[----:B------:R-:W-:Y:S02]  /*3a30*/  F2FP.F16.F32.PACK_AB R155, R31, R30 ;  /* 0x0000001e1f9b723e */ /* 0x000fe400000000ff */
[----:B------:R-:W-:-:S03]  /*3a40*/  FADD.FTZ R52, R25, R52 ;  /* 0x0000003419347221 */ /* 0x000fc60000010000 */
[----:B------:R-:W1:Y:S01]  /*3a50*/  MUFU.EX2 R38, R38 ;  /* 0x0000002600267308 */ /* 0x000e620000000800 */
[----:B0-----:R-:W-:Y:S01]  /*3a60*/  FADD.FTZ R14, R34, R3 ;  /* 0x00000003220e7221 */ /* 0x001fe20000010000 */
[----:B------:R-:W-:-:S04]  /*3a70*/  FADD.FTZ R57, R11, R52 ;  /* 0x000000340b397221 */ /* 0x000fc80000010000 */
[----:B------:R-:W-:Y:S02]  /*3a80*/  FADD.FTZ R57, R28, R57 ;  /* 0x000000391c397221 */ /* 0x000fe40000010000 */
[----:B------:R-:W0:Y:S01]  /*3a90*/  MUFU.EX2 R39, R39 ;  /* 0x0000002700277308 */ /* 0x000e220000000800 */
[----:B--2---:R-:W-:Y:S01]  /*3aa0*/  FADD.FTZ R3, R35, R14 ;  /* 0x0000000e23037221 */ /* 0x004fe20000010000 */
[----:B------:R-:W-:Y:S01]  /*3ab0*/  FADD.FTZ R52, R162, R57 ;  /* 0x00000039a2347221 */ /* 0x000fe20000010000 */
[----:B------:R-:W-:Y:S02]  /*3ac0*/  F2FP.F16.F32.PACK_AB R162, R29, R162 ;  /* 0x000000a21da2723e */ /* 0x000fe400000000ff */
[----:B------:R-:W-:Y:S01]  /*3ad0*/  F2FP.F16.F32.PACK_AB R157, R35, R34 ;  /* 0x00000022239d723e */ /* 0x000fe200000000ff */
[----:B------:R-:W-:Y:S02]  /*3ae0*/  FADD.FTZ R57, R29, R52 ;  /* 0x000000341d397221 */ /* 0x000fe40000010000 */
[----:B------:R-:W2:Y:S01]  /*3af0*/  MUFU.EX2 R42, R42 ;  /* 0x0000002a002a7308 */ /* 0x000ea20000000800 */
[----:B-1----:R-:W-:Y:S01]  /*3b00*/  FADD.FTZ R14, R38, R3 ;  /* 0x00000003260e7221 */ /* 0x002fe20000010000 */
[----:B------:R-:W-:-:S04]  /*3b10*/  FADD.FTZ R52, R32, R57 ;  /* 0x0000003920347221 */ /* 0x000fc80000010000 */
[----:B------:R-:W-:Y:S02]  /*3b20*/  FADD.FTZ R57, R33, R52 ;  /* 0x0000003421397221 */ /* 0x000fe40000010000 */
[----:B------:R-:W1:Y:S01]  /*3b30*/  MUFU.EX2 R43, R43 ;  /* 0x0000002b002b7308 */ /* 0x000e620000000800 */
[C---:B0-----:R-:W-:Y:S01]  /*3b40*/  FADD.FTZ R3, R39.reuse, R14 ;  /* 0x0000000e27037221 */ /* 0x041fe20000010000 */
[----:B------:R-:W-:Y:S01]  /*3b50*/  FADD.FTZ R52, R36, R57 ;  /* 0x0000003924347221 */ /* 0x000fe20000010000 */
[----:B------:R-:W-:-:S03]  /*3b60*/  F2FP.F16.F32.PACK_AB R159, R39, R38 ;  /* 0x00000026279f723e */ /* 0x000fc600000000ff */
[----:B------:R-:W-:Y:S02]  /*3b70*/  FADD.FTZ R57, R37, R52 ;  /* 0x0000003425397221 */ /* 0x000fe40000010000 */
[----:B------:R-:W0:Y:S01]  /*3b80*/  MUFU.EX2 R46, R46 ;  /* 0x0000002e002e7308 */ /* 0x000e220000000800 */
[----:B--2---:R-:W-:Y:S01]  /*3b90*/  FADD.FTZ R14, R42, R3 ;  /* 0x000000032a0e7221 */ /* 0x004fe20000010000 */
[----:B------:R-:W-:-:S04]  /*3ba0*/  FADD.FTZ R52, R40, R57 ;  /* 0x0000003928347221 */ /* 0x000fc80000010000 */
[----:B------:R-:W-:Y:S02]  /*3bb0*/  FADD.FTZ R15, R41, R52 ;  /* 0x00000034290f7221 */ /* 0x000fe40000010000 */
[----:B------:R-:W2:Y:S01]  /*3bc0*/  MUFU.EX2 R47, R47 ;  /* 0x0000002f002f7308 */ /* 0x000ea20000000800 */
[C---:B-1----:R-:W-:Y:S01]  /*3bd0*/  FADD.FTZ R3, R43.reuse, R14 ;  /* 0x0000000e2b037221 */ /* 0x042fe20000010000 */
[----:B------:R-:W-:-:S06]  /*3be0*/  F2FP.F16.F32.PACK_AB R161, R43, R42 ;  /* 0x0000002a2ba1723e */ /* 0x000fcc00000000ff */
[----:B------:R-:W1:Y:S01]  /*3bf0*/  MUFU.EX2 R50, R50 ;  /* 0x0000003200327308 */ /* 0x000e620000000800 */
[----:B0-----:R-:W-:-:S07]  /*3c00*/  FADD.FTZ R14, R46, R3 ;  /* 0x000000032e0e7221 */ /* 0x001fce0000010000 */
[----:B------:R-:W0:Y:S01]  /*3c10*/  MUFU.EX2 R51, R51 ;  /* 0x0000003300337308 */ /* 0x000e220000000800 */
[C---:B--2---:R-:W-:Y:S01]  /*3c20*/  FADD.FTZ R3, R47.reuse, R14 ;  /* 0x0000000e2f037221 */ /* 0x044fe20000010000 */
[----:B------:R-:W-:-:S06]  /*3c30*/  F2FP.F16.F32.PACK_AB R163, R47, R46 ;  /* 0x0000002e2fa3723e */ /* 0x000fcc00000000ff */
[----:B------:R-:W2:Y:S01]  /*3c40*/  MUFU.EX2 R54, R54 ;  /* 0x0000003600367308 */ /* 0x000ea20000000800 */
[----:B-1----:R-:W-:-:S07]  /*3c50*/  FADD.FTZ R14, R50, R3 ;  /* 0x00000003320e7221 */ /* 0x002fce0000010000 */
        /* <DEDUP_REMOVED lines=22> */
[----:B------:R-:W-:-:S03]  /*3dc0*/  F2FP.F16.F32.PACK_AB R172, R49, R48 ;  /* 0x0000003031ac723e */ /* 0x000fc600000000ff */
[----:B------:R-:W-:Y:S01]  /*3dd0*/  FADD.FTZ R20, R174, R11 ;  /* 0x0000000bae147221 */ /* 0x000fe20000010000 */
[C---:B------:R-:W-:Y:S02]  /*3de0*/  F2FP.F16.F32.PACK_AB R174, R53.reuse, R174 ;  /* 0x000000ae35ae723e */ /* 0x040fe400000000ff */
[----:B------:R-:W1:Y:S01]  /*3df0*/  MUFU.EX2 R66, R66 ;  /* 0x0000004200427308 */ /* 0x000e620000000800 */
[----:B0-----:R-:W-:Y:S01]  /*3e00*/  FADD.FTZ R14, R62, R3 ;  /* 0x000000033e0e7221 */ /* 0x001fe20000010000 */
[----:B------:R-:W-:-:S06]  /*3e10*/  FADD.FTZ R3, R53, R20 ;  /* 0x0000001435037221 */ /* 0x000fcc0000010000 */
[----:B------:R-:W0:Y:S01]  /*3e20*/  MUFU.EX2 R67, R67 ;  /* 0x0000004300437308 */ /* 0x000e220000000800 */
[C---:B--2---:R-:W-:Y:S01]  /*3e30*/  FADD.FTZ R11, R63.reuse, R14 ;  /* 0x0000000e3f0b7221 */ /* 0x044fe20000010000 */
[----:B------:R-:W-:-:S06]  /*3e40*/  F2FP.F16.F32.PACK_AB R171, R63, R62 ;  /* 0x0000003e3fab723e */ /* 0x000fcc00000000ff */
[----:B------:R-:W2:Y:S01]  /*3e50*/  MUFU.EX2 R70, R70 ;  /* 0x0000004600467308 */ /* 0x000ea20000000800 */
[----:B-1----:R-:W-:-:S07]  /*3e60*/  FADD.FTZ R14, R66, R11 ;  /* 0x0000000b420e7221 */ /* 0x002fce0000010000 */
[----:B------:R2:W1:Y:S01]  /*3e70*/  MUFU.EX2 R175, R2 ;  /* 0x0000000200af7308 */ /* 0x0004620000000800 */
[C---:B0-----:R-:W-:Y:S01]  /*3e80*/  FADD.FTZ R11, R67.reuse, R14 ;  /* 0x0000000e430b7221 */ /* 0x041fe20000010000 */
[----:B------:R-:W-:-:S03]  /*3e90*/  F2FP.F16.F32.PACK_AB R173, R67, R66 ;  /* 0x0000004243ad723e */ /* 0x000fc600000000ff */
[----:B--2---:R-:W-:-:S04]  /*3ea0*/  FADD.FTZ R2, R70, R11 ;  /* 0x0000000b46027221 */ /* 0x004fc80000010000 */
[C---:B-1----:R-:W-:Y:S01]  /*3eb0*/  FADD.FTZ R2, R175.reuse, R2 ;  /* 0x00000002af027221 */ /* 0x042fe20000010000 */
[----:B------:R-:W-:Y:S01]  /*3ec0*/  F2FP.F16.F32.PACK_AB R175, R175, R70 ;  /* 0x00000046afaf723e */ /* 0x000fe200000000ff */
[----:B------:R-:W-:Y:S06]  /*3ed0*/  @P1 BRA `(.L_x_10696) ;  /* 0x0000000000041947 */ /* 0x000fec0003800000 */
[----:B------:R-:W-:Y:S01]  /*3ee0*/  BPT.TRAP 0x1 ;  /* 0x000000040000795c */ /* 0x000fe20000300000 */
.L_x_10696:
[----:B------:R-:W-:Y:S01]  /*3ef0*/  PLOP3.LUT P2, PT, PT, PT, UP0, 0x40, 0x0 ;  /* 0x000000000000781c */ /* 0x000fe20003f4e808 */
[----:B------:R0:W1:-:S12]  /*3f00*/  SYNCS.PHASECHK.TRANS64.TRYWAIT P1, [UR38+0x22850], R12 ;  /* 0x0228500cff0075a7 */ /* 0x0000580008020166 */
[----:B0-----:R-:W-:Y:S05]  /*3f10*/  @P2 BRA `(.L_x_10697) ;  /* 0x0000000000042947 */ /* 0x001fea0003800000 */
[----:B------:R-:W-:Y:S01]  /*3f20*/  BPT.TRAP 0x1 ;  /* 0x000000040000795c */ /* 0x000fe20000300000 */
.L_x_10697:
[----:B-1----:R-:W-:Y:S05]  /*3f30*/  @P1 BRA `(.L_x_10698) ;  /* 0x0000000000081947 */ /* 0x002fea0003800000 */
[----:B------:R-:W0:Y:S02]  /*3f40*/  SYNCS.PHASECHK.TRANS64.TRYWAIT P1, [UR38+0x22850], R12 ;  /* 0x0228500cff0075a7 */ /* 0x000e240008020166 */
[----:B0-----:R-:W-:Y:S05]  /*3f50*/  @!P1 BRA `(.L_x_10699) ;  /* 0x000000f400149947 */ /* 0x001fea0003800000 */
.L_x_10698:
[----:B------:R1:W-:Y:S01]  /*3f60*/  BAR.SYNC.DEFER_BLOCKING R7, 0x100 ;  /* 0x000400070000751d */ /* 0x0003e20000010000 */
[----:B------:R-:W-:Y:S01]  /*3f70*/  UIADD3 UR14, UR38, 0x400, URZ ;  /* 0x00000400260e7890 */ /* 0x000fe2000fffe03f */
[----:B------:R-:W-:Y:S01]  /*3f80*/  ISETP.NE.AND P1, PT, R8, 0x1, PT ;  /* 0x000000010800780c */ /* 0x000fe20003f25270 */
[----:B0-----:R-:W-:Y:S02]  /*3f90*/  @!P0 VIADD R9, R9, 0x22860 ;  /* 0x0002286009098836 */ /* 0x001fe40000000000 */
[----:B------:R-:W-:Y:S01]  /*3fa0*/  USHF.R.U32.HI UR14, URZ, 0x4, UR14 ;  /* 0x000000043f0e7899 */ /* 0x000fe2000801160e */
[----:B------:R-:W-:Y:S01]  /*3fb0*/  UMOV UR15, 0x40000040 ;  /* 0x40000040000f7882 */ /* 0x000fe20000000000 */
[----:B------:R-:W0:Y:S02]  /*3fc0*/  S2R R11, SR_CTAID.X ;  /* 0x00000000000b7919 */ /* 0x000e240000002500 */
[----:B------:R-:W-:Y:S01]  /*3fd0*/  ULOP3.LUT UR14, UR14, 0x3fff, URZ, 0xc0, !UPT ;  /* 0x00003fff0e0e7892 */ /* 0x000fe2000f8ec03f */
[----:B------:R-:W-:-:S03]  /*3fe0*/  @!P0 PRMT R9, RZ, 0x654, R9 ;  /* 0x00000654ff098816 */ /* 0x000fc60000000009 */
[----:B------:R-:W-:Y:S02]  /*3ff0*/  ULOP3.LUT UR24, UR14, 0x3000000, URZ, 0xfc, !UPT ;  /* 0x030000000e187892 */ /* 0x000fe4000f8efc3f */
[----:B------:R-:W2:Y:S05]  /*4000*/  @P1 LDC R12, c[0x0][0x44c] ;  /* 0x00011300ff0c1b82 */ /* 0x000eaa0000000800 */
[----:B------:R-:W-:-:S03]  /*4010*/  UMOV UR14, UR24 ;  /* 0x00000018000e7c82 */ /* 0x000fc60008000000 */
[----:B------:R-:W3:Y:S01]  /*4020*/  @P1 LDC R15, c[0x0][0x450] ;  /* 0x00011400ff0f1b82 */ /* 0x000ee20000000800 */
[----:B------:R-:W-:-:S06]  /*4030*/  WARPGROUP.ARRIVE ;  /* 0x00000000000079c5 */ /* 0x000fcc0000000000 */
[----:B------:R-:W-:Y:S01]  /*4040*/  HGMMA.64x256x16.F32 R24, R152, gdesc[UR12].tnspB, RZ, !UPT, gsb0 ;  /* 0x43e0000c98187df0 */ /* 0x000fe2000c0008ff */
[----:B------:R-:W-:Y:S01]  /*4050*/  UIADD3 UR14, UR24, 0x80, URZ ;  /* 0x00000080180e7890 */ /* 0x000fe2000fffe03f */
[----:B------:R-:W-:Y:S01]  /*4060*/  UMOV UR15, 0x40000040 ;  /* 0x40000040000f7882 */ /* 0x000fe20000000000 */
[----:B0-----:R-:W-:-:S04]  /*4070*/  IMAD.SHL.U32 R11, R11, 0x80, RZ ;  /* 0x000000800b0b7824 */ /* 0x001fc800078e00ff */
[----:B--2---:R-:W-:-:S04]  /*4080*/  @P1 IMAD.HI.U32 R12, R11, R12, RZ ;  /* 0x0000000c0b0c1227 */ /* 0x004fc800078e00ff */
[----:B------:R-:W-:Y:S01]  /*4090*/  IMAD.MOV.U32 R13, RZ, RZ, R11 ;  /* 0x000000ffff0d7224 */ /* 0x000fe200078e000b */
[----:B---3--:R-:W-:Y:S02]  /*40a0*/  @P1 SHF.R.U32.HI R13, RZ, R15, R12 ;  /* 0x0000000fff0d1219 */ /* 0x008fe4000001160c */
[----:B------:R-:W-:Y:S02]  /*40b0*/  PLOP3.LUT P1, PT, PT, PT, UP1, 0x40, 0x0 ;  /* 0x000000000000781c */ /* 0x000fe40003f2e818 */
[----:B------:R-:W-:Y:S01]  /*40c0*/  IADD3 R13, R13, -UR11, R18 ;  /* 0x8000000b0d0d7c10 */ /* 0x000fe2000fffe012 */
[----:B------:R-:W-:Y:S02]  /*40d0*/  WARPGROUP.DEPBAR.LE gsb0, 0x0 ;  /* 0x00008000000079c5 */ /* 0x000fe40000010000 */
[----:B------:R-:W-:-:S09]  /*40e0*/  WARPGROUP.ARRIVE ;  /* 0x00000000000079c5 */ /* 0x000fd20000000000 */
        /* <DEDUP_REMOVED lines=25> */
[----:B------:R-:W-:-:S13]  /*4280*/  R2UR UR14, R13 ;  /* 0x000000000d0e72ca */ /* 0x000fda00000e0000 */
[----:B------:R-:W-:Y:S01]  /*4290*/  UIADD3 UR4, UR14, UR4, URZ ;  /* 0x000000040e047290 */ /* 0x000fe2000fffe03f */
[----:B------:R-:W-:Y:S02]  /*42a0*/  WARPGROUP.DEPBAR.LE gsb0, 0x0 ;  /* 0x00008000000079c5 */ /* 0x000fe40000010000 */
[----:B------:R0:W-:Y:S02]  /*42b0*/  @!P0 SYNCS.ARRIVE.TRANS64.RED.A1T0 RZ, [R9+URZ], RZ ;  /* 0x000000ff09ff89a7 */ /* 0x0001e4000810043f */
[----:B0-----:R-:W-:Y:S01]  /*42c0*/  VIADD R9, R23, 0xfffffffe ;  /* 0xfffffffe17097836 */ /* 0x001fe20000000000 */
[----:B-1----:R-:W-:Y:S06]  /*42d0*/  @P1 BRA `(.L_x_10700) ;  /* 0x0000000000481947 */ /* 0x002fec0003800000 */
[C---:B------:R-:W-:Y:S01]  /*42e0*/  ISETP.GT.AND P1, PT, R13.reuse, RZ, PT ;  /* 0x000000ff0d00720c */ /* 0x040fe20003f24270 */
[----:B------:R-:W-:-:S05]  /*42f0*/  VIADD R12, R13, 0xffffffff ;  /* 0xffffffff0d0c7836 */ /* 0x000fca0000000000 */
[----:B------:R-:W-:-:S07]  /*4300*/  R2UR UR18, R12 ;  /* 0x000000000c1272ca */ /* 0x000fce00000e0000 */
[----:B------:R-:W-:Y:S08]  /*4310*/  @P1 BRA `(.L_x_10701) ;  /* 0x00000000001c1947 */ /* 0x000ff00003800000 */
[----:B------:R-:W-:Y:S02]  /*4320*/  UISETP.NE.AND UP2, UPT, UR5, 0x1, UPT ;  /* 0x000000010500788c */ /* 0x000fe4000bf45270 */
[----:B------:R-:W-:-:S09]  /*4330*/  UIADD3 UR18, -UR14, URZ, URZ ;  /* 0x0000003f0e127290 */ /* 0x000fd2000fffe13f */
[----:B------:R-:W-:Y:S02]  /*4340*/  @UP2 ULDC.64 UR22, c[0x0][0x9e8] ;  /* 0x00027a0000162ab9 */ /* 0x000fe40000000a00 */
[----:B------:R-:W-:-:S04]  /*4350*/  UIMAD.WIDE.U32 UR14, UR18, UR22, URZ ;  /* 0x00000016120e72a5 */ /* 0x000fc8000f8e003f */
[----:B------:R-:W-:-:S04]  /*4360*/  @UP2 USHF.R.U32.HI UR18, URZ, UR23, UR15 ;  /* 0x000000173f122299 */ /* 0x000fc8000801160f */
[----:B------:R-:W-:Y:S01]  /*4370*/  ULOP3.LUT UR18, URZ, UR18, URZ, 0x33, !UPT ;  /* 0x000000123f127292 */ /* 0x000fe2000f8e333f */
[----:B------:R-:W-:Y:S11]  /*4380*/  BRA `(.L_x_10702) ;  /* 0x0000000000107947 */ /* 0x000ff60003800000 */
.L_x_10701:
[----:B------:R-:W-:-:S11]  /*4390*/  UISETP.NE.AND UP2, UPT, UR5, 0x1, UPT ;  /* 0x000000010500788c */ /* 0x000fd6000bf45270 */
[----:B------:R-:W-:Y:S02]  /*43a0*/  @UP2 ULDC.64 UR22, c[0x0][0x9e8] ;  /* 0x00027a0000162ab9 */ /* 0x000fe40000000a00 */
[----:B------:R-:W-:-:S04]  /*43b0*/  UIMAD.WIDE.U32 UR14, UR18, UR22, URZ ;  /* 0x00000016120e72a5 */ /* 0x000fc8000f8e003f */
[----:B------:R-:W-:-:S12]  /*43c0*/  @UP2 USHF.R.U32.HI UR18, URZ, UR23, UR15 ;  /* 0x000000173f122299 */ /* 0x000fd8000801160f */
.L_x_10702:
[----:B------:R-:W-:-:S04]  /*43d0*/  UIMAD UR5, UR18, UR5, UR5 ;  /* 0x00000005120572a4 */ /* 0x000fc8000f8e0205 */
[----:B------:R-:W-:-:S04]  /*43e0*/  UISETP.LT.AND UP2, UPT, UR4, UR5, UPT ;  /* 0x000000050400728c */ /* 0x000fc8000bf41270 */
[----:B------:R-:W-:-:S12]  /*43f0*/  USEL UR4, UR4, UR5, UP2 ;  /* 0x0000000504047287 */ /* 0x000fd80009000000 */
.L_x_10700:
[----:B------:R-:W-:-:S04]  /*4400*/  UIMAD.WIDE UR4, UR4, 0x2aaaaaab, URZ ;  /* 0x2aaaaaab040478a5 */ /* 0x000fc8000f8e023f */
[----:B------:R-:W-:-:S04]  /*4410*/  USHF.R.U32.HI UR4, URZ, 0x1f, UR5 ;  /* 0x0000001f3f047899 */ /* 0x000fc80008011605 */
[----:B------:R-:W-:-:S03]  /*4420*/  ULEA.HI.SX32 UR4, UR5, UR4, 0x1c ;  /* 0x0000000405047291 */ /* 0x000fc6000f8fe23f */
[----:B------:R-:W-:Y:S01]  /*4430*/  UMOV UR5, URZ ;  /* 0x0000003f00057c82 */ /* 0x000fe20008000000 */
[----:B------:R-:W-:-:S04]  /*4440*/  UISETP.LT.AND UP2, UPT, UR37, UR4, UPT ;  /* 0x000000042500728c */ /* 0x000fc8000bf41270 */
[----:B------:R-:W-:-:S03]  /*4450*/  USEL UR25, UR37, UR4, !UP2 ;  /* 0x0000000425197287 */ /* 0x000fc6000d000000 */
[----:B------:R-:W-:-:S03]  /*4460*/  UMOV UR4, URZ ;  /* 0x0000003f00047c82 */ /* 0x000fc60008000000 */
[----:B------:R-:W-:-:S13]  /*4470*/  ISETP.GE.AND P1, PT, R9, UR25, PT ;  /* 0x0000001909007c0c */ /* 0x000fda000bf26270 */
        /* <DEDUP_REMOVED lines=8> */
.L_x_10720:
[----:B------:R-:W-:Y:S01]  /*4500*/  UIADD3 UR4, UR4, 0x1, URZ ;  /* 0x0000000104047890 */ /* 0x000fe2000fffe03f */
[----:B------:R-:W-:-:S03]  /*4510*/  PLOP3.LUT P1, PT, PT, PT, UP0, 0x40, 0x0 ;  /* 0x000000000000781c */ /* 0x000fc60003f2e808 */
[----:B------:R-:W-:-:S04]  /*4520*/  UISETP.NE.AND UP2, UPT, UR4, 0x2, UPT ;  /* 0x000000020400788c */ /* 0x000fc8000bf45270 */
[----:B------:R-:W-:Y:S02]  /*4530*/  USEL UR10, URZ, 0x1, UP2 ;  /* 0x000000013f0a7887 */ /* 0x000fe40009000000 */
[----:B------:R-:W-:Y:S02]  /*4540*/  USEL UR4, UR4, URZ, UP2 ;  /* 0x0000003f04047287 */ /* 0x000fe40009000000 */
[----:B------:R-:W-:Y:S02]  /*4550*/  ULOP3.LUT UR5, UR5, UR10, URZ, 0x3c, !UPT ;  /* 0x0000000a05057292 */ /* 0x000fe4000f8e3c3f */
[----:B0-2---:R-:W-:Y:S10]  /*4560*/  @P1 BRA `(.L_x_10704) ;  /* 0x0000000000041947 */ /* 0x005ff40003800000 */
[----:B------:R-:W-:Y:S01]  /*4570*/  BPT.TRAP 0x1 ;  /* 0x000000040000795c */ /* 0x000fe20000300000 */
.L_x_10704:
[----:B------:R-:W-:Y:S01]  /*4580*/  PLOP3.LUT P2, PT, PT, PT, UP0, 0x40, 0x0 ;  /* 0x000000000000781c */ /* 0x000fe20003f4e808 */
[----:B------:R-:W-:Y:S01]  /*4590*/  ULEA UR31, UR4, UR38, 0x3 ;  /* 0x00000026041f7291 */ /* 0x000fe2000f8e183f */
[----:B------:R-:W-:-:S05]  /*45a0*/  IMAD.U32 R13, RZ, RZ, UR5 ;  /* 0x00000005ff0d7e24 */ /* 0x000fca000f8e00ff */
[----:B------:R-:W-:-:S04]  /*45b0*/  SHF.L.U32 R13, R13, 0x1f, RZ ;  /* 0x0000001f0d0d7819 */ /* 0x000fc800000006ff */
[----:B------:R0:W1:Y:S02]  /*45c0*/  SYNCS.PHASECHK.TRANS64.TRYWAIT P1, [UR31+0x22830], R13 ;  /* 0x0228300dff0075a7 */ /* 0x000064000802015f */
[----:B------:R-:W-:Y:S05]  /*45d0*/  @P2 BRA `(.L_x_10705) ;  /* 0x0000000000042947 */ /* 0x000fea0003800000 */
[----:B------:R-:W-:Y:S01]  /*45e0*/  BPT.TRAP 0x1 ;  /* 0x000000040000795c */ /* 0x000fe20000300000 */
.L_x_10705:
[----:B-1----:R-:W-:Y:S05]  /*45f0*/  @P1 BRA `(.L_x_10706) ;  /* 0x0000000000081947 */ /* 0x002fea0003800000 */
[----:B------:R-:W1:Y:S02]  /*4600*/  SYNCS.PHASECHK.TRANS64.TRYWAIT P1, [UR31+0x22830], R13 ;  /* 0x0228300dff0075a7 */ /* 0x000e64000802015f */
[----:B-1----:R-:W-:Y:S05]  /*4610*/  @!P1 BRA `(.L_x_10707) ;  /* 0x000000ec00789947 */ /* 0x002fea0003800000 */
.L_x_10706:
[----:B------:R-:W-:Y:S01]  /*4620*/  UIMAD UR22, UR4, 0x300, UR6 ;  /* 0x00000300041678a4 */ /* 0x000fe2000f8e0206 */
[----:B------:R-:W-:Y:S01]  /*4630*/  WARPGROUP.ARRIVE ;  /* 0x00000000000079c5 */ /* 0x000fe20000000000 */
[----:B------:R-:W-:Y:S01]  /*4640*/  UMOV UR23, 0x40000040 ;  /* 0x4000004000177882 */ /* 0x000fe20000000000 */
[----:B------:R-:W-:Y:S01]  /*4650*/  UMOV UR11, 0x40000040 ;  /* 0x40000040000b7882 */ /* 0x000fe20000000000 */
[----:B------:R-:W-:Y:S01]  /*4660*/  UIADD3 UR10, UR22, 0x2, URZ ;  /* 0x00000002160a7890 */ /* 0x000fe2000fffe03f */
[----:B------:R-:W-:Y:S01]  /*4670*/  ISETP.NE.AND P1, PT, R8, 0x1, PT ;  /* 0x000000010800780c */ /* 0x000fe20003f25270 */
[----:B------:R-:W-:Y:S01]  /*4680*/  UIADD3 UR14, UR22, 0x4, URZ ;  /* 0x00000004160e7890 */ /* 0x000fe2000fffe03f */
[----:B------:R-:W-:Y:S01]  /*4690*/  IMAD.MOV.U32 R20, RZ, RZ, R6 ;  /* 0x000000ffff147224 */ /* 0x000fe200078e0006 */
[----:B------:R-:W-:Y:S01]  /*46a0*/  UMOV UR15, 0x40000040 ;  /* 0x40000040000f7882 */ /* 0x000fe20000000000 */
[----:B------:R-:W-:Y:S01]  /*46b0*/  HGMMA.64x96x16.F32 R152, gdesc[UR20], RZ, !UPT, gsb0 ;  /* 0x01600000149879f0 */ /* 0x000fe2000c0008ff */
[----:B------:R-:W-:Y:S01]  /*46c0*/  UIADD3 UR18, UR22, 0x6, URZ ;  /* 0x0000000616127890 */ /* 0x000fe2000fffe03f */
[----:B------:R-:W-:Y:S01]  /*46d0*/  IMAD R14, R9, -0x60, RZ ;  /* 0xffffffa0090e7824 */ /* 0x000fe200078e02ff */
[----:B------:R-:W-:Y:S01]  /*46e0*/  UMOV UR19, 0x40000040 ;  /* 0x4000004000137882 */ /* 0x000fe20000000000 */
[----:B------:R-:W-:-:S02]  /*46f0*/  IMAD.U32 R12, RZ, RZ, UR31 ;  /* 0x0000001fff0c7e24 */ /* 0x000fc4000f8e00ff */
[----:B------:R-:W-:-:S03]  /*4700*/  VIADD R22, R14, 0x1 ;  /* 0x000000010e167836 */ /* 0x000fc60000000000 */
[----:B------:R-:W2:Y:S01]  /*4710*/  @P1 LDC R15, c[0x0][0x44c] ;  /* 0x00011300ff0f1b82 */ /* 0x000ea20000000800 */
[----:B------:R-:W-:-:S04]  /*4720*/  IMAD R21, R5, -0x2, R22 ;  /* 0xfffffffe05157824 */ /* 0x000fc800078e0216 */
[----:B------:R-:W-:-:S03]  /*4730*/  IMAD R21, R16, UR30, R21 ;  /* 0x0000001e10157c24 */ /* 0x000fc6000f8e0215 */
[----:B-1----:R-:W1:Y:S01]  /*4740*/  @P1 LDC R4, c[0x0][0x450] ;  /* 0x00011400ff041b82 */ /* 0x002e620000000800 */
[----:B--2---:R-:W-:-:S05]  /*4750*/  @P1 IMAD.HI.U32 R15, R6, R15, RZ ;  /* 0x0000000f060f1227 */ /* 0x004fca00078e00ff */
[----:B-1----:R-:W-:Y:S01]  /*4760*/  @P1 SHF.R.U32.HI R20, RZ, R4, R15 ;  /* 0x00000004ff141219 */ /* 0x002fe2000001160f */
[----:B------:R-:W-:Y:S01]  /*4770*/  @!P0 VIADD R15, R12, 0x22840 ;  /* 0x000228400c0f8836 */ /* 0x000fe20000000000 */
[----:B------:R-:W-:Y:S02]  /*4780*/  PLOP3.LUT P1, PT, PT, PT, UP1, 0x40, 0x0 ;  /* 0x000000000000781c */ /* 0x000fe40003f2e818 */
[----:B------:R-:W-:Y:S01]  /*4790*/  IADD3 R4, -R19, 0xb, RZ ;  /* 0x0000000b13047810 */ /* 0x000fe20007ffe1ff */
[----:B------:R-:W1:Y:S01]  /*47a0*/  SHFL.IDX PT, R201, R20, RZ, 0x1c1f ;  /* 0x001c1fff14c97589 */ /* 0x000e6200000e0000 */
[----:B------:R-:W-:Y:S01]  /*47b0*/  @!P0 PRMT R15, RZ, 0x654, R15 ;  /* 0x00000654ff0f8816 */ /* 0x000fe2000000000f */
[----:B------:R-:W-:Y:S02]  /*47c0*/  WARPGROUP.DEPBAR.LE gsb0, 0x0 ;  /* 0x00008000000079c5 */ /* 0x000fe40000010000 */
[----:B------:R-:W-:-:S06]  /*47d0*/  WARPGROUP.ARRIVE ;  /* 0x00000000000079c5 */ /* 0x000fcc0000000000 */
[----:B------:R-:W-:Y:S01]  /*47e0*/  HGMMA.64x96x16.F32 R152, gdesc[UR8], R152, gsb0 ;  /* 0x01600000089879f0 */ /* 0x000fe20008000898 */
[----:B------:R-:W-:Y:S02]  /*47f0*/  UMOV UR11, UR27 ;  /* 0x0000001b000b7c82 */ /* 0x000fe40008000000 */
[----:B------:R-:W-:-:S04]  /*4800*/  VIADD R21, R21, -UR11 ;  /* 0x8000000b15157c36 */ /* 0x000fc80008000000 */
[C---:B------:R-:W-:Y:S02]  /*4810*/  VIADD R22, R21.reuse, UR28 ;  /* 0x0000001c15167c36 */ /* 0x040fe40008000000 */
[----:B------:R-:W-:Y:S02]  /*4820*/  VIADD R200, R21, UR7 ;  /* 0x0000000715c87c36 */ /* 0x000fe40008000000 */
[C---:B-1----:R-:W-:Y:S02]  /*4830*/  IMAD.IADD R21, R201.reuse, 0x1, R22 ;  /* 0x00000001c9157824 */ /* 0x042fe400078e0216 */
[----:B------:R-:W-:Y:S01]  /*4840*/  IMAD.IADD R23, R201, 0x1, R200 ;  /* 0x00000001c9177824 */ /* 0x000fe200078e02c8 */
        /* <DEDUP_REMOVED lines=8> */
[----:B------:R1:W-:Y:S01]  /*48d0*/  @!P0 SYNCS.ARRIVE.TRANS64.RED.A1T0 RZ, [R15+URZ], RZ ;  /* 0x000000ff0fff89a7 */ /* 0x0003e2000810043f */
[----:B------:R-:W-:Y:S05]  /*48e0*/  @P1 BRA `(.L_x_10708) ;  /* 0x00000000005c1947 */ /* 0x000fea0003800000 */
[----:B-1----:R-:W-:Y:S01]  /*48f0*/  IMAD R15, R16, UR30, R201 ;  /* 0x0000001e100f7c24 */ /* 0x002fe2000f8e02c9 */
        /* <DEDUP_REMOVED lines=12> */
.L_x_10710:
[----:B------:R-:W-:-:S05]  /*49c0*/  IMAD.U32 R201, RZ, RZ, UR29 ;  /* 0x0000001dffc97e24 */ /* 0x000fca000f8e00ff */
[----:B------:R-:W-:-:S13]  /*49d0*/  ISETP.NE.AND P1, PT, R201, 0x1, PT ;  /* 0x00000001c900780c */ /* 0x000fda0003f25270 */
[----:B------:R-:W1:Y:S02]  /*49e0*/  @P1 LDC.64 R202, c[0x0][0x9e8] ;  /* 0x00027a00ffca1b82 */ /* 0x000e640000000a00 */
[----:B-1----:R-:W-:-:S05]  /*49f0*/  @P1 IMAD.HI.U32 R202, R15, R202, RZ ;  /* 0x000000ca0fca1227 */ /* 0x002fca00078e00ff */
[----:B------:R-:W-:-:S07]  /*4a00*/  @P1 SHF.R.U32.HI R15, RZ, R203, R202 ;  /* 0x000000cbff0f1219 */ /* 0x000fce00000116ca */
.L_x_10711:
[----:B------:R-:W-:Y:S05]  /*4a10*/  BSYNC B0 ;  /* 0x0000000000007941 */ /* 0x000fea0003800000 */
.L_x_10709:
[----:B------:R-:W-:-:S04]  /*4a20*/  IMAD R202, R5, -0x2, R14 ;  /* 0xfffffffe05ca7824 */ /* 0x000fc800078e020e */
[----:B------:R-:W-:-:S05]  /*4a30*/  IMAD R202, R15, R201, R202 ;  /* 0x000000c90fca7224 */ /* 0x000fca00078e02ca */
[----:B------:R-:W-:Y:S02]  /*4a40*/  VIADDMNMX R21, R202, R201, R21, PT ;  /* 0x000000c9ca157246 */ /* 0x000fe40003800115 */
[----:B------:R-:W-:-:S07]  /*4a50*/  VIMNMX R23, R23, R202, !PT ;  /* 0x000000ca17177248 */ /* 0x000fce0007fe0100 */
.L_x_10708:
[C---:B------:R-:W-:Y:S02]  /*4a60*/  ISETP.GE.AND P1, PT, R14.reuse, 0x1, PT ;  /* 0x000000010e00780c */ /* 0x040fe40003f26270 */
[----:B------:R-:W-:Y:S02]  /*4a70*/  ISETP.GE.AND P4, PT, R14, 0x9, PT ;  /* 0x000000090e00780c */ /* 0x000fe40003f86270 */
[----:B------:R-:W-:Y:S02]  /*4a80*/  LOP3.LUT R17, R17, 0xfffbffff, RZ, 0xc0, !PT ;  /* 0xfffbffff11117812 */ /* 0x000fe400078ec0ff */
[----:B------:R-:W-:-:S04]  /*4a90*/  ISETP.GT.AND P2, PT, R23, RZ, !P1 ;  /* 0x000000ff1700720c */ /* 0x000fc80004f44270 */
[----:B------:R-:W-:-:S03]  /*4aa0*/  ISETP.LT.OR P2, PT, R21, 0x1, P2 ;  /* 0x000000011500780c */ /* 0x000fc60001741670 */
[----:B------:R-:W-:Y:S02]  /*4ab0*/  @P1 LOP3.LUT R17, R17, 0x40000, RZ, 0xfc, !PT ;  /* 0x0004000011111812 */ /* 0x000fe400078efcff */
[----:B------:R-:W-:Y:S02]  /*4ac0*/  ISETP.GE.AND P1, PT, R14, 0x2, PT ;  /* 0x000000020e00780c */ /* 0x000fe40003f26270 */
[----:B------:R-:W-:Y:S02]  /*4ad0*/  LOP3.LUT R17, R17, 0xfffffffd, RZ, 0xc0, !PT ;  /* 0xfffffffd11117812 */ /* 0x000fe400078ec0ff */
[----:B-1----:R-:W-:Y:S02]  /*4ae0*/  FSEL R15, R152, -INF , !P2 ;  /* 0xff800000980f7808 */ /* 0x002fe40005000000 */
[----:B------:R-:W-:Y:S02]  /*4af0*/  ISETP.GT.AND P3, PT, R23, 0x1, !P1 ;  /* 0x000000011700780c */ /* 0x000fe40004f64270 */
[----:B------:R-:W-:-:S02]  /*4b00*/  @P4 LOP3.LUT R17, R17, 0x2, RZ, 0xfc, !PT ;  /* 0x0000000211114812 */ /* 0x000fc400078efcff */
[----:B------:R-:W-:Y:S02]  /*4b10*/  ISETP.GT.AND P2, PT, R23, 0x8, !P4 ;  /* 0x000000081700780c */ /* 0x000fe40006744270 */
[C---:B------:R-:W-:Y:S02]  /*4b20*/  ISETP.GE.AND P4, PT, R14.reuse, 0xa, PT ;  /* 0x0000000a0e00780c */ /* 0x040fe40003f86270 */
[C---:B------:R-:W-:Y:S02]  /*4b30*/  ISETP.LT.OR P3, PT, R21.reuse, 0x2, P3 ;  /* 0x000000021500780c */ /* 0x040fe40001f61670 */
[----:B------:R-:W-:Y:S02]  /*4b40*/  ISETP.LT.OR P2, PT, R21, 0x9, P2 ;  /* 0x000000091500780c */ /* 0x000fe40001741670 */
[----:B------:R-:W-:Y:S02]  /*4b50*/  FSEL R153, R153, -INF , !P3 ;  /* 0xff80000099997808 */ /* 0x000fe40005800000 */
[----:B------:R-:W-:-:S02]  /*4b60*/  ISETP.GE.AND P3, PT, R14, 0x11, PT ;  /* 0x000000110e00780c */ /* 0x000fc40003f66270 */
[----:B------:R-:W-:Y:S02]  /*4b70*/  LOP3.LUT R17, R17, 0xfffffffb, RZ, 0xc0, !PT ;  /* 0xfffffffb11117812 */ /* 0x000fe400078ec0ff */
[----:B------:R-:W-:Y:S02]  /*4b80*/  FSEL R156, R156, -INF , !P2 ;  /* 0xff8000009c9c7808 */ /* 0x000fe40005000000 */
[----:B------:R-:W-:Y:S02]  /*4b90*/  ISETP.GT.AND P2, PT, R23, 0x9, !P4 ;  /* 0x000000091700780c */ /* 0x000fe40006744270 */
[----:B------:R-:W-:Y:S02]  /*4ba0*/  @P4 LOP3.LUT R17, R17, 0x4, RZ, 0xfc, !PT ;  /* 0x0000000411114812 */ /* 0x000fe400078efcff */
[----:B------:R-:W-:Y:S02]  /*4bb0*/  ISETP.LT.OR P2, PT, R21, 0xa, P2 ;  /* 0x0000000a1500780c */ /* 0x000fe40001741670 */
[----:B------:R-:W-:-:S02]  /*4bc0*/  LOP3.LUT R17, R17, 0xfffffff7, RZ, 0xc0, !PT ;  /* 0xfffffff711117812 */ /* 0x000fc400078ec0ff */
[----:B------:R-:W-:Y:S02]  /*4bd0*/  FSEL R157, R157, -INF , !P2 ;  /* 0xff8000009d9d7808 */ /* 0x000fe40005000000 */
[----:B------:R-:W-:Y:S02]  /*4be0*/  @P3 LOP3.LUT R17, R17, 0x8, RZ, 0xfc, !PT ;  /* 0x0000000811113812 */ /* 0x000fe400078efcff */
[----:B------:R-:W-:Y:S02]  /*4bf0*/  ISETP.GT.AND P2, PT, R23, 0x10, !P3 ;  /* 0x000000101700780c */ /* 0x000fe40005f44270 */
[----:B------:R-:W-:Y:S02]  /*4c00*/  ISETP.GE.AND P3, PT, R14, 0x12, PT ;  /* 0x000000120e00780c */ /* 0x000fe40003f66270 */
[----:B------:R-:W-:Y:S02]  /*4c10*/  ISETP.LT.OR P2, PT, R21, 0x11, P2 ;  /* 0x000000111500780c */ /* 0x000fe40001741670 */
[----:B------:R-:W-:-:S02]  /*4c20*/  LOP3.LUT R17, R17, 0xffffffef, RZ, 0xc0, !PT ;  /* 0xffffffef11117812 */ /* 0x000fc400078ec0ff */
        /* <DEDUP_REMOVED lines=102> */
[----:B------:R-:W-:-:S04]  /*5290*/  ISETP.GT.AND P6, PT, R23, 0x59, !P6 ;  /* 0x000000591700780c */ /* 0x000fc800077c4270 */
[----:B------:R-:W-:Y:S02]  /*52a0*/  ISETP.LT.OR P6, PT, R21, 0x5a, P6 ;  /* 0x0000005a1500780c */ /* 0x000fe400037c1670 */
[----:B------:R-:W1:Y:S02]  /*52b0*/  SHFL.IDX PT, R21, R20, 0x1, 0x1c1f ;  /* 0x003c1f0014157f89 */ /* 0x000e6400000e0000 */
[----:B------:R-:W-:Y:S02]  /*52c0*/  FSEL R197, R197, -INF , !P6 ;  /* 0xff800000c5c57808 */ /* 0x000fe40007000000 */
[----:B------:R-:W-:Y:S01]  /*52d0*/  PLOP3.LUT P6, PT, PT, PT, UP1, 0x40, 0x0 ;  /* 0x000000000000781c */ /* 0x000fe20003fce818 */
[--C-:B-1----:R-:W-:Y:S02]  /*52e0*/  IMAD.IADD R22, R22, 0x1, R21.reuse ;  /* 0x0000000116167824 */ /* 0x102fe400078e0215 */
[----:B------:R-:W-:-:S10]  /*52f0*/  IMAD.IADD R200, R200, 0x1, R21 ;  /* 0x00000001c8c87824 */ /* 0x000fd400078e0215 */
[----:B------:R-:W-:Y:S05]  /*5300*/  @P6 BRA `(.L_x_10712) ;  /* 0x00000000005c6947 */ /* 0x000fea0003800000 */
        /* <DEDUP_REMOVED lines=13> */
.L_x_10714:
[----:B------:R-:W-:-:S05]  /*53e0*/  IMAD.U32 R152, RZ, RZ, UR29 ;  /* 0x0000001dff987e24 */ /* 0x000fca000f8e00ff */
[----:B------:R-:W-:-:S13]  /*53f0*/  ISETP.NE.AND P6, PT, R152, 0x1, PT ;  /* 0x000000019800780c */ /* 0x000fda0003fc5270 */
[----:B------:R-:W1:Y:S02]  /*5400*/  @P6 LDC.64 R20, c[0x0][0x9e8] ;  /* 0x00027a00ff146b82 */ /* 0x000e640000000a00 */
[----:B-1----:R-:W-:-:S05]  /*5410*/  @P6 IMAD.HI.U32 R20, R23, R20, RZ ;  /* 0x0000001417146227 */ /* 0x002fca00078e00ff */
[----:B------:R-:W-:-:S07]  /*5420*/  @P6 SHF.R.U32.HI R23, RZ, R21, R20 ;  /* 0x00000015ff176219 */ /* 0x000fce0000011614 */
.L_x_10715:
[----:B------:R-:W-:Y:S05]  /*5430*/  BSYNC B0 ;  /* 0x0000000000007941 */ /* 0x000fea0003800000 */
.L_x_10713:
[----:B------:R-:W-:-:S04]  /*5440*/  IMAD R14, R5, -0x2, R14 ;  /* 0xfffffffe050e7824 */ /* 0x000fc800078e020e */
[----:B------:R-:W-:-:S05]  /*5450*/  IMAD R23, R23, R152, R14 ;  /* 0x0000009817177224 */ /* 0x000fca00078e020e */
[----:B------:R-:W-:Y:S02]  /*5460*/  VIADDMNMX R22, R23, R152, R22, PT ;  /* 0x0000009817167246 */ /* 0x000fe40003800116 */
[----:B------:R-:W-:-:S07]  /*5470*/  VIMNMX R200, R200, R23, !PT ;  /* 0x00000017c8c87248 */ /* 0x000fce0007fe0100 */
.L_x_10712:
[----:B------:R-:W-:Y:S01]  /*5480*/  ISETP.GT.AND P1, PT, R200, 0x1, !P1 ;  /* 0x00000001c800780c */ /* 0x000fe20004f24270 */
[----:B------:R-:W-:Y:S01]  /*5490*/  UMOV UR10, UR26 ;  /* 0x0000001a000a7c82 */ /* 0x000fe20008000000 */
[----:B------:R-:W-:Y:S02]  /*54a0*/  LOP3.LUT P6, RZ, R17, 0x10000, RZ, 0xc0, !PT ;  /* 0x0001000011ff7812 */ /* 0x000fe400078cc0ff */
[----:B------:R-:W-:Y:S02]  /*54b0*/  ISETP.LT.OR P1, PT, R22, 0x2, P1 ;  /* 0x000000021600780c */ /* 0x000fe40000f21670 */
[----:B------:R-:W-:Y:S02]  /*54c0*/  FMNMX.FTZ R14, R15, R0, !PT ;  /* 0x000000000f0e7209 */ /* 0x000fe40007810000 */
[----:B------:R-:W-:Y:S02]  /*54d0*/  FSEL R155, R155, -INF , !P1 ;  /* 0xff8000009b9b7808 */ /* 0x000fe40004800000 */
[----:B------:R-:W-:-:S02]  /*54e0*/  LOP3.LUT P1, RZ, R17, 0x2, RZ, 0xc0, !PT ;  /* 0x0000000211ff7812 */ /* 0x000fc4000782c0ff */
[----:B------:R-:W-:Y:S02]  /*54f0*/  FMNMX.FTZ R21, R153, R14, !PT ;  /* 0x0000000e99157209 */ /* 0x000fe40007810000 */
[----:B------:R-:W-:Y:S02]  /*5500*/  ISETP.GT.AND P1, PT, R200, 0x8, !P1 ;  /* 0x00000008c800780c */ /* 0x000fe40004f24270 */
[----:B------:R-:W-:Y:S02]  /*5510*/  FMNMX.FTZ R14, R156, R21, !PT ;  /* 0x000000159c0e7209 */ /* 0x000fe40007810000 */
[----:B------:R-:W-:Y:S02]  /*5520*/  ISETP.LT.OR P1, PT, R22, 0x9, P1 ;  /* 0x000000091600780c */ /* 0x000fe40000f21670 */
[----:B------:R-:W-:Y:S02]  /*5530*/  FMNMX.FTZ R21, R157, R14, !PT ;  /* 0x0000000e9d157209 */ /* 0x000fe40007810000 */
        /* <DEDUP_REMOVED lines=46> */
[----:B------:R-:W-:Y:S02]  /*5820*/  FMNMX.FTZ R20, R197, R14, !PT ;  /* 0x0000000ec5147209 */ /* 0x000fe40007810000 */
[----:B------:R-:W-:Y:S02]  /*5830*/  FSEL R171, R171, -INF , !P1 ;  /* 0xff800000abab7808 */ /* 0x000fe40004800000 */
[C---:B------:R-:W-:Y:S01]  /*5840*/  LOP3.LUT P1, RZ, R17.reuse, 0x2000, RZ, 0xc0, !PT ;  /* 0x0000200011ff7812 */ /* 0x040fe2000782c0ff */
[----:B------:R-:W1:Y:S01]  /*5850*/  SHFL.BFLY PT, R21, R20, 0x2, 0x1f ;  /* 0x0c401f0014157f89 */ /* 0x000e6200000e0000 */
        /* <DEDUP_REMOVED lines=10> */
[----:B------:R-:W-:Y:S02]  /*5900*/  ISETP.LT.OR P1, PT, R22, 0x2a, P1 ;  /* 0x0000002a1600780c */ /* 0x000fe40000f21670 */
[----:B------:R-:W-:Y:S02]  /*5910*/  ISETP.GT.AND P4, PT, R200, 0x51, !P4 ;  /* 0x00000051c800780c */ /* 0x000fe40006784270 */
[----:B------:R-:W-:-:S02]  /*5920*/  FSEL R175, R175, -INF , !P1 ;  /* 0xff800000afaf7808 */ /* 0x000fc40004800000 */
[----:B------:R-:W-:Y:S02]  /*5930*/  LOP3.LUT P1, RZ, R17, 0x800, RZ, 0xc0, !PT ;  /* 0x0000080011ff7812 */ /* 0x000fe4000782c0ff */
[----:B-1----:R-:W-:Y:S02]  /*5940*/  FMNMX.FTZ R21, R20, R21, !PT ;  /* 0x0000001514157209 */ /* 0x002fe40007810000 */
[----:B------:R-:W-:Y:S02]  /*5950*/  ISETP.GT.AND P1, PT, R200, 0x30, !P1 ;  /* 0x00000030c800780c */ /* 0x000fe40004f24270 */
[C---:B------:R-:W-:Y:S01]  /*5960*/  ISETP.LT.OR P3, PT, R22.reuse, 0x51, P3 ;  /* 0x000000511600780c */ /* 0x040fe20001f61670 */
[----:B------:R-:W1:Y:S01]  /*5970*/  SHFL.BFLY PT, R14, R21, 0x1, 0x1f ;  /* 0x0c201f00150e7f89 */ /* 0x000e6200000e0000 */
[----:B------:R-:W-:Y:S02]  /*5980*/  ISETP.LT.OR P1, PT, R22, 0x31, P1 ;  /* 0x000000311600780c */ /* 0x000fe40000f21670 */
[----:B------:R-:W-:-:S02]  /*5990*/  ISETP.GT.AND P5, PT, R200, 0x58, !P5 ;  /* 0x00000058c800780c */ /* 0x000fc40006fa4270 */
[----:B------:R-:W-:Y:S02]  /*59a0*/  FSEL R178, R178, -INF , !P1 ;  /* 0xff800000b2b27808 */ /* 0x000fe40004800000 */
[----:B------:R-:W-:Y:S02]  /*59b0*/  LOP3.LUT P1, RZ, R17, 0x400, RZ, 0xc0, !PT ;  /* 0x0000040011ff7812 */ /* 0x000fe4000782c0ff */
[----:B------:R-:W-:Y:S02]  /*59c0*/  ISETP.LT.OR P4, PT, R22, 0x52, P4 ;  /* 0x000000521600780c */ /* 0x000fe40002781670 */
[----:B------:R-:W-:Y:S02]  /*59d0*/  ISETP.GT.AND P1, PT, R200, 0x31, !P1 ;  /* 0x00000031c800780c */ /* 0x000fe40004f24270 */
[----:B------:R-:W-:Y:S02]  /*59e0*/  FSEL R194, R194, -INF , !P3 ;  /* 0xff800000c2c27808 */ /* 0x000fe40005800000 */
[----:B------:R-:W-:-:S02]  /*59f0*/  ISETP.LT.OR P1, PT, R22, 0x32, P1 ;  /* 0x000000321600780c */ /* 0x000fc40000f21670 */
[----:B------:R-:W-:Y:S02]  /*5a00*/  ISETP.LT.OR P5, PT, R22, 0x59, P5 ;  /* 0x000000591600780c */ /* 0x000fe40002fa1670 */
[----:B------:R-:W-:Y:S02]  /*5a10*/  FSEL R179, R179, -INF , !P1 ;  /* 0xff800000b3b37808 */ /* 0x000fe40004800000 */
[----:B------:R-:W-:Y:S02]  /*5a20*/  LOP3.LUT P1, RZ, R17, 0x200, RZ, 0xc0, !PT ;  /* 0x0000020011ff7812 */ /* 0x000fe4000782c0ff */
[----:B------:R-:W-:Y:S02]  /*5a30*/  FSEL R195, R195, -INF , !P4 ;  /* 0xff800000c3c37808 */ /* 0x000fe40006000000 */
[----:B------:R-:W-:Y:S02]  /*5a40*/  ISETP.GT.AND P1, PT, R200, 0x38, !P1 ;  /* 0x00000038c800780c */ /* 0x000fe40004f24270 */
[----:B-1----:R-:W-:-:S02]  /*5a50*/  FMNMX.FTZ R14, R21, R14, !PT ;  /* 0x0000000e150e7209 */ /* 0x002fc40007810000 */
[----:B------:R-:W-:Y:S02]  /*5a60*/  ISETP.LT.OR P1, PT, R22, 0x39, P1 ;  /* 0x000000391600780c */ /* 0x000fe40000f21670 */
[----:B------:R-:W-:Y:S01]  /*5a70*/  FSEL R198, R198, -INF , !P5 ;  /* 0xff800000c6c67808 */ /* 0x000fe20006800000 */
[----:B------:R-:W-:Y:S01]  /*5a80*/  FMUL.FTZ R202, R14, UR10 ;  /* 0x0000000a0eca7c20 */ /* 0x000fe20008410000 */
[----:B------:R-:W-:Y:S02]  /*5a90*/  FSEL R182, R182, -INF , !P1 ;  /* 0xff800000b6b67808 */ /* 0x000fe40004800000 */
[----:B------:R-:W-:-:S04]  /*5aa0*/  LOP3.LUT P1, RZ, R17, 0x100, RZ, 0xc0, !PT ;  /* 0x0000010011ff7812 */ /* 0x000fc8000782c0ff */
[----:B------:R-:W-:-:S04]  /*5ab0*/  ISETP.GT.AND P1, PT, R200, 0x39, !P1 ;  /* 0x00000039c800780c */ /* 0x000fc80004f24270 */
[----:B------:R-:W-:-:S04]  /*5ac0*/  ISETP.LT.OR P1, PT, R22, 0x3a, P1 ;  /* 0x0000003a1600780c */ /* 0x000fc80000f21670 */
        /* <DEDUP_REMOVED lines=23> */
[--C-:B------:R-:W-:Y:S01]  /*5c40*/  FFMA.FTZ R152, R15, UR10, -R202.reuse ;  /* 0x0000000a0f987c23 */ /* 0x100fe200080108ca */
[----:B------:R-:W-:Y:S01]  /*5c50*/  FMNMX.FTZ R20, R158, R21, !PT ;  /* 0x000000159e147209 */ /* 0x000fe20007810000 */
[--C-:B------:R-:W-:Y:S01]  /*5c60*/  FFMA.FTZ R15, R153, UR10, -R202.reuse ;  /* 0x0000000a990f7c23 */ /* 0x100fe200080108ca */
[--C-:B------:R-:W-:Y:S01]  /*5c70*/  FFMA.FTZ R154, R156, UR10, -R202.reuse ;  /* 0x0000000a9c9a7c23 */ /* 0x100fe200080108ca */
[--C-:B------:R-:W-:Y:S01]  /*5c80*/  FFMA.FTZ R156, R160, UR10, -R202.reuse ;  /* 0x0000000aa09c7c23 */ /* 0x100fe200080108ca */
[----:B------:R-:W-:Y:S01]  /*5c90*/  FMNMX.FTZ R21, R159, R20, !PT ;  /* 0x000000149f157209 */ /* 0x000fe20007810000 */
[--C-:B------:R-:W-:Y:S01]  /*5ca0*/  FFMA.FTZ R168, R168, UR10, -R202.reuse ;  /* 0x0000000aa8a87c23 */ /* 0x100fe200080108ca */
[----:B------:R-:W-:Y:S01]  /*5cb0*/  FSEL R199, R199, -INF , !P2 ;  /* 0xff800000c7c77808 */ /* 0x000fe20005000000 */
[----:B------:R-:W-:Y:S01]  /*5cc0*/  MUFU.EX2 R152, R152 ;  /* 0x0000009800987308 */ /* 0x000fe20000000800 */
[----:B------:R-:W-:Y:S01]  /*5cd0*/  FMNMX.FTZ R20, R162, R21, !PT ;  /* 0x00000015a2147209 */ /* 0x000fe20007810000 */
[--C-:B------:R-:W-:Y:S01]  /*5ce0*/  FFMA.FTZ R21, R157, UR10, -R202.reuse ;  /* 0x0000000a9d157c23 */ /* 0x100fe200080108ca */
[--C-:B------:R-:W-:Y:S01]  /*5cf0*/  FFMA.FTZ R173, R173, UR10, -R202.reuse ;  /* 0x0000000aadad7c23 */ /* 0x100fe200080108ca */
[----:B------:R-:W-:Y:S01]  /*5d00*/  FFMA.FTZ R196, R196, UR10, -R202 ;  /* 0x0000000ac4c47c23 */ /* 0x000fe200080108ca */
[----:B------:R-:W-:-:S03]  /*5d10*/  FMNMX.FTZ R23, R163, R20, !PT ;  /* 0x00000014a3177209 */ /* 0x000fc60007810000 */
[----:B------:R-:W-:Y:S01]  /*5d20*/  MUFU.EX2 R15, R15 ;  /* 0x0000000f000f7308 */ /* 0x000fe20000000800 */
[----:B------:R-:W-:-:S04]  /*5d30*/  FMNMX.FTZ R20, R166, R23, !PT ;  /* 0x00000017a6147209 */ /* 0x000fc80007810000 */
[----:B------:R-:W-:-:S03]  /*5d40*/  FMNMX.FTZ R23, R167, R20, !PT ;  /* 0x00000014a7177209 */ /* 0x000fc60007810000 */
[----:B------:R-:W-:Y:S01]  /*5d50*/  MUFU.EX2 R154, R154 ;  /* 0x0000009a009a7308 */ /* 0x000fe20000000800 */
[----:B------:R-:W-:Y:S01]  /*5d60*/  FMNMX.FTZ R20, R170, R23, !PT ;  /* 0x00000017aa147209 */ /* 0x000fe20007810000 */
[--C-:B------:R-:W-:Y:S01]  /*5d70*/  FFMA.FTZ R23, R161, UR10, -R202.reuse ;  /* 0x0000000aa1177c23 */ /* 0x100fe200080108ca */
[----:B------:R-:W-:Y:S02]  /*5d80*/  FFMA.FTZ R161, R164, UR10, -R202 ;  /* 0x0000000aa4a17c23 */ /* 0x000fe400080108ca */
[----:B------:R-:W-:-:S03]  /*5d90*/  FMNMX.FTZ R153, R171, R20, !PT ;  /* 0x00000014ab997209 */ /* 0x000fc60007810000 */
[----:B------:R-:W-:Y:S01]  /*5da0*/  MUFU.EX2 R21, R21 ;  /* 0x0000001500157308 */ /* 0x000fe20000000800 */
[----:B------:R-:W-:-:S04]  /*5db0*/  FMNMX.FTZ R20, R174, R153, !PT ;  /* 0x00000099ae147209 */ /* 0x000fc80007810000 */
[----:B------:R-:W-:-:S03]  /*5dc0*/  FMNMX.FTZ R153, R175, R20, !PT ;  /* 0x00000014af997209 */ /* 0x000fc60007810000 */
[----:B------:R1:W-:Y:S01]  /*5dd0*/  MUFU.EX2 R20, R161 ;  /* 0x000000a100147308 */ /* 0x0003e20000000800 */
[----:B------:R-:W-:Y:S01]  /*5de0*/  FMNMX.FTZ R160, R178, R153, !PT ;  /* 0x00000099b2a07209 */ /* 0x000fe20007810000 */
[----:B------:R-:W-:-:S03]  /*5df0*/  FFMA.FTZ R153, R165, UR10, -R202 ;  /* 0x0000000aa5997c23 */ /* 0x000fc600080108ca */
[----:B------:R-:W-:-:S03]  /*5e00*/  FMNMX.FTZ R157, R179, R160, !PT ;  /* 0x000000a0b39d7209 */ /* 0x000fc60007810000 */
[----:B------:R-:W-:Y:S01]  /*5e10*/  MUFU.EX2 R156, R156 ;  /* 0x0000009c009c7308 */ /* 0x000fe20000000800 */
[----:B------:R-:W-:-:S04]  /*5e20*/  FMNMX.FTZ R160, R182, R157, !PT ;  /* 0x0000009db6a07209 */ /* 0x000fc80007810000 */
[----:B------:R-:W-:-:S03]  /*5e30*/  FMNMX.FTZ R157, R183, R160, !PT ;  /* 0x000000a0b79d7209 */ /* 0x000fc60007810000 */
[----:B------:R2:W-:Y:S01]  /*5e40*/  MUFU.EX2 R160, R168 ;  /* 0x000000a800a07308 */ /* 0x0005e20000000800 */
[----:B------:R-:W-:Y:S01]  /*5e50*/  FMNMX.FTZ R164, R186, R157, !PT ;  /* 0x0000009dbaa47209 */ /* 0x000fe20007810000 */
[--C-:B------:R-:W-:Y:S01]  /*5e60*/  FFMA.FTZ R157, R169, UR10, -R202.reuse ;  /* 0x0000000aa99d7c23 */ /* 0x100fe200080108ca */
[--C-:B------:R-:W-:Y:S01]  /*5e70*/  FFMA.FTZ R169, R180, UR10, -R202.reuse ;  /* 0x0000000ab4a97c23 */ /* 0x100fe200080108ca */
[--C-:B------:R-:W-:Y:S01]  /*5e80*/  FFMA.FTZ R180, R189, UR10, -R202.reuse ;  /* 0x0000000abdb47c23 */ /* 0x100fe200080108ca */
[----:B-1----:R-:W-:Y:S02]  /*5e90*/  FMNMX.FTZ R161, R187, R164, !PT ;  /* 0x000000a4bba17209 */ /* 0x002fe40007810000 */
[----:B------:R-:W-:Y:S01]  /*5ea0*/  FSEL R189, R14, RZ, P1 ;  /* 0x000000ff0ebd7208 */ /* 0x000fe20000800000 */
[----:B------:R-:W-:Y:S01]  /*5eb0*/  MUFU.EX2 R23, R23 ;  /* 0x0000001700177308 */ /* 0x000fe20000000800 */
[----:B------:R-:W-:Y:S01]  /*5ec0*/  FMNMX.FTZ R164, R190, R161, !PT ;  /* 0x000000a1bea47209 */ /* 0x000fe20007810000 */
[--C-:B--2---:R-:W-:Y:S01]  /*5ed0*/  FFMA.FTZ R168, R177, UR10, -R202.reuse ;  /* 0x0000000ab1a87c23 */ /* 0x104fe200080108ca */
[----:B------:R-:W-:Y:S01]  /*5ee0*/  FFMA.FTZ R161, R172, UR10, -R202 ;  /* 0x0000000aaca17c23 */ /* 0x000fe200080108ca */
[----:B------:R-:W-:Y:S01]  /*5ef0*/  FADD.FTZ R189, -R189, R0 ;  /* 0x00000000bdbd7221 */ /* 0x000fe20000010100 */
[----:B------:R-:W-:Y:S01]  /*5f00*/  FMNMX.FTZ R165, R191, R164, !PT ;  /* 0x000000a4bfa57209 */ /* 0x000fe20007810000 */
[--C-:B------:R-:W-:Y:S01]  /*5f10*/  FFMA.FTZ R172, R181, UR10, -R202.reuse ;  /* 0x0000000ab5ac7c23 */ /* 0x100fe200080108ca */
[----:B------:R-:W-:Y:S01]  /*5f20*/  FFMA.FTZ R181, R192, UR10, -R202 ;  /* 0x0000000ac0b57c23 */ /* 0x000fe200080108ca */
        /* <DEDUP_REMOVED lines=8> */
[----:B------:R-:W-:Y:S02]  /*5fb0*/  MUFU.EX2 R161, R161 ;  /* 0x000000a100a17308 */ /* 0x000fe40000000800 */
[----:B------:R-:W1:Y:S06]  /*5fc0*/  SHFL.BFLY PT, R177, R22, 0x2, 0x1f ;  /* 0x0c401f0016b17f89 */ /* 0x000e6c00000e0000 */
[----:B------:R2:W-:Y:S08]  /*5fd0*/  MUFU.EX2 R164, R173 ;  /* 0x000000ad00a47308 */ /* 0x0005f00000000800 */
[----:B------:R-:W-:Y:S01]  /*5fe0*/  MUFU.EX2 R165, R165 ;  /* 0x000000a500a57308 */ /* 0x000fe20000000800 */
[--C-:B--2---:R-:W-:Y:S01]  /*5ff0*/  FFMA.FTZ R173, R184, UR10, -R202.reuse ;  /* 0x0000000ab8ad7c23 */ /* 0x104fe200080108ca */
[----:B------:R-:W-:-:S06]  /*6000*/  FFMA.FTZ R184, R193, UR10, -R202 ;  /* 0x0000000ac1b87c23 */ /* 0x000fcc00080108ca */
[----:B------:R-:W-:Y:S01]  /*6010*/  MUFU.EX2 R168, R168 ;  /* 0x000000a800a87308 */ /* 0x000fe20000000800 */
[----:B-1----:R-:W-:Y:S01]  /*6020*/  FMNMX.FTZ R185, R22, R177, !PT ;  /* 0x000000b116b97209 */ /* 0x002fe20007810000 */
[----:B------:R-:W-:-:S04]  /*6030*/  FFMA.FTZ R177, R188, UR10, -R202 ;  /* 0x0000000abcb17c23 */ /* 0x000fc800080108ca */
[----:B------:R-:W1:Y:S02]  /*6040*/  SHFL.BFLY PT, R22, R185, 0x1, 0x1f ;  /* 0x0c201f00b9167f89 */ /* 0x000e6400000e0000 */
[----:B------:R-:W-:Y:S08]  /*6050*/  MUFU.EX2 R169, R169 ;  /* 0x000000a900a97308 */ /* 0x000ff00000000800 */
[----:B------:R-:W-:Y:S08]  /*6060*/  MUFU.EX2 R172, R172 ;  /* 0x000000ac00ac7308 */ /* 0x000ff00000000800 */
[----:B------:R-:W-:Y:S01]  /*6070*/  MUFU.EX2 R173, R173 ;  /* 0x000000ad00ad7308 */ /* 0x000fe20000000800 */
[----:B-1----:R-:W-:Y:S01]  /*6080*/  FMNMX.FTZ R22, R185, R22, !PT ;  /* 0x00000016b9167209 */ /* 0x002fe20007810000 */
[----:B------:R-:W-:Y:S01]  /*6090*/  FMUL.FTZ R185, R189, UR10 ;  /* 0x0000000abdb97c20 */ /* 0x000fe20008410000 */
[----:B------:R-:W-:-:S05]  /*60a0*/  FFMA.FTZ R189, R197, UR10, -R202 ;  /* 0x0000000ac5bd7c23 */ /* 0x000fca00080108ca */
[----:B------:R-:W-:Y:S01]  /*60b0*/  MUFU.EX2 R176, R176 ;  /* 0x000000b000b07308 */ /* 0x000fe20000000800 */
[C---:B------:R-:W-:Y:S01]  /*60c0*/  FSETP.NEU.FTZ.AND P1, PT, R22.reuse, -INF , PT ;  /* 0xff8000001600780b */ /* 0x040fe20003f3d000 */
[----:B------:R-:W-:-:S05]  /*60d0*/  FMUL.FTZ R200, R22, UR10 ;  /* 0x0000000a16c87c20 */ /* 0x000fca0008410000 */
[----:B------:R-:W-:Y:S01]  /*60e0*/  FSEL R200, R200, RZ, P1 ;  /* 0x000000ffc8c87208 */ /* 0x000fe20000800000 */
[----:B------:R-:W1:Y:S04]  /*60f0*/  MUFU.EX2 R185, R185 ;  /* 0x000000b900b97308 */ /* 0x000e680000000800 */
        /* <DEDUP_REMOVED lines=13> */
[----:B-1----:R-:W-:Y:S01]  /*61d0*/  FFMA.FTZ R192, R185, R3, R152 ;  /* 0x00000003b9c07223 */ /* 0x002fe20000010098 */
[----:B------:R-:W-:Y:S01]  /*61e0*/  F2FP.F16.F32.PACK_AB R152, R15, R152 ;  /* 0x000000980f98723e */ /* 0x000fe200000000ff */
[--C-:B------:R-:W-:Y:S01]  /*61f0*/  FFMA.FTZ R190, R190, UR10, -R200.reuse ;  /* 0x0000000abebe7c23 */ /* 0x100fe200080108c8 */
[----:B------:R-:W-:Y:S01]  /*6200*/  FFMA.FTZ R191, R191, UR10, -R200 ;  /* 0x0000000abfbf7c23 */ /* 0x000fe200080108c8 */
[----:B------:R-:W-:Y:S01]  /*6210*/  FADD.FTZ R3, R15, R192 ;  /* 0x000000c00f037221 */ /* 0x000fe20000010000 */
[--C-:B------:R-:W-:Y:S01]  /*6220*/  FFMA.FTZ R192, R159, UR10, -R200.reuse ;  /* 0x0000000a9fc07c23 */ /* 0x100fe200080108c8 */
[--C-:B------:R-:W-:Y:S01]  /*6230*/  FFMA.FTZ R159, R162, UR10, -R200.reuse ;  /* 0x0000000aa29f7c23 */ /* 0x100fe200080108c8 */
[----:B------:R-:W-:Y:S01]  /*6240*/  MUFU.EX2 R181, R181 ;  /* 0x000000b500b57308 */ /* 0x000fe20000000800 */
[----:B------:R-:W-:Y:S01]  /*6250*/  FADD.FTZ R158, R154, R3 ;  /* 0x000000039a9e7221 */ /* 0x000fe20000010000 */
[----:B------:R-:W-:Y:S01]  /*6260*/  F2FP.F16.F32.PACK_AB R154, R21, R154 ;  /* 0x0000009a159a723e */ /* 0x000fe200000000ff */
[--C-:B------:R-:W-:Y:S01]  /*6270*/  FFMA.FTZ R194, R194, UR10, -R200.reuse ;  /* 0x0000000ac2c27c23 */ /* 0x100fe200080108c8 */
[----:B------:R-:W-:Y:S01]  /*6280*/  FFMA.FTZ R195, R195, UR10, -R200 ;  /* 0x0000000ac3c37c23 */ /* 0x000fe200080108c8 */
[----:B------:R-:W-:Y:S01]  /*6290*/  FADD.FTZ R3, R21, R158 ;  /* 0x0000009e15037221 */ /* 0x000fe20000010000 */
[--C-:B------:R-:W-:Y:S01]  /*62a0*/  FFMA.FTZ R198, R198, UR10, -R200.reuse ;  /* 0x0000000ac6c67c23 */ /* 0x100fe200080108c8 */
[----:B------:R-:W-:Y:S01]  /*62b0*/  FFMA.FTZ R199, R199, UR10, -R200 ;  /* 0x0000000ac7c77c23 */ /* 0x000fe200080108c8 */
[----:B------:R-:W1:Y:S01]  /*62c0*/  MUFU.EX2 R184, R184 ;  /* 0x000000b800b87308 */ /* 0x000e620000000800 */
[----:B------:R-:W-:Y:S01]  /*62d0*/  FADD.FTZ R158, R156, R3 ;  /* 0x000000039c9e7221 */ /* 0x000fe20000010000 */
[----:B------:R-:W-:Y:S01]  /*62e0*/  F2FP.F16.F32.PACK_AB R156, R23, R156 ;  /* 0x0000009c179c723e */ /* 0x000fe200000000ff */
[-C--:B------:R-:W-:Y:S01]  /*62f0*/  FMUL.FTZ R24, R24, R185.reuse ;  /* 0x000000b918187220 */ /* 0x080fe20000410000 */
[-C--:B------:R-:W-:Y:S01]  /*6300*/  FMUL.FTZ R25, R25, R185.reuse ;  /* 0x000000b919197220 */ /* 0x080fe20000410000 */
[----:B------:R-:W-:Y:S01]  /*6310*/  FADD.FTZ R3, R23, R158 ;  /* 0x0000009e17037221 */ /* 0x000fe20000010000 */
[-C--:B------:R-:W-:Y:S01]  /*6320*/  FMUL.FTZ R28, R28, R185.reuse ;  /* 0x000000b91c1c7220 */ /* 0x080fe20000410000 */
[-C--:B------:R-:W-:Y:S01]  /*6330*/  FMUL.FTZ R29, R29, R185.reuse ;  /* 0x000000b91d1d7220 */ /* 0x080fe20000410000 */
[----:B------:R3:W4:Y:S01]  /*6340*/  MUFU.EX2 R0, R196 ;  /* 0x000000c400007308 */ /* 0x0007220000000800 */
[----:B------:R-:W-:Y:S01]  /*6350*/  FADD.FTZ R158, R20, R3 ;  /* 0x00000003149e7221 */ /* 0x000fe20000010000 */
[-C--:B------:R-:W-:Y:S01]  /*6360*/  FMUL.FTZ R32, R32, R185.reuse ;  /* 0x000000b920207220 */ /* 0x080fe20000410000 */
[-C--:B------:R-:W-:Y:S01]  /*6370*/  FMUL.FTZ R33, R33, R185.reuse ;  /* 0x000000b921217220 */ /* 0x080fe20000410000 */
[-C--:B------:R-:W-:Y:S01]  /*6380*/  FMUL.FTZ R36, R36, R185.reuse ;  /* 0x000000b924247220 */ /* 0x080fe20000410000 */
[----:B------:R-:W-:Y:S01]  /*6390*/  FADD.FTZ R3, R153, R158 ;  /* 0x0000009e99037221 */ /* 0x000fe20000010000 */
[-C--:B------:R-:W-:Y:S01]  /*63a0*/  FMUL.FTZ R37, R37, R185.reuse ;  /* 0x000000b925257220 */ /* 0x080fe20000410000 */
[----:B------:R-:W-:Y:S01]  /*63b0*/  FMUL.FTZ R40, R40, R185 ;  /* 0x000000b928287220 */ /* 0x000fe20000410000 */
[----:B------:R-:W-:Y:S01]  /*63c0*/  MUFU.EX2 R193, R193 ;  /* 0x000000c100c17308 */ /* 0x000fe20000000800 */
[----:B------:R-:W-:Y:S01]  /*63d0*/  FADD.FTZ R158, R160, R3 ;  /* 0x00000003a09e7221 */ /* 0x000fe20000010000 */
[----:B------:R-:W-:Y:S01]  /*63e0*/  FSEL R3, R22, RZ, P1 ;  /* 0x000000ff16037208 */ /* 0x000fe20000800000 */
[--C-:B---3--:R-:W-:Y:S01]  /*63f0*/  FFMA.FTZ R196, R163, UR10, -R200.reuse ;  /* 0x0000000aa3c47c23 */ /* 0x108fe200080108c8 */
[----:B------:R-:W-:Y:S01]  /*6400*/  FFMA.FTZ R163, R166, UR10, -R200 ;  /* 0x0000000aa6a37c23 */ /* 0x000fe200080108c8 */
[----:B------:R-:W-:Y:S01]  /*6410*/  FADD.FTZ R158, R157, R158 ;  /* 0x0000009e9d9e7221 */ /* 0x000fe20000010000 */
[----:B------:R-:W-:Y:S01]  /*6420*/  F2FP.F16.F32.PACK_AB R166, R172, R169 ;  /* 0x000000a9aca6723e */ /* 0x000fe200000000ff */
[----:B------:R-:W-:Y:S01]  /*6430*/  FADD.FTZ R3, -R3, R10 ;  /* 0x0000000a03037221 */ /* 0x000fe20000010100 */
[----:B------:R-:W-:Y:S01]  /*6440*/  MUFU.EX2 R188, R188 ;  /* 0x000000bc00bc7308 */ /* 0x000fe20000000800 */
[----:B------:R-:W-:Y:S01]  /*6450*/  FADD.FTZ R197, R161, R158 ;  /* 0x0000009ea1c57221 */ /* 0x000fe20000010000 */
[--C-:B------:R-:W-:Y:S01]  /*6460*/  FFMA.FTZ R10, R167, UR10, -R200.reuse ;  /* 0x0000000aa70a7c23 */ /* 0x100fe200080108c8 */
[----:B------:R-:W-:Y:S01]  /*6470*/  FFMA.FTZ R167, R170, UR10, -R200 ;  /* 0x0000000aaaa77c23 */ /* 0x000fe200080108c8 */
[----:B--2---:R-:W-:Y:S01]  /*6480*/  F2FP.F16.F32.PACK_AB R170, R180, R177 ;  /* 0x000000b1b4aa723e */ /* 0x004fe200000000ff */
[----:B------:R-:W-:Y:S01]  /*6490*/  FADD.FTZ R158, R164, R197 ;  /* 0x000000c5a49e7221 */ /* 0x000fe20000010000 */
[----:B------:R-:W-:Y:S01]  /*64a0*/  PLOP3.LUT P1, PT, PT, PT, UP0, 0x40, 0x0 ;  /* 0x000000000000781c */ /* 0x000fe20003f2e808 */
[-C--:B------:R-:W-:Y:S01]  /*64b0*/  FMUL.FTZ R41, R41, R185.reuse ;  /* 0x000000b929297220 */ /* 0x080fe20000410000 */
[----:B------:R-:W-:Y:S01]  /*64c0*/  MUFU.EX2 R155, R155 ;  /* 0x0000009b009b7308 */ /* 0x000fe20000000800 */
[----:B------:R-:W-:Y:S01]  /*64d0*/  FADD.FTZ R197, R165, R158 ;  /* 0x0000009ea5c57221 */ /* 0x000fe20000010000 */
[----:B------:R-:W-:Y:S01]  /*64e0*/  F2FP.F16.F32.PACK_AB R160, R157, R160 ;  /* 0x000000a09da0723e */ /* 0x000fe200000000ff */
[-C--:B------:R-:W-:Y:S01]  /*64f0*/  FMUL.FTZ R44, R44, R185.reuse ;  /* 0x000000b92c2c7220 */ /* 0x080fe20000410000 */
[-C--:B------:R-:W-:Y:S01]  /*6500*/  FMUL.FTZ R45, R45, R185.reuse ;  /* 0x000000b92d2d7220 */ /* 0x080fe20000410000 */
[----:B------:R-:W-:Y:S01]  /*6510*/  FADD.FTZ R158, R168, R197 ;  /* 0x000000c5a89e7221 */ /* 0x000fe20000010000 */
[----:B------:R-:W-:Y:S01]  /*6520*/  FFMA.FTZ R197, R178, UR10, -R200 ;  /* 0x0000000ab2c57c23 */ /* 0x000fe200080108c8 */
[-C--:B------:R-:W-:Y:S01]  /*6530*/  FMUL.FTZ R48, R48, R185.reuse ;  /* 0x000000b930307220 */ /* 0x080fe20000410000 */
[----:B------:R-:W-:Y:S01]  /*6540*/  MUFU.EX2 R192, R192 ;  /* 0x000000c000c07308 */ /* 0x000fe20000000800 */
[----:B------:R-:W-:Y:S01]  /*6550*/  FADD.FTZ R203, R169, R158 ;  /* 0x0000009ea9cb7221 */ /* 0x000fe20000010000 */
[-C--:B------:R-:W-:Y:S01]  /*6560*/  FMUL.FTZ R49, R49, R185.reuse ;  /* 0x000000b931317220 */ /* 0x080fe20000410000 */
[-C--:B------:R-:W-:Y:S01]  /*6570*/  FMUL.FTZ R52, R52, R185.reuse ;  /* 0x000000b934347220 */ /* 0x080fe20000410000 */
[----:B------:R-:W-:Y:S01]  /*6580*/  FMUL.FTZ R53, R53, R185 ;  /* 0x000000b935357220 */ /* 0x000fe20000410000 */
[----:B------:R-:W-:Y:S01]  /*6590*/  FADD.FTZ R158, R172, R203 ;  /* 0x000000cbac9e7221 */ /* 0x000fe20000010000 */
[----:B-1----:R-:W-:Y:S01]  /*65a0*/  F2FP.F16.F32.PACK_AB R172, R184, R181 ;  /* 0x000000b5b8ac723e */ /* 0x002fe200000000ff */
[-C--:B------:R-:W-:Y:S01]  /*65b0*/  FMUL.FTZ R56, R56, R185.reuse ;  /* 0x000000b938387220 */ /* 0x080fe20000410000 */
[----:B------:R4:W-:Y:S01]  /*65c0*/  MUFU.EX2 R15, R174 ;  /* 0x000000ae000f7308 */ /* 0x0009e20000000800 */
[----:B------:R-:W-:Y:S01]  /*65d0*/  FADD.FTZ R203, R173, R158 ;  /* 0x0000009eadcb7221 */ /* 0x000fe20000010000 */
        /* <DEDUP_REMOVED lines=8> */
[----:B------:R-:W-:Y:S01]  /*6660*/  F2FP.F16.F32.PACK_AB R158, R153, R20 ;  /* 0x00000014999e723e */ /* 0x000fe200000000ff */
[----:B------:R-:W-:Y:S01]  /*6670*/  FMUL.FTZ R20, R3, UR10 ;  /* 0x0000000a03147c20 */ /* 0x000fe20008410000 */
[-C--:B------:R-:W-:Y:S01]  /*6680*/  FMUL.FTZ R68, R68, R185.reuse ;  /* 0x000000b944447220 */ /* 0x080fe20000410000 */
[----:B------:R-:W-:Y:S01]  /*6690*/  FADD.FTZ R162, R180, R203 ;  /* 0x000000cbb4a27221 */ /* 0x000fe20000010000 */
[-C--:B------:R-:W-:Y:S01]  /*66a0*/  FMUL.FTZ R69, R69, R185.reuse ;  /* 0x000000b945457220 */ /* 0x080fe20000410000 */
[----:B------:R-:W-:Y:S01]  /*66b0*/  FMUL.FTZ R72, R72, R185 ;  /* 0x000000b948487220 */ /* 0x000fe20000410000 */
[----:B------:R-:W1:Y:S01]  /*66c0*/  MUFU.EX2 R196, R196 ;  /* 0x000000c400c47308 */ /* 0x000e620000000800 */
[----:B------:R-:W-:Y:S01]  /*66d0*/  FADD.FTZ R21, R181, R162 ;  /* 0x000000a2b5157221 */ /* 0x000fe20000010000 */
[----:B------:R-:W-:Y:S01]  /*66e0*/  F2FP.F16.F32.PACK_AB R162, R164, R161 ;  /* 0x000000a1a4a2723e */ /* 0x000fe200000000ff */
[----:B------:R-:W-:Y:S01]  /*66f0*/  FMUL.FTZ R73, R73, R185 ;  /* 0x000000b949497220 */ /* 0x000fe20000410000 */
[----:B------:R-:W-:Y:S01]  /*6700*/  F2FP.F16.F32.PACK_AB R164, R168, R165 ;  /* 0x000000a5a8a4723e */ /* 0x000fe200000000ff */
[----:B------:R-:W-:Y:S01]  /*6710*/  FADD.FTZ R21, R184, R21 ;  /* 0x00000015b8157221 */ /* 0x000fe20000010000 */
[----:B------:R-:W-:Y:S01]  /*6720*/  F2FP.F16.F32.PACK_AB R168, R176, R173 ;  /* 0x000000adb0a8723e */ /* 0x000fe200000000ff */
        /* <DEDUP_REMOVED lines=18> */
[----:B--2---:R-:W-:Y:S01]  /*6850*/  FFMA.FTZ R21, R20, R2, R193 ;  /* 0x0000000214157223 */ /* 0x004fe200000100c1 */
[-C--:B------:R-:W-:Y:S01]  /*6860*/  FMUL.FTZ R101, R101, R185.reuse ;  /* 0x000000b965657220 */ /* 0x080fe20000410000 */
[-C--:B------:R-:W-:Y:S01]  /*6870*/  FMUL.FTZ R104, R104, R185.reuse ;  /* 0x000000b968687220 */ /* 0x080fe20000410000 */
[-C--:B------:R-:W-:Y:S01]  /*6880*/  FMUL.FTZ R105, R105, R185.reuse ;  /* 0x000000b969697220 */ /* 0x080fe20000410000 */
[----:B------:R-:W-:Y:S01]  /*6890*/  FADD.FTZ R2, R188, R21 ;  /* 0x00000015bc027221 */ /* 0x000fe20000010000 */
[-C--:B------:R-:W-:Y:S01]  /*68a0*/  FMUL.FTZ R108, R108, R185.reuse ;  /* 0x000000b96c6c7220 */ /* 0x080fe20000410000 */
[-C--:B------:R-:W-:Y:S01]  /*68b0*/  FMUL.FTZ R109, R109, R185.reuse ;  /* 0x000000b96d6d7220 */ /* 0x080fe20000410000 */
[----:B------:R-:W2:Y:S01]  /*68c0*/  MUFU.EX2 R167, R167 ;  /* 0x000000a700a77308 */ /* 0x000ea20000000800 */
[----:B------:R-:W-:Y:S01]  /*68d0*/  FADD.FTZ R21, R155, R2 ;  /* 0x000000029b157221 */ /* 0x000fe20000010000 */
[-C--:B------:R-:W-:Y:S01]  /*68e0*/  FMUL.FTZ R112, R112, R185.reuse ;  /* 0x000000b970707220 */ /* 0x080fe20000410000 */
[-C--:B------:R-:W-:Y:S01]  /*68f0*/  FMUL.FTZ R113, R113, R185.reuse ;  /* 0x000000b971717220 */ /* 0x080fe20000410000 */
[-C--:B------:R-:W-:Y:S01]  /*6900*/  FMUL.FTZ R116, R116, R185.reuse ;  /* 0x000000b974747220 */ /* 0x080fe20000410000 */
[----:B------:R-:W-:Y:S01]  /*6910*/  FADD.FTZ R176, R192, R21 ;  /* 0x00000015c0b07221 */ /* 0x000fe20000010000 */
[-C--:B------:R-:W-:Y:S01]  /*6920*/  FMUL.FTZ R117, R117, R185.reuse ;  /* 0x000000b975757220 */ /* 0x080fe20000410000 */
[----:B------:R-:W-:Y:S01]  /*6930*/  FMUL.FTZ R120, R120, R185 ;  /* 0x000000b978787220 */ /* 0x000fe20000410000 */
[----:B------:R-:W3:Y:S01]  /*6940*/  MUFU.EX2 R189, R189 ;  /* 0x000000bd00bd7308 */ /* 0x000ee20000000800 */
[----:B------:R-:W-:Y:S01]  /*6950*/  FADD.FTZ R21, R159, R176 ;  /* 0x000000b09f157221 */ /* 0x000fe20000010000 */
[----:B-1----:R-:W-:Y:S01]  /*6960*/  F2FP.F16.F32.PACK_AB R159, R10, R163 ;  /* 0x000000a30a9f723e */ /* 0x002fe200000000ff */
        /* <DEDUP_REMOVED lines=15> */
[C---:B---3--:R-:W-:Y:S01]  /*6a60*/  FADD.FTZ R3, R189.reuse, R174 ;  /* 0x000000aebd037221 */ /* 0x048fe20000010000 */
[----:B------:R-:W-:Y:S01]  /*6a70*/  F2FP.F16.F32.PACK_AB R174, R189, R0 ;  /* 0x00000000bdae723e */ /* 0x000fe200000000ff */
        /* <DEDUP_REMOVED lines=8> */
[----:B------:R-:W-:Y:S01]  /*6b00*/  FMUL.FTZ R149, R149, R185 ;  /* 0x000000b995957220 */ /* 0x000fe20000410000 */
[----:B------:R-:W-:Y:S01]  /*6b10*/  FADD.FTZ R21, R15, R180 ;  /* 0x000000b40f157221 */ /* 0x000fe20000010000 */
[----:B------:R-:W-:Y:S01]  /*6b20*/  F2FP.F16.F32.PACK_AB R153, R188, R193 ;  /* 0x000000c1bc99723e */ /* 0x000fe200000000ff */
[-C--:B------:R-:W-:Y:S01]  /*6b30*/  FMUL.FTZ R26, R26, R20.reuse ;  /* 0x000000141a1a7220 */ /* 0x080fe20000410000 */
        /* <DEDUP_REMOVED lines=24> */
[----:B------:R2:W1:Y:S01]  /*6cc0*/  MUFU.EX2 R169, R186 ;  /* 0x000000ba00a97308 */ /* 0x0004620000000800 */
        /* <DEDUP_REMOVED lines=67> */
[----:B------:R-:W-:Y:S01]  /*7100*/  FMUL.FTZ R151, R151, R20 ;  /* 0x0000001497977220 */ /* 0x000fe20000410000 */
[C---:B---3--:R-:W-:Y:S01]  /*7110*/  FADD.FTZ R2, R186.reuse, R15 ;  /* 0x0000000fba027221 */ /* 0x048fe20000010000 */
[----:B------:R-:W-:Y:S01]  /*7120*/  F2FP.F16.F32.PACK_AB R175, R186, R175 ;  /* 0x000000afbaaf723e */ /* 0x000fe200000000ff */
[----:B------:R-:W-:Y:S06]  /*7130*/  @P1 BRA `(.L_x_10716) ;  /* 0x0000000000041947 */ /* 0x000fec0003800000 */
[----:B------:R-:W-:Y:S01]  /*7140*/  BPT.TRAP 0x1 ;  /* 0x000000040000795c */ /* 0x000fe20000300000 */
.L_x_10716:
[----:B------:R-:W-:Y:S01]  /*7150*/  PLOP3.LUT P2, PT, PT, PT, UP0, 0x40, 0x0 ;  /* 0x000000000000781c */ /* 0x000fe20003f4e808 */
[----:B------:R1:W2:-:S12]  /*7160*/  SYNCS.PHASECHK.TRANS64.TRYWAIT P1, [UR31+0x22850], R13 ;  /* 0x0228500dff0075a7 */ /* 0x000298000802015f */
[----:B-1----:R-:W-:Y:S05]  /*7170*/  @P2 BRA `(.L_x_10717) ;  /* 0x0000000000042947 */ /* 0x002fea0003800000 */
[----:B------:R-:W-:Y:S01]  /*7180*/  BPT.TRAP 0x1 ;  /* 0x000000040000795c */ /* 0x000fe20000300000 */
.L_x_10717:
[----:B--2---:R-:W-:Y:S05]  /*7190*/  @P1 BRA `(.L_x_10718) ;  /* 0x0000000000081947 */ /* 0x004fea0003800000 */
[----:B------:R-:W1:Y:S02]  /*71a0*/  SYNCS.PHASECHK.TRANS64.TRYWAIT P1, [UR31+0x22850], R13 ;  /* 0x0228500dff0075a7 */ /* 0x000e64000802015f */
[----:B-1----:R-:W-:Y:S05]  /*71b0*/  @!P1 BRA `(.L_x_10719) ;  /* 0x000000c000a89947 */ /* 0x002fea0003800000 */
.L_x_10718:
[----:B------:R2:W-:Y:S01]  /*71c0*/  BAR.SYNC.DEFER_BLOCKING R7, 0x100 ;  /* 0x000400070000751d */ /* 0x0005e20000010000 */
[----:B------:R-:W-:Y:S01]  /*71d0*/  UIMAD UR18, UR4, 0xc00, UR24 ;  /* 0x00000c00041278a4 */ /* 0x000fe2000f8e0218 */
[C---:B------:R-:W-:Y:S01]  /*71e0*/  ISETP.GT.AND P1, PT, R9.reuse, UR25, PT ;  /* 0x0000001909007c0c */ /* 0x040fe2000bf24270 */
[----:B-1----:R-:W-:Y:S02]  /*71f0*/  @!P0 VIADD R12, R12, 0x22860 ;  /* 0x000228600c0c8836 */ /* 0x002fe40000000000 */
[----:B------:R-:W-:Y:S01]  /*7200*/  VIADD R9, R9, 0xffffffff ;  /* 0xffffffff09097836 */ /* 0x000fe20000000000 */
[----:B------:R-:W-:Y:S01]  /*7210*/  UMOV UR15, 0x40000040 ;  /* 0x40000040000f7882 */ /* 0x000fe20000000000 */
[----:B------:R-:W-:Y:S01]  /*7220*/  IMAD.MOV.U32 R10, RZ, RZ, R22 ;  /* 0x000000ffff0a7224 */ /* 0x000fe200078e0016 */
[----:B------:R-:W-:Y:S01]  /*7230*/  UMOV UR14, UR18 ;  /* 0x00000012000e7c82 */ /* 0x000fe20008000000 */
[----:B------:R-:W-:Y:S01]  /*7240*/  @!P0 PRMT R12, RZ, 0x654, R12 ;  /* 0x00000654ff0c8816 */ /* 0x000fe2000000000c */
[----:B------:R-:W-:Y:S01]  /*7250*/  IMAD.MOV.U32 R0, RZ, RZ, R14 ;  /* 0x000000ffff007224 */ /* 0x000fe200078e000e */
        /* <DEDUP_REMOVED lines=35> */
[----:B------:R-:W-:Y:S02]  /*7490*/  IMAD.MOV.U32 R10, RZ, RZ, R22 ;  /* 0x000000ffff0a7224 */ /* 0x000fe400078e0016 */
[----:B------:R-:W-:-:S07]  /*74a0*/  IMAD.MOV.U32 R0, RZ, RZ, R14 ;  /* 0x000000ffff007224 */ /* 0x000fce00078e000e */
.L_x_10703:
[----:B0-----:R-:W0:Y:S01]  /*74b0*/  LDC R13, c[0x0][0x2f0] ;  /* 0x0000bc00ff0d7b82 */ /* 0x001e220000000800 */
[----:B------:R-:W-:Y:S01]  /*74c0*/  VIADD R11, R11, 0x7f ;  /* 0x0000007f0b0b7836 */ /* 0x000fe20000000000 */
[----:B------:R-:W-:Y:S01]  /*74d0*/  UIADD3 UR11, -UR11, 0x1, URZ ;  /* 0x000000010b0b7890 */ /* 0x000fe2000fffe13f */
[----:B------:R-:W-:Y:S01]  /*74e0*/  ULDC UR14, c[0x0][0x448] ;  /* 0x00011200000e7ab9 */ /* 0x000fe20000000800 */
[----:B------:R-:W-:Y:S02]  /*74f0*/  ULDC UR19, c[0x0][0x9e4] ;  /* 0x0002790000137ab9 */ /* 0x000fe40000000800 */
[----:B------:R-:W-:Y:S01]  /*7500*/  R2UR UR18, R11 ;  /* 0x000000000b1272ca */ /* 0x000fe200000e0000 */
[----:B------:R-:W-:Y:S02]  /*7510*/  UISETP.NE.AND UP1, UPT, UR14, 0x1, UPT ;  /* 0x000000010e00788c */ /* 0x000fe4000bf25270 */
[----:B------:R-:W-:-:S06]  /*7520*/  UISETP.GE.AND UP2, UPT, UR19, 0x1, UPT ;  /* 0x000000011300788c */ /* 0x000fcc000bf46270 */
[----:B------:R-:W-:-:S03]  /*7530*/  PLOP3.LUT P1, PT, PT, PT, UP2, 0x40, 0x0 ;  /* 0x000000000000781c */ /* 0x000fc60003f2e828 */
[----:B------:R-:W-:Y:S02]  /*7540*/  @UP1 ULDC UR14, c[0x0][0x44c] ;  /* 0x00011300000e1ab9 */ /* 0x000fe40000000800 */
[----:B------:R-:W-:Y:S01]  /*7550*/  UIMAD.WIDE.U32 UR14, UR18, UR14, URZ ;  /* 0x0000000e120e72a5 */ /* 0x000fe2000f8e003f */
[----:B0-----:R-:W-:Y:S01]  /*7560*/  IMAD R13, R16, R13, UR11 ;  /* 0x0000000b100d7e24 */ /* 0x001fe2000f8e020d */
[----:B------:R-:W-:Y:S01]  /*7570*/  UMOV UR11, UR18 ;  /* 0x00000012000b7c82 */ /* 0x000fe20008000000 */
[----:B------:R-:W-:Y:S02]  /*7580*/  @UP1 ULDC UR18, c[0x0][0x450] ;  /* 0x0001140000121ab9 */ /* 0x000fe40000000800 */
[----:B------:R-:W-:Y:S01]  /*7590*/  @UP1 USHF.R.U32.HI UR11, URZ, UR18, UR15 ;  /* 0x000000123f0b1299 */ /* 0x000fe2000801160f */
[----:B------:R-:W-:Y:S02]  /*75a0*/  R2UR UR22, R13 ;  /* 0x000000000d1672ca */ /* 0x000fe400000e0000 */
[----:B------:R-:W-:-:S11]  /*75b0*/  ULDC UR18, c[0x0][0x9dc] ;  /* 0x0002770000127ab9 */ /* 0x000fd60000000800 */
[----:B------:R-:W-:-:S04]  /*75c0*/  UIADD3 UR11, UR22, UR11, URZ ;  /* 0x0000000b160b7290 */ /* 0x000fc8000fffe03f */
[----:B------:R-:W-:Y:S01]  /*75d0*/  UIADD3 UR18, UR11, -UR18, URZ ;  /* 0x800000120b127290 */ /* 0x000fe2000fffe03f */
[----:B------:R-:W-:Y:S11]  /*75e0*/  @P1 BRA `(.L_x_10721) ;  /* 0x0000000000441947 */ /* 0x000ff60003800000 */
        /* <DEDUP_REMOVED lines=10> */
.L_x_10722:
[----:B------:R-:W-:-:S11]  /*7690*/  UISETP.NE.AND UP3, UPT, UR19, 0x1, UPT ;  /* 0x000000011300788c */ /* 0x000fd6000bf65270 */
[----:B------:R-:W-:Y:S02]  /*76a0*/  @UP3 ULDC.64 UR22, c[0x0][0x9e8] ;  /* 0x00027a0000163ab9 */ /* 0x000fe40000000a00 */
[----:B------:R-:W-:-:S04]  /*76b0*/  UIMAD.WIDE.U32 UR14, UR11, UR22, URZ ;  /* 0x000000160b0e72a5 */ /* 0x000fc8000f8e003f */
[----:B------:R-:W-:-:S12]  /*76c0*/  @UP3 USHF.R.U32.HI UR11, URZ, UR23, UR15 ;  /* 0x000000173f0b3299 */ /* 0x000fd8000801160f */
.L_x_10723:
[----:B------:R-:W-:-:S04]  /*76d0*/  UIMAD UR11, UR11, UR19, URZ ;  /* 0x000000130b0b72a4 */ /* 0x000fc8000f8e023f */
[----:B------:R-:W-:-:S04]  /*76e0*/  UISETP.LT.AND UP3, UPT, UR18, UR11, UPT ;  /* 0x0000000b1200728c */ /* 0x000fc8000bf61270 */
[----:B------:R-:W-:-:S12]  /*76f0*/  USEL UR18, UR18, UR11, !UP3 ;  /* 0x0000000b12127287 */ /* 0x000fd8000d800000 */
.L_x_10721:
        /* <DEDUP_REMOVED lines=9> */
[----:B------:R-:W-:Y:S01]  /*7790*/  ULDC UR26, c[0x0][0x988] ;  /* 0x00026200001a7ab9 */ /* 0x000fe20000000800 */
[----:B------:R-:W-:-:S07]  /*77a0*/  IMAD.MOV.U32 R11, RZ, RZ, R0 ;  /* 0x000000ffff0b7224 */ /* 0x000fce00078e0000 */
.L_x_10733:
[----:B------:R-:W-:Y:S01]  /*77b0*/  UIADD3 UR4, UR4, 0x1, URZ ;  /* 0x0000000104047890 */ /* 0x000fe2000fffe03f */
[----:B------:R-:W-:Y:S02]  /*77c0*/  PLOP3.LUT P2, PT, PT, PT, UP0, 0x40, 0x0 ;  /* 0x000000000000781c */ /* 0x000fe40003f4e808 */
[C---:B------:R-:W-:Y:S01]  /*77d0*/  ISETP.GT.AND P1, PT, R9.reuse, UR25, PT ;  /* 0x0000001909007c0c */ /* 0x040fe2000bf24270 */
[----:B------:R-:W-:Y:S01]  /*77e0*/  UISETP.NE.AND UP3, UPT, UR4, 0x2, UPT ;  /* 0x000000020400788c */ /* 0x000fe2000bf65270 */
[----:B------:R-:W-:-:S03]  /*77f0*/  VIADD R9, R9, 0xffffffff ;  /* 0xffffffff09097836 */ /* 0x000fc60000000000 */
[----:B------:R-:W-:Y:S02]  /*7800*/  USEL UR10, URZ, 0x1, UP3 ;  /* 0x000000013f0a7887 */ /* 0x000fe40009800000 */
[----:B------:R-:W-:Y:S02]  /*7810*/  USEL UR4, UR4, URZ, UP3 ;  /* 0x0000003f04047287 */ /* 0x000fe40009800000 */
[----:B------:R-:W-:Y:S02]  /*7820*/  ULOP3.LUT UR5, UR5, UR10, URZ, 0x3c, !UPT ;  /* 0x0000000a05057292 */ /* 0x000fe4000f8e3c3f */
[----:B-1----:R-:W-:Y:S10]  /*7830*/  @P2 BRA `(.L_x_10725) ;  /* 0x0000000000042947 */ /* 0x002ff40003800000 */
[----:B------:R-:W-:Y:S01]  /*7840*/  BPT.TRAP 0x1 ;  /* 0x000000040000795c */ /* 0x000fe20000300000 */
.L_x_10725:
[----:B------:R-:W-:Y:S01]  /*7850*/  PLOP3.LUT P3, PT, PT, PT, UP0, 0x40, 0x0 ;  /* 0x000000000000781c */ /* 0x000fe20003f6e808 */
[----:B------:R-:W-:Y:S01]  /*7860*/  ULEA UR27, UR4, UR38, 0x3 ;  /* 0x00000026041b7291 */ /* 0x000fe2000f8e183f */
[----:B------:R-:W-:-:S05]  /*7870*/  IMAD.U32 R8, RZ, RZ, UR5 ;  /* 0x00000005ff087e24 */ /* 0x000fca000f8e00ff */
[----:B------:R-:W-:-:S04]  /*7880*/  SHF.L.U32 R8, R8, 0x1f, RZ ;  /* 0x0000001f08087819 */ /* 0x000fc800000006ff */
[----:B------:R0:W1:Y:S02]  /*7890*/  SYNCS.PHASECHK.TRANS64.TRYWAIT P2, [UR27+0x22830], R8 ;  /* 0x02283008ff0075a7 */ /* 0x000064000804015b */
[----:B------:R-:W-:Y:S05]  /*78a0*/  @P3 BRA `(.L_x_10726) ;  /* 0x0000000000043947 */ /* 0x000fea0003800000 */
[----:B------:R-:W-:Y:S01]  /*78b0*/  BPT.TRAP 0x1 ;  /* 0x000000040000795c */ /* 0x000fe20000300000 */
.L_x_10726:
[----:B-1----:R-:W-:Y:S05]  /*78c0*/  @P2 BRA `(.L_x_10727) ;  /* 0x0000000000082947 */ /* 0x002fea0003800000 */
[----:B------:R-:W1:Y:S02]  /*78d0*/  SYNCS.PHASECHK.TRANS64.TRYWAIT P2, [UR27+0x22830], R8 ;  /* 0x02283008ff0075a7 */ /* 0x000e64000804015b */
[----:B-1----:R-:W-:Y:S05]  /*78e0*/  @!P2 BRA `(.L_x_10728) ;  /* 0x000000b800f0a947 */ /* 0x002fea0003800000 */
.L_x_10727:
[----:B------:R-:W-:Y:S01]  /*78f0*/  UIMAD UR22, UR4, 0x300, UR6 ;  /* 0x00000300041678a4 */ /* 0x000fe2000f8e0206 */
[----:B------:R-:W-:Y:S01]  /*7900*/  WARPGROUP.ARRIVE ;  /* 0x00000000000079c5 */ /* 0x000fe20000000000 */
[----:B------:R-:W-:Y:S01]  /*7910*/  UMOV UR23, 0x40000040 ;  /* 0x4000004000177882 */ /* 0x000fe20000000000 */
[----:B------:R-:W-:Y:S01]  /*7920*/  UMOV UR11, 0x40000040 ;  /* 0x40000040000b7882 */ /* 0x000fe20000000000 */
[----:B------:R-:W-:Y:S01]  /*7930*/  UIADD3 UR10, UR22, 0x2, URZ ;  /* 0x00000002160a7890 */ /* 0x000fe2000fffe03f */
[----:B------:R-:W-:Y:S01]  /*7940*/  PLOP3.LUT P2, PT, PT, PT, UP0, 0x40, 0x0 ;  /* 0x000000000000781c */ /* 0x000fe20003f4e808 */
[----:B------:R-:W-:Y:S01]  /*7950*/  UIADD3 UR14, UR22, 0x4, URZ ;  /* 0x00000004160e7890 */ /* 0x000fe2000fffe03f */
[----:B------:R-:W-:Y:S02]  /*7960*/  UMOV UR15, 0x40000040 ;  /* 0x40000040000f7882 */ /* 0x000fe40000000000 */
[----:B------:R-:W-:Y:S01]  /*7970*/  HGMMA.64x96x16.F32 R152, gdesc[UR20], RZ, !UPT, gsb0 ;  /* 0x01600000149879f0 */ /* 0x000fe2000c0008ff */
[----:B------:R-:W-:Y:S01]  /*7980*/  UIADD3 UR18, UR22, 0x6, URZ ;  /* 0x0000000616127890 */ /* 0x000fe2000fffe03f */
[----:B------:R-:W-:Y:S01]  /*7990*/  UMOV UR19, 0x40000040 ;  /* 0x4000004000137882 */ /* 0x000fe20000000000 */
[----:B------:R-:W-:-:S02]  /*79a0*/  WARPGROUP.DEPBAR.LE gsb0, 0x0 ;  /* 0x00008000000079c5 */ /* 0x000fc40000010000 */
[----:B------:R-:W-:-:S06]  /*79b0*/  WARPGROUP.ARRIVE ;  /* 0x00000000000079c5 */ /* 0x000fcc0000000000 */
[----:B------:R-:W-:Y:S01]  /*79c0*/  HGMMA.64x96x16.F32 R152, gdesc[UR8], R152, gsb0 ;  /* 0x01600000089879f0 */ /* 0x000fe20008000898 */
[----:B------:R-:W-:Y:S02]  /*79d0*/  UMOV UR10, UR26 ;  /* 0x0000001a000a7c82 */ /* 0x000fe40008000000 */
[----:B------:R-:W-:Y:S02]  /*79e0*/  WARPGROUP.DEPBAR.LE gsb0, 0x0 ;  /* 0x00008000000079c5 */ /* 0x000fe40000010000 */
[----:B------:R-:W-:-:S06]  /*79f0*/  WARPGROUP.ARRIVE ;  /* 0x00000000000079c5 */ /* 0x000fcc0000000000 */
[----:B------:R-:W-:Y:S03]  /*7a00*/  HGMMA.64x96x16.F32 R152, gdesc[UR12], R152, gsb0 ;  /* 0x016000000c9879f0 */ /* 0x000fe60008000898 */
[----:B------:R-:W-:Y:S02]  /*7a10*/  WARPGROUP.DEPBAR.LE gsb0, 0x0 ;  /* 0x00008000000079c5 */ /* 0x000fe40000010000 */
[----:B------:R-:W-:-:S06]  /*7a20*/  WARPGROUP.ARRIVE ;  /* 0x00000000000079c5 */ /* 0x000fcc0000000000 */
[----:B------:R-:W-:Y:S03]  /*7a30*/  HGMMA.64x96x16.F32 R152, gdesc[UR16], R152, gsb0 ;  /* 0x01600000109879f0 */ /* 0x000fe60008000898 */
[----:B------:R-:W-:Y:S02]  /*7a40*/  WARPGROUP.DEPBAR.LE gsb0, 0x0 ;  /* 0x00008000000079c5 */ /* 0x000fe40000010000 */
[----:B------:R-:W-:Y:S02]  /*7a50*/  FMNMX.FTZ R0, R152, R11, !PT ;  /* 0x0000000b98007209 */ /* 0x000fe40007810000 */
[----:B------:R-:W-:Y:S02]  /*7a60*/  FMNMX.FTZ R10, R154, R201, !PT ;  /* 0x000000c99a0a7209 */ /* 0x000fe40007810000 */
        /* <DEDUP_REMOVED lines=32> */
[----:B------:R-:W-:Y:S01]  /*7c70*/  FADD.FTZ R4, -R0, R11 ;  /* 0x0000000b00047221 */ /* 0x000fe20000010100 */
[----:B------:R-:W-:-:S03]  /*7c80*/  FMNMX.FTZ R10, R166, R15, !PT ;  /* 0x0000000fa60a7209 */ /* 0x000fc60007810000 */
[----:B--2---:R-:W-:Y:S01]  /*7c90*/  FMUL.FTZ R12, R4, UR10 ;  /* 0x0000000a040c7c20 */ /* 0x004fe20008410000 */
[----:B------:R-:W-:Y:S01]  /*7ca0*/  FMNMX.FTZ R15, R167, R10, !PT ;  /* 0x0000000aa70f7209 */ /* 0x000fe20007810000 */
[----:B------:R-:W-:-:S03]  /*7cb0*/  FMUL.FTZ R4, R0, UR10 ;  /* 0x0000000a00047c20 */ /* 0x000fc60008410000 */
        /* <DEDUP_REMOVED lines=31> */
[-C--:B-1----:R-:W-:Y:S01]  /*7eb0*/  FMUL.FTZ R24, R24, R12.reuse ;  /* 0x0000000c18187220 */ /* 0x082fe20000410000 */
[----:B------:R-:W-:Y:S01]  /*7ec0*/  FMNMX.FTZ R10, R186, R23, !PT ;  /* 0x00000017ba0a7209 */ /* 0x000fe20007810000 */
[-C--:B------:R-:W-:Y:S01]  /*7ed0*/  FMUL.FTZ R25, R25, R12.reuse ;  /* 0x0000000c19197220 */ /* 0x080fe20000410000 */
[----:B------:R-:W-:Y:S01]  /*7ee0*/  FMUL.FTZ R28, R28, R12 ;  /* 0x0000000c1c1c7220 */ /* 0x000fe20000410000 */
[----:B------:R-:W-:Y:S01]  /*7ef0*/  MUFU.EX2 R13, R13 ;  /* 0x0000000d000d7308 */ /* 0x000fe20000000800 */
[----:B------:R-:W-:Y:S01]  /*7f00*/  FMNMX.FTZ R23, R187, R10, !PT ;  /* 0x0000000abb177209 */ /* 0x000fe20007810000 */
[----:B--2---:R-:W-:Y:S01]  /*7f10*/  FFMA.FTZ R3, R12, R3, R11 ;  /* 0x000000030c037223 */ /* 0x004fe2000001000b */
[-C--:B------:R-:W-:Y:S01]  /*7f20*/  FMUL.FTZ R29, R29, R12.reuse ;  /* 0x0000000c1d1d7220 */ /* 0x080fe20000410000 */
[-C--:B------:R-:W-:Y:S01]  /*7f30*/  FMUL.FTZ R32, R32, R12.reuse ;  /* 0x0000000c20207220 */ /* 0x080fe20000410000 */
[----:B------:R-:W-:Y:S01]  /*7f40*/  FMNMX.FTZ R10, R190, R23, !PT ;  /* 0x00000017be0a7209 */ /* 0x000fe20007810000 */
[--C-:B------:R-:W-:Y:S01]  /*7f50*/  FFMA.FTZ R23, R169, UR10, -R4.reuse ;  /* 0x0000000aa9177c23 */ /* 0x100fe20008010804 */
[----:B------:R-:W-:Y:S01]  /*7f60*/  FMUL.FTZ R33, R33, R12 ;  /* 0x0000000c21217220 */ /* 0x000fe20000410000 */
[----:B------:R-:W-:Y:S01]  /*7f70*/  MUFU.EX2 R14, R14 ;  /* 0x0000000e000e7308 */ /* 0x000fe20000000800 */
[----:B------:R-:W-:Y:S01]  /*7f80*/  FMNMX.FTZ R153, R191, R10, !PT ;  /* 0x0000000abf997209 */ /* 0x000fe20007810000 */
[-C--:B------:R-:W-:Y:S01]  /*7f90*/  FMUL.FTZ R36, R36, R12.reuse ;  /* 0x0000000c24247220 */ /* 0x080fe20000410000 */
        /* <DEDUP_REMOVED lines=11> */
[--C-:B------:R-:W-:Y:S01]  /*8050*/  FFMA.FTZ R153, R173, UR10, -R4.reuse ;  /* 0x0000000aad997c23 */ /* 0x100fe20008010804 */
[--C-:B------:R-:W-:Y:S01]  /*8060*/  FFMA.FTZ R173, R192, UR10, -R4.reuse ;  /* 0x0000000ac0ad7c23 */ /* 0x100fe20008010804 */
[----:B------:R-:W-:Y:S01]  /*8070*/  MUFU.EX2 R15, R15 ;  /* 0x0000000f000f7308 */ /* 0x000fe20000000800 */
[----:B------:R-:W-:Y:S01]  /*8080*/  FMNMX.FTZ R10, R199, R10, !PT ;  /* 0x0000000ac70a7209 */ /* 0x000fe20007810000 */
[-C--:B------:R-:W-:Y:S01]  /*8090*/  FMUL.FTZ R52, R52, R12.reuse ;  /* 0x0000000c34347220 */ /* 0x080fe20000410000 */
[-C--:B------:R-:W-:Y:S01]  /*80a0*/  FMUL.FTZ R53, R53, R12.reuse ;  /* 0x0000000c35357220 */ /* 0x080fe20000410000 */
[-C--:B------:R-:W-:Y:S01]  /*80b0*/  FMUL.FTZ R56, R56, R12.reuse ;  /* 0x0000000c38387220 */ /* 0x080fe20000410000 */
[-C--:B------:R-:W-:Y:S01]  /*80c0*/  FMUL.FTZ R57, R57, R12.reuse ;  /* 0x0000000c39397220 */ /* 0x080fe20000410000 */
[----:B------:R-:W1:Y:S01]  /*80d0*/  SHFL.BFLY PT, R169, R10, 0x2, 0x1f ;  /* 0x0c401f000aa97f89 */ /* 0x000e6200000e0000 */
        /* <DEDUP_REMOVED lines=23> */
[----:B-1----:R-:W-:Y:S01]  /*8250*/  FMNMX.FTZ R177, R10, R169, !PT ;  /* 0x000000a90ab17209 */ /* 0x002fe20007810000 */
[----:B------:R-:W-:Y:S01]  /*8260*/  FFMA.FTZ R169, R188, UR10, -R4 ;  /* 0x0000000abca97c23 */ /* 0x000fe20008010804 */
[----:B------:R-:W-:Y:S01]  /*8270*/  MUFU.EX2 R23, R23 ;  /* 0x0000001700177308 */ /* 0x000fe20000000800 */
        /* <DEDUP_REMOVED lines=27> */
[-C--:B------:R-:W-:Y:S01]  /*8430*/  FMUL.FTZ R144, R144, R12.reuse ;  /* 0x0000000c90907220 */ /* 0x080fe20000410000 */
[-C--:B------:R-:W-:Y:S01]  /*8440*/  FMUL.FTZ R145, R145, R12.reuse ;  /* 0x0000000c91917220 */ /* 0x080fe20000410000 */
[-C--:B------:R-:W-:Y:S01]  /*8450*/  FMUL.FTZ R148, R148, R12.reuse ;  /* 0x0000000c94947220 */ /* 0x080fe20000410000 */
[----:B------:R-:W-:Y:S01]  /*8460*/  FMUL.FTZ R149, R149, R12 ;  /* 0x0000000c95957220 */ /* 0x000fe20000410000 */
[C---:B------:R-:W-:Y:S01]  /*8470*/  FMUL.FTZ R189, R10.reuse, UR10 ;  /* 0x0000000a0abd7c20 */ /* 0x040fe20008410000 */
[----:B------:R-:W-:Y:S01]  /*8480*/  FADD.FTZ R4, -R10, R201 ;  /* 0x000000c90a047221 */ /* 0x000fe20000010100 */
[----:B------:R-:W-:Y:S02]  /*8490*/  MUFU.EX2 R157, R157 ;  /* 0x0000009d009d7308 */ /* 0x000fe40000000800 */
[--C-:B------:R-:W-:Y:S01]  /*84a0*/  FFMA.FTZ R204, R175, UR10, -R189.reuse ;  /* 0x0000000aafcc7c23 */ /* 0x100fe200080108bd */
[--C-:B------:R-:W-:Y:S01]  /*84b0*/  FFMA.FTZ R175, R178, UR10, -R189.reuse ;  /* 0x0000000ab2af7c23 */ /* 0x100fe200080108bd */
[----:B------:R-:W-:Y:S01]  /*84c0*/  FFMA.FTZ R178, R179, UR10, -R189 ;  /* 0x0000000ab3b27c23 */ /* 0x000fe200080108bd */
[----:B------:R-:W-:-:S02]  /*84d0*/  IMAD.U32 R179, RZ, RZ, UR27 ;  /* 0x0000001bffb37e24 */ /* 0x000fc4000f8e00ff */
[----:B------:R-:W-:Y:S01]  /*84e0*/  FMUL.FTZ R4, R4, UR10 ;  /* 0x0000000a04047c20 */ /* 0x000fe20008410000 */
[--C-:B------:R-:W-:Y:S01]  /*84f0*/  FFMA.FTZ R188, R154, UR10, -R189.reuse ;  /* 0x0000000a9abc7c23 */ /* 0x100fe200080108bd */
[----:B------:R-:W-:Y:S01]  /*8500*/  MUFU.EX2 R161, R161 ;  /* 0x000000a100a17308 */ /* 0x000fe20000000800 */
[----:B------:R-:W-:Y:S02]  /*8510*/  @!P0 VIADD R154, R179, 0x22840 ;  /* 0x00022840b39a8836 */ /* 0x000fe40000000000 */
[--C-:B------:R-:W-:Y:S01]  /*8520*/  FFMA.FTZ R155, R155, UR10, -R189.reuse ;  /* 0x0000000a9b9b7c23 */ /* 0x100fe200080108bd */
[--C-:B------:R-:W-:Y:S01]  /*8530*/  FFMA.FTZ R185, R158, UR10, -R189.reuse ;  /* 0x0000000a9eb97c23 */ /* 0x100fe200080108bd */
[--C-:B------:R-:W-:Y:S01]  /*8540*/  FFMA.FTZ R192, R159, UR10, -R189.reuse ;  /* 0x0000000a9fc07c23 */ /* 0x100fe200080108bd */
[--C-:B------:R-:W-:Y:S01]  /*8550*/  FFMA.FTZ R159, R162, UR10, -R189.reuse ;  /* 0x0000000aa29f7c23 */ /* 0x100fe200080108bd */
[----:B------:R-:W-:Y:S01]  /*8560*/  @!P0 PRMT R154, RZ, 0x654, R154 ;  /* 0x00000654ff9a8816 */ /* 0x000fe2000000009a */
[--C-:B------:R-:W-:Y:S01]  /*8570*/  FFMA.FTZ R200, R167, UR10, -R189.reuse ;  /* 0x0000000aa7c87c23 */ /* 0x100fe200080108bd */
[----:B------:R1:W3:Y:S01]  /*8580*/  MUFU.EX2 R181, R4 ;  /* 0x0000000400b57308 */ /* 0x0002e20000000800 */
        /* <DEDUP_REMOVED lines=8> */
[----:B-1----:R-:W-:Y:S01]  /*8610*/  IADD3 R4, -R19, 0xb, RZ ;  /* 0x0000000b13047810 */ /* 0x002fe20007ffe1ff */
[--C-:B------:R-:W-:Y:S01]  /*8620*/  FFMA.FTZ R190, R190, UR10, -R189.reuse ;  /* 0x0000000abebe7c23 */ /* 0x100fe200080108bd */
[--C-:B------:R-:W-:Y:S01]  /*8630*/  FFMA.FTZ R191, R191, UR10, -R189.reuse ;  /* 0x0000000abfbf7c23 */ /* 0x100fe200080108bd */
[--C-:B------:R-:W-:Y:S01]  /*8640*/  FFMA.FTZ R194, R194, UR10, -R189.reuse ;  /* 0x0000000ac2c27c23 */ /* 0x100fe200080108bd */
[--C-:B------:R-:W-:Y:S01]  /*8650*/  FFMA.FTZ R195, R195, UR10, -R189.reuse ;  /* 0x0000000ac3c37c23 */ /* 0x100fe200080108bd */
[----:B------:R1:W-:Y:S06]  /*8660*/  BAR.ARV R4, 0x100 ;  /* 0x000400040000751d */ /* 0x0003ec0000002000 */
[----:B------:R4:W-:Y:S01]  /*8670*/  @!P0 SYNCS.ARRIVE.TRANS64.RED.A1T0 RZ, [R154+URZ], RZ ;  /* 0x000000ff9aff89a7 */ /* 0x0009e2000810043f */
[----:B------:R-:W-:Y:S01]  /*8680*/  MUFU.EX2 R165, R165 ;  /* 0x000000a500a57308 */ /* 0x000fe20000000800 */
[--C-:B------:R-:W-:Y:S01]  /*8690*/  FFMA.FTZ R198, R198, UR10, -R189.reuse ;  /* 0x0000000ac6c67c23 */ /* 0x100fe200080108bd */
[----:B------:R-:W-:Y:S01]  /*86a0*/  FFMA.FTZ R199, R199, UR10, -R189 ;  /* 0x0000000ac7c77c23 */ /* 0x000fe200080108bd */
[----:B--2---:R-:W-:Y:S01]  /*86b0*/  F2FP.F16.F32.PACK_AB R162, R153, R22 ;  /* 0x0000001699a2723e */ /* 0x004fe200000000ff */
[-C--:B---3--:R-:W-:Y:S01]  /*86c0*/  FMUL.FTZ R26, R26, R181.reuse ;  /* 0x000000b51a1a7220 */ /* 0x088fe20000410000 */
[----:B------:R-:W-:Y:S01]  /*86d0*/  F2FP.F16.F32.PACK_AB R158, R21, R20 ;  /* 0x00000014159e723e */ /* 0x000fe200000000ff */
[----:B------:R-:W-:Y:S01]  /*86e0*/  FMUL.FTZ R27, R27, R181 ;  /* 0x000000b51b1b7220 */ /* 0x000fe20000410000 */
[C---:B----4-:R-:W-:Y:S01]  /*86f0*/  FADD.FTZ R154, R152.reuse, R3 ;  /* 0x00000003989a7221 */ /* 0x050fe20000010000 */
[----:B------:R-:W2:Y:S01]  /*8700*/  MUFU.EX2 R188, R188 ;  /* 0x000000bc00bc7308 */ /* 0x000ea20000000800 */
[----:B------:R-:W-:Y:S01]  /*8710*/  F2FP.F16.F32.PACK_AB R152, R152, R11 ;  /* 0x0000000b9898723e */ /* 0x000fe200000000ff */
[-C--:B------:R-:W-:Y:S01]  /*8720*/  FMUL.FTZ R30, R30, R181.reuse ;  /* 0x000000b51e1e7220 */ /* 0x080fe20000410000 */
[----:B------:R-:W-:Y:S01]  /*8730*/  FADD.FTZ R3, R13, R154 ;  /* 0x0000009a0d037221 */ /* 0x000fe20000010000 */
[-C--:B------:R-:W-:Y:S01]  /*8740*/  FMUL.FTZ R31, R31, R181.reuse ;  /* 0x000000b51f1f7220 */ /* 0x080fe20000410000 */
[-C--:B------:R-:W-:Y:S01]  /*8750*/  FMUL.FTZ R34, R34, R181.reuse ;  /* 0x000000b522227220 */ /* 0x080fe20000410000 */
[-C--:B------:R-:W-:Y:S01]  /*8760*/  FMUL.FTZ R35, R35, R181.reuse ;  /* 0x000000b523237220 */ /* 0x080fe20000410000 */
[----:B------:R-:W-:Y:S01]  /*8770*/  FADD.FTZ R3, R14, R3 ;  /* 0x000000030e037221 */ /* 0x000fe20000010000 */
[----:B------:R-:W-:Y:S01]  /*8780*/  MUFU.EX2 R172, R172 ;  /* 0x000000ac00ac7308 */ /* 0x000fe20000000800 */
[-C--:B------:R-:W-:Y:S01]  /*8790*/  FMUL.FTZ R38, R38, R181.reuse ;  /* 0x000000b526267220 */ /* 0x080fe20000410000 */
[-C--:B------:R-:W-:Y:S01]  /*87a0*/  FMUL.FTZ R39, R39, R181.reuse ;  /* 0x000000b527277220 */ /* 0x080fe20000410000 */
[----:B------:R-:W-:Y:S01]  /*87b0*/  FADD.FTZ R154, R156, R3 ;  /* 0x000000039c9a7221 */ /* 0x000fe20000010000 */
[----:B------:R-:W-:Y:S01]  /*87c0*/  F2FP.F16.F32.PACK_AB R156, R15, R156 ;  /* 0x0000009c0f9c723e */ /* 0x000fe200000000ff */
[-C--:B------:R-:W-:Y:S01]  /*87d0*/  FMUL.FTZ R42, R42, R181.reuse ;  /* 0x000000b52a2a7220 */ /* 0x080fe20000410000 */
[-C--:B------:R-:W-:Y:S01]  /*87e0*/  FMUL.FTZ R43, R43, R181.reuse ;  /* 0x000000b52b2b7220 */ /* 0x080fe20000410000 */
[----:B------:R-:W-:Y:S01]  /*87f0*/  FADD.FTZ R3, R15, R154 ;  /* 0x0000009a0f037221 */ /* 0x000fe20000010000 */
[----:B------:R-:W3:Y:S01]  /*8800*/  MUFU.EX2 R155, R155 ;  /* 0x0000009b009b7308 */ /* 0x000ee20000000800 */
[----:B--2---:R-:W-:Y:S01]  /*8810*/  FFMA.FTZ R2, R181, R2, R188 ;  /* 0x00000002b5027223 */ /* 0x004fe200000100bc */
[-C--:B------:R-:W-:Y:S01]  /*8820*/  FMUL.FTZ R46, R46, R181.reuse ;  /* 0x000000b52e2e7220 */ /* 0x080fe20000410000 */
[----:B------:R-:W-:Y:S01]  /*8830*/  FADD.FTZ R154, R20, R3 ;  /* 0x00000003149a7221 */ /* 0x000fe20000010000 */
[-C--:B------:R-:W-:Y:S01]  /*8840*/  FMUL.FTZ R47, R47, R181.reuse ;  /* 0x000000b52f2f7220 */ /* 0x080fe20000410000 */
[-C--:B------:R-:W-:Y:S01]  /*8850*/  FMUL.FTZ R50, R50, R181.reuse ;  /* 0x000000b532327220 */ /* 0x080fe20000410000 */
[-C--:B------:R-:W-:Y:S01]  /*8860*/  FMUL.FTZ R51, R51, R181.reuse ;  /* 0x000000b533337220 */ /* 0x080fe20000410000 */
[----:B------:R-:W-:Y:S01]  /*8870*/  FADD.FTZ R3, R21, R154 ;  /* 0x0000009a15037221 */ /* 0x000fe20000010000 */
[----:B------:R-:W2:Y:S01]  /*8880*/  MUFU.EX2 R169, R169 ;  /* 0x000000a900a97308 */ /* 0x000ea20000000800 */
[-C--:B------:R-:W-:Y:S01]  /*8890*/  FMUL.FTZ R54, R54, R181.reuse ;  /* 0x000000b536367220 */ /* 0x080fe20000410000 */
[-C--:B------:R-:W-:Y:S01]  /*88a0*/  FMUL.FTZ R55, R55, R181.reuse ;  /* 0x000000b537377220 */ /* 0x080fe20000410000 */
[----:B------:R-:W-:Y:S01]  /*88b0*/  FADD.FTZ R154, R160, R3 ;  /* 0x00000003a09a7221 */ /* 0x000fe20000010000 */
[----:B------:R-:W-:Y:S01]  /*88c0*/  F2FP.F16.F32.PACK_AB R160, R23, R160 ;  /* 0x000000a017a0723e */ /* 0x000fe200000000ff */
[-C--:B------:R-:W-:Y:S01]  /*88d0*/  FMUL.FTZ R58, R58, R181.reuse ;  /* 0x000000b53a3a7220 */ /* 0x080fe20000410000 */
[-C--:B------:R-:W-:Y:S01]  /*88e0*/  FMUL.FTZ R59, R59, R181.reuse ;  /* 0x000000b53b3b7220 */ /* 0x080fe20000410000 */
[----:B------:R-:W-:Y:S01]  /*88f0*/  FADD.FTZ R3, R23, R154 ;  /* 0x0000009a17037221 */ /* 0x000fe20000010000 */
[----:B------:R-:W4:Y:S01]  /*8900*/  MUFU.EX2 R185, R185 ;  /* 0x000000b900b97308 */ /* 0x000f220000000800 */
[----:B---3--:R-:W-:Y:S01]  /*8910*/  FADD.FTZ R2, R155, R2 ;  /* 0x000000029b027221 */ /* 0x008fe20000010000 */
[-C--:B------:R-:W-:Y:S01]  /*8920*/  FMUL.FTZ R62, R62, R181.reuse ;  /* 0x000000b53e3e7220 */ /* 0x080fe20000410000 */
[----:B------:R-:W-:Y:S01]  /*8930*/  FADD.FTZ R154, R22, R3 ;  /* 0x00000003169a7221 */ /* 0x000fe20000010000 */
[-C--:B------:R-:W-:Y:S01]  /*8940*/  FMUL.FTZ R63, R63, R181.reuse ;  /* 0x000000b53f3f7220 */ /* 0x080fe20000410000 */
[-C--:B------:R-:W-:Y:S01]  /*8950*/  FMUL.FTZ R66, R66, R181.reuse ;  /* 0x000000b542427220 */ /* 0x080fe20000410000 */
[-C--:B------:R-:W-:Y:S01]  /*8960*/  FMUL.FTZ R67, R67, R181.reuse ;  /* 0x000000b543437220 */ /* 0x080fe20000410000 */
[----:B------:R-:W-:Y:S01]  /*8970*/  FADD.FTZ R3, R153, R154 ;  /* 0x0000009a99037221 */ /* 0x000fe20000010000 */
[----:B------:R-:W3:Y:S01]  /*8980*/  MUFU.EX2 R192, R192 ;  /* 0x000000c000c07308 */ /* 0x000ee20000000800 */
[----:B------:R-:W-:Y:S01]  /*8990*/  F2FP.F16.F32.PACK_AB R153, R155, R188 ;  /* 0x000000bc9b99723e */ /* 0x000fe200000000ff */
[-C--:B------:R-:W-:Y:S01]  /*89a0*/  FMUL.FTZ R70, R70, R181.reuse ;  /* 0x000000b546467220 */ /* 0x080fe20000410000 */
[----:B------:R-:W-:Y:S01]  /*89b0*/  FADD.FTZ R154, R164, R3 ;  /* 0x00000003a49a7221 */ /* 0x000fe20000010000 */
        /* <DEDUP_REMOVED lines=12> */
[----:B------:R-:W0:Y:S01]  /*8a80*/  MUFU.EX2 R159, R159 ;  /* 0x0000009f009f7308 */ /* 0x000e220000000800 */
[--C-:B-----5:R-:W-:Y:S01]  /*8a90*/  FFMA.FTZ R196, R163, UR10, -R189.reuse ;  /* 0x0000000aa3c47c23 */ /* 0x120fe200080108bd */
[----:B------:R-:W-:Y:S01]  /*8aa0*/  FFMA.FTZ R163, R166, UR10, -R189 ;  /* 0x0000000aa6a37c23 */ /* 0x000fe200080108bd */
[----:B------:R-:W-:Y:S01]  /*8ab0*/  FADD.FTZ R3, R165, R154 ;  /* 0x0000009aa5037221 */ /* 0x000fe20000010000 */
[----:B------:R-:W-:Y:S01]  /*8ac0*/  F2FP.F16.F32.PACK_AB R166, R168, R161 ;  /* 0x000000a1a8a6723e */ /* 0x000fe200000000ff */
[----:B------:R-:W-:Y:S01]  /*8ad0*/  FMUL.FTZ R86, R86, R181 ;  /* 0x000000b556567220 */ /* 0x000fe20000410000 */
[C---:B------:R-:W-:Y:S01]  /*8ae0*/  F2FP.F16.F32.PACK_AB R168, R172.reuse, R165 ;  /* 0x000000a5aca8723e */ /* 0x040fe200000000ff */
[----:B------:R-:W-:Y:S01]  /*8af0*/  FADD.FTZ R154, R172, R3 ;  /* 0x00000003ac9a7221 */ /* 0x000fe20000010000 */
[----:B------:R-:W5:Y:S01]  /*8b00*/  MUFU.EX2 R196, R196 ;  /* 0x000000c400c47308 */ /* 0x000f620000000800 */
[-C--:B------:R-:W-:Y:S01]  /*8b10*/  FMUL.FTZ R87, R87, R181.reuse ;  /* 0x000000b557577220 */ /* 0x080fe20000410000 */
[----:B------:R-:W-:Y:S01]  /*8b20*/  FMUL.FTZ R90, R90, R181 ;  /* 0x000000b55a5a7220 */ /* 0x000fe20000410000 */
[----:B--2---:R-:W-:Y:S01]  /*8b30*/  FADD.FTZ R3, R169, R154 ;  /* 0x0000009aa9037221 */ /* 0x004fe20000010000 */
[----:B------:R-:W-:Y:S01]  /*8b40*/  F2FP.F16.F32.PACK_AB R154, R14, R13 ;  /* 0x0000000d0e9a723e */ /* 0x000fe200000000ff */
[----:B----4-:R-:W-:Y:S01]  /*8b50*/  FADD.FTZ R13, R185, R2 ;  /* 0x00000002b90d7221 */ /* 0x010fe20000010000 */
[-C--:B------:R-:W-:Y:S01]  /*8b60*/  FMUL.FTZ R91, R91, R181.reuse ;  /* 0x000000b55b5b7220 */ /* 0x080fe20000410000 */
[-C--:B------:R-:W-:Y:S01]  /*8b70*/  FMUL.FTZ R94, R94, R181.reuse ;  /* 0x000000b55e5e7220 */ /* 0x080fe20000410000 */
[----:B------:R-:W2:Y:S01]  /*8b80*/  MUFU.EX2 R163, R163 ;  /* 0x000000a300a37308 */ /* 0x000ea20000000800 */
[----:B---3--:R-:W-:Y:S01]  /*8b90*/  FADD.FTZ R2, R192, R13 ;  /* 0x0000000dc0027221 */ /* 0x008fe20000010000 */
[-C--:B------:R-:W-:Y:S01]  /*8ba0*/  FMUL.FTZ R95, R95, R181.reuse ;  /* 0x000000b55f5f7220 */ /* 0x080fe20000410000 */
[-C--:B------:R-:W-:Y:S01]  /*8bb0*/  FMUL.FTZ R98, R98, R181.reuse ;  /* 0x000000b562627220 */ /* 0x080fe20000410000 */
[-C--:B------:R-:W-:Y:S01]  /*8bc0*/  FMUL.FTZ R99, R99, R181.reuse ;  /* 0x000000b563637220 */ /* 0x080fe20000410000 */
[----:B0-----:R-:W-:Y:S01]  /*8bd0*/  FADD.FTZ R13, R159, R2 ;  /* 0x000000029f0d7221 */ /* 0x001fe20000010000 */
[-C--:B------:R-:W-:Y:S01]  /*8be0*/  FMUL.FTZ R102, R102, R181.reuse ;  /* 0x000000b566667220 */ /* 0x080fe20000410000 */
[----:B------:R-:W-:Y:S01]  /*8bf0*/  FMUL.FTZ R103, R103, R181 ;  /* 0x000000b567677220 */ /* 0x000fe20000410000 */
[----:B------:R-:W0:Y:S01]  /*8c00*/  MUFU.EX2 R200, R200 ;  /* 0x000000c800c87308 */ /* 0x000e220000000800 */
[C---:B-----5:R-:W-:Y:S01]  /*8c10*/  FADD.FTZ R2, R196.reuse, R13 ;  /* 0x0000000dc4027221 */ /* 0x060fe20000010000 */
        /* <DEDUP_REMOVED lines=31> */
[C---:B--2---:R-:W-:Y:S01]  /*8e10*/  FADD.FTZ R2, R202.reuse, R13 ;  /* 0x0000000dca027221 */ /* 0x044fe20000010000 */
[----:B------:R-:W-:Y:S01]  /*8e20*/  F2FP.F16.F32.PACK_AB R161, R202, R167 ;  /* 0x000000a7caa1723e */ /* 0x000fe200000000ff */
[-C--:B------:R-:W-:Y:S01]  /*8e30*/  FMUL.FTZ R150, R150, R181.reuse ;  /* 0x000000b596967220 */ /* 0x080fe20000410000 */
[----:B------:R-:W-:Y:S01]  /*8e40*/  FMUL.FTZ R151, R151, R181 ;  /* 0x000000b597977220 */ /* 0x000fe20000410000 */
[----:B------:R-:W-:-:S03]  /*8e50*/  F2FP.F16.F32.PACK_AB R155, R192, R185 ;  /* 0x000000b9c09b723e */ /* 0x000fc600000000ff */
[----:B------:R-:W2:Y:S01]  /*8e60*/  MUFU.EX2 R175, R175 ;  /* 0x000000af00af7308 */ /* 0x000ea20000000800 */
[----:B0-----:R-:W-:-:S07]  /*8e70*/  FADD.FTZ R13, R171, R2 ;  /* 0x00000002ab0d7221 */ /* 0x001fce0000010000 */
[----:B------:R-:W0:Y:S01]  /*8e80*/  MUFU.EX2 R178, R178 ;  /* 0x000000b200b27308 */ /* 0x000e220000000800 */
[C---:B---3--:R-:W-:Y:S01]  /*8e90*/  FADD.FTZ R2, R204.reuse, R13 ;  /* 0x0000000dcc027221 */ /* 0x048fe20000010000 */
[----:B------:R-:W-:-:S06]  /*8ea0*/  F2FP.F16.F32.PACK_AB R163, R204, R171 ;  /* 0x000000abcca3723e */ /* 0x000fcc00000000ff */
[----:B------:R-:W3:Y:S01]  /*8eb0*/  MUFU.EX2 R182, R182 ;  /* 0x000000b600b67308 */ /* 0x000ee20000000800 */
[----:B--2---:R-:W-:-:S07]  /*8ec0*/  FADD.FTZ R13, R175, R2 ;  /* 0x00000002af0d7221 */ /* 0x004fce0000010000 */
[----:B------:R-:W2:Y:S01]  /*8ed0*/  MUFU.EX2 R183, R183 ;  /* 0x000000b700b77308 */ /* 0x000ea20000000800 */
[C---:B0-----:R-:W-:Y:S01]  /*8ee0*/  FADD.FTZ R13, R178.reuse, R13 ;  /* 0x0000000db20d7221 */ /* 0x041fe20000010000 */
[----:B------:R-:W-:-:S06]  /*8ef0*/  F2FP.F16.F32.PACK_AB R165, R178, R175 ;  /* 0x000000afb2a5723e */ /* 0x000fcc00000000ff */
[----:B------:R-:W0:Y:S01]  /*8f00*/  MUFU.EX2 R176, R176 ;  /* 0x000000b000b07308 */ /* 0x000e220000000800 */
[----:B---3--:R-:W-:-:S07]  /*8f10*/  FADD.FTZ R2, R182, R13 ;  /* 0x0000000db6027221 */ /* 0x008fce0000010000 */
[----:B------:R-:W3:Y:S01]  /*8f20*/  MUFU.EX2 R186, R186 ;  /* 0x000000ba00ba7308 */ /* 0x000ee20000000800 */
[C---:B--2---:R-:W-:Y:S01]  /*8f30*/  FADD.FTZ R13, R183.reuse, R2 ;  /* 0x00000002b70d7221 */ /* 0x044fe20000010000 */
[----:B------:R-:W-:-:S06]  /*8f40*/  F2FP.F16.F32.PACK_AB R167, R183, R182 ;  /* 0x000000b6b7a7723e */ /* 0x000fcc00000000ff */
[----:B------:R-:W2:Y:S01]  /*8f50*/  MUFU.EX2 R173, R173 ;  /* 0x000000ad00ad7308 */ /* 0x000ea20000000800 */
[C---:B0-----:R-:W-:Y:S01]  /*8f60*/  FADD.FTZ R12, R176.reuse, R3 ;  /* 0x00000003b00c7221 */ /* 0x041fe20000010000 */
[----:B------:R-:W-:-:S06]  /*8f70*/  F2FP.F16.F32.PACK_AB R170, R176, R169 ;  /* 0x000000a9b0aa723e */ /* 0x000fcc00000000ff */
[----:B------:R-:W0:Y:S01]  /*8f80*/  MUFU.EX2 R187, R187 ;  /* 0x000000bb00bb7308 */ /* 0x000e220000000800 */
[----:B---3--:R-:W-:-:S07]  /*8f90*/  FADD.FTZ R2, R186, R13 ;  /* 0x0000000dba027221 */ /* 0x008fce0000010000 */
        /* <DEDUP_REMOVED lines=11> */
[----:B0-----:R-:W-:-:S07]  /*9050*/  FADD.FTZ R13, R11, R2 ;  /* 0x000000020b0d7221 */ /* 0x001fce0000010000 */
[----:B------:R-:W0:Y:S01]  /*9060*/  MUFU.EX2 R198, R198 ;  /* 0x000000c600c67308 */ /* 0x000e220000000800 */
[C---:B---3--:R-:W-:Y:S01]  /*9070*/  FADD.FTZ R14, R180.reuse, R3 ;  /* 0x00000003b40e7221 */ /* 0x048fe20000010000 */
[----:B------:R-:W-:-:S03]  /*9080*/  F2FP.F16.F32.PACK_AB R172, R180, R173 ;  /* 0x000000adb4ac723e */ /* 0x000fc600000000ff */
[----:B------:R-:W-:-:S03]  /*9090*/  FADD.FTZ R3, R177, R14 ;  /* 0x0000000eb1037221 */ /* 0x000fc60000010000 */
[----:B------:R-:W3:Y:S01]  /*90a0*/  MUFU.EX2 R184, R184 ;  /* 0x000000b800b87308 */ /* 0x000ee20000000800 */
[C---:B--2---:R-:W-:Y:S01]  /*90b0*/  FADD.FTZ R13, R12.reuse, R13 ;  /* 0x0000000d0c0d7221 */ /* 0x044fe20000010000 */
[----:B------:R-:W-:-:S06]  /*90c0*/  F2FP.F16.F32.PACK_AB R173, R12, R11 ;  /* 0x0000000b0cad723e */ /* 0x000fcc00000000ff */
[----:B------:R-:W2:Y:S01]  /*90d0*/  MUFU.EX2 R199, R199 ;  /* 0x000000c700c77308 */ /* 0x000ea20000000800 */
[----:B0-----:R-:W-:Y:S01]  /*90e0*/  FADD.FTZ R2, R198, R13 ;  /* 0x0000000dc6027221 */ /* 0x001fe20000010000 */
[C---:B---3--:R-:W-:Y:S01]  /*90f0*/  FADD.FTZ R3, R184.reuse, R3 ;  /* 0x00000003b8037221 */ /* 0x048fe20000010000 */
[----:B------:R-:W-:Y:S02]  /*9100*/  F2FP.F16.F32.PACK_AB R174, R184, R177 ;  /* 0x000000b1b8ae723e */ /* 0x000fe400000000ff */
[C---:B--2---:R-:W-:Y:S01]  /*9110*/  FADD.FTZ R2, R199.reuse, R2 ;  /* 0x00000002c7027221 */ /* 0x044fe20000010000 */
[----:B------:R-:W-:Y:S01]  /*9120*/  F2FP.F16.F32.PACK_AB R175, R199, R198 ;  /* 0x000000c6c7af723e */ /* 0x000fe200000000ff */
[----:B-1----:R-:W-:Y:S06]  /*9130*/  @P2 BRA `(.L_x_10729) ;  /* 0x0000000000042947 */ /* 0x002fec0003800000 */
[----:B------:R-:W-:Y:S01]  /*9140*/  BPT.TRAP 0x1 ;  /* 0x000000040000795c */ /* 0x000fe20000300000 */
.L_x_10729:
[----:B------:R-:W-:Y:S01]  /*9150*/  PLOP3.LUT P3, PT, PT, PT, UP0, 0x40, 0x0 ;  /* 0x000000000000781c */ /* 0x000fe20003f6e808 */
[----:B------:R0:W1:-:S12]  /*9160*/  SYNCS.PHASECHK.TRANS64.TRYWAIT P2, [UR27+0x22850], R8 ;  /* 0x02285008ff0075a7 */ /* 0x000058000804015b */
[----:B0-----:R-:W-:Y:S05]  /*9170*/  @P3 BRA `(.L_x_10730) ;  /* 0x0000000000043947 */ /* 0x001fea0003800000 */
[----:B------:R-:W-:Y:S01]  /*9180*/  BPT.TRAP 0x1 ;  /* 0x000000040000795c */ /* 0x000fe20000300000 */
.L_x_10730:
[----:B-1----:R-:W-:Y:S05]  /*9190*/  @P2 BRA `(.L_x_10731) ;  /* 0x0000000000082947 */ /* 0x002fea0003800000 */
[----:B------:R-:W0:Y:S02]  /*91a0*/  SYNCS.PHASECHK.TRANS64.TRYWAIT P2, [UR27+0x22850], R8 ;  /* 0x02285008ff0075a7 */ /* 0x000e24000804015b */
[----:B0-----:R-:W-:Y:S05]  /*91b0*/  @!P2 BRA `(.L_x_10732) ;  /* 0x000000a000d4a947 */ /* 0x001fea0003800000 */
.L_x_10731:
[----:B------:R1:W-:Y:S01]  /*91c0*/  BAR.SYNC.DEFER_BLOCKING R7, 0x100 ;  /* 0x000400070000751d */ /* 0x0003e20000010000 */
[----:B------:R-:W-:Y:S01]  /*91d0*/  UIMAD UR11, UR4, 0xc00, UR24 ;  /* 0x00000c00040b78a4 */ /* 0x000fe2000f8e0218 */
[----:B0-----:R-:W-:Y:S02]  /*91e0*/  @!P0 VIADD R179, R179, 0x22860 ;  /* 0x00022860b3b38836 */ /* 0x001fe40000000000 */
[----:B------:R-:W-:Y:S02]  /*91f0*/  IMAD.MOV.U32 R201, RZ, RZ, R10 ;  /* 0x000000ffffc97224 */ /* 0x000fe400078e000a */
[----:B------:R-:W-:Y:S01]  /*9200*/  UMOV UR15, 0x40000040 ;  /* 0x40000040000f7882 */ /* 0x000fe20000000000 */
[----:B------:R-:W-:Y:S01]  /*9210*/  @!P0 PRMT R179, RZ, 0x654, R179 ;  /* 0x00000654ffb38816 */ /* 0x000fe200000000b3 */
[----:B------:R-:W-:Y:S01]  /*9220*/  UMOV UR14, UR11 ;  /* 0x0000000b000e7c82 */ /* 0x000fe20008000000 */
        /* <DEDUP_REMOVED lines=36> */
.L_x_10724:
[----:B------:R-:W-:-:S13]  /*9470*/  ISETP.GE.AND P1, PT, R9, UR37, PT ;  /* 0x0000002509007c0c */ /* 0x000fda000bf26270 */
[----:B------:R-:W-:Y:S05]  /*9480*/  @!P1 BRA `(.L_x_10734) ;  /* 0x0000002c00f49947 */ /* 0x000fea0003800000 */
[----:B------:R-:W-:Y:S01]  /*9490*/  IMAD.MOV.U32 R13, RZ, RZ, R10 ;  /* 0x000000ffff0d7224 */ /* 0x000fe200078e000a */
[----:B------:R-:W-:Y:S01]  /*94a0*/  ULDC UR26, c[0x0][0x9e4] ;  /* 0x00027900001a7ab9 */ /* 0x000fe20000000800 */
[----:B--2---:R-:W-:Y:S01]  /*94b0*/  IMAD.MOV.U32 R12, RZ, RZ, R0 ;  /* 0x000000ffff0c7224 */ /* 0x004fe200078e0000 */
[----:B------:R-:W-:Y:S01]  /*94c0*/  ULDC UR27, c[0x0][0x288] ;  /* 0x0000a200001b7ab9 */ /* 0x000fe20000000800 */
[----:B------:R-:W-:Y:S01]  /*94d0*/  ULDC UR28, c[0x0][0x2f0] ;  /* 0x0000bc00001c7ab9 */ /* 0x000fe20000000800 */
[----:B------:R-:W-:Y:S01]  /*94e0*/  ULDC UR25, c[0x0][0x988] ;  /* 0x0002620000197ab9 */ /* 0x000fe20000000800 */
[----:B------:R-:W-:-:S05]  /*94f0*/  ULDC UR29, c[0x0][0x9e0] ;  /* 0x00027800001d7ab9 */ /* 0x000fca0000000800 */
.L_x_10751:
[----:B------:R-:W-:Y:S01]  /*9500*/  UIADD3 UR4, UR4, 0x1, URZ ;  /* 0x0000000104047890 */ /* 0x000fe2000fffe03f */
[----:B------:R-:W-:-:S03]  /*9510*/  PLOP3.LUT P1, PT, PT, PT, UP0, 0x40, 0x0 ;  /* 0x000000000000781c */ /* 0x000fc60003f2e808 */
[----:B------:R-:W-:-:S04]  /*9520*/  UISETP.NE.AND UP3, UPT, UR4, 0x2, UPT ;  /* 0x000000020400788c */ /* 0x000fc8000bf65270 */
[----:B------:R-:W-:Y:S02]  /*9530*/  USEL UR10, URZ, 0x1, UP3 ;  /* 0x000000013f0a7887 */ /* 0x000fe40009800000 */
[----:B------:R-:W-:Y:S02]  /*9540*/  USEL UR4, UR4, URZ, UP3 ;  /* 0x0000003f04047287 */ /* 0x000fe40009800000 */
[----:B------:R-:W-:Y:S02]  /*9550*/  ULOP3.LUT UR5, UR5, UR10, URZ, 0x3c, !UPT ;  /* 0x0000000a05057292 */ /* 0x000fe4000f8e3c3f */
[----:B0--3--:R-:W-:Y:S10]  /*9560*/  @P1 BRA `(.L_x_10735) ;  /* 0x0000000000041947 */ /* 0x009ff40003800000 */
[----:B------:R-:W-:Y:S01]  /*9570*/  BPT.TRAP 0x1 ;  /* 0x000000040000795c */ /* 0x000fe20000300000 */
.L_x_10735:
[----:B------:R-:W-:Y:S01]  /*9580*/  PLOP3.LUT P2, PT, PT, PT, UP0, 0x40, 0x0 ;  /* 0x000000000000781c */ /* 0x000fe20003f4e808 */
[----:B------:R-:W-:Y:S01]  /*9590*/  ULEA UR30, UR4, UR38, 0x3 ;  /* 0x00000026041e7291 */ /* 0x000fe2000f8e183f */
[----:B------:R-:W-:-:S05]  /*95a0*/  IMAD.U32 R11, RZ, RZ, UR5 ;  /* 0x00000005ff0b7e24 */ /* 0x000fca000f8e00ff */
[----:B------:R-:W-:-:S04]  /*95b0*/  SHF.L.U32 R11, R11, 0x1f, RZ ;  /* 0x0000001f0b0b7819 */ /* 0x000fc800000006ff */
[----:B------:R0:W2:Y:S02]  /*95c0*/  SYNCS.PHASECHK.TRANS64.TRYWAIT P1, [UR30+0x22830], R11 ;  /* 0x0228300bff0075a7 */ /* 0x0000a4000802015e */
[----:B------:R-:W-:Y:S05]  /*95d0*/  @P2 BRA `(.L_x_10736) ;  /* 0x0000000000042947 */ /* 0x000fea0003800000 */
[----:B------:R-:W-:Y:S01]  /*95e0*/  BPT.TRAP 0x1 ;  /* 0x000000040000795c */ /* 0x000fe20000300000 */
.L_x_10736:
[----:B--2---:R-:W-:Y:S05]  /*95f0*/  @P1 BRA `(.L_x_10737) ;  /* 0x0000000000081947 */ /* 0x004fea0003800000 */
[----:B------:R-:W2:Y:S02]  /*9600*/  SYNCS.PHASECHK.TRANS64.TRYWAIT P1, [UR30+0x22830], R11 ;  /* 0x0228300bff0075a7 */ /* 0x000ea4000802015e */
[----:B--2---:R-:W-:Y:S05]  /*9610*/  @!P1 BRA `(.L_x_10738) ;  /* 0x0000009c00d09947 */ /* 0x004fea0003800000 */
.L_x_10737:
[----:B------:R-:W-:Y:S01]  /*9620*/  UIMAD UR22, UR4, 0x300, UR6 ;  /* 0x00000300041678a4 */ /* 0x000fe2000f8e0206 */
[----:B-1----:R-:W-:Y:S01]  /*9630*/  WARPGROUP.ARRIVE ;  /* 0x00000000000079c5 */ /* 0x002fe20000000000 */
[----:B------:R-:W-:Y:S01]  /*9640*/  UMOV UR23, 0x40000040 ;  /* 0x4000004000177882 */ /* 0x000fe20000000000 */
[----:B------:R-:W-:Y:S01]  /*9650*/  UMOV UR11, 0x40000040 ;  /* 0x40000040000b7882 */ /* 0x000fe20000000000 */
[----:B------:R-:W-:Y:S01]  /*9660*/  UIADD3 UR10, UR22, 0x2, URZ ;  /* 0x00000002160a7890 */ /* 0x000fe2000fffe03f */
[----:B------:R-:W-:Y:S01]  /*9670*/  PLOP3.LUT P1, PT, PT, PT, UP1, 0x80, 0x0 ;  /* 0x000000000000781c */ /* 0x000fe20003f2f018 */
[----:B------:R-:W-:Y:S01]  /*9680*/  UIADD3 UR14, UR22, 0x4, URZ ;  /* 0x00000004160e7890 */ /* 0x000fe2000fffe03f */
[----:B------:R-:W-:Y:S01]  /*9690*/  PLOP3.LUT P2, PT, PT, PT, UP1, 0x80, 0x0 ;  /* 0x000000000000781c */ /* 0x000fe20003f4f018 */
[----:B------:R-:W-:Y:S01]  /*96a0*/  UMOV UR15, 0x40000040 ;  /* 0x40000040000f7882 */ /* 0x000fe20000000000 */
[----:B------:R-:W-:Y:S01]  /*96b0*/  HGMMA.64x96x16.F32 R152, gdesc[UR20], RZ, !UPT, gsb0 ;  /* 0x01600000149879f0 */ /* 0x000fe2000c0008ff */
[----:B------:R-:W-:Y:S01]  /*96c0*/  UIADD3 UR18, UR22, 0x6, URZ ;  /* 0x0000000616127890 */ /* 0x000fe2000fffe03f */
[----:B------:R-:W-:Y:S01]  /*96d0*/  IMAD.MOV.U32 R14, RZ, RZ, R6 ;  /* 0x000000ffff0e7224 */ /* 0x000fe200078e0006 */
[----:B------:R-:W-:Y:S01]  /*96e0*/  UMOV UR19, 0x40000040 ;  /* 0x4000004000137882 */ /* 0x000fe20000000000 */
[----:B------:R-:W-:-:S02]  /*96f0*/  IMAD.U32 R8, RZ, RZ, UR30 ;  /* 0x0000001eff087e24 */ /* 0x000fc4000f8e00ff */
[----:B------:R-:W-:-:S04]  /*9700*/  IMAD R201, R9, -0x60, RZ ;  /* 0xffffffa009c97824 */ /* 0x000fc800078e02ff */
[----:B------:R-:W-:-:S04]  /*9710*/  VIADD R10, R201, 0x1 ;  /* 0x00000001c90a7836 */ /* 0x000fc80000000000 */
[----:B------:R-:W-:Y:S01]  /*9720*/  IMAD R15, R5, -0x2, R10 ;  /* 0xfffffffe050f7824 */ /* 0x000fe200078e020a */
[----:B------:R-:W-:Y:S02]  /*9730*/  WARPGROUP.DEPBAR.LE gsb0, 0x0 ;  /* 0x00008000000079c5 */ /* 0x000fe40000010000 */
[----:B------:R-:W-:-:S06]  /*9740*/  WARPGROUP.ARRIVE ;  /* 0x00000000000079c5 */ /* 0x000fcc0000000000 */
[----:B------:R-:W-:Y:S01]  /*9750*/  HGMMA.64x96x16.F32 R152, gdesc[UR8], R152, gsb0 ;  /* 0x01600000089879f0 */ /* 0x000fe20008000898 */
[----:B------:R-:W-:Y:S02]  /*9760*/  @UP1 ULDC UR10, c[0x0][0x44c] ;  /* 0x00011300000a1ab9 */ /* 0x000fe40000000800 */
[----:B--2---:R-:W-:Y:S01]  /*9770*/  @P1 IMAD.HI.U32 R0, R6, UR10, RZ ;  /* 0x0000000a06001c27 */ /* 0x004fe2000f8e00ff */
[----:B------:R-:W-:Y:S01]  /*9780*/  @UP1 ULDC UR10, c[0x0][0x450] ;  /* 0x00011400000a1ab9 */ /* 0x000fe20000000800 */
[----:B------:R-:W-:-:S03]  /*9790*/  PLOP3.LUT P1, PT, PT, PT, UP2, 0x40, 0x0 ;  /* 0x000000000000781c */ /* 0x000fc60003f2e828 */
[----:B------:R-:W-:Y:S01]  /*97a0*/  @P2 SHF.R.U32.HI R14, RZ, UR10, R0 ;  /* 0x0000000aff0e2c19 */ /* 0x000fe20008011600 */
[----:B------:R-:W-:-:S04]  /*97b0*/  @!P0 VIADD R0, R8, 0x22840 ;  /* 0x0002284008008836 */ /* 0x000fc80000000000 */
[----:B------:R-:W1:Y:S01]  /*97c0*/  SHFL.IDX PT, R21, R14, RZ, 0x1c1f ;  /* 0x001c1fff0e157589 */ /* 0x000e6200000e0000 */
[----:B------:R-:W-:Y:S01]  /*97d0*/  @!P0 PRMT R0, RZ, 0x654, R0 ;  /* 0x00000654ff008816 */ /* 0x000fe20000000000 */
        /* <DEDUP_REMOVED lines=9> */
[----:B---3--:R-:W-:-:S05]  /*9870*/  IADD3 R0, R15, -UR27, R18 ;  /* 0x8000001b0f007c10 */ /* 0x008fca000fffe012 */
[C---:B------:R-:W-:Y:S02]  /*9880*/  VIADD R22, R0.reuse, UR29 ;  /* 0x0000001d00167c36 */ /* 0x040fe40008000000 */
[----:B------:R-:W-:Y:S02]  /*9890*/  VIADD R23, R0, UR7 ;  /* 0x0000000700177c36 */ /* 0x000fe40008000000 */
[----:B------:R-:W-:Y:S02]  /*98a0*/  VIADD R0, R15, 0xffffffff ;  /* 0xffffffff0f007836 */ /* 0x000fe40000000000 */
[--C-:B-1----:R-:W-:Y:S02]  /*98b0*/  IMAD.IADD R10, R22, 0x1, R21.reuse ;  /* 0x00000001160a7824 */ /* 0x102fe400078e0215 */
[----:B------:R-:W-:Y:S01]  /*98c0*/  IMAD.IADD R15, R23, 0x1, R21 ;  /* 0x00000001170f7824 */ /* 0x000fe200078e0215 */
[----:B--2---:R-:W-:Y:S06]  /*98d0*/  @P1 BRA `(.L_x_10739) ;  /* 0x0000000000581947 */ /* 0x004fec0003800000 */
        /* <DEDUP_REMOVED lines=13> */
.L_x_10741:
[----:B------:R-:W-:-:S05]  /*99b0*/  IMAD.U32 R200, RZ, RZ, UR26 ;  /* 0x0000001affc87e24 */ /* 0x000fca000f8e00ff */
[----:B------:R-:W-:-:S13]  /*99c0*/  ISETP.NE.AND P1, PT, R200, 0x1, PT ;  /* 0x00000001c800780c */ /* 0x000fda0003f25270 */
[----:B------:R-:W1:Y:S02]  /*99d0*/  @P1 LDC.64 R202, c[0x0][0x9e8] ;  /* 0x00027a00ffca1b82 */ /* 0x000e640000000a00 */
[----:B-1----:R-:W-:-:S05]  /*99e0*/  @P1 IMAD.HI.U32 R20, R21, R202, RZ ;  /* 0x000000ca15141227 */ /* 0x002fca00078e00ff */
[----:B------:R-:W-:-:S07]  /*99f0*/  @P1 SHF.R.U32.HI R21, RZ, R203, R20 ;  /* 0x000000cbff151219 */ /* 0x000fce0000011614 */
.L_x_10742:
[----:B------:R-:W-:Y:S05]  /*9a00*/  BSYNC B0 ;  /* 0x0000000000007941 */ /* 0x000fea0003800000 */
.L_x_10740:
[----:B------:R-:W-:-:S05]  /*9a10*/  IMAD R21, R21, R200, R0 ;  /* 0x000000c815157224 */ /* 0x000fca00078e0200 */
[----:B------:R-:W-:Y:S02]  /*9a20*/  VIADDMNMX R10, R21, R200, R10, PT ;  /* 0x000000c8150a7246 */ /* 0x000fe4000380010a */
[----:B------:R-:W-:-:S07]  /*9a30*/  VIMNMX R15, R15, R21, !PT ;  /* 0x000000150f0f7248 */ /* 0x000fce0007fe0100 */
.L_x_10739:
[C---:B------:R-:W-:Y:S02]  /*9a40*/  ISETP.GE.AND P6, PT, R201.reuse, 0xa, PT ;  /* 0x0000000ac900780c */ /* 0x040fe40003fc6270 */
[C---:B------:R-:W-:Y:S02]  /*9a50*/  ISETP.GE.AND P1, PT, R201.reuse, 0x2, PT ;  /* 0x00000002c900780c */ /* 0x040fe40003f26270 */
[C---:B------:R-:W-:Y:S02]  /*9a60*/  ISETP.GE.AND P2, PT, R201.reuse, 0x9, PT ;  /* 0x00000009c900780c */ /* 0x040fe40003f46270 */
[----:B------:R-:W-:Y:S02]  /*9a70*/  ISETP.GE.AND P5, PT, R201, 0x11, PT ;  /* 0x00000011c900780c */ /* 0x000fe40003fa6270 */
[----:B------:R-:W-:Y:S02]  /*9a80*/  LOP3.LUT R17, R17, 0xfffffffb, RZ, 0xc0, !PT ;  /* 0xfffffffb11117812 */ /* 0x000fe400078ec0ff */
[----:B------:R-:W-:-:S02]  /*9a90*/  ISETP.GT.AND P4, PT, R15, 0x1, !P1 ;  /* 0x000000010f00780c */ /* 0x000fc40004f84270 */
[----:B------:R-:W-:Y:S02]  /*9aa0*/  ISETP.GT.AND P3, PT, R15, 0x8, !P2 ;  /* 0x000000080f00780c */ /* 0x000fe40005764270 */
[----:B------:R-:W-:Y:S02]  /*9ab0*/  @P6 LOP3.LUT R17, R17, 0x4, RZ, 0xfc, !PT ;  /* 0x0000000411116812 */ /* 0x000fe400078efcff */
[C---:B------:R-:W-:Y:S02]  /*9ac0*/  ISETP.LT.OR P4, PT, R10.reuse, 0x2, P4 ;  /* 0x000000020a00780c */ /* 0x040fe40002781670 */
[----:B------:R-:W-:Y:S02]  /*9ad0*/  ISETP.LT.OR P3, PT, R10, 0x9, P3 ;  /* 0x000000090a00780c */ /* 0x000fe40001f61670 */
[----:B------:R-:W-:Y:S02]  /*9ae0*/  LOP3.LUT R17, R17, 0xfffffff7, RZ, 0xc0, !PT ;  /* 0xfffffff711117812 */ /* 0x000fe400078ec0ff */
[----:B------:R-:W-:-:S02]  /*9af0*/  FSEL R153, R153, -INF , !P4 ;  /* 0xff80000099997808 */ /* 0x000fc40006000000 */
[----:B------:R-:W-:Y:S02]  /*9b00*/  FSEL R156, R156, -INF , !P3 ;  /* 0xff8000009c9c7808 */ /* 0x000fe40005800000 */
[----:B------:R-:W-:Y:S02]  /*9b10*/  ISETP.GT.AND P4, PT, R15, 0x9, !P6 ;  /* 0x000000090f00780c */ /* 0x000fe40007784270 */
[----:B------:R-:W-:Y:S02]  /*9b20*/  @P5 LOP3.LUT R17, R17, 0x8, RZ, 0xfc, !PT ;  /* 0x0000000811115812 */ /* 0x000fe400078efcff */
[----:B------:R-:W-:Y:S02]  /*9b30*/  ISETP.GT.AND P3, PT, R15, 0x10, !P5 ;  /* 0x000000100f00780c */ /* 0x000fe40006f64270 */
[----:B------:R-:W-:Y:S02]  /*9b40*/  ISETP.GE.AND P5, PT, R201, 0x12, PT ;  /* 0x00000012c900780c */ /* 0x000fe40003fa6270 */
[----:B------:R-:W-:-:S02]  /*9b50*/  ISETP.LT.OR P4, PT, R10, 0xa, P4 ;  /* 0x0000000a0a00780c */ /* 0x000fc40002781670 */
[----:B------:R-:W-:Y:S02]  /*9b60*/  ISETP.LT.OR P3, PT, R10, 0x11, P3 ;  /* 0x000000110a00780c */ /* 0x000fe40001f61670 */
[----:B------:R-:W-:Y:S02]  /*9b70*/  FSEL R157, R157, -INF , !P4 ;  /* 0xff8000009d9d7808 */ /* 0x000fe40006000000 */
[----:B------:R-:W-:Y:S02]  /*9b80*/  ISETP.GE.AND P4, PT, R201, 0x19, PT ;  /* 0x00000019c900780c */ /* 0x000fe40003f86270 */
[----:B------:R-:W-:Y:S02]  /*9b90*/  LOP3.LUT R17, R17, 0xffffffef, RZ, 0xc0, !PT ;  /* 0xffffffef11117812 */ /* 0x000fe400078ec0ff */
[----:B------:R-:W-:Y:S02]  /*9ba0*/  FSEL R160, R160, -INF , !P3 ;  /* 0xff800000a0a07808 */ /* 0x000fe40005800000 */
[----:B------:R-:W-:-:S02]  /*9bb0*/  ISETP.GT.AND P3, PT, R15, 0x11, !P5 ;  /* 0x000000110f00780c */ /* 0x000fc40006f64270 */
[----:B------:R-:W-:Y:S02]  /*9bc0*/  @P5 LOP3.LUT R17, R17, 0x10, RZ, 0xfc, !PT ;  /* 0x0000001011115812 */ /* 0x000fe400078efcff */
[----:B------:R-:W-:Y:S02]  /*9bd0*/  ISETP.LT.OR P3, PT, R10, 0x12, P3 ;  /* 0x000000120a00780c */ /* 0x000fe40001f61670 */
[----:B------:R-:W-:Y:S02]  /*9be0*/  LOP3.LUT R17, R17, 0xfffbffff, RZ, 0xc0, !PT ;  /* 0xfffbffff11117812 */ /* 0x000fe400078ec0ff */
[----:B------:R-:W-:Y:S02]  /*9bf0*/  FSEL R161, R161, -INF , !P3 ;  /* 0xff800000a1a17808 */ /* 0x000fe40005800000 */
[----:B------:R-:W-:Y:S02]  /*9c00*/  @P4 LOP3.LUT R17, R17, 0x40000, RZ, 0xfc, !PT ;  /* 0x0004000011114812 */ /* 0x000fe400078efcff */
[----:B------:R-:W-:-:S02]  /*9c10*/  ISETP.GT.AND P3, PT, R15, 0x18, !P4 ;  /* 0x000000180f00780c */ /* 0x000fc40006764270 */
[----:B------:R-:W-:Y:S02]  /*9c20*/  ISETP.GE.AND P4, PT, R201, 0x1a, PT ;  /* 0x0000001ac900780c */ /* 0x000fe40003f86270 */
[----:B------:R-:W-:Y:S02]  /*9c30*/  ISETP.LT.OR P3, PT, R10, 0x19, P3 ;  /* 0x000000190a00780c */ /* 0x000fe40001f61670 */
[----:B------:R-:W-:Y:S02]  /*9c40*/  LOP3.LUT R17, R17, 0xfffdffff, RZ, 0xc0, !PT ;  /* 0xfffdffff11117812 */ /* 0x000fe400078ec0ff */
        /* <DEDUP_REMOVED lines=99> */
[----:B------:R-:W1:Y:S02]  /*a280*/  SHFL.IDX PT, R15, R14, 0x1, 0x1c1f ;  /* 0x003c1f000e0f7f89 */ /* 0x000e6400000e0000 */
[----:B------:R-:W-:-:S04]  /*a290*/  ISETP.LT.OR P6, PT, R10, 0x5a, P6 ;  /* 0x0000005a0a00780c */ /* 0x000fc800037c1670 */
        /* <DEDUP_REMOVED lines=18> */
.L_x_10745:
[----:B------:R-:W-:-:S05]  /*a3c0*/  IMAD.U32 R22, RZ, RZ, UR26 ;  /* 0x0000001aff167e24 */ /* 0x000fca000f8e00ff */
[----:B------:R-:W-:-:S13]  /*a3d0*/  ISETP.NE.AND P6, PT, R22, 0x1, PT ;  /* 0x000000011600780c */ /* 0x000fda0003fc5270 */
[----:B------:R-:W1:Y:S02]  /*a3e0*/  @P6 LDC.64 R14, c[0x0][0x9e8] ;  /* 0x00027a00ff0e6b82 */ /* 0x000e640000000a00 */
[----:B-1----:R-:W-:-:S05]  /*a3f0*/  @P6 IMAD.HI.U32 R14, R23, R14, RZ ;  /* 0x0000000e170e6227 */ /* 0x002fca00078e00ff */
[----:B------:R-:W-:-:S07]  /*a400*/  @P6 SHF.R.U32.HI R23, RZ, R15, R14 ;  /* 0x0000000fff176219 */ /* 0x000fce000001160e */
.L_x_10746:
[----:B------:R-:W-:Y:S05]  /*a410*/  BSYNC B0 ;  /* 0x0000000000007941 */ /* 0x000fea0003800000 */
.L_x_10744:
[----:B------:R-:W-:-:S05]  /*a420*/  IMAD R23, R23, R22, R0 ;  /* 0x0000001617177224 */ /* 0x000fca00078e0200 */
[----:B------:R-:W-:Y:S02]  /*a430*/  VIADDMNMX R10, R23, R22, R10, PT ;  /* 0x00000016170a7246 */ /* 0x000fe4000380010a */
[----:B------:R-:W-:-:S07]  /*a440*/  VIMNMX R20, R20, R23, !PT ;  /* 0x0000001714147248 */ /* 0x000fce0007fe0100 */
.L_x_10743:
[----:B------:R-:W-:Y:S01]  /*a450*/  ISETP.GT.AND P1, PT, R20, 0x1, !P1 ;  /* 0x000000011400780c */ /* 0x000fe20004f24270 */
[----:B------:R-:W-:Y:S01]  /*a460*/  UMOV UR10, UR25 ;  /* 0x00000019000a7c82 */ /* 0x000fe20008000000 */
[----:B------:R-:W-:Y:S02]  /*a470*/  FMNMX.FTZ R0, R21, R12, !PT ;  /* 0x0000000c15007209 */ /* 0x000fe40007810000 */
[----:B------:R-:W-:Y:S02]  /*a480*/  ISETP.LT.OR P1, PT, R10, 0x2, P1 ;  /* 0x000000020a00780c */ /* 0x000fe40000f21670 */
[----:B------:R-:W-:Y:S02]  /*a490*/  LOP3.LUT P6, RZ, R17, 0x20000, RZ, 0xc0, !PT ;  /* 0x0002000011ff7812 */ /* 0x000fe400078cc0ff */
[----:B------:R-:W-:Y:S02]  /*a4a0*/  FSEL R155, R155, -INF , !P1 ;  /* 0xff8000009b9b7808 */ /* 0x000fe40004800000 */
[----:B------:R-:W-:-:S02]  /*a4b0*/  LOP3.LUT P1, RZ, R17, 0x4, RZ, 0xc0, !PT ;  /* 0x0000000411ff7812 */ /* 0x000fc4000782c0ff */
[C---:B------:R-:W-:Y:S02]  /*a4c0*/  ISETP.GT.AND P2, PT, R20.reuse, 0x8, !P2 ;  /* 0x000000081400780c */ /* 0x040fe40005744270 */
[----:B------:R-:W-:Y:S02]  /*a4d0*/  ISETP.GT.AND P1, PT, R20, 0x9, !P1 ;  /* 0x000000091400780c */ /* 0x000fe40004f24270 */
[----:B------:R-:W-:Y:S02]  /*a4e0*/  FMNMX.FTZ R15, R153, R0, !PT ;  /* 0x00000000990f7209 */ /* 0x000fe40007810000 */
[C---:B------:R-:W-:Y:S02]  /*a4f0*/  ISETP.LT.OR P1, PT, R10.reuse, 0xa, P1 ;  /* 0x0000000a0a00780c */ /* 0x040fe40000f21670 */
[----:B------:R-:W-:Y:S02]  /*a500*/  ISETP.LT.OR P2, PT, R10, 0x9, P2 ;  /* 0x000000090a00780c */ /* 0x000fe40001741670 */
[----:B------:R-:W-:-:S02]  /*a510*/  FSEL R159, R159, -INF , !P1 ;  /* 0xff8000009f9f7808 */ /* 0x000fc40004800000 */
[C---:B------:R-:W-:Y:S02]  /*a520*/  LOP3.LUT P1, RZ, R17.reuse, 0x8, RZ, 0xc0, !PT ;  /* 0x0000000811ff7812 */ /* 0x040fe4000782c0ff */
[----:B------:R-:W-:Y:S02]  /*a530*/  FMNMX.FTZ R0, R156, R15, !PT ;  /* 0x0000000f9c007209 */ /* 0x000fe40007810000 */
[----:B------:R-:W-:Y:S02]  /*a540*/  ISETP.GT.AND P1, PT, R20, 0x10, !P1 ;  /* 0x000000101400780c */ /* 0x000fe40004f24270 */
[----:B------:R-:W-:Y:S02]  /*a550*/  FSEL R158, R158, -INF , !P2 ;  /* 0xff8000009e9e7808 */ /* 0x000fe40005000000 */
[----:B------:R-:W-:Y:S02]  /*a560*/  ISETP.LT.OR P1, PT, R10, 0x11, P1 ;  /* 0x000000110a00780c */ /* 0x000fe40000f21670 */
[----:B------:R-:W-:-:S02]  /*a570*/  LOP3.LUT P2, RZ, R17, 0x10000, RZ, 0xc0, !PT ;  /* 0x0001000011ff7812 */ /* 0x000fc4000784c0ff */
        /* <DEDUP_REMOVED lines=52> */
[----:B------:R-:W1:Y:S01]  /*a8c0*/  SHFL.BFLY PT, R15, R14, 0x2, 0x1f ;  /* 0x0c401f000e0f7f89 */ /* 0x000e6200000e0000 */
[----:B------:R-:W-:Y:S02]  /*a8d0*/  FSEL R178, R178, -INF , !P1 ;  /* 0xff800000b2b27808 */ /* 0x000fe40004800000 */
[----:B------:R-:W-:-:S02]  /*a8e0*/  LOP3.LUT P1, RZ, R17, 0x800, RZ, 0xc0, !PT ;  /* 0x0000080011ff7812 */ /* 0x000fc4000782c0ff */
[----:B------:R-:W-:Y:S02]  /*a8f0*/  LOP3.LUT P2, RZ, R17, 0x40, RZ, 0xc0, !PT ;  /* 0x0000004011ff7812 */ /* 0x000fe4000784c0ff */
[C---:B------:R-:W-:Y:S02]  /*a900*/  ISETP.GT.AND P1, PT, R20.reuse, 0x31, !P1 ;  /* 0x000000311400780c */ /* 0x040fe40004f24270 */
[----:B------:R-:W-:Y:S02]  /*a910*/  ISETP.GT.AND P3, PT, R20, 0x50, !P3 ;  /* 0x000000501400780c */ /* 0x000fe40005f64270 */
[----:B------:R-:W-:Y:S02]  /*a920*/  ISETP.LT.OR P1, PT, R10, 0x32, P1 ;  /* 0x000000320a00780c */ /* 0x000fe40000f21670 */
[----:B------:R-:W-:Y:S02]  /*a930*/  ISETP.GT.AND P4, PT, R20, 0x51, !P4 ;  /* 0x000000511400780c */ /* 0x000fe40006784270 */
[----:B------:R-:W-:-:S02]  /*a940*/  FSEL R179, R179, -INF , !P1 ;  /* 0xff800000b3b37808 */ /* 0x000fc40004800000 */
[----:B------:R-:W-:Y:S02]  /*a950*/  LOP3.LUT P1, RZ, R17, 0x400, RZ, 0xc0, !PT ;  /* 0x0000040011ff7812 */ /* 0x000fe4000782c0ff */
[C---:B------:R-:W-:Y:S02]  /*a960*/  ISETP.GT.AND P5, PT, R20.reuse, 0x58, !P5 ;  /* 0x000000581400780c */ /* 0x040fe40006fa4270 */
[----:B------:R-:W-:Y:S02]  /*a970*/  ISETP.GT.AND P1, PT, R20, 0x38, !P1 ;  /* 0x000000381400780c */ /* 0x000fe40004f24270 */
[C---:B------:R-:W-:Y:S02]  /*a980*/  ISETP.LT.OR P3, PT, R10.reuse, 0x51, P3 ;  /* 0x000000510a00780c */ /* 0x040fe40001f61670 */
[----:B------:R-:W-:Y:S02]  /*a990*/  ISETP.LT.OR P1, PT, R10, 0x39, P1 ;  /* 0x000000390a00780c */ /* 0x000fe40000f21670 */
[----:B-1----:R-:W-:-:S02]  /*a9a0*/  FMNMX.FTZ R15, R14, R15, !PT ;  /* 0x0000000f0e0f7209 */ /* 0x002fc40007810000 */
[----:B------:R-:W-:Y:S02]  /*a9b0*/  FSEL R182, R182, -INF , !P1 ;  /* 0xff800000b6b67808 */ /* 0x000fe40004800000 */
[----:B------:R-:W-:Y:S01]  /*a9c0*/  LOP3.LUT P1, RZ, R17, 0x200, RZ, 0xc0, !PT ;  /* 0x0000020011ff7812 */ /* 0x000fe2000782c0ff */
[----:B------:R-:W1:Y:S01]  /*a9d0*/  SHFL.BFLY PT, R0, R15, 0x1, 0x1f ;  /* 0x0c201f000f007f89 */ /* 0x000e6200000e0000 */
        /* <DEDUP_REMOVED lines=9> */
[----:B------:R-:W-:-:S02]  /*aa70*/  FSEL R198, R198, -INF , !P5 ;  /* 0xff800000c6c67808 */ /* 0x000fc40006800000 */
[----:B------:R-:W-:Y:S02]  /*aa80*/  ISETP.LT.OR P1, PT, R10, 0x41, P1 ;  /* 0x000000410a00780c */ /* 0x000fe40000f21670 */
[----:B-1----:R-:W-:Y:S02]  /*aa90*/  FMNMX.FTZ R0, R15, R0, !PT ;  /* 0x000000000f007209 */ /* 0x002fe40007810000 */
[----:B------:R-:W-:Y:S02]  /*aaa0*/  FSEL R186, R186, -INF , !P1 ;  /* 0xff800000baba7808 */ /* 0x000fe40004800000 */
[----:B------:R-:W-:Y:S01]  /*aab0*/  ISETP.GT.AND P1, PT, R20, 0x41, !P6 ;  /* 0x000000411400780c */ /* 0x000fe20007724270 */
[----:B------:R-:W-:Y:S01]  /*aac0*/  FMUL.FTZ R200, R0, UR10 ;  /* 0x0000000a00c87c20 */ /* 0x000fe20008410000 */
[----:B------:R-:W-:Y:S02]  /*aad0*/  LOP3.LUT P6, RZ, R17, 0x2, RZ, 0xc0, !PT ;  /* 0x0000000211ff7812 */ /* 0x000fe400078cc0ff */
[----:B------:R-:W-:-:S04]  /*aae0*/  ISETP.LT.OR P1, PT, R10, 0x42, P1 ;  /* 0x000000420a00780c */ /* 0x000fc80000f21670 */
[----:B------:R-:W-:Y:S02]  /*aaf0*/  FSEL R187, R187, -INF , !P1 ;  /* 0xff800000bbbb7808 */ /* 0x000fe40004800000 */
[----:B------:R-:W-:Y:S02]  /*ab00*/  ISETP.GT.AND P1, PT, R20, 0x48, !P2 ;  /* 0x000000481400780c */ /* 0x000fe40005724270 */
[----:B------:R-:W-:Y:S02]  /*ab10*/  LOP3.LUT P2, RZ, R17, 0x20, RZ, 0xc0, !PT ;  /* 0x0000002011ff7812 */ /* 0x000fe4000784c0ff */
[----:B------:R-:W-:Y:S02]  /*ab20*/  ISETP.LT.OR P1, PT, R10, 0x49, P1 ;  /* 0x000000490a00780c */ /* 0x000fe40000f21670 */
[----:B------:R-:W-:Y:S02]  /*ab30*/  ISETP.GT.AND P2, PT, R20, 0x49, !P2 ;  /* 0x000000491400780c */ /* 0x000fe40005744270 */
[----:B------:R-:W-:-:S02]  /*ab40*/  FSEL R190, R190, -INF , !P1 ;  /* 0xff800000bebe7808 */ /* 0x000fc40004800000 */
[----:B------:R-:W-:Y:S02]  /*ab50*/  ISETP.GT.AND P1, PT, R20, RZ, !P6 ;  /* 0x000000ff1400720c */ /* 0x000fe40007724270 */
[----:B------:R-:W-:Y:S02]  /*ab60*/  LOP3.LUT P6, RZ, R17, 0x1, RZ, 0xc0, !PT ;  /* 0x0000000111ff7812 */ /* 0x000fe400078cc0ff */
[C---:B------:R-:W-:Y:S02]  /*ab70*/  ISETP.LT.OR P1, PT, R10.reuse, 0x1, P1 ;  /* 0x000000010a00780c */ /* 0x040fe40000f21670 */
[----:B------:R-:W-:Y:S02]  /*ab80*/  ISETP.LT.OR P2, PT, R10, 0x4a, P2 ;  /* 0x0000004a0a00780c */ /* 0x000fe40001741670 */
[----:B------:R-:W-:Y:S02]  /*ab90*/  FSEL R22, R154, -INF , !P1 ;  /* 0xff8000009a167808 */ /* 0x000fe40004800000 */
[----:B------:R-:W-:-:S02]  /*aba0*/  FSETP.NEU.FTZ.AND P1, PT, R0, -INF , PT ;  /* 0xff8000000000780b */ /* 0x000fc40003f3d000 */
[----:B------:R-:W-:Y:S02]  /*abb0*/  FMNMX.FTZ R14, R22, R13, !PT ;  /* 0x0000000d160e7209 */ /* 0x000fe40007810000 */
[----:B------:R-:W-:Y:S02]  /*abc0*/  FSEL R200, R200, RZ, P1 ;  /* 0x000000ffc8c87208 */ /* 0x000fe40000800000 */
[----:B------:R-:W-:Y:S02]  /*abd0*/  ISETP.GT.AND P6, PT, R20, 0x59, !P6 ;  /* 0x000000591400780c */ /* 0x000fe400077c4270 */
[----:B------:R-:W-:Y:S01]  /*abe0*/  FSEL R191, R191, -INF , !P2 ;  /* 0xff800000bfbf7808 */ /* 0x000fe20005000000 */
[--C-:B------:R-:W-:Y:S01]  /*abf0*/  FFMA.FTZ R152, R21, UR10, -R200.reuse ;  /* 0x0000000a15987c23 */ /* 0x100fe200080108c8 */
[----:B------:R-:W-:Y:S01]  /*ac00*/  FMNMX.FTZ R21, R155, R14, !PT ;  /* 0x0000000e9b157209 */ /* 0x000fe20007810000 */
[--C-:B------:R-:W-:Y:S01]  /*ac10*/  FFMA.FTZ R15, R153, UR10, -R200.reuse ;  /* 0x0000000a990f7c23 */ /* 0x100fe200080108c8 */
[--C-:B------:R-:W-:Y:S01]  /*ac20*/  FFMA.FTZ R154, R156, UR10, -R200.reuse ;  /* 0x0000000a9c9a7c23 */ /* 0x100fe200080108c8 */
[--C-:B------:R-:W-:Y:S01]  /*ac30*/  FFMA.FTZ R156, R160, UR10, -R200.reuse ;  /* 0x0000000aa09c7c23 */ /* 0x100fe200080108c8 */
[----:B------:R-:W-:Y:S01]  /*ac40*/  FMNMX.FTZ R14, R158, R21, !PT ;  /* 0x000000159e0e7209 */ /* 0x000fe20007810000 */
[--C-:B------:R-:W-:Y:S01]  /*ac50*/  FFMA.FTZ R164, R164, UR10, -R200.reuse ;  /* 0x0000000aa4a47c23 */ /* 0x100fe200080108c8 */
[----:B------:R-:W-:Y:S01]  /*ac60*/  ISETP.LT.OR P6, PT, R10, 0x5a, P6 ;  /* 0x0000005a0a00780c */ /* 0x000fe200037c1670 */
[--C-:B------:R-:W-:Y:S01]  /*ac70*/  FFMA.FTZ R172, R172, UR10, -R200.reuse ;  /* 0x0000000aacac7c23 */ /* 0x100fe200080108c8 */
[----:B------:R-:W-:Y:S01]  /*ac80*/  FMNMX.FTZ R21, R159, R14, !PT ;  /* 0x0000000e9f157209 */ /* 0x000fe20007810000 */
[----:B------:R-:W-:Y:S01]  /*ac90*/  MUFU.EX2 R152, R152 ;  /* 0x0000009800987308 */ /* 0x000fe20000000800 */
[----:B------:R-:W-:Y:S01]  /*aca0*/  FSEL R199, R199, -INF , !P6 ;  /* 0xff800000c7c77808 */ /* 0x000fe20007000000 */
[--C-:B------:R-:W-:Y:S01]  /*acb0*/  FFMA.FTZ R168, R168, UR10, -R200.reuse ;  /* 0x0000000aa8a87c23 */ /* 0x100fe200080108c8 */
[----:B------:R-:W-:Y:S01]  /*acc0*/  FMNMX.FTZ R14, R162, R21, !PT ;  /* 0x00000015a20e7209 */ /* 0x000fe20007810000 */
[----:B------:R-:W-:-:S03]  /*acd0*/  FFMA.FTZ R21, R157, UR10, -R200 ;  /* 0x0000000a9d157c23 */ /* 0x000fc600080108c8 */
[----:B------:R-:W-:Y:S01]  /*ace0*/  FMNMX.FTZ R23, R163, R14, !PT ;  /* 0x0000000ea3177209 */ /* 0x000fe20007810000 */
[----:B------:R-:W-:Y:S03]  /*acf0*/  MUFU.EX2 R15, R15 ;  /* 0x0000000f000f7308 */ /* 0x000fe60000000800 */
[----:B------:R-:W-:-:S04]  /*ad00*/  FMNMX.FTZ R14, R166, R23, !PT ;  /* 0x00000017a60e7209 */ /* 0x000fc80007810000 */
[----:B------:R-:W-:Y:S01]  /*ad10*/  FMNMX.FTZ R23, R167, R14, !PT ;  /* 0x0000000ea7177209 */ /* 0x000fe20007810000 */
[----:B------:R-:W-:Y:S03]  /*ad20*/  MUFU.EX2 R154, R154 ;  /* 0x0000009a009a7308 */ /* 0x000fe60000000800 */
        /* <DEDUP_REMOVED lines=10> */
[----:B------:R1:W-:Y:S03]  /*add0*/  MUFU.EX2 R14, R164 ;  /* 0x000000a4000e7308 */ /* 0x0003e60000000800 */
[----:B------:R-:W-:-:S04]  /*ade0*/  FMNMX.FTZ R160, R182, R157, !PT ;  /* 0x0000009db6a07209 */ /* 0x000fc80007810000 */
[----:B------:R-:W-:Y:S01]  /*adf0*/  FMNMX.FTZ R157, R183, R160, !PT ;  /* 0x000000a0b79d7209 */ /* 0x000fe20007810000 */
[----:B------:R-:W-:Y:S03]  /*ae00*/  MUFU.EX2 R23, R23 ;  /* 0x0000001700177308 */ /* 0x000fe60000000800 */
[----:B-1----:R-:W-:Y:S01]  /*ae10*/  FMNMX.FTZ R164, R186, R157, !PT ;  /* 0x0000009dbaa47209 */ /* 0x002fe20007810000 */
[--C-:B------:R-:W-:Y:S01]  /*ae20*/  FFMA.FTZ R157, R169, UR10, -R200.reuse ;  /* 0x0000000aa99d7c23 */ /* 0x100fe200080108c8 */
[--C-:B------:R-:W-:Y:S01]  /*ae30*/  FFMA.FTZ R169, R181, UR10, -R200.reuse ;  /* 0x0000000ab5a97c23 */ /* 0x100fe200080108c8 */
[----:B------:R-:W-:Y:S01]  /*ae40*/  FFMA.FTZ R181, R193, UR10, -R200 ;  /* 0x0000000ac1b57c23 */ /* 0x000fe200080108c8 */
[----:B------:R-:W-:Y:S01]  /*ae50*/  FMNMX.FTZ R161, R187, R164, !PT ;  /* 0x000000a4bba17209 */ /* 0x000fe20007810000 */
[----:B------:R-:W-:Y:S03]  /*ae60*/  MUFU.EX2 R153, R153 ;  /* 0x0000009900997308 */ /* 0x000fe60000000800 */
[----:B------:R-:W-:-:S04]  /*ae70*/  FMNMX.FTZ R20, R190, R161, !PT ;  /* 0x000000a1be147209 */ /* 0x000fc80007810000 */
[----:B------:R-:W-:Y:S01]  /*ae80*/  FMNMX.FTZ R161, R191, R20, !PT ;  /* 0x00000014bfa17209 */ /* 0x000fe20007810000 */
[----:B------:R1:W-:Y:S03]  /*ae90*/  MUFU.EX2 R160, R168 ;  /* 0x000000a800a07308 */ /* 0x0003e60000000800 */
[----:B------:R-:W-:Y:S01]  /*aea0*/  FMNMX.FTZ R164, R194, R161, !PT ;  /* 0x000000a1c2a47209 */ /* 0x000fe20007810000 */
[--C-:B------:R-:W-:Y:S01]  /*aeb0*/  FFMA.FTZ R161, R173, UR10, -R200.reuse ;  /* 0x0000000aada17c23 */ /* 0x100fe200080108c8 */
[--C-:B------:R-:W-:Y:S02]  /*aec0*/  FFMA.FTZ R173, R185, UR10, -R200.reuse ;  /* 0x0000000ab9ad7c23 */ /* 0x100fe400080108c8 */
[----:B------:R-:W-:Y:S01]  /*aed0*/  FMNMX.FTZ R165, R195, R164, !PT ;  /* 0x000000a4c3a57209 */ /* 0x000fe20007810000 */
[----:B------:R2:W-:Y:S01]  /*aee0*/  MUFU.EX2 R20, R172 ;  /* 0x000000ac00147308 */ /* 0x0005e20000000800 */
[--C-:B------:R-:W-:Y:S01]  /*aef0*/  FFMA.FTZ R164, R176, UR10, -R200.reuse ;  /* 0x0000000ab0a47c23 */ /* 0x100fe200080108c8 */
[--C-:B------:R-:W-:Y:S01]  /*af00*/  FFMA.FTZ R176, R188, UR10, -R200.reuse ;  /* 0x0000000abcb07c23 */ /* 0x100fe200080108c8 */
[----:B------:R-:W-:Y:S01]  /*af10*/  FMNMX.FTZ R10, R198, R165, !PT ;  /* 0x000000a5c60a7209 */ /* 0x000fe20007810000 */
[--C-:B------:R-:W-:Y:S01]  /*af20*/  FFMA.FTZ R165, R177, UR10, -R200.reuse ;  /* 0x0000000ab1a57c23 */ /* 0x100fe200080108c8 */
[--C-:B------:R-:W-:Y:S01]  /*af30*/  FFMA.FTZ R188, R196, UR10, -R200.reuse ;  /* 0x0000000ac4bc7c23 */ /* 0x100fe200080108c8 */
[--C-:B-1----:R-:W-:Y:S01]  /*af40*/  FFMA.FTZ R168, R180, UR10, -R200.reuse ;  /* 0x0000000ab4a87c23 */ /* 0x102fe200080108c8 */
[----:B------:R-:W-:Y:S01]  /*af50*/  FMNMX.FTZ R10, R199, R10, !PT ;  /* 0x0000000ac70a7209 */ /* 0x000fe20007810000 */
[----:B------:R-:W-:Y:S01]  /*af60*/  MUFU.EX2 R157, R157 ;  /* 0x0000009d009d7308 */ /* 0x000fe20000000800 */
[--C-:B--2---:R-:W-:Y:S01]  /*af70*/  FFMA.FTZ R172, R184, UR10, -R200.reuse ;  /* 0x0000000ab8ac7c23 */ /* 0x104fe200080108c8 */
[----:B------:R-:W-:-:S02]  /*af80*/  FFMA.FTZ R180, R192, UR10, -R200 ;  /* 0x0000000ac0b47c23 */ /* 0x000fc400080108c8 */
[----:B------:R-:W1:Y:S04]  /*af90*/  SHFL.BFLY PT, R177, R10, 0x2, 0x1f ;  /* 0x0c401f000ab17f89 */ /* 0x000e6800000e0000 */
[----:B------:R-:W-:Y:S08]  /*afa0*/  MUFU.EX2 R161, R161 ;  /* 0x000000a100a17308 */ /* 0x000ff00000000800 */
[----:B------:R-:W-:Y:S08]  /*afb0*/  MUFU.EX2 R164, R164 ;  /* 0x000000a400a47308 */ /* 0x000ff00000000800 */
[----:B------:R-:W-:Y:S01]  /*afc0*/  MUFU.EX2 R165, R165 ;  /* 0x000000a500a57308 */ /* 0x000fe20000000800 */
[----:B-1----:R-:W-:Y:S01]  /*afd0*/  FMNMX.FTZ R184, R10, R177, !PT ;  /* 0x000000b10ab87209 */ /* 0x002fe20007810000 */
[----:B------:R-:W-:Y:S01]  /*afe0*/  FFMA.FTZ R177, R189, UR10, -R200 ;  /* 0x0000000abdb17c23 */ /* 0x000fe200080108c8 */
[----:B------:R-:W-:-:S05]  /*aff0*/  FSEL R189, R0, RZ, P1 ;  /* 0x000000ff00bd7208 */ /* 0x000fca0000800000 */
[----:B------:R-:W-:Y:S01]  /*b000*/  MUFU.EX2 R168, R168 ;  /* 0x000000a800a87308 */ /* 0x000fe20000000800 */
[----:B------:R-:W1:Y:S01]  /*b010*/  SHFL.BFLY PT, R185, R184, 0x1, 0x1f ;  /* 0x0c201f00b8b97f89 */ /* 0x000e6200000e0000 */
[----:B------:R-:W-:-:S06]  /*b020*/  FADD.FTZ R189, -R189, R12 ;  /* 0x0000000cbdbd7221 */ /* 0x000fcc0000010100 */
[----:B------:R-:W-:Y:S08]  /*b030*/  MUFU.EX2 R169, R169 ;  /* 0x000000a900a97308 */ /* 0x000ff00000000800 */
[----:B------:R-:W-:Y:S08]  /*b040*/  MUFU.EX2 R172, R172 ;  /* 0x000000ac00ac7308 */ /* 0x000ff00000000800 */
[----:B------:R-:W-:Y:S01]  /*b050*/  MUFU.EX2 R173, R173 ;  /* 0x000000ad00ad7308 */ /* 0x000fe20000000800 */
[----:B-1----:R-:W-:Y:S01]  /*b060*/  FMNMX.FTZ R10, R184, R185, !PT ;  /* 0x000000b9b80a7209 */ /* 0x002fe20007810000 */
[----:B------:R-:W-:Y:S01]  /*b070*/  FMUL.FTZ R185, R189, UR10 ;  /* 0x0000000abdb97c20 */ /* 0x000fe20008410000 */
[----:B------:R-:W-:-:S02]  /*b080*/  FFMA.FTZ R189, R197, UR10, -R200 ;  /* 0x0000000ac5bd7c23 */ /* 0x000fc400080108c8 */
[C---:B------:R-:W-:Y:S01]  /*b090*/  FSETP.NEU.FTZ.AND P1, PT, R10.reuse, -INF , PT ;  /* 0xff8000000a00780b */ /* 0x040fe20003f3d000 */
[----:B------:R-:W-:Y:S02]  /*b0a0*/  FMUL.FTZ R196, R10, UR10 ;  /* 0x0000000a0ac47c20 */ /* 0x000fe40008410000 */
[----:B------:R-:W1:Y:S03]  /*b0b0*/  MUFU.EX2 R185, R185 ;  /* 0x000000b900b97308 */ /* 0x000e660000000800 */
[----:B------:R-:W-:-:S05]  /*b0c0*/  FSEL R196, R196, RZ, P1 ;  /* 0x000000ffc4c47208 */ /* 0x000fca0000800000 */
        /* <DEDUP_REMOVED lines=9> */
[----:B-1----:R-:W-:Y:S01]  /*b160*/  FFMA.FTZ R184, R185, R3, R152 ;  /* 0x00000003b9b87223 */ /* 0x002fe20000010098 */
[----:B------:R-:W-:Y:S01]  /*b170*/  F2FP.F16.F32.PACK_AB R152, R15, R152 ;  /* 0x000000980f98723e */ /* 0x000fe200000000ff */
[----:B------:R-:W1:Y:S01]  /*b180*/  MUFU.EX2 R177, R177 ;  /* 0x000000b100b17308 */ /* 0x000e620000000800 */
[----:B------:R-:W-:Y:S01]  /*b190*/  FFMA.FTZ R179, R179, UR10, -R196 ;  /* 0x0000000ab3b37c23 */ /* 0x000fe200080108c4 */
[----:B------:R-:W-:Y:S01]  /*b1a0*/  FADD.FTZ R3, R15, R184 ;  /* 0x000000b80f037221 */ /* 0x000fe20000010000 */
[--C-:B------:R-:W-:Y:S01]  /*b1b0*/  FFMA.FTZ R184, R159, UR10, -R196.reuse ;  /* 0x0000000a9fb87c23 */ /* 0x100fe200080108c4 */
[--C-:B------:R-:W-:Y:S01]  /*b1c0*/  FFMA.FTZ R159, R162, UR10, -R196.reuse ;  /* 0x0000000aa29f7c23 */ /* 0x100fe200080108c4 */
[--C-:B------:R-:W-:Y:S01]  /*b1d0*/  FFMA.FTZ R182, R182, UR10, -R196.reuse ;  /* 0x0000000ab6b67c23 */ /* 0x100fe200080108c4 */
[----:B------:R-:W-:Y:S01]  /*b1e0*/  FADD.FTZ R158, R154, R3 ;  /* 0x000000039a9e7221 */ /* 0x000fe20000010000 */
[----:B------:R-:W-:Y:S01]  /*b1f0*/  F2FP.F16.F32.PACK_AB R154, R21, R154 ;  /* 0x0000009a159a723e */ /* 0x000fe200000000ff */
        /* <DEDUP_REMOVED lines=12> */
[----:B------:R-:W-:Y:S01]  /*b2c0*/  FFMA.FTZ R198, R198, UR10, -R196 ;  /* 0x0000000ac6c67c23 */ /* 0x000fe200080108c4 */
[----:B------:R-:W-:Y:S01]  /*b2d0*/  F2FP.F16.F32.PACK_AB R156, R23, R156 ;  /* 0x0000009c179c723e */ /* 0x000fe200000000ff */
[----:B------:R-:W-:Y:S01]  /*b2e0*/  FADD.FTZ R158, R14, R3 ;  /* 0x000000030e9e7221 */ /* 0x000fe20000010000 */
[-C--:B------:R-:W-:Y:S01]  /*b2f0*/  FMUL.FTZ R24, R24, R185.reuse ;  /* 0x000000b918187220 */ /* 0x080fe20000410000 */
[----:B------:R3:W-:Y:S01]  /*b300*/  MUFU.EX2 R12, R188 ;  /* 0x000000bc000c7308 */ /* 0x0007e20000000800 */
[-C--:B------:R-:W-:Y:S01]  /*b310*/  FMUL.FTZ R25, R25, R185.reuse ;  /* 0x000000b919197220 */ /* 0x080fe20000410000 */
[----:B------:R-:W-:Y:S01]  /*b320*/  FADD.FTZ R3, R153, R158 ;  /* 0x0000009e99037221 */ /* 0x000fe20000010000 */
[-C--:B------:R-:W-:Y:S01]  /*b330*/  FMUL.FTZ R28, R28, R185.reuse ;  /* 0x000000b91c1c7220 */ /* 0x080fe20000410000 */
[-C--:B------:R-:W-:Y:S01]  /*b340*/  FMUL.FTZ R29, R29, R185.reuse ;  /* 0x000000b91d1d7220 */ /* 0x080fe20000410000 */
[-C--:B------:R-:W-:Y:S01]  /*b350*/  FMUL.FTZ R32, R32, R185.reuse ;  /* 0x000000b920207220 */ /* 0x080fe20000410000 */
[----:B------:R-:W-:Y:S01]  /*b360*/  FADD.FTZ R158, R160, R3 ;  /* 0x00000003a09e7221 */ /* 0x000fe20000010000 */
[----:B------:R-:W-:Y:S01]  /*b370*/  F2FP.F16.F32.PACK_AB R160, R157, R160 ;  /* 0x000000a09da0723e */ /* 0x000fe200000000ff */
[----:B------:R-:W-:Y:S01]  /*b380*/  MUFU.EX2 R193, R193 ;  /* 0x000000c100c17308 */ /* 0x000fe20000000800 */
[----:B---3--:R-:W-:Y:S01]  /*b390*/  FFMA.FTZ R188, R163, UR10, -R196 ;  /* 0x0000000aa3bc7c23 */ /* 0x008fe200080108c4 */
[----:B------:R-:W-:Y:S01]  /*b3a0*/  FADD.FTZ R3, R157, R158 ;  /* 0x0000009e9d037221 */ /* 0x000fe20000010000 */
[----:B------:R-:W-:Y:S01]  /*b3b0*/  FSEL R158, R10, RZ, P1 ;  /* 0x000000ff0a9e7208 */ /* 0x000fe20000800000 */
[----:B------:R-:W-:Y:S01]  /*b3c0*/  FFMA.FTZ R163, R166, UR10, -R196 ;  /* 0x0000000aa6a37c23 */ /* 0x000fe200080108c4 */
[----:B------:R-:W-:Y:S01]  /*b3d0*/  F2FP.F16.F32.PACK_AB R166, R169, R168 ;  /* 0x000000a8a9a6723e */ /* 0x000fe200000000ff */
[----:B------:R-:W-:Y:S01]  /*b3e0*/  FADD.FTZ R162, R20, R3 ;  /* 0x0000000314a27221 */ /* 0x000fe20000010000 */
[----:B------:R-:W-:Y:S01]  /*b3f0*/  PLOP3.LUT P1, PT, PT, PT, UP0, 0x40, 0x0 ;  /* 0x000000000000781c */ /* 0x000fe20003f2e808 */
[----:B------:R-:W-:Y:S01]  /*b400*/  FADD.FTZ R3, -R158, R13 ;  /* 0x0000000d9e037221 */ /* 0x000fe20000010100 */
[----:B------:R-:W3:Y:S01]  /*b410*/  MUFU.EX2 R22, R22 ;  /* 0x0000001600167308 */ /* 0x000ee20000000800 */
[----:B------:R-:W-:Y:S01]  /*b420*/  FADD.FTZ R197, R161, R162 ;  /* 0x000000a2a1c57221 */ /* 0x000fe20000010000 */
[--C-:B------:R-:W-:Y:S01]  /*b430*/  FFMA.FTZ R13, R170, UR10, -R196.reuse ;  /* 0x0000000aaa0d7c23 */ /* 0x100fe200080108c4 */
[----:B-1----:R-:W-:Y:S01]  /*b440*/  F2FP.F16.F32.PACK_AB R170, R177, R176 ;  /* 0x000000b0b1aa723e */ /* 0x002fe200000000ff */
[----:B------:R-:W-:Y:S01]  /*b450*/  FFMA.FTZ R196, R199, UR10, -R196 ;  /* 0x0000000ac7c47c23 */ /* 0x000fe200080108c4 */
[----:B------:R-:W-:Y:S01]  /*b460*/  FADD.FTZ R158, R164, R197 ;  /* 0x000000c5a49e7221 */ /* 0x000fe20000010000 */
[----:B------:R-:W-:Y:S01]  /*b470*/  F2FP.F16.F32.PACK_AB R162, R161, R20 ;  /* 0x00000014a1a2723e */ /* 0x000fe200000000ff */
[-C--:B------:R-:W-:Y:S01]  /*b480*/  FMUL.FTZ R33, R33, R185.reuse ;  /* 0x000000b921217220 */ /* 0x080fe20000410000 */
[----:B------:R-:W-:Y:S01]  /*b490*/  MUFU.EX2 R155, R155 ;  /* 0x0000009b009b7308 */ /* 0x000fe20000000800 */
[C---:B------:R-:W-:Y:S01]  /*b4a0*/  FADD.FTZ R197, R165.reuse, R158 ;  /* 0x0000009ea5c57221 */ /* 0x040fe20000010000 */
[----:B------:R-:W-:Y:S01]  /*b4b0*/  F2FP.F16.F32.PACK_AB R164, R165, R164 ;  /* 0x000000a4a5a4723e */ /* 0x000fe200000000ff */
[-C--:B------:R-:W-:Y:S01]  /*b4c0*/  FMUL.FTZ R36, R36, R185.reuse ;  /* 0x000000b924247220 */ /* 0x080fe20000410000 */
[-C--:B------:R-:W-:Y:S01]  /*b4d0*/  FMUL.FTZ R37, R37, R185.reuse ;  /* 0x000000b925257220 */ /* 0x080fe20000410000 */
[----:B------:R-:W-:Y:S01]  /*b4e0*/  FADD.FTZ R158, R168, R197 ;  /* 0x000000c5a89e7221 */ /* 0x000fe20000010000 */
[----:B------:R-:W-:Y:S01]  /*b4f0*/  F2FP.F16.F32.PACK_AB R168, R173, R172 ;  /* 0x000000acada8723e */ /* 0x000fe200000000ff */
[-C--:B------:R-:W-:Y:S01]  /*b500*/  FMUL.FTZ R40, R40, R185.reuse ;  /* 0x000000b928287220 */ /* 0x080fe20000410000 */
[----:B------:R-:W-:Y:S01]  /*b510*/  MUFU.EX2 R184, R184 ;  /* 0x000000b800b87308 */ /* 0x000fe20000000800 */
[----:B------:R-:W-:Y:S01]  /*b520*/  FADD.FTZ R197, R169, R158 ;  /* 0x0000009ea9c57221 */ /* 0x000fe20000010000 */
[-C--:B------:R-:W-:Y:S01]  /*b530*/  FMUL.FTZ R41, R41, R185.reuse ;  /* 0x000000b929297220 */ /* 0x080fe20000410000 */
[-C--:B------:R-:W-:Y:S01]  /*b540*/  FMUL.FTZ R44, R44, R185.reuse ;  /* 0x000000b92c2c7220 */ /* 0x080fe20000410000 */
[-C--:B------:R-:W-:Y:S01]  /*b550*/  FMUL.FTZ R45, R45, R185.reuse ;  /* 0x000000b92d2d7220 */ /* 0x080fe20000410000 */
[----:B------:R-:W-:Y:S01]  /*b560*/  FADD.FTZ R158, R172, R197 ;  /* 0x000000c5ac9e7221 */ /* 0x000fe20000010000 */
[----:B--2---:R-:W-:Y:S01]  /*b570*/  F2FP.F16.F32.PACK_AB R172, R181, R180 ;  /* 0x000000b4b5ac723e */ /* 0x004fe200000000ff */
        /* <DEDUP_REMOVED lines=12> */
[----:B------:R-:W-:Y:S01]  /*b640*/  FMUL.FTZ R60, R60, R185 ;  /* 0x000000b93c3c7220 */ /* 0x000fe20000410000 */
[----:B---3--:R-:W-:Y:S01]  /*b650*/  F2FP.F16.F32.PACK_AB R153, R22, R193 ;  /* 0x000000c11699723e */ /* 0x008fe200000000ff */
[----:B------:R-:W-:Y:S01]  /*b660*/  FADD.FTZ R14, R180, R21 ;  /* 0x00000015b40e7221 */ /* 0x000fe20000010000 */
[-C--:B------:R-:W-:Y:S01]  /*b670*/  FMUL.FTZ R61, R61, R185.reuse ;  /* 0x000000b93d3d7220 */ /* 0x080fe20000410000 */
[-C--:B------:R-:W-:Y:S01]  /*b680*/  FMUL.FTZ R64, R64, R185.reuse ;  /* 0x000000b940407220 */ /* 0x080fe20000410000 */
[----:B------:R-:W2:Y:S01]  /*b690*/  MUFU.EX2 R188, R188 ;  /* 0x000000bc00bc7308 */ /* 0x000ea20000000800 */
[----:B------:R-:W-:Y:S01]  /*b6a0*/  FADD.FTZ R21, R181, R14 ;  /* 0x0000000eb5157221 */ /* 0x000fe20000010000 */
[----:B------:R-:W-:Y:S01]  /*b6b0*/  FMUL.FTZ R14, R3, UR10 ;  /* 0x0000000a030e7c20 */ /* 0x000fe20008410000 */
[-C--:B------:R-:W-:Y:S01]  /*b6c0*/  FMUL.FTZ R65, R65, R185.reuse ;  /* 0x000000b941417220 */ /* 0x080fe20000410000 */
[-C--:B------:R-:W-:Y:S01]  /*b6d0*/  FMUL.FTZ R68, R68, R185.reuse ;  /* 0x000000b944447220 */ /* 0x080fe20000410000 */
[----:B-1----:R-:W-:Y:S01]  /*b6e0*/  FADD.FTZ R174, R12, R21 ;  /* 0x000000150cae7221 */ /* 0x002fe20000010000 */
        /* <DEDUP_REMOVED lines=19> */
[----:B-1----:R-:W-:Y:S01]  /*b820*/  FFMA.FTZ R21, R14, R2, R193 ;  /* 0x000000020e157223 */ /* 0x002fe200000100c1 */
        /* <DEDUP_REMOVED lines=16> */
[----:B--2---:R-:W-:Y:S01]  /*b930*/  F2FP.F16.F32.PACK_AB R159, R192, R163 ;  /* 0x000000a3c09f723e */ /* 0x004fe200000000ff */
        /* <DEDUP_REMOVED lines=14> */
[----:B-1----:R-:W-:Y:S01]  /*ba20*/  FADD.FTZ R21, R13, R180 ;  /* 0x000000b40d157221 */ /* 0x002fe20000010000 */
[C---:B---3--:R-:W-:Y:S01]  /*ba30*/  FADD.FTZ R3, R189.reuse, R174 ;  /* 0x000000aebd037221 */ /* 0x048fe20000010000 */
[----:B------:R-:W-:Y:S01]  /*ba40*/  F2FP.F16.F32.PACK_AB R174, R189, R12 ;  /* 0x0000000cbdae723e */ /* 0x000fe200000000ff */
        /* <DEDUP_REMOVED lines=9> */
[----:B------:R-:W-:Y:S01]  /*bae0*/  FADD.FTZ R21, R15, R180 ;  /* 0x000000b40f157221 */ /* 0x000fe20000010000 */
[----:B------:R-:W-:Y:S01]  /*baf0*/  FMUL.FTZ R149, R149, R185 ;  /* 0x000000b995957220 */ /* 0x000fe20000410000 */
[----:B------:R-:W-:Y:S01]  /*bb00*/  F2FP.F16.F32.PACK_AB R155, R184, R155 ;  /* 0x0000009bb89b723e */ /* 0x000fe200000000ff */
[----:B------:R-:W2:Y:S01]  /*bb10*/  MUFU.EX2 R12, R179 ;  /* 0x000000b3000c7308 */ /* 0x000ea20000000800 */
[----:B----4-:R-:W-:Y:S01]  /*bb20*/  F2FP.F16.F32.PACK_AB R163, R20, R15 ;  /* 0x0000000f14a3723e */ /* 0x010fe200000000ff */
[-C--:B------:R-:W-:Y:S01]  /*bb30*/  FMUL.FTZ R26, R26, R14.reuse ;  /* 0x0000000e1a1a7220 */ /* 0x080fe20000410000 */
[-C--:B------:R-:W-:Y:S01]  /*bb40*/  FMUL.FTZ R27, R27, R14.reuse ;  /* 0x0000000e1b1b7220 */ /* 0x080fe20000410000 */
[-C--:B------:R-:W-:Y:S01]  /*bb50*/  FMUL.FTZ R30, R30, R14.reuse ;  /* 0x0000000e1e1e7220 */ /* 0x080fe20000410000 */
[-C--:B------:R-:W-:Y:S01]  /*bb60*/  FMUL.FTZ R31, R31, R14.reuse ;  /* 0x0000000e1f1f7220 */ /* 0x080fe20000410000 */
[-C--:B------:R-:W-:Y:S01]  /*bb70*/  FMUL.FTZ R34, R34, R14.reuse ;  /* 0x0000000e22227220 */ /* 0x080fe20000410000 */
[-C--:B------:R-:W-:Y:S01]  /*bb80*/  FMUL.FTZ R35, R35, R14.reuse ;  /* 0x0000000e23237220 */ /* 0x080fe20000410000 */
[----:B------:R3:W4:Y:S01]  /*bb90*/  MUFU.EX2 R167, R182 ;  /* 0x000000b600a77308 */ /* 0x0007220000000800 */
        /* <DEDUP_REMOVED lines=12> */
[----:B-1----:R-:W-:Y:S01]  /*bc60*/  FADD.FTZ R21, R165, R182 ;  /* 0x000000b6a5157221 */ /* 0x002fe20000010000 */
[----:B--2---:R-:W-:Y:S01]  /*bc70*/  F2FP.F16.F32.PACK_AB R165, R12, R165 ;  /* 0x000000a50ca5723e */ /* 0x004fe200000000ff */
[-C--:B------:R-:W-:Y:S01]  /*bc80*/  FMUL.FTZ R58, R58, R14.reuse ;  /* 0x0000000e3a3a7220 */ /* 0x080fe20000410000 */
[----:B------:R5:W1:Y:S01]  /*bc90*/  MUFU.EX2 R169, R186 ;  /* 0x000000ba00a97308 */ /* 0x000a620000000800 */
[----:B------:R-:W-:Y:S01]  /*bca0*/  FADD.FTZ R182, R12, R21 ;  /* 0x000000150cb67221 */ /* 0x000fe20000010000 */
[-C--:B------:R-:W-:Y:S01]  /*bcb0*/  FMUL.FTZ R59, R59, R14.reuse ;  /* 0x0000000e3b3b7220 */ /* 0x080fe20000410000 */
[-C--:B------:R-:W-:Y:S01]  /*bcc0*/  FMUL.FTZ R62, R62, R14.reuse ;  /* 0x0000000e3e3e7220 */ /* 0x080fe20000410000 */
[-C--:B------:R-:W-:Y:S01]  /*bcd0*/  FMUL.FTZ R63, R63, R14.reuse ;  /* 0x0000000e3f3f7220 */ /* 0x080fe20000410000 */
[----:B----4-:R-:W-:Y:S01]  /*bce0*/  FADD.FTZ R21, R167, R182 ;  /* 0x000000b6a7157221 */ /* 0x010fe20000010000 */
[-C--:B------:R-:W-:Y:S01]  /*bcf0*/  FMUL.FTZ R66, R66, R14.reuse ;  /* 0x0000000e42427220 */ /* 0x080fe20000410000 */
[-C--:B------:R-:W-:Y:S01]  /*bd00*/  FMUL.FTZ R67, R67, R14.reuse ;  /* 0x0000000e43437220 */ /* 0x080fe20000410000 */
[----:B------:R-:W2:Y:S01]  /*bd10*/  MUFU.EX2 R176, R187 ;  /* 0x000000bb00b07308 */ /* 0x000ea20000000800 */
        /* <DEDUP_REMOVED lines=60> */
[C---:B--2---:R-:W-:Y:S01]  /*c0e0*/  FADD.FTZ R2, R196.reuse, R13 ;  /* 0x0000000dc4027221 */ /* 0x044fe20000010000 */
[----:B------:R-:W-:Y:S01]  /*c0f0*/  F2FP.F16.F32.PACK_AB R175, R196, R175 ;  /* 0x000000afc4af723e */ /* 0x000fe200000000ff */
[----:B------:R-:W-:Y:S06]  /*c100*/  @P1 BRA `(.L_x_10747) ;  /* 0x0000000000041947 */ /* 0x000fec0003800000 */
[----:B------:R-:W-:Y:S01]  /*c110*/  BPT.TRAP 0x1 ;  /* 0x000000040000795c */ /* 0x000fe20000300000 */
.L_x_10747:
[----:B------:R-:W-:Y:S01]  /*c120*/  PLOP3.LUT P2, PT, PT, PT, UP0, 0x40, 0x0 ;  /* 0x000000000000781c */ /* 0x000fe20003f4e808 */
[----:B------:R1:W2:-:S12]  /*c130*/  SYNCS.PHASECHK.TRANS64.TRYWAIT P1, [UR30+0x22850], R11 ;  /* 0x0228500bff0075a7 */ /* 0x000298000802015e */
[----:B-1----:R-:W-:Y:S05]  /*c140*/  @P2 BRA `(.L_x_10748) ;  /* 0x0000000000042947 */ /* 0x002fea0003800000 */
[----:B------:R-:W-:Y:S01]  /*c150*/  BPT.TRAP 0x1 ;  /* 0x000000040000795c */ /* 0x000fe20000300000 */
.L_x_10748:
[----:B--2---:R-:W-:Y:S05]  /*c160*/  @P1 BRA `(.L_x_10749) ;  /* 0x0000000000081947 */ /* 0x004fea0003800000 */
[----:B------:R-:W1:Y:S02]  /*c170*/  SYNCS.PHASECHK.TRANS64.TRYWAIT P1, [UR30+0x22850], R11 ;  /* 0x0228500bff0075a7 */ /* 0x000e64000802015e */
[----:B-1----:R-:W-:Y:S05]  /*c180*/  @!P1 BRA `(.L_x_10750) ;  /* 0x00000074000c9947 */ /* 0x002fea0003800000 */
.L_x_10749:
        /* <DEDUP_REMOVED lines=45> */
.L_x_10734:
[----:B------:R-:W4:Y:S01]  /*c460*/  SHFL.BFLY PT, R4, R3, 0x2, 0x1f ;  /* 0x0c401f0003047f89 */ /* 0x000f2200000e0000 */
[----:B------:R-:W-:-:S05]  /*c470*/  IADD3 R19, -R19, 0xb, RZ ;  /* 0x0000000b13137810 */ /* 0x000fca0007ffe1ff */
[----:B------:R0:W-:Y:S08]  /*c480*/  BAR.ARV R19, 0x100 ;  /* 0x000400130000751d */ /* 0x0001f00000002000 */
[----:B------:R-:W-:Y:S06]  /*c490*/  BAR.ARV 0x8, 0x180 ;  /* 0x0206000000007b1d */ /* 0x000fec0000002000 */
[----:B------:R-:W-:Y:S01]  /*c4a0*/  PLOP3.LUT P0, PT, PT, PT, PT, 0x8, 0x0 ;  /* 0x000000000000781c */ /* 0x000fe20003f0e170 */
[----:B-123--:R-:W1:Y:S01]  /*c4b0*/  SHFL.BFLY PT, R7, R2, 0x2, 0x1f ;  /* 0x0c401f0002077f89 */ /* 0x00ee6200000e0000 */
[----:B----4-:R-:W-:Y:S01]  /*c4c0*/  FADD.FTZ R4, R4, R3 ;  /* 0x0000000304047221 */ /* 0x010fe20000010000 */
[----:B------:R-:W-:-:S04]  /*c4d0*/  IMAD.MOV.U32 R3, RZ, RZ, -0x800000 ;  /* 0xff800000ff037424 */ /* 0x000fc800078e00ff */
[----:B------:R-:W2:Y:S01]  /*c4e0*/  SHFL.BFLY PT, R5, R4, 0x1, 0x1f ;  /* 0x0c201f0004057f89 */ /* 0x000ea200000e0000 */
[----:B-1----:R-:W-:Y:S01]  /*c4f0*/  FADD.FTZ R7, R7, R2 ;  /* 0x0000000207077221 */ /* 0x002fe20000010000 */
[----:B------:R-:W-:-:S04]  /*c500*/  IMAD.MOV.U32 R2, RZ, RZ, RZ ;  /* 0x000000ffff027224 */ /* 0x000fc800078e00ff */
[----:B------:R-:W1:Y:S01]  /*c510*/  SHFL.BFLY PT, R6, R7, 0x1, 0x1f ;  /* 0x0c201f0007067f89 */ /* 0x000e6200000e0000 */
[----:B--2---:R-:W-:Y:S01]  /*c520*/  FADD.FTZ R8, R4, R5 ;  /* 0x0000000504087221 */ /* 0x004fe20000010000 */
[----:B------:R-:W-:Y:S02]  /*c530*/  IMAD.MOV.U32 R5, RZ, RZ, RZ ;  /* 0x000000ffff057224 */ /* 0x000fe400078e00ff */
[----:B------:R-:W-:Y:S02]  /*c540*/  IMAD.MOV.U32 R4, RZ, RZ, -0x800000 ;  /* 0xff800000ff047424 */ /* 0x000fe400078e00ff */
[----:B------:R-:W-:-:S13]  /*c550*/  FSETP.NE.FTZ.AND P1, PT, R8, RZ, PT ;  /* 0x000000ff0800720b */ /* 0x000fda0003f35000 */
[----:B------:R-:W2:Y:S01]  /*c560*/  @P1 MUFU.RCP R5, R8 ;  /* 0x0000000800051308 */ /* 0x000ea20000001000 */
[----:B-1----:R-:W-:-:S07]  /*c570*/  FADD.FTZ R9, R7, R6 ;  /* 0x0000000607097221 */ /* 0x002fce0000010000 */
[----:B------:R-:W1:Y:S01]  /*c580*/  @P1 MUFU.LG2 R6, R8 ;  /* 0x0000000800061308 */ /* 0x000e620000000c00 */
[----:B------:R-:W-:Y:S01]  /*c590*/  FSETP.NE.FTZ.AND P2, PT, R9, RZ, PT ;  /* 0x000000ff0900720b */ /* 0x000fe20003f55000 */
[-C--:B--2---:R-:W-:Y:S01]  /*c5a0*/  FMUL.FTZ R24, R24, R5.reuse ;  /* 0x0000000518187220 */ /* 0x084fe20000410000 */
[-C--:B------:R-:W-:Y:S01]  /*c5b0*/  FMUL.FTZ R25, R25, R5.reuse ;  /* 0x0000000519197220 */ /* 0x080fe20000410000 */
[-C--:B------:R-:W-:Y:S01]  /*c5c0*/  FMUL.FTZ R28, R28, R5.reuse ;  /* 0x000000051c1c7220 */ /* 0x080fe20000410000 */
[-C--:B------:R-:W-:Y:S01]  /*c5d0*/  FMUL.FTZ R29, R29, R5.reuse ;  /* 0x000000051d1d7220 */ /* 0x080fe20000410000 */
[----:B------:R-:W-:-:S08]  /*c5e0*/  FMUL.FTZ R32, R32, R5 ;  /* 0x0000000520207220 */ /* 0x000fd00000410000 */
        /* <DEDUP_REMOVED lines=63> */
[----:B------:R-:W-:Y:S02]  /*c9e0*/  IMAD.U32 R8, RZ, RZ, UR10 ;  /* 0x0000000aff087e24 */ /* 0x000fe4000f8e00ff */
[----:B--2---:R-:W-:Y:S01]  /*c9f0*/  @P2 FMUL.FTZ R7, R7, 0.69314718246459960938 ;  /* 0x3f31721807072820 */ /* 0x004fe20000410000 */
[----:B------:R-:W-:Y:S01]  /*ca00*/  @P1 FMUL.FTZ R5, R5, 0.69314718246459960938 ;  /* 0x3f31721805051820 */ /* 0x000fe20000410000 */
[-C--:B---3--:R-:W-:Y:S01]  /*ca10*/  FMUL.FTZ R26, R26, R2.reuse ;  /* 0x000000021a1a7220 */ /* 0x088fe20000410000 */
        /* <DEDUP_REMOVED lines=65> */
[----:B0-----:R-:W-:-:S07]  /*ce30*/  @P2 FFMA.FTZ R3, R8, R10, R7 ;  /* 0x0000000a08032223 */ /* 0x001fce0000010007 */
.L_x_10681:
        /* <DEDUP_REMOVED lines=23> */
[----:B------:R-:W0:Y:S01]  /*cfb0*/  @P0 LDC R14, c[0x0][0xbec] ;  /* 0x0002fb00ff0e0b82 */ /* 0x000e220000000800 */
[----:B------:R-:W-:Y:S02]  /*cfc0*/  LEA.HI R13, R2, R5, RZ, 0x2 ;  /* 0x00000005020d7211 */ /* 0x000fe400078f10ff */
[----:B------:R-:W-:Y:S02]  /*cfd0*/  LOP3.LUT R0, R6, 0xffffff80, RZ, 0xc0, !PT ;  /* 0xffffff8006007812 */ /* 0x000fe400078ec0ff */
[----:B------:R-:W-:-:S03]  /*cfe0*/  SHF.R.S32.HI R7, RZ, 0x7, R6 ;  /* 0x00000007ff077819 */ /* 0x000fc60000011406 */
[----:B------:R-:W-:Y:S01]  /*cff0*/  IMAD.IADD R0, R5, 0x1, -R0 ;  /* 0x0000000105007824 */ /* 0x000fe200078e0a00 */
[----:B------:R-:W-:Y:S01]  /*d000*/  LEA.HI R2, R6, R7, RZ, 0x1 ;  /* 0x0000000706027211 */ /* 0x000fe200078f08ff */
[----:B------:R-:W3:Y:S01]  /*d010*/  LDC.64 R20, c[0x0][0xb40] ;  /* 0x0002d000ff147b82 */ /* 0x000ee20000000a00 */
[----:B------:R-:W-:Y:S02]  /*d020*/  LOP3.LUT R6, R13, 0xfffffffc, RZ, 0xc0, !PT ;  /* 0xfffffffc0d067812 */ /* 0x000fe400078ec0ff */
[----:B------:R-:W-:Y:S02]  /*d030*/  SHF.R.S32.HI R9, RZ, 0x1f, R0 ;  /* 0x0000001fff097819 */ /* 0x000fe40000011400 */
[----:B------:R-:W-:Y:S01]  /*d040*/  LOP3.LUT R2, R2, 0x3fffffe, RZ, 0xc0, !PT ;  /* 0x03fffffe02027812 */ /* 0x000fe200078ec0ff */
[----:B------:R-:W-:Y:S01]  /*d050*/  IMAD.IADD R13, R5, 0x1, -R6 ;  /* 0x00000001050d7824 */ /* 0x000fe200078e0a06 */
[CC--:B------:R-:W-:Y:S01]  /*d060*/  LEA.HI R10, R9.reuse, R0.reuse, RZ, 0x2 ;  /* 0x00000000090a7211 */ /* 0x0c0fe200078f10ff */
[----:B------:R-:W5:Y:S01]  /*d070*/  @P0 LDC R152, c[0x0][0xbec] ;  /* 0x0002fb00ff980b82 */ /* 0x000f620000000800 */
[----:B------:R-:W-:Y:S01]  /*d080*/  LEA.HI R9, R9, R0, RZ, 0x5 ;  /* 0x0000000009097211 */ /* 0x000fe200078f28ff */
[----:B------:R-:W-:Y:S01]  /*d090*/  IMAD.IADD R2, R7, 0x1, -R2 ;  /* 0x0000000107027824 */ /* 0x000fe200078e0a02 */
[--C-:B------:R-:W-:Y:S01]  /*d0a0*/  SHF.R.S32.HI R11, RZ, 0x2, R10.reuse ;  /* 0x00000002ff0b7819 */ /* 0x100fe2000001140a */
[----:B------:R-:W-:Y:S01]  /*d0b0*/  IMAD.U32 R7, RZ, RZ, UR5 ;  /* 0x00000005ff077e24 */ /* 0x000fe2000f8e00ff */
[----:B------:R-:W-:Y:S01]  /*d0c0*/  SHF.R.S32.HI R12, RZ, 0x1f, R10 ;  /* 0x0000001fff0c7819 */ /* 0x000fe2000001140a */
[----:B------:R-:W-:Y:S01]  /*d0d0*/  IMAD.U32 R7, RZ, RZ, UR6 ;  /* 0x00000006ff077e24 */ /* 0x000fe2000f8e00ff */
[----:B------:R-:W-:Y:S01]  /*d0e0*/  LEA.HI R6, R13, R13, RZ, 0x1 ;  /* 0x0000000d0d067211 */ /* 0x000fe200078f08ff */
[----:B------:R-:W5:Y:S01]  /*d0f0*/  @P0 LDC R17, c[0x0][0xbf0] ;  /* 0x0002fc00ff110b82 */ /* 0x000f620000000800 */
[----:B------:R-:W-:Y:S01]  /*d100*/  LEA.HI R12, R12, R11, RZ, 0x3 ;  /* 0x0000000b0c0c7211 */ /* 0x000fe200078f18ff */
[----:B------:R-:W-:-:S03]  /*d110*/  UIMAD UR6, UR36, UR9, UR7 ;  /* 0x00000009240672a4 */ /* 0x000fc6000f8e0207 */
[----:B------:R-:W-:-:S03]  /*d120*/  LOP3.LUT R12, R12, 0xfffffff8, RZ, 0xc0, !PT ;  /* 0xfffffff80c0c7812 */ /* 0x000fc600078ec0ff */
[----:B------:R-:W5:Y:S02]  /*d130*/  @P0 LDC R153, c[0x0][0xbf0] ;  /* 0x0002fc00ff990b82 */ /* 0x000f640000000800 */
[----:B------:R-:W-:Y:S01]  /*d140*/  IMAD.IADD R5, R11, 0x1, -R12 ;  /* 0x000000010b057824 */ /* 0x000fe200078e0a0c */
[----:B------:R-:W-:Y:S02]  /*d150*/  LOP3.LUT R12, R6, 0x1ffffffe, RZ, 0xc0, !PT ;  /* 0x1ffffffe060c7812 */ /* 0x000fe400078ec0ff */
[----:B------:R-:W-:-:S03]  /*d160*/  SHF.R.S32.HI R6, RZ, 0x5, R9 ;  /* 0x00000005ff067819 */ /* 0x000fc60000011409 */
[----:B------:R-:W-:Y:S02]  /*d170*/  IMAD.IADD R16, R13, 0x1, -R12 ;  /* 0x000000010d107824 */ /* 0x000fe400078e0a0c */
[----:B------:R-:W-:Y:S02]  /*d180*/  IMAD R5, R6, 0x10, R5 ;  /* 0x0000001006057824 */ /* 0x000fe400078e0205 */
[----:B------:R-:W-:Y:S01]  /*d190*/  IMAD.U32 R6, RZ, RZ, UR4 ;  /* 0x00000004ff067e24 */ /* 0x000fe2000f8e00ff */
[----:B------:R-:W-:Y:S01]  /*d1a0*/  UIMAD.WIDE.U32 UR4, UR36, UR8, URZ ;  /* 0x00000008240472a5 */ /* 0x000fe2000f8e003f */
[----:B------:R-:W-:Y:S02]  /*d1b0*/  IMAD R9, R2, 0x40, R5 ;  /* 0x0000004002097824 */ /* 0x000fe400078e0205 */
[----:B----4-:R-:W-:Y:S01]  /*d1c0*/  IMAD R12, R18, UR10, RZ ;  /* 0x0000000a120c7c24 */ /* 0x010fe2000f8e02ff */
[----:B------:R-:W-:Y:S01]  /*d1d0*/  UIADD3 UR6, UR5, UR6, URZ ;  /* 0x0000000605067290 */ /* 0x000fe2000fffe03f */
[----:B------:R-:W-:Y:S01]  /*d1e0*/  IMAD R2, R16, 0x8, R9 ;  /* 0x0000000810027824 */ /* 0x000fe200078e0209 */
[----:B------:R-:W-:Y:S01]  /*d1f0*/  ULDC.64 UR8, c[0x0][0xb28] ;  /* 0x0002ca0000087ab9 */ /* 0x000fe20000000a00 */
[----:B------:R-:W-:-:S02]  /*d200*/  IMAD R16, RZ, RZ, -UR36 ;  /* 0x80000024ff107e24 */ /* 0x000fc4000f8e02ff */
[----:B--2---:R-:W-:Y:S02]  /*d210*/  IMAD R5, R22, 0x80, R2 ;  /* 0x0000008016057824 */ /* 0x004fe400078e0202 */
[----:B-1----:R-:W-:Y:S02]  /*d220*/  IMAD R23, R23, R16, UR11 ;  /* 0x0000000b17177e24 */ /* 0x002fe4000f8e0210 */
[----:B------:R-:W-:Y:S02]  /*d230*/  IMAD R15, R19, UR12, R12 ;  /* 0x0000000c130f7c24 */ /* 0x000fe4000f8e020c */
[----:B------:R-:W-:Y:S01]  /*d240*/  IMAD.WIDE.U32 R6, R18, UR12, R6 ;  /* 0x0000000c12067c25 */ /* 0x000fe2000f8e0006 */
[----:B------:R-:W-:-:S03]  /*d250*/  SHF.R.S32.HI R16, RZ, 0x1f, R23 ;  /* 0x0000001fff107819 */ /* 0x000fc60000011417 */
[----:B0-----:R-:W-:-:S04]  /*d260*/  @P0 IMAD.HI.U32 R2, R5, R14, RZ ;  /* 0x0000000e05020227 */ /* 0x001fc800078e00ff */
[----:B------:R-:W-:Y:S02]  /*d270*/  IMAD.U32 R13, RZ, RZ, UR5 ;  /* 0x00000005ff0d7e24 */ /* 0x000fe4000f8e00ff */
[----:B------:R-:W-:Y:S01]  /*d280*/  IMAD.U32 R12, RZ, RZ, UR4 ;  /* 0x00000004ff0c7e24 */ /* 0x000fe2000f8e00ff */
[----:B------:R-:W-:Y:S01]  /*d290*/  ULDC.64 UR4, c[0x0][0xbe0] ;  /* 0x0002f80000047ab9 */ /* 0x000fe20000000a00 */
[----:B------:R-:W-:Y:S01]  /*d2a0*/  IMAD.U32 R13, RZ, RZ, UR6 ;  /* 0x00000006ff0d7e24 */ /* 0x000fe2000f8e00ff */
[----:B------:R-:W-:Y:S01]  /*d2b0*/  ULDC.64 UR6, c[0x0][0xb48] ;  /* 0x0002d20000067ab9 */ /* 0x000fe20000000a00 */
[----:B------:R-:W-:Y:S02]  /*d2c0*/  IMAD.IADD R7, R7, 0x1, R15 ;  /* 0x0000000107077824 */ /* 0x000fe400078e020f */
[----:B---3--:R-:W-:Y:S02]  /*d2d0*/  IMAD R14, R20, UR10, RZ ;  /* 0x0000000a140e7c24 */ /* 0x008fe4000f8e02ff */
[----:B-----5:R-:W-:-:S04]  /*d2e0*/  @P0 IMAD.HI.U32 R152, R5, R152, RZ ;  /* 0x0000009805980227 */ /* 0x020fc800078e00ff */
[----:B------:R-:W-:Y:S01]  /*d2f0*/  IMAD.MOV.U32 R11, RZ, RZ, R5 ;  /* 0x000000ffff0b7224 */ /* 0x000fe200078e0005 */
[----:B------:R-:W-:Y:S01]  /*d300*/  @P0 SHF.R.U32.HI R11, RZ, R17, R2 ;  /* 0x00000011ff0b0219 */ /* 0x000fe20000011602 */
[----:B------:R-:W-:Y:S02]  /*d310*/  IMAD R17, R21, UR12, R14 ;  /* 0x0000000c15117c24 */ /* 0x000fe4000f8e020e */
[----:B------:R-:W-:-:S04]  /*d320*/  IMAD.WIDE.U32 R12, R20, UR12, R12 ;  /* 0x0000000c140c7c25 */ /* 0x000fc8000f8e000c */
[----:B------:R-:W-:Y:S01]  /*d330*/  IMAD.MOV.U32 R15, RZ, RZ, R5 ;  /* 0x000000ffff0f7224 */ /* 0x000fe200078e0005 */
[----:B------:R-:W-:Y:S01]  /*d340*/  @P0 SHF.R.U32.HI R15, RZ, R153, R152 ;  /* 0x00000099ff0f0219 */ /* 0x000fe20000011698 */
[----:B------:R-:W-:Y:S02]  /*d350*/  IMAD R2, R16, UR4, RZ ;  /* 0x0000000410027c24 */ /* 0x000fe4000f8e02ff */
[----:B------:R-:W-:-:S04]  /*d360*/  IMAD.WIDE.U32 R6, R23, UR4, R6 ;  /* 0x0000000417067c25 */ /* 0x000fc8000f8e0006 */
[----:B------:R-:W-:Y:S01]  /*d370*/  IMAD.IADD R13, R13, 0x1, R17 ;  /* 0x000000010d0d7824 */ /* 0x000fe200078e0211 */
[----:B------:R-:W-:Y:S01]  /*d380*/  SHF.R.S32.HI R17, RZ, 0x1f, R11 ;  /* 0x0000001fff117819 */ /* 0x000fe2000001140b */
[----:B------:R-:W-:Y:S01]  /*d390*/  IMAD R14, R23, UR5, R2 ;  /* 0x00000005170e7c24 */ /* 0x000fe2000f8e0202 */
[----:B------:R-:W-:Y:S01]  /*d3a0*/  IADD3 R6, P0, R11, R6, RZ ;  /* 0x000000060b067210 */ /* 0x000fe20007f1e0ff */
[----:B------:R-:W-:Y:S01]  /*d3b0*/  IMAD R16, R16, UR6, RZ ;  /* 0x0000000610107c24 */ /* 0x000fe2000f8e02ff */
[----:B------:R-:W-:Y:S01]  /*d3c0*/  SHF.R.S32.HI R2, RZ, 0x1f, R15 ;  /* 0x0000001fff027819 */ /* 0x000fe2000001140f */
[----:B------:R-:W-:Y:S01]  /*d3d0*/  IMAD.MOV R11, RZ, RZ, -R11 ;  /* 0x000000ffff0b7224 */ /* 0x000fe200078e0a0b */
[----:B------:R-:W-:Y:S01]  /*d3e0*/  ULDC.64 UR4, c[0x0][0xb30] ;  /* 0x0002cc0000047ab9 */ /* 0x000fe20000000a00 */
[----:B------:R-:W-:Y:S01]  /*d3f0*/  IMAD R19, R23, UR7, R16 ;  /* 0x0000000717137c24 */ /* 0x000fe2000f8e0210 */
[----:B------:R-:W-:Y:S01]  /*d400*/  IADD3.X R7, R17, R7, R14, P0, !PT ;  /* 0x0000000711077210 */ /* 0x000fe200007fe40e */
[----:B------:R-:W-:-:S02]  /*d410*/  IMAD.MOV R16, RZ, RZ, -R15 ;  /* 0x000000ffff107224 */ /* 0x000fc400078e0a0f */
[----:B------:R-:W-:Y:S02]  /*d420*/  IMAD R2, R2, UR4, RZ ;  /* 0x0000000402027c24 */ /* 0x000fe4000f8e02ff */
[----:B------:R-:W-:Y:S02]  /*d430*/  IMAD R11, R8, R11, R5 ;  /* 0x0000000b080b7224 */ /* 0x000fe400078e0205 */
        /* <DEDUP_REMOVED lines=38> */
[----:B------:R-:W-:Y:S01]  /*d6a0*/  UPRMT UR4, URZ, 0x654, UR4 ;  /* 0x000006543f047896 */ /* 0x000fe20008000004 */
[----:B------:R-:W-:Y:S02]  /*d6b0*/  ISETP.GE.AND P2, PT, R11, R8, PT ;  /* 0x000000080b00720c */ /* 0x000fe40003f46270 */
[----:B------:R3:W4:Y:S01]  /*d6c0*/  SHFL.IDX PT, R6, R2, RZ, 0x1c1f ;  /* 0x001c1fff02067589 */ /* 0x00072200000e0000 */
[----:B-1----:R-:W-:-:S03]  /*d6d0*/  LOP3.LUT R17, R10, 0x7ffffffc, RZ, 0xc0, !PT ;  /* 0x7ffffffc0a117812 */ /* 0x002fc600078ec0ff */
[----:B------:R3:W1:Y:S02]  /*d6e0*/  SHFL.IDX PT, R7, R5, RZ, 0x1c1f ;  /* 0x001c1fff05077589 */ /* 0x00066400000e0000 */
        /* <DEDUP_REMOVED lines=20> */
[----:B------:R-:W-:-:S02]  /*d830*/  VIADD R22, R0, 0x50 ;  /* 0x0000005000167836 */ /* 0x000fc40000000000 */
[----:B------:R-:W-:Y:S02]  /*d840*/  VIADD R23, R0, 0x58 ;  /* 0x0000005800177836 */ /* 0x000fe40000000000 */
[----:B------:R-:W-:Y:S02]  /*d850*/  @!P3 LEA.HI R3, R3, R3, RZ, 0x1 ;  /* 0x000000030303b211 */ /* 0x000fe400078f08ff */
[----:B------:R-:W-:Y:S02]  /*d860*/  @!P4 LEA.HI R4, R4, R4, RZ, 0x1 ;  /* 0x000000040404c211 */ /* 0x000fe400078f08ff */
[----:B------:R-:W-:Y:S02]  /*d870*/  @!P5 LEA.HI R10, R10, R10, RZ, 0x1 ;  /* 0x0000000a0a0ad211 */ /* 0x000fe400078f08ff */
[----:B------:R-:W-:Y:S02]  /*d880*/  @!P3 LOP3.LUT R3, R3, 0xfffffffe, RZ, 0xc0, !PT ;  /* 0xfffffffe0303b812 */ /* 0x000fe400078ec0ff */
[----:B------:R-:W-:Y:S01]  /*d890*/  @!P4 LOP3.LUT R15, R4, 0xfffffffe, RZ, 0xc0, !PT ;  /* 0xfffffffe040fc812 */ /* 0x000fe200078ec0ff */
[----:B------:R-:W-:Y:S01]  /*d8a0*/  VIADD R4, R0, 0x38 ;  /* 0x0000003800047836 */ /* 0x000fe20000000000 */
[----:B------:R-:W-:Y:S01]  /*d8b0*/  @!P5 LOP3.LUT R17, R10, 0xfffffffe, RZ, 0xc0, !PT ;  /* 0xfffffffe0a11d812 */ /* 0x000fe200078ec0ff */
[----:B-1--4-:R-:W-:Y:S01]  /*d8c0*/  @!P2 IMAD.WIDE R10, R0, 0x4, R6 ;  /* 0x00000004000aa825 */ /* 0x012fe200078e0206 */
        /* <DEDUP_REMOVED lines=166> */
.L_x_10754:
[----:B------:R-:W-:Y:S05]  /*e330*/  BSYNC B0 ;  /* 0x0000000000007941 */ /* 0x000fea0003800000 */
.L_x_10753:
[----:B------:R-:W-:Y:S01]  /*e340*/  ISETP.GE.AND P0, PT, R9, R8, PT ;  /* 0x000000080900720c */ /* 0x000fe20003f06270 */
[----:B---3--:R2:W3:Y:S04]  /*e350*/  SHFL.IDX PT, R3, R5, 0x1, 0x1c1f ;  /* 0x003c1f0005037f89 */ /* 0x0084e800000e0000 */
[----:B------:R-:W0:Y:S08]  /*e360*/  SHFL.IDX PT, R2, R2, 0x1, 0x1c1f ;  /* 0x003c1f0002027f89 */ /* 0x000e3000000e0000 */
[----:B--2---:R-:W-:Y:S05]  /*e370*/  @P0 BRA `(.L_x_10673) ;  /* 0x0000004c00d40947 */ /* 0x004fea0003800000 */
[C---:B------:R-:W-:Y:S01]  /*e380*/  VIADD R4, R0.reuse, 0x8 ;  /* 0x0000000800047836 */ /* 0x040fe20000000000 */
[----:B------:R-:W-:Y:S01]  /*e390*/  ULDC UR4, c[0x0][0xac8] ;  /* 0x0002b20000047ab9 */ /* 0x000fe20000000800 */
[C---:B------:R-:W-:Y:S01]  /*e3a0*/  VIADD R5, R0.reuse, 0x10 ;  /* 0x0000001000057836 */ /* 0x040fe20000000000 */
[C---:B------:R-:W-:Y:S01]  /*e3b0*/  ISETP.GE.AND P0, PT, R0.reuse, UR4, PT ;  /* 0x0000000400007c0c */ /* 0x040fe2000bf06270 */
[----:B0-----:R-:W-:Y:S01]  /*e3c0*/  VIADD R10, R0, 0x18 ;  /* 0x00000018000a7836 */ /* 0x001fe20000000000 */
        /* <DEDUP_REMOVED lines=9> */
[----:B------:R-:W-:Y:S02]  /*e460*/  VIADD R16, R0, 0x48 ;  /* 0x0000004800107836 */ /* 0x000fe40000000000 */
[----:B------:R-:W-:Y:S01]  /*e470*/  @!P1 LEA.HI R4, R4, R4, RZ, 0x1 ;  /* 0x0000000404049211 */ /* 0x000fe200078f08ff */
[C---:B------:R-:W-:Y:S01]  /*e480*/  VIADD R18, R0.reuse, 0x50 ;  /* 0x0000005000127836 */ /* 0x040fe20000000000 */
[----:B------:R-:W-:Y:S01]  /*e490*/  @!P2 LEA.HI R5, R5, R5, RZ, 0x1 ;  /* 0x000000050505a211 */ /* 0x000fe200078f08ff */
[----:B------:R-:W-:Y:S01]  /*e4a0*/  VIADD R19, R0, 0x58 ;  /* 0x0000005800137836 */ /* 0x000fe20000000000 */
[----:B-1----:R-:W-:Y:S01]  /*e4b0*/  @!P1 LOP3.LUT R7, R4, 0xfffffffe, RZ, 0xc0, !PT ;  /* 0xfffffffe04079812 */ /* 0x002fe200078ec0ff */
[C---:B------:R-:W-:Y:S01]  /*e4c0*/  VIADD R20, R0.reuse, 0x80 ;  /* 0x0000008000147836 */ /* 0x040fe20000000000 */
[----:B------:R-:W-:Y:S01]  /*e4d0*/  @!P2 LOP3.LUT R9, R5, 0xfffffffe, RZ, 0xc0, !PT ;  /* 0xfffffffe0509a812 */ /* 0x000fe200078ec0ff */
[----:B---3--:R-:W-:Y:S01]  /*e4e0*/  @!P0 IMAD.WIDE R4, R0, 0x4, R2 ;  /* 0x0000000400048825 */ /* 0x008fe200078e0202 */
[----:B------:R-:W-:-:S02]  /*e4f0*/  ISETP.GE.AND P3, PT, R15, UR4, PT ;  /* 0x000000040f007c0c */ /* 0x000fc4000bf66270 */
[----:B------:R-:W-:Y:S01]  /*e500*/  ISETP.GE.AND P4, PT, R16, UR4, PT ;  /* 0x0000000410007c0c */ /* 0x000fe2000bf86270 */
[--C-:B----4-:R-:W-:Y:S01]  /*e510*/  @!P1 IMAD.WIDE R6, R7, 0x4, R2.reuse ;  /* 0x0000000407069825 */ /* 0x110fe200078e0202 */
        /* <DEDUP_REMOVED lines=166> */
.L_x_10752:
        /* <DEDUP_REMOVED lines=15> */
[----:B------:R-:W-:Y:S01]  /*f070*/  IMAD.MOV.U32 R5, RZ, RZ, R0 ;  /* 0x000000ffff057224 */ /* 0x000fe200078e0000 */
        /* <DEDUP_REMOVED lines=44> */
.L_x_10671:
        /* <DEDUP_REMOVED lines=18> */
.L_x_10755:
[----:B------:R-:W-:Y:S01]  /*f460*/  ULDC UR7, c[0x0][0xc50] ;  /* 0x0003140000077ab9 */ /* 0x000fe20000000800 */
[----:B------:R-:W-:Y:S01]  /*f470*/  UMOV UR36, UR6 ;  /* 0x0000000600247c82 */ /* 0x000fe20008000000 */
[----:B------:R-:W-:-:S11]  /*f480*/  UISETP.NE.AND UP0, UPT, UR7, 0x1, UPT ;  /* 0x000000010700788c */ /* 0x000fd6000bf05270 */
[----:B------:R-:W-:Y:S01]  /*f490*/  @UP0 ULDC UR4, c[0x0][0xc54] ;  /* 0x0003150000040ab9 */ /* 0x000fe20000000800 */
[----:B------:R-:W-:Y:S01]  /*f4a0*/  @UP0 ULDC UR8, c[0x0][0xc58] ;  /* 0x0003160000080ab9 */ /* 0x000fe20000000800 */
[----:B------:R-:W-:-:S04]  /*f4b0*/  UIMAD.WIDE.U32 UR4, UR6, UR4, URZ ;  /* 0x00000004060472a5 */ /* 0x000fc8000f8e003f */
[----:B------:R-:W-:-:S12]  /*f4c0*/  @UP0 USHF.R.U32.HI UR36, URZ, UR8, UR5 ;  /* 0x000000083f240299 */ /* 0x000fd80008011605 */
.L_x_10756:
        /* <DEDUP_REMOVED lines=45> */
.L_x_10759:
[----:B------:R-:W-:-:S11]  /*f7a0*/  UISETP.NE.AND UP0, UPT, UR5, 0x1, UPT ;  /* 0x000000010500788c */ /* 0x000fd6000bf05270 */
[----:B------:R-:W-:Y:S02]  /*f7b0*/  @UP0 ULDC.64 UR14, c[0x0][0x9e8] ;  /* 0x00027a00000e0ab9 */ /* 0x000fe40000000a00 */
[----:B------:R-:W-:-:S04]  /*f7c0*/  UIMAD.WIDE.U32 UR6, UR8, UR14, URZ ;  /* 0x0000000e080672a5 */ /* 0x000fc8000f8e003f */
[----:B------:R-:W-:-:S12]  /*f7d0*/  @UP0 USHF.R.U32.HI UR8, URZ, UR15, UR7 ;  /* 0x0000000f3f080299 */ /* 0x000fd80008011607 */
.L_x_10760:
[----:B------:R-:W-:-:S04]  /*f7e0*/  UIMAD UR8, UR8, UR5, UR5 ;  /* 0x00000005080872a4 */ /* 0x000fc8000f8e0205 */
[----:B------:R-:W-:-:S04]  /*f7f0*/  UISETP.LT.AND UP0, UPT, UR4, UR8, UPT ;  /* 0x000000080400728c */ /* 0x000fc8000bf01270 */
[----:B------:R-:W-:-:S12]  /*f800*/  USEL UR4, UR4, UR8, UP0 ;  /* 0x0000000804047287 */ /* 0x000fd80008000000 */
.L_x_10758:
        /* <DEDUP_REMOVED lines=26> */
.L_x_10762:
[----:B------:R-:W-:-:S11]  /*f9b0*/  UISETP.NE.AND UP0, UPT, UR5, 0x1, UPT ;  /* 0x000000010500788c */ /* 0x000fd6000bf05270 */
[----:B------:R-:W-:Y:S02]  /*f9c0*/  @UP0 ULDC.64 UR10, c[0x0][0x9e8] ;  /* 0x00027a00000a0ab9 */ /* 0x000fe40000000a00 */
[----:B------:R-:W-:-:S04]  /*f9d0*/  UIMAD.WIDE.U32 UR6, UR4, UR10, URZ ;  /* 0x0000000a040672a5 */ /* 0x000fc8000f8e003f */
[----:B------:R-:W-:-:S12]  /*f9e0*/  @UP0 USHF.R.U32.HI UR4, URZ, UR11, UR7 ;  /* 0x0000000b3f040299 */ /* 0x000fd80008011607 */
.L_x_10763:
[----:B------:R-:W-:-:S04]  /*f9f0*/  UIMAD UR4, UR4, UR5, URZ ;  /* 0x00000005040472a4 */ /* 0x000fc8000f8e023f */
[----:B------:R-:W-:-:S04]  /*fa00*/  UISETP.LT.AND UP0, UPT, UR8, UR4, UPT ;  /* 0x000000040800728c */ /* 0x000fc8000bf01270 */
[----:B------:R-:W-:-:S12]  /*fa10*/  USEL UR8, UR8, UR4, !UP0 ;  /* 0x0000000408087287 */ /* 0x000fd8000c000000 */
.L_x_10761:
[----:B------:R-:W-:Y:S02]  /*fa20*/  UIMAD.WIDE UR4, UR8, 0x2aaaaaab, URZ ;  /* 0x2aaaaaab080478a5 */ /* 0x000fe4000f8e023f */
[----:B------:R-:W-:Y:S02]  /*fa30*/  USHF.R.U32.HI UR10, URZ, 0x10, UR42 ;  /* 0x000000103f0a7899 */ /* 0x000fe4000801162a */
[----:B------:R-:W-:Y:S02]  /*fa40*/  USHF.R.U32.HI UR4, URZ, 0x1f, UR5 ;  /* 0x0000001f3f047899 */ /* 0x000fe40008011605 */
[----:B------:R-:W-:Y:S02]  /*fa50*/  ULOP3.LUT UR42, UR42, 0xffff, URZ, 0xc0, !UPT ;  /* 0x0000ffff2a2a7892 */ /* 0x000fe4000f8ec03f */
[----:B------:R-:W-:Y:S01]  /*fa60*/  ULEA.HI.SX32 UR4, UR5, UR4, 0x1c ;  /* 0x0000000405047291 */ /* 0x000fe2000f8fe23f */
        /* <DEDUP_REMOVED lines=40> */
.L_x_10764:
        /* <DEDUP_REMOVED lines=33> */
.L_x_10765:
        /* <DEDUP_REMOVED lines=20> */
.L_x_10767:
        /* <DEDUP_REMOVED lines=15> */
.L_x_10766:
[----:B------:R-:W0:Y:S08]  /*10130*/  LDC.64 R2, c[0x0][0x9f8] ;  /* 0x00027e00ff027b82 */ /* 0x000e300000000a00 */
        /* <DEDUP_REMOVED lines=19> */
.L_x_10847:
[----:B------:R2:W-:Y:S01]  /*10270*/  STL [R1], R0 ;  /* 0x0000000001007387 */ /* 0x0005e20000100800 */
        /* <DEDUP_REMOVED lines=8> */
.L_x_10850:
[----:B------:R-:W-:Y:S05]  /*10300*/  @!P6 BRA `(.L_x_10769) ;  /* 0x0000000000d8e947 */ /* 0x000fea0003800000 */
[----:B------:R-:W-:Y:S01]  /*10310*/  IMAD.MOV.U32 R16, RZ, RZ, R18 ;  /* 0x000000ffff107224 */ /* 0x000fe200078e0012 */
[----:B------:R-:W-:Y:S06]  /*10320*/  @!P1 BRA `(.L_x_10771) ;  /* 0x0000000000509947 */ /* 0x000fec0003800000 */
[----:B0-----:R-:W-:Y:S01]  /*10330*/  IMAD.MOV.U32 R6, RZ, RZ, R0 ;  /* 0x000000ffff067224 */ /* 0x001fe200078e0000 */
        /* <DEDUP_REMOVED lines=18> */
[----:B------:R1:W-:Y:S02]  /*10460*/  STL [R1], R6 ;  /* 0x0000000601007387 */ /* 0x0003e40000100800 */
.L_x_10771:
[----:B------:R-:W-:Y:S01]  /*10470*/  IMAD.MOV.U32 R0, RZ, RZ, 0x1 ;  /* 0x00000001ff007424 */ /* 0x000fe200078e00ff */
[----:B01----:R-:W0:Y:S04]  /*10480*/  S2R R6, SR_TID.X ;  /* 0x0000000000067919 */ /* 0x003e280000002100 */
[----:B------:R-:W-:-:S04]  /*10490*/  SHF.L.U32 R0, R0, 0x1f, RZ ;  /* 0x0000001f00007819 */ /* 0x000fc800000006ff */
[----:B------:R-:W1:Y:S01]  /*104a0*/  SYNCS.PHASECHK.TRANS64.TRYWAIT P0, [UR38+0x22840], R0 ;  /* 0x02284000ff0075a7 */ /* 0x000e620008000166 */
[----:B0-----:R-:W-:-:S04]  /*104b0*/  LOP3.LUT R2, R6, 0x7f, RZ, 0xc0, !PT ;  /* 0x0000007f06027812 */ /* 0x001fc800078ec0ff */
[----:B------:R-:W-:Y:S01]  /*104c0*/  ISETP.NE.AND P1, PT, R2, RZ, PT ;  /* 0x000000ff0200720c */ /* 0x000fe20003f25270 */
[----:B-1----:R-:W-:-:S12]  /*104d0*/  @!P0 BRA `(.L_x_10772) ;  /* 0x00000030008c8947 */ /* 0x002fd80003800000 */
.L_x_10851:
[----:B------:R-:W-:Y:S05]  /*104e0*/  @P1 BRA `(.L_x_10773) ;  /* 0x0000000000181947 */ /* 0x000fea0003800000 */
[----:B------:R-:W1:Y:S01]  /*104f0*/  S2R R2, SR_TID.X ;  /* 0x0000000000027919 */ /* 0x000e620000002100 */
[----:B0-----:R-:W-:-:S04]  /*10500*/  IMAD.MOV.U32 R0, RZ, RZ, 0x3000 ;  /* 0x00003000ff007424 */ /* 0x001fc800078e00ff */
[----:B------:R2:W-:Y:S01]  /*10510*/  SYNCS.ARRIVE.TRANS64 RZ, [UR38+0x22830], R0 ;  /* 0x02283000ffff79a7 */ /* 0x0005e20008000026 */
[----:B-1----:R-:W-:-:S13]  /*10520*/  LOP3.LUT P0, RZ, R2, 0x1f, RZ, 0xc0, !PT ;  /* 0x0000001f02ff7812 */ /* 0x002fda000780c0ff */
[----:B--2---:R-:W-:Y:S05]  /*10530*/  @!P0 BRA `(.L_x_10773) ;  /* 0x0000000000048947 */ /* 0x004fea0003800000 */
[----:B------:R-:W-:Y:S01]  /*10540*/  BPT.TRAP 0x1 ;  /* 0x000000040000795c */ /* 0x000fe20000300000 */
.L_x_10773:
[----:B0-----:R-:W2:Y:S01]  /*10550*/  LDL R0, [R1] ;  /* 0x0000000001007983 */ /* 0x001ea20000100800 */
        /* <DEDUP_REMOVED lines=17> */
.L_x_10769:
        /* <DEDUP_REMOVED lines=22> */
.L_x_10774:
[----:B------:R-:W1:Y:S01]  /*107d0*/  LDC R5, c[0x0][0x448] ;  /* 0x00011200ff057b82 */ /* 0x000e620000000800 */
[----:B------:R-:W2:Y:S01]  /*107e0*/  S2R R12, SR_TID.X ;  /* 0x00000000000c7919 */ /* 0x000ea20000002100 */
[----:B------:R-:W-:Y:S01]  /*107f0*/  USHF.R.S32.HI UR4, URZ, 0x1f, UR36 ;  /* 0x0000001f3f047899 */ /* 0x000fe20008011424 */
[----:B------:R-:W-:Y:S01]  /*10800*/  ULDC.64 UR8, c[0x0][0x2d8] ;  /* 0x0000b60000087ab9 */ /* 0x000fe20000000a00 */
[----:B------:R-:W3:Y:S02]  /*10810*/  S2R R8, SR_CTAID.Z ;  /* 0x0000000000087919 */ /* 0x000ee40000002700 */
[----:B------:R-:W-:Y:S02]  /*10820*/  UIMAD UR6, UR4, UR8, URZ ;  /* 0x00000008040672a4 */ /* 0x000fe4000f8e023f */
[----:B------:R-:W-:Y:S02]  /*10830*/  UIMAD.WIDE.U32 UR4, UR36, UR8, URZ ;  /* 0x00000008240472a5 */ /* 0x000fe4000f8e003f */
[----:B------:R-:W-:-:S04]  /*10840*/  UIMAD UR6, UR36, UR9, UR6 ;  /* 0x00000009240672a4 */ /* 0x000fc8000f8e0206 */
[----:B------:R-:W-:Y:S01]  /*10850*/  UIADD3 UR5, UR5, UR6, URZ ;  /* 0x0000000605057290 */ /* 0x000fe2000fffe03f */
[----:B-1----:R-:W-:Y:S02]  /*10860*/  ISETP.NE.AND P0, PT, R5, 0x1, PT ;  /* 0x000000010500780c */ /* 0x002fe40003f05270 */
[C---:B--2---:R-:W-:Y:S01]  /*10870*/  LOP3.LUT R10, R12.reuse, 0x7f, RZ, 0xc0, !PT ;  /* 0x0000007f0c0a7812 */ /* 0x044fe200078ec0ff */
[----:B------:R-:W-:-:S10]  /*10880*/  IMAD.SHL.U32 R3, R12, 0x10, RZ ;  /* 0x000000100c037824 */ /* 0x000fd400078e00ff */
[----:B------:R-:W0:Y:S01]  /*10890*/  @P0 LDC R7, c[0x0][0x44c] ;  /* 0x00011300ff070b82 */ /* 0x000e220000000800 */
[----:B------:R-:W-:-:S04]  /*108a0*/  SHF.R.U32.HI R4, RZ, 0x3, R10 ;  /* 0x00000003ff047819 */ /* 0x000fc8000001160a */
[----:B------:R-:W-:-:S03]  /*108b0*/  LOP3.LUT R0, R4, 0x70, R3, 0xf8, !PT ;  /* 0x0000007004007812 */ /* 0x000fc600078ef803 */
[----:B------:R-:W1:Y:S02]  /*108c0*/  @P0 LDC R9, c[0x0][0x450] ;  /* 0x00011400ff090b82 */ /* 0x000e640000000800 */
[----:B------:R-:W-:-:S06]  /*108d0*/  VIADD R0, R0, UR40 ;  /* 0x0000002800007c36 */ /* 0x000fcc0008000000 */
[----:B------:R-:W2:Y:S01]  /*108e0*/  LDC.64 R2, c[0x0][0x2e0] ;  /* 0x0000b800ff027b82 */ /* 0x000ea20000000a00 */
[----:B0-----:R-:W-:-:S04]  /*108f0*/  @P0 IMAD.HI.U32 R6, R0, R7, RZ ;  /* 0x0000000700060227 */ /* 0x001fc800078e00ff */
[----:B------:R-:W-:Y:S01]  /*10900*/  IMAD.MOV.U32 R7, RZ, RZ, R0 ;  /* 0x000000ffff077224 */ /* 0x000fe200078e0000 */
[----:B-1----:R-:W-:Y:S02]  /*10910*/  @P0 SHF.R.U32.HI R7, RZ, R9, R6 ;  /* 0x00000009ff070219 */ /* 0x002fe40000011606 */
[----:B---3--:R-:W-:-:S05]  /*10920*/  SHF.R.S32.HI R9, RZ, 0x1f, R8 ;  /* 0x0000001fff097819 */ /* 0x008fca0000011408 */
[----:B--2---:R-:W-:-:S04]  /*10930*/  IMAD R6, R9, R2, RZ ;  /* 0x0000000209067224 */ /* 0x004fc800078e02ff */
[C---:B------:R-:W-:Y:S01]  /*10940*/  IMAD R9, R8.reuse, R3, R6 ;  /* 0x0000000308097224 */ /* 0x040fe200078e0206 */
[----:B------:R-:W-:Y:S01]  /*10950*/  SHF.R.S32.HI R6, RZ, 0x1f, R7 ;  /* 0x0000001fff067819 */ /* 0x000fe20000011407 */
[----:B------:R-:W-:Y:S01]  /*10960*/  IMAD.WIDE.U32 R2, R8, R2, UR4 ;  /* 0x0000000408027e25 */ /* 0x000fe2000f8e0002 */
[----:B------:R-:W-:-:S03]  /*10970*/  ULDC.64 UR4, c[0x0][0x2d0] ;  /* 0x0000b40000047ab9 */ /* 0x000fc60000000a00 */
[----:B------:R-:W-:Y:S02]  /*10980*/  IMAD.IADD R3, R3, 0x1, R9 ;  /* 0x0000000103037824 */ /* 0x000fe400078e0209 */
[----:B------:R-:W-:Y:S02]  /*10990*/  IMAD.MOV R9, RZ, RZ, -R7 ;  /* 0x000000ffff097224 */ /* 0x000fe400078e0a07 */
        /* <DEDUP_REMOVED lines=10> */
[----:B------:R-:W-:Y:S01]  /*10a40*/  ULDC.64 UR4, c[0x0][0x280] ;  /* 0x0000a00000047ab9 */ /* 0x000fe20000000a00 */
[----:B------:R-:W-:Y:S01]  /*10a50*/  IMAD.SHL.U32 R6, R10, 0x8, RZ ;  /* 0x000000080a067824 */ /* 0x000fe200078e00ff */
        /* <DEDUP_REMOVED lines=17> */
[C---:B------:R-:W-:Y:S01]  /*10b70*/  VIADD R10, R4.reuse, 0x10 ;  /* 0x00000010040a7836 */ /* 0x040fe20000000000 */
[----:B------:R-:W-:Y:S01]  /*10b80*/  SHFL.IDX PT, R9, R7, 0x1, 0x181f ;  /* 0x00381f0007097f89 */ /* 0x000fe200000e0000 */
        /* <DEDUP_REMOVED lines=8> */
[----:B------:R-:W-:-:S13]  /*10c10*/  ISETP.GE.AND P1, PT, R10, R5, PT ;  /* 0x000000050a00720c */ /* 0x000fda0003f26270 */
[----:B------:R-:W-:Y:S02]  /*10c20*/  @!P1 LEA R10, R6, UR38, 0x1 ;  /* 0x00000026060a9c11 */ /* 0x000fe4000f8e08ff */
[----:B0-----:R-:W-:Y:S02]  /*10c30*/  @!P1 LEA R2, P2, R8, R14, 0x1 ;  /* 0x0000000e08029211 */ /* 0x001fe400078408ff */
[----:B------:R-:W0:Y:S03]  /*10c40*/  SHFL.IDX PT, R14, R0, 0x2, 0x181f ;  /* 0x00581f00000e7f89 */ /* 0x000e2600000e0000 */
[----:B------:R-:W-:Y:S02]  /*10c50*/  @!P1 IMAD.X R3, RZ, RZ, R9, P2 ;  /* 0x000000ffff039224 */ /* 0x000fe400010e0609 */
[----:B------:R-:W1:Y:S04]  /*10c60*/  SHFL.IDX PT, R9, R7, 0x2, 0x181f ;  /* 0x00581f0007097f89 */ /* 0x000e6800000e0000 */
[----:B------:R2:W-:Y:S01]  /*10c70*/  @!P1 LDGSTS.E.BYPASS.LTC128B.128 [R10+0x18c00], desc[UR48][R2.64], !P0 ;  /* 0x18c00000020a9fae */ /* 0x0005e2000c101d70 */
[----:B------:R-:W-:Y:S01]  /*10c80*/  ISETP.GE.AND P1, PT, R12, R5, PT ;  /* 0x000000050c00720c */ /* 0x000fe20003f26270 */
[----:B------:R-:W-:-:S02]  /*10c90*/  VIADD R12, R4, 0x40 ;  /* 0x00000040040c7836 */ /* 0x000fc40000000000 */
[----:B--2---:R-:W-:-:S10]  /*10ca0*/  VIADD R10, R4, 0x30 ;  /* 0x00000030040a7836 */ /* 0x004fd40000000000 */
[----:B------:R-:W-:Y:S02]  /*10cb0*/  @!P1 LEA R21, R6, UR38, 0x1 ;  /* 0x0000002606159c11 */ /* 0x000fe4000f8e08ff */
[----:B0-----:R-:W-:Y:S02]  /*10cc0*/  @!P1 LEA R2, P2, R8, R14, 0x1 ;  /* 0x0000000e08029211 */ /* 0x001fe400078408ff */
[----:B------:R-:W0:Y:S03]  /*10cd0*/  SHFL.IDX PT, R14, R0, 0x3, 0x181f ;  /* 0x00781f00000e7f89 */ /* 0x000e2600000e0000 */
[----:B-1----:R-:W-:Y:S02]  /*10ce0*/  @!P1 IMAD.X R3, RZ, RZ, R9, P2 ;  /* 0x000000ffff039224 */ /* 0x002fe400010e0609 */
[----:B------:R-:W1:Y:S04]  /*10cf0*/  SHFL.IDX PT, R9, R7, 0x3, 0x181f ;  /* 0x00781f0007097f89 */ /* 0x000e6800000e0000 */
[----:B------:R0:W-:Y:S01]  /*10d00*/  @!P1 LDGSTS.E.BYPASS.LTC128B.128 [R21+0x19400], desc[UR48][R2.64], !P0 ;  /* 0x1940000002159fae */ /* 0x0001e2000c101d70 */
[----:B------:R-:W-:-:S13]  /*10d10*/  ISETP.GE.AND P1, PT, R10, R5, PT ;  /* 0x000000050a00720c */ /* 0x000fda0003f26270 */
[----:B------:R-:W-:Y:S02]  /*10d20*/  @!P1 LEA R10, R6, UR38, 0x1 ;  /* 0x00000026060a9c11 */ /* 0x000fe4000f8e08ff */
[----:B0-----:R-:W-:Y:S02]  /*10d30*/  @!P1 LEA R2, P2, R8, R14, 0x1 ;  /* 0x0000000e08029211 */ /* 0x001fe400078408ff */
[----:B------:R-:W0:Y:S03]  /*10d40*/  SHFL.IDX PT, R14, R0, 0x4, 0x181f ;  /* 0x00981f00000e7f89 */ /* 0x000e2600000e0000 */
[----:B-1----:R-:W-:Y:S02]  /*10d50*/  @!P1 IMAD.X R3, RZ, RZ, R9, P2 ;  /* 0x000000ffff039224 */ /* 0x002fe400010e0609 */
        /* <DEDUP_REMOVED lines=18> */
[----:B------:R-:W-:-:S03]  /*10e80*/  ISETP.GE.AND P1, PT, R12, R5, PT ;  /* 0x000000050c00720c */ /* 0x000fc60003f26270 */
[----:B------:R-:W2:Y:S10]  /*10e90*/  SHFL.IDX PT, R7, R7, 0x7, 0x181f ;  /* 0x00f81f0007077f89 */ /* 0x000eb400000e0000 */
[----:B0-----:R-:W-:-:S02]  /*10ea0*/  @!P1 LEA R2, P2, R8, R14, 0x1 ;  /* 0x0000000e08029211 */ /* 0x001fc400078408ff */
[----:B------:R0:W3:Y:S03]  /*10eb0*/  SHFL.IDX PT, R14, R0, 0x7, 0x181f ;  /* 0x00f81f00000e7f89 */ /* 0x0000e600000e0000 */
[----:B-1----:R-:W-:Y:S01]  /*10ec0*/  @!P1 IMAD.X R3, RZ, RZ, R9, P2 ;  /* 0x000000ffff039224 */ /* 0x002fe200010e0609 */
[----:B------:R-:W-:-:S05]  /*10ed0*/  @!P1 LEA R9, R6, UR38, 0x1 ;  /* 0x0000002606099c11 */ /* 0x000fca000f8e08ff */
[----:B------:R0:W-:Y:S02]  /*10ee0*/  @!P1 LDGSTS.E.BYPASS.LTC128B.128 [R9+0x1b400], desc[UR48][R2.64], !P0 ;  /* 0x1b40000002099fae */ /* 0x0001e4000c101d70 */
.L_x_10868:
[----:B------:R-:W-:-:S05]  /*10ef0*/  VIADD R4, R4, 0x70 ;  /* 0x0000007004047836 */ /* 0x000fca0000000000 */
[----:B------:R-:W-:Y:S01]  /*10f00*/  ISETP.GE.AND P1, PT, R4, R5, PT ;  /* 0x000000050400720c */ /* 0x000fe20003f26270 */
[----:B------:R-:W-:-:S05]  /*10f10*/  IMAD.MOV.U32 R4, RZ, RZ, 0x1 ;  /* 0x00000001ff047424 */ /* 0x000fca00078e00ff */
[----:B------:R-:W-:-:S07]  /*10f20*/  SHF.L.U32 R4, R4, 0x1f, RZ ;  /* 0x0000001f04047819 */ /* 0x000fce00000006ff */
[----:B0--3--:R-:W-:Y:S02]  /*10f30*/  @!P1 LEA R2, P2, R8, R14, 0x1 ;  /* 0x0000000e08029211 */ /* 0x009fe400078408ff */
[----:B------:R-:W-:-:S03]  /*10f40*/  @!P1 LEA R5, R6, UR38, 0x1 ;  /* 0x0000002606059c11 */ /* 0x000fc6000f8e08ff */
[----:B--2---:R-:W-:-:S05]  /*10f50*/  @!P1 IMAD.X R3, RZ, RZ, R7, P2 ;  /* 0x000000ffff039224 */ /* 0x004fca00010e0607 */
        /* <DEDUP_REMOVED lines=11> */
.L_x_10869:
[----:B------:R-:W-:Y:S01]  /*11010*/  LOP3.LUT P0, RZ, R17, 0x2, RZ, 0xc0, !PT ;  /* 0x0000000211ff7812 */ /* 0x000fe2000780c0ff */
        /* <DEDUP_REMOVED lines=8> */
.L_x_10870:
        /* <DEDUP_REMOVED lines=8> */
.L_x_10781:
[----:B------:R-:W-:Y:S05]  /*11120*/  BSYNC B1 ;  /* 0x0000000000017941 */ /* 0x000fea0003800000 */
.L_x_10780:
[----:B------:R-:W2:Y:S01]  /*11130*/  LDL.LU R2, [R1] ;  /* 0x0000000001027983 */ /* 0x000ea20000300800 */
        /* <DEDUP_REMOVED lines=10> */
.L_x_10782:
        /* <DEDUP_REMOVED lines=13> */
.L_x_10783:
        /* <DEDUP_REMOVED lines=13> */
.L_x_10784:
        /* <DEDUP_REMOVED lines=13> */
.L_x_10785:
        /* <DEDUP_REMOVED lines=8> */
.L_x_10778:
[----:B------:R-:W-:Y:S05]  /*114d0*/  BSYNC B0 ;  /* 0x0000000000007941 */ /* 0x000fea0003800000 */
.L_x_10777:
        /* <DEDUP_REMOVED lines=30> */
.L_x_10819:
        /* <DEDUP_REMOVED lines=27> */
.L_x_10789:
[----:B------:R-:W1:Y:S01]  /*11870*/  S2R R2, SR_TID.X ;  /* 0x0000000000027919 */ /* 0x000e620000002100 */
[----:B------:R-:W-:Y:S01]  /*11880*/  BSSY B2, `(.L_x_10790) ;  /* 0x0000006000027945 */ /* 0x000fe20003800000 */
[----:B-1----:R-:W-:Y:S02]  /*11890*/  LOP3.LUT R3, R2, 0x7f, RZ, 0xc0, !PT ;  /* 0x0000007f02037812 */ /* 0x002fe400078ec0ff */
[----:B------:R-:W-:Y:S02]  /*118a0*/  SHF.L.U32 R2, R0, 0x1f, RZ ;  /* 0x0000001f00027819 */ /* 0x000fe400000006ff */
[----:B------:R-:W-:Y:S02]  /*118b0*/  ISETP.NE.AND P2, PT, R3, RZ, PT ;  /* 0x000000ff0300720c */ /* 0x000fe40003f45270 */
[----:B------:R-:W1:Y:S02]  /*118c0*/  SYNCS.PHASECHK.TRANS64.TRYWAIT P0, [UR38+0x22848], R2 ;  /* 0x02284802ff0075a7 */ /* 0x000e640008000166 */
[----:B-1----:R-:W-:Y:S09]  /*118d0*/  @!P0 BRA `(.L_x_10791) ;  /* 0x0000002800288947 */ /* 0x002ff20003800000 */
.L_x_10871:
[----:B------:R-:W-:Y:S05]  /*118e0*/  BSYNC B2 ;  /* 0x0000000000027941 */ /* 0x000fea0003800000 */
.L_x_10790:
[----:B------:R-:W-:Y:S04]  /*118f0*/  BSSY B2, `(.L_x_10792) ;  /* 0x0000007000027945 */ /* 0x000fe80003800000 */
[----:B------:R-:W-:Y:S05]  /*11900*/  @P2 BRA `(.L_x_10793) ;  /* 0x0000000000142947 */ /* 0x000fea0003800000 */
[----:B------:R-:W-:Y:S01]  /*11910*/  ISETP.NE.AND P0, PT, R10, RZ, PT ;  /* 0x000000ff0a00720c */ /* 0x000fe20003f05270 */
[----:B-1----:R-:W-:-:S04]  /*11920*/  IMAD.MOV.U32 R3, RZ, RZ, 0x3000 ;  /* 0x00003000ff037424 */ /* 0x002fc800078e00ff */
[----:B------:R2:W-:Y:S08]  /*11930*/  SYNCS.ARRIVE.TRANS64 RZ, [UR38+0x22838], R3 ;  /* 0x02283803ffff79a7 */ /* 0x0005f00008000026 */
[----:B--2---:R-:W-:Y:S05]  /*11940*/  @!P0 BRA `(.L_x_10793) ;  /* 0x0000000000048947 */ /* 0x004fea0003800000 */
[----:B------:R-:W-:Y:S01]  /*11950*/  BPT.TRAP 0x1 ;  /* 0x000000040000795c */ /* 0x000fe20000300000 */
.L_x_10793:
[----:B------:R-:W-:Y:S05]  /*11960*/  BSYNC B2 ;  /* 0x0000000000027941 */ /* 0x000fea0003800000 */
.L_x_10792:
        /* <DEDUP_REMOVED lines=11> */
.L_x_10794:
        /* <DEDUP_REMOVED lines=10> */
.L_x_10872:
[----:B------:R-:W-:Y:S05]  /*11ac0*/  BSYNC B2 ;  /* 0x0000000000027941 */ /* 0x000fea0003800000 */
.L_x_10795:
        /* <DEDUP_REMOVED lines=9> */
.L_x_10798:
[----:B------:R-:W-:Y:S05]  /*11b60*/  BSYNC B2 ;  /* 0x0000000000027941 */ /* 0x000fea0003800000 */
.L_x_10797:
        /* <DEDUP_REMOVED lines=9> */
.L_x_10799:
        /* <DEDUP_REMOVED lines=13> */
.L_x_10800:
        /* <DEDUP_REMOVED lines=13> */
.L_x_10801:
        /* <DEDUP_REMOVED lines=13> */
.L_x_10802:
        /* <DEDUP_REMOVED lines=8> */
.L_x_10788:
[----:B------:R-:W-:Y:S05]  /*11ef0*/  BSYNC B1 ;  /* 0x0000000000017941 */ /* 0x000fea0003800000 */
.L_x_10787:
[----:B------:R-:W-:Y:S01]  /*11f00*/  LOP3.LUT P3, RZ, R17, 0x2, RZ, 0xc0, !PT ;  /* 0x0000000211ff7812 */ /* 0x000fe2000786c0ff */
[----:B------:R-:W-:Y:S01]  /*11f10*/  BSSY B1, `(.L_x_10803) ;  /* 0x0000082000017945 */ /* 0x000fe20003800000 */
[----:B------:R-:W-:-:S11]  /*11f20*/  LOP3.LUT R0, R0, 0x1, RZ, 0x3c, !PT ;  /* 0x0000000100007812 */ /* 0x000fd600078e3cff */
[----:B------:R-:W-:Y:S05]  /*11f30*/  @!P3 BRA `(.L_x_10804) ;  /* 0x0000000400fcb947 */ /* 0x000fea0003800000 */
[----:B------:R-:W-:Y:S01]  /*11f40*/  LOP3.LUT P3, RZ, R17, 0x1, RZ, 0xc0, !PT ;  /* 0x0000000111ff7812 */ /* 0x000fe2000786c0ff */
[----:B------:R-:W-:-:S12]  /*11f50*/  VIADD R12, R7, 0xffffffff ;  /* 0xffffffff070c7836 */ /* 0x000fd80000000000 */
        /* <DEDUP_REMOVED lines=20> */
.L_x_10805:
[----:B------:R-:W1:Y:S01]  /*120a0*/  S2R R2, SR_TID.X ;  /* 0x0000000000027919 */ /* 0x000e620000002100 */
[----:B------:R-:W-:Y:S01]  /*120b0*/  BSSY B2, `(.L_x_10806) ;  /* 0x0000006000027945 */ /* 0x000fe20003800000 */
[----:B-1----:R-:W-:Y:S02]  /*120c0*/  LOP3.LUT R3, R2, 0x7f, RZ, 0xc0, !PT ;  /* 0x0000007f02037812 */ /* 0x002fe400078ec0ff */
[----:B------:R-:W-:Y:S02]  /*120d0*/  SHF.L.U32 R2, R0, 0x1f, RZ ;  /* 0x0000001f00027819 */ /* 0x000fe400000006ff */
[----:B------:R-:W-:Y:S02]  /*120e0*/  ISETP.NE.AND P2, PT, R3, RZ, PT ;  /* 0x000000ff0300720c */ /* 0x000fe40003f45270 */
[----:B------:R-:W1:Y:S02]  /*120f0*/  SYNCS.PHASECHK.TRANS64.TRYWAIT P0, [UR38+0x22840], R2 ;  /* 0x02284002ff0075a7 */ /* 0x000e640008000166 */
[----:B-1----:R-:W-:Y:S09]  /*12100*/  @!P0 BRA `(.L_x_10807) ;  /* 0x00000020004c8947 */ /* 0x002ff20003800000 */
.L_x_10873:
[----:B------:R-:W-:Y:S05]  /*12110*/  BSYNC B2 ;  /* 0x0000000000027941 */ /* 0x000fea0003800000 */
.L_x_10806:
[----:B------:R-:W-:Y:S04]  /*12120*/  BSSY B2, `(.L_x_10808) ;  /* 0x0000007000027945 */ /* 0x000fe80003800000 */
[----:B------:R-:W-:Y:S05]  /*12130*/  @P2 BRA `(.L_x_10809) ;  /* 0x0000000000142947 */ /* 0x000fea0003800000 */
[----:B------:R-:W-:Y:S01]  /*12140*/  ISETP.NE.AND P0, PT, R10, RZ, PT ;  /* 0x000000ff0a00720c */ /* 0x000fe20003f05270 */
[----:B-1----:R-:W-:-:S04]  /*12150*/  IMAD.MOV.U32 R3, RZ, RZ, 0x3000 ;  /* 0x00003000ff037424 */ /* 0x002fc800078e00ff */
[----:B------:R2:W-:Y:S08]  /*12160*/  SYNCS.ARRIVE.TRANS64 RZ, [UR38+0x22830], R3 ;  /* 0x02283003ffff79a7 */ /* 0x0005f00008000026 */
[----:B--2---:R-:W-:Y:S05]  /*12170*/  @!P0 BRA `(.L_x_10809) ;  /* 0x0000000000048947 */ /* 0x004fea0003800000 */
[----:B------:R-:W-:Y:S01]  /*12180*/  BPT.TRAP 0x1 ;  /* 0x000000040000795c */ /* 0x000fe20000300000 */
.L_x_10809:
[----:B------:R-:W-:Y:S05]  /*12190*/  BSYNC B2 ;  /* 0x0000000000027941 */ /* 0x000fea0003800000 */
.L_x_10808:
        /* <DEDUP_REMOVED lines=11> */
.L_x_10810:
        /* <DEDUP_REMOVED lines=11> */
.L_x_10874:
[----:B------:R-:W-:Y:S05]  /*12300*/  BSYNC B2 ;  /* 0x0000000000027941 */ /* 0x000fea0003800000 */
.L_x_10811:
        /* <DEDUP_REMOVED lines=9> */
.L_x_10814:
[----:B------:R-:W-:Y:S05]  /*123a0*/  BSYNC B2 ;  /* 0x0000000000027941 */ /* 0x000fea0003800000 */
.L_x_10813:
        /* <DEDUP_REMOVED lines=9> */
.L_x_10815:
        /* <DEDUP_REMOVED lines=13> */
.L_x_10816:
        /* <DEDUP_REMOVED lines=13> */
.L_x_10817:
        /* <DEDUP_REMOVED lines=13> */
.L_x_10818:
        /* <DEDUP_REMOVED lines=8> */
.L_x_10804:
[----:B------:R-:W-:Y:S05]  /*12730*/  BSYNC B1 ;  /* 0x0000000000017941 */ /* 0x000fea0003800000 */
.L_x_10803:
[----:B------:R-:W-:Y:S01]  /*12740*/  VIADD R7, R7, 0xfffffffe ;  /* 0xfffffffe07077836 */ /* 0x000fe20000000000 */
[----:B------:R-:W-:Y:S06]  /*12750*/  @P1 BRA `(.L_x_10819) ;  /* 0xffffffec00d81947 */ /* 0x000fec000383ffff */
[----:B------:R-:W-:Y:S05]  /*12760*/  BSYNC B0 ;  /* 0x0000000000007941 */ /* 0x000fea0003800000 */
.L_x_10786:
        /* <DEDUP_REMOVED lines=8> */
[----:B------:R-:W-:Y:S02]  /*127f0*/  ULDC.64 UR4, c[0x0][0x428] ;  /* 0x00010a0000047ab9 */ /* 0x000fe40000000a00 */
        /* <DEDUP_REMOVED lines=16> */
.L_x_10822:
[----:B------:R-:W1:Y:S01]  /*12900*/  S2R R2, SR_TID.X ;  /* 0x0000000000027919 */ /* 0x000e620000002100 */
[----:B------:R-:W-:Y:S01]  /*12910*/  BSSY B1, `(.L_x_10823) ;  /* 0x0000006000017945 */ /* 0x000fe20003800000 */
[----:B-1----:R-:W-:Y:S02]  /*12920*/  LOP3.LUT R3, R2, 0x7f, RZ, 0xc0, !PT ;  /* 0x0000007f02037812 */ /* 0x002fe400078ec0ff */
[----:B------:R-:W-:Y:S02]  /*12930*/  SHF.L.U32 R2, R0, 0x1f, RZ ;  /* 0x0000001f00027819 */ /* 0x000fe400000006ff */
[----:B------:R-:W-:Y:S02]  /*12940*/  ISETP.NE.AND P1, PT, R3, RZ, PT ;  /* 0x000000ff0300720c */ /* 0x000fe40003f25270 */
[----:B------:R-:W1:Y:S02]  /*12950*/  SYNCS.PHASECHK.TRANS64.TRYWAIT P0, [UR38+0x22848], R2 ;  /* 0x02284802ff0075a7 */ /* 0x000e640008000166 */
[----:B-1----:R-:W-:Y:S09]  /*12960*/  @!P0 BRA `(.L_x_10824) ;  /* 0x0000001800648947 */ /* 0x002ff20003800000 */
.L_x_10875:
[----:B------:R-:W-:Y:S05]  /*12970*/  BSYNC B1 ;  /* 0x0000000000017941 */ /* 0x000fea0003800000 */
.L_x_10823:
[----:B------:R-:W-:Y:S04]  /*12980*/  BSSY B1, `(.L_x_10825) ;  /* 0x0000007000017945 */ /* 0x000fe80003800000 */
[----:B------:R-:W-:Y:S05]  /*12990*/  @P1 BRA `(.L_x_10826) ;  /* 0x0000000000141947 */ /* 0x000fea0003800000 */
[----:B------:R-:W-:Y:S01]  /*129a0*/  ISETP.NE.AND P0, PT, R10, RZ, PT ;  /* 0x000000ff0a00720c */ /* 0x000fe20003f05270 */
[----:B-1----:R-:W-:-:S04]  /*129b0*/  IMAD.MOV.U32 R3, RZ, RZ, 0x3000 ;  /* 0x00003000ff037424 */ /* 0x002fc800078e00ff */
[----:B------:R2:W-:Y:S08]  /*129c0*/  SYNCS.ARRIVE.TRANS64 RZ, [UR38+0x22838], R3 ;  /* 0x02283803ffff79a7 */ /* 0x0005f00008000026 */
[----:B--2---:R-:W-:Y:S05]  /*129d0*/  @!P0 BRA `(.L_x_10826) ;  /* 0x0000000000048947 */ /* 0x004fea0003800000 */
[----:B------:R-:W-:Y:S01]  /*129e0*/  BPT.TRAP 0x1 ;  /* 0x000000040000795c */ /* 0x000fe20000300000 */
.L_x_10826:
[----:B------:R-:W-:Y:S05]  /*129f0*/  BSYNC B1 ;  /* 0x0000000000017941 */ /* 0x000fea0003800000 */
.L_x_10825:
        /* <DEDUP_REMOVED lines=11> */
.L_x_10827:
        /* <DEDUP_REMOVED lines=11> */
.L_x_10876:
[----:B------:R-:W-:Y:S05]  /*12b60*/  BSYNC B1 ;  /* 0x0000000000017941 */ /* 0x000fea0003800000 */
.L_x_10828:
        /* <DEDUP_REMOVED lines=9> */
.L_x_10831:
[----:B------:R-:W-:Y:S05]  /*12c00*/  BSYNC B1 ;  /* 0x0000000000017941 */ /* 0x000fea0003800000 */
.L_x_10830:
        /* <DEDUP_REMOVED lines=9> */
.L_x_10832:
        /* <DEDUP_REMOVED lines=13> */
.L_x_10833:
        /* <DEDUP_REMOVED lines=13> */
.L_x_10834:
        /* <DEDUP_REMOVED lines=13> */
.L_x_10835:
        /* <DEDUP_REMOVED lines=8> */
.L_x_10821:
[----:B------:R-:W-:Y:S05]  /*12f90*/  BSYNC B0 ;  /* 0x0000000000007941 */ /* 0x000fea0003800000 */
.L_x_10820:
[----:B------:R-:W-:Y:S01]  /*12fa0*/  LOP3.LUT R0, R0, 0x1, RZ, 0x3c, !PT ;  /* 0x0000000100007812 */ /* 0x000fe200078e3cff */
[----:B------:R-:W-:Y:S02]  /*12fb0*/  IMAD.MOV.U32 R6, RZ, RZ, RZ ;  /* 0x000000ffff067224 */ /* 0x000fe400078e00ff */
[----:B------:R-:W-:-:S07]  /*12fc0*/  IMAD.MOV.U32 R8, RZ, RZ, RZ ;  /* 0x000000ffff087224 */ /* 0x000fce00078e00ff */
.L_x_10757:
[----:B------:R-:W1:Y:S01]  /*12fd0*/  S2R R3, SR_CgaCtaId ;  /* 0x0000000000037919 */ /* 0x000e620000008800 */
[----:B------:R-:W-:-:S04]  /*12fe0*/  MOV R2, 0x400 ;  /* 0x0000040000027802 */ /* 0x000fc80000000f00 */
[----:B-1----:R-:W-:Y:S02]  /*12ff0*/  LEA R2, R3, R2, 0x18 ;  /* 0x0000000203027211 */ /* 0x002fe400078ec0ff */
[----:B------:R-:W-:-:S04]  /*13000*/  SHF.L.U32 R3, R8, 0x1f, RZ ;  /* 0x0000001f08037819 */ /* 0x000fc800000006ff */
[----:B------:R-:W1:Y:S02]  /*13010*/  SYNCS.PHASECHK.TRANS64.TRYWAIT P0, [R2+URZ+0x22820], R3 ;  /* 0x02282003020075a7 */ /* 0x000e64000800017f */
[----:B-1----:R-:W-:Y:S05]  /*13020*/  @!P0 BRA `(.L_x_10836) ;  /* 0x0000001000e48947 */ /* 0x002fea0003800000 */
.L_x_10877:
[----:B------:R-:W-:-:S03]  /*13030*/  UMOV UR4, 0xffffffff ;  /* 0xffffffff00047882 */ /* 0x000fc60000000000 */
[----:B------:R-:W-:Y:S05]  /*13040*/  BRA.DIV UR4, `(.L_x_10837) ;  /* 0x0000001204f07947 */ /* 0x000fea000b800000 */
[----:B-1----:R-:W1:Y:S02]  /*13050*/  S2R R3, SR_TID.X ;  /* 0x0000000000037919 */ /* 0x002e640000002100 */
[----:B-1----:R-:W-:-:S04]  /*13060*/  SHF.R.U32.HI R3, RZ, 0x5, R3 ;  /* 0x00000005ff037819 */ /* 0x002fc80000011603 */
[----:B------:R-:W-:-:S05]  /*13070*/  LOP3.LUT R3, R3, 0x3, RZ, 0xc0, !PT ;  /* 0x0000000303037812 */ /* 0x000fca00078ec0ff */
[----:B------:R1:W2:Y:S02]  /*13080*/  SHFL.IDX PT, R14, R3, RZ, 0x1f ;  /* 0x00001fff030e7589 */ /* 0x0002a400000e0000 */
.L_x_10880:
[----:B--2---:R-:W-:-:S13]  /*13090*/  ISETP.NE.AND P0, PT, R14, RZ, PT ;  /* 0x000000ff0e00720c */ /* 0x004fda0003f05270 */
[----:B------:R-:W-:Y:S05]  /*130a0*/  @P0 BRA `(.L_x_10673) ;  /* 0x0000000000880947 */ /* 0x000fea0003800000 */
[----:B------:R-:W-:-:S03]  /*130b0*/  UMOV UR4, 0xffffffff ;  /* 0xffffffff00047882 */ /* 0x000fc60000000000 */
[----:B------:R-:W-:Y:S05]  /*130c0*/  BRA.DIV UR4, `(.L_x_10838) ;  /* 0x0000001604047947 */ /* 0x000fea000b800000 */
[----:B------:R-:W-:-:S13]  /*130d0*/  ELECT P6, URZ, PT ;  /* 0x00000000003f782f */ /* 0x000fda00038c0000 */
.L_x_10883:
[----:B------:R-:W-:Y:S05]  /*130e0*/  @!P6 BRA `(.L_x_10673) ;  /* 0x000000000078e947 */ /* 0x000fea0003800000 */
[----:B------:R-:W-:-:S06]  /*130f0*/  ULOP3.LUT UR4, UR45, 0x2, URZ, 0xfc, !UPT ;  /* 0x000000022d047892 */ /* 0x000fcc000f8efc3f */
[----:B-1----:R-:W-:-:S05]  /*13100*/  IMAD.U32 R3, RZ, RZ, UR4 ;  /* 0x00000004ff037e24 */ /* 0x002fca000f8e00ff */
[----:B------:R-:W-:-:S13]  /*13110*/  ISETP.NE.AND P2, PT, R3, 0x3, PT ;  /* 0x000000030300780c */ /* 0x000fda0003f45270 */
[----:B------:R-:W-:Y:S05]  /*13120*/  @!P2 BRA `(.L_x_10839) ;  /* 0x000000000004a947 */ /* 0x000fea0003800000 */
[----:B------:R-:W-:Y:S01]  /*13130*/  BPT.TRAP 0x1 ;  /* 0x000000040000795c */ /* 0x000fe20000300000 */
.L_x_10839:
[----:B------:R-:W-:Y:S01]  /*13140*/  VIADD R8, R2, 0x22840 ;  /* 0x0002284002087836 */ /* 0x000fe20000000000 */
[----:B------:R-:W-:Y:S01]  /*13150*/  SHF.L.U32 R4, R0, 0x1f, RZ ;  /* 0x0000001f00047819 */ /* 0x000fe200000006ff */
[C---:B------:R-:W-:Y:S02]  /*13160*/  VIADD R3, R6.reuse, 0x1 ;  /* 0x0000000106037836 */ /* 0x040fe40000000000 */
[----:B------:R-:W-:-:S03]  /*13170*/  IMAD R7, R6, 0x8, R8 ;  /* 0x0000000806077824 */ /* 0x000fc600078e0208 */
[C---:B------:R-:W-:Y:S01]  /*13180*/  ISETP.NE.AND P1, PT, R3.reuse, 0x2, PT ;  /* 0x000000020300780c */ /* 0x040fe20003f25270 */
[----:B------:R-:W1:Y:S03]  /*13190*/  SYNCS.PHASECHK.TRANS64.TRYWAIT P0, [R7+URZ], R4 ;  /* 0x00000004070075a7 */ /* 0x000e66000800017f */
[----:B------:R-:W-:Y:S02]  /*131a0*/  SEL R5, RZ, 0x1, P1 ;  /* 0x00000001ff057807 */ /* 0x000fe40000800000 */
[----:B------:R-:W-:Y:S02]  /*131b0*/  SEL R3, R3, RZ, P1 ;  /* 0x000000ff03037207 */ /* 0x000fe40000800000 */
[----:B------:R-:W-:-:S03]  /*131c0*/  LOP3.LUT R0, R0, R5, RZ, 0x3c, !PT ;  /* 0x0000000500007212 */ /* 0x000fc600078e3cff */
[----:B------:R-:W-:Y:S01]  /*131d0*/  IMAD R5, R3, 0x8, R8 ;  /* 0x0000000803057824 */ /* 0x000fe200078e0208 */
[----:B------:R-:W-:Y:S01]  /*131e0*/  SHF.L.U32 R0, R0, 0x1f, RZ ;  /* 0x0000001f00007819 */ /* 0x000fe200000006ff */
[----:B-1----:R-:W-:Y:S06]  /*131f0*/  @!P0 BRA `(.L_x_10840) ;  /* 0x0000001000d88947 */ /* 0x002fec0003800000 */
.L_x_10884:
[----:B------:R-:W2:Y:S02]  /*13200*/  SYNCS.PHASECHK.TRANS64.TRYWAIT P0, [R5+URZ], R0 ;  /* 0x00000000050075a7 */ /* 0x000ea4000800017f */
[----:B--2---:R-:W-:Y:S05]  /*13210*/  @!P0 BRA `(.L_x_10841) ;  /* 0x0000001000e48947 */ /* 0x004fea0003800000 */
.L_x_10885:
[----:B------:R-:W-:Y:S05]  /*13220*/  @!P2 BRA `(.L_x_10842) ;  /* 0x000000000004a947 */ /* 0x000fea0003800000 */
[----:B------:R-:W-:Y:S01]  /*13230*/  BPT.TRAP 0x1 ;  /* 0x000000040000795c */ /* 0x000fe20000300000 */
.L_x_10842:
[----:B------:R-:W-:-:S04]  /*13240*/  VIADD R2, R2, 0x22860 ;  /* 0x0002286002027836 */ /* 0x000fc80000000000 */
[----:B--2---:R-:W-:-:S04]  /*13250*/  IMAD R5, R6, 0x8, R2 ;  /* 0x0000000806057824 */ /* 0x004fc800078e0202 */
[----:B------:R-:W2:Y:S02]  /*13260*/  SYNCS.PHASECHK.TRANS64.TRYWAIT P0, [R5+URZ], R4 ;  /* 0x00000004050075a7 */ /* 0x000ea4000800017f */
[----:B--2---:R-:W-:Y:S05]  /*13270*/  @!P0 BRA `(.L_x_10843) ;  /* 0x0000001000e08947 */ /* 0x004fea0003800000 */
.L_x_10886:
[----:B------:R-:W-:-:S07]  /*13280*/  IMAD R3, R3, 0x8, R2 ;  /* 0x0000000803037824 */ /* 0x000fce00078e0202 */
.L_x_10844:
[----:B---3--:R3:W4:Y:S02]  /*13290*/  SYNCS.PHASECHK.TRANS64.TRYWAIT P0, [R3+URZ], R0 ;  /* 0x00000000030075a7 */ /* 0x008724000800017f */
[----:B----4-:R-:W-:Y:S05]  /*132a0*/  @!P0 NANOSLEEP.SYNCS 0x989680 ;  /* 0x009896800000895d */ /* 0x010fea0003900000 */
[----:B------:R-:W4:Y:S02]  /*132b0*/  @!P0 SYNCS.PHASECHK.TRANS64 P0, [R3+URZ], R0 ;  /* 0x00000000030085a7 */ /* 0x000f24000800007f */
[----:B----4-:R-:W-:Y:S05]  /*132c0*/  @!P0 BRA `(.L_x_10844) ;  /* 0xfffffffc00f08947 */ /* 0x010fea000383ffff */
.L_x_10673:
[----:B------:R-:W-:Y:S05]  /*132d0*/  BSYNC B6 ;  /* 0x0000000000067941 */ /* 0x000fea0003800000 */
.L_x_10670:
[----:B------:R-:W-:Y:S05]  /*132e0*/  EXIT ;  /* 0x000000000000794d */ /* 0x000fea0003800000 */
.L_x_10683:
[----:B0-----:R-:W-:-:S04]  /*132f0*/  IMAD.U32 R3, RZ, RZ, UR38 ;  /* 0x00000026ff037e24 */ /* 0x001fc8000f8e00ff */
[----:B------:R0:W1:Y:S03]  /*13300*/  SYNCS.PHASECHK.TRANS64.TRYWAIT P0, [R3+URZ+0x22800], R12 ;  /* 0x0228000c030075a7 */ /* 0x000066000800017f */
[----:B-1----:R-:W-:Y:S05]  /*13310*/  @!P0 NANOSLEEP.SYNCS 0x989680 ;  /* 0x009896800000895d */ /* 0x002fea0003900000 */
[----:B------:R-:W1:Y:S02]  /*13320*/  @!P0 SYNCS.PHASECHK.TRANS64 P0, [R3+URZ+0x22800], R12 ;  /* 0x0228000c030085a7 */ /* 0x000e64000800007f */
[----:B-1----:R-:W-:Y:S05]  /*13330*/  @!P0 BRA `(.L_x_10683) ;  /* 0xfffffffc00ec8947 */ /* 0x002fea000383ffff */
[----:B------:R-:W-:Y:S05]  /*13340*/  BRA `(.L_x_10845) ;  /* 0xfffffee400987947 */ /* 0x000fea000383ffff */
.L_x_10687:
[----:B0-----:R-:W-:-:S04]  /*13350*/  IMAD.U32 R3, RZ, RZ, UR38 ;  /* 0x00000026ff037e24 */ /* 0x001fc8000f8e00ff */
[----:B------:R0:W1:Y:S03]  /*13360*/  SYNCS.PHASECHK.TRANS64.TRYWAIT P0, [R3+URZ+0x22830], R12 ;  /* 0x0228300c030075a7 */ /* 0x000066000800017f */
[----:B-1----:R-:W-:Y:S05]  /*13370*/  @!P0 NANOSLEEP.SYNCS 0x989680 ;  /* 0x009896800000895d */ /* 0x002fea0003900000 */
[----:B------:R-:W1:Y:S02]  /*13380*/  @!P0 SYNCS.PHASECHK.TRANS64 P0, [R3+URZ+0x22830], R12 ;  /* 0x0228300c030085a7 */ /* 0x000e64000800007f */
[----:B-1----:R-:W-:Y:S05]  /*13390*/  @!P0 BRA `(.L_x_10687) ;  /* 0xfffffffc00ec8947 */ /* 0x002fea000383ffff */
[----:B------:R-:W-:Y:S05]  /*133a0*/  BRA `(.L_x_10686) ;  /* 0xfffffee400b87947 */ /* 0x000fea000383ffff */
.L_x_10699:
[----:B0-----:R0:W1:Y:S02]  /*133b0*/  SYNCS.PHASECHK.TRANS64.TRYWAIT P1, [R9+URZ+0x22850], R12 ;  /* 0x0228500c090075a7 */ /* 0x001064000802017f */
[----:B-1----:R-:W-:Y:S05]  /*133c0*/  @!P1 NANOSLEEP.SYNCS 0x989680 ;  /* 0x009896800000995d */ /* 0x002fea0003900000 */
[----:B------:R-:W1:Y:S02]  /*133d0*/  @!P1 SYNCS.PHASECHK.TRANS64 P1, [R9+URZ+0x22850], R12 ;  /* 0x0228500c090095a7 */ /* 0x000e64000802007f */
[----:B-1----:R-:W-:Y:S05]  /*133e0*/  @!P1 BRA `(.L_x_10699) ;  /* 0xfffffffc00f09947 */ /* 0x002fea000383ffff */
[----:B------:R-:W-:Y:S05]  /*133f0*/  BRA `(.L_x_10698) ;  /* 0xffffff0800d87947 */ /* 0x000fea000383ffff */
.L_x_10707:
[----:B-1----:R-:W-:-:S04]  /*13400*/  IMAD.U32 R4, RZ, RZ, UR31 ;  /* 0x0000001fff047e24 */ /* 0x002fc8000f8e00ff */
[----:B------:R1:W2:Y:S03]  /*13410*/  SYNCS.PHASECHK.TRANS64.TRYWAIT P1, [R4+URZ+0x22830], R13 ;  /* 0x0228300d040075a7 */ /* 0x0002a6000802017f */
[----:B--2---:R-:W-:Y:S05]  /*13420*/  @!P1 NANOSLEEP.SYNCS 0x989680 ;  /* 0x009896800000995d */ /* 0x004fea0003900000 */
[----:B------:R-:W2:Y:S02]  /*13430*/  @!P1 SYNCS.PHASECHK.TRANS64 P1, [R4+URZ+0x22830], R13 ;  /* 0x0228300d040095a7 */ /* 0x000ea4000802007f */
[----:B--2---:R-:W-:Y:S05]  /*13440*/  @!P1 BRA `(.L_x_10707) ;  /* 0xfffffffc00ec9947 */ /* 0x004fea000383ffff */
[----:B------:R-:W-:Y:S05]  /*13450*/  BRA `(.L_x_10706) ;  /* 0xffffff1000707947 */ /* 0x000fea000383ffff */
.L_x_10719:
[----:B-1----:R1:W2:Y:S02]  /*13460*/  SYNCS.PHASECHK.TRANS64.TRYWAIT P1, [R12+URZ+0x22850], R13 ;  /* 0x0228500d0c0075a7 */ /* 0x0022a4000802017f */
[----:B--2---:R-:W-:Y:S05]  /*13470*/  @!P1 NANOSLEEP.SYNCS 0x989680 ;  /* 0x009896800000995d */ /* 0x004fea0003900000 */
[----:B------:R-:W2:Y:S02]  /*13480*/  @!P1 SYNCS.PHASECHK.TRANS64 P1, [R12+URZ+0x22850], R13 ;  /* 0x0228500d0c0095a7 */ /* 0x000ea4000802007f */
[----:B--2---:R-:W-:Y:S05]  /*13490*/  @!P1 BRA `(.L_x_10719) ;  /* 0xfffffffc00f09947 */ /* 0x004fea000383ffff */
[----:B------:R-:W-:Y:S05]  /*134a0*/  BRA `(.L_x_10718) ;  /* 0xffffff3c00447947 */ /* 0x000fea000383ffff */
.L_x_10728:
[----:B-1----:R-:W-:-:S04]  /*134b0*/  IMAD.U32 R13, RZ, RZ, UR27 ;  /* 0x0000001bff0d7e24 */ /* 0x002fc8000f8e00ff */
[----:B------:R1:W3:Y:S03]  /*134c0*/  SYNCS.PHASECHK.TRANS64.TRYWAIT P2, [R13+URZ+0x22830], R8 ;  /* 0x022830080d0075a7 */ /* 0x0002e6000804017f */
[----:B---3--:R-:W-:Y:S05]  /*134d0*/  @!P2 NANOSLEEP.SYNCS 0x989680 ;  /* 0x009896800000a95d */ /* 0x008fea0003900000 */
[----:B------:R-:W3:Y:S02]  /*134e0*/  @!P2 SYNCS.PHASECHK.TRANS64 P2, [R13+URZ+0x22830], R8 ;  /* 0x022830080d00a5a7 */ /* 0x000ee4000804007f */
[----:B---3--:R-:W-:Y:S05]  /*134f0*/  @!P2 BRA `(.L_x_10728) ;  /* 0xfffffffc00eca947 */ /* 0x008fea000383ffff */
[----:B------:R-:W-:Y:S05]  /*13500*/  BRA `(.L_x_10727) ;  /* 0xffffff4000f87947 */ /* 0x000fea000383ffff */
.L_x_10732:
[----:B0-----:R0:W1:Y:S02]  /*13510*/  SYNCS.PHASECHK.TRANS64.TRYWAIT P2, [R179+URZ+0x22850], R8 ;  /* 0x02285008b30075a7 */ /* 0x001064000804017f */
[----:B-1----:R-:W-:Y:S05]  /*13520*/  @!P2 NANOSLEEP.SYNCS 0x989680 ;  /* 0x009896800000a95d */ /* 0x002fea0003900000 */
[----:B------:R-:W1:Y:S02]  /*13530*/  @!P2 SYNCS.PHASECHK.TRANS64 P2, [R179+URZ+0x22850], R8 ;  /* 0x02285008b300a5a7 */ /* 0x000e64000804007f */
[----:B-1----:R-:W-:Y:S05]  /*13540*/  @!P2 BRA `(.L_x_10732) ;  /* 0xfffffffc00f0a947 */ /* 0x002fea000383ffff */
[----:B------:R-:W-:Y:S05]  /*13550*/  BRA `(.L_x_10731) ;  /* 0xffffff5c00187947 */ /* 0x000fea000383ffff */
.L_x_10738:
[----:B--2---:R-:W-:-:S04]  /*13560*/  IMAD.U32 R0, RZ, RZ, UR30 ;  /* 0x0000001eff007e24 */ /* 0x004fc8000f8e00ff */
[----:B------:R2:W3:Y:S03]  /*13570*/  SYNCS.PHASECHK.TRANS64.TRYWAIT P1, [R0+URZ+0x22830], R11 ;  /* 0x0228300b000075a7 */ /* 0x0004e6000802017f */
[----:B---3--:R-:W-:Y:S05]  /*13580*/  @!P1 NANOSLEEP.SYNCS 0x989680 ;  /* 0x009896800000995d */ /* 0x008fea0003900000 */
[----:B------:R-:W3:Y:S02]  /*13590*/  @!P1 SYNCS.PHASECHK.TRANS64 P1, [R0+URZ+0x22830], R11 ;  /* 0x0228300b000095a7 */ /* 0x000ee4000802007f */
[----:B---3--:R-:W-:Y:S05]  /*135a0*/  @!P1 BRA `(.L_x_10738) ;  /* 0xfffffffc00ec9947 */ /* 0x008fea000383ffff */
[----:B------:R-:W-:Y:S05]  /*135b0*/  BRA `(.L_x_10737) ;  /* 0xffffff6000187947 */ /* 0x000fea000383ffff */
.L_x_10750:
[----:B-1----:R1:W2:Y:S02]  /*135c0*/  SYNCS.PHASECHK.TRANS64.TRYWAIT P1, [R8+URZ+0x22850], R11 ;  /* 0x0228500b080075a7 */ /* 0x0022a4000802017f */
[----:B--2---:R-:W-:Y:S05]  /*135d0*/  @!P1 NANOSLEEP.SYNCS 0x989680 ;  /* 0x009896800000995d */ /* 0x004fea0003900000 */
[----:B------:R-:W2:Y:S02]  /*135e0*/  @!P1 SYNCS.PHASECHK.TRANS64 P1, [R8+URZ+0x22850], R11 ;  /* 0x0228500b080095a7 */ /* 0x000ea4000802007f */
[----:B--2---:R-:W-:Y:S05]  /*135f0*/  @!P1 BRA `(.L_x_10750) ;  /* 0xfffffffc00f09947 */ /* 0x004fea000383ffff */
[----:B------:R-:W-:Y:S05]  /*13600*/  BRA `(.L_x_10749) ;  /* 0xffffff8800e07947 */ /* 0x000fea000383ffff */
.L_x_10768:
[----:B------:R-:W-:Y:S02]  /*13610*/  IMAD.MOV.U32 R13, RZ, RZ, R6 ;  /* 0x000000ffff0d7224 */ /* 0x000fe400078e0006 */
[----:B------:R-:W-:Y:S02]  /*13620*/  IMAD.MOV.U32 R12, RZ, RZ, RZ ;  /* 0x000000ffff0c7224 */ /* 0x000fe400078e00ff */
[----:B------:R-:W-:Y:S02]  /*13630*/  IMAD.MOV.U32 R11, RZ, RZ, 0x1f ;  /* 0x0000001fff0b7424 */ /* 0x000fe400078e00ff */
[----:B------:R-:W-:-:S07]  /*13640*/  IMAD.MOV.U32 R15, RZ, RZ, -0x1 ;  /* 0xffffffffff0f7424 */ /* 0x000fce00078e00ff */
[----:B------:R-:W-:Y:S05]  /*13650*/  WARPSYNC.COLLECTIVE R15, `(.L_x_10846) ;  /* 0x000000000f087348 */ /* 0x000fea0003c00000 */
[----:B------:R0:W1:Y:S02]  /*13660*/  SHFL.IDX P6, R14, R13, R12, R11 ;  /* 0x0000000c0d0e7389 */ /* 0x00006400000c000b */
[----:B01----:R-:W-:Y:S01]  /*13670*/  ENDCOLLECTIVE ;  /* 0x000000000000791b */ /* 0x003fe20003800000 */
.L_x_10846:
[----:B------:R-:W-:Y:S05]  /*13680*/  BRA `(.L_x_10847) ;  /* 0xffffffc800f87947 */ /* 0x000fea000383ffff */
.L_x_10770:
[----:B------:R-:W-:Y:S01]  /*13690*/  BSSY B0, `(.L_x_10848) ;  /* 0x0000006000007945 */ /* 0x000fe20003800000 */
[----:B------:R-:W-:-:S07]  /*136a0*/  IMAD.MOV.U32 R15, RZ, RZ, -0x1 ;  /* 0xffffffffff0f7424 */ /* 0x000fce00078e00ff */
[----:B0-----:R-:W-:Y:S05]  /*136b0*/  WARPSYNC.COLLECTIVE R15, `(.L_x_10849) ;  /* 0x000000000f0c7348 */ /* 0x001fea0003c00000 */
[----:B------:R-:W-:Y:S02]  /*136c0*/  ELECT P6, UR62, PT ;  /* 0x00000000003e782f */ /* 0x000fe400038c0000 */
[----:B------:R-:W-:Y:S01]  /*136d0*/  MOV R14, UR62 ;  /* 0x0000003e000e7c02 */ /* 0x000fe20008000f00 */
[----:B0-----:R-:W-:Y:S10]  /*136e0*/  ENDCOLLECTIVE ;  /* 0x000000000000791b */ /* 0x001ff40003800000 */
.L_x_10849:
[----:B------:R-:W-:Y:S05]  /*136f0*/  BSYNC B0 ;  /* 0x0000000000007941 */ /* 0x000fea0003800000 */
.L_x_10848:
[----:B------:R-:W-:Y:S05]  /*13700*/  BRA `(.L_x_10850) ;  /* 0xffffffc800fc7947 */ /* 0x000fea000383ffff */
.L_x_10772:
[----:B0-----:R-:W-:-:S04]  /*13710*/  IMAD.U32 R3, RZ, RZ, UR38 ;  /* 0x00000026ff037e24 */ /* 0x001fc8000f8e00ff */
[----:B------:R0:W1:Y:S03]  /*13720*/  SYNCS.PHASECHK.TRANS64.TRYWAIT P0, [R3+URZ+0x22840], R0 ;  /* 0x02284000030075a7 */ /* 0x000066000800017f */
[----:B-1----:R-:W-:Y:S05]  /*13730*/  @!P0 NANOSLEEP.SYNCS 0x989680 ;  /* 0x009896800000895d */ /* 0x002fea0003900000 */
[----:B------:R-:W1:Y:S02]  /*13740*/  @!P0 SYNCS.PHASECHK.TRANS64 P0, [R3+URZ+0x22840], R0 ;  /* 0x02284000030085a7 */ /* 0x000e64000800007f */
[----:B-1----:R-:W-:Y:S05]  /*13750*/  @!P0 BRA `(.L_x_10772) ;  /* 0xfffffffc00ec8947 */ /* 0x002fea000383ffff */
[----:B------:R-:W-:Y:S05]  /*13760*/  BRA `(.L_x_10851) ;  /* 0xffffffcc005c7947 */ /* 0x000fea000383ffff */
.L_x_10775:
        /* <DEDUP_REMOVED lines=8> */
.L_x_10852:
[----:B------:R-:W-:Y:S02]  /*137f0*/  VIADD R10, R4, 0x10 ;  /* 0x00000010040a7836 */ /* 0x000fe40000000000 */
[----:B------:R-:W-:Y:S02]  /*13800*/  IMAD.MOV.U32 R13, RZ, RZ, R0 ;  /* 0x000000ffff0d7224 */ /* 0x000fe400078e0000 */
[----:B------:R-:W-:-:S07]  /*13810*/  IMAD.MOV.U32 R2, RZ, RZ, R14 ;  /* 0x000000ffff027224 */ /* 0x000fce00078e000e */
[----:B------:R-:W-:Y:S05]  /*13820*/  WARPSYNC.COLLECTIVE R15, `(.L_x_10853) ;  /* 0x000000000f087348 */ /* 0x000fea0003c00000 */
[----:B------:R0:W1:Y:S02]  /*13830*/  SHFL.IDX P6, R14, R13, R12, R11 ;  /* 0x0000000c0d0e7389 */ /* 0x00006400000c000b */
[----:B01----:R-:W-:Y:S01]  /*13840*/  ENDCOLLECTIVE ;  /* 0x000000000000791b */ /* 0x003fe20003800000 */
.L_x_10853:
        /* <DEDUP_REMOVED lines=12> */
.L_x_10854:
        /* <DEDUP_REMOVED lines=11> */
.L_x_10855:
[----:B------:R-:W-:Y:S02]  /*139c0*/  IMAD.MOV.U32 R13, RZ, RZ, R7 ;  /* 0x000000ffff0d7224 */ /* 0x000fe400078e0007 */
[----:B------:R-:W-:Y:S01]  /*139d0*/  IMAD.MOV.U32 R12, RZ, RZ, 0x2 ;  /* 0x00000002ff0c7424 */ /* 0x000fe200078e00ff */
[----:B------:R-:W-:Y:S01]  /*139e0*/  @!P1 LEA R2, P2, R8, R14, 0x1 ;  /* 0x0000000e08029211 */ /* 0x000fe200078408ff */
[----:B------:R-:W-:-:S04]  /*139f0*/  VIADD R14, R4, 0x20 ;  /* 0x00000020040e7836 */ /* 0x000fc80000000000 */
[----:B------:R-:W-:-:S05]  /*13a00*/  @!P1 IMAD.X R3, RZ, RZ, R9, P2 ;  /* 0x000000ffff039224 */ /* 0x000fca00010e0609 */
        /* <DEDUP_REMOVED lines=8> */
.L_x_10856:
[----:B------:R-:W-:Y:S01]  /*13a90*/  VIADD R10, R4, 0x30 ;  /* 0x00000030040a7836 */ /* 0x000fe20000000000 */
[----:B------:R-:W-:Y:S01]  /*13aa0*/  @!P1 LEA R21, R6, UR38, 0x1 ;  /* 0x0000002606159c11 */ /* 0x000fe2000f8e08ff */
[----:B------:R-:W-:Y:S02]  /*13ab0*/  IMAD.MOV.U32 R13, RZ, RZ, R0 ;  /* 0x000000ffff0d7224 */ /* 0x000fe400078e0000 */
[----:B------:R-:W-:-:S07]  /*13ac0*/  IMAD.MOV.U32 R9, RZ, RZ, R14 ;  /* 0x000000ffff097224 */ /* 0x000fce00078e000e */
[----:B------:R-:W-:Y:S05]  /*13ad0*/  WARPSYNC.COLLECTIVE R15, `(.L_x_10857) ;  /* 0x000000000f087348 */ /* 0x000fea0003c00000 */
[----:B------:R0:W1:Y:S02]  /*13ae0*/  SHFL.IDX P6, R14, R13, R12, R11 ;  /* 0x0000000c0d0e7389 */ /* 0x00006400000c000b */
[----:B01----:R-:W-:Y:S01]  /*13af0*/  ENDCOLLECTIVE ;  /* 0x000000000000791b */ /* 0x003fe20003800000 */
.L_x_10857:
[----:B------:R-:W-:Y:S02]  /*13b00*/  IMAD.MOV.U32 R13, RZ, RZ, R7 ;  /* 0x000000ffff0d7224 */ /* 0x000fe400078e0007 */
[----:B------:R-:W-:Y:S01]  /*13b10*/  IMAD.MOV.U32 R12, RZ, RZ, 0x3 ;  /* 0x00000003ff0c7424 */ /* 0x000fe200078e00ff */
[----:B------:R-:W-:-:S13]  /*13b20*/  @!P1 LEA R2, P2, R8, R14, 0x1 ;  /* 0x0000000e08029211 */ /* 0x000fda00078408ff */
[----:B------:R-:W-:Y:S05]  /*13b30*/  WARPSYNC.COLLECTIVE R15, `(.L_x_10858) ;  /* 0x000000000f087348 */ /* 0x000fea0003c00000 */
[----:B------:R0:W1:Y:S02]  /*13b40*/  SHFL.IDX P6, R14, R13, R12, R11 ;  /* 0x0000000c0d0e7389 */ /* 0x00006400000c000b */
[----:B01----:R-:W-:Y:S01]  /*13b50*/  ENDCOLLECTIVE ;  /* 0x000000000000791b */ /* 0x003fe20003800000 */
.L_x_10858:
[----:B------:R-:W-:-:S05]  /*13b60*/  @!P1 IMAD.X R3, RZ, RZ, R9, P2 ;  /* 0x000000ffff039224 */ /* 0x000fca00010e0609 */
        /* <DEDUP_REMOVED lines=11> */
.L_x_10859:
        /* <DEDUP_REMOVED lines=13> */
.L_x_10860:
[----:B------:R-:W-:Y:S01]  /*13cf0*/  VIADD R10, R4, 0x50 ;  /* 0x00000050040a7836 */ /* 0x000fe20000000000 */
[----:B------:R-:W-:Y:S01]  /*13d00*/  @!P1 LEA R21, R6, UR38, 0x1 ;  /* 0x0000002606159c11 */ /* 0x000fe2000f8e08ff */
[----:B------:R-:W-:Y:S02]  /*13d10*/  IMAD.MOV.U32 R13, RZ, RZ, R0 ;  /* 0x000000ffff0d7224 */ /* 0x000fe400078e0000 */
[----:B------:R-:W-:-:S07]  /*13d20*/  IMAD.MOV.U32 R9, RZ, RZ, R14 ;  /* 0x000000ffff097224 */ /* 0x000fce00078e000e */
[----:B------:R-:W-:Y:S05]  /*13d30*/  WARPSYNC.COLLECTIVE R15, `(.L_x_10861) ;  /* 0x000000000f087348 */ /* 0x000fea0003c00000 */
[----:B------:R0:W1:Y:S02]  /*13d40*/  SHFL.IDX P6, R14, R13, R12, R11 ;  /* 0x0000000c0d0e7389 */ /* 0x00006400000c000b */
[----:B01----:R-:W-:Y:S01]  /*13d50*/  ENDCOLLECTIVE ;  /* 0x000000000000791b */ /* 0x003fe20003800000 */
.L_x_10861:
[----:B------:R-:W-:Y:S02]  /*13d60*/  IMAD.MOV.U32 R13, RZ, RZ, R7 ;  /* 0x000000ffff0d7224 */ /* 0x000fe400078e0007 */
[----:B------:R-:W-:Y:S01]  /*13d70*/  IMAD.MOV.U32 R12, RZ, RZ, 0x5 ;  /* 0x00000005ff0c7424 */ /* 0x000fe200078e00ff */
[----:B------:R-:W-:-:S13]  /*13d80*/  @!P1 LEA R2, P2, R8, R14, 0x1 ;  /* 0x0000000e08029211 */ /* 0x000fda00078408ff */
[----:B------:R-:W-:Y:S05]  /*13d90*/  WARPSYNC.COLLECTIVE R15, `(.L_x_10862) ;  /* 0x000000000f087348 */ /* 0x000fea0003c00000 */
[----:B------:R0:W1:Y:S02]  /*13da0*/  SHFL.IDX P6, R14, R13, R12, R11 ;  /* 0x0000000c0d0e7389 */ /* 0x00006400000c000b */
[----:B01----:R-:W-:Y:S01]  /*13db0*/  ENDCOLLECTIVE ;  /* 0x000000000000791b */ /* 0x003fe20003800000 */
.L_x_10862:
        /* <DEDUP_REMOVED lines=12> */
.L_x_10863:
[----:B------:R-:W-:Y:S02]  /*13e80*/  IMAD.MOV.U32 R13, RZ, RZ, R7 ;  /* 0x000000ffff0d7224 */ /* 0x000fe400078e0007 */
[----:B------:R-:W-:Y:S01]  /*13e90*/  IMAD.MOV.U32 R12, RZ, RZ, 0x6 ;  /* 0x00000006ff0c7424 */ /* 0x000fe200078e00ff */
[----:B------:R-:W-:-:S13]  /*13ea0*/  @!P1 LEA R2, P2, R8, R14, 0x1 ;  /* 0x0000000e08029211 */ /* 0x000fda00078408ff */
[----:B------:R-:W-:Y:S05]  /*13eb0*/  WARPSYNC.COLLECTIVE R15, `(.L_x_10864) ;  /* 0x000000000f087348 */ /* 0x000fea0003c00000 */
[----:B------:R0:W1:Y:S02]  /*13ec0*/  SHFL.IDX P6, R14, R13, R12, R11 ;  /* 0x0000000c0d0e7389 */ /* 0x00006400000c000b */
[----:B01----:R-:W-:Y:S01]  /*13ed0*/  ENDCOLLECTIVE ;  /* 0x000000000000791b */ /* 0x003fe20003800000 */
.L_x_10864:
[----:B------:R-:W-:-:S05]  /*13ee0*/  @!P1 IMAD.X R3, RZ, RZ, R9, P2 ;  /* 0x000000ffff039224 */ /* 0x000fca00010e0609 */
[----:B------:R-:W-:Y:S01]  /*13ef0*/  @!PT LDS RZ, [RZ] ;  /* 0x00000000fffff984 */ /* 0x000fe20000000800 */
[----:B------:R-:W-:Y:S01]  /*13f00*/  @!PT LDS RZ, [RZ] ;  /* 0x00000000fffff984 */ /* 0x000fe20000000800 */
[----:B------:R-:W-:Y:S01]  /*13f10*/  @!PT LDS RZ, [RZ] ;  /* 0x00000000fffff984 */ /* 0x000fe20000000800 */
[----:B------:R0:W-:Y:S01]  /*13f20*/  @!P1 LDGSTS.E.BYPASS.LTC128B.128 [R10+0x1ac00], desc[UR48][R2.64], !P0 ;  /* 0x1ac00000020a9fae */ /* 0x0001e2000c101d70 */
[----:B------:R-:W-:Y:S02]  /*13f30*/  IMAD.MOV.U32 R13, RZ, RZ, R0 ;  /* 0x000000ffff0d7224 */ /* 0x000fe400078e0000 */
[----:B0-----:R-:W-:Y:S02]  /*13f40*/  VIADD R2, R4, 0x60 ;  /* 0x0000006004027836 */ /* 0x001fe40000000000 */
[----:B------:R-:W-:-:S03]  /*13f50*/  IMAD.MOV.U32 R9, RZ, RZ, R14 ;  /* 0x000000ffff097224 */ /* 0x000fc600078e000e */
[----:B------:R-:W-:-:S13]  /*13f60*/  ISETP.GE.AND P1, PT, R2, R5, PT ;  /* 0x000000050200720c */ /* 0x000fda0003f26270 */
[----:B------:R-:W-:Y:S05]  /*13f70*/  WARPSYNC.COLLECTIVE R15, `(.L_x_10865) ;  /* 0x000000000f087348 */ /* 0x000fea0003c00000 */
[----:B------:R0:W1:Y:S02]  /*13f80*/  SHFL.IDX P6, R14, R13, R12, R11 ;  /* 0x0000000c0d0e7389 */ /* 0x00006400000c000b */
[----:B01----:R-:W-:Y:S01]  /*13f90*/  ENDCOLLECTIVE ;  /* 0x000000000000791b */ /* 0x003fe20003800000 */
.L_x_10865:
[----:B------:R-:W-:Y:S02]  /*13fa0*/  IMAD.MOV.U32 R13, RZ, RZ, R7 ;  /* 0x000000ffff0d7224 */ /* 0x000fe400078e0007 */
[----:B------:R-:W-:Y:S01]  /*13fb0*/  IMAD.MOV.U32 R12, RZ, RZ, 0x7 ;  /* 0x00000007ff0c7424 */ /* 0x000fe200078e00ff */
[----:B------:R-:W-:-:S13]  /*13fc0*/  @!P1 LEA R2, P2, R8, R14, 0x1 ;  /* 0x0000000e08029211 */ /* 0x000fda00078408ff */
[----:B------:R-:W-:Y:S05]  /*13fd0*/  WARPSYNC.COLLECTIVE R15, `(.L_x_10866) ;  /* 0x000000000f087348 */ /* 0x000fea0003c00000 */
[----:B------:R0:W1:Y:S02]  /*13fe0*/  SHFL.IDX P6, R14, R13, R12, R11 ;  /* 0x0000000c0d0e7389 */ /* 0x00006400000c000b */
[----:B01----:R-:W-:Y:S01]  /*13ff0*/  ENDCOLLECTIVE ;  /* 0x000000000000791b */ /* 0x003fe20003800000 */
.L_x_10866:
[----:B------:R-:W-:Y:S01]  /*14000*/  @!P1 IMAD.X R3, RZ, RZ, R9, P2 ;  /* 0x000000ffff039224 */ /* 0x000fe200010e0609 */
[----:B------:R-:W-:-:S05]  /*14010*/  @!P1 LEA R9, R6, UR38, 0x1 ;  /* 0x0000002606099c11 */ /* 0x000fca000f8e08ff */
        /* <DEDUP_REMOVED lines=9> */
.L_x_10867:
[----:B------:R-:W-:Y:S05]  /*140b0*/  BRA `(.L_x_10868) ;  /* 0xffffffcc008c7947 */ /* 0x000fea000383ffff */
.L_x_10776:
[----:B0-----:R-:W-:-:S04]  /*140c0*/  IMAD.U32 R3, RZ, RZ, UR38 ;  /* 0x00000026ff037e24 */ /* 0x001fc8000f8e00ff */
[----:B------:R0:W1:Y:S03]  /*140d0*/  SYNCS.PHASECHK.TRANS64.TRYWAIT P0, [R3+URZ+0x22820], R4 ;  /* 0x02282004030075a7 */ /* 0x000066000800017f */
[----:B-1----:R-:W-:Y:S05]  /*140e0*/  @!P0 NANOSLEEP.SYNCS 0x989680 ;  /* 0x009896800000895d */ /* 0x002fea0003900000 */
[----:B------:R-:W1:Y:S02]  /*140f0*/  @!P0 SYNCS.PHASECHK.TRANS64 P0, [R3+URZ+0x22820], R4 ;  /* 0x02282004030085a7 */ /* 0x000e64000800007f */
[----:B-1----:R-:W-:Y:S05]  /*14100*/  @!P0 BRA `(.L_x_10776) ;  /* 0xfffffffc00ec8947 */ /* 0x002fea000383ffff */
[----:B------:R-:W-:Y:S05]  /*14110*/  BRA `(.L_x_10869) ;  /* 0xffffffcc00bc7947 */ /* 0x000fea000383ffff */
.L_x_10779:
[----:B0-----:R-:W-:-:S04]  /*14120*/  IMAD.U32 R3, RZ, RZ, UR38 ;  /* 0x00000026ff037e24 */ /* 0x001fc8000f8e00ff */
[----:B------:R0:W1:Y:S03]  /*14130*/  SYNCS.PHASECHK.TRANS64.TRYWAIT P0, [R3+URZ+0x22860], R4 ;  /* 0x02286004030075a7 */ /* 0x000066000800017f */
[----:B-1----:R-:W-:Y:S05]  /*14140*/  @!P0 NANOSLEEP.SYNCS 0x989680 ;  /* 0x009896800000895d */ /* 0x002fea0003900000 */
[----:B------:R-:W1:Y:S02]  /*14150*/  @!P0 SYNCS.PHASECHK.TRANS64 P0, [R3+URZ+0x22860], R4 ;  /* 0x02286004030085a7 */ /* 0x000e64000800007f */
[----:B-1----:R-:W-:Y:S05]  /*14160*/  @!P0 BRA `(.L_x_10779) ;  /* 0xfffffffc00ec8947 */ /* 0x002fea000383ffff */
[----:B------:R-:W-:Y:S05]  /*14170*/  BRA `(.L_x_10870) ;  /* 0xffffffcc00c87947 */ /* 0x000fea000383ffff */
.L_x_10791:
[----:B-1----:R-:W-:-:S04]  /*14180*/  IMAD.U32 R3, RZ, RZ, UR38 ;  /* 0x00000026ff037e24 */ /* 0x002fc8000f8e00ff */
[----:B------:R1:W2:Y:S03]  /*14190*/  SYNCS.PHASECHK.TRANS64.TRYWAIT P0, [R3+URZ+0x22848], R2 ;  /* 0x02284802030075a7 */ /* 0x0002a6000800017f */
[----:B--2---:R-:W-:Y:S05]  /*141a0*/  @!P0 NANOSLEEP.SYNCS 0x989680 ;  /* 0x009896800000895d */ /* 0x004fea0003900000 */
[----:B------:R-:W2:Y:S02]  /*141b0*/  @!P0 SYNCS.PHASECHK.TRANS64 P0, [R3+URZ+0x22848], R2 ;  /* 0x02284802030085a7 */ /* 0x000ea4000800007f */
[----:B--2---:R-:W-:Y:S05]  /*141c0*/  @!P0 BRA `(.L_x_10791) ;  /* 0xfffffffc00ec8947 */ /* 0x004fea000383ffff */
[----:B------:R-:W-:Y:S05]  /*141d0*/  BRA `(.L_x_10871) ;  /* 0xffffffd400c07947 */ /* 0x000fea000383ffff */
.L_x_10796:
[----:B01----:R-:W-:-:S04]  /*141e0*/  IMAD.U32 R3, RZ, RZ, UR38 ;  /* 0x00000026ff037e24 */ /* 0x003fc8000f8e00ff */
[----:B------:R0:W1:Y:S03]  /*141f0*/  SYNCS.PHASECHK.TRANS64.TRYWAIT P0, [R3+URZ+0x22868], R2 ;  /* 0x02286802030075a7 */ /* 0x000066000800017f */
[----:B-1----:R-:W-:Y:S05]  /*14200*/  @!P0 NANOSLEEP.SYNCS 0x989680 ;  /* 0x009896800000895d */ /* 0x002fea0003900000 */
[----:B------:R-:W1:Y:S02]  /*14210*/  @!P0 SYNCS.PHASECHK.TRANS64 P0, [R3+URZ+0x22868], R2 ;  /* 0x02286802030085a7 */ /* 0x000e64000800007f */
[----:B-1----:R-:W-:Y:S05]  /*14220*/  @!P0 BRA `(.L_x_10796) ;  /* 0xfffffffc00ec8947 */ /* 0x002fea000383ffff */
[----:B------:R-:W-:Y:S05]  /*14230*/  BRA `(.L_x_10872) ;  /* 0xffffffd800207947 */ /* 0x000fea000383ffff */
.L_x_10807:
[----:B-1----:R-:W-:-:S04]  /*14240*/  IMAD.U32 R3, RZ, RZ, UR38 ;  /* 0x00000026ff037e24 */ /* 0x002fc8000f8e00ff */
[----:B------:R1:W2:Y:S03]  /*14250*/  SYNCS.PHASECHK.TRANS64.TRYWAIT P0, [R3+URZ+0x22840], R2 ;  /* 0x02284002030075a7 */ /* 0x0002a6000800017f */
[----:B--2---:R-:W-:Y:S05]  /*14260*/  @!P0 NANOSLEEP.SYNCS 0x989680 ;  /* 0x009896800000895d */ /* 0x004fea0003900000 */
[----:B------:R-:W2:Y:S02]  /*14270*/  @!P0 SYNCS.PHASECHK.TRANS64 P0, [R3+URZ+0x22840], R2 ;  /* 0x02284002030085a7 */ /* 0x000ea4000800007f */
[----:B--2---:R-:W-:Y:S05]  /*14280*/  @!P0 BRA `(.L_x_10807) ;  /* 0xfffffffc00ec8947 */ /* 0x004fea000383ffff */
[----:B------:R-:W-:Y:S05]  /*14290*/  BRA `(.L_x_10873) ;  /* 0xffffffdc009c7947 */ /* 0x000fea000383ffff */
.L_x_10812:
[----:B01----:R-:W-:-:S04]  /*142a0*/  IMAD.U32 R3, RZ, RZ, UR38 ;  /* 0x00000026ff037e24 */ /* 0x003fc8000f8e00ff */
[----:B------:R0:W1:Y:S03]  /*142b0*/  SYNCS.PHASECHK.TRANS64.TRYWAIT P0, [R3+URZ+0x22860], R2 ;  /* 0x02286002030075a7 */ /* 0x000066000800017f */
[----:B-1----:R-:W-:Y:S05]  /*142c0*/  @!P0 NANOSLEEP.SYNCS 0x989680 ;  /* 0x009896800000895d */ /* 0x002fea0003900000 */
[----:B------:R-:W1:Y:S02]  /*142d0*/  @!P0 SYNCS.PHASECHK.TRANS64 P0, [R3+URZ+0x22860], R2 ;  /* 0x02286002030085a7 */ /* 0x000e64000800007f */
[----:B-1----:R-:W-:Y:S05]  /*142e0*/  @!P0 BRA `(.L_x_10812) ;  /* 0xfffffffc00ec8947 */ /* 0x002fea000383ffff */
[----:B------:R-:W-:Y:S05]  /*142f0*/  BRA `(.L_x_10874) ;  /* 0xffffffe000007947 */ /* 0x000fea000383ffff */
.L_x_10824:
[----:B-1----:R-:W-:-:S04]  /*14300*/  IMAD.U32 R3, RZ, RZ, UR38 ;  /* 0x00000026ff037e24 */ /* 0x002fc8000f8e00ff */
[----:B------:R1:W2:Y:S03]  /*14310*/  SYNCS.PHASECHK.TRANS64.TRYWAIT P0, [R3+URZ+0x22848], R2 ;  /* 0x02284802030075a7 */ /* 0x0002a6000800017f */
[----:B--2---:R-:W-:Y:S05]  /*14320*/  @!P0 NANOSLEEP.SYNCS 0x989680 ;  /* 0x009896800000895d */ /* 0x004fea0003900000 */
[----:B------:R-:W2:Y:S02]  /*14330*/  @!P0 SYNCS.PHASECHK.TRANS64 P0, [R3+URZ+0x22848], R2 ;  /* 0x02284802030085a7 */ /* 0x000ea4000800007f */
[----:B--2---:R-:W-:Y:S05]  /*14340*/  @!P0 BRA `(.L_x_10824) ;  /* 0xfffffffc00ec8947 */ /* 0x004fea000383ffff */
[----:B------:R-:W-:Y:S05]  /*14350*/  BRA `(.L_x_10875) ;  /* 0xffffffe400847947 */ /* 0x000fea000383ffff */
.L_x_10829:
[----:B-1----:R-:W-:-:S04]  /*14360*/  IMAD.U32 R3, RZ, RZ, UR38 ;  /* 0x00000026ff037e24 */ /* 0x002fc8000f8e00ff */
[----:B------:R1:W2:Y:S03]  /*14370*/  SYNCS.PHASECHK.TRANS64.TRYWAIT P0, [R3+URZ+0x22868], R2 ;  /* 0x02286802030075a7 */ /* 0x0002a6000800017f */
[----:B--2---:R-:W-:Y:S05]  /*14380*/  @!P0 NANOSLEEP.SYNCS 0x989680 ;  /* 0x009896800000895d */ /* 0x004fea0003900000 */
[----:B------:R-:W2:Y:S02]  /*14390*/  @!P0 SYNCS.PHASECHK.TRANS64 P0, [R3+URZ+0x22868], R2 ;  /* 0x02286802030085a7 */ /* 0x000ea4000800007f */
[----:B--2---:R-:W-:Y:S05]  /*143a0*/  @!P0 BRA `(.L_x_10829) ;  /* 0xfffffffc00ec8947 */ /* 0x004fea000383ffff */
[----:B------:R-:W-:Y:S05]  /*143b0*/  BRA `(.L_x_10876) ;  /* 0xffffffe400e87947 */ /* 0x000fea000383ffff */
.L_x_10836:
[----:B-1----:R1:W2:Y:S02]  /*143c0*/  SYNCS.PHASECHK.TRANS64.TRYWAIT P0, [R2+URZ+0x22820], R3 ;  /* 0x02282003020075a7 */ /* 0x0022a4000800017f */
[----:B--2---:R-:W-:Y:S05]  /*143d0*/  @!P0 NANOSLEEP.SYNCS 0x989680 ;  /* 0x009896800000895d */ /* 0x004fea0003900000 */
[----:B------:R-:W2:Y:S02]  /*143e0*/  @!P0 SYNCS.PHASECHK.TRANS64 P0, [R2+URZ+0x22820], R3 ;  /* 0x02282003020085a7 */ /* 0x000ea4000800007f */
[----:B--2---:R-:W-:Y:S05]  /*143f0*/  @!P0 BRA `(.L_x_10836) ;  /* 0xfffffffc00f08947 */ /* 0x004fea000383ffff */
[----:B------:R-:W-:Y:S05]  /*14400*/  BRA `(.L_x_10877) ;  /* 0xffffffec00087947 */ /* 0x000fea000383ffff */
.L_x_10837:
        /* <DEDUP_REMOVED lines=11> */
.L_x_10879:
[----:B------:R-:W-:Y:S05]  /*144c0*/  BSYNC B0 ;  /* 0x0000000000007941 */ /* 0x000fea0003800000 */
.L_x_10878:
[----:B------:R-:W-:Y:S05]  /*144d0*/  BRA `(.L_x_10880) ;  /* 0xffffffe800ec7947 */ /* 0x000fea000383ffff */
.L_x_10838:
[----:B------:R-:W-:Y:S01]  /*144e0*/  BSSY B0, `(.L_x_10881) ;  /* 0x0000006000007945 */ /* 0x000fe20003800000 */
[----:B------:R-:W-:-:S07]  /*144f0*/  IMAD.MOV.U32 R15, RZ, RZ, -0x1 ;  /* 0xffffffffff0f7424 */ /* 0x000fce00078e00ff */
[----:B01----:R-:W-:Y:S05]  /*14500*/  WARPSYNC.COLLECTIVE R15, `(.L_x_10882) ;  /* 0x000000000f0c7348 */ /* 0x003fea0003c00000 */
[----:B------:R-:W-:Y:S02]  /*14510*/  ELECT P6, UR62, PT ;  /* 0x00000000003e782f */ /* 0x000fe400038c0000 */
[----:B------:R-:W-:Y:S01]  /*14520*/  MOV R14, UR62 ;  /* 0x0000003e000e7c02 */ /* 0x000fe20008000f00 */
[----:B01----:R-:W-:Y:S10]  /*14530*/  ENDCOLLECTIVE ;  /* 0x000000000000791b */ /* 0x003ff40003800000 */
.L_x_10882:
[----:B------:R-:W-:Y:S05]  /*14540*/  BSYNC B0 ;  /* 0x0000000000007941 */ /* 0x000fea0003800000 */
.L_x_10881:
[----:B------:R-:W-:Y:S05]  /*14550*/  BRA `(.L_x_10883) ;  /* 0xffffffe800e07947 */ /* 0x000fea000383ffff */
.L_x_10840:
[----:B-1----:R1:W2:Y:S02]  /*14560*/  SYNCS.PHASECHK.TRANS64.TRYWAIT P0, [R7+URZ], R4 ;  /* 0x00000004070075a7 */ /* 0x0022a4000800017f */
[----:B--2---:R-:W-:Y:S05]  /*14570*/  @!P0 NANOSLEEP.SYNCS 0x989680 ;  /* 0x009896800000895d */ /* 0x004fea0003900000 */
[----:B------:R-:W2:Y:S02]  /*14580*/  @!P0 SYNCS.PHASECHK.TRANS64 P0, [R7+URZ], R4 ;  /* 0x00000004070085a7 */ /* 0x000ea4000800007f */
[----:B--2---:R-:W-:Y:S05]  /*14590*/  @!P0 BRA `(.L_x_10840) ;  /* 0xfffffffc00f08947 */ /* 0x004fea000383ffff */
[----:B------:R-:W-:Y:S05]  /*145a0*/  BRA `(.L_x_10884) ;  /* 0xffffffec00147947 */ /* 0x000fea000383ffff */
.L_x_10841:
[----:B--2---:R2:W3:Y:S02]  /*145b0*/  SYNCS.PHASECHK.TRANS64.TRYWAIT P0, [R5+URZ], R0 ;  /* 0x00000000050075a7 */ /* 0x0044e4000800017f */
[----:B---3--:R-:W-:Y:S05]  /*145c0*/  @!P0 NANOSLEEP.SYNCS 0x989680 ;  /* 0x009896800000895d */ /* 0x008fea0003900000 */
[----:B------:R-:W3:Y:S02]  /*145d0*/  @!P0 SYNCS.PHASECHK.TRANS64 P0, [R5+URZ], R0 ;  /* 0x00000000050085a7 */ /* 0x000ee4000800007f */
[----:B---3--:R-:W-:Y:S05]  /*145e0*/  @!P0 BRA `(.L_x_10841) ;  /* 0xfffffffc00f08947 */ /* 0x008fea000383ffff */
[----:B------:R-:W-:Y:S05]  /*145f0*/  BRA `(.L_x_10885) ;  /* 0xffffffec00087947 */ /* 0x000fea000383ffff */
.L_x_10843:
[----:B--2---:R2:W3:Y:S02]  /*14600*/  SYNCS.PHASECHK.TRANS64.TRYWAIT P0, [R5+URZ], R4 ;  /* 0x00000004050075a7 */ /* 0x0044e4000800017f */
[----:B---3--:R-:W-:Y:S05]  /*14610*/  @!P0 NANOSLEEP.SYNCS 0x989680 ;  /* 0x009896800000895d */ /* 0x008fea0003900000 */
[----:B------:R-:W3:Y:S02]  /*14620*/  @!P0 SYNCS.PHASECHK.TRANS64 P0, [R5+URZ], R4 ;  /* 0x00000004050085a7 */ /* 0x000ee4000800007f */
[----:B---3--:R-:W-:Y:S05]  /*14630*/  @!P0 BRA `(.L_x_10843) ;  /* 0xfffffffc00f08947 */ /* 0x008fea000383ffff */
[----:B------:R-:W-:Y:S05]  /*14640*/  BRA `(.L_x_10886) ;  /* 0xffffffec000c7947 */ /* 0x000fea000383ffff */
.L_x_10887:
        /* <DEDUP_REMOVED lines=11> */
.L_x_15020:


//--------------------- .text._ZN7cutlass13device_kernelIN5flash11enable_sm90INS1_16FlashAttnFwdSm90INS1_25CollectiveMainloopFwdSm90ILi2EN4cute5tupleIJNS5_1CILi1EEES8_S8_EEENS6_IJNS7_ILi128EEENS7_ILi96EEENS7_ILi64EEEEEELi256ENS_6half_tEfNS_4arch4Sm90ELb0ELb1ELb0ELb0ELb0ELb0ELb1ELb1ELb0ELb1ELb1ELb0EEENS1_21CollectiveEpilogueFwdINS6_IJSA_NS7_ILi256EEESB_EEES9_SE_SG_Li256ELb0ELb1ELb1ELb0EEENS1_19SingleTileSchedulerILb0ELb1ELb1ELi128EEEEEEEEEvNT_6ParamsE --------------------------
	.section	.text._ZN7cutlass13device_kernelIN5flash11enable_sm90INS1_16FlashAttnFwdSm90INS1_25CollectiveMainloopFwdSm90ILi2EN4cute5tupleIJNS5_1CILi1EEES8_S8_EEENS6_IJNS7_ILi128EEENS7_ILi96EEENS7_ILi64EEEEEELi256ENS_6half_tEfNS_4arch4Sm90ELb0ELb1ELb0ELb0ELb0ELb0ELb1ELb1ELb0ELb1ELb1ELb0EEENS1_21CollectiveEpilogueFwdINS6_IJSA_NS7_ILi256EEESB_EEES9_SE_SG_Li256ELb0ELb1ELb1ELb0EEENS1_19SingleTileSchedulerILb0ELb1ELb1ELi128EEEEEEEEEvNT_6ParamsE,"ax",@progbits
	.align	128
.text._ZN7cutlass13device_kernelIN5flash11enable_sm90INS1_16FlashAttnFwdSm90INS1_25CollectiveMainloopFwdSm90ILi2EN4cute5tupleIJNS5_1CILi1EEES8_S8_EEENS6_IJNS7_ILi128EEENS7_ILi96EEENS7_ILi64EEEEEELi256ENS_6half_tEfNS_4arch4Sm90ELb0ELb1ELb0ELb0ELb0ELb0ELb1ELb1ELb0ELb1ELb1ELb0EEENS1_21CollectiveEpilogueFwdINS6_IJSA_NS7_ILi256EEESB_EEES9_SE_SG_Li256ELb0ELb1ELb1ELb0EEENS1_19SingleTileSchedulerILb0ELb1ELb1ELi128EEEEEEEEEvNT_6ParamsE:
        .type           _ZN7cutlass13device_kernelIN5flash11enable_sm90INS1_16FlashAttnFwdSm90INS1_25CollectiveMainloopFwdSm90ILi2EN4cute5tupleIJNS5_1CILi1EEES8_S8_EEENS6_IJNS7_ILi128EEENS7_ILi96EEENS7_ILi64EEEEEELi256ENS_6half_tEfNS_4arch4Sm90ELb0ELb1ELb0ELb0ELb0ELb0ELb1ELb1ELb0ELb1ELb1ELb0EEENS1_21CollectiveEpilogueFwdINS6_IJSA_NS7_ILi256EEESB_EEES9_SE_SG_Li256ELb0ELb1ELb1ELb0EEENS1_19SingleTileSchedulerILb0ELb1ELb1ELi128EEEEEEEEEvNT_6ParamsE,@function
        .size           _ZN7cutlass13device_kernelIN5flash11enable_sm90INS1_16FlashAttnFwdSm90INS1_25CollectiveMainloopFwdSm90ILi2EN4cute5tupleIJNS5_1CILi1EEES8_S8_EEENS6_IJNS7_ILi128EEENS7_ILi96EEENS7_ILi64EEEEEELi256ENS_6half_tEfNS_4arch4Sm90ELb0ELb1ELb0ELb0ELb0ELb0ELb1ELb1ELb0ELb1ELb1ELb0EEENS1_21CollectiveEpilogueFwdINS6_IJSA_NS7_ILi256EEESB_EEES9_SE_SG_Li256ELb0ELb1ELb1ELb0EEENS1_19SingleTileSchedulerILb0ELb1ELb1ELi128EEEEEEEEEvNT_6ParamsE,(.L_x_15021 - _ZN7cutlass13device_kernelIN5flash11enable_sm90INS1_16FlashAttnFwdSm90INS1_25CollectiveMainloopFwdSm90ILi2EN4cute5tupleIJNS5_1CILi1EEES8_S8_EEENS6_IJNS7_ILi128EEENS7_ILi96EEENS7_ILi64EEEEEELi256ENS_6half_tEfNS_4arch4Sm90ELb0ELb1ELb0ELb0ELb0ELb0ELb1ELb1ELb0ELb1ELb1ELb0EEENS1_21CollectiveEpilogueFwdINS6_IJSA_NS7_ILi256EEESB_EEES9_SE_SG_Li256ELb0ELb1ELb1ELb0EEENS1_19SingleTileSchedulerILb0ELb1ELb1ELi128EEEEEEEEEvNT_6ParamsE)
        .other          _ZN7cutlass13device_kernelIN5flash11enable_sm90INS1_16FlashAttnFwdSm90INS1_25CollectiveMainloopFwdSm90ILi2EN4cute5tupleIJNS5_1CILi1EEES8_S8_EEENS6_IJNS7_ILi128EEENS7_ILi96EEENS7_ILi64EEEEEELi256ENS_6half_tEfNS_4arch4Sm90ELb0ELb1ELb0ELb0ELb0ELb0ELb1ELb1ELb0ELb1ELb1ELb0EEENS1_21CollectiveEpilogueFwdINS6_IJSA_NS7_ILi256EEESB_EEES9_SE_SG_Li256ELb0ELb1ELb1ELb0EEENS1_19SingleTileSchedulerILb0ELb1ELb1ELi128EEEEEEEEEvNT_6ParamsE,@"STO_CUDA_ENTRY STV_DEFAULT"
_ZN7cutlass13device_kernelIN5flash11enable_sm90INS1_16FlashAttnFwdSm90INS1_25CollectiveMainloopFwdSm90ILi2EN4cute5tupleIJNS5_1CILi1EEES8_S8_EEENS6_IJNS7_ILi128EEENS7_ILi96EEENS7_ILi64EEEEEELi256ENS_6half_tEfNS_4arch4Sm90ELb0ELb1ELb0ELb0ELb0ELb0ELb1ELb1ELb0ELb1ELb1ELb0EEENS1_21CollectiveEpilogueFwdINS6_IJSA_NS7_ILi256EEESB_EEES9_SE_SG_Li256ELb0ELb1ELb1ELb0EEENS1_19SingleTileSchedulerILb0ELb1ELb1ELi128EEEEEEEEEvNT_6ParamsE:
[----:B------:R-:W0:Y:S02]  /*0000*/  LDC R1, c[0x0][0x28] ;  /* 0x00000a00ff017b82 */ /* 0x000e240000000800 */
[----:B0-----:R-:W-:Y:S01]  /*0010*/  VIADD R1, R1, 0xffffcd40 ;  /* 0xffffcd4001017836 */ /* 0x001fe20000000000 */
[----:B------:R-:W0:Y:S01]  /*0020*/  S2R R3, SR_TID.X ;  /* 0x0000000000037919 */ /* 0x000e220000002100 */
[----:B------:R-:W-:Y:S01]  /*0030*/  ELECT P0, URZ, PT ;  /* 0x00000000003f782f */ /* 0x000fe20003800000 */
[----:B------:R-:W-:Y:S01]  /*0040*/  BSSY B0, `(.L_x_10888) ;  /* 0x0000011000007945 */ /* 0x000fe20003800000 */
[----:B------:R-:W-:Y:S02]  /*0050*/  ULDC UR4, c[0x0][0x20] ;  /* 0x0000080000047ab9 */ /* 0x000fe40000000800 */
[----:B------:R-:W-:Y:S01]  /*0060*/  IADD3 R18, P1, R1, UR4, RZ ;  /* 0x0000000401127c10 */ /* 0x000fe2000ff3e0ff */
[----:B------:R-:W-:-:S04]  /*0070*/  ULDC UR4, c[0x0][0x24] ;  /* 0x0000090000047ab9 */ /* 0x000fc80000000800 */
[----:B------:R-:W-:Y:S01]  /*0080*/  IMAD.X R19, RZ, RZ, UR4, P1 ;  /* 0x00000004ff137e24 */ /* 0x000fe200088e06ff */
        /* <DEDUP_REMOVED lines=12> */
.L_x_10889:
[----:B------:R-:W-:Y:S05]  /*0150*/  BSYNC B0 ;  /* 0x0000000000007941 */ /* 0x000fea0003800000 */
.L_x_10888:
        /* <DEDUP_REMOVED lines=42> */
.L_x_10890:
        /* <DEDUP_REMOVED lines=22> */
.L_x_10891:
        /* <DEDUP_REMOVED lines=18> */
.L_x_10892:
        /* <DEDUP_REMOVED lines=22> */
.L_x_10893:
        /* <DEDUP_REMOVED lines=22> */
.L_x_10894:
[----:B------:R-:W-:Y:S01]  /*0940*/  IADD3 R3, P1, R18, 0x70, RZ ;  /* 0x0000007012037810 */ /* 0x000fe20007f3e0ff */
[----:B------:R-:W-:Y:S01]  /*0950*/  NOP ;  /* 0x0000000000007918 */ /* 0x000fe20000000000 */
[----:B01-34-:R-:W-:Y:S01]  /*0960*/  BAR.SYNC.DEFER_BLOCKING 0x0 ;  /* 0x0000000000007b1d */ /* 0x01bfe20000010000 */
[----:B--2---:R-:W-:Y:S01]  /*0970*/  ISETP.NE.AND P0, PT, R2, RZ, PT ;  /* 0x000000ff0200720c */ /* 0x004fe20003f05270 */
[----:B------:R-:W-:Y:S01]  /*0980*/  IMAD.MOV.U32 R2, RZ, RZ, 0x1 ;  /* 0x00000001ff027424 */ /* 0x000fe200078e00ff */
[----:B------:R-:W-:Y:S01]  /*0990*/  IADD3 R44, P2, R18, 0x21c, RZ ;  /* 0x0000021c122c7810 */ /* 0x000fe20007f5e0ff */
[--C-:B------:R-:W-:Y:S02]  /*09a0*/  IMAD.X R22, RZ, RZ, R19.reuse, P1 ;  /* 0x000000ffff167224 */ /* 0x100fe400008e0613 */
[----:B------:R-:W-:Y:S01]  /*09b0*/  ULDC.64 UR44, c[0x0][0x208] ;  /* 0x00008200002c7ab9 */ /* 0x000fe20000000a00 */
[----:B------:R-:W-:Y:S01]  /*09c0*/  SEL R2, R2, 0x2, !P0 ;  /* 0x0000000202027807 */ /* 0x000fe20004000000 */
[----:B------:R0:W-:Y:S01]  /*09d0*/  STL [R1+0x460], R3 ;  /* 0x0004600301007387 */ /* 0x0001e20000100800 */
[----:B------:R-:W-:Y:S01]  /*09e0*/  BSSY B6, `(.L_x_10895) ;  /* 0x0003203000067945 */ /* 0x000fe20003800000 */
[----:B------:R-:W-:-:S02]  /*09f0*/  IMAD.X R37, RZ, RZ, R19, P2 ;  /* 0x000000ffff257224 */ /* 0x000fc400010e0613 */
[----:B------:R1:W-:Y:S01]  /*0a00*/  STL [R1+0x474], R2 ;  /* 0x0004740201007387 */ /* 0x0003e20000100800 */
[----:B0-----:R-:W-:-:S05]  /*0a10*/  IADD3 R3, P3, R18, 0x250, RZ ;  /* 0x0000025012037810 */ /* 0x001fca0007f7e0ff */
[----:B------:R1:W-:Y:S01]  /*0a20*/  STL [R1+0x860], R3 ;  /* 0x0008600301007387 */ /* 0x0003e20000100800 */
[----:B------:R-:W-:Y:S01]  /*0a30*/  IMAD.X R23, RZ, RZ, R19, P3 ;  /* 0x000000ffff177224 */ /* 0x000fe200018e0613 */
[----:B------:R-:W-:Y:S06]  /*0a40*/  @!P0 BRA `(.L_x_10896) ;  /* 0x000002d0009c8947 */ /* 0x000fec0003800000 */
.L_x_10897:
[----:B------:R-:W-:-:S08]  /*0a50*/  NOP ;  /* 0x0000000000007918 */ /* 0x000fd00000000000 */
[----:B------:R-:W0:Y:S02]  /*0a60*/  USETMAXREG.TRY_ALLOC.CTAPOOL UP0, 0xf0 ;  /* 0x000000f0000079c8 */ /* 0x000e240008000600 */
[----:B0-----:R-:W-:-:S13]  /*0a70*/  PLOP3.LUT P0, PT, PT, PT, UP0, 0x80, 0x0 ;  /* 0x000000000000781c */ /* 0x001fda0003f0f008 */
[----:B------:R-:W-:Y:S05]  /*0a80*/  @!P0 BRA `(.L_x_10897) ;  /* 0xfffffffc00f08947 */ /* 0x000fea000383ffff */
[----:B-1----:R-:W0:Y:S08]  /*0a90*/  LDC R2, c[0x0][0xd50] ;  /* 0x00035400ff027b82 */ /* 0x002e300000000800 */
[----:B------:R-:W-:Y:S06]  /*0aa0*/  BAR.ARV 0x8, 0x180 ;  /* 0x0206000000007b1d */ /* 0x000fec0000002000 */
[----:B------:R-:W-:-:S02]  /*0ab0*/  ISETP.NE.AND P0, PT, R73, 0x1, PT ;  /* 0x000000014900780c */ /* 0x000fc40003f05270 */
[----:B------:R-:W1:Y:S01]  /*0ac0*/  S2UR UR4, SR_CTAID.Y ;  /* 0x00000000000479c3 */ /* 0x000e620000002600 */
[----:B------:R2:W-:Y:S04]  /*0ad0*/  STL.64 [R1+0x210], RZ ;  /* 0x000210ff01007387 */ /* 0x0005e80000100a00 */
[----:B------:R2:W-:Y:S03]  /*0ae0*/  STL [R1+0x218], RZ ;  /* 0x000218ff01007387 */ /* 0x0005e60000100800 */
[----:B------:R-:W3:Y:S01]  /*0af0*/  S2UR UR36, SR_CTAID.Z ;  /* 0x00000000002479c3 */ /* 0x000ee20000002700 */
[----:B------:R2:W-:Y:S07]  /*0b00*/  STL [R1+0x21c], RZ ;  /* 0x00021cff01007387 */ /* 0x0005ee0000100800 */
[----:B------:R-:W-:Y:S06]  /*0b10*/  @!P0 BAR.ARV 0x9, 0x100 ;  /* 0x0244000000008b1d */ /* 0x000fec0000002000 */
[----:B0-----:R-:W-:Y:S01]  /*0b20*/  ISETP.NE.AND P1, PT, R2, 0x1, PT ;  /* 0x000000010200780c */ /* 0x001fe20003f25270 */
[----:B-1----:R-:W-:-:S12]  /*0b30*/  IMAD.U32 R232, RZ, RZ, UR4 ;  /* 0x00000004ffe87e24 */ /* 0x002fd8000f8e00ff */
[----:B------:R-:W0:Y:S01]  /*0b40*/  @P1 LDC R0, c[0x0][0xd54] ;  /* 0x00035500ff001b82 */ /* 0x000e220000000800 */
[----:B---3--:R-:W-:-:S07]  /*0b50*/  ISETP.LE.AND P0, PT, RZ, UR36, PT ;  /* 0x00000024ff007c0c */ /* 0x008fce000bf03270 */
[----:B------:R-:W1:Y:S01]  /*0b60*/  @P1 LDC R3, c[0x0][0xd58] ;  /* 0x00035600ff031b82 */ /* 0x000e620000000800 */
[----:B0-----:R-:W-:-:S05]  /*0b70*/  @P1 IMAD.HI.U32 R0, R0, UR4, RZ ;  /* 0x0000000400001c27 */ /* 0x001fca000f8e00ff */
[----:B-1----:R-:W-:Y:S02]  /*0b80*/  @P1 SHF.R.U32.HI R232, RZ, R3, R0 ;  /* 0x00000003ffe81219 */ /* 0x002fe40000011600 */
[----:B------:R-:W-:-:S03]  /*0b90*/  IADD3 R34, P1, R18, 0x210, RZ ;  /* 0x0000021012227810 */ /* 0x000fc60007f3e0ff */
[----:B------:R-:W-:Y:S02]  /*0ba0*/  IMAD.MOV R233, RZ, RZ, -R232 ;  /* 0x000000ffffe97224 */ /* 0x000fe400078e0ae8 */
[----:B------:R-:W-:Y:S02]  /*0bb0*/  IMAD.X R35, RZ, RZ, R19, P1 ;  /* 0x000000ffff237224 */ /* 0x000fe400008e0613 */
[----:B------:R-:W-:Y:S01]  /*0bc0*/  IMAD R233, R2, R233, UR4 ;  /* 0x0000000402e97e24 */ /* 0x000fe2000f8e02e9 */
[----:B--2---:R-:W-:Y:S06]  /*0bd0*/  @!P0 BRA `(.L_x_10898) ;  /* 0x0000031c008c8947 */ /* 0x004fec0003800000 */
[----:B------:R-:W2:Y:S01]  /*0be0*/  LDL.LU R13, [R1+0x474] ;  /* 0x00047400010d7983 */ /* 0x000ea20000300800 */
[----:B------:R-:W0:Y:S01]  /*0bf0*/  LDC R0, c[0x0][0x448] ;  /* 0x00011200ff007b82 */ /* 0x000e220000000800 */
[----:B------:R-:W1:Y:S01]  /*0c00*/  S2R R11, SR_CgaCtaId ;  /* 0x00000000000b7919 */ /* 0x000e620000008800 */
[----:B------:R-:W3:Y:S01]  /*0c10*/  S2R R9, SR_SWINHI ;  /* 0x0000000000097919 */ /* 0x000ee20000002f00 */
[----:B------:R-:W4:Y:S01]  /*0c20*/  S2R R4, SR_TID.X ;  /* 0x0000000000047919 */ /* 0x000f220000002100 */
[----:B------:R-:W5:Y:S01]  /*0c30*/  S2R R8, SR_CTAID.X ;  /* 0x0000000000087919 */ /* 0x000f620000002500 */
[----:B------:R-:W-:Y:S01]  /*0c40*/  MOV R72, 0x400 ;  /* 0x0000040000487802 */ /* 0x000fe20000000f00 */
[----:B------:R-:W-:Y:S02]  /*0c50*/  IMAD.MOV.U32 R5, RZ, RZ, 0x100 ;  /* 0x00000100ff057424 */ /* 0x000fe400078e00ff */
[----:B------:R-:W5:Y:S01]  /*0c60*/  LDC.64 R20, c[0x0][0x418] ;  /* 0x00010600ff147b82 */ /* 0x000f620000000a00 */
[----:B0-----:R-:W-:Y:S01]  /*0c70*/  ISETP.NE.AND P1, PT, R0, 0x1, PT ;  /* 0x000000010000780c */ /* 0x001fe20003f25270 */
[----:B------:R-:W-:-:S06]  /*0c80*/  IMAD.MOV.U32 R6, RZ, RZ, 0x1 ;  /* 0x00000001ff067424 */ /* 0x000fcc00078e00ff */
[----:B------:R-:W0:Y:S01]  /*0c90*/  LDC R29, c[0x0][0x424] ;  /* 0x00010900ff1d7b82 */ /* 0x000e220000000800 */
[----:B------:R-:W-:Y:S02]  /*0ca0*/  IMAD.MOV.U32 R7, RZ, RZ, RZ ;  /* 0x000000ffff077224 */ /* 0x000fe400078e00ff */
[----:B------:R-:W-:Y:S02]  /*0cb0*/  IMAD.MOV.U32 R12, RZ, RZ, 0x3000 ;  /* 0x00003000ff0c7424 */ /* 0x000fe400078e00ff */
[----:B------:R-:W-:-:S03]  /*0cc0*/  IMAD.MOV.U32 R2, RZ, RZ, 0x1 ;  /* 0x00000001ff027424 */ /* 0x000fc600078e00ff */
[----:B------:R-:W0:Y:S01]  /*0cd0*/  LDC R10, c[0x0][0x2f0] ;  /* 0x0000bc00ff0a7b82 */ /* 0x000e220000000800 */
[----:B-1----:R-:W-:-:S04]  /*0ce0*/  LEA R72, R11, R72, 0x18 ;  /* 0x000000480b487211 */ /* 0x002fc800078ec0ff */
[----:B------:R-:W-:Y:S02]  /*0cf0*/  MOV R24, R72 ;  /* 0x0000004800187202 */ /* 0x000fe40000000f00 */
[----:B---3--:R-:W-:Y:S02]  /*0d00*/  MOV R25, R9 ;  /* 0x0000000900197202 */ /* 0x008fe40000000f00 */
[----:B------:R-:W1:Y:S01]  /*0d10*/  @P1 LDC R9, c[0x0][0x44c] ;  /* 0x00011300ff091b82 */ /* 0x000e620000000800 */
[----:B----4-:R-:W-:Y:S01]  /*0d20*/  LOP3.LUT R4, R4, 0x7f, RZ, 0xc0, !PT ;  /* 0x0000007f04047812 */ /* 0x010fe200078ec0ff */
[----:B------:R-:W-:-:S03]  /*0d30*/  IMAD.MOV.U32 R0, RZ, RZ, 0xc000 ;  /* 0x0000c000ff007424 */ /* 0x000fc600078e00ff */
[----:B------:R-:W-:Y:S01]  /*0d40*/  ISETP.NE.AND P0, PT, R4, RZ, PT ;  /* 0x000000ff0400720c */ /* 0x000fe20003f05270 */
[----:B------:R-:W-:Y:S01]  /*0d50*/  IMAD.MOV.U32 R40, RZ, RZ, R0 ;  /* 0x000000ffff287224 */ /* 0x000fe200078e0000 */
[----:B-----5:R-:W-:Y:S01]  /*0d60*/  STL [R1+0x70], R8 ;  /* 0x0000700801007387 */ /* 0x020fe20000100800 */
[----:B------:R-:W-:Y:S01]  /*0d70*/  IMAD.MOV.U32 R3, RZ, RZ, RZ ;  /* 0x000000ffff037224 */ /* 0x000fe200078e00ff */
[----:B------:R-:W-:Y:S01]  /*0d80*/  SEL R4, RZ, 0x1, P0 ;  /* 0x00000001ff047807 */ /* 0x000fe20000000000 */
[----:B------:R-:W3:Y:S01]  /*0d90*/  @P1 LDC R11, c[0x0][0x450] ;  /* 0x00011400ff0b1b82 */ /* 0x000ee20000000800 */
[----:B------:R-:W-:-:S03]  /*0da0*/  IADD3 R0, P0, R24, 0x32450, RZ ;  /* 0x0003245018007810 */ /* 0x000fc60007f1e0ff */
[----:B------:R4:W-:Y:S01]  /*0db0*/  STL.128 [R1+0x20], R4 ;  /* 0x0000200401007387 */ /* 0x0009e20000100c00 */
[----:B------:R-:W-:Y:S01]  /*0dc0*/  IMAD.MOV.U32 R42, RZ, RZ, R4 ;  /* 0x000000ffff2a7224 */ /* 0x000fe200078e0004 */
[----:B------:R-:W-:Y:S02]  /*0dd0*/  IADD3 R14, P2, R24, 0x32460, RZ ;  /* 0x00032460180e7810 */ /* 0x000fe40007f5e0ff */
[----:B------:R-:W5:Y:S01]  /*0de0*/  LDC R160, c[0x0][0x288] ;  /* 0x0000a200ffa07b82 */ /* 0x000f620000000800 */
[----:B------:R-:W-:-:S07]  /*0df0*/  IMAD.MOV.U32 R43, RZ, RZ, 0x100 ;  /* 0x00000100ff2b7424 */ /* 0x000fce00078e00ff */
[----:B------:R-:W1:Y:S01]  /*0e00*/  LDC R16, c[0x0][0xa80] ;  /* 0x0002a000ff107b82 */ /* 0x000e620000000800 */
[----:B----4-:R-:W-:Y:S01]  /*0e10*/  IMAD.SHL.U32 R5, R8, 0x80, RZ ;  /* 0x0000008008057824 */ /* 0x010fe200078e00ff */
[----:B------:R-:W4:Y:S01]  /*0e20*/  S2R R64, SR_TID.X ;  /* 0x0000000000407919 */ /* 0x000f220000002100 */
[----:B------:R-:W-:Y:S01]  /*0e30*/  IMAD.X R15, RZ, RZ, R25, P2 ;  /* 0x000000ffff0f7224 */ /* 0x000fe200010e0619 */
[----:B------:R-:W-:Y:S01]  /*0e40*/  IADD3 R6, P2, R24, 0x32430, RZ ;  /* 0x0003243018067810 */ /* 0x000fe20007f5e0ff */
[----:B------:R0:W-:Y:S01]  /*0e50*/  STL.64 [R1+0x60], R2 ;  /* 0x0000600201007387 */ /* 0x0001e20000100a00 */
[----:B------:R-:W-:-:S03]  /*0e60*/  IADD3 R26, P5, R18, 0x120, RZ ;  /* 0x00000120121a7810 */ /* 0x000fc60007fbe0ff */
[--C-:B------:R-:W-:Y:S02]  /*0e70*/  IMAD.X R7, RZ, RZ, R25.reuse, P2 ;  /* 0x000000ffff077224 */ /* 0x100fe400010e0619 */
[----:B0-----:R-:W-:Y:S01]  /*0e80*/  IMAD.X R3, RZ, RZ, R25, P0 ;  /* 0x000000ffff037224 */ /* 0x001fe200000e0619 */
[----:B------:R-:W-:Y:S01]  /*0e90*/  ISETP.NE.U32.AND P0, PT, R20, RZ, PT ;  /* 0x000000ff1400720c */ /* 0x000fe20003f05070 */
[----:B------:R-:W-:Y:S01]  /*0ea0*/  IMAD.X R27, RZ, RZ, R19, P5 ;  /* 0x000000ffff1b7224 */ /* 0x000fe200028e0613 */
[C---:B------:R-:W-:Y:S02]  /*0eb0*/  IADD3 R62, P5, R18.reuse, 0x98, RZ ;  /* 0x00000098123e7810 */ /* 0x040fe40007fbe0ff */
[----:B------:R-:W-:Y:S01]  /*0ec0*/  ISETP.NE.AND.EX P0, PT, R21, RZ, PT, P0 ;  /* 0x000000ff1500720c */ /* 0x000fe20003f05300 */
[----:B------:R-:W-:Y:S01]  /*0ed0*/  STL.64 [R1+0x68], R14 ;  /* 0x0000680e01007387 */ /* 0x000fe20000100a00 */
[C---:B------:R-:W-:Y:S02]  /*0ee0*/  IADD3 R38, P6, R18.reuse, 0x220, RZ ;  /* 0x0000022012267810 */ /* 0x040fe40007fde0ff */
[----:B------:R-:W-:Y:S01]  /*0ef0*/  SEL R29, R29, 0x1, P0 ;  /* 0x000000011d1d7807 */ /* 0x000fe20000000000 */
[----:B------:R-:W-:Y:S01]  /*0f00*/  STL.64 [R1+0x8], R6 ;  /* 0x0000080601007387 */ /* 0x000fe20000100a00 */
[----:B------:R-:W-:-:S03]  /*0f10*/  IADD3 R153, P2, R18, 0x13c, RZ ;  /* 0x0000013c12997810 */ /* 0x000fc60007f5e0ff */
[----:B------:R-:W-:Y:S01]  /*0f20*/  STL.128 [R1+0x220], RZ ;  /* 0x000220ff01007387 */ /* 0x000fe20000100c00 */
[----:B------:R-:W-:-:S03]  /*0f30*/  IADD3 R36, P4, R18, 0x128, RZ ;  /* 0x0000012812247810 */ /* 0x000fc60007f9e0ff */
[----:B------:R-:W-:Y:S04]  /*0f40*/  STL.128 [R1+0x230], RZ ;  /* 0x000230ff01007387 */ /* 0x000fe80000100c00 */
        /* <DEDUP_REMOVED lines=32> */
[----:B------:R-:W-:Y:S04]  /*1150*/  STL.64 [R1], RZ ;  /* 0x000000ff01007387 */ /* 0x000fe80000100a00 */
[----:B------:R-:W-:Y:S01]  /*1160*/  STL.64 [R1+0x38], RZ ;  /* 0x000038ff01007387 */ /* 0x000fe20000100a00 */
[----:B------:R-:W-:-:S02]  /*1170*/  IMAD.X R65, RZ, RZ, R19, P5 ;  /* 0x000000ffff417224 */ /* 0x000fc400028e0613 */
[----:B------:R-:W-:Y:S02]  /*1180*/  IMAD R29, R29, R10, RZ ;  /* 0x0000000a1d1d7224 */ /* 0x000fe400078e02ff */
[--C-:B------:R-:W-:Y:S02]  /*1190*/  IMAD.X R39, RZ, RZ, R19.reuse, P6 ;  /* 0x000000ffff277224 */ /* 0x100fe400030e0613 */
[--C-:B------:R-:W-:Y:S01]  /*11a0*/  IMAD.X R152, RZ, RZ, R19.reuse, P2 ;  /* 0x000000ffff987224 */ /* 0x100fe200010e0613 */
[C---:B------:R-:W-:Y:S01]  /*11b0*/  IADD3 R48, P2, R18.reuse, 0xb0, RZ ;  /* 0x000000b012307810 */ /* 0x040fe20007f5e0ff */
[--C-:B------:R-:W-:Y:S01]  /*11c0*/  IMAD.X R49, RZ, RZ, R19.reuse, P4 ;  /* 0x000000ffff317224 */ /* 0x100fe200020e0613 */
[C---:B------:R-:W-:Y:S02]  /*11d0*/  IADD3 R58, P4, R18.reuse, 0xa0, RZ ;  /* 0x000000a0123a7810 */ /* 0x040fe40007f9e0ff */
[----:B-----5:R-:W-:Y:S01]  /*11e0*/  IADD3 R235, R29, 0x1, -R160 ;  /* 0x000000011deb7810 */ /* 0x020fe20007ffe8a0 */
[----:B-1----:R-:W-:Y:S01]  /*11f0*/  STL [R1+0x240], R16 ;  /* 0x0002401001007387 */ /* 0x002fe20000100800 */
[--C-:B------:R-:W-:Y:S01]  /*1200*/  IMAD.X R45, RZ, RZ, R19.reuse, P2 ;  /* 0x000000ffff2d7224 */ /* 0x100fe200010e0613 */
[----:B------:R-:W-:Y:S01]  /*1210*/  IADD3 R60, P2, R18, 0x80, RZ ;  /* 0x00000080123c7810 */ /* 0x000fe20007f5e0ff */
[----:B------:R-:W-:Y:S01]  /*1220*/  IMAD.X R59, RZ, RZ, R19, P4 ;  /* 0x000000ffff3b7224 */ /* 0x000fe200020e0613 */
[----:B--2---:R0:W-:Y:S02]  /*1230*/  STL.64 [R1+0x18], R12 ;  /* 0x0000180c01007387 */ /* 0x0041e40000100a00 */
[----:B0-----:R-:W-:-:S02]  /*1240*/  IMAD.MOV.U32 R12, RZ, RZ, R0 ;  /* 0x000000ffff0c7224 */ /* 0x001fc400078e0000 */
[----:B------:R-:W-:-:S04]  /*1250*/  @P1 VIADD R0, R5, 0x7f ;  /* 0x0000007f05001836 */ /* 0x000fc80000000000 */
[----:B------:R-:W-:Y:S02]  /*1260*/  @P1 IMAD.HI.U32 R4, R0, R9, RZ ;  /* 0x0000000900041227 */ /* 0x000fe400078e00ff */
[----:B------:R-:W0:Y:S02]  /*1270*/  LDC.64 R8, c[0x0][0xad8] ;  /* 0x0002b600ff087b82 */ /* 0x000e240000000a00 */
[----:B------:R-:W-:Y:S02]  /*1280*/  IMAD.MOV.U32 R2, RZ, RZ, R13 ;  /* 0x000000ffff027224 */ /* 0x000fe400078e000d */
[----:B------:R-:W-:Y:S02]  /*1290*/  IMAD.MOV.U32 R13, RZ, RZ, R3 ;  /* 0x000000ffff0d7224 */ /* 0x000fe400078e0003 */
[----:B------:R-:W-:Y:S01]  /*12a0*/  IMAD.MOV.U32 R41, RZ, RZ, R2 ;  /* 0x000000ffff297224 */ /* 0x000fe200078e0002 */
[----:B------:R-:W-:Y:S02]  /*12b0*/  IADD3 R2, P3, R24, 0x32440, RZ ;  /* 0x0003244018027810 */ /* 0x000fe40007f7e0ff */
[----:B------:R-:W-:Y:S03]  /*12c0*/  STL.128 [R1+0x40], R12 ;  /* 0x0000400c01007387 */ /* 0x000fe60000100c00 */
[----:B------:R-:W-:Y:S01]  /*12d0*/  IMAD.X R3, RZ, RZ, R25, P3 ;  /* 0x000000ffff037224 */ /* 0x000fe200018e0619 */
[----:B------:R1:W-:Y:S01]  /*12e0*/  STL.128 [R1+0x50], R40 ;  /* 0x0000502801007387 */ /* 0x0003e20000100c00 */
[----:B------:R-:W-:Y:S01]  /*12f0*/  IADD3 R32, P3, R18, 0x138, RZ ;  /* 0x0000013812207810 */ /* 0x000fe20007f7e0ff */
[----:B------:R-:W-:Y:S01]  /*1300*/  VIADD R0, R5, 0x7f ;  /* 0x0000007f05007836 */ /* 0x000fe20000000000 */
[----:B---3--:R-:W-:-:S02]  /*1310*/  @P1 SHF.R.U32.HI R0, RZ, R11, R4 ;  /* 0x0000000bff001219 */ /* 0x008fc40000011604 */
[----:B0-----:R-:W-:Y:S02]  /*1320*/  ISETP.GE.AND P5, PT, R9, 0x1, PT ;  /* 0x000000010900780c */ /* 0x001fe40003fa6270 */
[C---:B-1----:R-:W-:Y:S01]  /*1330*/  IADD3 R40, P0, R18.reuse, 0x16c, RZ ;  /* 0x0000016c12287810 */ /* 0x042fe20007f1e0ff */
[--C-:B------:R-:W-:Y:S01]  /*1340*/  IMAD.X R41, RZ, RZ, R19.reuse, P3 ;  /* 0x000000ffff297224 */ /* 0x100fe200018e0613 */
[C---:B------:R-:W-:Y:S02]  /*1350*/  IADD3 R42, P6, R18.reuse, 0x118, RZ ;  /* 0x00000118122a7810 */ /* 0x040fe40007fde0ff */
[C---:B------:R-:W-:Y:S01]  /*1360*/  IADD3 R43, P3, R18.reuse, 0xa8, RZ ;  /* 0x000000a8122b7810 */ /* 0x040fe20007f7e0ff */
[--C-:B------:R-:W-:Y:S01]  /*1370*/  IMAD.X R33, RZ, RZ, R19.reuse, P0 ;  /* 0x000000ffff217224 */ /* 0x100fe200000e0613 */
[C---:B------:R-:W-:Y:S01]  /*1380*/  IADD3 R52, P0, R18.reuse, 0x110, RZ ;  /* 0x0000011012347810 */ /* 0x040fe20007f1e0ff */
[--C-:B------:R-:W-:Y:S01]  /*1390*/  IMAD.X R51, RZ, RZ, R19.reuse, P6 ;  /* 0x000000ffff337224 */ /* 0x100fe200030e0613 */
[----:B------:R-:W-:Y:S01]  /*13a0*/  STL.64 [R1+0x10], R2 ;  /* 0x0000100201007387 */ /* 0x000fe20000100a00 */
[--C-:B------:R-:W-:Y:S01]  /*13b0*/  IMAD.X R46, RZ, RZ, R19.reuse, P3 ;  /* 0x000000ffff2e7224 */ /* 0x100fe200018e0613 */
[C---:B------:R-:W-:Y:S01]  /*13c0*/  IADD3 R54, P6, R18.reuse, 0x90, RZ ;  /* 0x0000009012367810 */ /* 0x040fe20007fde0ff */
[----:B------:R-:W-:Y:S01]  /*13d0*/  IMAD.X R53, RZ, RZ, R19, P0 ;  /* 0x000000ffff357224 */ /* 0x000fe200000e0613 */
[----:B------:R0:W-:Y:S01]  /*13e0*/  STL.64 [R1+0x30], R2 ;  /* 0x0000300201007387 */ /* 0x0001e20000100a00 */
[----:B------:R-:W-:-:S02]  /*13f0*/  IADD3 R50, P0, R18, 0x88, RZ ;  /* 0x0000008812327810 */ /* 0x000fc40007f1e0ff */
[C---:B------:R-:W-:Y:S02]  /*1400*/  IADD3 R16, P3, R18.reuse, 0x78, RZ ;  /* 0x0000007812107810 */ /* 0x040fe40007f7e0ff */
[C---:B------:R-:W-:Y:S01]  /*1410*/  IADD3 R56, P4, R18.reuse, 0x38, RZ ;  /* 0x0000003812387810 */ /* 0x040fe20007f9e0ff */
[----:B------:R-:W-:Y:S01]  /*1420*/  USHF.R.S32.HI UR37, URZ, 0x1f, UR36 ;  /* 0x0000001f3f257899 */ /* 0x000fe20008011424 */
[----:B------:R-:W-:Y:S02]  /*1430*/  VIADD R155, R18, 0x170 ;  /* 0x00000170129b7836 */ /* 0x000fe40000000000 */
[----:B0-----:R-:W-:Y:S02]  /*1440*/  IMAD.IADD R3, R235, 0x1, R0 ;  /* 0x00000001eb037824 */ /* 0x001fe400078e0200 */
[----:B----4-:R-:W-:Y:S02]  /*1450*/  VIADD R31, R64, 0xffffff80 ;  /* 0xffffff80401f7836 */ /* 0x010fe40000000000 */
[----:B------:R-:W-:-:S02]  /*1460*/  IMAD.X R55, RZ, RZ, R19, P6 ;  /* 0x000000ffff377224 */ /* 0x000fc400030e0613 */
[--C-:B------:R-:W-:Y:S02]  /*1470*/  IMAD.X R47, RZ, RZ, R19.reuse, P0 ;  /* 0x000000ffff2f7224 */ /* 0x100fe400000e0613 */
[--C-:B------:R-:W-:Y:S02]  /*1480*/  IMAD.X R63, RZ, RZ, R19.reuse, P2 ;  /* 0x000000ffff3f7224 */ /* 0x100fe400010e0613 */
[--C-:B------:R-:W-:Y:S02]  /*1490*/  IMAD.X R17, RZ, RZ, R19.reuse, P3 ;  /* 0x000000ffff117224 */ /* 0x100fe400018e0613 */
[----:B------:R-:W-:Y:S02]  /*14a0*/  IMAD.X R57, RZ, RZ, R19, P4 ;  /* 0x000000ffff397224 */ /* 0x000fe400020e0613 */
        /* <DEDUP_REMOVED lines=12> */
.L_x_10900:
[----:B------:R-:W-:-:S13]  /*1570*/  ISETP.NE.AND P0, PT, R9, 0x1, PT ;  /* 0x000000010900780c */ /* 0x000fda0003f05270 */
[----:B------:R-:W0:Y:S02]  /*1580*/  @P0 LDC.64 R6, c[0x0][0xae0] ;  /* 0x0002b800ff060b82 */ /* 0x000e240000000a00 */
[----:B0-----:R-:W-:-:S05]  /*1590*/  @P0 IMAD.HI.U32 R4, R2, R6, RZ ;  /* 0x0000000602040227 */ /* 0x001fca00078e00ff */
[----:B------:R-:W-:-:S07]  /*15a0*/  @P0 SHF.R.U32.HI R2, RZ, R7, R4 ;  /* 0x00000007ff020219 */ /* 0x000fce0000011604 */
.L_x_10901:
[----:B------:R-:W-:-:S05]  /*15b0*/  IMAD R3, R2, R9, R9 ;  /* 0x0000000902037224 */ /* 0x000fca00078e0209 */
[----:B------:R-:W-:-:S07]  /*15c0*/  VIMNMX R0, R0, R3, PT ;  /* 0x0000000300007248 */ /* 0x000fce0003fe0100 */
.L_x_10899:
[----:B------:R-:W0:Y:S01]  /*15d0*/  @P1 LDC R4, c[0x0][0x44c] ;  /* 0x00011300ff041b82 */ /* 0x000e220000000800 */
[----:B------:R-:W-:Y:S01]  /*15e0*/  VIADD R2, R0, 0x5f ;  /* 0x0000005f00027836 */ /* 0x000fe20000000000 */
[----:B------:R-:W-:Y:S01]  /*15f0*/  ULDC UR4, c[0x0][0xad4] ;  /* 0x0002b50000047ab9 */ /* 0x000fe20000000800 */
[----:B------:R-:W-:Y:S02]  /*1600*/  VIADD R0, R29, 0x5f ;  /* 0x0000005f1d007836 */ /* 0x000fe40000000000 */
[----:B------:R-:W-:-:S03]  /*1610*/  IMAD.HI R2, R2, 0x2aaaaaab, RZ ;  /* 0x2aaaaaab02027827 */ /* 0x000fc600078e02ff */
[----:B------:R-:W1:Y:S01]  /*1620*/  @P1 LDC R6, c[0x0][0x450] ;  /* 0x00011400ff061b82 */ /* 0x000e620000000800 */
[----:B------:R-:W-:Y:S01]  /*1630*/  IMAD.HI R0, R0, 0x2aaaaaab, RZ ;  /* 0x2aaaaaab00007827 */ /* 0x000fe200078e02ff */
[----:B------:R-:W-:-:S03]  /*1640*/  SHF.R.U32.HI R7, RZ, 0x1f, R2 ;  /* 0x0000001fff077819 */ /* 0x000fc60000011602 */
[----:B------:R-:W-:Y:S01]  /*1650*/  IMAD.IADD R160, R29, 0x1, -R160 ;  /* 0x000000011da07824 */ /* 0x000fe200078e0aa0 */
[----:B------:R-:W-:Y:S01]  /*1660*/  LEA.HI.SX32 R2, R2, R7, 0x1c ;  /* 0x0000000702027211 */ /* 0x000fe200078fe2ff */
[----:B0-----:R-:W-:-:S05]  /*1670*/  @P1 IMAD.HI.U32 R3, R5, R4, RZ ;  /* 0x0000000405031227 */ /* 0x001fca00078e00ff */
[----:B-1----:R-:W-:Y:S02]  /*1680*/  @P1 SHF.R.U32.HI R5, RZ, R6, R3 ;  /* 0x00000006ff051219 */ /* 0x002fe40000011603 */
[----:B------:R-:W-:-:S03]  /*1690*/  SHF.R.U32.HI R3, RZ, 0x1f, R0 ;  /* 0x0000001fff037819 */ /* 0x000fc60000011600 */
[----:B------:R-:W-:Y:S01]  /*16a0*/  IMAD.IADD R5, R160, 0x1, R5 ;  /* 0x00000001a0057824 */ /* 0x000fe200078e0205 */
[----:B------:R-:W-:-:S03]  /*16b0*/  LEA.HI.SX32 R3, R0, R3, 0x1c ;  /* 0x0000000300037211 */ /* 0x000fc600078fe2ff */
[----:B------:R-:W-:Y:S01]  /*16c0*/  VIADD R0, R5, -UR4 ;  /* 0x8000000405007c36 */ /* 0x000fe20008000000 */
[----:B------:R-:W-:Y:S01]  /*16d0*/  VIMNMX R11, R3, R2, PT ;  /* 0x00000002030b7248 */ /* 0x000fe20003fe0100 */
        /* <DEDUP_REMOVED lines=10> */
.L_x_10903:
[----:B------:R-:W-:-:S13]  /*1780*/  ISETP.NE.AND P0, PT, R9, 0x1, PT ;  /* 0x000000010900780c */ /* 0x000fda0003f05270 */
[----:B------:R-:W0:Y:S02]  /*1790*/  @P0 LDC.64 R2, c[0x0][0xae0] ;  /* 0x0002b800ff020b82 */ /* 0x000e240000000a00 */
[----:B0-----:R-:W-:-:S05]  /*17a0*/  @P0 IMAD.HI.U32 R2, R5, R2, RZ ;  /* 0x0000000205020227 */ /* 0x001fca00078e00ff */
[----:B------:R-:W-:-:S07]  /*17b0*/  @P0 SHF.R.U32.HI R5, RZ, R3, R2 ;  /* 0x00000003ff050219 */ /* 0x000fce0000011602 */
.L_x_10904:
[----:B------:R-:W-:-:S05]  /*17c0*/  IMAD R5, R5, R9, RZ ;  /* 0x0000000905057224 */ /* 0x000fca00078e02ff */
[----:B------:R-:W-:-:S07]  /*17d0*/  VIMNMX R0, R0, R5, !PT ;  /* 0x0000000500007248 */ /* 0x000fce0007fe0100 */
.L_x_10902:
[----:B------:R-:W-:Y:S01]  /*17e0*/  IMAD.HI R0, R0, 0x2aaaaaab, RZ ;  /* 0x2aaaaaab00007827 */ /* 0x000fe200078e02ff */
[----:B------:R-:W-:-:S04]  /*17f0*/  LOP3.LUT R192, R233, 0xffff, RZ, 0xc0, !PT ;  /* 0x0000ffffe9c07812 */ /* 0x000fc800078ec0ff */
[----:B------:R-:W-:-:S04]  /*1800*/  SHF.R.U32.HI R3, RZ, 0x1f, R0 ;  /* 0x0000001fff037819 */ /* 0x000fc80000011600 */
[----:B------:R-:W-:-:S04]  /*1810*/  LEA.HI.SX32 R3, R0, R3, 0x1c ;  /* 0x0000000300037211 */ /* 0x000fc800078fe2ff */
        /* <DEDUP_REMOVED lines=35> */
.L_x_10905:
[----:B------:R-:W-:Y:S01]  /*1a50*/  IMAD R192, R192, R3, R8 ;  /* 0x00000003c0c07224 */ /* 0x000fe200078e0208 */
[----:B------:R-:W-:-:S04]  /*1a60*/  PLOP3.LUT P0, PT, PT, PT, PT, 0x80, 0x0 ;  /* 0x000000000000781c */ /* 0x000fc80003f0f070 */
[----:B------:R-:W-:-:S04]  /*1a70*/  VIADDMNMX R154, R192, R3, R11, PT ;  /* 0x00000003c09a7246 */ /* 0x000fc8000380010b */
[----:B------:R-:W-:-:S13]  /*1a80*/  ISETP.GT.AND P1, PT, R154, R192, PT ;  /* 0x000000c09a00720c */ /* 0x000fda0003f24270 */
[----:B------:R-:W-:Y:S05]  /*1a90*/  @!P1 BRA `(.L_x_10906) ;  /* 0x0000029800889947 */ /* 0x000fea0003800000 */
[----:B------:R-:W-:Y:S01]  /*1aa0*/  SHF.R.S32.HI R0, RZ, 0x1f, R31 ;  /* 0x0000001fff007819 */ /* 0x000fe2000001141f */
[----:B------:R-:W-:Y:S01]  /*1ab0*/  VIADD R15, R72, 0x18400 ;  /* 0x00018400480f7836 */ /* 0x000fe20000000000 */
[----:B------:R-:W-:Y:S01]  /*1ac0*/  STL.64 [R1+0x78], RZ ;  /* 0x000078ff01007387 */ /* 0x000fe20000100a00 */
[----:B------:R-:W-:Y:S01]  /*1ad0*/  IMAD.MOV.U32 R4, RZ, RZ, 0x1 ;  /* 0x00000001ff047424 */ /* 0x000fe200078e00ff */
[----:B------:R-:W-:Y:S01]  /*1ae0*/  LEA.HI R28, R0, R31, RZ, 0x7 ;  /* 0x0000001f001c7211 */ /* 0x000fe200078f38ff */
[----:B------:R-:W-:Y:S01]  /*1af0*/  IMAD.MOV.U32 R5, RZ, RZ, RZ ;  /* 0x000000ffff057224 */ /* 0x000fe200078e00ff */
[----:B------:R-:W-:Y:S01]  /*1b00*/  STL.128 [R1+0xb0], RZ ;  /* 0x0000b0ff01007387 */ /* 0x000fe20000100c00 */
[----:B------:R-:W-:Y:S01]  /*1b10*/  IMAD.MOV.U32 R6, RZ, RZ, 0x1 ;  /* 0x00000001ff067424 */ /* 0x000fe200078e00ff */
[----:B------:R-:W-:Y:S01]  /*1b20*/  SHF.R.S32.HI R61, RZ, 0x7, R28 ;  /* 0x00000007ff3d7819 */ /* 0x000fe2000001141c */
[----:B------:R-:W-:Y:S01]  /*1b30*/  IMAD.MOV.U32 R7, RZ, RZ, RZ ;  /* 0x000000ffff077224 */ /* 0x000fe200078e00ff */
[----:B------:R-:W-:Y:S01]  /*1b40*/  STL.128 [R1+0xc0], RZ ;  /* 0x0000c0ff01007387 */ /* 0x000fe20000100c00 */
[----:B------:R-:W-:Y:S01]  /*1b50*/  IMAD.MOV.U32 R12, RZ, RZ, 0x1 ;  /* 0x00000001ff0c7424 */ /* 0x000fe200078e00ff */
[----:B------:R-:W-:Y:S01]  /*1b60*/  LOP3.LUT P0, RZ, R15, 0x1bf, RZ, 0xc0, !PT ;  /* 0x000001bf0fff7812 */ /* 0x000fe2000780c0ff */
[----:B------:R-:W-:Y:S01]  /*1b70*/  IMAD.MOV.U32 R13, RZ, RZ, RZ ;  /* 0x000000ffff0d7224 */ /* 0x000fe200078e00ff */
[----:B------:R-:W0:Y:S01]  /*1b80*/  SHFL.IDX PT, R0, R61, RZ, 0x1f ;  /* 0x00001fff3d007589 */ /* 0x000e2200000e0000 */
[----:B------:R-:W-:-:S02]  /*1b90*/  IMAD.MOV.U32 R11, RZ, RZ, 0x40000040 ;  /* 0x40000040ff0b7424 */ /* 0x000fc400078e00ff */
[----:B------:R-:W-:Y:S01]  /*1ba0*/  IMAD.MOV.U32 R9, RZ, RZ, 0x40000040 ;  /* 0x40000040ff097424 */ /* 0x000fe200078e00ff */
[----:B------:R1:W-:Y:S04]  /*1bb0*/  STL.128 [R1+0x80], R4 ;  /* 0x0000800401007387 */ /* 0x0003e80000100c00 */
[----:B------:R2:W-:Y:S04]  /*1bc0*/  STL.64 [R1+0x90], R12 ;  /* 0x0000900c01007387 */ /* 0x0005e80000100a00 */
[----:B------:R3:W-:Y:S04]  /*1bd0*/  STL.128 [R1+0xd0], RZ ;  /* 0x0000d0ff01007387 */ /* 0x0007e80000100c00 */
[----:B------:R3:W-:Y:S01]  /*1be0*/  STL.128 [R1+0xe0], RZ ;  /* 0x0000e0ff01007387 */ /* 0x0007e20000100c00 */
[----:B-1----:R-:W-:-:S03]  /*1bf0*/  IMAD.MOV.U32 R5, RZ, RZ, 0x40000040 ;  /* 0x40000040ff057424 */ /* 0x002fc600078e00ff */
[----:B------:R3:W-:Y:S01]  /*1c00*/  STL.128 [R1+0xf0], RZ ;  /* 0x0000f0ff01007387 */ /* 0x0007e20000100c00 */
[----:B------:R-:W-:Y:S01]  /*1c10*/  IMAD.MOV.U32 R7, RZ, RZ, 0x40000040 ;  /* 0x40000040ff077424 */ /* 0x000fe200078e00ff */
[----:B0-----:R-:W-:Y:S01]  /*1c20*/  LEA.HI R2, R0, R0, RZ, 0x1 ;  /* 0x0000000000027211 */ /* 0x001fe200078f08ff */
[----:B--2---:R-:W-:Y:S01]  /*1c30*/  IMAD.MOV.U32 R13, RZ, RZ, 0x40000040 ;  /* 0x40000040ff0d7424 */ /* 0x004fe200078e00ff */
[----:B------:R3:W-:Y:S02]  /*1c40*/  STL.128 [R1+0x100], RZ ;  /* 0x000100ff01007387 */ /* 0x0007e40000100c00 */
[----:B------:R-:W-:Y:S01]  /*1c50*/  LOP3.LUT R3, R2, 0x7fffe, RZ, 0xc0, !PT ;  /* 0x0007fffe02037812 */ /* 0x000fe200078ec0ff */
[----:B------:R-:W-:-:S04]  /*1c60*/  VIADD R2, R72, 0x1c400 ;  /* 0x0001c40048027836 */ /* 0x000fc80000000000 */
[----:B------:R-:W-:Y:S01]  /*1c70*/  IMAD.IADD R0, R0, 0x1, -R3 ;  /* 0x0000000100007824 */ /* 0x000fe200078e0a03 */
[----:B------:R-:W-:Y:S01]  /*1c80*/  SHF.R.U32.HI R2, RZ, 0x4, R2 ;  /* 0x00000004ff027819 */ /* 0x000fe20000011602 */
[----:B------:R-:W-:Y:S02]  /*1c90*/  VIADD R3, R72, 0x400 ;  /* 0x0000040048037836 */ /* 0x000fe40000000000 */
[----:B------:R-:W-:Y:S01]  /*1ca0*/  IMAD R0, R0, 0x2000, R15 ;  /* 0x0000200000007824 */ /* 0x000fe200078e020f */
[----:B------:R-:W-:Y:S02]  /*1cb0*/  LOP3.LUT R2, R2, 0x3fff, RZ, 0xc0, !PT ;  /* 0x00003fff02027812 */ /* 0x000fe400078ec0ff */
[----:B------:R-:W-:Y:S01]  /*1cc0*/  SHF.R.U32.HI R3, RZ, 0x4, R3 ;  /* 0x00000004ff037819 */ /* 0x000fe20000011603 */
[----:B------:R-:W-:Y:S01]  /*1cd0*/  VIADD R8, R0, 0xa000 ;  /* 0x0000a00000087836 */ /* 0x000fe20000000000 */
[----:B------:R-:W-:Y:S02]  /*1ce0*/  SHF.R.U32.HI R0, RZ, 0x4, R0 ;  /* 0x00000004ff007819 */ /* 0x000fe40000011600 */
[----:B------:R-:W-:-:S02]  /*1cf0*/  LOP3.LUT R2, R2, 0x10000, RZ, 0xfc, !PT ;  /* 0x0001000002027812 */ /* 0x000fc400078efcff */
[----:B------:R-:W-:Y:S02]  /*1d00*/  SHF.R.U32.HI R8, RZ, 0x4, R8 ;  /* 0x00000004ff087819 */ /* 0x000fe40000011608 */
[----:B------:R-:W-:Y:S01]  /*1d10*/  LOP3.LUT R3, R3, 0x3fff, RZ, 0xc0, !PT ;  /* 0x00003fff03037812 */ /* 0x000fe200078ec0ff */
[----:B------:R-:W-:Y:S01]  /*1d20*/  IMAD.MOV.U32 R4, RZ, RZ, R2 ;  /* 0x000000ffff047224 */ /* 0x000fe200078e0002 */
[----:B------:R-:W-:Y:S02]  /*1d30*/  LOP3.LUT R0, R0, 0x3fff, RZ, 0xc0, !PT ;  /* 0x00003fff00007812 */ /* 0x000fe400078ec0ff */
[----:B------:R-:W-:Y:S02]  /*1d40*/  LOP3.LUT R8, R8, 0x3fff, RZ, 0xc0, !PT ;  /* 0x00003fff08087812 */ /* 0x000fe400078ec0ff */
[C---:B------:R-:W-:Y:S02]  /*1d50*/  LOP3.LUT R6, R3.reuse, 0x3000000, RZ, 0xfc, !PT ;  /* 0x0300000003067812 */ /* 0x040fe400078efcff */
[----:B------:R-:W-:-:S02]  /*1d60*/  LOP3.LUT R10, R3, 0x10000, RZ, 0xfc, !PT ;  /* 0x00010000030a7812 */ /* 0x000fc400078efcff */
[----:B------:R-:W-:Y:S01]  /*1d70*/  LOP3.LUT R12, R0, 0x10000, RZ, 0xfc, !PT ;  /* 0x00010000000c7812 */ /* 0x000fe200078efcff */
[----:B------:R3:W-:Y:S01]  /*1d80*/  STL.128 [R1+0xa0], R4 ;  /* 0x0000a00401007387 */ /* 0x0007e20000100c00 */
[----:B------:R-:W-:-:S03]  /*1d90*/  LOP3.LUT R8, R8, 0x10000, RZ, 0xfc, !PT ;  /* 0x0001000008087812 */ /* 0x000fc600078efcff */
[----:B------:R3:W-:Y:S04]  /*1da0*/  STL.64 [R1+0x98], R12 ;  /* 0x0000980c01007387 */ /* 0x0007e80000100a00 */
[----:B------:R3:W-:Y:S01]  /*1db0*/  STL.128 [R1+0x110], R8 ;  /* 0x0001100801007387 */ /* 0x0007e20000100c00 */
[----:B------:R-:W-:Y:S05]  /*1dc0*/  @!P0 BRA `(.L_x_10907) ;  /* 0x0000000000408947 */ /* 0x000fea0003800000 */
[----:B------:R-:W-:Y:S01]  /*1dd0*/  MOV R0, 0x0 ;  /* 0x0000000000007802 */ /* 0x000fe20000000f00 */
[----:B------:R-:W-:Y:S01]  /*1de0*/  ULDC.64 UR4, c[0x4][0x118] ;  /* 0x0100460000047ab9 */ /* 0x000fe20000000a00 */
[----:B------:R-:W-:Y:S01]  /*1df0*/  ULDC.64 UR6, c[0x4][0x38] ;  /* 0x01000e0000067ab9 */ /* 0x000fe20000000a00 */
[----:B---3--:R-:W-:Y:S01]  /*1e00*/  IMAD.U32 R4, RZ, RZ, UR4 ;  /* 0x00000004ff047e24 */ /* 0x008fe2000f8e00ff */
        /* <DEDUP_REMOVED lines=12> */
.L_x_10907:
[----:B------:R-:W2:Y:S01]  /*1ed0*/  LDL R15, [R1+0x21c] ;  /* 0x00021c00010f7983 */ /* 0x000ea20000100800 */
[----:B------:R-:W-:Y:S01]  /*1ee0*/  LOP3.LUT R0, R28, 0xffffff80, RZ, 0xc0, !PT ;  /* 0xffffff801c007812 */ /* 0x000fe200078ec0ff */
[----:B---3--:R-:W0:Y:S01]  /*1ef0*/  LDC.64 R4, c[0x0][0xad8] ;  /* 0x0002b600ff047b82 */ /* 0x008e220000000a00 */
[----:B------:R-:W-:Y:S01]  /*1f00*/  LEA.HI R10, R61, R61, RZ, 0x1 ;  /* 0x0000003d3d0a7211 */ /* 0x000fe200078f08ff */
[----:B------:R-:W-:Y:S01]  /*1f10*/  VIADD R14, R64, 0xffffff80 ;  /* 0xffffff80400e7836 */ /* 0x000fe20000000000 */
[----:B------:R1:W-:Y:S01]  /*1f20*/  STL.64 [R1+0x128], R26 ;  /* 0x0001281a01007387 */ /* 0x0003e20000100a00 */
[----:B------:R-:W-:Y:S01]  /*1f30*/  IMAD.IADD R0, R31, 0x1, -R0 ;  /* 0x000000011f007824 */ /* 0x000fe200078e0a00 */
[----:B------:R-:W-:Y:S01]  /*1f40*/  LOP3.LUT R10, R10, 0x3fffffe, RZ, 0xc0, !PT ;  /* 0x03fffffe0a0a7812 */ /* 0x000fe200078ec0ff */
[----:B------:R-:W-:Y:S01]  /*1f50*/  BSSY B0, `(.L_x_10908) ;  /* 0x0000029000007945 */ /* 0x000fe20003800000 */
[----:B------:R1:W-:Y:S01]  /*1f60*/  STL.64 [R1+0x130], R16 ;  /* 0x0001301001007387 */ /* 0x0003e20000100a00 */
[----:B------:R-:W3:Y:S01]  /*1f70*/  LDC.64 R2, c[0x0][0xae0] ;  /* 0x0002b800ff027b82 */ /* 0x000ee20000000a00 */
[----:B------:R-:W-:Y:S01]  /*1f80*/  SHF.R.S32.HI R7, RZ, 0x1f, R0 ;  /* 0x0000001fff077819 */ /* 0x000fe20000011400 */
[----:B------:R-:W-:Y:S01]  /*1f90*/  IMAD.IADD R11, R61, 0x1, -R10 ;  /* 0x000000013d0b7824 */ /* 0x000fe200078e0a0a */
[----:B------:R1:W-:Y:S02]  /*1fa0*/  STL [R1+0x13c], R14 ;  /* 0x00013c0e01007387 */ /* 0x0003e40000100800 */
[----:B------:R-:W-:-:S02]  /*1fb0*/  LEA.HI R8, R7, R0, RZ, 0x2 ;  /* 0x0000000007087211 */ /* 0x000fc400078f10ff */
[----:B------:R-:W-:Y:S01]  /*1fc0*/  LEA.HI R7, R7, R0, RZ, 0x5 ;  /* 0x0000000007077211 */ /* 0x000fe200078f28ff */
[----:B------:R-:W4:Y:S01]  /*1fd0*/  LDC R28, c[0x0][0x288] ;  /* 0x0000a200ff1c7b82 */ /* 0x000f220000000800 */
[--C-:B------:R-:W-:Y:S01]  /*1fe0*/  SHF.R.S32.HI R6, RZ, 0x2, R8.reuse ;  /* 0x00000002ff067819 */ /* 0x100fe20000011408 */
[----:B------:R1:W-:Y:S01]  /*1ff0*/  STL.U8 [R1+0x138], RZ ;  /* 0x000138ff01007387 */ /* 0x0003e20000100000 */
[----:B------:R-:W-:Y:S02]  /*2000*/  SHF.R.S32.HI R9, RZ, 0x1f, R8 ;  /* 0x0000001fff097819 */ /* 0x000fe40000011408 */
[----:B------:R-:W-:Y:S01]  /*2010*/  LOP3.LUT R13, R8, 0x7ffffffc, RZ, 0xc0, !PT ;  /* 0x7ffffffc080d7812 */ /* 0x000fe200078ec0ff */
[----:B------:R-:W-:Y:S01]  /*2020*/  IMAD.MOV.U32 R8, RZ, RZ, RZ ;  /* 0x000000ffff087224 */ /* 0x000fe200078e00ff */
[----:B------:R-:W-:Y:S01]  /*2030*/  LEA.HI R9, R9, R6, RZ, 0x3 ;  /* 0x0000000609097211 */ /* 0x000fe200078f18ff */
[----:B------:R-:W4:Y:S01]  /*2040*/  LDC R30, c[0x0][0xad4] ;  /* 0x0002b500ff1e7b82 */ /* 0x000f220000000800 */
[----:B0-----:R-:W-:Y:S01]  /*2050*/  IMAD.MOV.U32 R31, RZ, RZ, R4 ;  /* 0x000000ffff1f7224 */ /* 0x001fe200078e0004 */
[----:B------:R1:W-:Y:S01]  /*2060*/  STL.U8 [R1+0x16c], RZ ;  /* 0x00016cff01007387 */ /* 0x0003e20000100000 */
[----:B------:R-:W-:Y:S01]  /*2070*/  LOP3.LUT R9, R9, 0xfffffff8, RZ, 0xc0, !PT ;  /* 0xfffffff809097812 */ /* 0x000fe200078ec0ff */
[----:B------:R-:W-:-:S04]  /*2080*/  IMAD.IADD R0, R0, 0x1, -R13 ;  /* 0x0000000100007824 */ /* 0x000fc800078e0a0d */
[----:B------:R-:W-:Y:S01]  /*2090*/  IMAD.IADD R10, R6, 0x1, -R9 ;  /* 0x00000001060a7824 */ /* 0x000fe200078e0a09 */
[----:B------:R-:W-:Y:S01]  /*20a0*/  SHF.R.S32.HI R9, RZ, 0x5, R7 ;  /* 0x00000005ff097819 */ /* 0x000fe20000011407 */
[----:B------:R-:W0:Y:S01]  /*20b0*/  LDC R20, c[0x0][0x450] ;  /* 0x00011400ff147b82 */ /* 0x000e220000000800 */
[----:B------:R-:W-:-:S03]  /*20c0*/  IMAD.SHL.U32 R13, R0, 0x2, RZ ;  /* 0x00000002000d7824 */ /* 0x000fc600078e00ff */
[----:B------:R-:W-:Y:S02]  /*20d0*/  IMAD R10, R9, 0x10, R10 ;  /* 0x00000010090a7824 */ /* 0x000fe400078e020a */
[----:B------:R-:W-:Y:S02]  /*20e0*/  IMAD.MOV.U32 R9, RZ, RZ, R5 ;  /* 0x000000ffff097224 */ /* 0x000fe400078e0005 */
[----:B------:R-:W5:Y:S01]  /*20f0*/  LDC.64 R6, c[0x0][0x448] ;  /* 0x00011200ff067b82 */ /* 0x000f620000000a00 */
[----:B------:R-:W-:Y:S02]  /*2100*/  IMAD R12, R11, 0x40, R10 ;  /* 0x000000400b0c7824 */ /* 0x000fe400078e020a */
[----:B---3--:R-:W-:-:S03]  /*2110*/  IMAD.MOV.U32 R10, RZ, RZ, R2 ;  /* 0x000000ffff0a7224 */ /* 0x008fc600078e0002 */
[----:B------:R1:W-:Y:S04]  /*2120*/  STL.64 [R1+0x120], R12 ;  /* 0x0001200c01007387 */ /* 0x0003e80000100a00 */
[----:B----4-:R1:W-:Y:S04]  /*2130*/  STL.128 [R1+0x140], R28 ;  /* 0x0001401c01007387 */ /* 0x0103e80000100c00 */
[----:B0-----:R1:W-:Y:S04]  /*2140*/  STL [R1+0x168], R20 ;  /* 0x0001681401007387 */ /* 0x0013e80000100800 */
[----:B-----5:R1:W-:Y:S01]  /*2150*/  STL.64 [R1+0x160], R6 ;  /* 0x0001600601007387 */ /* 0x0203e20000100a00 */
[----:B--2---:R-:W-:-:S04]  /*2160*/  LEA.HI R11, R15, R15, RZ, 0x1 ;  /* 0x0000000f0f0b7211 */ /* 0x004fc800078f08ff */
[----:B------:R-:W-:Y:S01]  /*2170*/  LOP3.LUT R0, R11, 0xfffffffe, RZ, 0xc0, !PT ;  /* 0xfffffffe0b007812 */ /* 0x000fe200078ec0ff */
[----:B------:R-:W-:-:S04]  /*2180*/  IMAD.MOV.U32 R11, RZ, RZ, R3 ;  /* 0x000000ffff0b7224 */ /* 0x000fc800078e0003 */
[----:B------:R-:W-:Y:S01]  /*2190*/  IMAD.IADD R0, R15, 0x1, -R0 ;  /* 0x000000010f007824 */ /* 0x000fe200078e0a00 */
[----:B------:R1:W-:Y:S04]  /*21a0*/  STL.128 [R1+0x150], R8 ;  /* 0x0001500801007387 */ /* 0x0003e80000100c00 */
[----:B------:R-:W-:-:S04]  /*21b0*/  SHF.L.U32 R15, R0, 0x1f, RZ ;  /* 0x0000001f000f7819 */ /* 0x000fc800000006ff */
[----:B------:R-:W0:Y:S02]  /*21c0*/  SYNCS.PHASECHK.TRANS64.TRYWAIT P0, [R72+URZ+0x32400], R15 ;  /* 0x0324000f480075a7 */ /* 0x000e24000800017f */
[----:B01----:R-:W-:Y:S05]  /*21d0*/  @!P0 BRA `(.L_x_10909) ;  /* 0x0000030800148947 */ /* 0x003fea0003800000 */
.L_x_11094:
[----:B------:R-:W-:Y:S05]  /*21e0*/  BSYNC B0 ;  /* 0x0000000000007941 */ /* 0x000fea0003800000 */
.L_x_10908:
[----:B------:R-:W2:Y:S04]  /*21f0*/  LDL R16, [R1+0x860] ;  /* 0x0008600001107983 */ /* 0x000ea80000100800 */
[----:B------:R-:W3:Y:S04]  /*2200*/  LDL R10, [R1+0x1c] ;  /* 0x00001c00010a7983 */ /* 0x000ee80000100800 */
[----:B------:R1:W5:Y:S01]  /*2210*/  LDL.64 R8, [R1+0x210] ;  /* 0x0002100001087983 */ /* 0x0003620000100a00 */
[----:B------:R-:W-:Y:S01]  /*2220*/  IMAD.MOV.U32 R12, RZ, RZ, R34 ;  /* 0x000000ffff0c7224 */ /* 0x000fe200078e0022 */
[----:B------:R-:W-:Y:S01]  /*2230*/  IADD3 R0, P0, R18, 0x450, RZ ;  /* 0x0000045012007810 */ /* 0x000fe20007f1e0ff */
[----:B------:R-:W-:Y:S01]  /*2240*/  IMAD.MOV.U32 R13, RZ, RZ, R35 ;  /* 0x000000ffff0d7224 */ /* 0x000fe200078e0023 */
[----:B------:R-:W-:Y:S05]  /*2250*/  WARPSYNC.ALL ;  /* 0x0000000000007948 */ /* 0x000fea0003800000 */
[----:B------:R-:W-:Y:S01]  /*2260*/  IMAD.MOV.U32 R14, RZ, RZ, R60 ;  /* 0x000000ffff0e7224 */ /* 0x000fe200078e003c */
[----:B------:R-:W-:Y:S01]  /*2270*/  BSSY B0, `(.L_x_10910) ;  /* 0x0000033000007945 */ /* 0x000fe20003800000 */
[----:B0-----:R-:W-:-:S02]  /*2280*/  IMAD.MOV.U32 R15, RZ, RZ, R63 ;  /* 0x000000ffff0f7224 */ /* 0x001fc400078e003f */
[----:B------:R-:W-:Y:S02]  /*2290*/  IMAD.X R11, RZ, RZ, R19, P0 ;  /* 0x000000ffff0b7224 */ /* 0x000fe400000e0613 */
[----:B------:R-:W-:Y:S01]  /*22a0*/  IMAD.MOV.U32 R26, RZ, RZ, R44 ;  /* 0x000000ffff1a7224 */ /* 0x000fe200078e002c */
[----:B------:R0:W-:Y:S01]  /*22b0*/  STL.128 [R1+0x170], R12 ;  /* 0x0001700c01007387 */ /* 0x0001e20000100c00 */
[----:B------:R-:W-:Y:S02]  /*22c0*/  IMAD.MOV.U32 R27, RZ, RZ, R37 ;  /* 0x000000ffff1b7224 */ /* 0x000fe400078e0025 */
[----:B------:R-:W-:Y:S02]  /*22d0*/  IMAD.MOV.U32 R17, RZ, RZ, R41 ;  /* 0x000000ffff117224 */ /* 0x000fe400078e0029 */
[----:B------:R-:W-:Y:S01]  /*22e0*/  VIADD R237, R73, 0x8 ;  /* 0x0000000849ed7836 */ /* 0x000fe20000000000 */
[----:B------:R-:W-:Y:S01]  /*22f0*/  STL.128 [R1+0x1a0], R24 ;  /* 0x0001a01801007387 */ /* 0x000fe20000100c00 */
[----:B0-----:R-:W-:-:S02]  /*2300*/  IMAD.MOV.U32 R12, RZ, RZ, R62 ;  /* 0x000000ffff0c7224 */ /* 0x001fc400078e003e */
[----:B------:R-:W-:Y:S02]  /*2310*/  IMAD.MOV.U32 R13, RZ, RZ, R65 ;  /* 0x000000ffff0d7224 */ /* 0x000fe400078e0041 */
[----:B------:R-:W-:Y:S02]  /*2320*/  IMAD.MOV.U32 R14, RZ, RZ, R58 ;  /* 0x000000ffff0e7224 */ /* 0x000fe400078e003a */
[----:B------:R-:W-:-:S05]  /*2330*/  IMAD.MOV.U32 R15, RZ, RZ, R59 ;  /* 0x000000ffff0f7224 */ /* 0x000fca00078e003b */
[----:B------:R0:W-:Y:S02]  /*2340*/  STL.128 [R1+0x190], R12 ;  /* 0x0001900c01007387 */ /* 0x0001e40000100c00 */
[----:B0-----:R-:W-:Y:S02]  /*2350*/  IMAD.MOV.U32 R12, RZ, RZ, R56 ;  /* 0x000000ffff0c7224 */ /* 0x001fe400078e0038 */
        /* <DEDUP_REMOVED lines=22> */
[----:B--2---:R-:W-:Y:S02]  /*24c0*/  IMAD.MOV.U32 R12, RZ, RZ, R16 ;  /* 0x000000ffff0c7224 */ /* 0x004fe400078e0010 */
[----:B------:R-:W-:Y:S01]  /*24d0*/  IMAD.MOV.U32 R16, RZ, RZ, R32 ;  /* 0x000000ffff107224 */ /* 0x000fe200078e0020 */
[----:B---3--:R-:W-:-:S02]  /*24e0*/  LOP3.LUT R0, R10, 0x1, RZ, 0xfc, !PT ;  /* 0x000000010a007812 */ /* 0x008fc400078efcff */
[----:B------:R0:W-:Y:S01]  /*24f0*/  STL.128 [R1+0x1f0], R12 ;  /* 0x0001f00c01007387 */ /* 0x0001e20000100c00 */
[----:B------:R1:W-:Y:S01]  /*2500*/  BAR.SYNC.DEFER_BLOCKING R237, 0x100 ;  /* 0x000400ed0000751d */ /* 0x0003e20000010000 */
[----:B------:R-:W-:-:S05]  /*2510*/  ISETP.NE.AND P1, PT, R0, 0x3, PT ;  /* 0x000000030000780c */ /* 0x000fca0003f25270 */
[----:B------:R1:W-:Y:S01]  /*2520*/  STL.128 [R1+0x180], R16 ;  /* 0x0001801001007387 */ /* 0x0003e20000100c00 */
[----:B0-----:R-:W-:Y:S02]  /*2530*/  IMAD.MOV.U32 R12, RZ, RZ, R48 ;  /* 0x000000ffff0c7224 */ /* 0x001fe400078e0030 */
[----:B------:R-:W-:Y:S02]  /*2540*/  IMAD.MOV.U32 R13, RZ, RZ, R45 ;  /* 0x000000ffff0d7224 */ /* 0x000fe400078e002d */
[----:B------:R-:W-:Y:S02]  /*2550*/  IMAD.MOV.U32 R14, RZ, RZ, R43 ;  /* 0x000000ffff0e7224 */ /* 0x000fe400078e002b */
[----:B------:R-:W-:-:S05]  /*2560*/  IMAD.MOV.U32 R15, RZ, RZ, R46 ;  /* 0x000000ffff0f7224 */ /* 0x000fca00078e002e */
[----:B------:R1:W-:Y:S01]  /*2570*/  STL.128 [R1+0x200], R12 ;  /* 0x0002000c01007387 */ /* 0x0003e20000100c00 */
[----:B------:R-:W-:Y:S05]  /*2580*/  @!P1 BRA `(.L_x_10911) ;  /* 0x0000000000049947 */ /* 0x000fea0003800000 */
[----:B------:R-:W-:Y:S01]  /*2590*/  BPT.TRAP 0x1 ;  /* 0x000000040000795c */ /* 0x000fe20000300000 */
.L_x_10911:
[----:B------:R-:W-:Y:S05]  /*25a0*/  BSYNC B0 ;  /* 0x0000000000007941 */ /* 0x000fea0003800000 */
.L_x_10910:
[----:B------:R-:W2:Y:S01]  /*25b0*/  LDL.64 R10, [R1+0x8] ;  /* 0x00000800010a7983 */ /* 0x000ea20000100a00 */
[----:B-----5:R-:W-:Y:S01]  /*25c0*/  SHF.L.U32 R9, R9, 0x1f, RZ ;  /* 0x0000001f09097819 */ /* 0x020fe200000006ff */
[----:B------:R-:W-:Y:S01]  /*25d0*/  BSSY B0, `(.L_x_10912) ;  /* 0x0000006000007945 */ /* 0x000fe20003800000 */
[----:B--2---:R-:W-:-:S05]  /*25e0*/  MOV R11, R10 ;  /* 0x0000000a000b7202 */ /* 0x004fca0000000f00 */
[----:B------:R-:W-:-:S04]  /*25f0*/  IMAD R8, R8, 0x8, R11 ;  /* 0x0000000808087824 */ /* 0x000fc800078e020b */
[----:B------:R0:W2:Y:S01]  /*2600*/  SYNCS.PHASECHK.TRANS64.TRYWAIT P0, [R8+URZ], R9 ;  /* 0x00000009080075a7 */ /* 0x0000a2000800017f */
[----:B------:R-:W-:Y:S05]  /*2610*/  @!P1 BRA `(.L_x_10913) ;  /* 0x0000000000049947 */ /* 0x000fea0003800000 */
[----:B------:R-:W-:Y:S01]  /*2620*/  BPT.TRAP 0x1 ;  /* 0x000000040000795c */ /* 0x000fe20000300000 */
.L_x_10913:
[----:B------:R-:W-:Y:S05]  /*2630*/  BSYNC B0 ;  /* 0x0000000000007941 */ /* 0x000fea0003800000 */
.L_x_10912:
[----:B------:R-:W-:Y:S04]  /*2640*/  BSSY B0, `(.L_x_10914) ;  /* 0x0000004000007945 */ /* 0x000fe80003800000 */
[----:B--2---:R-:W-:Y:S05]  /*2650*/  @P0 BRA `(.L_x_10915) ;  /* 0x0000000000080947 */ /* 0x004fea0003800000 */
[----:B------:R-:W2:Y:S02]  /*2660*/  SYNCS.PHASECHK.TRANS64.TRYWAIT P0, [R8+URZ], R9 ;  /* 0x00000009080075a7 */ /* 0x000ea4000800017f */
[----:B--2---:R-:W-:Y:S05]  /*2670*/  @!P0 BRA `(.L_x_10916) ;  /* 0x0000030400008947 */ /* 0x004fea0003800000 */
.L_x_10915:
[----:B------:R-:W-:Y:S05]  /*2680*/  BSYNC B0 ;  /* 0x0000000000007941 */ /* 0x000fea0003800000 */
.L_x_10914:
[----:B-1----:R-:W3:Y:S04]  /*2690*/  LDL R13, [R1+0x210] ;  /* 0x00021000010d7983 */ /* 0x002ee80000100800 */
[----:B0-2---:R-:W3:Y:S01]  /*26a0*/  LDL.64 R8, [R1+0xa0] ;  /* 0x0000a00001087983 */ /* 0x005ee20000100a00 */
[----:B------:R-:W-:Y:S05]  /*26b0*/  WARPSYNC.ALL ;  /* 0x0000000000007948 */ /* 0x000fea0003800000 */
[----:B------:R-:W2:Y:S04]  /*26c0*/  LDL.64 R20, [R1+0x98] ;  /* 0x0000980001147983 */ /* 0x000ea80000100a00 */
[----:B------:R-:W4:Y:S04]  /*26d0*/  LDL.64 R10, [R1+0x98] ;  /* 0x00009800010a7983 */ /* 0x000f280000100a00 */
[----:B------:R-:W5:Y:S01]  /*26e0*/  LDL.64 R14, [R1+0x98] ;  /* 0x00009800010e7983 */ /* 0x000f620000100a00 */
[----:B---3--:R-:W-:-:S03]  /*26f0*/  IMAD R8, R13, 0x300, R8 ;  /* 0x000003000d087824 */ /* 0x008fc600078e0208 */
[----:B------:R-:W3:Y:S01]  /*2700*/  LDL.64 R16, [R1+0x98] ;  /* 0x0000980001107983 */ /* 0x000ee20000100a00 */
[----:B------:R-:W-:Y:S02]  /*2710*/  R2UR UR7, R9 ;  /* 0x00000000090772ca */ /* 0x000fe400000e0000 */
[C---:B------:R-:W-:Y:S01]  /*2720*/  R2UR UR6, R8.reuse ;  /* 0x00000000080672ca */ /* 0x040fe200000e0000 */
[----:B------:R-:W-:Y:S01]  /*2730*/  WARPGROUP.ARRIVE ;  /* 0x00000000000079c5 */ /* 0x000fe20000000000 */
[----:B------:R-:W3:Y:S01]  /*2740*/  LDL R0, [R1+0x21c] ;  /* 0x00021c0001007983 */ /* 0x000ee20000100800 */
[----:B------:R-:W-:Y:S01]  /*2750*/  VIADD R12, R8, 0x2 ;  /* 0x00000002080c7836 */ /* 0x000fe20000000000 */
[----:B------:R-:W-:Y:S01]  /*2760*/  BSSY B0, `(.L_x_10917) ;  /* 0x000002d000007945 */ /* 0x000fe20003800000 */
[----:B------:R-:W-:Y:S01]  /*2770*/  IMAD.MOV.U32 R13, RZ, RZ, R9 ;  /* 0x000000ffff0d7224 */ /* 0x000fe200078e0009 */
[----:B------:R0:W-:Y:S01]  /*2780*/  STL [R1+0x80], RZ ;  /* 0x000080ff01007387 */ /* 0x0001e20000100800 */
[----:B------:R-:W-:-:S05]  /*2790*/  IMAD.MOV.U32 R234, RZ, RZ, 0x1 ;  /* 0x00000001ffea7424 */ /* 0x000fca00078e00ff */
[----:B------:R0:W-:Y:S04]  /*27a0*/  STL [R1+0x80], R234 ;  /* 0x000080ea01007387 */ /* 0x0001e80000100800 */
[----:B------:R0:W-:Y:S04]  /*27b0*/  STL [R1+0x80], R234 ;  /* 0x000080ea01007387 */ /* 0x0001e80000100800 */
[----:B------:R0:W-:Y:S04]  /*27c0*/  STL [R1+0x80], R234 ;  /* 0x000080ea01007387 */ /* 0x0001e80000100800 */
[----:B------:R0:W-:Y:S01]  /*27d0*/  STL [R1+0x80], R234 ;  /* 0x000080ea01007387 */ /* 0x0001e20000100800 */
[----:B--2---:R-:W-:-:S02]  /*27e0*/  R2UR UR4, R20 ;  /* 0x00000000140472ca */ /* 0x004fc400000e0000 */
[----:B------:R-:W-:Y:S01]  /*27f0*/  R2UR UR5, R21 ;  /* 0x00000000150572ca */ /* 0x000fe200000e0000 */
[----:B----4-:R-:W-:Y:S02]  /*2800*/  VIADD R10, R10, 0x2 ;  /* 0x000000020a0a7836 */ /* 0x010fe40000000000 */
[----:B-----5:R-:W-:Y:S02]  /*2810*/  VIADD R14, R14, 0x4 ;  /* 0x000000040e0e7836 */ /* 0x020fe40000000000 */
[----:B---3--:R-:W-:-:S08]  /*2820*/  VIADD R16, R16, 0x6 ;  /* 0x0000000610107836 */ /* 0x008fd00000000000 */
[----:B------:R-:W-:Y:S01]  /*2830*/  HGMMA.64x96x16.F32 R24, gdesc[UR4], RZ, !UPT, gsb0 ;  /* 0x01600000041879f0 */ /* 0x000fe2000c0008ff */
[----:B------:R-:W-:Y:S02]  /*2840*/  R2UR UR6, R12 ;  /* 0x000000000c0672ca */ /* 0x000fe400000e0000 */
[----:B------:R-:W-:Y:S02]  /*2850*/  R2UR UR7, R13 ;  /* 0x000000000d0772ca */ /* 0x000fe400000e0000 */
[----:B------:R-:W-:Y:S01]  /*2860*/  R2UR UR4, R10 ;  /* 0x000000000a0472ca */ /* 0x000fe200000e0000 */
[C---:B------:R-:W-:Y:S01]  /*2870*/  VIADD R10, R8.reuse, 0x4 ;  /* 0x00000004080a7836 */ /* 0x040fe20000000000 */
[----:B------:R-:W-:Y:S01]  /*2880*/  R2UR UR5, R11 ;  /* 0x000000000b0572ca */ /* 0x000fe200000e0000 */
[----:B------:R-:W-:Y:S02]  /*2890*/  IMAD.MOV.U32 R11, RZ, RZ, R9 ;  /* 0x000000ffff0b7224 */ /* 0x000fe400078e0009 */
[----:B------:R-:W-:Y:S01]  /*28a0*/  VIADD R8, R8, 0x6 ;  /* 0x0000000608087836 */ /* 0x000fe20000000000 */
[----:B------:R-:W-:-:S02]  /*28b0*/  WARPGROUP.DEPBAR.LE gsb0, 0x0 ;  /* 0x00008000000079c5 */ /* 0x000fc40000010000 */
[----:B------:R-:W-:-:S07]  /*28c0*/  WARPGROUP.ARRIVE ;  /* 0x00000000000079c5 */ /* 0x000fce0000000000 */
[----:B------:R-:W-:Y:S01]  /*28d0*/  HGMMA.64x96x16.F32 R24, gdesc[UR4], R24, gsb0 ;  /* 0x01600000041879f0 */ /* 0x000fe20008000818 */
[----:B------:R-:W-:Y:S02]  /*28e0*/  R2UR UR6, R10 ;  /* 0x000000000a0672ca */ /* 0x000fe400000e0000 */
[----:B------:R-:W-:Y:S02]  /*28f0*/  R2UR UR7, R11 ;  /* 0x000000000b0772ca */ /* 0x000fe400000e0000 */
[----:B------:R-:W-:Y:S02]  /*2900*/  R2UR UR4, R14 ;  /* 0x000000000e0472ca */ /* 0x000fe400000e0000 */
[----:B------:R-:W-:Y:S02]  /*2910*/  R2UR UR5, R15 ;  /* 0x000000000f0572ca */ /* 0x000fe400000e0000 */
[----:B------:R-:W-:Y:S01]  /*2920*/  LEA.HI R10, R0, R0, RZ, 0x1 ;  /* 0x00000000000a7211 */ /* 0x000fe200078f08ff */
[----:B------:R-:W-:-:S02]  /*2930*/  WARPGROUP.DEPBAR.LE gsb0, 0x0 ;  /* 0x00008000000079c5 */ /* 0x000fc40000010000 */
[----:B------:R-:W-:-:S08]  /*2940*/  WARPGROUP.ARRIVE ;  /* 0x00000000000079c5 */ /* 0x000fd00000000000 */
[----:B------:R-:W-:Y:S01]  /*2950*/  HGMMA.64x96x16.F32 R24, gdesc[UR4], R24, gsb0 ;  /* 0x01600000041879f0 */ /* 0x000fe20008000818 */
[----:B------:R-:W-:Y:S02]  /*2960*/  R2UR UR6, R8 ;  /* 0x00000000080672ca */ /* 0x000fe400000e0000 */
[----:B------:R-:W-:Y:S02]  /*2970*/  R2UR UR7, R9 ;  /* 0x00000000090772ca */ /* 0x000fe400000e0000 */
[----:B------:R-:W-:Y:S02]  /*2980*/  R2UR UR4, R16 ;  /* 0x00000000100472ca */ /* 0x000fe400000e0000 */
[----:B------:R-:W-:Y:S02]  /*2990*/  R2UR UR5, R17 ;  /* 0x00000000110572ca */ /* 0x000fe400000e0000 */
[----:B------:R-:W-:-:S05]  /*29a0*/  LOP3.LUT R9, R10, 0xfffffffe, RZ, 0xc0, !PT ;  /* 0xfffffffe0a097812 */ /* 0x000fca00078ec0ff */
[----:B------:R-:W-:-:S05]  /*29b0*/  IMAD.IADD R9, R0, 0x1, -R9 ;  /* 0x0000000100097824 */ /* 0x000fca00078e0a09 */
[----:B------:R-:W-:Y:S01]  /*29c0*/  SHF.L.U32 R9, R9, 0x1f, RZ ;  /* 0x0000001f09097819 */ /* 0x000fe200000006ff */
[----:B------:R-:W-:Y:S02]  /*29d0*/  WARPGROUP.DEPBAR.LE gsb0, 0x0 ;  /* 0x00008000000079c5 */ /* 0x000fe40000010000 */
[----:B------:R-:W-:-:S06]  /*29e0*/  WARPGROUP.ARRIVE ;  /* 0x00000000000079c5 */ /* 0x000fcc0000000000 */
[----:B------:R-:W-:Y:S03]  /*29f0*/  HGMMA.64x96x16.F32 R24, gdesc[UR4], R24, gsb0 ;  /* 0x01600000041879f0 */ /* 0x000fe60008000818 */
[----:B------:R-:W-:Y:S02]  /*2a00*/  WARPGROUP.DEPBAR.LE gsb0, 0x0 ;  /* 0x00008000000079c5 */ /* 0x000fe40000010000 */
[----:B------:R-:W1:Y:S02]  /*2a10*/  SYNCS.PHASECHK.TRANS64.TRYWAIT P0, [R72+URZ+0x32410], R9 ;  /* 0x03241009480075a7 */ /* 0x000e64000800017f */
[----:B01----:R-:W-:Y:S05]  /*2a20*/  @!P0 BRA `(.L_x_10918) ;  /* 0x0000030000288947 */ /* 0x003fea0003800000 */
.L_x_11095:
[----:B------:R-:W-:Y:S05]  /*2a30*/  BSYNC B0 ;  /* 0x0000000000007941 */ /* 0x000fea0003800000 */
.L_x_10917:
[----:B------:R-:W2:Y:S04]  /*2a40*/  LDL R0, [R1+0x54] ;  /* 0x0000540001007983 */ /* 0x000ea80000100800 */
[----:B0-----:R0:W5:Y:S01]  /*2a50*/  LDL.64 R8, [R1+0x210] ;  /* 0x0002100001087983 */ /* 0x0011620000100a00 */
[----:B------:R-:W-:Y:S01]  /*2a60*/  BSSY B0, `(.L_x_10919) ;  /* 0x0000005000007945 */ /* 0x000fe20003800000 */
[----:B--2---:R-:W-:-:S04]  /*2a70*/  LOP3.LUT R0, R0, 0x1, RZ, 0xfc, !PT ;  /* 0x0000000100007812 */ /* 0x004fc800078efcff */
[----:B------:R-:W-:-:S13]  /*2a80*/  ISETP.NE.AND P1, PT, R0, 0x3, PT ;  /* 0x000000030000780c */ /* 0x000fda0003f25270 */
[----:B0-----:R-:W-:Y:S05]  /*2a90*/  @!P1 BRA `(.L_x_10920) ;  /* 0x0000000000049947 */ /* 0x001fea0003800000 */
[----:B------:R-:W-:Y:S01]  /*2aa0*/  BPT.TRAP 0x1 ;  /* 0x000000040000795c */ /* 0x000fe20000300000 */
.L_x_10920:
[----:B------:R-:W-:Y:S05]  /*2ab0*/  BSYNC B0 ;  /* 0x0000000000007941 */ /* 0x000fea0003800000 */
.L_x_10919:
[----:B------:R-:W2:Y:S01]  /*2ac0*/  LDL.64 R10, [R1+0x40] ;  /* 0x00004000010a7983 */ /* 0x000ea20000100a00 */
[----:B-----5:R-:W-:Y:S01]  /*2ad0*/  SHF.L.U32 R9, R9, 0x1f, RZ ;  /* 0x0000001f09097819 */ /* 0x020fe200000006ff */
[----:B------:R-:W-:Y:S01]  /*2ae0*/  BSSY B0, `(.L_x_10921) ;  /* 0x0000006000007945 */ /* 0x000fe20003800000 */
[----:B--2---:R-:W-:-:S05]  /*2af0*/  MOV R11, R10 ;  /* 0x0000000a000b7202 */ /* 0x004fca0000000f00 */
[----:B------:R-:W-:-:S04]  /*2b00*/  IMAD R8, R8, 0x8, R11 ;  /* 0x0000000808087824 */ /* 0x000fc800078e020b */
[----:B------:R0:W1:Y:S01]  /*2b10*/  SYNCS.PHASECHK.TRANS64.TRYWAIT P0, [R8+URZ], R9 ;  /* 0x00000009080075a7 */ /* 0x000062000800017f */
[----:B------:R-:W-:Y:S05]  /*2b20*/  @!P1 BRA `(.L_x_10922) ;  /* 0x0000000000049947 */ /* 0x000fea0003800000 */
[----:B------:R-:W-:Y:S01]  /*2b30*/  BPT.TRAP 0x1 ;  /* 0x000000040000795c */ /* 0x000fe20000300000 */
.L_x_10922:
[----:B------:R-:W-:Y:S05]  /*2b40*/  BSYNC B0 ;  /* 0x0000000000007941 */ /* 0x000fea0003800000 */
.L_x_10921:
[----:B------:R-:W-:Y:S04]  /*2b50*/  BSSY B0, `(.L_x_10923) ;  /* 0x0000004000007945 */ /* 0x000fe80003800000 */
[----:B-1----:R-:W-:Y:S05]  /*2b60*/  @P0 BRA `(.L_x_10924) ;  /* 0x0000000000080947 */ /* 0x002fea0003800000 */
[----:B------:R-:W1:Y:S02]  /*2b70*/  SYNCS.PHASECHK.TRANS64.TRYWAIT P0, [R8+URZ], R9 ;  /* 0x00000009080075a7 */ /* 0x000e64000800017f */
[----:B-1----:R-:W-:Y:S05]  /*2b80*/  @!P0 BRA `(.L_x_10925) ;  /* 0x000002fc00e48947 */ /* 0x002fea0003800000 */
.L_x_10924:
[----:B------:R-:W-:Y:S05]  /*2b90*/  BSYNC B0 ;  /* 0x0000000000007941 */ /* 0x000fea0003800000 */
.L_x_10923:
[----:B------:R-:W2:Y:S04]  /*2ba0*/  LDL R21, [R1+0x210] ;  /* 0x0002100001157983 */ /* 0x000ea80000100800 */
[----:B01----:R-:W2:Y:S04]  /*2bb0*/  LDL.64 R8, [R1+0x118] ;  /* 0x0001180001087983 */ /* 0x003ea80000100a00 */
[----:B------:R-:W3:Y:S04]  /*2bc0*/  LDL R0, [R1+0x90] ;  /* 0x0000900001007983 */ /* 0x000ee80000100800 */
[----:B------:R-:W4:Y:S04]  /*2bd0*/  LDL.64 R10, [R1+0x110] ;  /* 0x00011000010a7983 */ /* 0x000f280000100a00 */
[----:B------:R-:W5:Y:S04]  /*2be0*/  LDL.64 R12, [R1+0x110] ;  /* 0x00011000010c7983 */ /* 0x000f680000100a00 */
[----:B------:R-:W5:Y:S04]  /*2bf0*/  LDL.64 R14, [R1+0x110] ;  /* 0x00011000010e7983 */ /* 0x000f680000100a00 */
[----:B------:R-:W5:Y:S01]  /*2c00*/  LDL.64 R16, [R1+0x110] ;  /* 0x0001100001107983 */ /* 0x000f620000100a00 */
[----:B------:R-:W-:Y:S05]  /*2c10*/  WARPSYNC.ALL ;  /* 0x0000000000007948 */ /* 0x000fea0003800000 */
[----:B------:R-:W-:Y:S01]  /*2c20*/  WARPGROUP.ARRIVE ;  /* 0x00000000000079c5 */ /* 0x000fe20000000000 */
[----:B--2---:R-:W-:Y:S01]  /*2c30*/  IMAD R8, R21, 0xc00, R8 ;  /* 0x00000c0015087824 */ /* 0x004fe200078e0208 */
[----:B------:R-:W-:Y:S01]  /*2c40*/  R2UR UR7, R9 ;  /* 0x00000000090772ca */ /* 0x000fe200000e0000 */
[----:B------:R-:W2:Y:S01]  /*2c50*/  LDL.64 R20, [R1+0x110] ;  /* 0x0001100001147983 */ /* 0x000ea20000100a00 */
[----:B---3--:R-:W-:-:S02]  /*2c60*/  ISETP.NE.U32.AND P0, PT, R0, RZ, PT ;  /* 0x000000ff0000720c */ /* 0x008fc40003f05070 */
[----:B------:R-:W-:Y:S02]  /*2c70*/  R2UR UR6, R8 ;  /* 0x00000000080672ca */ /* 0x000fe400000e0000 */
[----:B----4-:R-:W-:Y:S02]  /*2c80*/  R2UR UR4, R10 ;  /* 0x000000000a0472ca */ /* 0x010fe400000e0000 */
[----:B------:R-:W-:-:S07]  /*2c90*/  R2UR UR5, R11 ;  /* 0x000000000b0572ca */ /* 0x000fce00000e0000 */
[----:B------:R-:W-:-:S06]  /*2ca0*/  VOTEU.ANY UP0, P0 ;  /* 0x00000000003f7886 */ /* 0x000fcc0000000100 */
[----:B------:R-:W-:Y:S01]  /*2cb0*/  HGMMA.64x96x16.F32 R24, gdesc[UR4], R24, UP0, gsb0 ;  /* 0x01600000041879f0 */ /* 0x000fe2000b800818 */
[----:B-----5:R-:W-:Y:S02]  /*2cc0*/  VIADD R12, R12, 0x2 ;  /* 0x000000020c0c7836 */ /* 0x020fe40000000000 */
[----:B------:R-:W-:Y:S02]  /*2cd0*/  VIADD R10, R8, 0x2 ;  /* 0x00000002080a7836 */ /* 0x000fe40000000000 */
[----:B------:R-:W-:Y:S01]  /*2ce0*/  IMAD.MOV.U32 R11, RZ, RZ, R9 ;  /* 0x000000ffff0b7224 */ /* 0x000fe200078e0009 */
[----:B------:R-:W-:Y:S02]  /*2cf0*/  R2UR UR4, R12 ;  /* 0x000000000c0472ca */ /* 0x000fe400000e0000 */
[----:B------:R-:W-:Y:S02]  /*2d00*/  R2UR UR6, R10 ;  /* 0x000000000a0672ca */ /* 0x000fe400000e0000 */
[----:B------:R-:W-:-:S02]  /*2d10*/  R2UR UR7, R11 ;  /* 0x000000000b0772ca */ /* 0x000fc400000e0000 */
[----:B------:R-:W-:Y:S02]  /*2d20*/  R2UR UR5, R13 ;  /* 0x000000000d0572ca */ /* 0x000fe400000e0000 */
[----:B------:R-:W3:Y:S01]  /*2d30*/  LDL.64 R12, [R1+0x110] ;  /* 0x00011000010c7983 */ /* 0x000ee20000100a00 */
[----:B------:R-:W-:Y:S02]  /*2d40*/  WARPGROUP.DEPBAR.LE gsb0, 0x0 ;  /* 0x00008000000079c5 */ /* 0x000fe40000010000 */
[----:B------:R-:W-:-:S08]  /*2d50*/  WARPGROUP.ARRIVE ;  /* 0x00000000000079c5 */ /* 0x000fd00000000000 */
[----:B------:R-:W-:Y:S01]  /*2d60*/  HGMMA.64x96x16.F32 R24, gdesc[UR4], R24, gsb0 ;  /* 0x01600000041879f0 */ /* 0x000fe20008000818 */
[----:B------:R-:W-:Y:S02]  /*2d70*/  VIADD R14, R14, 0x4 ;  /* 0x000000040e0e7836 */ /* 0x000fe40000000000 */
[----:B------:R-:W-:Y:S02]  /*2d80*/  VIADD R10, R8, 0x4 ;  /* 0x00000004080a7836 */ /* 0x000fe40000000000 */
[----:B------:R-:W-:Y:S01]  /*2d90*/  IMAD.MOV.U32 R11, RZ, RZ, R9 ;  /* 0x000000ffff0b7224 */ /* 0x000fe200078e0009 */
[----:B------:R-:W-:Y:S02]  /*2da0*/  R2UR UR4, R14 ;  /* 0x000000000e0472ca */ /* 0x000fe400000e0000 */
[----:B------:R-:W-:Y:S02]  /*2db0*/  R2UR UR6, R10 ;  /* 0x000000000a0672ca */ /* 0x000fe400000e0000 */
[----:B------:R-:W-:-:S02]  /*2dc0*/  R2UR UR7, R11 ;  /* 0x000000000b0772ca */ /* 0x000fc400000e0000 */
[----:B------:R-:W-:Y:S02]  /*2dd0*/  R2UR UR5, R15 ;  /* 0x000000000f0572ca */ /* 0x000fe400000e0000 */
[----:B------:R-:W4:Y:S01]  /*2de0*/  LDL.64 R14, [R1+0x110] ;  /* 0x00011000010e7983 */ /* 0x000f220000100a00 */
        /* <DEDUP_REMOVED lines=10> */
[----:B------:R-:W5:Y:S01]  /*2e90*/  LDL.64 R16, [R1+0x110] ;  /* 0x0001100001107983 */ /* 0x000f620000100a00 */
[----:B------:R-:W-:Y:S02]  /*2ea0*/  WARPGROUP.DEPBAR.LE gsb0, 0x0 ;  /* 0x00008000000079c5 */ /* 0x000fe40000010000 */
[----:B------:R-:W-:-:S08]  /*2eb0*/  WARPGROUP.ARRIVE ;  /* 0x00000000000079c5 */ /* 0x000fd00000000000 */
[----:B------:R-:W-:Y:S01]  /*2ec0*/  HGMMA.64x96x16.F32 R24, gdesc[UR4], R24, gsb0 ;  /* 0x01600000041879f0 */ /* 0x000fe20008000818 */
[----:B--2---:R-:W-:Y:S02]  /*2ed0*/  VIADD R20, R20, 0x400 ;  /* 0x0000040014147836 */ /* 0x004fe40000000000 */
[----:B------:R-:W-:Y:S02]  /*2ee0*/  VIADD R10, R8, 0x300 ;  /* 0x00000300080a7836 */ /* 0x000fe40000000000 */
[----:B------:R-:W-:Y:S01]  /*2ef0*/  IMAD.MOV.U32 R11, RZ, RZ, R9 ;  /* 0x000000ffff0b7224 */ /* 0x000fe200078e0009 */
[----:B------:R-:W-:Y:S02]  /*2f00*/  R2UR UR4, R20 ;  /* 0x00000000140472ca */ /* 0x000fe400000e0000 */
[----:B------:R-:W-:Y:S02]  /*2f10*/  R2UR UR6, R10 ;  /* 0x000000000a0672ca */ /* 0x000fe400000e0000 */
[----:B------:R-:W-:-:S02]  /*2f20*/  R2UR UR7, R11 ;  /* 0x000000000b0772ca */ /* 0x000fc400000e0000 */
[----:B------:R-:W-:Y:S02]  /*2f30*/  R2UR UR5, R21 ;  /* 0x00000000150572ca */ /* 0x000fe400000e0000 */
[----:B------:R-:W2:Y:S01]  /*2f40*/  LDL.64 R20, [R1+0x110] ;  /* 0x0001100001147983 */ /* 0x000ea20000100a00 */
[----:B------:R-:W-:Y:S02]  /*2f50*/  WARPGROUP.DEPBAR.LE gsb0, 0x0 ;  /* 0x00008000000079c5 */ /* 0x000fe40000010000 */
[----:B------:R-:W-:-:S08]  /*2f60*/  WARPGROUP.ARRIVE ;  /* 0x00000000000079c5 */ /* 0x000fd00000000000 */
[----:B------:R-:W-:Y:S01]  /*2f70*/  HGMMA.64x96x16.F32 R24, gdesc[UR4], R24, gsb0 ;  /* 0x01600000041879f0 */ /* 0x000fe20008000818 */
[----:B---3--:R-:W-:Y:S02]  /*2f80*/  VIADD R12, R12, 0x402 ;  /* 0x000004020c0c7836 */ /* 0x008fe40000000000 */
        /* <DEDUP_REMOVED lines=10> */
[----:B----4-:R-:W-:Y:S02]  /*3030*/  VIADD R14, R14, 0x404 ;  /* 0x000004040e0e7836 */ /* 0x010fe40000000000 */
        /* <DEDUP_REMOVED lines=10> */
[----:B-----5:R-:W-:Y:S02]  /*30e0*/  VIADD R16, R16, 0x406 ;  /* 0x0000040610107836 */ /* 0x020fe40000000000 */
        /* <DEDUP_REMOVED lines=60> */
[----:B------:R-:W-:Y:S01]  /*34b0*/  R2UR UR5, R21 ;  /* 0x00000000150572ca */ /* 0x000fe200000e0000 */
[----:B------:R-:W0:Y:S01]  /*34c0*/  S2R R72, SR_TID.X ;  /* 0x0000000000487919 */ /* 0x000e220000002100 */
[----:B---3--:R-:W-:Y:S01]  /*34d0*/  VIADD R12, R12, 0xc02 ;  /* 0x00000c020c0c7836 */ /* 0x008fe20000000000 */
[----:B------:R-:W-:Y:S02]  /*34e0*/  WARPGROUP.DEPBAR.LE gsb0, 0x0 ;  /* 0x00008000000079c5 */ /* 0x000fe40000010000 */
[----:B------:R-:W-:-:S08]  /*34f0*/  WARPGROUP.ARRIVE ;  /* 0x00000000000079c5 */ /* 0x000fd00000000000 */
[----:B------:R-:W-:Y:S01]  /*3500*/  HGMMA.64x96x16.F32 R24, gdesc[UR4], R24, gsb0 ;  /* 0x01600000041879f0 */ /* 0x000fe20008000818 */
[----:B0-----:R-:W-:-:S04]  /*3510*/  LOP3.LUT R72, R72, 0x7f, RZ, 0xc0, !PT ;  /* 0x0000007f48487812 */ /* 0x001fc800078ec0ff */
[----:B------:R-:W-:Y:S01]  /*3520*/  ISETP.NE.AND P0, PT, R72, RZ, PT ;  /* 0x000000ff4800720c */ /* 0x000fe20003f05270 */
[----:B------:R-:W-:Y:S02]  /*3530*/  VIADD R10, R8, 0x902 ;  /* 0x00000902080a7836 */ /* 0x000fe40000000000 */
[----:B------:R-:W-:-:S10]  /*3540*/  IMAD.MOV.U32 R11, RZ, RZ, R9 ;  /* 0x000000ffff0b7224 */ /* 0x000fd400078e0009 */
[----:B------:R-:W2:Y:S04]  /*3550*/  @!P0 LDL.64 R74, [R1+0x30] ;  /* 0x00003000014a8983 */ /* 0x000ea80000100a00 */
[----:B------:R-:W3:Y:S01]  /*3560*/  @!P0 LDL R0, [R1+0x210] ;  /* 0x0002100001008983 */ /* 0x000ee20000100800 */
[----:B------:R-:W-:Y:S02]  /*3570*/  R2UR UR6, R10 ;  /* 0x000000000a0672ca */ /* 0x000fe400000e0000 */
[----:B------:R-:W-:Y:S02]  /*3580*/  R2UR UR7, R11 ;  /* 0x000000000b0772ca */ /* 0x000fe400000e0000 */
[----:B------:R-:W-:Y:S02]  /*3590*/  R2UR UR4, R12 ;  /* 0x000000000c0472ca */ /* 0x000fe400000e0000 */
[----:B------:R-:W-:Y:S01]  /*35a0*/  R2UR UR5, R13 ;  /* 0x000000000d0572ca */ /* 0x000fe200000e0000 */
[----:B------:R-:W-:-:S02]  /*35b0*/  WARPGROUP.DEPBAR.LE gsb0, 0x0 ;  /* 0x00008000000079c5 */ /* 0x000fc40000010000 */
[----:B------:R-:W-:-:S10]  /*35c0*/  WARPGROUP.ARRIVE ;  /* 0x00000000000079c5 */ /* 0x000fd40000000000 */
[----:B------:R-:W-:Y:S01]  /*35d0*/  HGMMA.64x96x16.F32 R24, gdesc[UR4], R24, gsb0 ;  /* 0x01600000041879f0 */ /* 0x000fe20008000818 */
[----:B----4-:R-:W-:Y:S02]  /*35e0*/  VIADD R14, R14, 0xc04 ;  /* 0x00000c040e0e7836 */ /* 0x010fe40000000000 */
[----:B------:R-:W-:Y:S02]  /*35f0*/  VIADD R10, R8, 0x904 ;  /* 0x00000904080a7836 */ /* 0x000fe40000000000 */
[----:B------:R-:W-:Y:S01]  /*3600*/  IMAD.MOV.U32 R11, RZ, RZ, R9 ;  /* 0x000000ffff0b7224 */ /* 0x000fe200078e0009 */
[----:B------:R-:W-:Y:S02]  /*3610*/  R2UR UR4, R14 ;  /* 0x000000000e0472ca */ /* 0x000fe400000e0000 */
[----:B------:R-:W-:Y:S02]  /*3620*/  R2UR UR6, R10 ;  /* 0x000000000a0672ca */ /* 0x000fe400000e0000 */
[----:B------:R-:W-:-:S02]  /*3630*/  R2UR UR7, R11 ;  /* 0x000000000b0772ca */ /* 0x000fc400000e0000 */
[----:B------:R-:W-:Y:S01]  /*3640*/  R2UR UR5, R15 ;  /* 0x000000000f0572ca */ /* 0x000fe200000e0000 */
[----:B------:R-:W-:Y:S01]  /*3650*/  VIADD R8, R8, 0x906 ;  /* 0x0000090608087836 */ /* 0x000fe20000000000 */
[----:B------:R-:W-:Y:S02]  /*3660*/  WARPGROUP.DEPBAR.LE gsb0, 0x0 ;  /* 0x00008000000079c5 */ /* 0x000fe40000010000 */
[----:B------:R-:W-:-:S09]  /*3670*/  WARPGROUP.ARRIVE ;  /* 0x00000000000079c5 */ /* 0x000fd20000000000 */
[----:B------:R-:W-:Y:S01]  /*3680*/  HGMMA.64x96x16.F32 R24, gdesc[UR4], R24, gsb0 ;  /* 0x01600000041879f0 */ /* 0x000fe20008000818 */
[----:B-----5:R-:W-:Y:S01]  /*3690*/  VIADD R16, R16, 0xc06 ;  /* 0x00000c0610107836 */ /* 0x020fe20000000000 */
[----:B------:R-:W-:Y:S02]  /*36a0*/  R2UR UR6, R8 ;  /* 0x00000000080672ca */ /* 0x000fe400000e0000 */
[----:B------:R-:W-:Y:S02]  /*36b0*/  R2UR UR7, R9 ;  /* 0x00000000090772ca */ /* 0x000fe400000e0000 */
[----:B------:R-:W-:Y:S02]  /*36c0*/  R2UR UR4, R16 ;  /* 0x00000000100472ca */ /* 0x000fe400000e0000 */
[----:B------:R-:W-:Y:S01]  /*36d0*/  R2UR UR5, R17 ;  /* 0x00000000110572ca */ /* 0x000fe200000e0000 */
[----:B------:R-:W-:Y:S04]  /*36e0*/  STL [R1+0x90], R234 ;  /* 0x000090ea01007387 */ /* 0x000fe80000100800 */
[----:B------:R-:W-:Y:S01]  /*36f0*/  STL [R1+0x90], R234 ;  /* 0x000090ea01007387 */ /* 0x000fe20000100800 */
[----:B------:R-:W-:-:S02]  /*3700*/  WARPGROUP.DEPBAR.LE gsb0, 0x0 ;  /* 0x00008000000079c5 */ /* 0x000fc40000010000 */
[----:B------:R-:W-:-:S06]  /*3710*/  WARPGROUP.ARRIVE ;  /* 0x00000000000079c5 */ /* 0x000fcc0000000000 */
[----:B------:R-:W-:Y:S01]  /*3720*/  HGMMA.64x96x16.F32 R24, gdesc[UR4], R24, gsb0 ;  /* 0x01600000041879f0 */ /* 0x000fe20008000818 */
[----:B--2---:R-:W-:Y:S01]  /*3730*/  @!P0 MOV R75, R74 ;  /* 0x0000004a004b8202 */ /* 0x004fe20000000f00 */
[----:B------:R-:W-:Y:S04]  /*3740*/  STL [R1+0x90], R234 ;  /* 0x000090ea01007387 */ /* 0x000fe80000100800 */
[----:B------:R-:W-:Y:S01]  /*3750*/  STL [R1+0x90], R234 ;  /* 0x000090ea01007387 */ /* 0x000fe20000100800 */
[----:B---3--:R-:W-:-:S03]  /*3760*/  @!P0 IMAD R0, R0, 0x8, R75 ;  /* 0x0000000800008824 */ /* 0x008fc600078e024b */
[----:B------:R-:W-:Y:S04]  /*3770*/  STL [R1+0x90], R234 ;  /* 0x000090ea01007387 */ /* 0x000fe80000100800 */
[----:B------:R-:W-:Y:S04]  /*3780*/  STL [R1+0x90], R234 ;  /* 0x000090ea01007387 */ /* 0x000fe80000100800 */
[----:B------:R-:W-:Y:S01]  /*3790*/  STL [R1+0x90], R234 ;  /* 0x000090ea01007387 */ /* 0x000fe20000100800 */
[----:B------:R-:W-:-:S03]  /*37a0*/  IADD3 R236, -R73, 0xb, RZ ;  /* 0x0000000b49ec7810 */ /* 0x000fc60007ffe1ff */
[----:B------:R-:W-:Y:S01]  /*37b0*/  STL [R1+0x90], R234 ;  /* 0x000090ea01007387 */ /* 0x000fe20000100800 */
[----:B------:R-:W-:-:S03]  /*37c0*/  @!P0 PRMT R0, RZ, 0x654, R0 ;  /* 0x00000654ff008816 */ /* 0x000fc60000000000 */
[----:B------:R-:W-:Y:S04]  /*37d0*/  STL [R1+0x90], R234 ;  /* 0x000090ea01007387 */ /* 0x000fe80000100800 */
[----:B------:R-:W-:Y:S04]  /*37e0*/  STL [R1+0x90], R234 ;  /* 0x000090ea01007387 */ /* 0x000fe80000100800 */
[----:B------:R-:W-:Y:S04]  /*37f0*/  STL [R1+0x90], R234 ;  /* 0x000090ea01007387 */ /* 0x000fe80000100800 */
[----:B------:R-:W-:Y:S04]  /*3800*/  STL [R1+0x90], R234 ;  /* 0x000090ea01007387 */ /* 0x000fe80000100800 */
[----:B------:R-:W-:Y:S04]  /*3810*/  STL [R1+0x90], R234 ;  /* 0x000090ea01007387 */ /* 0x000fe80000100800 */
[----:B------:R-:W-:Y:S04]  /*3820*/  STL [R1+0x90], R234 ;  /* 0x000090ea01007387 */ /* 0x000fe80000100800 */
[----:B------:R-:W-:Y:S04]  /*3830*/  STL [R1+0x90], R234 ;  /* 0x000090ea01007387 */ /* 0x000fe80000100800 */
[----:B------:R-:W-:Y:S01]  /*3840*/  STL [R1+0x90], R234 ;  /* 0x000090ea01007387 */ /* 0x000fe20000100800 */
[----:B------:R-:W-:-:S02]  /*3850*/  WARPGROUP.DEPBAR.LE gsb0, 0x0 ;  /* 0x00008000000079c5 */ /* 0x000fc40000010000 */
[----:B------:R0:W-:Y:S06]  /*3860*/  BAR.ARV R236, 0x100 ;  /* 0x000400ec0000751d */ /* 0x0001ec0000002000 */
[----:B------:R1:W-:Y:S01]  /*3870*/  @!P0 SYNCS.ARRIVE.TRANS64.RED.A1T0 RZ, [R0+URZ], RZ ;  /* 0x000000ff00ff89a7 */ /* 0x0003e2000810043f */
[----:B------:R-:W2:Y:S04]  /*3880*/  LDL R75, [R1+0x70] ;  /* 0x00007000014b7983 */ /* 0x000ea80000100800 */
[----:B------:R-:W3:Y:S04]  /*3890*/  LDL.64 R76, [R1+0x160] ;  /* 0x00016000014c7983 */ /* 0x000ee80000100a00 */
[----:B-1----:R-:W4:Y:S04]  /*38a0*/  LDL R0, [R1+0x13c] ;  /* 0x00013c0001007983 */ /* 0x002f280000100800 */
[----:B------:R-:W5:Y:S04]  /*38b0*/  LDL R78, [R1+0x168] ;  /* 0x00016800014e7983 */ /* 0x000f680000100800 */
[----:B------:R-:W5:Y:S04]  /*38c0*/  LDL.128 R8, [R1+0x140] ;  /* 0x0001400001087983 */ /* 0x000f680000100c00 */
[----:B------:R-:W5:Y:S01]  /*38d0*/  LDL.128 R12, [R1+0x150] ;  /* 0x00015000010c7983 */ /* 0x000f620000100c00 */
[----:B------:R-:W-:Y:S01]  /*38e0*/  BSSY B0, `(.L_x_10926) ;  /* 0x0000044000007945 */ /* 0x000fe20003800000 */
[----:B----4-:R-:W-:-:S04]  /*38f0*/  SHF.R.S32.HI R17, RZ, 0x1f, R0 ;  /* 0x0000001fff117819 */ /* 0x010fc80000011400 */
[----:B------:R-:W-:-:S04]  /*3900*/  LEA.HI R16, R17, R0, RZ, 0x7 ;  /* 0x0000000011107211 */ /* 0x000fc800078f38ff */
[----:B------:R-:W-:-:S05]  /*3910*/  LOP3.LUT R21, R16, 0xffffff80, RZ, 0xc0, !PT ;  /* 0xffffff8010157812 */ /* 0x000fca00078ec0ff */
[----:B------:R-:W-:-:S05]  /*3920*/  IMAD.IADD R21, R0, 0x1, -R21 ;  /* 0x0000000100157824 */ /* 0x000fca00078e0a15 */
[----:B------:R-:W-:-:S04]  /*3930*/  SHF.R.S32.HI R20, RZ, 0x1f, R21 ;  /* 0x0000001fff147819 */ /* 0x000fc80000011415 */
[----:B------:R-:W-:Y:S02]  /*3940*/  LEA.HI R72, R20, R21, RZ, 0x2 ;  /* 0x0000001514487211 */ /* 0x000fe400078f10ff */
[----:B------:R-:W-:Y:S02]  /*3950*/  LEA.HI R17, R17, R0, RZ, 0x2 ;  /* 0x0000000011117211 */ /* 0x000fe400078f10ff */
[--C-:B------:R-:W-:Y:S02]  /*3960*/  SHF.R.S32.HI R73, RZ, 0x2, R72.reuse ;  /* 0x00000002ff497819 */ /* 0x100fe40000011448 */
[----:B------:R-:W-:Y:S02]  /*3970*/  SHF.R.S32.HI R74, RZ, 0x1f, R72 ;  /* 0x0000001fff4a7819 */ /* 0x000fe40000011448 */
[----:B------:R-:W-:Y:S02]  /*3980*/  LOP3.LUT R17, R17, 0xfffffffc, RZ, 0xc0, !PT ;  /* 0xfffffffc11117812 */ /* 0x000fe400078ec0ff */
[----:B------:R-:W-:-:S02]  /*3990*/  LEA.HI R74, R74, R73, RZ, 0x3 ;  /* 0x000000494a4a7211 */ /* 0x000fc400078f18ff */
[----:B------:R-:W-:Y:S02]  /*39a0*/  SHF.R.S32.HI R79, RZ, 0x7, R16 ;  /* 0x00000007ff4f7819 */ /* 0x000fe40000011410 */
[----:B------:R-:W-:Y:S01]  /*39b0*/  LEA.HI R20, R20, R21, RZ, 0x5 ;  /* 0x0000001514147211 */ /* 0x000fe200078f28ff */
[----:B------:R-:W-:Y:S01]  /*39c0*/  IMAD.IADD R17, R0, 0x1, -R17 ;  /* 0x0000000100117824 */ /* 0x000fe200078e0a11 */
[----:B------:R-:W-:Y:S02]  /*39d0*/  LOP3.LUT R74, R74, 0xfffffff8, RZ, 0xc0, !PT ;  /* 0xfffffff84a4a7812 */ /* 0x000fe400078ec0ff */
[----:B------:R-:W-:Y:S02]  /*39e0*/  LEA.HI R16, R16, R79, RZ, 0x1 ;  /* 0x0000004f10107211 */ /* 0x000fe400078f08ff */
[----:B------:R-:W-:Y:S01]  /*39f0*/  SHF.R.S32.HI R20, RZ, 0x5, R20 ;  /* 0x00000005ff147819 */ /* 0x000fe20000011414 */
[----:B------:R-:W-:Y:S01]  /*3a00*/  IMAD.IADD R74, R73, 0x1, -R74 ;  /* 0x00000001494a7824 */ /* 0x000fe200078e0a4a */
[----:B------:R-:W-:-:S02]  /*3a10*/  LOP3.LUT R16, R16, 0x3fffffe, RZ, 0xc0, !PT ;  /* 0x03fffffe10107812 */ /* 0x000fc400078ec0ff */
[----:B------:R-:W-:Y:S01]  /*3a20*/  LEA.HI R0, R17, R17, RZ, 0x1 ;  /* 0x0000001111007211 */ /* 0x000fe200078f08ff */
[----:B--2---:R-:W-:Y:S01]  /*3a30*/  IMAD R73, R75, 0x8, R20 ;  /* 0x000000084b497824 */ /* 0x004fe200078e0214 */
[----:B---3--:R-:W-:Y:S01]  /*3a40*/  ISETP.NE.AND P1, PT, R76, 0x1, PT ;  /* 0x000000014c00780c */ /* 0x008fe20003f25270 */
[----:B------:R-:W-:Y:S01]  /*3a50*/  IMAD.IADD R16, R79, 0x1, -R16 ;  /* 0x000000014f107824 */ /* 0x000fe200078e0a10 */
[----:B------:R-:W-:Y:S01]  /*3a60*/  LOP3.LUT R0, R0, 0x1ffffffe, RZ, 0xc0, !PT ;  /* 0x1ffffffe00007812 */ /* 0x000fe200078ec0ff */
[----:B------:R-:W-:-:S04]  /*3a70*/  IMAD.U32 R73, R73, 0x10, R74 ;  /* 0x0000001049497824 */ /* 0x000fc800078e004a */
[----:B------:R-:W-:Y:S02]  /*3a80*/  IMAD.IADD R0, R17, 0x1, -R0 ;  /* 0x0000000111007824 */ /* 0x000fe400078e0a00 */
[----:B------:R-:W-:-:S04]  /*3a90*/  IMAD R73, R16, 0x40, R73 ;  /* 0x0000004010497824 */ /* 0x000fc800078e0249 */
[----:B------:R-:W-:-:S04]  /*3aa0*/  IMAD R16, R0, 0x8, R73 ;  /* 0x0000000800107824 */ /* 0x000fc800078e0249 */
[----:B------:R-:W-:-:S05]  /*3ab0*/  @P1 IMAD.HI.U32 R77, R16, R77, RZ ;  /* 0x0000004d104d1227 */ /* 0x000fca00078e00ff */
[----:B-----5:R-:W-:Y:S01]  /*3ac0*/  @P1 SHF.R.U32.HI R16, RZ, R78, R77 ;  /* 0x0000004eff101219 */ /* 0x020fe2000001164d */
[----:B------:R-:W-:Y:S01]  /*3ad0*/  IMAD R0, R154, -0x60, R9 ;  /* 0xffffffa09a007824 */ /* 0x000fe200078e0209 */
[----:B------:R-:W-:-:S03]  /*3ae0*/  LOP3.LUT R72, R72, 0x7ffffffc, RZ, 0xc0, !PT ;  /* 0x7ffffffc48487812 */ /* 0x000fc600078ec0ff */
[----:B------:R-:W1:Y:S01]  /*3af0*/  SHFL.IDX PT, R74, R16, RZ, 0x1c1f ;  /* 0x001c1fff104a7589 */ /* 0x000e6200000e0000 */
[----:B------:R-:W-:Y:S02]  /*3b00*/  VIADD R17, R0, 0x61 ;  /* 0x0000006100117836 */ /* 0x000fe40000000000 */
[----:B------:R-:W-:Y:S01]  /*3b10*/  IMAD.IADD R72, R21, 0x1, -R72 ;  /* 0x0000000115487824 */ /* 0x000fe200078e0a48 */
[----:B------:R-:W-:-:S03]  /*3b20*/  ISETP.GE.AND P2, PT, R13, 0x1, PT ;  /* 0x000000010d00780c */ /* 0x000fc60003f46270 */
[----:B------:R-:W-:Y:S02]  /*3b30*/  IMAD R21, R72, -0x2, R17 ;  /* 0xfffffffe48157824 */ /* 0x000fe400078e0211 */
[----:B------:R-:W-:Y:S02]  /*3b40*/  VIADD R17, R0, 0x60 ;  /* 0x0000006000117836 */ /* 0x000fe40000000000 */
[----:B------:R-:W-:Y:S01]  /*3b50*/  IMAD.IADD R0, R21, 0x1, -R8 ;  /* 0x0000000115007824 */ /* 0x000fe200078e0a08 */
[----:B------:R-:W-:Y:S01]  /*3b60*/  LOP3.LUT R21, RZ, R10, RZ, 0x33, !PT ;  /* 0x0000000aff157212 */ /* 0x000fe200078e33ff */
[----:B------:R-:W-:Y:S02]  /*3b70*/  IMAD.MOV.U32 R73, RZ, RZ, -0x60 ;  /* 0xffffffa0ff497424 */ /* 0x000fe400078e00ff */
[----:B------:R-:W-:Y:S02]  /*3b80*/  IMAD R17, R72, -0x2, R17 ;  /* 0xfffffffe48117824 */ /* 0x000fe400078e0211 */
[----:B------:R-:W-:-:S02]  /*3b90*/  IMAD R73, R154, R73, 0x60 ;  /* 0x000000609a497424 */ /* 0x000fc400078e0249 */
[C---:B------:R-:W-:Y:S02]  /*3ba0*/  IMAD.IADD R20, R0.reuse, 0x1, R11 ;  /* 0x0000000100147824 */ /* 0x040fe400078e020b */
[----:B------:R-:W-:Y:S02]  /*3bb0*/  IMAD.IADD R21, R0, 0x1, R21 ;  /* 0x0000000100157824 */ /* 0x000fe400078e0215 */
[----:B------:R-:W-:Y:S01]  /*3bc0*/  IMAD R72, R72, -0x2, R73 ;  /* 0xfffffffe48487824 */ /* 0x000fe200078e0249 */
[----:B-1----:R-:W-:Y:S01]  /*3bd0*/  VIADDMNMX R0, R74, R20, R17, PT ;  /* 0x000000144a007246 */ /* 0x002fe20003800111 */
[----:B------:R-:W-:Y:S02]  /*3be0*/  IMAD.IADD R73, R73, 0x1, R12 ;  /* 0x0000000149497824 */ /* 0x000fe400078e020c */
[----:B------:R-:W-:Y:S01]  /*3bf0*/  IMAD.IADD R10, R21, 0x1, R74 ;  /* 0x00000001150a7824 */ /* 0x000fe200078e024a */
[----:B0-----:R-:W-:Y:S06]  /*3c00*/  @!P2 BRA `(.L_x_10927) ;  /* 0x000000000044a947 */ /* 0x001fec0003800000 */
[----:B------:R-:W-:Y:S01]  /*3c10*/  IADD3 R11, -R8, R9, R74 ;  /* 0x00000009080b7210 */ /* 0x000fe20007ffe14a */
[----:B------:R-:W-:Y:S03]  /*3c20*/  BSSY B1, `(.L_x_10928) ;  /* 0x000000c000017945 */ /* 0x000fe60003800000 */
[----:B------:R-:W-:-:S13]  /*3c30*/  ISETP.GT.AND P1, PT, R11, -0x1, PT ;  /* 0xffffffff0b00780c */ /* 0x000fda0003f24270 */
[----:B------:R-:W-:Y:S05]  /*3c40*/  @P1 BRA `(.L_x_10929) ;  /* 0x0000000000181947 */ /* 0x000fea0003800000 */
[----:B------:R-:W-:Y:S02]  /*3c50*/  ISETP.NE.AND P1, PT, R13, 0x1, PT ;  /* 0x000000010d00780c */ /* 0x000fe40003f25270 */
[----:B------:R-:W-:-:S11]  /*3c60*/  LOP3.LUT R11, RZ, R11, RZ, 0x33, !PT ;  /* 0x0000000bff0b7212 */ /* 0x000fd600078e33ff */
[----:B------:R-:W-:-:S05]  /*3c70*/  @P1 IMAD.HI.U32 R12, R11, R14, RZ ;  /* 0x0000000e0b0c1227 */ /* 0x000fca00078e00ff */
[----:B------:R-:W-:-:S04]  /*3c80*/  @P1 SHF.R.U32.HI R11, RZ, R15, R12 ;  /* 0x0000000fff0b1219 */ /* 0x000fc8000001160c */
[----:B------:R-:W-:Y:S01]  /*3c90*/  LOP3.LUT R11, RZ, R11, RZ, 0x33, !PT ;  /* 0x0000000bff0b7212 */ /* 0x000fe200078e33ff */
[----:B------:R-:W-:Y:S06]  /*3ca0*/  BRA `(.L_x_10930) ;  /* 0x00000000000c7947 */ /* 0x000fec0003800000 */
.L_x_10929:
[----:B------:R-:W-:-:S13]  /*3cb0*/  ISETP.NE.AND P1, PT, R13, 0x1, PT ;  /* 0x000000010d00780c */ /* 0x000fda0003f25270 */
[----:B------:R-:W-:-:S05]  /*3cc0*/  @P1 IMAD.HI.U32 R12, R11, R14, RZ ;  /* 0x0000000e0b0c1227 */ /* 0x000fca00078e00ff */
[----:B------:R-:W-:-:S07]  /*3cd0*/  @P1 SHF.R.U32.HI R11, RZ, R15, R12 ;  /* 0x0000000fff0b1219 */ /* 0x000fce000001160c */
.L_x_10930:
[----:B------:R-:W-:Y:S05]  /*3ce0*/  BSYNC B1 ;  /* 0x0000000000017941 */ /* 0x000fea0003800000 */
.L_x_10928:
[----:B------:R-:W-:-:S05]  /*3cf0*/  IMAD R11, R11, R13, R72 ;  /* 0x0000000d0b0b7224 */ /* 0x000fca00078e0248 */
[----:B------:R-:W-:Y:S02]  /*3d00*/  VIMNMX R10, R10, R11, !PT ;  /* 0x0000000b0a0a7248 */ /* 0x000fe40007fe0100 */
[----:B------:R-:W-:-:S07]  /*3d10*/  VIADDMNMX R0, R11, R13, R0, PT ;  /* 0x0000000d0b007246 */ /* 0x000fce0003800100 */
.L_x_10927:
[----:B------:R-:W-:Y:S05]  /*3d20*/  BSYNC B0 ;  /* 0x0000000000007941 */ /* 0x000fea0003800000 */
.L_x_10926:
[C---:B------:R-:W-:Y:S01]  /*3d30*/  ISETP.GE.AND P1, PT, R73.reuse, 0x2, PT ;  /* 0x000000024900780c */ /* 0x040fe20003f26270 */
[----:B------:R-:W0:Y:S01]  /*3d40*/  SHFL.IDX PT, R16, R16, 0x1, 0x1c1f ;  /* 0x003c1f0010107f89 */ /* 0x000e2200000e0000 */
[C---:B------:R-:W-:Y:S01]  /*3d50*/  ISETP.GE.AND P5, PT, R73.reuse, 0xa, PT ;  /* 0x0000000a4900780c */ /* 0x040fe20003fa6270 */
[----:B------:R-:W-:Y:S01]  /*3d60*/  BSSY B0, `(.L_x_10931) ;  /* 0x0000087000007945 */ /* 0x000fe20003800000 */
        /* <DEDUP_REMOVED lines=127> */
.L_x_10934:
[----:B------:R-:W-:-:S13]  /*4560*/  ISETP.NE.AND P6, PT, R13, 0x1, PT ;  /* 0x000000010d00780c */ /* 0x000fda0003fc5270 */
[----:B------:R-:W-:-:S05]  /*4570*/  @P6 IMAD.HI.U32 R14, R8, R14, RZ ;  /* 0x0000000e080e6227 */ /* 0x000fca00078e00ff */
[----:B------:R-:W-:-:S07]  /*4580*/  @P6 SHF.R.U32.HI R8, RZ, R15, R14 ;  /* 0x0000000fff086219 */ /* 0x000fce000001160e */
.L_x_10935:
[----:B------:R-:W-:Y:S05]  /*4590*/  BSYNC B1 ;  /* 0x0000000000017941 */ /* 0x000fea0003800000 */
.L_x_10933:
[----:B------:R-:W-:-:S05]  /*45a0*/  IMAD R9, R8, R13, R72 ;  /* 0x0000000d08097224 */ /* 0x000fca00078e0248 */
[----:B------:R-:W-:Y:S02]  /*45b0*/  VIADDMNMX R0, R9, R13, R0, PT ;  /* 0x0000000d09007246 */ /* 0x000fe40003800100 */
[----:B------:R-:W-:-:S07]  /*45c0*/  VIMNMX R10, R10, R9, !PT ;  /* 0x000000090a0a7248 */ /* 0x000fce0007fe0100 */
.L_x_10932:
[----:B------:R-:W-:Y:S05]  /*45d0*/  BSYNC B0 ;  /* 0x0000000000007941 */ /* 0x000fea0003800000 */
.L_x_10931:
[C---:B------:R-:W-:Y:S01]  /*45e0*/  ISETP.GT.AND P1, PT, R10.reuse, 0x1, !P1 ;  /* 0x000000010a00780c */ /* 0x040fe20004f24270 */
[----:B------:R-:W2:Y:S01]  /*45f0*/  LDL R21, [R1+0x240] ;  /* 0x0002400001157983 */ /* 0x000ea20000100800 */
[----:B------:R-:W-:Y:S02]  /*4600*/  ISETP.GT.AND P2, PT, R10, 0x8, !P2 ;  /* 0x000000080a00780c */ /* 0x000fe40005744270 */
[C---:B------:R-:W-:Y:S01]  /*4610*/  ISETP.LT.OR P1, PT, R0.reuse, 0x2, P1 ;  /* 0x000000020000780c */ /* 0x040fe20000f21670 */
[----:B------:R-:W3:Y:S01]  /*4620*/  LDL R162, [R1+0x334] ;  /* 0x0003340001a27983 */ /* 0x000ee20000100800 */
[----:B------:R-:W-:Y:S02]  /*4630*/  ISETP.LT.OR P2, PT, R0, 0x9, P2 ;  /* 0x000000090000780c */ /* 0x000fe40001741670 */
[----:B------:R-:W-:Y:S01]  /*4640*/  FSEL R61, R27, -INF , !P1 ;  /* 0xff8000001b3d7808 */ /* 0x000fe20004800000 */
[----:B------:R-:W4:Y:S01]  /*4650*/  LDL R15, [R1+0x210] ;  /* 0x00021000010f7983 */ /* 0x000f220000100800 */
[----:B------:R-:W-:-:S02]  /*4660*/  ISETP.NE.AND P1, PT, R12, RZ, PT ;  /* 0x000000ff0c00720c */ /* 0x000fc40003f25270 */
[----:B------:R-:W-:Y:S01]  /*4670*/  FSEL R57, R30, -INF , !P2 ;  /* 0xff8000001e397808 */ /* 0x000fe20005000000 */
[----:B------:R-:W5:Y:S01]  /*4680*/  LDL R14, [R1+0x250] ;  /* 0x00025000010e7983 */ /* 0x000f620000100800 */
[----:B------:R-:W-:Y:S02]  /*4690*/  ISETP.GT.AND P1, PT, R10, 0x9, !P1 ;  /* 0x000000090a00780c */ /* 0x000fe40004f24270 */
[----:B------:R-:W-:Y:S01]  /*46a0*/  ISETP.NE.AND P2, PT, R29, RZ, PT ;  /* 0x000000ff1d00720c */ /* 0x000fe20003f45270 */
[----:B------:R-:W2:Y:S01]  /*46b0*/  LDL R16, [R1+0x260] ;  /* 0x0002600001107983 */ /* 0x000ea20000100800 */
[----:B------:R-:W-:Y:S02]  /*46c0*/  ISETP.LT.OR P1, PT, R0, 0xa, P1 ;  /* 0x0000000a0000780c */ /* 0x000fe40000f21670 */
[----:B------:R-:W-:Y:S01]  /*46d0*/  ISETP.NE.AND P6, PT, R32, RZ, PT ;  /* 0x000000ff2000720c */ /* 0x000fe20003fc5270 */
[----:B------:R-:W4:Y:S01]  /*46e0*/  LDL R20, [R1+0x270] ;  /* 0x0002700001147983 */ /* 0x000f220000100800 */
[----:B------:R-:W-:-:S02]  /*46f0*/  FSEL R53, R31, -INF , !P1 ;  /* 0xff8000001f357808 */ /* 0x000fc40004800000 */
[----:B------:R-:W-:Y:S01]  /*4700*/  ISETP.NE.AND P1, PT, R25, RZ, PT ;  /* 0x000000ff1900720c */ /* 0x000fe20003f25270 */
[----:B------:R-:W4:Y:S01]  /*4710*/  LDL R17, [R1+0x338] ;  /* 0x0003380001117983 */ /* 0x000f220000100800 */
[----:B------:R-:W-:Y:S02]  /*4720*/  FMNMX.FTZ R9, R231, R158, !PT ;  /* 0x0000009ee7097209 */ /* 0x000fe40007810000 */
[----:B------:R-:W-:Y:S01]  /*4730*/  ISETP.GT.AND P1, PT, R10, 0x10, !P1 ;  /* 0x000000100a00780c */ /* 0x000fe20004f24270 */
[----:B------:R-:W4:Y:S01]  /*4740*/  LDL R68, [R1+0x258] ;  /* 0x0002580001447983 */ /* 0x000f220000100800 */
[----:B------:R-:W-:Y:S02]  /*4750*/  FMNMX.FTZ R9, R156, R9, !PT ;  /* 0x000000099c097209 */ /* 0x000fe40007810000 */
[----:B------:R-:W-:Y:S01]  /*4760*/  ISETP.LT.OR P1, PT, R0, 0x11, P1 ;  /* 0x000000110000780c */ /* 0x000fe20000f21670 */
[----:B------:R-:W4:Y:S01]  /*4770*/  LDL R72, [R1+0x264] ;  /* 0x0002640001487983 */ /* 0x000f220000100800 */
[----:B------:R-:W-:-:S02]  /*4780*/  FMNMX.FTZ R12, R148, R9, !PT ;  /* 0x00000009940c7209 */ /* 0x000fc40007810000 */
[----:B------:R-:W-:Y:S01]  /*4790*/  FSEL R210, R34, -INF , !P1 ;  /* 0xff80000022d27808 */ /* 0x000fe20004800000 */
[----:B------:R-:W4:Y:S01]  /*47a0*/  LDL R74, [R1+0x268] ;  /* 0x00026800014a7983 */ /* 0x000f220000100800 */
[----:B------:R-:W-:Y:S02]  /*47b0*/  ISETP.NE.AND P1, PT, R28, RZ, PT ;  /* 0x000000ff1c00720c */ /* 0x000fe40003f25270 */
[C---:B------:R-:W-:Y:S01]  /*47c0*/  ISETP.GT.AND P3, PT, R10.reuse, 0x50, !P3 ;  /* 0x000000500a00780c */ /* 0x040fe20005f64270 */
[----:B------:R-:W4:Y:S01]  /*47d0*/  LDL R76, [R1+0x26c] ;  /* 0x00026c00014c7983 */ /* 0x000f220000100800 */
[C---:B------:R-:W-:Y:S02]  /*47e0*/  ISETP.GT.AND P1, PT, R10.reuse, 0x11, !P1 ;  /* 0x000000110a00780c */ /* 0x040fe40004f24270 */
[----:B------:R-:W-:Y:S01]  /*47f0*/  ISETP.GT.AND P4, PT, R10, 0x51, !P4 ;  /* 0x000000510a00780c */ /* 0x000fe20006784270 */
[----:B------:R-:W4:Y:S01]  /*4800*/  LDL R78, [R1+0x274] ;  /* 0x00027400014e7983 */ /* 0x000f220000100800 */
[----:B------:R-:W-:-:S02]  /*4810*/  ISETP.LT.OR P1, PT, R0, 0x12, P1 ;  /* 0x000000120000780c */ /* 0x000fc40000f21670 */
[C---:B------:R-:W-:Y:S01]  /*4820*/  ISETP.GT.AND P5, PT, R10.reuse, 0x58, !P5 ;  /* 0x000000580a00780c */ /* 0x040fe20006fa4270 */
[----:B------:R-:W4:Y:S01]  /*4830*/  LDL R80, [R1+0x278] ;  /* 0x0002780001507983 */ /* 0x000f220000100800 */
[----:B------:R-:W-:Y:S02]  /*4840*/  FSEL R209, R35, -INF , !P1 ;  /* 0xff80000023d17808 */ /* 0x000fe40004800000 */
[----:B------:R-:W-:Y:S01]  /*4850*/  ISETP.GT.AND P1, PT, R10, 0x18, !P2 ;  /* 0x000000180a00780c */ /* 0x000fe20005724270 */
[----:B------:R-:W4:Y:S01]  /*4860*/  LDL R82, [R1+0x27c] ;  /* 0x00027c0001527983 */ /* 0x000f220000100800 */
[----:B------:R-:W-:Y:S02]  /*4870*/  ISETP.NE.AND P2, PT, R11, RZ, PT ;  /* 0x000000ff0b00720c */ /* 0x000fe40003f45270 */
[----:B------:R-:W-:Y:S01]  /*4880*/  ISETP.LT.OR P1, PT, R0, 0x19, P1 ;  /* 0x000000190000780c */ /* 0x000fe20000f21670 */
[----:B------:R-:W4:Y:S01]  /*4890*/  LDL R84, [R1+0x284] ;  /* 0x0002840001547983 */ /* 0x000f220000100800 */
[----:B------:R-:W-:-:S02]  /*48a0*/  FMNMX.FTZ R11, R163, R12, !PT ;  /* 0x0000000ca30b7209 */ /* 0x000fc40007810000 */
[----:B------:R-:W-:Y:S01]  /*48b0*/  FSEL R167, R38, -INF , !P1 ;  /* 0xff80000026a77808 */ /* 0x000fe20004800000 */
[----:B------:R-:W4:Y:S01]  /*48c0*/  LDL R86, [R1+0x288] ;  /* 0x0002880001567983 */ /* 0x000f220000100800 */
[----:B------:R-:W-:Y:S02]  /*48d0*/  ISETP.GT.AND P1, PT, R10, 0x19, !P6 ;  /* 0x000000190a00780c */ /* 0x000fe40007724270 */
[----:B------:R-:W-:Y:S01]  /*48e0*/  FMNMX.FTZ R12, R164, R11, !PT ;  /* 0x0000000ba40c7209 */ /* 0x000fe20007810000 */
[----:B------:R-:W4:Y:S01]  /*48f0*/  LDL R88, [R1+0x28c] ;  /* 0x00028c0001587983 */ /* 0x000f220000100800 */
[----:B------:R-:W-:Y:S02]  /*4900*/  ISETP.LT.OR P1, PT, R0, 0x1a, P1 ;  /* 0x0000001a0000780c */ /* 0x000fe40000f21670 */
[----:B------:R-:W-:Y:S01]  /*4910*/  ISETP.NE.AND P6, PT, R52, RZ, PT ;  /* 0x000000ff3400720c */ /* 0x000fe20003fc5270 */
[----:B------:R-:W4:Y:S01]  /*4920*/  LDL R90, [R1+0x294] ;  /* 0x00029400015a7983 */ /* 0x000f220000100800 */
[----:B------:R-:W-:-:S02]  /*4930*/  FSEL R208, R39, -INF , !P1 ;  /* 0xff80000027d07808 */ /* 0x000fc40004800000 */
[----:B------:R-:W-:Y:S01]  /*4940*/  ISETP.NE.AND P1, PT, R33, RZ, PT ;  /* 0x000000ff2100720c */ /* 0x000fe20003f25270 */
[----:B------:R-:W4:Y:S01]  /*4950*/  LDL R92, [R1+0x298] ;  /* 0x00029800015c7983 */ /* 0x000f220000100800 */
[----:B------:R-:W-:Y:S02]  /*4960*/  ISETP.LT.OR P3, PT, R0, 0x51, P3 ;  /* 0x000000510000780c */ /* 0x000fe40001f61670 */
[----:B------:R-:W-:Y:S01]  /*4970*/  ISETP.GT.AND P1, PT, R10, 0x20, !P1 ;  /* 0x000000200a00780c */ /* 0x000fe20004f24270 */
[----:B------:R-:W4:Y:S01]  /*4980*/  LDL R94, [R1+0x29c] ;  /* 0x00029c00015e7983 */ /* 0x000f220000100800 */
[C---:B------:R-:W-:Y:S02]  /*4990*/  ISETP.LT.OR P4, PT, R0.reuse, 0x52, P4 ;  /* 0x000000520000780c */ /* 0x040fe40002781670 */
[----:B------:R-:W-:Y:S01]  /*49a0*/  ISETP.LT.OR P1, PT, R0, 0x21, P1 ;  /* 0x000000210000780c */ /* 0x000fe20000f21670 */
[----:B------:R-:W4:Y:S01]  /*49b0*/  LDL R96, [R1+0x2a4] ;  /* 0x0002a40001607983 */ /* 0x000f220000100800 */
[----:B------:R-:W-:-:S02]  /*49c0*/  FSEL R195, R66, -INF , !P3 ;  /* 0xff80000042c37808 */ /* 0x000fc40005800000 */
[----:B------:R-:W-:Y:S01]  /*49d0*/  FSEL R196, R42, -INF , !P1 ;  /* 0xff8000002ac47808 */ /* 0x000fe20004800000 */
[----:B------:R-:W4:Y:S01]  /*49e0*/  LDL R66, [R1+0x254] ;  /* 0x0002540001427983 */ /* 0x000f220000100800 */
[----:B------:R-:W-:Y:S02]  /*49f0*/  ISETP.NE.AND P1, PT, R36, RZ, PT ;  /* 0x000000ff2400720c */ /* 0x000fe40003f25270 */
[----:B------:R-:W-:Y:S01]  /*4a00*/  ISETP.LT.OR P5, PT, R0, 0x59, P5 ;  /* 0x000000590000780c */ /* 0x000fe20002fa1670 */
[----:B------:R-:W4:Y:S01]  /*4a10*/  LDL R98, [R1+0x2a8] ;  /* 0x0002a80001627983 */ /* 0x000f220000100800 */
[----:B------:R-:W-:Y:S02]  /*4a20*/  ISETP.GT.AND P1, PT, R10, 0x21, !P1 ;  /* 0x000000210a00780c */ /* 0x000fe40004f24270 */
[----:B------:R-:W-:Y:S01]  /*4a30*/  FSEL R199, R67, -INF , !P4 ;  /* 0xff80000043c77808 */ /* 0x000fe20006000000 */
[----:B------:R-:W4:Y:S01]  /*4a40*/  LDL R100, [R1+0x2ac] ;  /* 0x0002ac0001647983 */ /* 0x000f220000100800 */
[----:B------:R-:W-:-:S02]  /*4a50*/  ISETP.LT.OR P1, PT, R0, 0x22, P1 ;  /* 0x000000220000780c */ /* 0x000fc40000f21670 */
[----:B------:R-:W-:Y:S01]  /*4a60*/  FSEL R203, R70, -INF , !P5 ;  /* 0xff80000046cb7808 */ /* 0x000fe20006800000 */
[----:B------:R-:W4:Y:S01]  /*4a70*/  LDL R28, [R1+0x2b0] ;  /* 0x0002b000011c7983 */ /* 0x000f220000100800 */
[----:B------:R-:W-:Y:S02]  /*4a80*/  FSEL R200, R43, -INF , !P1 ;  /* 0xff8000002bc87808 */ /* 0x000fe40004800000 */
[----:B------:R-:W-:Y:S01]  /*4a90*/  ISETP.NE.AND P1, PT, R37, RZ, PT ;  /* 0x000000ff2500720c */ /* 0x000fe20003f25270 */
[----:B------:R-:W4:Y:S03]  /*4aa0*/  LDL R70, [R1+0x25c] ;  /* 0x00025c0001467983 */ /* 0x000f260000100800 */
[----:B------:R-:W-:Y:S01]  /*4ab0*/  ISETP.GT.AND P1, PT, R10, 0x28, !P1 ;  /* 0x000000280a00780c */ /* 0x000fe20004f24270 */
[----:B------:R-:W4:Y:S03]  /*4ac0*/  LDL R102, [R1+0x2b4] ;  /* 0x0002b40001667983 */ /* 0x000f260000100800 */
[----:B------:R-:W-:Y:S01]  /*4ad0*/  ISETP.LT.OR P1, PT, R0, 0x29, P1 ;  /* 0x000000290000780c */ /* 0x000fe20000f21670 */
[----:B------:R-:W4:Y:S03]  /*4ae0*/  LDL R104, [R1+0x2b8] ;  /* 0x0002b80001687983 */ /* 0x000f260000100800 */
[----:B------:R-:W-:Y:S01]  /*4af0*/  FSEL R204, R46, -INF , !P1 ;  /* 0xff8000002ecc7808 */ /* 0x000fe20004800000 */
[----:B------:R-:W4:Y:S01]  /*4b00*/  LDL R106, [R1+0x2bc] ;  /* 0x0002bc00016a7983 */ /* 0x000f220000100800 */
[----:B------:R-:W-:-:S03]  /*4b10*/  ISETP.NE.AND P1, PT, R40, RZ, PT ;  /* 0x000000ff2800720c */ /* 0x000fc60003f25270 */
[----:B------:R-:W4:Y:S01]  /*4b20*/  LDL R30, [R1+0x2c0] ;  /* 0x0002c000011e7983 */ /* 0x000f220000100800 */
[----:B------:R-:W-:-:S03]  /*4b30*/  ISETP.GT.AND P1, PT, R10, 0x29, !P1 ;  /* 0x000000290a00780c */ /* 0x000fc60004f24270 */
[----:B------:R-:W4:Y:S01]  /*4b40*/  LDL R108, [R1+0x2c4] ;  /* 0x0002c400016c7983 */ /* 0x000f220000100800 */
[----:B------:R-:W-:-:S03]  /*4b50*/  ISETP.LT.OR P1, PT, R0, 0x2a, P1 ;  /* 0x0000002a0000780c */ /* 0x000fc60000f21670 */
        /* <DEDUP_REMOVED lines=40> */
[----:B------:R-:W-:-:S02]  /*4de0*/  ISETP.GT.AND P1, PT, R10, RZ, !P2 ;  /* 0x000000ff0a00720c */ /* 0x000fc40005724270 */
[----:B------:R-:W-:Y:S01]  /*4df0*/  ISETP.NE.AND P2, PT, R60, RZ, PT ;  /* 0x000000ff3c00720c */ /* 0x000fe20003f45270 */
[----:B------:R-:W4:Y:S01]  /*4e00*/  LDL R138, [R1+0x314] ;  /* 0x00031400018a7983 */ /* 0x000f220000100800 */
[----:B------:R-:W-:Y:S02]  /*4e10*/  ISETP.LT.OR P1, PT, R0, 0x1, P1 ;  /* 0x000000010000780c */ /* 0x000fe40000f21670 */
[----:B------:R-:W-:Y:S01]  /*4e20*/  ISETP.GT.AND P2, PT, R10, 0x49, !P2 ;  /* 0x000000490a00780c */ /* 0x000fe20005744270 */
[----:B------:R-:W4:Y:S01]  /*4e30*/  LDL R140, [R1+0x318] ;  /* 0x00031800018c7983 */ /* 0x000f220000100800 */
[----:B------:R-:W-:Y:S02]  /*4e40*/  FSEL R91, R26, -INF , !P1 ;  /* 0xff8000001a5b7808 */ /* 0x000fe40004800000 */
[----:B------:R-:W-:Y:S01]  /*4e50*/  ISETP.GT.AND P1, PT, R10, 0x41, !P6 ;  /* 0x000000410a00780c */ /* 0x000fe20007724270 */
[----:B------:R-:W4:Y:S01]  /*4e60*/  LDL R26, [R1+0x2a0] ;  /* 0x0002a000011a7983 */ /* 0x000f220000100800 */
[----:B------:R-:W-:-:S02]  /*4e70*/  FMNMX.FTZ R8, R91, R61, !PT ;  /* 0x0000003d5b087209 */ /* 0x000fc40007810000 */
[----:B------:R-:W-:Y:S01]  /*4e80*/  ISETP.LT.OR P1, PT, R0, 0x42, P1 ;  /* 0x000000420000780c */ /* 0x000fe20000f21670 */
[----:B------:R-:W4:Y:S01]  /*4e90*/  LDL R142, [R1+0x31c] ;  /* 0x00031c00018e7983 */ /* 0x000f220000100800 */
[----:B------:R-:W-:Y:S02]  /*4ea0*/  FMNMX.FTZ R8, R57, R8, !PT ;  /* 0x0000000839087209 */ /* 0x000fe40007810000 */
[----:B------:R-:W-:Y:S01]  /*4eb0*/  FSEL R198, R59, -INF , !P1 ;  /* 0xff8000003bc67808 */ /* 0x000fe20004800000 */
[----:B------:R-:W4:Y:S01]  /*4ec0*/  LDL R42, [R1+0x320] ;  /* 0x00032000012a7983 */ /* 0x000f220000100800 */
[----:B------:R-:W-:Y:S02]  /*4ed0*/  FMNMX.FTZ R9, R53, R8, !PT ;  /* 0x0000000835097209 */ /* 0x000fe40007810000 */
[----:B------:R-:W-:Y:S01]  /*4ee0*/  ISETP.NE.AND P1, PT, R56, RZ, PT ;  /* 0x000000ff3800720c */ /* 0x000fe20003f25270 */
[----:B------:R-:W4:Y:S01]  /*4ef0*/  LDL R144, [R1+0x324] ;  /* 0x0003240001907983 */ /* 0x000f220000100800 */
[----:B------:R-:W-:-:S02]  /*4f00*/  FMNMX.FTZ R8, R210, R9, !PT ;  /* 0x00000009d2087209 */ /* 0x000fc40007810000 */
[----:B------:R-:W-:Y:S01]  /*4f10*/  FMNMX.FTZ R9, R165, R12, !PT ;  /* 0x0000000ca5097209 */ /* 0x000fe20007810000 */
[----:B------:R-:W4:Y:S01]  /*4f20*/  LDL R146, [R1+0x328] ;  /* 0x0003280001927983 */ /* 0x000f220000100800 */
[----:B------:R-:W-:Y:S02]  /*4f30*/  FMNMX.FTZ R8, R209, R8, !PT ;  /* 0x00000008d1087209 */ /* 0x000fe40007810000 */
[----:B------:R-:W-:Y:S01]  /*4f40*/  FMNMX.FTZ R9, R166, R9, !PT ;  /* 0x00000009a6097209 */ /* 0x000fe20007810000 */
[----:B------:R-:W4:Y:S01]  /*4f50*/  LDL R150, [R1+0x32c] ;  /* 0x00032c0001967983 */ /* 0x000f220000100800 */
[----:B------:R-:W-:Y:S02]  /*4f60*/  FMNMX.FTZ R11, R167, R8, !PT ;  /* 0x00000008a70b7209 */ /* 0x000fe40007810000 */
[----:B------:R-:W-:Y:S01]  /*4f70*/  FMNMX.FTZ R8, R176, R9, !PT ;  /* 0x00000009b0087209 */ /* 0x000fe20007810000 */
        /* <DEDUP_REMOVED lines=14> */
[----:B------:R-:W-:Y:S01]  /*5060*/  ISETP.GT.AND P1, PT, R10, 0x48, !P1 ;  /* 0x000000480a00780c */ /* 0x000fe20004f24270 */
        /* <DEDUP_REMOVED lines=13> */
[----:B------:R-:W-:-:S02]  /*5140*/  ISETP.LT.OR P1, PT, R0, 0x49, P1 ;  /* 0x000000490000780c */ /* 0x000fc40000f21670 */
[----:B------:R-:W-:Y:S01]  /*5150*/  FMNMX.FTZ R9, R180, R9, !PT ;  /* 0x00000009b4097209 */ /* 0x000fe20007810000 */
[----:B------:R-:W4:Y:S01]  /*5160*/  LDL R50, [R1+0x360] ;  /* 0x0003600001327983 */ /* 0x000f220000100800 */
[----:B------:R-:W-:Y:S02]  /*5170*/  FMNMX.FTZ R11, R193, R12, !PT ;  /* 0x0000000cc10b7209 */ /* 0x000fe40007810000 */
[----:B------:R-:W-:Y:S01]  /*5180*/  ISETP.NE.AND P6, PT, R24, RZ, PT ;  /* 0x000000ff1800720c */ /* 0x000fe20003fc5270 */
[----:B------:R-:W4:Y:S01]  /*5190*/  LDL R39, [R1+0x364] ;  /* 0x0003640001277983 */ /* 0x000f220000100800 */
[----:B------:R-:W-:Y:S02]  /*51a0*/  FMNMX.FTZ R9, R184, R9, !PT ;  /* 0x00000009b8097209 */ /* 0x000fe40007810000 */
[----:B------:R-:W-:Y:S01]  /*51b0*/  ISETP.LT.OR P2, PT, R0, 0x4a, P2 ;  /* 0x0000004a0000780c */ /* 0x000fe20001741670 */
[----:B------:R-:W4:Y:S01]  /*51c0*/  LDL R24, [R1+0x290] ;  /* 0x0002900001187983 */ /* 0x000f220000100800 */
[----:B------:R-:W-:-:S02]  /*51d0*/  FSEL R202, R62, -INF , !P1 ;  /* 0xff8000003eca7808 */ /* 0x000fc40004800000 */
[----:B------:R-:W-:Y:S01]  /*51e0*/  FMNMX.FTZ R11, R198, R11, !PT ;  /* 0x0000000bc60b7209 */ /* 0x000fe20007810000 */
[----:B------:R-:W4:Y:S01]  /*51f0*/  LDL R41, [R1+0x368] ;  /* 0x0003680001297983 */ /* 0x000f220000100800 */
[----:B------:R-:W-:Y:S02]  /*5200*/  ISETP.GT.AND P6, PT, R10, 0x59, !P6 ;  /* 0x000000590a00780c */ /* 0x000fe400077c4270 */
[----:B------:R-:W-:Y:S01]  /*5210*/  FMNMX.FTZ R10, R186, R9, !PT ;  /* 0x00000009ba0a7209 */ /* 0x000fe20007810000 */
[----:B------:R-:W4:Y:S01]  /*5220*/  LDL R43, [R1+0x36c] ;  /* 0x00036c00012b7983 */ /* 0x000f220000100800 */
[----:B------:R-:W-:Y:S02]  /*5230*/  FSEL R205, R63, -INF , !P2 ;  /* 0xff8000003fcd7808 */ /* 0x000fe40005000000 */
        /* <DEDUP_REMOVED lines=9> */
[----:B------:R-:W-:Y:S01]  /*52d0*/  ISETP.LT.OR P6, PT, R0, 0x5a, P6 ;  /* 0x0000005a0000780c */ /* 0x000fe200037c1670 */
[----:B------:R-:W4:Y:S01]  /*52e0*/  LDL R49, [R1+0x37c] ;  /* 0x00037c0001317983 */ /* 0x000f220000100800 */
[----:B------:R-:W-:-:S02]  /*52f0*/  FMNMX.FTZ R8, R199, R8, !PT ;  /* 0x00000008c7087209 */ /* 0x000fc40007810000 */
[----:B------:R-:W-:Y:S01]  /*5300*/  FMNMX.FTZ R10, R189, R10, !PT ;  /* 0x0000000abd0a7209 */ /* 0x000fe20007810000 */
[----:B------:R-:W4:Y:S01]  /*5310*/  LDL R54, [R1+0x380] ;  /* 0x0003800001367983 */ /* 0x000f220000100800 */
[----:B------:R-:W-:Y:S02]  /*5320*/  FSEL R206, R71, -INF , !P6 ;  /* 0xff80000047ce7808 */ /* 0x000fe40007000000 */
[----:B------:R-:W-:Y:S01]  /*5330*/  FMNMX.FTZ R11, R203, R8, !PT ;  /* 0x00000008cb0b7209 */ /* 0x000fe20007810000 */
[----:B------:R-:W0:Y:S03]  /*5340*/  SHFL.BFLY PT, R9, R10, 0x2, 0x1f ;  /* 0x0c401f000a097f89 */ /* 0x000e2600000e0000 */
[----:B------:R-:W-:Y:S01]  /*5350*/  FMNMX.FTZ R11, R206, R11, !PT ;  /* 0x0000000bce0b7209 */ /* 0x000fe20007810000 */
[----:B------:R-:W4:Y:S04]  /*5360*/  LDL R51, [R1+0x384] ;  /* 0x0003840001337983 */ /* 0x000f280000100800 */
[----:B------:R-:W-:Y:S04]  /*5370*/  STL.64 [R1+0x220], R10 ;  /* 0x0002200a01007387 */ /* 0x000fe80000100a00 */
[----:B------:R-:W2:Y:S04]  /*5380*/  LDL R13, [R1+0x224] ;  /* 0x00022400010d7983 */ /* 0x000ea80000100800 */
[----:B------:R-:W4:Y:S04]  /*5390*/  LDL R55, [R1+0x388] ;  /* 0x0003880001377983 */ /* 0x000f280000100800 */
[----:B------:R-:W4:Y:S01]  /*53a0*/  LDL R59, [R1+0x38c] ;  /* 0x00038c00013b7983 */ /* 0x000f220000100800 */
[----:B0-----:R-:W-:-:S03]  /*53b0*/  FMNMX.FTZ R0, R10, R9, !PT ;  /* 0x000000090a007209 */ /* 0x001fc60007810000 */
[----:B------:R-:W4:Y:S04]  /*53c0*/  LDL R56, [R1+0x390] ;  /* 0x0003900001387983 */ /* 0x000f280000100800 */
[----:B------:R-:W0:Y:S04]  /*53d0*/  SHFL.BFLY PT, R9, R0, 0x1, 0x1f ;  /* 0x0c201f0000097f89 */ /* 0x000e2800000e0000 */
[----:B------:R-:W4:Y:S04]  /*53e0*/  LDL R63, [R1+0x394] ;  /* 0x00039400013f7983 */ /* 0x000f280000100800 */
[----:B------:R-:W4:Y:S04]  /*53f0*/  LDL R65, [R1+0x398] ;  /* 0x0003980001417983 */ /* 0x000f280000100800 */
[----:B------:R-:W4:Y:S04]  /*5400*/  LDL R67, [R1+0x39c] ;  /* 0x00039c0001437983 */ /* 0x000f280000100800 */
[----:B------:R-:W4:Y:S04]  /*5410*/  LDL R58, [R1+0x3a0] ;  /* 0x0003a000013a7983 */ /* 0x000f280000100800 */
[----:B------:R-:W4:Y:S01]  /*5420*/  LDL R69, [R1+0x3a4] ;  /* 0x0003a40001457983 */ /* 0x000f220000100800 */
[----:B0-----:R-:W-:-:S03]  /*5430*/  FMNMX.FTZ R12, R0, R9, !PT ;  /* 0x00000009000c7209 */ /* 0x001fc60007810000 */
[----:B------:R-:W4:Y:S04]  /*5440*/  LDL R71, [R1+0x3a8] ;  /* 0x0003a80001477983 */ /* 0x000f280000100800 */
[----:B------:R0:W-:Y:S04]  /*5450*/  STL [R1+0x220], R12 ;  /* 0x0002200c01007387 */ /* 0x0001e80000100800 */
[----:B------:R-:W4:Y:S04]  /*5460*/  LDL R64, [R1+0x220] ;  /* 0x0002200001407983 */ /* 0x000f280000100800 */
[----:B------:R-:W4:Y:S04]  /*5470*/  LDL.64 R8, [R1+0xa8] ;  /* 0x0000a80001087983 */ /* 0x000f280000100a00 */
[----:B0-----:R-:W4:Y:S04]  /*5480*/  LDL R12, [R1+0x280] ;  /* 0x00028000010c7983 */ /* 0x001f280000100800 */
[----:B------:R-:W4:Y:S04]  /*5490*/  LDL R73, [R1+0x3ac] ;  /* 0x0003ac0001497983 */ /* 0x000f280000100800 */
        /* <DEDUP_REMOVED lines=40> */
[----:B---3--:R-:W-:Y:S04]  /*5720*/  STL [R1+0x334], R162 ;  /* 0x000334a201007387 */ /* 0x008fe80000100800 */
[----:B-----5:R-:W-:Y:S04]  /*5730*/  STL [R1+0x250], R14 ;  /* 0x0002500e01007387 */ /* 0x020fe80000100800 */
[----:B--2---:R-:W0:Y:S02]  /*5740*/  SHFL.BFLY PT, R0, R13, 0x2, 0x1f ;  /* 0x0c401f000d007f89 */ /* 0x004e2400000e0000 */
[----:B0-----:R-:W-:-:S05]  /*5750*/  FMNMX.FTZ R0, R0, R13, !PT ;  /* 0x0000000d00007209 */ /* 0x001fca0007810000 */
[----:B------:R-:W0:Y:S04]  /*5760*/  SHFL.BFLY PT, R13, R0, 0x1, 0x1f ;  /* 0x0c201f00000d7f89 */ /* 0x000e2800000e0000 */
[----:B------:R1:W-:Y:S01]  /*5770*/  STL [R1+0x260], R16 ;  /* 0x0002601001007387 */ /* 0x0003e20000100800 */
[----:B----4-:R-:W-:Y:S01]  /*5780*/  FMUL.FTZ R161, R21, R64 ;  /* 0x0000004015a17220 */ /* 0x010fe20000410000 */
[----:B------:R-:W-:Y:S02]  /*5790*/  FSETP.NEU.FTZ.AND P1, PT, R64, -INF , PT ;  /* 0xff8000004000780b */ /* 0x000fe40003f3d000 */
[----:B0-----:R-:W-:Y:S02]  /*57a0*/  FMNMX.FTZ R0, R0, R13, !PT ;  /* 0x0000000d00007209 */ /* 0x001fe40007810000 */
[----:B------:R-:W-:-:S02]  /*57b0*/  FSEL R161, R161, RZ, P1 ;  /* 0x000000ffa1a17208 */ /* 0x000fc40000800000 */
[C---:B------:R-:W-:Y:S01]  /*57c0*/  FSETP.NEU.FTZ.AND P1, PT, R0.reuse, -INF , PT ;  /* 0xff8000000000780b */ /* 0x040fe20003f3d000 */
[----:B------:R-:W-:Y:S01]  /*57d0*/  FMUL.FTZ R162, R0, R21 ;  /* 0x0000001500a27220 */ /* 0x000fe20000410000 */
[----:B------:R-:W-:-:S04]  /*57e0*/  IMAD R8, R15, 0xc00, R8 ;  /* 0x00000c000f087824 */ /* 0x000fc800078e0208 */
[----:B------:R-:W-:Y:S01]  /*57f0*/  FSEL R162, R162, RZ, P1 ;  /* 0x000000ffa2a27208 */ /* 0x000fe20000800000 */
[----:B------:R0:W-:Y:S01]  /*5800*/  STL [R1+0x270], R20 ;  /* 0x0002701401007387 */ /* 0x0001e20000100800 */
[-CC-:B------:R-:W-:Y:S01]  /*5810*/  FFMA.FTZ R231, R231, R21.reuse, -R161.reuse ;  /* 0x00000015e7e77223 */ /* 0x180fe200000108a1 */
[-CC-:B------:R-:W-:Y:S01]  /*5820*/  FFMA.FTZ R13, R156, R21.reuse, -R161.reuse ;  /* 0x000000159c0d7223 */ /* 0x180fe200000108a1 */
[-CC-:B------:R-:W-:Y:S01]  /*5830*/  FFMA.FTZ R14, R148, R21.reuse, -R161.reuse ;  /* 0x00000015940e7223 */ /* 0x180fe200000108a1 */
[----:B------:R2:W-:Y:S01]  /*5840*/  STL [R1+0x280], R12 ;  /* 0x0002800c01007387 */ /* 0x0005e20000100800 */
[-CC-:B------:R-:W-:Y:S01]  /*5850*/  FFMA.FTZ R15, R91, R21.reuse, -R162.reuse ;  /* 0x000000155b0f7223 */ /* 0x180fe200000108a2 */
[-CC-:B-1----:R-:W-:Y:S02]  /*5860*/  FFMA.FTZ R16, R61, R21.reuse, -R162.reuse ;  /* 0x000000153d107223 */ /* 0x182fe400000108a2 */
[----:B------:R1:W-:Y:S01]  /*5870*/  STL [R1+0x338], R17 ;  /* 0x0003381101007387 */ /* 0x0003e20000100800 */
[-CC-:B0-----:R-:W-:Y:S01]  /*5880*/  FFMA.FTZ R20, R53, R21.reuse, -R162.reuse ;  /* 0x0000001535147223 */ /* 0x181fe200000108a2 */
[-C--:B--2---:R-:W-:Y:S01]  /*5890*/  FFMA.FTZ R12, R158, R21.reuse, -R161 ;  /* 0x000000159e0c7223 */ /* 0x084fe200000108a1 */
[----:B-1----:R-:W-:Y:S01]  /*58a0*/  FFMA.FTZ R17, R57, R21, -R162 ;  /* 0x0000001539117223 */ /* 0x002fe200000108a2 */
[----:B------:R-:W-:Y:S08]  /*58b0*/  MUFU.EX2 R231, R231 ;  /* 0x000000e700e77308 */ /* 0x000ff00000000800 */
[----:B------:R-:W0:Y:S08]  /*58c0*/  MUFU.EX2 R12, R12 ;  /* 0x0000000c000c7308 */ /* 0x000e300000000800 */
[----:B------:R-:W-:Y:S08]  /*58d0*/  MUFU.EX2 R13, R13 ;  /* 0x0000000d000d7308 */ /* 0x000ff00000000800 */
[----:B------:R-:W1:Y:S08]  /*58e0*/  MUFU.EX2 R14, R14 ;  /* 0x0000000e000e7308 */ /* 0x000e700000000800 */
[----:B------:R-:W-:Y:S08]  /*58f0*/  MUFU.EX2 R15, R15 ;  /* 0x0000000f000f7308 */ /* 0x000ff00000000800 */
[----:B------:R-:W2:Y:S08]  /*5900*/  MUFU.EX2 R16, R16 ;  /* 0x0000001000107308 */ /* 0x000eb00000000800 */
[----:B------:R-:W-:Y:S08]  /*5910*/  MUFU.EX2 R17, R17 ;  /* 0x0000001100117308 */ /* 0x000ff00000000800 */
[----:B------:R-:W3:Y:S01]  /*5920*/  MUFU.EX2 R20, R20 ;  /* 0x0000001400147308 */ /* 0x000ee20000000800 */
[----:B------:R-:W-:-:S02]  /*5930*/  R2UR UR6, R8 ;  /* 0x00000000080672ca */ /* 0x000fc400000e0000 */
[----:B------:R-:W-:Y:S02]  /*5940*/  R2UR UR7, R9 ;  /* 0x00000000090772ca */ /* 0x000fe400000e0000 */
[----:B0-----:R-:W-:Y:S02]  /*5950*/  F2FP.F16.F32.PACK_AB R156, R12, R231 ;  /* 0x000000e70c9c723e */ /* 0x001fe400000000ff */
[----:B-1----:R-:W-:Y:S02]  /*5960*/  F2FP.F16.F32.PACK_AB R158, R14, R13 ;  /* 0x0000000d0e9e723e */ /* 0x002fe400000000ff */
[----:B--2---:R-:W-:Y:S01]  /*5970*/  F2FP.F16.F32.PACK_AB R157, R16, R15 ;  /* 0x0000000f109d723e */ /* 0x004fe200000000ff */
[----:B------:R-:W-:Y:S04]  /*5980*/  STL [R1+0x254], R66 ;  /* 0x0002544201007387 */ /* 0x000fe80000100800 */
[----:B------:R-:W-:Y:S01]  /*5990*/  STL [R1+0x258], R68 ;  /* 0x0002584401007387 */ /* 0x000fe20000100800 */
[----:B---3--:R-:W-:-:S03]  /*59a0*/  F2FP.F16.F32.PACK_AB R159, R20, R17 ;  /* 0x00000011149f723e */ /* 0x008fc600000000ff */
[----:B------:R-:W-:Y:S04]  /*59b0*/  STL [R1+0x25c], R70 ;  /* 0x00025c4601007387 */ /* 0x000fe80000100800 */
        /* <DEDUP_REMOVED lines=89> */
[----:B------:R0:W-:Y:S01]  /*5f50*/  STL [R1+0x3dc], R93 ;  /* 0x0003dc5d01007387 */ /* 0x0001e20000100800 */
[----:B------:R1:W-:Y:S06]  /*5f60*/  BAR.SYNC.DEFER_BLOCKING R237, 0x100 ;  /* 0x000400ed0000751d */ /* 0x0003ec0000010000 */
[----:B0-----:R-:W-:-:S06]  /*5f70*/  WARPGROUP.ARRIVE ;  /* 0x00000000000079c5 */ /* 0x001fcc0000000000 */
[----:B------:R-:W-:Y:S01]  /*5f80*/  HGMMA.64x256x16.F32 R24, R156, gdesc[UR4].tnspB, RZ, !UPT, gsb0 ;  /* 0x43e000049c187df0 */ /* 0x000fe2000c0008ff */
[----:B------:R0:W-:Y:S01]  /*5f90*/  STL [R1+0x3d0], R212 ;  /* 0x0003d0d401007387 */ /* 0x0001e20000100800 */
[-CC-:B------:R-:W-:Y:S01]  /*5fa0*/  FFMA.FTZ R163, R163, R21.reuse, -R161.reuse ;  /* 0x00000015a3a37223 */ /* 0x180fe200000108a1 */
[-CC-:B------:R-:W-:Y:S02]  /*5fb0*/  FFMA.FTZ R164, R164, R21.reuse, -R161.reuse ;  /* 0x00000015a4a47223 */ /* 0x180fe400000108a1 */
[----:B------:R2:W-:Y:S01]  /*5fc0*/  STL [R1+0x3e0], R211 ;  /* 0x0003e0d301007387 */ /* 0x0005e20000100800 */
[-CC-:B------:R-:W-:Y:S01]  /*5fd0*/  FFMA.FTZ R167, R167, R21.reuse, -R162.reuse ;  /* 0x00000015a7a77223 */ /* 0x180fe200000108a2 */
[-CC-:B------:R-:W-:Y:S01]  /*5fe0*/  FFMA.FTZ R208, R208, R21.reuse, -R162.reuse ;  /* 0x00000015d0d07223 */ /* 0x180fe200000108a2 */
[-CC-:B0-----:R-:W-:Y:S01]  /*5ff0*/  FFMA.FTZ R212, R166, R21.reuse, -R161.reuse ;  /* 0x00000015a6d47223 */ /* 0x181fe200000108a1 */
[-CC-:B------:R-:W-:Y:S01]  /*6000*/  FFMA.FTZ R166, R209, R21.reuse, -R162.reuse ;  /* 0x00000015d1a67223 */ /* 0x180fe200000108a2 */
[-C--:B--2---:R-:W-:Y:S01]  /*6010*/  FFMA.FTZ R211, R165, R21.reuse, -R161 ;  /* 0x00000015a5d37223 */ /* 0x084fe200000108a1 */
[----:B------:R-:W-:Y:S01]  /*6020*/  FFMA.FTZ R165, R210, R21, -R162 ;  /* 0x00000015d2a57223 */ /* 0x000fe200000108a2 */
[----:B------:R0:W-:Y:S01]  /*6030*/  STL [R1+0x418], R171 ;  /* 0x000418ab01007387 */ /* 0x0001e20000100800 */
[----:B------:R-:W-:Y:S08]  /*6040*/  MUFU.EX2 R163, R163 ;  /* 0x000000a300a37308 */ /* 0x000ff00000000800 */
[----:B------:R-:W2:Y:S08]  /*6050*/  MUFU.EX2 R164, R164 ;  /* 0x000000a400a47308 */ /* 0x000eb00000000800 */
[----:B------:R-:W-:Y:S08]  /*6060*/  MUFU.EX2 R211, R211 ;  /* 0x000000d300d37308 */ /* 0x000ff00000000800 */
[----:B------:R-:W3:Y:S08]  /*6070*/  MUFU.EX2 R212, R212 ;  /* 0x000000d400d47308 */ /* 0x000ef00000000800 */
[----:B------:R-:W-:Y:S08]  /*6080*/  MUFU.EX2 R165, R165 ;  /* 0x000000a500a57308 */ /* 0x000ff00000000800 */
[----:B------:R-:W4:Y:S08]  /*6090*/  MUFU.EX2 R166, R166 ;  /* 0x000000a600a67308 */ /* 0x000f300000000800 */
[----:B------:R-:W-:Y:S08]  /*60a0*/  MUFU.EX2 R167, R167 ;  /* 0x000000a700a77308 */ /* 0x000ff00000000800 */
[----:B0-----:R-:W0:Y:S01]  /*60b0*/  MUFU.EX2 R171, R208 ;  /* 0x000000d000ab7308 */ /* 0x001e220000000800 */
[----:B------:R5:W-:Y:S04]  /*60c0*/  STL [R1+0x414], R10 ;  /* 0x0004140a01007387 */ /* 0x000be80000100800 */
[----:B------:R1:W-:Y:S01]  /*60d0*/  STL [R1+0x440], R11 ;  /* 0x0004400b01007387 */ /* 0x0003e20000100800 */
[----:B-----5:R-:W-:-:S02]  /*60e0*/  VIADD R10, R8, 0x80 ;  /* 0x00000080080a7836 */ /* 0x020fc40000000000 */
[----:B-1----:R-:W-:-:S03]  /*60f0*/  IMAD.MOV.U32 R11, RZ, RZ, R9 ;  /* 0x000000ffff0b7224 */ /* 0x002fc600078e0009 */
[----:B------:R-:W-:Y:S02]  /*6100*/  R2UR UR6, R10 ;  /* 0x000000000a0672ca */ /* 0x000fe400000e0000 */
[----:B------:R-:W-:Y:S01]  /*6110*/  R2UR UR7, R11 ;  /* 0x000000000b0772ca */ /* 0x000fe200000e0000 */
[----:B------:R1:W-:Y:S04]  /*6120*/  STL [R1+0x3e4], R227 ;  /* 0x0003e4e301007387 */ /* 0x0003e80000100800 */
        /* <DEDUP_REMOVED lines=24> */
[----:B--2---:R-:W-:Y:S01]  /*62b0*/  F2FP.F16.F32.PACK_AB R156, R164, R163 ;  /* 0x000000a3a49c723e */ /* 0x004fe200000000ff */
[--C-:B------:R-:W-:Y:S01]  /*62c0*/  FFMA.FTZ R209, R200, R21, -R162.reuse ;  /* 0x00000015c8d17223 */ /* 0x100fe200000108a2 */
[----:B---3--:R-:W-:Y:S01]  /*62d0*/  F2FP.F16.F32.PACK_AB R158, R212, R211 ;  /* 0x000000d3d49e723e */ /* 0x008fe200000000ff */
[----:B------:R-:W-:Y:S01]  /*62e0*/  FFMA.FTZ R207, R207, R21, -R162 ;  /* 0x00000015cfcf7223 */ /* 0x000fe200000108a2 */
[----:B----4-:R-:W-:Y:S01]  /*62f0*/  F2FP.F16.F32.PACK_AB R157, R166, R165 ;  /* 0x000000a5a69d723e */ /* 0x010fe200000000ff */
[----:B------:R-:W-:Y:S01]  /*6300*/  VIADD R10, R8, 0x100 ;  /* 0x00000100080a7836 */ /* 0x000fe20000000000 */
[----:B0-----:R-:W-:Y:S01]  /*6310*/  F2FP.F16.F32.PACK_AB R159, R171, R167 ;  /* 0x000000a7ab9f723e */ /* 0x001fe200000000ff */
[----:B------:R-:W-:Y:S01]  /*6320*/  STL.128 [R1+0x250], R24 ;  /* 0x0002501801007387 */ /* 0x000fe20000100c00 */
[----:B------:R-:W-:Y:S02]  /*6330*/  IMAD.MOV.U32 R11, RZ, RZ, R9 ;  /* 0x000000ffff0b7224 */ /* 0x000fe400078e0009 */
[----:B------:R-:W-:Y:S01]  /*6340*/  FFMA.FTZ R174, R174, R21, -R161 ;  /* 0x00000015aeae7223 */ /* 0x000fe200000108a1 */
[----:B------:R-:W-:Y:S01]  /*6350*/  FADD.FTZ R12, R231, R12 ;  /* 0x0000000ce70c7221 */ /* 0x000fe20000010000 */
[----:B------:R-:W-:Y:S01]  /*6360*/  STL.128 [R1+0x260], R28 ;  /* 0x0002601c01007387 */ /* 0x000fe20000100c00 */
[----:B------:R-:W-:Y:S01]  /*6370*/  FADD.FTZ R16, R15, R16 ;  /* 0x000000100f107221 */ /* 0x000fe20000010000 */
[----:B-1----:R-:W0:Y:S02]  /*6380*/  LDC R227, c[0x0][0x450] ;  /* 0x00011400ffe37b82 */ /* 0x002e240000000800 */
[----:B------:R-:W-:Y:S04]  /*6390*/  STL.128 [R1+0x270], R32 ;  /* 0x0002702001007387 */ /* 0x000fe80000100c00 */
        /* <DEDUP_REMOVED lines=28> */
[----:B------:R1:W-:Y:S02]  /*6560*/  STL.128 [R1+0x440], R148 ;  /* 0x0004409401007387 */ /* 0x0003e40000100c00 */
[----:B-1----:R-:W-:-:S06]  /*6570*/  WARPGROUP.ARRIVE ;  /* 0x00000000000079c5 */ /* 0x002fcc0000000000 */
[----:B------:R-:W-:Y:S01]  /*6580*/  HGMMA.64x256x16.F32 R24, R156, gdesc[UR4].tnspB, R24, gsb0 ;  /* 0x43e000049c187df0 */ /* 0x000fe20008000818 */
[-CC-:B------:R-:W-:Y:S01]  /*6590*/  FFMA.FTZ R170, R182, R21.reuse, -R161.reuse ;  /* 0x00000015b6aa7223 */ /* 0x180fe200000108a1 */
[-CC-:B------:R-:W-:Y:S01]  /*65a0*/  FFMA.FTZ R173, R188, R21.reuse, -R161.reuse ;  /* 0x00000015bcad7223 */ /* 0x180fe200000108a1 */
[-CC-:B------:R-:W-:Y:S01]  /*65b0*/  FFMA.FTZ R168, R176, R21.reuse, -R161.reuse ;  /* 0x00000015b0a87223 */ /* 0x180fe200000108a1 */
[-C--:B------:R-:W-:Y:S01]  /*65c0*/  FFMA.FTZ R169, R179, R21.reuse, -R161 ;  /* 0x00000015b3a97223 */ /* 0x080fe200000108a1 */
[-CC-:B------:R-:W-:Y:S01]  /*65d0*/  FFMA.FTZ R182, R196, R21.reuse, -R162.reuse ;  /* 0x00000015c4b67223 */ /* 0x180fe200000108a2 */
[----:B------:R-:W-:Y:S01]  /*65e0*/  FFMA.FTZ R188, R204, R21, -R162 ;  /* 0x00000015ccbc7223 */ /* 0x000fe200000108a2 */
[----:B------:R-:W-:Y:S08]  /*65f0*/  MUFU.EX2 R170, R170 ;  /* 0x000000aa00aa7308 */ /* 0x000ff00000000800 */
[----:B------:R-:W-:Y:S08]  /*6600*/  MUFU.EX2 R168, R168 ;  /* 0x000000a800a87308 */ /* 0x000ff00000000800 */
[----:B------:R-:W1:Y:S08]  /*6610*/  MUFU.EX2 R169, R169 ;  /* 0x000000a900a97308 */ /* 0x000e700000000800 */
[----:B------:R-:W2:Y:S08]  /*6620*/  MUFU.EX2 R173, R173 ;  /* 0x000000ad00ad7308 */ /* 0x000eb00000000800 */
[----:B------:R-:W-:Y:S08]  /*6630*/  MUFU.EX2 R182, R182 ;  /* 0x000000b600b67308 */ /* 0x000ff00000000800 */
[----:B------:R-:W3:Y:S08]  /*6640*/  MUFU.EX2 R209, R209 ;  /* 0x000000d100d17308 */ /* 0x000ef00000000800 */
[----:B------:R-:W-:Y:S08]  /*6650*/  MUFU.EX2 R188, R188 ;  /* 0x000000bc00bc7308 */ /* 0x000ff00000000800 */
[----:B------:R-:W4:Y:S01]  /*6660*/  MUFU.EX2 R207, R207 ;  /* 0x000000cf00cf7308 */ /* 0x000f220000000800 */
[----:B------:R-:W-:-:S02]  /*6670*/  R2UR UR6, R10 ;  /* 0x000000000a0672ca */ /* 0x000fc400000e0000 */
[----:B------:R-:W-:Y:S01]  /*6680*/  R2UR UR7, R11 ;  /* 0x000000000b0772ca */ /* 0x000fe200000e0000 */
[-CC-:B------:R-:W-:Y:S01]  /*6690*/  FFMA.FTZ R190, R191, R21.reuse, -R162.reuse ;  /* 0x00000015bfbe7223 */ /* 0x180fe200000108a2 */
[-CC-:B------:R-:W-:Y:S01]  /*66a0*/  FFMA.FTZ R191, R194, R21.reuse, -R162.reuse ;  /* 0x00000015c2bf7223 */ /* 0x180fe200000108a2 */
[-CC-:B------:R-:W-:Y:S01]  /*66b0*/  FFMA.FTZ R172, R175, R21.reuse, -R161.reuse ;  /* 0x00000015afac7223 */ /* 0x180fe200000108a1 */
[-CC-:B------:R-:W-:Y:S01]  /*66c0*/  FFMA.FTZ R194, R197, R21.reuse, -R162.reuse ;  /* 0x00000015c5c27223 */ /* 0x180fe200000108a2 */
[-CC-:B------:R-:W-:Y:S01]  /*66d0*/  FFMA.FTZ R179, R178, R21.reuse, -R161.reuse ;  /* 0x00000015b2b37223 */ /* 0x180fe200000108a1 */
[-CC-:B------:R-:W-:Y:S01]  /*66e0*/  FFMA.FTZ R175, R183, R21.reuse, -R161.reuse ;  /* 0x00000015b7af7223 */ /* 0x180fe200000108a1 */
[-C--:B------:R-:W-:Y:S01]  /*66f0*/  FFMA.FTZ R176, R187, R21.reuse, -R161 ;  /* 0x00000015bbb07223 */ /* 0x080fe200000108a1 */
[----:B------:R-:W-:Y:S01]  /*6700*/  FFMA.FTZ R197, R201, R21, -R162 ;  /* 0x00000015c9c57223 */ /* 0x000fe200000108a2 */
[----:B------:R-:W-:Y:S08]  /*6710*/  MUFU.EX2 R172, R172 ;  /* 0x000000ac00ac7308 */ /* 0x000ff00000000800 */
[----:B------:R-:W5:Y:S08]  /*6720*/  MUFU.EX2 R179, R179 ;  /* 0x000000b300b37308 */ /* 0x000f700000000800 */
[----:B------:R-:W-:Y:S08]  /*6730*/  MUFU.EX2 R175, R175 ;  /* 0x000000af00af7308 */ /* 0x000ff00000000800 */
[----:B------:R-:W0:Y:S08]  /*6740*/  MUFU.EX2 R176, R176 ;  /* 0x000000b000b07308 */ /* 0x000e300000000800 */
[----:B------:R-:W-:Y:S01]  /*6750*/  MUFU.EX2 R190, R190 ;  /* 0x000000be00be7308 */ /* 0x000fe20000000800 */
[----:B------:R-:W-:-:S02]  /*6760*/  WARPGROUP.DEPBAR.LE gsb0, 0x0 ;  /* 0x00008000000079c5 */ /* 0x000fc40000010000 */
[----:B-1----:R-:W-:Y:S02]  /*6770*/  F2FP.F16.F32.PACK_AB R156, R169, R168 ;  /* 0x000000a8a99c723e */ /* 0x002fe400000000ff */
[----:B--2---:R-:W-:Y:S02]  /*6780*/  F2FP.F16.F32.PACK_AB R158, R173, R170 ;  /* 0x000000aaad9e723e */ /* 0x004fe400000000ff */
[----:B---3--:R-:W-:Y:S02]  /*6790*/  F2FP.F16.F32.PACK_AB R157, R209, R182 ;  /* 0x000000b6d19d723e */ /* 0x008fe400000000ff */
[----:B----4-:R-:W-:Y:S01]  /*67a0*/  F2FP.F16.F32.PACK_AB R159, R207, R188 ;  /* 0x000000bccf9f723e */ /* 0x010fe200000000ff */
        /* <DEDUP_REMOVED lines=34> */
[----:B------:R-:W1:Y:S08]  /*69d0*/  MUFU.EX2 R191, R191 ;  /* 0x000000bf00bf7308 */ /* 0x000e700000000800 */
[----:B------:R-:W-:Y:S08]  /*69e0*/  MUFU.EX2 R194, R194 ;  /* 0x000000c200c27308 */ /* 0x000ff00000000800 */
[----:B------:R-:W2:Y:S01]  /*69f0*/  MUFU.EX2 R197, R197 ;  /* 0x000000c500c57308 */ /* 0x000ea20000000800 */
[----:B------:R-:W-:-:S02]  /*6a00*/  VIADD R10, R8, 0x180 ;  /* 0x00000180080a7836 */ /* 0x000fc40000000000 */
[----:B------:R-:W-:-:S03]  /*6a10*/  IMAD.MOV.U32 R11, RZ, RZ, R9 ;  /* 0x000000ffff0b7224 */ /* 0x000fc600078e0009 */
[----:B------:R-:W-:Y:S02]  /*6a20*/  R2UR UR6, R10 ;  /* 0x000000000a0672ca */ /* 0x000fe400000e0000 */
[----:B------:R-:W-:Y:S01]  /*6a30*/  R2UR UR7, R11 ;  /* 0x000000000b0772ca */ /* 0x000fe200000e0000 */
[-CC-:B------:R-:W-:Y:S01]  /*6a40*/  FFMA.FTZ R178, R184, R21.reuse, -R161.reuse ;  /* 0x00000015b8b27223 */ /* 0x180fe200000108a1 */
[-CC-:B------:R-:W-:Y:S01]  /*6a50*/  FFMA.FTZ R187, R186, R21.reuse, -R161.reuse ;  /* 0x00000015babb7223 */ /* 0x180fe200000108a1 */
[-CC-:B------:R-:W-:Y:S01]  /*6a60*/  FFMA.FTZ R184, R193, R21.reuse, -R162.reuse ;  /* 0x00000015c1b87223 */ /* 0x180fe200000108a2 */
[-C--:B------:R-:W-:Y:S01]  /*6a70*/  FFMA.FTZ R183, R180, R21.reuse, -R161 ;  /* 0x00000015b4b77223 */ /* 0x080fe200000108a1 */
[-CC-:B------:R-:W-:Y:S01]  /*6a80*/  FFMA.FTZ R193, R198, R21.reuse, -R162.reuse ;  /* 0x00000015c6c17223 */ /* 0x180fe200000108a2 */
[-CC-:B------:R-:W-:Y:S01]  /*6a90*/  FFMA.FTZ R186, R202, R21.reuse, -R162.reuse ;  /* 0x00000015caba7223 */ /* 0x180fe200000108a2 */
[----:B------:R-:W-:Y:S01]  /*6aa0*/  FFMA.FTZ R201, R205, R21, -R162 ;  /* 0x00000015cdc97223 */ /* 0x000fe200000108a2 */
[----:B------:R-:W-:Y:S08]  /*6ab0*/  MUFU.EX2 R174, R174 ;  /* 0x000000ae00ae7308 */ /* 0x000ff00000000800 */
[----:B------:R-:W3:Y:S08]  /*6ac0*/  MUFU.EX2 R183, R183 ;  /* 0x000000b700b77308 */ /* 0x000ef00000000800 */
[----:B------:R-:W-:Y:S08]  /*6ad0*/  MUFU.EX2 R178, R178 ;  /* 0x000000b200b27308 */ /* 0x000ff00000000800 */
[----:B------:R-:W4:Y:S08]  /*6ae0*/  MUFU.EX2 R187, R187 ;  /* 0x000000bb00bb7308 */ /* 0x000f300000000800 */
[----:B------:R-:W-:Y:S08]  /*6af0*/  MUFU.EX2 R184, R184 ;  /* 0x000000b800b87308 */ /* 0x000ff00000000800 */
[----:B------:R-:W4:Y:S08]  /*6b00*/  MUFU.EX2 R193, R193 ;  /* 0x000000c100c17308 */ /* 0x000f300000000800 */
[----:B------:R-:W-:Y:S08]  /*6b10*/  MUFU.EX2 R186, R186 ;  /* 0x000000ba00ba7308 */ /* 0x000ff00000000800 */
[----:B------:R-:W4:Y:S01]  /*6b20*/  MUFU.EX2 R201, R201 ;  /* 0x000000c900c97308 */ /* 0x000f220000000800 */
[----:B------:R-:W-:-:S02]  /*6b30*/  VIADD R10, R8, 0x200 ;  /* 0x00000200080a7836 */ /* 0x000fc40000000000 */
[----:B------:R-:W-:Y:S01]  /*6b40*/  IMAD.MOV.U32 R11, RZ, RZ, R9 ;  /* 0x000000ffff0b7224 */ /* 0x000fe200078e0009 */
[----:B------:R-:W-:Y:S02]  /*6b50*/  WARPGROUP.DEPBAR.LE gsb0, 0x0 ;  /* 0x00008000000079c5 */ /* 0x000fe40000010000 */
[----:B-----5:R-:W-:Y:S02]  /*6b60*/  F2FP.F16.F32.PACK_AB R156, R179, R172 ;  /* 0x000000acb39c723e */ /* 0x020fe400000000ff */
[----:B0-----:R-:W-:Y:S02]  /*6b70*/  F2FP.F16.F32.PACK_AB R158, R176, R175 ;  /* 0x000000afb09e723e */ /* 0x001fe400000000ff */
[----:B-1----:R-:W-:Y:S02]  /*6b80*/  F2FP.F16.F32.PACK_AB R157, R191, R190 ;  /* 0x000000bebf9d723e */ /* 0x002fe400000000ff */
[----:B--2---:R-:W-:Y:S01]  /*6b90*/  F2FP.F16.F32.PACK_AB R159, R197, R194 ;  /* 0x000000c2c59f723e */ /* 0x004fe200000000ff */
        /* <DEDUP_REMOVED lines=32> */
[----:B0-----:R-:W-:-:S06]  /*6da0*/  WARPGROUP.ARRIVE ;  /* 0x00000000000079c5 */ /* 0x001fcc0000000000 */
[----:B------:R-:W-:Y:S01]  /*6db0*/  HGMMA.64x256x16.F32 R24, R156, gdesc[UR4].tnspB, R24, gsb0 ;  /* 0x43e000049c187df0 */ /* 0x000fe20008000818 */
        /* <DEDUP_REMOVED lines=8> */
[-CC-:B------:R-:W-:Y:S01]  /*6e40*/  FFMA.FTZ R181, R203, R21.reuse, -R162.reuse ;  /* 0x00000015cbb57223 */ /* 0x180fe200000108a2 */
[----:B------:R-:W-:Y:S01]  /*6e50*/  FFMA.FTZ R162, R206, R21, -R162 ;  /* 0x00000015cea27223 */ /* 0x000fe200000108a2 */
[----:B------:R-:W-:Y:S01]  /*6e60*/  MUFU.EX2 R10, R10 ;  /* 0x0000000a000a7308 */ /* 0x000fe20000000800 */
[----:B------:R-:W-:Y:S01]  /*6e70*/  VIADD R8, R8, 0x280 ;  /* 0x0000028008087836 */ /* 0x000fe20000000000 */
[----:B------:R-:W2:Y:S06]  /*6e80*/  @!P0 LDL R21, [R1+0x210] ;  /* 0x0002100001158983 */ /* 0x000eac0000100800 */
[----:B------:R-:W0:Y:S08]  /*6e90*/  MUFU.EX2 R11, R11 ;  /* 0x0000000b000b7308 */ /* 0x000e300000000800 */
[----:B------:R-:W-:Y:S08]  /*6ea0*/  MUFU.EX2 R177, R177 ;  /* 0x000000b100b17308 */ /* 0x000ff00000000800 */
[----:B------:R-:W1:Y:S08]  /*6eb0*/  MUFU.EX2 R180, R180 ;  /* 0x000000b400b47308 */ /* 0x000e700000000800 */
[----:B------:R-:W-:Y:S08]  /*6ec0*/  MUFU.EX2 R161, R161 ;  /* 0x000000a100a17308 */ /* 0x000ff00000000800 */
[----:B------:R-:W5:Y:S08]  /*6ed0*/  MUFU.EX2 R196, R196 ;  /* 0x000000c400c47308 */ /* 0x000f700000000800 */
[----:B------:R-:W-:Y:S08]  /*6ee0*/  MUFU.EX2 R181, R181 ;  /* 0x000000b500b57308 */ /* 0x000ff00000000800 */
[----:B------:R-:W5:Y:S01]  /*6ef0*/  MUFU.EX2 R162, R162 ;  /* 0x000000a200a27308 */ /* 0x000f620000000800 */
[----:B------:R-:W-:-:S02]  /*6f00*/  WARPGROUP.DEPBAR.LE gsb0, 0x0 ;  /* 0x00008000000079c5 */ /* 0x000fc40000010000 */
[----:B---3--:R-:W-:Y:S02]  /*6f10*/  F2FP.F16.F32.PACK_AB R156, R183, R174 ;  /* 0x000000aeb79c723e */ /* 0x008fe400000000ff */
[----:B----4-:R-:W-:Y:S02]  /*6f20*/  F2FP.F16.F32.PACK_AB R158, R187, R178 ;  /* 0x000000b2bb9e723e */ /* 0x010fe400000000ff */
[----:B------:R-:W-:Y:S02]  /*6f30*/  F2FP.F16.F32.PACK_AB R157, R193, R184 ;  /* 0x000000b8c19d723e */ /* 0x000fe400000000ff */
[----:B------:R-:W-:Y:S01]  /*6f40*/  F2FP.F16.F32.PACK_AB R159, R201, R186 ;  /* 0x000000bac99f723e */ /* 0x000fe200000000ff */
        /* <DEDUP_REMOVED lines=32> */
[----:B---3--:R-:W-:-:S06]  /*7150*/  WARPGROUP.ARRIVE ;  /* 0x00000000000079c5 */ /* 0x008fcc0000000000 */
[----:B------:R-:W-:Y:S01]  /*7160*/  HGMMA.64x256x16.F32 R24, R156, gdesc[UR4].tnspB, R24, gsb0 ;  /* 0x43e000049c187df0 */ /* 0x000fe20008000818 */
[----:B------:R-:W-:Y:S02]  /*7170*/  R2UR UR6, R8 ;  /* 0x00000000080672ca */ /* 0x000fe400000e0000 */
[----:B------:R-:W-:Y:S02]  /*7180*/  R2UR UR7, R9 ;  /* 0x00000000090772ca */ /* 0x000fe400000e0000 */
[----:B------:R-:W3:Y:S01]  /*7190*/  @!P0 LDL.64 R8, [R1+0x68] ;  /* 0x0000680001088983 */ /* 0x000ee20000100a00 */
[----:B------:R-:W-:Y:S02]  /*71a0*/  WARPGROUP.DEPBAR.LE gsb0, 0x0 ;  /* 0x00008000000079c5 */ /* 0x000fe40000010000 */
[----:B0-----:R-:W-:Y:S02]  /*71b0*/  F2FP.F16.F32.PACK_AB R156, R11, R10 ;  /* 0x0000000a0b9c723e */ /* 0x001fe400000000ff */
[----:B-1----:R-:W-:-:S02]  /*71c0*/  F2FP.F16.F32.PACK_AB R158, R180, R177 ;  /* 0x000000b1b49e723e */ /* 0x002fc400000000ff */
[----:B-----5:R-:W-:Y:S02]  /*71d0*/  F2FP.F16.F32.PACK_AB R157, R196, R161 ;  /* 0x000000a1c49d723e */ /* 0x020fe400000000ff */
        /* <DEDUP_REMOVED lines=74> */
[----:B------:R0:W-:Y:S04]  /*7680*/  STL.128 [R1+0x3b0], R112 ;  /* 0x0003b07001007387 */ /* 0x0001e80000100c00 */
        /* <DEDUP_REMOVED lines=9> */
[----:B------:R-:W4:Y:S04]  /*7720*/  LDL R157, [R1+0x250] ;  /* 0x00025000019d7983 */ /* 0x000f280000100800 */
[----:B0-----:R-:W5:Y:S04]  /*7730*/  LDL R113, [R1+0x254] ;  /* 0x0002540001717983 */ /* 0x001f680000100800 */
[----:B------:R-:W5:Y:S04]  /*7740*/  LDL R111, [R1+0x258] ;  /* 0x00025800016f7983 */ /* 0x000f680000100800 */
        /* <DEDUP_REMOVED lines=61> */
[----:B-1----:R-:W5:Y:S04]  /*7b20*/  LDL R150, [R1+0x350] ;  /* 0x0003500001967983 */ /* 0x002f680000100800 */
        /* <DEDUP_REMOVED lines=62> */
[----:B------:R-:W5:Y:S01]  /*7f10*/  LDL R26, [R1+0x44c] ;  /* 0x00044c00011a7983 */ /* 0x000f620000100800 */
        /* <DEDUP_REMOVED lines=22> */
[----:B---3--:R-:W-:Y:S02]  /*8080*/  @!P0 MOV R8, R8 ;  /* 0x0000000800088202 */ /* 0x008fe40000000f00 */
[----:B------:R-:W-:Y:S01]  /*8090*/  FADD.FTZ R10, R11, R10 ;  /* 0x0000000a0b0a7221 */ /* 0x000fe20000010000 */
[----:B------:R-:W-:Y:S02]  /*80a0*/  FADD.FTZ R196, R196, R161 ;  /* 0x000000a1c4c47221 */ /* 0x000fe40000010000 */
[----:B--2---:R-:W-:Y:S02]  /*80b0*/  @!P0 IMAD R21, R21, 0x8, R8 ;  /* 0x0000000815158824 */ /* 0x004fe400078e0208 */
[----:B------:R-:W-:Y:S01]  /*80c0*/  FADD.FTZ R177, R177, R10 ;  /* 0x0000000ab1b17221 */ /* 0x000fe20000010000 */
[----:B------:R-:W-:Y:S01]  /*80d0*/  FADD.FTZ R181, R181, R196 ;  /* 0x000000c4b5b57221 */ /* 0x000fe20000010000 */
[----:B------:R-:W-:Y:S02]  /*80e0*/  STL [R1+0x88], RZ ;  /* 0x000088ff01007387 */ /* 0x000fe40000100800 */
[----:B------:R-:W-:Y:S01]  /*80f0*/  FADD.FTZ R180, R180, R177 ;  /* 0x000000b1b4b47221 */ /* 0x000fe20000010000 */
[----:B------:R-:W-:Y:S01]  /*8100*/  FADD.FTZ R181, R162, R181 ;  /* 0x000000b5a2b57221 */ /* 0x000fe20000010000 */
[----:B------:R-:W-:Y:S01]  /*8110*/  STL [R1+0x88], R234 ;  /* 0x000088ea01007387 */ /* 0x000fe20000100800 */
[----:B------:R-:W-:-:S03]  /*8120*/  @!P0 PRMT R21, RZ, 0x654, R21 ;  /* 0x00000654ff158816 */ /* 0x000fc60000000015 */
[----:B------:R-:W-:Y:S04]  /*8130*/  STL [R1+0x88], R234 ;  /* 0x000088ea01007387 */ /* 0x000fe80000100800 */
[----:B------:R-:W-:Y:S04]  /*8140*/  STL [R1+0x88], R234 ;  /* 0x000088ea01007387 */ /* 0x000fe80000100800 */
[----:B------:R-:W-:Y:S04]  /*8150*/  STL [R1+0x88], R234 ;  /* 0x000088ea01007387 */ /* 0x000fe80000100800 */
[----:B------:R-:W-:Y:S04]  /*8160*/  STL [R1+0x88], R234 ;  /* 0x000088ea01007387 */ /* 0x000fe80000100800 */
[----:B------:R-:W-:Y:S04]  /*8170*/  STL [R1+0x88], R234 ;  /* 0x000088ea01007387 */ /* 0x000fe80000100800 */
[----:B------:R0:W-:Y:S04]  /*8180*/  STL [R1+0x224], R0 ;  /* 0x0002240001007387 */ /* 0x0001e80000100800 */
[----:B------:R1:W-:Y:S04]  /*8190*/  STL.64 [R1+0x230], R180 ;  /* 0x000230b401007387 */ /* 0x0003e80000100a00 */
[----:B----4-:R1:W-:Y:S04]  /*81a0*/  STL [R1+0x250], R157 ;  /* 0x0002509d01007387 */ /* 0x0103e80000100800 */
[----:B-----5:R1:W-:Y:S04]  /*81b0*/  STL [R1+0x254], R113 ;  /* 0x0002547101007387 */ /* 0x0203e80000100800 */
[----:B------:R1:W-:Y:S04]  /*81c0*/  STL [R1+0x258], R111 ;  /* 0x0002586f01007387 */ /* 0x0003e80000100800 */
        /* <DEDUP_REMOVED lines=124> */
[----:B------:R1:W-:Y:S01]  /*8990*/  STL [R1+0x44c], R26 ;  /* 0x00044c1a01007387 */ /* 0x0003e20000100800 */
[----:B------:R1:W-:Y:S03]  /*89a0*/  @!P0 SYNCS.ARRIVE.TRANS64.RED.A1T0 RZ, [R21+URZ], RZ ;  /* 0x000000ff15ff89a7 */ /* 0x0003e6000810043f */
[----:B0-----:R-:W2:Y:S01]  /*89b0*/  LDL R0, [R1+0x70] ;  /* 0x0000700001007983 */ /* 0x001ea20000100800 */
[----:B------:R-:W-:Y:S01]  /*89c0*/  ISETP.NE.AND P1, PT, R6, 0x1, PT ;  /* 0x000000010600780c */ /* 0x000fe20003f25270 */
[----:B--2---:R-:W-:-:S12]  /*89d0*/  IMAD.SHL.U32 R6, R0, 0x80, RZ ;  /* 0x0000008000067824 */ /* 0x004fd800078e00ff */
[----:B------:R-:W-:-:S04]  /*89e0*/  @P1 IMAD.HI.U32 R0, R6, R7, RZ ;  /* 0x0000000706001227 */ /* 0x000fc800078e00ff */
[----:B------:R-:W-:Y:S01]  /*89f0*/  IMAD.MOV.U32 R7, RZ, RZ, R6 ;  /* 0x000000ffff077224 */ /* 0x000fe200078e0006 */
[----:B------:R-:W-:Y:S02]  /*8a00*/  @P1 SHF.R.U32.HI R7, RZ, R227, R0 ;  /* 0x000000e3ff071219 */ /* 0x000fe40000011600 */
[----:B------:R-:W-:-:S03]  /*8a10*/  ISETP.GE.AND P1, PT, R5, 0x1, PT ;  /* 0x000000010500780c */ /* 0x000fc60003f26270 */
[----:B------:R-:W-:Y:S02]  /*8a20*/  IMAD.IADD R7, R160, 0x1, R7 ;  /* 0x00000001a0077824 */ /* 0x000fe400078e0207 */
[----:B------:R-:W-:Y:S02]  /*8a30*/  VIADD R0, R154, 0xfffffffe ;  /* 0xfffffffe9a007836 */ /* 0x000fe40000000000 */
[----:B------:R-:W-:-:S06]  /*8a40*/  IMAD.IADD R4, R7, 0x1, R4 ;  /* 0x0000000107047824 */ /* 0x000fcc00078e0204 */
[----:B-1----:R-:W-:Y:S05]  /*8a50*/  @!P1 BRA `(.L_x_10936) ;  /* 0x0000000000409947 */ /* 0x002fea0003800000 */
[C---:B------:R-:W-:Y:S01]  /*8a60*/  ISETP.GT.AND P1, PT, R7.reuse, RZ, PT ;  /* 0x000000ff0700720c */ /* 0x040fe20003f24270 */
[----:B------:R-:W-:Y:S01]  /*8a70*/  BSSY B0, `(.L_x_10937) ;  /* 0x000000c000007945 */ /* 0x000fe20003800000 */
[----:B------:R-:W-:-:S11]  /*8a80*/  VIADD R8, R7, 0xffffffff ;  /* 0xffffffff07087836 */ /* 0x000fd60000000000 */
[----:B------:R-:W-:Y:S05]  /*8a90*/  @P1 BRA `(.L_x_10938) ;  /* 0x0000000000181947 */ /* 0x000fea0003800000 */
[----:B------:R-:W-:Y:S01]  /*8aa0*/  ISETP.NE.AND P1, PT, R5, 0x1, PT ;  /* 0x000000010500780c */ /* 0x000fe20003f25270 */
[----:B------:R-:W-:-:S12]  /*8ab0*/  IMAD.MOV R7, RZ, RZ, -R7 ;  /* 0x000000ffff077224 */ /* 0x000fd800078e0a07 */
[----:B------:R-:W-:-:S05]  /*8ac0*/  @P1 IMAD.HI.U32 R2, R7, R2, RZ ;  /* 0x0000000207021227 */ /* 0x000fca00078e00ff */
[----:B------:R-:W-:-:S04]  /*8ad0*/  @P1 SHF.R.U32.HI R7, RZ, R3, R2 ;  /* 0x00000003ff071219 */ /* 0x000fc80000011602 */
[----:B------:R-:W-:Y:S01]  /*8ae0*/  LOP3.LUT R8, RZ, R7, RZ, 0x33, !PT ;  /* 0x00000007ff087212 */ /* 0x000fe200078e33ff */
[----:B------:R-:W-:Y:S06]  /*8af0*/  BRA `(.L_x_10939) ;  /* 0x00000000000c7947 */ /* 0x000fec0003800000 */
.L_x_10938:
[----:B------:R-:W-:-:S13]  /*8b00*/  ISETP.NE.AND P1, PT, R5, 0x1, PT ;  /* 0x000000010500780c */ /* 0x000fda0003f25270 */
[----:B------:R-:W-:-:S05]  /*8b10*/  @P1 IMAD.HI.U32 R2, R8, R2, RZ ;  /* 0x0000000208021227 */ /* 0x000fca00078e00ff */
[----:B------:R-:W-:-:S07]  /*8b20*/  @P1 SHF.R.U32.HI R8, RZ, R3, R2 ;  /* 0x00000003ff081219 */ /* 0x000fce0000011602 */
.L_x_10939:
[----:B------:R-:W-:Y:S05]  /*8b30*/  BSYNC B0 ;  /* 0x0000000000007941 */ /* 0x000fea0003800000 */
.L_x_10937:
[----:B------:R-:W-:-:S05]  /*8b40*/  IMAD R5, R8, R5, R5 ;  /* 0x0000000508057224 */ /* 0x000fca00078e0205 */
[----:B------:R-:W-:-:S07]  /*8b50*/  VIMNMX R4, R4, R5, PT ;  /* 0x0000000504047248 */ /* 0x000fce0003fe0100 */
.L_x_10936:
[----:B------:R-:W-:Y:S01]  /*8b60*/  IMAD.HI R4, R4, 0x2aaaaaab, RZ ;  /* 0x2aaaaaab04047827 */ /* 0x000fe200078e02ff */
[----:B------:R-:W-:Y:S04]  /*8b70*/  BSSY B2, `(.L_x_10940) ;  /* 0x0000011000027945 */ /* 0x000fe80003800000 */
[----:B------:R-:W-:-:S04]  /*8b80*/  SHF.R.U32.HI R3, RZ, 0x1f, R4 ;  /* 0x0000001fff037819 */ /* 0x000fc80000011604 */
[----:B------:R-:W-:-:S04]  /*8b90*/  LEA.HI.SX32 R3, R4, R3, 0x1c ;  /* 0x0000000304037211 */ /* 0x000fc800078fe2ff */
[----:B------:R-:W-:-:S04]  /*8ba0*/  VIMNMX R190, R192, R3, !PT ;  /* 0x00000003c0be7248 */ /* 0x000fc80007fe0100 */
[----:B------:R-:W-:-:S13]  /*8bb0*/  ISETP.GE.AND P1, PT, R0, R190, PT ;  /* 0x000000be0000720c */ /* 0x000fda0003f26270 */
[----:B------:R-:W-:Y:S05]  /*8bc0*/  @!P1 BRA `(.L_x_10941) ;  /* 0x00000000002c9947 */ /* 0x000fea0003800000 */
[----:B------:R-:W-:Y:S01]  /*8bd0*/  BSSY B1, `(.L_x_10942) ;  /* 0x0000008000017945 */ /* 0x000fe20003800000 */
.L_x_10944:
[----:B------:R-:W-:Y:S01]  /*8be0*/  BSSY B0, `(.L_x_10943) ;  /* 0x0000003000007945 */ /* 0x000fe20003800000 */
[----:B------:R-:W-:-:S07]  /*8bf0*/  MOV R194, 0x8c10 ;  /* 0x00008c1000c27802 */ /* 0x000fce0000000f00 */
[----:B------:R-:W-:Y:S05]  /*8c00*/  CALL.REL.NOINC `($_ZN7cutlass13device_kernelIN5flash11enable_sm90INS1_16FlashAttnFwdSm90INS1_25CollectiveMainloopFwdSm90ILi2EN4cute5tupleIJNS5_1CILi1EEES8_S8_EEENS6_IJNS7_ILi128EEENS7_ILi96EEENS7_ILi64EEEEEELi256ENS_6half_tEfNS_4arch4Sm90ELb0ELb1ELb0ELb0ELb0ELb0ELb1ELb1ELb0ELb1ELb1ELb0EEENS1_21CollectiveEpilogueFwdINS6_IJSA_NS7_ILi256EEESB_EEES9_SE_SG_Li256ELb0ELb1ELb1ELb0EEENS1_19SingleTileSchedulerILb0ELb1ELb1ELi128EEEEEEEEEvNT_6ParamsE$_ZZN5flash25CollectiveMainloopFwdSm90ILi2EN4cute5tupleIJNS1_1CILi1EEES4_S4_EEENS2_IJNS3_ILi128EEENS3_ILi96EEENS3_ILi64EEEEEELi256EN7cutlass6half_tEfNSA_4arch4Sm90ELb0ELb1ELb0ELb0ELb0ELb0ELb1ELb1ELb0ELb1ELb1ELb0EE3mmaINS_16FlashAttnFwdSm90ISE_NS_21CollectiveEpilogueFwdINS2_IJS6_NS3_ILi256EEES7_EEES5_SB_SD_Li256ELb0ELb1ELb1ELb0EEENS_19SingleTileSchedulerILb0ELb1ELb1ELi128EEEE13SharedStorageENS1_6TensorINS1_11ArrayEngineIfLm128EEENS1_6LayoutINS2_IJNS2_IJNS3_ILi2EEEST_NS3_ILi32EEEEEES4_S4_EEENS2_IJNS2_IJS4_ST_NS3_ILi4EEEEEENS3_ILi0EEESZ_EEEEEEENS_7SoftmaxILi2ELi0EEEEEbRKNSE_6ParamsENSA_25PipelineTmaAsyncNoClusterILi2ENSA_16PipelineTmaAsyncILi2EEEEES1B_RNSA_13PipelineStateILj2EEERT0_RT1_iRiRKNS_16SeqlenInfoQKNewKILb0ELb0EEENS2_IJiiiiEEERT_ENKUliT_T0_T1_E_clIZSF_ISO_S12_S14_EbS17_S1B_S1B_S1E_S1G_S1I_iS1J_S1N_S1O_S1Q_EUlRS1R_iE1_NS3_ILb0EEENS3_ILb1EEEEEDaiS1R_S1S_S1T_) ;  /* 0x000002c0001c7944 */ /* 0x000fea0003c00000 */
[----:B------:R-:W-:Y:S05]  /*8c10*/  BSYNC B0 ;  /* 0x0000000000007941 */ /* 0x000fea0003800000 */
.L_x_10943:
[C---:B------:R-:W-:Y:S01]  /*8c20*/  ISETP.GT.AND P1, PT, R0.reuse, R190, PT ;  /* 0x000000be0000720c */ /* 0x040fe20003f24270 */
[----:B------:R-:W-:-:S12]  /*8c30*/  VIADD R0, R0, 0xffffffff ;  /* 0xffffffff00007836 */ /* 0x000fd80000000000 */
[----:B------:R-:W-:Y:S05]  /*8c40*/  @P1 BRA `(.L_x_10944) ;  /* 0xfffffffc00e41947 */ /* 0x000fea000383ffff */
[----:B------:R-:W-:Y:S05]  /*8c50*/  BSYNC B1 ;  /* 0x0000000000017941 */ /* 0x000fea0003800000 */
.L_x_10942:
[----:B------:R-:W2:Y:S02]  /*8c60*/  LDL R6, [R1+0x70] ;  /* 0x0000700001067983 */ /* 0x000ea40000100800 */
[----:B--2---:R-:W-:-:S07]  /*8c70*/  IMAD.SHL.U32 R6, R6, 0x80, RZ ;  /* 0x0000008006067824 */ /* 0x004fce00078e00ff */
.L_x_10941:
[----:B------:R-:W-:Y:S05]  /*8c80*/  BSYNC B2 ;  /* 0x0000000000027941 */ /* 0x000fea0003800000 */
.L_x_10940:
[----:B------:R-:W0:Y:S01]  /*8c90*/  LDC R2, c[0x0][0x448] ;  /* 0x00011200ff027b82 */ /* 0x000e220000000800 */
[----:B------:R-:W-:Y:S01]  /*8ca0*/  VIADD R6, R6, 0x7f ;  /* 0x0000007f06067836 */ /* 0x000fe20000000000 */
[----:B------:R-:W-:-:S06]  /*8cb0*/  ULDC UR4, c[0x0][0xad4] ;  /* 0x0002b50000047ab9 */ /* 0x000fcc0000000800 */
[----:B------:R-:W1:Y:S01]  /*8cc0*/  LDC R7, c[0x0][0xadc] ;  /* 0x0002b700ff077b82 */ /* 0x000e620000000800 */
[----:B0-----:R-:W-:-:S13]  /*8cd0*/  ISETP.NE.AND P1, PT, R2, 0x1, PT ;  /* 0x000000010200780c */ /* 0x001fda0003f25270 */
[----:B------:R-:W0:Y:S08]  /*8ce0*/  @P1 LDC R3, c[0x0][0x44c] ;  /* 0x00011300ff031b82 */ /* 0x000e300000000800 */
[----:B------:R-:W2:Y:S01]  /*8cf0*/  @P1 LDC R5, c[0x0][0x450] ;  /* 0x00011400ff051b82 */ /* 0x000ea20000000800 */
[----:B0-----:R-:W-:-:S05]  /*8d00*/  @P1 IMAD.HI.U32 R2, R6, R3, RZ ;  /* 0x0000000306021227 */ /* 0x001fca00078e00ff */
[----:B--2---:R-:W-:Y:S02]  /*8d10*/  @P1 SHF.R.U32.HI R6, RZ, R5, R2 ;  /* 0x00000005ff061219 */ /* 0x004fe40000011602 */
[----:B-1----:R-:W-:-:S03]  /*8d20*/  ISETP.GE.AND P1, PT, R7, 0x1, PT ;  /* 0x000000010700780c */ /* 0x002fc60003f26270 */
[----:B------:R-:W-:-:S04]  /*8d30*/  IMAD.IADD R6, R235, 0x1, R6 ;  /* 0x00000001eb067824 */ /* 0x000fc800078e0206 */
[----:B------:R-:W-:-:S06]  /*8d40*/  VIADD R2, R6, -UR4 ;  /* 0x8000000406027c36 */ /* 0x000fcc0008000000 */
[----:B------:R-:W-:Y:S05]  /*8d50*/  @!P1 BRA `(.L_x_10945) ;  /* 0x0000000000449947 */ /* 0x000fea0003800000 */
        /* <DEDUP_REMOVED lines=10> */
.L_x_10947:
[----:B------:R-:W-:-:S13]  /*8e00*/  ISETP.NE.AND P1, PT, R7, 0x1, PT ;  /* 0x000000010700780c */ /* 0x000fda0003f25270 */
[----:B------:R-:W0:Y:S02]  /*8e10*/  @P1 LDC.64 R4, c[0x0][0xae0] ;  /* 0x0002b800ff041b82 */ /* 0x000e240000000a00 */
[----:B0-----:R-:W-:-:S05]  /*8e20*/  @P1 IMAD.HI.U32 R4, R6, R4, RZ ;  /* 0x0000000406041227 */ /* 0x001fca00078e00ff */
[----:B------:R-:W-:-:S07]  /*8e30*/  @P1 SHF.R.U32.HI R6, RZ, R5, R4 ;  /* 0x00000005ff061219 */ /* 0x000fce0000011604 */
.L_x_10948:
[----:B------:R-:W-:Y:S05]  /*8e40*/  BSYNC B0 ;  /* 0x0000000000007941 */ /* 0x000fea0003800000 */
.L_x_10946:
[----:B------:R-:W-:-:S05]  /*8e50*/  IMAD R3, R6, R7, RZ ;  /* 0x0000000706037224 */ /* 0x000fca00078e02ff */
[----:B------:R-:W-:-:S07]  /*8e60*/  VIMNMX R2, R2, R3, !PT ;  /* 0x0000000302027248 */ /* 0x000fce0007fe0100 */
.L_x_10945:
[----:B------:R-:W-:-:S04]  /*8e70*/  VIADD R2, R2, 0x5f ;  /* 0x0000005f02027836 */ /* 0x000fc80000000000 */
[----:B------:R-:W-:-:S05]  /*8e80*/  IMAD.HI R2, R2, 0x2aaaaaab, RZ ;  /* 0x2aaaaaab02027827 */ /* 0x000fca00078e02ff */
[----:B------:R-:W-:-:S04]  /*8e90*/  SHF.R.U32.HI R3, RZ, 0x1f, R2 ;  /* 0x0000001fff037819 */ /* 0x000fc80000011602 */
[----:B------:R-:W-:-:S04]  /*8ea0*/  LEA.HI.SX32 R3, R2, R3, 0x1c ;  /* 0x0000000302037211 */ /* 0x000fc800078fe2ff */
[----:B------:R-:W-:-:S04]  /*8eb0*/  VIMNMX R182, R192, R3, !PT ;  /* 0x00000003c0b67248 */ /* 0x000fc80007fe0100 */
[----:B------:R-:W-:-:S13]  /*8ec0*/  ISETP.GE.AND P1, PT, R0, R182, PT ;  /* 0x000000b60000720c */ /* 0x000fda0003f26270 */
[----:B------:R-:W-:Y:S05]  /*8ed0*/  @!P1 BRA `(.L_x_10949) ;  /* 0x0000016400d89947 */ /* 0x000fea0003800000 */
[----:B------:R0:W5:Y:S01]  /*8ee0*/  LDL.64 R2, [R1+0x170] ;  /* 0x0001700001027983 */ /* 0x0001620000100a00 */
[----:B------:R-:W-:-:S07]  /*8ef0*/  IMAD.MOV.U32 R14, RZ, RZ, R0 ;  /* 0x000000ffff0e7224 */ /* 0x000fce00078e0000 */
.L_x_10966:
[----:B0----5:R-:W2:Y:S04]  /*8f00*/  LD.E R5, desc[UR44][R2.64] ;  /* 0x0000002c02057980 */ /* 0x021ea8000c101900 */
[----:B-1----:R-:W3:Y:S01]  /*8f10*/  LD.E R0, desc[UR44][R2.64+0x8] ;  /* 0x0000082c02007980 */ /* 0x002ee2000c101900 */
[----:B--2---:R-:W-:-:S05]  /*8f20*/  VIADD R5, R5, 0x1 ;  /* 0x0000000105057836 */ /* 0x004fca0000000000 */
[----:B------:R-:W-:-:S13]  /*8f30*/  ISETP.NE.AND P2, PT, R5, 0x2, PT ;  /* 0x000000020500780c */ /* 0x000fda0003f45270 */
[----:B------:R1:W5:Y:S04]  /*8f40*/  @P2 LD.E R11, desc[UR44][R2.64+0x4] ;  /* 0x0000042c020b2980 */ /* 0x000368000c101900 */
[----:B------:R-:W2:Y:S01]  /*8f50*/  @!P2 LD.E R4, desc[UR44][R2.64+0x4] ;  /* 0x0000042c0204a980 */ /* 0x000ea2000c101900 */
[----:B---3--:R-:W-:-:S03]  /*8f60*/  VIADD R9, R0, 0x1 ;  /* 0x0000000100097836 */ /* 0x008fc60000000000 */
[----:B------:R3:W-:Y:S04]  /*8f70*/  ST.E desc[UR44][R2.64], R5 ;  /* 0x0000000502007985 */ /* 0x0007e8000c10192c */
[----:B------:R1:W-:Y:S04]  /*8f80*/  ST.E desc[UR44][R2.64+0x8], R9 ;  /* 0x0000080902007985 */ /* 0x0003e8000c10192c */
[----:B------:R1:W-:Y:S01]  /*8f90*/  @!P2 ST.E desc[UR44][R2.64], RZ ;  /* 0x000000ff0200a985 */ /* 0x0003e2000c10192c */
[----:B--2---:R-:W-:-:S05]  /*8fa0*/  @!P2 LOP3.LUT R11, R4, 0x1, RZ, 0x3c, !PT ;  /* 0x00000001040ba812 */ /* 0x004fca00078e3cff */
[----:B------:R1:W-:Y:S04]  /*8fb0*/  @!P2 ST.E desc[UR44][R2.64+0x4], R11 ;  /* 0x0000040b0200a985 */ /* 0x0003e8000c10192c */
[----:B------:R-:W2:Y:S01]  /*8fc0*/  LDL R0, [R1+0x1c] ;  /* 0x00001c0001007983 */ /* 0x000ea20000100800 */
[----:B------:R-:W-:Y:S01]  /*8fd0*/  IMAD.MOV.U32 R7, RZ, RZ, R14 ;  /* 0x000000ffff077224 */ /* 0x000fe200078e000e */
[----:B------:R-:W-:Y:S05]  /*8fe0*/  YIELD ;  /* 0x0000000000007946 */ /* 0x000fea0003800000 */
[----:B------:R-:W-:Y:S01]  /*8ff0*/  BSSY B0, `(.L_x_10950) ;  /* 0x0000008000007945 */ /* 0x000fe20003800000 */
[----:B------:R-:W-:Y:S01]  /*9000*/  VIADD R14, R14, 0xffffffff ;  /* 0xffffffff0e0e7836 */ /* 0x000fe20000000000 */
[----:B------:R-:W-:Y:S01]  /*9010*/  ISETP.GT.AND P1, PT, R7, R182, PT ;  /* 0x000000b60700720c */ /* 0x000fe20003f24270 */
[----:B---3--:R-:W-:Y:S01]  /*9020*/  @!P2 IMAD.MOV.U32 R5, RZ, RZ, RZ ;  /* 0x000000ffff05a224 */ /* 0x008fe200078e00ff */
[----:B--2---:R-:W-:-:S04]  /*9030*/  LOP3.LUT R0, R0, 0x1, RZ, 0xfc, !PT ;  /* 0x0000000100007812 */ /* 0x004fc800078efcff */
[----:B------:R-:W-:-:S13]  /*9040*/  ISETP.NE.AND P3, PT, R0, 0x3, PT ;  /* 0x000000030000780c */ /* 0x000fda0003f65270 */
[----:B-1----:R-:W-:Y:S05]  /*9050*/  @!P3 BRA `(.L_x_10951) ;  /* 0x000000000004b947 */ /* 0x002fea0003800000 */
[----:B------:R-:W-:Y:S01]  /*9060*/  BPT.TRAP 0x1 ;  /* 0x000000040000795c */ /* 0x000fe20000300000 */
.L_x_10951:
[----:B------:R-:W-:Y:S05]  /*9070*/  BSYNC B0 ;  /* 0x0000000000007941 */ /* 0x000fea0003800000 */
.L_x_10950:
[----:B------:R-:W2:Y:S01]  /*9080*/  LDL.64 R6, [R1+0x8] ;  /* 0x0000080001067983 */ /* 0x000ea20000100a00 */
[----:B-----5:R-:W-:Y:S02]  /*9090*/  SHF.L.U32 R8, R11, 0x1f, RZ ;  /* 0x0000001f0b087819 */ /* 0x020fe400000006ff */
[----:B--2---:R-:W-:-:S05]  /*90a0*/  MOV R6, R6 ;  /* 0x0000000600067202 */ /* 0x004fca0000000f00 */
[----:B------:R-:W-:-:S04]  /*90b0*/  IMAD R5, R5, 0x8, R6 ;  /* 0x0000000805057824 */ /* 0x000fc800078e0206 */
[----:B------:R1:W2:Y:S01]  /*90c0*/  SYNCS.PHASECHK.TRANS64.TRYWAIT P2, [R5+URZ], R8 ;  /* 0x00000008050075a7 */ /* 0x0002a2000804017f */
[----:B------:R1:W5:Y:S04]  /*90d0*/  LD.E R0, desc[UR44][R2.64] ;  /* 0x0000002c02007980 */ /* 0x000368000c101900 */
[----:B------:R1:W5:Y:S01]  /*90e0*/  LD.E R4, desc[UR44][R2.64+0x4] ;  /* 0x0000042c02047980 */ /* 0x000362000c101900 */
[----:B------:R-:W-:Y:S04]  /*90f0*/  BSSY B0, `(.L_x_10952) ;  /* 0x0000003000007945 */ /* 0x000fe80003800000 */
[----:B------:R-:W-:Y:S05]  /*9100*/  @!P3 BRA `(.L_x_10953) ;  /* 0x000000000004b947 */ /* 0x000fea0003800000 */
[----:B------:R-:W-:Y:S01]  /*9110*/  BPT.TRAP 0x1 ;  /* 0x000000040000795c */ /* 0x000fe20000300000 */
.L_x_10953:
[----:B------:R-:W-:Y:S05]  /*9120*/  BSYNC B0 ;  /* 0x0000000000007941 */ /* 0x000fea0003800000 */
.L_x_10952:
[----:B------:R-:W-:Y:S04]  /*9130*/  BSSY B0, `(.L_x_10954) ;  /* 0x0000006000007945 */ /* 0x000fe80003800000 */
[----:B--2---:R-:W-:Y:S05]  /*9140*/  @P2 BRA `(.L_x_10955) ;  /* 0x0000000000102947 */ /* 0x004fea0003800000 */
[----:B-----5:R-:W-:Y:S01]  /*9150*/  IMAD R0, R0, 0x8, R6 ;  /* 0x0000000800007824 */ /* 0x020fe200078e0206 */
[----:B-1----:R-:W-:-:S04]  /*9160*/  SHF.L.U32 R5, R4, 0x1f, RZ ;  /* 0x0000001f04057819 */ /* 0x002fc800000006ff */
[----:B------:R-:W1:Y:S02]  /*9170*/  SYNCS.PHASECHK.TRANS64.TRYWAIT P2, [R0+URZ], R5 ;  /* 0x00000005000075a7 */ /* 0x000e64000804017f */
[----:B-1----:R-:W-:Y:S05]  /*9180*/  @!P2 BRA `(.L_x_10956) ;  /* 0x000002980078a947 */ /* 0x002fea0003800000 */
.L_x_10955:
[----:B------:R-:W-:Y:S05]  /*9190*/  BSYNC B0 ;  /* 0x0000000000007941 */ /* 0x000fea0003800000 */
.L_x_10954:
[----:B-1----:R-:W2:Y:S04]  /*91a0*/  LD.E R5, desc[UR44][R2.64] ;  /* 0x0000002c02057980 */ /* 0x002ea8000c101900 */
[----:B------:R-:W2:Y:S01]  /*91b0*/  LDL.64 R8, [R1+0xa0] ;  /* 0x0000a00001087983 */ /* 0x000ea20000100a00 */
[----:B------:R-:W-:Y:S05]  /*91c0*/  WARPSYNC.ALL ;  /* 0x0000000000007948 */ /* 0x000fea0003800000 */
[----:B------:R-:W3:Y:S04]  /*91d0*/  LDL.64 R16, [R1+0x98] ;  /* 0x0000980001107983 */ /* 0x000ee80000100a00 */
[----:B------:R-:W4:Y:S04]  /*91e0*/  LDL.64 R6, [R1+0x98] ;  /* 0x0000980001067983 */ /* 0x000f280000100a00 */
[----:B------:R-:W4:Y:S01]  /*91f0*/  LDL.64 R10, [R1+0x98] ;  /* 0x00009800010a7983 */ /* 0x000f220000100a00 */
[----:B--2--5:R-:W-:-:S03]  /*9200*/  IMAD R4, R5, 0x300, R8 ;  /* 0x0000030005047824 */ /* 0x024fc600078e0208 */
[----:B------:R-:W2:Y:S01]  /*9210*/  LDL.64 R12, [R1+0x98] ;  /* 0x00009800010c7983 */ /* 0x000ea20000100a00 */
[----:B------:R-:W-:Y:S01]  /*9220*/  IMAD.MOV.U32 R5, RZ, RZ, R9 ;  /* 0x000000ffff057224 */ /* 0x000fe200078e0009 */
[C---:B------:R-:W-:Y:S01]  /*9230*/  R2UR UR6, R4.reuse ;  /* 0x00000000040672ca */ /* 0x040fe200000e0000 */
[----:B------:R-:W-:Y:S01]  /*9240*/  WARPGROUP.ARRIVE ;  /* 0x00000000000079c5 */ /* 0x000fe20000000000 */
[----:B------:R-:W2:Y:S02]  /*9250*/  LDL R15, [R1+0x54] ;  /* 0x00005400010f7983 */ /* 0x000ea40000100800 */
[----:B------:R-:W-:Y:S01]  /*9260*/  R2UR UR7, R5 ;  /* 0x00000000050772ca */ /* 0x000fe200000e0000 */
[----:B------:R-:W-:Y:S02]  /*9270*/  VIADD R8, R4, 0x2 ;  /* 0x0000000204087836 */ /* 0x000fe40000000000 */
[----:B------:R-:W-:Y:S01]  /*9280*/  IMAD.MOV.U32 R183, RZ, RZ, 0x1 ;  /* 0x00000001ffb77424 */ /* 0x000fe200078e00ff */
[----:B------:R1:W-:Y:S04]  /*9290*/  STL [R1+0x80], RZ ;  /* 0x000080ff01007387 */ /* 0x0003e80000100800 */
[----:B------:R1:W-:Y:S04]  /*92a0*/  STL [R1+0x80], R183 ;  /* 0x000080b701007387 */ /* 0x0003e80000100800 */
[----:B------:R1:W-:Y:S04]  /*92b0*/  STL [R1+0x80], R183 ;  /* 0x000080b701007387 */ /* 0x0003e80000100800 */
[----:B------:R1:W-:Y:S04]  /*92c0*/  STL [R1+0x80], R183 ;  /* 0x000080b701007387 */ /* 0x0003e80000100800 */
[----:B------:R1:W-:Y:S01]  /*92d0*/  STL [R1+0x80], R183 ;  /* 0x000080b701007387 */ /* 0x0003e20000100800 */
[----:B---3--:R-:W-:-:S02]  /*92e0*/  R2UR UR4, R16 ;  /* 0x00000000100472ca */ /* 0x008fc400000e0000 */
[----:B------:R-:W-:-:S13]  /*92f0*/  R2UR UR5, R17 ;  /* 0x00000000110572ca */ /* 0x000fda00000e0000 */
[----:B------:R-:W-:Y:S01]  /*9300*/  HGMMA.64x96x16.F32 R24, gdesc[UR4], RZ, !UPT, gsb0 ;  /* 0x01600000041879f0 */ /* 0x000fe2000c0008ff */
[----:B----4-:R-:W-:Y:S01]  /*9310*/  VIADD R6, R6, 0x2 ;  /* 0x0000000206067836 */ /* 0x010fe20000000000 */
[----:B------:R-:W-:Y:S02]  /*9320*/  R2UR UR6, R8 ;  /* 0x00000000080672ca */ /* 0x000fe400000e0000 */
[----:B------:R-:W-:Y:S02]  /*9330*/  R2UR UR7, R9 ;  /* 0x00000000090772ca */ /* 0x000fe400000e0000 */
[----:B------:R-:W-:Y:S02]  /*9340*/  R2UR UR4, R6 ;  /* 0x00000000060472ca */ /* 0x000fe400000e0000 */
[----:B------:R-:W-:Y:S01]  /*9350*/  R2UR UR5, R7 ;  /* 0x00000000070572ca */ /* 0x000fe200000e0000 */
[----:B------:R-:W-:Y:S02]  /*9360*/  VIADD R10, R10, 0x4 ;  /* 0x000000040a0a7836 */ /* 0x000fe40000000000 */
[----:B------:R-:W-:-:S02]  /*9370*/  VIADD R6, R4, 0x4 ;  /* 0x0000000404067836 */ /* 0x000fc40000000000 */
[----:B------:R-:W-:Y:S01]  /*9380*/  IMAD.MOV.U32 R7, RZ, RZ, R9 ;  /* 0x000000ffff077224 */ /* 0x000fe200078e0009 */
[----:B------:R-:W-:Y:S02]  /*9390*/  WARPGROUP.DEPBAR.LE gsb0, 0x0 ;  /* 0x00008000000079c5 */ /* 0x000fe40000010000 */
[----:B------:R1:W5:Y:S04]  /*93a0*/  LD.E R0, desc[UR44][R2.64] ;  /* 0x0000002c02007980 */ /* 0x000368000c101900 */
[----:B------:R1:W5:Y:S01]  /*93b0*/  LD.E R5, desc[UR44][R2.64+0x4] ;  /* 0x0000042c02057980 */ /* 0x000362000c101900 */
[----:B------:R-:W-:-:S06]  /*93c0*/  WARPGROUP.ARRIVE ;  /* 0x00000000000079c5 */ /* 0x000fcc0000000000 */
[----:B------:R-:W-:Y:S01]  /*93d0*/  HGMMA.64x96x16.F32 R24, gdesc[UR4], R24, gsb0 ;  /* 0x01600000041879f0 */ /* 0x000fe20008000818 */
[----:B------:R-:W-:Y:S02]  /*93e0*/  R2UR UR6, R6 ;  /* 0x00000000060672ca */ /* 0x000fe400000e0000 */
[----:B------:R-:W-:Y:S02]  /*93f0*/  R2UR UR7, R7 ;  /* 0x00000000070772ca */ /* 0x000fe400000e0000 */
[----:B------:R-:W-:Y:S02]  /*9400*/  R2UR UR4, R10 ;  /* 0x000000000a0472ca */ /* 0x000fe400000e0000 */
[----:B------:R-:W-:Y:S01]  /*9410*/  R2UR UR5, R11 ;  /* 0x000000000b0572ca */ /* 0x000fe200000e0000 */
[----:B------:R-:W-:Y:S02]  /*9420*/  VIADD R6, R4, 0x6 ;  /* 0x0000000604067836 */ /* 0x000fe40000000000 */
[----:B--2---:R-:W-:-:S02]  /*9430*/  VIADD R12, R12, 0x6 ;  /* 0x000000060c0c7836 */ /* 0x004fc40000000000 */
[----:B------:R-:W-:Y:S01]  /*9440*/  IMAD.MOV.U32 R7, RZ, RZ, R9 ;  /* 0x000000ffff077224 */ /* 0x000fe200078e0009 */
[----:B------:R-:W-:Y:S02]  /*9450*/  WARPGROUP.DEPBAR.LE gsb0, 0x0 ;  /* 0x00008000000079c5 */ /* 0x000fe40000010000 */
[----:B------:R-:W-:-:S06]  /*9460*/  WARPGROUP.ARRIVE ;  /* 0x00000000000079c5 */ /* 0x000fcc0000000000 */
[----:B------:R-:W-:Y:S01]  /*9470*/  HGMMA.64x96x16.F32 R24, gdesc[UR4], R24, gsb0 ;  /* 0x01600000041879f0 */ /* 0x000fe20008000818 */
[----:B------:R-:W-:Y:S02]  /*9480*/  R2UR UR6, R6 ;  /* 0x00000000060672ca */ /* 0x000fe400000e0000 */
[----:B------:R-:W-:Y:S02]  /*9490*/  R2UR UR7, R7 ;  /* 0x00000000070772ca */ /* 0x000fe400000e0000 */
[----:B------:R-:W-:Y:S02]  /*94a0*/  R2UR UR4, R12 ;  /* 0x000000000c0472ca */ /* 0x000fe400000e0000 */
[----:B------:R-:W-:Y:S02]  /*94b0*/  R2UR UR5, R13 ;  /* 0x000000000d0572ca */ /* 0x000fe400000e0000 */
[----:B------:R-:W-:-:S04]  /*94c0*/  LOP3.LUT R15, R15, 0x1, RZ, 0xfc, !PT ;  /* 0x000000010f0f7812 */ /* 0x000fc800078efcff */
[----:B------:R-:W-:Y:S01]  /*94d0*/  ISETP.NE.AND P3, PT, R15, 0x3, PT ;  /* 0x000000030f00780c */ /* 0x000fe20003f65270 */
[----:B------:R-:W-:Y:S02]  /*94e0*/  WARPGROUP.DEPBAR.LE gsb0, 0x0 ;  /* 0x00008000000079c5 */ /* 0x000fe40000010000 */
[----:B------:R-:W-:-:S06]  /*94f0*/  WARPGROUP.ARRIVE ;  /* 0x00000000000079c5 */ /* 0x000fcc0000000000 */
[----:B------:R-:W-:Y:S01]  /*9500*/  HGMMA.64x96x16.F32 R24, gdesc[UR4], R24, gsb0 ;  /* 0x01600000041879f0 */ /* 0x000fe20008000818 */
[----:B------:R-:W-:Y:S02]  /*9510*/  BSSY B0, `(.L_x_10957) ;  /* 0x0000004000007945 */ /* 0x000fe40003800000 */
[----:B------:R-:W-:Y:S02]  /*9520*/  WARPGROUP.DEPBAR.LE gsb0, 0x0 ;  /* 0x00008000000079c5 */ /* 0x000fe40000010000 */
[----:B-1----:R-:W-:Y:S05]  /*9530*/  @!P3 BRA `(.L_x_10958) ;  /* 0x000000000004b947 */ /* 0x002fea0003800000 */
[----:B------:R-:W-:Y:S01]  /*9540*/  BPT.TRAP 0x1 ;  /* 0x000000040000795c */ /* 0x000fe20000300000 */
.L_x_10958:
[----:B------:R-:W-:Y:S05]  /*9550*/  BSYNC B0 ;  /* 0x0000000000007941 */ /* 0x000fea0003800000 */
.L_x_10957:
        /* <DEDUP_REMOVED lines=10> */
.L_x_10960:
[----:B------:R-:W-:Y:S05]  /*9600*/  BSYNC B0 ;  /* 0x0000000000007941 */ /* 0x000fea0003800000 */
.L_x_10959:
[----:B------:R-:W-:Y:S04]  /*9610*/  BSSY B0, `(.L_x_10961) ;  /* 0x0000006000007945 */ /* 0x000fe80003800000 */
[----:B--2---:R-:W-:Y:S05]  /*9620*/  @P2 BRA `(.L_x_10962) ;  /* 0x0000000000102947 */ /* 0x004fea0003800000 */
[----:B-----5:R-:W-:Y:S01]  /*9630*/  IMAD R4, R4, 0x8, R7 ;  /* 0x0000000804047824 */ /* 0x020fe200078e0207 */
[----:B------:R-:W-:-:S04]  /*9640*/  SHF.L.U32 R5, R5, 0x1f, RZ ;  /* 0x0000001f05057819 */ /* 0x000fc800000006ff */
[----:B------:R-:W2:Y:S02]  /*9650*/  SYNCS.PHASECHK.TRANS64.TRYWAIT P2, [R4+URZ], R5 ;  /* 0x00000005040075a7 */ /* 0x000ea4000804017f */
[----:B--2---:R-:W-:Y:S05]  /*9660*/  @!P2 BRA `(.L_x_10963) ;  /* 0x000002940054a947 */ /* 0x004fea0003800000 */
.L_x_10962:
[----:B------:R-:W-:Y:S05]  /*9670*/  BSYNC B0 ;  /* 0x0000000000007941 */ /* 0x000fea0003800000 */
.L_x_10961:
[----:B------:R-:W3:Y:S04]  /*9680*/  LD.E R15, desc[UR44][R2.64] ;  /* 0x0000002c020f7980 */ /* 0x000ee8000c101900 */
[----:B------:R-:W3:Y:S04]  /*9690*/  LDL.64 R6, [R1+0x118] ;  /* 0x0001180001067983 */ /* 0x000ee80000100a00 */
[----:B-1----:R-:W4:Y:S04]  /*96a0*/  LDL R0, [R1+0x90] ;  /* 0x0000900001007983 */ /* 0x002f280000100800 */
[----:B--2--5:R-:W2:Y:S04]  /*96b0*/  LDL.64 R4, [R1+0x110] ;  /* 0x0001100001047983 */ /* 0x024ea80000100a00 */
[----:B------:R-:W2:Y:S04]  /*96c0*/  LDL.64 R8, [R1+0x110] ;  /* 0x0001100001087983 */ /* 0x000ea80000100a00 */
[----:B------:R-:W2:Y:S04]  /*96d0*/  LDL.64 R10, [R1+0x110] ;  /* 0x00011000010a7983 */ /* 0x000ea80000100a00 */
[----:B------:R-:W2:Y:S01]  /*96e0*/  LDL.64 R12, [R1+0x110] ;  /* 0x00011000010c7983 */ /* 0x000ea20000100a00 */
[----:B------:R-:W-:Y:S05]  /*96f0*/  WARPSYNC.ALL ;  /* 0x0000000000007948 */ /* 0x000fea0003800000 */
[----:B------:R-:W-:Y:S01]  /*9700*/  WARPGROUP.ARRIVE ;  /* 0x00000000000079c5 */ /* 0x000fe20000000000 */
[----:B------:R-:W2:Y:S04]  /*9710*/  LDL.64 R16, [R1+0x110] ;  /* 0x0001100001107983 */ /* 0x000ea80000100a00 */
        /* <DEDUP_REMOVED lines=9> */
[----:B---3--:R-:W-:Y:S01]  /*97b0*/  IMAD R6, R15, 0xc00, R6 ;  /* 0x00000c000f067824 */ /* 0x008fe200078e0206 */
[----:B----4-:R-:W-:-:S04]  /*97c0*/  ISETP.NE.U32.AND P2, PT, R0, RZ, PT ;  /* 0x000000ff0000720c */ /* 0x010fc80003f45070 */
[----:B------:R-:W-:Y:S02]  /*97d0*/  R2UR UR6, R6 ;  /* 0x00000000060672ca */ /* 0x000fe400000e0000 */
[----:B------:R-:W-:Y:S02]  /*97e0*/  R2UR UR7, R7 ;  /* 0x00000000070772ca */ /* 0x000fe400000e0000 */
[----:B--2---:R-:W-:Y:S02]  /*97f0*/  R2UR UR4, R4 ;  /* 0x00000000040472ca */ /* 0x004fe400000e0000 */
[----:B------:R-:W-:-:S03]  /*9800*/  R2UR UR5, R5 ;  /* 0x00000000050572ca */ /* 0x000fc600000e0000 */
[----:B------:R-:W-:-:S10]  /*9810*/  VOTEU.ANY UP0, P2 ;  /* 0x00000000003f7886 */ /* 0x000fd40001000100 */
[----:B------:R-:W-:Y:S01]  /*9820*/  HGMMA.64x96x16.F32 R24, gdesc[UR4], R24, UP0, gsb0 ;  /* 0x01600000041879f0 */ /* 0x000fe2000b800818 */
[----:B------:R-:W-:Y:S02]  /*9830*/  VIADD R8, R8, 0x2 ;  /* 0x0000000208087836 */ /* 0x000fe40000000000 */
        /* <DEDUP_REMOVED lines=126> */
[----:B------:R-:W-:Y:S01]  /*a020*/  R2UR UR5, R17 ;  /* 0x00000000110572ca */ /* 0x000fe200000e0000 */
[----:B--2---:R-:W-:Y:S01]  /*a030*/  VIADD R8, R8, 0xc02 ;  /* 0x00000c0208087836 */ /* 0x004fe20000000000 */
[----:B------:R-:W-:Y:S02]  /*a040*/  WARPGROUP.DEPBAR.LE gsb0, 0x0 ;  /* 0x00008000000079c5 */ /* 0x000fe40000010000 */
[----:B------:R-:W-:-:S09]  /*a050*/  WARPGROUP.ARRIVE ;  /* 0x00000000000079c5 */ /* 0x000fd20000000000 */
[----:B------:R-:W-:Y:S01]  /*a060*/  HGMMA.64x96x16.F32 R24, gdesc[UR4], R24, gsb0 ;  /* 0x01600000041879f0 */ /* 0x000fe20008000818 */
[----:B------:R-:W-:Y:S02]  /*a070*/  VIADD R4, R6, 0x902 ;  /* 0x0000090206047836 */ /* 0x000fe40000000000 */
[----:B------:R-:W-:Y:S01]  /*a080*/  IMAD.MOV.U32 R5, RZ, RZ, R7 ;  /* 0x000000ffff057224 */ /* 0x000fe200078e0007 */
[----:B------:R-:W-:Y:S02]  /*a090*/  R2UR UR4, R8 ;  /* 0x00000000080472ca */ /* 0x000fe400000e0000 */
[----:B------:R-:W-:Y:S02]  /*a0a0*/  R2UR UR6, R4 ;  /* 0x00000000040672ca */ /* 0x000fe400000e0000 */
[----:B------:R-:W-:Y:S02]  /*a0b0*/  R2UR UR7, R5 ;  /* 0x00000000050772ca */ /* 0x000fe400000e0000 */
[----:B------:R-:W-:Y:S01]  /*a0c0*/  R2UR UR5, R9 ;  /* 0x00000000090572ca */ /* 0x000fe200000e0000 */
[----:B---3--:R-:W-:-:S02]  /*a0d0*/  VIADD R10, R10, 0xc04 ;  /* 0x00000c040a0a7836 */ /* 0x008fc40000000000 */
[----:B------:R-:W-:Y:S01]  /*a0e0*/  VIADD R4, R6, 0x904 ;  /* 0x0000090406047836 */ /* 0x000fe20000000000 */
[----:B------:R-:W-:Y:S02]  /*a0f0*/  WARPGROUP.DEPBAR.LE gsb0, 0x0 ;  /* 0x00008000000079c5 */ /* 0x000fe40000010000 */
[----:B------:R-:W-:-:S07]  /*a100*/  WARPGROUP.ARRIVE ;  /* 0x00000000000079c5 */ /* 0x000fce0000000000 */
[----:B------:R-:W-:Y:S01]  /*a110*/  HGMMA.64x96x16.F32 R24, gdesc[UR4], R24, gsb0 ;  /* 0x01600000041879f0 */ /* 0x000fe20008000818 */
[----:B------:R-:W-:Y:S01]  /*a120*/  IMAD.MOV.U32 R5, RZ, RZ, R7 ;  /* 0x000000ffff057224 */ /* 0x000fe200078e0007 */
[----:B------:R-:W-:Y:S02]  /*a130*/  R2UR UR6, R4 ;  /* 0x00000000040672ca */ /* 0x000fe400000e0000 */
[----:B------:R-:W-:Y:S02]  /*a140*/  R2UR UR4, R10 ;  /* 0x000000000a0472ca */ /* 0x000fe400000e0000 */
[----:B------:R-:W-:Y:S02]  /*a150*/  R2UR UR7, R5 ;  /* 0x00000000050772ca */ /* 0x000fe400000e0000 */
[----:B------:R-:W-:Y:S01]  /*a160*/  R2UR UR5, R11 ;  /* 0x000000000b0572ca */ /* 0x000fe200000e0000 */
[----:B----4-:R-:W-:Y:S02]  /*a170*/  VIADD R12, R12, 0xc06 ;  /* 0x00000c060c0c7836 */ /* 0x010fe40000000000 */
[----:B------:R-:W-:-:S02]  /*a180*/  VIADD R4, R6, 0x906 ;  /* 0x0000090606047836 */ /* 0x000fc40000000000 */
[----:B------:R-:W-:Y:S01]  /*a190*/  IMAD.MOV.U32 R5, RZ, RZ, R7 ;  /* 0x000000ffff057224 */ /* 0x000fe200078e0007 */
[----:B------:R-:W-:Y:S02]  /*a1a0*/  WARPGROUP.DEPBAR.LE gsb0, 0x0 ;  /* 0x00008000000079c5 */ /* 0x000fe40000010000 */
[----:B------:R-:W-:-:S06]  /*a1b0*/  WARPGROUP.ARRIVE ;  /* 0x00000000000079c5 */ /* 0x000fcc0000000000 */
[----:B------:R-:W-:Y:S01]  /*a1c0*/  HGMMA.64x96x16.F32 R24, gdesc[UR4], R24, gsb0 ;  /* 0x01600000041879f0 */ /* 0x000fe20008000818 */
[----:B------:R-:W-:Y:S02]  /*a1d0*/  R2UR UR4, R12 ;  /* 0x000000000c0472ca */ /* 0x000fe400000e0000 */
[----:B------:R-:W-:Y:S02]  /*a1e0*/  R2UR UR5, R13 ;  /* 0x000000000d0572ca */ /* 0x000fe400000e0000 */
[----:B------:R-:W-:Y:S02]  /*a1f0*/  R2UR UR6, R4 ;  /* 0x00000000040672ca */ /* 0x000fe400000e0000 */
[----:B------:R-:W-:Y:S01]  /*a200*/  R2UR UR7, R5 ;  /* 0x00000000050772ca */ /* 0x000fe200000e0000 */
[----:B------:R-:W-:Y:S04]  /*a210*/  STL [R1+0x90], R183 ;  /* 0x000090b701007387 */ /* 0x000fe80000100800 */
[----:B------:R-:W-:Y:S01]  /*a220*/  STL [R1+0x90], R183 ;  /* 0x000090b701007387 */ /* 0x000fe20000100800 */
[----:B------:R-:W-:-:S02]  /*a230*/  WARPGROUP.DEPBAR.LE gsb0, 0x0 ;  /* 0x00008000000079c5 */ /* 0x000fc40000010000 */
[----:B------:R-:W-:Y:S01]  /*a240*/  WARPGROUP.ARRIVE ;  /* 0x00000000000079c5 */ /* 0x000fe20000000000 */
[----:B------:R-:W2:Y:S05]  /*a250*/  @!P0 LDL.64 R4, [R1+0x30] ;  /* 0x0000300001048983 */ /* 0x000eaa0000100a00 */
[----:B------:R-:W-:Y:S01]  /*a260*/  HGMMA.64x96x16.F32 R24, gdesc[UR4], R24, gsb0 ;  /* 0x01600000041879f0 */ /* 0x000fe20008000818 */
        /* <DEDUP_REMOVED lines=16> */
[----:B------:R-:W3:Y:S01]  /*a370*/  @!P0 LD.E R0, desc[UR44][R2.64] ;  /* 0x0000002c02008980 */ /* 0x000ee2000c101900 */
[----:B--2---:R-:W-:-:S05]  /*a380*/  @!P0 MOV R5, R4 ;  /* 0x0000000400058202 */ /* 0x004fca0000000f00 */
[----:B---3--:R-:W-:-:S05]  /*a390*/  @!P0 IMAD R0, R0, 0x8, R5 ;  /* 0x0000000800008824 */ /* 0x008fca00078e0205 */
[----:B------:R-:W-:-:S04]  /*a3a0*/  @!P0 PRMT R0, RZ, 0x654, R0 ;  /* 0x00000654ff008816 */ /* 0x000fc80000000000 */
[----:B------:R2:W-:Y:S01]  /*a3b0*/  @!P0 SYNCS.ARRIVE.TRANS64.RED.A1T0 RZ, [R0+URZ], RZ ;  /* 0x000000ff00ff89a7 */ /* 0x0005e2000810043f */
[----:B------:R-:W2:Y:S04]  /*a3c0*/  LDL.64 R4, [R1+0x220] ;  /* 0x0002200001047983 */ /* 0x000ea80000100a00 */
[----:B------:R-:W3:Y:S04]  /*a3d0*/  LDL R174, [R1+0x240] ;  /* 0x0002400001ae7983 */ /* 0x000ee80000100800 */
[----:B------:R-:W4:Y:S04]  /*a3e0*/  LDL.64 R154, [R1+0x440] ;  /* 0x00044000019a7983 */ /* 0x000f280000100a00 */
        /* <DEDUP_REMOVED lines=58> */
[----:B------:R-:W4:Y:S01]  /*a790*/  LDL.64 R76, [R1+0x418] ;  /* 0x00041800014c7983 */ /* 0x000f220000100a00 */
[----:B--2---:R-:W-:-:S04]  /*a7a0*/  FMNMX.FTZ R0, R24, R4, !PT ;  /* 0x0000000418007209 */ /* 0x004fc80007810000 */
        /* <DEDUP_REMOVED lines=42> */
[----:B------:R-:W2:Y:S01]  /*aa50*/  SHFL.BFLY PT, R9, R6, 0x2, 0x1f ;  /* 0x0c401f0006097f89 */ /* 0x000ea200000e0000 */
[----:B------:R-:W-:-:S04]  /*aa60*/  FMNMX.FTZ R7, R63, R0, !PT ;  /* 0x000000003f077209 */ /* 0x000fc80007810000 */
[----:B------:R-:W-:-:S04]  /*aa70*/  FMNMX.FTZ R0, R66, R7, !PT ;  /* 0x0000000742007209 */ /* 0x000fc80007810000 */
[----:B------:R-:W-:-:S04]  /*aa80*/  FMNMX.FTZ R7, R67, R0, !PT ;  /* 0x0000000043077209 */ /* 0x000fc80007810000 */
[----:B------:R-:W-:-:S04]  /*aa90*/  FMNMX.FTZ R0, R70, R7, !PT ;  /* 0x0000000746007209 */ /* 0x000fc80007810000 */
[----:B------:R-:W-:-:S05]  /*aaa0*/  FMNMX.FTZ R7, R71, R0, !PT ;  /* 0x0000000047077209 */ /* 0x000fca0007810000 */
[----:B------:R0:W-:Y:S01]  /*aab0*/  STL.64 [R1+0x220], R6 ;  /* 0x0002200601007387 */ /* 0x0001e20000100a00 */
[----:B--2---:R-:W-:-:S03]  /*aac0*/  FMNMX.FTZ R0, R6, R9, !PT ;  /* 0x0000000906007209 */ /* 0x004fc60007810000 */
[----:B------:R-:W2:Y:S04]  /*aad0*/  LDL R153, [R1+0x224] ;  /* 0x0002240001997983 */ /* 0x000ea80000100800 */
[----:B------:R-:W1:Y:S04]  /*aae0*/  SHFL.BFLY PT, R9, R0, 0x1, 0x1f ;  /* 0x0c201f0000097f89 */ /* 0x000e6800000e0000 */
[----:B0-----:R-:W4:Y:S01]  /*aaf0*/  LDL.64 R6, [R1+0x290] ;  /* 0x0002900001067983 */ /* 0x001f220000100a00 */
[----:B-1----:R-:W-:-:S03]  /*ab00*/  FMNMX.FTZ R10, R0, R9, !PT ;  /* 0x00000009000a7209 */ /* 0x002fc60007810000 */
[----:B------:R-:W4:Y:S04]  /*ab10*/  LDL.64 R8, [R1+0x280] ;  /* 0x0002800001087983 */ /* 0x000f280000100a00 */
[----:B------:R0:W-:Y:S04]  /*ab20*/  STL [R1+0x220], R10 ;  /* 0x0002200a01007387 */ /* 0x0001e80000100800 */
[----:B------:R-:W3:Y:S04]  /*ab30*/  LDL R159, [R1+0x220] ;  /* 0x00022000019f7983 */ /* 0x000ee80000100800 */
[----:B0-----:R-:W4:Y:S01]  /*ab40*/  LDL.64 R10, [R1+0x2e0] ;  /* 0x0002e000010a7983 */ /* 0x001f220000100a00 */
[----:B------:R0:W-:Y:S06]  /*ab50*/  BAR.SYNC.DEFER_BLOCKING R237, 0x100 ;  /* 0x000400ed0000751d */ /* 0x0001ec0000010000 */
[----:B--2---:R-:W1:Y:S02]  /*ab60*/  SHFL.BFLY PT, R0, R153, 0x2, 0x1f ;  /* 0x0c401f0099007f89 */ /* 0x004e6400000e0000 */
[----:B-1----:R-:W-:-:S05]  /*ab70*/  FMNMX.FTZ R0, R0, R153, !PT ;  /* 0x0000009900007209 */ /* 0x002fca0007810000 */
[----:B------:R-:W1:Y:S01]  /*ab80*/  SHFL.BFLY PT, R75, R0, 0x1, 0x1f ;  /* 0x0c201f00004b7f89 */ /* 0x000e6200000e0000 */
[----:B---3--:R-:W-:-:S04]  /*ab90*/  FADD.FTZ R15, R4, -R159 ;  /* 0x8000009f040f7221 */ /* 0x008fc80000010000 */
[----:B------:R-:W-:-:S04]  /*aba0*/  FMUL.FTZ R15, R15, R174 ;  /* 0x000000ae0f0f7220 */ /* 0x000fc80000410000 */
[----:B------:R-:W4:Y:S01]  /*abb0*/  MUFU.EX2 R158, R15 ;  /* 0x0000000f009e7308 */ /* 0x000f220000000800 */
[----:B------:R-:W-:Y:S01]  /*abc0*/  FMUL.FTZ R159, R174, R159 ;  /* 0x0000009fae9f7220 */ /* 0x000fe20000410000 */
[----:B-1----:R-:W-:-:S03]  /*abd0*/  FMNMX.FTZ R75, R0, R75, !PT ;  /* 0x0000004b004b7209 */ /* 0x002fc60007810000 */
[-CC-:B------:R-:W-:Y:S01]  /*abe0*/  FFMA.FTZ R73, R24, R174.reuse, -R159.reuse ;  /* 0x000000ae18497223 */ /* 0x180fe2000001089f */
[----:B------:R-:W-:Y:S01]  /*abf0*/  FFMA.FTZ R152, R25, R174, -R159 ;  /* 0x000000ae19987223 */ /* 0x000fe2000001089f */
[----:B------:R-:W-:Y:S02]  /*ac00*/  FADD.FTZ R153, R5, -R75 ;  /* 0x8000004b05997221 */ /* 0x000fe40000010000 */
[----:B------:R-:W2:Y:S01]  /*ac10*/  LDL.64 R4, [R1+0x438] ;  /* 0x0004380001047983 */ /* 0x000ea20000100a00 */
[C---:B----4-:R-:W-:Y:S01]  /*ac20*/  FMUL.FTZ R25, R158.reuse, R155 ;  /* 0x0000009b9e197220 */ /* 0x050fe20000410000 */
[----:B------:R-:W-:Y:S01]  /*ac30*/  FMUL.FTZ R24, R158, R154 ;  /* 0x0000009a9e187220 */ /* 0x000fe20000410000 */
[-CC-:B------:R-:W-:Y:S01]  /*ac40*/  FFMA.FTZ R32, R32, R174.reuse, -R159.reuse ;  /* 0x000000ae20207223 */ /* 0x180fe2000001089f */
[-CC-:B------:R-:W-:Y:S01]  /*ac50*/  FFMA.FTZ R33, R33, R174.reuse, -R159.reuse ;  /* 0x000000ae21217223 */ /* 0x180fe2000001089f */
[----:B------:R-:W-:Y:S01]  /*ac60*/  FMUL.FTZ R160, R174, R153 ;  /* 0x00000099aea07220 */ /* 0x000fe20000410000 */
[----:B------:R-:W-:Y:S01]  /*ac70*/  FFMA.FTZ R153, R44, R174, -R159 ;  /* 0x000000ae2c997223 */ /* 0x000fe2000001089f */
[----:B------:R1:W-:Y:S01]  /*ac80*/  STL.64 [R1+0x440], R24 ;  /* 0x0004401801007387 */ /* 0x0003e20000100a00 */
[----:B------:R-:W-:-:S02]  /*ac90*/  FMUL.FTZ R44, R158, R8 ;  /* 0x000000089e2c7220 */ /* 0x000fc40000410000 */
[----:B------:R3:W-:Y:S01]  /*aca0*/  MUFU.EX2 R8, R32 ;  /* 0x0000002000087308 */ /* 0x0007e20000000800 */
[C---:B-1----:R-:W-:Y:S01]  /*acb0*/  FMUL.FTZ R25, R158.reuse, R7 ;  /* 0x000000079e197220 */ /* 0x042fe20000410000 */
[----:B---3--:R-:W-:-:S06]  /*acc0*/  FMUL.FTZ R32, R158, R12 ;  /* 0x0000000c9e207220 */ /* 0x008fcc0000410000 */
[----:B------:R1:W-:Y:S02]  /*acd0*/  MUFU.EX2 R7, R33 ;  /* 0x0000002100077308 */ /* 0x0003e40000000800 */
[C---:B-1----:R-:W-:Y:S02]  /*ace0*/  FMUL.FTZ R33, R158.reuse, R13 ;  /* 0x0000000d9e217220 */ /* 0x042fe40000410000 */
[----:B------:R-:W3:Y:S04]  /*acf0*/  LDL.64 R12, [R1+0x230] ;  /* 0x00023000010c7983 */ /* 0x000ee80000100a00 */
[----:B------:R-:W1:Y:S01]  /*ad00*/  MUFU.EX2 R160, R160 ;  /* 0x000000a000a07308 */ /* 0x000e620000000800 */
[C---:B------:R-:W-:Y:S01]  /*ad10*/  FMUL.FTZ R201, R158.reuse, R201 ;  /* 0x000000c99ec97220 */ /* 0x040fe20000410000 */
        /* <DEDUP_REMOVED lines=8> */
[----:B------:R-:W-:Y:S01]  /*ada0*/  FMUL.FTZ R130, R158, R130 ;  /* 0x000000829e827220 */ /* 0x000fe20000410000 */
[----:B------:R-:W-:Y:S01]  /*adb0*/  STL.64 [R1+0x260], R200 ;  /* 0x000260c801007387 */ /* 0x000fe20000100a00 */
[C---:B-1----:R-:W-:Y:S01]  /*adc0*/  FMUL.FTZ R133, R160.reuse, R133 ;  /* 0x00000085a0857220 */ /* 0x042fe20000410000 */
        /* <DEDUP_REMOVED lines=27> */
[----:B------:R-:W-:Y:S04]  /*af80*/  STL.64 [R1+0x270], R198 ;  /* 0x000270c601007387 */ /* 0x000fe80000100a00 */
        /* <DEDUP_REMOVED lines=10> */
[----:B------:R1:W-:Y:S04]  /*b030*/  STL.64 [R1+0x308], R118 ;  /* 0x0003087601007387 */ /* 0x0003e80000100a00 */
[----:B------:R-:W-:Y:S04]  /*b040*/  STL.64 [R1+0x318], R100 ;  /* 0x0003186401007387 */ /* 0x000fe80000100a00 */
[----:B------:R-:W-:Y:S04]  /*b050*/  STL.64 [R1+0x328], R102 ;  /* 0x0003286601007387 */ /* 0x000fe80000100a00 */
[----:B------:R-:W-:Y:S04]  /*b060*/  STL.64 [R1+0x378], R98 ;  /* 0x0003786201007387 */ /* 0x000fe80000100a00 */
[----:B------:R4:W-:Y:S04]  /*b070*/  STL.64 [R1+0x388], R96 ;  /* 0x0003886001007387 */ /* 0x0009e80000100a00 */
[----:B------:R-:W-:Y:S04]  /*b080*/  STL.64 [R1+0x3d8], R84 ;  /* 0x0003d85401007387 */ /* 0x000fe80000100a00 */
[----:B------:R-:W-:Y:S04]  /*b090*/  STL.64 [R1+0x3e8], R86 ;  /* 0x0003e85601007387 */ /* 0x000fe80000100a00 */
[----:B-1----:R-:W3:Y:S04]  /*b0a0*/  LDL R119, [R1+0x260] ;  /* 0x0002600001777983 */ /* 0x002ee80000100800 */
[----:B------:R-:W3:Y:S04]  /*b0b0*/  LDL R121, [R1+0x264] ;  /* 0x0002640001797983 */ /* 0x000ee80000100800 */
[----:B------:R-:W3:Y:S04]  /*b0c0*/  LDL R123, [R1+0x268] ;  /* 0x00026800017b7983 */ /* 0x000ee80000100800 */
[----:B------:R-:W3:Y:S04]  /*b0d0*/  LDL R125, [R1+0x26c] ;  /* 0x00026c00017d7983 */ /* 0x000ee80000100800 */
[----:B------:R-:W3:Y:S04]  /*b0e0*/  LDL R127, [R1+0x270] ;  /* 0x00027000017f7983 */ /* 0x000ee80000100800 */
[----:B------:R-:W3:Y:S04]  /*b0f0*/  LDL R129, [R1+0x274] ;  /* 0x0002740001817983 */ /* 0x000ee80000100800 */
[----:B------:R-:W3:Y:S04]  /*b100*/  LDL R131, [R1+0x278] ;  /* 0x0002780001837983 */ /* 0x000ee80000100800 */
[----:B------:R-:W3:Y:S04]  /*b110*/  LDL R133, [R1+0x27c] ;  /* 0x00027c0001857983 */ /* 0x000ee80000100800 */
[----:B----4-:R-:W4:Y:S04]  /*b120*/  LDL R97, [R1+0x2bc] ;  /* 0x0002bc0001617983 */ /* 0x010f280000100800 */
[----:B------:R-:W4:Y:S04]  /*b130*/  LDL R99, [R1+0x2c0] ;  /* 0x0002c00001637983 */ /* 0x000f280000100800 */
[----:B------:R-:W4:Y:S04]  /*b140*/  LDL R101, [R1+0x2c4] ;  /* 0x0002c40001657983 */ /* 0x000f280000100800 */
[----:B------:R-:W4:Y:S04]  /*b150*/  LDL R103, [R1+0x2c8] ;  /* 0x0002c80001677983 */ /* 0x000f280000100800 */
[----:B------:R-:W4:Y:S04]  /*b160*/  LDL R102, [R1+0x3d8] ;  /* 0x0003d80001667983 */ /* 0x000f280000100800 */
[----:B------:R-:W4:Y:S04]  /*b170*/  LDL R96, [R1+0x3e4] ;  /* 0x0003e40001607983 */ /* 0x000f280000100800 */
[----:B------:R-:W4:Y:S04]  /*b180*/  LDL R98, [R1+0x3e8] ;  /* 0x0003e80001627983 */ /* 0x000f280000100800 */
[----:B------:R-:W4:Y:S01]  /*b190*/  LDL R100, [R1+0x3ec] ;  /* 0x0003ec0001647983 */ /* 0x000f220000100800 */
[C---:B------:R-:W-:Y:S01]  /*b1a0*/  FMUL.FTZ R189, R158.reuse, R189 ;  /* 0x000000bd9ebd7220 */ /* 0x040fe20000410000 */
[----:B------:R-:W-:Y:S01]  /*b1b0*/  FMUL.FTZ R188, R158, R188 ;  /* 0x000000bc9ebc7220 */ /* 0x000fe20000410000 */
[--C-:B------:R-:W-:Y:S01]  /*b1c0*/  FFMA.FTZ R28, R28, R174, -R159.reuse ;  /* 0x000000ae1c1c7223 */ /* 0x100fe2000001089f */
[C---:B------:R-:W-:Y:S01]  /*b1d0*/  FMUL.FTZ R157, R158.reuse, R157 ;  /* 0x0000009d9e9d7220 */ /* 0x040fe20000410000 */
[C---:B------:R-:W-:Y:S01]  /*b1e0*/  FMUL.FTZ R156, R158.reuse, R156 ;  /* 0x0000009c9e9c7220 */ /* 0x040fe20000410000 */
[----:B------:R-:W-:Y:S01]  /*b1f0*/  FFMA.FTZ R72, R29, R174, -R159 ;  /* 0x000000ae1d487223 */ /* 0x000fe2000001089f */
[----:B------:R1:W-:Y:S01]  /*b200*/  STL.64 [R1+0x2d0], R188 ;  /* 0x0002d0bc01007387 */ /* 0x0003e20000100a00 */
[----:B------:R0:W-:Y:S03]  /*b210*/  MUFU.EX2 R29, R28 ;  /* 0x0000001c001d7308 */ /* 0x0001e60000000800 */
[----:B------:R0:W-:Y:S05]  /*b220*/  STL.64 [R1+0x3c0], R156 ;  /* 0x0003c09c01007387 */ /* 0x0001ea0000100a00 */
[----:B------:R-:W-:Y:S01]  /*b230*/  MUFU.EX2 R73, R73 ;  /* 0x0000004900497308 */ /* 0x000fe20000000800 */
[----:B------:R-:W-:-:S07]  /*b240*/  FMUL.FTZ R24, R158, R6 ;  /* 0x000000069e187220 */ /* 0x000fce0000410000 */
[----:B------:R-:W-:Y:S01]  /*b250*/  MUFU.EX2 R152, R152 ;  /* 0x0000009800987308 */ /* 0x000fe20000000800 */
[----:B-1----:R-:W-:Y:S01]  /*b260*/  FMUL.FTZ R189, R75, R174 ;  /* 0x000000ae4bbd7220 */ /* 0x002fe20000410000 */
[C---:B------:R-:W-:Y:S01]  /*b270*/  FMUL.FTZ R173, R158.reuse, R173 ;  /* 0x000000ad9ead7220 */ /* 0x040fe20000410000 */
[----:B------:R-:W-:Y:S01]  /*b280*/  FMUL.FTZ R172, R158, R172 ;  /* 0x000000ac9eac7220 */ /* 0x000fe20000410000 */
[-C--:B------:R-:W-:Y:S01]  /*b290*/  FFMA.FTZ R74, R45, R174.reuse, -R159 ;  /* 0x000000ae2d4a7223 */ /* 0x080fe2000001089f */
[-C--:B0-----:R-:W-:Y:S01]  /*b2a0*/  FFMA.FTZ R28, R26, R174.reuse, -R189 ;  /* 0x000000ae1a1c7223 */ /* 0x081fe200000108bd */
[-C--:B------:R-:W-:Y:S01]  /*b2b0*/  FFMA.FTZ R0, R61, R174.reuse, -R159 ;  /* 0x000000ae3d007223 */ /* 0x080fe2000001089f */
[----:B------:R-:W-:Y:S01]  /*b2c0*/  FMUL.FTZ R17, R160, R17 ;  /* 0x00000011a0117220 */ /* 0x000fe20000410000 */
[----:B------:R0:W-:Y:S01]  /*b2d0*/  MUFU.EX2 R157, R153 ;  /* 0x00000099009d7308 */ /* 0x0001e20000000800 */
[----:B------:R-:W-:Y:S01]  /*b2e0*/  FFMA.FTZ R155, R30, R174, -R189 ;  /* 0x000000ae1e9b7223 */ /* 0x000fe200000108bd */
[----:B------:R-:W-:Y:S01]  /*b2f0*/  FMUL.FTZ R16, R160, R16 ;  /* 0x00000010a0107220 */ /* 0x000fe20000410000 */
[--C-:B------:R-:W-:Y:S01]  /*b300*/  FFMA.FTZ R36, R36, R174, -R159.reuse ;  /* 0x000000ae24247223 */ /* 0x100fe2000001089f */
[C---:B------:R-:W-:Y:S01]  /*b310*/  FMUL.FTZ R171, R158.reuse, R171 ;  /* 0x000000ab9eab7220 */ /* 0x040fe20000410000 */
[----:B------:R-:W-:Y:S01]  /*b320*/  FMUL.FTZ R170, R158, R170 ;  /* 0x000000aa9eaa7220 */ /* 0x000fe20000410000 */
[-CC-:B------:R-:W-:Y:S01]  /*b330*/  FFMA.FTZ R37, R37, R174.reuse, -R159.reuse ;  /* 0x000000ae25257223 */ /* 0x180fe2000001089f */
[-CC-:B------:R-:W-:Y:S01]  /*b340*/  FFMA.FTZ R15, R57, R174.reuse, -R159.reuse ;  /* 0x000000ae390f7223 */ /* 0x180fe2000001089f */
[-C--:B------:R-:W-:Y:S01]  /*b350*/  FFMA.FTZ R40, R40, R174.reuse, -R159 ;  /* 0x000000ae28287223 */ /* 0x080fe2000001089f */
[-CC-:B0-----:R-:W-:Y:S01]  /*b360*/  FFMA.FTZ R153, R27, R174.reuse, -R189.reuse ;  /* 0x000000ae1b997223 */ /* 0x181fe200000108bd */
[----:B------:R-:W3:Y:S01]  /*b370*/  MUFU.EX2 R28, R28 ;  /* 0x0000001c001c7308 */ /* 0x000ee20000000800 */
[-CC-:B------:R-:W-:Y:S01]  /*b380*/  FFMA.FTZ R30, R31, R174.reuse, -R189.reuse ;  /* 0x000000ae1f1e7223 */ /* 0x180fe200000108bd */
[-C--:B------:R-:W-:Y:S01]  /*b390*/  FFMA.FTZ R6, R34, R174.reuse, -R189 ;  /* 0x000000ae22067223 */ /* 0x080fe200000108bd */
[--C-:B------:R-:W-:Y:S01]  /*b3a0*/  FFMA.FTZ R41, R41, R174, -R159.reuse ;  /* 0x000000ae29297223 */ /* 0x100fe2000001089f */
[C---:B------:R-:W-:Y:S01]  /*b3b0*/  FMUL.FTZ R167, R158.reuse, R167 ;  /* 0x000000a79ea77220 */ /* 0x040fe20000410000 */
[----:B------:R-:W-:Y:S01]  /*b3c0*/  FMUL.FTZ R166, R158, R166 ;  /* 0x000000a69ea67220 */ /* 0x000fe20000410000 */
[-CC-:B------:R-:W-:Y:S01]  /*b3d0*/  FFMA.FTZ R48, R48, R174.reuse, -R159.reuse ;  /* 0x000000ae30307223 */ /* 0x180fe2000001089f */
[-CC-:B------:R-:W-:Y:S01]  /*b3e0*/  FFMA.FTZ R49, R49, R174.reuse, -R159.reuse ;  /* 0x000000ae31317223 */ /* 0x180fe2000001089f */
[----:B------:R-:W0:Y:S01]  /*b3f0*/  MUFU.EX2 R153, R153 ;  /* 0x0000009900997308 */ /* 0x000e220000000800 */
[----:B------:R-:W-:Y:S01]  /*b400*/  FFMA.FTZ R52, R52, R174, -R159 ;  /* 0x000000ae34347223 */ /* 0x000fe2000001089f */
[C---:B--2---:R-:W-:Y:S01]  /*b410*/  FMUL.FTZ R5, R160.reuse, R5 ;  /* 0x00000005a0057220 */ /* 0x044fe20000410000 */
[----:B------:R-:W-:-:S05]  /*b420*/  FMUL.FTZ R4, R160, R4 ;  /* 0x00000004a0047220 */ /* 0x000fca0000410000 */
[----:B------:R-:W1:Y:S01]  /*b430*/  MUFU.EX2 R155, R155 ;  /* 0x0000009b009b7308 */ /* 0x000e620000000800 */
[-CC-:B------:R-:W-:Y:S01]  /*b440*/  FFMA.FTZ R53, R53, R174.reuse, -R159.reuse ;  /* 0x000000ae35357223 */ /* 0x180fe2000001089f */
[-CC-:B------:R-:W-:Y:S01]  /*b450*/  FFMA.FTZ R56, R56, R174.reuse, -R159.reuse ;  /* 0x000000ae38387223 */ /* 0x180fe2000001089f */
[-CC-:B------:R-:W-:Y:S01]  /*b460*/  FFMA.FTZ R60, R60, R174.reuse, -R159.reuse ;  /* 0x000000ae3c3c7223 */ /* 0x180fe2000001089f */
[----:B------:R2:W-:Y:S04]  /*b470*/  STL.64 [R1+0x438], R4 ;  /* 0x0004380401007387 */ /* 0x0005e80000100a00 */
[----:B------:R-:W1:Y:S01]  /*b480*/  MUFU.EX2 R30, R30 ;  /* 0x0000001e001e7308 */ /* 0x000e620000000800 */
[----:B------:R-:W-:Y:S01]  /*b490*/  FMUL.FTZ R45, R158, R9 ;  /* 0x000000099e2d7220 */ /* 0x000fe20000410000 */
[-CC-:B------:R-:W-:Y:S01]  /*b4a0*/  FFMA.FTZ R179, R64, R174.reuse, -R159.reuse ;  /* 0x000000ae40b37223 */ /* 0x180fe2000001089f */
[-CC-:B------:R-:W-:Y:S01]  /*b4b0*/  FFMA.FTZ R178, R65, R174.reuse, -R159.reuse ;  /* 0x000000ae41b27223 */ /* 0x180fe2000001089f */
[-CC-:B------:R-:W-:Y:S01]  /*b4c0*/  FFMA.FTZ R181, R68, R174.reuse, -R159.reuse ;  /* 0x000000ae44b57223 */ /* 0x180fe2000001089f */
[----:B------:R-:W-:Y:S01]  /*b4d0*/  FFMA.FTZ R180, R69, R174, -R159 ;  /* 0x000000ae45b47223 */ /* 0x000fe2000001089f */
[C---:B------:R-:W-:Y:S01]  /*b4e0*/  FMUL.FTZ R169, R158.reuse, R169 ;  /* 0x000000a99ea97220 */ /* 0x040fe20000410000 */
[----:B------:R-:W-:Y:S01]  /*b4f0*/  FMUL.FTZ R168, R158, R168 ;  /* 0x000000a89ea87220 */ /* 0x000fe20000410000 */
[----:B------:R-:W1:Y:S01]  /*b500*/  MUFU.EX2 R154, R72 ;  /* 0x00000048009a7308 */ /* 0x000e620000000800 */
[-CC-:B--2---:R-:W-:Y:S01]  /*b510*/  FFMA.FTZ R4, R35, R174.reuse, -R189.reuse ;  /* 0x000000ae23047223 */ /* 0x184fe200000108bd */
[----:B------:R-:W-:Y:S01]  /*b520*/  FFMA.FTZ R5, R38, R174, -R189 ;  /* 0x000000ae26057223 */ /* 0x000fe200000108bd */
[----:B------:R-:W-:Y:S01]  /*b530*/  STL.64 [R1+0x2f0], R172 ;  /* 0x0002f0ac01007387 */ /* 0x000fe20000100a00 */
[C---:B------:R-:W-:Y:S01]  /*b540*/  FMUL.FTZ R165, R158.reuse, R165 ;  /* 0x000000a59ea57220 */ /* 0x040fe20000410000 */
[C---:B------:R-:W-:Y:S01]  /*b550*/  FMUL.FTZ R164, R158.reuse, R164 ;  /* 0x000000a49ea47220 */ /* 0x040fe20000410000 */
[C---:B------:R-:W-:Y:S01]  /*b560*/  FMUL.FTZ R203, R158.reuse, R203 ;  /* 0x000000cb9ecb7220 */ /* 0x040fe20000410000 */
[C---:B------:R-:W-:Y:S01]  /*b570*/  FMUL.FTZ R202, R158.reuse, R202 ;  /* 0x000000ca9eca7220 */ /* 0x040fe20000410000 */
[----:B------:R-:W2:Y:S01]  /*b580*/  MUFU.EX2 R6, R6 ;  /* 0x0000000600067308 */ /* 0x000ea20000000800 */
[----:B------:R1:W-:Y:S01]  /*b590*/  STL.64 [R1+0x280], R44 ;  /* 0x0002802c01007387 */ /* 0x0003e20000100a00 */
[C---:B------:R-:W-:Y:S01]  /*b5a0*/  FMUL.FTZ R197, R158.reuse, R197 ;  /* 0x000000c59ec57220 */ /* 0x040fe20000410000 */
[C---:B------:R-:W-:Y:S01]  /*b5b0*/  FMUL.FTZ R196, R158.reuse, R196 ;  /* 0x000000c49ec47220 */ /* 0x040fe20000410000 */
[C---:B------:R-:W-:Y:S01]  /*b5c0*/  FMUL.FTZ R195, R158.reuse, R195 ;  /* 0x000000c39ec37220 */ /* 0x040fe20000410000 */
[C---:B------:R-:W-:Y:S01]  /*b5d0*/  FMUL.FTZ R194, R158.reuse, R194 ;  /* 0x000000c29ec27220 */ /* 0x040fe20000410000 */
[C---:B------:R-:W-:Y:S01]  /*b5e0*/  FMUL.FTZ R177, R158.reuse, R177 ;  /* 0x000000b19eb17220 */ /* 0x040fe20000410000 */
[C---:B------:R-:W-:Y:S01]  /*b5f0*/  FMUL.FTZ R176, R158.reuse, R176 ;  /* 0x000000b09eb07220 */ /* 0x040fe20000410000 */
[----:B---3--:R-:W-:Y:S01]  /*b600*/  FFMA.FTZ R26, R13, R160, R28 ;  /* 0x000000a00d1a7223 */ /* 0x008fe2000001001c */
[----:B------:R-:W-:Y:S01]  /*b610*/  FFMA.FTZ R13, R158, R12, R73 ;  /* 0x0000000c9e0d7223 */ /* 0x000fe20000010049 */
[----:B------:R-:W3:Y:S01]  /*b620*/  MUFU.EX2 R4, R4 ;  /* 0x0000000400047308 */ /* 0x000ee20000000800 */
[----:B------:R2:W-:Y:S01]  /*b630*/  STL.64 [R1+0x428], R16 ;  /* 0x0004281001007387 */ /* 0x0005e20000100a00 */
[----:B0-----:R-:W-:Y:S01]  /*b640*/  FADD.FTZ R26, R153, R26 ;  /* 0x0000001a991a7221 */ /* 0x001fe20000010000 */
[----:B------:R-:W-:Y:S01]  /*b650*/  FADD.FTZ R12, R152, R13 ;  /* 0x0000000d980c7221 */ /* 0x000fe20000010000 */
[----:B-1----:R-:W-:Y:S01]  /*b660*/  FMUL.FTZ R44, R158, R10 ;  /* 0x0000000a9e2c7220 */ /* 0x002fe20000410000 */
[----:B------:R-:W-:Y:S03]  /*b670*/  STL.64 [R1+0x370], R170 ;  /* 0x000370aa01007387 */ /* 0x000fe60000100a00 */
[----:B------:R0:W-:Y:S01]  /*b680*/  MUFU.EX2 R172, R0 ;  /* 0x0000000000ac7308 */ /* 0x0001e20000000800 */
[----:B------:R-:W-:Y:S01]  /*b690*/  FADD.FTZ R27, R155, R26 ;  /* 0x0000001a9b1b7221 */ /* 0x000fe20000010000 */
[----:B------:R-:W-:Y:S01]  /*b6a0*/  FADD.FTZ R13, R29, R12 ;  /* 0x0000000c1d0d7221 */ /* 0x000fe20000010000 */
[----:B------:R1:W-:Y:S01]  /*b6b0*/  STL.64 [R1+0x290], R24 ;  /* 0x0002901801007387 */ /* 0x0003e20000100a00 */
[----:B--2---:R-:W-:Y:S01]  /*b6c0*/  FFMA.FTZ R17, R42, R174, -R189 ;  /* 0x000000ae2a117223 */ /* 0x004fe200000108bd */
[C---:B------:R-:W-:Y:S01]  /*b6d0*/  FMUL.FTZ R185, R158.reuse, R185 ;  /* 0x000000b99eb97220 */ /* 0x040fe20000410000 */
[----:B------:R-:W-:-:S02]  /*b6e0*/  FMUL.FTZ R184, R158, R184 ;  /* 0x000000b89eb87220 */ /* 0x000fc40000410000 */
[----:B------:R-:W2:Y:S01]  /*b6f0*/  MUFU.EX2 R5, R5 ;  /* 0x0000000500057308 */ /* 0x000ea20000000800 */
[----:B0-----:R-:W-:Y:S01]  /*b700*/  FFMA.FTZ R0, R39, R174, -R189 ;  /* 0x000000ae27007223 */ /* 0x001fe200000108bd */
[----:B------:R-:W-:Y:S01]  /*b710*/  FADD.FTZ R27, R30, R27 ;  /* 0x0000001b1e1b7221 */ /* 0x000fe20000010000 */
[----:B------:R-:W-:Y:S01]  /*b720*/  FADD.FTZ R13, R154, R13 ;  /* 0x0000000d9a0d7221 */ /* 0x000fe20000010000 */
[C---:B------:R-:W-:Y:S01]  /*b730*/  FMUL.FTZ R187, R158.reuse, R187 ;  /* 0x000000bb9ebb7220 */ /* 0x040fe20000410000 */
[C---:B------:R-:W-:Y:S01]  /*b740*/  FMUL.FTZ R186, R158.reuse, R186 ;  /* 0x000000ba9eba7220 */ /* 0x040fe20000410000 */
[C---:B------:R-:W-:Y:S01]  /*b750*/  FMUL.FTZ R163, R158.reuse, R163 ;  /* 0x000000a39ea37220 */ /* 0x040fe20000410000 */
[C---:B------:R-:W-:Y:S01]  /*b760*/  FMUL.FTZ R162, R158.reuse, R162 ;  /* 0x000000a29ea27220 */ /* 0x040fe20000410000 */
[----:B------:R-:W0:Y:S01]  /*b770*/  MUFU.EX2 R10, R36 ;  /* 0x00000024000a7308 */ /* 0x000e220000000800 */
[----:B-1----:R-:W-:Y:S01]  /*b780*/  FMUL.FTZ R25, R158, R21 ;  /* 0x000000159e197220 */ /* 0x002fe20000410000 */
[----:B------:R-:W-:Y:S01]  /*b790*/  FADD.FTZ R27, R6, R27 ;  /* 0x0000001b061b7221 */ /* 0x000fe20000010000 */
[----:B------:R-:W-:Y:S01]  /*b7a0*/  FFMA.FTZ R16, R46, R174, -R189 ;  /* 0x000000ae2e107223 */ /* 0x000fe200000108bd */
[C---:B------:R-:W-:Y:S01]  /*b7b0*/  FMUL.FTZ R147, R158.reuse, R147 ;  /* 0x000000939e937220 */ /* 0x040fe20000410000 */
[C---:B------:R-:W-:Y:S01]  /*b7c0*/  FMUL.FTZ R146, R158.reuse, R146 ;  /* 0x000000929e927220 */ /* 0x040fe20000410000 */
[C---:B------:R-:W-:Y:S01]  /*b7d0*/  FMUL.FTZ R149, R158.reuse, R149 ;  /* 0x000000959e957220 */ /* 0x040fe20000410000 */
[----:B------:R-:W-:Y:S01]  /*b7e0*/  FMUL.FTZ R148, R158, R148 ;  /* 0x000000949e947220 */ /* 0x000fe20000410000 */
[----:B------:R-:W1:Y:S01]  /*b7f0*/  MUFU.EX2 R0, R0 ;  /* 0x0000000000007308 */ /* 0x000e620000000800 */
[----:B------:R-:W-:Y:S01]  /*b800*/  FADD.FTZ R12, R8, R13 ;  /* 0x0000000d080c7221 */ /* 0x000fe20000010000 */
[C---:B------:R-:W-:Y:S01]  /*b810*/  FMUL.FTZ R151, R158.reuse, R151 ;  /* 0x000000979e977220 */ /* 0x040fe20000410000 */
[C---:B------:R-:W-:Y:S01]  /*b820*/  FMUL.FTZ R150, R158.reuse, R150 ;  /* 0x000000969e967220 */ /* 0x040fe20000410000 */
[C---:B------:R-:W-:Y:S01]  /*b830*/  FMUL.FTZ R143, R158.reuse, R143 ;  /* 0x0000008f9e8f7220 */ /* 0x040fe20000410000 */
[C---:B------:R-:W-:Y:S01]  /*b840*/  FMUL.FTZ R142, R158.reuse, R142 ;  /* 0x0000008e9e8e7220 */ /* 0x040fe20000410000 */
[C---:B------:R-:W-:Y:S01]  /*b850*/  FMUL.FTZ R145, R158.reuse, R145 ;  /* 0x000000919e917220 */ /* 0x040fe20000410000 */
[C---:B------:R-:W-:Y:S01]  /*b860*/  FMUL.FTZ R144, R158.reuse, R144 ;  /* 0x000000909e907220 */ /* 0x040fe20000410000 */
[----:B------:R-:W1:Y:S01]  /*b870*/  MUFU.EX2 R9, R37 ;  /* 0x0000002500097308 */ /* 0x000e620000000800 */
[C---:B------:R-:W-:Y:S01]  /*b880*/  FMUL.FTZ R24, R158.reuse, R20 ;  /* 0x000000149e187220 */ /* 0x040fe20000410000 */
[----:B------:R-:W-:Y:S01]  /*b890*/  FMUL.FTZ R45, R158, R11 ;  /* 0x0000000b9e2d7220 */ /* 0x000fe20000410000 */
[-CC-:B------:R-:W-:Y:S01]  /*b8a0*/  FFMA.FTZ R161, R50, R174.reuse, -R189.reuse ;  /* 0x000000ae32a17223 */ /* 0x180fe200000108bd */
[-C--:B------:R-:W-:Y:S01]  /*b8b0*/  FFMA.FTZ R159, R51, R174.reuse, -R189 ;  /* 0x000000ae339f7223 */ /* 0x080fe200000108bd */
[----:B------:R1:W-:Y:S03]  /*b8c0*/  STL.64 [R1+0x350], R166 ;  /* 0x000350a601007387 */ /* 0x0003e60000100a00 */
[----:B------:R2:W-:Y:S01]  /*b8d0*/  MUFU.EX2 R170, R15 ;  /* 0x0000000f00aa7308 */ /* 0x0005e20000000800 */
[----:B---3--:R-:W-:Y:S01]  /*b8e0*/  FADD.FTZ R26, R4, R27 ;  /* 0x0000001b041a7221 */ /* 0x008fe20000010000 */
[--C-:B------:R-:W-:Y:S01]  /*b8f0*/  FFMA.FTZ R11, R47, R174, -R189.reuse ;  /* 0x000000ae2f0b7223 */ /* 0x100fe200000108bd */
[C---:B------:R-:W-:Y:S01]  /*b900*/  FMUL.FTZ R139, R158.reuse, R139 ;  /* 0x0000008b9e8b7220 */ /* 0x040fe20000410000 */
[C---:B------:R-:W-:Y:S01]  /*b910*/  FMUL.FTZ R138, R158.reuse, R138 ;  /* 0x0000008a9e8a7220 */ /* 0x040fe20000410000 */
[C---:B------:R-:W-:Y:S01]  /*b920*/  FMUL.FTZ R137, R158.reuse, R137 ;  /* 0x000000899e897220 */ /* 0x040fe20000410000 */
[----:B------:R-:W-:Y:S01]  /*b930*/  FMUL.FTZ R136, R158, R136 ;  /* 0x000000889e887220 */ /* 0x000fe20000410000 */
[C---:B------:R-:W-:Y:S01]  /*b940*/  FMUL.FTZ R205, R160.reuse, R205 ;  /* 0x000000cda0cd7220 */ /* 0x040fe20000410000 */
[----:B------:R-:W3:Y:S01]  /*b950*/  MUFU.EX2 R17, R17 ;  /* 0x0000001100117308 */ /* 0x000ee20000000800 */
[----:B--2---:R-:W-:Y:S01]  /*b960*/  FFMA.FTZ R15, R43, R174, -R189 ;  /* 0x000000ae2b0f7223 */ /* 0x004fe200000108bd */
[----:B------:R-:W-:Y:S01]  /*b970*/  FADD.FTZ R13, R7, R12 ;  /* 0x0000000c070d7221 */ /* 0x000fe20000010000 */
[C---:B------:R-:W-:Y:S01]  /*b980*/  FMUL.FTZ R204, R160.reuse, R204 ;  /* 0x000000cca0cc7220 */ /* 0x040fe20000410000 */
[C---:B------:R-:W-:Y:S01]  /*b990*/  FMUL.FTZ R135, R160.reuse, R135 ;  /* 0x00000087a0877220 */ /* 0x040fe20000410000 */
[C---:B------:R-:W-:Y:S01]  /*b9a0*/  FMUL.FTZ R134, R160.reuse, R134 ;  /* 0x00000086a0867220 */ /* 0x040fe20000410000 */
[C---:B------:R-:W-:Y:S01]  /*b9b0*/  FMUL.FTZ R113, R160.reuse, R113 ;  /* 0x00000071a0717220 */ /* 0x040fe20000410000 */
[----:B------:R-:W-:Y:S01]  /*b9c0*/  FMUL.FTZ R112, R160, R112 ;  /* 0x00000070a0707220 */ /* 0x000fe20000410000 */
[----:B------:R-:W2:Y:S01]  /*b9d0*/  MUFU.EX2 R21, R40 ;  /* 0x0000002800157308 */ /* 0x000ea20000000800 */
[----:B------:R-:W-:Y:S01]  /*b9e0*/  FADD.FTZ R27, R5, R26 ;  /* 0x0000001a051b7221 */ /* 0x000fe20000010000 */
[----:B0-----:R-:W-:Y:S01]  /*b9f0*/  FADD.FTZ R12, R10, R13 ;  /* 0x0000000d0a0c7221 */ /* 0x001fe20000010000 */
[C---:B------:R-:W-:Y:S01]  /*ba00*/  FMUL.FTZ R115, R160.reuse, R115 ;  /* 0x00000073a0737220 */ /* 0x040fe20000410000 */
[C---:B------:R-:W-:Y:S01]  /*ba10*/  FMUL.FTZ R114, R160.reuse, R114 ;  /* 0x00000072a0727220 */ /* 0x040fe20000410000 */
[C---:B------:R-:W-:Y:S01]  /*ba20*/  FMUL.FTZ R117, R160.reuse, R117 ;  /* 0x00000075a0757220 */ /* 0x040fe20000410000 */
[C---:B------:R-:W-:Y:S01]  /*ba30*/  FMUL.FTZ R116, R160.reuse, R116 ;  /* 0x00000074a0747220 */ /* 0x040fe20000410000 */
[----:B------:R-:W-:Y:S01]  /*ba40*/  FMUL.FTZ R105, R160, R105 ;  /* 0x00000069a0697220 */ /* 0x000fe20000410000 */
[----:B------:R-:W0:Y:S01]  /*ba50*/  MUFU.EX2 R15, R15 ;  /* 0x0000000f000f7308 */ /* 0x000e220000000800 */
[----:B------:R-:W-:Y:S01]  /*ba60*/  FFMA.FTZ R54, R54, R174, -R189 ;  /* 0x000000ae36367223 */ /* 0x000fe200000108bd */
[C---:B------:R-:W-:Y:S01]  /*ba70*/  FMUL.FTZ R104, R160.reuse, R104 ;  /* 0x00000068a0687220 */ /* 0x040fe20000410000 */
[C---:B------:R-:W-:Y:S01]  /*ba80*/  FMUL.FTZ R107, R160.reuse, R107 ;  /* 0x0000006ba06b7220 */ /* 0x040fe20000410000 */
[C---:B------:R-:W-:Y:S01]  /*ba90*/  FMUL.FTZ R106, R160.reuse, R106 ;  /* 0x0000006aa06a7220 */ /* 0x040fe20000410000 */
[C---:B------:R-:W-:Y:S01]  /*baa0*/  FMUL.FTZ R109, R160.reuse, R109 ;  /* 0x0000006da06d7220 */ /* 0x040fe20000410000 */
[C---:B------:R-:W-:Y:S01]  /*bab0*/  FMUL.FTZ R108, R160.reuse, R108 ;  /* 0x0000006ca06c7220 */ /* 0x040fe20000410000 */
[----:B------:R-:W-:Y:S01]  /*bac0*/  FMUL.FTZ R91, R160, R91 ;  /* 0x0000005ba05b7220 */ /* 0x000fe20000410000 */
[----:B------:R-:W0:Y:S01]  /*bad0*/  MUFU.EX2 R20, R41 ;  /* 0x0000002900147308 */ /* 0x000e220000000800 */
[----:B-1----:R-:W-:Y:S01]  /*bae0*/  FADD.FTZ R26, R0, R27 ;  /* 0x0000001b001a7221 */ /* 0x002fe20000010000 */
[----:B------:R-:W-:Y:S01]  /*baf0*/  FADD.FTZ R12, R9, R12 ;  /* 0x0000000c090c7221 */ /* 0x000fe20000010000 */
[C---:B------:R-:W-:Y:S01]  /*bb00*/  FMUL.FTZ R90, R160.reuse, R90 ;  /* 0x0000005aa05a7220 */ /* 0x040fe20000410000 */
[C---:B------:R-:W-:Y:S01]  /*bb10*/  FMUL.FTZ R95, R160.reuse, R95 ;  /* 0x0000005fa05f7220 */ /* 0x040fe20000410000 */
[C---:B------:R-:W-:Y:S01]  /*bb20*/  FMUL.FTZ R94, R160.reuse, R94 ;  /* 0x0000005ea05e7220 */ /* 0x040fe20000410000 */
[C---:B------:R-:W-:Y:S01]  /*bb30*/  FMUL.FTZ R93, R160.reuse, R93 ;  /* 0x0000005da05d7220 */ /* 0x040fe20000410000 */
[C---:B------:R-:W-:Y:S01]  /*bb40*/  FMUL.FTZ R92, R160.reuse, R92 ;  /* 0x0000005ca05c7220 */ /* 0x040fe20000410000 */
[----:B------:R-:W1:Y:S01]  /*bb50*/  MUFU.EX2 R16, R16 ;  /* 0x0000001000107308 */ /* 0x000e620000000800 */
[----:B---3--:R-:W-:Y:S01]  /*bb60*/  FADD.FTZ R26, R17, R26 ;  /* 0x0000001a111a7221 */ /* 0x008fe20000010000 */
[----:B--2---:R-:W-:Y:S01]  /*bb70*/  FADD.FTZ R13, R21, R12 ;  /* 0x0000000c150d7221 */ /* 0x004fe20000010000 */
[C---:B------:R-:W-:Y:S01]  /*bb80*/  FMUL.FTZ R81, R160.reuse, R81 ;  /* 0x00000051a0517220 */ /* 0x040fe20000410000 */
[C---:B------:R-:W-:Y:S01]  /*bb90*/  FMUL.FTZ R80, R160.reuse, R80 ;  /* 0x00000050a0507220 */ /* 0x040fe20000410000 */
[C---:B------:R-:W-:Y:S01]  /*bba0*/  FMUL.FTZ R83, R160.reuse, R83 ;  /* 0x00000053a0537220 */ /* 0x040fe20000410000 */
[C---:B------:R-:W-:Y:S01]  /*bbb0*/  FMUL.FTZ R82, R160.reuse, R82 ;  /* 0x00000052a0527220 */ /* 0x040fe20000410000 */
[C---:B------:R-:W-:Y:S01]  /*bbc0*/  FMUL.FTZ R89, R160.reuse, R89 ;  /* 0x00000059a0597220 */ /* 0x040fe20000410000 */
[----:B------:R-:W2:Y:S01]  /*bbd0*/  MUFU.EX2 R11, R11 ;  /* 0x0000000b000b7308 */ /* 0x000ea20000000800 */
[C---:B------:R-:W-:Y:S01]  /*bbe0*/  FMUL.FTZ R88, R160.reuse, R88 ;  /* 0x00000058a0587220 */ /* 0x040fe20000410000 */
[C---:B------:R-:W-:Y:S01]  /*bbf0*/  FMUL.FTZ R79, R160.reuse, R79 ;  /* 0x0000004fa04f7220 */ /* 0x040fe20000410000 */
[----:B------:R-:W-:Y:S01]  /*bc00*/  FMUL.FTZ R78, R160, R78 ;  /* 0x0000004ea04e7220 */ /* 0x000fe20000410000 */
[----:B------:R-:W-:Y:S04]  /*bc10*/  STL.64 [R1+0x3d0], R32 ;  /* 0x0003d02001007387 */ /* 0x000fe80000100a00 */
[----:B------:R-:W3:Y:S01]  /*bc20*/  MUFU.EX2 R156, R74 ;  /* 0x0000004a009c7308 */ /* 0x000ee20000000800 */
[----:B0-----:R-:W-:Y:S01]  /*bc30*/  FADD.FTZ R27, R15, R26 ;  /* 0x0000001a0f1b7221 */ /* 0x001fe20000010000 */
[----:B------:R-:W-:Y:S01]  /*bc40*/  FFMA.FTZ R158, R55, R174, -R189 ;  /* 0x000000ae379e7223 */ /* 0x000fe200000108bd */
[----:B------:R-:W-:Y:S04]  /*bc50*/  STL.64 [R1+0x360], R168 ;  /* 0x000360a801007387 */ /* 0x000fe80000100a00 */
[----:B------:R0:W-:Y:S01]  /*bc60*/  STL.64 [R1+0x340], R164 ;  /* 0x000340a401007387 */ /* 0x0001e20000100a00 */
[----:B------:R-:W3:Y:S01]  /*bc70*/  MUFU.EX2 R161, R161 ;  /* 0x000000a100a17308 */ /* 0x000ee20000000800 */
[----:B------:R-:W-:Y:S01]  /*bc80*/  FADD.FTZ R12, R20, R13 ;  /* 0x0000000d140c7221 */ /* 0x000fe20000010000 */
[C---:B------:R-:W-:Y:S01]  /*bc90*/  FMUL.FTZ R41, R160.reuse, R77 ;  /* 0x0000004da0297220 */ /* 0x040fe20000410000 */
[----:B------:R2:W-:Y:S04]  /*bca0*/  STL.64 [R1+0x330], R162 ;  /* 0x000330a201007387 */ /* 0x0005e80000100a00 */
[----:B------:R4:W-:Y:S01]  /*bcb0*/  STL.64 [R1+0x300], R176 ;  /* 0x000300b001007387 */ /* 0x0009e20000100a00 */
[----:B------:R-:W3:Y:S01]  /*bcc0*/  MUFU.EX2 R167, R48 ;  /* 0x0000003000a77308 */ /* 0x000ee20000000800 */
[----:B------:R-:W-:Y:S01]  /*bcd0*/  FMUL.FTZ R40, R160, R76 ;  /* 0x0000004ca0287220 */ /* 0x000fe20000410000 */
[----:B-1----:R-:W-:Y:S01]  /*bce0*/  FADD.FTZ R26, R16, R27 ;  /* 0x0000001b101a7221 */ /* 0x002fe20000010000 */
[-CC-:B------:R-:W-:Y:S01]  /*bcf0*/  FFMA.FTZ R175, R67, R174.reuse, -R189.reuse ;  /* 0x000000ae43af7223 */ /* 0x180fe200000108bd */
[----:B------:R-:W-:Y:S04]  /*bd00*/  STL [R1+0x224], R75 ;  /* 0x0002244b01007387 */ /* 0x000fe80000100800 */
[----:B------:R-:W1:Y:S01]  /*bd10*/  MUFU.EX2 R159, R159 ;  /* 0x0000009f009f7308 */ /* 0x000e620000000800 */
[-CC-:B0-----:R-:W-:Y:S01]  /*bd20*/  FFMA.FTZ R165, R58, R174.reuse, -R189.reuse ;  /* 0x000000ae3aa57223 */ /* 0x181fe200000108bd */
[----:B------:R-:W-:Y:S01]  /*bd30*/  FADD.FTZ R13, R157, R12 ;  /* 0x0000000c9d0d7221 */ /* 0x000fe20000010000 */
[----:B------:R-:W4:Y:S04]  /*bd40*/  LDL R141, [R1+0x28c] ;  /* 0x00028c00018d7983 */ /* 0x000f280000100800 */
[----:B------:R-:W4:Y:S01]  /*bd50*/  LDL R65, [R1+0x308] ;  /* 0x0003080001417983 */ /* 0x000f220000100800 */
[----:B------:R-:W0:Y:S01]  /*bd60*/  MUFU.EX2 R166, R49 ;  /* 0x0000003100a67308 */ /* 0x000e220000000800 */
[----:B--2---:R-:W-:Y:S01]  /*bd70*/  FADD.FTZ R26, R11, R26 ;  /* 0x0000001a0b1a7221 */ /* 0x004fe20000010000 */
[----:B------:R-:W-:Y:S01]  /*bd80*/  FFMA.FTZ R163, R59, R174, -R189 ;  /* 0x000000ae3ba37223 */ /* 0x000fe200000108bd */
[----:B------:R-:W2:Y:S04]  /*bd90*/  LDL R72, [R1+0x414] ;  /* 0x0004140001487983 */ /* 0x000ea80000100800 */
[----:B------:R-:W2:Y:S01]  /*bda0*/  LDL R234, [R1+0x318] ;  /* 0x0003180001ea7983 */ /* 0x000ea20000100800 */
[----:B------:R-:W0:Y:S01]  /*bdb0*/  MUFU.EX2 R160, R54 ;  /* 0x0000003600a07308 */ /* 0x000e220000000800 */
[----:B---3--:R-:W-:-:S02]  /*bdc0*/  FADD.FTZ R12, R156, R13 ;  /* 0x0000000d9c0c7221 */ /* 0x008fc40000010000 */
[----:B------:R-:W3:Y:S04]  /*bdd0*/  LDL R228, [R1+0x328] ;  /* 0x0003280001e47983 */ /* 0x000ee80000100800 */
[----:B------:R-:W3:Y:S01]  /*bde0*/  LDL R230, [R1+0x32c] ;  /* 0x00032c0001e67983 */ /* 0x000ee20000100800 */
[----:B------:R-:W0:Y:S01]  /*bdf0*/  MUFU.EX2 R169, R52 ;  /* 0x0000003400a97308 */ /* 0x000e220000000800 */
[----:B------:R-:W-:Y:S01]  /*be00*/  FADD.FTZ R26, R161, R26 ;  /* 0x0000001aa11a7221 */ /* 0x000fe20000010000 */
[----:B------:R-:W-:-:S06]  /*be10*/  FFMA.FTZ R164, R62, R174, -R189 ;  /* 0x000000ae3ea47223 */ /* 0x000fcc00000108bd */
[----:B------:R-:W-:Y:S01]  /*be20*/  MUFU.EX2 R179, R179 ;  /* 0x000000b300b37308 */ /* 0x000fe20000000800 */
[----:B------:R-:W-:-:S07]  /*be30*/  FADD.FTZ R13, R167, R12 ;  /* 0x0000000ca70d7221 */ /* 0x000fce0000010000 */
[----:B------:R-:W-:Y:S08]  /*be40*/  MUFU.EX2 R178, R178 ;  /* 0x000000b200b27308 */ /* 0x000ff00000000800 */
[----:B------:R-:W-:Y:S08]  /*be50*/  MUFU.EX2 R181, R181 ;  /* 0x000000b500b57308 */ /* 0x000ff00000000800 */
[----:B------:R-:W-:Y:S01]  /*be60*/  MUFU.EX2 R180, R180 ;  /* 0x000000b400b47308 */ /* 0x000fe20000000800 */
[----:B----4-:R-:W-:Y:S04]  /*be70*/  STL [R1+0x3190], R102 ;  /* 0x0031906601007387 */ /* 0x010fe80000100800 */
[----:B------:R-:W-:Y:S03]  /*be80*/  STL [R1+0x318c], R100 ;  /* 0x00318c6401007387 */ /* 0x000fe60000100800 */
[----:B------:R-:W4:Y:S01]  /*be90*/  MUFU.EX2 R158, R158 ;  /* 0x0000009e009e7308 */ /* 0x000f220000000800 */
[----:B------:R-:W-:Y:S04]  /*bea0*/  STL [R1+0x3188], R98 ;  /* 0x0031886201007387 */ /* 0x000fe80000100800 */
[----:B------:R-:W-:Y:S03]  /*beb0*/  STL [R1+0x3184], R96 ;  /* 0x0031846001007387 */ /* 0x000fe60000100800 */
[----:B------:R-:W4:Y:S01]  /*bec0*/  MUFU.EX2 R168, R53 ;  /* 0x0000003500a87308 */ /* 0x000f220000000800 */
[----:B-1----:R-:W-:Y:S01]  /*bed0*/  FADD.FTZ R27, R159, R26 ;  /* 0x0000001a9f1b7221 */ /* 0x002fe20000010000 */
[----:B------:R-:W-:Y:S01]  /*bee0*/  FFMA.FTZ R162, R63, R174, -R189 ;  /* 0x000000ae3fa27223 */ /* 0x000fe200000108bd */
[----:B------:R-:W-:Y:S04]  /*bef0*/  STL.128 [R1+0x3200], R152 ;  /* 0x0032009801007387 */ /* 0x000fe80000100c00 */
[----:B------:R-:W3:Y:S01]  /*bf00*/  LDL R38, [R1+0x438] ;  /* 0x0004380001267983 */ /* 0x000ee20000100800 */
[----:B------:R-:W1:Y:S01]  /*bf10*/  MUFU.EX2 R165, R165 ;  /* 0x000000a500a57308 */ /* 0x000e620000000800 */
[----:B0-----:R-:W-:-:S07]  /*bf20*/  FADD.FTZ R12, R166, R13 ;  /* 0x0000000da60c7221 */ /* 0x001fce0000010000 */
[----:B------:R-:W-:Y:S01]  /*bf30*/  MUFU.EX2 R173, R60 ;  /* 0x0000003c00ad7308 */ /* 0x000fe20000000800 */
[----:B------:R-:W-:Y:S04]  /*bf40*/  STL.64 [R1+0x250], R202 ;  /* 0x000250ca01007387 */ /* 0x000fe80000100a00 */
[----:B------:R-:W-:Y:S03]  /*bf50*/  STL.64 [R1+0x2a0], R196 ;  /* 0x0002a0c401007387 */ /* 0x000fe60000100a00 */
[----:B------:R-:W0:Y:S01]  /*bf60*/  MUFU.EX2 R171, R56 ;  /* 0x0000003800ab7308 */ /* 0x000e220000000800 */
[----:B------:R-:W-:Y:S01]  /*bf70*/  FADD.FTZ R27, R160, R27 ;  /* 0x0000001ba01b7221 */ /* 0x000fe20000010000 */
[-CC-:B------:R-:W-:Y:S01]  /*bf80*/  FFMA.FTZ R177, R66, R174.reuse, -R189.reuse ;  /* 0x000000ae42b17223 */ /* 0x180fe200000108bd */
[-C--:B------:R-:W-:Y:S01]  /*bf90*/  FFMA.FTZ R176, R70, R174.reuse, -R189 ;  /* 0x000000ae46b07223 */ /* 0x080fe200000108bd */
[----:B------:R-:W-:Y:S04]  /*bfa0*/  STL.64 [R1+0x448], R204 ;  /* 0x000448cc01007387 */ /* 0x000fe80000100a00 */
[----:B------:R-:W0:Y:S01]  /*bfb0*/  MUFU.EX2 R163, R163 ;  /* 0x000000a300a37308 */ /* 0x000e220000000800 */
[----:B------:R-:W-:Y:S01]  /*bfc0*/  FADD.FTZ R13, R169, R12 ;  /* 0x0000000ca90d7221 */ /* 0x000fe20000010000 */
[----:B----4-:R-:W-:Y:S01]  /*bfd0*/  FADD.FTZ R26, R158, R27 ;  /* 0x0000001b9e1a7221 */ /* 0x010fe20000010000 */
[----:B------:R-:W-:Y:S04]  /*bfe0*/  STL.64 [R1+0x2b0], R194 ;  /* 0x0002b0c201007387 */ /* 0x000fe80000100a00 */
[----:B------:R-:W-:Y:S01]  /*bff0*/  STL.64 [R1+0x2e0], R44 ;  /* 0x0002e02c01007387 */ /* 0x000fe20000100a00 */
[----:B------:R-:W4:Y:S01]  /*c000*/  MUFU.EX2 R164, R164 ;  /* 0x000000a400a47308 */ /* 0x000f220000000800 */
[----:B------:R-:W-:Y:S01]  /*c010*/  FADD.FTZ R12, R168, R13 ;  /* 0x0000000da80c7221 */ /* 0x000fe20000010000 */
[----:B-1----:R-:W-:Y:S01]  /*c020*/  FADD.FTZ R26, R165, R26 ;  /* 0x0000001aa51a7221 */ /* 0x002fe20000010000 */
[----:B------:R-:W-:Y:S04]  /*c030*/  STL.64 [R1+0x310], R184 ;  /* 0x000310b801007387 */ /* 0x000fe80000100a00 */
[----:B------:R-:W-:Y:S01]  /*c040*/  STL.64 [R1+0x320], R186 ;  /* 0x000320ba01007387 */ /* 0x000fe20000100a00 */
[----:B------:R-:W1:Y:S01]  /*c050*/  MUFU.EX2 R162, R162 ;  /* 0x000000a200a27308 */ /* 0x000e620000000800 */
[----:B0-----:R-:W-:Y:S01]  /*c060*/  FADD.FTZ R13, R171, R12 ;  /* 0x0000000cab0d7221 */ /* 0x001fe20000010000 */
[----:B------:R-:W-:Y:S01]  /*c070*/  FADD.FTZ R27, R163, R26 ;  /* 0x0000001aa31b7221 */ /* 0x000fe20000010000 */
[----:B------:R-:W-:Y:S04]  /*c080*/  STL.64 [R1+0x380], R24 ;  /* 0x0003801801007387 */ /* 0x000fe80000100a00 */
[----:B------:R-:W-:Y:S01]  /*c090*/  STL.64 [R1+0x390], R146 ;  /* 0x0003909201007387 */ /* 0x000fe20000100a00 */
[----:B------:R-:W0:Y:S01]  /*c0a0*/  MUFU.EX2 R177, R177 ;  /* 0x000000b100b17308 */ /* 0x000e220000000800 */
[----:B------:R-:W-:Y:S01]  /*c0b0*/  FADD.FTZ R12, R170, R13 ;  /* 0x0000000daa0c7221 */ /* 0x000fe20000010000 */
[----:B------:R-:W-:Y:S01]  /*c0c0*/  FFMA.FTZ R174, R71, R174, -R189 ;  /* 0x000000ae47ae7223 */ /* 0x000fe200000108bd */
[----:B----4-:R-:W-:Y:S01]  /*c0d0*/  FADD.FTZ R27, R164, R27 ;  /* 0x0000001ba41b7221 */ /* 0x010fe20000010000 */
[----:B------:R-:W-:Y:S04]  /*c0e0*/  STL.64 [R1+0x3a0], R148 ;  /* 0x0003a09401007387 */ /* 0x000fe80000100a00 */
[----:B------:R-:W4:Y:S01]  /*c0f0*/  MUFU.EX2 R175, R175 ;  /* 0x000000af00af7308 */ /* 0x000f220000000800 */
[----:B------:R-:W-:Y:S01]  /*c100*/  FADD.FTZ R13, R173, R12 ;  /* 0x0000000cad0d7221 */ /* 0x000fe20000010000 */
[----:B-1----:R-:W-:Y:S01]  /*c110*/  FADD.FTZ R26, R162, R27 ;  /* 0x0000001ba21a7221 */ /* 0x002fe20000010000 */
[----:B------:R-:W-:Y:S04]  /*c120*/  STL.64 [R1+0x3b0], R150 ;  /* 0x0003b09601007387 */ /* 0x000fe80000100a00 */
[----:B------:R-:W-:Y:S01]  /*c130*/  STL.64 [R1+0x3f0], R142 ;  /* 0x0003f08e01007387 */ /* 0x000fe20000100a00 */
[----:B------:R-:W1:Y:S01]  /*c140*/  MUFU.EX2 R176, R176 ;  /* 0x000000b000b07308 */ /* 0x000e620000000800 */
[----:B------:R-:W-:Y:S01]  /*c150*/  FADD.FTZ R12, R172, R13 ;  /* 0x0000000dac0c7221 */ /* 0x000fe20000010000 */
[----:B0-----:R-:W-:Y:S01]  /*c160*/  FADD.FTZ R26, R177, R26 ;  /* 0x0000001ab11a7221 */ /* 0x001fe20000010000 */
[----:B------:R-:W-:Y:S04]  /*c170*/  STL.64 [R1+0x400], R144 ;  /* 0x0004009001007387 */ /* 0x000fe80000100a00 */
[----:B------:R-:W-:Y:S01]  /*c180*/  STL.64 [R1+0x420], R138 ;  /* 0x0004208a01007387 */ /* 0x000fe20000100a00 */
[----:B------:R-:W0:Y:S01]  /*c190*/  MUFU.EX2 R174, R174 ;  /* 0x000000ae00ae7308 */ /* 0x000e220000000800 */
[----:B------:R-:W-:Y:S01]  /*c1a0*/  FADD.FTZ R13, R179, R12 ;  /* 0x0000000cb30d7221 */ /* 0x000fe20000010000 */
[----:B----4-:R-:W-:Y:S01]  /*c1b0*/  FADD.FTZ R27, R175, R26 ;  /* 0x0000001aaf1b7221 */ /* 0x010fe20000010000 */
[----:B------:R-:W-:Y:S02]  /*c1c0*/  STL.64 [R1+0x430], R136 ;  /* 0x0004308801007387 */ /* 0x000fe40000100a00 */
[----:B------:R-:W-:-:S02]  /*c1d0*/  FADD.FTZ R12, R178, R13 ;  /* 0x0000000db20c7221 */ /* 0x000fc40000010000 */
[----:B------:R-:W-:Y:S01]  /*c1e0*/  STL.64 [R1+0x258], R134 ;  /* 0x0002588601007387 */ /* 0x000fe20000100a00 */
[----:B-1----:R-:W-:Y:S01]  /*c1f0*/  FADD.FTZ R13, R176, R27 ;  /* 0x0000001bb00d7221 */ /* 0x002fe20000010000 */
[----:B------:R-:W-:Y:S02]  /*c200*/  FADD.FTZ R27, R181, R12 ;  /* 0x0000000cb51b7221 */ /* 0x000fe40000010000 */
[----:B------:R-:W-:Y:S02]  /*c210*/  STL.64 [R1+0x2d8], R112 ;  /* 0x0002d87001007387 */ /* 0x000fe40000100a00 */
[----:B------:R-:W-:Y:S02]  /*c220*/  FADD.FTZ R12, R180, R27 ;  /* 0x0000001bb40c7221 */ /* 0x000fe40000010000 */
[----:B------:R1:W-:Y:S01]  /*c230*/  STL.64 [R1+0x2e8], R114 ;  /* 0x0002e87201007387 */ /* 0x0003e20000100a00 */
[----:B0-----:R-:W-:-:S03]  /*c240*/  FADD.FTZ R13, R174, R13 ;  /* 0x0000000dae0d7221 */ /* 0x001fc60000010000 */
[----:B------:R-:W-:Y:S04]  /*c250*/  STL.64 [R1+0x2f8], R116 ;  /* 0x0002f87401007387 */ /* 0x000fe80000100a00 */
[----:B------:R-:W-:Y:S04]  /*c260*/  STL.64 [R1+0x338], R104 ;  /* 0x0003386801007387 */ /* 0x000fe80000100a00 */
[----:B------:R-:W-:Y:S04]  /*c270*/  STL.64 [R1+0x348], R106 ;  /* 0x0003486a01007387 */ /* 0x000fe80000100a00 */
[----:B------:R0:W-:Y:S04]  /*c280*/  STL.64 [R1+0x358], R108 ;  /* 0x0003586c01007387 */ /* 0x0001e80000100a00 */
[----:B------:R-:W-:Y:S04]  /*c290*/  STL.64 [R1+0x368], R90 ;  /* 0x0003685a01007387 */ /* 0x000fe80000100a00 */
[----:B------:R-:W-:Y:S04]  /*c2a0*/  STL.64 [R1+0x398], R94 ;  /* 0x0003985e01007387 */ /* 0x000fe80000100a00 */
[----:B------:R4:W-:Y:S04]  /*c2b0*/  STL.64 [R1+0x3a8], R92 ;  /* 0x0003a85c01007387 */ /* 0x0009e80000100a00 */
[----:B------:R-:W-:Y:S04]  /*c2c0*/  STL.64 [R1+0x3b8], R80 ;  /* 0x0003b85001007387 */ /* 0x000fe80000100a00 */
[----:B------:R-:W-:Y:S04]  /*c2d0*/  STL.64 [R1+0x3c8], R82 ;  /* 0x0003c85201007387 */ /* 0x000fe80000100a00 */
[----:B------:R-:W-:Y:S04]  /*c2e0*/  STL.64 [R1+0x3f8], R88 ;  /* 0x0003f85801007387 */ /* 0x000fe80000100a00 */
[----:B------:R-:W-:Y:S04]  /*c2f0*/  STL.64 [R1+0x408], R78 ;  /* 0x0004084e01007387 */ /* 0x000fe80000100a00 */
[----:B------:R-:W-:Y:S04]  /*c300*/  STL.64 [R1+0x418], R40 ;  /* 0x0004182801007387 */ /* 0x000fe80000100a00 */
[----:B------:R-:W-:Y:S04]  /*c310*/  STL.64 [R1+0x230], R12 ;  /* 0x0002300c01007387 */ /* 0x000fe80000100a00 */
[----:B------:R-:W3:Y:S04]  /*c320*/  LD.E R31, desc[UR44][R2.64] ;  /* 0x0000002c021f7980 */ /* 0x000ee8000c101900 */
        /* <DEDUP_REMOVED lines=9> */
[----:B------:R4:W-:Y:S04]  /*c3c0*/  STL [R1+0x2c0], R99 ;  /* 0x0002c06301007387 */ /* 0x0009e80000100800 */
[----:B------:R-:W-:Y:S04]  /*c3d0*/  STL [R1+0x2c4], R101 ;  /* 0x0002c46501007387 */ /* 0x000fe80000100800 */
[----:B------:R4:W-:Y:S04]  /*c3e0*/  STL [R1+0x2c8], R103 ;  /* 0x0002c86701007387 */ /* 0x0009e80000100800 */
[----:B-1----:R-:W3:Y:S04]  /*c3f0*/  LDL R114, [R1+0x3c0] ;  /* 0x0003c00001727983 */ /* 0x002ee80000100800 */
[----:B0-----:R-:W3:Y:S04]  /*c400*/  LDL R108, [R1+0x3cc] ;  /* 0x0003cc00016c7983 */ /* 0x001ee80000100800 */
[----:B------:R-:W3:Y:S04]  /*c410*/  LDL R110, [R1+0x3d0] ;  /* 0x0003d000016e7983 */ /* 0x000ee80000100800 */
[----:B------:R-:W3:Y:S04]  /*c420*/  LDL R112, [R1+0x3d4] ;  /* 0x0003d40001707983 */ /* 0x000ee80000100800 */
[----:B------:R-:W3:Y:S04]  /*c430*/  LDL R104, [R1+0x3dc] ;  /* 0x0003dc0001687983 */ /* 0x000ee80000100800 */
[----:B------:R-:W3:Y:S04]  /*c440*/  LDL R106, [R1+0x3e0] ;  /* 0x0003e000016a7983 */ /* 0x000ee80000100800 */
[----:B----4-:R-:W4:Y:S04]  /*c450*/  LDL R92, [R1+0x3f4] ;  /* 0x0003f400015c7983 */ /* 0x010f280000100800 */
[----:B------:R-:W4:Y:S04]  /*c460*/  LDL R94, [R1+0x3f8] ;  /* 0x0003f800015e7983 */ /* 0x000f280000100800 */
[----:B------:R-:W4:Y:S04]  /*c470*/  LDL.128 R96, [R1+0x260] ;  /* 0x0002600001607983 */ /* 0x000f280000100c00 */
[----:B------:R-:W4:Y:S04]  /*c480*/  LDL.128 R100, [R1+0x270] ;  /* 0x0002700001647983 */ /* 0x000f280000100c00 */
        /* <DEDUP_REMOVED lines=52> */
[----:B--2---:R-:W-:Y:S04]  /*c7d0*/  STL.64 [R1+0x3040], R72 ;  /* 0x0030404801007387 */ /* 0x004fe80000100a00 */
[----:B------:R-:W2:Y:S04]  /*c7e0*/  LDL R53, [R1+0x314] ;  /* 0x0003140001357983 */ /* 0x000ea80000100800 */
        /* <DEDUP_REMOVED lines=11> */
[----:B---3--:R0:W-:Y:S04]  /*c8a0*/  STL [R1+0x31a8], R114 ;  /* 0x0031a87201007387 */ /* 0x0081e80000100800 */
[----:B------:R-:W-:Y:S04]  /*c8b0*/  STL [R1+0x319c], R108 ;  /* 0x00319c6c01007387 */ /* 0x000fe80000100800 */
[----:B------:R-:W-:Y:S04]  /*c8c0*/  STL [R1+0x31a0], R110 ;  /* 0x0031a06e01007387 */ /* 0x000fe80000100800 */
[----:B------:R1:W-:Y:S04]  /*c8d0*/  STL [R1+0x31a4], R112 ;  /* 0x0031a47001007387 */ /* 0x0003e80000100800 */
[----:B------:R-:W-:Y:S04]  /*c8e0*/  STL [R1+0x3194], R104 ;  /* 0x0031946801007387 */ /* 0x000fe80000100800 */
[----:B------:R3:W-:Y:S04]  /*c8f0*/  STL [R1+0x3198], R106 ;  /* 0x0031986a01007387 */ /* 0x0007e80000100800 */
[----:B----4-:R-:W-:Y:S04]  /*c900*/  STL [R1+0x317c], R92 ;  /* 0x00317c5c01007387 */ /* 0x010fe80000100800 */
[----:B------:R-:W-:Y:S04]  /*c910*/  STL [R1+0x3180], R94 ;  /* 0x0031805e01007387 */ /* 0x000fe80000100800 */
[----:B------:R-:W-:Y:S01]  /*c920*/  STL.64 [R1+0x470], R96 ;  /* 0x0004706001007387 */ /* 0x000fe20000100a00 */
[----:B------:R-:W-:-:S03]  /*c930*/  IMAD.MOV.U32 R231, RZ, RZ, R100 ;  /* 0x000000ffffe77224 */ /* 0x000fc600078e0064 */
[----:B------:R4:W-:Y:S01]  /*c940*/  STL [R1+0x478], R98 ;  /* 0x0004786201007387 */ /* 0x0009e20000100800 */
[----:B------:R-:W-:-:S03]  /*c950*/  IMAD.MOV.U32 R227, RZ, RZ, R102 ;  /* 0x000000ffffe37224 */ /* 0x000fc600078e0066 */
[----:B0-----:R-:W2:Y:S04]  /*c960*/  LDL.LU R114, [R1+0x31a8] ;  /* 0x0031a80001727983 */ /* 0x001ea80000300800 */
[----:B-1----:R-:W2:Y:S04]  /*c970*/  LDL.LU R112, [R1+0x31a4] ;  /* 0x0031a40001707983 */ /* 0x002ea80000300800 */
[----:B------:R-:W2:Y:S04]  /*c980*/  LDL.LU R110, [R1+0x31a0] ;  /* 0x0031a000016e7983 */ /* 0x000ea80000300800 */
[----:B------:R-:W2:Y:S04]  /*c990*/  LDL.LU R108, [R1+0x319c] ;  /* 0x00319c00016c7983 */ /* 0x000ea80000300800 */
[----:B---3--:R-:W3:Y:S04]  /*c9a0*/  LDL.LU R106, [R1+0x3198] ;  /* 0x00319800016a7983 */ /* 0x008ee80000300800 */
[----:B------:R-:W3:Y:S04]  /*c9b0*/  LDL.LU R104, [R1+0x3194] ;  /* 0x0031940001687983 */ /* 0x000ee80000300800 */
[----:B------:R-:W3:Y:S04]  /*c9c0*/  LDL.LU R102, [R1+0x3190] ;  /* 0x0031900001667983 */ /* 0x000ee80000300800 */
[----:B------:R-:W3:Y:S04]  /*c9d0*/  LDL.LU R100, [R1+0x318c] ;  /* 0x00318c0001647983 */ /* 0x000ee80000300800 */
[----:B----4-:R-:W4:Y:S04]  /*c9e0*/  LDL.LU R98, [R1+0x3188] ;  /* 0x0031880001627983 */ /* 0x010f280000300800 */
[----:B------:R-:W4:Y:S04]  /*c9f0*/  LDL.LU R96, [R1+0x3184] ;  /* 0x0031840001607983 */ /* 0x000f280000300800 */
[----:B------:R-:W4:Y:S04]  /*ca00*/  LDL.LU R94, [R1+0x3180] ;  /* 0x00318000015e7983 */ /* 0x000f280000300800 */
[----:B------:R-:W4:Y:S01]  /*ca10*/  LDL.LU R92, [R1+0x317c] ;  /* 0x00317c00015c7983 */ /* 0x000f220000300800 */
[----:B------:R-:W-:-:S02]  /*ca20*/  IMAD.MOV.U32 R235, RZ, RZ, R99 ;  /* 0x000000ffffeb7224 */ /* 0x000fc400078e0063 */
[----:B------:R-:W-:Y:S01]  /*ca30*/  IMAD.MOV.U32 R229, RZ, RZ, R101 ;  /* 0x000000ffffe57224 */ /* 0x000fe200078e0065 */
[----:B------:R-:W-:Y:S01]  /*ca40*/  STL [R1+0x254], R113 ;  /* 0x0002547101007387 */ /* 0x000fe20000100800 */
[----:B------:R-:W-:-:S03]  /*ca50*/  IMAD.MOV.U32 R35, RZ, RZ, R103 ;  /* 0x000000ffff237224 */ /* 0x000fc600078e0067 */
        /* <DEDUP_REMOVED lines=22> */
[----:B------:R1:W-:Y:S04]  /*cbc0*/  STL [R1+0x31c0], R126 ;  /* 0x0031c07e01007387 */ /* 0x0003e80000100800 */
[----:B------:R-:W-:Y:S04]  /*cbd0*/  STL [R1+0x31b8], R122 ;  /* 0x0031b87a01007387 */ /* 0x000fe80000100800 */
[----:B------:R1:W-:Y:S04]  /*cbe0*/  STL [R1+0x31bc], R124 ;  /* 0x0031bc7c01007387 */ /* 0x0003e80000100800 */
[----:B------:R1:W-:Y:S04]  /*cbf0*/  STL [R1+0x31b4], R120 ;  /* 0x0031b47801007387 */ /* 0x0003e80000100800 */
[----:B------:R1:W-:Y:S04]  /*cc00*/  STL [R1+0x31b0], R118 ;  /* 0x0031b07601007387 */ /* 0x0003e80000100800 */
        /* <DEDUP_REMOVED lines=17> */
[----:B------:R-:W-:Y:S04]  /*cd20*/  STL [R1+0x304], R61 ;  /* 0x0003043d01007387 */ /* 0x000fe80000100800 */
[----:B------:R-:W-:Y:S04]  /*cd30*/  STL [R1+0x308], R65 ;  /* 0x0003084101007387 */ /* 0x000fe80000100800 */
[----:B------:R-:W-:Y:S04]  /*cd40*/  STL [R1+0x30c], R45 ;  /* 0x00030c2d01007387 */ /* 0x000fe80000100800 */
[----:B0-----:R-:W4:Y:S04]  /*cd50*/  LDL.LU R130, [R1+0x31c8] ;  /* 0x0031c80001827983 */ /* 0x001f280000300800 */
[----:B------:R-:W4:Y:S04]  /*cd60*/  LDL.LU R128, [R1+0x31c4] ;  /* 0x0031c40001807983 */ /* 0x000f280000300800 */
[----:B-1----:R-:W4:Y:S04]  /*cd70*/  LDL.LU R126, [R1+0x31c0] ;  /* 0x0031c000017e7983 */ /* 0x002f280000300800 */
[----:B------:R-:W4:Y:S04]  /*cd80*/  LDL.LU R124, [R1+0x31bc] ;  /* 0x0031bc00017c7983 */ /* 0x000f280000300800 */
[----:B------:R-:W4:Y:S04]  /*cd90*/  LDL.LU R122, [R1+0x31b8] ;  /* 0x0031b800017a7983 */ /* 0x000f280000300800 */
[----:B------:R-:W4:Y:S04]  /*cda0*/  LDL.LU R120, [R1+0x31b4] ;  /* 0x0031b40001787983 */ /* 0x000f280000300800 */
[----:B------:R-:W4:Y:S04]  /*cdb0*/  LDL.LU R118, [R1+0x31b0] ;  /* 0x0031b00001767983 */ /* 0x000f280000300800 */
[----:B------:R-:W4:Y:S04]  /*cdc0*/  LDL.LU R116, [R1+0x31ac] ;  /* 0x0031ac0001747983 */ /* 0x000f280000300800 */
[----:B------:R-:W4:Y:S04]  /*cdd0*/  LDL.128 R80, [R1+0x280] ;  /* 0x0002800001507983 */ /* 0x000f280000100c00 */
[----:B------:R-:W4:Y:S04]  /*cde0*/  LDL.128 R84, [R1+0x290] ;  /* 0x0002900001547983 */ /* 0x000f280000100c00 */
[----:B------:R-:W4:Y:S04]  /*cdf0*/  LDL.128 R88, [R1+0x2a0] ;  /* 0x0002a00001587983 */ /* 0x000f280000100c00 */
[----:B------:R0:W-:Y:S04]  /*ce00*/  STL [R1+0x3048], R74 ;  /* 0x0030484a01007387 */ /* 0x0001e80000100800 */
[----:B------:R-:W4:Y:S04]  /*ce10*/  LDL.LU.64 R72, [R1+0x470] ;  /* 0x0004700001487983 */ /* 0x000f280000300a00 */
[----:B------:R-:W4:Y:S04]  /*ce20*/  LDL R146, [R1+0x388] ;  /* 0x0003880001927983 */ /* 0x000f280000100800 */
[----:B0-----:R-:W4:Y:S04]  /*ce30*/  LDL.LU R74, [R1+0x478] ;  /* 0x00047800014a7983 */ /* 0x001f280000300800 */
[----:B--2---:R-:W-:Y:S04]  /*ce40*/  STL [R1+0x3098], R114 ;  /* 0x0030987201007387 */ /* 0x004fe80000100800 */
[----:B------:R-:W-:Y:S04]  /*ce50*/  STL [R1+0x3094], R112 ;  /* 0x0030947001007387 */ /* 0x000fe80000100800 */
[----:B------:R-:W-:Y:S04]  /*ce60*/  STL [R1+0x3090], R110 ;  /* 0x0030906e01007387 */ /* 0x000fe80000100800 */
[----:B------:R-:W-:Y:S04]  /*ce70*/  STL [R1+0x308c], R108 ;  /* 0x00308c6c01007387 */ /* 0x000fe80000100800 */
[----:B---3--:R-:W-:Y:S04]  /*ce80*/  STL [R1+0x3088], R106 ;  /* 0x0030886a01007387 */ /* 0x008fe80000100800 */
[----:B------:R-:W-:Y:S04]  /*ce90*/  STL [R1+0x3084], R104 ;  /* 0x0030846801007387 */ /* 0x000fe80000100800 */
[----:B------:R-:W-:Y:S04]  /*cea0*/  STL [R1+0x3080], R102 ;  /* 0x0030806601007387 */ /* 0x000fe80000100800 */
[----:B------:R-:W-:Y:S04]  /*ceb0*/  STL [R1+0x307c], R100 ;  /* 0x00307c6401007387 */ /* 0x000fe80000100800 */
[----:B----4-:R-:W-:Y:S04]  /*cec0*/  STL [R1+0x3078], R98 ;  /* 0x0030786201007387 */ /* 0x010fe80000100800 */
[----:B------:R0:W-:Y:S04]  /*ced0*/  STL [R1+0x3074], R96 ;  /* 0x0030746001007387 */ /* 0x0001e80000100800 */
[----:B------:R-:W-:Y:S04]  /*cee0*/  STL [R1+0x3070], R94 ;  /* 0x0030705e01007387 */ /* 0x000fe80000100800 */
[----:B------:R1:W-:Y:S04]  /*cef0*/  STL [R1+0x306c], R92 ;  /* 0x00306c5c01007387 */ /* 0x0003e80000100800 */
[----:B0-----:R-:W2:Y:S04]  /*cf00*/  LDL.128 R96, [R1+0x2c0] ;  /* 0x0002c00001607983 */ /* 0x001ea80000100c00 */
[----:B------:R-:W3:Y:S04]  /*cf10*/  LDL.128 R100, [R1+0x2d0] ;  /* 0x0002d00001647983 */ /* 0x000ee80000100c00 */
[----:B-1----:R-:W4:Y:S04]  /*cf20*/  LDL.128 R92, [R1+0x2b0] ;  /* 0x0002b000015c7983 */ /* 0x002f280000100c00 */
[----:B------:R-:W4:Y:S04]  /*cf30*/  LDL.128 R104, [R1+0x2e0] ;  /* 0x0002e00001687983 */ /* 0x000f280000100c00 */
        /* <DEDUP_REMOVED lines=10> */
[----:B------:R0:W-:Y:S04]  /*cfe0*/  STL [R1+0x3050], R78 ;  /* 0x0030504e01007387 */ /* 0x0001e80000100800 */
[----:B------:R1:W-:Y:S04]  /*cff0*/  STL [R1+0x304c], R76 ;  /* 0x00304c4c01007387 */ /* 0x0003e80000100800 */
[----:B------:R1:W-:Y:S04]  /*d000*/  STL [R1+0x303c], R68 ;  /* 0x00303c4401007387 */ /* 0x0003e80000100800 */
[----:B0-----:R-:W4:Y:S04]  /*d010*/  LDL.LU R78, [R1+0x3050] ;  /* 0x00305000014e7983 */ /* 0x001f280000300800 */
[----:B-1----:R-:W4:Y:S04]  /*d020*/  LDL.LU R76, [R1+0x304c] ;  /* 0x00304c00014c7983 */ /* 0x002f280000300800 */
[----:B------:R-:W4:Y:S04]  /*d030*/  LDL R60, [R1+0x420] ;  /* 0x00042000013c7983 */ /* 0x000f280000100800 */
[----:B------:R-:W4:Y:S04]  /*d040*/  LDL R64, [R1+0x424] ;  /* 0x0004240001407983 */ /* 0x000f280000100800 */
[----:B------:R-:W4:Y:S04]  /*d050*/  LDL R56, [R1+0x434] ;  /* 0x0004340001387983 */ /* 0x000f280000100800 */
[----:B------:R-:W4:Y:S04]  /*d060*/  LDL.LU R68, [R1+0x303c] ;  /* 0x00303c0001447983 */ /* 0x000f280000300800 */
[----:B------:R-:W-:Y:S04]  /*d070*/  STL [R1+0x318], R234 ;  /* 0x000318ea01007387 */ /* 0x000fe80000100800 */
[----:B------:R-:W-:Y:S04]  /*d080*/  STL [R1+0x31c], R37 ;  /* 0x00031c2501007387 */ /* 0x000fe80000100800 */
[----:B------:R-:W-:Y:S04]  /*d090*/  STL [R1+0x320], R41 ;  /* 0x0003202901007387 */ /* 0x000fe80000100800 */
[----:B------:R-:W-:Y:S04]  /*d0a0*/  STL.64 [R1+0x3270], R180 ;  /* 0x003270b401007387 */ /* 0x000fe80000100a00 */
[----:B------:R-:W-:Y:S04]  /*d0b0*/  STL [R1+0x314], R53 ;  /* 0x0003143501007387 */ /* 0x000fe80000100800 */
        /* <DEDUP_REMOVED lines=8> */
[----:B------:R-:W-:Y:S04]  /*d140*/  STL.128 [R1+0x3260], R176 ;  /* 0x003260b001007387 */ /* 0x000fe80000100c00 */
[----:B------:R-:W-:Y:S04]  /*d150*/  STL.128 [R1+0x3250], R172 ;  /* 0x003250ac01007387 */ /* 0x000fe80000100c00 */
[----:B------:R-:W-:Y:S04]  /*d160*/  STL.128 [R1+0x3240], R168 ;  /* 0x003240a801007387 */ /* 0x000fe80000100c00 */
[----:B------:R-:W-:Y:S04]  /*d170*/  STL.128 [R1+0x3230], R164 ;  /* 0x003230a401007387 */ /* 0x000fe80000100c00 */
[----:B------:R-:W-:Y:S04]  /*d180*/  STL.128 [R1+0x3220], R160 ;  /* 0x003220a001007387 */ /* 0x000fe80000100c00 */
[----:B------:R-:W-:Y:S04]  /*d190*/  STL.128 [R1+0x3210], R156 ;  /* 0x0032109c01007387 */ /* 0x000fe80000100c00 */
[----:B------:R-:W-:Y:S04]  /*d1a0*/  STL [R1+0x31f0], R150 ;  /* 0x0031f09601007387 */ /* 0x000fe80000100800 */
[----:B------:R-:W-:Y:S04]  /*d1b0*/  STL [R1+0x31e4], R144 ;  /* 0x0031e49001007387 */ /* 0x000fe80000100800 */
[----:B0-----:R-:W4:Y:S04]  /*d1c0*/  LDL.LU R196, [R1+0x328c] ;  /* 0x00328c0001c47983 */ /* 0x001f280000300800 */
[----:B------:R-:W-:Y:S04]  /*d1d0*/  STL [R1+0x310], R49 ;  /* 0x0003103101007387 */ /* 0x000fe80000100800 */
[----:B------:R-:W4:Y:S04]  /*d1e0*/  LDL R214, [R1+0x33c] ;  /* 0x00033c0001d67983 */ /* 0x000f280000100800 */
[----:B------:R-:W4:Y:S04]  /*d1f0*/  LDL R216, [R1+0x340] ;  /* 0x0003400001d87983 */ /* 0x000f280000100800 */
        /* <DEDUP_REMOVED lines=8> */
[----:B------:R-:W-:-:S03]  /*d280*/  IMAD.MOV.U32 R225, RZ, RZ, R80 ;  /* 0x000000ffffe17224 */ /* 0x000fc600078e0050 */
[----:B0-----:R-:W4:Y:S01]  /*d290*/  LDL.LU R130, [R1+0x30b8] ;  /* 0x0030b80001827983 */ /* 0x001f220000300800 */
[----:B------:R-:W-:Y:S02]  /*d2a0*/  IMAD.MOV.U32 R221, RZ, RZ, R82 ;  /* 0x000000ffffdd7224 */ /* 0x000fe400078e0052 */
[----:B------:R-:W-:Y:S01]  /*d2b0*/  IMAD.MOV.U32 R219, RZ, RZ, R84 ;  /* 0x000000ffffdb7224 */ /* 0x000fe200078e0054 */
[----:B-1----:R-:W4:Y:S01]  /*d2c0*/  LDL.LU R128, [R1+0x30b4] ;  /* 0x0030b40001807983 */ /* 0x002f220000300800 */
[----:B------:R-:W-:Y:S02]  /*d2d0*/  IMAD.MOV.U32 R42, RZ, RZ, R86 ;  /* 0x000000ffff2a7224 */ /* 0x000fe400078e0056 */
[----:B------:R-:W-:Y:S01]  /*d2e0*/  IMAD.MOV.U32 R215, RZ, RZ, R88 ;  /* 0x000000ffffd77224 */ /* 0x000fe200078e0058 */
[----:B------:R-:W4:Y:S01]  /*d2f0*/  LDL.LU R126, [R1+0x30b0] ;  /* 0x0030b000017e7983 */ /* 0x000f220000300800 */
[----:B------:R-:W-:-:S03]  /*d300*/  IMAD.MOV.U32 R46, RZ, RZ, R90 ;  /* 0x000000ffff2e7224 */ /* 0x000fc600078e005a */
[----:B------:R-:W4:Y:S04]  /*d310*/  LDL.LU R124, [R1+0x30ac] ;  /* 0x0030ac00017c7983 */ /* 0x000f280000300800 */
        /* <DEDUP_REMOVED lines=9> */
[----:B------:R-:W4:Y:S01]  /*d3b0*/  LDL.LU R80, [R1+0x3054] ;  /* 0x0030540001507983 */ /* 0x000f220000300800 */
[----:B------:R-:W-:-:S02]  /*d3c0*/  IMAD.MOV.U32 R234, RZ, RZ, R74 ;  /* 0x000000ffffea7224 */ /* 0x000fc400078e004a */
[----:B------:R-:W-:Y:S01]  /*d3d0*/  IMAD.MOV.U32 R37, RZ, RZ, R73 ;  /* 0x000000ffff257224 */ /* 0x000fe200078e0049 */
[----:B------:R-:W4:Y:S01]  /*d3e0*/  LDL.LU R74, [R1+0x3048] ;  /* 0x00304800014a7983 */ /* 0x000f220000300800 */
[----:B------:R-:W-:-:S03]  /*d3f0*/  IMAD.MOV.U32 R41, RZ, RZ, R72 ;  /* 0x000000ffff297224 */ /* 0x000fc600078e0048 */
[----:B------:R-:W4:Y:S04]  /*d400*/  LDL.LU.64 R72, [R1+0x3040] ;  /* 0x0030400001487983 */ /* 0x000f280000300a00 */
[----:B------:R-:W-:Y:S04]  /*d410*/  STL [R1+0x31e8], R146 ;  /* 0x0031e89201007387 */ /* 0x000fe80000100800 */
[----:B------:R-:W4:Y:S04]  /*d420*/  LDL R218, [R1+0x344] ;  /* 0x0003440001da7983 */ /* 0x000f280000100800 */
[----:B------:R-:W4:Y:S01]  /*d430*/  LDL R208, [R1+0x348] ;  /* 0x0003480001d07983 */ /* 0x000f220000100800 */
[----:B--2---:R-:W-:-:S03]  /*d440*/  IMAD.MOV.U32 R211, RZ, RZ, R96 ;  /* 0x000000ffffd37224 */ /* 0x004fc600078e0060 */
[----:B------:R-:W2:Y:S01]  /*d450*/  LDL R210, [R1+0x34c] ;  /* 0x00034c0001d27983 */ /* 0x000ea20000100800 */
[----:B------:R-:W-:Y:S02]  /*d460*/  IMAD.MOV.U32 R54, RZ, RZ, R98 ;  /* 0x000000ffff367224 */ /* 0x000fe400078e0062 */
[----:B---3--:R-:W-:Y:S01]  /*d470*/  IMAD.MOV.U32 R205, RZ, RZ, R100 ;  /* 0x000000ffffcd7224 */ /* 0x008fe200078e0064 */
[----:B------:R-:W3:Y:S01]  /*d480*/  LDL.LU R98, [R1+0x3078] ;  /* 0x0030780001627983 */ /* 0x000ee20000300800 */
[----:B------:R-:W-:Y:S02]  /*d490*/  IMAD.MOV.U32 R58, RZ, RZ, R102 ;  /* 0x000000ffff3a7224 */ /* 0x000fe400078e0066 */
[----:B----4-:R-:W-:Y:S01]  /*d4a0*/  IMAD.MOV.U32 R213, RZ, RZ, R92 ;  /* 0x000000ffffd57224 */ /* 0x010fe200078e005c */
[----:B------:R-:W4:Y:S01]  /*d4b0*/  LDL.LU R102, [R1+0x3080] ;  /* 0x0030800001667983 */ /* 0x000f220000300800 */
[----:B------:R-:W-:Y:S02]  /*d4c0*/  IMAD.MOV.U32 R50, RZ, RZ, R94 ;  /* 0x000000ffff327224 */ /* 0x000fe400078e005e */
[----:B------:R-:W-:Y:S01]  /*d4d0*/  IMAD.MOV.U32 R203, RZ, RZ, R104 ;  /* 0x000000ffffcb7224 */ /* 0x000fe200078e0068 */
[----:B------:R-:W2:Y:S01]  /*d4e0*/  LDL.LU R100, [R1+0x307c] ;  /* 0x00307c0001647983 */ /* 0x000ea20000300800 */
[----:B------:R-:W-:-:S02]  /*d4f0*/  IMAD.MOV.U32 R62, RZ, RZ, R106 ;  /* 0x000000ffff3e7224 */ /* 0x000fc400078e006a */
[----:B------:R-:W-:Y:S01]  /*d500*/  IMAD.MOV.U32 R201, RZ, RZ, R108 ;  /* 0x000000ffffc97224 */ /* 0x000fe200078e006c */
[----:B------:R-:W2:Y:S01]  /*d510*/  LDL.LU R106, [R1+0x3088] ;  /* 0x00308800016a7983 */ /* 0x000ea20000300800 */
[----:B------:R-:W-:Y:S02]  /*d520*/  IMAD.MOV.U32 R66, RZ, RZ, R110 ;  /* 0x000000ffff427224 */ /* 0x000fe400078e006e */
[----:B------:R-:W-:Y:S01]  /*d530*/  IMAD.MOV.U32 R199, RZ, RZ, R112 ;  /* 0x000000ffffc77224 */ /* 0x000fe200078e0070 */
[----:B------:R0:W-:Y:S04]  /*d540*/  STL.64 [R1+0x518], R114 ;  /* 0x0005187201007387 */ /* 0x0001e80000100a00 */
[----:B------:R-:W2:Y:S04]  /*d550*/  LDL.LU R112, [R1+0x3094] ;  /* 0x0030940001707983 */ /* 0x000ea80000300800 */
[----:B------:R-:W2:Y:S04]  /*d560*/  LDL.LU R110, [R1+0x3090] ;  /* 0x00309000016e7983 */ /* 0x000ea80000300800 */
[----:B0-----:R-:W2:Y:S04]  /*d570*/  LDL.LU R114, [R1+0x3098] ;  /* 0x0030980001727983 */ /* 0x001ea80000300800 */
[----:B------:R-:W2:Y:S04]  /*d580*/  LDL.LU R108, [R1+0x308c] ;  /* 0x00308c00016c7983 */ /* 0x000ea80000300800 */
[----:B------:R-:W2:Y:S04]  /*d590*/  LDL.LU R104, [R1+0x3084] ;  /* 0x0030840001687983 */ /* 0x000ea80000300800 */
[----:B------:R-:W2:Y:S04]  /*d5a0*/  LDL.LU R96, [R1+0x3074] ;  /* 0x0030740001607983 */ /* 0x000ea80000300800 */
[----:B------:R-:W2:Y:S04]  /*d5b0*/  LDL.LU R94, [R1+0x3070] ;  /* 0x00307000015e7983 */ /* 0x000ea80000300800 */
[----:B------:R-:W2:Y:S04]  /*d5c0*/  LDL.LU R92, [R1+0x306c] ;  /* 0x00306c00015c7983 */ /* 0x000ea80000300800 */
[----:B------:R-:W2:Y:S04]  /*d5d0*/  LDL.LU R70, [R1+0x518] ;  /* 0x0005180001467983 */ /* 0x000ea80000300800 */
[----:B------:R-:W2:Y:S01]  /*d5e0*/  LDL.LU R71, [R1+0x51c] ;  /* 0x00051c0001477983 */ /* 0x000ea20000300800 */
[----:B------:R-:W-:-:S02]  /*d5f0*/  IMAD.MOV.U32 R53, RZ, RZ, R97 ;  /* 0x000000ffff357224 */ /* 0x000fc400078e0061 */
[----:B------:R-:W-:Y:S01]  /*d600*/  IMAD.MOV.U32 R55, RZ, RZ, R99 ;  /* 0x000000ffff377224 */ /* 0x000fe200078e0063 */
[----:B------:R-:W2:Y:S01]  /*d610*/  LDL R212, [R1+0x350] ;  /* 0x0003500001d47983 */ /* 0x000ea20000100800 */
[----:B------:R-:W-:Y:S02]  /*d620*/  IMAD.MOV.U32 R57, RZ, RZ, R101 ;  /* 0x000000ffff397224 */ /* 0x000fe400078e0065 */
[----:B------:R-:W-:Y:S01]  /*d630*/  IMAD.MOV.U32 R59, RZ, RZ, R103 ;  /* 0x000000ffff3b7224 */ /* 0x000fe200078e0067 */
[----:B------:R-:W2:Y:S01]  /*d640*/  LDL R202, [R1+0x354] ;  /* 0x0003540001ca7983 */ /* 0x000ea20000100800 */
[----:B------:R-:W-:Y:S02]  /*d650*/  IMAD.MOV.U32 R61, RZ, RZ, R105 ;  /* 0x000000ffff3d7224 */ /* 0x000fe400078e0069 */
[----:B------:R-:W-:Y:S01]  /*d660*/  IMAD.MOV.U32 R63, RZ, RZ, R107 ;  /* 0x000000ffff3f7224 */ /* 0x000fe200078e006b */
[----:B------:R-:W2:Y:S01]  /*d670*/  LDL R204, [R1+0x358] ;  /* 0x0003580001cc7983 */ /* 0x000ea20000100800 */
[----:B------:R-:W-:-:S02]  /*d680*/  IMAD.MOV.U32 R65, RZ, RZ, R109 ;  /* 0x000000ffff417224 */ /* 0x000fc400078e006d */
[----:B------:R-:W-:Y:S01]  /*d690*/  IMAD.MOV.U32 R67, RZ, RZ, R111 ;  /* 0x000000ffff437224 */ /* 0x000fe200078e006f */
[----:B------:R-:W2:Y:S01]  /*d6a0*/  LDL R206, [R1+0x35c] ;  /* 0x00035c0001ce7983 */ /* 0x000ea20000100800 */
[----:B------:R-:W-:-:S03]  /*d6b0*/  IMAD.MOV.U32 R69, RZ, RZ, R113 ;  /* 0x000000ffff457224 */ /* 0x000fc600078e0071 */
[----:B------:R0:W-:Y:S04]  /*d6c0*/  STL [R1+0x31ec], R148 ;  /* 0x0031ec9401007387 */ /* 0x0001e80000100800 */
[----:B------:R1:W-:Y:S04]  /*d6d0*/  STL [R1+0x31e0], R142 ;  /* 0x0031e08e01007387 */ /* 0x0003e80000100800 */
[----:B------:R1:W-:Y:S04]  /*d6e0*/  STL [R1+0x31dc], R140 ;  /* 0x0031dc8c01007387 */ /* 0x0003e80000100800 */
[----:B------:R1:W-:Y:S04]  /*d6f0*/  STL [R1+0x31d8], R138 ;  /* 0x0031d88a01007387 */ /* 0x0003e80000100800 */
[----:B------:R1:W-:Y:S04]  /*d700*/  STL [R1+0x31d4], R136 ;  /* 0x0031d48801007387 */ /* 0x0003e80000100800 */
[----:B------:R1:W-:Y:S04]  /*d710*/  STL [R1+0x31d0], R134 ;  /* 0x0031d08601007387 */ /* 0x0003e80000100800 */
[----:B------:R1:W-:Y:S04]  /*d720*/  STL [R1+0x31cc], R132 ;  /* 0x0031cc8401007387 */ /* 0x0003e80000100800 */
[----:B------:R2:W-:Y:S04]  /*d730*/  STL.128 [R1+0x2f70], R52 ;  /* 0x002f703401007387 */ /* 0x0005e80000100c00 */
        /* <DEDUP_REMOVED lines=9> */
[----:B------:R-:W2:Y:S04]  /*d7d0*/  LDL.64 R12, [R1+0xa8] ;  /* 0x0000a800010c7983 */ /* 0x000ea80000100a00 */
[----:B------:R-:W2:Y:S04]  /*d7e0*/  LDL.128 R24, [R1+0x250] ;  /* 0x0002500001187983 */ /* 0x000ea80000100c00 */
[----:B------:R-:W2:Y:S04]  /*d7f0*/  LDL.LU R194, [R1+0x3288] ;  /* 0x0032880001c27983 */ /* 0x000ea80000300800 */
[----:B------:R-:W2:Y:S04]  /*d800*/  LDL.LU R190, [R1+0x3284] ;  /* 0x0032840001be7983 */ /* 0x000ea80000300800 */
[----:B------:R-:W2:Y:S04]  /*d810*/  LDL.LU R188, [R1+0x3280] ;  /* 0x0032800001bc7983 */ /* 0x000ea80000300800 */
[----:B------:R-:W2:Y:S04]  /*d820*/  LDL.LU R186, [R1+0x327c] ;  /* 0x00327c0001ba7983 */ /* 0x000ea80000300800 */
[----:B------:R-:W2:Y:S04]  /*d830*/  LDL.LU R184, [R1+0x3278] ;  /* 0x0032780001b87983 */ /* 0x000ea80000300800 */
[----:B------:R-:W2:Y:S04]  /*d840*/  LDL.LU.64 R180, [R1+0x3270] ;  /* 0x0032700001b47983 */ /* 0x000ea80000300a00 */
[----:B------:R-:W2:Y:S04]  /*d850*/  LDL.LU.128 R176, [R1+0x3260] ;  /* 0x0032600001b07983 */ /* 0x000ea80000300c00 */
[----:B------:R-:W2:Y:S04]  /*d860*/  LDL.LU.128 R172, [R1+0x3250] ;  /* 0x0032500001ac7983 */ /* 0x000ea80000300c00 */
[----:B------:R-:W2:Y:S04]  /*d870*/  LDL.LU.128 R168, [R1+0x3240] ;  /* 0x0032400001a87983 */ /* 0x000ea80000300c00 */
[----:B------:R-:W2:Y:S04]  /*d880*/  LDL.LU.128 R164, [R1+0x3230] ;  /* 0x0032300001a47983 */ /* 0x000ea80000300c00 */
[----:B------:R-:W2:Y:S04]  /*d890*/  LDL.LU.128 R160, [R1+0x3220] ;  /* 0x0032200001a07983 */ /* 0x000ea80000300c00 */
[----:B------:R-:W2:Y:S04]  /*d8a0*/  LDL.LU.128 R156, [R1+0x3210] ;  /* 0x00321000019c7983 */ /* 0x000ea80000300c00 */
[----:B------:R-:W2:Y:S04]  /*d8b0*/  LDL.LU.128 R152, [R1+0x3200] ;  /* 0x0032000001987983 */ /* 0x000ea80000300c00 */
[----:B------:R-:W2:Y:S04]  /*d8c0*/  LDL.LU R150, [R1+0x31f0] ;  /* 0x0031f00001967983 */ /* 0x000ea80000300800 */
[----:B0-----:R-:W2:Y:S04]  /*d8d0*/  LDL.LU R148, [R1+0x31ec] ;  /* 0x0031ec0001947983 */ /* 0x001ea80000300800 */
[----:B------:R-:W2:Y:S04]  /*d8e0*/  LDL.LU R146, [R1+0x31e8] ;  /* 0x0031e80001927983 */ /* 0x000ea80000300800 */
[----:B------:R-:W2:Y:S04]  /*d8f0*/  LDL.LU R144, [R1+0x31e4] ;  /* 0x0031e40001907983 */ /* 0x000ea80000300800 */
[----:B-1----:R-:W2:Y:S04]  /*d900*/  LDL.LU R142, [R1+0x31e0] ;  /* 0x0031e000018e7983 */ /* 0x002ea80000300800 */
[----:B------:R-:W2:Y:S04]  /*d910*/  LDL.LU R140, [R1+0x31dc] ;  /* 0x0031dc00018c7983 */ /* 0x000ea80000300800 */
[----:B------:R-:W2:Y:S04]  /*d920*/  LDL.LU R138, [R1+0x31d8] ;  /* 0x0031d800018a7983 */ /* 0x000ea80000300800 */
[----:B------:R-:W2:Y:S04]  /*d930*/  LDL.LU R136, [R1+0x31d4] ;  /* 0x0031d40001887983 */ /* 0x000ea80000300800 */
[----:B------:R-:W2:Y:S04]  /*d940*/  LDL.LU R134, [R1+0x31d0] ;  /* 0x0031d00001867983 */ /* 0x000ea80000300800 */
[----:B------:R-:W2:Y:S04]  /*d950*/  LDL.LU R132, [R1+0x31cc] ;  /* 0x0031cc0001847983 */ /* 0x000ea80000300800 */
        /* <DEDUP_REMOVED lines=14> */
[----:B---3--:R-:W-:Y:S04]  /*da40*/  STL [R1+0x2ff8], R98 ;  /* 0x002ff86201007387 */ /* 0x008fe80000100800 */
[----:B----4-:R-:W-:Y:S04]  /*da50*/  STL [R1+0x3000], R102 ;  /* 0x0030006601007387 */ /* 0x010fe80000100800 */
[----:B--2---:R-:W-:Y:S04]  /*da60*/  STL [R1+0x2ffc], R100 ;  /* 0x002ffc6401007387 */ /* 0x004fe80000100800 */
[----:B------:R-:W-:Y:S04]  /*da70*/  STL [R1+0x3008], R106 ;  /* 0x0030086a01007387 */ /* 0x000fe80000100800 */
[----:B------:R-:W-:Y:S04]  /*da80*/  STL [R1+0x2fd0], R78 ;  /* 0x002fd04e01007387 */ /* 0x000fe80000100800 */
[----:B------:R-:W-:Y:S04]  /*da90*/  STL [R1+0x3014], R112 ;  /* 0x0030147001007387 */ /* 0x000fe80000100800 */
[----:B------:R-:W-:Y:S04]  /*daa0*/  STL [R1+0x3010], R110 ;  /* 0x0030106e01007387 */ /* 0x000fe80000100800 */
[----:B------:R2:W-:Y:S04]  /*dab0*/  STL [R1+0x3018], R114 ;  /* 0x0030187201007387 */ /* 0x0005e80000100800 */
[----:B------:R3:W-:Y:S04]  /*dac0*/  STL [R1+0x300c], R108 ;  /* 0x00300c6c01007387 */ /* 0x0007e80000100800 */
[----:B------:R4:W-:Y:S04]  /*dad0*/  STL [R1+0x3004], R104 ;  /* 0x0030046801007387 */ /* 0x0009e80000100800 */
[----:B------:R4:W-:Y:S04]  /*dae0*/  STL [R1+0x2ff4], R96 ;  /* 0x002ff46001007387 */ /* 0x0009e80000100800 */
[----:B------:R4:W-:Y:S04]  /*daf0*/  STL [R1+0x2ff0], R94 ;  /* 0x002ff05e01007387 */ /* 0x0009e80000100800 */
[----:B------:R4:W-:Y:S04]  /*db00*/  STL [R1+0x2fec], R92 ;  /* 0x002fec5c01007387 */ /* 0x0009e80000100800 */
[----:B------:R-:W4:Y:S04]  /*db10*/  LDL.128 R52, [R1+0x310] ;  /* 0x0003100001347983 */ /* 0x000f280000100c00 */
[----:B------:R4:W-:Y:S04]  /*db20*/  STL [R1+0x2fcc], R76 ;  /* 0x002fcc4c01007387 */ /* 0x0009e80000100800 */
[----:B0-----:R-:W4:Y:S04]  /*db30*/  LDL.LU R130, [R1+0x3038] ;  /* 0x0030380001827983 */ /* 0x001f280000300800 */
[----:B-1----:R-:W4:Y:S04]  /*db40*/  LDL.LU R128, [R1+0x3034] ;  /* 0x0030340001807983 */ /* 0x002f280000300800 */
[----:B------:R-:W4:Y:S04]  /*db50*/  LDL.LU R126, [R1+0x3030] ;  /* 0x00303000017e7983 */ /* 0x000f280000300800 */
[----:B------:R-:W4:Y:S04]  /*db60*/  LDL.LU R124, [R1+0x302c] ;  /* 0x00302c00017c7983 */ /* 0x000f280000300800 */
[----:B------:R-:W4:Y:S04]  /*db70*/  LDL.LU R122, [R1+0x3028] ;  /* 0x00302800017a7983 */ /* 0x000f280000300800 */
[----:B------:R-:W4:Y:S04]  /*db80*/  LDL.LU R120, [R1+0x3024] ;  /* 0x0030240001787983 */ /* 0x000f280000300800 */
[----:B------:R-:W4:Y:S04]  /*db90*/  LDL.LU R118, [R1+0x3020] ;  /* 0x0030200001767983 */ /* 0x000f280000300800 */
[----:B------:R-:W4:Y:S04]  /*dba0*/  LDL.LU R116, [R1+0x301c] ;  /* 0x00301c0001747983 */ /* 0x000f280000300800 */
[----:B--2---:R-:W2:Y:S04]  /*dbb0*/  LDL.LU R114, [R1+0x3018] ;  /* 0x0030180001727983 */ /* 0x004ea80000300800 */
[----:B------:R-:W2:Y:S04]  /*dbc0*/  LDL.LU R112, [R1+0x3014] ;  /* 0x0030140001707983 */ /* 0x000ea80000300800 */
[----:B------:R-:W2:Y:S04]  /*dbd0*/  LDL.LU R110, [R1+0x3010] ;  /* 0x00301000016e7983 */ /* 0x000ea80000300800 */
[----:B---3--:R-:W3:Y:S04]  /*dbe0*/  LDL.LU R108, [R1+0x300c] ;  /* 0x00300c00016c7983 */ /* 0x008ee80000300800 */
[----:B------:R-:W3:Y:S04]  /*dbf0*/  LDL.LU R106, [R1+0x3008] ;  /* 0x00300800016a7983 */ /* 0x000ee80000300800 */
[----:B----4-:R-:W4:Y:S04]  /*dc00*/  LDL.LU R104, [R1+0x3004] ;  /* 0x0030040001687983 */ /* 0x010f280000300800 */
        /* <DEDUP_REMOVED lines=13> */
[----:B------:R0:W-:Y:S04]  /*dce0*/  STL.128 [R1+0x2fb0], R68 ;  /* 0x002fb04401007387 */ /* 0x0001e80000100c00 */
[----:B------:R1:W-:Y:S04]  /*dcf0*/  STL.128 [R1+0x2fa0], R64 ;  /* 0x002fa04001007387 */ /* 0x0003e80000100c00 */
[----:B------:R1:W-:Y:S04]  /*dd00*/  STL.128 [R1+0x2f90], R60 ;  /* 0x002f903c01007387 */ /* 0x0003e80000100c00 */
[----:B------:R1:W-:Y:S04]  /*dd10*/  STL.128 [R1+0x2f80], R56 ;  /* 0x002f803801007387 */ /* 0x0003e80000100c00 */
[----:B------:R-:W4:Y:S04]  /*dd20*/  LDL.LU R76, [R1+0x2fcc] ;  /* 0x002fcc00014c7983 */ /* 0x000f280000300800 */
[----:B------:R-:W4:Y:S04]  /*dd30*/  LDL R226, [R1+0x324] ;  /* 0x0003240001e27983 */ /* 0x000f280000100800 */
[----:B0-----:R-:W4:Y:S04]  /*dd40*/  LDL.LU.128 R68, [R1+0x2fb0] ;  /* 0x002fb00001447983 */ /* 0x001f280000300c00 */
[----:B-1----:R-:W4:Y:S04]  /*dd50*/  LDL.LU.128 R64, [R1+0x2fa0] ;  /* 0x002fa00001407983 */ /* 0x002f280000300c00 */
[----:B------:R-:W4:Y:S04]  /*dd60*/  LDL.LU.128 R60, [R1+0x2f90] ;  /* 0x002f9000013c7983 */ /* 0x000f280000300c00 */
[----:B------:R-:W4:Y:S04]  /*dd70*/  LDL.LU.128 R56, [R1+0x2f80] ;  /* 0x002f800001387983 */ /* 0x000f280000300c00 */
[----:B------:R0:W-:Y:S04]  /*dd80*/  STL [R1+0x2fc8], R74 ;  /* 0x002fc84a01007387 */ /* 0x0001e80000100800 */
[----:B------:R1:W-:Y:S04]  /*dd90*/  STL.64 [R1+0x2fc0], R72 ;  /* 0x002fc04801007387 */ /* 0x0003e80000100a00 */
[----:B------:R-:W-:Y:S04]  /*dda0*/  STL.64 [R1+0x2ef8], R20 ;  /* 0x002ef81401007387 */ /* 0x000fe80000100a00 */
[----:B0-----:R-:W4:Y:S04]  /*ddb0*/  LDL.LU R74, [R1+0x2fc8] ;  /* 0x002fc800014a7983 */ /* 0x001f280000300800 */
[----:B-1----:R-:W4:Y:S01]  /*ddc0*/  LDL.LU.64 R72, [R1+0x2fc0] ;  /* 0x002fc00001487983 */ /* 0x002f220000300a00 */
[----:B------:R-:W-:-:S02]  /*ddd0*/  IMAD.MOV.U32 R39, RZ, RZ, R83 ;  /* 0x000000ffff277224 */ /* 0x000fc400078e0053 */
[----:B------:R-:W-:Y:S01]  /*dde0*/  IMAD.MOV.U32 R43, RZ, RZ, R87 ;  /* 0x000000ffff2b7224 */ /* 0x000fe200078e0057 */
[----:B------:R-:W-:Y:S01]  /*ddf0*/  STL.64 [R1+0x2ef0], R16 ;  /* 0x002ef01001007387 */ /* 0x000fe20000100a00 */
[----:B------:R-:W-:Y:S02]  /*de00*/  IMAD.MOV.U32 R45, RZ, RZ, R89 ;  /* 0x000000ffff2d7224 */ /* 0x000fe400078e0059 */
[----:B------:R-:W-:Y:S01]  /*de10*/  IMAD.MOV.U32 R47, RZ, RZ, R91 ;  /* 0x000000ffff2f7224 */ /* 0x000fe200078e005b */
[----:B------:R-:W-:Y:S01]  /*de20*/  STL [R1+0x2ee8], R15 ;  /* 0x002ee80f01007387 */ /* 0x000fe20000100800 */
[----:B------:R-:W-:Y:S02]  /*de30*/  IMAD.MOV.U32 R49, RZ, RZ, R93 ;  /* 0x000000ffff317224 */ /* 0x000fe400078e005d */
[----:B------:R-:W-:Y:S01]  /*de40*/  IMAD.MOV.U32 R51, RZ, RZ, R95 ;  /* 0x000000ffff337224 */ /* 0x000fe200078e005f */
        /* <DEDUP_REMOVED lines=17> */
[----:B------:R1:W-:Y:S04]  /*df60*/  STL.64 [R1+0x3160], R180 ;  /* 0x003160b401007387 */ /* 0x0003e80000100a00 */
[----:B------:R1:W-:Y:S04]  /*df70*/  STL.128 [R1+0x3150], R176 ;  /* 0x003150b001007387 */ /* 0x0003e80000100c00 */
[----:B------:R1:W-:Y:S04]  /*df80*/  STL.128 [R1+0x3140], R172 ;  /* 0x003140ac01007387 */ /* 0x0003e80000100c00 */
[----:B------:R2:W-:Y:S04]  /*df90*/  STL.128 [R1+0x3130], R168 ;  /* 0x003130a801007387 */ /* 0x0005e80000100c00 */
[----:B------:R2:W-:Y:S04]  /*dfa0*/  STL.128 [R1+0x3120], R164 ;  /* 0x003120a401007387 */ /* 0x0005e80000100c00 */
[----:B------:R2:W-:Y:S04]  /*dfb0*/  STL.128 [R1+0x3110], R160 ;  /* 0x003110a001007387 */ /* 0x0005e80000100c00 */
[----:B------:R2:W-:Y:S04]  /*dfc0*/  STL.128 [R1+0x3100], R156 ;  /* 0x0031009c01007387 */ /* 0x0005e80000100c00 */
[----:B------:R2:W-:Y:S04]  /*dfd0*/  STL.128 [R1+0x30f0], R152 ;  /* 0x0030f09801007387 */ /* 0x0005e80000100c00 */
[----:B------:R2:W-:Y:S04]  /*dfe0*/  STL [R1+0x30e0], R150 ;  /* 0x0030e09601007387 */ /* 0x0005e80000100800 */
[----:B------:R2:W-:Y:S04]  /*dff0*/  STL [R1+0x30dc], R148 ;  /* 0x0030dc9401007387 */ /* 0x0005e80000100800 */
[----:B------:R2:W-:Y:S04]  /*e000*/  STL [R1+0x30d8], R146 ;  /* 0x0030d89201007387 */ /* 0x0005e80000100800 */
[----:B------:R2:W-:Y:S04]  /*e010*/  STL [R1+0x30d4], R144 ;  /* 0x0030d49001007387 */ /* 0x0005e80000100800 */
[----:B------:R2:W-:Y:S01]  /*e020*/  STL [R1+0x30d0], R142 ;  /* 0x0030d08e01007387 */ /* 0x0005e20000100800 */
[----:B------:R-:W-:-:S02]  /*e030*/  IMAD.MOV.U32 R197, RZ, RZ, R52 ;  /* 0x000000ffffc57224 */ /* 0x000fc400078e0034 */
[----:B0-----:R-:W-:Y:S01]  /*e040*/  IMAD.MOV.U32 R196, RZ, RZ, R53 ;  /* 0x000000ffffc47224 */ /* 0x001fe200078e0035 */
[----:B------:R0:W-:Y:S01]  /*e050*/  STL [R1+0x30cc], R140 ;  /* 0x0030cc8c01007387 */ /* 0x0001e20000100800 */
[----:B------:R-:W-:Y:S02]  /*e060*/  IMAD.MOV.U32 R195, RZ, RZ, R54 ;  /* 0x000000ffffc37224 */ /* 0x000fe400078e0036 */
[----:B------:R-:W-:Y:S01]  /*e070*/  IMAD.MOV.U32 R75, RZ, RZ, R55 ;  /* 0x000000ffff4b7224 */ /* 0x000fe200078e0037 */
[----:B------:R0:W-:Y:S04]  /*e080*/  STL [R1+0x30c8], R138 ;  /* 0x0030c88a01007387 */ /* 0x0001e80000100800 */
[----:B------:R0:W-:Y:S04]  /*e090*/  STL [R1+0x30c4], R136 ;  /* 0x0030c48801007387 */ /* 0x0001e80000100800 */
[----:B------:R0:W-:Y:S04]  /*e0a0*/  STL [R1+0x30c0], R134 ;  /* 0x0030c08601007387 */ /* 0x0001e80000100800 */
[----:B------:R0:W-:Y:S04]  /*e0b0*/  STL [R1+0x30bc], R132 ;  /* 0x0030bc8401007387 */ /* 0x0001e80000100800 */
[----:B------:R3:W-:Y:S04]  /*e0c0*/  STL.128 [R1+0x2f60], R48 ;  /* 0x002f603001007387 */ /* 0x0007e80000100c00 */
[----:B------:R3:W-:Y:S04]  /*e0d0*/  STL.128 [R1+0x2f50], R44 ;  /* 0x002f502c01007387 */ /* 0x0007e80000100c00 */
[----:B------:R3:W-:Y:S04]  /*e0e0*/  STL.128 [R1+0x2f40], R40 ;  /* 0x002f402801007387 */ /* 0x0007e80000100c00 */
[----:B------:R3:W-:Y:S04]  /*e0f0*/  STL.128 [R1+0x2f30], R36 ;  /* 0x002f302401007387 */ /* 0x0007e80000100c00 */
[----:B------:R3:W-:Y:S04]  /*e100*/  STL.128 [R1+0x2f20], R32 ;  /* 0x002f202001007387 */ /* 0x0007e80000100c00 */
[----:B------:R3:W-:Y:S04]  /*e110*/  STL.128 [R1+0x2f10], R28 ;  /* 0x002f101c01007387 */ /* 0x0007e80000100c00 */
[----:B------:R3:W-:Y:S04]  /*e120*/  STL.128 [R1+0x2f00], R24 ;  /* 0x002f001801007387 */ /* 0x0007e80000100c00 */
[----:B------:R3:W-:Y:S04]  /*e130*/  STL.64 [R1+0x2ee0], R12 ;  /* 0x002ee00c01007387 */ /* 0x0007e80000100a00 */
[----:B------:R3:W-:Y:S04]  /*e140*/  STL.128 [R1+0x2ed0], R8 ;  /* 0x002ed00801007387 */ /* 0x0007e80000100c00 */
[----:B------:R3:W-:Y:S04]  /*e150*/  STL.128 [R1+0x2ec0], R4 ;  /* 0x002ec00401007387 */ /* 0x0007e80000100c00 */
[----:B------:R-:W-:Y:S04]  /*e160*/  STL [R1+0xb78], R2 ;  /* 0x000b780201007387 */ /* 0x000fe80000100800 */
[----:B------:R-:W-:Y:S04]  /*e170*/  STL [R1+0xb74], R3 ;  /* 0x000b740301007387 */ /* 0x000fe80000100800 */
[----:B-1----:R-:W4:Y:S04]  /*e180*/  LDL.LU R218, [R1+0x32b8] ;  /* 0x0032b80001da7983 */ /* 0x002f280000300800 */
        /* <DEDUP_REMOVED lines=15> */
[----:B------:R-:W4:Y:S04]  /*e280*/  LDL.LU.64 R180, [R1+0x3160] ;  /* 0x0031600001b47983 */ /* 0x000f280000300a00 */
[----:B------:R-:W4:Y:S04]  /*e290*/  LDL.LU.128 R176, [R1+0x3150] ;  /* 0x0031500001b07983 */ /* 0x000f280000300c00 */
[----:B------:R-:W4:Y:S04]  /*e2a0*/  LDL.LU.128 R172, [R1+0x3140] ;  /* 0x0031400001ac7983 */ /* 0x000f280000300c00 */
[----:B--2---:R-:W2:Y:S04]  /*e2b0*/  LDL.LU.128 R168, [R1+0x3130] ;  /* 0x0031300001a87983 */ /* 0x004ea80000300c00 */
[----:B------:R-:W2:Y:S04]  /*e2c0*/  LDL.LU.128 R164, [R1+0x3120] ;  /* 0x0031200001a47983 */ /* 0x000ea80000300c00 */
[----:B------:R-:W2:Y:S04]  /*e2d0*/  LDL.LU.128 R160, [R1+0x3110] ;  /* 0x0031100001a07983 */ /* 0x000ea80000300c00 */
[----:B------:R-:W2:Y:S04]  /*e2e0*/  LDL.LU.128 R156, [R1+0x3100] ;  /* 0x00310000019c7983 */ /* 0x000ea80000300c00 */
[----:B------:R-:W2:Y:S04]  /*e2f0*/  LDL.LU.128 R152, [R1+0x30f0] ;  /* 0x0030f00001987983 */ /* 0x000ea80000300c00 */
[----:B------:R-:W2:Y:S04]  /*e300*/  LDL.LU R150, [R1+0x30e0] ;  /* 0x0030e00001967983 */ /* 0x000ea80000300800 */
[----:B------:R-:W2:Y:S04]  /*e310*/  LDL.LU R148, [R1+0x30dc] ;  /* 0x0030dc0001947983 */ /* 0x000ea80000300800 */
[----:B------:R-:W2:Y:S04]  /*e320*/  LDL.LU R146, [R1+0x30d8] ;  /* 0x0030d80001927983 */ /* 0x000ea80000300800 */
[----:B------:R-:W2:Y:S04]  /*e330*/  LDL.LU R144, [R1+0x30d4] ;  /* 0x0030d40001907983 */ /* 0x000ea80000300800 */
[----:B------:R-:W2:Y:S04]  /*e340*/  LDL.LU R142, [R1+0x30d0] ;  /* 0x0030d000018e7983 */ /* 0x000ea80000300800 */
[----:B0-----:R-:W2:Y:S04]  /*e350*/  LDL.LU R140, [R1+0x30cc] ;  /* 0x0030cc00018c7983 */ /* 0x001ea80000300800 */
[----:B------:R-:W2:Y:S04]  /*e360*/  LDL.LU R138, [R1+0x30c8] ;  /* 0x0030c800018a7983 */ /* 0x000ea80000300800 */
[----:B------:R-:W2:Y:S04]  /*e370*/  LDL.LU R136, [R1+0x30c4] ;  /* 0x0030c40001887983 */ /* 0x000ea80000300800 */
[----:B------:R-:W2:Y:S04]  /*e380*/  LDL.LU R134, [R1+0x30c0] ;  /* 0x0030c00001867983 */ /* 0x000ea80000300800 */
[----:B------:R-:W2:Y:S04]  /*e390*/  LDL.LU R132, [R1+0x30bc] ;  /* 0x0030bc0001847983 */ /* 0x000ea80000300800 */
[----:B------:R-:W2:Y:S04]  /*e3a0*/  LDL.LU.128 R52, [R1+0x2f70] ;  /* 0x002f700001347983 */ /* 0x000ea80000300c00 */
[----:B---3--:R-:W3:Y:S04]  /*e3b0*/  LDL.LU.128 R48, [R1+0x2f60] ;  /* 0x002f600001307983 */ /* 0x008ee80000300c00 */
[----:B------:R-:W3:Y:S04]  /*e3c0*/  LDL.LU.128 R44, [R1+0x2f50] ;  /* 0x002f5000012c7983 */ /* 0x000ee80000300c00 */
[----:B------:R-:W3:Y:S04]  /*e3d0*/  LDL.LU.128 R40, [R1+0x2f40] ;  /* 0x002f400001287983 */ /* 0x000ee80000300c00 */
[----:B------:R-:W3:Y:S04]  /*e3e0*/  LDL.LU.128 R36, [R1+0x2f30] ;  /* 0x002f300001247983 */ /* 0x000ee80000300c00 */
[----:B------:R-:W3:Y:S04]  /*e3f0*/  LDL.LU.128 R32, [R1+0x2f20] ;  /* 0x002f200001207983 */ /* 0x000ee80000300c00 */
[----:B------:R-:W3:Y:S04]  /*e400*/  LDL.LU.128 R28, [R1+0x2f10] ;  /* 0x002f1000011c7983 */ /* 0x000ee80000300c00 */
[----:B------:R-:W3:Y:S04]  /*e410*/  LDL.LU.128 R24, [R1+0x2f00] ;  /* 0x002f000001187983 */ /* 0x000ee80000300c00 */
[----:B------:R-:W3:Y:S04]  /*e420*/  LDL.LU.64 R20, [R1+0x2ef8] ;  /* 0x002ef80001147983 */ /* 0x000ee80000300a00 */
[----:B------:R-:W3:Y:S04]  /*e430*/  LDL.LU.64 R16, [R1+0x2ef0] ;  /* 0x002ef00001107983 */ /* 0x000ee80000300a00 */
[----:B------:R-:W3:Y:S04]  /*e440*/  LDL.LU R15, [R1+0x2ee8] ;  /* 0x002ee800010f7983 */ /* 0x000ee80000300800 */
[----:B------:R-:W3:Y:S04]  /*e450*/  LDL.LU.64 R12, [R1+0x2ee0] ;  /* 0x002ee000010c7983 */ /* 0x000ee80000300a00 */
[----:B------:R-:W3:Y:S04]  /*e460*/  LDL.LU.128 R8, [R1+0x2ed0] ;  /* 0x002ed00001087983 */ /* 0x000ee80000300c00 */
[----:B------:R-:W3:Y:S04]  /*e470*/  LDL.LU.128 R4, [R1+0x2ec0] ;  /* 0x002ec00001047983 */ /* 0x000ee80000300c00 */
        /* <DEDUP_REMOVED lines=13> */
[----:B----4-:R-:W-:Y:S04]  /*e550*/  STL [R1+0x2e88], R104 ;  /* 0x002e886801007387 */ /* 0x010fe80000100800 */
        /* <DEDUP_REMOVED lines=20> */
[----:B------:R0:W-:Y:S04]  /*e6a0*/  STL.128 [R1+0x2e00], R56 ;  /* 0x002e003801007387 */ /* 0x0001e80000100c00 */
[----:B------:R-:W4:Y:S04]  /*e6b0*/  LDL R220, [R1+0x330] ;  /* 0x0003300001dc7983 */ /* 0x000f280000100800 */
[----:B------:R-:W4:Y:S04]  /*e6c0*/  LDL R222, [R1+0x334] ;  /* 0x0003340001de7983 */ /* 0x000f280000100800 */
[----:B------:R-:W4:Y:S04]  /*e6d0*/  LDL R224, [R1+0x338] ;  /* 0x0003380001e07983 */ /* 0x000f280000100800 */
[----:B0-----:R-:W4:Y:S04]  /*e6e0*/  LDL.128 R56, [R1+0x320] ;  /* 0x0003200001387983 */ /* 0x001f280000100c00 */
[----:B------:R-:W4:Y:S04]  /*e6f0*/  LDL.LU.128 R68, [R1+0x2e30] ;  /* 0x002e300001447983 */ /* 0x000f280000300c00 */
[----:B------:R-:W4:Y:S04]  /*e700*/  LDL.LU.128 R64, [R1+0x2e20] ;  /* 0x002e200001407983 */ /* 0x000f280000300c00 */
[----:B------:R-:W4:Y:S04]  /*e710*/  LDL.LU.128 R60, [R1+0x2e10] ;  /* 0x002e1000013c7983 */ /* 0x000f280000300c00 */
[----:B------:R-:W4:Y:S04]  /*e720*/  LDL.LU R130, [R1+0x2ebc] ;  /* 0x002ebc0001827983 */ /* 0x000f280000300800 */
[----:B------:R-:W4:Y:S04]  /*e730*/  LDL.LU R128, [R1+0x2eb8] ;  /* 0x002eb80001807983 */ /* 0x000f280000300800 */
[----:B------:R-:W4:Y:S04]  /*e740*/  LDL.LU R126, [R1+0x2eb4] ;  /* 0x002eb400017e7983 */ /* 0x000f280000300800 */
[----:B------:R-:W4:Y:S04]  /*e750*/  LDL.LU R124, [R1+0x2eb0] ;  /* 0x002eb000017c7983 */ /* 0x000f280000300800 */
[----:B------:R-:W4:Y:S04]  /*e760*/  LDL.LU R122, [R1+0x2eac] ;  /* 0x002eac00017a7983 */ /* 0x000f280000300800 */
[----:B------:R0:W-:Y:S04]  /*e770*/  STL.128 [R1+0x2e40], R72 ;  /* 0x002e404801007387 */ /* 0x0001e80000100c00 */
[----:B------:R-:W4:Y:S04]  /*e780*/  LDL.LU R120, [R1+0x2ea8] ;  /* 0x002ea80001787983 */ /* 0x000f280000300800 */
[----:B------:R-:W-:Y:S04]  /*e790*/  STL [R1+0x374], R194 ;  /* 0x000374c201007387 */ /* 0x000fe80000100800 */
[----:B------:R-:W-:Y:S04]  /*e7a0*/  STL [R1+0x33c], R214 ;  /* 0x00033cd601007387 */ /* 0x000fe80000100800 */
[----:B0-----:R-:W4:Y:S04]  /*e7b0*/  LDL.LU.128 R72, [R1+0x2e40] ;  /* 0x002e400001487983 */ /* 0x001f280000300c00 */
        /* <DEDUP_REMOVED lines=9> */
[----:B--2---:R0:W-:Y:S04]  /*e850*/  STL.128 [R1+0x2df0], R52 ;  /* 0x002df03401007387 */ /* 0x0041e80000100c00 */
[----:B---3--:R1:W-:Y:S04]  /*e860*/  STL.128 [R1+0x2de0], R48 ;  /* 0x002de03001007387 */ /* 0x0083e80000100c00 */
[----:B------:R2:W-:Y:S04]  /*e870*/  STL.128 [R1+0x2dd0], R44 ;  /* 0x002dd02c01007387 */ /* 0x0005e80000100c00 */
[----:B------:R3:W-:Y:S04]  /*e880*/  STL.128 [R1+0x2dc0], R40 ;  /* 0x002dc02801007387 */ /* 0x0007e80000100c00 */
[----:B------:R3:W-:Y:S04]  /*e890*/  STL.128 [R1+0x2db0], R36 ;  /* 0x002db02401007387 */ /* 0x0007e80000100c00 */
[----:B------:R3:W-:Y:S04]  /*e8a0*/  STL.128 [R1+0x2da0], R32 ;  /* 0x002da02001007387 */ /* 0x0007e80000100c00 */
[----:B------:R3:W-:Y:S04]  /*e8b0*/  STL.128 [R1+0x2d90], R28 ;  /* 0x002d901c01007387 */ /* 0x0007e80000100c00 */
[----:B------:R3:W-:Y:S04]  /*e8c0*/  STL.128 [R1+0x2d80], R24 ;  /* 0x002d801801007387 */ /* 0x0007e80000100c00 */
[----:B------:R3:W-:Y:S04]  /*e8d0*/  STL.64 [R1+0x2d78], R20 ;  /* 0x002d781401007387 */ /* 0x0007e80000100a00 */
[----:B------:R3:W-:Y:S04]  /*e8e0*/  STL.64 [R1+0x2d70], R16 ;  /* 0x002d701001007387 */ /* 0x0007e80000100a00 */
[----:B------:R3:W-:Y:S04]  /*e8f0*/  STL [R1+0x2d68], R15 ;  /* 0x002d680f01007387 */ /* 0x0007e80000100800 */
[----:B------:R3:W-:Y:S04]  /*e900*/  STL.64 [R1+0x2d60], R12 ;  /* 0x002d600c01007387 */ /* 0x0007e80000100a00 */
[----:B------:R3:W-:Y:S04]  /*e910*/  STL.128 [R1+0x2d50], R8 ;  /* 0x002d500801007387 */ /* 0x0007e80000100c00 */
[----:B------:R3:W-:Y:S04]  /*e920*/  STL.128 [R1+0x2d40], R4 ;  /* 0x002d400401007387 */ /* 0x0007e80000100c00 */
        /* <DEDUP_REMOVED lines=13> */
[----:B0-----:R-:W4:Y:S04]  /*ea00*/  LDL.LU.128 R52, [R1+0x2df0] ;  /* 0x002df00001347983 */ /* 0x001f280000300c00 */
[----:B-1----:R-:W4:Y:S04]  /*ea10*/  LDL.LU.128 R48, [R1+0x2de0] ;  /* 0x002de00001307983 */ /* 0x002f280000300c00 */
[----:B--2---:R-:W2:Y:S04]  /*ea20*/  LDL.LU.128 R44, [R1+0x2dd0] ;  /* 0x002dd000012c7983 */ /* 0x004ea80000300c00 */
[----:B---3--:R-:W3:Y:S04]  /*ea30*/  LDL.LU.128 R40, [R1+0x2dc0] ;  /* 0x002dc00001287983 */ /* 0x008ee80000300c00 */
        /* <DEDUP_REMOVED lines=10> */
[----:B----4-:R-:W-:Y:S04]  /*eae0*/  STL [R1+0x330], R220 ;  /* 0x000330dc01007387 */ /* 0x010fe80000100800 */
[----:B------:R-:W-:Y:S04]  /*eaf0*/  STL [R1+0x334], R222 ;  /* 0x000334de01007387 */ /* 0x000fe80000100800 */
[----:B------:R-:W-:Y:S01]  /*eb00*/  STL [R1+0x338], R224 ;  /* 0x000338e001007387 */ /* 0x000fe20000100800 */
[----:B------:R-:W-:-:S03]  /*eb10*/  IMAD.MOV.U32 R194, RZ, RZ, R56 ;  /* 0x000000ffffc27224 */ /* 0x000fc600078e0038 */
[----:B------:R0:W-:Y:S01]  /*eb20*/  STL.64 [R1+0x538], R58 ;  /* 0x0005383a01007387 */ /* 0x0001e20000100a00 */
[----:B------:R-:W-:-:S03]  /*eb30*/  IMAD.MOV.U32 R77, RZ, RZ, R57 ;  /* 0x000000ffff4d7224 */ /* 0x000fc600078e0039 */
[----:B------:R-:W-:Y:S04]  /*eb40*/  STL.128 [R1+0x2ca0], R68 ;  /* 0x002ca04401007387 */ /* 0x000fe80000100c00 */
[----:B------:R-:W-:Y:S04]  /*eb50*/  STL.128 [R1+0x2c90], R64 ;  /* 0x002c904001007387 */ /* 0x000fe80000100c00 */
[----:B------:R1:W-:Y:S04]  /*eb60*/  STL.128 [R1+0x2c80], R60 ;  /* 0x002c803c01007387 */ /* 0x0003e80000100c00 */
[----:B0-----:R-:W4:Y:S04]  /*eb70*/  LDL.LU.128 R56, [R1+0x2e00] ;  /* 0x002e000001387983 */ /* 0x001f280000300c00 */
[----:B------:R-:W4:Y:S04]  /*eb80*/  LDL.LU R79, [R1+0x53c] ;  /* 0x00053c00014f7983 */ /* 0x000f280000300800 */
[----:B------:R0:W-:Y:S04]  /*eb90*/  STL [R1+0x2d34], R130 ;  /* 0x002d348201007387 */ /* 0x0001e80000100800 */
[----:B------:R0:W-:Y:S04]  /*eba0*/  STL [R1+0x2d30], R128 ;  /* 0x002d308001007387 */ /* 0x0001e80000100800 */
[----:B------:R0:W-:Y:S04]  /*ebb0*/  STL [R1+0x2d2c], R126 ;  /* 0x002d2c7e01007387 */ /* 0x0001e80000100800 */
[----:B------:R0:W-:Y:S04]  /*ebc0*/  STL [R1+0x2d28], R124 ;  /* 0x002d287c01007387 */ /* 0x0001e80000100800 */
[----:B------:R0:W-:Y:S04]  /*ebd0*/  STL [R1+0x2d24], R122 ;  /* 0x002d247a01007387 */ /* 0x0001e80000100800 */
[----:B-1----:R-:W4:Y:S04]  /*ebe0*/  LDL.128 R60, [R1+0x330] ;  /* 0x00033000013c7983 */ /* 0x002f280000100c00 */
[----:B------:R-:W4:Y:S04]  /*ebf0*/  LDL.LU.128 R68, [R1+0x2ca0] ;  /* 0x002ca00001447983 */ /* 0x000f280000300c00 */
[----:B------:R-:W4:Y:S04]  /*ec00*/  LDL.LU.128 R64, [R1+0x2c90] ;  /* 0x002c900001407983 */ /* 0x000f280000300c00 */
[----:B------:R1:W-:Y:S04]  /*ec10*/  STL [R1+0x2d20], R120 ;  /* 0x002d207801007387 */ /* 0x0003e80000100800 */
[----:B0-----:R-:W4:Y:S04]  /*ec20*/  LDL.LU R130, [R1+0x2d34] ;  /* 0x002d340001827983 */ /* 0x001f280000300800 */
[----:B------:R-:W4:Y:S04]  /*ec30*/  LDL.LU R128, [R1+0x2d30] ;  /* 0x002d300001807983 */ /* 0x000f280000300800 */
[----:B------:R-:W4:Y:S04]  /*ec40*/  LDL.LU R126, [R1+0x2d2c] ;  /* 0x002d2c00017e7983 */ /* 0x000f280000300800 */
[----:B------:R-:W4:Y:S04]  /*ec50*/  LDL.LU R124, [R1+0x2d28] ;  /* 0x002d2800017c7983 */ /* 0x000f280000300800 */
[----:B------:R-:W4:Y:S04]  /*ec60*/  LDL.LU R122, [R1+0x2d24] ;  /* 0x002d2400017a7983 */ /* 0x000f280000300800 */
[----:B------:R0:W-:Y:S04]  /*ec70*/  STL.128 [R1+0x2cb0], R72 ;  /* 0x002cb04801007387 */ /* 0x0001e80000100c00 */
[----:B-1----:R-:W4:Y:S01]  /*ec80*/  LDL.LU R120, [R1+0x2d20] ;  /* 0x002d200001787983 */ /* 0x002f220000300800 */
[----:B------:R-:W-:-:S03]  /*ec90*/  IMAD.MOV.U32 R223, RZ, RZ, R81 ;  /* 0x000000ffffdf7224 */ /* 0x000fc600078e0051 */
[----:B------:R-:W-:Y:S04]  /*eca0*/  STL [R1+0x370], R190 ;  /* 0x000370be01007387 */ /* 0x000fe80000100800 */
[----:B------:R-:W-:Y:S04]  /*ecb0*/  STL [R1+0x340], R216 ;  /* 0x000340d801007387 */ /* 0x000fe80000100800 */
[----:B0-----:R-:W4:Y:S04]  /*ecc0*/  LDL.LU.128 R72, [R1+0x2cb0] ;  /* 0x002cb00001487983 */ /* 0x001f280000300c00 */
        /* <DEDUP_REMOVED lines=23> */
[----:B0-----:R-:W4:Y:S04]  /*ee40*/  LDL.LU R118, [R1+0x2d1c] ;  /* 0x002d1c0001767983 */ /* 0x001f280000300800 */
[----:B-1----:R-:W4:Y:S04]  /*ee50*/  LDL.LU R116, [R1+0x2d18] ;  /* 0x002d180001747983 */ /* 0x002f280000300800 */
[----:B------:R-:W-:Y:S04]  /*ee60*/  STL.128 [R1+0x2c60], R52 ;  /* 0x002c603401007387 */ /* 0x000fe80000100c00 */
[----:B------:R-:W-:Y:S04]  /*ee70*/  STL.128 [R1+0x2c50], R48 ;  /* 0x002c503001007387 */ /* 0x000fe80000100c00 */
[----:B--2---:R-:W-:Y:S04]  /*ee80*/  STL.128 [R1+0x2c40], R44 ;  /* 0x002c402c01007387 */ /* 0x004fe80000100c00 */
[----:B---3--:R-:W-:Y:S04]  /*ee90*/  STL.128 [R1+0x2c30], R40 ;  /* 0x002c302801007387 */ /* 0x008fe80000100c00 */
[----:B------:R-:W-:Y:S04]  /*eea0*/  STL.128 [R1+0x2c20], R36 ;  /* 0x002c202401007387 */ /* 0x000fe80000100c00 */
[----:B------:R-:W-:Y:S04]  /*eeb0*/  STL.128 [R1+0x2c10], R32 ;  /* 0x002c102001007387 */ /* 0x000fe80000100c00 */
[----:B------:R-:W-:Y:S04]  /*eec0*/  STL.128 [R1+0x2c00], R28 ;  /* 0x002c001c01007387 */ /* 0x000fe80000100c00 */
[----:B------:R-:W-:Y:S04]  /*eed0*/  STL.128 [R1+0x2bf0], R24 ;  /* 0x002bf01801007387 */ /* 0x000fe80000100c00 */
[----:B------:R-:W-:Y:S04]  /*eee0*/  STL.64 [R1+0x2be8], R20 ;  /* 0x002be81401007387 */ /* 0x000fe80000100a00 */
[----:B------:R-:W-:Y:S04]  /*eef0*/  STL.64 [R1+0x2be0], R16 ;  /* 0x002be01001007387 */ /* 0x000fe80000100a00 */
[----:B------:R-:W-:Y:S04]  /*ef00*/  STL [R1+0x2bd8], R15 ;  /* 0x002bd80f01007387 */ /* 0x000fe80000100800 */
[----:B------:R-:W-:Y:S04]  /*ef10*/  STL.64 [R1+0x2bd0], R12 ;  /* 0x002bd00c01007387 */ /* 0x000fe80000100a00 */
[----:B------:R-:W-:Y:S04]  /*ef20*/  STL.128 [R1+0x2bc0], R8 ;  /* 0x002bc00801007387 */ /* 0x000fe80000100c00 */
[----:B------:R-:W-:Y:S04]  /*ef30*/  STL.128 [R1+0x2bb0], R4 ;  /* 0x002bb00401007387 */ /* 0x000fe80000100c00 */
[----:B------:R-:W2:Y:S04]  /*ef40*/  LDL.LU R114, [R1+0x2d14] ;  /* 0x002d140001727983 */ /* 0x000ea80000300800 */
[----:B------:R-:W3:Y:S04]  /*ef50*/  LDL.LU R112, [R1+0x2d10] ;  /* 0x002d100001707983 */ /* 0x000ee80000300800 */
        /* <DEDUP_REMOVED lines=13> */
[----:B----4-:R-:W-:Y:S04]  /*f030*/  STL.128 [R1+0x2c70], R56 ;  /* 0x002c703801007387 */ /* 0x010fe80000100c00 */
[----:B------:R0:W-:Y:S04]  /*f040*/  STL.128 [R1+0x2cc0], R76 ;  /* 0x002cc04c01007387 */ /* 0x0001e80000100c00 */
[----:B------:R-:W4:Y:S04]  /*f050*/  LDL.LU R84, [R1+0x2cd8] ;  /* 0x002cd80001547983 */ /* 0x000f280000300800 */
[----:B------:R-:W4:Y:S04]  /*f060*/  LDL.LU R82, [R1+0x2cd4] ;  /* 0x002cd40001527983 */ /* 0x000f280000300800 */
[----:B------:R-:W4:Y:S04]  /*f070*/  LDL.LU R80, [R1+0x2cd0] ;  /* 0x002cd00001507983 */ /* 0x000f280000300800 */
[----:B0-----:R-:W4:Y:S04]  /*f080*/  LDL.LU.128 R76, [R1+0x2cc0] ;  /* 0x002cc000014c7983 */ /* 0x001f280000300c00 */
[----:B------:R-:W4:Y:S01]  /*f090*/  LDL.LU.128 R56, [R1+0x2c70] ;  /* 0x002c700001387983 */ /* 0x000f220000300c00 */
[----:B------:R-:W-:-:S03]  /*f0a0*/  IMAD.MOV.U32 R190, RZ, RZ, R60 ;  /* 0x000000ffffbe7224 */ /* 0x000fc600078e003c */
[----:B------:R0:W-:Y:S01]  /*f0b0*/  STL.64 [R1+0x548], R62 ;  /* 0x0005483e01007387 */ /* 0x0001e20000100a00 */
[----:B------:R-:W-:-:S03]  /*f0c0*/  IMAD.MOV.U32 R81, RZ, RZ, R61 ;  /* 0x000000ffff517224 */ /* 0x000fc600078e003d */
[----:B------:R-:W-:Y:S04]  /*f0d0*/  STL.128 [R1+0x2b10], R68 ;  /* 0x002b104401007387 */ /* 0x000fe80000100c00 */
[----:B------:R1:W-:Y:S04]  /*f0e0*/  STL.128 [R1+0x2b00], R64 ;  /* 0x002b004001007387 */ /* 0x0003e80000100c00 */
[----:B0-----:R-:W4:Y:S04]  /*f0f0*/  LDL.LU.128 R60, [R1+0x2c80] ;  /* 0x002c8000013c7983 */ /* 0x001f280000300c00 */
[----:B------:R-:W4:Y:S04]  /*f100*/  LDL.LU.128 R52, [R1+0x2c60] ;  /* 0x002c600001347983 */ /* 0x000f280000300c00 */
[----:B------:R-:W4:Y:S04]  /*f110*/  LDL.LU.128 R48, [R1+0x2c50] ;  /* 0x002c500001307983 */ /* 0x000f280000300c00 */
[----:B------:R-:W4:Y:S04]  /*f120*/  LDL.LU.128 R44, [R1+0x2c40] ;  /* 0x002c4000012c7983 */ /* 0x000f280000300c00 */
[----:B------:R-:W4:Y:S04]  /*f130*/  LDL.LU.128 R40, [R1+0x2c30] ;  /* 0x002c300001287983 */ /* 0x000f280000300c00 */
[----:B------:R-:W4:Y:S04]  /*f140*/  LDL.LU.128 R36, [R1+0x2c20] ;  /* 0x002c200001247983 */ /* 0x000f280000300c00 */
[----:B------:R-:W4:Y:S04]  /*f150*/  LDL.LU.128 R32, [R1+0x2c10] ;  /* 0x002c100001207983 */ /* 0x000f280000300c00 */
[----:B------:R-:W4:Y:S04]  /*f160*/  LDL.LU.128 R28, [R1+0x2c00] ;  /* 0x002c0000011c7983 */ /* 0x000f280000300c00 */
[----:B------:R-:W4:Y:S04]  /*f170*/  LDL.LU.128 R24, [R1+0x2bf0] ;  /* 0x002bf00001187983 */ /* 0x000f280000300c00 */
[----:B------:R-:W4:Y:S04]  /*f180*/  LDL.LU.64 R20, [R1+0x2be8] ;  /* 0x002be80001147983 */ /* 0x000f280000300a00 */
[----:B------:R-:W4:Y:S04]  /*f190*/  LDL.LU.64 R16, [R1+0x2be0] ;  /* 0x002be00001107983 */ /* 0x000f280000300a00 */
[----:B------:R-:W4:Y:S04]  /*f1a0*/  LDL.LU R15, [R1+0x2bd8] ;  /* 0x002bd800010f7983 */ /* 0x000f280000300800 */
[----:B------:R-:W4:Y:S04]  /*f1b0*/  LDL.LU.64 R12, [R1+0x2bd0] ;  /* 0x002bd000010c7983 */ /* 0x000f280000300a00 */
[----:B------:R-:W4:Y:S04]  /*f1c0*/  LDL.LU.128 R8, [R1+0x2bc0] ;  /* 0x002bc00001087983 */ /* 0x000f280000300c00 */
[----:B------:R-:W4:Y:S04]  /*f1d0*/  LDL.LU.128 R4, [R1+0x2bb0] ;  /* 0x002bb00001047983 */ /* 0x000f280000300c00 */
        /* <DEDUP_REMOVED lines=25> */
[----:B------:R-:W-:Y:S04]  /*f370*/  STL [R1+0x380], R186 ;  /* 0x000380ba01007387 */ /* 0x000fe80000100800 */
[----:B0-----:R-:W4:Y:S04]  /*f380*/  LDL.LU R118, [R1+0x2b94] ;  /* 0x002b940001767983 */ /* 0x001f280000300800 */
[----:B-1----:R-:W4:Y:S04]  /*f390*/  LDL.LU R116, [R1+0x2b90] ;  /* 0x002b900001747983 */ /* 0x002f280000300800 */
[----:B------:R-:W4:Y:S04]  /*f3a0*/  LDL.LU R191, [R1+0x538] ;  /* 0x0005380001bf7983 */ /* 0x000f280000300800 */
[----:B------:R-:W4:Y:S04]  /*f3b0*/  LDL.LU R189, [R1+0x548] ;  /* 0x0005480001bd7983 */ /* 0x000f280000300800 */
[----:B--2---:R0:W-:Y:S04]  /*f3c0*/  STL [R1+0x2b8c], R114 ;  /* 0x002b8c7201007387 */ /* 0x0041e80000100800 */
[----:B---3--:R1:W-:Y:S04]  /*f3d0*/  STL [R1+0x2b88], R112 ;  /* 0x002b887001007387 */ /* 0x0083e80000100800 */
        /* <DEDUP_REMOVED lines=13> */
[----:B0-----:R-:W3:Y:S04]  /*f4b0*/  LDL.LU R114, [R1+0x2b8c] ;  /* 0x002b8c0001727983 */ /* 0x001ee80000300800 */
[----:B-1----:R-:W3:Y:S04]  /*f4c0*/  LDL.LU R112, [R1+0x2b88] ;  /* 0x002b880001707983 */ /* 0x002ee80000300800 */
[----:B----4-:R0:W-:Y:S04]  /*f4d0*/  STL [R1+0x2b50], R84 ;  /* 0x002b505401007387 */ /* 0x0101e80000100800 */
[----:B--2---:R-:W2:Y:S04]  /*f4e0*/  LDL.LU R110, [R1+0x2b84] ;  /* 0x002b8400016e7983 */ /* 0x004ea80000300800 */
[----:B---3--:R-:W3:Y:S04]  /*f4f0*/  LDL.LU R108, [R1+0x2b80] ;  /* 0x002b8000016c7983 */ /* 0x008ee80000300800 */
[----:B------:R-:W-:Y:S04]  /*f500*/  STL.128 [R1+0x2b30], R76 ;  /* 0x002b304c01007387 */ /* 0x000fe80000100c00 */
[----:B------:R-:W-:Y:S04]  /*f510*/  STL.128 [R1+0x2ae0], R56 ;  /* 0x002ae03801007387 */ /* 0x000fe80000100c00 */
[----:B------:R-:W4:Y:S04]  /*f520*/  LDL.LU R106, [R1+0x2b7c] ;  /* 0x002b7c00016a7983 */ /* 0x000f280000300800 */
[----:B------:R-:W4:Y:S04]  /*f530*/  LDL.LU R104, [R1+0x2b78] ;  /* 0x002b780001687983 */ /* 0x000f280000300800 */
[----:B------:R-:W4:Y:S04]  /*f540*/  LDL.LU R102, [R1+0x2b74] ;  /* 0x002b740001667983 */ /* 0x000f280000300800 */
[----:B------:R-:W4:Y:S04]  /*f550*/  LDL.LU R100, [R1+0x2b70] ;  /* 0x002b700001647983 */ /* 0x000f280000300800 */
        /* <DEDUP_REMOVED lines=15> */
[----:B------:R1:W-:Y:S04]  /*f650*/  STL.128 [R1+0x2b40], R80 ;  /* 0x002b405001007387 */ /* 0x0003e80000100c00 */
[----:B------:R-:W4:Y:S04]  /*f660*/  LDL.LU R98, [R1+0x2b6c] ;  /* 0x002b6c0001627983 */ /* 0x000f280000300800 */
[----:B------:R-:W4:Y:S04]  /*f670*/  LDL.LU R96, [R1+0x2b68] ;  /* 0x002b680001607983 */ /* 0x000f280000300800 */
[----:B------:R-:W4:Y:S04]  /*f680*/  LDL.LU R94, [R1+0x2b64] ;  /* 0x002b6400015e7983 */ /* 0x000f280000300800 */
[----:B------:R-:W4:Y:S04]  /*f690*/  LDL.LU R92, [R1+0x2b60] ;  /* 0x002b6000015c7983 */ /* 0x000f280000300800 */
[----:B------:R-:W4:Y:S01]  /*f6a0*/  LDL.LU R90, [R1+0x2b5c] ;  /* 0x002b5c00015a7983 */ /* 0x000f220000300800 */
[----:B------:R-:W-:-:S02]  /*f6b0*/  IMAD.MOV.U32 R188, RZ, RZ, R64 ;  /* 0x000000ffffbc7224 */ /* 0x000fc400078e0040 */
[----:B------:R-:W-:Y:S01]  /*f6c0*/  IMAD.MOV.U32 R85, RZ, RZ, R65 ;  /* 0x000000ffff557224 */ /* 0x000fe200078e0041 */
[----:B------:R1:W-:Y:S04]  /*f6d0*/  STL.64 [R1+0x558], R66 ;  /* 0x0005584201007387 */ /* 0x0003e80000100a00 */
[----:B------:R1:W-:Y:S04]  /*f6e0*/  STL.128 [R1+0x2970], R68 ;  /* 0x0029704401007387 */ /* 0x0003e80000100c00 */
[----:B------:R-:W4:Y:S04]  /*f6f0*/  LDL.LU R88, [R1+0x2b58] ;  /* 0x002b580001587983 */ /* 0x000f280000300800 */
[----:B------:R-:W4:Y:S04]  /*f700*/  LDL.LU R86, [R1+0x2b54] ;  /* 0x002b540001567983 */ /* 0x000f280000300800 */
[----:B0-----:R-:W4:Y:S04]  /*f710*/  LDL.LU R84, [R1+0x2b50] ;  /* 0x002b500001547983 */ /* 0x001f280000300800 */
[----:B-1----:R-:W4:Y:S04]  /*f720*/  LDL.LU.128 R80, [R1+0x2b40] ;  /* 0x002b400001507983 */ /* 0x002f280000300c00 */
        /* <DEDUP_REMOVED lines=31> */
[----:B------:R0:W-:Y:S04]  /*f920*/  STL.128 [R1+0x2980], R72 ;  /* 0x0029804801007387 */ /* 0x0001e80000100c00 */
[----:B------:R-:W4:Y:S04]  /*f930*/  LDL.LU R120, [R1+0x2a00] ;  /* 0x002a000001787983 */ /* 0x000f280000300800 */
[----:B------:R1:W-:Y:S04]  /*f940*/  STL [R1+0x29fc], R118 ;  /* 0x0029fc7601007387 */ /* 0x0003e80000100800 */
[----:B------:R3:W-:Y:S04]  /*f950*/  STL [R1+0x29f8], R116 ;  /* 0x0029f87401007387 */ /* 0x0007e80000100800 */
[----:B0-----:R-:W4:Y:S04]  /*f960*/  LDL.LU.128 R72, [R1+0x2980] ;  /* 0x0029800001487983 */ /* 0x001f280000300c00 */
[----:B------:R-:W4:Y:S04]  /*f970*/  LDL.LU R187, [R1+0x558] ;  /* 0x0005580001bb7983 */ /* 0x000f280000300800 */
[----:B------:R0:W-:Y:S04]  /*f980*/  STL [R1+0x29f4], R114 ;  /* 0x0029f47201007387 */ /* 0x0001e80000100800 */
[----:B------:R4:W-:Y:S04]  /*f990*/  STL [R1+0x29f0], R112 ;  /* 0x0029f07001007387 */ /* 0x0009e80000100800 */
[----:B-1----:R-:W4:Y:S04]  /*f9a0*/  LDL.LU R118, [R1+0x29fc] ;  /* 0x0029fc0001767983 */ /* 0x002f280000300800 */
[----:B--2---:R1:W-:Y:S04]  /*f9b0*/  STL [R1+0x29ec], R110 ;  /* 0x0029ec6e01007387 */ /* 0x0043e80000100800 */
[----:B---3--:R2:W-:Y:S04]  /*f9c0*/  STL [R1+0x29e8], R108 ;  /* 0x0029e86c01007387 */ /* 0x0085e80000100800 */
[----:B------:R-:W3:Y:S04]  /*f9d0*/  LDL.LU R116, [R1+0x29f8] ;  /* 0x0029f80001747983 */ /* 0x000ee80000300800 */
[----:B0-----:R-:W3:Y:S04]  /*f9e0*/  LDL.LU R114, [R1+0x29f4] ;  /* 0x0029f40001727983 */ /* 0x001ee80000300800 */
[----:B----4-:R0:W-:Y:S04]  /*f9f0*/  STL [R1+0x29e4], R106 ;  /* 0x0029e46a01007387 */ /* 0x0101e80000100800 */
[----:B------:R4:W-:Y:S04]  /*fa00*/  STL [R1+0x29e0], R104 ;  /* 0x0029e06801007387 */ /* 0x0009e80000100800 */
[----:B------:R4:W-:Y:S04]  /*fa10*/  STL [R1+0x29dc], R102 ;  /* 0x0029dc6601007387 */ /* 0x0009e80000100800 */
[----:B------:R4:W-:Y:S04]  /*fa20*/  STL [R1+0x29d8], R100 ;  /* 0x0029d86401007387 */ /* 0x0009e80000100800 */
[----:B------:R-:W3:Y:S04]  /*fa30*/  LDL.LU R112, [R1+0x29f0] ;  /* 0x0029f00001707983 */ /* 0x000ee80000300800 */
[----:B-1----:R-:W3:Y:S04]  /*fa40*/  LDL.LU R110, [R1+0x29ec] ;  /* 0x0029ec00016e7983 */ /* 0x002ee80000300800 */
[----:B--2---:R-:W2:Y:S04]  /*fa50*/  LDL.LU R108, [R1+0x29e8] ;  /* 0x0029e800016c7983 */ /* 0x004ea80000300800 */
[----:B0-----:R-:W3:Y:S04]  /*fa60*/  LDL.LU R106, [R1+0x29e4] ;  /* 0x0029e400016a7983 */ /* 0x001ee80000300800 */
[----:B----4-:R-:W4:Y:S04]  /*fa70*/  LDL.LU R104, [R1+0x29e0] ;  /* 0x0029e00001687983 */ /* 0x010f280000300800 */
[----:B------:R-:W2:Y:S04]  /*fa80*/  LDL.LU R102, [R1+0x29dc] ;  /* 0x0029dc0001667983 */ /* 0x000ea80000300800 */
[----:B------:R-:W3:Y:S04]  /*fa90*/  LDL.LU R100, [R1+0x29d8] ;  /* 0x0029d80001647983 */ /* 0x000ee80000300800 */
[----:B------:R-:W-:Y:S04]  /*faa0*/  STL [R1+0x364], R198 ;  /* 0x000364c601007387 */ /* 0x000fe80000100800 */
[----:B------:R-:W-:Y:S04]  /*fab0*/  STL [R1+0x368], R200 ;  /* 0x000368c801007387 */ /* 0x000fe80000100800 */
[----:B------:R0:W-:Y:S04]  /*fac0*/  STL [R1+0x29d4], R98 ;  /* 0x0029d46201007387 */ /* 0x0001e80000100800 */
[----:B------:R1:W-:Y:S04]  /*fad0*/  STL [R1+0x29d0], R96 ;  /* 0x0029d06001007387 */ /* 0x0003e80000100800 */
[----:B------:R1:W-:Y:S04]  /*fae0*/  STL [R1+0x29cc], R94 ;  /* 0x0029cc5e01007387 */ /* 0x0003e80000100800 */
[----:B------:R1:W-:Y:S04]  /*faf0*/  STL [R1+0x29c8], R92 ;  /* 0x0029c85c01007387 */ /* 0x0003e80000100800 */
[----:B------:R1:W-:Y:S04]  /*fb00*/  STL [R1+0x29c4], R90 ;  /* 0x0029c45a01007387 */ /* 0x0003e80000100800 */
[----:B0-----:R-:W4:Y:S04]  /*fb10*/  LDL.LU R98, [R1+0x29d4] ;  /* 0x0029d40001627983 */ /* 0x001f280000300800 */
[----:B-1----:R-:W2:Y:S04]  /*fb20*/  LDL.LU R96, [R1+0x29d0] ;  /* 0x0029d00001607983 */ /* 0x002ea80000300800 */
[----:B------:R0:W-:Y:S04]  /*fb30*/  STL [R1+0x29c0], R88 ;  /* 0x0029c05801007387 */ /* 0x0001e80000100800 */
[----:B------:R-:W3:Y:S04]  /*fb40*/  LDL.LU R94, [R1+0x29cc] ;  /* 0x0029cc00015e7983 */ /* 0x000ee80000300800 */
[----:B------:R-:W4:Y:S04]  /*fb50*/  LDL.LU R92, [R1+0x29c8] ;  /* 0x0029c800015c7983 */ /* 0x000f280000300800 */
        /* <DEDUP_REMOVED lines=20> */
[----:B------:R-:W2:Y:S04]  /*fca0*/  LDL.LU R90, [R1+0x29c4] ;  /* 0x0029c400015a7983 */ /* 0x000ea80000300800 */
[----:B0-----:R-:W2:Y:S04]  /*fcb0*/  LDL.LU R88, [R1+0x29c0] ;  /* 0x0029c00001587983 */ /* 0x001ea80000300800 */
[----:B-1----:R-:W2:Y:S04]  /*fcc0*/  LDL.LU.128 R80, [R1+0x29a0] ;  /* 0x0029a00001507983 */ /* 0x002ea80000300c00 */
[----:B------:R-:W2:Y:S04]  /*fcd0*/  LDL.LU.128 R84, [R1+0x29b0] ;  /* 0x0029b00001547983 */ /* 0x000ea80000300c00 */
[----:B------:R-:W2:Y:S01]  /*fce0*/  LDL.LU.128 R76, [R1+0x2990] ;  /* 0x00299000014c7983 */ /* 0x000ea20000300c00 */
[----:B------:R-:W-:-:S03]  /*fcf0*/  IMAD.MOV.U32 R186, RZ, RZ, R68 ;  /* 0x000000ffffba7224 */ /* 0x000fc600078e0044 */
[----:B------:R0:W-:Y:S01]  /*fd00*/  STL.64 [R1+0x568], R70 ;  /* 0x0005684601007387 */ /* 0x0001e20000100a00 */
[----:B------:R-:W-:-:S03]  /*fd10*/  IMAD.MOV.U32 R89, RZ, RZ, R69 ;  /* 0x000000ffff597224 */ /* 0x000fc600078e0045 */
[----:B------:R-:W2:Y:S04]  /*fd20*/  LDL.LU.128 R64, [R1+0x2960] ;  /* 0x0029600001407983 */ /* 0x000ea80000300c00 */
[----:B------:R-:W2:Y:S04]  /*fd30*/  LDL.LU.128 R60, [R1+0x2950] ;  /* 0x00295000013c7983 */ /* 0x000ea80000300c00 */
[----:B0-----:R-:W2:Y:S04]  /*fd40*/  LDL.LU.128 R68, [R1+0x2970] ;  /* 0x0029700001447983 */ /* 0x001ea80000300c00 */
[----:B------:R-:W2:Y:S04]  /*fd50*/  LDL.LU.128 R56, [R1+0x2940] ;  /* 0x0029400001387983 */ /* 0x000ea80000300c00 */
        /* <DEDUP_REMOVED lines=8> */
[----:B------:R-:W2:Y:S04]  /*fde0*/  LDL.LU.64 R20, [R1+0x28b8] ;  /* 0x0028b80001147983 */ /* 0x000ea80000300a00 */
[----:B------:R-:W2:Y:S04]  /*fdf0*/  LDL.LU.64 R16, [R1+0x28b0] ;  /* 0x0028b00001107983 */ /* 0x000ea80000300a00 */
[----:B------:R-:W2:Y:S04]  /*fe00*/  LDL.LU R15, [R1+0x28a8] ;  /* 0x0028a800010f7983 */ /* 0x000ea80000300800 */
[----:B------:R-:W2:Y:S04]  /*fe10*/  LDL.LU.64 R12, [R1+0x28a0] ;  /* 0x0028a000010c7983 */ /* 0x000ea80000300a00 */
[----:B------:R-:W2:Y:S04]  /*fe20*/  LDL.LU.128 R8, [R1+0x2890] ;  /* 0x0028900001087983 */ /* 0x000ea80000300c00 */
[----:B------:R-:W2:Y:S04]  /*fe30*/  LDL.LU.128 R4, [R1+0x2880] ;  /* 0x0028800001047983 */ /* 0x000ea80000300c00 */
[----:B------:R-:W2:Y:S04]  /*fe40*/  LDL.LU R185, [R1+0x568] ;  /* 0x0005680001b97983 */ /* 0x000ea80000300800 */
[----:B------:R-:W2:Y:S04]  /*fe50*/  LDL.LU R91, [R1+0x56c] ;  /* 0x00056c00015b7983 */ /* 0x000ea80000300800 */
[----:B------:R-:W-:Y:S04]  /*fe60*/  STL [R1+0x287c], R130 ;  /* 0x00287c8201007387 */ /* 0x000fe80000100800 */
[----:B------:R-:W-:Y:S04]  /*fe70*/  STL [R1+0x2878], R128 ;  /* 0x0028788001007387 */ /* 0x000fe80000100800 */
[----:B------:R-:W-:Y:S04]  /*fe80*/  STL [R1+0x2874], R126 ;  /* 0x0028747e01007387 */ /* 0x000fe80000100800 */
[----:B------:R-:W-:Y:S04]  /*fe90*/  STL [R1+0x2870], R124 ;  /* 0x0028707c01007387 */ /* 0x000fe80000100800 */
[----:B------:R-:W-:Y:S04]  /*fea0*/  STL [R1+0x286c], R122 ;  /* 0x00286c7a01007387 */ /* 0x000fe80000100800 */
[----:B------:R-:W-:Y:S04]  /*feb0*/  STL [R1+0x2868], R120 ;  /* 0x0028687801007387 */ /* 0x000fe80000100800 */
[----:B------:R0:W-:Y:S04]  /*fec0*/  STL.128 [R1+0x27e0], R72 ;  /* 0x0027e04801007387 */ /* 0x0001e80000100c00 */
[----:B------:R-:W-:Y:S04]  /*fed0*/  STL [R1+0x378], R150 ;  /* 0x0003789601007387 */ /* 0x000fe80000100800 */
[----:B------:R-:W-:Y:S04]  /*fee0*/  STL [R1+0x37c], R184 ;  /* 0x00037cb801007387 */ /* 0x000fe80000100800 */
[----:B------:R-:W-:Y:S04]  /*fef0*/  STL [R1+0x384], R144 ;  /* 0x0003849001007387 */ /* 0x000fe80000100800 */
[----:B0-----:R-:W2:Y:S04]  /*ff00*/  LDL.128 R72, [R1+0x360] ;  /* 0x0003600001487983 */ /* 0x001ea80000100c00 */
[----:B------:R-:W-:Y:S04]  /*ff10*/  STL [R1+0x388], R146 ;  /* 0x0003889201007387 */ /* 0x000fe80000100800 */
[----:B------:R-:W-:Y:S04]  /*ff20*/  STL [R1+0x38c], R148 ;  /* 0x00038c9401007387 */ /* 0x000fe80000100800 */
[----:B------:R-:W-:Y:S04]  /*ff30*/  STL [R1+0x390], R138 ;  /* 0x0003908a01007387 */ /* 0x000fe80000100800 */
[----:B------:R-:W-:Y:S04]  /*ff40*/  STL [R1+0x394], R140 ;  /* 0x0003948c01007387 */ /* 0x000fe80000100800 */
[----:B------:R-:W-:Y:S04]  /*ff50*/  STL [R1+0x398], R142 ;  /* 0x0003988e01007387 */ /* 0x000fe80000100800 */
[----:B------:R-:W-:Y:S04]  /*ff60*/  STL [R1+0x39c], R132 ;  /* 0x00039c8401007387 */ /* 0x000fe80000100800 */
[----:B------:R-:W2:Y:S04]  /*ff70*/  LDL.LU R128, [R1+0x2878] ;  /* 0x0028780001807983 */ /* 0x000ea80000300800 */
[----:B------:R-:W2:Y:S04]  /*ff80*/  LDL.LU R126, [R1+0x2874] ;  /* 0x00287400017e7983 */ /* 0x000ea80000300800 */
[----:B------:R-:W2:Y:S04]  /*ff90*/  LDL.LU R124, [R1+0x2870] ;  /* 0x00287000017c7983 */ /* 0x000ea80000300800 */
[----:B------:R-:W2:Y:S04]  /*ffa0*/  LDL.LU R122, [R1+0x286c] ;  /* 0x00286c00017a7983 */ /* 0x000ea80000300800 */
[----:B------:R-:W2:Y:S04]  /*ffb0*/  LDL.LU R120, [R1+0x2868] ;  /* 0x0028680001787983 */ /* 0x000ea80000300800 */
[----:B------:R-:W-:Y:S04]  /*ffc0*/  STL [R1+0x3a0], R134 ;  /* 0x0003a08601007387 */ /* 0x000fe80000100800 */
[----:B------:R-:W-:Y:S04]  /*ffd0*/  STL [R1+0x3a4], R136 ;  /* 0x0003a48801007387 */ /* 0x000fe80000100800 */
[----:B------:R-:W2:Y:S04]  /*ffe0*/  LDL.LU R130, [R1+0x287c] ;  /* 0x00287c0001827983 */ /* 0x000ea80000300800 */
[----:B---3--:R0:W-:Y:S04]  /*fff0*/  STL [R1+0x2834], R94 ;  /* 0x0028345e01007387 */ /* 0x0081e80000100800 */
[----:B----4-:R1:W-:Y:S04]  /*10000*/  STL [R1+0x2830], R92 ;  /* 0x0028305c01007387 */ /* 0x0103e80000100800 */
[----:B0-----:R-:W3:Y:S04]  /*10010*/  LDL.LU R94, [R1+0x2834] ;  /* 0x00283400015e7983 */ /* 0x001ee80000300800 */
[----:B-1----:R-:W3:Y:S04]  /*10020*/  LDL.LU R92, [R1+0x2830] ;  /* 0x00283000015c7983 */ /* 0x002ee80000300800 */
[----:B--2---:R-:W-:Y:S04]  /*10030*/  STL.64 [R1+0x578], R74 ;  /* 0x0005784a01007387 */ /* 0x004fe80000100a00 */
[----:B------:R-:W3:Y:S01]  /*10040*/  LDL.LU R95, [R1+0x57c] ;  /* 0x00057c00015f7983 */ /* 0x000ee20000300800 */
[----:B------:R-:W-:-:S03]  /*10050*/  IMAD.MOV.U32 R93, RZ, RZ, R73 ;  /* 0x000000ffff5d7224 */ /* 0x000fc600078e0049 */
[----:B------:R0:W-:Y:S04]  /*10060*/  STL [R1+0x283c], R98 ;  /* 0x00283c6201007387 */ /* 0x0001e80000100800 */
[----:B------:R1:W-:Y:S04]  /*10070*/  STL [R1+0x2838], R96 ;  /* 0x0028386001007387 */ /* 0x0003e80000100800 */
[----:B------:R2:W-:Y:S04]  /*10080*/  STL [R1+0x2844], R102 ;  /* 0x0028446601007387 */ /* 0x0005e80000100800 */
[----:B0-----:R-:W4:Y:S04]  /*10090*/  LDL.LU R98, [R1+0x283c] ;  /* 0x00283c0001627983 */ /* 0x001f280000300800 */
[----:B-1----:R-:W4:Y:S04]  /*100a0*/  LDL.LU R96, [R1+0x2838] ;  /* 0x0028380001607983 */ /* 0x002f280000300800 */
[----:B------:R0:W-:Y:S04]  /*100b0*/  STL [R1+0x2840], R100 ;  /* 0x0028406401007387 */ /* 0x0001e80000100800 */
[----:B--2---:R-:W2:Y:S01]  /*100c0*/  LDL.LU R102, [R1+0x2844] ;  /* 0x0028440001667983 */ /* 0x004ea20000300800 */
[----:B------:R-:W-:-:S03]  /*100d0*/  IMAD.MOV.U32 R184, RZ, RZ, R72 ;  /* 0x000000ffffb87224 */ /* 0x000fc600078e0048 */
[----:B------:R1:W-:Y:S04]  /*100e0*/  STL [R1+0x2850], R108 ;  /* 0x0028506c01007387 */ /* 0x0003e80000100800 */
[----:B0-----:R-:W2:Y:S04]  /*100f0*/  LDL.LU R100, [R1+0x2840] ;  /* 0x0028400001647983 */ /* 0x001ea80000300800 */
        /* <DEDUP_REMOVED lines=25> */
[----:B-1----:R-:W2:Y:S04]  /*10290*/  LDL.LU R108, [R1+0x2850] ;  /* 0x00285000016c7983 */ /* 0x002ea80000300800 */
[----:B0-----:R-:W2:Y:S04]  /*102a0*/  LDL.LU R110, [R1+0x2854] ;  /* 0x00285400016e7983 */ /* 0x001ea80000300800 */
[----:B------:R-:W2:Y:S04]  /*102b0*/  LDL.LU R106, [R1+0x284c] ;  /* 0x00284c00016a7983 */ /* 0x000ea80000300800 */
[----:B------:R-:W2:Y:S04]  /*102c0*/  LDL.LU R104, [R1+0x2848] ;  /* 0x0028480001687983 */ /* 0x000ea80000300800 */
        /* <DEDUP_REMOVED lines=23> */
[----:B------:R0:W-:Y:S04]  /*10440*/  STL [R1+0x2858], R112 ;  /* 0x0028587001007387 */ /* 0x0001e80000100800 */
[----:B------:R1:W-:Y:S04]  /*10450*/  STL [R1+0x2864], R118 ;  /* 0x0028647601007387 */ /* 0x0003e80000100800 */
[----:B------:R1:W-:Y:S04]  /*10460*/  STL [R1+0x2860], R116 ;  /* 0x0028607401007387 */ /* 0x0003e80000100800 */
[----:B0-----:R-:W2:Y:S04]  /*10470*/  LDL.LU R112, [R1+0x2858] ;  /* 0x0028580001707983 */ /* 0x001ea80000300800 */
[----:B------:R0:W-:Y:S04]  /*10480*/  STL [R1+0x285c], R114 ;  /* 0x00285c7201007387 */ /* 0x0001e80000100800 */
[----:B-1----:R-:W2:Y:S04]  /*10490*/  LDL.LU R118, [R1+0x2864] ;  /* 0x0028640001767983 */ /* 0x002ea80000300800 */
[----:B------:R-:W2:Y:S04]  /*104a0*/  LDL.LU R116, [R1+0x2860] ;  /* 0x0028600001747983 */ /* 0x000ea80000300800 */
[----:B0-----:R-:W2:Y:S04]  /*104b0*/  LDL.LU R114, [R1+0x285c] ;  /* 0x00285c0001727983 */ /* 0x001ea80000300800 */
[----:B------:R-:W-:Y:S04]  /*104c0*/  STL [R1+0x3a8], R126 ;  /* 0x0003a87e01007387 */ /* 0x000fe80000100800 */
[----:B------:R-:W-:Y:S04]  /*104d0*/  STL [R1+0x3ac], R128 ;  /* 0x0003ac8001007387 */ /* 0x000fe80000100800 */
[----:B------:R0:W-:Y:S04]  /*104e0*/  STL [R1+0x26d8], R124 ;  /* 0x0026d87c01007387 */ /* 0x0001e80000100800 */
[----:B------:R1:W-:Y:S04]  /*104f0*/  STL [R1+0x26d4], R122 ;  /* 0x0026d47a01007387 */ /* 0x0003e80000100800 */
[----:B------:R1:W-:Y:S04]  /*10500*/  STL [R1+0x26d0], R120 ;  /* 0x0026d07801007387 */ /* 0x0003e80000100800 */
[----:B---3--:R3:W-:Y:S04]  /*10510*/  STL.128 [R1+0x2690], R92 ;  /* 0x0026905c01007387 */ /* 0x0087e80000100c00 */
[----:B0-----:R-:W2:Y:S04]  /*10520*/  LDL.LU R124, [R1+0x26d8] ;  /* 0x0026d800017c7983 */ /* 0x001ea80000300800 */
[----:B-1----:R-:W2:Y:S04]  /*10530*/  LDL.LU R122, [R1+0x26d4] ;  /* 0x0026d400017a7983 */ /* 0x002ea80000300800 */
[----:B------:R-:W2:Y:S04]  /*10540*/  LDL.LU R120, [R1+0x26d0] ;  /* 0x0026d00001787983 */ /* 0x000ea80000300800 */
[----:B---3--:R-:W3:Y:S04]  /*10550*/  LDL.128 R92, [R1+0x370] ;  /* 0x00037000015c7983 */ /* 0x008ee80000100c00 */
[----:B----4-:R0:W-:Y:S04]  /*10560*/  STL [R1+0x26a4], R98 ;  /* 0x0026a46201007387 */ /* 0x0101e80000100800 */
[----:B------:R1:W-:Y:S04]  /*10570*/  STL [R1+0x26a0], R96 ;  /* 0x0026a06001007387 */ /* 0x0003e80000100800 */
[----:B------:R-:W4:Y:S04]  /*10580*/  LDL.LU R151, [R1+0x578] ;  /* 0x0005780001977983 */ /* 0x000f280000300800 */
[----:B0-----:R-:W4:Y:S04]  /*10590*/  LDL.LU R98, [R1+0x26a4] ;  /* 0x0026a40001627983 */ /* 0x001f280000300800 */
[----:B-1----:R-:W4:Y:S04]  /*105a0*/  LDL.LU R96, [R1+0x26a0] ;  /* 0x0026a00001607983 */ /* 0x002f280000300800 */
[----:B---3--:R-:W-:Y:S04]  /*105b0*/  STL.64 [R1+0x588], R94 ;  /* 0x0005885e01007387 */ /* 0x008fe80000100a00 */
[----:B------:R-:W4:Y:S01]  /*105c0*/  LDL.LU R99, [R1+0x58c] ;  /* 0x00058c0001637983 */ /* 0x000f220000300800 */
[----:B------:R-:W-:-:S03]  /*105d0*/  IMAD.MOV.U32 R97, RZ, RZ, R93 ;  /* 0x000000ffff617224 */ /* 0x000fc600078e005d */
[----:B--2---:R0:W-:Y:S04]  /*105e0*/  STL [R1+0x26ac], R102 ;  /* 0x0026ac6601007387 */ /* 0x0041e80000100800 */
[----:B------:R1:W-:Y:S01]  /*105f0*/  STL [R1+0x26a8], R100 ;  /* 0x0026a86401007387 */ /* 0x0003e20000100800 */
[----:B------:R-:W-:-:S03]  /*10600*/  IMAD.MOV.U32 R150, RZ, RZ, R92 ;  /* 0x000000ffff967224 */ /* 0x000fc600078e005c */
[----:B------:R2:W-:Y:S04]  /*10610*/  STL [R1+0x26b8], R108 ;  /* 0x0026b86c01007387 */ /* 0x0005e80000100800 */
[----:B0-----:R-:W3:Y:S04]  /*10620*/  LDL.LU R102, [R1+0x26ac] ;  /* 0x0026ac0001667983 */ /* 0x001ee80000300800 */
[----:B-1----:R-:W3:Y:S04]  /*10630*/  LDL.LU R100, [R1+0x26a8] ;  /* 0x0026a80001647983 */ /* 0x002ee80000300800 */
        /* <DEDUP_REMOVED lines=26> */
[----:B--2---:R-:W2:Y:S04]  /*107e0*/  LDL.LU R108, [R1+0x26b8] ;  /* 0x0026b800016c7983 */ /* 0x004ea80000300800 */
[----:B0-----:R-:W2:Y:S04]  /*107f0*/  LDL.LU R110, [R1+0x26bc] ;  /* 0x0026bc00016e7983 */ /* 0x001ea80000300800 */
[----:B-1----:R-:W2:Y:S04]  /*10800*/  LDL.LU R106, [R1+0x26b4] ;  /* 0x0026b400016a7983 */ /* 0x002ea80000300800 */
        /* <DEDUP_REMOVED lines=33> */
[----:B------:R-:W2:Y:S04]  /*10a20*/  LDL.LU R149, [R1+0x588] ;  /* 0x0005880001957983 */ /* 0x000ea80000300800 */
[----:B----4-:R0:W-:Y:S04]  /*10a30*/  STL.128 [R1+0x2500], R96 ;  /* 0x0025006001007387 */ /* 0x0101e80000100c00 */
[----:B0-----:R-:W4:Y:S04]  /*10a40*/  LDL.128 R96, [R1+0x380] ;  /* 0x0003800001607983 */ /* 0x001f280000100c00 */
[----:B---3--:R0:W-:Y:S04]  /*10a50*/  STL [R1+0x2514], R102 ;  /* 0x0025146601007387 */ /* 0x0081e80000100800 */
[----:B------:R1:W-:Y:S04]  /*10a60*/  STL [R1+0x2510], R100 ;  /* 0x0025106401007387 */ /* 0x0003e80000100800 */
[----:B0-----:R-:W3:Y:S04]  /*10a70*/  LDL.LU R102, [R1+0x2514] ;  /* 0x0025140001667983 */ /* 0x001ee80000300800 */
[----:B-1----:R-:W3:Y:S01]  /*10a80*/  LDL.LU R100, [R1+0x2510] ;  /* 0x0025100001647983 */ /* 0x002ee20000300800 */
[----:B----4-:R-:W-:-:S03]  /*10a90*/  IMAD.MOV.U32 R148, RZ, RZ, R96 ;  /* 0x000000ffff947224 */ /* 0x010fc600078e0060 */
[----:B------:R0:W-:Y:S01]  /*10aa0*/  STL.64 [R1+0x598], R98 ;  /* 0x0005986201007387 */ /* 0x0001e20000100a00 */
[----:B------:R-:W-:-:S03]  /*10ab0*/  IMAD.MOV.U32 R101, RZ, RZ, R97 ;  /* 0x000000ffff657224 */ /* 0x000fc600078e0061 */
[----:B------:R-:W3:Y:S04]  /*10ac0*/  LDL.LU R103, [R1+0x59c] ;  /* 0x00059c0001677983 */ /* 0x000ee80000300800 */
[----:B--2---:R1:W-:Y:S04]  /*10ad0*/  STL [R1+0x2520], R108 ;  /* 0x0025206c01007387 */ /* 0x0043e80000100800 */
[----:B0-----:R-:W2:Y:S04]  /*10ae0*/  LDL.LU.128 R96, [R1+0x2500] ;  /* 0x0025000001607983 */ /* 0x001ea80000300c00 */
        /* <DEDUP_REMOVED lines=29> */
[----:B----4-:R-:W4:Y:S04]  /*10cc0*/  LDL.LU R106, [R1+0x251c] ;  /* 0x00251c00016a7983 */ /* 0x010f280000300800 */
[----:B------:R-:W4:Y:S04]  /*10cd0*/  LDL.LU R104, [R1+0x2518] ;  /* 0x0025180001687983 */ /* 0x000f280000300800 */
        /* <DEDUP_REMOVED lines=24> */
[----:B------:R0:W-:Y:S04]  /*10e60*/  STL [R1+0x2528], R112 ;  /* 0x0025287001007387 */ /* 0x0001e80000100800 */
[----:B------:R1:W-:Y:S04]  /*10e70*/  STL [R1+0x2534], R118 ;  /* 0x0025347601007387 */ /* 0x0003e80000100800 */
[----:B------:R1:W-:Y:S04]  /*10e80*/  STL [R1+0x2530], R116 ;  /* 0x0025307401007387 */ /* 0x0003e80000100800 */
[----:B0-----:R-:W4:Y:S04]  /*10e90*/  LDL.LU R112, [R1+0x2528] ;  /* 0x0025280001707983 */ /* 0x001f280000300800 */
[----:B------:R0:W-:Y:S04]  /*10ea0*/  STL [R1+0x252c], R114 ;  /* 0x00252c7201007387 */ /* 0x0001e80000100800 */
[----:B-1----:R-:W4:Y:S04]  /*10eb0*/  LDL.LU R118, [R1+0x2534] ;  /* 0x0025340001767983 */ /* 0x002f280000300800 */
[----:B------:R-:W4:Y:S04]  /*10ec0*/  LDL.LU R116, [R1+0x2530] ;  /* 0x0025300001747983 */ /* 0x000f280000300800 */
[----:B0-----:R-:W4:Y:S04]  /*10ed0*/  LDL.LU R114, [R1+0x252c] ;  /* 0x00252c0001727983 */ /* 0x001f280000300800 */
[----:B------:R-:W4:Y:S04]  /*10ee0*/  LDL.LU R147, [R1+0x598] ;  /* 0x0005980001937983 */ /* 0x000f280000300800 */
[----:B---3--:R0:W-:Y:S04]  /*10ef0*/  STL.128 [R1+0x2370], R100 ;  /* 0x0023706401007387 */ /* 0x0081e80000100c00 */
[----:B--2---:R1:W-:Y:S04]  /*10f00*/  STL.128 [R1+0x2360], R96 ;  /* 0x0023606001007387 */ /* 0x0043e80000100c00 */
[----:B0-----:R-:W2:Y:S04]  /*10f10*/  LDL.LU.128 R100, [R1+0x2370] ;  /* 0x0023700001647983 */ /* 0x001ea80000300c00 */
[----:B-1----:R-:W3:Y:S04]  /*10f20*/  LDL.128 R96, [R1+0x390] ;  /* 0x0003900001607983 */ /* 0x002ee80000100c00 */
[----:B------:R0:W-:Y:S04]  /*10f30*/  STL [R1+0x2388], R108 ;  /* 0x0023886c01007387 */ /* 0x0001e80000100800 */
[----:B------:R1:W-:Y:S04]  /*10f40*/  STL [R1+0x238c], R110 ;  /* 0x00238c6e01007387 */ /* 0x0003e80000100800 */
[----:B----4-:R4:W-:Y:S04]  /*10f50*/  STL [R1+0x2384], R106 ;  /* 0x0023846a01007387 */ /* 0x0109e80000100800 */
        /* <DEDUP_REMOVED lines=21> */
[----:B------:R-:W-:Y:S04]  /*110b0*/  STL [R1+0x2228], R15 ;  /* 0x0022280f01007387 */ /* 0x000fe80000100800 */
[----:B------:R-:W-:Y:S04]  /*110c0*/  STL.64 [R1+0x2220], R12 ;  /* 0x0022200c01007387 */ /* 0x000fe80000100a00 */
[----:B------:R-:W-:Y:S04]  /*110d0*/  STL.128 [R1+0x2210], R8 ;  /* 0x0022100801007387 */ /* 0x000fe80000100c00 */
[----:B------:R-:W-:Y:S04]  /*110e0*/  STL.128 [R1+0x2200], R4 ;  /* 0x0022000401007387 */ /* 0x000fe80000100c00 */
[----:B0-----:R-:W3:Y:S04]  /*110f0*/  LDL.LU R108, [R1+0x2388] ;  /* 0x00238800016c7983 */ /* 0x001ee80000300800 */
[----:B-1----:R-:W3:Y:S04]  /*11100*/  LDL.LU R110, [R1+0x238c] ;  /* 0x00238c00016e7983 */ /* 0x002ee80000300800 */
        /* <DEDUP_REMOVED lines=19> */
[----:B--2---:R-:W-:Y:S04]  /*11240*/  STL.128 [R1+0x21e0], R100 ;  /* 0x0021e06401007387 */ /* 0x004fe80000100c00 */
[----:B------:R-:W2:Y:S01]  /*11250*/  LDL.LU.128 R24, [R1+0x2240] ;  /* 0x0022400001187983 */ /* 0x000ea20000300c00 */
[----:B---3--:R-:W-:-:S03]  /*11260*/  IMAD.MOV.U32 R146, RZ, RZ, R96 ;  /* 0x000000ffff927224 */ /* 0x008fc600078e0060 */
[----:B------:R0:W-:Y:S01]  /*11270*/  STL.64 [R1+0x5a8], R98 ;  /* 0x0005a86201007387 */ /* 0x0001e20000100a00 */
[----:B------:R-:W-:-:S03]  /*11280*/  IMAD.MOV.U32 R105, RZ, RZ, R97 ;  /* 0x000000ffff697224 */ /* 0x000fc600078e0061 */
[----:B------:R-:W3:Y:S04]  /*11290*/  LDL.LU.64 R20, [R1+0x2238] ;  /* 0x0022380001147983 */ /* 0x000ee80000300a00 */
[----:B------:R-:W3:Y:S04]  /*112a0*/  LDL.LU.64 R16, [R1+0x2230] ;  /* 0x0022300001107983 */ /* 0x000ee80000300a00 */
[----:B0-----:R-:W3:Y:S04]  /*112b0*/  LDL.LU.128 R96, [R1+0x2360] ;  /* 0x0023600001607983 */ /* 0x001ee80000300c00 */
[----:B------:R-:W3:Y:S04]  /*112c0*/  LDL.LU R15, [R1+0x2228] ;  /* 0x00222800010f7983 */ /* 0x000ee80000300800 */
[----:B------:R-:W3:Y:S04]  /*112d0*/  LDL.LU.64 R12, [R1+0x2220] ;  /* 0x00222000010c7983 */ /* 0x000ee80000300a00 */
[----:B------:R-:W3:Y:S04]  /*112e0*/  LDL.LU.128 R8, [R1+0x2210] ;  /* 0x0022100001087983 */ /* 0x000ee80000300c00 */
[----:B------:R-:W3:Y:S04]  /*112f0*/  LDL.LU.128 R4, [R1+0x2200] ;  /* 0x0022000001047983 */ /* 0x000ee80000300c00 */
[----:B------:R-:W3:Y:S04]  /*11300*/  LDL.LU R107, [R1+0x5ac] ;  /* 0x0005ac00016b7983 */ /* 0x000ee80000300800 */
[----:B------:R-:W3:Y:S04]  /*11310*/  LDL.128 R100, [R1+0x3a0] ;  /* 0x0003a00001647983 */ /* 0x000ee80000100c00 */
[----:B------:R0:W-:Y:S04]  /*11320*/  STL [R1+0x2390], R112 ;  /* 0x0023907001007387 */ /* 0x0001e80000100800 */
[----:B------:R-:W3:Y:S04]  /*11330*/  LDL.LU R145, [R1+0x5a8] ;  /* 0x0005a80001917983 */ /* 0x000ee80000300800 */
[----:B------:R-:W-:Y:S04]  /*11340*/  STL.64 [R1+0x2060], R234 ;  /* 0x002060ea01007387 */ /* 0x000fe80000100a00 */
[----:B0-----:R-:W3:Y:S04]  /*11350*/  LDL.LU R112, [R1+0x2390] ;  /* 0x0023900001707983 */ /* 0x001ee80000300800 */
        /* <DEDUP_REMOVED lines=13> */
[----:B----4-:R0:W-:Y:S04]  /*11430*/  STL.128 [R1+0x21c0], R92 ;  /* 0x0021c05c01007387 */ /* 0x0101e80000100c00 */
[----:B------:R1:W-:Y:S04]  /*11440*/  STL.128 [R1+0x21b0], R88 ;  /* 0x0021b05801007387 */ /* 0x0003e80000100c00 */
        /* <DEDUP_REMOVED lines=15> */
[----:B0-----:R-:W3:Y:S04]  /*11540*/  LDL.LU.128 R92, [R1+0x21c0] ;  /* 0x0021c000015c7983 */ /* 0x001ee80000300c00 */
[----:B--2---:R-:W-:Y:S04]  /*11550*/  STL.128 [R1+0x20b0], R24 ;  /* 0x0020b01801007387 */ /* 0x004fe80000100c00 */
[----:B-1----:R-:W2:Y:S04]  /*11560*/  LDL.LU.128 R88, [R1+0x21b0] ;  /* 0x0021b00001587983 */ /* 0x002ea80000300c00 */
[----:B----4-:R-:W4:Y:S04]  /*11570*/  LDL.LU.128 R84, [R1+0x21a0] ;  /* 0x0021a00001547983 */ /* 0x010f280000300c00 */
[----:B---3--:R-:W-:Y:S04]  /*11580*/  STL.64 [R1+0x20a8], R20 ;  /* 0x0020a81401007387 */ /* 0x008fe80000100a00 */
[----:B------:R-:W-:Y:S04]  /*11590*/  STL.64 [R1+0x20a0], R16 ;  /* 0x0020a01001007387 */ /* 0x000fe80000100a00 */
[----:B------:R0:W-:Y:S04]  /*115a0*/  STL.128 [R1+0x21d0], R96 ;  /* 0x0021d06001007387 */ /* 0x0001e80000100c00 */
[----:B------:R-:W-:Y:S04]  /*115b0*/  STL [R1+0x2098], R15 ;  /* 0x0020980f01007387 */ /* 0x000fe80000100800 */
[----:B------:R-:W-:Y:S04]  /*115c0*/  STL.64 [R1+0x2090], R12 ;  /* 0x0020900c01007387 */ /* 0x000fe80000100a00 */
[----:B------:R-:W-:Y:S04]  /*115d0*/  STL.128 [R1+0x2080], R8 ;  /* 0x0020800801007387 */ /* 0x000fe80000100c00 */
[----:B------:R-:W-:Y:S04]  /*115e0*/  STL.128 [R1+0x2070], R4 ;  /* 0x0020700401007387 */ /* 0x000fe80000100c00 */
[----:B------:R1:W-:Y:S01]  /*115f0*/  STL.128 [R1+0x21f0], R104 ;  /* 0x0021f06801007387 */ /* 0x0003e20000100c00 */
[----:B------:R-:W-:-:S03]  /*11600*/  IMAD.MOV.U32 R108, RZ, RZ, R100 ;  /* 0x000000ffff6c7224 */ /* 0x000fc600078e0064 */
[----:B------:R-:W-:Y:S04]  /*11610*/  STL [R1+0x5b4], R101 ;  /* 0x0005b46501007387 */ /* 0x000fe80000100800 */
[----:B------:R3:W-:Y:S04]  /*11620*/  STL.64 [R1+0x5b8], R102 ;  /* 0x0005b86601007387 */ /* 0x0007e80000100a00 */
[----:B0-----:R-:W2:Y:S04]  /*11630*/  LDL.LU.128 R96, [R1+0x21d0] ;  /* 0x0021d00001607983 */ /* 0x001ea80000300c00 */
[----:B-1----:R-:W4:Y:S04]  /*11640*/  LDL.LU.128 R104, [R1+0x21f0] ;  /* 0x0021f00001687983 */ /* 0x002f280000300c00 */
[----:B---3--:R-:W3:Y:S04]  /*11650*/  LDL.LU.128 R100, [R1+0x21e0] ;  /* 0x0021e00001647983 */ /* 0x008ee80000300c00 */
        /* <DEDUP_REMOVED lines=23> */
[----:B------:R-:W2:Y:S04]  /*117d0*/  LDL.LU R111, [R1+0x5bc] ;  /* 0x0005bc00016f7983 */ /* 0x000ea80000300800 */
[----:B------:R-:W-:Y:S04]  /*117e0*/  STL [R1+0x203c], R217 ;  /* 0x00203cd901007387 */ /* 0x000fe80000100800 */
[----:B------:R0:W-:Y:S04]  /*117f0*/  STL.64 [R1+0x2010], R194 ;  /* 0x002010c201007387 */ /* 0x0001e80000100a00 */
[----:B------:R-:W-:Y:S04]  /*11800*/  STL [R1+0x2020], R199 ;  /* 0x002020c701007387 */ /* 0x000fe80000100800 */
[----:B------:R1:W-:Y:S04]  /*11810*/  STL.64 [R1+0x2018], R196 ;  /* 0x002018c401007387 */ /* 0x0003e80000100a00 */
[----:B0-----:R-:W4:Y:S04]  /*11820*/  LDL.LU.64 R194, [R1+0x2010] ;  /* 0x0020100001c27983 */ /* 0x001f280000300a00 */
[----:B------:R-:W-:Y:S04]  /*11830*/  STL [R1+0x3d4], R112 ;  /* 0x0003d47001007387 */ /* 0x000fe80000100800 */
[----:B-1----:R-:W3:Y:S04]  /*11840*/  LDL.128 R196, [R1+0x3b0] ;  /* 0x0003b00001c47983 */ /* 0x002ee80000100c00 */
[----:B------:R0:W-:Y:S04]  /*11850*/  STL.128 [R1+0x2000], R188 ;  /* 0x002000bc01007387 */ /* 0x0001e80000100c00 */
[----:B------:R-:W-:Y:S04]  /*11860*/  STL [R1+0x3c0], R114 ;  /* 0x0003c07201007387 */ /* 0x000fe80000100800 */
[----:B------:R-:W-:Y:S04]  /*11870*/  STL [R1+0x3c4], R116 ;  /* 0x0003c47401007387 */ /* 0x000fe80000100800 */
[----:B------:R-:W-:Y:S04]  /*11880*/  STL [R1+0x3c8], R118 ;  /* 0x0003c87601007387 */ /* 0x000fe80000100800 */
[----:B0-----:R-:W2:Y:S04]  /*11890*/  LDL.LU.128 R188, [R1+0x2000] ;  /* 0x0020000001bc7983 */ /* 0x001ea80000300c00 */
[----:B------:R-:W2:Y:S04]  /*118a0*/  LDL.LU R219, [R1+0x2040] ;  /* 0x0020400001db7983 */ /* 0x000ea80000300800 */
[----:B------:R-:W2:Y:S04]  /*118b0*/  LDL.LU R217, [R1+0x203c] ;  /* 0x00203c0001d97983 */ /* 0x000ea80000300800 */
[----:B------:R-:W2:Y:S04]  /*118c0*/  LDL.LU R223, [R1+0x2048] ;  /* 0x0020480001df7983 */ /* 0x000ea80000300800 */
[----:B------:R-:W2:Y:S04]  /*118d0*/  LDL.LU R221, [R1+0x2044] ;  /* 0x0020440001dd7983 */ /* 0x000ea80000300800 */
[----:B------:R-:W2:Y:S04]  /*118e0*/  LDL.LU R231, [R1+0x2058] ;  /* 0x0020580001e77983 */ /* 0x000ea80000300800 */
[----:B------:R-:W2:Y:S04]  /*118f0*/  LDL.LU R229, [R1+0x2054] ;  /* 0x0020540001e57983 */ /* 0x000ea80000300800 */
[----:B------:R-:W2:Y:S04]  /*11900*/  LDL.LU R227, [R1+0x2050] ;  /* 0x0020500001e37983 */ /* 0x000ea80000300800 */
[----:B------:R-:W2:Y:S04]  /*11910*/  LDL.LU R225, [R1+0x204c] ;  /* 0x00204c0001e17983 */ /* 0x000ea80000300800 */
[----:B------:R-:W2:Y:S04]  /*11920*/  LDL.LU.64 R234, [R1+0x2060] ;  /* 0x0020600001ea7983 */ /* 0x000ea80000300a00 */
[----:B------:R-:W2:Y:S04]  /*11930*/  LDL.LU R182, [R1+0x19e4] ;  /* 0x0019e40001b67983 */ /* 0x000ea80000300800 */
[----:B------:R-:W2:Y:S04]  /*11940*/  LDL.LU R232, [R1+0x19e0] ;  /* 0x0019e00001e87983 */ /* 0x000ea80000300800 */
[----:B----4-:R0:W-:Y:S04]  /*11950*/  STL.64 [R1+0x1ef0], R194 ;  /* 0x001ef0c201007387 */ /* 0x0101e80000100a00 */
[----:B---3--:R1:W-:Y:S01]  /*11960*/  STL [R1+0x5c4], R197 ;  /* 0x0005c4c501007387 */ /* 0x0083e20000100800 */
[----:B------:R-:W-:-:S03]  /*11970*/  IMAD.MOV.U32 R112, RZ, RZ, R196 ;  /* 0x000000ffff707224 */ /* 0x000fc600078e00c4 */
[----:B0-----:R-:W3:Y:S04]  /*11980*/  LDL.LU.64 R194, [R1+0x1ef0] ;  /* 0x001ef00001c27983 */ /* 0x001ee80000300a00 */
[----:B------:R0:W-:Y:S04]  /*11990*/  STL.64 [R1+0x5c8], R198 ;  /* 0x0005c8c601007387 */ /* 0x0001e80000100a00 */
[----:B-1----:R-:W4:Y:S04]  /*119a0*/  LDL.LU.64 R196, [R1+0x2018] ;  /* 0x0020180001c47983 */ /* 0x002f280000300a00 */
[----:B------:R-:W-:Y:S04]  /*119b0*/  STL [R1+0x3d8], R102 ;  /* 0x0003d86601007387 */ /* 0x000fe80000100800 */
[----:B0-----:R-:W4:Y:S04]  /*119c0*/  LDL.LU R199, [R1+0x2020] ;  /* 0x0020200001c77983 */ /* 0x001f280000300800 */
[----:B------:R-:W-:Y:S04]  /*119d0*/  STL [R1+0x3dc], R104 ;  /* 0x0003dc6801007387 */ /* 0x000fe80000100800 */
[----:B--2---:R0:W-:Y:S04]  /*119e0*/  STL.128 [R1+0x1ee0], R188 ;  /* 0x001ee0bc01007387 */ /* 0x0041e80000100c00 */
[----:B------:R-:W2:Y:S04]  /*119f0*/  LDL.LU R113, [R1+0x5c4] ;  /* 0x0005c40001717983 */ /* 0x000ea80000300800 */
[----:B------:R-:W2:Y:S04]  /*11a00*/  LDL.LU R114, [R1+0x5c8] ;  /* 0x0005c80001727983 */ /* 0x000ea80000300800 */
[----:B------:R-:W2:Y:S04]  /*11a10*/  LDL.LU R115, [R1+0x5cc] ;  /* 0x0005cc0001737983 */ /* 0x000ea80000300800 */
[----:B0-----:R-:W2:Y:S04]  /*11a20*/  LDL.LU.128 R188, [R1+0x1ee0] ;  /* 0x001ee00001bc7983 */ /* 0x001ea80000300c00 */
[----:B---3--:R0:W-:Y:S04]  /*11a30*/  STL.64 [R1+0x1dc0], R194 ;  /* 0x001dc0c201007387 */ /* 0x0081e80000100a00 */
[----:B----4-:R-:W-:Y:S04]  /*11a40*/  STL.64 [R1+0x1ef8], R196 ;  /* 0x001ef8c401007387 */ /* 0x010fe80000100a00 */
[----:B0-----:R-:W3:Y:S04]  /*11a50*/  LDL.128 R192, [R1+0x3d0] ;  /* 0x0003d00001c07983 */ /* 0x001ee80000100c00 */
[----:B------:R0:W-:Y:S04]  /*11a60*/  STL [R1+0x1f00], R199 ;  /* 0x001f00c701007387 */ /* 0x0001e80000100800 */
[----:B0-----:R-:W4:Y:S04]  /*11a70*/  LDL.128 R196, [R1+0x3c0] ;  /* 0x0003c00001c47983 */ /* 0x001f280000100c00 */
[----:B------:R0:W-:Y:S04]  /*11a80*/  STL [R1+0x2030], R211 ;  /* 0x002030d301007387 */ /* 0x0001e80000100800 */
[----:B------:R1:W-:Y:S04]  /*11a90*/  STL [R1+0x202c], R205 ;  /* 0x00202ccd01007387 */ /* 0x0003e80000100800 */
[----:B------:R2:W-:Y:S04]  /*11aa0*/  STL [R1+0x2028], R203 ;  /* 0x002028cb01007387 */ /* 0x0005e80000100800 */
[----:B------:R2:W-:Y:S04]  /*11ab0*/  STL [R1+0x2024], R201 ;  /* 0x002024c901007387 */ /* 0x0005e80000100800 */
[----:B------:R2:W-:Y:S04]  /*11ac0*/  STL.128 [R1+0x1ff0], R184 ;  /* 0x001ff0b801007387 */ /* 0x0005e80000100c00 */
        /* <DEDUP_REMOVED lines=10> */
[----:B------:R2:W-:Y:S04]  /*11b70*/  STL [R1+0x1f50], R145 ;  /* 0x001f509101007387 */ /* 0x0005e80000100800 */
[----:B------:R2:W-:Y:S04]  /*11b80*/  STL.128 [R1+0x1f40], R108 ;  /* 0x001f406c01007387 */ /* 0x0005e80000100c00 */
[----:B0-----:R-:W4:Y:S04]  /*11b90*/  LDL.LU R211, [R1+0x2030] ;  /* 0x0020300001d37983 */ /* 0x001f280000300800 */
[----:B-1----:R-:W4:Y:S04]  /*11ba0*/  LDL.LU R205, [R1+0x202c] ;  /* 0x00202c0001cd7983 */ /* 0x002f280000300800 */
[----:B--2---:R-:W2:Y:S04]  /*11bb0*/  LDL.LU R203, [R1+0x2028] ;  /* 0x0020280001cb7983 */ /* 0x004ea80000300800 */
[----:B------:R-:W2:Y:S04]  /*11bc0*/  LDL.LU R201, [R1+0x2024] ;  /* 0x0020240001c97983 */ /* 0x000ea80000300800 */
[----:B------:R-:W2:Y:S04]  /*11bd0*/  LDL.LU.128 R184, [R1+0x1ff0] ;  /* 0x001ff00001b87983 */ /* 0x000ea80000300c00 */
        /* <DEDUP_REMOVED lines=10> */
[----:B------:R-:W2:Y:S04]  /*11c80*/  LDL.LU R145, [R1+0x1f50] ;  /* 0x001f500001917983 */ /* 0x000ea80000300800 */
[----:B------:R-:W2:Y:S04]  /*11c90*/  LDL.LU.128 R108, [R1+0x1f40] ;  /* 0x001f4000016c7983 */ /* 0x000ea80000300c00 */
[----:B------:R0:W-:Y:S04]  /*11ca0*/  STL.128 [R1+0x1db0], R188 ;  /* 0x001db0bc01007387 */ /* 0x0001e80000100c00 */
[----:B------:R1:W-:Y:S04]  /*11cb0*/  STL.128 [R1+0x1e20], R112 ;  /* 0x001e207001007387 */ /* 0x0003e80000100c00 */
[----:B0-----:R-:W2:Y:S04]  /*11cc0*/  LDL.LU.128 R188, [R1+0x1db0] ;  /* 0x001db00001bc7983 */ /* 0x001ea80000300c00 */
[----:B-1----:R-:W2:Y:S04]  /*11cd0*/  LDL.LU.128 R112, [R1+0x1e20] ;  /* 0x001e200001707983 */ /* 0x002ea80000300c00 */
[----:B---3--:R0:W-:Y:S01]  /*11ce0*/  STL.64 [R1+0x5e8], R194 ;  /* 0x0005e8c201007387 */ /* 0x0081e20000100a00 */
[----:B------:R-:W-:-:S03]  /*11cf0*/  IMAD.MOV.U32 R120, RZ, RZ, R192 ;  /* 0x000000ffff787224 */ /* 0x000fc600078e00c0 */
[----:B------:R1:W-:Y:S04]  /*11d00*/  STL [R1+0x2038], R215 ;  /* 0x002038d701007387 */ /* 0x0003e80000100800 */
[----:B------:R3:W-:Y:S04]  /*11d10*/  STL [R1+0x2034], R213 ;  /* 0x002034d501007387 */ /* 0x0007e80000100800 */
[----:B0-----:R-:W2:Y:S04]  /*11d20*/  LDL.LU.64 R194, [R1+0x1dc0] ;  /* 0x001dc00001c27983 */ /* 0x001ea80000300a00 */
[----:B----4-:R-:W-:Y:S04]  /*11d30*/  STL [R1+0x5d4], R197 ;  /* 0x0005d4c501007387 */ /* 0x010fe80000100800 */
[----:B------:R0:W-:Y:S04]  /*11d40*/  STL.64 [R1+0x5d8], R198 ;  /* 0x0005d8c601007387 */ /* 0x0001e80000100a00 */
[----:B------:R-:W4:Y:S04]  /*11d50*/  LDL.LU R117, [R1+0x5d4] ;  /* 0x0005d40001757983 */ /* 0x000f280000300800 */
[----:B------:R-:W4:Y:S04]  /*11d60*/  LDL.LU R118, [R1+0x5d8] ;  /* 0x0005d80001767983 */ /* 0x000f280000300800 */
[----:B------:R-:W4:Y:S01]  /*11d70*/  LDL.LU R119, [R1+0x5dc] ;  /* 0x0005dc0001777983 */ /* 0x000f220000300800 */
[----:B------:R-:W-:-:S03]  /*11d80*/  IMAD.MOV.U32 R116, RZ, RZ, R196 ;  /* 0x000000ffff747224 */ /* 0x000fc600078e00c4 */
[----:B------:R0:W-:Y:S04]  /*11d90*/  STL [R1+0x1e00], R107 ;  /* 0x001e006b01007387 */ /* 0x0001e80000100800 */
[----:B------:R0:W-:Y:S04]  /*11da0*/  STL [R1+0x1dfc], R105 ;  /* 0x001dfc6901007387 */ /* 0x0001e80000100800 */
[----:B------:R-:W-:Y:S04]  /*11db0*/  STL [R1+0x3e0], R106 ;  /* 0x0003e06a01007387 */ /* 0x000fe80000100800 */
[----:B-1----:R-:W4:Y:S04]  /*11dc0*/  LDL.LU R215, [R1+0x2038] ;  /* 0x0020380001d77983 */ /* 0x002f280000300800 */
[----:B---3--:R-:W3:Y:S04]  /*11dd0*/  LDL.LU R213, [R1+0x2034] ;  /* 0x0020340001d57983 */ /* 0x008ee80000300800 */
[----:B------:R-:W-:Y:S04]  /*11de0*/  STL [R1+0x3e4], R96 ;  /* 0x0003e46001007387 */ /* 0x000fe80000100800 */
[----:B------:R-:W-:Y:S04]  /*11df0*/  STL [R1+0x3e8], R98 ;  /* 0x0003e86201007387 */ /* 0x000fe80000100800 */
[----:B------:R-:W-:Y:S04]  /*11e00*/  STL [R1+0x3ec], R100 ;  /* 0x0003ec6401007387 */ /* 0x000fe80000100800 */
[----:B0-----:R-:W3:Y:S04]  /*11e10*/  LDL.LU R199, [R1+0x1f00] ;  /* 0x001f000001c77983 */ /* 0x001ee80000300800 */
[----:B------:R-:W3:Y:S04]  /*11e20*/  LDL.LU.64 R196, [R1+0x1ef8] ;  /* 0x001ef80001c47983 */ /* 0x000ee80000300a00 */
[----:B------:R-:W3:Y:S04]  /*11e30*/  LDL.LU R107, [R1+0x1e00] ;  /* 0x001e0000016b7983 */ /* 0x000ee80000300800 */
[----:B------:R-:W3:Y:S04]  /*11e40*/  LDL.LU R105, [R1+0x1dfc] ;  /* 0x001dfc0001697983 */ /* 0x000ee80000300800 */
[----:B------:R-:W-:Y:S04]  /*11e50*/  STL [R1+0x5e4], R193 ;  /* 0x0005e4c101007387 */ /* 0x000fe80000100800 */
[----:B------:R0:W-:Y:S04]  /*11e60*/  STL [R1+0x1f10], R211 ;  /* 0x001f10d301007387 */ /* 0x0001e80000100800 */
[----:B------:R1:W-:Y:S04]  /*11e70*/  STL [R1+0x1f0c], R205 ;  /* 0x001f0ccd01007387 */ /* 0x0003e80000100800 */
[----:B--2---:R2:W-:Y:S04]  /*11e80*/  STL [R1+0x1f08], R203 ;  /* 0x001f08cb01007387 */ /* 0x0045e80000100800 */
        /* <DEDUP_REMOVED lines=14> */
[----:B0-----:R-:W3:Y:S04]  /*11f70*/  LDL.LU R211, [R1+0x1f10] ;  /* 0x001f100001d37983 */ /* 0x001ee80000300800 */
[----:B-1----:R-:W3:Y:S04]  /*11f80*/  LDL.LU R205, [R1+0x1f0c] ;  /* 0x001f0c0001cd7983 */ /* 0x002ee80000300800 */
        /* <DEDUP_REMOVED lines=17> */
[----:B------:R-:W2:Y:S04]  /*120a0*/  LDL.LU R121, [R1+0x5e4] ;  /* 0x0005e40001797983 */ /* 0x000ea80000300800 */
[----:B------:R-:W2:Y:S04]  /*120b0*/  LDL.LU R122, [R1+0x5e8] ;  /* 0x0005e800017a7983 */ /* 0x000ea80000300800 */
[----:B0-----:R-:W2:Y:S04]  /*120c0*/  LDL.LU.128 R188, [R1+0x1c70] ;  /* 0x001c700001bc7983 */ /* 0x001ea80000300c00 */
[----:B------:R-:W2:Y:S04]  /*120d0*/  LDL.LU R123, [R1+0x5ec] ;  /* 0x0005ec00017b7983 */ /* 0x000ea80000300800 */
[----:B-1----:R-:W2:Y:S04]  /*120e0*/  LDL.LU.128 R112, [R1+0x1ce0] ;  /* 0x001ce00001707983 */ /* 0x002ea80000300c00 */
[----:B------:R0:W-:Y:S04]  /*120f0*/  STL.64 [R1+0x1c80], R194 ;  /* 0x001c80c201007387 */ /* 0x0001e80000100a00 */
[----:B0-----:R-:W2:Y:S04]  /*12100*/  LDL.128 R192, [R1+0x3e0] ;  /* 0x0003e00001c07983 */ /* 0x001ea80000100c00 */
[----:B----4-:R0:W-:Y:S04]  /*12110*/  STL.128 [R1+0x1cf0], R116 ;  /* 0x001cf07401007387 */ /* 0x0101e80000100c00 */
[----:B0-----:R-:W4:Y:S04]  /*12120*/  LDL.LU.128 R116, [R1+0x1cf0] ;  /* 0x001cf00001747983 */ /* 0x001f280000300c00 */
[----:B------:R0:W-:Y:S04]  /*12130*/  STL [R1+0x1f20], R219 ;  /* 0x001f20db01007387 */ /* 0x0001e80000100800 */
[----:B------:R1:W-:Y:S04]  /*12140*/  STL [R1+0x1f1c], R217 ;  /* 0x001f1cd901007387 */ /* 0x0003e80000100800 */
[----:B------:R1:W-:Y:S04]  /*12150*/  STL [R1+0x1f18], R215 ;  /* 0x001f18d701007387 */ /* 0x0003e80000100800 */
[----:B---3--:R3:W-:Y:S04]  /*12160*/  STL [R1+0x1f14], R213 ;  /* 0x001f14d501007387 */ /* 0x0087e80000100800 */
[----:B------:R3:W-:Y:S04]  /*12170*/  STL [R1+0x1dd0], R199 ;  /* 0x001dd0c701007387 */ /* 0x0007e80000100800 */
[----:B------:R3:W-:Y:S04]  /*12180*/  STL.64 [R1+0x1dc8], R196 ;  /* 0x001dc8c401007387 */ /* 0x0007e80000100a00 */
[----:B------:R3:W-:Y:S04]  /*12190*/  STL [R1+0x1cc8], R107 ;  /* 0x001cc86b01007387 */ /* 0x0007e80000100800 */
[----:B------:R3:W-:Y:S04]  /*121a0*/  STL [R1+0x1cc4], R105 ;  /* 0x001cc46901007387 */ /* 0x0007e80000100800 */
[----:B------:R3:W-:Y:S04]  /*121b0*/  STL [R1+0x1cc0], R103 ;  /* 0x001cc06701007387 */ /* 0x0007e80000100800 */
[----:B------:R3:W-:Y:S04]  /*121c0*/  STL [R1+0x1cbc], R101 ;  /* 0x001cbc6501007387 */ /* 0x0007e80000100800 */
[----:B------:R3:W-:Y:S04]  /*121d0*/  STL [R1+0x1cb8], R99 ;  /* 0x001cb86301007387 */ /* 0x0007e80000100800 */
[----:B------:R-:W-:Y:S04]  /*121e0*/  STL [R1+0x1cb4], R97 ;  /* 0x001cb46101007387 */ /* 0x000fe80000100800 */
[----:B0-----:R-:W4:Y:S04]  /*121f0*/  LDL.LU R219, [R1+0x1f20] ;  /* 0x001f200001db7983 */ /* 0x001f280000300800 */
[----:B-1----:R-:W4:Y:S04]  /*12200*/  LDL.LU R217, [R1+0x1f1c] ;  /* 0x001f1c0001d97983 */ /* 0x002f280000300800 */
[----:B------:R-:W4:Y:S04]  /*12210*/  LDL.LU R215, [R1+0x1f18] ;  /* 0x001f180001d77983 */ /* 0x000f280000300800 */
[----:B---3--:R-:W3:Y:S04]  /*12220*/  LDL.LU R213, [R1+0x1f14] ;  /* 0x001f140001d57983 */ /* 0x008ee80000300800 */
[----:B------:R-:W-:Y:S04]  /*12230*/  STL [R1+0x3f0], R90 ;  /* 0x0003f05a01007387 */ /* 0x000fe80000100800 */
[----:B------:R-:W-:Y:S04]  /*12240*/  STL [R1+0x3f4], R92 ;  /* 0x0003f45c01007387 */ /* 0x000fe80000100800 */
[----:B------:R-:W-:Y:S04]  /*12250*/  STL [R1+0x3f8], R94 ;  /* 0x0003f85e01007387 */ /* 0x000fe80000100800 */
[----:B------:R-:W3:Y:S04]  /*12260*/  LDL.LU R199, [R1+0x1dd0] ;  /* 0x001dd00001c77983 */ /* 0x000ee80000300800 */
[----:B------:R-:W3:Y:S04]  /*12270*/  LDL.LU.64 R196, [R1+0x1dc8] ;  /* 0x001dc80001c47983 */ /* 0x000ee80000300a00 */
[----:B------:R-:W3:Y:S04]  /*12280*/  LDL.LU R107, [R1+0x1cc8] ;  /* 0x001cc800016b7983 */ /* 0x000ee80000300800 */
[----:B------:R-:W3:Y:S04]  /*12290*/  LDL.LU R105, [R1+0x1cc4] ;  /* 0x001cc40001697983 */ /* 0x000ee80000300800 */
[----:B------:R-:W3:Y:S04]  /*122a0*/  LDL.LU R103, [R1+0x1cc0] ;  /* 0x001cc00001677983 */ /* 0x000ee80000300800 */
[----:B------:R-:W3:Y:S04]  /*122b0*/  LDL.LU R101, [R1+0x1cbc] ;  /* 0x001cbc0001657983 */ /* 0x000ee80000300800 */
[----:B------:R-:W3:Y:S04]  /*122c0*/  LDL.LU R99, [R1+0x1cb8] ;  /* 0x001cb80001637983 */ /* 0x000ee80000300800 */
        /* <DEDUP_REMOVED lines=34> */
[----:B------:R-:W2:Y:S04]  /*124f0*/  LDL.LU R97, [R1+0x1cb4] ;  /* 0x001cb40001617983 */ /* 0x000ea80000300800 */
[----:B------:R-:W-:Y:S04]  /*12500*/  STL [R1+0x3fc], R84 ;  /* 0x0003fc5401007387 */ /* 0x000fe80000100800 */
[----:B------:R0:W-:Y:S04]  /*12510*/  STL.128 [R1+0x1b20], R188 ;  /* 0x001b20bc01007387 */ /* 0x0001e80000100c00 */
[----:B------:R1:W-:Y:S04]  /*12520*/  STL.128 [R1+0x1bb0], R120 ;  /* 0x001bb07801007387 */ /* 0x0003e80000100c00 */
[----:B------:R1:W-:Y:S04]  /*12530*/  STL.128 [R1+0x1b90], R112 ;  /* 0x001b907001007387 */ /* 0x0003e80000100c00 */
[----:B0-----:R-:W2:Y:S04]  /*12540*/  LDL.128 R188, [R1+0x3f0] ;  /* 0x0003f00001bc7983 */ /* 0x001ea80000100c00 */
[----:B-1----:R-:W2:Y:S04]  /*12550*/  LDL.LU.128 R120, [R1+0x1bb0] ;  /* 0x001bb00001787983 */ /* 0x002ea80000300c00 */
[----:B------:R-:W-:Y:S04]  /*12560*/  STL [R1+0x5f4], R193 ;  /* 0x0005f4c101007387 */ /* 0x000fe80000100800 */
[----:B------:R-:W-:Y:S04]  /*12570*/  STL.64 [R1+0x5f8], R194 ;  /* 0x0005f8c201007387 */ /* 0x000fe80000100a00 */
[----:B------:R-:W2:Y:S04]  /*12580*/  LDL.LU R125, [R1+0x5f4] ;  /* 0x0005f400017d7983 */ /* 0x000ea80000300800 */
[----:B------:R-:W2:Y:S04]  /*12590*/  LDL.LU R126, [R1+0x5f8] ;  /* 0x0005f800017e7983 */ /* 0x000ea80000300800 */
[----:B------:R-:W2:Y:S04]  /*125a0*/  LDL.LU R127, [R1+0x5fc] ;  /* 0x0005fc00017f7983 */ /* 0x000ea80000300800 */
[----:B------:R-:W2:Y:S04]  /*125b0*/  LDL.LU.128 R112, [R1+0x1b90] ;  /* 0x001b900001707983 */ /* 0x000ea80000300c00 */
[----:B----4-:R0:W-:Y:S01]  /*125c0*/  STL.128 [R1+0x1ba0], R116 ;  /* 0x001ba07401007387 */ /* 0x0101e20000100c00 */
[----:B------:R-:W-:-:S03]  /*125d0*/  IMAD.MOV.U32 R124, RZ, RZ, R192 ;  /* 0x000000ffff7c7224 */ /* 0x000fc600078e00c0 */
[----:B------:R1:W-:Y:S04]  /*125e0*/  STL [R1+0x1f28], R223 ;  /* 0x001f28df01007387 */ /* 0x0003e80000100800 */
[----:B------:R4:W-:Y:S04]  /*125f0*/  STL [R1+0x1f24], R221 ;  /* 0x001f24dd01007387 */ /* 0x0009e80000100800 */
[----:B------:R4:W-:Y:S04]  /*12600*/  STL [R1+0x1b58], R95 ;  /* 0x001b585f01007387 */ /* 0x0009e80000100800 */
[----:B0-----:R-:W2:Y:S04]  /*12610*/  LDL.LU.128 R116, [R1+0x1ba0] ;  /* 0x001ba00001747983 */ /* 0x001ea80000300c00 */
[----:B------:R0:W-:Y:S04]  /*12620*/  STL [R1+0x1b54], R93 ;  /* 0x001b545d01007387 */ /* 0x0001e80000100800 */
[----:B-1----:R-:W2:Y:S04]  /*12630*/  LDL.LU R223, [R1+0x1f28] ;  /* 0x001f280001df7983 */ /* 0x002ea80000300800 */
[----:B----4-:R-:W4:Y:S04]  /*12640*/  LDL.LU R221, [R1+0x1f24] ;  /* 0x001f240001dd7983 */ /* 0x010f280000300800 */
[----:B------:R-:W4:Y:S04]  /*12650*/  LDL.LU.64 R194, [R1+0x1c80] ;  /* 0x001c800001c27983 */ /* 0x000f280000300a00 */
[----:B------:R-:W4:Y:S04]  /*12660*/  LDL.LU R95, [R1+0x1b58] ;  /* 0x001b5800015f7983 */ /* 0x000f280000300800 */
[----:B0-----:R-:W4:Y:S04]  /*12670*/  LDL.LU R93, [R1+0x1b54] ;  /* 0x001b5400015d7983 */ /* 0x001f280000300800 */
[----:B------:R-:W-:Y:S04]  /*12680*/  STL [R1+0x1f38], R231 ;  /* 0x001f38e701007387 */ /* 0x000fe80000100800 */
[----:B------:R-:W-:Y:S04]  /*12690*/  STL [R1+0x1f34], R229 ;  /* 0x001f34e501007387 */ /* 0x000fe80000100800 */
[----:B------:R0:W-:Y:S04]  /*126a0*/  STL [R1+0x1df0], R219 ;  /* 0x001df0db01007387 */ /* 0x0001e80000100800 */
[----:B------:R1:W-:Y:S04]  /*126b0*/  STL [R1+0x1dec], R217 ;  /* 0x001decd901007387 */ /* 0x0003e80000100800 */
[----:B------:R1:W-:Y:S04]  /*126c0*/  STL [R1+0x1de8], R215 ;  /* 0x001de8d701007387 */ /* 0x0003e80000100800 */
[----:B---3--:R3:W-:Y:S04]  /*126d0*/  STL [R1+0x1de4], R213 ;  /* 0x001de4d501007387 */ /* 0x0087e80000100800 */
[----:B0-----:R-:W4:Y:S04]  /*126e0*/  LDL.LU R219, [R1+0x1df0] ;  /* 0x001df00001db7983 */ /* 0x001f280000300800 */
[----:B-1----:R-:W4:Y:S04]  /*126f0*/  LDL.LU R217, [R1+0x1dec] ;  /* 0x001dec0001d97983 */ /* 0x002f280000300800 */
[----:B------:R-:W4:Y:S04]  /*12700*/  LDL.LU R215, [R1+0x1de8] ;  /* 0x001de80001d77983 */ /* 0x000f280000300800 */
[----:B------:R0:W-:Y:S04]  /*12710*/  STL [R1+0x1c90], R199 ;  /* 0x001c90c701007387 */ /* 0x0001e80000100800 */
[----:B------:R1:W-:Y:S04]  /*12720*/  STL.64 [R1+0x1c88], R196 ;  /* 0x001c88c401007387 */ /* 0x0003e80000100a00 */
[----:B------:R1:W-:Y:S04]  /*12730*/  STL [R1+0x1b70], R107 ;  /* 0x001b706b01007387 */ /* 0x0003e80000100800 */
[----:B------:R1:W-:Y:S04]  /*12740*/  STL [R1+0x1b6c], R105 ;  /* 0x001b6c6901007387 */ /* 0x0003e80000100800 */
[----:B------:R1:W-:Y:S04]  /*12750*/  STL [R1+0x1b68], R103 ;  /* 0x001b686701007387 */ /* 0x0003e80000100800 */
[----:B------:R1:W-:Y:S04]  /*12760*/  STL [R1+0x1b64], R101 ;  /* 0x001b646501007387 */ /* 0x0003e80000100800 */
[----:B------:R1:W-:Y:S04]  /*12770*/  STL [R1+0x1b60], R99 ;  /* 0x001b606301007387 */ /* 0x0003e80000100800 */
[----:B---3--:R-:W3:Y:S04]  /*12780*/  LDL.LU R213, [R1+0x1de4] ;  /* 0x001de40001d57983 */ /* 0x008ee80000300800 */
[----:B0-----:R-:W3:Y:S04]  /*12790*/  LDL.LU R199, [R1+0x1c90] ;  /* 0x001c900001c77983 */ /* 0x001ee80000300800 */
[----:B-1----:R-:W3:Y:S04]  /*127a0*/  LDL.LU.64 R196, [R1+0x1c88] ;  /* 0x001c880001c47983 */ /* 0x002ee80000300a00 */
[----:B------:R-:W3:Y:S04]  /*127b0*/  LDL.LU R107, [R1+0x1b70] ;  /* 0x001b7000016b7983 */ /* 0x000ee80000300800 */
[----:B------:R-:W3:Y:S04]  /*127c0*/  LDL.LU R105, [R1+0x1b6c] ;  /* 0x001b6c0001697983 */ /* 0x000ee80000300800 */
[----:B------:R-:W3:Y:S04]  /*127d0*/  LDL.LU R103, [R1+0x1b68] ;  /* 0x001b680001677983 */ /* 0x000ee80000300800 */
[----:B------:R-:W3:Y:S04]  /*127e0*/  LDL.LU R101, [R1+0x1b64] ;  /* 0x001b640001657983 */ /* 0x000ee80000300800 */
[----:B------:R-:W3:Y:S04]  /*127f0*/  LDL.LU R99, [R1+0x1b60] ;  /* 0x001b600001637983 */ /* 0x000ee80000300800 */
[----:B------:R0:W-:Y:S04]  /*12800*/  STL [R1+0x1f30], R227 ;  /* 0x001f30e301007387 */ /* 0x0001e80000100800 */
[----:B------:R-:W-:Y:S04]  /*12810*/  STL [R1+0x1f2c], R225 ;  /* 0x001f2ce101007387 */ /* 0x000fe80000100800 */
[----:B------:R-:W-:Y:S04]  /*12820*/  STL [R1+0x19f8], R91 ;  /* 0x0019f85b01007387 */ /* 0x000fe80000100800 */
[----:B------:R-:W-:Y:S04]  /*12830*/  STL [R1+0x19f4], R89 ;  /* 0x0019f45901007387 */ /* 0x000fe80000100800 */
[----:B------:R-:W-:Y:S04]  /*12840*/  STL [R1+0x19f0], R87 ;  /* 0x0019f05701007387 */ /* 0x000fe80000100800 */
[----:B------:R-:W-:Y:S04]  /*12850*/  STL [R1+0x19ec], R85 ;  /* 0x0019ec5501007387 */ /* 0x000fe80000100800 */
[----:B------:R-:W3:Y:S04]  /*12860*/  LDL.LU R231, [R1+0x1f38] ;  /* 0x001f380001e77983 */ /* 0x000ee80000300800 */
[----:B------:R-:W3:Y:S04]  /*12870*/  LDL.LU R229, [R1+0x1f34] ;  /* 0x001f340001e57983 */ /* 0x000ee80000300800 */
[----:B0-----:R-:W3:Y:S04]  /*12880*/  LDL.LU R227, [R1+0x1f30] ;  /* 0x001f300001e37983 */ /* 0x001ee80000300800 */
        /* <DEDUP_REMOVED lines=17> */
[----:B------:R2:W-:Y:S04]  /*129a0*/  STL [R1+0x1b5c], R97 ;  /* 0x001b5c6101007387 */ /* 0x0005e80000100800 */
        /* <DEDUP_REMOVED lines=18> */
[----:B------:R0:W-:Y:S04]  /*12ad0*/  STL.128 [R1+0x1a60], R124 ;  /* 0x001a607c01007387 */ /* 0x0001e80000100c00 */
[----:B------:R-:W-:Y:S04]  /*12ae0*/  STL [R1+0x604], R189 ;  /* 0x000604bd01007387 */ /* 0x000fe80000100800 */
[----:B------:R-:W-:Y:S04]  /*12af0*/  STL.64 [R1+0x608], R190 ;  /* 0x000608be01007387 */ /* 0x000fe80000100a00 */
[----:B------:R1:W-:Y:S04]  /*12b00*/  STL.128 [R1+0x1a50], R120 ;  /* 0x001a507801007387 */ /* 0x0003e80000100c00 */
[----:B0-----:R-:W2:Y:S04]  /*12b10*/  LDL.LU.128 R124, [R1+0x1a60] ;  /* 0x001a6000017c7983 */ /* 0x001ea80000300c00 */
[----:B------:R-:W2:Y:S04]  /*12b20*/  LDL.LU R129, [R1+0x604] ;  /* 0x0006040001817983 */ /* 0x000ea80000300800 */
[----:B------:R-:W2:Y:S04]  /*12b30*/  LDL.LU R130, [R1+0x608] ;  /* 0x0006080001827983 */ /* 0x000ea80000300800 */
[----:B------:R-:W2:Y:S04]  /*12b40*/  LDL.LU R131, [R1+0x60c] ;  /* 0x00060c0001837983 */ /* 0x000ea80000300800 */
[----:B------:R0:W-:Y:S04]  /*12b50*/  STL.128 [R1+0x1a40], R116 ;  /* 0x001a407401007387 */ /* 0x0001e80000100c00 */
[----:B------:R0:W-:Y:S04]  /*12b60*/  STL.128 [R1+0x1a30], R112 ;  /* 0x001a307001007387 */ /* 0x0001e80000100c00 */
[----:B-1----:R-:W2:Y:S01]  /*12b70*/  LDL.LU.128 R120, [R1+0x1a50] ;  /* 0x001a500001787983 */ /* 0x002ea20000300c00 */
[----:B------:R-:W-:-:S03]  /*12b80*/  IMAD.MOV.U32 R128, RZ, RZ, R188 ;  /* 0x000000ffff807224 */ /* 0x000fc600078e00bc */
[----:B------:R1:W-:Y:S04]  /*12b90*/  STL [R1+0x1df8], R223 ;  /* 0x001df8df01007387 */ /* 0x0003e80000100800 */
[----:B0-----:R-:W2:Y:S04]  /*12ba0*/  LDL.LU.128 R116, [R1+0x1a40] ;  /* 0x001a400001747983 */ /* 0x001ea80000300c00 */
[----:B------:R-:W2:Y:S04]  /*12bb0*/  LDL.LU.128 R112, [R1+0x1a30] ;  /* 0x001a300001707983 */ /* 0x000ea80000300c00 */
[----:B----4-:R0:W-:Y:S04]  /*12bc0*/  STL [R1+0x1df4], R221 ;  /* 0x001df4dd01007387 */ /* 0x0101e80000100800 */
[----:B------:R4:W-:Y:S04]  /*12bd0*/  STL [R1+0x1cb0], R219 ;  /* 0x001cb0db01007387 */ /* 0x0009e80000100800 */
[----:B------:R4:W-:Y:S04]  /*12be0*/  STL [R1+0x1cac], R217 ;  /* 0x001cacd901007387 */ /* 0x0009e80000100800 */
[----:B------:R4:W-:Y:S04]  /*12bf0*/  STL [R1+0x1ca8], R215 ;  /* 0x001ca8d701007387 */ /* 0x0009e80000100800 */
[----:B------:R-:W-:Y:S04]  /*12c00*/  STL.64 [R1+0x1b30], R194 ;  /* 0x001b30c201007387 */ /* 0x000fe80000100a00 */
[----:B------:R-:W-:Y:S04]  /*12c10*/  STL [R1+0x1a00], R95 ;  /* 0x001a005f01007387 */ /* 0x000fe80000100800 */
[----:B------:R-:W-:Y:S04]  /*12c20*/  STL [R1+0x19fc], R93 ;  /* 0x0019fc5d01007387 */ /* 0x000fe80000100800 */
[----:B------:R-:W2:Y:S04]  /*12c30*/  LDL.LU R225, [R1+0x1f2c] ;  /* 0x001f2c0001e17983 */ /* 0x000ea80000300800 */
        /* <DEDUP_REMOVED lines=8> */
[----:B-1----:R-:W2:Y:S04]  /*12cc0*/  LDL.LU R223, [R1+0x1df8] ;  /* 0x001df80001df7983 */ /* 0x002ea80000300800 */
[----:B0-----:R-:W2:Y:S04]  /*12cd0*/  LDL.LU R221, [R1+0x1df4] ;  /* 0x001df40001dd7983 */ /* 0x001ea80000300800 */
[----:B----4-:R-:W4:Y:S04]  /*12ce0*/  LDL.LU R219, [R1+0x1cb0] ;  /* 0x001cb00001db7983 */ /* 0x010f280000300800 */
[----:B------:R-:W4:Y:S04]  /*12cf0*/  LDL.LU R217, [R1+0x1cac] ;  /* 0x001cac0001d97983 */ /* 0x000f280000300800 */
[----:B------:R-:W4:Y:S04]  /*12d00*/  LDL.LU R215, [R1+0x1ca8] ;  /* 0x001ca80001d77983 */ /* 0x000f280000300800 */
[----:B---3--:R-:W3:Y:S04]  /*12d10*/  LDL.LU R213, [R1+0x1ca4] ;  /* 0x001ca40001d57983 */ /* 0x008ee80000300800 */
[----:B------:R-:W3:Y:S04]  /*12d20*/  LDL.LU R199, [R1+0x1b40] ;  /* 0x001b400001c77983 */ /* 0x000ee80000300800 */
[----:B------:R-:W3:Y:S04]  /*12d30*/  LDL.LU.64 R196, [R1+0x1b38] ;  /* 0x001b380001c47983 */ /* 0x000ee80000300a00 */
[----:B------:R-:W3:Y:S04]  /*12d40*/  LDL.LU.64 R194, [R1+0x1b30] ;  /* 0x001b300001c27983 */ /* 0x000ee80000300a00 */
[----:B------:R-:W3:Y:S04]  /*12d50*/  LDL.LU.128 R188, [R1+0x1b20] ;  /* 0x001b200001bc7983 */ /* 0x000ee80000300c00 */
[----:B------:R-:W4:Y:S04]  /*12d60*/  LDL.LU R107, [R1+0x1a18] ;  /* 0x001a1800016b7983 */ /* 0x000f280000300800 */
        /* <DEDUP_REMOVED lines=11> */
[----:B------:R-:W-:Y:S04]  /*12e20*/  STL [R1+0x400], R86 ;  /* 0x0004005601007387 */ /* 0x000fe80000100800 */
[----:B------:R-:W-:Y:S04]  /*12e30*/  STL [R1+0x404], R88 ;  /* 0x0004045801007387 */ /* 0x000fe80000100800 */
[----:B------:R-:W-:Y:S04]  /*12e40*/  STL [R1+0x408], R78 ;  /* 0x0004084e01007387 */ /* 0x000fe80000100800 */
        /* <DEDUP_REMOVED lines=37> */
[----:B------:R-:W-:Y:S04]  /*130a0*/  STL.128 [R1+0x19d0], R128 ;  /* 0x0019d08001007387 */ /* 0x000fe80000100c00 */
[----:B------:R-:W-:Y:S04]  /*130b0*/  STL.128 [R1+0x19c0], R124 ;  /* 0x0019c07c01007387 */ /* 0x000fe80000100c00 */
[----:B------:R-:W-:Y:S04]  /*130c0*/  STL.128 [R1+0x19b0], R120 ;  /* 0x0019b07801007387 */ /* 0x000fe80000100c00 */
[----:B------:R-:W-:Y:S04]  /*130d0*/  STL.128 [R1+0x19a0], R116 ;  /* 0x0019a07401007387 */ /* 0x000fe80000100c00 */
[----:B------:R0:W-:Y:S04]  /*130e0*/  STL.128 [R1+0x1990], R112 ;  /* 0x0019907001007387 */ /* 0x0001e80000100c00 */
[----:B------:R1:W-:Y:S04]  /*130f0*/  STL.128 [R1+0x18d0], R48 ;  /* 0x0018d03001007387 */ /* 0x0003e80000100c00 */
[----:B------:R1:W-:Y:S04]  /*13100*/  STL.128 [R1+0x18b0], R40 ;  /* 0x0018b02801007387 */ /* 0x0003e80000100c00 */
[----:B------:R1:W-:Y:S04]  /*13110*/  STL.128 [R1+0x18a0], R36 ;  /* 0x0018a02401007387 */ /* 0x0003e80000100c00 */
[----:B0-----:R-:W2:Y:S04]  /*13120*/  LDL.128 R112, [R1+0x400] ;  /* 0x0004000001707983 */ /* 0x001ea80000100c00 */
[----:B------:R-:W2:Y:S04]  /*13130*/  LDL.LU.128 R124, [R1+0x19c0] ;  /* 0x0019c000017c7983 */ /* 0x000ea80000300c00 */
[----:B------:R-:W2:Y:S04]  /*13140*/  LDL.LU.128 R120, [R1+0x19b0] ;  /* 0x0019b00001787983 */ /* 0x000ea80000300c00 */
[----:B------:R-:W2:Y:S04]  /*13150*/  LDL.LU.128 R116, [R1+0x19a0] ;  /* 0x0019a00001747983 */ /* 0x000ea80000300c00 */
[----:B-1----:R-:W2:Y:S04]  /*13160*/  LDL.LU.128 R48, [R1+0x18d0] ;  /* 0x0018d00001307983 */ /* 0x002ea80000300c00 */
[----:B------:R-:W2:Y:S04]  /*13170*/  LDL.LU.128 R40, [R1+0x18b0] ;  /* 0x0018b00001287983 */ /* 0x000ea80000300c00 */
[----:B------:R-:W2:Y:S04]  /*13180*/  LDL.LU.128 R36, [R1+0x18a0] ;  /* 0x0018a00001247983 */ /* 0x000ea80000300c00 */
[----:B------:R0:W-:Y:S04]  /*13190*/  STL.128 [R1+0x1890], R32 ;  /* 0x0018902001007387 */ /* 0x0001e80000100c00 */
[----:B------:R1:W-:Y:S04]  /*131a0*/  STL [R1+0x1930], R73 ;  /* 0x0019304901007387 */ /* 0x0003e80000100800 */
[----:B------:R-:W2:Y:S04]  /*131b0*/  LDL.LU.128 R128, [R1+0x19d0] ;  /* 0x0019d00001807983 */ /* 0x000ea80000300c00 */
[----:B------:R-:W-:Y:S04]  /*131c0*/  STL [R1+0x410], R82 ;  /* 0x0004105201007387 */ /* 0x000fe80000100800 */
[----:B0-----:R-:W2:Y:S04]  /*131d0*/  LDL.LU.128 R32, [R1+0x1890] ;  /* 0x0018900001207983 */ /* 0x001ea80000300c00 */
[----:B-1----:R-:W2:Y:S04]  /*131e0*/  LDL.LU R73, [R1+0x1930] ;  /* 0x0019300001497983 */ /* 0x002ea80000300800 */
[----:B------:R-:W-:Y:S04]  /*131f0*/  STL [R1+0x414], R72 ;  /* 0x0004144801007387 */ /* 0x000fe80000100800 */
[----:B------:R-:W-:Y:S04]  /*13200*/  STL [R1+0x418], R74 ;  /* 0x0004184a01007387 */ /* 0x000fe80000100800 */
[----:B------:R-:W-:Y:S04]  /*13210*/  STL [R1+0x41c], R76 ;  /* 0x00041c4c01007387 */ /* 0x000fe80000100800 */
[----:B----4-:R0:W-:Y:S04]  /*13220*/  STL [R1+0x1974], R107 ;  /* 0x0019746b01007387 */ /* 0x0101e80000100800 */
        /* <DEDUP_REMOVED lines=21> */
[----:B0-----:R-:W2:Y:S04]  /*13380*/  LDL.LU R107, [R1+0x1974] ;  /* 0x00197400016b7983 */ /* 0x001ea80000300800 */
[----:B-1----:R-:W2:Y:S04]  /*13390*/  LDL.LU R105, [R1+0x1970] ;  /* 0x0019700001697983 */ /* 0x002ea80000300800 */
[----:B---3--:R-:W3:Y:S04]  /*133a0*/  LDL.LU R103, [R1+0x196c] ;  /* 0x00196c0001677983 */ /* 0x008ee80000300800 */
        /* <DEDUP_REMOVED lines=13> */
[----:B------:R-:W4:Y:S04]  /*13480*/  LDL.LU.128 R68, [R1+0x1920] ;  /* 0x0019200001447983 */ /* 0x000f280000300c00 */
[----:B------:R-:W4:Y:S04]  /*13490*/  LDL.LU.128 R64, [R1+0x1910] ;  /* 0x0019100001407983 */ /* 0x000f280000300c00 */
[----:B------:R-:W4:Y:S04]  /*134a0*/  LDL.LU.128 R60, [R1+0x1900] ;  /* 0x00190000013c7983 */ /* 0x000f280000300c00 */
[----:B------:R-:W4:Y:S04]  /*134b0*/  LDL.LU.128 R56, [R1+0x18f0] ;  /* 0x0018f00001387983 */ /* 0x000f280000300c00 */
[----:B------:R-:W4:Y:S04]  /*134c0*/  LDL.LU.128 R52, [R1+0x18e0] ;  /* 0x0018e00001347983 */ /* 0x000f280000300c00 */
[----:B------:R-:W4:Y:S04]  /*134d0*/  LDL.LU.128 R44, [R1+0x18c0] ;  /* 0x0018c000012c7983 */ /* 0x000f280000300c00 */
[----:B--2---:R-:W-:Y:S04]  /*134e0*/  STL.128 [R1+0x1310], R164 ;  /* 0x001310a401007387 */ /* 0x004fe80000100c00 */
[----:B------:R-:W2:Y:S04]  /*134f0*/  LDL.LU R233, [R1+0x1320] ;  /* 0x0013200001e97983 */ /* 0x000ea80000300800 */
[----:B------:R-:W-:Y:S04]  /*13500*/  STL.128 [R1+0x1980], R108 ;  /* 0x0019806c01007387 */ /* 0x000fe80000100c00 */
[----:B------:R0:W-:Y:S04]  /*13510*/  STL [R1+0x1960], R97 ;  /* 0x0019606101007387 */ /* 0x0001e80000100800 */
[----:B0-----:R-:W2:Y:S04]  /*13520*/  LDL.LU R97, [R1+0x1960] ;  /* 0x0019600001617983 */ /* 0x001ea80000300800 */
[----:B------:R-:W2:Y:S01]  /*13530*/  LDL.LU.128 R108, [R1+0x1980] ;  /* 0x00198000016c7983 */ /* 0x000ea20000300c00 */
[----:B------:R-:W-:-:S02]  /*13540*/  IMAD.MOV.U32 R132, RZ, RZ, R112 ;  /* 0x000000ffff847224 */ /* 0x000fc400078e0070 */
[----:B------:R-:W-:Y:S02]  /*13550*/  IMAD.MOV.U32 R133, RZ, RZ, R113 ;  /* 0x000000ffff857224 */ /* 0x000fe400078e0071 */
[----:B------:R-:W-:Y:S01]  /*13560*/  IMAD.MOV.U32 R134, RZ, RZ, R114 ;  /* 0x000000ffff867224 */ /* 0x000fe200078e0072 */
[----:B------:R-:W-:Y:S01]  /*13570*/  STL.128 [R1+0x1810], R124 ;  /* 0x0018107c01007387 */ /* 0x000fe20000100c00 */
[----:B------:R-:W-:-:S03]  /*13580*/  IMAD.MOV.U32 R135, RZ, RZ, R115 ;  /* 0x000000ffff877224 */ /* 0x000fc600078e0073 */
[----:B------:R-:W-:Y:S04]  /*13590*/  STL.128 [R1+0x1800], R120 ;  /* 0x0018007801007387 */ /* 0x000fe80000100c00 */
[----:B------:R0:W-:Y:S04]  /*135a0*/  STL.128 [R1+0x17f0], R116 ;  /* 0x0017f07401007387 */ /* 0x0001e80000100c00 */
[----:B------:R1:W-:Y:S04]  /*135b0*/  STL.128 [R1+0x1720], R48 ;  /* 0x0017203001007387 */ /* 0x0003e80000100c00 */
[----:B------:R1:W-:Y:S04]  /*135c0*/  STL.128 [R1+0x1700], R40 ;  /* 0x0017002801007387 */ /* 0x0003e80000100c00 */
[----:B------:R1:W-:Y:S04]  /*135d0*/  STL.128 [R1+0x16f0], R36 ;  /* 0x0016f02401007387 */ /* 0x0003e80000100c00 */
[----:B------:R-:W2:Y:S04]  /*135e0*/  LDL.LU.128 R112, [R1+0x1990] ;  /* 0x0019900001707983 */ /* 0x000ea80000300c00 */
[----:B0-----:R-:W2:Y:S04]  /*135f0*/  LDL.128 R116, [R1+0x410] ;  /* 0x0004100001747983 */ /* 0x001ea80000100c00 */
[----:B------:R-:W2:Y:S04]  /*13600*/  LDL.LU.128 R124, [R1+0x1810] ;  /* 0x00181000017c7983 */ /* 0x000ea80000300c00 */
[----:B------:R-:W2:Y:S04]  /*13610*/  LDL.LU.128 R120, [R1+0x1800] ;  /* 0x0018000001787983 */ /* 0x000ea80000300c00 */
[----:B-1----:R-:W2:Y:S04]  /*13620*/  LDL.LU.128 R48, [R1+0x1720] ;  /* 0x0017200001307983 */ /* 0x002ea80000300c00 */
[----:B------:R-:W2:Y:S04]  /*13630*/  LDL.LU.128 R40, [R1+0x1700] ;  /* 0x0017000001287983 */ /* 0x000ea80000300c00 */
[----:B------:R-:W2:Y:S04]  /*13640*/  LDL.LU.128 R36, [R1+0x16f0] ;  /* 0x0016f00001247983 */ /* 0x000ea80000300c00 */
[----:B------:R0:W-:Y:S04]  /*13650*/  STL.128 [R1+0x1880], R28 ;  /* 0x0018801c01007387 */ /* 0x0001e80000100c00 */
[----:B------:R1:W-:Y:S04]  /*13660*/  STL.64 [R1+0x1850], R12 ;  /* 0x0018500c01007387 */ /* 0x0003e80000100a00 */
[----:B------:R1:W-:Y:S04]  /*13670*/  STL.128 [R1+0x1870], R24 ;  /* 0x0018701801007387 */ /* 0x0003e80000100c00 */
[----:B------:R1:W-:Y:S04]  /*13680*/  STL.64 [R1+0x1868], R20 ;  /* 0x0018681401007387 */ /* 0x0003e80000100a00 */
[----:B0-----:R-:W2:Y:S04]  /*13690*/  LDL.LU.128 R28, [R1+0x1880] ;  /* 0x00188000011c7983 */ /* 0x001ea80000300c00 */
[----:B-1----:R-:W2:Y:S04]  /*136a0*/  LDL.LU.64 R12, [R1+0x1850] ;  /* 0x00185000010c7983 */ /* 0x002ea80000300a00 */
[----:B------:R0:W-:Y:S04]  /*136b0*/  STL.64 [R1+0x1860], R16 ;  /* 0x0018601001007387 */ /* 0x0001e80000100a00 */
[----:B------:R1:W-:Y:S04]  /*136c0*/  STL [R1+0x1858], R15 ;  /* 0x0018580f01007387 */ /* 0x0003e80000100800 */
[----:B------:R1:W-:Y:S04]  /*136d0*/  STL.128 [R1+0x1840], R8 ;  /* 0x0018400801007387 */ /* 0x0003e80000100c00 */
[----:B------:R1:W-:Y:S04]  /*136e0*/  STL.128 [R1+0x1830], R4 ;  /* 0x0018300401007387 */ /* 0x0003e80000100c00 */
[----:B------:R1:W-:Y:S04]  /*136f0*/  STL.128 [R1+0x16e0], R32 ;  /* 0x0016e02001007387 */ /* 0x0003e80000100c00 */
[----:B------:R-:W2:Y:S04]  /*13700*/  LDL.LU.128 R24, [R1+0x1870] ;  /* 0x0018700001187983 */ /* 0x000ea80000300c00 */
[----:B------:R-:W2:Y:S04]  /*13710*/  LDL.LU.64 R20, [R1+0x1868] ;  /* 0x0018680001147983 */ /* 0x000ea80000300a00 */
[----:B0-----:R-:W2:Y:S04]  /*13720*/  LDL.LU.64 R16, [R1+0x1860] ;  /* 0x0018600001107983 */ /* 0x001ea80000300a00 */
[----:B-1----:R-:W2:Y:S04]  /*13730*/  LDL.LU R15, [R1+0x1858] ;  /* 0x00185800010f7983 */ /* 0x002ea80000300800 */
[----:B------:R-:W2:Y:S04]  /*13740*/  LDL.LU.128 R8, [R1+0x1840] ;  /* 0x0018400001087983 */ /* 0x000ea80000300c00 */
[----:B------:R-:W2:Y:S04]  /*13750*/  LDL.LU.128 R4, [R1+0x1830] ;  /* 0x0018300001047983 */ /* 0x000ea80000300c00 */
[----:B------:R-:W2:Y:S04]  /*13760*/  LDL.LU.128 R32, [R1+0x16e0] ;  /* 0x0016e00001207983 */ /* 0x000ea80000300c00 */
[----:B------:R-:W-:Y:S04]  /*13770*/  STL.128 [R1+0x1820], R128 ;  /* 0x0018208001007387 */ /* 0x000fe80000100c00 */
[----:B------:R0:W-:Y:S04]  /*13780*/  STL [R1+0x1780], R73 ;  /* 0x0017804901007387 */ /* 0x0001e80000100800 */
[----:B0-----:R-:W2:Y:S04]  /*13790*/  LDL.LU R73, [R1+0x1780] ;  /* 0x0017800001497983 */ /* 0x001ea80000300800 */
[----:B------:R-:W2:Y:S04]  /*137a0*/  LDL.LU.128 R128, [R1+0x1820] ;  /* 0x0018200001807983 */ /* 0x000ea80000300c00 */
[----:B------:R0:W-:Y:S04]  /*137b0*/  STL [R1+0x17c4], R107 ;  /* 0x0017c46b01007387 */ /* 0x0001e80000100800 */
[----:B------:R1:W-:Y:S04]  /*137c0*/  STL [R1+0x17c0], R105 ;  /* 0x0017c06901007387 */ /* 0x0003e80000100800 */
[----:B---3--:R3:W-:Y:S04]  /*137d0*/  STL [R1+0x17bc], R103 ;  /* 0x0017bc6701007387 */ /* 0x0087e80000100800 */
[----:B----4-:R4:W-:Y:S04]  /*137e0*/  STL [R1+0x17b8], R101 ;  /* 0x0017b86501007387 */ /* 0x0109e80000100800 */
        /* <DEDUP_REMOVED lines=15> */
[----:B------:R-:W-:Y:S04]  /*138e0*/  STL.64 [R1+0x1778], R70 ;  /* 0x0017784601007387 */ /* 0x000fe80000100a00 */
[----:B------:R-:W-:Y:S04]  /*138f0*/  STL [R1+0x1770], R69 ;  /* 0x0017704501007387 */ /* 0x000fe80000100800 */
[----:B------:R-:W-:Y:S04]  /*13900*/  STL.64 [R1+0x1768], R66 ;  /* 0x0017684201007387 */ /* 0x000fe80000100a00 */
[----:B------:R-:W-:Y:S04]  /*13910*/  STL [R1+0x1760], R65 ;  /* 0x0017604101007387 */ /* 0x000fe80000100800 */
[----:B------:R-:W-:Y:S04]  /*13920*/  STL.64 [R1+0x1758], R62 ;  /* 0x0017583e01007387 */ /* 0x000fe80000100a00 */
[----:B------:R-:W-:Y:S04]  /*13930*/  STL [R1+0x1750], R61 ;  /* 0x0017503d01007387 */ /* 0x000fe80000100800 */
[----:B------:R-:W-:Y:S04]  /*13940*/  STL.128 [R1+0x1740], R56 ;  /* 0x0017403801007387 */ /* 0x000fe80000100c00 */
[----:B------:R-:W-:Y:S04]  /*13950*/  STL.128 [R1+0x1730], R52 ;  /* 0x0017303401007387 */ /* 0x000fe80000100c00 */
[----:B------:R-:W-:Y:S04]  /*13960*/  STL.128 [R1+0x1710], R44 ;  /* 0x0017102c01007387 */ /* 0x000fe80000100c00 */
[----:B0-----:R-:W4:Y:S04]  /*13970*/  LDL.LU R107, [R1+0x17c4] ;  /* 0x0017c400016b7983 */ /* 0x001f280000300800 */
[----:B-1----:R-:W4:Y:S04]  /*13980*/  LDL.LU R105, [R1+0x17c0] ;  /* 0x0017c00001697983 */ /* 0x002f280000300800 */
[----:B---3--:R-:W3:Y:S04]  /*13990*/  LDL.LU R103, [R1+0x17bc] ;  /* 0x0017bc0001677983 */ /* 0x008ee80000300800 */
[----:B--2---:R0:W-:Y:S04]  /*139a0*/  STL [R1+0x17b0], R97 ;  /* 0x0017b06101007387 */ /* 0x0041e80000100800 */
[----:B------:R1:W-:Y:S04]  /*139b0*/  STL.128 [R1+0x17d0], R108 ;  /* 0x0017d06c01007387 */ /* 0x0003e80000100c00 */
[----:B----4-:R-:W2:Y:S04]  /*139c0*/  LDL.LU R101, [R1+0x17b8] ;  /* 0x0017b80001657983 */ /* 0x010ea80000300800 */
[----:B------:R-:W4:Y:S04]  /*139d0*/  LDL.LU R99, [R1+0x17b4] ;  /* 0x0017b40001637983 */ /* 0x000f280000300800 */
[----:B0-----:R-:W4:Y:S04]  /*139e0*/  LDL.LU R97, [R1+0x17b0] ;  /* 0x0017b00001617983 */ /* 0x001f280000300800 */
[----:B-1----:R-:W4:Y:S04]  /*139f0*/  LDL.LU.128 R108, [R1+0x17d0] ;  /* 0x0017d000016c7983 */ /* 0x002f280000300c00 */
        /* <DEDUP_REMOVED lines=8> */
[----:B------:R0:W-:Y:S01]  /*13a80*/  STL.128 [R1+0x17e0], R112 ;  /* 0x0017e07001007387 */ /* 0x0001e20000100c00 */
[----:B------:R-:W-:-:S02]  /*13a90*/  IMAD.MOV.U32 R136, RZ, RZ, R116 ;  /* 0x000000ffff887224 */ /* 0x000fc400078e0074 */
[----:B------:R-:W-:Y:S01]  /*13aa0*/  IMAD.MOV.U32 R137, RZ, RZ, R117 ;  /* 0x000000ffff897224 */ /* 0x000fe200078e0075 */
[----:B------:R-:W4:Y:S01]  /*13ab0*/  LDL.LU R79, [R1+0x178c] ;  /* 0x00178c00014f7983 */ /* 0x000f220000300800 */
[----:B------:R-:W-:Y:S02]  /*13ac0*/  IMAD.MOV.U32 R138, RZ, RZ, R118 ;  /* 0x000000ffff8a7224 */ /* 0x000fe400078e0076 */
[----:B------:R-:W-:Y:S01]  /*13ad0*/  IMAD.MOV.U32 R139, RZ, RZ, R119 ;  /* 0x000000ffff8b7224 */ /* 0x000fe200078e0077 */
[----:B------:R-:W-:Y:S04]  /*13ae0*/  STL.128 [R1+0x1660], R124 ;  /* 0x0016607c01007387 */ /* 0x000fe80000100c00 */
[----:B------:R1:W-:Y:S04]  /*13af0*/  STL.128 [R1+0x1650], R120 ;  /* 0x0016507801007387 */ /* 0x0003e80000100c00 */
[----:B------:R-:W-:Y:S04]  /*13b00*/  STL [R1+0x42c], R48 ;  /* 0x00042c3001007387 */ /* 0x000fe80000100800 */
[----:B------:R1:W-:Y:S04]  /*13b10*/  STL.128 [R1+0x1550], R40 ;  /* 0x0015502801007387 */ /* 0x0003e80000100c00 */
[----:B------:R1:W-:Y:S04]  /*13b20*/  STL.128 [R1+0x1540], R36 ;  /* 0x0015402401007387 */ /* 0x0003e80000100c00 */
[----:B------:R-:W4:Y:S04]  /*13b30*/  LDL.LU.128 R116, [R1+0x17f0] ;  /* 0x0017f00001747983 */ /* 0x000f280000300c00 */
[----:B0-----:R-:W4:Y:S04]  /*13b40*/  LDL.LU.128 R112, [R1+0x17e0] ;  /* 0x0017e00001707983 */ /* 0x001f280000300c00 */
[----:B------:R-:W4:Y:S04]  /*13b50*/  LDL.LU R77, [R1+0x1788] ;  /* 0x00178800014d7983 */ /* 0x000f280000300800 */
[----:B------:R-:W4:Y:S04]  /*13b60*/  LDL.LU R75, [R1+0x1784] ;  /* 0x00178400014b7983 */ /* 0x000f280000300800 */
[----:B------:R-:W4:Y:S04]  /*13b70*/  LDL.LU.64 R70, [R1+0x1778] ;  /* 0x0017780001467983 */ /* 0x000f280000300a00 */
[----:B------:R-:W4:Y:S04]  /*13b80*/  LDL.LU R69, [R1+0x1770] ;  /* 0x0017700001457983 */ /* 0x000f280000300800 */
[----:B------:R-:W4:Y:S04]  /*13b90*/  LDL.LU.64 R66, [R1+0x1768] ;  /* 0x0017680001427983 */ /* 0x000f280000300a00 */
[----:B------:R-:W4:Y:S04]  /*13ba0*/  LDL.LU R65, [R1+0x1760] ;  /* 0x0017600001417983 */ /* 0x000f280000300800 */
[----:B------:R-:W4:Y:S04]  /*13bb0*/  LDL.LU.64 R62, [R1+0x1758] ;  /* 0x00175800013e7983 */ /* 0x000f280000300a00 */
[----:B------:R-:W4:Y:S04]  /*13bc0*/  LDL.LU R61, [R1+0x1750] ;  /* 0x00175000013d7983 */ /* 0x000f280000300800 */
[----:B------:R-:W4:Y:S04]  /*13bd0*/  LDL.LU.128 R56, [R1+0x1740] ;  /* 0x0017400001387983 */ /* 0x000f280000300c00 */
[----:B------:R-:W4:Y:S04]  /*13be0*/  LDL.LU.128 R52, [R1+0x1730] ;  /* 0x0017300001347983 */ /* 0x000f280000300c00 */
[----:B------:R-:W4:Y:S04]  /*13bf0*/  LDL.LU.128 R44, [R1+0x1710] ;  /* 0x00171000012c7983 */ /* 0x000f280000300c00 */
[----:B-1----:R-:W4:Y:S04]  /*13c00*/  LDL.128 R120, [R1+0x420] ;  /* 0x0004200001787983 */ /* 0x002f280000100c00 */
[----:B------:R-:W4:Y:S04]  /*13c10*/  LDL.LU.128 R124, [R1+0x1660] ;  /* 0x00166000017c7983 */ /* 0x000f280000300c00 */
[----:B------:R-:W4:Y:S04]  /*13c20*/  LDL.LU.128 R40, [R1+0x1550] ;  /* 0x0015500001287983 */ /* 0x000f280000300c00 */
[----:B------:R-:W4:Y:S04]  /*13c30*/  LDL.LU.128 R36, [R1+0x1540] ;  /* 0x0015400001247983 */ /* 0x000f280000300c00 */
[----:B------:R0:W-:Y:S04]  /*13c40*/  STL.128 [R1+0x16d0], R28 ;  /* 0x0016d01c01007387 */ /* 0x0001e80000100c00 */
[----:B------:R1:W-:Y:S04]  /*13c50*/  STL.64 [R1+0x16a0], R12 ;  /* 0x0016a00c01007387 */ /* 0x0003e80000100a00 */
[----:B------:R1:W-:Y:S04]  /*13c60*/  STL.128 [R1+0x16c0], R24 ;  /* 0x0016c01801007387 */ /* 0x0003e80000100c00 */
[----:B------:R1:W-:Y:S04]  /*13c70*/  STL.64 [R1+0x16b8], R20 ;  /* 0x0016b81401007387 */ /* 0x0003e80000100a00 */
[----:B0-----:R-:W4:Y:S04]  /*13c80*/  LDL.LU.128 R28, [R1+0x16d0] ;  /* 0x0016d000011c7983 */ /* 0x001f280000300c00 */
[----:B-1----:R-:W4:Y:S04]  /*13c90*/  LDL.LU.64 R12, [R1+0x16a0] ;  /* 0x0016a000010c7983 */ /* 0x002f280000300a00 */
[----:B------:R0:W-:Y:S04]  /*13ca0*/  STL.64 [R1+0x16b0], R16 ;  /* 0x0016b01001007387 */ /* 0x0001e80000100a00 */
[----:B------:R1:W-:Y:S04]  /*13cb0*/  STL [R1+0x16a8], R15 ;  /* 0x0016a80f01007387 */ /* 0x0003e80000100800 */
[----:B------:R1:W-:Y:S04]  /*13cc0*/  STL.128 [R1+0x1690], R8 ;  /* 0x0016900801007387 */ /* 0x0003e80000100c00 */
[----:B------:R1:W-:Y:S04]  /*13cd0*/  STL.128 [R1+0x1680], R4 ;  /* 0x0016800401007387 */ /* 0x0003e80000100c00 */
[----:B------:R1:W-:Y:S04]  /*13ce0*/  STL.128 [R1+0x1530], R32 ;  /* 0x0015302001007387 */ /* 0x0003e80000100c00 */
[----:B------:R-:W4:Y:S04]  /*13cf0*/  LDL.LU.128 R24, [R1+0x16c0] ;  /* 0x0016c00001187983 */ /* 0x000f280000300c00 */
[----:B------:R-:W4:Y:S04]  /*13d00*/  LDL.LU.64 R20, [R1+0x16b8] ;  /* 0x0016b80001147983 */ /* 0x000f280000300a00 */
[----:B0-----:R-:W4:Y:S04]  /*13d10*/  LDL.LU.64 R16, [R1+0x16b0] ;  /* 0x0016b00001107983 */ /* 0x001f280000300a00 */
[----:B-1----:R-:W4:Y:S04]  /*13d20*/  LDL.LU R15, [R1+0x16a8] ;  /* 0x0016a800010f7983 */ /* 0x002f280000300800 */
[----:B------:R-:W4:Y:S04]  /*13d30*/  LDL.LU.128 R8, [R1+0x1690] ;  /* 0x0016900001087983 */ /* 0x000f280000300c00 */
[----:B------:R-:W4:Y:S04]  /*13d40*/  LDL.LU.128 R4, [R1+0x1680] ;  /* 0x0016800001047983 */ /* 0x000f280000300c00 */
[----:B------:R-:W4:Y:S04]  /*13d50*/  LDL.LU.128 R32, [R1+0x1530] ;  /* 0x0015300001207983 */ /* 0x000f280000300c00 */
[----:B------:R-:W-:Y:S04]  /*13d60*/  STL.128 [R1+0x1670], R128 ;  /* 0x0016708001007387 */ /* 0x000fe80000100c00 */
[----:B------:R0:W-:Y:S04]  /*13d70*/  STL [R1+0x15d0], R73 ;  /* 0x0015d04901007387 */ /* 0x0001e80000100800 */
[----:B------:R1:W-:Y:S04]  /*13d80*/  STL.64 [R1+0x1578], R50 ;  /* 0x0015783201007387 */ /* 0x0003e80000100a00 */
[----:B0-----:R-:W4:Y:S04]  /*13d90*/  LDL.LU R73, [R1+0x15d0] ;  /* 0x0015d00001497983 */ /* 0x001f280000300800 */
[----:B------:R-:W4:Y:S04]  /*13da0*/  LDL.LU.128 R128, [R1+0x1670] ;  /* 0x0016700001807983 */ /* 0x000f280000300c00 */
[----:B------:R0:W-:Y:S04]  /*13db0*/  STL [R1+0x1570], R49 ;  /* 0x0015703101007387 */ /* 0x0001e80000100800 */
[----:B-1----:R-:W4:Y:S04]  /*13dc0*/  LDL.LU.64 R50, [R1+0x1578] ;  /* 0x0015780001327983 */ /* 0x002f280000300a00 */
[----:B0-----:R-:W4:Y:S04]  /*13dd0*/  LDL.LU R49, [R1+0x1570] ;  /* 0x0015700001317983 */ /* 0x001f280000300800 */
[----:B------:R0:W-:Y:S04]  /*13de0*/  STL [R1+0x1614], R107 ;  /* 0x0016146b01007387 */ /* 0x0001e80000100800 */
[----:B------:R1:W-:Y:S04]  /*13df0*/  STL [R1+0x1610], R105 ;  /* 0x0016106901007387 */ /* 0x0003e80000100800 */
[----:B---3--:R-:W-:Y:S04]  /*13e00*/  STL [R1+0x160c], R103 ;  /* 0x00160c6701007387 */ /* 0x008fe80000100800 */
[----:B0-----:R-:W3:Y:S04]  /*13e10*/  LDL.LU R107, [R1+0x1614] ;  /* 0x00161400016b7983 */ /* 0x001ee80000300800 */
[----:B-1----:R-:W3:Y:S04]  /*13e20*/  LDL.LU R105, [R1+0x1610] ;  /* 0x0016100001697983 */ /* 0x002ee80000300800 */
[----:B--2---:R-:W-:Y:S04]  /*13e30*/  STL [R1+0x1608], R101 ;  /* 0x0016086501007387 */ /* 0x004fe80000100800 */
[----:B----4-:R-:W-:Y:S04]  /*13e40*/  STL [R1+0x1604], R99 ;  /* 0x0016046301007387 */ /* 0x010fe80000100800 */
[----:B------:R-:W-:Y:S04]  /*13e50*/  STL [R1+0x1600], R97 ;  /* 0x0016006101007387 */ /* 0x000fe80000100800 */
[----:B------:R0:W-:Y:S04]  /*13e60*/  STL.128 [R1+0x1620], R108 ;  /* 0x0016206c01007387 */ /* 0x0001e80000100c00 */
        /* <DEDUP_REMOVED lines=8> */
[----:B0-----:R-:W2:Y:S04]  /*13ef0*/  LDL.LU.128 R108, [R1+0x1620] ;  /* 0x00162000016c7983 */ /* 0x001ea80000300c00 */
[----:B------:R-:W-:Y:S04]  /*13f00*/  STL [R1+0x15dc], R79 ;  /* 0x0015dc4f01007387 */ /* 0x000fe80000100800 */
[----:B------:R-:W4:Y:S04]  /*13f10*/  LDL.LU R103, [R1+0x160c] ;  /* 0x00160c0001677983 */ /* 0x000f280000300800 */
[----:B------:R-:W4:Y:S04]  /*13f20*/  LDL.LU R101, [R1+0x1608] ;  /* 0x0016080001657983 */ /* 0x000f280000300800 */
[----:B------:R-:W4:Y:S04]  /*13f30*/  LDL.LU R99, [R1+0x1604] ;  /* 0x0016040001637983 */ /* 0x000f280000300800 */
[----:B------:R-:W4:Y:S04]  /*13f40*/  LDL.LU R97, [R1+0x1600] ;  /* 0x0016000001617983 */ /* 0x000f280000300800 */
[----:B-1----:R-:W4:Y:S04]  /*13f50*/  LDL.LU R95, [R1+0x15fc] ;  /* 0x0015fc00015f7983 */ /* 0x002f280000300800 */
[----:B------:R0:W-:Y:S04]  /*13f60*/  STL.128 [R1+0x1640], R116 ;  /* 0x0016407401007387 */ /* 0x0001e80000100c00 */
[----:B------:R1:W-:Y:S04]  /*13f70*/  STL.128 [R1+0x1630], R112 ;  /* 0x0016307001007387 */ /* 0x0003e80000100c00 */
[----:B------:R1:W-:Y:S04]  /*13f80*/  STL [R1+0x15d8], R77 ;  /* 0x0015d84d01007387 */ /* 0x0003e80000100800 */
[----:B------:R1:W-:Y:S04]  /*13f90*/  STL [R1+0x15d4], R75 ;  /* 0x0015d44b01007387 */ /* 0x0003e80000100800 */
[----:B------:R1:W-:Y:S04]  /*13fa0*/  STL.64 [R1+0x15c8], R70 ;  /* 0x0015c84601007387 */ /* 0x0003e80000100a00 */
[----:B------:R1:W-:Y:S04]  /*13fb0*/  STL [R1+0x15c0], R69 ;  /* 0x0015c04501007387 */ /* 0x0003e80000100800 */
[----:B------:R1:W-:Y:S04]  /*13fc0*/  STL.64 [R1+0x15b8], R66 ;  /* 0x0015b84201007387 */ /* 0x0003e80000100a00 */
[----:B------:R1:W-:Y:S04]  /*13fd0*/  STL [R1+0x15b0], R65 ;  /* 0x0015b04101007387 */ /* 0x0003e80000100800 */
[----:B------:R1:W-:Y:S04]  /*13fe0*/  STL.64 [R1+0x15a8], R62 ;  /* 0x0015a83e01007387 */ /* 0x0003e80000100a00 */
[----:B------:R1:W-:Y:S04]  /*13ff0*/  STL [R1+0x15a0], R61 ;  /* 0x0015a03d01007387 */ /* 0x0003e80000100800 */
[----:B------:R-:W-:Y:S04]  /*14000*/  STL [R1+0x434], R56 ;  /* 0x0004343801007387 */ /* 0x000fe80000100800 */
[----:B------:R-:W-:Y:S04]  /*14010*/  STL [R1+0x430], R52 ;  /* 0x0004303401007387 */ /* 0x000fe80000100800 */
[----:B------:R1:W-:Y:S04]  /*14020*/  STL.64 [R1+0x1598], R58 ;  /* 0x0015983a01007387 */ /* 0x0003e80000100a00 */
[----:B------:R1:W-:Y:S01]  /*14030*/  STL [R1+0x1590], R57 ;  /* 0x0015903901007387 */ /* 0x0003e20000100800 */
[----:B------:R-:W-:-:S02]  /*14040*/  IMAD.MOV.U32 R140, RZ, RZ, R120 ;  /* 0x000000ffff8c7224 */ /* 0x000fc400078e0078 */
[----:B------:R-:W-:Y:S01]  /*14050*/  IMAD.MOV.U32 R141, RZ, RZ, R121 ;  /* 0x000000ffff8d7224 */ /* 0x000fe200078e0079 */
[----:B------:R1:W-:Y:S01]  /*14060*/  STL.64 [R1+0x1588], R54 ;  /* 0x0015883601007387 */ /* 0x0003e20000100a00 */
[----:B------:R-:W-:Y:S02]  /*14070*/  IMAD.MOV.U32 R142, RZ, RZ, R122 ;  /* 0x000000ffff8e7224 */ /* 0x000fe400078e007a */
[----:B------:R-:W-:Y:S01]  /*14080*/  IMAD.MOV.U32 R143, RZ, RZ, R123 ;  /* 0x000000ffff8f7224 */ /* 0x000fe200078e007b */
[----:B------:R1:W-:Y:S04]  /*14090*/  STL [R1+0x1580], R53 ;  /* 0x0015803501007387 */ /* 0x0003e80000100800 */
[----:B------:R1:W-:Y:S04]  /*140a0*/  STL.128 [R1+0x1560], R44 ;  /* 0x0015602c01007387 */ /* 0x0003e80000100c00 */
[----:B------:R-:W-:Y:S04]  /*140b0*/  STL [R1+0x438], R38 ;  /* 0x0004382601007387 */ /* 0x000fe80000100800 */
[----:B------:R-:W-:Y:S04]  /*140c0*/  STL [R1+0x43c], R40 ;  /* 0x00043c2801007387 */ /* 0x000fe80000100800 */
[----:B------:R1:W-:Y:S04]  /*140d0*/  STL.128 [R1+0x14b0], R124 ;  /* 0x0014b07c01007387 */ /* 0x0003e80000100c00 */
[----:B------:R-:W4:Y:S04]  /*140e0*/  LDL.LU.128 R120, [R1+0x1650] ;  /* 0x0016500001787983 */ /* 0x000f280000300c00 */
[----:B0-----:R-:W4:Y:S04]  /*140f0*/  LDL.LU.128 R116, [R1+0x1640] ;  /* 0x0016400001747983 */ /* 0x001f280000300c00 */
        /* <DEDUP_REMOVED lines=22> */
[----:B------:R-:W4:Y:S04]  /*14260*/  LDL.128 R124, [R1+0x430] ;  /* 0x00043000017c7983 */ /* 0x000f280000100c00 */
        /* <DEDUP_REMOVED lines=10> */
[----:B------:R1:W-:Y:S04]  /*14310*/  STL.64 [R1+0x13a0], R36 ;  /* 0x0013a02401007387 */ /* 0x0003e80000100a00 */
[----:B------:R1:W-:Y:S04]  /*14320*/  STL.128 [R1+0x1390], R32 ;  /* 0x0013902001007387 */ /* 0x0003e80000100c00 */
[----:B---3--:R-:W3:Y:S04]  /*14330*/  LDL.LU.128 R24, [R1+0x1510] ;  /* 0x0015100001187983 */ /* 0x008ee80000300c00 */
[----:B------:R-:W3:Y:S04]  /*14340*/  LDL.LU.64 R20, [R1+0x1508] ;  /* 0x0015080001147983 */ /* 0x000ee80000300a00 */
[----:B0-----:R-:W3:Y:S04]  /*14350*/  LDL.LU.64 R16, [R1+0x1500] ;  /* 0x0015000001107983 */ /* 0x001ee80000300a00 */
[----:B-1----:R-:W3:Y:S04]  /*14360*/  LDL.LU R15, [R1+0x14f8] ;  /* 0x0014f800010f7983 */ /* 0x002ee80000300800 */
[----:B------:R-:W3:Y:S04]  /*14370*/  LDL.LU.128 R8, [R1+0x14e0] ;  /* 0x0014e00001087983 */ /* 0x000ee80000300c00 */
[----:B------:R-:W3:Y:S04]  /*14380*/  LDL.LU.128 R4, [R1+0x14d0] ;  /* 0x0014d00001047983 */ /* 0x000ee80000300c00 */
[----:B------:R-:W3:Y:S04]  /*14390*/  LDL.LU.64 R36, [R1+0x13a0] ;  /* 0x0013a00001247983 */ /* 0x000ee80000300a00 */
[----:B------:R-:W3:Y:S04]  /*143a0*/  LDL.LU.128 R32, [R1+0x1390] ;  /* 0x0013900001207983 */ /* 0x000ee80000300c00 */
[----:B------:R-:W-:Y:S04]  /*143b0*/  STL.128 [R1+0x14c0], R128 ;  /* 0x0014c08001007387 */ /* 0x000fe80000100c00 */
[----:B------:R0:W-:Y:S04]  /*143c0*/  STL [R1+0x1428], R73 ;  /* 0x0014284901007387 */ /* 0x0001e80000100800 */
[----:B------:R1:W-:Y:S04]  /*143d0*/  STL [R1+0x13ac], R41 ;  /* 0x0013ac2901007387 */ /* 0x0003e80000100800 */
[----:B0-----:R-:W3:Y:S04]  /*143e0*/  LDL.LU R73, [R1+0x1428] ;  /* 0x0014280001497983 */ /* 0x001ee80000300800 */
[----:B------:R-:W3:Y:S04]  /*143f0*/  LDL.LU.128 R128, [R1+0x14c0] ;  /* 0x0014c00001807983 */ /* 0x000ee80000300c00 */
[----:B-1----:R-:W3:Y:S04]  /*14400*/  LDL.LU R41, [R1+0x13ac] ;  /* 0x0013ac0001297983 */ /* 0x002ee80000300800 */
[----:B--2---:R0:W-:Y:S04]  /*14410*/  STL.128 [R1+0x1470], R108 ;  /* 0x0014706c01007387 */ /* 0x0041e80000100c00 */
[----:B------:R1:W-:Y:S04]  /*14420*/  STL [R1+0x146c], R107 ;  /* 0x00146c6b01007387 */ /* 0x0003e80000100800 */
[----:B------:R2:W-:Y:S04]  /*14430*/  STL [R1+0x1468], R105 ;  /* 0x0014686901007387 */ /* 0x0005e80000100800 */
[----:B----4-:R4:W-:Y:S04]  /*14440*/  STL [R1+0x1464], R103 ;  /* 0x0014646701007387 */ /* 0x0109e80000100800 */
[----:B------:R4:W-:Y:S04]  /*14450*/  STL [R1+0x1460], R101 ;  /* 0x0014606501007387 */ /* 0x0009e80000100800 */
[----:B------:R4:W-:Y:S04]  /*14460*/  STL [R1+0x145c], R99 ;  /* 0x00145c6301007387 */ /* 0x0009e80000100800 */
[----:B------:R4:W-:Y:S04]  /*14470*/  STL [R1+0x1458], R97 ;  /* 0x0014586101007387 */ /* 0x0009e80000100800 */
[----:B------:R4:W-:Y:S04]  /*14480*/  STL [R1+0x1454], R95 ;  /* 0x0014545f01007387 */ /* 0x0009e80000100800 */
[----:B------:R4:W-:Y:S04]  /*14490*/  STL.64 [R1+0x13d0], R50 ;  /* 0x0013d03201007387 */ /* 0x0009e80000100a00 */
[----:B------:R4:W-:Y:S04]  /*144a0*/  STL [R1+0x13c8], R49 ;  /* 0x0013c83101007387 */ /* 0x0009e80000100800 */
[----:B------:R4:W-:Y:S04]  /*144b0*/  STL.64 [R1+0x13b0], R42 ;  /* 0x0013b02a01007387 */ /* 0x0009e80000100a00 */
[----:B0-----:R-:W3:Y:S04]  /*144c0*/  LDL.LU.128 R108, [R1+0x1470] ;  /* 0x00147000016c7983 */ /* 0x001ee80000300c00 */
[----:B-1----:R-:W3:Y:S04]  /*144d0*/  LDL.LU R107, [R1+0x146c] ;  /* 0x00146c00016b7983 */ /* 0x002ee80000300800 */
[----:B--2---:R-:W2:Y:S04]  /*144e0*/  LDL.LU R105, [R1+0x1468] ;  /* 0x0014680001697983 */ /* 0x004ea80000300800 */
[----:B----4-:R-:W4:Y:S04]  /*144f0*/  LDL.LU R103, [R1+0x1464] ;  /* 0x0014640001677983 */ /* 0x010f280000300800 */
[----:B------:R-:W4:Y:S04]  /*14500*/  LDL.LU R101, [R1+0x1460] ;  /* 0x0014600001657983 */ /* 0x000f280000300800 */
[----:B------:R-:W4:Y:S04]  /*14510*/  LDL.LU R99, [R1+0x145c] ;  /* 0x00145c0001637983 */ /* 0x000f280000300800 */
[----:B------:R-:W4:Y:S04]  /*14520*/  LDL.LU R97, [R1+0x1458] ;  /* 0x0014580001617983 */ /* 0x000f280000300800 */
[----:B------:R-:W4:Y:S04]  /*14530*/  LDL.LU R95, [R1+0x1454] ;  /* 0x00145400015f7983 */ /* 0x000f280000300800 */
[----:B------:R-:W4:Y:S04]  /*14540*/  LDL.LU.64 R50, [R1+0x13d0] ;  /* 0x0013d00001327983 */ /* 0x000f280000300a00 */
[----:B------:R-:W4:Y:S04]  /*14550*/  LDL.LU R49, [R1+0x13c8] ;  /* 0x0013c80001317983 */ /* 0x000f280000300800 */
[----:B------:R-:W4:Y:S04]  /*14560*/  LDL.LU.64 R42, [R1+0x13b0] ;  /* 0x0013b000012a7983 */ /* 0x000f280000300a00 */
[----:B------:R0:W-:Y:S04]  /*14570*/  STL.128 [R1+0x14a0], R120 ;  /* 0x0014a07801007387 */ /* 0x0001e80000100c00 */
[----:B------:R1:W-:Y:S04]  /*14580*/  STL.128 [R1+0x1490], R116 ;  /* 0x0014907401007387 */ /* 0x0003e80000100c00 */
[----:B------:R-:W-:Y:S04]  /*14590*/  STL.128 [R1+0x1480], R112 ;  /* 0x0014807001007387 */ /* 0x000fe80000100c00 */
        /* <DEDUP_REMOVED lines=21> */
[----:B------:R-:W-:Y:S01]  /*146f0*/  STL [R1+0x13b8], R45 ;  /* 0x0013b82d01007387 */ /* 0x000fe20000100800 */
[----:B------:R-:W-:-:S02]  /*14700*/  IMAD.MOV.U32 R144, RZ, RZ, R124 ;  /* 0x000000ffff907224 */ /* 0x000fc400078e007c */
[----:B------:R-:W-:Y:S01]  /*14710*/  IMAD.MOV.U32 R23, RZ, RZ, R125 ;  /* 0x000000ffff177224 */ /* 0x000fe200078e007d */
[----:B------:R1:W-:Y:S04]  /*14720*/  STL.64 [R1+0x648], R126 ;  /* 0x0006487e01007387 */ /* 0x0003e80000100a00 */
[----:B0-----:R-:W4:Y:S04]  /*14730*/  LDL.LU.128 R120, [R1+0x14a0] ;  /* 0x0014a00001787983 */ /* 0x001f280000300c00 */
[----:B-1----:R-:W4:Y:S04]  /*14740*/  LDL.LU.128 R116, [R1+0x1490] ;  /* 0x0014900001747983 */ /* 0x002f280000300c00 */
[----:B------:R-:W4:Y:S04]  /*14750*/  LDL.LU.128 R124, [R1+0x14b0] ;  /* 0x0014b000017c7983 */ /* 0x000f280000300c00 */
[----:B------:R-:W4:Y:S04]  /*14760*/  LDL.LU.128 R112, [R1+0x1480] ;  /* 0x0014800001707983 */ /* 0x000f280000300c00 */
        /* <DEDUP_REMOVED lines=22> */
[----:B------:R0:W-:Y:S04]  /*148d0*/  STL.128 [R1+0x1380], R28 ;  /* 0x0013801c01007387 */ /* 0x0001e80000100c00 */
[----:B------:R1:W-:Y:S04]  /*148e0*/  STL.64 [R1+0x1350], R12 ;  /* 0x0013500c01007387 */ /* 0x0003e80000100a00 */
[----:B------:R-:W-:Y:S04]  /*148f0*/  STL [R1+0x440], R44 ;  /* 0x0004402c01007387 */ /* 0x000fe80000100800 */
[----:B------:R2:W-:Y:S04]  /*14900*/  STL [R1+0x13a8], R39 ;  /* 0x0013a82701007387 */ /* 0x0005e80000100800 */
[----:B0-----:R-:W4:Y:S04]  /*14910*/  LDL.LU.128 R28, [R1+0x1380] ;  /* 0x00138000011c7983 */ /* 0x001f280000300c00 */
[----:B-1----:R-:W4:Y:S04]  /*14920*/  LDL.LU.64 R12, [R1+0x1350] ;  /* 0x00135000010c7983 */ /* 0x002f280000300a00 */
[----:B---3--:R0:W-:Y:S04]  /*14930*/  STL.128 [R1+0x1370], R24 ;  /* 0x0013701801007387 */ /* 0x0081e80000100c00 */
[----:B------:R1:W-:Y:S04]  /*14940*/  STL.64 [R1+0x1368], R20 ;  /* 0x0013681401007387 */ /* 0x0003e80000100a00 */
[----:B------:R3:W-:Y:S04]  /*14950*/  STL.64 [R1+0x1360], R16 ;  /* 0x0013601001007387 */ /* 0x0007e80000100a00 */
[----:B------:R3:W-:Y:S04]  /*14960*/  STL [R1+0x1358], R15 ;  /* 0x0013580f01007387 */ /* 0x0007e80000100800 */
[----:B------:R3:W-:Y:S04]  /*14970*/  STL.128 [R1+0x1340], R8 ;  /* 0x0013400801007387 */ /* 0x0007e80000100c00 */
[----:B------:R3:W-:Y:S04]  /*14980*/  STL.128 [R1+0x1330], R4 ;  /* 0x0013300401007387 */ /* 0x0007e80000100c00 */
[----:B------:R-:W-:Y:S04]  /*14990*/  STL [R1+0x444], R32 ;  /* 0x0004442001007387 */ /* 0x000fe80000100800 */
[----:B------:R-:W-:Y:S04]  /*149a0*/  STL [R1+0x448], R34 ;  /* 0x0004482201007387 */ /* 0x000fe80000100800 */
[----:B------:R-:W-:Y:S04]  /*149b0*/  STL [R1+0x44c], R36 ;  /* 0x00044c2401007387 */ /* 0x000fe80000100800 */
[----:B--2---:R-:W2:Y:S04]  /*149c0*/  LDL.LU R39, [R1+0x13a8] ;  /* 0x0013a80001277983 */ /* 0x004ea80000300800 */
[----:B0-----:R-:W2:Y:S04]  /*149d0*/  LDL.LU.128 R24, [R1+0x1370] ;  /* 0x0013700001187983 */ /* 0x001ea80000300c00 */
[----:B-1----:R-:W2:Y:S04]  /*149e0*/  LDL.LU.64 R20, [R1+0x1368] ;  /* 0x0013680001147983 */ /* 0x002ea80000300a00 */
[----:B---3--:R-:W3:Y:S04]  /*149f0*/  LDL.LU.64 R16, [R1+0x1360] ;  /* 0x0013600001107983 */ /* 0x008ee80000300a00 */
[----:B------:R-:W3:Y:S04]  /*14a00*/  LDL.LU R15, [R1+0x1358] ;  /* 0x00135800010f7983 */ /* 0x000ee80000300800 */
[----:B------:R-:W3:Y:S04]  /*14a10*/  LDL.LU.128 R8, [R1+0x1340] ;  /* 0x0013400001087983 */ /* 0x000ee80000300c00 */
[----:B------:R-:W3:Y:S04]  /*14a20*/  LDL.LU.128 R4, [R1+0x1330] ;  /* 0x0013300001047983 */ /* 0x000ee80000300c00 */
[----:B------:R-:W3:Y:S04]  /*14a30*/  LDL.LU R22, [R1+0x648] ;  /* 0x0006480001167983 */ /* 0x000ee80000300800 */
[----:B------:R-:W3:Y:S04]  /*14a40*/  LDL.LU R19, [R1+0x64c] ;  /* 0x00064c0001137983 */ /* 0x000ee80000300800 */
[----:B------:R-:W-:Y:S04]  /*14a50*/  STL.128 [R1+0x1300], R160 ;  /* 0x001300a001007387 */ /* 0x000fe80000100c00 */
[----:B------:R-:W-:Y:S04]  /*14a60*/  STL.128 [R1+0x12f0], R156 ;  /* 0x0012f09c01007387 */ /* 0x000fe80000100c00 */
[----:B------:R0:W-:Y:S04]  /*14a70*/  STL.128 [R1+0x12e0], R152 ;  /* 0x0012e09801007387 */ /* 0x0001e80000100c00 */
[----:B------:R1:W-:Y:S04]  /*14a80*/  STL.128 [R1+0x12d0], R148 ;  /* 0x0012d09401007387 */ /* 0x0003e80000100c00 */
[----:B------:R1:W-:Y:S04]  /*14a90*/  STL.128 [R1+0x12c0], R144 ;  /* 0x0012c09001007387 */ /* 0x0003e80000100c00 */
[----:B------:R-:W-:Y:S04]  /*14aa0*/  STL.128 [R1+0x12b0], R140 ;  /* 0x0012b08c01007387 */ /* 0x000fe80000100c00 */
[----:B------:R-:W-:Y:S04]  /*14ab0*/  STL.128 [R1+0x12a0], R136 ;  /* 0x0012a08801007387 */ /* 0x000fe80000100c00 */
[----:B------:R-:W-:Y:S04]  /*14ac0*/  STL.128 [R1+0x1290], R132 ;  /* 0x0012908401007387 */ /* 0x000fe80000100c00 */
[----:B------:R-:W2:Y:S04]  /*14ad0*/  LDL.128 R164, [R1+0x440] ;  /* 0x0004400001a47983 */ /* 0x000ea80000100c00 */
[----:B------:R-:W-:Y:S04]  /*14ae0*/  STL.128 [R1+0x1280], R128 ;  /* 0x0012808001007387 */ /* 0x000fe80000100c00 */
[----:B------:R1:W-:Y:S04]  /*14af0*/  STL [R1+0x11e0], R73 ;  /* 0x0011e04901007387 */ /* 0x0003e80000100800 */
[----:B------:R1:W-:Y:S04]  /*14b00*/  STL [R1+0x1160], R41 ;  /* 0x0011602901007387 */ /* 0x0003e80000100800 */
[----:B0-----:R-:W3:Y:S04]  /*14b10*/  LDL.LU.128 R152, [R1+0x12e0] ;  /* 0x0012e00001987983 */ /* 0x001ee80000300c00 */
[----:B-1----:R-:W3:Y:S04]  /*14b20*/  LDL.LU.128 R148, [R1+0x12d0] ;  /* 0x0012d00001947983 */ /* 0x002ee80000300c00 */
[----:B------:R-:W3:Y:S04]  /*14b30*/  LDL.LU.128 R144, [R1+0x12c0] ;  /* 0x0012c00001907983 */ /* 0x000ee80000300c00 */
[----:B------:R-:W3:Y:S04]  /*14b40*/  LDL.LU R73, [R1+0x11e0] ;  /* 0x0011e00001497983 */ /* 0x000ee80000300800 */
[----:B------:R-:W3:Y:S04]  /*14b50*/  LDL.LU R41, [R1+0x1160] ;  /* 0x0011600001297983 */ /* 0x000ee80000300800 */
[----:B------:R-:W-:Y:S04]  /*14b60*/  STL.128 [R1+0x1230], R108 ;  /* 0x0012306c01007387 */ /* 0x000fe80000100c00 */
[----:B------:R-:W-:Y:S04]  /*14b70*/  STL [R1+0x1224], R107 ;  /* 0x0012246b01007387 */ /* 0x000fe80000100800 */
[----:B------:R-:W-:Y:S04]  /*14b80*/  STL [R1+0x1220], R105 ;  /* 0x0012206901007387 */ /* 0x000fe80000100800 */
[----:B----4-:R-:W-:Y:S04]  /*14b90*/  STL [R1+0x121c], R103 ;  /* 0x00121c6701007387 */ /* 0x010fe80000100800 */
[----:B------:R-:W-:Y:S04]  /*14ba0*/  STL [R1+0x1218], R101 ;  /* 0x0012186501007387 */ /* 0x000fe80000100800 */
[----:B------:R-:W-:Y:S04]  /*14bb0*/  STL [R1+0x1214], R99 ;  /* 0x0012146301007387 */ /* 0x000fe80000100800 */
[----:B------:R-:W-:Y:S04]  /*14bc0*/  STL [R1+0x1210], R97 ;  /* 0x0012106101007387 */ /* 0x000fe80000100800 */
[----:B------:R-:W-:Y:S04]  /*14bd0*/  STL [R1+0x120c], R95 ;  /* 0x00120c5f01007387 */ /* 0x000fe80000100800 */
[----:B------:R-:W-:Y:S04]  /*14be0*/  STL.128 [R1+0x1260], R120 ;  /* 0x0012607801007387 */ /* 0x000fe80000100c00 */
[----:B------:R-:W-:Y:S04]  /*14bf0*/  STL.128 [R1+0x1250], R116 ;  /* 0x0012507401007387 */ /* 0x000fe80000100c00 */
[----:B------:R0:W-:Y:S04]  /*14c00*/  STL.128 [R1+0x1270], R124 ;  /* 0x0012707c01007387 */ /* 0x0001e80000100c00 */
[----:B------:R1:W-:Y:S04]  /*14c10*/  STL.128 [R1+0x1240], R112 ;  /* 0x0012407001007387 */ /* 0x0003e80000100c00 */
        /* <DEDUP_REMOVED lines=25> */
[----:B------:R-:W3:Y:S04]  /*14db0*/  LDL.LU.128 R140, [R1+0x12b0] ;  /* 0x0012b000018c7983 */ /* 0x000ee80000300c00 */
[----:B------:R-:W3:Y:S04]  /*14dc0*/  LDL.LU.128 R136, [R1+0x12a0] ;  /* 0x0012a00001887983 */ /* 0x000ee80000300c00 */
[----:B------:R-:W3:Y:S04]  /*14dd0*/  LDL.LU.128 R132, [R1+0x1290] ;  /* 0x0012900001847983 */ /* 0x000ee80000300c00 */
[----:B------:R-:W3:Y:S04]  /*14de0*/  LDL.LU.128 R128, [R1+0x1280] ;  /* 0x0012800001807983 */ /* 0x000ee80000300c00 */
[----:B0-----:R-:W3:Y:S04]  /*14df0*/  LDL.LU.128 R124, [R1+0x1270] ;  /* 0x00127000017c7983 */ /* 0x001ee80000300c00 */
[----:B------:R-:W3:Y:S04]  /*14e00*/  LDL.LU.128 R120, [R1+0x1260] ;  /* 0x0012600001787983 */ /* 0x000ee80000300c00 */
[----:B------:R-:W3:Y:S04]  /*14e10*/  LDL.LU.128 R116, [R1+0x1250] ;  /* 0x0012500001747983 */ /* 0x000ee80000300c00 */
[----:B-1----:R-:W3:Y:S04]  /*14e20*/  LDL.LU.128 R112, [R1+0x1240] ;  /* 0x0012400001707983 */ /* 0x002ee80000300c00 */
[----:B------:R-:W3:Y:S04]  /*14e30*/  LDL.LU.128 R108, [R1+0x1230] ;  /* 0x00123000016c7983 */ /* 0x000ee80000300c00 */
[----:B------:R-:W3:Y:S04]  /*14e40*/  LDL.LU R107, [R1+0x1224] ;  /* 0x00122400016b7983 */ /* 0x000ee80000300800 */
[----:B------:R-:W3:Y:S04]  /*14e50*/  LDL.LU R105, [R1+0x1220] ;  /* 0x0012200001697983 */ /* 0x000ee80000300800 */
[----:B------:R-:W3:Y:S04]  /*14e60*/  LDL.LU R103, [R1+0x121c] ;  /* 0x00121c0001677983 */ /* 0x000ee80000300800 */
[----:B------:R-:W3:Y:S04]  /*14e70*/  LDL.LU R101, [R1+0x1218] ;  /* 0x0012180001657983 */ /* 0x000ee80000300800 */
[----:B------:R-:W3:Y:S04]  /*14e80*/  LDL.LU R99, [R1+0x1214] ;  /* 0x0012140001637983 */ /* 0x000ee80000300800 */
[----:B------:R-:W3:Y:S04]  /*14e90*/  LDL.LU R97, [R1+0x1210] ;  /* 0x0012100001617983 */ /* 0x000ee80000300800 */
        /* <DEDUP_REMOVED lines=25> */
[----:B------:R-:W4:Y:S01]  /*15030*/  LDL.LU.64 R42, [R1+0x1168] ;  /* 0x00116800012a7983 */ /* 0x000f220000300a00 */
[----:B------:R-:W-:Y:S01]  /*15040*/  ISETP.NE.U32.AND P2, PT, R33, RZ, PT ;  /* 0x000000ff2100720c */ /* 0x000fe20003f45070 */
[----:B------:R-:W-:-:S02]  /*15050*/  IMAD R12, R31, 0xc00, R12 ;  /* 0x00000c001f0c7824 */ /* 0x000fc400078e020c */
[----:B--2---:R-:W-:Y:S02]  /*15060*/  IMAD.MOV.U32 R18, RZ, RZ, R164 ;  /* 0x000000ffff127224 */ /* 0x004fe400078e00a4 */
[----:B------:R-:W-:Y:S02]  /*15070*/  IMAD.MOV.U32 R14, RZ, RZ, R165 ;  /* 0x000000ffff0e7224 */ /* 0x000fe400078e00a5 */
[----:B------:R-:W-:Y:S02]  /*15080*/  IMAD.MOV.U32 R3, RZ, RZ, R166 ;  /* 0x000000ffff037224 */ /* 0x000fe400078e00a6 */
[----:B------:R-:W-:Y:S02]  /*15090*/  IMAD.MOV.U32 R2, RZ, RZ, R167 ;  /* 0x000000ffff027224 */ /* 0x000fe400078e00a7 */
[----:B------:R-:W-:Y:S02]  /*150a0*/  IMAD.MOV.U32 R209, RZ, RZ, R27 ;  /* 0x000000ffffd17224 */ /* 0x000fe400078e001b */
[----:B------:R-:W-:-:S02]  /*150b0*/  IMAD.MOV.U32 R207, RZ, RZ, R26 ;  /* 0x000000ffffcf7224 */ /* 0x000fc400078e001a */
[----:B------:R-:W-:Y:S01]  /*150c0*/  IMAD.MOV.U32 R193, RZ, RZ, R25 ;  /* 0x000000ffffc17224 */ /* 0x000fe200078e0019 */
[----:B---3--:R-:W-:Y:S01]  /*150d0*/  F2FP.F16.F32.PACK_AB R153, R153, R28 ;  /* 0x0000001c9999723e */ /* 0x008fe200000000ff */
[----:B------:R-:W-:Y:S01]  /*150e0*/  IMAD.MOV.U32 R28, RZ, RZ, R41 ;  /* 0x000000ffff1c7224 */ /* 0x000fe200078e0029 */
[----:B------:R-:W-:Y:S01]  /*150f0*/  F2FP.F16.F32.PACK_AB R154, R154, R29 ;  /* 0x0000001d9a9a723e */ /* 0x000fe200000000ff */
[----:B------:R-:W-:Y:S01]  /*15100*/  IMAD.MOV.U32 R29, RZ, RZ, R37 ;  /* 0x000000ffff1d7224 */ /* 0x000fe200078e0025 */
[----:B------:R-:W-:Y:S01]  /*15110*/  R2UR UR6, R12 ;  /* 0x000000000c0672ca */ /* 0x000fe200000e0000 */
[----:B------:R-:W-:Y:S01]  /*15120*/  IMAD.MOV.U32 R94, RZ, RZ, R151 ;  /* 0x000000ffff5e7224 */ /* 0x000fe200078e0097 */
[----:B------:R-:W-:Y:S01]  /*15130*/  R2UR UR7, R13 ;  /* 0x000000000d0772ca */ /* 0x000fe200000e0000 */
[----:B------:R-:W-:Y:S01]  /*15140*/  IMAD.MOV.U32 R96, RZ, RZ, R150 ;  /* 0x000000ffff607224 */ /* 0x000fe200078e0096 */
[----:B------:R-:W-:Y:S01]  /*15150*/  F2FP.F16.F32.PACK_AB R152, R152, R73 ;  /* 0x000000499898723e */ /* 0x000fe200000000ff */
[----:B------:R-:W-:Y:S01]  /*15160*/  IMAD.MOV.U32 R98, RZ, RZ, R149 ;  /* 0x000000ffff627224 */ /* 0x000fe200078e0095 */
[----:B------:R-:W-:Y:S01]  /*15170*/  F2FP.F16.F32.PACK_AB R155, R30, R155 ;  /* 0x0000009b1e9b723e */ /* 0x000fe200000000ff */
[----:B------:R-:W-:Y:S01]  /*15180*/  IMAD.MOV.U32 R100, RZ, RZ, R148 ;  /* 0x000000ffff647224 */ /* 0x000fe200078e0094 */
[----:B------:R-:W2:Y:S01]  /*15190*/  LDL.LU.128 R156, [R1+0x12f0] ;  /* 0x0012f000019c7983 */ /* 0x000ea20000300c00 */
[----:B------:R-:W-:-:S02]  /*151a0*/  IMAD.MOV.U32 R102, RZ, RZ, R147 ;  /* 0x000000ffff667224 */ /* 0x000fc400078e0093 */
[----:B------:R-:W-:Y:S01]  /*151b0*/  IMAD.MOV.U32 R104, RZ, RZ, R146 ;  /* 0x000000ffff687224 */ /* 0x000fe200078e0092 */
[----:B------:R-:W3:Y:S01]  /*151c0*/  LDL.LU.128 R160, [R1+0x1300] ;  /* 0x0013000001a07983 */ /* 0x000ee20000300c00 */
[----:B------:R-:W-:Y:S02]  /*151d0*/  IMAD.MOV.U32 R106, RZ, RZ, R145 ;  /* 0x000000ffff6a7224 */ /* 0x000fe400078e0091 */
[----:B------:R-:W-:Y:S02]  /*151e0*/  IMAD.MOV.U32 R30, RZ, RZ, R234 ;  /* 0x000000ffff1e7224 */ /* 0x000fe400078e00ea */
[----:B------:R-:W-:Y:S02]  /*151f0*/  IMAD.MOV.U32 R32, RZ, RZ, R231 ;  /* 0x000000ffff207224 */ /* 0x000fe400078e00e7 */
[----:B------:R-:W-:Y:S02]  /*15200*/  IMAD.MOV.U32 R33, RZ, RZ, R229 ;  /* 0x000000ffff217224 */ /* 0x000fe400078e00e5 */
[----:B------:R-:W-:-:S02]  /*15210*/  IMAD.MOV.U32 R34, RZ, RZ, R227 ;  /* 0x000000ffff227224 */ /* 0x000fc400078e00e3 */
[----:B------:R-:W-:Y:S02]  /*15220*/  IMAD.MOV.U32 R36, RZ, RZ, R225 ;  /* 0x000000ffff247224 */ /* 0x000fe400078e00e1 */
        /* <DEDUP_REMOVED lines=19> */
[----:B------:R-:W-:Y:S01]  /*15360*/  IMAD.MOV.U32 R92, RZ, RZ, R184 ;  /* 0x000000ffff5c7224 */ /* 0x000fe200078e00b8 */
[----:B------:R-:W-:Y:S01]  /*15370*/  VOTEU.ANY UP0, P2 ;  /* 0x00000000003f7886 */ /* 0x000fe20001000100 */
[----:B------:R-:W-:Y:S01]  /*15380*/  IMAD.MOV.U32 R31, RZ, RZ, R235 ;  /* 0x000000ffff1f7224 */ /* 0x000fe200078e00eb */
[----:B------:R-:W3:Y:S01]  /*15390*/  LDL.LU.128 R164, [R1+0x1310] ;  /* 0x0013100001a47983 */ /* 0x000ee20000300c00 */
        /* <DEDUP_REMOVED lines=12> */
[----:B------:R-:W-:-:S06]  /*15460*/  IMAD.MOV.U32 R25, RZ, RZ, R193 ;  /* 0x000000ffff197224 */ /* 0x000fcc00078e00c1 */
[----:B----4-:R-:W-:-:S06]  /*15470*/  WARPGROUP.ARRIVE ;  /* 0x00000000000079c5 */ /* 0x010fcc0000000000 */
[----:B------:R-:W-:Y:S01]  /*15480*/  HGMMA.64x256x16.F32 R24, R152, gdesc[UR4].tnspB, R24, UP0, gsb0 ;  /* 0x43e0000498187df0 */ /* 0x000fe2000b800818 */
[----:B--2---:R-:W-:Y:S02]  /*15490*/  STL.128 [R1+0x1040], R156 ;  /* 0x0010409c01007387 */ /* 0x004fe40000100c00 */
[----:B------:R-:W-:Y:S02]  /*154a0*/  WARPGROUP.DEPBAR.LE gsb0, 0x0 ;  /* 0x00008000000079c5 */ /* 0x000fe40000010000 */
[----:B------:R-:W-:Y:S02]  /*154b0*/  VIADD R154, R12, 0x80 ;  /* 0x000000800c9a7836 */ /* 0x000fe40000000000 */
        /* <DEDUP_REMOVED lines=11> */
[----:B------:R-:W-:Y:S01]  /*15570*/  F2FP.F16.F32.PACK_AB R155, R0, R5 ;  /* 0x00000005009b723e */ /* 0x000fe200000000ff */
        /* <DEDUP_REMOVED lines=37> */
[----:B------:R-:W-:Y:S01]  /*157d0*/  IMAD.MOV.U32 R184, RZ, RZ, R100 ;  /* 0x000000ffffb87224 */ /* 0x000fe200078e0064 */
[----:B------:R0:W-:Y:S04]  /*157e0*/  STL.128 [R1+0x1150], R224 ;  /* 0x001150e001007387 */ /* 0x0001e80000100c00 */
        /* <DEDUP_REMOVED lines=10> */
[----:B------:R4:W-:Y:S01]  /*15890*/  STL.128 [R1+0x1030], R152 ;  /* 0x0010309801007387 */ /* 0x0009e20000100c00 */
[----:B------:R-:W-:-:S03]  /*158a0*/  IMAD.MOV.U32 R229, RZ, RZ, R145 ;  /* 0x000000ffffe57224 */ /* 0x000fc600078e0091 */
[----:B0-----:R-:W3:Y:S01]  /*158b0*/  LDL.LU.128 R224, [R1+0x1150] ;  /* 0x0011500001e07983 */ /* 0x001ee20000300c00 */
[----:B------:R-:W-:-:S03]  /*158c0*/  IMAD.MOV.U32 R228, RZ, RZ, R144 ;  /* 0x000000ffffe47224 */ /* 0x000fc600078e0090 */
[----:B-1----:R-:W3:Y:S04]  /*158d0*/  LDL.LU.128 R220, [R1+0x1140] ;  /* 0x0011400001dc7983 */ /* 0x002ee80000300c00 */
[----:B--2---:R-:W2:Y:S01]  /*158e0*/  LDL.LU.128 R216, [R1+0x1130] ;  /* 0x0011300001d87983 */ /* 0x004ea20000300c00 */
[----:B----4-:R-:W-:-:S03]  /*158f0*/  IMAD.MOV.U32 R155, RZ, RZ, R79 ;  /* 0x000000ffff9b7224 */ /* 0x010fc600078e004f */
[----:B------:R-:W4:Y:S01]  /*15900*/  LDL.LU.128 R212, [R1+0x1120] ;  /* 0x0011200001d47983 */ /* 0x000f220000300c00 */
[----:B------:R-:W-:Y:S02]  /*15910*/  IMAD.MOV.U32 R154, RZ, RZ, R78 ;  /* 0x000000ffff9a7224 */ /* 0x000fe400078e004e */
[----:B------:R-:W-:Y:S01]  /*15920*/  IMAD.MOV.U32 R153, RZ, RZ, R77 ;  /* 0x000000ffff997224 */ /* 0x000fe200078e004d */
[----:B------:R-:W2:Y:S01]  /*15930*/  LDL.LU.128 R208, [R1+0x1110] ;  /* 0x0011100001d07983 */ /* 0x000ea20000300c00 */
[----:B------:R-:W-:-:S03]  /*15940*/  IMAD.MOV.U32 R152, RZ, RZ, R76 ;  /* 0x000000ffff987224 */ /* 0x000fc600078e004c */
[----:B------:R-:W4:Y:S04]  /*15950*/  LDL.LU.128 R204, [R1+0x1100] ;  /* 0x0011000001cc7983 */ /* 0x000f280000300c00 */
[----:B------:R-:W2:Y:S04]  /*15960*/  LDL.LU.128 R200, [R1+0x10f0] ;  /* 0x0010f00001c87983 */ /* 0x000ea80000300c00 */
[----:B------:R-:W4:Y:S04]  /*15970*/  LDL.LU.128 R196, [R1+0x10e0] ;  /* 0x0010e00001c47983 */ /* 0x000f280000300c00 */
[----:B------:R-:W2:Y:S04]  /*15980*/  LDL.LU.128 R192, [R1+0x10d0] ;  /* 0x0010d00001c07983 */ /* 0x000ea80000300c00 */
[----:B------:R-:W4:Y:S04]  /*15990*/  LDL.LU.128 R188, [R1+0x10c0] ;  /* 0x0010c00001bc7983 */ /* 0x000f280000300c00 */
[----:B------:R-:W2:Y:S01]  /*159a0*/  LDL.LU.128 R184, [R1+0x10b0] ;  /* 0x0010b00001b87983 */ /* 0x000ea20000300c00 */
[----:B------:R-:W-:-:S02]  /*159b0*/  IMAD.MOV.U32 R145, RZ, RZ, R69 ;  /* 0x000000ffff917224 */ /* 0x000fc400078e0045 */
[----:B------:R-:W-:Y:S01]  /*159c0*/  IMAD.MOV.U32 R144, RZ, RZ, R68 ;  /* 0x000000ffff907224 */ /* 0x000fe200078e0044 */
[----:B------:R0:W-:Y:S01]  /*159d0*/  STL.128 [R1+0x320], R152 ;  /* 0x0003209801007387 */ /* 0x0001e20000100c00 */
[----:B------:R-:W-:Y:S02]  /*159e0*/  IMAD.MOV.U32 R143, RZ, RZ, R67 ;  /* 0x000000ffff8f7224 */ /* 0x000fe400078e0043 */
[----:B------:R-:W-:Y:S02]  /*159f0*/  IMAD.MOV.U32 R142, RZ, RZ, R66 ;  /* 0x000000ffff8e7224 */ /* 0x000fe400078e0042 */
[----:B------:R-:W-:Y:S02]  /*15a00*/  IMAD.MOV.U32 R69, RZ, RZ, R155 ;  /* 0x000000ffff457224 */ /* 0x000fe400078e009b */
[----:B------:R-:W-:Y:S02]  /*15a10*/  IMAD.MOV.U32 R68, RZ, RZ, R154 ;  /* 0x000000ffff447224 */ /* 0x000fe400078e009a */
[----:B------:R-:W-:-:S02]  /*15a20*/  IMAD.MOV.U32 R67, RZ, RZ, R153 ;  /* 0x000000ffff437224 */ /* 0x000fc400078e0099 */
[----:B------:R-:W-:Y:S02]  /*15a30*/  IMAD.MOV.U32 R66, RZ, RZ, R152 ;  /* 0x000000ffff427224 */ /* 0x000fe400078e0098 */
[----:B0-----:R-:W4:Y:S01]  /*15a40*/  LDL.LU.128 R152, [R1+0x1030] ;  /* 0x0010300001987983 */ /* 0x001f220000300c00 */
        /* <DEDUP_REMOVED lines=8> */
[----:B------:R0:W-:Y:S01]  /*15ad0*/  STL.128 [R1+0x330], R156 ;  /* 0x0003309c01007387 */ /* 0x0001e20000100c00 */
        /* <DEDUP_REMOVED lines=8> */
[----:B0-----:R-:W4:Y:S01]  /*15b60*/  LDL.LU.128 R156, [R1+0x1040] ;  /* 0x00104000019c7983 */ /* 0x001f220000300c00 */
[----:B------:R-:W-:-:S03]  /*15b70*/  IMAD.MOV.U32 R18, RZ, RZ, R151 ;  /* 0x000000ffff127224 */ /* 0x000fc600078e0097 */
[----:B------:R0:W-:Y:S01]  /*15b80*/  STL.128 [R1+0x1080], R172 ;  /* 0x001080ac01007387 */ /* 0x0001e20000100c00 */
[----:B------:R-:W-:-:S03]  /*15b90*/  IMAD.MOV.U32 R19, RZ, RZ, R150 ;  /* 0x000000ffff137224 */ /* 0x000fc600078e0096 */
[----:B------:R1:W-:Y:S01]  /*15ba0*/  STL.128 [R1+0x1070], R168 ;  /* 0x001070a801007387 */ /* 0x0003e20000100c00 */
[----:B------:R-:W-:-:S03]  /*15bb0*/  IMAD.MOV.U32 R151, RZ, RZ, R75 ;  /* 0x000000ffff977224 */ /* 0x000fc600078e004b */
[----:B---3--:R3:W-:Y:S01]  /*15bc0*/  STL.128 [R1+0x1060], R164 ;  /* 0x001060a401007387 */ /* 0x0087e20000100c00 */
[----:B------:R-:W-:-:S03]  /*15bd0*/  IMAD.MOV.U32 R150, RZ, RZ, R74 ;  /* 0x000000ffff967224 */ /* 0x000fc600078e004a */
[----:B------:R3:W-:Y:S01]  /*15be0*/  STL.128 [R1+0x1050], R160 ;  /* 0x001050a001007387 */ /* 0x0007e20000100c00 */
[----:B------:R-:W-:Y:S02]  /*15bf0*/  IMAD.MOV.U32 R141, RZ, RZ, R65 ;  /* 0x000000ffff8d7224 */ /* 0x000fe400078e0041 */
[----:B0-----:R-:W-:Y:S02]  /*15c00*/  IMAD.MOV.U32 R175, RZ, RZ, R99 ;  /* 0x000000ffffaf7224 */ /* 0x001fe400078e0063 */
[----:B------:R-:W-:Y:S02]  /*15c10*/  IMAD.MOV.U32 R174, RZ, RZ, R98 ;  /* 0x000000ffffae7224 */ /* 0x000fe400078e0062 */
[----:B------:R-:W-:Y:S02]  /*15c20*/  IMAD.MOV.U32 R173, RZ, RZ, R97 ;  /* 0x000000ffffad7224 */ /* 0x000fe400078e0061 */
[----:B------:R-:W-:Y:S02]  /*15c30*/  IMAD.MOV.U32 R172, RZ, RZ, R96 ;  /* 0x000000ffffac7224 */ /* 0x000fe400078e0060 */
[----:B-1----:R-:W-:-:S02]  /*15c40*/  IMAD.MOV.U32 R171, RZ, RZ, R95 ;  /* 0x000000ffffab7224 */ /* 0x002fc400078e005f */
[----:B------:R-:W-:Y:S02]  /*15c50*/  IMAD.MOV.U32 R170, RZ, RZ, R94 ;  /* 0x000000ffffaa7224 */ /* 0x000fe400078e005e */
[----:B------:R-:W-:Y:S02]  /*15c60*/  IMAD.MOV.U32 R169, RZ, RZ, R93 ;  /* 0x000000ffffa97224 */ /* 0x000fe400078e005d */
[----:B------:R-:W-:Y:S02]  /*15c70*/  IMAD.MOV.U32 R168, RZ, RZ, R92 ;  /* 0x000000ffffa87224 */ /* 0x000fe400078e005c */
[----:B---3--:R-:W-:Y:S02]  /*15c80*/  IMAD.MOV.U32 R167, RZ, RZ, R91 ;  /* 0x000000ffffa77224 */ /* 0x008fe400078e005b */
        /* <DEDUP_REMOVED lines=159> */
[----:B------:R4:W-:Y:S01]  /*16680*/  STL.128 [R1+0x260], R104 ;  /* 0x0002606801007387 */ /* 0x0009e20000100c00 */
[----:B------:R-:W-:Y:S02]  /*16690*/  IMAD.MOV.U32 R53, RZ, RZ, R43 ;  /* 0x000000ffff357224 */ /* 0x000fe400078e002b */
[----:B------:R-:W-:Y:S01]  /*166a0*/  IMAD.MOV.U32 R52, RZ, RZ, R42 ;  /* 0x000000ffff347224 */ /* 0x000fe200078e002a */
[----:B------:R0:W-:Y:S01]  /*166b0*/  STL.128 [R1+0x270], R108 ;  /* 0x0002706c01007387 */ /* 0x0001e20000100c00 */
[----:B------:R-:W-:Y:S02]  /*166c0*/  IMAD.MOV.U32 R51, RZ, RZ, R41 ;  /* 0x000000ffff337224 */ /* 0x000fe400078e0029 */
[----:B------:R-:W-:Y:S01]  /*166d0*/  IMAD.MOV.U32 R50, RZ, RZ, R40 ;  /* 0x000000ffff327224 */ /* 0x000fe200078e0028 */
[----:B------:R1:W-:Y:S01]  /*166e0*/  STL.128 [R1+0x280], R112 ;  /* 0x0002807001007387 */ /* 0x0003e20000100c00 */
        /* <DEDUP_REMOVED lines=28> */
[----:B------:R-:W-:Y:S02]  /*168b0*/  IMAD.MOV.U32 R30, RZ, RZ, R6 ;  /* 0x000000ffff1e7224 */ /* 0x000fe400078e0006 */
[----:B------:R-:W-:Y:S02]  /*168c0*/  IMAD.MOV.U32 R29, RZ, RZ, R4 ;  /* 0x000000ffff1d7224 */ /* 0x000fe400078e0004 */
[----:B------:R-:W-:Y:S02]  /*168d0*/  IMAD.MOV.U32 R28, RZ, RZ, R0 ;  /* 0x000000ffff1c7224 */ /* 0x000fe400078e0000 */
[----:B--2---:R-:W-:Y:S02]  /*168e0*/  IMAD.MOV.U32 R100, RZ, RZ, R184 ;  /* 0x000000ffff647224 */ /* 0x004fe400078e00b8 */
[----:B------:R-:W-:Y:S02]  /*168f0*/  IMAD.MOV.U32 R101, RZ, RZ, R185 ;  /* 0x000000ffff657224 */ /* 0x000fe400078e00b9 */
[----:B------:R-:W-:-:S02]  /*16900*/  IMAD.MOV.U32 R102, RZ, RZ, R186 ;  /* 0x000000ffff667224 */ /* 0x000fc400078e00ba */
[----:B------:R-:W-:Y:S02]  /*16910*/  IMAD.MOV.U32 R103, RZ, RZ, R187 ;  /* 0x000000ffff677224 */ /* 0x000fe400078e00bb */
[----:B----4-:R-:W-:Y:S02]  /*16920*/  IMAD.MOV.U32 R104, RZ, RZ, R188 ;  /* 0x000000ffff687224 */ /* 0x010fe400078e00bc */
[----:B------:R-:W-:Y:S02]  /*16930*/  IMAD.MOV.U32 R105, RZ, RZ, R189 ;  /* 0x000000ffff697224 */ /* 0x000fe400078e00bd */
[----:B------:R-:W-:Y:S02]  /*16940*/  IMAD.MOV.U32 R106, RZ, RZ, R190 ;  /* 0x000000ffff6a7224 */ /* 0x000fe400078e00be */
[----:B------:R-:W-:Y:S02]  /*16950*/  IMAD.MOV.U32 R107, RZ, RZ, R191 ;  /* 0x000000ffff6b7224 */ /* 0x000fe400078e00bf */
[----:B0-----:R-:W-:-:S02]  /*16960*/  IMAD.MOV.U32 R108, RZ, RZ, R234 ;  /* 0x000000ffff6c7224 */ /* 0x001fc400078e00ea */
[----:B------:R-:W-:Y:S02]  /*16970*/  IMAD.MOV.U32 R109, RZ, RZ, R193 ;  /* 0x000000ffff6d7224 */ /* 0x000fe400078e00c1 */
[----:B------:R-:W-:Y:S02]  /*16980*/  IMAD.MOV.U32 R110, RZ, RZ, R194 ;  /* 0x000000ffff6e7224 */ /* 0x000fe400078e00c2 */
[----:B------:R-:W-:Y:S02]  /*16990*/  IMAD.MOV.U32 R111, RZ, RZ, R195 ;  /* 0x000000ffff6f7224 */ /* 0x000fe400078e00c3 */
[----:B-1----:R-:W-:Y:S02]  /*169a0*/  IMAD.MOV.U32 R112, RZ, RZ, R196 ;  /* 0x000000ffff707224 */ /* 0x002fe400078e00c4 */
[----:B------:R-:W-:Y:S02]  /*169b0*/  IMAD.MOV.U32 R113, RZ, RZ, R197 ;  /* 0x000000ffff717224 */ /* 0x000fe400078e00c5 */
[----:B------:R-:W-:-:S02]  /*169c0*/  IMAD.MOV.U32 R114, RZ, RZ, R198 ;  /* 0x000000ffff727224 */ /* 0x000fc400078e00c6 */
[----:B------:R-:W-:Y:S02]  /*169d0*/  IMAD.MOV.U32 R115, RZ, RZ, R199 ;  /* 0x000000ffff737224 */ /* 0x000fe400078e00c7 */
[----:B---3--:R-:W-:Y:S02]  /*169e0*/  IMAD.MOV.U32 R116, RZ, RZ, R200 ;  /* 0x000000ffff747224 */ /* 0x008fe400078e00c8 */
        /* <DEDUP_REMOVED lines=39> */
[----:B------:R-:W-:-:S06]  /*16c60*/  WARPGROUP.ARRIVE ;  /* 0x00000000000079c5 */ /* 0x000fcc0000000000 */
[----:B------:R-:W-:Y:S01]  /*16c70*/  HGMMA.64x256x16.F32 R24, R152, gdesc[UR4].tnspB, R24, gsb0 ;  /* 0x43e0000498187df0 */ /* 0x000fe20008000818 */
[----:B------:R-:W-:Y:S01]  /*16c80*/  IMAD.MOV.U32 R183, RZ, RZ, 0x1 ;  /* 0x00000001ffb77424 */ /* 0x000fe200078e00ff */
[----:B------:R0:W-:Y:S04]  /*16c90*/  STL.128 [R1+0x340], R160 ;  /* 0x000340a001007387 */ /* 0x0001e80000100c00 */
[----:B------:R1:W-:Y:S04]  /*16ca0*/  STL.128 [R1+0x10a0], R180 ;  /* 0x0010a0b401007387 */ /* 0x0003e80000100c00 */
[----:B------:R2:W-:Y:S04]  /*16cb0*/  STL.128 [R1+0x350], R164 ;  /* 0x000350a401007387 */ /* 0x0005e80000100c00 */
[----:B------:R3:W-:Y:S04]  /*16cc0*/  STL.128 [R1+0x360], R168 ;  /* 0x000360a801007387 */ /* 0x0007e80000100c00 */
[----:B0-----:R-:W4:Y:S04]  /*16cd0*/  LDL.LU.128 R160, [R1+0x1050] ;  /* 0x0010500001a07983 */ /* 0x001f280000300c00 */
[----:B-1----:R-:W4:Y:S04]  /*16ce0*/  LDL.LU.128 R180, [R1+0x10a0] ;  /* 0x0010a00001b47983 */ /* 0x002f280000300c00 */
[----:B--2---:R-:W2:Y:S04]  /*16cf0*/  LDL.LU.128 R164, [R1+0x1060] ;  /* 0x0010600001a47983 */ /* 0x004ea80000300c00 */
[----:B---3--:R-:W3:Y:S04]  /*16d00*/  LDL.LU.128 R168, [R1+0x1070] ;  /* 0x0010700001a87983 */ /* 0x008ee80000300c00 */
[----:B------:R0:W-:Y:S04]  /*16d10*/  STL.128 [R1+0x1090], R176 ;  /* 0x001090b001007387 */ /* 0x0001e80000100c00 */
[----:B------:R1:W-:Y:S04]  /*16d20*/  STL.128 [R1+0x370], R172 ;  /* 0x000370ac01007387 */ /* 0x0003e80000100c00 */
[----:B0-----:R-:W2:Y:S04]  /*16d30*/  LDL.LU.128 R176, [R1+0x1090] ;  /* 0x0010900001b07983 */ /* 0x001ea80000300c00 */
[----:B-1----:R-:W2:Y:S04]  /*16d40*/  LDL.LU.128 R172, [R1+0x1080] ;  /* 0x0010800001ac7983 */ /* 0x002ea80000300c00 */
[----:B------:R0:W-:Y:S04]  /*16d50*/  STL [R1+0x1020], R192 ;  /* 0x001020c001007387 */ /* 0x0001e80000100800 */
[----:B------:R1:W-:Y:S01]  /*16d60*/  STL.128 [R1+0xfb0], R156 ;  /* 0x000fb09c01007387 */ /* 0x0003e20000100c00 */
[----:B0-----:R-:W-:-:S05]  /*16d70*/  IMAD.MOV.U32 R192, RZ, RZ, R234 ;  /* 0x000000ffffc07224 */ /* 0x001fca00078e00ea */
[----:B------:R0:W-:Y:S04]  /*16d80*/  STL.128 [R1+0x3a0], R192 ;  /* 0x0003a0c001007387 */ /* 0x0001e80000100c00 */
[----:B-1----:R-:W2:Y:S04]  /*16d90*/  LDL.LU.128 R156, [R1+0xfb0] ;  /* 0x000fb000019c7983 */ /* 0x002ea80000300c00 */
[----:B0-----:R-:W2:Y:S01]  /*16da0*/  LDL.LU R192, [R1+0x1020] ;  /* 0x0010200001c07983 */ /* 0x001ea20000300800 */
[----:B------:R-:W-:-:S03]  /*16db0*/  WARPGROUP.DEPBAR.LE gsb0, 0x0 ;  /* 0x00008000000079c5 */ /* 0x000fc60000010000 */
        /* <DEDUP_REMOVED lines=9> */
[----:B0-----:R-:W2:Y:S04]  /*16e50*/  LDL.LU.128 R140, [R1+0xf80] ;  /* 0x000f8000018c7983 */ /* 0x001ea80000300c00 */
[----:B-1----:R-:W2:Y:S04]  /*16e60*/  LDL.LU.128 R136, [R1+0xf70] ;  /* 0x000f700001887983 */ /* 0x002ea80000300c00 */
[----:B------:R-:W2:Y:S04]  /*16e70*/  LDL.LU.128 R132, [R1+0xf60] ;  /* 0x000f600001847983 */ /* 0x000ea80000300c00 */
[----:B------:R-:W2:Y:S04]  /*16e80*/  LDL.LU.128 R128, [R1+0xf50] ;  /* 0x000f500001807983 */ /* 0x000ea80000300c00 */
[----:B------:R-:W2:Y:S04]  /*16e90*/  LDL.LU.128 R124, [R1+0xf40] ;  /* 0x000f4000017c7983 */ /* 0x000ea80000300c00 */
[----:B------:R-:W2:Y:S04]  /*16ea0*/  LDL.LU.128 R120, [R1+0xf30] ;  /* 0x000f300001787983 */ /* 0x000ea80000300c00 */
[----:B------:R-:W2:Y:S04]  /*16eb0*/  LDL.LU.128 R116, [R1+0xf20] ;  /* 0x000f200001747983 */ /* 0x000ea80000300c00 */
[----:B------:R-:W2:Y:S04]  /*16ec0*/  LDL.LU.128 R112, [R1+0xf10] ;  /* 0x000f100001707983 */ /* 0x000ea80000300c00 */
[----:B------:R-:W2:Y:S04]  /*16ed0*/  LDL.LU.128 R108, [R1+0xf00] ;  /* 0x000f0000016c7983 */ /* 0x000ea80000300c00 */
[----:B------:R0:W-:Y:S04]  /*16ee0*/  STL.128 [R1+0xf90], R144 ;  /* 0x000f909001007387 */ /* 0x0001e80000100c00 */
[----:B0-----:R-:W2:Y:S04]  /*16ef0*/  LDL.LU.128 R144, [R1+0xf90] ;  /* 0x000f900001907983 */ /* 0x001ea80000300c00 */
[----:B----4-:R0:W-:Y:S04]  /*16f00*/  STL.128 [R1+0x1010], R180 ;  /* 0x001010b401007387 */ /* 0x0101e80000100c00 */
[----:B---3--:R1:W-:Y:S04]  /*16f10*/  STL.128 [R1+0xfe0], R168 ;  /* 0x000fe0a801007387 */ /* 0x0083e80000100c00 */
[----:B--2---:R2:W-:Y:S04]  /*16f20*/  STL.128 [R1+0xfd0], R164 ;  /* 0x000fd0a401007387 */ /* 0x0045e80000100c00 */
[----:B------:R3:W-:Y:S04]  /*16f30*/  STL.128 [R1+0xfc0], R160 ;  /* 0x000fc0a001007387 */ /* 0x0007e80000100c00 */
[----:B0-----:R-:W4:Y:S04]  /*16f40*/  LDL.LU.128 R180, [R1+0x1010] ;  /* 0x0010100001b47983 */ /* 0x001f280000300c00 */
[----:B-1----:R-:W4:Y:S04]  /*16f50*/  LDL.LU.128 R168, [R1+0xfe0] ;  /* 0x000fe00001a87983 */ /* 0x002f280000300c00 */
[----:B--2---:R-:W2:Y:S04]  /*16f60*/  LDL.LU.128 R164, [R1+0xfd0] ;  /* 0x000fd00001a47983 */ /* 0x004ea80000300c00 */
[----:B---3--:R-:W3:Y:S04]  /*16f70*/  LDL.LU.128 R160, [R1+0xfc0] ;  /* 0x000fc00001a07983 */ /* 0x008ee80000300c00 */
[----:B------:R0:W-:Y:S04]  /*16f80*/  STL.128 [R1+0xfa0], R148 ;  /* 0x000fa09401007387 */ /* 0x0001e80000100c00 */
[----:B------:R1:W-:Y:S04]  /*16f90*/  STL.128 [R1+0x1000], R176 ;  /* 0x001000b001007387 */ /* 0x0003e80000100c00 */
[----:B------:R1:W-:Y:S04]  /*16fa0*/  STL.128 [R1+0xff0], R172 ;  /* 0x000ff0ac01007387 */ /* 0x0003e80000100c00 */
[----:B0-----:R-:W3:Y:S04]  /*16fb0*/  LDL.LU.128 R148, [R1+0xfa0] ;  /* 0x000fa00001947983 */ /* 0x001ee80000300c00 */
[----:B-1----:R-:W3:Y:S04]  /*16fc0*/  LDL.LU.128 R176, [R1+0x1000] ;  /* 0x0010000001b07983 */ /* 0x002ee80000300c00 */
[----:B------:R-:W3:Y:S01]  /*16fd0*/  LDL.LU.128 R172, [R1+0xff0] ;  /* 0x000ff00001ac7983 */ /* 0x000ee20000300c00 */
[----:B------:R-:W-:-:S02]  /*16fe0*/  F2FP.F16.F32.PACK_AB R152, R20, R21 ;  /* 0x000000151498723e */ /* 0x000fc400000000ff */
[----:B------:R-:W-:Y:S01]  /*16ff0*/  F2FP.F16.F32.PACK_AB R153, R15, R17 ;  /* 0x000000110f99723e */ /* 0x000fe200000000ff */
[----:B------:R0:W-:Y:S01]  /*17000*/  STL.128 [R1+0x380], R184 ;  /* 0x000380b801007387 */ /* 0x0001e20000100c00 */
[----:B------:R-:W-:Y:S02]  /*17010*/  F2FP.F16.F32.PACK_AB R154, R156, R157 ;  /* 0x0000009d9c9a723e */ /* 0x000fe400000000ff */
[----:B------:R-:W-:Y:S01]  /*17020*/  F2FP.F16.F32.PACK_AB R155, R11, R16 ;  /* 0x000000100b9b723e */ /* 0x000fe200000000ff */
[----:B------:R1:W-:Y:S04]  /*17030*/  STL.128 [R1+0x390], R188 ;  /* 0x000390bc01007387 */ /* 0x0003e80000100c00 */
[----:B------:R-:W-:Y:S04]  /*17040*/  STL.128 [R1+0x3b0], R196 ;  /* 0x0003b0c401007387 */ /* 0x000fe80000100c00 */
[----:B------:R-:W-:Y:S04]  /*17050*/  STL.128 [R1+0x3c0], R200 ;  /* 0x0003c0c801007387 */ /* 0x000fe80000100c00 */
[----:B------:R-:W-:Y:S01]  /*17060*/  STL.128 [R1+0x3d0], R204 ;  /* 0x0003d0cc01007387 */ /* 0x000fe20000100c00 */
[----:B0-----:R-:W-:-:S02]  /*17070*/  IMAD.MOV.U32 R187, RZ, RZ, R103 ;  /* 0x000000ffffbb7224 */ /* 0x001fc400078e0067 */
[----:B------:R-:W-:Y:S01]  /*17080*/  IMAD.MOV.U32 R186, RZ, RZ, R102 ;  /* 0x000000ffffba7224 */ /* 0x000fe200078e0066 */
[----:B------:R-:W-:Y:S01]  /*17090*/  STL.128 [R1+0x3e0], R208 ;  /* 0x0003e0d001007387 */ /* 0x000fe20000100c00 */
[----:B-1----:R-:W-:Y:S02]  /*170a0*/  IMAD.MOV.U32 R191, RZ, RZ, R107 ;  /* 0x000000ffffbf7224 */ /* 0x002fe400078e006b */
[----:B------:R-:W-:Y:S01]  /*170b0*/  IMAD.MOV.U32 R190, RZ, RZ, R106 ;  /* 0x000000ffffbe7224 */ /* 0x000fe200078e006a */
[----:B------:R-:W-:Y:S01]  /*170c0*/  STL.128 [R1+0x3f0], R212 ;  /* 0x0003f0d401007387 */ /* 0x000fe20000100c00 */
[----:B------:R-:W-:Y:S02]  /*170d0*/  IMAD.MOV.U32 R189, RZ, RZ, R105 ;  /* 0x000000ffffbd7224 */ /* 0x000fe400078e0069 */
[----:B------:R-:W-:Y:S01]  /*170e0*/  IMAD.MOV.U32 R188, RZ, RZ, R104 ;  /* 0x000000ffffbc7224 */ /* 0x000fe200078e0068 */
[----:B------:R-:W-:Y:S01]  /*170f0*/  STL.128 [R1+0x400], R216 ;  /* 0x000400d801007387 */ /* 0x000fe20000100c00 */
[----:B------:R-:W-:-:S02]  /*17100*/  IMAD.MOV.U32 R185, RZ, RZ, R101 ;  /* 0x000000ffffb97224 */ /* 0x000fc400078e0065 */
[----:B------:R-:W-:Y:S01]  /*17110*/  IMAD.MOV.U32 R184, RZ, RZ, R100 ;  /* 0x000000ffffb87224 */ /* 0x000fe200078e0064 */
[----:B------:R-:W-:Y:S04]  /*17120*/  STL.128 [R1+0x410], R220 ;  /* 0x000410dc01007387 */ /* 0x000fe80000100c00 */
[----:B------:R-:W-:Y:S01]  /*17130*/  STL.128 [R1+0x420], R224 ;  /* 0x000420e001007387 */ /* 0x000fe20000100c00 */
[----:B------:R-:W-:-:S03]  /*17140*/  IMAD.MOV.U32 R234, RZ, RZ, R19 ;  /* 0x000000ffffea7224 */ /* 0x000fc600078e0013 */
[----:B------:R0:W-:Y:S04]  /*17150*/  STL.128 [R1+0xe60], R188 ;  /* 0x000e60bc01007387 */ /* 0x0001e80000100c00 */
[----:B------:R1:W-:Y:S04]  /*17160*/  STL.128 [R1+0xe50], R184 ;  /* 0x000e50b801007387 */ /* 0x0003e80000100c00 */
[----:B------:R1:W-:Y:S04]  /*17170*/  STL.128 [R1+0xdd0], R152 ;  /* 0x000dd09801007387 */ /* 0x0003e80000100c00 */
[----:B------:R1:W-:Y:S04]  /*17180*/  STL.64 [R1+0x1028], R232 ;  /* 0x001028e801007387 */ /* 0x0003e80000100a00 */
[----:B0-----:R-:W3:Y:S04]  /*17190*/  LDL.LU.128 R188, [R1+0xe60] ;  /* 0x000e600001bc7983 */ /* 0x001ee80000300c00 */
[----:B-1----:R-:W3:Y:S01]  /*171a0*/  LDL.LU.128 R184, [R1+0xe50] ;  /* 0x000e500001b87983 */ /* 0x002ee20000300c00 */
[----:B------:R-:W-:-:S02]  /*171b0*/  IMAD.MOV.U32 R155, RZ, RZ, R79 ;  /* 0x000000ffff9b7224 */ /* 0x000fc400078e004f */
[----:B------:R-:W-:Y:S02]  /*171c0*/  IMAD.MOV.U32 R154, RZ, RZ, R78 ;  /* 0x000000ffff9a7224 */ /* 0x000fe400078e004e */
[----:B------:R-:W-:Y:S02]  /*171d0*/  IMAD.MOV.U32 R153, RZ, RZ, R77 ;  /* 0x000000ffff997224 */ /* 0x000fe400078e004d */
[----:B------:R-:W-:Y:S01]  /*171e0*/  IMAD.MOV.U32 R152, RZ, RZ, R76 ;  /* 0x000000ffff987224 */ /* 0x000fe200078e004c */
[----:B------:R-:W-:Y:S01]  /*171f0*/  STL.128 [R1+0x430], R228 ;  /* 0x000430e401007387 */ /* 0x000fe20000100c00 */
[----:B------:R-:W-:Y:S02]  /*17200*/  IMAD.MOV.U32 R232, RZ, RZ, R23 ;  /* 0x000000ffffe87224 */ /* 0x000fe400078e0017 */
[----:B------:R-:W-:Y:S01]  /*17210*/  IMAD.MOV.U32 R233, RZ, RZ, R22 ;  /* 0x000000ffffe97224 */ /* 0x000fe200078e0016 */
[----:B------:R-:W-:Y:S01]  /*17220*/  STL.128 [R1+0x320], R152 ;  /* 0x0003209801007387 */ /* 0x000fe20000100c00 */
        /* <DEDUP_REMOVED lines=34> */
[----:B------:R-:W-:Y:S01]  /*17450*/  IMAD.MOV.U32 R193, RZ, RZ, R109 ;  /* 0x000000ffffc17224 */ /* 0x000fe200078e006d */
        /* <DEDUP_REMOVED lines=8> */
[----:B------:R1:W-:Y:S01]  /*174e0*/  STL.128 [R1+0xe70], R192 ;  /* 0x000e70c001007387 */ /* 0x0003e20000100c00 */
[----:B------:R-:W-:-:S03]  /*174f0*/  IMAD.MOV.U32 R19, RZ, RZ, R147 ;  /* 0x000000ffff137224 */ /* 0x000fc600078e0093 */
[----:B0-----:R-:W3:Y:S01]  /*17500*/  LDL.LU.128 R224, [R1+0xef0] ;  /* 0x000ef00001e07983 */ /* 0x001ee20000300c00 */
[----:B------:R-:W-:-:S03]  /*17510*/  IMAD.MOV.U32 R22, RZ, RZ, R146 ;  /* 0x000000ffff167224 */ /* 0x000fc600078e0092 */
[----:B-1----:R-:W3:Y:S01]  /*17520*/  LDL.LU.128 R220, [R1+0xee0] ;  /* 0x000ee00001dc7983 */ /* 0x002ee20000300c00 */
[----:B------:R-:W-:-:S03]  /*17530*/  IMAD.MOV.U32 R23, RZ, RZ, R145 ;  /* 0x000000ffff177224 */ /* 0x000fc600078e0091 */
[----:B------:R-:W3:Y:S01]  /*17540*/  LDL.LU.128 R216, [R1+0xed0] ;  /* 0x000ed00001d87983 */ /* 0x000ee20000300c00 */
[----:B------:R-:W-:-:S03]  /*17550*/  IMAD.MOV.U32 R228, RZ, RZ, R144 ;  /* 0x000000ffffe47224 */ /* 0x000fc600078e0090 */
[----:B------:R-:W3:Y:S04]  /*17560*/  LDL.LU.128 R212, [R1+0xec0] ;  /* 0x000ec00001d47983 */ /* 0x000ee80000300c00 */
[----:B------:R-:W3:Y:S04]  /*17570*/  LDL.LU.128 R208, [R1+0xeb0] ;  /* 0x000eb00001d07983 */ /* 0x000ee80000300c00 */
[----:B------:R-:W3:Y:S04]  /*17580*/  LDL.LU.128 R204, [R1+0xea0] ;  /* 0x000ea00001cc7983 */ /* 0x000ee80000300c00 */
[----:B------:R-:W3:Y:S04]  /*17590*/  LDL.LU.128 R200, [R1+0xe90] ;  /* 0x000e900001c87983 */ /* 0x000ee80000300c00 */
[----:B------:R-:W3:Y:S04]  /*175a0*/  LDL.LU.128 R196, [R1+0xe80] ;  /* 0x000e800001c47983 */ /* 0x000ee80000300c00 */
[----:B------:R-:W3:Y:S01]  /*175b0*/  LDL.LU.128 R192, [R1+0xe70] ;  /* 0x000e700001c07983 */ /* 0x000ee20000300c00 */
        /* <DEDUP_REMOVED lines=8> */
[----:B------:R-:W3:Y:S01]  /*17640*/  LDL.LU.128 R152, [R1+0xdd0] ;  /* 0x000dd00001987983 */ /* 0x000ee20000300c00 */
[----:B------:R-:W-:-:S03]  /*17650*/  IMAD.MOV.U32 R235, RZ, RZ, R18 ;  /* 0x000000ffffeb7224 */ /* 0x000fc600078e0012 */
[----:B----4-:R0:W-:Y:S01]  /*17660*/  STL.128 [R1+0xe40], R180 ;  /* 0x000e40b401007387 */ /* 0x0101e20000100c00 */
[----:B------:R-:W-:Y:S02]  /*17670*/  IMAD.MOV.U32 R157, RZ, RZ, R81 ;  /* 0x000000ffff9d7224 */ /* 0x000fe400078e0051 */
[----:B------:R-:W-:Y:S01]  /*17680*/  IMAD.MOV.U32 R156, RZ, RZ, R80 ;  /* 0x000000ffff9c7224 */ /* 0x000fe200078e0050 */
[----:B------:R-:W-:Y:S04]  /*17690*/  STL.128 [R1+0x440], R232 ;  /* 0x000440e801007387 */ /* 0x000fe80000100c00 */
[----:B------:R1:W-:Y:S04]  /*176a0*/  STL.128 [R1+0xe10], R168 ;  /* 0x000e10a801007387 */ /* 0x0003e80000100c00 */
[----:B--2---:R2:W-:Y:S04]  /*176b0*/  STL.128 [R1+0xe00], R164 ;  /* 0x000e00a401007387 */ /* 0x0045e80000100c00 */
[----:B---3--:R3:W-:Y:S04]  /*176c0*/  STL.128 [R1+0xdf0], R160 ;  /* 0x000df0a001007387 */ /* 0x0087e80000100c00 */
[----:B------:R4:W-:Y:S04]  /*176d0*/  STL.64 [R1+0xde0], R158 ;  /* 0x000de09e01007387 */ /* 0x0009e80000100a00 */
[----:B0-----:R-:W4:Y:S01]  /*176e0*/  LDL.LU.128 R180, [R1+0xe40] ;  /* 0x000e400001b47983 */ /* 0x001f220000300c00 */
[----:B-1----:R-:W-:-:S02]  /*176f0*/  IMAD.MOV.U32 R171, RZ, RZ, R95 ;  /* 0x000000ffffab7224 */ /* 0x002fc400078e005f */
[----:B------:R-:W-:Y:S01]  /*17700*/  IMAD.MOV.U32 R170, RZ, RZ, R94 ;  /* 0x000000ffffaa7224 */ /* 0x000fe200078e005e */
[----:B------:R-:W4:Y:S01]  /*17710*/  LDL.LU.64 R232, [R1+0x1028] ;  /* 0x0010280001e87983 */ /* 0x000f220000300a00 */
[----:B------:R-:W-:Y:S02]  /*17720*/  IMAD.MOV.U32 R169, RZ, RZ, R93 ;  /* 0x000000ffffa97224 */ /* 0x000fe400078e005d */
[----:B------:R-:W-:Y:S02]  /*17730*/  IMAD.MOV.U32 R168, RZ, RZ, R92 ;  /* 0x000000ffffa87224 */ /* 0x000fe400078e005c */
[----:B--2---:R-:W-:Y:S02]  /*17740*/  IMAD.MOV.U32 R167, RZ, RZ, R91 ;  /* 0x000000ffffa77224 */ /* 0x004fe400078e005b */
[----:B------:R-:W-:Y:S02]  /*17750*/  IMAD.MOV.U32 R166, RZ, RZ, R90 ;  /* 0x000000ffffa67224 */ /* 0x000fe400078e005a */
[----:B------:R-:W-:-:S02]  /*17760*/  IMAD.MOV.U32 R165, RZ, RZ, R89 ;  /* 0x000000ffffa57224 */ /* 0x000fc400078e0059 */
[----:B------:R-:W-:Y:S02]  /*17770*/  IMAD.MOV.U32 R164, RZ, RZ, R88 ;  /* 0x000000ffffa47224 */ /* 0x000fe400078e0058 */
[----:B---3--:R-:W-:Y:S02]  /*17780*/  IMAD.MOV.U32 R163, RZ, RZ, R87 ;  /* 0x000000ffffa37224 */ /* 0x008fe400078e0057 */
[----:B------:R-:W-:Y:S02]  /*17790*/  IMAD.MOV.U32 R162, RZ, RZ, R86 ;  /* 0x000000ffffa27224 */ /* 0x000fe400078e0056 */
[----:B------:R-:W-:Y:S02]  /*177a0*/  IMAD.MOV.U32 R161, RZ, RZ, R85 ;  /* 0x000000ffffa17224 */ /* 0x000fe400078e0055 */
[----:B------:R-:W-:Y:S02]  /*177b0*/  IMAD.MOV.U32 R160, RZ, RZ, R84 ;  /* 0x000000ffffa07224 */ /* 0x000fe400078e0054 */
[----:B----4-:R-:W-:-:S02]  /*177c0*/  IMAD.MOV.U32 R159, RZ, RZ, R83 ;  /* 0x000000ffff9f7224 */ /* 0x010fc400078e0053 */
[----:B------:R-:W-:Y:S02]  /*177d0*/  IMAD.MOV.U32 R158, RZ, RZ, R82 ;  /* 0x000000ffff9e7224 */ /* 0x000fe400078e0052 */
        /* <DEDUP_REMOVED lines=14> */
[----:B0-----:R-:W4:Y:S01]  /*178c0*/  LDL.LU.64 R158, [R1+0xde0] ;  /* 0x000de000019e7983 */ /* 0x001f220000300a00 */
[----:B------:R-:W-:-:S02]  /*178d0*/  IMAD.MOV.U32 R83, RZ, RZ, R167 ;  /* 0x000000ffff537224 */ /* 0x000fc400078e00a7 */
[----:B------:R-:W-:Y:S01]  /*178e0*/  IMAD.MOV.U32 R82, RZ, RZ, R166 ;  /* 0x000000ffff527224 */ /* 0x000fe200078e00a6 */
[----:B-1----:R-:W4:Y:S01]  /*178f0*/  LDL.LU.128 R160, [R1+0xdf0] ;  /* 0x000df00001a07983 */ /* 0x002f220000300c00 */
[----:B------:R-:W-:Y:S02]  /*17900*/  IMAD.MOV.U32 R81, RZ, RZ, R165 ;  /* 0x000000ffff517224 */ /* 0x000fe400078e00a5 */
[----:B------:R-:W-:Y:S02]  /*17910*/  IMAD.MOV.U32 R80, RZ, RZ, R164 ;  /* 0x000000ffff507224 */ /* 0x000fe400078e00a4 */
[----:B------:R-:W-:Y:S01]  /*17920*/  IMAD.MOV.U32 R87, RZ, RZ, R171 ;  /* 0x000000ffff577224 */ /* 0x000fe200078e00ab */
[----:B--2---:R-:W2:Y:S01]  /*17930*/  LDL.LU.128 R164, [R1+0xe00] ;  /* 0x000e000001a47983 */ /* 0x004ea20000300c00 */
[----:B------:R-:W-:Y:S02]  /*17940*/  IMAD.MOV.U32 R86, RZ, RZ, R170 ;  /* 0x000000ffff567224 */ /* 0x000fe400078e00aa */
[----:B------:R-:W-:-:S02]  /*17950*/  IMAD.MOV.U32 R85, RZ, RZ, R169 ;  /* 0x000000ffff557224 */ /* 0x000fc400078e00a9 */
[----:B------:R-:W-:Y:S02]  /*17960*/  IMAD.MOV.U32 R84, RZ, RZ, R168 ;  /* 0x000000ffff547224 */ /* 0x000fe400078e00a8 */
[----:B---3--:R-:W3:Y:S04]  /*17970*/  LDL.LU.128 R168, [R1+0xe10] ;  /* 0x000e100001a87983 */ /* 0x008ee80000300c00 */
[----:B------:R0:W-:Y:S04]  /*17980*/  STL.128 [R1+0xe30], R176 ;  /* 0x000e30b001007387 */ /* 0x0001e80000100c00 */
[----:B------:R1:W-:Y:S04]  /*17990*/  STL.128 [R1+0xe20], R172 ;  /* 0x000e20ac01007387 */ /* 0x0003e80000100c00 */
[----:B0-----:R-:W4:Y:S04]  /*179a0*/  LDL.LU.128 R176, [R1+0xe30] ;  /* 0x000e300001b07983 */ /* 0x001f280000300c00 */
[----:B-1----:R-:W4:Y:S01]  /*179b0*/  LDL.LU.128 R172, [R1+0xe20] ;  /* 0x000e200001ac7983 */ /* 0x002f220000300c00 */
        /* <DEDUP_REMOVED lines=27> */
[----:B------:R-:W-:Y:S02]  /*17b70*/  VIADD R4, R12, 0x100 ;  /* 0x000001000c047836 */ /* 0x000fe40000000000 */
        /* <DEDUP_REMOVED lines=67> */
[----:B------:R-:W-:Y:S01]  /*17fb0*/  R2UR UR6, R4 ;  /* 0x00000000040672ca */ /* 0x000fe200000e0000 */
        /* <DEDUP_REMOVED lines=60> */
[----:B------:R-:W-:Y:S01]  /*18380*/  IMAD.MOV.U32 R48, RZ, RZ, R40 ;  /* 0x000000ffff307224 */ /* 0x000fe200078e0028 */
[----:B------:R-:W-:Y:S01]  /*18390*/  R2UR UR7, R5 ;  /* 0x00000000050772ca */ /* 0x000fe200000e0000 */
        /* <DEDUP_REMOVED lines=44> */
[----:B0-----:R-:W-:Y:S02]  /*18660*/  IMAD.MOV.U32 R104, RZ, RZ, R188 ;  /* 0x000000ffff687224 */ /* 0x001fe400078e00bc */
[----:B------:R-:W-:Y:S02]  /*18670*/  IMAD.MOV.U32 R105, RZ, RZ, R189 ;  /* 0x000000ffff697224 */ /* 0x000fe400078e00bd */
[----:B------:R-:W-:Y:S02]  /*18680*/  IMAD.MOV.U32 R106, RZ, RZ, R190 ;  /* 0x000000ffff6a7224 */ /* 0x000fe400078e00be */
[----:B------:R-:W-:Y:S02]  /*18690*/  IMAD.MOV.U32 R107, RZ, RZ, R191 ;  /* 0x000000ffff6b7224 */ /* 0x000fe400078e00bf */
[----:B-1----:R-:W-:Y:S02]  /*186a0*/  IMAD.MOV.U32 R108, RZ, RZ, R229 ;  /* 0x000000ffff6c7224 */ /* 0x002fe400078e00e5 */
[----:B------:R-:W-:-:S02]  /*186b0*/  IMAD.MOV.U32 R109, RZ, RZ, R193 ;  /* 0x000000ffff6d7224 */ /* 0x000fc400078e00c1 */
[----:B------:R-:W-:Y:S02]  /*186c0*/  IMAD.MOV.U32 R110, RZ, RZ, R194 ;  /* 0x000000ffff6e7224 */ /* 0x000fe400078e00c2 */
[----:B------:R-:W-:Y:S02]  /*186d0*/  IMAD.MOV.U32 R111, RZ, RZ, R195 ;  /* 0x000000ffff6f7224 */ /* 0x000fe400078e00c3 */
[----:B--2---:R-:W-:Y:S02]  /*186e0*/  IMAD.MOV.U32 R112, RZ, RZ, R196 ;  /* 0x000000ffff707224 */ /* 0x004fe400078e00c4 */
[----:B------:R-:W-:Y:S02]  /*186f0*/  IMAD.MOV.U32 R113, RZ, RZ, R197 ;  /* 0x000000ffff717224 */ /* 0x000fe400078e00c5 */
[----:B------:R-:W-:Y:S02]  /*18700*/  IMAD.MOV.U32 R114, RZ, RZ, R198 ;  /* 0x000000ffff727224 */ /* 0x000fe400078e00c6 */
[----:B------:R-:W-:-:S02]  /*18710*/  IMAD.MOV.U32 R115, RZ, RZ, R199 ;  /* 0x000000ffff737224 */ /* 0x000fc400078e00c7 */
[----:B---3--:R-:W-:Y:S02]  /*18720*/  IMAD.MOV.U32 R116, RZ, RZ, R200 ;  /* 0x000000ffff747224 */ /* 0x008fe400078e00c8 */
[----:B------:R-:W-:Y:S02]  /*18730*/  IMAD.MOV.U32 R117, RZ, RZ, R201 ;  /* 0x000000ffff757224 */ /* 0x000fe400078e00c9 */
[----:B------:R-:W-:Y:S02]  /*18740*/  IMAD.MOV.U32 R118, RZ, RZ, R202 ;  /* 0x000000ffff767224 */ /* 0x000fe400078e00ca */
[----:B------:R-:W-:Y:S02]  /*18750*/  IMAD.MOV.U32 R119, RZ, RZ, R203 ;  /* 0x000000ffff777224 */ /* 0x000fe400078e00cb */
[----:B----4-:R-:W-:Y:S02]  /*18760*/  IMAD.MOV.U32 R120, RZ, RZ, R204 ;  /* 0x000000ffff787224 */ /* 0x010fe400078e00cc */
        /* <DEDUP_REMOVED lines=30> */
[----:B------:R-:W-:-:S06]  /*18950*/  IMAD.MOV.U32 R151, RZ, RZ, R6 ;  /* 0x000000ffff977224 */ /* 0x000fcc00078e0006 */
[----:B------:R-:W-:-:S06]  /*18960*/  WARPGROUP.ARRIVE ;  /* 0x00000000000079c5 */ /* 0x000fcc0000000000 */
[----:B------:R-:W-:Y:S01]  /*18970*/  HGMMA.64x256x16.F32 R24, R152, gdesc[UR4].tnspB, R24, gsb0 ;  /* 0x43e0000498187df0 */ /* 0x000fe20008000818 */
[----:B------:R0:W-:Y:S04]  /*18980*/  STL.128 [R1+0xdb0], R180 ;  /* 0x000db0b401007387 */ /* 0x0001e80000100c00 */
[----:B------:R1:W-:Y:S04]  /*18990*/  STL.64 [R1+0xdc8], R232 ;  /* 0x000dc8e801007387 */ /* 0x0003e80000100a00 */
[----:B------:R2:W-:Y:S01]  /*189a0*/  STL.128 [R1+0xd80], R168 ;  /* 0x000d80a801007387 */ /* 0x0005e20000100c00 */
[----:B0-----:R-:W-:-:S02]  /*189b0*/  IMAD.MOV.U32 R180, RZ, RZ, R235 ;  /* 0x000000ffffb47224 */ /* 0x001fc400078e00eb */
[----:B------:R-:W-:Y:S02]  /*189c0*/  IMAD.MOV.U32 R181, RZ, RZ, R234 ;  /* 0x000000ffffb57224 */ /* 0x000fe400078e00ea */
[----:B-1----:R-:W-:Y:S02]  /*189d0*/  IMAD.MOV.U32 R232, RZ, RZ, R18 ;  /* 0x000000ffffe87224 */ /* 0x002fe400078e0012 */
[----:B------:R-:W-:Y:S02]  /*189e0*/  IMAD.MOV.U32 R233, RZ, RZ, R14 ;  /* 0x000000ffffe97224 */ /* 0x000fe400078e000e */
[----:B------:R-:W-:Y:S01]  /*189f0*/  IMAD.MOV.U32 R234, RZ, RZ, R7 ;  /* 0x000000ffffea7224 */ /* 0x000fe200078e0007 */
[----:B------:R0:W-:Y:S01]  /*18a00*/  STL.128 [R1+0xd70], R164 ;  /* 0x000d70a401007387 */ /* 0x0001e20000100c00 */
[----:B------:R-:W-:Y:S02]  /*18a10*/  IMAD.MOV.U32 R235, RZ, RZ, R6 ;  /* 0x000000ffffeb7224 */ /* 0x000fe400078e0006 */
[----:B------:R-:W-:Y:S01]  /*18a20*/  IMAD.MOV.U32 R182, RZ, RZ, R231 ;  /* 0x000000ffffb67224 */ /* 0x000fe200078e00e7 */
[----:B------:R1:W-:Y:S01]  /*18a30*/  STL.128 [R1+0xd60], R160 ;  /* 0x000d60a001007387 */ /* 0x0003e20000100c00 */
[----:B------:R-:W-:-:S03]  /*18a40*/  IMAD.MOV.U32 R183, RZ, RZ, R230 ;  /* 0x000000ffffb77224 */ /* 0x000fc600078e00e6 */
[----:B------:R-:W-:Y:S04]  /*18a50*/  STL.64 [R1+0xd50], R158 ;  /* 0x000d509e01007387 */ /* 0x000fe80000100a00 */
[----:B------:R3:W-:Y:S04]  /*18a60*/  STL.128 [R1+0x440], R232 ;  /* 0x000440e801007387 */ /* 0x0007e80000100c00 */
[----:B--2---:R-:W2:Y:S04]  /*18a70*/  LDL.LU.128 R168, [R1+0xd80] ;  /* 0x000d800001a87983 */ /* 0x004ea80000300c00 */
[----:B0-----:R-:W4:Y:S04]  /*18a80*/  LDL.LU.128 R164, [R1+0xd70] ;  /* 0x000d700001a47983 */ /* 0x001f280000300c00 */
[----:B-1----:R-:W2:Y:S04]  /*18a90*/  LDL.LU.128 R160, [R1+0xd60] ;  /* 0x000d600001a07983 */ /* 0x002ea80000300c00 */
[----:B---3--:R-:W3:Y:S04]  /*18aa0*/  LDL.LU.64 R232, [R1+0xdc8] ;  /* 0x000dc80001e87983 */ /* 0x008ee80000300a00 */
[----:B------:R-:W2:Y:S04]  /*18ab0*/  LDL.LU.64 R158, [R1+0xd50] ;  /* 0x000d5000019e7983 */ /* 0x000ea80000300a00 */
[----:B------:R0:W-:Y:S04]  /*18ac0*/  STL [R1+0xdc0], R192 ;  /* 0x000dc0c001007387 */ /* 0x0001e80000100800 */
[----:B------:R1:W-:Y:S04]  /*18ad0*/  STL.128 [R1+0xda0], R176 ;  /* 0x000da0b001007387 */ /* 0x0003e80000100c00 */
[----:B------:R1:W-:Y:S01]  /*18ae0*/  STL.128 [R1+0xd90], R172 ;  /* 0x000d90ac01007387 */ /* 0x0003e20000100c00 */
[----:B0-----:R-:W-:-:S03]  /*18af0*/  IMAD.MOV.U32 R192, RZ, RZ, R229 ;  /* 0x000000ffffc07224 */ /* 0x001fc600078e00e5 */
[----:B------:R0:W-:Y:S04]  /*18b00*/  STL.128 [R1+0x370], R180 ;  /* 0x000370b401007387 */ /* 0x0001e80000100c00 */
[----:B-1----:R-:W2:Y:S04]  /*18b10*/  LDL.LU.128 R176, [R1+0xda0] ;  /* 0x000da00001b07983 */ /* 0x002ea80000300c00 */
[----:B------:R-:W2:Y:S04]  /*18b20*/  LDL.LU.128 R172, [R1+0xd90] ;  /* 0x000d900001ac7983 */ /* 0x000ea80000300c00 */
[----:B0-----:R-:W2:Y:S04]  /*18b30*/  LDL.LU.128 R180, [R1+0xdb0] ;  /* 0x000db00001b47983 */ /* 0x001ea80000300c00 */
[----:B------:R0:W-:Y:S04]  /*18b40*/  STL.128 [R1+0x3a0], R192 ;  /* 0x0003a0c001007387 */ /* 0x0001e80000100c00 */
[----:B0-----:R-:W2:Y:S01]  /*18b50*/  LDL.LU R192, [R1+0xdc0] ;  /* 0x000dc00001c07983 */ /* 0x001ea20000300800 */
[----:B------:R-:W-:-:S03]  /*18b60*/  WARPGROUP.DEPBAR.LE gsb0, 0x0 ;  /* 0x00008000000079c5 */ /* 0x000fc60000010000 */
[----:B------:R0:W-:Y:S04]  /*18b70*/  STL.128 [R1+0xd40], R148 ;  /* 0x000d409401007387 */ /* 0x0001e80000100c00 */
[----:B------:R1:W-:Y:S04]  /*18b80*/  STL.128 [R1+0xd30], R144 ;  /* 0x000d309001007387 */ /* 0x0003e80000100c00 */
[----:B------:R1:W-:Y:S04]  /*18b90*/  STL.128 [R1+0xd20], R140 ;  /* 0x000d208c01007387 */ /* 0x0003e80000100c00 */
[----:B0-----:R-:W2:Y:S04]  /*18ba0*/  LDL.LU.128 R148, [R1+0xd40] ;  /* 0x000d400001947983 */ /* 0x001ea80000300c00 */
        /* <DEDUP_REMOVED lines=8> */
[----:B-1----:R-:W2:Y:S04]  /*18c30*/  LDL.LU.128 R144, [R1+0xd30] ;  /* 0x000d300001907983 */ /* 0x002ea80000300c00 */
        /* <DEDUP_REMOVED lines=8> */
[----:B------:R-:W2:Y:S01]  /*18cc0*/  LDL.LU.128 R112, [R1+0xcb0] ;  /* 0x000cb00001707983 */ /* 0x000ea20000300c00 */
[----:B------:R-:W-:-:S02]  /*18cd0*/  IMAD.MOV.U32 R5, RZ, RZ, R13 ;  /* 0x000000ffff057224 */ /* 0x000fc400078e000d */
[----:B------:R-:W-:Y:S02]  /*18ce0*/  IMAD.MOV.U32 R7, RZ, RZ, R3 ;  /* 0x000000ffff077224 */ /* 0x000fe400078e0003 */
[----:B------:R-:W-:Y:S01]  /*18cf0*/  IMAD.MOV.U32 R6, RZ, RZ, R2 ;  /* 0x000000ffff067224 */ /* 0x000fe200078e0002 */
[----:B------:R-:W-:Y:S01]  /*18d00*/  R2UR UR7, R5 ;  /* 0x00000000050772ca */ /* 0x000fe200000e0000 */
[----:B------:R-:W-:Y:S02]  /*18d10*/  IMAD.MOV.U32 R5, RZ, RZ, R0 ;  /* 0x000000ffff057224 */ /* 0x000fe400078e0000 */
[----:B------:R-:W-:Y:S01]  /*18d20*/  VIADD R4, R12, 0x180 ;  /* 0x000001800c047836 */ /* 0x000fe20000000000 */
[----:B----4-:R-:W-:Y:S01]  /*18d30*/  F2FP.F16.F32.PACK_AB R152, R166, R167 ;  /* 0x000000a7a698723e */ /* 0x010fe200000000ff */
[----:B---3--:R-:W-:Y:S01]  /*18d40*/  STL.64 [R1+0xc98], R232 ;  /* 0x000c98e801007387 */ /* 0x008fe20000100a00 */
[----:B--2---:R-:W-:Y:S02]  /*18d50*/  F2FP.F16.F32.PACK_AB R153, R159, R161 ;  /* 0x000000a19f99723e */ /* 0x004fe400000000ff */
[----:B------:R-:W-:-:S02]  /*18d60*/  F2FP.F16.F32.PACK_AB R154, R168, R169 ;  /* 0x000000a9a89a723e */ /* 0x000fc400000000ff */
[----:B------:R-:W-:Y:S01]  /*18d70*/  F2FP.F16.F32.PACK_AB R155, R158, R160 ;  /* 0x000000a09e9b723e */ /* 0x000fe200000000ff */
[----:B------:R-:W-:Y:S01]  /*18d80*/  IMAD.MOV.U32 R229, RZ, RZ, R23 ;  /* 0x000000ffffe57224 */ /* 0x000fe200078e0017 */
[----:B------:R0:W-:Y:S01]  /*18d90*/  STL.128 [R1+0x380], R184 ;  /* 0x000380b801007387 */ /* 0x0001e20000100c00 */
[----:B------:R-:W-:Y:S01]  /*18da0*/  IMAD.MOV.U32 R230, RZ, RZ, R22 ;  /* 0x000000ffffe67224 */ /* 0x000fe200078e0016 */
[----:B------:R-:W-:Y:S01]  /*18db0*/  R2UR UR6, R4 ;  /* 0x00000000040672ca */ /* 0x000fe200000e0000 */
[----:B------:R-:W-:Y:S01]  /*18dc0*/  IMAD.MOV.U32 R231, RZ, RZ, R19 ;  /* 0x000000ffffe77224 */ /* 0x000fe200078e0013 */
[----:B------:R1:W-:Y:S01]  /*18dd0*/  STL.128 [R1+0x390], R188 ;  /* 0x000390bc01007387 */ /* 0x0003e20000100c00 */
[----:B------:R-:W-:-:S03]  /*18de0*/  IMAD.MOV.U32 R169, RZ, RZ, R85 ;  /* 0x000000ffffa97224 */ /* 0x000fc600078e0055 */
[----:B------:R-:W-:Y:S01]  /*18df0*/  STL.128 [R1+0xc70], R176 ;  /* 0x000c70b001007387 */ /* 0x000fe20000100c00 */
[----:B------:R-:W-:-:S03]  /*18e00*/  IMAD.MOV.U32 R168, RZ, RZ, R84 ;  /* 0x000000ffffa87224 */ /* 0x000fc600078e0054 */
[----:B------:R2:W-:Y:S01]  /*18e10*/  STL.128 [R1+0xc80], R180 ;  /* 0x000c80b401007387 */ /* 0x0005e20000100c00 */
[----:B------:R-:W-:-:S03]  /*18e20*/  IMAD.MOV.U32 R167, RZ, RZ, R83 ;  /* 0x000000ffffa77224 */ /* 0x000fc600078e0053 */
[----:B------:R3:W-:Y:S01]  /*18e30*/  STL.128 [R1+0xc60], R172 ;  /* 0x000c60ac01007387 */ /* 0x0007e20000100c00 */
[----:B0-----:R-:W-:Y:S02]  /*18e40*/  IMAD.MOV.U32 R187, RZ, RZ, R103 ;  /* 0x000000ffffbb7224 */ /* 0x001fe400078e0067 */
        /* <DEDUP_REMOVED lines=10> */
[----:B------:R-:W-:Y:S01]  /*18ef0*/  STL.128 [R1+0x3e0], R208 ;  /* 0x0003e0d001007387 */ /* 0x000fe20000100c00 */
[----:B--2---:R-:W-:Y:S02]  /*18f00*/  IMAD.MOV.U32 R183, RZ, RZ, R99 ;  /* 0x000000ffffb77224 */ /* 0x004fe400078e0063 */
        /* <DEDUP_REMOVED lines=8> */
[----:B------:R-:W-:Y:S02]  /*18f90*/  IMAD.MOV.U32 R177, RZ, RZ, R93 ;  /* 0x000000ffffb17224 */ /* 0x000fe400078e005d */
[----:B------:R-:W-:Y:S01]  /*18fa0*/  IMAD.MOV.U32 R176, RZ, RZ, R92 ;  /* 0x000000ffffb07224 */ /* 0x000fe200078e005c */
[----:B------:R-:W-:Y:S01]  /*18fb0*/  STL.128 [R1+0x420], R224 ;  /* 0x000420e001007387 */ /* 0x000fe20000100c00 */
[----:B---3--:R-:W-:Y:S02]  /*18fc0*/  IMAD.MOV.U32 R175, RZ, RZ, R91 ;  /* 0x000000ffffaf7224 */ /* 0x008fe400078e005b */
[----:B------:R-:W-:Y:S01]  /*18fd0*/  IMAD.MOV.U32 R174, RZ, RZ, R90 ;  /* 0x000000ffffae7224 */ /* 0x000fe200078e005a */
[----:B------:R0:W-:Y:S01]  /*18fe0*/  STL.64 [R1+0xc50], R170 ;  /* 0x000c50aa01007387 */ /* 0x0001e20000100a00 */
[----:B------:R-:W-:-:S02]  /*18ff0*/  IMAD.MOV.U32 R173, RZ, RZ, R89 ;  /* 0x000000ffffad7224 */ /* 0x000fc400078e0059 */
[----:B------:R-:W-:Y:S01]  /*19000*/  IMAD.MOV.U32 R172, RZ, RZ, R88 ;  /* 0x000000ffffac7224 */ /* 0x000fe200078e0058 */
[----:B------:R1:W-:Y:S01]  /*19010*/  STL.64 [R1+0xc48], R164 ;  /* 0x000c48a401007387 */ /* 0x0003e20000100a00 */
[----:B------:R-:W-:Y:S02]  /*19020*/  IMAD.MOV.U32 R166, RZ, RZ, R82 ;  /* 0x000000ffffa67224 */ /* 0x000fe400078e0052 */
[----:B------:R-:W-:Y:S01]  /*19030*/  IMAD.MOV.U32 R161, RZ, RZ, R77 ;  /* 0x000000ffffa17224 */ /* 0x000fe200078e004d */
[----:B------:R2:W-:Y:S01]  /*19040*/  STL.64 [R1+0xc40], R162 ;  /* 0x000c40a201007387 */ /* 0x0005e20000100a00 */
[----:B------:R-:W-:Y:S02]  /*19050*/  IMAD.MOV.U32 R160, RZ, RZ, R76 ;  /* 0x000000ffffa07224 */ /* 0x000fe400078e004c */
[----:B------:R-:W-:Y:S01]  /*19060*/  IMAD.MOV.U32 R159, RZ, RZ, R75 ;  /* 0x000000ffff9f7224 */ /* 0x000fe200078e004b */
[----:B------:R3:W-:Y:S01]  /*19070*/  STL.128 [R1+0xc30], R152 ;  /* 0x000c309801007387 */ /* 0x0007e20000100c00 */
[----:B0-----:R-:W-:-:S02]  /*19080*/  IMAD.MOV.U32 R171, RZ, RZ, R87 ;  /* 0x000000ffffab7224 */ /* 0x001fc400078e0057 */
[----:B------:R-:W-:Y:S02]  /*19090*/  IMAD.MOV.U32 R170, RZ, RZ, R86 ;  /* 0x000000ffffaa7224 */ /* 0x000fe400078e0056 */
[----:B-1----:R-:W-:Y:S02]  /*190a0*/  IMAD.MOV.U32 R165, RZ, RZ, R81 ;  /* 0x000000ffffa57224 */ /* 0x002fe400078e0051 */
[----:B------:R-:W-:Y:S02]  /*190b0*/  IMAD.MOV.U32 R164, RZ, RZ, R80 ;  /* 0x000000ffffa47224 */ /* 0x000fe400078e0050 */
[----:B--2---:R-:W-:Y:S02]  /*190c0*/  IMAD.MOV.U32 R163, RZ, RZ, R79 ;  /* 0x000000ffffa37224 */ /* 0x004fe400078e004f */
[----:B------:R-:W-:Y:S02]  /*190d0*/  IMAD.MOV.U32 R162, RZ, RZ, R78 ;  /* 0x000000ffffa27224 */ /* 0x000fe400078e004e */
[----:B------:R-:W-:-:S02]  /*190e0*/  IMAD.MOV.U32 R158, RZ, RZ, R74 ;  /* 0x000000ffff9e7224 */ /* 0x000fc400078e004a */
[----:B------:R-:W-:Y:S02]  /*190f0*/  IMAD.MOV.U32 R157, RZ, RZ, R73 ;  /* 0x000000ffff9d7224 */ /* 0x000fe400078e0049 */
[----:B------:R-:W-:Y:S02]  /*19100*/  IMAD.MOV.U32 R156, RZ, RZ, R72 ;  /* 0x000000ffff9c7224 */ /* 0x000fe400078e0048 */
[----:B---3--:R-:W-:Y:S02]  /*19110*/  IMAD.MOV.U32 R155, RZ, RZ, R71 ;  /* 0x000000ffff9b7224 */ /* 0x008fe400078e0047 */
[----:B------:R-:W-:Y:S02]  /*19120*/  IMAD.MOV.U32 R154, RZ, RZ, R70 ;  /* 0x000000ffff9a7224 */ /* 0x000fe400078e0046 */
[----:B------:R-:W-:Y:S02]  /*19130*/  IMAD.MOV.U32 R153, RZ, RZ, R69 ;  /* 0x000000ffff997224 */ /* 0x000fe400078e0045 */
[----:B------:R-:W-:Y:S01]  /*19140*/  IMAD.MOV.U32 R152, RZ, RZ, R68 ;  /* 0x000000ffff987224 */ /* 0x000fe200078e0044 */
        /* <DEDUP_REMOVED lines=20> */
[----:B------:R-:W-:Y:S01]  /*19290*/  STL.128 [R1+0x300], R152 ;  /* 0x0003009801007387 */ /* 0x000fe20000100c00 */
[----:B------:R-:W-:-:S02]  /*192a0*/  IMAD.MOV.U32 R0, RZ, RZ, R151 ;  /* 0x000000ffff007224 */ /* 0x000fc400078e0097 */
[----:B------:R-:W-:Y:S02]  /*192b0*/  IMAD.MOV.U32 R2, RZ, RZ, R150 ;  /* 0x000000ffff027224 */ /* 0x000fe400078e0096 */
[----:B------:R-:W-:Y:S01]  /*192c0*/  IMAD.MOV.U32 R3, RZ, RZ, R149 ;  /* 0x000000ffff037224 */ /* 0x000fe200078e0095 */
[----:B------:R0:W-:Y:S01]  /*192d0*/  STL [R1+0x65c], R0 ;  /* 0x00065c0001007387 */ /* 0x0001e20000100800 */
[----:B------:R-:W-:Y:S02]  /*192e0*/  IMAD.MOV.U32 R234, RZ, RZ, R2 ;  /* 0x000000ffffea7224 */ /* 0x000fe400078e0002 */
[----:B------:R-:W-:Y:S01]  /*192f0*/  IMAD.MOV.U32 R233, RZ, RZ, R3 ;  /* 0x000000ffffe97224 */ /* 0x000fe200078e0003 */
[----:B------:R1:W-:Y:S01]  /*19300*/  STL [R1+0x658], R2 ;  /* 0x0006580201007387 */ /* 0x0003e20000100800 */
[----:B------:R-:W-:-:S03]  /*19310*/  IMAD.MOV.U32 R235, RZ, RZ, R0 ;  /* 0x000000ffffeb7224 */ /* 0x000fc600078e0000 */
[----:B------:R2:W-:Y:S01]  /*19320*/  STL [R1+0x654], R3 ;  /* 0x0006540301007387 */ /* 0x0005e20000100800 */
[----:B0-----:R-:W-:Y:S02]  /*19330*/  IMAD.MOV.U32 R0, RZ, RZ, R27 ;  /* 0x000000ffff007224 */ /* 0x001fe400078e001b */
[----:B------:R-:W-:Y:S02]  /*19340*/  IMAD.MOV.U32 R14, RZ, RZ, R148 ;  /* 0x000000ffff0e7224 */ /* 0x000fe400078e0094 */
[----:B-1----:R-:W-:Y:S02]  /*19350*/  IMAD.MOV.U32 R2, RZ, RZ, R26 ;  /* 0x000000ffff027224 */ /* 0x002fe400078e001a */
[----:B--2---:R-:W-:Y:S02]  /*19360*/  IMAD.MOV.U32 R3, RZ, RZ, R25 ;  /* 0x000000ffff037224 */ /* 0x004fe400078e0019 */
[----:B------:R-:W-:Y:S02]  /*19370*/  IMAD.MOV.U32 R151, RZ, RZ, R67 ;  /* 0x000000ffff977224 */ /* 0x000fe400078e0043 */
[----:B------:R-:W-:-:S02]  /*19380*/  IMAD.MOV.U32 R150, RZ, RZ, R66 ;  /* 0x000000ffff967224 */ /* 0x000fc400078e0042 */
[----:B------:R-:W-:Y:S02]  /*19390*/  IMAD.MOV.U32 R149, RZ, RZ, R65 ;  /* 0x000000ffff957224 */ /* 0x000fe400078e0041 */
[----:B------:R-:W-:Y:S02]  /*193a0*/  IMAD.MOV.U32 R148, RZ, RZ, R64 ;  /* 0x000000ffff947224 */ /* 0x000fe400078e0040 */
[----:B------:R-:W-:Y:S02]  /*193b0*/  IMAD.MOV.U32 R25, RZ, RZ, R3 ;  /* 0x000000ffff197224 */ /* 0x000fe400078e0003 */
[----:B------:R-:W-:Y:S02]  /*193c0*/  IMAD.MOV.U32 R15, RZ, RZ, R147 ;  /* 0x000000ffff0f7224 */ /* 0x000fe400078e0093 */
[----:B------:R-:W-:Y:S02]  /*193d0*/  IMAD.MOV.U32 R18, RZ, RZ, R146 ;  /* 0x000000ffff127224 */ /* 0x000fe400078e0092 */
[----:B------:R-:W-:Y:S01]  /*193e0*/  IMAD.MOV.U32 R19, RZ, RZ, R145 ;  /* 0x000000ffff137224 */ /* 0x000fe200078e0091 */
[----:B------:R0:W-:Y:S01]  /*193f0*/  STL [R1+0x630], R140 ;  /* 0x0006308c01007387 */ /* 0x0001e20000100800 */
[----:B------:R-:W-:-:S02]  /*19400*/  IMAD.MOV.U32 R20, RZ, RZ, R144 ;  /* 0x000000ffff147224 */ /* 0x000fc400078e0090 */
[----:B------:R-:W-:Y:S02]  /*19410*/  IMAD.MOV.U32 R21, RZ, RZ, R143 ;  /* 0x000000ffff157224 */ /* 0x000fe400078e008f */
[----:B------:R-:W-:Y:S02]  /*19420*/  IMAD.MOV.U32 R22, RZ, RZ, R142 ;  /* 0x000000ffff167224 */ /* 0x000fe400078e008e */
[----:B------:R-:W-:Y:S01]  /*19430*/  IMAD.MOV.U32 R23, RZ, RZ, R141 ;  /* 0x000000ffff177224 */ /* 0x000fe200078e008d */
[----:B------:R1:W-:Y:S01]  /*19440*/  STL [R1+0x62c], R139 ;  /* 0x00062c8b01007387 */ /* 0x0003e20000100800 */
[----:B------:R-:W-:Y:S02]  /*19450*/  IMAD.MOV.U32 R4, RZ, RZ, R108 ;  /* 0x000000ffff047224 */ /* 0x000fe400078e006c */
[----:B------:R-:W-:Y:S01]  /*19460*/  IMAD.MOV.U32 R216, RZ, RZ, R132 ;  /* 0x000000ffffd87224 */ /* 0x000fe200078e0084 */
[----:B------:R2:W-:Y:S01]  /*19470*/  STL [R1+0x628], R138 ;  /* 0x0006288a01007387 */ /* 0x0005e20000100800 */
[----:B------:R-:W-:-:S02]  /*19480*/  IMAD.MOV.U32 R217, RZ, RZ, R133 ;  /* 0x000000ffffd97224 */ /* 0x000fc400078e0085 */
[----:B------:R-:W-:Y:S01]  /*19490*/  IMAD.MOV.U32 R212, RZ, RZ, R128 ;  /* 0x000000ffffd47224 */ /* 0x000fe200078e0080 */
[----:B------:R3:W-:Y:S01]  /*194a0*/  STL [R1+0x624], R137 ;  /* 0x0006248901007387 */ /* 0x0007e20000100800 */
        /* <DEDUP_REMOVED lines=49> */
[----:B0-----:R-:W-:Y:S01]  /*197c0*/  IMAD.MOV.U32 R140, RZ, RZ, R56 ;  /* 0x000000ffff8c7224 */ /* 0x001fe200078e0038 */
[----:B------:R0:W-:Y:S01]  /*197d0*/  STL [R1+0x5e0], R120 ;  /* 0x0005e07801007387 */ /* 0x0001e20000100800 */
[----:B-1----:R-:W-:-:S02]  /*197e0*/  IMAD.MOV.U32 R139, RZ, RZ, R55 ;  /* 0x000000ffff8b7224 */ /* 0x002fc400078e0037 */
[----:B--2---:R-:W-:Y:S01]  /*197f0*/  IMAD.MOV.U32 R138, RZ, RZ, R54 ;  /* 0x000000ffff8a7224 */ /* 0x004fe200078e0036 */
[----:B------:R1:W-:Y:S01]  /*19800*/  STL [R1+0x5dc], R119 ;  /* 0x0005dc7701007387 */ /* 0x0003e20000100800 */
[----:B---3--:R-:W-:Y:S02]  /*19810*/  IMAD.MOV.U32 R137, RZ, RZ, R53 ;  /* 0x000000ffff897224 */ /* 0x008fe400078e0035 */
[----:B----4-:R-:W-:Y:S01]  /*19820*/  IMAD.MOV.U32 R136, RZ, RZ, R52 ;  /* 0x000000ffff887224 */ /* 0x010fe200078e0034 */
        /* <DEDUP_REMOVED lines=20> */
[----:B------:R-:W-:Y:S02]  /*19970*/  IMAD.MOV.U32 R122, RZ, RZ, R38 ;  /* 0x000000ffff7a7224 */ /* 0x000fe400078e0026 */
[----:B------:R-:W-:-:S02]  /*19980*/  IMAD.MOV.U32 R121, RZ, RZ, R37 ;  /* 0x000000ffff797224 */ /* 0x000fc400078e0025 */
[----:B0-----:R-:W-:Y:S02]  /*19990*/  IMAD.MOV.U32 R120, RZ, RZ, R36 ;  /* 0x000000ffff787224 */ /* 0x001fe400078e0024 */
[----:B-1----:R-:W-:Y:S02]  /*199a0*/  IMAD.MOV.U32 R119, RZ, RZ, R35 ;  /* 0x000000ffff777224 */ /* 0x002fe400078e0023 */
[----:B--2---:R-:W-:Y:S02]  /*199b0*/  IMAD.MOV.U32 R118, RZ, RZ, R34 ;  /* 0x000000ffff767224 */ /* 0x004fe400078e0022 */
[----:B---3--:R-:W-:Y:S02]  /*199c0*/  IMAD.MOV.U32 R117, RZ, RZ, R33 ;  /* 0x000000ffff757224 */ /* 0x008fe400078e0021 */
[----:B----4-:R-:W-:Y:S02]  /*199d0*/  IMAD.MOV.U32 R116, RZ, RZ, R32 ;  /* 0x000000ffff747224 */ /* 0x010fe400078e0020 */
[----:B------:R-:W-:-:S02]  /*199e0*/  IMAD.MOV.U32 R115, RZ, RZ, R31 ;  /* 0x000000ffff737224 */ /* 0x000fc400078e001f */
[----:B------:R-:W-:Y:S02]  /*199f0*/  IMAD.MOV.U32 R114, RZ, RZ, R30 ;  /* 0x000000ffff727224 */ /* 0x000fe400078e001e */
[----:B------:R-:W-:Y:S02]  /*19a00*/  IMAD.MOV.U32 R113, RZ, RZ, R29 ;  /* 0x000000ffff717224 */ /* 0x000fe400078e001d */
[----:B------:R-:W-:Y:S02]  /*19a10*/  IMAD.MOV.U32 R112, RZ, RZ, R28 ;  /* 0x000000ffff707224 */ /* 0x000fe400078e001c */
[----:B------:R-:W-:Y:S02]  /*19a20*/  IMAD.MOV.U32 R26, RZ, RZ, R2 ;  /* 0x000000ffff1a7224 */ /* 0x000fe400078e0002 */
[----:B------:R-:W-:Y:S01]  /*19a30*/  IMAD.MOV.U32 R27, RZ, RZ, R0 ;  /* 0x000000ffff1b7224 */ /* 0x000fe200078e0000 */
[----:B------:R-:W-:Y:S01]  /*19a40*/  STL [R1+0x650], R14 ;  /* 0x0006500e01007387 */ /* 0x000fe20000100800 */
[----:B------:R-:W-:-:S03]  /*19a50*/  IMAD.MOV.U32 R193, RZ, RZ, R109 ;  /* 0x000000ffffc17224 */ /* 0x000fc600078e006d */
[----:B------:R-:W-:Y:S01]  /*19a60*/  STL [R1+0x64c], R15 ;  /* 0x00064c0f01007387 */ /* 0x000fe20000100800 */
[----:B------:R-:W-:-:S03]  /*19a70*/  IMAD.MOV.U32 R194, RZ, RZ, R110 ;  /* 0x000000ffffc27224 */ /* 0x000fc600078e006e */
        /* <DEDUP_REMOVED lines=85> */
[----:B------:R-:W-:Y:S04]  /*19fd0*/  STL [R1+0x460], R24 ;  /* 0x0004601801007387 */ /* 0x000fe80000100800 */
[----:B------:R1:W-:Y:S04]  /*19fe0*/  STL.128 [R1+0xc20], R24 ;  /* 0x000c201801007387 */ /* 0x0003e80000100c00 */
[----:B0-----:R-:W2:Y:S04]  /*19ff0*/  LDL.LU.128 R152, [R1+0xc30] ;  /* 0x000c300001987983 */ /* 0x001ea80000300c00 */
[----:B------:R-:W2:Y:S04]  /*1a000*/  LDL.LU.128 R28, [R1+0x470] ;  /* 0x00047000011c7983 */ /* 0x000ea80000300c00 */
[----:B------:R-:W2:Y:S04]  /*1a010*/  LDL.LU.128 R32, [R1+0x480] ;  /* 0x0004800001207983 */ /* 0x000ea80000300c00 */
        /* <DEDUP_REMOVED lines=29> */
[----:B------:R-:W2:Y:S01]  /*1a1f0*/  LDL.LU.128 R148, [R1+0x650] ;  /* 0x0006500001947983 */ /* 0x000ea20000300c00 */
[----:B------:R-:W-:-:S03]  /*1a200*/  IMAD.MOV.U32 R192, RZ, RZ, R4 ;  /* 0x000000ffffc07224 */ /* 0x000fc600078e0004 */
[----:B------:R-:W-:Y:S04]  /*1a210*/  STL.128 [R1+0x320], R160 ;  /* 0x000320a001007387 */ /* 0x000fe80000100c00 */
[----:B------:R0:W-:Y:S04]  /*1a220*/  STL.128 [R1+0x3a0], R192 ;  /* 0x0003a0c001007387 */ /* 0x0001e80000100c00 */
[----:B------:R1:W-:Y:S04]  /*1a230*/  STL.128 [R1+0x330], R164 ;  /* 0x000330a401007387 */ /* 0x0003e80000100c00 */
[----:B------:R3:W-:Y:S04]  /*1a240*/  STL.128 [R1+0x340], R168 ;  /* 0x000340a801007387 */ /* 0x0007e80000100c00 */
[----:B------:R4:W-:Y:S04]  /*1a250*/  STL.128 [R1+0x350], R172 ;  /* 0x000350ac01007387 */ /* 0x0009e80000100c00 */
[----:B0-----:R-:W2:Y:S04]  /*1a260*/  LDL.LU R192, [R1+0xc90] ;  /* 0x000c900001c07983 */ /* 0x001ea80000300800 */
[----:B-1----:R-:W2:Y:S04]  /*1a270*/  LDL.LU.64 R164, [R1+0xc48] ;  /* 0x000c480001a47983 */ /* 0x002ea80000300a00 */
[----:B---3--:R-:W3:Y:S04]  /*1a280*/  LDL.LU.64 R170, [R1+0xc50] ;  /* 0x000c500001aa7983 */ /* 0x008ee80000300a00 */
[----:B----4-:R-:W4:Y:S04]  /*1a290*/  LDL.LU.128 R172, [R1+0xc60] ;  /* 0x000c600001ac7983 */ /* 0x010f280000300c00 */
[----:B------:R-:W3:Y:S04]  /*1a2a0*/  LDL.LU.64 R162, [R1+0xc40] ;  /* 0x000c400001a27983 */ /* 0x000ee80000300a00 */
[----:B------:R0:W-:Y:S04]  /*1a2b0*/  STL.128 [R1+0x360], R176 ;  /* 0x000360b001007387 */ /* 0x0001e80000100c00 */
[----:B------:R1:W-:Y:S04]  /*1a2c0*/  STL.128 [R1+0x370], R180 ;  /* 0x000370b401007387 */ /* 0x0003e80000100c00 */
[----:B0-----:R-:W3:Y:S04]  /*1a2d0*/  LDL.LU.128 R176, [R1+0xc70] ;  /* 0x000c700001b07983 */ /* 0x001ee80000300c00 */
[----:B-1----:R-:W3:Y:S01]  /*1a2e0*/  LDL.LU.128 R180, [R1+0xc80] ;  /* 0x000c800001b47983 */ /* 0x002ee20000300c00 */
[----:B------:R-:W-:-:S03]  /*1a2f0*/  IMAD.MOV.U32 R232, RZ, RZ, R14 ;  /* 0x000000ffffe87224 */ /* 0x000fc600078e000e */
[----:B------:R0:W-:Y:S01]  /*1a300*/  STL.128 [R1+0x430], R228 ;  /* 0x000430e401007387 */ /* 0x0001e20000100c00 */
[----:B------:R-:W-:-:S03]  /*1a310*/  IMAD.MOV.U32 R4, RZ, RZ, R16 ;  /* 0x000000ffff047224 */ /* 0x000fc600078e0010 */
[----:B------:R-:W-:Y:S04]  /*1a320*/  STL.128 [R1+0x310], R156 ;  /* 0x0003109c01007387 */ /* 0x000fe80000100c00 */
[----:B------:R-:W-:Y:S04]  /*1a330*/  STL.128 [R1+0x380], R184 ;  /* 0x000380b801007387 */ /* 0x000fe80000100c00 */
[----:B------:R-:W-:Y:S01]  /*1a340*/  STL.128 [R1+0x390], R188 ;  /* 0x000390bc01007387 */ /* 0x000fe20000100c00 */
[----:B0-----:R-:W-:-:S03]  /*1a350*/  IMAD.MOV.U32 R228, RZ, RZ, R20 ;  /* 0x000000ffffe47224 */ /* 0x001fc600078e0014 */
[----:B------:R-:W-:Y:S01]  /*1a360*/  STL.128 [R1+0x3b0], R196 ;  /* 0x0003b0c401007387 */ /* 0x000fe20000100c00 */
[----:B------:R-:W-:Y:S02]  /*1a370*/  IMAD.MOV.U32 R229, RZ, RZ, R19 ;  /* 0x000000ffffe57224 */ /* 0x000fe400078e0013 */
[----:B------:R-:W-:Y:S02]  /*1a380*/  IMAD.MOV.U32 R230, RZ, RZ, R18 ;  /* 0x000000ffffe67224 */ /* 0x000fe400078e0012 */
[----:B------:R-:W-:Y:S01]  /*1a390*/  IMAD.MOV.U32 R231, RZ, RZ, R15 ;  /* 0x000000ffffe77224 */ /* 0x000fe200078e000f */
[----:B------:R-:W-:Y:S01]  /*1a3a0*/  STL.128 [R1+0x3d0], R204 ;  /* 0x0003d0cc01007387 */ /* 0x000fe20000100c00 */
[----:B------:R-:W-:Y:S02]  /*1a3b0*/  IMAD.MOV.U32 R225, RZ, RZ, R23 ;  /* 0x000000ffffe17224 */ /* 0x000fe400078e0017 */
[----:B------:R-:W-:Y:S01]  /*1a3c0*/  IMAD.MOV.U32 R226, RZ, RZ, R22 ;  /* 0x000000ffffe27224 */ /* 0x000fe200078e0016 */
[----:B------:R-:W-:Y:S04]  /*1a3d0*/  STL.128 [R1+0x3c0], R200 ;  /* 0x0003c0c801007387 */ /* 0x000fe80000100c00 */
[----:B------:R-:W-:Y:S04]  /*1a3e0*/  STL.128 [R1+0x430], R228 ;  /* 0x000430e401007387 */ /* 0x000fe80000100c00 */
[----:B------:R-:W-:Y:S04]  /*1a3f0*/  STL.128 [R1+0x440], R232 ;  /* 0x000440e801007387 */ /* 0x000fe80000100c00 */
[----:B------:R-:W-:Y:S04]  /*1a400*/  STL.128 [R1+0x250], R8 ;  /* 0x0002500801007387 */ /* 0x000fe80000100c00 */
[----:B------:R-:W-:Y:S01]  /*1a410*/  STL.128 [R1+0x250], R4 ;  /* 0x0002500401007387 */ /* 0x000fe20000100c00 */
[----:B--2---:R-:W-:-:S03]  /*1a420*/  WARPGROUP.ARRIVE ;  /* 0x00000000000079c5 */ /* 0x004fc60000000000 */
[----:B----4-:R0:W-:Y:S03]  /*1a430*/  STL.64 [R1+0xbb8], R174 ;  /* 0x000bb8ae01007387 */ /* 0x0101e60000100a00 */
[----:B------:R-:W-:Y:S01]  /*1a440*/  HGMMA.64x256x16.F32 R24, R152, gdesc[UR4].tnspB, R24, gsb0 ;  /* 0x43e0000498187df0 */ /* 0x000fe20008000818 */
[----:B---3--:R1:W-:Y:S04]  /*1a450*/  STL.128 [R1+0xbc0], R176 ;  /* 0x000bc0b001007387 */ /* 0x0083e80000100c00 */
[----:B------:R2:W-:Y:S04]  /*1a460*/  STL.128 [R1+0xbd0], R180 ;  /* 0x000bd0b401007387 */ /* 0x0005e80000100c00 */
[----:B0-----:R-:W3:Y:S01]  /*1a470*/  LDL.LU.64 R174, [R1+0xbb8] ;  /* 0x000bb80001ae7983 */ /* 0x001ee20000300a00 */
[----:B------:R-:W-:-:S02]  /*1a480*/  IMAD.MOV.U32 R227, RZ, RZ, R21 ;  /* 0x000000ffffe37224 */ /* 0x000fc400078e0015 */
[----:B------:R-:W-:Y:S02]  /*1a490*/  VIADD R16, R12, 0x200 ;  /* 0x000002000c107836 */ /* 0x000fe40000000000 */
[----:B------:R-:W-:Y:S01]  /*1a4a0*/  IMAD.MOV.U32 R17, RZ, RZ, R13 ;  /* 0x000000ffff117224 */ /* 0x000fe200078e000d */
[----:B------:R-:W-:Y:S04]  /*1a4b0*/  STL.128 [R1+0x3e0], R208 ;  /* 0x0003e0d001007387 */ /* 0x000fe80000100c00 */
[----:B-1----:R-:W4:Y:S04]  /*1a4c0*/  LDL.LU.128 R176, [R1+0xbc0] ;  /* 0x000bc00001b07983 */ /* 0x002f280000300c00 */
[----:B--2---:R-:W2:Y:S04]  /*1a4d0*/  LDL.LU.128 R180, [R1+0xbd0] ;  /* 0x000bd00001b47983 */ /* 0x004ea80000300c00 */
[----:B------:R-:W-:Y:S04]  /*1a4e0*/  STL.128 [R1+0x3f0], R212 ;  /* 0x0003f0d401007387 */ /* 0x000fe80000100c00 */
[----:B------:R-:W-:Y:S04]  /*1a4f0*/  STL.128 [R1+0x400], R216 ;  /* 0x000400d801007387 */ /* 0x000fe80000100c00 */
[----:B------:R-:W-:Y:S04]  /*1a500*/  STL.128 [R1+0x410], R220 ;  /* 0x000410dc01007387 */ /* 0x000fe80000100c00 */
[----:B------:R-:W3:Y:S01]  /*1a510*/  LDL.LU.64 R232, [R1+0xc98] ;  /* 0x000c980001e87983 */ /* 0x000ee20000300a00 */
[----:B------:R-:W-:-:S02]  /*1a520*/  WARPGROUP.DEPBAR.LE gsb0, 0x0 ;  /* 0x00008000000079c5 */ /* 0x000fc40000010000 */
[----:B------:R-:W-:Y:S01]  /*1a530*/  IMAD.MOV.U32 R160, RZ, RZ, R76 ;  /* 0x000000ffffa07224 */ /* 0x000fe200078e004c */
[----:B------:R-:W-:Y:S01]  /*1a540*/  STL.128 [R1+0x520], R72 ;  /* 0x0005204801007387 */ /* 0x000fe20000100c00 */
        /* <DEDUP_REMOVED lines=28> */
[----:B------:R0:W-:Y:S01]  /*1a710*/  STL.128 [R1+0x460], R24 ;  /* 0x0004601801007387 */ /* 0x0001e20000100c00 */
[----:B------:R-:W-:-:S03]  /*1a720*/  IMAD.MOV.U32 R2, RZ, RZ, R88 ;  /* 0x000000ffff027224 */ /* 0x000fc600078e0058 */
[----:B------:R-:W4:Y:S01]  /*1a730*/  LDL.LU.128 R120, [R1+0x520] ;  /* 0x0005200001787983 */ /* 0x000f220000300c00 */
[----:B------:R-:W-:Y:S02]  /*1a740*/  IMAD.MOV.U32 R3, RZ, RZ, R89 ;  /* 0x000000ffff037224 */ /* 0x000fe400078e0059 */
[----:B------:R-:W-:Y:S01]  /*1a750*/  IMAD.MOV.U32 R22, RZ, RZ, R90 ;  /* 0x000000ffff167224 */ /* 0x000fe200078e005a */
[----:B------:R-:W-:Y:S01]  /*1a760*/  STL.128 [R1+0x470], R28 ;  /* 0x0004701c01007387 */ /* 0x000fe20000100c00 */
[----:B------:R-:W-:Y:S02]  /*1a770*/  IMAD.MOV.U32 R23, RZ, RZ, R91 ;  /* 0x000000ffff177224 */ /* 0x000fe400078e005b */
        /* <DEDUP_REMOVED lines=20> */
[----:B------:R-:W-:-:S03]  /*1a8c0*/  F2FP.F16.F32.PACK_AB R152, R170, R171 ;  /* 0x000000abaa98723e */ /* 0x000fc600000000ff */
[----:B------:R-:W-:Y:S01]  /*1a8d0*/  STL.128 [R1+0x4f0], R60 ;  /* 0x0004f03c01007387 */ /* 0x000fe20000100c00 */
[----:B------:R-:W-:-:S03]  /*1a8e0*/  F2FP.F16.F32.PACK_AB R153, R163, R165 ;  /* 0x000000a5a399723e */ /* 0x000fc600000000ff */
[----:B------:R-:W-:Y:S01]  /*1a8f0*/  STL.128 [R1+0x500], R64 ;  /* 0x0005004001007387 */ /* 0x000fe20000100c00 */
[----:B------:R-:W-:-:S03]  /*1a900*/  F2FP.F16.F32.PACK_AB R154, R172, R173 ;  /* 0x000000adac9a723e */ /* 0x000fc600000000ff */
[----:B------:R-:W-:Y:S01]  /*1a910*/  STL.128 [R1+0x510], R68 ;  /* 0x0005104401007387 */ /* 0x000fe20000100c00 */
[----:B------:R-:W-:-:S03]  /*1a920*/  F2FP.F16.F32.PACK_AB R155, R162, R164 ;  /* 0x000000a4a29b723e */ /* 0x000fc600000000ff */
[----:B------:R1:W-:Y:S04]  /*1a930*/  STL.64 [R1+0x538], R78 ;  /* 0x0005384e01007387 */ /* 0x0003e80000100a00 */
[----:B------:R1:W-:Y:S04]  /*1a940*/  STL.64 [R1+0x540], R80 ;  /* 0x0005405001007387 */ /* 0x0003e80000100a00 */
[----:B------:R1:W-:Y:S04]  /*1a950*/  STL.64 [R1+0x558], R86 ;  /* 0x0005585601007387 */ /* 0x0003e80000100a00 */
[----:B0-----:R-:W2:Y:S04]  /*1a960*/  LDL.LU.128 R24, [R1+0xc20] ;  /* 0x000c200001187983 */ /* 0x001ea80000300c00 */
[----:B------:R0:W-:Y:S04]  /*1a970*/  STL.128 [R1+0xc10], R196 ;  /* 0x000c10c401007387 */ /* 0x0001e80000100c00 */
[----:B------:R0:W-:Y:S04]  /*1a980*/  STL.128 [R1+0xc00], R192 ;  /* 0x000c00c001007387 */ /* 0x0001e80000100c00 */
[----:B------:R0:W-:Y:S04]  /*1a990*/  STL.128 [R1+0xbf0], R188 ;  /* 0x000bf0bc01007387 */ /* 0x0001e80000100c00 */
[----:B------:R0:W-:Y:S04]  /*1a9a0*/  STL.128 [R1+0xbe0], R184 ;  /* 0x000be0b801007387 */ /* 0x0001e80000100c00 */
[----:B------:R0:W-:Y:S04]  /*1a9b0*/  STL.64 [R1+0xbb0], R168 ;  /* 0x000bb0a801007387 */ /* 0x0001e80000100a00 */
[----:B------:R0:W-:Y:S04]  /*1a9c0*/  STL.64 [R1+0xba8], R166 ;  /* 0x000ba8a601007387 */ /* 0x0001e80000100a00 */
[----:B------:R0:W-:Y:S04]  /*1a9d0*/  STL.64 [R1+0xba0], R160 ;  /* 0x000ba0a001007387 */ /* 0x0001e80000100a00 */
[----:B------:R0:W-:Y:S04]  /*1a9e0*/  STL.128 [R1+0xb90], R156 ;  /* 0x000b909c01007387 */ /* 0x0001e80000100c00 */
[----:B------:R-:W3:Y:S04]  /*1a9f0*/  LDL.LU.128 R72, [R1+0x460] ;  /* 0x0004600001487983 */ /* 0x000ee80000300c00 */
[----:B-1----:R-:W3:Y:S04]  /*1aa00*/  LDL.LU.128 R76, [R1+0x470] ;  /* 0x00047000014c7983 */ /* 0x002ee80000300c00 */
[----:B------:R-:W3:Y:S04]  /*1aa10*/  LDL.LU.128 R80, [R1+0x480] ;  /* 0x0004800001507983 */ /* 0x000ee80000300c00 */
        /* <DEDUP_REMOVED lines=9> */
[----:B------:R-:W3:Y:S04]  /*1aab0*/  LDL.LU R8, [R1+0x540] ;  /* 0x0005400001087983 */ /* 0x000ee80000300800 */
[----:B------:R-:W3:Y:S04]  /*1aac0*/  LDL.LU R9, [R1+0x544] ;  /* 0x0005440001097983 */ /* 0x000ee80000300800 */
[----:B------:R-:W3:Y:S04]  /*1aad0*/  LDL.LU R10, [R1+0x558] ;  /* 0x00055800010a7983 */ /* 0x000ee80000300800 */
[----:B------:R-:W3:Y:S04]  /*1aae0*/  LDL.LU R11, [R1+0x55c] ;  /* 0x00055c00010b7983 */ /* 0x000ee80000300800 */
[----:B------:R-:W3:Y:S04]  /*1aaf0*/  LDL.LU R6, [R1+0x538] ;  /* 0x0005380001067983 */ /* 0x000ee80000300800 */
[----:B------:R-:W3:Y:S04]  /*1ab00*/  LDL.LU R7, [R1+0x53c] ;  /* 0x00053c0001077983 */ /* 0x000ee80000300800 */
[----:B0-----:R-:W3:Y:S04]  /*1ab10*/  LDL.LU.128 R196, [R1+0xc10] ;  /* 0x000c100001c47983 */ /* 0x001ee80000300c00 */
[----:B------:R-:W3:Y:S04]  /*1ab20*/  LDL.LU.128 R192, [R1+0xc00] ;  /* 0x000c000001c07983 */ /* 0x000ee80000300c00 */
[----:B------:R-:W3:Y:S04]  /*1ab30*/  LDL.LU.128 R188, [R1+0xbf0] ;  /* 0x000bf00001bc7983 */ /* 0x000ee80000300c00 */
[----:B------:R-:W3:Y:S04]  /*1ab40*/  LDL.LU.128 R184, [R1+0xbe0] ;  /* 0x000be00001b87983 */ /* 0x000ee80000300c00 */
[----:B------:R-:W3:Y:S04]  /*1ab50*/  LDL.LU.64 R168, [R1+0xbb0] ;  /* 0x000bb00001a87983 */ /* 0x000ee80000300a00 */
[----:B------:R-:W3:Y:S04]  /*1ab60*/  LDL.LU.64 R166, [R1+0xba8] ;  /* 0x000ba80001a67983 */ /* 0x000ee80000300a00 */
[----:B------:R-:W3:Y:S04]  /*1ab70*/  LDL.LU.64 R160, [R1+0xba0] ;  /* 0x000ba00001a07983 */ /* 0x000ee80000300a00 */
[----:B------:R-:W3:Y:S04]  /*1ab80*/  LDL.LU.128 R156, [R1+0xb90] ;  /* 0x000b9000019c7983 */ /* 0x000ee80000300c00 */
[----:B------:R0:W-:Y:S04]  /*1ab90*/  STL.128 [R1+0xb80], R152 ;  /* 0x000b809801007387 */ /* 0x0001e80000100c00 */
[----:B0-----:R-:W3:Y:S01]  /*1aba0*/  LDL.LU.128 R152, [R1+0xb80] ;  /* 0x000b800001987983 */ /* 0x001ee20000300c00 */
[----:B------:R-:W-:Y:S01]  /*1abb0*/  R2UR UR6, R16 ;  /* 0x00000000100672ca */ /* 0x000fe200000e0000 */
[----:B------:R-:W-:Y:S01]  /*1abc0*/  IMAD.MOV.U32 R208, RZ, RZ, R124 ;  /* 0x000000ffffd07224 */ /* 0x000fe200078e007c */
[----:B------:R-:W-:Y:S01]  /*1abd0*/  R2UR UR7, R17 ;  /* 0x00000000110772ca */ /* 0x000fe200000e0000 */
[----:B------:R0:W-:Y:S01]  /*1abe0*/  STL.128 [R1+0x420], R224 ;  /* 0x000420e001007387 */ /* 0x0001e20000100c00 */
        /* <DEDUP_REMOVED lines=15> */
[----:B0-----:R-:W-:Y:S02]  /*1ace0*/  IMAD.MOV.U32 R224, RZ, RZ, R140 ;  /* 0x000000ffffe07224 */ /* 0x001fe400078e008c */
        /* <DEDUP_REMOVED lines=22> */
[----:B----4-:R-:W-:Y:S02]  /*1ae50*/  IMAD.MOV.U32 R17, RZ, RZ, R120 ;  /* 0x000000ffff117224 */ /* 0x010fe400078e0078 */
[----:B------:R-:W-:Y:S02]  /*1ae60*/  IMAD.MOV.U32 R16, RZ, RZ, R121 ;  /* 0x000000ffff107224 */ /* 0x000fe400078e0079 */
[----:B------:R-:W-:Y:S02]  /*1ae70*/  IMAD.MOV.U32 R5, RZ, RZ, R122 ;  /* 0x000000ffff057224 */ /* 0x000fe400078e007a */
[----:B------:R-:W-:Y:S01]  /*1ae80*/  IMAD.MOV.U32 R4, RZ, RZ, R123 ;  /* 0x000000ffff047224 */ /* 0x000fe200078e007b */
        /* <DEDUP_REMOVED lines=9> */
[----:B0-----:R-:W-:Y:S02]  /*1af20*/  IMAD.MOV.U32 R120, RZ, RZ, R204 ;  /* 0x000000ffff787224 */ /* 0x001fe400078e00cc */
[----:B------:R-:W-:Y:S02]  /*1af30*/  IMAD.MOV.U32 R121, RZ, RZ, R205 ;  /* 0x000000ffff797224 */ /* 0x000fe400078e00cd */
[----:B------:R-:W-:Y:S02]  /*1af40*/  IMAD.MOV.U32 R122, RZ, RZ, R206 ;  /* 0x000000ffff7a7224 */ /* 0x000fe400078e00ce */
[----:B------:R-:W-:Y:S02]  /*1af50*/  IMAD.MOV.U32 R123, RZ, RZ, R207 ;  /* 0x000000ffff7b7224 */ /* 0x000fe400078e00cf */
[----:B------:R-:W-:Y:S01]  /*1af60*/  IMAD.MOV.U32 R151, RZ, RZ, R0 ;  /* 0x000000ffff977224 */ /* 0x000fe200078e0000 */
[----:B--2---:R0:W-:Y:S04]  /*1af70*/  STL.128 [R1+0x250], R24 ;  /* 0x0002501801007387 */ /* 0x0041e80000100c00 */
[----:B---3--:R1:W-:Y:S01]  /*1af80*/  STL.128 [R1+0x250], R72 ;  /* 0x0002504801007387 */ /* 0x0083e20000100c00 */
[----:B0-----:R-:W-:-:S02]  /*1af90*/  IMAD.MOV.U32 R24, RZ, RZ, R72 ;  /* 0x000000ffff187224 */ /* 0x001fc400078e0048 */
        /* <DEDUP_REMOVED lines=58> */
[----:B-1----:R-:W-:-:S02]  /*1b340*/  IMAD.MOV.U32 R72, RZ, RZ, R17 ;  /* 0x000000ffff487224 */ /* 0x002fc400078e0011 */
[----:B------:R-:W-:Y:S02]  /*1b350*/  IMAD.MOV.U32 R73, RZ, RZ, R16 ;  /* 0x000000ffff497224 */ /* 0x000fe400078e0010 */
[----:B------:R-:W-:Y:S02]  /*1b360*/  IMAD.MOV.U32 R74, RZ, RZ, R5 ;  /* 0x000000ffff4a7224 */ /* 0x000fe400078e0005 */
[----:B------:R-:W-:Y:S02]  /*1b370*/  IMAD.MOV.U32 R75, RZ, RZ, R4 ;  /* 0x000000ffff4b7224 */ /* 0x000fe400078e0004 */
[----:B0-----:R-:W-:Y:S02]  /*1b380*/  IMAD.MOV.U32 R76, RZ, RZ, R160 ;  /* 0x000000ffff4c7224 */ /* 0x001fe400078e00a0 */
[----:B------:R-:W-:Y:S02]  /*1b390*/  IMAD.MOV.U32 R77, RZ, RZ, R161 ;  /* 0x000000ffff4d7224 */ /* 0x000fe400078e00a1 */
[----:B------:R-:W-:-:S02]  /*1b3a0*/  IMAD.MOV.U32 R78, RZ, RZ, R6 ;  /* 0x000000ffff4e7224 */ /* 0x000fc400078e0006 */
[----:B------:R-:W-:Y:S02]  /*1b3b0*/  IMAD.MOV.U32 R79, RZ, RZ, R7 ;  /* 0x000000ffff4f7224 */ /* 0x000fe400078e0007 */
[----:B--2---:R-:W-:Y:S02]  /*1b3c0*/  IMAD.MOV.U32 R80, RZ, RZ, R8 ;  /* 0x000000ffff507224 */ /* 0x004fe400078e0008 */
[----:B------:R-:W-:Y:S02]  /*1b3d0*/  IMAD.MOV.U32 R81, RZ, RZ, R9 ;  /* 0x000000ffff517224 */ /* 0x000fe400078e0009 */
[----:B------:R-:W-:Y:S02]  /*1b3e0*/  IMAD.MOV.U32 R82, RZ, RZ, R166 ;  /* 0x000000ffff527224 */ /* 0x000fe400078e00a6 */
[----:B------:R-:W-:Y:S02]  /*1b3f0*/  IMAD.MOV.U32 R83, RZ, RZ, R167 ;  /* 0x000000ffff537224 */ /* 0x000fe400078e00a7 */
[----:B---3--:R-:W-:-:S02]  /*1b400*/  IMAD.MOV.U32 R84, RZ, RZ, R168 ;  /* 0x000000ffff547224 */ /* 0x008fc400078e00a8 */
[----:B------:R-:W-:Y:S02]  /*1b410*/  IMAD.MOV.U32 R85, RZ, RZ, R169 ;  /* 0x000000ffff557224 */ /* 0x000fe400078e00a9 */
[----:B------:R-:W-:Y:S02]  /*1b420*/  IMAD.MOV.U32 R86, RZ, RZ, R10 ;  /* 0x000000ffff567224 */ /* 0x000fe400078e000a */
[----:B------:R-:W-:Y:S02]  /*1b430*/  IMAD.MOV.U32 R87, RZ, RZ, R11 ;  /* 0x000000ffff577224 */ /* 0x000fe400078e000b */
[----:B----4-:R-:W-:Y:S02]  /*1b440*/  IMAD.MOV.U32 R88, RZ, RZ, R2 ;  /* 0x000000ffff587224 */ /* 0x010fe400078e0002 */
        /* <DEDUP_REMOVED lines=34> */
[----:B------:R-:W-:-:S06]  /*1b670*/  IMAD.MOV.U32 R147, RZ, RZ, R156 ;  /* 0x000000ffff937224 */ /* 0x000fcc00078e009c */
[----:B------:R-:W-:-:S06]  /*1b680*/  WARPGROUP.ARRIVE ;  /* 0x00000000000079c5 */ /* 0x000fcc0000000000 */
[----:B------:R-:W-:Y:S01]  /*1b690*/  HGMMA.64x256x16.F32 R24, R152, gdesc[UR4].tnspB, R24, gsb0 ;  /* 0x43e0000498187df0 */ /* 0x000fe20008000818 */
[----:B------:R0:W-:Y:S01]  /*1b6a0*/  STL.128 [R1+0xb30], R176 ;  /* 0x000b30b001007387 */ /* 0x0001e20000100c00 */
[----:B------:R-:W-:-:S03]  /*1b6b0*/  IMAD.MOV.U32 R172, RZ, RZ, R2 ;  /* 0x000000ffffac7224 */ /* 0x000fc600078e0002 */
[----:B------:R1:W-:Y:S01]  /*1b6c0*/  STL [R1+0xb50], R192 ;  /* 0x000b50c001007387 */ /* 0x0003e20000100800 */
[----:B------:R-:W-:-:S03]  /*1b6d0*/  IMAD.MOV.U32 R173, RZ, RZ, R3 ;  /* 0x000000ffffad7224 */ /* 0x000fc600078e0003 */
[----:B------:R-:W-:Y:S04]  /*1b6e0*/  STL.128 [R1+0xb40], R180 ;  /* 0x000b40b401007387 */ /* 0x000fe80000100c00 */
[----:B------:R2:W-:Y:S01]  /*1b6f0*/  STL.64 [R1+0xb20], R174 ;  /* 0x000b20ae01007387 */ /* 0x0005e20000100a00 */
[----:B0-----:R-:W-:-:S03]  /*1b700*/  IMAD.MOV.U32 R176, RZ, RZ, R18 ;  /* 0x000000ffffb07224 */ /* 0x001fc600078e0012 */
[----:B------:R-:W-:Y:S01]  /*1b710*/  STL.64 [R1+0xb58], R232 ;  /* 0x000b58e801007387 */ /* 0x000fe20000100a00 */
[----:B------:R-:W-:Y:S02]  /*1b720*/  IMAD.MOV.U32 R177, RZ, RZ, R19 ;  /* 0x000000ffffb17224 */ /* 0x000fe400078e0013 */
[----:B------:R-:W-:Y:S01]  /*1b730*/  IMAD.MOV.U32 R178, RZ, RZ, R14 ;  /* 0x000000ffffb27224 */ /* 0x000fe200078e000e */
[----:B------:R-:W-:Y:S01]  /*1b740*/  STL.128 [R1+0x3b0], R196 ;  /* 0x0003b0c401007387 */ /* 0x000fe20000100c00 */
[----:B------:R-:W-:Y:S02]  /*1b750*/  IMAD.MOV.U32 R179, RZ, RZ, R235 ;  /* 0x000000ffffb37224 */ /* 0x000fe400078e00eb */
[----:B-1----:R-:W-:Y:S01]  /*1b760*/  IMAD.MOV.U32 R192, RZ, RZ, R228 ;  /* 0x000000ffffc07224 */ /* 0x002fe200078e00e4 */
[----:B------:R-:W-:Y:S01]  /*1b770*/  STL.128 [R1+0x410], R220 ;  /* 0x000410dc01007387 */ /* 0x000fe20000100c00 */
[----:B--2---:R-:W-:-:S03]  /*1b780*/  IMAD.MOV.U32 R174, RZ, RZ, R22 ;  /* 0x000000ffffae7224 */ /* 0x004fc600078e0016 */
[----:B------:R0:W-:Y:S01]  /*1b790*/  STL.128 [R1+0x360], R176 ;  /* 0x000360b001007387 */ /* 0x0001e20000100c00 */
[----:B------:R-:W-:Y:S02]  /*1b7a0*/  IMAD.MOV.U32 R175, RZ, RZ, R23 ;  /* 0x000000ffffaf7224 */ /* 0x000fe400078e0017 */
[----:B------:R-:W-:Y:S01]  /*1b7b0*/  IMAD.MOV.U32 R180, RZ, RZ, R234 ;  /* 0x000000ffffb47224 */ /* 0x000fe200078e00ea */
[----:B------:R-:W-:Y:S01]  /*1b7c0*/  STL.128 [R1+0x390], R188 ;  /* 0x000390bc01007387 */ /* 0x000fe20000100c00 */
[----:B------:R-:W-:Y:S02]  /*1b7d0*/  IMAD.MOV.U32 R181, RZ, RZ, R231 ;  /* 0x000000ffffb57224 */ /* 0x000fe400078e00e7 */
[----:B------:R-:W-:Y:S01]  /*1b7e0*/  IMAD.MOV.U32 R182, RZ, RZ, R230 ;  /* 0x000000ffffb67224 */ /* 0x000fe200078e00e6 */
[----:B------:R-:W-:Y:S01]  /*1b7f0*/  STL.128 [R1+0x380], R184 ;  /* 0x000380b801007387 */ /* 0x000fe20000100c00 */
[----:B------:R-:W-:-:S03]  /*1b800*/  IMAD.MOV.U32 R183, RZ, RZ, R229 ;  /* 0x000000ffffb77224 */ /* 0x000fc600078e00e5 */
[----:B------:R1:W-:Y:S04]  /*1b810*/  STL.128 [R1+0x3a0], R192 ;  /* 0x0003a0c001007387 */ /* 0x0003e80000100c00 */
[----:B0-----:R-:W2:Y:S04]  /*1b820*/  LDL.LU.128 R176, [R1+0xb30] ;  /* 0x000b300001b07983 */ /* 0x001ea80000300c00 */
[----:B------:R-:W-:Y:S04]  /*1b830*/  STL.128 [R1+0x350], R172 ;  /* 0x000350ac01007387 */ /* 0x000fe80000100c00 */
[----:B------:R0:W-:Y:S04]  /*1b840*/  STL.128 [R1+0x370], R180 ;  /* 0x000370b401007387 */ /* 0x0001e80000100c00 */
[----:B-1----:R-:W3:Y:S01]  /*1b850*/  LDL.LU R192, [R1+0xb50] ;  /* 0x000b500001c07983 */ /* 0x002ee20000300800 */
[----:B------:R-:W-:-:S03]  /*1b860*/  WARPGROUP.DEPBAR.LE gsb0, 0x0 ;  /* 0x00008000000079c5 */ /* 0x000fc60000010000 */
[----:B------:R1:W-:Y:S04]  /*1b870*/  STL.128 [R1+0xa80], R112 ;  /* 0x000a807001007387 */ /* 0x0003e80000100c00 */
[----:B------:R4:W-:Y:S04]  /*1b880*/  STL.128 [R1+0xa70], R108 ;  /* 0x000a706c01007387 */ /* 0x0009e80000100c00 */
[----:B0-----:R-:W3:Y:S04]  /*1b890*/  LDL.LU.128 R180, [R1+0xb40] ;  /* 0x000b400001b47983 */ /* 0x001ee80000300c00 */
[----:B------:R-:W3:Y:S04]  /*1b8a0*/  LDL.LU.64 R174, [R1+0xb20] ;  /* 0x000b200001ae7983 */ /* 0x000ee80000300a00 */
[----:B-1----:R-:W3:Y:S04]  /*1b8b0*/  LDL.LU.128 R112, [R1+0xa80] ;  /* 0x000a800001707983 */ /* 0x002ee80000300c00 */
[----:B----4-:R-:W4:Y:S01]  /*1b8c0*/  LDL.LU.128 R108, [R1+0xa70] ;  /* 0x000a7000016c7983 */ /* 0x010f220000300c00 */
[----:B------:R-:W-:-:S02]  /*1b8d0*/  IMAD.MOV.U32 R228, RZ, RZ, R159 ;  /* 0x000000ffffe47224 */ /* 0x000fc400078e009f */
[----:B------:R-:W-:Y:S01]  /*1b8e0*/  IMAD.MOV.U32 R229, RZ, RZ, R158 ;  /* 0x000000ffffe57224 */ /* 0x000fe200078e009e */
[----:B------:R-:W-:Y:S01]  /*1b8f0*/  STL [R1+0x51c], R71 ;  /* 0x00051c4701007387 */ /* 0x000fe20000100800 */
[----:B------:R-:W-:Y:S02]  /*1b900*/  IMAD.MOV.U32 R230, RZ, RZ, R157 ;  /* 0x000000ffffe67224 */ /* 0x000fe400078e009d */
[----:B------:R-:W-:Y:S01]  /*1b910*/  IMAD.MOV.U32 R231, RZ, RZ, R156 ;  /* 0x000000ffffe77224 */ /* 0x000fe200078e009c */
[----:B------:R-:W-:Y:S01]  /*1b920*/  STL [R1+0x518], R70 ;  /* 0x0005184601007387 */ /* 0x000fe20000100800 */
[----:B------:R-:W-:Y:S02]  /*1b930*/  IMAD.MOV.U32 R232, RZ, RZ, R21 ;  /* 0x000000ffffe87224 */ /* 0x000fe400078e0015 */
[----:B------:R-:W-:Y:S01]  /*1b940*/  IMAD.MOV.U32 R233, RZ, RZ, R20 ;  /* 0x000000ffffe97224 */ /* 0x000fe200078e0014 */
[----:B------:R-:W-:Y:S01]  /*1b950*/  STL [R1+0x514], R69 ;  /* 0x0005144501007387 */ /* 0x000fe20000100800 */
        /* <DEDUP_REMOVED lines=23> */
[----:B------:R-:W-:Y:S04]  /*1bad0*/  STL [R1+0x4f4], R61 ;  /* 0x0004f43d01007387 */ /* 0x000fe80000100800 */
[----:B------:R-:W-:Y:S01]  /*1bae0*/  STL [R1+0x4f0], R60 ;  /* 0x0004f03c01007387 */ /* 0x000fe20000100800 */
[----:B------:R-:W-:-:S03]  /*1baf0*/  IMAD.MOV.U32 R173, RZ, RZ, R89 ;  /* 0x000000ffffad7224 */ /* 0x000fc600078e0059 */
[----:B------:R0:W-:Y:S01]  /*1bb00*/  STL.128 [R1+0x420], R224 ;  /* 0x000420e001007387 */ /* 0x0001e20000100c00 */
[----:B------:R-:W-:-:S03]  /*1bb10*/  IMAD.MOV.U32 R172, RZ, RZ, R88 ;  /* 0x000000ffffac7224 */ /* 0x000fc600078e0058 */
[----:B------:R-:W-:Y:S04]  /*1bb20*/  STL [R1+0x4ec], R59 ;  /* 0x0004ec3b01007387 */ /* 0x000fe80000100800 */
[----:B------:R-:W-:Y:S04]  /*1bb30*/  STL [R1+0x4e8], R58 ;  /* 0x0004e83a01007387 */ /* 0x000fe80000100800 */
[----:B------:R-:W-:Y:S04]  /*1bb40*/  STL [R1+0x4e4], R57 ;  /* 0x0004e43901007387 */ /* 0x000fe80000100800 */
[----:B------:R-:W-:Y:S01]  /*1bb50*/  STL [R1+0x4e0], R56 ;  /* 0x0004e03801007387 */ /* 0x000fe20000100800 */
[----:B0-----:R-:W-:-:S02]  /*1bb60*/  IMAD.MOV.U32 R224, RZ, RZ, R99 ;  /* 0x000000ffffe07224 */ /* 0x001fc400078e0063 */
[----:B------:R-:W-:Y:S01]  /*1bb70*/  IMAD.MOV.U32 R225, RZ, RZ, R98 ;  /* 0x000000ffffe17224 */ /* 0x000fe200078e0062 */
[----:B------:R-:W4:Y:S01]  /*1bb80*/  LDL.LU.128 R104, [R1+0x4f0] ;  /* 0x0004f00001687983 */ /* 0x000f220000300c00 */
[----:B------:R-:W-:Y:S02]  /*1bb90*/  IMAD.MOV.U32 R226, RZ, RZ, R97 ;  /* 0x000000ffffe27224 */ /* 0x000fe400078e0061 */
[----:B------:R-:W-:Y:S01]  /*1bba0*/  IMAD.MOV.U32 R227, RZ, RZ, R96 ;  /* 0x000000ffffe37224 */ /* 0x000fe200078e0060 */
[----:B------:R0:W-:Y:S04]  /*1bbb0*/  STL.128 [R1+0x430], R228 ;  /* 0x000430e401007387 */ /* 0x0001e80000100c00 */
        /* <DEDUP_REMOVED lines=17> */
[----:B--2---:R-:W-:-:S03]  /*1bcd0*/  F2FP.F16.F32.PACK_AB R152, R178, R179 ;  /* 0x000000b3b298723e */ /* 0x004fc600000000ff */
[----:B------:R0:W-:Y:S04]  /*1bce0*/  STL.128 [R1+0x340], R168 ;  /* 0x000340a801007387 */ /* 0x0001e80000100c00 */
[----:B------:R-:W-:Y:S04]  /*1bcf0*/  STL [R1+0x4bc], R47 ;  /* 0x0004bc2f01007387 */ /* 0x000fe80000100800 */
[----:B------:R-:W-:Y:S04]  /*1bd00*/  STL [R1+0x4b8], R46 ;  /* 0x0004b82e01007387 */ /* 0x000fe80000100800 */
[----:B------:R-:W-:Y:S04]  /*1bd10*/  STL [R1+0x4b4], R45 ;  /* 0x0004b42d01007387 */ /* 0x000fe80000100800 */
[----:B------:R-:W-:Y:S01]  /*1bd20*/  STL [R1+0x4b0], R44 ;  /* 0x0004b02c01007387 */ /* 0x000fe20000100800 */
[----:B0-----:R-:W-:-:S02]  /*1bd30*/  IMAD.MOV.U32 R171, RZ, RZ, R87 ;  /* 0x000000ffffab7224 */ /* 0x001fc400078e0057 */
[----:B------:R-:W-:Y:S01]  /*1bd40*/  IMAD.MOV.U32 R170, RZ, RZ, R86 ;  /* 0x000000ffffaa7224 */ /* 0x000fe200078e0056 */
[----:B------:R-:W2:Y:S01]  /*1bd50*/  LDL.LU.128 R92, [R1+0x4c0] ;  /* 0x0004c000015c7983 */ /* 0x000ea20000300c00 */
[----:B------:R-:W-:Y:S02]  /*1bd60*/  IMAD.MOV.U32 R169, RZ, RZ, R85 ;  /* 0x000000ffffa97224 */ /* 0x000fe400078e0055 */
[----:B------:R-:W-:Y:S01]  /*1bd70*/  IMAD.MOV.U32 R168, RZ, RZ, R84 ;  /* 0x000000ffffa87224 */ /* 0x000fe200078e0054 */
[----:B------:R0:W-:Y:S01]  /*1bd80*/  STL.128 [R1+0x330], R164 ;  /* 0x000330a401007387 */ /* 0x0001e20000100c00 */
[----:B------:R-:W-:-:S03]  /*1bd90*/  IMAD.MOV.U32 R159, RZ, RZ, R75 ;  /* 0x000000ffff9f7224 */ /* 0x000fc600078e004b */
[----:B------:R-:W-:Y:S01]  /*1bda0*/  STL [R1+0x4ac], R43 ;  /* 0x0004ac2b01007387 */ /* 0x000fe20000100800 */
[----:B------:R-:W-:-:S03]  /*1bdb0*/  IMAD.MOV.U32 R158, RZ, RZ, R74 ;  /* 0x000000ffff9e7224 */ /* 0x000fc600078e004a */
[----:B------:R-:W-:Y:S01]  /*1bdc0*/  STL [R1+0x4a8], R42 ;  /* 0x0004a82a01007387 */ /* 0x000fe20000100800 */
[----:B------:R-:W-:-:S03]  /*1bdd0*/  IMAD.MOV.U32 R157, RZ, RZ, R73 ;  /* 0x000000ffff9d7224 */ /* 0x000fc600078e0049 */
[----:B------:R-:W-:Y:S01]  /*1bde0*/  STL [R1+0x4a4], R41 ;  /* 0x0004a42901007387 */ /* 0x000fe20000100800 */
[----:B------:R-:W-:-:S03]  /*1bdf0*/  IMAD.MOV.U32 R156, RZ, RZ, R72 ;  /* 0x000000ffff9c7224 */ /* 0x000fc600078e0048 */
[----:B------:R-:W-:Y:S01]  /*1be00*/  STL [R1+0x4a0], R40 ;  /* 0x0004a02801007387 */ /* 0x000fe20000100800 */
[----:B0-----:R-:W-:Y:S02]  /*1be10*/  IMAD.MOV.U32 R167, RZ, RZ, R83 ;  /* 0x000000ffffa77224 */ /* 0x001fe400078e0053 */
[----:B------:R-:W-:Y:S01]  /*1be20*/  IMAD.MOV.U32 R166, RZ, RZ, R82 ;  /* 0x000000ffffa67224 */ /* 0x000fe200078e0052 */
[----:B------:R-:W2:Y:S01]  /*1be30*/  LDL.LU.128 R88, [R1+0x4b0] ;  /* 0x0004b00001587983 */ /* 0x000ea20000300c00 */
[----:B------:R-:W-:Y:S02]  /*1be40*/  IMAD.MOV.U32 R165, RZ, RZ, R81 ;  /* 0x000000ffffa57224 */ /* 0x000fe400078e0051 */
[----:B------:R-:W-:Y:S01]  /*1be50*/  IMAD.MOV.U32 R164, RZ, RZ, R80 ;  /* 0x000000ffffa47224 */ /* 0x000fe200078e0050 */
        /* <DEDUP_REMOVED lines=11> */
[----:B------:R-:W-:Y:S04]  /*1bf10*/  STL [R1+0x48c], R35 ;  /* 0x00048c2301007387 */ /* 0x000fe80000100800 */
[----:B------:R-:W-:Y:S04]  /*1bf20*/  STL [R1+0x488], R34 ;  /* 0x0004882201007387 */ /* 0x000fe80000100800 */
[----:B------:R-:W-:Y:S04]  /*1bf30*/  STL [R1+0x484], R33 ;  /* 0x0004842101007387 */ /* 0x000fe80000100800 */
[----:B------:R-:W-:Y:S04]  /*1bf40*/  STL [R1+0x480], R32 ;  /* 0x0004802001007387 */ /* 0x000fe80000100800 */
[----:B------:R-:W2:Y:S04]  /*1bf50*/  LDL.LU.128 R80, [R1+0x490] ;  /* 0x0004900001507983 */ /* 0x000ea80000300c00 */
[----:B------:R-:W-:Y:S04]  /*1bf60*/  STL [R1+0x47c], R31 ;  /* 0x00047c1f01007387 */ /* 0x000fe80000100800 */
[----:B------:R-:W-:Y:S04]  /*1bf70*/  STL [R1+0x478], R30 ;  /* 0x0004781e01007387 */ /* 0x000fe80000100800 */
[----:B------:R-:W-:Y:S04]  /*1bf80*/  STL [R1+0x474], R29 ;  /* 0x0004741d01007387 */ /* 0x000fe80000100800 */
[----:B------:R-:W-:Y:S04]  /*1bf90*/  STL [R1+0x470], R28 ;  /* 0x0004701c01007387 */ /* 0x000fe80000100800 */
[----:B------:R-:W2:Y:S04]  /*1bfa0*/  LDL.LU.128 R76, [R1+0x480] ;  /* 0x00048000014c7983 */ /* 0x000ea80000300c00 */
        /* <DEDUP_REMOVED lines=9> */
[----:B------:R-:W2:Y:S04]  /*1c040*/  LDL.LU.128 R72, [R1+0x470] ;  /* 0x0004700001487983 */ /* 0x000ea80000300c00 */
[----:B0-----:R-:W2:Y:S04]  /*1c050*/  LDL.LU.128 R148, [R1+0xb10] ;  /* 0x000b100001947983 */ /* 0x001ea80000300c00 */
[----:B-1----:R-:W2:Y:S04]  /*1c060*/  LDL.LU.128 R144, [R1+0xb00] ;  /* 0x000b000001907983 */ /* 0x002ea80000300c00 */
[----:B---3--:R-:W3:Y:S04]  /*1c070*/  LDL.LU.128 R140, [R1+0xaf0] ;  /* 0x000af000018c7983 */ /* 0x008ee80000300c00 */
[----:B------:R-:W3:Y:S04]  /*1c080*/  LDL.LU.128 R136, [R1+0xae0] ;  /* 0x000ae00001887983 */ /* 0x000ee80000300c00 */
[----:B------:R-:W3:Y:S01]  /*1c090*/  LDL.LU.128 R132, [R1+0xad0] ;  /* 0x000ad00001847983 */ /* 0x000ee20000300c00 */
[----:B------:R-:W-:-:S03]  /*1c0a0*/  IMAD.MOV.U32 R199, RZ, RZ, R115 ;  /* 0x000000ffffc77224 */ /* 0x000fc600078e0073 */
[----:B----4-:R-:W4:Y:S01]  /*1c0b0*/  LDL.LU.128 R128, [R1+0xac0] ;  /* 0x000ac00001807983 */ /* 0x010f220000300c00 */
[----:B------:R-:W-:Y:S02]  /*1c0c0*/  IMAD.MOV.U32 R198, RZ, RZ, R114 ;  /* 0x000000ffffc67224 */ /* 0x000fe400078e0072 */
[----:B------:R-:W-:Y:S01]  /*1c0d0*/  IMAD.MOV.U32 R197, RZ, RZ, R113 ;  /* 0x000000ffffc57224 */ /* 0x000fe200078e0071 */
[----:B------:R-:W4:Y:S01]  /*1c0e0*/  LDL.LU.128 R124, [R1+0xab0] ;  /* 0x000ab000017c7983 */ /* 0x000f220000300c00 */
[----:B------:R-:W-:Y:S02]  /*1c0f0*/  IMAD.MOV.U32 R196, RZ, RZ, R112 ;  /* 0x000000ffffc47224 */ /* 0x000fe400078e0070 */
[----:B------:R-:W-:Y:S01]  /*1c100*/  IMAD.MOV.U32 R195, RZ, RZ, R111 ;  /* 0x000000ffffc37224 */ /* 0x000fe200078e006f */
[----:B------:R-:W3:Y:S01]  /*1c110*/  LDL.LU.128 R112, [R1+0x510] ;  /* 0x0005100001707983 */ /* 0x000ee20000300c00 */
[----:B------:R-:W-:Y:S02]  /*1c120*/  IMAD.MOV.U32 R194, RZ, RZ, R110 ;  /* 0x000000ffffc27224 */ /* 0x000fe400078e006e */
[----:B------:R-:W-:Y:S01]  /*1c130*/  IMAD.MOV.U32 R193, RZ, RZ, R109 ;  /* 0x000000ffffc17224 */ /* 0x000fe200078e006d */
[----:B------:R-:W4:Y:S01]  /*1c140*/  LDL.LU.128 R120, [R1+0xaa0] ;  /* 0x000aa00001787983 */ /* 0x000f220000300c00 */
[----:B------:R-:W-:-:S03]  /*1c150*/  IMAD.MOV.U32 R223, RZ, RZ, R108 ;  /* 0x000000ffffdf7224 */ /* 0x000fc600078e006c */
[----:B------:R-:W4:Y:S04]  /*1c160*/  LDL.LU.128 R108, [R1+0x500] ;  /* 0x00050000016c7983 */ /* 0x000f280000300c00 */
[----:B------:R-:W4:Y:S01]  /*1c170*/  LDL.LU.128 R116, [R1+0xa90] ;  /* 0x000a900001747983 */ /* 0x000f220000300c00 */
[----:B------:R-:W-:Y:S02]  /*1c180*/  F2FP.F16.F32.PACK_AB R153, R175, R177 ;  /* 0x000000b1af99723e */ /* 0x000fe400000000ff */
[----:B------:R-:W-:Y:S01]  /*1c190*/  F2FP.F16.F32.PACK_AB R154, R180, R181 ;  /* 0x000000b5b49a723e */ /* 0x000fe200000000ff */
[----:B------:R0:W-:Y:S01]  /*1c1a0*/  STL.128 [R1+0xa60], R192 ;  /* 0x000a60c001007387 */ /* 0x0001e20000100c00 */
[----:B------:R-:W-:-:S03]  /*1c1b0*/  F2FP.F16.F32.PACK_AB R155, R174, R176 ;  /* 0x000000b0ae9b723e */ /* 0x000fc600000000ff */
[----:B------:R1:W-:Y:S04]  /*1c1c0*/  STL.128 [R1+0xa50], R188 ;  /* 0x000a50bc01007387 */ /* 0x0003e80000100c00 */
[----:B------:R1:W-:Y:S04]  /*1c1d0*/  STL.128 [R1+0xa40], R184 ;  /* 0x000a40b801007387 */ /* 0x0003e80000100c00 */
[----:B------:R1:W-:Y:S04]  /*1c1e0*/  STL [R1+0xa28], R178 ;  /* 0x000a28b201007387 */ /* 0x0003e80000100800 */
[----:B------:R1:W-:Y:S04]  /*1c1f0*/  STL.64 [R1+0xa20], R172 ;  /* 0x000a20ac01007387 */ /* 0x0003e80000100a00 */
[----:B------:R1:W-:Y:S04]  /*1c200*/  STL.128 [R1+0xa10], R168 ;  /* 0x000a10a801007387 */ /* 0x0003e80000100c00 */
[----:B------:R1:W-:Y:S04]  /*1c210*/  STL.128 [R1+0xa00], R164 ;  /* 0x000a00a401007387 */ /* 0x0003e80000100c00 */
[----:B------:R1:W-:Y:S04]  /*1c220*/  STL.128 [R1+0x9f0], R160 ;  /* 0x0009f0a001007387 */ /* 0x0003e80000100c00 */
[----:B------:R1:W-:Y:S04]  /*1c230*/  STL.128 [R1+0x9e0], R156 ;  /* 0x0009e09c01007387 */ /* 0x0003e80000100c00 */
[----:B0-----:R-:W4:Y:S04]  /*1c240*/  LDL.LU.128 R192, [R1+0xa60] ;  /* 0x000a600001c07983 */ /* 0x001f280000300c00 */
[----:B-1----:R-:W4:Y:S04]  /*1c250*/  LDL.LU.128 R188, [R1+0xa50] ;  /* 0x000a500001bc7983 */ /* 0x002f280000300c00 */
[----:B------:R-:W4:Y:S04]  /*1c260*/  LDL.LU.128 R184, [R1+0xa40] ;  /* 0x000a400001b87983 */ /* 0x000f280000300c00 */
[----:B------:R-:W4:Y:S04]  /*1c270*/  LDL.LU R178, [R1+0xa28] ;  /* 0x000a280001b27983 */ /* 0x000f280000300800 */
[----:B------:R-:W4:Y:S04]  /*1c280*/  LDL.LU.64 R172, [R1+0xa20] ;  /* 0x000a200001ac7983 */ /* 0x000f280000300a00 */
[----:B------:R-:W4:Y:S04]  /*1c290*/  LDL.LU.128 R168, [R1+0xa10] ;  /* 0x000a100001a87983 */ /* 0x000f280000300c00 */
[----:B------:R-:W4:Y:S04]  /*1c2a0*/  LDL.LU.128 R164, [R1+0xa00] ;  /* 0x000a000001a47983 */ /* 0x000f280000300c00 */
[----:B------:R-:W4:Y:S04]  /*1c2b0*/  LDL.LU.128 R160, [R1+0x9f0] ;  /* 0x0009f00001a07983 */ /* 0x000f280000300c00 */
[----:B------:R-:W4:Y:S04]  /*1c2c0*/  LDL.LU.128 R156, [R1+0x9e0] ;  /* 0x0009e000019c7983 */ /* 0x000f280000300c00 */
[----:B------:R0:W-:Y:S01]  /*1c2d0*/  STL.128 [R1+0x9d0], R152 ;  /* 0x0009d09801007387 */ /* 0x0001e20000100c00 */
[----:B------:R-:W-:-:S02]  /*1c2e0*/  IMAD.MOV.U32 R59, RZ, RZ, R107 ;  /* 0x000000ffff3b7224 */ /* 0x000fc400078e006b */
[----:B------:R-:W-:Y:S02]  /*1c2f0*/  IMAD.MOV.U32 R58, RZ, RZ, R106 ;  /* 0x000000ffff3a7224 */ /* 0x000fe400078e006a */
[----:B------:R-:W-:Y:S01]  /*1c300*/  VIADD R12, R12, 0x280 ;  /* 0x000002800c0c7836 */ /* 0x000fe20000000000 */
[----:B------:R-:W-:Y:S01]  /*1c310*/  R2UR UR7, R13 ;  /* 0x000000000d0772ca */ /* 0x000fe200000e0000 */
[----:B------:R-:W-:Y:S01]  /*1c320*/  IMAD.MOV.U32 R57, RZ, RZ, R105 ;  /* 0x000000ffff397224 */ /* 0x000fe200078e0069 */
[----:B------:R-:W-:Y:S01]  /*1c330*/  STL.128 [R1+0x3c0], R200 ;  /* 0x0003c0c801007387 */ /* 0x000fe20000100c00 */
[----:B------:R-:W-:Y:S02]  /*1c340*/  IMAD.MOV.U32 R56, RZ, RZ, R104 ;  /* 0x000000ffff387224 */ /* 0x000fe400078e0068 */
[----:B------:R-:W-:Y:S01]  /*1c350*/  IMAD.MOV.U32 R55, RZ, RZ, R103 ;  /* 0x000000ffff377224 */ /* 0x000fe200078e0067 */
[----:B------:R-:W-:Y:S04]  /*1c360*/  STL.128 [R1+0x3d0], R204 ;  /* 0x0003d0cc01007387 */ /* 0x000fe80000100c00 */
[----:B0-----:R-:W4:Y:S01]  /*1c370*/  LDL.LU.128 R152, [R1+0x9d0] ;  /* 0x0009d00001987983 */ /* 0x001f220000300c00 */
[----:B------:R-:W-:-:S02]  /*1c380*/  IMAD.MOV.U32 R54, RZ, RZ, R102 ;  /* 0x000000ffff367224 */ /* 0x000fc400078e0066 */
[----:B------:R-:W-:Y:S01]  /*1c390*/  IMAD.MOV.U32 R53, RZ, RZ, R101 ;  /* 0x000000ffff357224 */ /* 0x000fe200078e0065 */
[----:B------:R-:W-:Y:S01]  /*1c3a0*/  STL.128 [R1+0x3e0], R208 ;  /* 0x0003e0d001007387 */ /* 0x000fe20000100c00 */
[----:B------:R-:W-:Y:S01]  /*1c3b0*/  IMAD.MOV.U32 R52, RZ, RZ, R100 ;  /* 0x000000ffff347224 */ /* 0x000fe200078e0064 */
[----:B------:R-:W-:Y:S01]  /*1c3c0*/  R2UR UR6, R12 ;  /* 0x000000000c0672ca */ /* 0x000fe200000e0000 */
[----:B------:R-:W-:Y:S01]  /*1c3d0*/  IMAD.MOV.U32 R0, RZ, RZ, R24 ;  /* 0x000000ffff007224 */ /* 0x000fe200078e0018 */
[----:B------:R-:W-:Y:S01]  /*1c3e0*/  STL.128 [R1+0x3f0], R212 ;  /* 0x0003f0d401007387 */ /* 0x000fe20000100c00 */
[----:B------:R-:W-:-:S03]  /*1c3f0*/  IMAD.MOV.U32 R51, RZ, RZ, R99 ;  /* 0x000000ffff337224 */ /* 0x000fc600078e0063 */
[----:B------:R-:W-:Y:S01]  /*1c400*/  STL.128 [R1+0x400], R216 ;  /* 0x000400d801007387 */ /* 0x000fe20000100c00 */
        /* <DEDUP_REMOVED lines=8> */
[----:B------:R-:W4:Y:S04]  /*1c490*/  LDL.LU.64 R232, [R1+0xb58] ;  /* 0x000b580001e87983 */ /* 0x000f280000300a00 */
[----:B------:R-:W4:Y:S01]  /*1c4a0*/  LDL.LU R22, [R1+0xb70] ;  /* 0x000b700001167983 */ /* 0x000f220000300800 */
[----:B--2---:R-:W-:-:S03]  /*1c4b0*/  IMAD.MOV.U32 R47, RZ, RZ, R95 ;  /* 0x000000ffff2f7224 */ /* 0x004fc600078e005f */
[----:B------:R-:W2:Y:S01]  /*1c4c0*/  LDL.LU R23, [R1+0xb6c] ;  /* 0x000b6c0001177983 */ /* 0x000ea20000300800 */
[----:B------:R-:W-:Y:S02]  /*1c4d0*/  IMAD.MOV.U32 R46, RZ, RZ, R94 ;  /* 0x000000ffff2e7224 */ /* 0x000fe400078e005e */
[----:B------:R-:W-:Y:S01]  /*1c4e0*/  IMAD.MOV.U32 R45, RZ, RZ, R93 ;  /* 0x000000ffff2d7224 */ /* 0x000fe200078e005d */
[----:B------:R-:W2:Y:S01]  /*1c4f0*/  LDL.LU R18, [R1+0xb68] ;  /* 0x000b680001127983 */ /* 0x000ea20000300800 */
[----:B------:R-:W-:Y:S02]  /*1c500*/  IMAD.MOV.U32 R44, RZ, RZ, R92 ;  /* 0x000000ffff2c7224 */ /* 0x000fe400078e005c */
[----:B0-----:R-:W-:Y:S01]  /*1c510*/  IMAD.MOV.U32 R96, RZ, RZ, R227 ;  /* 0x000000ffff607224 */ /* 0x001fe200078e00e3 */
[----:B------:R0:W-:Y:S01]  /*1c520*/  STL.128 [R1+0x2b0], R92 ;  /* 0x0002b05c01007387 */ /* 0x0001e20000100c00 */
[----:B------:R-:W-:Y:S02]  /*1c530*/  IMAD.MOV.U32 R97, RZ, RZ, R226 ;  /* 0x000000ffff617224 */ /* 0x000fe400078e00e2 */
[----:B------:R-:W-:Y:S01]  /*1c540*/  IMAD.MOV.U32 R98, RZ, RZ, R225 ;  /* 0x000000ffff627224 */ /* 0x000fe200078e00e1 */
[----:B------:R-:W2:Y:S01]  /*1c550*/  LDL.LU R19, [R1+0xb64] ;  /* 0x000b640001137983 */ /* 0x000ea20000300800 */
[----:B------:R-:W-:-:S03]  /*1c560*/  IMAD.MOV.U32 R99, RZ, RZ, R224 ;  /* 0x000000ffff637224 */ /* 0x000fc600078e00e0 */
[----:B------:R-:W2:Y:S04]  /*1c570*/  LDL.LU R14, [R1+0xb60] ;  /* 0x000b6000010e7983 */ /* 0x000ea80000300800 */
[----:B------:R1:W5:Y:S01]  /*1c580*/  LDL.LU R2, [R1+0xb78] ;  /* 0x000b780001027983 */ /* 0x0003620000300800 */
[----:B------:R-:W-:-:S03]  /*1c590*/  IMAD.MOV.U32 R43, RZ, RZ, R91 ;  /* 0x000000ffff2b7224 */ /* 0x000fc600078e005b */
[----:B------:R1:W5:Y:S01]  /*1c5a0*/  LDL.LU R3, [R1+0xb74] ;  /* 0x000b740001037983 */ /* 0x0003620000300800 */
[----:B------:R-:W-:Y:S02]  /*1c5b0*/  IMAD.MOV.U32 R42, RZ, RZ, R90 ;  /* 0x000000ffff2a7224 */ /* 0x000fe400078e005a */
[----:B------:R-:W-:Y:S02]  /*1c5c0*/  IMAD.MOV.U32 R41, RZ, RZ, R89 ;  /* 0x000000ffff297224 */ /* 0x000fe400078e0059 */
[----:B------:R-:W-:Y:S01]  /*1c5d0*/  IMAD.MOV.U32 R40, RZ, RZ, R88 ;  /* 0x000000ffff287224 */ /* 0x000fe200078e0058 */
[----:B------:R1:W-:Y:S01]  /*1c5e0*/  STL.128 [R1+0x2a0], R88 ;  /* 0x0002a05801007387 */ /* 0x0003e20000100c00 */
[----:B0-----:R-:W-:Y:S02]  /*1c5f0*/  IMAD.MOV.U32 R92, RZ, RZ, R231 ;  /* 0x000000ffff5c7224 */ /* 0x001fe400078e00e7 */
[----:B------:R-:W-:Y:S02]  /*1c600*/  IMAD.MOV.U32 R93, RZ, RZ, R230 ;  /* 0x000000ffff5d7224 */ /* 0x000fe400078e00e6 */
[----:B------:R-:W-:-:S02]  /*1c610*/  IMAD.MOV.U32 R94, RZ, RZ, R229 ;  /* 0x000000ffff5e7224 */ /* 0x000fc400078e00e5 */
[----:B------:R-:W-:Y:S02]  /*1c620*/  IMAD.MOV.U32 R95, RZ, RZ, R228 ;  /* 0x000000ffff5f7224 */ /* 0x000fe400078e00e4 */
[----:B------:R-:W-:Y:S02]  /*1c630*/  IMAD.MOV.U32 R39, RZ, RZ, R87 ;  /* 0x000000ffff277224 */ /* 0x000fe400078e0057 */
[----:B------:R-:W-:Y:S02]  /*1c640*/  IMAD.MOV.U32 R38, RZ, RZ, R86 ;  /* 0x000000ffff267224 */ /* 0x000fe400078e0056 */
[----:B------:R-:W-:Y:S02]  /*1c650*/  IMAD.MOV.U32 R37, RZ, RZ, R85 ;  /* 0x000000ffff257224 */ /* 0x000fe400078e0055 */
[----:B------:R-:W-:Y:S01]  /*1c660*/  IMAD.MOV.U32 R36, RZ, RZ, R84 ;  /* 0x000000ffff247224 */ /* 0x000fe200078e0054 */
[----:B------:R-:W-:Y:S01]  /*1c670*/  STL.128 [R1+0x290], R84 ;  /* 0x0002905401007387 */ /* 0x000fe20000100c00 */
[----:B-1----:R-:W-:-:S02]  /*1c680*/  IMAD.MOV.U32 R90, RZ, RZ, R235 ;  /* 0x000000ffff5a7224 */ /* 0x002fc400078e00eb */
[----:B------:R-:W-:Y:S02]  /*1c690*/  IMAD.MOV.U32 R91, RZ, RZ, R234 ;  /* 0x000000ffff5b7224 */ /* 0x000fe400078e00ea */
[----:B------:R-:W-:Y:S02]  /*1c6a0*/  IMAD.MOV.U32 R35, RZ, RZ, R83 ;  /* 0x000000ffff237224 */ /* 0x000fe400078e0053 */
[----:B------:R-:W-:Y:S02]  /*1c6b0*/  IMAD.MOV.U32 R34, RZ, RZ, R82 ;  /* 0x000000ffff227224 */ /* 0x000fe400078e0052 */
[----:B------:R-:W-:Y:S02]  /*1c6c0*/  IMAD.MOV.U32 R33, RZ, RZ, R81 ;  /* 0x000000ffff217224 */ /* 0x000fe400078e0051 */
[----:B------:R-:W-:Y:S01]  /*1c6d0*/  IMAD.MOV.U32 R32, RZ, RZ, R80 ;  /* 0x000000ffff207224 */ /* 0x000fe200078e0050 */
[----:B------:R-:W-:Y:S01]  /*1c6e0*/  STL.128 [R1+0x280], R80 ;  /* 0x0002805001007387 */ /* 0x000fe20000100c00 */
[----:B------:R-:W-:-:S02]  /*1c6f0*/  IMAD.MOV.U32 R31, RZ, RZ, R79 ;  /* 0x000000ffff1f7224 */ /* 0x000fc400078e004f */
[----:B------:R-:W-:Y:S02]  /*1c700*/  IMAD.MOV.U32 R30, RZ, RZ, R78 ;  /* 0x000000ffff1e7224 */ /* 0x000fe400078e004e */
[----:B------:R-:W-:Y:S02]  /*1c710*/  IMAD.MOV.U32 R29, RZ, RZ, R77 ;  /* 0x000000ffff1d7224 */ /* 0x000fe400078e004d */
[----:B------:R-:W-:Y:S01]  /*1c720*/  IMAD.MOV.U32 R28, RZ, RZ, R76 ;  /* 0x000000ffff1c7224 */ /* 0x000fe200078e004c */
[----:B------:R-:W-:Y:S01]  /*1c730*/  STL.128 [R1+0x270], R76 ;  /* 0x0002704c01007387 */ /* 0x000fe20000100c00 */
        /* <DEDUP_REMOVED lines=12> */
[----:B---3--:R-:W-:Y:S02]  /*1c800*/  IMAD.MOV.U32 R67, RZ, RZ, R115 ;  /* 0x000000ffff437224 */ /* 0x008fe400078e0073 */
[----:B------:R-:W-:Y:S02]  /*1c810*/  IMAD.MOV.U32 R66, RZ, RZ, R114 ;  /* 0x000000ffff427224 */ /* 0x000fe400078e0072 */
[----:B------:R-:W-:-:S02]  /*1c820*/  IMAD.MOV.U32 R65, RZ, RZ, R113 ;  /* 0x000000ffff417224 */ /* 0x000fc400078e0071 */
[----:B------:R-:W-:Y:S02]  /*1c830*/  IMAD.MOV.U32 R64, RZ, RZ, R112 ;  /* 0x000000ffff407224 */ /* 0x000fe400078e0070 */
[----:B----4-:R-:W-:Y:S02]  /*1c840*/  IMAD.MOV.U32 R63, RZ, RZ, R111 ;  /* 0x000000ffff3f7224 */ /* 0x010fe400078e006f */
        /* <DEDUP_REMOVED lines=82> */
[----:B0-----:R-:W-:Y:S02]  /*1cd70*/  IMAD.MOV.U32 R72, RZ, RZ, R156 ;  /* 0x000000ffff487224 */ /* 0x001fe400078e009c */
        /* <DEDUP_REMOVED lines=68> */
[----:B------:R-:W-:-:S06]  /*1d1c0*/  IMAD.MOV.U32 R151, RZ, RZ, R4 ;  /* 0x000000ffff977224 */ /* 0x000fcc00078e0004 */
[----:B------:R-:W-:-:S06]  /*1d1d0*/  WARPGROUP.ARRIVE ;  /* 0x00000000000079c5 */ /* 0x000fcc0000000000 */
[----:B------:R-:W-:Y:S03]  /*1d1e0*/  HGMMA.64x256x16.F32 R24, R152, gdesc[UR4].tnspB, R24, gsb0 ;  /* 0x43e0000498187df0 */ /* 0x000fe60008000818 */
[----:B------:R-:W-:Y:S02]  /*1d1f0*/  WARPGROUP.DEPBAR.LE gsb0, 0x0 ;  /* 0x00008000000079c5 */ /* 0x000fe40000010000 */
[----:B------:R0:W-:Y:S04]  /*1d200*/  STL.128 [R1+0x950], R128 ;  /* 0x0009508001007387 */ /* 0x0001e80000100c00 */
[----:B------:R1:W-:Y:S04]  /*1d210*/  STL.128 [R1+0x940], R124 ;  /* 0x0009407c01007387 */ /* 0x0003e80000100c00 */
[----:B------:R-:W-:Y:S04]  /*1d220*/  STL.128 [R1+0x930], R120 ;  /* 0x0009307801007387 */ /* 0x000fe80000100c00 */
[----:B------:R3:W-:Y:S01]  /*1d230*/  STL.128 [R1+0x920], R116 ;  /* 0x0009207401007387 */ /* 0x0007e20000100c00 */
[----:B0-----:R-:W-:-:S02]  /*1d240*/  IMAD.MOV.U32 R131, RZ, RZ, R47 ;  /* 0x000000ffff837224 */ /* 0x001fc400078e002f */
[----:B------:R-:W-:Y:S02]  /*1d250*/  IMAD.MOV.U32 R130, RZ, RZ, R46 ;  /* 0x000000ffff827224 */ /* 0x000fe400078e002e */
[----:B------:R-:W-:Y:S02]  /*1d260*/  IMAD.MOV.U32 R129, RZ, RZ, R45 ;  /* 0x000000ffff817224 */ /* 0x000fe400078e002d */
[----:B-1----:R-:W-:Y:S02]  /*1d270*/  IMAD.MOV.U32 R127, RZ, RZ, R43 ;  /* 0x000000ffff7f7224 */ /* 0x002fe400078e002b */
[----:B------:R-:W-:Y:S02]  /*1d280*/  IMAD.MOV.U32 R126, RZ, RZ, R42 ;  /* 0x000000ffff7e7224 */ /* 0x000fe400078e002a */
[----:B------:R-:W-:Y:S02]  /*1d290*/  IMAD.MOV.U32 R125, RZ, RZ, R41 ;  /* 0x000000ffff7d7224 */ /* 0x000fe400078e0029 */
[----:B---3--:R-:W-:-:S02]  /*1d2a0*/  IMAD.MOV.U32 R119, RZ, RZ, R35 ;  /* 0x000000ffff777224 */ /* 0x008fc400078e0023 */
        /* <DEDUP_REMOVED lines=9> */
[----:B------:R0:W-:Y:S04]  /*1d340*/  STL.128 [R1+0x270], R116 ;  /* 0x0002707401007387 */ /* 0x0001e80000100c00 */
[----:B------:R1:W-:Y:S04]  /*1d350*/  STL.128 [R1+0x280], R120 ;  /* 0x0002807801007387 */ /* 0x0003e80000100c00 */
[----:B------:R3:W-:Y:S04]  /*1d360*/  STL.128 [R1+0x290], R124 ;  /* 0x0002907c01007387 */ /* 0x0007e80000100c00 */
[----:B------:R4:W-:Y:S04]  /*1d370*/  STL.128 [R1+0x2a0], R128 ;  /* 0x0002a08001007387 */ /* 0x0009e80000100c00 */
[----:B0-----:R-:W2:Y:S04]  /*1d380*/  LDL.LU.128 R116, [R1+0x920] ;  /* 0x0009200001747983 */ /* 0x001ea80000300c00 */
[----:B-1----:R-:W2:Y:S04]  /*1d390*/  LDL.LU.128 R120, [R1+0x930] ;  /* 0x0009300001787983 */ /* 0x002ea80000300c00 */
[----:B---3--:R-:W3:Y:S04]  /*1d3a0*/  LDL.LU.128 R124, [R1+0x940] ;  /* 0x00094000017c7983 */ /* 0x008ee80000300c00 */
[----:B----4-:R-:W4:Y:S04]  /*1d3b0*/  LDL.LU.128 R128, [R1+0x950] ;  /* 0x0009500001807983 */ /* 0x010f280000300c00 */
[----:B------:R0:W-:Y:S04]  /*1d3c0*/  STL.128 [R1+0x8b0], R24 ;  /* 0x0008b01801007387 */ /* 0x0001e80000100c00 */
[----:B0-----:R-:W4:Y:S04]  /*1d3d0*/  LDL.LU.128 R24, [R1+0x8b0] ;  /* 0x0008b00001187983 */ /* 0x001f280000300c00 */
[----:B------:R0:W-:Y:S04]  /*1d3e0*/  STL.128 [R1+0x910], R112 ;  /* 0x0009107001007387 */ /* 0x0001e80000100c00 */
[----:B------:R1:W-:Y:S01]  /*1d3f0*/  STL.128 [R1+0x900], R108 ;  /* 0x0009006c01007387 */ /* 0x0003e20000100c00 */
[----:B------:R-:W-:-:S03]  /*1d400*/  IMAD.MOV.U32 R175, RZ, RZ, R234 ;  /* 0x000000ffffaf7224 */ /* 0x000fc600078e00ea */
[----:B------:R1:W-:Y:S01]  /*1d410*/  STL.64 [R1+0xa30], R182 ;  /* 0x000a30b601007387 */ /* 0x0003e20000100a00 */
[----:B------:R-:W-:-:S03]  /*1d420*/  IMAD.MOV.U32 R234, RZ, RZ, R5 ;  /* 0x000000ffffea7224 */ /* 0x000fc600078e0005 */
[----:B------:R1:W-:Y:S01]  /*1d430*/  STL.64 [R1+0x9c0], R232 ;  /* 0x0009c0e801007387 */ /* 0x0003e20000100a00 */
[----:B0-----:R-:W-:Y:S02]  /*1d440*/  IMAD.MOV.U32 R115, RZ, RZ, R31 ;  /* 0x000000ffff737224 */ /* 0x001fe400078e001f */
[----:B------:R-:W-:Y:S02]  /*1d450*/  IMAD.MOV.U32 R114, RZ, RZ, R30 ;  /* 0x000000ffff727224 */ /* 0x000fe400078e001e */
[----:B-1----:R-:W-:Y:S01]  /*1d460*/  IMAD.MOV.U32 R109, RZ, RZ, R178 ;  /* 0x000000ffff6d7224 */ /* 0x002fe200078e00b2 */
[----:B------:R-:W4:Y:S01]  /*1d470*/  LDL.LU.64 R182, [R1+0xa30] ;  /* 0x000a300001b67983 */ /* 0x000f220000300a00 */
        /* <DEDUP_REMOVED lines=11> */
[----:B------:R-:W4:Y:S01]  /*1d530*/  LDL.LU.128 R108, [R1+0x900] ;  /* 0x00090000016c7983 */ /* 0x000f220000300c00 */
[----:B0-----:R-:W-:Y:S02]  /*1d540*/  IMAD.MOV.U32 R135, RZ, RZ, R51 ;  /* 0x000000ffff877224 */ /* 0x001fe400078e0033 */
[----:B------:R-:W-:Y:S02]  /*1d550*/  IMAD.MOV.U32 R134, RZ, RZ, R50 ;  /* 0x000000ffff867224 */ /* 0x000fe400078e0032 */
[----:B------:R-:W-:Y:S01]  /*1d560*/  IMAD.MOV.U32 R133, RZ, RZ, R49 ;  /* 0x000000ffff857224 */ /* 0x000fe200078e0031 */
[----:B-1----:R-:W4:Y:S01]  /*1d570*/  LDL.LU.128 R112, [R1+0x910] ;  /* 0x0009100001707983 */ /* 0x002f220000300c00 */
[----:B------:R-:W-:-:S03]  /*1d580*/  IMAD.MOV.U32 R132, RZ, RZ, R48 ;  /* 0x000000ffff847224 */ /* 0x000fc600078e0030 */
[----:B------:R0:W-:Y:S04]  /*1d590*/  STL.128 [R1+0x9a0], R148 ;  /* 0x0009a09401007387 */ /* 0x0001e80000100c00 */
[----:B------:R1:W-:Y:S04]  /*1d5a0*/  STL.128 [R1+0x990], R144 ;  /* 0x0009909001007387 */ /* 0x0003e80000100c00 */
[----:B------:R-:W-:Y:S04]  /*1d5b0*/  STL.128 [R1+0x980], R140 ;  /* 0x0009808c01007387 */ /* 0x000fe80000100c00 */
[----:B------:R1:W-:Y:S04]  /*1d5c0*/  STL.128 [R1+0x970], R136 ;  /* 0x0009708801007387 */ /* 0x0003e80000100c00 */
[----:B------:R1:W-:Y:S01]  /*1d5d0*/  STL.128 [R1+0x2b0], R132 ;  /* 0x0002b08401007387 */ /* 0x0003e20000100c00 */
[----:B0-----:R-:W-:-:S02]  /*1d5e0*/  IMAD.MOV.U32 R151, RZ, RZ, R67 ;  /* 0x000000ffff977224 */ /* 0x001fc400078e0043 */
[----:B------:R-:W-:Y:S02]  /*1d5f0*/  IMAD.MOV.U32 R150, RZ, RZ, R66 ;  /* 0x000000ffff967224 */ /* 0x000fe400078e0042 */
[----:B------:R-:W-:Y:S02]  /*1d600*/  IMAD.MOV.U32 R149, RZ, RZ, R65 ;  /* 0x000000ffff957224 */ /* 0x000fe400078e0041 */
[----:B-1----:R-:W-:Y:S02]  /*1d610*/  IMAD.MOV.U32 R147, RZ, RZ, R63 ;  /* 0x000000ffff937224 */ /* 0x002fe400078e003f */
[----:B------:R-:W-:Y:S02]  /*1d620*/  IMAD.MOV.U32 R146, RZ, RZ, R62 ;  /* 0x000000ffff927224 */ /* 0x000fe400078e003e */
[----:B------:R-:W-:Y:S02]  /*1d630*/  IMAD.MOV.U32 R145, RZ, RZ, R61 ;  /* 0x000000ffff917224 */ /* 0x000fe400078e003d */
[----:B------:R-:W-:-:S02]  /*1d640*/  IMAD.MOV.U32 R139, RZ, RZ, R55 ;  /* 0x000000ffff8b7224 */ /* 0x000fc400078e0037 */
[----:B------:R-:W-:Y:S01]  /*1d650*/  IMAD.MOV.U32 R138, RZ, RZ, R54 ;  /* 0x000000ffff8a7224 */ /* 0x000fe200078e0036 */
[----:B------:R-:W4:Y:S01]  /*1d660*/  LDL.LU.128 R132, [R1+0x960] ;  /* 0x0009600001847983 */ /* 0x000f220000300c00 */
        /* <DEDUP_REMOVED lines=12> */
[----:B0-----:R-:W4:Y:S04]  /*1d730*/  LDL.LU.128 R136, [R1+0x970] ;  /* 0x0009700001887983 */ /* 0x001f280000300c00 */
[----:B-1----:R-:W4:Y:S04]  /*1d740*/  LDL.LU.128 R140, [R1+0x980] ;  /* 0x00098000018c7983 */ /* 0x002f280000300c00 */
[----:B------:R-:W4:Y:S04]  /*1d750*/  LDL.LU.128 R144, [R1+0x990] ;  /* 0x0009900001907983 */ /* 0x000f280000300c00 */
[----:B--2---:R-:W2:Y:S04]  /*1d760*/  LDL.LU.128 R148, [R1+0x9a0] ;  /* 0x0009a00001947983 */ /* 0x004ea80000300c00 */
[----:B------:R0:W-:Y:S04]  /*1d770*/  STL.64 [R1+0x8a0], R22 ;  /* 0x0008a01601007387 */ /* 0x0001e80000100a00 */
[----:B------:R1:W-:Y:S04]  /*1d780*/  STL.64 [R1+0x898], R18 ;  /* 0x0008981201007387 */ /* 0x0003e80000100a00 */
[----:B------:R1:W-:Y:S04]  /*1d790*/  STL [R1+0x890], R14 ;  /* 0x0008900e01007387 */ /* 0x0003e80000100800 */
[----:B0-----:R-:W2:Y:S04]  /*1d7a0*/  LDL.LU.64 R22, [R1+0x8a0] ;  /* 0x0008a00001167983 */ /* 0x001ea80000300a00 */
[----:B-1----:R-:W2:Y:S04]  /*1d7b0*/  LDL.LU.64 R18, [R1+0x898] ;  /* 0x0008980001127983 */ /* 0x002ea80000300a00 */
[----:B------:R-:W2:Y:S04]  /*1d7c0*/  LDL.LU R14, [R1+0x890] ;  /* 0x00089000010e7983 */ /* 0x000ea80000300800 */
[----:B------:R0:W-:Y:S04]  /*1d7d0*/  STL.128 [R1+0x8c0], R116 ;  /* 0x0008c07401007387 */ /* 0x0001e80000100c00 */
[----:B------:R1:W-:Y:S04]  /*1d7e0*/  STL.128 [R1+0x8d0], R120 ;  /* 0x0008d07801007387 */ /* 0x0003e80000100c00 */
[----:B---3--:R3:W-:Y:S04]  /*1d7f0*/  STL.128 [R1+0x8e0], R124 ;  /* 0x0008e07c01007387 */ /* 0x0087e80000100c00 */
[----:B----4-:R4:W-:Y:S04]  /*1d800*/  STL.128 [R1+0x8f0], R128 ;  /* 0x0008f08001007387 */ /* 0x0109e80000100c00 */
[----:B0-----:R-:W2:Y:S04]  /*1d810*/  LDL.LU.128 R116, [R1+0x8c0] ;  /* 0x0008c00001747983 */ /* 0x001ea80000300c00 */
[----:B-1----:R-:W2:Y:S04]  /*1d820*/  LDL.LU.128 R120, [R1+0x8d0] ;  /* 0x0008d00001787983 */ /* 0x002ea80000300c00 */
[----:B---3--:R-:W3:Y:S04]  /*1d830*/  LDL.LU.128 R124, [R1+0x8e0] ;  /* 0x0008e000017c7983 */ /* 0x008ee80000300c00 */
[----:B----4-:R-:W4:Y:S04]  /*1d840*/  LDL.LU.128 R128, [R1+0x8f0] ;  /* 0x0008f00001807983 */ /* 0x010f280000300c00 */
[----:B------:R0:W-:Y:S01]  /*1d850*/  STL.128 [R1+0x880], R24 ;  /* 0x0008801801007387 */ /* 0x0001e20000100c00 */
[----:B------:R-:W-:-:S02]  /*1d860*/  IMAD.MOV.U32 R174, RZ, RZ, R235 ;  /* 0x000000ffffae7224 */ /* 0x000fc400078e00eb */
[----:B------:R-:W-:Y:S01]  /*1d870*/  IMAD.MOV.U32 R176, RZ, RZ, R231 ;  /* 0x000000ffffb07224 */ /* 0x000fe200078e00e7 */
[----:B------:R1:W-:Y:S01]  /*1d880*/  STL [R1+0x9b8], R192 ;  /* 0x0009b8c001007387 */ /* 0x0003e20000100800 */
[----:B------:R-:W-:Y:S02]  /*1d890*/  IMAD.MOV.U32 R177, RZ, RZ, R230 ;  /* 0x000000ffffb17224 */ /* 0x000fe400078e00e6 */
[----:B------:R-:W-:Y:S02]  /*1d8a0*/  IMAD.MOV.U32 R178, RZ, RZ, R229 ;  /* 0x000000ffffb27224 */ /* 0x000fe400078e00e5 */
[----:B------:R-:W-:Y:S02]  /*1d8b0*/  IMAD.MOV.U32 R179, RZ, RZ, R228 ;  /* 0x000000ffffb37224 */ /* 0x000fe400078e00e4 */
[----:B------:R-:W-:Y:S02]  /*1d8c0*/  IMAD.MOV.U32 R180, RZ, RZ, R227 ;  /* 0x000000ffffb47224 */ /* 0x000fe400078e00e3 */
[----:B------:R-:W-:Y:S01]  /*1d8d0*/  IMAD.MOV.U32 R181, RZ, RZ, R226 ;  /* 0x000000ffffb57224 */ /* 0x000fe200078e00e2 */
[----:B------:R-:W-:Y:S04]  /*1d8e0*/  STL.128 [R1+0x320], R160 ;  /* 0x000320a001007387 */ /* 0x000fe80000100c00 */
[----:B0-----:R-:W4:Y:S01]  /*1d8f0*/  LDL.LU.128 R24, [R1+0x880] ;  /* 0x0008800001187983 */ /* 0x001f220000300c00 */
[----:B------:R-:W-:-:S02]  /*1d900*/  IMAD.MOV.U32 R235, RZ, RZ, R4 ;  /* 0x000000ffffeb7224 */ /* 0x000fc400078e0004 */
[----:B------:R-:W-:Y:S01]  /*1d910*/  IMAD.MOV.U32 R4, RZ, RZ, R0 ;  /* 0x000000ffff047224 */ /* 0x000fe200078e0000 */
[----:B------:R-:W-:Y:S01]  /*1d920*/  STL.128 [R1+0x340], R168 ;  /* 0x000340a801007387 */ /* 0x000fe20000100c00 */
[----:B-1----:R-:W-:-:S03]  /*1d930*/  IMAD.MOV.U32 R192, RZ, RZ, R223 ;  /* 0x000000ffffc07224 */ /* 0x002fc600078e00df */
[----:B------:R0:W-:Y:S01]  /*1d940*/  STL.64 [R1+0x9b0], R182 ;  /* 0x0009b0b601007387 */ /* 0x0001e20000100a00 */
[----:B------:R-:W-:Y:S02]  /*1d950*/  IMAD.MOV.U32 R223, RZ, RZ, R21 ;  /* 0x000000ffffdf7224 */ /* 0x000fe400078e0015 */
[----:B------:R-:W-:Y:S01]  /*1d960*/  IMAD.MOV.U32 R226, RZ, RZ, R16 ;  /* 0x000000ffffe27224 */ /* 0x000fe200078e0010 */
[----:B------:R1:W-:Y:S01]  /*1d970*/  STL.128 [R1+0x250], R4 ;  /* 0x0002500401007387 */ /* 0x0003e20000100c00 */
[----:B------:R-:W-:Y:S02]  /*1d980*/  IMAD.MOV.U32 R227, RZ, RZ, R15 ;  /* 0x000000ffffe37224 */ /* 0x000fe400078e000f */
[----:B------:R-:W-:Y:S01]  /*1d990*/  IMAD.MOV.U32 R228, RZ, RZ, R11 ;  /* 0x000000ffffe47224 */ /* 0x000fe200078e000b */
[----:B------:R-:W-:Y:S01]  /*1d9a0*/  STL.128 [R1+0x330], R164 ;  /* 0x000330a401007387 */ /* 0x000fe20000100c00 */
[----:B------:R-:W-:Y:S02]  /*1d9b0*/  IMAD.MOV.U32 R229, RZ, RZ, R10 ;  /* 0x000000ffffe57224 */ /* 0x000fe400078e000a */
[----:B------:R-:W-:Y:S01]  /*1d9c0*/  IMAD.MOV.U32 R230, RZ, RZ, R9 ;  /* 0x000000ffffe67224 */ /* 0x000fe200078e0009 */
[----:B------:R-:W-:Y:S01]  /*1d9d0*/  STL.128 [R1+0x310], R156 ;  /* 0x0003109c01007387 */ /* 0x000fe20000100c00 */
[----:B0-----:R-:W-:-:S02]  /*1d9e0*/  IMAD.MOV.U32 R182, RZ, RZ, R225 ;  /* 0x000000ffffb67224 */ /* 0x001fc400078e00e1 */
        /* <DEDUP_REMOVED lines=20> */
[----:B-1----:R-:W-:Y:S02]  /*1db30*/  IMAD.MOV.U32 R4, RZ, RZ, R96 ;  /* 0x000000ffff047224 */ /* 0x002fe400078e0060 */
[----:B------:R-:W-:Y:S01]  /*1db40*/  IMAD.MOV.U32 R21, RZ, RZ, R104 ;  /* 0x000000ffff157224 */ /* 0x000fe200078e0068 */
[----:B------:R-:W-:Y:S01]  /*1db50*/  STL.128 [R1+0x350], R172 ;  /* 0x000350ac01007387 */ /* 0x000fe20000100c00 */
[----:B------:R-:W-:Y:S02]  /*1db60*/  IMAD.MOV.U32 R15, RZ, RZ, R108 ;  /* 0x000000ffff0f7224 */ /* 0x000fe400078e006c */
[----:B------:R-:W-:Y:S01]  /*1db70*/  IMAD.MOV.U32 R10, RZ, RZ, R112 ;  /* 0x000000ffff0a7224 */ /* 0x000fe200078e0070 */
[----:B------:R0:W-:Y:S01]  /*1db80*/  STL.128 [R1+0x360], R176 ;  /* 0x000360b001007387 */ /* 0x0001e20000100c00 */
[----:B------:R-:W-:-:S02]  /*1db90*/  IMAD.MOV.U32 R171, RZ, RZ, R87 ;  /* 0x000000ffffab7224 */ /* 0x000fc400078e0057 */
[----:B------:R-:W-:Y:S01]  /*1dba0*/  IMAD.MOV.U32 R170, RZ, RZ, R86 ;  /* 0x000000ffffaa7224 */ /* 0x000fe200078e0056 */
[----:B------:R-:W-:Y:S01]  /*1dbb0*/  STL.128 [R1+0x400], R216 ;  /* 0x000400d801007387 */ /* 0x000fe20000100c00 */
[----:B------:R-:W-:Y:S02]  /*1dbc0*/  IMAD.MOV.U32 R169, RZ, RZ, R85 ;  /* 0x000000ffffa97224 */ /* 0x000fe400078e0055 */
[----:B------:R-:W-:Y:S01]  /*1dbd0*/  IMAD.MOV.U32 R160, RZ, RZ, R76 ;  /* 0x000000ffffa07224 */ /* 0x000fe200078e004c */
[----:B------:R-:W4:Y:S01]  /*1dbe0*/  LDL R28, [R1+0x2f0] ;  /* 0x0002f000011c7983 */ /* 0x000f220000100800 */
        /* <DEDUP_REMOVED lines=18> */
[----:B------:R-:W4:Y:S01]  /*1dd10*/  LDL R6, [R1+0x270] ;  /* 0x0002700001067983 */ /* 0x000f220000100800 */
        /* <DEDUP_REMOVED lines=11> */
[----:B------:R-:W-:Y:S02]  /*1ddd0*/  IMAD.MOV.U32 R165, RZ, RZ, R81 ;  /* 0x000000ffffa57224 */ /* 0x000fe400078e0051 */
[----:B------:R-:W-:Y:S01]  /*1dde0*/  IMAD.MOV.U32 R164, RZ, RZ, R80 ;  /* 0x000000ffffa47224 */ /* 0x000fe200078e0050 */
[----:B------:R0:W-:Y:S01]  /*1ddf0*/  STL.128 [R1+0x370], R180 ;  /* 0x000370b401007387 */ /* 0x0001e20000100c00 */
        /* <DEDUP_REMOVED lines=8> */
[----:B0-----:R-:W4:Y:S01]  /*1de80*/  LDL.LU.64 R182, [R1+0x9b0] ;  /* 0x0009b00001b67983 */ /* 0x001f220000300a00 */
        /* <DEDUP_REMOVED lines=16> */
[----:B--2---:R-:W-:Y:S01]  /*1df90*/  STL.64 [R1+0x870], R22 ;  /* 0x0008701601007387 */ /* 0x004fe20000100a00 */
        /* <DEDUP_REMOVED lines=8> */
[----:B------:R0:W5:Y:S01]  /*1e020*/  LDL.LU.64 R232, [R1+0x9c0] ;  /* 0x0009c00001e87983 */ /* 0x0001620000300a00 */
[----:B------:R-:W-:-:S02]  /*1e030*/  IMAD.MOV.U32 R82, RZ, RZ, R102 ;  /* 0x000000ffff527224 */ /* 0x000fc400078e0066 */
[----:B------:R-:W-:Y:S01]  /*1e040*/  IMAD.MOV.U32 R153, RZ, RZ, R9 ;  /* 0x000000ffff997224 */ /* 0x000fe200078e0009 */
[----:B------:R-:W-:Y:S01]  /*1e050*/  STL.128 [R1+0x310], R156 ;  /* 0x0003109c01007387 */ /* 0x000fe20000100c00 */
[----:B------:R-:W-:Y:S02]  /*1e060*/  IMAD.MOV.U32 R154, RZ, RZ, R8 ;  /* 0x000000ffff9a7224 */ /* 0x000fe400078e0008 */
[----:B------:R-:W-:Y:S01]  /*1e070*/  IMAD.MOV.U32 R155, RZ, RZ, R0 ;  /* 0x000000ffff9b7224 */ /* 0x000fe200078e0000 */
[----:B------:R-:W-:Y:S04]  /*1e080*/  STL.128 [R1+0x330], R164 ;  /* 0x000330a401007387 */ /* 0x000fe80000100c00 */
[----:B------:R-:W-:Y:S04]  /*1e090*/  STL.128 [R1+0x350], R172 ;  /* 0x000350ac01007387 */ /* 0x000fe80000100c00 */
[----:B------:R-:W-:Y:S04]  /*1e0a0*/  STL.128 [R1+0x360], R176 ;  /* 0x000360b001007387 */ /* 0x000fe80000100c00 */
[----:B------:R1:W-:Y:S04]  /*1e0b0*/  STL.128 [R1+0x370], R76 ;  /* 0x0003704c01007387 */ /* 0x0003e80000100c00 */
[----:B------:R2:W-:Y:S04]  /*1e0c0*/  STL.128 [R1+0x380], R80 ;  /* 0x0003805001007387 */ /* 0x0005e80000100c00 */
[----:B------:R0:W-:Y:S04]  /*1e0d0*/  STL.128 [R1+0x390], R84 ;  /* 0x0003905401007387 */ /* 0x0001e80000100c00 */
[----:B------:R0:W-:Y:S04]  /*1e0e0*/  STL.128 [R1+0x3a0], R88 ;  /* 0x0003a05801007387 */ /* 0x0001e80000100c00 */
[----:B------:R0:W-:Y:S04]  /*1e0f0*/  STL.128 [R1+0x3b0], R92 ;  /* 0x0003b05c01007387 */ /* 0x0001e80000100c00 */
[----:B------:R0:W-:Y:S04]  /*1e100*/  STL.128 [R1+0x400], R112 ;  /* 0x0004007001007387 */ /* 0x0001e80000100c00 */
[----:B-1----:R-:W4:Y:S04]  /*1e110*/  LDL R78, [R1+0x264] ;  /* 0x00026400014e7983 */ /* 0x002f280000100800 */
[----:B--2---:R-:W2:Y:S04]  /*1e120*/  LDL R80, [R1+0x268] ;  /* 0x0002680001507983 */ /* 0x004ea80000100800 */
[----:B------:R-:W2:Y:S04]  /*1e130*/  LDL R82, [R1+0x26c] ;  /* 0x00026c0001527983 */ /* 0x000ea80000100800 */
[----:B0-----:R-:W2:Y:S04]  /*1e140*/  LDL R84, [R1+0x274] ;  /* 0x0002740001547983 */ /* 0x001ea80000100800 */
        /* <DEDUP_REMOVED lines=8> */
[----:B------:R-:W2:Y:S01]  /*1e1d0*/  LDL R132, [R1+0x2f4] ;  /* 0x0002f40001847983 */ /* 0x000ea20000100800 */
[----:B------:R-:W-:-:S03]  /*1e1e0*/  IMAD.MOV.U32 R4, RZ, RZ, R116 ;  /* 0x000000ffff047224 */ /* 0x000fc600078e0074 */
[----:B------:R-:W2:Y:S01]  /*1e1f0*/  LDL R134, [R1+0x2f8] ;  /* 0x0002f80001867983 */ /* 0x000ea20000100800 */
[----:B------:R-:W-:-:S03]  /*1e200*/  IMAD.MOV.U32 R21, RZ, RZ, R123 ;  /* 0x000000ffff157224 */ /* 0x000fc600078e007b */
[----:B------:R-:W2:Y:S01]  /*1e210*/  LDL R116, [R1+0x2c8] ;  /* 0x0002c80001747983 */ /* 0x000ea20000100800 */
[----:B---3--:R-:W-:-:S03]  /*1e220*/  IMAD.MOV.U32 R15, RZ, RZ, R127 ;  /* 0x000000ffff0f7224 */ /* 0x008fc600078e007f */
[----:B------:R-:W3:Y:S01]  /*1e230*/  LDL R32, [R1+0x310] ;  /* 0x0003100001207983 */ /* 0x000ee20000100800 */
[----:B------:R-:W-:Y:S02]  /*1e240*/  IMAD.MOV.U32 R16, RZ, RZ, R126 ;  /* 0x000000ffff107224 */ /* 0x000fe400078e007e */
[----:B----4-:R-:W-:Y:S01]  /*1e250*/  IMAD.MOV.U32 R10, RZ, RZ, R131 ;  /* 0x000000ffff0a7224 */ /* 0x010fe200078e0083 */
[----:B------:R-:W4:Y:S01]  /*1e260*/  LDL R126, [R1+0x2e4] ;  /* 0x0002e400017e7983 */ /* 0x000f220000100800 */
[----:B------:R-:W-:Y:S02]  /*1e270*/  IMAD.MOV.U32 R11, RZ, RZ, R130 ;  /* 0x000000ffff0b7224 */ /* 0x000fe400078e0082 */
[----:B------:R-:W-:Y:S01]  /*1e280*/  IMAD.MOV.U32 R12, RZ, RZ, R129 ;  /* 0x000000ffff0c7224 */ /* 0x000fe200078e0081 */
[----:B------:R-:W3:Y:S01]  /*1e290*/  LDL R130, [R1+0x2ec] ;  /* 0x0002ec0001827983 */ /* 0x000ee20000100800 */
[----:B------:R-:W-:Y:S02]  /*1e2a0*/  IMAD.MOV.U32 R17, RZ, RZ, R125 ;  /* 0x000000ffff117224 */ /* 0x000fe400078e007d */
[----:B------:R-:W-:Y:S01]  /*1e2b0*/  IMAD.MOV.U32 R20, RZ, RZ, R124 ;  /* 0x000000ffff147224 */ /* 0x000fe200078e007c */
[----:B------:R-:W3:Y:S01]  /*1e2c0*/  LDL R34, [R1+0x320] ;  /* 0x0003200001227983 */ /* 0x000ee20000100800 */
[----:B------:R-:W-:-:S02]  /*1e2d0*/  IMAD.MOV.U32 R13, RZ, RZ, R128 ;  /* 0x000000ffff0d7224 */ /* 0x000fc400078e0080 */
[----:B------:R-:W-:Y:S01]  /*1e2e0*/  IMAD.MOV.U32 R96, RZ, RZ, R4 ;  /* 0x000000ffff607224 */ /* 0x000fe200078e0004 */
        /* <DEDUP_REMOVED lines=9> */
[----:B------:R-:W3:Y:S01]  /*1e380*/  LDL R156, [R1+0x334] ;  /* 0x00033400019c7983 */ /* 0x000ee20000100800 */
        /* <DEDUP_REMOVED lines=29> */
[----:B------:R0:W5:Y:S01]  /*1e560*/  LDL.LU R192, [R1+0x9b8] ;  /* 0x0009b80001c07983 */ /* 0x0001620000300800 */
        /* <DEDUP_REMOVED lines=26> */
[----:B------:R1:W-:Y:S04]  /*1e710*/  STL.128 [R1+0x3c0], R96 ;  /* 0x0003c06001007387 */ /* 0x0003e80000100c00 */
[----:B------:R0:W-:Y:S04]  /*1e720*/  STL.128 [R1+0x3d0], R100 ;  /* 0x0003d06401007387 */ /* 0x0001e80000100c00 */
[----:B------:R0:W-:Y:S04]  /*1e730*/  STL.128 [R1+0x3e0], R104 ;  /* 0x0003e06801007387 */ /* 0x0001e80000100c00 */
[----:B------:R0:W-:Y:S04]  /*1e740*/  STL.128 [R1+0x3f0], R108 ;  /* 0x0003f06c01007387 */ /* 0x0001e80000100c00 */
[----:B------:R-:W-:Y:S04]  /*1e750*/  STL.128 [R1+0x410], R140 ;  /* 0x0004108c01007387 */ /* 0x000fe80000100c00 */
[----:B------:R-:W-:Y:S04]  /*1e760*/  STL.128 [R1+0x420], R144 ;  /* 0x0004209001007387 */ /* 0x000fe80000100c00 */
[----:B------:R-:W-:Y:S04]  /*1e770*/  STL.128 [R1+0x430], R148 ;  /* 0x0004309401007387 */ /* 0x000fe80000100c00 */
[----:B------:R-:W-:Y:S04]  /*1e780*/  STL.128 [R1+0x440], R152 ;  /* 0x0004409801007387 */ /* 0x000fe80000100c00 */
[----:B------:R0:W-:Y:S04]  /*1e790*/  STL.128 [R1+0x250], R24 ;  /* 0x0002501801007387 */ /* 0x0001e80000100c00 */
[----:B------:R-:W2:Y:S04]  /*1e7a0*/  LDL R0, [R1+0x250] ;  /* 0x0002500001007983 */ /* 0x000ea80000100800 */
[----:B------:R-:W4:Y:S04]  /*1e7b0*/  LDL R72, [R1+0x254] ;  /* 0x0002540001487983 */ /* 0x000f280000100800 */
[----:B------:R-:W3:Y:S04]  /*1e7c0*/  LDL R74, [R1+0x258] ;  /* 0x00025800014a7983 */ /* 0x000ee80000100800 */
[----:B------:R-:W3:Y:S04]  /*1e7d0*/  LDL R76, [R1+0x25c] ;  /* 0x00025c00014c7983 */ /* 0x000ee80000100800 */
[----:B------:R-:W3:Y:S04]  /*1e7e0*/  LDL R4, [R1+0x260] ;  /* 0x0002600001047983 */ /* 0x000ee80000100800 */
[----:B------:R-:W3:Y:S04]  /*1e7f0*/  LDL R10, [R1+0x290] ;  /* 0x00029000010a7983 */ /* 0x000ee80000100800 */
[----:B-1----:R-:W3:Y:S04]  /*1e800*/  LDL R96, [R1+0x294] ;  /* 0x0002940001607983 */ /* 0x002ee80000100800 */
[----:B------:R-:W3:Y:S04]  /*1e810*/  LDL R98, [R1+0x298] ;  /* 0x0002980001627983 */ /* 0x000ee80000100800 */
[----:B0-----:R-:W3:Y:S04]  /*1e820*/  LDL R100, [R1+0x29c] ;  /* 0x00029c0001647983 */ /* 0x001ee80000100800 */
[----:B------:R-:W3:Y:S04]  /*1e830*/  LDL R12, [R1+0x2a0] ;  /* 0x0002a000010c7983 */ /* 0x000ee80000100800 */
        /* <DEDUP_REMOVED lines=76> */
[----:B------:R0:W5:Y:S04]  /*1ed00*/  LDL.LU.64 R22, [R1+0x870] ;  /* 0x0008700001167983 */ /* 0x0001680000300a00 */
[----:B------:R0:W5:Y:S04]  /*1ed10*/  LDL.LU.64 R18, [R1+0x868] ;  /* 0x0008680001127983 */ /* 0x0001680000300a00 */
[----:B------:R0:W5:Y:S04]  /*1ed20*/  LDL.LU R14, [R1+0x864] ;  /* 0x00086400010e7983 */ /* 0x0001680000300800 */
[----:B------:R0:W-:Y:S04]  /*1ed30*/  STL [R1+0x88], R183 ;  /* 0x000088b701007387 */ /* 0x0001e80000100800 */
[----:B------:R0:W-:Y:S04]  /*1ed40*/  STL [R1+0x88], R183 ;  /* 0x000088b701007387 */ /* 0x0001e80000100800 */
[----:B------:R0:W-:Y:S04]  /*1ed50*/  STL [R1+0x88], R183 ;  /* 0x000088b701007387 */ /* 0x0001e80000100800 */
[----:B------:R0:W-:Y:S04]  /*1ed60*/  STL [R1+0x88], R183 ;  /* 0x000088b701007387 */ /* 0x0001e80000100800 */
[----:B------:R0:W-:Y:S04]  /*1ed70*/  STL [R1+0x88], R183 ;  /* 0x000088b701007387 */ /* 0x0001e80000100800 */
[----:B------:R0:W-:Y:S04]  /*1ed80*/  STL [R1+0x88], R183 ;  /* 0x000088b701007387 */ /* 0x0001e80000100800 */
[----:B--2---:R0:W-:Y:S04]  /*1ed90*/  STL [R1+0x250], R0 ;  /* 0x0002500001007387 */ /* 0x0041e80000100800 */
        /* <DEDUP_REMOVED lines=127> */
[----:B------:R-:W-:Y:S04]  /*1f590*/  BSSY B0, `(.L_x_10964) ;  /* 0x0000008000007945 */ /* 0x000fe80003800000 */
[----:B------:R-:W-:Y:S05]  /*1f5a0*/  @P0 BRA `(.L_x_10965) ;  /* 0x0000000000180947 */ /* 0x000fea0003800000 */
[----:B0-----:R-:W2:Y:S04]  /*1f5b0*/  LDL.64 R4, [R1+0x68] ;  /* 0x0000680001047983 */ /* 0x001ea80000100a00 */
[----:B-----5:R-:W3:Y:S01]  /*1f5c0*/  LD.E R0, desc[UR44][R2.64] ;  /* 0x0000002c02007980 */ /* 0x020ee2000c101900 */
[----:B--2---:R-:W-:-:S05]  /*1f5d0*/  MOV R5, R4 ;  /* 0x0000000400057202 */ /* 0x004fca0000000f00 */
[----:B---3--:R-:W-:-:S05]  /*1f5e0*/  IMAD R0, R0, 0x8, R5 ;  /* 0x0000000800007824 */ /* 0x008fca00078e0205 */
[----:B------:R-:W-:-:S04]  /*1f5f0*/  PRMT R0, RZ, 0x654, R0 ;  /* 0x00000654ff007816 */ /* 0x000fc80000000000 */
[----:B------:R1:W-:Y:S03]  /*1f600*/  SYNCS.ARRIVE.TRANS64.RED.A1T0 RZ, [R0+URZ], RZ ;  /* 0x000000ff00ff79a7 */ /* 0x0003e6000810043f */
.L_x_10965:
[----:B------:R-:W-:Y:S05]  /*1f610*/  BSYNC B0 ;  /* 0x0000000000007941 */ /* 0x000fea0003800000 */
.L_x_10964:
[----:B------:R-:W-:Y:S05]  /*1f620*/  @P1 BRA `(.L_x_10966) ;  /* 0xfffffe9800341947 */ /* 0x000fea000383ffff */
[----:B01---5:R-:W-:-:S07]  /*1f630*/  IMAD.MOV.U32 R0, RZ, RZ, R14 ;  /* 0x000000ffff007224 */ /* 0x023fce00078e000e */
.L_x_10949:
[----:B------:R-:W-:-:S13]  /*1f640*/  ISETP.GE.AND P1, PT, R0, R192, PT ;  /* 0x000000c00000720c */ /* 0x000fda0003f26270 */
[----:B------:R-:W-:Y:S05]  /*1f650*/  @!P1 BRA `(.L_x_10967) ;  /* 0x000000a800c49947 */ /* 0x000fea0003800000 */
[----:B------:R0:W5:Y:S02]  /*1f660*/  LDL.64 R14, [R1+0x170] ;  /* 0x00017000010e7983 */ /* 0x0001640000100a00 */
.L_x_10994:
[----:B01---5:R-:W2:Y:S04]  /*1f670*/  LD.E R2, desc[UR44][R14.64] ;  /* 0x0000002c0e027980 */ /* 0x023ea8000c101900 */
[----:B------:R-:W3:Y:S01]  /*1f680*/  LD.E R3, desc[UR44][R14.64+0x8] ;  /* 0x0000082c0e037980 */ /* 0x000ee2000c101900 */
        /* <DEDUP_REMOVED lines=10> */
[----:B------:R-:W2:Y:S04]  /*1f730*/  LDL.64 R20, [R1+0x188] ;  /* 0x0001880001147983 */ /* 0x000ea80000100a00 */
[----:B--2---:R-:W2:Y:S01]  /*1f740*/  LD.E R3, desc[UR44][R20.64+0x1c] ;  /* 0x00001c2c14037980 */ /* 0x004ea2000c101900 */
[----:B------:R-:W-:Y:S05]  /*1f750*/  YIELD ;  /* 0x0000000000007946 */ /* 0x000fea0003800000 */
[----:B------:R-:W-:Y:S01]  /*1f760*/  BSSY B0, `(.L_x_10968) ;  /* 0x0000006000007945 */ /* 0x000fe20003800000 */
[----:B---3--:R-:W-:Y:S01]  /*1f770*/  @!P1 IMAD.MOV.U32 R2, RZ, RZ, RZ ;  /* 0x000000ffff029224 */ /* 0x008fe200078e00ff */
[----:B--2---:R-:W-:-:S04]  /*1f780*/  LOP3.LUT R3, R3, 0x1, RZ, 0xfc, !PT ;  /* 0x0000000103037812 */ /* 0x004fc800078efcff */
[----:B------:R-:W-:-:S13]  /*1f790*/  ISETP.NE.AND P2, PT, R3, 0x3, PT ;  /* 0x000000030300780c */ /* 0x000fda0003f45270 */
[----:B-1----:R-:W-:Y:S05]  /*1f7a0*/  @!P2 BRA `(.L_x_10969) ;  /* 0x000000000004a947 */ /* 0x002fea0003800000 */
[----:B------:R-:W-:Y:S01]  /*1f7b0*/  BPT.TRAP 0x1 ;  /* 0x000000040000795c */ /* 0x000fe20000300000 */
.L_x_10969:
[----:B------:R-:W-:Y:S05]  /*1f7c0*/  BSYNC B0 ;  /* 0x0000000000007941 */ /* 0x000fea0003800000 */
.L_x_10968:
[----:B------:R-:W2:Y:S01]  /*1f7d0*/  LD.E.64 R4, desc[UR44][R20.64+0x8] ;  /* 0x0000082c14047980 */ /* 0x000ea2000c101b00 */
[----:B-----5:R-:W-:Y:S02]  /*1f7e0*/  SHF.L.U32 R7, R7, 0x1f, RZ ;  /* 0x0000001f07077819 */ /* 0x020fe400000006ff */
[----:B--2---:R-:W-:-:S05]  /*1f7f0*/  MOV R5, R4 ;  /* 0x0000000400057202 */ /* 0x004fca0000000f00 */
[----:B------:R-:W-:-:S04]  /*1f800*/  IMAD R2, R2, 0x8, R5 ;  /* 0x0000000802027824 */ /* 0x000fc800078e0205 */
[----:B------:R1:W2:Y:S01]  /*1f810*/  SYNCS.PHASECHK.TRANS64.TRYWAIT P1, [R2+URZ], R7 ;  /* 0x00000007020075a7 */ /* 0x0002a2000802017f */
[----:B------:R-:W3:Y:S04]  /*1f820*/  LD.E R3, desc[UR44][R20.64+0x1c] ;  /* 0x00001c2c14037980 */ /* 0x000ee8000c101900 */
[----:B------:R1:W5:Y:S04]  /*1f830*/  LD.E R4, desc[UR44][R14.64] ;  /* 0x0000002c0e047980 */ /* 0x000368000c101900 */
[----:B------:R1:W5:Y:S01]  /*1f840*/  LD.E R5, desc[UR44][R14.64+0x4] ;  /* 0x0000042c0e057980 */ /* 0x000362000c101900 */
[----:B------:R-:W-:Y:S01]  /*1f850*/  BSSY B0, `(.L_x_10970) ;  /* 0x0000005000007945 */ /* 0x000fe20003800000 */
[----:B---3--:R-:W-:-:S04]  /*1f860*/  LOP3.LUT R3, R3, 0x1, RZ, 0xfc, !PT ;  /* 0x0000000103037812 */ /* 0x008fc800078efcff */
[----:B------:R-:W-:-:S13]  /*1f870*/  ISETP.NE.AND P2, PT, R3, 0x3, PT ;  /* 0x000000030300780c */ /* 0x000fda0003f45270 */
[----:B-12---:R-:W-:Y:S05]  /*1f880*/  @!P2 BRA `(.L_x_10971) ;  /* 0x000000000004a947 */ /* 0x006fea0003800000 */
[----:B------:R-:W-:Y:S01]  /*1f890*/  BPT.TRAP 0x1 ;  /* 0x000000040000795c */ /* 0x000fe20000300000 */
.L_x_10971:
[----:B------:R-:W-:Y:S05]  /*1f8a0*/  BSYNC B0 ;  /* 0x0000000000007941 */ /* 0x000fea0003800000 */
.L_x_10970:
[----:B------:R-:W-:Y:S04]  /*1f8b0*/  BSSY B0, `(.L_x_10972) ;  /* 0x0000008000007945 */ /* 0x000fe80003800000 */
[----:B------:R-:W-:Y:S05]  /*1f8c0*/  @P1 BRA `(.L_x_10973) ;  /* 0x0000000000181947 */ /* 0x000fea0003800000 */
[----:B------:R-:W2:Y:S01]  /*1f8d0*/  LD.E.64 R2, desc[UR44][R20.64+0x8] ;  /* 0x0000082c14027980 */ /* 0x000ea2000c101b00 */
[----:B-----5:R-:W-:Y:S02]  /*1f8e0*/  SHF.L.U32 R5, R5, 0x1f, RZ ;  /* 0x0000001f05057819 */ /* 0x020fe400000006ff */
[----:B--2---:R-:W-:-:S05]  /*1f8f0*/  MOV R3, R2 ;  /* 0x0000000200037202 */ /* 0x004fca0000000f00 */
[----:B------:R-:W-:-:S04]  /*1f900*/  IMAD R4, R4, 0x8, R3 ;  /* 0x0000000804047824 */ /* 0x000fc800078e0203 */
[----:B------:R-:W1:Y:S02]  /*1f910*/  SYNCS.PHASECHK.TRANS64.TRYWAIT P1, [R4+URZ], R5 ;  /* 0x00000005040075a7 */ /* 0x000e64000802017f */
[----:B-1----:R-:W-:Y:S05]  /*1f920*/  @!P1 BRA `(.L_x_10974) ;  /* 0x0000013000b89947 */ /* 0x002fea0003800000 */
.L_x_10973:
[----:B------:R-:W-:Y:S05]  /*1f930*/  BSYNC B0 ;  /* 0x0000000000007941 */ /* 0x000fea0003800000 */
.L_x_10972:
[----:B-1---5:R-:W2:Y:S04]  /*1f940*/  LD.E R5, desc[UR44][R14.64] ;  /* 0x0000002c0e057980 */ /* 0x022ea8000c101900 */
[----:B------:R-:W2:Y:S01]  /*1f950*/  LDL.64 R8, [R1+0xa0] ;  /* 0x0000a00001087983 */ /* 0x000ea20000100a00 */
[----:B------:R-:W-:Y:S05]  /*1f960*/  WARPSYNC.ALL ;  /* 0x0000000000007948 */ /* 0x000fea0003800000 */
[----:B------:R-:W3:Y:S04]  /*1f970*/  LDL.64 R2, [R1+0x98] ;  /* 0x0000980001027983 */ /* 0x000ee80000100a00 */
[----:B------:R-:W4:Y:S04]  /*1f980*/  LDL.64 R6, [R1+0x98] ;  /* 0x0000980001067983 */ /* 0x000f280000100a00 */
[----:B------:R-:W4:Y:S01]  /*1f990*/  LDL.64 R10, [R1+0x98] ;  /* 0x00009800010a7983 */ /* 0x000f220000100a00 */
[----:B--2---:R-:W-:-:S03]  /*1f9a0*/  IMAD R4, R5, 0x300, R8 ;  /* 0x0000030005047824 */ /* 0x004fc600078e0208 */
[----:B------:R-:W2:Y:S01]  /*1f9b0*/  LDL.64 R12, [R1+0x98] ;  /* 0x00009800010c7983 */ /* 0x000ea20000100a00 */
[----:B------:R-:W-:Y:S01]  /*1f9c0*/  IMAD.MOV.U32 R5, RZ, RZ, R9 ;  /* 0x000000ffff057224 */ /* 0x000fe200078e0009 */
[C---:B------:R-:W-:Y:S01]  /*1f9d0*/  R2UR UR6, R4.reuse ;  /* 0x00000000040672ca */ /* 0x040fe200000e0000 */
[----:B------:R-:W-:Y:S01]  /*1f9e0*/  WARPGROUP.ARRIVE ;  /* 0x00000000000079c5 */ /* 0x000fe20000000000 */
[----:B------:R-:W2:Y:S02]  /*1f9f0*/  LDL R16, [R1+0x54] ;  /* 0x0000540001107983 */ /* 0x000ea40000100800 */
[----:B------:R-:W-:Y:S01]  /*1fa00*/  R2UR UR7, R5 ;  /* 0x00000000050772ca */ /* 0x000fe200000e0000 */
[----:B------:R-:W-:Y:S01]  /*1fa10*/  VIADD R8, R4, 0x2 ;  /* 0x0000000204087836 */ /* 0x000fe20000000000 */
[----:B------:R1:W-:Y:S01]  /*1fa20*/  STL [R1+0x80], RZ ;  /* 0x000080ff01007387 */ /* 0x0003e20000100800 */
[----:B---3--:R-:W-:Y:S02]  /*1fa30*/  R2UR UR4, R2 ;  /* 0x00000000020472ca */ /* 0x008fe400000e0000 */
[----:B------:R-:W-:-:S13]  /*1fa40*/  R2UR UR5, R3 ;  /* 0x00000000030572ca */ /* 0x000fda00000e0000 */
[----:B------:R-:W-:Y:S01]  /*1fa50*/  HGMMA.64x96x16.F32 R24, gdesc[UR4], RZ, !UPT, gsb0 ;  /* 0x01600000041879f0 */ /* 0x000fe2000c0008ff */
[----:B----4-:R-:W-:Y:S02]  /*1fa60*/  VIADD R6, R6, 0x2 ;  /* 0x0000000206067836 */ /* 0x010fe40000000000 */
[----:B------:R-:W-:Y:S01]  /*1fa70*/  IMAD.MOV.U32 R2, RZ, RZ, 0x1 ;  /* 0x00000001ff027424 */ /* 0x000fe200078e00ff */
[----:B------:R-:W-:Y:S02]  /*1fa80*/  R2UR UR6, R8 ;  /* 0x00000000080672ca */ /* 0x000fe400000e0000 */
[----:B------:R-:W-:Y:S02]  /*1fa90*/  R2UR UR7, R9 ;  /* 0x00000000090772ca */ /* 0x000fe400000e0000 */
[----:B------:R-:W-:Y:S02]  /*1faa0*/  R2UR UR4, R6 ;  /* 0x00000000060472ca */ /* 0x000fe400000e0000 */
[----:B------:R-:W-:Y:S01]  /*1fab0*/  R2UR UR5, R7 ;  /* 0x00000000070572ca */ /* 0x000fe200000e0000 */
[----:B------:R1:W-:Y:S04]  /*1fac0*/  STL [R1+0x80], R2 ;  /* 0x0000800201007387 */ /* 0x0003e80000100800 */
[----:B------:R1:W-:Y:S04]  /*1fad0*/  STL [R1+0x80], R2 ;  /* 0x0000800201007387 */ /* 0x0003e80000100800 */
[----:B------:R1:W-:Y:S04]  /*1fae0*/  STL [R1+0x80], R2 ;  /* 0x0000800201007387 */ /* 0x0003e80000100800 */
[----:B------:R1:W-:Y:S01]  /*1faf0*/  STL [R1+0x80], R2 ;  /* 0x0000800201007387 */ /* 0x0003e20000100800 */
[----:B------:R-:W-:-:S03]  /*1fb00*/  WARPGROUP.DEPBAR.LE gsb0, 0x0 ;  /* 0x00008000000079c5 */ /* 0x000fc60000010000 */
[----:B------:R1:W5:Y:S04]  /*1fb10*/  LD.E R3, desc[UR44][R14.64] ;  /* 0x0000002c0e037980 */ /* 0x000368000c101900 */
[----:B------:R1:W5:Y:S01]  /*1fb20*/  LD.E R5, desc[UR44][R14.64+0x4] ;  /* 0x0000042c0e057980 */ /* 0x000362000c101900 */
[----:B------:R-:W-:-:S06]  /*1fb30*/  WARPGROUP.ARRIVE ;  /* 0x00000000000079c5 */ /* 0x000fcc0000000000 */
        /* <DEDUP_REMOVED lines=12> */
[----:B--2---:R-:W-:Y:S02]  /*1fc00*/  VIADD R12, R12, 0x6 ;  /* 0x000000060c0c7836 */ /* 0x004fe40000000000 */
[----:B------:R-:W-:Y:S01]  /*1fc10*/  IMAD.MOV.U32 R7, RZ, RZ, R9 ;  /* 0x000000ffff077224 */ /* 0x000fe200078e0009 */
[----:B------:R-:W-:Y:S02]  /*1fc20*/  R2UR UR6, R6 ;  /* 0x00000000060672ca */ /* 0x000fe400000e0000 */
[----:B------:R-:W-:Y:S02]  /*1fc30*/  R2UR UR4, R12 ;  /* 0x000000000c0472ca */ /* 0x000fe400000e0000 */
[----:B------:R-:W-:Y:S02]  /*1fc40*/  R2UR UR7, R7 ;  /* 0x00000000070772ca */ /* 0x000fe400000e0000 */
[----:B------:R-:W-:-:S02]  /*1fc50*/  R2UR UR5, R13 ;  /* 0x000000000d0572ca */ /* 0x000fc400000e0000 */
[----:B------:R-:W-:Y:S01]  /*1fc60*/  LOP3.LUT R16, R16, 0x1, RZ, 0xfc, !PT ;  /* 0x0000000110107812 */ /* 0x000fe200078efcff */
[----:B------:R-:W-:Y:S02]  /*1fc70*/  WARPGROUP.DEPBAR.LE gsb0, 0x0 ;  /* 0x00008000000079c5 */ /* 0x000fe40000010000 */
[----:B------:R-:W-:-:S08]  /*1fc80*/  WARPGROUP.ARRIVE ;  /* 0x00000000000079c5 */ /* 0x000fd00000000000 */
[----:B------:R-:W-:Y:S01]  /*1fc90*/  HGMMA.64x96x16.F32 R24, gdesc[UR4], R24, gsb0 ;  /* 0x01600000041879f0 */ /* 0x000fe20008000818 */
[----:B------:R-:W-:Y:S01]  /*1fca0*/  ISETP.NE.AND P2, PT, R16, 0x3, PT ;  /* 0x000000031000780c */ /* 0x000fe20003f45270 */
[----:B------:R-:W-:Y:S01]  /*1fcb0*/  BSSY B0, `(.L_x_10975) ;  /* 0x0000004000007945 */ /* 0x000fe20003800000 */
[----:B------:R-:W-:-:S11]  /*1fcc0*/  WARPGROUP.DEPBAR.LE gsb0, 0x0 ;  /* 0x00008000000079c5 */ /* 0x000fd60000010000 */
[----:B-1----:R-:W-:Y:S05]  /*1fcd0*/  @!P2 BRA `(.L_x_10976) ;  /* 0x000000000004a947 */ /* 0x002fea0003800000 */
[----:B------:R-:W-:Y:S01]  /*1fce0*/  BPT.TRAP 0x1 ;  /* 0x000000040000795c */ /* 0x000fe20000300000 */
.L_x_10976:
[----:B------:R-:W-:Y:S05]  /*1fcf0*/  BSYNC B0 ;  /* 0x0000000000007941 */ /* 0x000fea0003800000 */
.L_x_10975:
        /* <DEDUP_REMOVED lines=10> */
.L_x_10978:
[----:B------:R-:W-:Y:S05]  /*1fda0*/  BSYNC B0 ;  /* 0x0000000000007941 */ /* 0x000fea0003800000 */
.L_x_10977:
[----:B------:R-:W-:Y:S04]  /*1fdb0*/  BSSY B0, `(.L_x_10979) ;  /* 0x0000006000007945 */ /* 0x000fe80003800000 */
[----:B--2---:R-:W-:Y:S05]  /*1fdc0*/  @P1 BRA `(.L_x_10980) ;  /* 0x0000000000101947 */ /* 0x004fea0003800000 */
[----:B-----5:R-:W-:Y:S01]  /*1fdd0*/  IMAD R4, R4, 0x8, R6 ;  /* 0x0000000804047824 */ /* 0x020fe200078e0206 */
[----:B------:R-:W-:-:S04]  /*1fde0*/  SHF.L.U32 R5, R5, 0x1f, RZ ;  /* 0x0000001f05057819 */ /* 0x000fc800000006ff */
[----:B------:R-:W2:Y:S02]  /*1fdf0*/  SYNCS.PHASECHK.TRANS64.TRYWAIT P1, [R4+URZ], R5 ;  /* 0x00000005040075a7 */ /* 0x000ea4000802017f */
[----:B--2---:R-:W-:Y:S05]  /*1fe00*/  @!P1 BRA `(.L_x_10981) ;  /* 0x0000012c00949947 */ /* 0x004fea0003800000 */
.L_x_10980:
[----:B------:R-:W-:Y:S05]  /*1fe10*/  BSYNC B0 ;  /* 0x0000000000007941 */ /* 0x000fea0003800000 */
.L_x_10979:
        /* <DEDUP_REMOVED lines=9> */
[----:B---3--:R-:W-:Y:S01]  /*1feb0*/  IMAD R6, R17, 0xc00, R6 ;  /* 0x00000c0011067824 */ /* 0x008fe200078e0206 */
[----:B------:R-:W-:Y:S01]  /*1fec0*/  R2UR UR7, R7 ;  /* 0x00000000070772ca */ /* 0x000fe200000e0000 */
[----:B------:R-:W3:Y:S01]  /*1fed0*/  LDL.64 R16, [R1+0x110] ;  /* 0x0001100001107983 */ /* 0x000ee20000100a00 */
[----:B----4-:R-:W-:-:S02]  /*1fee0*/  ISETP.NE.U32.AND P1, PT, R3, RZ, PT ;  /* 0x000000ff0300720c */ /* 0x010fc40003f25070 */
[----:B------:R-:W-:Y:S02]  /*1fef0*/  R2UR UR6, R6 ;  /* 0x00000000060672ca */ /* 0x000fe400000e0000 */
[----:B--2---:R-:W-:Y:S02]  /*1ff00*/  R2UR UR4, R4 ;  /* 0x00000000040472ca */ /* 0x004fe400000e0000 */
[----:B------:R-:W-:-:S07]  /*1ff10*/  R2UR UR5, R5 ;  /* 0x00000000050572ca */ /* 0x000fce00000e0000 */
[----:B------:R-:W-:-:S06]  /*1ff20*/  VOTEU.ANY UP0, P1 ;  /* 0x00000000003f7886 */ /* 0x000fcc0000800100 */
        /* <DEDUP_REMOVED lines=139> */
[----:B----4-:R-:W-:-:S02]  /*207e0*/  VIADD R10, R10, 0xc04 ;  /* 0x00000c040a0a7836 */ /* 0x010fc40000000000 */
        /* <DEDUP_REMOVED lines=40> */
[----:B------:R-:W2:Y:S04]  /*20a70*/  @!P0 LD.E.64 R4, desc[UR44][R20.64+0x30] ;  /* 0x0000302c14048980 */ /* 0x000ea8000c101b00 */
[----:B------:R-:W3:Y:S01]  /*20a80*/  @!P0 LD.E R3, desc[UR44][R14.64] ;  /* 0x0000002c0e038980 */ /* 0x000ee2000c101900 */
[----:B--2---:R-:W-:-:S05]  /*20a90*/  @!P0 MOV R4, R4 ;  /* 0x0000000400048202 */ /* 0x004fca0000000f00 */
[----:B---3--:R-:W-:-:S05]  /*20aa0*/  @!P0 IMAD R3, R3, 0x8, R4 ;  /* 0x0000000803038824 */ /* 0x008fca00078e0204 */
[----:B------:R-:W-:-:S04]  /*20ab0*/  @!P0 PRMT R3, RZ, 0x654, R3 ;  /* 0x00000654ff038816 */ /* 0x000fc80000000003 */
[----:B------:R2:W-:Y:S01]  /*20ac0*/  @!P0 SYNCS.ARRIVE.TRANS64.RED.A1T0 RZ, [R3+URZ], RZ ;  /* 0x000000ff03ff89a7 */ /* 0x0005e2000810043f */
[----:B------:R-:W3:Y:S04]  /*20ad0*/  LDL R73, [R1+0x70] ;  /* 0x0000700001497983 */ /* 0x000ee80000100800 */
[----:B------:R-:W4:Y:S04]  /*20ae0*/  LDL.64 R74, [R1+0x160] ;  /* 0x00016000014a7983 */ /* 0x000f280000100a00 */
[----:B--2---:R-:W2:Y:S04]  /*20af0*/  LDL R3, [R1+0x13c] ;  /* 0x00013c0001037983 */ /* 0x004ea80000100800 */
[----:B------:R-:W4:Y:S04]  /*20b00*/  LDL R76, [R1+0x168] ;  /* 0x00016800014c7983 */ /* 0x000f280000100800 */
[----:B------:R-:W4:Y:S04]  /*20b10*/  LDL.128 R4, [R1+0x150] ;  /* 0x0001500001047983 */ /* 0x000f280000100c00 */
[----:B------:R-:W4:Y:S01]  /*20b20*/  LDL.128 R8, [R1+0x140] ;  /* 0x0001400001087983 */ /* 0x000f220000100c00 */
[----:B------:R-:W-:Y:S01]  /*20b30*/  BSSY B0, `(.L_x_10982) ;  /* 0x0000040000007945 */ /* 0x000fe20003800000 */
[----:B--2---:R-:W-:-:S04]  /*20b40*/  SHF.R.S32.HI R12, RZ, 0x1f, R3 ;  /* 0x0000001fff0c7819 */ /* 0x004fc80000011403 */
[----:B------:R-:W-:-:S04]  /*20b50*/  LEA.HI R13, R12, R3, RZ, 0x7 ;  /* 0x000000030c0d7211 */ /* 0x000fc800078f38ff */
[----:B------:R-:W-:-:S05]  /*20b60*/  LOP3.LUT R16, R13, 0xffffff80, RZ, 0xc0, !PT ;  /* 0xffffff800d107812 */ /* 0x000fca00078ec0ff */
[----:B------:R-:W-:-:S05]  /*20b70*/  IMAD.IADD R16, R3, 0x1, -R16 ;  /* 0x0000000103107824 */ /* 0x000fca00078e0a10 */
[----:B------:R-:W-:Y:S02]  /*20b80*/  SHF.R.S32.HI R17, RZ, 0x1f, R16 ;  /* 0x0000001fff117819 */ /* 0x000fe40000011410 */
[----:B------:R-:W-:Y:S02]  /*20b90*/  LEA.HI R12, R12, R3, RZ, 0x2 ;  /* 0x000000030c0c7211 */ /* 0x000fe400078f10ff */
[----:B------:R-:W-:Y:S02]  /*20ba0*/  LEA.HI R20, R17, R16, RZ, 0x2 ;  /* 0x0000001011147211 */ /* 0x000fe400078f10ff */
[----:B------:R-:W-:Y:S02]  /*20bb0*/  LOP3.LUT R80, R12, 0xfffffffc, RZ, 0xc0, !PT ;  /* 0xfffffffc0c507812 */ /* 0x000fe400078ec0ff */
[--C-:B------:R-:W-:Y:S02]  /*20bc0*/  SHF.R.S32.HI R21, RZ, 0x2, R20.reuse ;  /* 0x00000002ff157819 */ /* 0x100fe40000011414 */
[----:B------:R-:W-:-:S02]  /*20bd0*/  SHF.R.S32.HI R72, RZ, 0x1f, R20 ;  /* 0x0000001fff487819 */ /* 0x000fc40000011414 */
[----:B------:R-:W-:Y:S02]  /*20be0*/  SHF.R.S32.HI R78, RZ, 0x7, R13 ;  /* 0x00000007ff4e7819 */ /* 0x000fe4000001140d */
[----:B------:R-:W-:Y:S02]  /*20bf0*/  LEA.HI R72, R72, R21, RZ, 0x3 ;  /* 0x0000001548487211 */ /* 0x000fe400078f18ff */
        /* <DEDUP_REMOVED lines=8> */
[----:B---3--:R-:W-:Y:S01]  /*20c80*/  IMAD R73, R73, 0x8, R12 ;  /* 0x0000000849497824 */ /* 0x008fe200078e020c */
[----:B----4-:R-:W-:Y:S01]  /*20c90*/  ISETP.NE.AND P1, PT, R74, 0x1, PT ;  /* 0x000000014a00780c */ /* 0x010fe20003f25270 */
[----:B------:R-:W-:Y:S01]  /*20ca0*/  IMAD.IADD R13, R78, 0x1, -R13 ;  /* 0x000000014e0d7824 */ /* 0x000fe200078e0a0d */
[----:B------:R-:W-:Y:S01]  /*20cb0*/  LOP3.LUT R3, R3, 0x1ffffffe, RZ, 0xc0, !PT ;  /* 0x1ffffffe03037812 */ /* 0x000fe200078ec0ff */
[----:B------:R-:W-:-:S04]  /*20cc0*/  IMAD.U32 R72, R73, 0x10, R72 ;  /* 0x0000001049487824 */ /* 0x000fc800078e0048 */
[----:B------:R-:W-:Y:S02]  /*20cd0*/  IMAD.IADD R3, R80, 0x1, -R3 ;  /* 0x0000000150037824 */ /* 0x000fe400078e0a03 */
[----:B------:R-:W-:-:S04]  /*20ce0*/  IMAD R72, R13, 0x40, R72 ;  /* 0x000000400d487824 */ /* 0x000fc800078e0248 */
[----:B------:R-:W-:-:S04]  /*20cf0*/  IMAD R72, R3, 0x8, R72 ;  /* 0x0000000803487824 */ /* 0x000fc800078e0248 */
[----:B------:R-:W-:-:S05]  /*20d00*/  @P1 IMAD.HI.U32 R75, R72, R75, RZ ;  /* 0x0000004b484b1227 */ /* 0x000fca00078e00ff */
[----:B------:R-:W-:Y:S01]  /*20d10*/  @P1 SHF.R.U32.HI R72, RZ, R76, R75 ;  /* 0x0000004cff481219 */ /* 0x000fe2000001164b */
[----:B------:R-:W-:Y:S01]  /*20d20*/  IMAD.MOV.U32 R13, RZ, RZ, -0x60 ;  /* 0xffffffa0ff0d7424 */ /* 0x000fe200078e00ff */
[----:B------:R-:W-:-:S03]  /*20d30*/  LOP3.LUT R3, R20, 0x7ffffffc, RZ, 0xc0, !PT ;  /* 0x7ffffffc14037812 */ /* 0x000fc600078ec0ff */
[----:B------:R-:W2:Y:S01]  /*20d40*/  SHFL.IDX PT, R21, R72, RZ, 0x1c1f ;  /* 0x001c1fff48157589 */ /* 0x000ea200000e0000 */
[----:B------:R-:W-:Y:S02]  /*20d50*/  IMAD R12, R0, R13, 0x1 ;  /* 0x00000001000c7424 */ /* 0x000fe400078e020d */
[----:B------:R-:W-:Y:S01]  /*20d60*/  IMAD.IADD R3, R16, 0x1, -R3 ;  /* 0x0000000110037824 */ /* 0x000fe200078e0a03 */
[----:B------:R-:W-:-:S03]  /*20d70*/  ISETP.GE.AND P2, PT, R5, 0x1, PT ;  /* 0x000000010500780c */ /* 0x000fc60003f46270 */
[----:B------:R-:W-:Y:S01]  /*20d80*/  IMAD R3, R3, -0x2, R12 ;  /* 0xfffffffe03037824 */ /* 0x000fe200078e020c */
[----:B------:R-:W-:-:S04]  /*20d90*/  LOP3.LUT R13, RZ, R10, RZ, 0x33, !PT ;  /* 0x0000000aff0d7212 */ /* 0x000fc800078e33ff */
[----:B------:R-:W-:Y:S01]  /*20da0*/  IADD3 R12, -R8, R3, R9 ;  /* 0x00000003080c7210 */ /* 0x000fe20007ffe109 */
[----:B------:R-:W-:-:S04]  /*20db0*/  IMAD R17, R0, -0x60, R4 ;  /* 0xffffffa000117824 */ /* 0x000fc800078e0204 */
[C---:B------:R-:W-:Y:S02]  /*20dc0*/  IMAD.IADD R16, R12.reuse, 0x1, R11 ;  /* 0x000000010c107824 */ /* 0x040fe400078e020b */
[----:B------:R-:W-:Y:S02]  /*20dd0*/  IMAD.IADD R13, R12, 0x1, R13 ;  /* 0x000000010c0d7824 */ /* 0x000fe400078e020d */
[----:B------:R-:W-:Y:S02]  /*20de0*/  VIADD R20, R3, 0xffffffff ;  /* 0xffffffff03147836 */ /* 0x000fe40000000000 */
[--C-:B--2---:R-:W-:Y:S02]  /*20df0*/  IMAD.IADD R4, R16, 0x1, R21.reuse ;  /* 0x0000000110047824 */ /* 0x104fe400078e0215 */
[----:B------:R-:W-:Y:S01]  /*20e00*/  IMAD.IADD R3, R13, 0x1, R21 ;  /* 0x000000010d037824 */ /* 0x000fe200078e0215 */
[----:B-1----:R-:W-:Y:S06]  /*20e10*/  @!P2 BRA `(.L_x_10983) ;  /* 0x000000000044a947 */ /* 0x002fec0003800000 */
        /* <DEDUP_REMOVED lines=10> */
.L_x_10985:
[----:B------:R-:W-:-:S13]  /*20ec0*/  ISETP.NE.AND P1, PT, R5, 0x1, PT ;  /* 0x000000010500780c */ /* 0x000fda0003f25270 */
[----:B------:R-:W-:-:S05]  /*20ed0*/  @P1 IMAD.HI.U32 R12, R10, R6, RZ ;  /* 0x000000060a0c1227 */ /* 0x000fca00078e00ff */
[----:B------:R-:W-:-:S07]  /*20ee0*/  @P1 SHF.R.U32.HI R10, RZ, R7, R12 ;  /* 0x00000007ff0a1219 */ /* 0x000fce000001160c */
.L_x_10986:
[----:B------:R-:W-:Y:S05]  /*20ef0*/  BSYNC B1 ;  /* 0x0000000000017941 */ /* 0x000fea0003800000 */
.L_x_10984:
[----:B------:R-:W-:-:S05]  /*20f00*/  IMAD R10, R10, R5, R20 ;  /* 0x000000050a0a7224 */ /* 0x000fca00078e0214 */
[----:B------:R-:W-:Y:S02]  /*20f10*/  VIMNMX R3, R3, R10, !PT ;  /* 0x0000000a03037248 */ /* 0x000fe40007fe0100 */
[----:B------:R-:W-:-:S07]  /*20f20*/  VIADDMNMX R4, R10, R5, R4, PT ;  /* 0x000000050a047246 */ /* 0x000fce0003800104 */
.L_x_10983:
[----:B------:R-:W-:Y:S05]  /*20f30*/  BSYNC B0 ;  /* 0x0000000000007941 */ /* 0x000fea0003800000 */
.L_x_10982:
[C---:B------:R-:W-:Y:S01]  /*20f40*/  ISETP.GE.AND P1, PT, R17.reuse, 0x2, PT ;  /* 0x000000021100780c */ /* 0x040fe20003f26270 */
[----:B------:R-:W1:Y:S01]  /*20f50*/  SHFL.IDX PT, R72, R72, 0x1, 0x1c1f ;  /* 0x003c1f0048487f89 */ /* 0x000e6200000e0000 */
[----:B------:R-:W-:Y:S01]  /*20f60*/  ISETP.GE.AND P5, PT, R17, 0xa, PT ;  /* 0x0000000a1100780c */ /* 0x000fe20003fa6270 */
        /* <DEDUP_REMOVED lines=12> */
[--C-:B-1----:R-:W-:Y:S01]  /*21030*/  IMAD.IADD R10, R16, 0x1, R72.reuse ;  /* 0x00000001100a7824 */ /* 0x102fe200078e0248 */
[----:B------:R-:W-:Y:S01]  /*21040*/  ISETP.GT.AND P3, PT, R3, 0x10, !P5 ;  /* 0x000000100300780c */ /* 0x000fe20006f64270 */
[----:B------:R-:W-:Y:S01]  /*21050*/  IMAD.IADD R11, R13, 0x1, R72 ;  /* 0x000000010d0b7824 */ /* 0x000fe200078e0248 */
        /* <DEDUP_REMOVED lines=113> */
.L_x_10990:
[----:B------:R-:W-:-:S13]  /*21770*/  ISETP.NE.AND P6, PT, R5, 0x1, PT ;  /* 0x000000010500780c */ /* 0x000fda0003fc5270 */
[----:B------:R-:W-:-:S05]  /*21780*/  @P6 IMAD.HI.U32 R6, R8, R6, RZ ;  /* 0x0000000608066227 */ /* 0x000fca00078e00ff */
[----:B------:R-:W-:-:S07]  /*21790*/  @P6 SHF.R.U32.HI R8, RZ, R7, R6 ;  /* 0x00000007ff086219 */ /* 0x000fce0000011606 */
.L_x_10991:
[----:B------:R-:W-:Y:S05]  /*217a0*/  BSYNC B1 ;  /* 0x0000000000017941 */ /* 0x000fea0003800000 */
.L_x_10989:
[----:B------:R-:W-:-:S05]  /*217b0*/  IMAD R8, R8, R5, R20 ;  /* 0x0000000508087224 */ /* 0x000fca00078e0214 */
[----:B------:R-:W-:Y:S02]  /*217c0*/  VIADDMNMX R10, R8, R5, R10, PT ;  /* 0x00000005080a7246 */ /* 0x000fe4000380010a */
[----:B------:R-:W-:-:S07]  /*217d0*/  VIMNMX R11, R11, R8, !PT ;  /* 0x000000080b0b7248 */ /* 0x000fce0007fe0100 */
.L_x_10988:
[----:B------:R-:W-:Y:S05]  /*217e0*/  BSYNC B0 ;  /* 0x0000000000007941 */ /* 0x000fea0003800000 */
.L_x_10987:
[C---:B------:R-:W-:Y:S01]  /*217f0*/  ISETP.GT.AND P1, PT, R11.reuse, 0x1, !P1 ;  /* 0x000000010b00780c */ /* 0x040fe20004f24270 */
[----:B------:R-:W2:Y:S03]  /*21800*/  LDL R22, [R1+0x240] ;  /* 0x0002400001167983 */ /* 0x000ea60000100800 */
[----:B------:R-:W-:Y:S01]  /*21810*/  ISETP.LT.OR P1, PT, R10, 0x2, P1 ;  /* 0x000000020a00780c */ /* 0x000fe20000f21670 */
[----:B------:R-:W3:Y:S01]  /*21820*/  LDL R61, [R1+0x860] ;  /* 0x00086000013d7983 */ /* 0x000ee20000100800 */
[----:B------:R-:W-:Y:S02]  /*21830*/  ISETP.GT.AND P2, PT, R11, 0x8, !P2 ;  /* 0x000000080b00780c */ /* 0x000fe40005744270 */
[----:B------:R-:W-:Y:S02]  /*21840*/  FSEL R27, R27, -INF , !P1 ;  /* 0xff8000001b1b7808 */ /* 0x000fe40004800000 */
[----:B------:R-:W-:-:S02]  /*21850*/  ISETP.NE.AND P1, PT, R21, RZ, PT ;  /* 0x000000ff1500720c */ /* 0x000fc40003f25270 */
[----:B------:R-:W-:Y:S02]  /*21860*/  ISETP.LT.OR P2, PT, R10, 0x9, P2 ;  /* 0x000000090a00780c */ /* 0x000fe40001741670 */
[----:B------:R-:W-:Y:S02]  /*21870*/  ISETP.GT.AND P1, PT, R11, 0x9, !P1 ;  /* 0x000000090b00780c */ /* 0x000fe40004f24270 */
[----:B------:R-:W-:Y:S02]  /*21880*/  FSEL R30, R30, -INF , !P2 ;  /* 0xff8000001e1e7808 */ /* 0x000fe40005000000 */
[----:B------:R-:W-:Y:S02]  /*21890*/  ISETP.LT.OR P1, PT, R10, 0xa, P1 ;  /* 0x0000000a0a00780c */ /* 0x000fe40000f21670 */
[----:B------:R-:W-:Y:S02]  /*218a0*/  ISETP.NE.AND P2, PT, R33, RZ, PT ;  /* 0x000000ff2100720c */ /* 0x000fe40003f45270 */
[----:B------:R-:W-:-:S02]  /*218b0*/  FSEL R31, R31, -INF , !P1 ;  /* 0xff8000001f1f7808 */ /* 0x000fc40004800000 */
[----:B------:R-:W-:Y:S02]  /*218c0*/  ISETP.NE.AND P1, PT, R25, RZ, PT ;  /* 0x000000ff1900720c */ /* 0x000fe40003f25270 */
[----:B------:R-:W4:Y:S01]  /*218d0*/  LDL.64 R24, [R1+0x220] ;  /* 0x0002200001187983 */ /* 0x000f220000100a00 */
[----:B------:R-:W-:Y:S02]  /*218e0*/  ISETP.NE.AND P6, PT, R73, RZ, PT ;  /* 0x000000ff4900720c */ /* 0x000fe40003fc5270 */
[----:B------:R-:W-:-:S04]  /*218f0*/  ISETP.GT.AND P1, PT, R11, 0x10, !P1 ;  /* 0x000000100b00780c */ /* 0x000fc80004f24270 */
        /* <DEDUP_REMOVED lines=8> */
[----:B------:R-:W-:-:S04]  /*21980*/  ISETP.LT.OR P1, PT, R10, 0x19, P1 ;  /* 0x000000190a00780c */ /* 0x000fc80000f21670 */
[----:B------:R-:W-:Y:S02]  /*21990*/  FSEL R38, R38, -INF , !P1 ;  /* 0xff80000026267808 */ /* 0x000fe40004800000 */
[----:B------:R-:W-:Y:S02]  /*219a0*/  ISETP.GT.AND P1, PT, R11, 0x19, !P6 ;  /* 0x000000190b00780c */ /* 0x000fe40007724270 */
[----:B------:R-:W-:Y:S02]  /*219b0*/  ISETP.NE.AND P6, PT, R12, RZ, PT ;  /* 0x000000ff0c00720c */ /* 0x000fe40003fc5270 */
[----:B------:R-:W-:-:S04]  /*219c0*/  ISETP.LT.OR P1, PT, R10, 0x1a, P1 ;  /* 0x0000001a0a00780c */ /* 0x000fc80000f21670 */
[----:B------:R-:W-:Y:S02]  /*219d0*/  FSEL R39, R39, -INF , !P1 ;  /* 0xff80000027277808 */ /* 0x000fe40004800000 */
[----:B------:R-:W-:-:S04]  /*219e0*/  ISETP.NE.AND P1, PT, R37, RZ, PT ;  /* 0x000000ff2500720c */ /* 0x000fc80003f25270 */
[----:B------:R-:W-:-:S04]  /*219f0*/  ISETP.GT.AND P1, PT, R11, 0x20, !P1 ;  /* 0x000000200b00780c */ /* 0x000fc80004f24270 */
        /* <DEDUP_REMOVED lines=38> */
[----:B------:R-:W-:Y:S02]  /*21c60*/  ISETP.GT.AND P1, PT, R11, RZ, !P6 ;  /* 0x000000ff0b00720c */ /* 0x000fe40007724270 */
[----:B----4-:R-:W-:Y:S02]  /*21c70*/  FMNMX.FTZ R3, R28, R24, !PT ;  /* 0x000000181c037209 */ /* 0x010fe40007810000 */
[----:B------:R-:W-:Y:S02]  /*21c80*/  ISETP.LT.OR P1, PT, R10, 0x1, P1 ;  /* 0x000000010a00780c */ /* 0x000fe40000f21670 */
[----:B------:R-:W-:Y:S02]  /*21c90*/  FMNMX.FTZ R3, R74, R3, !PT ;  /* 0x000000034a037209 */ /* 0x000fe40007810000 */
[----:B------:R-:W-:-:S02]  /*21ca0*/  FSEL R26, R26, -INF , !P1 ;  /* 0xff8000001a1a7808 */ /* 0x000fc40004800000 */
[----:B------:R-:W-:Y:S02]  /*21cb0*/  FMNMX.FTZ R3, R76, R3, !PT ;  /* 0x000000034c037209 */ /* 0x000fe40007810000 */
[----:B------:R-:W-:Y:S02]  /*21cc0*/  ISETP.NE.AND P1, PT, R57, RZ, PT ;  /* 0x000000ff3900720c */ /* 0x000fe40003f25270 */
[----:B------:R-:W-:Y:S02]  /*21cd0*/  FMNMX.FTZ R3, R78, R3, !PT ;  /* 0x000000034e037209 */ /* 0x000fe40007810000 */
[C---:B------:R-:W-:Y:S02]  /*21ce0*/  ISETP.GT.AND P2, PT, R11.reuse, 0x49, !P2 ;  /* 0x000000490b00780c */ /* 0x040fe40005744270 */
[----:B------:R-:W-:Y:S02]  /*21cf0*/  FMNMX.FTZ R3, R32, R3, !PT ;  /* 0x0000000320037209 */ /* 0x000fe40007810000 */
[----:B------:R-:W-:-:S02]  /*21d00*/  ISETP.GT.AND P3, PT, R11, 0x50, !P3 ;  /* 0x000000500b00780c */ /* 0x000fc40005f64270 */
[----:B------:R-:W-:Y:S02]  /*21d10*/  FMNMX.FTZ R3, R178, R3, !PT ;  /* 0x00000003b2037209 */ /* 0x000fe40007810000 */
[----:B------:R-:W-:Y:S02]  /*21d20*/  ISETP.GT.AND P4, PT, R11, 0x51, !P4 ;  /* 0x000000510b00780c */ /* 0x000fe40006784270 */
[----:B------:R-:W-:Y:S02]  /*21d30*/  FMNMX.FTZ R3, R36, R3, !PT ;  /* 0x0000000324037209 */ /* 0x000fe40007810000 */
[----:B------:R-:W-:Y:S02]  /*21d40*/  ISETP.NE.AND P6, PT, R17, RZ, PT ;  /* 0x000000ff1100720c */ /* 0x000fe40003fc5270 */
        /* <DEDUP_REMOVED lines=27> */
[----:B------:R-:W-:-:S03]  /*21f00*/  FMNMX.FTZ R6, R46, R3, !PT ;  /* 0x000000032e067209 */ /* 0x000fc60007810000 */
[----:B------:R-:W1:Y:S01]  /*21f10*/  SHFL.BFLY PT, R5, R4, 0x2, 0x1f ;  /* 0x0c401f0004057f89 */ /* 0x000e6200000e0000 */
[----:B------:R-:W-:-:S04]  /*21f20*/  FMNMX.FTZ R3, R47, R6, !PT ;  /* 0x000000062f037209 */ /* 0x000fc80007810000 */
[----:B------:R-:W-:-:S04]  /*21f30*/  FMNMX.FTZ R6, R50, R3, !PT ;  /* 0x0000000332067209 */ /* 0x000fc80007810000 */
[----:B------:R-:W-:-:S04]  /*21f40*/  FMNMX.FTZ R3, R51, R6, !PT ;  /* 0x0000000633037209 */ /* 0x000fc80007810000 */
[----:B------:R-:W-:Y:S02]  /*21f50*/  FMNMX.FTZ R6, R54, R3, !PT ;  /* 0x0000000336067209 */ /* 0x000fe40007810000 */
[----:B------:R-:W-:Y:S02]  /*21f60*/  ISETP.GT.AND P1, PT, R11, 0x48, !P1 ;  /* 0x000000480b00780c */ /* 0x000fe40004f24270 */
[----:B------:R-:W-:Y:S02]  /*21f70*/  FMNMX.FTZ R3, R55, R6, !PT ;  /* 0x0000000637037209 */ /* 0x000fe40007810000 */
[----:B------:R-:W-:Y:S02]  /*21f80*/  ISETP.LT.OR P1, PT, R10, 0x49, P1 ;  /* 0x000000490a00780c */ /* 0x000fe40000f21670 */
[----:B------:R-:W-:Y:S02]  /*21f90*/  FMNMX.FTZ R6, R58, R3, !PT ;  /* 0x000000033a067209 */ /* 0x000fe40007810000 */
[----:B-1----:R-:W-:-:S02]  /*21fa0*/  FMNMX.FTZ R8, R4, R5, !PT ;  /* 0x0000000504087209 */ /* 0x002fc40007810000 */
[----:B------:R-:W-:Y:S02]  /*21fb0*/  ISETP.LT.OR P2, PT, R10, 0x4a, P2 ;  /* 0x0000004a0a00780c */ /* 0x000fe40001741670 */
[----:B------:R-:W-:Y:S01]  /*21fc0*/  FSEL R62, R62, -INF , !P1 ;  /* 0xff8000003e3e7808 */ /* 0x000fe20004800000 */
[----:B------:R-:W1:Y:S01]  /*21fd0*/  SHFL.BFLY PT, R7, R8, 0x1, 0x1f ;  /* 0x0c201f0008077f89 */ /* 0x000e6200000e0000 */
[----:B------:R-:W-:Y:S02]  /*21fe0*/  FMNMX.FTZ R3, R59, R6, !PT ;  /* 0x000000063b037209 */ /* 0x000fe40007810000 */
[----:B------:R-:W-:Y:S02]  /*21ff0*/  ISETP.LT.OR P3, PT, R10, 0x51, P3 ;  /* 0x000000510a00780c */ /* 0x000fe40001f61670 */
[----:B------:R-:W-:Y:S02]  /*22000*/  FSEL R63, R63, -INF , !P2 ;  /* 0xff8000003f3f7808 */ /* 0x000fe40005000000 */
[----:B------:R-:W-:-:S02]  /*22010*/  FMNMX.FTZ R6, R62, R3, !PT ;  /* 0x000000033e067209 */ /* 0x000fc40007810000 */
[----:B------:R-:W-:Y:S02]  /*22020*/  ISETP.GT.AND P5, PT, R11, 0x58, !P5 ;  /* 0x000000580b00780c */ /* 0x000fe40006fa4270 */
[----:B------:R-:W-:Y:S02]  /*22030*/  ISETP.LT.OR P4, PT, R10, 0x52, P4 ;  /* 0x000000520a00780c */ /* 0x000fe40002781670 */
[----:B------:R-:W-:Y:S02]  /*22040*/  FSEL R66, R66, -INF , !P3 ;  /* 0xff80000042427808 */ /* 0x000fe40005800000 */
[----:B------:R-:W-:Y:S02]  /*22050*/  FMNMX.FTZ R3, R63, R6, !PT ;  /* 0x000000063f037209 */ /* 0x000fe40007810000 */
[----:B------:R-:W-:Y:S02]  /*22060*/  ISETP.GT.AND P1, PT, R11, 0x59, !P6 ;  /* 0x000000590b00780c */ /* 0x000fe40007724270 */
[----:B------:R-:W-:-:S02]  /*22070*/  ISETP.LT.OR P5, PT, R10, 0x59, P5 ;  /* 0x000000590a00780c */ /* 0x000fc40002fa1670 */
[----:B------:R-:W-:Y:S02]  /*22080*/  FSEL R67, R67, -INF , !P4 ;  /* 0xff80000043437808 */ /* 0x000fe40006000000 */
[----:B------:R-:W-:Y:S02]  /*22090*/  FMNMX.FTZ R6, R66, R3, !PT ;  /* 0x0000000342067209 */ /* 0x000fe40007810000 */
[----:B------:R-:W-:Y:S02]  /*220a0*/  ISETP.LT.OR P1, PT, R10, 0x5a, P1 ;  /* 0x0000005a0a00780c */ /* 0x000fe40000f21670 */
[----:B------:R-:W-:Y:S02]  /*220b0*/  FSEL R70, R70, -INF , !P5 ;  /* 0xff80000046467808 */ /* 0x000fe40006800000 */
[----:B------:R-:W-:Y:S02]  /*220c0*/  FMNMX.FTZ R3, R67, R6, !PT ;  /* 0x0000000643037209 */ /* 0x000fe40007810000 */
[----:B------:R-:W-:-:S02]  /*220d0*/  FSEL R71, R71, -INF , !P1 ;  /* 0xff80000047477808 */ /* 0x000fc40004800000 */
[----:B------:R-:W-:Y:S02]  /*220e0*/  FMNMX.FTZ R6, R70, R3, !PT ;  /* 0x0000000346067209 */ /* 0x000fe40007810000 */
[----:B-1----:R-:W-:Y:S02]  /*220f0*/  FMNMX.FTZ R8, R8, R7, !PT ;  /* 0x0000000708087209 */ /* 0x002fe40007810000 */
[----:B------:R-:W-:Y:S02]  /*22100*/  FMNMX.FTZ R5, R71, R6, !PT ;  /* 0x0000000647057209 */ /* 0x000fe40007810000 */
[----:B------:R-:W4:Y:S04]  /*22110*/  LDL.64 R6, [R1+0x230] ;  /* 0x0002300001067983 */ /* 0x000f280000100a00 */
[----:B------:R-:W-:Y:S04]  /*22120*/  STL.64 [R1+0x220], R4 ;  /* 0x0002200401007387 */ /* 0x000fe80000100a00 */
[----:B------:R1:W-:Y:S04]  /*22130*/  STL [R1+0x220], R8 ;  /* 0x0002200801007387 */ /* 0x0003e80000100800 */
[----:B------:R-:W2:Y:S04]  /*22140*/  LDL R12, [R1+0x220] ;  /* 0x00022000010c7983 */ /* 0x000ea80000100800 */
[----:B------:R-:W5:Y:S01]  /*22150*/  LDL R11, [R1+0x224] ;  /* 0x00022400010b7983 */ /* 0x000f620000100800 */
[----:B--2---:R-:W-:Y:S01]  /*22160*/  FMUL.FTZ R3, R22, R12 ;  /* 0x0000000c16037220 */ /* 0x004fe20000410000 */
[----:B------:R-:W-:-:S04]  /*22170*/  FSETP.NEU.FTZ.AND P1, PT, R12, -INF , PT ;  /* 0xff8000000c00780b */ /* 0x000fc80003f3d000 */
[----:B------:R-:W-:-:S05]  /*22180*/  FSEL R9, R3, RZ, P1 ;  /* 0x000000ff03097208 */ /* 0x000fca0000800000 */
[----:B-1----:R-:W-:-:S04]  /*22190*/  FFMA.FTZ R8, R78, R22, -R9 ;  /* 0x000000164e087223 */ /* 0x002fc80000010809 */
[----:B------:R5:W-:Y:S02]  /*221a0*/  MUFU.EX2 R154, R8 ;  /* 0x00000008009a7308 */ /* 0x000be40000000800 */
[----:B-----5:R-:W1:Y:S02]  /*221b0*/  SHFL.BFLY PT, R8, R11, 0x2, 0x1f ;  /* 0x0c401f000b087f89 */ /* 0x020e6400000e0000 */
[----:B-1----:R-:W-:-:S05]  /*221c0*/  FMNMX.FTZ R8, R8, R11, !PT ;  /* 0x0000000b08087209 */ /* 0x002fca0007810000 */
[----:B------:R-:W1:Y:S01]  /*221d0*/  SHFL.BFLY PT, R11, R8, 0x1, 0x1f ;  /* 0x0c201f00080b7f89 */ /* 0x000e6200000e0000 */
[-CC-:B------:R-:W-:Y:S01]  /*221e0*/  FFMA.FTZ R10, R74, R22.reuse, -R9.reuse ;  /* 0x000000164a0a7223 */ /* 0x180fe20000010809 */
[----:B------:R-:W-:Y:S01]  /*221f0*/  FSEL R13, R12, RZ, P1 ;  /* 0x000000ff0c0d7208 */ /* 0x000fe20000800000 */
        /* <DEDUP_REMOVED lines=16> */
[----:B-1----:R-:W-:Y:S01]  /*22300*/  FMNMX.FTZ R8, R8, R11, !PT ;  /* 0x0000000b08087209 */ /* 0x002fe20007810000 */
[-CC-:B------:R-:W-:Y:S01]  /*22310*/  FFMA.FTZ R157, R60, R22.reuse, -R9.reuse ;  /* 0x000000163c9d7223 */ /* 0x180fe20000010809 */
[----:B------:R-:W-:-:S02]  /*22320*/  FFMA.FTZ R158, R158, R22, -R9 ;  /* 0x000000169e9e7223 */ /* 0x000fc40000010809 */
[----:B------:R-:W-:Y:S01]  /*22330*/  FSETP.NEU.FTZ.AND P1, PT, R8, -INF , PT ;  /* 0xff8000000800780b */ /* 0x000fe20003f3d000 */
[-CC-:B------:R-:W-:Y:S01]  /*22340*/  FFMA.FTZ R16, R64, R22.reuse, -R9.reuse ;  /* 0x0000001640107223 */ /* 0x180fe20000010809 */
[-CC-:B------:R-:W-:Y:S01]  /*22350*/  FFMA.FTZ R17, R86, R22.reuse, -R9.reuse ;  /* 0x0000001656117223 */ /* 0x180fe20000010809 */
[-CC-:B------:R-:W-:Y:S01]  /*22360*/  FFMA.FTZ R20, R68, R22.reuse, -R9.reuse ;  /* 0x0000001644147223 */ /* 0x180fe20000010809 */
[-C--:B------:R-:W-:Y:S01]  /*22370*/  FFMA.FTZ R21, R88, R22.reuse, -R9 ;  /* 0x0000001658157223 */ /* 0x080fe20000010809 */
[----:B------:R1:W-:Y:S01]  /*22380*/  MUFU.EX2 R4, R10 ;  /* 0x0000000a00047308 */ /* 0x0003e20000000800 */
[----:B------:R-:W-:Y:S01]  /*22390*/  FMUL.FTZ R9, R8, R22 ;  /* 0x0000001608097220 */ /* 0x000fe20000410000 */
[----:B------:R-:W-:Y:S01]  /*223a0*/  FADD.FTZ R13, R24, -R13 ;  /* 0x8000000d180d7221 */ /* 0x000fe20000010000 */
[----:B-1----:R-:W-:-:S03]  /*223b0*/  FSEL R10, R8, RZ, P1 ;  /* 0x000000ff080a7208 */ /* 0x002fc60000800000 */
[----:B------:R-:W-:Y:S02]  /*223c0*/  FSEL R9, R9, RZ, P1 ;  /* 0x000000ff09097208 */ /* 0x000fe40000800000 */
[----:B------:R-:W-:Y:S01]  /*223d0*/  FADD.FTZ R25, R25, -R10 ;  /* 0x8000000a19197221 */ /* 0x000fe20000010000 */
[-C--:B------:R-:W-:Y:S02]  /*223e0*/  FMUL.FTZ R13, R13, R22.reuse ;  /* 0x000000160d0d7220 */ /* 0x080fe40000410000 */
[-CC-:B------:R-:W-:Y:S01]  /*223f0*/  FFMA.FTZ R194, R26, R22.reuse, -R9.reuse ;  /* 0x000000161ac27223 */ /* 0x180fe20000010809 */
[----:B------:R-:W-:Y:S01]  /*22400*/  FMUL.FTZ R24, R22, R25 ;  /* 0x0000001916187220 */ /* 0x000fe20000410000 */
[-CC-:B------:R-:W-:Y:S01]  /*22410*/  FFMA.FTZ R153, R27, R22.reuse, -R9.reuse ;  /* 0x000000161b997223 */ /* 0x180fe20000010809 */
[----:B------:R-:W-:Y:S01]  /*22420*/  MUFU.EX2 R3, R3 ;  /* 0x0000000300037308 */ /* 0x000fe20000000800 */
[----:B------:R-:W-:-:S07]  /*22430*/  FFMA.FTZ R155, R30, R22, -R9 ;  /* 0x000000161e9b7223 */ /* 0x000fce0000010809 */
[----:B------:R-:W4:Y:S01]  /*22440*/  MUFU.EX2 R13, R13 ;  /* 0x0000000d000d7308 */ /* 0x000f220000000800 */
[----:B------:R-:W-:-:S07]  /*22450*/  FFMA.FTZ R196, R31, R22, -R9 ;  /* 0x000000161fc47223 */ /* 0x000fce0000010809 */
[----:B------:R-:W-:Y:S08]  /*22460*/  MUFU.EX2 R194, R194 ;  /* 0x000000c200c27308 */ /* 0x000ff00000000800 */
[----:B------:R-:W1:Y:S01]  /*22470*/  MUFU.EX2 R24, R24 ;  /* 0x0000001800187308 */ /* 0x000e620000000800 */
[----:B------:R-:W-:-:S07]  /*22480*/  FFMA.FTZ R184, R34, R22, -R9 ;  /* 0x0000001622b87223 */ /* 0x000fce0000010809 */
[----:B------:R-:W2:Y:S01]  /*22490*/  MUFU.EX2 R153, R153 ;  /* 0x0000009900997308 */ /* 0x000ea20000000800 */
[----:B------:R-:W-:-:S07]  /*224a0*/  FFMA.FTZ R187, R35, R22, -R9 ;  /* 0x0000001623bb7223 */ /* 0x000fce0000010809 */
[----:B------:R-:W5:Y:S08]  /*224b0*/  MUFU.EX2 R5, R5 ;  /* 0x0000000500057308 */ /* 0x000f700000000800 */
[----:B------:R-:W0:Y:S01]  /*224c0*/  MUFU.EX2 R155, R155 ;  /* 0x0000009b009b7308 */ /* 0x000e220000000800 */
[----:B----4-:R-:W-:Y:S01]  /*224d0*/  FFMA.FTZ R11, R13, R6, R3 ;  /* 0x000000060d0b7223 */ /* 0x010fe20000010003 */
[----:B-1----:R-:W-:-:S06]  /*224e0*/  FFMA.FTZ R6, R7, R24, R194 ;  /* 0x0000001807067223 */ /* 0x002fcc00000100c2 */
[----:B------:R-:W1:Y:S01]  /*224f0*/  MUFU.EX2 R196, R196 ;  /* 0x000000c400c47308 */ /* 0x000e620000000800 */
[----:B------:R-:W-:Y:S01]  /*22500*/  FFMA.FTZ R188, R38, R22, -R9 ;  /* 0x0000001626bc7223 */ /* 0x000fe20000010809 */
[----:B------:R-:W-:-:S06]  /*22510*/  FADD.FTZ R10, R4, R11 ;  /* 0x0000000b040a7221 */ /* 0x000fcc0000010000 */
[----:B------:R-:W4:Y:S01]  /*22520*/  MUFU.EX2 R177, R177 ;  /* 0x000000b100b17308 */ /* 0x000f220000000800 */
[----:B--2---:R-:W-:Y:S01]  /*22530*/  FADD.FTZ R6, R153, R6 ;  /* 0x0000000699067221 */ /* 0x004fe20000010000 */
[----:B------:R-:W-:-:S06]  /*22540*/  FFMA.FTZ R191, R39, R22, -R9 ;  /* 0x0000001627bf7223 */ /* 0x000fcc0000010809 */
[----:B------:R-:W2:Y:S01]  /*22550*/  MUFU.EX2 R184, R184 ;  /* 0x000000b800b87308 */ /* 0x000ea20000000800 */
[----:B-----5:R-:W-:Y:S01]  /*22560*/  FADD.FTZ R7, R5, R10 ;  /* 0x0000000a05077221 */ /* 0x020fe20000010000 */
[----:B0-----:R-:W-:-:S06]  /*22570*/  FADD.FTZ R11, R155, R6 ;  /* 0x000000069b0b7221 */ /* 0x001fcc0000010000 */
[----:B------:R-:W0:Y:S01]  /*22580*/  MUFU.EX2 R178, R178 ;  /* 0x000000b200b27308 */ /* 0x000e220000000800 */
[----:B------:R-:W-:-:S07]  /*22590*/  FFMA.FTZ R180, R42, R22, -R9 ;  /* 0x000000162ab47223 */ /* 0x000fce0000010809 */
[----:B------:R-:W5:Y:S01]  /*225a0*/  MUFU.EX2 R187, R187 ;  /* 0x000000bb00bb7308 */ /* 0x000f620000000800 */
[----:B------:R-:W-:Y:S01]  /*225b0*/  FADD.FTZ R6, R154, R7 ;  /* 0x000000079a067221 */ /* 0x000fe20000010000 */
[----:B-1----:R-:W-:-:S06]  /*225c0*/  FADD.FTZ R11, R196, R11 ;  /* 0x0000000bc40b7221 */ /* 0x002fcc0000010000 */
[----:B------:R-:W1:Y:S01]  /*225d0*/  MUFU.EX2 R175, R175 ;  /* 0x000000af00af7308 */ /* 0x000e620000000800 */
[----:B------:R-:W-:-:S07]  /*225e0*/  FFMA.FTZ R183, R43, R22, -R9 ;  /* 0x000000162bb77223 */ /* 0x000fce0000010809 */
[----:B------:R-:W3:Y:S01]  /*225f0*/  MUFU.EX2 R188, R188 ;  /* 0x000000bc00bc7308 */ /* 0x000ee20000000800 */
[----:B----4-:R-:W-:Y:S01]  /*22600*/  FADD.FTZ R7, R177, R6 ;  /* 0x00000006b1077221 */ /* 0x010fe20000010000 */
[----:B--2---:R-:W-:-:S06]  /*22610*/  FADD.FTZ R6, R184, R11 ;  /* 0x0000000bb8067221 */ /* 0x004fcc0000010000 */
[----:B------:R-:W2:Y:S01]  /*22620*/  MUFU.EX2 R176, R176 ;  /* 0x000000b000b07308 */ /* 0x000ea20000000800 */
[----:B------:R-:W-:-:S07]  /*22630*/  FFMA.FTZ R185, R46, R22, -R9 ;  /* 0x000000162eb97223 */ /* 0x000fce0000010809 */
[----:B------:R-:W4:Y:S01]  /*22640*/  MUFU.EX2 R191, R191 ;  /* 0x000000bf00bf7308 */ /* 0x000f220000000800 */
[----:B0-----:R-:W-:Y:S01]  /*22650*/  FADD.FTZ R10, R178, R7 ;  /* 0x00000007b20a7221 */ /* 0x001fe20000010000 */
[----:B-----5:R-:W-:-:S06]  /*22660*/  FADD.FTZ R7, R187, R6 ;  /* 0x00000006bb077221 */ /* 0x020fcc0000010000 */
[----:B------:R-:W0:Y:S01]  /*22670*/  MUFU.EX2 R173, R173 ;  /* 0x000000ad00ad7308 */ /* 0x000e220000000800 */
[----:B------:R-:W-:-:S07]  /*22680*/  FFMA.FTZ R190, R47, R22, -R9 ;  /* 0x000000162fbe7223 */ /* 0x000fce0000010809 */
[----:B------:R-:W5:Y:S01]  /*22690*/  MUFU.EX2 R180, R180 ;  /* 0x000000b400b47308 */ /* 0x000f620000000800 */
[----:B-1----:R-:W-:Y:S01]  /*226a0*/  FADD.FTZ R11, R175, R10 ;  /* 0x0000000aaf0b7221 */ /* 0x002fe20000010000 */
[----:B---3--:R-:W-:-:S06]  /*226b0*/  FADD.FTZ R6, R188, R7 ;  /* 0x00000007bc067221 */ /* 0x008fcc0000010000 */
[----:B------:R-:W1:Y:S01]  /*226c0*/  MUFU.EX2 R174, R174 ;  /* 0x000000ae00ae7308 */ /* 0x000e620000000800 */
[----:B------:R-:W-:-:S07]  /*226d0*/  FFMA.FTZ R179, R50, R22, -R9 ;  /* 0x0000001632b37223 */ /* 0x000fce0000010809 */
[----:B------:R-:W3:Y:S01]  /*226e0*/  MUFU.EX2 R183, R183 ;  /* 0x000000b700b77308 */ /* 0x000ee20000000800 */
[----:B--2---:R-:W-:Y:S01]  /*226f0*/  FADD.FTZ R10, R176, R11 ;  /* 0x0000000bb00a7221 */ /* 0x004fe20000010000 */
[----:B----4-:R-:W-:-:S06]  /*22700*/  FADD.FTZ R7, R191, R6 ;  /* 0x00000006bf077221 */ /* 0x010fcc0000010000 */
        /* <DEDUP_REMOVED lines=55> */
[----:B------:R-:W1:Y:S08]  /*22a80*/  MUFU.EX2 R17, R17 ;  /* 0x0000001100117308 */ /* 0x000e700000000800 */
[----:B------:R-:W3:Y:S01]  /*22a90*/  MUFU.EX2 R162, R162 ;  /* 0x000000a200a27308 */ /* 0x000ee20000000800 */
[----:B--2---:R-:W-:Y:S01]  /*22aa0*/  FADD.FTZ R7, R158, R7 ;  /* 0x000000079e077221 */ /* 0x004fe20000010000 */
[----:B----4-:R-:W-:-:S06]  /*22ab0*/  FADD.FTZ R6, R168, R9 ;  /* 0x00000009a8067221 */ /* 0x010fcc0000010000 */
[----:B------:R-:W2:Y:S08]  /*22ac0*/  MUFU.EX2 R20, R20 ;  /* 0x0000001400147308 */ /* 0x000eb00000000800 */
[----:B------:R-:W4:Y:S01]  /*22ad0*/  MUFU.EX2 R160, R160 ;  /* 0x000000a000a07308 */ /* 0x000f220000000800 */
[----:B0-----:R-:W-:Y:S01]  /*22ae0*/  FADD.FTZ R10, R16, R7 ;  /* 0x00000007100a7221 */ /* 0x001fe20000010000 */
[----:B-----5:R-:W-:-:S06]  /*22af0*/  FADD.FTZ R7, R163, R6 ;  /* 0x00000006a3077221 */ /* 0x020fcc0000010000 */
[----:B------:R-:W0:Y:S08]  /*22b00*/  MUFU.EX2 R21, R21 ;  /* 0x0000001500157308 */ /* 0x000e300000000800 */
[----:B------:R-:W5:Y:S01]  /*22b10*/  MUFU.EX2 R159, R159 ;  /* 0x0000009f009f7308 */ /* 0x000f620000000800 */
[----:B-1----:R-:W-:Y:S01]  /*22b20*/  FADD.FTZ R9, R17, R10 ;  /* 0x0000000a11097221 */ /* 0x002fe20000010000 */
[----:B---3--:R-:W-:-:S03]  /*22b30*/  FADD.FTZ R7, R162, R7 ;  /* 0x00000007a2077221 */ /* 0x008fc60000010000 */
[----:B--2---:R-:W-:Y:S01]  /*22b40*/  FADD.FTZ R6, R20, R9 ;  /* 0x0000000914067221 */ /* 0x004fe20000010000 */
[----:B----4-:R-:W-:-:S03]  /*22b50*/  FADD.FTZ R10, R160, R7 ;  /* 0x00000007a00a7221 */ /* 0x010fc60000010000 */
[----:B0-----:R-:W-:Y:S01]  /*22b60*/  FADD.FTZ R6, R21, R6 ;  /* 0x0000000615067221 */ /* 0x001fe20000010000 */
[----:B------:R0:W-:Y:S01]  /*22b70*/  STL [R1+0x224], R8 ;  /* 0x0002240801007387 */ /* 0x0001e20000100800 */
[----:B-----5:R-:W-:-:S05]  /*22b80*/  FADD.FTZ R7, R159, R10 ;  /* 0x0000000a9f077221 */ /* 0x020fca0000010000 */
[----:B------:R1:W-:Y:S04]  /*22b90*/  STL.64 [R1+0x230], R6 ;  /* 0x0002300601007387 */ /* 0x0003e80000100a00 */
[----:B------:R-:W2:Y:S01]  /*22ba0*/  LD.E R9, desc[UR44][R18.64+0x250] ;  /* 0x0002502c12097980 */ /* 0x000ea2000c101900 */
[----:B------:R-:W-:Y:S01]  /*22bb0*/  LOP3.LUT R22, R61, 0x4, RZ, 0xfc, !PT ;  /* 0x000000043d167812 */ /* 0x000fe200078efcff */
[----:B--2---:R-:W-:-:S05]  /*22bc0*/  FMUL.FTZ R9, R13, R9 ;  /* 0x000000090d097220 */ /* 0x004fca0000410000 */
[----:B------:R2:W-:Y:S04]  /*22bd0*/  ST.E desc[UR44][R18.64+0x250], R9 ;  /* 0x0002500912007985 */ /* 0x0005e8000c10192c */
[----:B------:R-:W3:Y:S02]  /*22be0*/  LD.E R10, desc[UR44][R22.64] ;  /* 0x0000002c160a7980 */ /* 0x000ee4000c101900 */
[----:B---3--:R-:W-:-:S05]  /*22bf0*/  FMUL.FTZ R11, R13, R10 ;  /* 0x0000000a0d0b7220 */ /* 0x008fca0000410000 */
[----:B------:R3:W-:Y:S04]  /*22c00*/  ST.E desc[UR44][R22.64], R11 ;  /* 0x0000000b16007985 */ /* 0x0007e8000c10192c */
[----:B------:R-:W4:Y:S04]  /*22c10*/  LD.E R12, desc[UR44][R18.64+0x444] ;  /* 0x0004442c120c7980 */ /* 0x000f28000c101900 */
[----:B------:R-:W5:Y:S04]  /*22c20*/  LD.E R10, desc[UR44][R18.64+0x260] ;  /* 0x0002602c120a7980 */ /* 0x000f68000c101900 */
[----:B0-----:R-:W2:Y:S04]  /*22c30*/  LD.E R8, desc[UR44][R18.64+0x264] ;  /* 0x0002642c12087980 */ /* 0x001ea8000c101900 */
[----:B-1----:R-:W3:Y:S04]  /*22c40*/  LD.E R6, desc[UR44][R18.64+0x270] ;  /* 0x0002702c12067980 */ /* 0x002ee8000c101900 */
[----:B------:R-:W3:Y:S04]  /*22c50*/  LD.E R26, desc[UR44][R18.64+0x274] ;  /* 0x0002742c121a7980 */ /* 0x000ee8000c101900 */
        /* <DEDUP_REMOVED lines=56> */
[----:B------:R-:W3:Y:S01]  /*22fe0*/  LD.E R140, desc[UR44][R18.64+0x440] ;  /* 0x0004402c128c7980 */ /* 0x000ee2000c101900 */
[C---:B----4-:R-:W-:Y:S01]  /*22ff0*/  FMUL.FTZ R33, R13.reuse, R12 ;  /* 0x0000000c0d217220 */ /* 0x050fe20000410000 */
[C---:B-----5:R-:W-:Y:S01]  /*23000*/  FMUL.FTZ R7, R13.reuse, R10 ;  /* 0x0000000a0d077220 */ /* 0x060fe20000410000 */
[----:B--2---:R-:W-:-:S03]  /*23010*/  FMUL.FTZ R9, R13, R8 ;  /* 0x000000080d097220 */ /* 0x004fc60000410000 */
[----:B------:R-:W-:Y:S01]  /*23020*/  ST.E desc[UR44][R18.64+0x444], R33 ;  /* 0x0004442112007985 */ /* 0x000fe2000c10192c */
[----:B---3--:R-:W-:-:S03]  /*23030*/  FMUL.FTZ R11, R13, R6 ;  /* 0x000000060d0b7220 */ /* 0x008fc60000410000 */
[----:B------:R0:W-:Y:S01]  /*23040*/  ST.E desc[UR44][R18.64+0x260], R7 ;  /* 0x0002600712007985 */ /* 0x0001e2000c10192c */
[----:B------:R-:W-:-:S03]  /*23050*/  FMUL.FTZ R25, R13, R26 ;  /* 0x0000001a0d197220 */ /* 0x000fc60000410000 */
[----:B------:R1:W-:Y:S01]  /*23060*/  ST.E desc[UR44][R18.64+0x264], R9 ;  /* 0x0002640912007985 */ /* 0x0003e2000c10192c */
[C---:B------:R-:W-:Y:S01]  /*23070*/  FMUL.FTZ R27, R13.reuse, R28 ;  /* 0x0000001c0d1b7220 */ /* 0x040fe20000410000 */
[C---:B------:R-:W-:Y:S01]  /*23080*/  FMUL.FTZ R29, R13.reuse, R30 ;  /* 0x0000001e0d1d7220 */ /* 0x040fe20000410000 */
[C---:B------:R-:W-:Y:S01]  /*23090*/  FMUL.FTZ R31, R13.reuse, R32 ;  /* 0x000000200d1f7220 */ /* 0x040fe20000410000 */
[C---:B0-----:R-:W-:Y:S01]  /*230a0*/  FMUL.FTZ R7, R13.reuse, R34 ;  /* 0x000000220d077220 */ /* 0x041fe20000410000 */
[C---:B-1----:R-:W-:Y:S01]  /*230b0*/  FMUL.FTZ R9, R13.reuse, R36 ;  /* 0x000000240d097220 */ /* 0x042fe20000410000 */
[C---:B------:R-:W-:Y:S01]  /*230c0*/  FMUL.FTZ R33, R13.reuse, R38 ;  /* 0x000000260d217220 */ /* 0x040fe20000410000 */
[----:B------:R0:W-:Y:S01]  /*230d0*/  ST.E desc[UR44][R18.64+0x270], R11 ;  /* 0x0002700b12007985 */ /* 0x0001e2000c10192c */
[----:B------:R-:W-:-:S03]  /*230e0*/  FMUL.FTZ R35, R13, R40 ;  /* 0x000000280d237220 */ /* 0x000fc60000410000 */
[----:B------:R1:W-:Y:S01]  /*230f0*/  ST.E desc[UR44][R18.64+0x274], R25 ;  /* 0x0002741912007985 */ /* 0x0003e2000c10192c */
[----:B------:R-:W-:-:S03]  /*23100*/  FMUL.FTZ R37, R13, R42 ;  /* 0x0000002a0d257220 */ /* 0x000fc60000410000 */
[----:B------:R2:W-:Y:S04]  /*23110*/  ST.E desc[UR44][R18.64+0x280], R27 ;  /* 0x0002801b12007985 */ /* 0x0005e8000c10192c */
[----:B------:R3:W-:Y:S01]  /*23120*/  ST.E desc[UR44][R18.64+0x284], R29 ;  /* 0x0002841d12007985 */ /* 0x0007e2000c10192c */
[----:B0-----:R-:W-:-:S03]  /*23130*/  FMUL.FTZ R11, R13, R44 ;  /* 0x0000002c0d0b7220 */ /* 0x001fc60000410000 */
[----:B------:R0:W-:Y:S01]  /*23140*/  ST.E desc[UR44][R18.64+0x290], R31 ;  /* 0x0002901f12007985 */ /* 0x0001e2000c10192c */
[----:B-1----:R-:W-:-:S03]  /*23150*/  FMUL.FTZ R25, R13, R46 ;  /* 0x0000002e0d197220 */ /* 0x002fc60000410000 */
[----:B------:R1:W-:Y:S01]  /*23160*/  ST.E desc[UR44][R18.64+0x294], R7 ;  /* 0x0002940712007985 */ /* 0x0003e2000c10192c */
[----:B--2---:R-:W-:-:S03]  /*23170*/  FMUL.FTZ R27, R13, R48 ;  /* 0x000000300d1b7220 */ /* 0x004fc60000410000 */
[----:B------:R2:W-:Y:S01]  /*23180*/  ST.E desc[UR44][R18.64+0x2a0], R9 ;  /* 0x0002a00912007985 */ /* 0x0005e2000c10192c */
[----:B---3--:R-:W-:-:S03]  /*23190*/  FMUL.FTZ R29, R13, R50 ;  /* 0x000000320d1d7220 */ /* 0x008fc60000410000 */
[----:B------:R3:W-:Y:S01]  /*231a0*/  ST.E desc[UR44][R18.64+0x2a4], R33 ;  /* 0x0002a42112007985 */ /* 0x0007e2000c10192c */
[C---:B0-----:R-:W-:Y:S01]  /*231b0*/  FMUL.FTZ R31, R13.reuse, R52 ;  /* 0x000000340d1f7220 */ /* 0x041fe20000410000 */
[C---:B-1----:R-:W-:Y:S01]  /*231c0*/  FMUL.FTZ R7, R13.reuse, R54 ;  /* 0x000000360d077220 */ /* 0x042fe20000410000 */
[C---:B--2---:R-:W-:Y:S01]  /*231d0*/  FMUL.FTZ R9, R13.reuse, R56 ;  /* 0x000000380d097220 */ /* 0x044fe20000410000 */
[C---:B---3--:R-:W-:Y:S01]  /*231e0*/  FMUL.FTZ R33, R13.reuse, R58 ;  /* 0x0000003a0d217220 */ /* 0x048fe20000410000 */
[----:B------:R0:W-:Y:S04]  /*231f0*/  ST.E desc[UR44][R18.64+0x2b0], R35 ;  /* 0x0002b02312007985 */ /* 0x0001e8000c10192c */
[----:B------:R1:W-:Y:S04]  /*23200*/  ST.E desc[UR44][R18.64+0x2b4], R37 ;  /* 0x0002b42512007985 */ /* 0x0003e8000c10192c */
        /* <DEDUP_REMOVED lines=10> */
[----:B0-----:R-:W-:-:S03]  /*232b0*/  FMUL.FTZ R27, R13, R68 ;  /* 0x000000440d1b7220 */ /* 0x001fc60000410000 */
[----:B------:R0:W-:Y:S01]  /*232c0*/  ST.E desc[UR44][R18.64+0x2f0], R9 ;  /* 0x0002f00912007985 */ /* 0x0001e2000c10192c */
[----:B-1----:R-:W-:-:S03]  /*232d0*/  FMUL.FTZ R29, R13, R70 ;  /* 0x000000460d1d7220 */ /* 0x002fc60000410000 */
[----:B------:R1:W-:Y:S01]  /*232e0*/  ST.E desc[UR44][R18.64+0x2f4], R33 ;  /* 0x0002f42112007985 */ /* 0x0003e2000c10192c */
[C---:B--2---:R-:W-:Y:S01]  /*232f0*/  FMUL.FTZ R31, R13.reuse, R72 ;  /* 0x000000480d1f7220 */ /* 0x044fe20000410000 */
[C---:B---3--:R-:W-:Y:S01]  /*23300*/  FMUL.FTZ R7, R13.reuse, R74 ;  /* 0x0000004a0d077220 */ /* 0x048fe20000410000 */
[C---:B0-----:R-:W-:Y:S01]  /*23310*/  FMUL.FTZ R9, R13.reuse, R76 ;  /* 0x0000004c0d097220 */ /* 0x041fe20000410000 */
[C---:B-1----:R-:W-:Y:S01]  /*23320*/  FMUL.FTZ R33, R13.reuse, R78 ;  /* 0x0000004e0d217220 */ /* 0x042fe20000410000 */
        /* <DEDUP_REMOVED lines=60> */
[----:B------:R-:W-:Y:S01]  /*236f0*/  FMUL.FTZ R13, R13, R140 ;  /* 0x0000008c0d0d7220 */ /* 0x000fe20000410000 */
[----:B------:R-:W-:-:S04]  /*23700*/  LOP3.LUT R12, R61, 0x8, RZ, 0xfc, !PT ;  /* 0x000000083d0c7812 */ /* 0x000fc800078efcff */
[----:B------:R0:W-:Y:S04]  /*23710*/  ST.E desc[UR44][R18.64+0x440], R13 ;  /* 0x0004400d12007985 */ /* 0x0001e8000c10192c */
[----:B------:R-:W-:Y:S04]  /*23720*/  ST.E desc[UR44][R18.64+0x3f0], R35 ;  /* 0x0003f02312007985 */ /* 0x000fe8000c10192c */
[----:B------:R-:W-:Y:S01]  /*23730*/  ST.E desc[UR44][R18.64+0x3f4], R37 ;  /* 0x0003f42512007985 */ /* 0x000fe2000c10192c */
[----:B0-----:R-:W-:-:S03]  /*23740*/  IMAD.MOV.U32 R13, RZ, RZ, R23 ;  /* 0x000000ffff0d7224 */ /* 0x001fc600078e0017 */
[----:B------:R0:W-:Y:S04]  /*23750*/  ST.E desc[UR44][R18.64+0x400], R11 ;  /* 0x0004000b12007985 */ /* 0x0001e8000c10192c */
[----:B------:R1:W-:Y:S04]  /*23760*/  ST.E desc[UR44][R18.64+0x404], R25 ;  /* 0x0004041912007985 */ /* 0x0003e8000c10192c */
[----:B------:R2:W-:Y:S04]  /*23770*/  ST.E desc[UR44][R18.64+0x410], R27 ;  /* 0x0004101b12007985 */ /* 0x0005e8000c10192c */
[----:B------:R-:W-:Y:S04]  /*23780*/  ST.E desc[UR44][R18.64+0x414], R29 ;  /* 0x0004141d12007985 */ /* 0x000fe8000c10192c */
[----:B------:R-:W-:Y:S04]  /*23790*/  ST.E desc[UR44][R18.64+0x420], R31 ;  /* 0x0004201f12007985 */ /* 0x000fe8000c10192c */
[----:B------:R3:W-:Y:S04]  /*237a0*/  ST.E desc[UR44][R18.64+0x424], R7 ;  /* 0x0004240712007985 */ /* 0x0007e8000c10192c */
[----:B------:R4:W-:Y:S04]  /*237b0*/  ST.E desc[UR44][R18.64+0x430], R9 ;  /* 0x0004300912007985 */ /* 0x0009e8000c10192c */
[----:B------:R5:W-:Y:S04]  /*237c0*/  ST.E desc[UR44][R18.64+0x434], R33 ;  /* 0x0004342112007985 */ /* 0x000be8000c10192c */
[----:B0-----:R-:W1:Y:S01]  /*237d0*/  LD.E R11, desc[UR44][R12.64] ;  /* 0x0000002c0c0b7980 */ /* 0x001e62000c101900 */
[----:B------:R-:W-:Y:S01]  /*237e0*/  LOP3.LUT R10, R61, 0xc, RZ, 0xfc, !PT ;  /* 0x0000000c3d0a7812 */ /* 0x000fe200078efcff */
[----:B-1----:R-:W-:Y:S01]  /*237f0*/  FMUL.FTZ R25, R24, R11 ;  /* 0x0000000b18197220 */ /* 0x002fe20000410000 */
[----:B------:R-:W-:-:S04]  /*23800*/  IMAD.MOV.U32 R11, RZ, RZ, R23 ;  /* 0x000000ffff0b7224 */ /* 0x000fc800078e0017 */
[----:B------:R0:W-:Y:S04]  /*23810*/  ST.E desc[UR44][R12.64], R25 ;  /* 0x000000190c007985 */ /* 0x0001e8000c10192c */
[----:B--2---:R-:W2:Y:S02]  /*23820*/  LD.E R27, desc[UR44][R10.64] ;  /* 0x0000002c0a1b7980 */ /* 0x004ea4000c101900 */
[----:B--2---:R-:W-:-:S05]  /*23830*/  FMUL.FTZ R27, R24, R27 ;  /* 0x0000001b181b7220 */ /* 0x004fca0000410000 */
[----:B------:R1:W-:Y:S04]  /*23840*/  ST.E desc[UR44][R10.64], R27 ;  /* 0x0000001b0a007985 */ /* 0x0003e8000c10192c */
[----:B------:R-:W2:Y:S04]  /*23850*/  LD.E R143, desc[UR44][R18.64+0x44c] ;  /* 0x00044c2c128f7980 */ /* 0x000ea8000c101900 */
[----:B---3--:R-:W3:Y:S04]  /*23860*/  LD.E R7, desc[UR44][R18.64+0x268] ;  /* 0x0002682c12077980 */ /* 0x008ee8000c101900 */
[----:B----4-:R-:W4:Y:S04]  /*23870*/  LD.E R9, desc[UR44][R18.64+0x26c] ;  /* 0x00026c2c12097980 */ /* 0x010f28000c101900 */
[----:B------:R-:W4:Y:S04]  /*23880*/  LD.E R29, desc[UR44][R18.64+0x278] ;  /* 0x0002782c121d7980 */ /* 0x000f28000c101900 */
[----:B------:R-:W4:Y:S04]  /*23890*/  LD.E R31, desc[UR44][R18.64+0x27c] ;  /* 0x00027c2c121f7980 */ /* 0x000f28000c101900 */
[----:B-----5:R-:W5:Y:S04]  /*238a0*/  LD.E R33, desc[UR44][R18.64+0x288] ;  /* 0x0002882c12217980 */ /* 0x020f68000c101900 */
[----:B------:R-:W5:Y:S04]  /*238b0*/  LD.E R35, desc[UR44][R18.64+0x28c] ;  /* 0x00028c2c12237980 */ /* 0x000f68000c101900 */
[----:B0-----:R-:W5:Y:S04]  /*238c0*/  LD.E R25, desc[UR44][R18.64+0x298] ;  /* 0x0002982c12197980 */ /* 0x001f68000c101900 */
[----:B------:R-:W5:Y:S04]  /*238d0*/  LD.E R37, desc[UR44][R18.64+0x29c] ;  /* 0x00029c2c12257980 */ /* 0x000f68000c101900 */
[----:B------:R-:W5:Y:S04]  /*238e0*/  LD.E R39, desc[UR44][R18.64+0x2a8] ;  /* 0x0002a82c12277980 */ /* 0x000f68000c101900 */
[----:B-1----:R-:W5:Y:S04]  /*238f0*/  LD.E R27, desc[UR44][R18.64+0x2ac] ;  /* 0x0002ac2c121b7980 */ /* 0x002f68000c101900 */
[----:B------:R-:W5:Y:S04]  /*23900*/  LD.E R41, desc[UR44][R18.64+0x2b8] ;  /* 0x0002b82c12297980 */ /* 0x000f68000c101900 */
        /* <DEDUP_REMOVED lines=49> */
[----:B------:R-:W5:Y:S01]  /*23c20*/  LD.E R141, desc[UR44][R18.64+0x448] ;  /* 0x0004482c128d7980 */ /* 0x000f62000c101900 */
[C---:B--2---:R-:W-:Y:S01]  /*23c30*/  FMUL.FTZ R143, R24.reuse, R143 ;  /* 0x0000008f188f7220 */ /* 0x044fe20000410000 */
[C---:B---3--:R-:W-:Y:S01]  /*23c40*/  FMUL.FTZ R7, R24.reuse, R7 ;  /* 0x0000000718077220 */ /* 0x048fe20000410000 */
[C---:B----4-:R-:W-:Y:S01]  /*23c50*/  FMUL.FTZ R9, R24.reuse, R9 ;  /* 0x0000000918097220 */ /* 0x050fe20000410000 */
[C---:B------:R-:W-:Y:S01]  /*23c60*/  FMUL.FTZ R29, R24.reuse, R29 ;  /* 0x0000001d181d7220 */ /* 0x040fe20000410000 */
[C---:B------:R-:W-:Y:S01]  /*23c70*/  FMUL.FTZ R31, R24.reuse, R31 ;  /* 0x0000001f181f7220 */ /* 0x040fe20000410000 */
[C---:B-----5:R-:W-:Y:S01]  /*23c80*/  FMUL.FTZ R33, R24.reuse, R33 ;  /* 0x0000002118217220 */ /* 0x060fe20000410000 */
        /* <DEDUP_REMOVED lines=56> */
[----:B------:R-:W-:Y:S04]  /*24010*/  ST.E desc[UR44][R18.64+0x44c], R143 ;  /* 0x00044c8f12007985 */ /* 0x000fe8000c10192c */
[----:B------:R-:W-:Y:S04]  /*24020*/  ST.E desc[UR44][R18.64+0x268], R7 ;  /* 0x0002680712007985 */ /* 0x000fe8000c10192c */
[----:B------:R-:W-:Y:S04]  /*24030*/  ST.E desc[UR44][R18.64+0x26c], R9 ;  /* 0x00026c0912007985 */ /* 0x000fe8000c10192c */
[----:B------:R-:W-:Y:S04]  /*24040*/  ST.E desc[UR44][R18.64+0x278], R29 ;  /* 0x0002781d12007985 */ /* 0x000fe8000c10192c */
[----:B------:R-:W-:Y:S04]  /*24050*/  ST.E desc[UR44][R18.64+0x27c], R31 ;  /* 0x00027c1f12007985 */ /* 0x000fe8000c10192c */
[----:B------:R-:W-:Y:S04]  /*24060*/  ST.E desc[UR44][R18.64+0x288], R33 ;  /* 0x0002882112007985 */ /* 0x000fe8000c10192c */
[----:B------:R-:W-:Y:S04]  /*24070*/  ST.E desc[UR44][R18.64+0x28c], R35 ;  /* 0x00028c2312007985 */ /* 0x000fe8000c10192c */
[----:B------:R0:W-:Y:S04]  /*24080*/  ST.E desc[UR44][R18.64+0x298], R25 ;  /* 0x0002981912007985 */ /* 0x0001e8000c10192c */
[----:B------:R-:W-:Y:S04]  /*24090*/  ST.E desc[UR44][R18.64+0x29c], R37 ;  /* 0x00029c2512007985 */ /* 0x000fe8000c10192c */
[----:B------:R-:W-:Y:S04]  /*240a0*/  ST.E desc[UR44][R18.64+0x2a8], R39 ;  /* 0x0002a82712007985 */ /* 0x000fe8000c10192c */
[----:B------:R1:W-:Y:S04]  /*240b0*/  ST.E desc[UR44][R18.64+0x2ac], R27 ;  /* 0x0002ac1b12007985 */ /* 0x0003e8000c10192c */
[----:B------:R-:W-:Y:S04]  /*240c0*/  ST.E desc[UR44][R18.64+0x2b8], R41 ;  /* 0x0002b82912007985 */ /* 0x000fe8000c10192c */
        /* <DEDUP_REMOVED lines=49> */
[----:B------:R-:W-:Y:S01]  /*243e0*/  ST.E desc[UR44][R18.64+0x448], R141 ;  /* 0x0004488d12007985 */ /* 0x000fe2000c10192c */
[----:B------:R2:W-:Y:S06]  /*243f0*/  BAR.SYNC.DEFER_BLOCKING R237, 0x100 ;  /* 0x000400ed0000751d */ /* 0x0005ec0000010000 */
[----:B0-----:R-:W3:Y:S04]  /*24400*/  LD.E R25, desc[UR44][R18.64+0x250] ;  /* 0x0002502c12197980 */ /* 0x001ee8000c101900 */
[----:B------:R-:W4:Y:S04]  /*24410*/  LD.E R9, desc[UR44][R14.64] ;  /* 0x0000002c0e097980 */ /* 0x000f28000c101900 */
[----:B------:R-:W4:Y:S04]  /*24420*/  LD.E.64 R6, desc[UR44][R18.64+0xa8] ;  /* 0x0000a82c12067980 */ /* 0x000f28000c101b00 */
[----:B---3--:R0:W-:Y:S04]  /*24430*/  ST.E desc[UR44][R18.64+0x250], R25 ;  /* 0x0002501912007985 */ /* 0x0081e8000c10192c */
[----:B-1----:R-:W3:Y:S04]  /*24440*/  LD.E R27, desc[UR44][R22.64] ;  /* 0x0000002c161b7980 */ /* 0x002ee8000c101900 */
[----:B---3--:R1:W-:Y:S04]  /*24450*/  ST.E desc[UR44][R22.64], R27 ;  /* 0x0000001b16007985 */ /* 0x0083e8000c10192c */
[----:B------:R-:W3:Y:S04]  /*24460*/  LD.E R29, desc[UR44][R12.64] ;  /* 0x0000002c0c1d7980 */ /* 0x000ee8000c101900 */
[----:B---3--:R3:W-:Y:S04]  /*24470*/  ST.E desc[UR44][R12.64], R29 ;  /* 0x0000001d0c007985 */ /* 0x0087e8000c10192c */
[----:B------:R-:W5:Y:S04]  /*24480*/  LD.E R31, desc[UR44][R10.64] ;  /* 0x0000002c0a1f7980 */ /* 0x000f68000c101900 */
[----:B-----5:R5:W-:Y:S04]  /*24490*/  ST.E desc[UR44][R10.64], R31 ;  /* 0x0000001f0a007985 */ /* 0x020be8000c10192c */
[----:B------:R-:W2:Y:S04]  /*244a0*/  LD.E R33, desc[UR44][R18.64+0x260] ;  /* 0x0002602c12217980 */ /* 0x000ea8000c101900 */
[----:B------:R-:W4:Y:S04]  /*244b0*/  LD.E R35, desc[UR44][R18.64+0x264] ;  /* 0x0002642c12237980 */ /* 0x000f28000c101900 */
[----:B------:R-:W4:Y:S04]  /*244c0*/  LD.E R37, desc[UR44][R18.64+0x268] ;  /* 0x0002682c12257980 */ /* 0x000f28000c101900 */
[----:B0-----:R-:W4:Y:S04]  /*244d0*/  LD.E R25, desc[UR44][R18.64+0x26c] ;  /* 0x00026c2c12197980 */ /* 0x001f28000c101900 */
[----:B------:R-:W4:Y:S04]  /*244e0*/  LD.E R39, desc[UR44][R18.64+0x270] ;  /* 0x0002702c12277980 */ /* 0x000f28000c101900 */
[----:B------:R-:W4:Y:S04]  /*244f0*/  LD.E R41, desc[UR44][R18.64+0x274] ;  /* 0x0002742c12297980 */ /* 0x000f28000c101900 */
[----:B-1----:R-:W4:Y:S04]  /*24500*/  LD.E R27, desc[UR44][R18.64+0x278] ;  /* 0x0002782c121b7980 */ /* 0x002f28000c101900 */
[----:B------:R-:W4:Y:S04]  /*24510*/  LD.E R43, desc[UR44][R18.64+0x27c] ;  /* 0x00027c2c122b7980 */ /* 0x000f28000c101900 */
[----:B---3--:R-:W3:Y:S04]  /*24520*/  LD.E R29, desc[UR44][R18.64+0x280] ;  /* 0x0002802c121d7980 */ /* 0x008ee8000c101900 */
[----:B------:R-:W3:Y:S04]  /*24530*/  LD.E R45, desc[UR44][R18.64+0x284] ;  /* 0x0002842c122d7980 */ /* 0x000ee8000c101900 */
[----:B-----5:R-:W5:Y:S04]  /*24540*/  LD.E R31, desc[UR44][R18.64+0x288] ;  /* 0x0002882c121f7980 */ /* 0x020f68000c101900 */
        /* <DEDUP_REMOVED lines=113> */
[----:B--2---:R-:W-:Y:S04]  /*24c60*/  ST.E desc[UR44][R18.64+0x260], R33 ;  /* 0x0002602112007985 */ /* 0x004fe8000c10192c */
[----:B----4-:R-:W-:Y:S04]  /*24c70*/  ST.E desc[UR44][R18.64+0x264], R35 ;  /* 0x0002642312007985 */ /* 0x010fe8000c10192c */
[----:B------:R-:W-:Y:S04]  /*24c80*/  ST.E desc[UR44][R18.64+0x268], R37 ;  /* 0x0002682512007985 */ /* 0x000fe8000c10192c */
[----:B------:R-:W-:Y:S04]  /*24c90*/  ST.E desc[UR44][R18.64+0x26c], R25 ;  /* 0x00026c1912007985 */ /* 0x000fe8000c10192c */
[----:B------:R-:W-:Y:S04]  /*24ca0*/  ST.E desc[UR44][R18.64+0x270], R39 ;  /* 0x0002702712007985 */ /* 0x000fe8000c10192c */
[----:B------:R-:W-:Y:S04]  /*24cb0*/  ST.E desc[UR44][R18.64+0x274], R41 ;  /* 0x0002742912007985 */ /* 0x000fe8000c10192c */
[----:B------:R-:W-:Y:S04]  /*24cc0*/  ST.E desc[UR44][R18.64+0x278], R27 ;  /* 0x0002781b12007985 */ /* 0x000fe8000c10192c */
[----:B------:R-:W-:Y:S04]  /*24cd0*/  ST.E desc[UR44][R18.64+0x27c], R43 ;  /* 0x00027c2b12007985 */ /* 0x000fe8000c10192c */
[----:B---3--:R-:W-:Y:S04]  /*24ce0*/  ST.E desc[UR44][R18.64+0x280], R29 ;  /* 0x0002801d12007985 */ /* 0x008fe8000c10192c */
[----:B------:R-:W-:Y:S04]  /*24cf0*/  ST.E desc[UR44][R18.64+0x284], R45 ;  /* 0x0002842d12007985 */ /* 0x000fe8000c10192c */
[----:B-----5:R-:W-:Y:S04]  /*24d00*/  ST.E desc[UR44][R18.64+0x288], R31 ;  /* 0x0002881f12007985 */ /* 0x020fe8000c10192c */
        /* <DEDUP_REMOVED lines=75> */
[----:B------:R1:W-:Y:S04]  /*251c0*/  ST.E desc[UR44][R18.64+0x3b8], R24 ;  /* 0x0003b81812007985 */ /* 0x0003e8000c10192c */
[----:B------:R-:W-:Y:S04]  /*251d0*/  ST.E desc[UR44][R18.64+0x3bc], R26 ;  /* 0x0003bc1a12007985 */ /* 0x000fe8000c10192c */
[----:B------:R2:W-:Y:S04]  /*251e0*/  ST.E desc[UR44][R18.64+0x3c0], R28 ;  /* 0x0003c01c12007985 */ /* 0x0005e8000c10192c */
        /* <DEDUP_REMOVED lines=35> */
[----:B0-----:R-:W5:Y:S04]  /*25420*/  LDL R8, [R1+0x88] ;  /* 0x0000880001087983 */ /* 0x001f680000100800 */
[----:B-1----:R-:W5:Y:S04]  /*25430*/  LD.E R24, desc[UR44][R18.64+0x250] ;  /* 0x0002502c12187980 */ /* 0x002f68000c101900 */
[----:B--2---:R-:W2:Y:S04]  /*25440*/  LD.E R28, desc[UR44][R18.64+0x260] ;  /* 0x0002602c121c7980 */ /* 0x004ea8000c101900 */
[----:B------:R-:W2:Y:S04]  /*25450*/  LD.E R29, desc[UR44][R18.64+0x264] ;  /* 0x0002642c121d7980 */ /* 0x000ea8000c101900 */
[----:B---3--:R-:W2:Y:S04]  /*25460*/  LD.E R30, desc[UR44][R18.64+0x268] ;  /* 0x0002682c121e7980 */ /* 0x008ea8000c101900 */
[----:B------:R-:W2:Y:S04]  /*25470*/  LD.E R31, desc[UR44][R18.64+0x26c] ;  /* 0x00026c2c121f7980 */ /* 0x000ea8000c101900 */
[----:B----4-:R-:W2:Y:S04]  /*25480*/  LD.E R32, desc[UR44][R18.64+0x270] ;  /* 0x0002702c12207980 */ /* 0x010ea8000c101900 */
[----:B------:R-:W2:Y:S04]  /*25490*/  LD.E R33, desc[UR44][R18.64+0x274] ;  /* 0x0002742c12217980 */ /* 0x000ea8000c101900 */
[----:B-----5:R-:W2:Y:S04]  /*254a0*/  LD.E R34, desc[UR44][R18.64+0x278] ;  /* 0x0002782c12227980 */ /* 0x020ea8000c101900 */
[----:B------:R-:W2:Y:S04]  /*254b0*/  LD.E R35, desc[UR44][R18.64+0x27c] ;  /* 0x00027c2c12237980 */ /* 0x000ea8000c101900 */
        /* <DEDUP_REMOVED lines=118> */
[----:B------:R-:W2:Y:S01]  /*25c20*/  LD.E R151, desc[UR44][R18.64+0x44c] ;  /* 0x00044c2c12977980 */ /* 0x000ea2000c101900 */
[----:B------:R-:W-:Y:S01]  /*25c30*/  IMAD R6, R9, 0xc00, R6 ;  /* 0x00000c0009067824 */ /* 0x000fe200078e0206 */
[----:B------:R-:W-:-:S02]  /*25c40*/  ISETP.NE.U32.AND P1, PT, R8, RZ, PT ;  /* 0x000000ff0800720c */ /* 0x000fc40003f25070 */
[----:B------:R-:W-:Y:S02]  /*25c50*/  R2UR UR7, R7 ;  /* 0x00000000070772ca */ /* 0x000fe400000e0000 */
[----:B------:R-:W-:Y:S02]  /*25c60*/  R2UR UR6, R6 ;  /* 0x00000000060672ca */ /* 0x000fe400000e0000 */
[----:B------:R-:W-:Y:S02]  /*25c70*/  F2FP.F16.F32.PACK_AB R152, R4, R3 ;  /* 0x000000030498723e */ /* 0x000fe400000000ff */
[----:B------:R-:W-:Y:S02]  /*25c80*/  F2FP.F16.F32.PACK_AB R154, R154, R5 ;  /* 0x000000059a9a723e */ /* 0x000fe400000000ff */
[----:B------:R-:W-:Y:S02]  /*25c90*/  F2FP.F16.F32.PACK_AB R153, R153, R194 ;  /* 0x000000c29999723e */ /* 0x000fe400000000ff */
[----:B------:R-:W-:Y:S01]  /*25ca0*/  F2FP.F16.F32.PACK_AB R155, R196, R155 ;  /* 0x0000009bc49b723e */ /* 0x000fe200000000ff */
[----:B------:R-:W-:Y:S01]  /*25cb0*/  VOTEU.ANY UP0, P1 ;  /* 0x00000000003f7886 */ /* 0x000fe20000800100 */
[----:B------:R-:W-:-:S02]  /*25cc0*/  VIADD R4, R6, 0x80 ;  /* 0x0000008006047836 */ /* 0x000fc40000000000 */
[----:B------:R-:W-:Y:S01]  /*25cd0*/  IMAD.MOV.U32 R5, RZ, RZ, R7 ;  /* 0x000000ffff057224 */ /* 0x000fe200078e0007 */
[----:B--2---:R-:W-:-:S06]  /*25ce0*/  WARPGROUP.ARRIVE ;  /* 0x00000000000079c5 */ /* 0x004fcc0000000000 */
[----:B------:R-:W-:Y:S01]  /*25cf0*/  HGMMA.64x256x16.F32 R24, R152, gdesc[UR4].tnspB, R24, UP0, gsb0 ;  /* 0x43e0000498187df0 */ /* 0x000fe2000b800818 */
[----:B------:R-:W-:Y:S02]  /*25d00*/  R2UR UR6, R4 ;  /* 0x00000000040672ca */ /* 0x000fe400000e0000 */
[----:B------:R-:W-:Y:S01]  /*25d10*/  R2UR UR7, R5 ;  /* 0x00000000050772ca */ /* 0x000fe200000e0000 */
[----:B------:R-:W-:Y:S02]  /*25d20*/  VIADD R4, R6, 0x100 ;  /* 0x0000010006047836 */ /* 0x000fe40000000000 */
[----:B------:R-:W-:Y:S01]  /*25d30*/  IMAD.MOV.U32 R5, RZ, RZ, R7 ;  /* 0x000000ffff057224 */ /* 0x000fe200078e0007 */
[----:B------:R-:W-:Y:S02]  /*25d40*/  WARPGROUP.DEPBAR.LE gsb0, 0x0 ;  /* 0x00008000000079c5 */ /* 0x000fe40000010000 */
[----:B------:R-:W-:Y:S01]  /*25d50*/  ST.E desc[UR44][R18.64+0x250], R24 ;  /* 0x0002501812007985 */ /* 0x000fe2000c10192c */
[----:B------:R-:W-:-:S02]  /*25d60*/  F2FP.F16.F32.PACK_AB R152, R178, R177 ;  /* 0x000000b1b298723e */ /* 0x000fc400000000ff */
[----:B------:R-:W-:Y:S01]  /*25d70*/  F2FP.F16.F32.PACK_AB R154, R176, R175 ;  /* 0x000000afb09a723e */ /* 0x000fe200000000ff */
[----:B------:R-:W-:Y:S01]  /*25d80*/  ST.E desc[UR44][R22.64], R25 ;  /* 0x0000001916007985 */ /* 0x000fe2000c10192c */
[----:B------:R-:W-:Y:S02]  /*25d90*/  F2FP.F16.F32.PACK_AB R153, R187, R184 ;  /* 0x000000b8bb99723e */ /* 0x000fe400000000ff */
[----:B------:R-:W-:Y:S01]  /*25da0*/  F2FP.F16.F32.PACK_AB R155, R191, R188 ;  /* 0x000000bcbf9b723e */ /* 0x000fe200000000ff */
        /* <DEDUP_REMOVED lines=125> */
[----:B------:R0:W-:Y:S02]  /*26580*/  ST.E desc[UR44][R18.64+0x44c], R151 ;  /* 0x00044c9712007985 */ /* 0x0001e4000c10192c */
[----:B0-----:R-:W-:-:S06]  /*26590*/  WARPGROUP.ARRIVE ;  /* 0x00000000000079c5 */ /* 0x001fcc0000000000 */
[----:B------:R-:W-:Y:S01]  /*265a0*/  HGMMA.64x256x16.F32 R24, R152, gdesc[UR4].tnspB, R24, gsb0 ;  /* 0x43e0000498187df0 */ /* 0x000fe20008000818 */
[----:B------:R-:W-:Y:S01]  /*265b0*/  R2UR UR6, R4 ;  /* 0x00000000040672ca */ /* 0x000fe200000e0000 */
[----:B------:R-:W-:Y:S01]  /*265c0*/  STL [R1+0x88], R2 ;  /* 0x0000880201007387 */ /* 0x000fe20000100800 */
        /* <DEDUP_REMOVED lines=281> */
[----:B------:R-:W-:Y:S01]  /*27760*/  VIADD R6, R6, 0x280 ;  /* 0x0000028006067836 */ /* 0x000fe20000000000 */
[----:B------:R-:W-:Y:S01]  /*27770*/  F2FP.F16.F32.PACK_AB R159, R159, R160 ;  /* 0x000000a09f9f723e */ /* 0x000fe200000000ff */
[----:B------:R-:W-:Y:S02]  /*27780*/  WARPGROUP.DEPBAR.LE gsb0, 0x0 ;  /* 0x00008000000079c5 */ /* 0x000fe40000010000 */
[----:B------:R-:W-:Y:S01]  /*27790*/  ST.E desc[UR44][R18.64+0x250], R24 ;  /* 0x0002501812007985 */ /* 0x000fe2000c10192c */
[----:B------:R-:W-:Y:S02]  /*277a0*/  F2FP.F16.F32.PACK_AB R152, R161, R156 ;  /* 0x0000009ca198723e */ /* 0x000fe400000000ff */
[----:B------:R-:W-:Y:S01]  /*277b0*/  F2FP.F16.F32.PACK_AB R154, R158, R157 ;  /* 0x0000009d9e9a723e */ /* 0x000fe200000000ff */
[----:B------:R-:W-:Y:S01]  /*277c0*/  ST.E desc[UR44][R22.64], R25 ;  /* 0x0000001916007985 */ /* 0x000fe2000c10192c */
[----:B------:R-:W-:-:S02]  /*277d0*/  F2FP.F16.F32.PACK_AB R153, R181, R170 ;  /* 0x000000aab599723e */ /* 0x000fc400000000ff */
        /* <DEDUP_REMOVED lines=131> */
[----:B------:R-:W-:Y:S02]  /*28010*/  R2UR UR7, R7 ;  /* 0x00000000070772ca */ /* 0x000fe400000e0000 */
[----:B------:R-:W-:Y:S02]  /*28020*/  F2FP.F16.F32.PACK_AB R156, R17, R16 ;  /* 0x00000010119c723e */ /* 0x000fe400000000ff */
[----:B------:R-:W-:Y:S02]  /*28030*/  F2FP.F16.F32.PACK_AB R158, R21, R20 ;  /* 0x00000014159e723e */ /* 0x000fe400000000ff */
[----:B------:R-:W-:Y:S01]  /*28040*/  F2FP.F16.F32.PACK_AB R157, R162, R163 ;  /* 0x000000a3a29d723e */ /* 0x000fe200000000ff */
[----:B------:R-:W-:-:S02]  /*28050*/  WARPGROUP.DEPBAR.LE gsb0, 0x0 ;  /* 0x00008000000079c5 */ /* 0x000fc40000010000 */
        /* <DEDUP_REMOVED lines=130> */
[----:B------:R-:W-:Y:S02]  /*28880*/  STL [R1+0x88], R2 ;  /* 0x0000880201007387 */ /* 0x000fe40000100800 */
[----:B------:R-:W-:Y:S02]  /*28890*/  WARPGROUP.DEPBAR.LE gsb0, 0x0 ;  /* 0x00008000000079c5 */ /* 0x000fe40000010000 */
        /* <DEDUP_REMOVED lines=128> */
[----:B------:R-:W-:Y:S04]  /*290a0*/  STL [R1+0x88], R2 ;  /* 0x0000880201007387 */ /* 0x000fe80000100800 */
[----:B------:R-:W2:Y:S04]  /*290b0*/  LD.E R3, desc[UR44][R18.64+0x250] ;  /* 0x0002502c12037980 */ /* 0x000ea8000c101900 */
[----:B--2---:R0:W-:Y:S04]  /*290c0*/  ST.E desc[UR44][R18.64+0x250], R3 ;  /* 0x0002500312007985 */ /* 0x0041e8000c10192c */
[----:B------:R-:W2:Y:S04]  /*290d0*/  LD.E R5, desc[UR44][R22.64] ;  /* 0x0000002c16057980 */ /* 0x000ea8000c101900 */
[----:B--2---:R1:W-:Y:S04]  /*290e0*/  ST.E desc[UR44][R22.64], R5 ;  /* 0x0000000516007985 */ /* 0x0043e8000c10192c */
[----:B------:R-:W2:Y:S04]  /*290f0*/  LD.E R4, desc[UR44][R12.64] ;  /* 0x0000002c0c047980 */ /* 0x000ea8000c101900 */
[----:B--2---:R2:W-:Y:S04]  /*29100*/  ST.E desc[UR44][R12.64], R4 ;  /* 0x000000040c007985 */ /* 0x0045e8000c10192c */
[----:B------:R-:W3:Y:S04]  /*29110*/  LD.E R6, desc[UR44][R10.64] ;  /* 0x0000002c0a067980 */ /* 0x000ee8000c101900 */
[----:B---3--:R3:W-:Y:S04]  /*29120*/  ST.E desc[UR44][R10.64], R6 ;  /* 0x000000060a007985 */ /* 0x0087e8000c10192c */
[----:B------:R-:W4:Y:S04]  /*29130*/  LD.E R7, desc[UR44][R18.64+0x260] ;  /* 0x0002602c12077980 */ /* 0x000f28000c101900 */
[----:B------:R-:W5:Y:S04]  /*29140*/  LD.E R9, desc[UR44][R18.64+0x264] ;  /* 0x0002642c12097980 */ /* 0x000f68000c101900 */
[----:B------:R-:W5:Y:S04]  /*29150*/  LD.E R17, desc[UR44][R18.64+0x268] ;  /* 0x0002682c12117980 */ /* 0x000f68000c101900 */
[----:B------:R-:W5:Y:S04]  /*29160*/  LD.E R21, desc[UR44][R18.64+0x26c] ;  /* 0x00026c2c12157980 */ /* 0x000f68000c101900 */
[----:B0-----:R-:W5:Y:S04]  /*29170*/  LD.E R3, desc[UR44][R18.64+0x270] ;  /* 0x0002702c12037980 */ /* 0x001f68000c101900 */
[----:B------:R-:W5:Y:S04]  /*29180*/  LD.E R25, desc[UR44][R18.64+0x274] ;  /* 0x0002742c12197980 */ /* 0x000f68000c101900 */
[----:B-1----:R-:W5:Y:S04]  /*29190*/  LD.E R5, desc[UR44][R18.64+0x278] ;  /* 0x0002782c12057980 */ /* 0x002f68000c101900 */
[----:B------:R-:W5:Y:S04]  /*291a0*/  LD.E R27, desc[UR44][R18.64+0x27c] ;  /* 0x00027c2c121b7980 */ /* 0x000f68000c101900 */
[----:B--2---:R-:W2:Y:S04]  /*291b0*/  LD.E R13, desc[UR44][R18.64+0x280] ;  /* 0x0002802c120d7980 */ /* 0x004ea8000c101900 */
[----:B------:R-:W2:Y:S04]  /*291c0*/  LD.E R29, desc[UR44][R18.64+0x284] ;  /* 0x0002842c121d7980 */ /* 0x000ea8000c101900 */
[----:B---3--:R-:W3:Y:S04]  /*291d0*/  LD.E R11, desc[UR44][R18.64+0x288] ;  /* 0x0002882c120b7980 */ /* 0x008ee8000c101900 */
        /* <DEDUP_REMOVED lines=113> */
[----:B----4-:R0:W-:Y:S04]  /*298f0*/  ST.E desc[UR44][R18.64+0x260], R7 ;  /* 0x0002600712007985 */ /* 0x0101e8000c10192c */
[----:B-----5:R0:W-:Y:S04]  /*29900*/  ST.E desc[UR44][R18.64+0x264], R9 ;  /* 0x0002640912007985 */ /* 0x0201e8000c10192c */
[----:B------:R0:W-:Y:S04]  /*29910*/  ST.E desc[UR44][R18.64+0x268], R17 ;  /* 0x0002681112007985 */ /* 0x0001e8000c10192c */
[----:B------:R0:W-:Y:S04]  /*29920*/  ST.E desc[UR44][R18.64+0x26c], R21 ;  /* 0x00026c1512007985 */ /* 0x0001e8000c10192c */
[----:B------:R0:W-:Y:S04]  /*29930*/  ST.E desc[UR44][R18.64+0x270], R3 ;  /* 0x0002700312007985 */ /* 0x0001e8000c10192c */
[----:B------:R0:W-:Y:S04]  /*29940*/  ST.E desc[UR44][R18.64+0x274], R25 ;  /* 0x0002741912007985 */ /* 0x0001e8000c10192c */
[----:B------:R0:W-:Y:S04]  /*29950*/  ST.E desc[UR44][R18.64+0x278], R5 ;  /* 0x0002780512007985 */ /* 0x0001e8000c10192c */
[----:B------:R0:W-:Y:S04]  /*29960*/  ST.E desc[UR44][R18.64+0x27c], R27 ;  /* 0x00027c1b12007985 */ /* 0x0001e8000c10192c */
[----:B--2---:R0:W-:Y:S04]  /*29970*/  ST.E desc[UR44][R18.64+0x280], R13 ;  /* 0x0002800d12007985 */ /* 0x0041e8000c10192c */
[----:B------:R0:W-:Y:S04]  /*29980*/  ST.E desc[UR44][R18.64+0x284], R29 ;  /* 0x0002841d12007985 */ /* 0x0001e8000c10192c */
[----:B---3--:R0:W-:Y:S04]  /*29990*/  ST.E desc[UR44][R18.64+0x288], R11 ;  /* 0x0002880b12007985 */ /* 0x0081e8000c10192c */
        /* <DEDUP_REMOVED lines=112> */
[----:B------:R0:W-:Y:S01]  /*2a0a0*/  ST.E desc[UR44][R18.64+0x44c], R28 ;  /* 0x00044c1c12007985 */ /* 0x0001e2000c10192c */
[----:B------:R-:W-:Y:S04]  /*2a0b0*/  BSSY B0, `(.L_x_10992) ;  /* 0x0000008000007945 */ /* 0x000fe80003800000 */
[----:B------:R-:W-:Y:S05]  /*2a0c0*/  @P0 BRA `(.L_x_10993) ;  /* 0x0000000000180947 */ /* 0x000fea0003800000 */
[----:B0-----:R-:W2:Y:S04]  /*2a0d0*/  LDL.64 R4, [R1+0x68] ;  /* 0x0000680001047983 */ /* 0x001ea80000100a00 */
[----:B------:R-:W3:Y:S01]  /*2a0e0*/  LD.E R2, desc[UR44][R14.64] ;  /* 0x0000002c0e027980 */ /* 0x000ee2000c101900 */
[----:B--2---:R-:W-:-:S05]  /*2a0f0*/  MOV R3, R4 ;  /* 0x0000000400037202 */ /* 0x004fca0000000f00 */
[----:B---3--:R-:W-:-:S05]  /*2a100*/  IMAD R2, R2, 0x8, R3 ;  /* 0x0000000802027824 */ /* 0x008fca00078e0203 */
[----:B------:R-:W-:-:S04]  /*2a110*/  PRMT R2, RZ, 0x654, R2 ;  /* 0x00000654ff027816 */ /* 0x000fc80000000002 */
[----:B------:R1:W-:Y:S03]  /*2a120*/  SYNCS.ARRIVE.TRANS64.RED.A1T0 RZ, [R2+URZ], RZ ;  /* 0x000000ff02ff79a7 */ /* 0x0003e6000810043f */
.L_x_10993:
[----:B------:R-:W-:Y:S05]  /*2a130*/  BSYNC B0 ;  /* 0x0000000000007941 */ /* 0x000fea0003800000 */
.L_x_10992:
[C---:B------:R-:W-:Y:S01]  /*2a140*/  ISETP.GT.AND P1, PT, R0.reuse, R192, PT ;  /* 0x000000c00000720c */ /* 0x040fe20003f24270 */
[----:B------:R-:W-:-:S12]  /*2a150*/  VIADD R0, R0, 0xffffffff ;  /* 0xffffffff00007836 */ /* 0x000fd80000000000 */
[----:B------:R-:W-:Y:S05]  /*2a160*/  @P1 BRA `(.L_x_10994) ;  /* 0xffffff5400401947 */ /* 0x000fea000383ffff */
.L_x_10967:
[----:B------:R-:W-:Y:S05]  /*2a170*/  WARPSYNC.ALL ;  /* 0x0000000000007948 */ /* 0x000fea0003800000 */
[----:B0-----:R-:W2:Y:S04]  /*2a180*/  LDL R5, [R1+0x230] ;  /* 0x0002300001057983 */ /* 0x001ea80000100800 */
[----:B------:R-:W3:Y:S04]  /*2a190*/  LDL R6, [R1+0x234] ;  /* 0x0002340001067983 */ /* 0x000ee80000100800 */
[----:B------:R-:W4:Y:S04]  /*2a1a0*/  LDL R62, [R1+0x210] ;  /* 0x00021000013e7983 */ /* 0x000f280000100800 */
[----:B------:R-:W5:Y:S04]  /*2a1b0*/  LDL.64 R12, [R1+0x3b8] ;  /* 0x0003b800010c7983 */ /* 0x000f680000100a00 */
        /* <DEDUP_REMOVED lines=60> */
[----:B------:R-:W5:Y:S04]  /*2a580*/  LDL R61, [R1+0x218] ;  /* 0x00021800013d7983 */ /* 0x000f680000100800 */
[----:B--2---:R-:W0:Y:S02]  /*2a590*/  SHFL.BFLY PT, R0, R5, 0x2, 0x1f ;  /* 0x0c401f0005007f89 */ /* 0x004e2400000e0000 */
[----:B0-----:R-:W-:-:S05]  /*2a5a0*/  FADD.FTZ R0, R5, R0 ;  /* 0x0000000005007221 */ /* 0x001fca0000010000 */
[----:B------:R-:W1:Y:S02]  /*2a5b0*/  SHFL.BFLY PT, R3, R0, 0x1, 0x1f ;  /* 0x0c201f0000037f89 */ /* 0x000e6400000e0000 */
[----:B-1----:R-:W-:Y:S01]  /*2a5c0*/  FADD.FTZ R2, R0, R3 ;  /* 0x0000000300027221 */ /* 0x002fe20000010000 */
[----:B----4-:R-:W-:Y:S01]  /*2a5d0*/  VIADD R62, R62, 0x1 ;  /* 0x000000013e3e7836 */ /* 0x010fe20000000000 */
[----:B------:R-:W2:Y:S04]  /*2a5e0*/  LDL R0, [R1+0x21c] ;  /* 0x00021c0001007983 */ /* 0x000ea80000100800 */
[----:B------:R-:W-:Y:S04]  /*2a5f0*/  STL [R1+0x230], R2 ;  /* 0x0002300201007387 */ /* 0x000fe80000100800 */
[----:B------:R-:W4:Y:S04]  /*2a600*/  LDL R81, [R1+0x230] ;  /* 0x0002300001517983 */ /* 0x000f280000100800 */
[----:B---3--:R-:W0:Y:S02]  /*2a610*/  SHFL.BFLY PT, R3, R6, 0x2, 0x1f ;  /* 0x0c401f0006037f89 */ /* 0x008e2400000e0000 */
[----:B0-----:R-:W-:Y:S01]  /*2a620*/  FADD.FTZ R3, R3, R6 ;  /* 0x0000000603037221 */ /* 0x001fe20000010000 */
[----:B------:R-:W-:Y:S01]  /*2a630*/  ISETP.NE.AND P2, PT, R62, 0x2, PT ;  /* 0x000000023e00780c */ /* 0x000fe20003f45270 */
[----:B------:R-:W3:Y:S04]  /*2a640*/  LDL.64 R6, [R1+0x448] ;  /* 0x0004480001067983 */ /* 0x000ee80000100a00 */
[----:B------:R-:W0:Y:S08]  /*2a650*/  SHFL.BFLY PT, R4, R3, 0x1, 0x1f ;  /* 0x0c201f0003047f89 */ /* 0x000e3000000e0000 */
[----:B------:R-:W5:Y:S01]  /*2a660*/  @!P2 LDL R60, [R1+0x214] ;  /* 0x00021400013ca983 */ /* 0x000f620000100800 */
[----:B0-----:R-:W-:-:S03]  /*2a670*/  FADD.FTZ R72, R3, R4 ;  /* 0x0000000403487221 */ /* 0x001fc60000010000 */
[----:B------:R-:W3:Y:S02]  /*2a680*/  LDL.64 R4, [R1+0x418] ;  /* 0x0004180001047983 */ /* 0x000ee40000100a00 */
[----:B------:R-:W-:Y:S02]  /*2a690*/  FSETP.NE.FTZ.AND P1, PT, R72, RZ, PT ;  /* 0x000000ff4800720b */ /* 0x000fe40003f35000 */
[----:B------:R-:W3:Y:S11]  /*2a6a0*/  LDL.64 R2, [R1+0x438] ;  /* 0x0004380001027983 */ /* 0x000ef60000100a00 */
[----:B------:R-:W3:Y:S04]  /*2a6b0*/  @P1 LDL R77, [R1+0x240] ;  /* 0x00024000014d1983 */ /* 0x000ee80000100800 */
[----:B------:R-:W3:Y:S01]  /*2a6c0*/  @P1 LDL R79, [R1+0x224] ;  /* 0x00022400014f1983 */ /* 0x000ee20000100800 */
[----:B------:R-:W-:-:S02]  /*2a6d0*/  IMAD.MOV.U32 R74, RZ, RZ, -0x800000 ;  /* 0xff800000ff4a7424 */ /* 0x000fc400078e00ff */
[----:B------:R-:W-:Y:S01]  /*2a6e0*/  IMAD.MOV.U32 R73, RZ, RZ, RZ ;  /* 0x000000ffff497224 */ /* 0x000fe200078e00ff */
[----:B------:R0:W-:Y:S08]  /*2a6f0*/  BAR.ARV R236, 0x100 ;  /* 0x000400ec0000751d */ /* 0x0001f00000002000 */
[----:B------:R-:W-:Y:S06]  /*2a700*/  BAR.ARV 0x8, 0x180 ;  /* 0x0206000000007b1d */ /* 0x000fec0000002000 */
[----:B----4-:R-:W-:-:S13]  /*2a710*/  FSETP.NE.FTZ.AND P0, PT, R81, RZ, PT ;  /* 0x000000ff5100720b */ /* 0x010fda0003f15000 */
[----:B------:R-:W4:Y:S04]  /*2a720*/  @P0 LDL R63, [R1+0x240] ;  /* 0x00024000013f0983 */ /* 0x000f280000100800 */
[----:B------:R-:W3:Y:S01]  /*2a730*/  @P0 LDL R76, [R1+0x220] ;  /* 0x00022000014c0983 */ /* 0x000ee20000100800 */
[----:B------:R-:W1:Y:S02]  /*2a740*/  @P0 MUFU.LG2 R75, R81 ;  /* 0x00000051004b0308 */ /* 0x000e640000000c00 */
[----:B-1----:R-:W-:-:S06]  /*2a750*/  @P0 FMUL.FTZ R78, R75, 0.69314718246459960938 ;  /* 0x3f3172184b4e0820 */ /* 0x002fcc0000410000 */
[----:B------:R-:W1:Y:S08]  /*2a760*/  @P1 MUFU.LG2 R80, R72 ;  /* 0x0000004800501308 */ /* 0x000e700000000c00 */
[----:B------:R-:W0:Y:S01]  /*2a770*/  @P0 MUFU.RCP R73, R81 ;  /* 0x0000005100490308 */ /* 0x000e220000001000 */
[----:B-----5:R-:W-:Y:S01]  /*2a780*/  @!P2 LOP3.LUT R60, R60, 0x1, RZ, 0x3c, !PT ;  /* 0x000000013c3ca812 */ /* 0x020fe200078e3cff */
[----:B--2---:R-:W-:-:S02]  /*2a790*/  VIADD R0, R0, 0x1 ;  /* 0x0000000100007836 */ /* 0x004fc40000000000 */
[----:B-1----:R-:W-:Y:S01]  /*2a7a0*/  @P1 FMUL.FTZ R75, R80, 0.69314718246459960938 ;  /* 0x3f317218504b1820 */ /* 0x002fe20000410000 */
[----:B------:R-:W-:Y:S01]  /*2a7b0*/  STL [R1+0x234], R72 ;  /* 0x0002344801007387 */ /* 0x000fe20000100800 */
        /* <DEDUP_REMOVED lines=64> */
[----:B------:R-:W-:Y:S04]  /*2abc0*/  STL [R1+0x210], R62 ;  /* 0x0002103e01007387 */ /* 0x000fe80000100800 */
        /* <DEDUP_REMOVED lines=32> */
[----:B------:R-:W-:Y:S04]  /*2add0*/  @!P2 STL [R1+0x214], R60 ;  /* 0x0002143c0100a387 */ /* 0x000fe80000100800 */
[----:B------:R-:W-:Y:S04]  /*2ade0*/  STL [R1+0x21c], R0 ;  /* 0x00021c0001007387 */ /* 0x000fe80000100800 */
[----:B------:R-:W-:Y:S01]  /*2adf0*/  @!P2 STL [R1+0x210], RZ ;  /* 0x000210ff0100a387 */ /* 0x000fe20000100800 */
[----:B----4-:R-:W-:-:S04]  /*2ae00*/  @P0 FMUL.FTZ R63, R63, 0.69314718246459960938 ;  /* 0x3f3172183f3f0820 */ /* 0x010fc80000410000 */
[----:B---3--:R-:W-:Y:S01]  /*2ae10*/  @P0 FFMA.FTZ R74, R63, R76, R78 ;  /* 0x0000004c3f4a0223 */ /* 0x008fe2000001004e */
[----:B------:R-:W-:-:S06]  /*2ae20*/  IMAD.MOV.U32 R63, RZ, RZ, RZ ;  /* 0x000000ffff3f7224 */ /* 0x000fcc00078e00ff */
[----:B------:R-:W0:Y:S01]  /*2ae30*/  @P1 MUFU.RCP R63, R72 ;  /* 0x00000048003f1308 */ /* 0x000e220000001000 */
[----:B------:R-:W-:Y:S01]  /*2ae40*/  @P1 FMUL.FTZ R78, R77, 0.69314718246459960938 ;  /* 0x3f3172184d4e1820 */ /* 0x000fe20000410000 */
[----:B------:R-:W-:-:S03]  /*2ae50*/  IMAD.MOV.U32 R76, RZ, RZ, -0x800000 ;  /* 0xff800000ff4c7424 */ /* 0x000fc600078e00ff */
[----:B------:R-:W-:Y:S01]  /*2ae60*/  @P1 FFMA.FTZ R76, R78, R79, R75 ;  /* 0x0000004f4e4c1223 */ /* 0x000fe2000001004b */
[----:B------:R-:W-:Y:S01]  /*2ae70*/  STL [R1+0x230], R74 ;  /* 0x0002304a01007387 */ /* 0x000fe20000100800 */
[-C--:B0-----:R-:W-:Y:S01]  /*2ae80*/  FMUL.FTZ R13, R13, R63.reuse ;  /* 0x0000003f0d0d7220 */ /* 0x081fe20000410000 */
[-C--:B------:R-:W-:Y:S01]  /*2ae90*/  FMUL.FTZ R12, R12, R63.reuse ;  /* 0x0000003f0c0c7220 */ /* 0x080fe20000410000 */
[-C--:B------:R-:W-:Y:S01]  /*2aea0*/  FMUL.FTZ R69, R69, R63.reuse ;  /* 0x0000003f45457220 */ /* 0x080fe20000410000 */
[-C--:B------:R-:W-:Y:S01]  /*2aeb0*/  FMUL.FTZ R68, R68, R63.reuse ;  /* 0x0000003f44447220 */ /* 0x080fe20000410000 */
[-C--:B------:R-:W-:Y:S01]  /*2aec0*/  FMUL.FTZ R67, R67, R63.reuse ;  /* 0x0000003f43437220 */ /* 0x080fe20000410000 */
[-C--:B------:R-:W-:Y:S01]  /*2aed0*/  FMUL.FTZ R66, R66, R63.reuse ;  /* 0x0000003f42427220 */ /* 0x080fe20000410000 */
        /* <DEDUP_REMOVED lines=59> */
[----:B0-----:R-:W-:Y:S01]  /*2b290*/  VIADD R12, R61, 0x1 ;  /* 0x000000013d0c7836 */ /* 0x001fe20000000000 */
[----:B------:R0:W-:Y:S04]  /*2b2a0*/  STL [R1+0x234], R76 ;  /* 0x0002344c01007387 */ /* 0x0001e80000100800 */
[----:B------:R0:W-:Y:S04]  /*2b2b0*/  STL.64 [R1+0x258], R68 ;  /* 0x0002584401007387 */ /* 0x0001e80000100a00 */
        /* <DEDUP_REMOVED lines=30> */
[----:B------:R0:W-:Y:S01]  /*2b4a0*/  STL [R1+0x218], R12 ;  /* 0x0002180c01007387 */ /* 0x0001e20000100800 */
[----:B------:R-:W-:-:S13]  /*2b4b0*/  PLOP3.LUT P0, PT, PT, PT, PT, 0x8, 0x0 ;  /* 0x000000000000781c */ /* 0x000fda0003f0e170 */
.L_x_10906:
[----:B------:R-:W-:Y:S05]  /*2b4c0*/  @P0 BRA `(.L_x_10995) ;  /* 0x0000002400340947 */ /* 0x000fea0003800000 */
[----:B------:R-:W1:Y:S01]  /*2b4d0*/  S2R R0, SR_TID.X ;  /* 0x0000000000007919 */ /* 0x000e620000002100 */
[----:B------:R-:W2:Y:S01]  /*2b4e0*/  S2UR UR5, SR_CgaCtaId ;  /* 0x00000000000579c3 */ /* 0x000ea20000008800 */
[----:B------:R-:W-:Y:S01]  /*2b4f0*/  UMOV UR4, 0x400 ;  /* 0x0000040000047882 */ /* 0x000fe20000000000 */
[----:B------:R-:W-:Y:S01]  /*2b500*/  ULDC UR6, c[0x0][0xb88] ;  /* 0x0002e20000067ab9 */ /* 0x000fe20000000800 */
[----:B0-----:R-:W0:Y:S05]  /*2b510*/  S2R R12, SR_CTAID.X ;  /* 0x00000000000c7919 */ /* 0x001e2a0000002500 */
[----:B------:R-:W3:Y:S01]  /*2b520*/  LDC R23, c[0x0][0xce8] ;  /* 0x00033a00ff177b82 */ /* 0x000ee20000000800 */
[----:B--2---:R-:W-:-:S04]  /*2b530*/  ULEA UR4, UR5, UR4, 0x18 ;  /* 0x0000000405047291 */ /* 0x004fc8000f8ec03f */
[----:B------:R-:W-:Y:S01]  /*2b540*/  UIADD3 UR4, UR4, 0x32420, URZ ;  /* 0x0003242004047890 */ /* 0x000fe2000fffe03f */
[----:B-1----:R-:W-:-:S03]  /*2b550*/  VIADD R3, R0, 0xffffff80 ;  /* 0xffffff8000037836 */ /* 0x002fc60000000000 */
[----:B------:R-:W-:Y:S01]  /*2b560*/  UPRMT UR4, URZ, 0x654, UR4 ;  /* 0x000006543f047896 */ /* 0x000fe20008000004 */
[----:B------:R-:W-:Y:S01]  /*2b570*/  BAR.SYNC.DEFER_BLOCKING 0x1, 0x100 ;  /* 0x0044000000007b1d */ /* 0x000fe20000010000 */
[----:B---3--:R-:W-:Y:S01]  /*2b580*/  IMAD R18, R23, UR6, RZ ;  /* 0x0000000617127c24 */ /* 0x008fe2000f8e02ff */
[----:B------:R-:W-:-:S04]  /*2b590*/  SHF.R.S32.HI R2, RZ, 0x1f, R3 ;  /* 0x0000001fff027819 */ /* 0x000fc80000011403 */
[----:B------:R-:W-:-:S04]  /*2b5a0*/  LEA.HI R0, R2, R3, RZ, 0x7 ;  /* 0x0000000302007211 */ /* 0x000fc800078f38ff */
[----:B------:R-:W-:-:S05]  /*2b5b0*/  LOP3.LUT R4, R0, 0xffffff80, RZ, 0xc0, !PT ;  /* 0xffffff8000047812 */ /* 0x000fca00078ec0ff */
[----:B------:R-:W-:-:S05]  /*2b5c0*/  IMAD.IADD R19, R3, 0x1, -R4 ;  /* 0x0000000103137824 */ /* 0x000fca00078e0a04 */
[----:B------:R-:W-:Y:S02]  /*2b5d0*/  SHF.R.S32.HI R4, RZ, 0x1f, R19 ;  /* 0x0000001fff047819 */ /* 0x000fe40000011413 */
[----:B------:R-:W-:Y:S01]  /*2b5e0*/  LOP3.LUT P0, RZ, R19, 0x3, RZ, 0xc0, !PT ;  /* 0x0000000313ff7812 */ /* 0x000fe2000780c0ff */
[----:B------:R-:W-:Y:S01]  /*2b5f0*/  SYNCS.ARRIVE.TRANS64.RED.A1T0 RZ, [UR4], RZ ;  /* 0x000000ffffff79a7 */ /* 0x000fe20008100404 */
[CC--:B------:R-:W-:Y:S01]  /*2b600*/  LEA.HI R27, R4.reuse, R19.reuse, RZ, 0x2 ;  /* 0x00000013041b7211 */ /* 0x0c0fe200078f10ff */
[----:B------:R-:W-:Y:S01]  /*2b610*/  ULDC.64 UR4, c[0x0][0xcd0] ;  /* 0x0003340000047ab9 */ /* 0x000fe20000000a00 */
[----:B------:R-:W-:Y:S02]  /*2b620*/  LEA.HI R4, R4, R19, RZ, 0x5 ;  /* 0x0000001304047211 */ /* 0x000fe400078f28ff */
[--C-:B------:R-:W-:Y:S02]  /*2b630*/  SHF.R.S32.HI R6, RZ, 0x2, R27.reuse ;  /* 0x00000002ff067819 */ /* 0x100fe4000001141b */
[----:B------:R-:W-:-:S02]  /*2b640*/  SHF.R.S32.HI R5, RZ, 0x1f, R27 ;  /* 0x0000001fff057819 */ /* 0x000fc4000001141b */
[----:B------:R-:W-:Y:S02]  /*2b650*/  SHF.R.S32.HI R4, RZ, 0x5, R4 ;  /* 0x00000005ff047819 */ /* 0x000fe40000011404 */
[----:B------:R-:W-:Y:S02]  /*2b660*/  LEA.HI R7, R5, R6, RZ, 0x3 ;  /* 0x0000000605077211 */ /* 0x000fe400078f18ff */
[----:B------:R-:W-:Y:S02]  /*2b670*/  SHF.R.S32.HI R5, RZ, 0x7, R0 ;  /* 0x00000007ff057819 */ /* 0x000fe40000011400 */
[----:B------:R-:W-:Y:S02]  /*2b680*/  LOP3.LUT R7, R7, 0xfffffff8, RZ, 0xc0, !PT ;  /* 0xfffffff807077812 */ /* 0x000fe400078ec0ff */
[----:B------:R-:W-:-:S03]  /*2b690*/  LEA.HI R0, R0, R5, RZ, 0x1 ;  /* 0x0000000500007211 */ /* 0x000fc600078f08ff */
[----:B------:R-:W-:Y:S01]  /*2b6a0*/  IMAD.IADD R7, R6, 0x1, -R7 ;  /* 0x0000000106077824 */ /* 0x000fe200078e0a07 */
[----:B------:R-:W-:-:S05]  /*2b6b0*/  LOP3.LUT R0, R0, 0x3fffffe, RZ, 0xc0, !PT ;  /* 0x03fffffe00007812 */ /* 0x000fca00078ec0ff */
[----:B------:R-:W-:Y:S02]  /*2b6c0*/  IMAD.IADD R0, R5, 0x1, -R0 ;  /* 0x0000000105007824 */ /* 0x000fe400078e0a00 */
[----:B------:R-:W-:Y:S01]  /*2b6d0*/  IMAD R5, R4, 0x10, R7 ;  /* 0x0000001004057824 */ /* 0x000fe200078e0207 */
[----:B------:R-:W-:Y:S01]  /*2b6e0*/  ISETP.NE.AND P2, PT, R23, 0x1, PT ;  /* 0x000000011700780c */ /* 0x000fe20003f45270 */
[----:B------:R-:W1:Y:S02]  /*2b6f0*/  LDC.64 R6, c[0x0][0xcd8] ;  /* 0x00033600ff067b82 */ /* 0x000e640000000a00 */
[----:B------:R-:W-:-:S04]  /*2b700*/  IMAD R5, R0, 0x40, R5 ;  /* 0x0000004000057824 */ /* 0x000fc800078e0205 */
[----:B0-----:R-:W-:-:S05]  /*2b710*/  IMAD R13, R12, 0x80, R5 ;  /* 0x000000800c0d7824 */ /* 0x001fca00078e0205 */
[----:B------:R-:W-:Y:S01]  /*2b720*/  ISETP.GE.OR P1, PT, R13, R18, P0 ;  /* 0x000000120d00720c */ /* 0x000fe20000726670 */
[----:B------:R-:W0:-:S12]  /*2b730*/  @P2 LDC R4, c[0x0][0xcf0] ;  /* 0x00033c00ff042b82 */ /* 0x000e180000000800 */
[----:B------:R-:W2:Y:S01]  /*2b740*/  @!P1 LDL R15, [R1+0x230] ;  /* 0x00023000010f9983 */ /* 0x000ea20000100800 */
[----:B------:R-:W-:Y:S01]  /*2b750*/  LEA.HI R0, R2, R3, RZ, 0x2 ;  /* 0x0000000302007211 */ /* 0x000fe200078f10ff */
[----:B------:R-:W-:Y:S01]  /*2b760*/  IMAD.WIDE.U32 R10, R232, UR4, RZ ;  /* 0x00000004e80a7c25 */ /* 0x000fe2000f8e00ff */
[----:B------:R-:W-:Y:S02]  /*2b770*/  SHF.R.S32.HI R8, RZ, 0x1f, R232 ;  /* 0x0000001fff087819 */ /* 0x000fe400000114e8 */
[----:B------:R-:W-:Y:S01]  /*2b780*/  LOP3.LUT R0, R0, 0xfffffffc, RZ, 0xc0, !PT ;  /* 0xfffffffc00007812 */ /* 0x000fe200078ec0ff */
[----:B------:R-:W-:Y:S01]  /*2b790*/  VIADD R21, R13, 0x8 ;  /* 0x000000080d157836 */ /* 0x000fe20000000000 */
[----:B------:R-:W-:Y:S01]  /*2b7a0*/  SHF.R.S32.HI R14, RZ, 0x1f, R233 ;  /* 0x0000001fff0e7819 */ /* 0x000fe200000114e9 */
[----:B------:R-:W-:Y:S02]  /*2b7b0*/  IMAD R17, R8, UR4, RZ ;  /* 0x0000000408117c24 */ /* 0x000fe4000f8e02ff */
[----:B------:R-:W-:Y:S01]  /*2b7c0*/  IMAD.IADD R0, R3, 0x1, -R0 ;  /* 0x0000000103007824 */ /* 0x000fe200078e0a00 */
[----:B------:R-:W-:Y:S01]  /*2b7d0*/  ISETP.GE.OR P0, PT, R21, R18, P0 ;  /* 0x000000121500720c */ /* 0x000fe20000706670 */
[----:B------:R-:W3:Y:S01]  /*2b7e0*/  @P2 LDC R3, c[0x0][0xcec] ;  /* 0x00033b00ff032b82 */ /* 0x000ee20000000800 */
[----:B------:R-:W-:Y:S01]  /*2b7f0*/  IMAD R17, R232, UR5, R17 ;  /* 0x00000005e8117c24 */ /* 0x000fe2000f8e0211 */
[----:B------:R-:W-:Y:S01]  /*2b800*/  ULDC.64 UR4, c[0x0][0xce0] ;  /* 0x0003380000047ab9 */ /* 0x000fe20000000a00 */
[----:B------:R-:W-:-:S02]  /*2b810*/  LEA.HI R2, R0, R0, RZ, 0x1 ;  /* 0x0000000000027211 */ /* 0x000fc400078f08ff */
[----:B------:R-:W-:Y:S02]  /*2b820*/  IMAD.IADD R11, R11, 0x1, R17 ;  /* 0x000000010b0b7824 */ /* 0x000fe400078e0211 */
[----:B------:R-:W-:Y:S01]  /*2b830*/  LOP3.LUT R9, R2, 0x1ffffffe, RZ, 0xc0, !PT ;  /* 0x1ffffffe02097812 */ /* 0x000fe200078ec0ff */
[----:B-1----:R-:W-:-:S04]  /*2b840*/  IMAD R2, R6, UR37, RZ ;  /* 0x0000002506027c24 */ /* 0x002fc8000f8e02ff */
[----:B------:R-:W-:Y:S02]  /*2b850*/  IMAD.IADD R0, R0, 0x1, -R9 ;  /* 0x0000000100007824 */ /* 0x000fe400078e0a09 */
[----:B------:R-:W-:Y:S02]  /*2b860*/  IMAD R9, R7, UR36, R2 ;  /* 0x0000002407097c24 */ /* 0x000fe4000f8e0202 */
[----:B------:R-:W-:Y:S02]  /*2b870*/  IMAD R0, R0, 0x8, R5 ;  /* 0x0000000800007824 */ /* 0x000fe400078e0205 */
[----:B------:R-:W-:-:S04]  /*2b880*/  IMAD.WIDE.U32 R6, R6, UR36, R10 ;  /* 0x0000002406067c25 */ /* 0x000fc8000f8e000a */
[----:B------:R-:W-:Y:S02]  /*2b890*/  IMAD R12, R12, 0x80, R0 ;  /* 0x000000800c0c7824 */ /* 0x000fe400078e0200 */
[----:B------:R-:W-:Y:S02]  /*2b8a0*/  IMAD.IADD R7, R7, 0x1, R9 ;  /* 0x0000000107077824 */ /* 0x000fe400078e0209 */
[----:B---3--:R-:W-:-:S04]  /*2b8b0*/  @P2 IMAD.HI.U32 R3, R12, R3, RZ ;  /* 0x000000030c032227 */ /* 0x008fc800078e00ff */
[----:B------:R-:W-:Y:S01]  /*2b8c0*/  IMAD.MOV.U32 R5, RZ, RZ, R12 ;  /* 0x000000ffff057224 */ /* 0x000fe200078e000c */
[----:B0-----:R-:W-:Y:S01]  /*2b8d0*/  @P2 SHF.R.U32.HI R5, RZ, R4, R3 ;  /* 0x00000004ff052219 */ /* 0x001fe20000011603 */
        /* <DEDUP_REMOVED lines=9> */
[----:B------:R-:W-:Y:S02]  /*2b970*/  IADD3.X R3, R9, R3, R4, P3, !PT ;  /* 0x0000000309037210 */ /* 0x000fe40001ffe404 */
[----:B------:R-:W0:Y:S01]  /*2b980*/  LDC.64 R4, c[0x0][0xc40] ;  /* 0x00031000ff047b82 */ /* 0x000e220000000a00 */
[----:B------:R-:W-:-:S02]  /*2b990*/  IMAD R0, R0, UR4, RZ ;  /* 0x0000000400007c24 */ /* 0x000fc4000f8e02ff */
[----:B------:R-:W-:-:S04]  /*2b9a0*/  IMAD.WIDE.U32 R2, R7, UR4, R2 ;  /* 0x0000000407027c25 */ /* 0x000fc8000f8e0002 */
[----:B------:R-:W-:Y:S01]  /*2b9b0*/  IMAD R7, R7, UR5, R0 ;  /* 0x0000000507077c24 */ /* 0x000fe2000f8e0200 */
[----:B------:R-:W-:Y:S01]  /*2b9c0*/  ULDC.64 UR4, c[0x0][0xca8] ;  /* 0x00032a0000047ab9 */ /* 0x000fe20000000a00 */
[----:B------:R-:W1:Y:S01]  /*2b9d0*/  @P2 LDC R9, c[0x0][0xcf0] ;  /* 0x00033c00ff092b82 */ /* 0x000e620000000800 */
[----:B------:R-:W-:Y:S01]  /*2b9e0*/  LEA R24, P3, R2, UR4, 0x2 ;  /* 0x0000000402187c11 */ /* 0x000fe2000f8610ff */
[----:B------:R-:W-:-:S04]  /*2b9f0*/  IMAD.IADD R3, R3, 0x1, R7 ;  /* 0x0000000103037824 */ /* 0x000fc800078e0207 */
[----:B------:R-:W-:Y:S01]  /*2ba00*/  SHFL.IDX PT, R10, R24, RZ, 0x1c1f ;  /* 0x001c1fff180a7589 */ /* 0x000fe200000e0000 */
[----:B------:R-:W-:Y:S01]  /*2ba10*/  LEA.HI.X R26, R2, UR5, R3, 0x2, P3 ;  /* 0x00000005021a7c11 */ /* 0x000fe200098f1403 */
[----:B------:R-:W-:-:S04]  /*2ba20*/  ULDC.64 UR4, c[0x0][0xc38] ;  /* 0x00030e0000047ab9 */ /* 0x000fc80000000a00 */
[----:B------:R-:W2:Y:S01]  /*2ba30*/  SHFL.IDX PT, R11, R26, RZ, 0x1c1f ;  /* 0x001c1fff1a0b7589 */ /* 0x000ea200000e0000 */
[----:B------:R-:W-:Y:S02]  /*2ba40*/  IMAD R3, R8, UR4, RZ ;  /* 0x0000000408037c24 */ /* 0x000fe4000f8e02ff */
[----:B------:R-:W3:Y:S01]  /*2ba50*/  @P2 LDC R8, c[0x0][0xcec] ;  /* 0x00033b00ff082b82 */ /* 0x000ee20000000800 */
[----:B--2---:R-:W-:Y:S04]  /*2ba60*/  @!P1 ST.E desc[UR44][R10.64], R15 ;  /* 0x0000000f0a009985 */ /* 0x004fe8000c10192c */
[----:B------:R-:W2:Y:S01]  /*2ba70*/  @!P0 LDL R25, [R1+0x234] ;  /* 0x0002340001198983 */ /* 0x000ea20000100800 */
[C---:B------:R-:W-:Y:S01]  /*2ba80*/  IMAD R3, R232.reuse, UR5, R3 ;  /* 0x00000005e8037c24 */ /* 0x040fe2000f8e0203 */
[----:B------:R-:W-:Y:S01]  /*2ba90*/  BSSY B0, `(.L_x_10996) ;  /* 0x0000109000007945 */ /* 0x000fe20003800000 */
[----:B------:R-:W-:Y:S01]  /*2baa0*/  IMAD.WIDE.U32 R6, R232, UR4, RZ ;  /* 0x00000004e8067c25 */ /* 0x000fe2000f8e00ff */
[----:B------:R-:W-:-:S03]  /*2bab0*/  ULDC.64 UR4, c[0x0][0xc48] ;  /* 0x0003120000047ab9 */ /* 0x000fc60000000a00 */
[----:B------:R-:W-:Y:S02]  /*2bac0*/  IMAD.IADD R3, R7, 0x1, R3 ;  /* 0x0000000107037824 */ /* 0x000fe400078e0203 */
[C---:B0-----:R-:W-:Y:S02]  /*2bad0*/  IMAD R0, R4.reuse, UR37, RZ ;  /* 0x0000002504007c24 */ /* 0x041fe4000f8e02ff */
[----:B------:R-:W-:Y:S02]  /*2bae0*/  IMAD.MOV.U32 R2, RZ, RZ, R6 ;  /* 0x000000ffff027224 */ /* 0x000fe400078e0006 */
[----:B------:R-:W-:Y:S02]  /*2baf0*/  IMAD R5, R5, UR36, R0 ;  /* 0x0000002405057c24 */ /* 0x000fe4000f8e0200 */
[----:B------:R-:W-:-:S04]  /*2bb00*/  IMAD.WIDE.U32 R2, R4, UR36, R2 ;  /* 0x0000002404027c25 */ /* 0x000fc8000f8e0002 */
[----:B---3--:R-:W-:-:S04]  /*2bb10*/  @P2 IMAD.HI.U32 R8, R12, R8, RZ ;  /* 0x000000080c082227 */ /* 0x008fc800078e00ff */
[----:B------:R-:W-:Y:S02]  /*2bb20*/  IMAD.IADD R3, R3, 0x1, R5 ;  /* 0x0000000103037824 */ /* 0x000fe400078e0205 */
[----:B------:R-:W-:Y:S01]  /*2bb30*/  IMAD.MOV.U32 R5, RZ, RZ, R12 ;  /* 0x000000ffff057224 */ /* 0x000fe200078e000c */
[----:B-1----:R-:W-:Y:S01]  /*2bb40*/  @P2 SHF.R.U32.HI R5, RZ, R9, R8 ;  /* 0x00000009ff052219 */ /* 0x002fe20000011608 */
[----:B------:R-:W-:Y:S02]  /*2bb50*/  IMAD R0, R14, UR4, RZ ;  /* 0x000000040e007c24 */ /* 0x000fe4000f8e02ff */
[----:B------:R-:W-:-:S04]  /*2bb60*/  IMAD.WIDE.U32 R2, R233, UR4, R2 ;  /* 0x00000004e9027c25 */ /* 0x000fc8000f8e0002 */
[----:B------:R-:W-:Y:S01]  /*2bb70*/  IMAD R7, R233, UR5, R0 ;  /* 0x00000005e9077c24 */ /* 0x000fe2000f8e0200 */
[--C-:B------:R-:W-:Y:S01]  /*2bb80*/  SHF.R.S32.HI R0, RZ, 0x1f, R5.reuse ;  /* 0x0000001fff007819 */ /* 0x100fe20000011405 */
[----:B------:R-:W-:Y:S01]  /*2bb90*/  IMAD.MOV R4, RZ, RZ, -R5 ;  /* 0x000000ffff047224 */ /* 0x000fe200078e0a05 */
[----:B------:R-:W-:Y:S01]  /*2bba0*/  ULDC.64 UR4, c[0x0][0xc30] ;  /* 0x00030c0000047ab9 */ /* 0x000fe20000000a00 */
        /* <DEDUP_REMOVED lines=8> */
[----:B------:R-:W-:-:S04]  /*2bc30*/  IMAD R0, R0, UR4, RZ ;  /* 0x0000000400007c24 */ /* 0x000fc8000f8e02ff */
[----:B------:R-:W-:Y:S01]  /*2bc40*/  IMAD R5, R23, UR5, R0 ;  /* 0x0000000517057c24 */ /* 0x000fe2000f8e0200 */
[----:B------:R-:W-:Y:S01]  /*2bc50*/  LOP3.LUT R0, R27, 0x7ffffffc, RZ, 0xc0, !PT ;  /* 0x7ffffffc1b007812 */ /* 0x000fe200078ec0ff */
[----:B------:R-:W-:Y:S01]  /*2bc60*/  IMAD.WIDE.U32 R22, R23, UR4, R2 ;  /* 0x0000000417167c25 */ /* 0x000fe2000f8e0002 */
[----:B------:R-:W-:Y:S01]  /*2bc70*/  ULDC.64 UR4, c[0x0][0xc00] ;  /* 0x0003000000047ab9 */ /* 0x000fe20000000a00 */
[----:B------:R-:W-:Y:S02]  /*2bc80*/  SHFL.IDX PT, R2, R24, 0x1, 0x1c1f ;  /* 0x003c1f0018027f89 */ /* 0x000fe400000e0000 */
[----:B------:R-:W-:Y:S01]  /*2bc90*/  IMAD.IADD R3, R23, 0x1, R5 ;  /* 0x0000000117037824 */ /* 0x000fe200078e0205 */
[----:B------:R-:W-:Y:S01]  /*2bca0*/  LEA R20, P1, R22, UR4, 0x2 ;  /* 0x0000000416147c11 */ /* 0x000fe2000f8210ff */
[----:B------:R-:W-:-:S03]  /*2bcb0*/  IMAD.IADD R19, R19, 0x1, -R0 ;  /* 0x0000000113137824 */ /* 0x000fc600078e0a00 */
[----:B------:R-:W-:Y:S01]  /*2bcc0*/  LEA.HI.X R22, R22, UR5, R3, 0x2, P1 ;  /* 0x0000000516167c11 */ /* 0x000fe200088f1403 */
[----:B------:R-:W-:Y:S01]  /*2bcd0*/  SHFL.IDX PT, R16, R20, RZ, 0x1c1f ;  /* 0x001c1fff14107589 */ /* 0x000fe200000e0000 */
[----:B------:R-:W-:Y:S01]  /*2bce0*/  ISETP.GE.AND P1, PT, R13, R18, PT ;  /* 0x000000120d00720c */ /* 0x000fe20003f26270 */
[----:B------:R-:W-:Y:S02]  /*2bcf0*/  IMAD.SHL.U32 R19, R19, 0x2, RZ ;  /* 0x0000000213137824 */ /* 0x000fe400078e00ff */
[----:B------:R-:W2:Y:S04]  /*2bd00*/  SHFL.IDX PT, R3, R26, 0x1, 0x1c1f ;  /* 0x003c1f001a037f89 */ /* 0x000ea800000e0000 */
[----:B------:R0:W1:Y:S04]  /*2bd10*/  SHFL.IDX PT, R17, R22, RZ, 0x1c1f ;  /* 0x001c1fff16117589 */ /* 0x00006800000e0000 */
[----:B--2---:R0:W-:Y:S02]  /*2bd20*/  @!P0 ST.E desc[UR44][R2.64], R25 ;  /* 0x0000001902008985 */ /* 0x0041e4000c10192c */
[----:B-1----:R-:W-:Y:S05]  /*2bd30*/  @P1 BRA `(.L_x_10997) ;  /* 0x0000000c00781947 */ /* 0x002fea0003800000 */
[----:B------:R-:W-:Y:S02]  /*2bd40*/  ULDC UR4, c[0x0][0xbc8] ;  /* 0x0002f20000047ab9 */ /* 0x000fe40000000800 */
[----:B------:R-:W-:-:S13]  /*2bd50*/  ISETP.GE.AND P0, PT, R19, UR4, PT ;  /* 0x0000000413007c0c */ /* 0x000fda000bf06270 */
[----:B------:R-:W2:Y:S01]  /*2bd60*/  @!P0 LDL.64 R12, [R1+0x250] ;  /* 0x00025000010c8983 */ /* 0x000ea20000100a00 */
[C---:B------:R-:W-:Y:S02]  /*2bd70*/  VIADD R0, R19.reuse, 0x8 ;  /* 0x0000000813007836 */ /* 0x040fe40000000000 */
[----:B0-----:R-:W-:-:S03]  /*2bd80*/  @!P0 IMAD.WIDE R2, R19, 0x4, R16 ;  /* 0x0000000413028825 */ /* 0x001fc600078e0210 */
[C---:B------:R-:W-:Y:S01]  /*2bd90*/  ISETP.GE.AND P1, PT, R0.reuse, UR4, PT ;  /* 0x0000000400007c0c */ /* 0x040fe2000bf26270 */
[----:B------:R-:W-:Y:S01]  /*2bda0*/  VIADD R8, R19, 0x10 ;  /* 0x0000001013087836 */ /* 0x000fe20000000000 */
[----:B--2---:R0:W-:Y:S11]  /*2bdb0*/  @!P0 ST.E.64 desc[UR44][R2.64], R12 ;  /* 0x0000000c02008985 */ /* 0x0041f6000c101b2c */
[----:B------:R-:W2:Y:S01]  /*2bdc0*/  @!P1 LDL.64 R6, [R1+0x260] ;  /* 0x0002600001069983 */ /* 0x000ea20000100a00 */
[----:B------:R-:W-:-:S02]  /*2bdd0*/  @!P1 LEA.HI R0, R0, R0, RZ, 0x1 ;  /* 0x0000000000009211 */ /* 0x000fc400078f08ff */
[----:B------:R-:W-:Y:S02]  /*2bde0*/  ISETP.GE.AND P0, PT, R8, UR4, PT ;  /* 0x0000000408007c0c */ /* 0x000fe4000bf06270 */
[----:B------:R-:W-:-:S05]  /*2bdf0*/  @!P1 LOP3.LUT R0, R0, 0xfffffffe, RZ, 0xc0, !PT ;  /* 0xfffffffe00009812 */ /* 0x000fca00078ec0ff */
[----:B------:R-:W-:-:S04]  /*2be00*/  @!P1 IMAD.WIDE R4, R0, 0x4, R16 ;  /* 0x0000000400049825 */ /* 0x000fc800078e0210 */
[----:B------:R-:W-:Y:S01]  /*2be10*/  VIADD R0, R19, 0x18 ;  /* 0x0000001813007836 */ /* 0x000fe20000000000 */
[----:B--2---:R1:W-:Y:S04]  /*2be20*/  @!P1 ST.E.64 desc[UR44][R4.64], R6 ;  /* 0x0000000604009985 */ /* 0x0043e8000c101b2c */
[----:B------:R-:W2:Y:S01]  /*2be30*/  @!P0 LDL.64 R10, [R1+0x270] ;  /* 0x00027000010a8983 */ /* 0x000ea20000100a00 */
[----:B------:R-:W-:Y:S02]  /*2be40*/  @!P0 LEA.HI R8, R8, R8, RZ, 0x1 ;  /* 0x0000000808088211 */ /* 0x000fe400078f08ff */
[----:B------:R-:W-:Y:S02]  /*2be50*/  ISETP.GE.AND P1, PT, R0, UR4, PT ;  /* 0x0000000400007c0c */ /* 0x000fe4000bf26270 */
[----:B------:R-:W-:-:S05]  /*2be60*/  @!P0 LOP3.LUT R8, R8, 0xfffffffe, RZ, 0xc0, !PT ;  /* 0xfffffffe08088812 */ /* 0x000fca00078ec0ff */
[----:B------:R-:W-:-:S04]  /*2be70*/  @!P0 IMAD.WIDE R8, R8, 0x4, R16 ;  /* 0x0000000408088825 */ /* 0x000fc800078e0210 */
[----:B------:R-:W-:Y:S01]  /*2be80*/  VIADD R14, R19, 0x20 ;  /* 0x00000020130e7836 */ /* 0x000fe20000000000 */
[----:B--2---:R2:W-:Y:S04]  /*2be90*/  @!P0 ST.E.64 desc[UR44][R8.64], R10 ;  /* 0x0000000a08008985 */ /* 0x0045e8000c101b2c */
[----:B0-----:R-:W3:Y:S01]  /*2bea0*/  @!P1 LDL.64 R12, [R1+0x280] ;  /* 0x00028000010c9983 */ /* 0x001ee20000100a00 */
[----:B------:R-:W-:Y:S02]  /*2beb0*/  @!P1 LEA.HI R0, R0, R0, RZ, 0x1 ;  /* 0x0000000000009211 */ /* 0x000fe400078f08ff */
[----:B------:R-:W-:Y:S02]  /*2bec0*/  ISETP.GE.AND P0, PT, R14, UR4, PT ;  /* 0x000000040e007c0c */ /* 0x000fe4000bf06270 */
[----:B------:R-:W-:-:S05]  /*2bed0*/  @!P1 LOP3.LUT R0, R0, 0xfffffffe, RZ, 0xc0, !PT ;  /* 0xfffffffe00009812 */ /* 0x000fca00078ec0ff */
[----:B------:R-:W-:-:S04]  /*2bee0*/  @!P1 IMAD.WIDE R2, R0, 0x4, R16 ;  /* 0x0000000400029825 */ /* 0x000fc800078e0210 */
[----:B------:R-:W-:Y:S01]  /*2bef0*/  VIADD R0, R19, 0x28 ;  /* 0x0000002813007836 */ /* 0x000fe20000000000 */
[----:B---3--:R0:W-:Y:S04]  /*2bf00*/  @!P1 ST.E.64 desc[UR44][R2.64], R12 ;  /* 0x0000000c02009985 */ /* 0x0081e8000c101b2c */
[----:B-1----:R-:W3:Y:S01]  /*2bf10*/  @!P0 LDL.64 R4, [R1+0x290] ;  /* 0x0002900001048983 */ /* 0x002ee20000100a00 */
[----:B------:R-:W-:Y:S02]  /*2bf20*/  @!P0 LEA.HI R14, R14, R14, RZ, 0x1 ;  /* 0x0000000e0e0e8211 */ /* 0x000fe400078f08ff */
[----:B------:R-:W-:Y:S02]  /*2bf30*/  ISETP.GE.AND P1, PT, R0, UR4, PT ;  /* 0x0000000400007c0c */ /* 0x000fe4000bf26270 */
[----:B------:R-:W-:-:S05]  /*2bf40*/  @!P0 LOP3.LUT R14, R14, 0xfffffffe, RZ, 0xc0, !PT ;  /* 0xfffffffe0e0e8812 */ /* 0x000fca00078ec0ff */
[----:B------:R-:W-:-:S04]  /*2bf50*/  @!P0 IMAD.WIDE R14, R14, 0x4, R16 ;  /* 0x000000040e0e8825 */ /* 0x000fc800078e0210 */
[----:B--2---:R-:W-:Y:S01]  /*2bf60*/  VIADD R8, R19, 0x30 ;  /* 0x0000003013087836 */ /* 0x004fe20000000000 */
[----:B---3--:R1:W-:Y:S04]  /*2bf70*/  @!P0 ST.E.64 desc[UR44][R14.64], R4 ;  /* 0x000000040e008985 */ /* 0x0083e8000c101b2c */
[----:B------:R-:W2:Y:S01]  /*2bf80*/  @!P1 LDL.64 R6, [R1+0x2a0] ;  /* 0x0002a00001069983 */ /* 0x000ea20000100a00 */
[----:B------:R-:W-:Y:S02]  /*2bf90*/  @!P1 LEA.HI R0, R0, R0, RZ, 0x1 ;  /* 0x0000000000009211 */ /* 0x000fe400078f08ff */
[----:B------:R-:W-:Y:S02]  /*2bfa0*/  ISETP.GE.AND P0, PT, R8, UR4, PT ;  /* 0x0000000408007c0c */ /* 0x000fe4000bf06270 */
[----:B------:R-:W-:-:S05]  /*2bfb0*/  @!P1 LOP3.LUT R0, R0, 0xfffffffe, RZ, 0xc0, !PT ;  /* 0xfffffffe00009812 */ /* 0x000fca00078ec0ff */
[----:B0-----:R-:W-:-:S04]  /*2bfc0*/  @!P1 IMAD.WIDE R2, R0, 0x4, R16 ;  /* 0x0000000400029825 */ /* 0x001fc800078e0210 */
        /* <DEDUP_REMOVED lines=9> */
[----:B-1----:R-:W3:Y:S01]  /*2c060*/  @!P1 LDL.64 R4, [R1+0x2c0] ;  /* 0x0002c00001049983 */ /* 0x002ee20000100a00 */
[----:B------:R-:W-:Y:S02]  /*2c070*/  @!P1 LEA.HI R0, R0, R0, RZ, 0x1 ;  /* 0x0000000000009211 */ /* 0x000fe400078f08ff */
[----:B------:R-:W-:Y:S02]  /*2c080*/  ISETP.GE.AND P0, PT, R12, UR4, PT ;  /* 0x000000040c007c0c */ /* 0x000fe4000bf06270 */
[----:B------:R-:W-:-:S05]  /*2c090*/  @!P1 LOP3.LUT R0, R0, 0xfffffffe, RZ, 0xc0, !PT ;  /* 0xfffffffe00009812 */ /* 0x000fca00078ec0ff */
[----:B0-----:R-:W-:-:S04]  /*2c0a0*/  @!P1 IMAD.WIDE R2, R0, 0x4, R16 ;  /* 0x0000000400029825 */ /* 0x001fc800078e0210 */
[----:B------:R-:W-:Y:S01]  /*2c0b0*/  VIADD R0, R19, 0x48 ;  /* 0x0000004813007836 */ /* 0x000fe20000000000 */
[----:B---3--:R0:W-:Y:S04]  /*2c0c0*/  @!P1 ST.E.64 desc[UR44][R2.64], R4 ;  /* 0x0000000402009985 */ /* 0x0081e8000c101b2c */
[----:B------:R-:W3:Y:S01]  /*2c0d0*/  @!P0 LDL.64 R6, [R1+0x2d0] ;  /* 0x0002d00001068983 */ /* 0x000ee20000100a00 */
        /* <DEDUP_REMOVED lines=18> */
[----:B-1----:R-:W-:Y:S01]  /*2c200*/  VIADD R12, R19, 0x60 ;  /* 0x00000060130c7836 */ /* 0x002fe20000000000 */
[----:B--2---:R1:W-:Y:S04]  /*2c210*/  @!P0 ST.E.64 desc[UR44][R10.64], R4 ;  /* 0x000000040a008985 */ /* 0x0043e8000c101b2c */
        /* <DEDUP_REMOVED lines=94> */
[----:B-1----:R-:W-:-:S05]  /*2c800*/  @!P0 LOP3.LUT R5, R12, 0xfffffffe, RZ, 0xc0, !PT ;  /* 0xfffffffe0c058812 */ /* 0x002fca00078ec0ff */
[----:B------:R-:W-:-:S04]  /*2c810*/  @!P0 IMAD.WIDE R4, R5, 0x4, R16 ;  /* 0x0000000405048825 */ /* 0x000fc800078e0210 */
[----:B------:R-:W-:Y:S01]  /*2c820*/  VIADD R12, R19, 0xd0 ;  /* 0x000000d0130c7836 */ /* 0x000fe20000000000 */
[----:B--2---:R1:W-:Y:S04]  /*2c830*/  @!P0 ST.E.64 desc[UR44][R4.64], R8 ;  /* 0x0000000804008985 */ /* 0x0043e8000c101b2c */
[----:B------:R-:W2:Y:S01]  /*2c840*/  @!P1 LDL.64 R10, [R1+0x3e0] ;  /* 0x0003e000010a9983 */ /* 0x000ea20000100a00 */
[----:B------:R-:W-:Y:S02]  /*2c850*/  @!P1 LEA.HI R0, R0, R0, RZ, 0x1 ;  /* 0x0000000000009211 */ /* 0x000fe400078f08ff */
[----:B------:R-:W-:Y:S02]  /*2c860*/  ISETP.GE.AND P0, PT, R12, UR4, PT ;  /* 0x000000040c007c0c */ /* 0x000fe4000bf06270 */
[----:B0-----:R-:W-:-:S05]  /*2c870*/  @!P1 LOP3.LUT R3, R0, 0xfffffffe, RZ, 0xc0, !PT ;  /* 0xfffffffe00039812 */ /* 0x001fca00078ec0ff */
[----:B------:R-:W-:-:S04]  /*2c880*/  @!P1 IMAD.WIDE R2, R3, 0x4, R16 ;  /* 0x0000000403029825 */ /* 0x000fc800078e0210 */
        /* <DEDUP_REMOVED lines=30> */
[----:B------:R-:W3:Y:S01]  /*2ca70*/  @!P0 LDL.64 R8, [R1+0x430] ;  /* 0x0004300001088983 */ /* 0x000ee20000100a00 */
[----:B------:R-:W-:Y:S02]  /*2ca80*/  @!P0 LEA.HI R12, R12, R12, RZ, 0x1 ;  /* 0x0000000c0c0c8211 */ /* 0x000fe400078f08ff */
[----:B------:R-:W-:Y:S02]  /*2ca90*/  ISETP.GE.AND P1, PT, R0, UR4, PT ;  /* 0x0000000400007c0c */ /* 0x000fe4000bf26270 */
[----:B-1----:R-:W-:-:S05]  /*2caa0*/  @!P0 LOP3.LUT R5, R12, 0xfffffffe, RZ, 0xc0, !PT ;  /* 0xfffffffe0c058812 */ /* 0x002fca00078ec0ff */
[----:B------:R-:W-:-:S05]  /*2cab0*/  @!P0 IMAD.WIDE R4, R5, 0x4, R16 ;  /* 0x0000000405048825 */ /* 0x000fca00078e0210 */
[----:B---3--:R2:W-:Y:S04]  /*2cac0*/  @!P0 ST.E.64 desc[UR44][R4.64], R8 ;  /* 0x0000000804008985 */ /* 0x0085e8000c101b2c */
[----:B------:R-:W3:Y:S01]  /*2cad0*/  @!P1 LDL.64 R12, [R1+0x440] ;  /* 0x00044000010c9983 */ /* 0x000ee20000100a00 */
[----:B------:R-:W-:-:S04]  /*2cae0*/  @!P1 LEA.HI R0, R0, R0, RZ, 0x1 ;  /* 0x0000000000009211 */ /* 0x000fc800078f08ff */
[----:B------:R-:W-:-:S05]  /*2caf0*/  @!P1 LOP3.LUT R11, R0, 0xfffffffe, RZ, 0xc0, !PT ;  /* 0xfffffffe000b9812 */ /* 0x000fca00078ec0ff */
[----:B------:R-:W-:-:S05]  /*2cb00*/  @!P1 IMAD.WIDE R16, R11, 0x4, R16 ;  /* 0x000000040b109825 */ /* 0x000fca00078e0210 */
[----:B---3--:R2:W-:Y:S02]  /*2cb10*/  @!P1 ST.E.64 desc[UR44][R16.64], R12 ;  /* 0x0000000c10009985 */ /* 0x0085e4000c101b2c */
.L_x_10997:
[----:B------:R-:W-:Y:S05]  /*2cb20*/  BSYNC B0 ;  /* 0x0000000000007941 */ /* 0x000fea0003800000 */
.L_x_10996:
[----:B------:R-:W-:Y:S01]  /*2cb30*/  ISETP.GE.AND P0, PT, R21, R18, PT ;  /* 0x000000121500720c */ /* 0x000fe20003f06270 */
[----:B------:R1:W3:Y:S04]  /*2cb40*/  SHFL.IDX PT, R15, R22, 0x1, 0x1c1f ;  /* 0x003c1f00160f7f89 */ /* 0x0002e800000e0000 */
[----:B------:R1:W4:Y:S08]  /*2cb50*/  SHFL.IDX PT, R14, R20, 0x1, 0x1c1f ;  /* 0x003c1f00140e7f89 */ /* 0x00033000000e0000 */
[----:B-1----:R-:W-:Y:S05]  /*2cb60*/  @P0 BRA `(.L_x_10898) ;  /* 0x0000005c00a80947 */ /* 0x002fea0003800000 */
[----:B--2---:R-:W1:Y:S02]  /*2cb70*/  LDC R17, c[0x0][0xbc8] ;  /* 0x0002f200ff117b82 */ /* 0x004e640000000800 */
[----:B-1----:R-:W-:-:S13]  /*2cb80*/  ISETP.GE.AND P0, PT, R19, R17, PT ;  /* 0x000000111300720c */ /* 0x002fda0003f06270 */
[----:B------:R-:W2:Y:S01]  /*2cb90*/  @!P0 LDL.64 R12, [R1+0x258] ;  /* 0x00025800010c8983 */ /* 0x000ea20000100a00 */
[C---:B------:R-:W-:Y:S02]  /*2cba0*/  VIADD R0, R19.reuse, 0x8 ;  /* 0x0000000813007836 */ /* 0x040fe40000000000 */
[----:B0--34-:R-:W-:-:S03]  /*2cbb0*/  @!P0 IMAD.WIDE R2, R19, 0x4, R14 ;  /* 0x0000000413028825 */ /* 0x019fc600078e020e */
[C---:B------:R-:W-:Y:S01]  /*2cbc0*/  ISETP.GE.AND P1, PT, R0.reuse, R17, PT ;  /* 0x000000110000720c */ /* 0x040fe20003f26270 */
[----:B------:R-:W-:Y:S01]  /*2cbd0*/  VIADD R10, R19, 0x10 ;  /* 0x00000010130a7836 */ /* 0x000fe20000000000 */
[----:B--2---:R0:W-:Y:S11]  /*2cbe0*/  @!P0 ST.E.64 desc[UR44][R2.64], R12 ;  /* 0x0000000c02008985 */ /* 0x0041f6000c101b2c */
[----:B------:R-:W2:Y:S01]  /*2cbf0*/  @!P1 LDL.64 R6, [R1+0x268] ;  /* 0x0002680001069983 */ /* 0x000ea20000100a00 */
[----:B------:R-:W-:-:S02]  /*2cc00*/  @!P1 LEA.HI R0, R0, R0, RZ, 0x1 ;  /* 0x0000000000009211 */ /* 0x000fc400078f08ff */
[----:B------:R-:W-:Y:S02]  /*2cc10*/  ISETP.GE.AND P0, PT, R10, R17, PT ;  /* 0x000000110a00720c */ /* 0x000fe40003f06270 */
[----:B------:R-:W-:-:S05]  /*2cc20*/  @!P1 LOP3.LUT R0, R0, 0xfffffffe, RZ, 0xc0, !PT ;  /* 0xfffffffe00009812 */ /* 0x000fca00078ec0ff */
[----:B------:R-:W-:-:S04]  /*2cc30*/  @!P1 IMAD.WIDE R4, R0, 0x4, R14 ;  /* 0x0000000400049825 */ /* 0x000fc800078e020e */
[----:B------:R-:W-:Y:S01]  /*2cc40*/  VIADD R0, R19, 0x18 ;  /* 0x0000001813007836 */ /* 0x000fe20000000000 */
[----:B--2---:R1:W-:Y:S04]  /*2cc50*/  @!P1 ST.E.64 desc[UR44][R4.64], R6 ;  /* 0x0000000604009985 */ /* 0x0043e8000c101b2c */
[----:B------:R-:W2:Y:S01]  /*2cc60*/  @!P0 LDL.64 R8, [R1+0x278] ;  /* 0x0002780001088983 */ /* 0x000ea20000100a00 */
[----:B------:R-:W-:Y:S02]  /*2cc70*/  @!P0 LEA.HI R10, R10, R10, RZ, 0x1 ;  /* 0x0000000a0a0a8211 */ /* 0x000fe400078f08ff */
[----:B------:R-:W-:Y:S02]  /*2cc80*/  ISETP.GE.AND P1, PT, R0, R17, PT ;  /* 0x000000110000720c */ /* 0x000fe40003f26270 */
[----:B0-----:R-:W-:-:S05]  /*2cc90*/  @!P0 LOP3.LUT R2, R10, 0xfffffffe, RZ, 0xc0, !PT ;  /* 0xfffffffe0a028812 */ /* 0x001fca00078ec0ff */
[----:B------:R-:W-:-:S04]  /*2cca0*/  @!P0 IMAD.WIDE R2, R2, 0x4, R14 ;  /* 0x0000000402028825 */ /* 0x000fc800078e020e */
[----:B------:R-:W-:Y:S01]  /*2ccb0*/  VIADD R12, R19, 0x20 ;  /* 0x00000020130c7836 */ /* 0x000fe20000000000 */
[----:B--2---:R0:W-:Y:S04]  /*2ccc0*/  @!P0 ST.E.64 desc[UR44][R2.64], R8 ;  /* 0x0000000802008985 */ /* 0x0041e8000c101b2c */
[----:B------:R-:W2:Y:S01]  /*2ccd0*/  @!P1 LDL.64 R10, [R1+0x288] ;  /* 0x00028800010a9983 */ /* 0x000ea20000100a00 */
[----:B------:R-:W-:Y:S02]  /*2cce0*/  @!P1 LEA.HI R0, R0, R0, RZ, 0x1 ;  /* 0x0000000000009211 */ /* 0x000fe400078f08ff */
[----:B------:R-:W-:Y:S02]  /*2ccf0*/  ISETP.GE.AND P0, PT, R12, R17, PT ;  /* 0x000000110c00720c */ /* 0x000fe40003f06270 */
[----:B------:R-:W-:-:S05]  /*2cd00*/  @!P1 LOP3.LUT R0, R0, 0xfffffffe, RZ, 0xc0, !PT ;  /* 0xfffffffe00009812 */ /* 0x000fca00078ec0ff */
[----:B-1----:R-:W-:-:S04]  /*2cd10*/  @!P1 IMAD.WIDE R4, R0, 0x4, R14 ;  /* 0x0000000400049825 */ /* 0x002fc800078e020e */
        /* <DEDUP_REMOVED lines=110> */
[----:B-1----:R-:W-:-:S05]  /*2d400*/  @!P1 LOP3.LUT R5, R0, 0xfffffffe, RZ, 0xc0, !PT ;  /* 0xfffffffe00059812 */ /* 0x002fca00078ec0ff */
        /* <DEDUP_REMOVED lines=63> */
[----:B------:R-:W-:-:S06]  /*2d800*/  @!P0 IMAD.WIDE R2, R3, 0x4, R14 ;  /* 0x0000000403028825 */ /* 0x000fcc00078e020e */
[----:B------:R-:W-:Y:S01]  /*2d810*/  @!P1 LEA.HI R0, R0, R0, RZ, 0x1 ;  /* 0x0000000000009211 */ /* 0x000fe200078f08ff */
[----:B--2---:R0:W-:Y:S04]  /*2d820*/  @!P0 ST.E.64 desc[UR44][R2.64], R6 ;  /* 0x0000000602008985 */ /* 0x0041e8000c101b2c */
[----:B------:R-:W2:Y:S01]  /*2d830*/  @!P1 LDL.64 R8, [R1+0x428] ;  /* 0x0004280001089983 */ /* 0x000ea20000100a00 */
[----:B------:R-:W-:Y:S01]  /*2d840*/  @!P1 LOP3.LUT R13, R0, 0xfffffffe, RZ, 0xc0, !PT ;  /* 0xfffffffe000d9812 */ /* 0x000fe200078ec0ff */
[C---:B------:R-:W-:Y:S01]  /*2d850*/  VIADD R0, R19.reuse, 0xf0 ;  /* 0x000000f013007836 */ /* 0x040fe20000000000 */
[----:B------:R-:W-:Y:S01]  /*2d860*/  BSSY B0, `(.L_x_10998) ;  /* 0x000000c000007945 */ /* 0x000fe20003800000 */
[----:B------:R-:W-:Y:S02]  /*2d870*/  VIADD R19, R19, 0xf8 ;  /* 0x000000f813137836 */ /* 0x000fe40000000000 */
[----:B-1----:R-:W-:Y:S01]  /*2d880*/  @!P1 IMAD.WIDE R4, R13, 0x4, R14 ;  /* 0x000000040d049825 */ /* 0x002fe200078e020e */
[----:B------:R-:W-:-:S04]  /*2d890*/  ISETP.GE.AND P0, PT, R0, R17, PT ;  /* 0x000000110000720c */ /* 0x000fc80003f06270 */
[----:B--2---:R0:W-:Y:S01]  /*2d8a0*/  @!P1 ST.E.64 desc[UR44][R4.64], R8 ;  /* 0x0000000804009985 */ /* 0x0041e2000c101b2c */
[----:B------:R-:W-:-:S08]  /*2d8b0*/  ISETP.GE.AND P1, PT, R19, R17, PT ;  /* 0x000000111300720c */ /* 0x000fd00003f26270 */
[----:B------:R-:W-:Y:S05]  /*2d8c0*/  @P0 BRA `(.L_x_10999) ;  /* 0x0000000000140947 */ /* 0x000fea0003800000 */
[----:B0-----:R-:W2:Y:S01]  /*2d8d0*/  LDL.64 R4, [R1+0x438] ;  /* 0x0004380001047983 */ /* 0x001ea20000100a00 */
[----:B------:R-:W-:-:S04]  /*2d8e0*/  LEA.HI R0, R0, R0, RZ, 0x1 ;  /* 0x0000000000007211 */ /* 0x000fc800078f08ff */
[----:B------:R-:W-:-:S05]  /*2d8f0*/  LOP3.LUT R3, R0, 0xfffffffe, RZ, 0xc0, !PT ;  /* 0xfffffffe00037812 */ /* 0x000fca00078ec0ff */
[----:B------:R-:W-:-:S05]  /*2d900*/  IMAD.WIDE R2, R3, 0x4, R14 ;  /* 0x0000000403027825 */ /* 0x000fca00078e020e */
[----:B--2---:R1:W-:Y:S02]  /*2d910*/  ST.E.64 desc[UR44][R2.64], R4 ;  /* 0x0000000402007985 */ /* 0x0043e4000c101b2c */
.L_x_10999:
[----:B------:R-:W-:Y:S05]  /*2d920*/  BSYNC B0 ;  /* 0x0000000000007941 */ /* 0x000fea0003800000 */
.L_x_10998:
[----:B------:R-:W-:Y:S05]  /*2d930*/  @P1 BRA `(.L_x_10898) ;  /* 0x0000005000341947 */ /* 0x000fea0003800000 */
[----:B01----:R-:W2:Y:S01]  /*2d940*/  LDL.64 R4, [R1+0x448] ;  /* 0x0004480001047983 */ /* 0x003ea20000100a00 */
[----:B------:R-:W-:-:S04]  /*2d950*/  LEA.HI R19, R19, R19, RZ, 0x1 ;  /* 0x0000001313137211 */ /* 0x000fc800078f08ff */
[----:B------:R-:W-:-:S05]  /*2d960*/  LOP3.LUT R3, R19, 0xfffffffe, RZ, 0xc0, !PT ;  /* 0xfffffffe13037812 */ /* 0x000fca00078ec0ff */
[----:B------:R-:W-:-:S05]  /*2d970*/  IMAD.WIDE R2, R3, 0x4, R14 ;  /* 0x0000000403027825 */ /* 0x000fca00078e020e */
[----:B--2---:R0:W-:Y:S01]  /*2d980*/  ST.E.64 desc[UR44][R2.64], R4 ;  /* 0x0000000402007985 */ /* 0x0041e2000c101b2c */
[----:B------:R-:W-:Y:S05]  /*2d990*/  BRA `(.L_x_10898) ;  /* 0x00000050001c7947 */ /* 0x000fea0003800000 */
.L_x_10995:
[----:B------:R-:W1:Y:S02]  /*2d9a0*/  S2R R0, SR_TID.X ;  /* 0x0000000000007919 */ /* 0x000e640000002100 */
[----:B-1----:R-:W-:-:S05]  /*2d9b0*/  VIADD R0, R0, 0xffffff80 ;  /* 0xffffff8000007836 */ /* 0x002fca0000000000 */
[----:B------:R-:W-:-:S13]  /*2d9c0*/  ISETP.GT.AND P0, PT, R0, 0x7f, PT ;  /* 0x0000007f0000780c */ /* 0x000fda0003f04270 */
[----:B------:R-:W-:Y:S05]  /*2d9d0*/  @P0 BRA `(.L_x_10898) ;  /* 0x00000050000c0947 */ /* 0x000fea0003800000 */
[----:B0-----:R-:W0:Y:S01]  /*2d9e0*/  S2R R3, SR_CTAID.X ;  /* 0x0000000000037919 */ /* 0x001e220000002500 */
[----:B------:R-:W1:Y:S01]  /*2d9f0*/  LDC R6, c[0x0][0xce8] ;  /* 0x00033a00ff067b82 */ /* 0x000e620000000800 */
[----:B------:R-:W-:Y:S02]  /*2da00*/  ULDC UR4, c[0x0][0xb88] ;  /* 0x0002e20000047ab9 */ /* 0x000fe40000000800 */
[----:B-1----:R-:W-:Y:S02]  /*2da10*/  IMAD R5, R6, UR4, RZ ;  /* 0x0000000406057c24 */ /* 0x002fe4000f8e02ff */
[----:B0-----:R-:W-:-:S05]  /*2da20*/  IMAD R0, R3, 0x80, R0 ;  /* 0x0000008003007824 */ /* 0x001fca00078e0200 */
[----:B------:R-:W-:-:S13]  /*2da30*/  ISETP.GE.AND P0, PT, R0, R5, PT ;  /* 0x000000050000720c */ /* 0x000fda0003f06270 */
[----:B------:R-:W-:Y:S05]  /*2da40*/  @P0 BRA `(.L_x_10898) ;  /* 0x0000004c00f00947 */ /* 0x000fea0003800000 */
[----:B------:R-:W-:Y:S01]  /*2da50*/  ISETP.NE.AND P0, PT, R6, 0x1, PT ;  /* 0x000000010600780c */ /* 0x000fe20003f05270 */
[----:B------:R-:W0:Y:S01]  /*2da60*/  LDC.64 R12, c[0x0][0xcd8] ;  /* 0x00033600ff0c7b82 */ /* 0x000e220000000a00 */
[----:B------:R-:W-:Y:S01]  /*2da70*/  SHF.R.S32.HI R3, RZ, 0x1f, R232 ;  /* 0x0000001fff037819 */ /* 0x000fe200000114e8 */
[----:B------:R-:W-:Y:S01]  /*2da80*/  ULDC.64 UR4, c[0x0][0xcd0] ;  /* 0x0003340000047ab9 */ /* 0x000fe20000000a00 */
[----:B------:R-:W-:-:S03]  /*2da90*/  IMAD.MOV.U32 R5, RZ, RZ, R0 ;  /* 0x000000ffff057224 */ /* 0x000fc600078e0000 */
[----:B------:R-:W-:-:S04]  /*2daa0*/  IMAD R3, R3, UR4, RZ ;  /* 0x0000000403037c24 */ /* 0x000fc8000f8e02ff */
[C---:B------:R-:W-:Y:S02]  /*2dab0*/  IMAD R7, R232.reuse, UR5, R3 ;  /* 0x00000005e8077c24 */ /* 0x040fe4000f8e0203 */
[----:B------:R-:W1:Y:S01]  /*2dac0*/  @P0 LDC R9, c[0x0][0xcec] ;  /* 0x00033b00ff090b82 */ /* 0x000e620000000800 */
[----:B------:R-:W-:Y:S01]  /*2dad0*/  IMAD.WIDE.U32 R2, R232, UR4, RZ ;  /* 0x00000004e8027c25 */ /* 0x000fe2000f8e00ff */
[----:B------:R-:W-:-:S03]  /*2dae0*/  ULDC.64 UR4, c[0x0][0xce0] ;  /* 0x0003380000047ab9 */ /* 0x000fc60000000a00 */
[----:B------:R-:W-:-:S03]  /*2daf0*/  IMAD.IADD R3, R3, 0x1, R7 ;  /* 0x0000000103037824 */ /* 0x000fc600078e0207 */
[----:B------:R-:W2:Y:S01]  /*2db00*/  @P0 LDC R11, c[0x0][0xcf0] ;  /* 0x00033c00ff0b0b82 */ /* 0x000ea20000000800 */
[C---:B0-----:R-:W-:Y:S02]  /*2db10*/  IMAD R8, R12.reuse, UR37, RZ ;  /* 0x000000250c087c24 */ /* 0x041fe4000f8e02ff */
[----:B------:R-:W-:-:S04]  /*2db20*/  IMAD.WIDE.U32 R2, R12, UR36, R2 ;  /* 0x000000240c027c25 */ /* 0x000fc8000f8e0002 */
[----:B------:R-:W-:-:S04]  /*2db30*/  IMAD R13, R13, UR36, R8 ;  /* 0x000000240d0d7c24 */ /* 0x000fc8000f8e0208 */
[----:B------:R-:W-:Y:S02]  /*2db40*/  IMAD.IADD R3, R13, 0x1, R3 ;  /* 0x000000010d037824 */ /* 0x000fe400078e0203 */
[----:B-1----:R-:W-:-:S04]  /*2db50*/  @P0 IMAD.HI.U32 R4, R0, R9, RZ ;  /* 0x0000000900040227 */ /* 0x002fc800078e00ff */
[----:B------:R-:W-:Y:S01]  /*2db60*/  IMAD.WIDE.U32 R2, R233, UR4, R2 ;  /* 0x00000004e9027c25 */ /* 0x000fe2000f8e0002 */
[----:B--2---:R-:W-:Y:S02]  /*2db70*/  @P0 SHF.R.U32.HI R5, RZ, R11, R4 ;  /* 0x0000000bff050219 */ /* 0x004fe40000011604 */
[----:B------:R-:W-:Y:S02]  /*2db80*/  SHF.R.S32.HI R4, RZ, 0x1f, R233 ;  /* 0x0000001fff047819 */ /* 0x000fe400000114e9 */
[--C-:B------:R-:W-:Y:S01]  /*2db90*/  SHF.R.S32.HI R9, RZ, 0x1f, R5.reuse ;  /* 0x0000001fff097819 */ /* 0x100fe20000011405 */
[----:B------:R-:W-:Y:S01]  /*2dba0*/  IMAD.MOV R7, RZ, RZ, -R5 ;  /* 0x000000ffff077224 */ /* 0x000fe200078e0a05 */
[----:B------:R-:W-:Y:S01]  /*2dbb0*/  IADD3 R2, P0, R5, R2, RZ ;  /* 0x0000000205027210 */ /* 0x000fe20007f1e0ff */
[----:B------:R-:W-:Y:S02]  /*2dbc0*/  IMAD R4, R4, UR4, RZ ;  /* 0x0000000404047c24 */ /* 0x000fe4000f8e02ff */
[----:B------:R-:W-:-:S02]  /*2dbd0*/  IMAD R7, R6, R7, R0 ;  /* 0x0000000706077224 */ /* 0x000fc400078e0200 */
[----:B------:R-:W-:Y:S01]  /*2dbe0*/  IMAD R4, R233, UR5, R4 ;  /* 0x00000005e9047c24 */ /* 0x000fe2000f8e0204 */
[----:B------:R-:W-:Y:S02]  /*2dbf0*/  ULDC.64 UR4, c[0x0][0xcc8] ;  /* 0x0003320000047ab9 */ /* 0x000fe40000000a00 */
        /* <DEDUP_REMOVED lines=12> */
.L_x_10896:
        /* <DEDUP_REMOVED lines=18> */
.L_x_11000:
[----:B------:R-:W-:Y:S01]  /*2dde0*/  ULDC UR7, c[0x0][0xd50] ;  /* 0x0003540000077ab9 */ /* 0x000fe20000000800 */
[----:B------:R-:W-:Y:S01]  /*2ddf0*/  UMOV UR36, UR6 ;  /* 0x0000000600247c82 */ /* 0x000fe20008000000 */
[----:B------:R-:W-:-:S11]  /*2de00*/  UISETP.NE.AND UP0, UPT, UR7, 0x1, UPT ;  /* 0x000000010700788c */ /* 0x000fd6000bf05270 */
[----:B------:R-:W-:Y:S01]  /*2de10*/  @UP0 ULDC UR4, c[0x0][0xd54] ;  /* 0x0003550000040ab9 */ /* 0x000fe20000000800 */
[----:B------:R-:W-:Y:S01]  /*2de20*/  @UP0 ULDC UR8, c[0x0][0xd58] ;  /* 0x0003560000080ab9 */ /* 0x000fe20000000800 */
[----:B------:R-:W-:-:S04]  /*2de30*/  UIMAD.WIDE.U32 UR4, UR6, UR4, URZ ;  /* 0x00000004060472a5 */ /* 0x000fc8000f8e003f */
[----:B------:R-:W-:-:S12]  /*2de40*/  @UP0 USHF.R.U32.HI UR36, URZ, UR8, UR5 ;  /* 0x000000083f240299 */ /* 0x000fd80008011605 */
.L_x_11001:
        /* <DEDUP_REMOVED lines=45> */
.L_x_11004:
[----:B------:R-:W-:-:S11]  /*2e120*/  UISETP.NE.AND UP0, UPT, UR5, 0x1, UPT ;  /* 0x000000010500788c */ /* 0x000fd6000bf05270 */
[----:B------:R-:W-:Y:S02]  /*2e130*/  @UP0 ULDC.64 UR14, c[0x0][0xae0] ;  /* 0x0002b800000e0ab9 */ /* 0x000fe40000000a00 */
[----:B------:R-:W-:-:S04]  /*2e140*/  UIMAD.WIDE.U32 UR6, UR8, UR14, URZ ;  /* 0x0000000e080672a5 */ /* 0x000fc8000f8e003f */
[----:B------:R-:W-:-:S12]  /*2e150*/  @UP0 USHF.R.U32.HI UR8, URZ, UR15, UR7 ;  /* 0x0000000f3f080299 */ /* 0x000fd80008011607 */
.L_x_11005:
[----:B------:R-:W-:-:S04]  /*2e160*/  UIMAD UR8, UR8, UR5, UR5 ;  /* 0x00000005080872a4 */ /* 0x000fc8000f8e0205 */
[----:B------:R-:W-:-:S04]  /*2e170*/  UISETP.LT.AND UP0, UPT, UR4, UR8, UPT ;  /* 0x000000080400728c */ /* 0x000fc8000bf01270 */
[----:B------:R-:W-:-:S12]  /*2e180*/  USEL UR4, UR4, UR8, UP0 ;  /* 0x0000000804047287 */ /* 0x000fd80008000000 */
.L_x_11003:
        /* <DEDUP_REMOVED lines=27> */
.L_x_11007:
[----:B------:R-:W-:-:S11]  /*2e340*/  UISETP.NE.AND UP0, UPT, UR5, 0x1, UPT ;  /* 0x000000010500788c */ /* 0x000fd6000bf05270 */
[----:B------:R-:W-:Y:S02]  /*2e350*/  @UP0 ULDC.64 UR10, c[0x0][0xae0] ;  /* 0x0002b800000a0ab9 */ /* 0x000fe40000000a00 */
[----:B------:R-:W-:-:S04]  /*2e360*/  UIMAD.WIDE.U32 UR6, UR4, UR10, URZ ;  /* 0x0000000a040672a5 */ /* 0x000fc8000f8e003f */
[----:B------:R-:W-:-:S12]  /*2e370*/  @UP0 USHF.R.U32.HI UR4, URZ, UR11, UR7 ;  /* 0x0000000b3f040299 */ /* 0x000fd80008011607 */
.L_x_11008:
[----:B------:R-:W-:-:S04]  /*2e380*/  UIMAD UR4, UR4, UR5, URZ ;  /* 0x00000005040472a4 */ /* 0x000fc8000f8e023f */
[----:B------:R-:W-:-:S04]  /*2e390*/  UISETP.LT.AND UP0, UPT, UR8, UR4, UPT ;  /* 0x000000040800728c */ /* 0x000fc8000bf01270 */
[----:B------:R-:W-:-:S12]  /*2e3a0*/  USEL UR8, UR8, UR4, !UP0 ;  /* 0x0000000408087287 */ /* 0x000fd8000c000000 */
.L_x_11006:
[----:B------:R-:W-:Y:S01]  /*2e3b0*/  UIMAD.WIDE UR4, UR8, 0x2aaaaaab, URZ ;  /* 0x2aaaaaab080478a5 */ /* 0x000fe2000f8e023f */
[----:B------:R0:W-:Y:S03]  /*2e3c0*/  STL [R1+0x480], RZ ;  /* 0x000480ff01007387 */ /* 0x0001e60000100800 */
[----:B------:R-:W-:-:S04]  /*2e3d0*/  USHF.R.U32.HI UR4, URZ, 0x1f, UR5 ;  /* 0x0000001f3f047899 */ /* 0x000fc80008011605 */
[----:B------:R-:W-:Y:S02]  /*2e3e0*/  ULEA.HI.SX32 UR4, UR5, UR4, 0x1c ;  /* 0x0000000405047291 */ /* 0x000fe4000f8fe23f */
[----:B------:R-:W-:Y:S02]  /*2e3f0*/  USHF.R.U32.HI UR5, URZ, 0x10, UR40 ;  /* 0x000000103f057899 */ /* 0x000fe40008011628 */
[----:B------:R-:W-:Y:S02]  /*2e400*/  ULOP3.LUT UR40, UR40, 0xffff, URZ, 0xc0, !UPT ;  /* 0x0000ffff28287892 */ /* 0x000fe4000f8ec03f */
[----:B------:R-:W-:Y:S01]  /*2e410*/  VIMNMX R7, RZ, UR4, !PT ;  /* 0x00000004ff077c48 */ /* 0x000fe2000ffe0100 */
[----:B------:R-:W-:-:S03]  /*2e420*/  UISETP.NE.AND UP0, UPT, UR5, URZ, UPT ;  /* 0x0000003f0500728c */ /* 0x000fc6000bf05270 */
[----:B------:R-:W-:Y:S01]  /*2e430*/  ISETP.LT.AND P0, PT, R7, UR9, PT ;  /* 0x0000000907007c0c */ /* 0x000fe2000bf01270 */
[----:B------:R0:W-:Y:S07]  /*2e440*/  STL [R1+0x47c], R7 ;  /* 0x00047c0701007387 */ /* 0x0001ee0000100800 */
        /* <DEDUP_REMOVED lines=30> */
.L_x_11009:
[----:B------:R-:W2:Y:S01]  /*2e630*/  LDL R2, [R1+0x480] ;  /* 0x0004800001027983 */ /* 0x000ea20000100800 */
[----:B------:R-:W-:Y:S02]  /*2e640*/  IMAD.MOV.U32 R6, RZ, RZ, RZ ;  /* 0x000000ffff067224 */ /* 0x000fe400078e00ff */
[----:B--2---:R-:W-:Y:S02]  /*2e650*/  IMAD R0, R2, UR40, R7 ;  /* 0x0000002802007c24 */ /* 0x004fe4000f8e0207 */
[----:B------:R-:W-:-:S03]  /*2e660*/  IMAD.MOV.U32 R7, RZ, RZ, 0x1 ;  /* 0x00000001ff077424 */ /* 0x000fc600078e00ff */
[----:B------:R-:W-:Y:S01]  /*2e670*/  VIADDMNMX R19, R0, R2, UR9, PT ;  /* 0x0000000900137e46 */ /* 0x000fe2000b800102 */
[----:B------:R1:W-:Y:S03]  /*2e680*/  STL [R1+0x478], R0 ;  /* 0x0004780001007387 */ /* 0x0003e60000100800 */
[----:B------:R-:W-:Y:S01]  /*2e690*/  ISETP.GT.AND P0, PT, R19, R0, PT ;  /* 0x000000001300720c */ /* 0x000fe20003f04270 */
[----:B------:R2:W-:Y:S01]  /*2e6a0*/  STL [R1+0x4a4], R19 ;  /* 0x0004a41301007387 */ /* 0x0005e20000100800 */
[----:B-1----:R-:W-:-:S11]  /*2e6b0*/  IMAD.MOV.U32 R0, RZ, RZ, 0x1 ;  /* 0x00000001ff007424 */ /* 0x002fd600078e00ff */
        /* <DEDUP_REMOVED lines=24> */
.L_x_11010:
        /* <DEDUP_REMOVED lines=20> */
.L_x_11012:
        /* <DEDUP_REMOVED lines=15> */
.L_x_11011:
        /* <DEDUP_REMOVED lines=17> */
[----:B------:R-:W-:Y:S01]  /*2eb80*/  SEL R16, R18, RZ, !P1 ;  /* 0x000000ff12107207 */ /* 0x000fe20004800000 */
[----:B------:R-:W-:Y:S06]  /*2eb90*/  BRA.DIV UR4, `(.L_x_11013) ;  /* 0x0000004204447947 */ /* 0x000fec000b800000 */
[----:B------:R1:W2:Y:S02]  /*2eba0*/  SHFL.IDX PT, R14, R4, RZ, 0x1f ;  /* 0x00001fff040e7589 */ /* 0x0002a400000e0000 */
.L_x_11097:
[----:B------:R3:W-:Y:S01]  /*2ebb0*/  STL [R1+0x470], R0 ;  /* 0x0004700001007387 */ /* 0x0007e20000100800 */
[----:B--2---:R-:W-:Y:S02]  /*2ebc0*/  ISETP.NE.AND P0, PT, R14, RZ, PT ;  /* 0x000000ff0e00720c */ /* 0x004fe40003f05270 */
[----:B------:R-:W-:Y:S02]  /*2ebd0*/  PLOP3.LUT P2, PT, PT, PT, PT, 0x8, 0x0 ;  /* 0x000000000000781c */ /* 0x000fe40003f4e170 */
[----:B------:R-:W-:-:S11]  /*2ebe0*/  LOP3.LUT R17, R17, 0xfffffffd, RZ, 0xc0, !PT ;  /* 0xfffffffd11117812 */ /* 0x000fd600078ec0ff */
[----:B------:R-:W-:Y:S01]  /*2ebf0*/  @P2 LOP3.LUT R17, R17, 0x2, RZ, 0xfc, !PT ;  /* 0x0000000211112812 */ /* 0x000fe200078efcff */
[----:B---3--:R-:W-:Y:S06]  /*2ec00*/  @P0 BRA `(.L_x_11014) ;  /* 0x0000000000e40947 */ /* 0x008fec0003800000 */
[----:B------:R-:W-:-:S03]  /*2ec10*/  UMOV UR4, 0xffffffff ;  /* 0xffffffff00047882 */ /* 0x000fc60000000000 */
[----:B------:R-:W-:Y:S05]  /*2ec20*/  BRA.DIV UR4, `(.L_x_11015) ;  /* 0x0000004204407947 */ /* 0x000fea000b800000 */
[----:B------:R-:W-:-:S13]  /*2ec30*/  ELECT P6, URZ, PT ;  /* 0x00000000003f782f */ /* 0x000fda00038c0000 */
.L_x_11100:
[----:B------:R-:W-:Y:S05]  /*2ec40*/  @!P6 BRA `(.L_x_11014) ;  /* 0x0000000000d4e947 */ /* 0x000fea0003800000 */
[----:B------:R-:W-:Y:S01]  /*2ec50*/  IMAD.MOV.U32 R16, RZ, RZ, R18 ;  /* 0x000000ffff107224 */ /* 0x000fe200078e0012 */
[----:B------:R-:W-:Y:S06]  /*2ec60*/  @!P1 BRA `(.L_x_11016) ;  /* 0x00000000004c9947 */ /* 0x000fec0003800000 */
[----:B------:R-:W2:Y:S01]  /*2ec70*/  LDC R6, c[0x0][0x43c] ;  /* 0x00010f00ff067b82 */ /* 0x000ea20000000800 */
[----:B------:R-:W-:Y:S01]  /*2ec80*/  IMAD.MOV.U32 R7, RZ, RZ, R0 ;  /* 0x000000ffff077224 */ /* 0x000fe200078e0000 */
[----:B------:R-:W-:Y:S01]  /*2ec90*/  ULDC.64 UR4, c[0x0][0x428] ;  /* 0x00010a0000047ab9 */ /* 0x000fe20000000a00 */
[----:B--2---:R-:W-:-:S13]  /*2eca0*/  ISETP.NE.AND P0, PT, R6, 0x1, PT ;  /* 0x000000010600780c */ /* 0x004fda0003f05270 */
[----:B01----:R-:W0:Y:S02]  /*2ecb0*/  @P0 LDC.64 R4, c[0x0][0x440] ;  /* 0x00011000ff040b82 */ /* 0x003e240000000a00 */
[----:B0-----:R-:W-:-:S04]  /*2ecc0*/  @P0 IMAD.HI.U32 R0, R7, R4, RZ ;  /* 0x0000000407000227 */ /* 0x001fc800078e00ff */
[----:B------:R-:W-:Y:S01]  /*2ecd0*/  IMAD.MOV.U32 R4, RZ, RZ, R7 ;  /* 0x000000ffff047224 */ /* 0x000fe200078e0007 */
[----:B------:R-:W-:-:S05]  /*2ece0*/  @P0 SHF.R.U32.HI R4, RZ, R5, R0 ;  /* 0x00000005ff040219 */ /* 0x000fca0000011600 */
[----:B------:R-:W-:-:S04]  /*2ecf0*/  IMAD.MOV R5, RZ, RZ, -R4 ;  /* 0x000000ffff057224 */ /* 0x000fc800078e0a04 */
[----:B------:R-:W-:Y:S01]  /*2ed00*/  IMAD R7, R6, R5, R7 ;  /* 0x0000000506077224 */ /* 0x000fe200078e0207 */
[----:B------:R-:W-:-:S04]  /*2ed10*/  SHF.R.S32.HI R5, RZ, 0x1f, R4 ;  /* 0x0000001fff057819 */ /* 0x000fc80000011404 */
[----:B------:R0:W-:Y:S01]  /*2ed20*/  STL [R1+0x470], R7 ;  /* 0x0004700701007387 */ /* 0x0001e20000100800 */
[----:B------:R-:W-:-:S03]  /*2ed30*/  IMAD.WIDE.U32 R4, R18, UR4, R4 ;  /* 0x0000000412047c25 */ /* 0x000fc6000f8e0004 */
[----:B------:R-:W-:Y:S01]  /*2ed40*/  LEA R2, P0, R4, R2, 0x2 ;  /* 0x0000000204027211 */ /* 0x000fe200078010ff */
[----:B0-----:R-:W-:-:S04]  /*2ed50*/  IMAD R7, R19, UR4, RZ ;  /* 0x0000000413077c24 */ /* 0x001fc8000f8e02ff */
[----:B------:R-:W-:-:S04]  /*2ed60*/  IMAD R7, R18, UR5, R7 ;  /* 0x0000000512077c24 */ /* 0x000fc8000f8e0207 */
[----:B------:R-:W-:-:S05]  /*2ed70*/  IMAD.IADD R0, R5, 0x1, R7 ;  /* 0x0000000105007824 */ /* 0x000fca00078e0207 */
[----:B------:R-:W-:-:S05]  /*2ed80*/  LEA.HI.X R3, R4, R3, R0, 0x2, P0 ;  /* 0x0000000304037211 */ /* 0x000fca00000f1400 */
[----:B------:R2:W5:Y:S02]  /*2ed90*/  LDG.E R16, desc[UR44][R2.64] ;  /* 0x0000002c02107981 */ /* 0x000564000c1e1900 */
.L_x_11016:
[----:B------:R-:W-:Y:S01]  /*2eda0*/  IMAD.MOV.U32 R0, RZ, RZ, 0x1 ;  /* 0x00000001ff007424 */ /* 0x000fe200078e00ff */
[----:B------:R-:W2:Y:S04]  /*2edb0*/  S2R R8, SR_TID.X ;  /* 0x0000000000087919 */ /* 0x000ea80000002100 */
[----:B------:R-:W-:-:S04]  /*2edc0*/  SHF.L.U32 R0, R0, 0x1f, RZ ;  /* 0x0000001f00007819 */ /* 0x000fc800000006ff */
[----:B------:R-:W3:Y:S01]  /*2edd0*/  SYNCS.PHASECHK.TRANS64.TRYWAIT P0, [UR38+0x32440], R0 ;  /* 0x03244000ff0075a7 */ /* 0x000ee20008000166 */
[----:B--2---:R-:W-:-:S04]  /*2ede0*/  LOP3.LUT R2, R8, 0x7f, RZ, 0xc0, !PT ;  /* 0x0000007f08027812 */ /* 0x004fc800078ec0ff */
[----:B------:R-:W-:Y:S01]  /*2edf0*/  ISETP.NE.AND P1, PT, R2, RZ, PT ;  /* 0x000000ff0200720c */ /* 0x000fe20003f25270 */
[----:B---3--:R-:W-:-:S12]  /*2ee00*/  @!P0 BRA `(.L_x_11017) ;  /* 0x0000003c00e88947 */ /* 0x008fd80003800000 */
.L_x_11101:
[----:B------:R-:W-:Y:S05]  /*2ee10*/  @P1 BRA `(.L_x_11018) ;  /* 0x0000000000181947 */ /* 0x000fea0003800000 */
[----:B------:R-:W3:Y:S01]  /*2ee20*/  S2R R2, SR_TID.X ;  /* 0x0000000000027919 */ /* 0x000ee20000002100 */
[----:B--2---:R-:W-:-:S04]  /*2ee30*/  IMAD.MOV.U32 R0, RZ, RZ, 0x3000 ;  /* 0x00003000ff007424 */ /* 0x004fc800078e00ff */
[----:B------:R4:W-:Y:S01]  /*2ee40*/  SYNCS.ARRIVE.TRANS64 RZ, [UR38+0x32430], R0 ;  /* 0x03243000ffff79a7 */ /* 0x0009e20008000026 */
[----:B---3--:R-:W-:-:S13]  /*2ee50*/  LOP3.LUT P0, RZ, R2, 0x1f, RZ, 0xc0, !PT ;  /* 0x0000001f02ff7812 */ /* 0x008fda000780c0ff */
[----:B----4-:R-:W-:Y:S05]  /*2ee60*/  @!P0 BRA `(.L_x_11018) ;  /* 0x0000000000048947 */ /* 0x010fea0003800000 */
[----:B------:R-:W-:Y:S01]  /*2ee70*/  BPT.TRAP 0x1 ;  /* 0x000000040000795c */ /* 0x000fe20000300000 */
.L_x_11018:
[----:B--2---:R-:W2:Y:S01]  /*2ee80*/  LDL R0, [R1+0x470] ;  /* 0x0004700001007983 */ /* 0x004ea20000100800 */
        /* <DEDUP_REMOVED lines=16> */
[----:B--2---:R-:W-:Y:S01]  /*2ef90*/  NOP ;  /* 0x0000000000007918 */ /* 0x004fe20000000000 */
.L_x_11014:
        /* <DEDUP_REMOVED lines=23> */
.L_x_11019:
[----:B------:R-:W2:Y:S01]  /*2f110*/  LDC R7, c[0x0][0x448] ;  /* 0x00011200ff077b82 */ /* 0x000ea20000000800 */
[----:B------:R-:W3:Y:S01]  /*2f120*/  S2R R9, SR_TID.X ;  /* 0x0000000000097919 */ /* 0x000ee20000002100 */
[----:B------:R-:W-:Y:S02]  /*2f130*/  ULDC.64 UR8, c[0x0][0x2d8] ;  /* 0x0000b60000087ab9 */ /* 0x000fe40000000a00 */
[----:B------:R-:W-:Y:S01]  /*2f140*/  UIMAD UR6, UR43, UR8, URZ ;  /* 0x000000082b0672a4 */ /* 0x000fe2000f8e023f */
[----:B-1----:R-:W1:Y:S01]  /*2f150*/  S2R R4, SR_CTAID.Z ;  /* 0x0000000000047919 */ /* 0x002e620000002700 */
[----:B------:R-:W-:Y:S02]  /*2f160*/  UIMAD.WIDE.U32 UR4, UR36, UR8, URZ ;  /* 0x00000008240472a5 */ /* 0x000fe4000f8e003f */
[----:B------:R-:W-:Y:S01]  /*2f170*/  UIMAD UR6, UR36, UR9, UR6 ;  /* 0x00000009240672a4 */ /* 0x000fe2000f8e0206 */
[----:B------:R-:W4:Y:S03]  /*2f180*/  S2R R10, SR_CTAID.Z ;  /* 0x00000000000a7919 */ /* 0x000f260000002700 */
[----:B------:R-:W-:Y:S01]  /*2f190*/  UIADD3 UR5, UR5, UR6, URZ ;  /* 0x0000000605057290 */ /* 0x000fe2000fffe03f */
[----:B--2---:R-:W-:-:S02]  /*2f1a0*/  ISETP.NE.AND P0, PT, R7, 0x1, PT ;  /* 0x000000010700780c */ /* 0x004fc40003f05270 */
[C---:B---3--:R-:W-:Y:S01]  /*2f1b0*/  LOP3.LUT R8, R9.reuse, 0x7f, RZ, 0xc0, !PT ;  /* 0x0000007f09087812 */ /* 0x048fe200078ec0ff */
[----:B------:R-:W-:-:S10]  /*2f1c0*/  IMAD.SHL.U32 R3, R9, 0x10, RZ ;  /* 0x0000001009037824 */ /* 0x000fd400078e00ff */
[----:B------:R-:W2:Y:S01]  /*2f1d0*/  @P0 LDC R0, c[0x0][0x44c] ;  /* 0x00011300ff000b82 */ /* 0x000ea20000000800 */
[----:B------:R-:W-:Y:S02]  /*2f1e0*/  SHF.R.U32.HI R6, RZ, 0x3, R8 ;  /* 0x00000003ff067819 */ /* 0x000fe40000011608 */
[----:B-1----:R-:W-:Y:S02]  /*2f1f0*/  SHF.R.S32.HI R4, RZ, 0x1f, R4 ;  /* 0x0000001fff047819 */ /* 0x002fe40000011404 */
[----:B------:R-:W-:-:S03]  /*2f200*/  LOP3.LUT R3, R6, 0x70, R3, 0xf8, !PT ;  /* 0x0000007006037812 */ /* 0x000fc600078ef803 */
[----:B------:R-:W1:Y:S02]  /*2f210*/  @P0 LDC R2, c[0x0][0x450] ;  /* 0x00011400ff020b82 */ /* 0x000e640000000800 */
[----:B0-----:R-:W-:-:S04]  /*2f220*/  VIADD R5, R3, UR39 ;  /* 0x0000002703057c36 */ /* 0x001fc80008000000 */
[----:B--2---:R-:W-:-:S04]  /*2f230*/  @P0 IMAD.HI.U32 R3, R5, R0, RZ ;  /* 0x0000000005030227 */ /* 0x004fc800078e00ff */
[----:B------:R-:W-:Y:S01]  /*2f240*/  IMAD.MOV.U32 R0, RZ, RZ, R5 ;  /* 0x000000ffff007224 */ /* 0x000fe200078e0005 */
[----:B-1----:R-:W-:Y:S02]  /*2f250*/  @P0 SHF.R.U32.HI R0, RZ, R2, R3 ;  /* 0x00000002ff000219 */ /* 0x002fe40000011603 */
[----:B------:R-:W0:Y:S02]  /*2f260*/  LDC.64 R2, c[0x0][0x2e0] ;  /* 0x0000b800ff027b82 */ /* 0x000e240000000a00 */
[----:B0-----:R-:W-:-:S04]  /*2f270*/  IMAD R4, R4, R2, RZ ;  /* 0x0000000204047224 */ /* 0x001fc800078e02ff */
[C---:B----4-:R-:W-:Y:S02]  /*2f280*/  IMAD R4, R10.reuse, R3, R4 ;  /* 0x000000030a047224 */ /* 0x050fe400078e0204 */
        /* <DEDUP_REMOVED lines=8> */
[----:B------:R-:W-:Y:S02]  /*2f310*/  IMAD.MOV R0, RZ, RZ, -R0 ;  /* 0x000000ffff007224 */ /* 0x000fe400078e0a00 */
[----:B------:R-:W-:Y:S02]  /*2f320*/  IMAD.IADD R3, R3, 0x1, R4 ;  /* 0x0000000103037824 */ /* 0x000fe400078e0204 */
[----:B------:R-:W-:-:S04]  /*2f330*/  IMAD R0, R7, R0, R5 ;  /* 0x0000000007007224 */ /* 0x000fc800078e0205 */
[----:B------:R-:W-:Y:S01]  /*2f340*/  IMAD.WIDE.U32 R2, R0, UR4, R2 ;  /* 0x0000000400027c25 */ /* 0x000fe2000f8e0002 */
[----:B------:R-:W-:-:S05]  /*2f350*/  SHF.R.S32.HI R4, RZ, 0x1f, R0 ;  /* 0x0000001fff047819 */ /* 0x000fca0000011400 */
[----:B------:R-:W-:-:S04]  /*2f360*/  IMAD R4, R4, UR4, RZ ;  /* 0x0000000404047c24 */ /* 0x000fc8000f8e02ff */
        /* <DEDUP_REMOVED lines=21> */
[----:B------:R-:W2:Y:S02]  /*2f4c0*/  SHFL.IDX PT, R6, R0, 0x1, 0x181f ;  /* 0x00381f0000067f89 */ /* 0x000ea400000e0000 */
[----:B------:R-:W-:-:S02]  /*2f4d0*/  ISETP.GE.AND P1, PT, R11, R2, PT ;  /* 0x000000020b00720c */ /* 0x000fc40003f26270 */
[----:B------:R-:W3:Y:S01]  /*2f4e0*/  SHFL.IDX PT, R8, R3, 0x1, 0x181f ;  /* 0x00381f0003087f89 */ /* 0x000ee200000e0000 */
[----:B------:R-:W-:-:S03]  /*2f4f0*/  ISETP.GE.AND P2, PT, R12, R2, PT ;  /* 0x000000020c00720c */ /* 0x000fc60003f46270 */
[----:B------:R4:W-:Y:S04]  /*2f500*/  STL [R1+0x484], R12 ;  /* 0x0004840c01007387 */ /* 0x0009e80000100800 */
[----:B------:R-:W-:Y:S03]  /*2f510*/  STL [R1+0x464], R11 ;  /* 0x0004640b01007387 */ /* 0x000fe60000100800 */
[----:B------:R-:W-:Y:S02]  /*2f520*/  @!P1 LEA R7, R9, UR38, 0x1 ;  /* 0x0000002609079c11 */ /* 0x000fe4000f8e08ff */
[----:B0-----:R-:W-:Y:S01]  /*2f530*/  @!P1 LEA R5, P3, R10, R5, 0x1 ;  /* 0x000000050a059211 */ /* 0x001fe200078608ff */
[----:B----4-:R-:W-:-:S04]  /*2f540*/  VIADD R12, R11, 0x20 ;  /* 0x000000200b0c7836 */ /* 0x010fc80000000000 */
[----:B-1----:R-:W-:Y:S01]  /*2f550*/  @!P1 IMAD.X R4, RZ, RZ, R4, P3 ;  /* 0x000000ffff049224 */ /* 0x002fe200018e0604 */
[----:B------:R-:W-:Y:S04]  /*2f560*/  STL [R1+0x490], R12 ;  /* 0x0004900c01007387 */ /* 0x000fe80000100800 */
[----:B------:R-:W-:-:S04]  /*2f570*/  @!P1 LOP3.LUT R5, R5, R4, RZ, 0x3c, !PT ;  /* 0x0000000405059212 */ /* 0x000fc800078e3cff */
[----:B------:R-:W-:-:S04]  /*2f580*/  @!P1 LOP3.LUT R4, R5, R4, RZ, 0x3c, !PT ;  /* 0x0000000405049212 */ /* 0x000fc800078e3cff */
[----:B------:R-:W-:-:S05]  /*2f590*/  @!P1 LOP3.LUT R5, R5, R4, RZ, 0x3c, !PT ;  /* 0x0000000405059212 */ /* 0x000fca00078e3cff */
[----:B------:R2:W-:Y:S02]  /*2f5a0*/  @!P1 LDGSTS.E.BYPASS.LTC128B.128 [R7+0x18400], desc[UR44][R4.64], !P0 ;  /* 0x1840000004079fae */ /* 0x0005e4000c101d6c */
[----:B--2---:R-:W-:Y:S01]  /*2f5b0*/  @!P2 LEA R4, P1, R10, R6, 0x1 ;  /* 0x000000060a04a211 */ /* 0x004fe200078208ff */
[----:B------:R-:W-:Y:S01]  /*2f5c0*/  VIADD R7, R11, 0x30 ;  /* 0x000000300b077836 */ /* 0x000fe20000000000 */
[----:B------:R-:W-:-:S03]  /*2f5d0*/  @!P2 LEA R6, R9, UR38, 0x1 ;  /* 0x000000260906ac11 */ /* 0x000fc6000f8e08ff */
[----:B---3--:R-:W-:Y:S01]  /*2f5e0*/  @!P2 IMAD.X R5, RZ, RZ, R8, P1 ;  /* 0x000000ffff05a224 */ /* 0x008fe200008e0608 */
[----:B------:R-:W-:Y:S01]  /*2f5f0*/  ISETP.GE.AND P1, PT, R12, R2, PT ;  /* 0x000000020c00720c */ /* 0x000fe20003f26270 */
[----:B------:R-:W-:Y:S04]  /*2f600*/  STL [R1+0x494], R7 ;  /* 0x0004940701007387 */ /* 0x000fe80000100800 */
[----:B------:R0:W-:Y:S04]  /*2f610*/  @!P2 LDGSTS.E.BYPASS.LTC128B.128 [R6+0x18c00], desc[UR44][R4.64], !P0 ;  /* 0x18c000000406afae */ /* 0x0001e8000c101d6c */
[----:B0-----:R-:W0:Y:S04]  /*2f620*/  SHFL.IDX PT, R5, R0, 0x2, 0x181f ;  /* 0x00581f0000057f89 */ /* 0x001e2800000e0000 */
        /* <DEDUP_REMOVED lines=23> */
[----:B0-----:R-:W0:Y:S04]  /*2f7a0*/  SHFL.IDX PT, R4, R0, 0x4, 0x181f ;  /* 0x00981f0000047f89 */ /* 0x001e2800000e0000 */
[----:B------:R-:W1:Y:S01]  /*2f7b0*/  SHFL.IDX PT, R6, R3, 0x4, 0x181f ;  /* 0x00981f0003067f89 */ /* 0x000e6200000e0000 */
[----:B0-----:R-:W-:-:S05]  /*2f7c0*/  @!P1 LEA R5, P2, R10, R4, 0x1 ;  /* 0x000000040a059211 */ /* 0x001fca00078408ff */
[----:B-1----:R-:W-:Y:S01]  /*2f7d0*/  @!P1 IMAD.X R4, RZ, RZ, R6, P2 ;  /* 0x000000ffff049224 */ /* 0x002fe200010e0606 */
[----:B------:R-:W-:-:S04]  /*2f7e0*/  @!P1 LEA R6, R9, UR38, 0x1 ;  /* 0x0000002609069c11 */ /* 0x000fc8000f8e08ff */
        /* <DEDUP_REMOVED lines=16> */
[----:B------:R-:W-:-:S03]  /*2f8f0*/  ISETP.GE.AND P1, PT, R7, R2, PT ;  /* 0x000000020700720c */ /* 0x000fc60003f26270 */
[----:B0-----:R-:W0:Y:S04]  /*2f900*/  SHFL.IDX PT, R4, R0, 0x6, 0x181f ;  /* 0x00d81f0000047f89 */ /* 0x001e2800000e0000 */
[----:B------:R-:W1:Y:S04]  /*2f910*/  SHFL.IDX PT, R6, R3, 0x6, 0x181f ;  /* 0x00d81f0003067f89 */ /* 0x000e6800000e0000 */
[----:B------:R-:W2:Y:S04]  /*2f920*/  SHFL.IDX PT, R3, R3, 0x7, 0x181f ;  /* 0x00f81f0003037f89 */ /* 0x000ea800000e0000 */
[----:B------:R-:W3:Y:S01]  /*2f930*/  SHFL.IDX PT, R0, R0, 0x7, 0x181f ;  /* 0x00f81f0000007f89 */ /* 0x000ee200000e0000 */
[----:B0-----:R-:W-:-:S05]  /*2f940*/  @!P1 LEA R5, P2, R10, R4, 0x1 ;  /* 0x000000040a059211 */ /* 0x001fca00078408ff */
[----:B-1----:R-:W-:Y:S01]  /*2f950*/  @!P1 IMAD.X R4, RZ, RZ, R6, P2 ;  /* 0x000000ffff049224 */ /* 0x002fe200010e0606 */
[----:B------:R-:W-:-:S04]  /*2f960*/  @!P1 LEA R6, R9, UR38, 0x1 ;  /* 0x0000002609069c11 */ /* 0x000fc8000f8e08ff */
[----:B------:R-:W-:-:S04]  /*2f970*/  @!P1 LOP3.LUT R5, R5, R4, RZ, 0x3c, !PT ;  /* 0x0000000405059212 */ /* 0x000fc800078e3cff */
[----:B------:R-:W-:-:S04]  /*2f980*/  @!P1 LOP3.LUT R4, R5, R4, RZ, 0x3c, !PT ;  /* 0x0000000405049212 */ /* 0x000fc800078e3cff */
[----:B------:R-:W-:-:S05]  /*2f990*/  @!P1 LOP3.LUT R5, R5, R4, RZ, 0x3c, !PT ;  /* 0x0000000405059212 */ /* 0x000fca00078e3cff */
[----:B--23--:R1:W-:Y:S02]  /*2f9a0*/  @!P1 LDGSTS.E.BYPASS.LTC128B.128 [R6+0x1b400], desc[UR44][R4.64], !P0 ;  /* 0x1b40000004069fae */ /* 0x00c3e4000c101d6c */
.L_x_11118:
[----:B01----:R-:W2:Y:S02]  /*2f9b0*/  LDL R4, [R1+0x464] ;  /* 0x0004640001047983 */ /* 0x003ea40000100800 */
        /* <DEDUP_REMOVED lines=42> */
.L_x_11021:
[----:B0-----:R-:W2:Y:S01]  /*2fc60*/  LDL.LU.64 R4, [R1+0x4a8] ;  /* 0x0004a80001047983 */ /* 0x001ea20000300a00 */
[----:B------:R-:W0:Y:S01]  /*2fc70*/  LDC R6, c[0x0][0x448] ;  /* 0x00011200ff067b82 */ /* 0x000e220000000800 */
[----:B------:R-:W-:Y:S02]  /*2fc80*/  ULDC.64 UR4, c[0x0][0x3e0] ;  /* 0x0000f80000047ab9 */ /* 0x000fe40000000a00 */
[----:B------:R-:W2:Y:S01]  /*2fc90*/  LDL.LU.64 R2, [R1+0x488] ;  /* 0x0004880001027983 */ /* 0x000ea20000300a00 */
[----:B------:R-:W1:Y:S01]  /*2fca0*/  S2R R0, SR_CTAID.Z ;  /* 0x0000000000007919 */ /* 0x000e620000002700 */
[----:B0-----:R-:W-:Y:S02]  /*2fcb0*/  ISETP.NE.AND P0, PT, R6, 0x1, PT ;  /* 0x000000010600780c */ /* 0x001fe40003f05270 */
[----:B-1----:R-:W-:-:S05]  /*2fcc0*/  SHF.R.S32.HI R0, RZ, 0x1f, R0 ;  /* 0x0000001fff007819 */ /* 0x002fca0000011400 */
[----:B------:R-:W-:Y:S01]  /*2fcd0*/  IMAD R0, R0, UR4, RZ ;  /* 0x0000000400007c24 */ /* 0x000fe2000f8e02ff */
[----:B------:R-:W0:Y:S02]  /*2fce0*/  S2R R8, SR_TID.X ;  /* 0x0000000000087919 */ /* 0x000e240000002100 */
[----:B0-----:R-:W-:-:S05]  /*2fcf0*/  IMAD.SHL.U32 R10, R8, 0x8, RZ ;  /* 0x00000008080a7824 */ /* 0x001fca00078e00ff */
[----:B------:R-:W-:Y:S01]  /*2fd00*/  LOP3.LUT R10, R10, 0x38, RZ, 0xc0, !PT ;  /* 0x000000380a0a7812 */ /* 0x000fe200078ec0ff */
[----:B--2---:R-:W-:Y:S02]  /*2fd10*/  IMAD.MOV.U32 R2, RZ, RZ, R4 ;  /* 0x000000ffff027224 */ /* 0x004fe400078e0004 */
[----:B------:R-:W0:Y:S01]  /*2fd20*/  S2R R4, SR_CTAID.Z ;  /* 0x0000000000047919 */ /* 0x000e220000002700 */
[----:B------:R-:W1:Y:S01]  /*2fd30*/  S2R R5, SR_TID.X ;  /* 0x0000000000057919 */ /* 0x000e620000002100 */
[C---:B0-----:R-:W-:Y:S02]  /*2fd40*/  IMAD R0, R4.reuse, UR5, R0 ;  /* 0x0000000504007c24 */ /* 0x041fe4000f8e0200 */
[----:B------:R-:W-:Y:S01]  /*2fd50*/  IMAD.WIDE.U32 R2, R4, UR4, R2 ;  /* 0x0000000404027c25 */ /* 0x000fe2000f8e0002 */
[----:B------:R-:W-:-:S03]  /*2fd60*/  ULDC.64 UR4, c[0x0][0x3d0] ;  /* 0x0000f40000047ab9 */ /* 0x000fc60000000a00 */
[----:B------:R-:W-:Y:S02]  /*2fd70*/  IMAD.IADD R3, R3, 0x1, R0 ;  /* 0x0000000103037824 */ /* 0x000fe400078e0200 */
[----:B------:R-:W0:Y:S01]  /*2fd80*/  @P0 LDC R0, c[0x0][0x44c] ;  /* 0x00011300ff000b82 */ /* 0x000e220000000800 */
[C---:B-1----:R-:W-:Y:S01]  /*2fd90*/  LOP3.LUT R4, R5.reuse, 0x7f, RZ, 0xc0, !PT ;  /* 0x0000007f05047812 */ /* 0x042fe200078ec0ff */
[----:B------:R-:W-:-:S06]  /*2fda0*/  IMAD.SHL.U32 R15, R5, 0x10, RZ ;  /* 0x00000010050f7824 */ /* 0x000fcc00078e00ff */
[----:B------:R-:W1:Y:S01]  /*2fdb0*/  @P0 LDC R5, c[0x0][0x450] ;  /* 0x00011400ff050b82 */ /* 0x000e620000000800 */
[----:B------:R-:W-:-:S04]  /*2fdc0*/  SHF.R.U32.HI R7, RZ, 0x3, R4 ;  /* 0x00000003ff077819 */ /* 0x000fc80000011604 */
[----:B------:R-:W-:-:S05]  /*2fdd0*/  LOP3.LUT R7, R7, 0x70, R15, 0xf8, !PT ;  /* 0x0000007007077812 */ /* 0x000fca00078ef80f */
[----:B------:R-:W-:-:S04]  /*2fde0*/  VIADD R7, R7, UR39 ;  /* 0x0000002707077c36 */ /* 0x000fc80008000000 */
[----:B0-----:R-:W-:-:S04]  /*2fdf0*/  @P0 IMAD.HI.U32 R0, R7, R0, RZ ;  /* 0x0000000007000227 */ /* 0x001fc800078e00ff */
[----:B------:R-:W-:Y:S01]  /*2fe00*/  IMAD.MOV.U32 R4, RZ, RZ, R7 ;  /* 0x000000ffff047224 */ /* 0x000fe200078e0007 */
[----:B-1----:R-:W-:-:S04]  /*2fe10*/  @P0 SHF.R.U32.HI R4, RZ, R5, R0 ;  /* 0x00000005ff040219 */ /* 0x002fc80000011600 */
[--C-:B------:R-:W-:Y:S01]  /*2fe20*/  SHF.R.S32.HI R5, RZ, 0x1f, R4.reuse ;  /* 0x0000001fff057819 */ /* 0x100fe20000011404 */
[----:B------:R-:W-:-:S04]  /*2fe30*/  IMAD.MOV R0, RZ, RZ, -R4 ;  /* 0x000000ffff007224 */ /* 0x000fc800078e0a04 */
[----:B------:R-:W-:Y:S02]  /*2fe40*/  IMAD R5, R5, UR4, RZ ;  /* 0x0000000405057c24 */ /* 0x000fe4000f8e02ff */
[----:B------:R-:W-:-:S04]  /*2fe50*/  IMAD.WIDE.U32 R2, R4, UR4, R2 ;  /* 0x0000000404027c25 */ /* 0x000fc8000f8e0002 */
[----:B------:R-:W-:Y:S02]  /*2fe60*/  IMAD R0, R6, R0, R7 ;  /* 0x0000000006007224 */ /* 0x000fe400078e0207 */
        /* <DEDUP_REMOVED lines=14> */
[----:B------:R-:W-:-:S04]  /*2ff50*/  LOP3.LUT R0, R10, 0x80, RZ, 0xfc, !PT ;  /* 0x000000800a007812 */ /* 0x000fc800078efcff */
[----:B------:R-:W-:Y:S02]  /*2ff60*/  ISETP.GE.AND P1, PT, R0, UR4, PT ;  /* 0x0000000400007c0c */ /* 0x000fe4000bf26270 */
[C---:B------:R-:W-:Y:S02]  /*2ff70*/  LOP3.LUT R0, R10.reuse, 0xc0, RZ, 0xfc, !PT ;  /* 0x000000c00a007812 */ /* 0x040fe400078efcff */
[----:B------:R-:W-:Y:S02]  /*2ff80*/  ISETP.GE.AND P3, PT, R10, UR4, PT ;  /* 0x000000040a007c0c */ /* 0x000fe4000bf66270 */
[----:B------:R-:W-:Y:S01]  /*2ff90*/  ISETP.GE.AND P2, PT, R0, UR4, PT ;  /* 0x0000000400007c0c */ /* 0x000fe2000bf46270 */
[----:B------:R-:W-:-:S03]  /*2ffa0*/  UMOV UR4, 0xffffffff ;  /* 0xffffffff00047882 */ /* 0x000fc60000000000 */
[----:B------:R-:W-:Y:S09]  /*2ffb0*/  BRA.DIV UR4, `(.L_x_11022) ;  /* 0x0000003a04707947 */ /* 0x000ff2000b800000 */
[----:B------:R-:W2:Y:S01]  /*2ffc0*/  LDL.LU R3, [R1+0x484] ;  /* 0x0004840001037983 */ /* 0x000ea20000300800 */
[----:B------:R-:W-:-:S03]  /*2ffd0*/  ULDC UR4, c[0x0][0x288] ;  /* 0x0000a20000047ab9 */ /* 0x000fc60000000800 */
[----:B------:R-:W3:Y:S04]  /*2ffe0*/  LDL.LU R7, [R1+0x464] ;  /* 0x0004640001077983 */ /* 0x000ee80000300800 */
[----:B------:R-:W4:Y:S04]  /*2fff0*/  LDL.LU R15, [R1+0x490] ;  /* 0x00049000010f7983 */ /* 0x000f280000300800 */
[----:B------:R-:W5:Y:S01]  /*30000*/  LDL.LU R13, [R1+0x494] ;  /* 0x00049400010d7983 */ /* 0x000f620000300800 */
[----:B------:R-:W0:Y:S01]  /*30010*/  S2R R2, SR_TID.X ;  /* 0x0000000000027919 */ /* 0x000e220000002100 */
[----:B------:R-:W-:-:S02]  /*30020*/  IMAD R0, R6, UR4, RZ ;  /* 0x0000000406007c24 */ /* 0x000fc4000f8e02ff */
[----:B------:R-:W5:Y:S01]  /*30030*/  LDL.LU R14, [R1+0x498] ;  /* 0x00049800010e7983 */ /* 0x000f620000300800 */
[----:B0-----:R-:W-:-:S05]  /*30040*/  IMAD.SHL.U32 R11, R2, 0x8, RZ ;  /* 0x00000008020b7824 */ /* 0x001fca00078e00ff */
[----:B------:R-:W-:-:S04]  /*30050*/  LOP3.LUT R11, R11, 0x1f8, RZ, 0xc0, !PT ;  /* 0x000001f80b0b7812 */ /* 0x000fc800078ec0ff */
[----:B------:R-:W-:Y:S01]  /*30060*/  LOP3.LUT R11, R11, 0x38, R2, 0x78, !PT ;  /* 0x000000380b0b7812 */ /* 0x000fe200078e7802 */
[----:B------:R-:W-:Y:S01]  /*30070*/  SHFL.IDX PT, R6, R4, 0x1, 0x181f ;  /* 0x00381f0004067f89 */ /* 0x000fe200000e0000 */
[----:B--2---:R-:W-:-:S03]  /*30080*/  ISETP.GE.AND P4, PT, R3, R0, PT ;  /* 0x000000000300720c */ /* 0x004fc60003f86270 */
[----:B------:R-:W0:Y:S01]  /*30090*/  SHFL.IDX PT, R3, R5, RZ, 0x181f ;  /* 0x00181fff05037589 */ /* 0x000e2200000e0000 */
[----:B---3--:R-:W-:Y:S02]  /*300a0*/  ISETP.GE.AND P5, PT, R7, R0, PT ;  /* 0x000000000700720c */ /* 0x008fe40003fa6270 */
[----:B------:R-:W-:Y:S02]  /*300b0*/  LOP3.LUT R7, R2, 0x7f, RZ, 0xc0, !PT ;  /* 0x0000007f02077812 */ /* 0x000fe400078ec0ff */
[----:B------:R-:W1:Y:S03]  /*300c0*/  SHFL.IDX PT, R2, R4, RZ, 0x181f ;  /* 0x00181fff04027589 */ /* 0x000e6600000e0000 */
[----:B------:R-:W-:-:S06]  /*300d0*/  IMAD.SHL.U32 R12, R7, 0x8, RZ ;  /* 0x00000008070c7824 */ /* 0x000fcc00078e00ff */
[----:B0-----:R-:W-:-:S05]  /*300e0*/  @!P5 LEA R3, P6, R10, R3, 0x1 ;  /* 0x000000030a03d211 */ /* 0x001fca00078c08ff */
[----:B-1----:R-:W-:Y:S01]  /*300f0*/  @!P5 IMAD.X R2, RZ, RZ, R2, P6 ;  /* 0x000000ffff02d224 */ /* 0x002fe200030e0602 */
[----:B------:R-:W-:-:S04]  /*30100*/  LOP3.LUT R11, R11, 0x200, R12, 0xf8, !PT ;  /* 0x000002000b0b7812 */ /* 0x000fc800078ef80c */
[----:B------:R-:W-:-:S04]  /*30110*/  @!P5 LOP3.LUT R3, R3, R2, RZ, 0x3c, !PT ;  /* 0x000000020303d212 */ /* 0x000fc800078e3cff */
[----:B------:R-:W-:Y:S02]  /*30120*/  @!P5 LOP3.LUT R2, R3, R2, RZ, 0x3c, !PT ;  /* 0x000000020302d212 */ /* 0x000fe400078e3cff */
        /* <DEDUP_REMOVED lines=19> */
[----:B0-----:R-:W-:-:S05]  /*30260*/  @!P4 LEA R2, P6, R10, R2, 0x1 ;  /* 0x000000020a02c211 */ /* 0x001fca00078c08ff */
[----:B-1----:R-:W-:-:S05]  /*30270*/  @!P4 IMAD.X R3, RZ, RZ, R6, P6 ;  /* 0x000000ffff03c224 */ /* 0x002fca00030e0606 */
[----:B------:R-:W-:Y:S04]  /*30280*/  @!P4 LDGSTS.E.BYPASS.LTC128B.128 [R9+0x23400], desc[UR44][R2.64], !P3 ;  /* 0x234000000209cfae */ /* 0x000fe8000d901d6c */
[----:B------:R-:W-:Y:S04]  /*30290*/  @!P4 LDGSTS.E.BYPASS.LTC128B.128 [R9+0x27400], desc[UR44][R2.64+0x80], !P0 ;  /* 0x274000800209cfae */ /* 0x000fe8000c101d6c */
[----:B------:R-:W-:Y:S04]  /*302a0*/  @!P4 LDGSTS.E.BYPASS.LTC128B.128 [R9+0x2b400], desc[UR44][R2.64+0x100], !P1 ;  /* 0x2b4001000209cfae */ /* 0x000fe8000c901d6c */
[----:B------:R0:W-:Y:S01]  /*302b0*/  @!P4 LDGSTS.E.BYPASS.LTC128B.128 [R9+0x2f400], desc[UR44][R2.64+0x180], !P2 ;  /* 0x2f4001800209cfae */ /* 0x0001e2000d101d6c */
[----:B-----5:R-:W-:-:S03]  /*302c0*/  ISETP.GE.AND P4, PT, R13, R0, PT ;  /* 0x000000000d00720c */ /* 0x020fc60003f86270 */
[----:B------:R-:W3:Y:S04]  /*302d0*/  LDL.LU R13, [R1+0x4a0] ;  /* 0x0004a000010d7983 */ /* 0x000ee80000300800 */
        /* <DEDUP_REMOVED lines=11> */
[----:B------:R-:W-:-:S13]  /*30390*/  ISETP.GE.AND P4, PT, R14, R0, PT ;  /* 0x000000000e00720c */ /* 0x000fda0003f86270 */
[----:B------:R-:W-:Y:S02]  /*303a0*/  @!P4 LEA R9, R11, UR38, 0x1 ;  /* 0x000000260b09cc11 */ /* 0x000fe4000f8e08ff */
        /* <DEDUP_REMOVED lines=8> */
[----:B------:R-:W-:Y:S01]  /*30430*/  SHFL.IDX PT, R14, R5, 0x7, 0x181f ;  /* 0x00f81f00050e7f89 */ /* 0x000fe200000e0000 */
[----:B--2---:R-:W-:-:S13]  /*30440*/  ISETP.GE.AND P4, PT, R15, R0, PT ;  /* 0x000000000f00720c */ /* 0x004fda0003f86270 */
[----:B0-----:R-:W-:Y:S02]  /*30450*/  @!P4 LEA R2, P6, R10, R2, 0x1 ;  /* 0x000000020a02c211 */ /* 0x001fe400078c08ff */
[----:B------:R-:W-:-:S03]  /*30460*/  @!P4 LEA R7, R11, UR38, 0x1 ;  /* 0x000000260b07cc11 */ /* 0x000fc6000f8e08ff */
[----:B------:R-:W-:-:S05]  /*30470*/  @!P4 IMAD.X R3, RZ, RZ, R6, P6 ;  /* 0x000000ffff03c224 */ /* 0x000fca00030e0606 */
[----:B------:R-:W-:Y:S04]  /*30480*/  @!P4 LDGSTS.E.BYPASS.LTC128B.128 [R7+0x24c00], desc[UR44][R2.64], !P3 ;  /* 0x24c000000207cfae */ /* 0x000fe8000d901d6c */
[----:B------:R-:W-:Y:S04]  /*30490*/  @!P4 LDGSTS.E.BYPASS.LTC128B.128 [R7+0x28c00], desc[UR44][R2.64+0x80], !P0 ;  /* 0x28c000800207cfae */ /* 0x000fe8000c101d6c */
[----:B------:R-:W-:Y:S04]  /*304a0*/  @!P4 LDGSTS.E.BYPASS.LTC128B.128 [R7+0x2cc00], desc[UR44][R2.64+0x100], !P1 ;  /* 0x2cc001000207cfae */ /* 0x000fe8000c901d6c */
[----:B------:R0:W-:Y:S04]  /*304b0*/  @!P4 LDGSTS.E.BYPASS.LTC128B.128 [R7+0x30c00], desc[UR44][R2.64+0x180], !P2 ;  /* 0x30c001800207cfae */ /* 0x0001e8000d101d6c */
[----:B------:R-:W-:Y:S04]  /*304c0*/  SHFL.IDX PT, R6, R4, 0x6, 0x181f ;  /* 0x00d81f0004067f89 */ /* 0x000fe800000e0000 */
[----:B0-----:R-:W0:Y:S01]  /*304d0*/  SHFL.IDX PT, R2, R5, 0x6, 0x181f ;  /* 0x00d81f0005027f89 */ /* 0x001e2200000e0000 */
[----:B---3--:R-:W-:-:S13]  /*304e0*/  ISETP.GE.AND P4, PT, R13, R0, PT ;  /* 0x000000000d00720c */ /* 0x008fda0003f86270 */
[----:B0-----:R-:W-:Y:S02]  /*304f0*/  @!P4 LEA R2, P6, R10, R2, 0x1 ;  /* 0x000000020a02c211 */ /* 0x001fe400078c08ff */
[----:B------:R-:W-:-:S03]  /*30500*/  @!P4 LEA R9, R11, UR38, 0x1 ;  /* 0x000000260b09cc11 */ /* 0x000fc6000f8e08ff */
[----:B------:R-:W-:Y:S02]  /*30510*/  @!P4 IMAD.X R3, RZ, RZ, R6, P6 ;  /* 0x000000ffff03c224 */ /* 0x000fe400030e0606 */
[----:B------:R0:W1:Y:S04]  /*30520*/  SHFL.IDX PT, R6, R4, 0x7, 0x181f ;  /* 0x00f81f0004067f89 */ /* 0x00006800000e0000 */
[----:B------:R0:W-:Y:S04]  /*30530*/  @!P4 LDGSTS.E.BYPASS.LTC128B.128 [R9+0x25400], desc[UR44][R2.64], !P3 ;  /* 0x254000000209cfae */ /* 0x0001e8000d901d6c */
[----:B------:R0:W-:Y:S04]  /*30540*/  @!P4 LDGSTS.E.BYPASS.LTC128B.128 [R9+0x29400], desc[UR44][R2.64+0x80], !P0 ;  /* 0x294000800209cfae */ /* 0x0001e8000c101d6c */
[----:B------:R0:W-:Y:S04]  /*30550*/  @!P4 LDGSTS.E.BYPASS.LTC128B.128 [R9+0x2d400], desc[UR44][R2.64+0x100], !P1 ;  /* 0x2d4001000209cfae */ /* 0x0001e8000c901d6c */
[----:B------:R0:W-:Y:S02]  /*30560*/  @!P4 LDGSTS.E.BYPASS.LTC128B.128 [R9+0x31400], desc[UR44][R2.64+0x180], !P2 ;  /* 0x314001800209cfae */ /* 0x0001e4000d101d6c */
.L_x_11136:
[----:B0-----:R-:W2:Y:S01]  /*30570*/  LDL.LU R2, [R1+0x4b0] ;  /* 0x0004b00001027983 */ /* 0x001ea20000300800 */
[----:B------:R-:W-:Y:S01]  /*30580*/  BSSY B0, `(.L_x_11023) ;  /* 0x0000014000007945 */ /* 0x000fe20003800000 */
[----:B--2---:R-:W-:-:S13]  /*30590*/  ISETP.GE.AND P4, PT, R2, R0, PT ;  /* 0x000000000200720c */ /* 0x004fda0003f86270 */
[----:B------:R-:W-:Y:S05]  /*305a0*/  @P4 BRA `(.L_x_11024) ;  /* 0x0000000000444947 */ /* 0x000fea0003800000 */
[----:B------:R-:W0:Y:S01]  /*305b0*/  S2R R2, SR_TID.X ;  /* 0x0000000000027919 */ /* 0x000e220000002100 */
[----:B------:R-:W-:-:S05]  /*305c0*/  LOP3.LUT R8, R8, 0x7f, RZ, 0xc0, !PT ;  /* 0x0000007f08087812 */ /* 0x000fca00078ec0ff */
[----:B------:R-:W-:Y:S02]  /*305d0*/  IMAD.SHL.U32 R4, R8, 0x8, RZ ;  /* 0x0000000808047824 */ /* 0x000fe400078e00ff */
[----:B0-----:R-:W-:-:S05]  /*305e0*/  IMAD.SHL.U32 R8, R2, 0x8, RZ ;  /* 0x0000000802087824 */ /* 0x001fca00078e00ff */
[----:B------:R-:W-:-:S04]  /*305f0*/  LOP3.LUT R8, R8, 0x1f8, RZ, 0xc0, !PT ;  /* 0x000001f808087812 */ /* 0x000fc800078ec0ff */
[----:B------:R-:W-:Y:S02]  /*30600*/  LOP3.LUT R8, R8, 0x38, R2, 0x78, !PT ;  /* 0x0000003808087812 */ /* 0x000fe400078e7802 */
[----:B------:R-:W-:Y:S02]  /*30610*/  LEA R2, P4, R10, R14, 0x1 ;  /* 0x0000000e0a027211 */ /* 0x000fe400078808ff */
[----:B------:R-:W-:-:S03]  /*30620*/  LOP3.LUT R8, R8, 0x200, R4, 0xf8, !PT ;  /* 0x0000020008087812 */ /* 0x000fc600078ef804 */
[----:B-1----:R-:W-:Y:S01]  /*30630*/  IMAD.X R3, RZ, RZ, R6, P4 ;  /* 0x000000ffff037224 */ /* 0x002fe200020e0606 */
        /* <DEDUP_REMOVED lines=8> */
.L_x_11024:
[----:B------:R-:W-:Y:S05]  /*306c0*/  BSYNC B0 ;  /* 0x0000000000007941 */ /* 0x000fea0003800000 */
.L_x_11023:
        /* <DEDUP_REMOVED lines=9> */
.L_x_11137:
[----:B------:R-:W-:Y:S01]  /*30760*/  LOP3.LUT P0, RZ, R17, 0x2, RZ, 0xc0, !PT ;  /* 0x0000000211ff7812 */ /* 0x000fe2000780c0ff */
[----:B------:R-:W-:Y:S01]  /*30770*/  BSSY B0, `(.L_x_11026) ;  /* 0x000004b000007945 */ /* 0x000fe20003800000 */
[----:B------:R-:W-:-:S11]  /*30780*/  IMAD.MOV.U32 R0, RZ, RZ, 0x1 ;  /* 0x00000001ff007424 */ /* 0x000fd600078e00ff */
[----:B------:R-:W-:Y:S05]  /*30790*/  @!P0 BRA `(.L_x_11027) ;  /* 0x0000000400208947 */ /* 0x000fea0003800000 */
[----:B------:R-:W2:Y:S01]  /*307a0*/  SYNCS.PHASECHK.TRANS64.TRYWAIT P0, [UR38+0x32460], R2 ;  /* 0x03246002ff0075a7 */ /* 0x000ea20008000166 */
[----:B0-----:R-:W0:Y:S02]  /*307b0*/  S2R R3, SR_TID.X ;  /* 0x0000000000037919 */ /* 0x001e240000002100 */
[----:B0-----:R-:W-:-:S04]  /*307c0*/  LOP3.LUT R3, R3, 0x7f, RZ, 0xc0, !PT ;  /* 0x0000007f03037812 */ /* 0x001fc800078ec0ff */
[----:B------:R-:W-:Y:S01]  /*307d0*/  ISETP.NE.AND P1, PT, R3, RZ, PT ;  /* 0x000000ff0300720c */ /* 0x000fe20003f25270 */
[----:B--2---:R-:W-:-:S12]  /*307e0*/  @!P0 BRA `(.L_x_11028) ;  /* 0x0000003c00d88947 */ /* 0x004fd80003800000 */
.L_x_11138:
[----:B------:R-:W-:Y:S04]  /*307f0*/  BSSY B1, `(.L_x_11029) ;  /* 0x0000008000017945 */ /* 0x000fe80003800000 */
[----:B------:R-:W-:Y:S05]  /*30800*/  @P1 BRA `(.L_x_11030) ;  /* 0x0000000000181947 */ /* 0x000fea0003800000 */
[----:B0-----:R-:W0:Y:S01]  /*30810*/  S2R R3, SR_TID.X ;  /* 0x0000000000037919 */ /* 0x001e220000002100 */
[----:B------:R-:W-:-:S04]  /*30820*/  IMAD.MOV.U32 R2, RZ, RZ, 0xc000 ;  /* 0x0000c000ff027424 */ /* 0x000fc800078e00ff */
[----:B------:R2:W-:Y:S01]  /*30830*/  SYNCS.ARRIVE.TRANS64 RZ, [UR38+0x32450], R2 ;  /* 0x03245002ffff79a7 */ /* 0x0005e20008000026 */
[----:B0-----:R-:W-:-:S13]  /*30840*/  LOP3.LUT P0, RZ, R3, 0x1f, RZ, 0xc0, !PT ;  /* 0x0000001f03ff7812 */ /* 0x001fda000780c0ff */
[----:B--2---:R-:W-:Y:S05]  /*30850*/  @!P0 BRA `(.L_x_11030) ;  /* 0x0000000000048947 */ /* 0x004fea0003800000 */
[----:B------:R-:W-:Y:S01]  /*30860*/  BPT.TRAP 0x1 ;  /* 0x000000040000795c */ /* 0x000fe20000300000 */
.L_x_11030:
[----:B------:R-:W-:Y:S05]  /*30870*/  BSYNC B1 ;  /* 0x0000000000017941 */ /* 0x000fea0003800000 */
.L_x_11029:
[----:B0-----:R-:W2:Y:S01]  /*30880*/  LDL.LU R2, [R1+0x470] ;  /* 0x0004700001027983 */ /* 0x001ea20000300800 */
        /* <DEDUP_REMOVED lines=10> */
.L_x_11031:
        /* <DEDUP_REMOVED lines=13> */
.L_x_11032:
        /* <DEDUP_REMOVED lines=13> */
.L_x_11033:
        /* <DEDUP_REMOVED lines=13> */
.L_x_11034:
        /* <DEDUP_REMOVED lines=8> */
.L_x_11027:
[----:B------:R-:W-:Y:S05]  /*30c20*/  BSYNC B0 ;  /* 0x0000000000007941 */ /* 0x000fea0003800000 */
.L_x_11026:
[----:B------:R-:W2:Y:S04]  /*30c30*/  LDL.LU R4, [R1+0x4a4] ;  /* 0x0004a40001047983 */ /* 0x000ea80000300800 */
[----:B0-----:R-:W3:Y:S01]  /*30c40*/  LDL R3, [R1+0x478] ;  /* 0x0004780001037983 */ /* 0x001ee20000100800 */
[----:B------:R-:W-:Y:S02]  /*30c50*/  IMAD.MOV.U32 R7, RZ, RZ, RZ ;  /* 0x000000ffff077224 */ /* 0x000fe400078e00ff */
[----:B-1----:R-:W-:Y:S02]  /*30c60*/  IMAD.MOV.U32 R6, RZ, RZ, 0x1 ;  /* 0x00000001ff067424 */ /* 0x002fe400078e00ff */
[----:B--2---:R-:W-:-:S05]  /*30c70*/  VIADD R8, R4, 0xfffffffe ;  /* 0xfffffffe04087836 */ /* 0x004fca0000000000 */
[----:B---3--:R-:W-:-:S13]  /*30c80*/  ISETP.GE.AND P0, PT, R8, R3, PT ;  /* 0x000000030800720c */ /* 0x008fda0003f06270 */
[----:B------:R-:W-:Y:S05]  /*30c90*/  @!P0 BRA `(.L_x_11002) ;  /* 0x00000018009c8947 */ /* 0x000fea0003800000 */
[----:B------:R-:W2:Y:S04]  /*30ca0*/  LDL.LU R5, [R1+0x480] ;  /* 0x0004800001057983 */ /* 0x000ea80000300800 */
[----:B------:R-:W3:Y:S01]  /*30cb0*/  LDL.LU R4, [R1+0x47c] ;  /* 0x00047c0001047983 */ /* 0x000ee20000300800 */
[----:B------:R-:W-:Y:S01]  /*30cc0*/  UIADD3 UR4, UR40, 0x1, URZ ;  /* 0x0000000128047890 */ /* 0x000fe2000fffe03f */
[----:B------:R-:W-:Y:S01]  /*30cd0*/  LOP3.LUT R3, RZ, R3, RZ, 0x33, !PT ;  /* 0x00000003ff037212 */ /* 0x000fe200078e33ff */
[----:B------:R-:W-:-:S04]  /*30ce0*/  IMAD.MOV.U32 R6, RZ, RZ, 0x1 ;  /* 0x00000001ff067424 */ /* 0x000fc800078e00ff */
[----:B--2---:R-:W-:Y:S01]  /*30cf0*/  IMAD R0, R5, UR4, RZ ;  /* 0x0000000405007c24 */ /* 0x004fe2000f8e02ff */
[----:B------:R-:W-:-:S04]  /*30d00*/  ULOP3.LUT UR4, URZ, UR41, URZ, 0x33, !UPT ;  /* 0x000000293f047292 */ /* 0x000fc8000f8e333f */
[----:B------:R-:W-:-:S04]  /*30d10*/  LOP3.LUT R0, RZ, R0, RZ, 0x33, !PT ;  /* 0x00000000ff007212 */ /* 0x000fc800078e33ff */
[----:B---3--:R-:W-:Y:S01]  /*30d20*/  VIADDMNMX R0, R0, -R4, UR4, !PT ;  /* 0x0000000400007e46 */ /* 0x008fe2000f800904 */
[----:B------:R-:W-:Y:S01]  /*30d30*/  ULOP3.LUT UR4, URZ, UR42, URZ, 0x33, !UPT ;  /* 0x0000002a3f047292 */ /* 0x000fe2000f8e333f */
[----:B------:R-:W0:Y:S05]  /*30d40*/  S2R R4, SR_TID.X ;  /* 0x0000000000047919 */ /* 0x000e2a0000002100 */
[----:B------:R-:W-:-:S04]  /*30d50*/  VIMNMX R0, R0, UR4, !PT ;  /* 0x0000000400007c48 */ /* 0x000fc8000ffe0100 */
[----:B------:R-:W-:-:S05]  /*30d60*/  VIADDMNMX R3, R0, 0x2, R3, !PT ;  /* 0x0000000200037846 */ /* 0x000fca0007800103 */
[----:B------:R-:W-:-:S05]  /*30d70*/  VIADD R5, R3, 0xfffffffe ;  /* 0xfffffffe03057836 */ /* 0x000fca0000000000 */
[-C--:B------:R-:W-:Y:S02]  /*30d80*/  ISETP.NE.AND P0, PT, R5, R0.reuse, PT ;  /* 0x000000000500720c */ /* 0x080fe40003f05270 */
[----:B------:R-:W-:-:S05]  /*30d90*/  LOP3.LUT R0, RZ, R0, RZ, 0x33, !PT ;  /* 0x00000000ff007212 */ /* 0x000fca00078e33ff */
[----:B------:R-:W-:Y:S02]  /*30da0*/  IMAD.IADD R2, R3, 0x1, R0 ;  /* 0x0000000103027824 */ /* 0x000fe400078e0200 */
[----:B------:R-:W-:-:S03]  /*30db0*/  IMAD.MOV.U32 R0, RZ, RZ, 0x1 ;  /* 0x00000001ff007424 */ /* 0x000fc600078e00ff */
[----:B------:R-:W-:Y:S02]  /*30dc0*/  LOP3.LUT R11, R2, 0x1, RZ, 0xc0, !PT ;  /* 0x00000001020b7812 */ /* 0x000fe400078ec0ff */
[----:B0-----:R-:W-:Y:S01]  /*30dd0*/  LOP3.LUT R10, R4, 0x1f, RZ, 0xc0, !PT ;  /* 0x0000001f040a7812 */ /* 0x001fe200078ec0ff */
[----:B------:R-:W-:Y:S06]  /*30de0*/  @!P0 BRA `(.L_x_11035) ;  /* 0x0000001000348947 */ /* 0x000fec0003800000 */
[----:B------:R-:W-:Y:S01]  /*30df0*/  BSSY B0, `(.L_x_11035) ;  /* 0x000010c000007945 */ /* 0x000fe20003800000 */
[----:B------:R-:W-:Y:S02]  /*30e00*/  IMAD.IADD R9, R2, 0x1, -R11 ;  /* 0x0000000102097824 */ /* 0x000fe400078e0a0b */
[----:B------:R-:W-:-:S07]  /*30e10*/  IMAD.MOV.U32 R0, RZ, RZ, 0x1 ;  /* 0x00000001ff007424 */ /* 0x000fce00078e00ff */
.L_x_11068:
        /* <DEDUP_REMOVED lines=27> */
.L_x_11038:
[----:B------:R-:W1:Y:S01]  /*30fd0*/  S2R R2, SR_TID.X ;  /* 0x0000000000027919 */ /* 0x000e620000002100 */
[----:B------:R-:W-:Y:S01]  /*30fe0*/  BSSY B2, `(.L_x_11039) ;  /* 0x0000006000027945 */ /* 0x000fe20003800000 */
[----:B-1----:R-:W-:Y:S02]  /*30ff0*/  LOP3.LUT R3, R2, 0x7f, RZ, 0xc0, !PT ;  /* 0x0000007f02037812 */ /* 0x002fe400078ec0ff */
[----:B------:R-:W-:Y:S02]  /*31000*/  SHF.L.U32 R2, R0, 0x1f, RZ ;  /* 0x0000001f00027819 */ /* 0x000fe400000006ff */
[----:B------:R-:W-:Y:S02]  /*31010*/  ISETP.NE.AND P2, PT, R3, RZ, PT ;  /* 0x000000ff0300720c */ /* 0x000fe40003f45270 */
[----:B------:R-:W1:Y:S02]  /*31020*/  SYNCS.PHASECHK.TRANS64.TRYWAIT P0, [UR38+0x32448], R2 ;  /* 0x03244802ff0075a7 */ /* 0x000e640008000166 */
[----:B-1----:R-:W-:Y:S09]  /*31030*/  @!P0 BRA `(.L_x_11040) ;  /* 0x0000003400dc8947 */ /* 0x002ff20003800000 */
.L_x_11139:
[----:B------:R-:W-:Y:S05]  /*31040*/  BSYNC B2 ;  /* 0x0000000000027941 */ /* 0x000fea0003800000 */
.L_x_11039:
[----:B------:R-:W-:Y:S04]  /*31050*/  BSSY B2, `(.L_x_11041) ;  /* 0x0000007000027945 */ /* 0x000fe80003800000 */
[----:B------:R-:W-:Y:S05]  /*31060*/  @P2 BRA `(.L_x_11042) ;  /* 0x0000000000142947 */ /* 0x000fea0003800000 */
[----:B------:R-:W-:Y:S01]  /*31070*/  ISETP.NE.AND P0, PT, R10, RZ, PT ;  /* 0x000000ff0a00720c */ /* 0x000fe20003f05270 */
[----:B-1----:R-:W-:-:S04]  /*31080*/  IMAD.MOV.U32 R3, RZ, RZ, 0x3000 ;  /* 0x00003000ff037424 */ /* 0x002fc800078e00ff */
[----:B------:R2:W-:Y:S08]  /*31090*/  SYNCS.ARRIVE.TRANS64 RZ, [UR38+0x32438], R3 ;  /* 0x03243803ffff79a7 */ /* 0x0005f00008000026 */
[----:B--2---:R-:W-:Y:S05]  /*310a0*/  @!P0 BRA `(.L_x_11042) ;  /* 0x0000000000048947 */ /* 0x004fea0003800000 */
[----:B------:R-:W-:Y:S01]  /*310b0*/  BPT.TRAP 0x1 ;  /* 0x000000040000795c */ /* 0x000fe20000300000 */
.L_x_11042:
[----:B------:R-:W-:Y:S05]  /*310c0*/  BSYNC B2 ;  /* 0x0000000000027941 */ /* 0x000fea0003800000 */
.L_x_11041:
        /* <DEDUP_REMOVED lines=11> */
.L_x_11043:
        /* <DEDUP_REMOVED lines=10> */
.L_x_11140:
[----:B------:R-:W-:Y:S05]  /*31220*/  BSYNC B2 ;  /* 0x0000000000027941 */ /* 0x000fea0003800000 */
.L_x_11044:
        /* <DEDUP_REMOVED lines=9> */
.L_x_11047:
[----:B------:R-:W-:Y:S05]  /*312c0*/  BSYNC B2 ;  /* 0x0000000000027941 */ /* 0x000fea0003800000 */
.L_x_11046:
        /* <DEDUP_REMOVED lines=9> */
.L_x_11048:
        /* <DEDUP_REMOVED lines=13> */
.L_x_11049:
        /* <DEDUP_REMOVED lines=13> */
.L_x_11050:
        /* <DEDUP_REMOVED lines=13> */
.L_x_11051:
        /* <DEDUP_REMOVED lines=8> */
.L_x_11037:
[----:B------:R-:W-:Y:S05]  /*31650*/  BSYNC B1 ;  /* 0x0000000000017941 */ /* 0x000fea0003800000 */
.L_x_11036:
        /* <DEDUP_REMOVED lines=25> */
.L_x_11054:
[----:B------:R-:W1:Y:S01]  /*317f0*/  S2R R2, SR_TID.X ;  /* 0x0000000000027919 */ /* 0x000e620000002100 */
[----:B------:R-:W-:Y:S01]  /*31800*/  BSSY B2, `(.L_x_11055) ;  /* 0x0000006000027945 */ /* 0x000fe20003800000 */
[----:B-1----:R-:W-:Y:S02]  /*31810*/  LOP3.LUT R3, R2, 0x7f, RZ, 0xc0, !PT ;  /* 0x0000007f02037812 */ /* 0x002fe400078ec0ff */
[----:B------:R-:W-:Y:S02]  /*31820*/  SHF.L.U32 R2, R0, 0x1f, RZ ;  /* 0x0000001f00027819 */ /* 0x000fe400000006ff */
[----:B------:R-:W-:Y:S02]  /*31830*/  ISETP.NE.AND P2, PT, R3, RZ, PT ;  /* 0x000000ff0300720c */ /* 0x000fe40003f45270 */
[----:B------:R-:W1:Y:S02]  /*31840*/  SYNCS.PHASECHK.TRANS64.TRYWAIT P0, [UR38+0x32440], R2 ;  /* 0x03244002ff0075a7 */ /* 0x000e640008000166 */
[----:B-1----:R-:W-:Y:S09]  /*31850*/  @!P0 BRA `(.L_x_11056) ;  /* 0x0000003000048947 */ /* 0x002ff20003800000 */
.L_x_11141:
[----:B------:R-:W-:Y:S05]  /*31860*/  BSYNC B2 ;  /* 0x0000000000027941 */ /* 0x000fea0003800000 */
.L_x_11055:
[----:B------:R-:W-:Y:S04]  /*31870*/  BSSY B2, `(.L_x_11057) ;  /* 0x0000007000027945 */ /* 0x000fe80003800000 */
[----:B------:R-:W-:Y:S05]  /*31880*/  @P2 BRA `(.L_x_11058) ;  /* 0x0000000000142947 */ /* 0x000fea0003800000 */
[----:B------:R-:W-:Y:S01]  /*31890*/  ISETP.NE.AND P0, PT, R10, RZ, PT ;  /* 0x000000ff0a00720c */ /* 0x000fe20003f05270 */
[----:B-1----:R-:W-:-:S04]  /*318a0*/  IMAD.MOV.U32 R3, RZ, RZ, 0x3000 ;  /* 0x00003000ff037424 */ /* 0x002fc800078e00ff */
[----:B------:R2:W-:Y:S08]  /*318b0*/  SYNCS.ARRIVE.TRANS64 RZ, [UR38+0x32430], R3 ;  /* 0x03243003ffff79a7 */ /* 0x0005f00008000026 */
[----:B--2---:R-:W-:Y:S05]  /*318c0*/  @!P0 BRA `(.L_x_11058) ;  /* 0x0000000000048947 */ /* 0x004fea0003800000 */
[----:B------:R-:W-:Y:S01]  /*318d0*/  BPT.TRAP 0x1 ;  /* 0x000000040000795c */ /* 0x000fe20000300000 */
.L_x_11058:
[----:B------:R-:W-:Y:S05]  /*318e0*/  BSYNC B2 ;  /* 0x0000000000027941 */ /* 0x000fea0003800000 */
.L_x_11057:
        /* <DEDUP_REMOVED lines=11> */
.L_x_11059:
        /* <DEDUP_REMOVED lines=11> */
.L_x_11142:
[----:B------:R-:W-:Y:S05]  /*31a50*/  BSYNC B2 ;  /* 0x0000000000027941 */ /* 0x000fea0003800000 */
.L_x_11060:
        /* <DEDUP_REMOVED lines=9> */
.L_x_11063:
[----:B------:R-:W-:Y:S05]  /*31af0*/  BSYNC B2 ;  /* 0x0000000000027941 */ /* 0x000fea0003800000 */
.L_x_11062:
        /* <DEDUP_REMOVED lines=9> */
.L_x_11064:
        /* <DEDUP_REMOVED lines=13> */
.L_x_11065:
        /* <DEDUP_REMOVED lines=13> */
.L_x_11066:
        /* <DEDUP_REMOVED lines=13> */
.L_x_11067:
        /* <DEDUP_REMOVED lines=8> */
.L_x_11053:
[----:B------:R-:W-:Y:S05]  /*31e80*/  BSYNC B1 ;  /* 0x0000000000017941 */ /* 0x000fea0003800000 */
.L_x_11052:
[----:B------:R-:W-:Y:S01]  /*31e90*/  VIADD R8, R8, 0xfffffffe ;  /* 0xfffffffe08087836 */ /* 0x000fe20000000000 */
[----:B------:R-:W-:Y:S06]  /*31ea0*/  @P1 BRA `(.L_x_11068) ;  /* 0xffffffec00dc1947 */ /* 0x000fec000383ffff */
[----:B------:R-:W-:Y:S05]  /*31eb0*/  BSYNC B0 ;  /* 0x0000000000007941 */ /* 0x000fea0003800000 */
.L_x_11035:
        /* <DEDUP_REMOVED lines=25> */
.L_x_11071:
[----:B------:R-:W1:Y:S01]  /*32050*/  S2R R2, SR_TID.X ;  /* 0x0000000000027919 */ /* 0x000e620000002100 */
[----:B------:R-:W-:Y:S01]  /*32060*/  BSSY B1, `(.L_x_11072) ;  /* 0x0000006000017945 */ /* 0x000fe20003800000 */
[----:B-1----:R-:W-:Y:S02]  /*32070*/  LOP3.LUT R3, R2, 0x7f, RZ, 0xc0, !PT ;  /* 0x0000007f02037812 */ /* 0x002fe400078ec0ff */
[----:B------:R-:W-:Y:S02]  /*32080*/  SHF.L.U32 R2, R0, 0x1f, RZ ;  /* 0x0000001f00027819 */ /* 0x000fe400000006ff */
[----:B------:R-:W-:Y:S02]  /*32090*/  ISETP.NE.AND P1, PT, R3, RZ, PT ;  /* 0x000000ff0300720c */ /* 0x000fe40003f25270 */
[----:B------:R-:W1:Y:S02]  /*320a0*/  SYNCS.PHASECHK.TRANS64.TRYWAIT P0, [UR38+0x32448], R2 ;  /* 0x03244802ff0075a7 */ /* 0x000e640008000166 */
[----:B-1----:R-:W-:Y:S09]  /*320b0*/  @!P0 BRA `(.L_x_11073) ;  /* 0x00000028001c8947 */ /* 0x002ff20003800000 */
.L_x_11143:
[----:B------:R-:W-:Y:S05]  /*320c0*/  BSYNC B1 ;  /* 0x0000000000017941 */ /* 0x000fea0003800000 */
.L_x_11072:
[----:B------:R-:W-:Y:S04]  /*320d0*/  BSSY B1, `(.L_x_11074) ;  /* 0x0000007000017945 */ /* 0x000fe80003800000 */
[----:B------:R-:W-:Y:S05]  /*320e0*/  @P1 BRA `(.L_x_11075) ;  /* 0x0000000000141947 */ /* 0x000fea0003800000 */
[----:B------:R-:W-:Y:S01]  /*320f0*/  ISETP.NE.AND P0, PT, R10, RZ, PT ;  /* 0x000000ff0a00720c */ /* 0x000fe20003f05270 */
[----:B-1----:R-:W-:-:S04]  /*32100*/  IMAD.MOV.U32 R3, RZ, RZ, 0x3000 ;  /* 0x00003000ff037424 */ /* 0x002fc800078e00ff */
[----:B------:R2:W-:Y:S08]  /*32110*/  SYNCS.ARRIVE.TRANS64 RZ, [UR38+0x32438], R3 ;  /* 0x03243803ffff79a7 */ /* 0x0005f00008000026 */
[----:B--2---:R-:W-:Y:S05]  /*32120*/  @!P0 BRA `(.L_x_11075) ;  /* 0x0000000000048947 */ /* 0x004fea0003800000 */
[----:B------:R-:W-:Y:S01]  /*32130*/  BPT.TRAP 0x1 ;  /* 0x000000040000795c */ /* 0x000fe20000300000 */
.L_x_11075:
[----:B------:R-:W-:Y:S05]  /*32140*/  BSYNC B1 ;  /* 0x0000000000017941 */ /* 0x000fea0003800000 */
.L_x_11074:
        /* <DEDUP_REMOVED lines=11> */
.L_x_11076:
        /* <DEDUP_REMOVED lines=11> */
.L_x_11144:
[----:B------:R-:W-:Y:S05]  /*322b0*/  BSYNC B1 ;  /* 0x0000000000017941 */ /* 0x000fea0003800000 */
.L_x_11077:
        /* <DEDUP_REMOVED lines=9> */
.L_x_11080:
[----:B------:R-:W-:Y:S05]  /*32350*/  BSYNC B1 ;  /* 0x0000000000017941 */ /* 0x000fea0003800000 */
.L_x_11079:
        /* <DEDUP_REMOVED lines=9> */
.L_x_11081:
        /* <DEDUP_REMOVED lines=13> */
.L_x_11082:
        /* <DEDUP_REMOVED lines=13> */
.L_x_11083:
        /* <DEDUP_REMOVED lines=13> */
.L_x_11084:
        /* <DEDUP_REMOVED lines=8> */
.L_x_11070:
[----:B------:R-:W-:Y:S05]  /*326e0*/  BSYNC B0 ;  /* 0x0000000000007941 */ /* 0x000fea0003800000 */
.L_x_11069:
[----:B------:R-:W-:Y:S02]  /*326f0*/  LOP3.LUT R0, R0, 0x1, RZ, 0x3c, !PT ;  /* 0x0000000100007812 */ /* 0x000fe400078e3cff */
[----:B------:R-:W-:-:S07]  /*32700*/  CS2R R6, SRZ ;  /* 0x0000000000067805 */ /* 0x000fce000001ff00 */
.L_x_11002:
[----:B------:R-:W1:Y:S01]  /*32710*/  S2R R3, SR_CgaCtaId ;  /* 0x0000000000037919 */ /* 0x000e620000008800 */
[----:B------:R-:W-:Y:S02]  /*32720*/  MOV R2, 0x400 ;  /* 0x0000040000027802 */ /* 0x000fe40000000f00 */
[----:B------:R-:W-:Y:S02]  /*32730*/  SHF.L.U32 R7, R7, 0x1f, RZ ;  /* 0x0000001f07077819 */ /* 0x000fe400000006ff */
[----:B-1----:R-:W-:-:S04]  /*32740*/  LEA R2, R3, R2, 0x18 ;  /* 0x0000000203027211 */ /* 0x002fc800078ec0ff */
[----:B------:R-:W1:Y:S02]  /*32750*/  SYNCS.PHASECHK.TRANS64.TRYWAIT P0, [R2+URZ+0x32420], R7 ;  /* 0x03242007020075a7 */ /* 0x000e64000800017f */
[----:B-1----:R-:W-:Y:S05]  /*32760*/  @!P0 BRA `(.L_x_11085) ;  /* 0x0000002000a08947 */ /* 0x002fea0003800000 */
.L_x_11145:
[----:B------:R-:W-:-:S03]  /*32770*/  UMOV UR4, 0xffffffff ;  /* 0xffffffff00047882 */ /* 0x000fc60000000000 */
[----:B------:R-:W-:Y:S05]  /*32780*/  BRA.DIV UR4, `(.L_x_11086) ;  /* 0x0000002204ac7947 */ /* 0x000fea000b800000 */
[----:B------:R-:W2:Y:S02]  /*32790*/  S2R R3, SR_TID.X ;  /* 0x0000000000037919 */ /* 0x000ea40000002100 */
[----:B--2---:R-:W-:-:S04]  /*327a0*/  SHF.R.U32.HI R3, RZ, 0x5, R3 ;  /* 0x00000005ff037819 */ /* 0x004fc80000011603 */
[----:B------:R-:W-:-:S05]  /*327b0*/  LOP3.LUT R3, R3, 0x3, RZ, 0xc0, !PT ;  /* 0x0000000303037812 */ /* 0x000fca00078ec0ff */
[----:B------:R2:W3:Y:S02]  /*327c0*/  SHFL.IDX PT, R14, R3, RZ, 0x1f ;  /* 0x00001fff030e7589 */ /* 0x0004e400000e0000 */
.L_x_11148:
[----:B---3--:R-:W-:-:S13]  /*327d0*/  ISETP.NE.AND P0, PT, R14, RZ, PT ;  /* 0x000000ff0e00720c */ /* 0x008fda0003f05270 */
[----:B------:R-:W-:Y:S05]  /*327e0*/  @P0 BRA `(.L_x_10898) ;  /* 0x0000000000880947 */ /* 0x000fea0003800000 */
[----:B------:R-:W-:-:S03]  /*327f0*/  UMOV UR4, 0xffffffff ;  /* 0xffffffff00047882 */ /* 0x000fc60000000000 */
[----:B------:R-:W-:Y:S05]  /*32800*/  BRA.DIV UR4, `(.L_x_11087) ;  /* 0x0000002204c07947 */ /* 0x000fea000b800000 */
[----:B------:R-:W-:-:S13]  /*32810*/  ELECT P6, URZ, PT ;  /* 0x00000000003f782f */ /* 0x000fda00038c0000 */
.L_x_11151:
[----:B------:R-:W-:Y:S05]  /*32820*/  @!P6 BRA `(.L_x_10898) ;  /* 0x000000000078e947 */ /* 0x000fea0003800000 */
[----:B--2---:R-:W2:Y:S02]  /*32830*/  LDL.LU R3, [R1+0x474] ;  /* 0x0004740001037983 */ /* 0x004ea40000300800 */
[----:B--2---:R-:W-:-:S04]  /*32840*/  LOP3.LUT R3, R3, 0x2, RZ, 0xfc, !PT ;  /* 0x0000000203037812 */ /* 0x004fc800078efcff */
[----:B------:R-:W-:-:S13]  /*32850*/  ISETP.NE.AND P2, PT, R3, 0x3, PT ;  /* 0x000000030300780c */ /* 0x000fda0003f45270 */
[----:B------:R-:W-:Y:S05]  /*32860*/  @!P2 BRA `(.L_x_11088) ;  /* 0x000000000004a947 */ /* 0x000fea0003800000 */
[----:B------:R-:W-:Y:S01]  /*32870*/  BPT.TRAP 0x1 ;  /* 0x000000040000795c */ /* 0x000fe20000300000 */
.L_x_11088:
[----:B------:R-:W-:Y:S01]  /*32880*/  VIADD R3, R2, 0x32440 ;  /* 0x0003244002037836 */ /* 0x000fe20000000000 */
[----:B-1----:R-:W-:Y:S01]  /*32890*/  SHF.L.U32 R7, R0, 0x1f, RZ ;  /* 0x0000001f00077819 */ /* 0x002fe200000006ff */
[C---:B------:R-:W-:Y:S02]  /*328a0*/  VIADD R4, R6.reuse, 0x1 ;  /* 0x0000000106047836 */ /* 0x040fe40000000000 */
[----:B------:R-:W-:-:S03]  /*328b0*/  IMAD R8, R6, 0x8, R3 ;  /* 0x0000000806087824 */ /* 0x000fc600078e0203 */
[C---:B------:R-:W-:Y:S01]  /*328c0*/  ISETP.NE.AND P1, PT, R4.reuse, 0x2, PT ;  /* 0x000000020400780c */ /* 0x040fe20003f25270 */
[----:B------:R-:W1:Y:S03]  /*328d0*/  SYNCS.PHASECHK.TRANS64.TRYWAIT P0, [R8+URZ], R7 ;  /* 0x00000007080075a7 */ /* 0x000e66000800017f */
[----:B0-----:R-:W-:Y:S02]  /*328e0*/  SEL R5, RZ, 0x1, P1 ;  /* 0x00000001ff057807 */ /* 0x001fe40000800000 */
[----:B------:R-:W-:Y:S02]  /*328f0*/  SEL R4, R4, RZ, P1 ;  /* 0x000000ff04047207 */ /* 0x000fe40000800000 */
[----:B------:R-:W-:-:S03]  /*32900*/  LOP3.LUT R0, R0, R5, RZ, 0x3c, !PT ;  /* 0x0000000500007212 */ /* 0x000fc600078e3cff */
[----:B------:R-:W-:Y:S01]  /*32910*/  IMAD R3, R4, 0x8, R3 ;  /* 0x0000000804037824 */ /* 0x000fe200078e0203 */
[----:B------:R-:W-:Y:S01]  /*32920*/  SHF.L.U32 R0, R0, 0x1f, RZ ;  /* 0x0000001f00007819 */ /* 0x000fe200000006ff */
[----:B-1----:R-:W-:Y:S06]  /*32930*/  @!P0 BRA `(.L_x_11089) ;  /* 0x0000002000948947 */ /* 0x002fec0003800000 */
.L_x_11152:
[----:B------:R-:W1:Y:S02]  /*32940*/  SYNCS.PHASECHK.TRANS64.TRYWAIT P0, [R3+URZ], R0 ;  /* 0x00000000030075a7 */ /* 0x000e64000800017f */
[----:B-1----:R-:W-:Y:S05]  /*32950*/  @!P0 BRA `(.L_x_11090) ;  /* 0x0000002000a08947 */ /* 0x002fea0003800000 */
.L_x_11153:
[----:B------:R-:W-:Y:S05]  /*32960*/  @!P2 BRA `(.L_x_11091) ;  /* 0x000000000004a947 */ /* 0x000fea0003800000 */
[----:B------:R-:W-:Y:S01]  /*32970*/  BPT.TRAP 0x1 ;  /* 0x000000040000795c */ /* 0x000fe20000300000 */
.L_x_11091:
[----:B-1----:R-:W-:-:S04]  /*32980*/  VIADD R3, R2, 0x32460 ;  /* 0x0003246002037836 */ /* 0x002fc80000000000 */
[----:B------:R-:W-:-:S04]  /*32990*/  IMAD R6, R6, 0x8, R3 ;  /* 0x0000000806067824 */ /* 0x000fc800078e0203 */
[----:B------:R-:W1:Y:S02]  /*329a0*/  SYNCS.PHASECHK.TRANS64.TRYWAIT P0, [R6+URZ], R7 ;  /* 0x00000007060075a7 */ /* 0x000e64000800017f */
[----:B-1----:R-:W-:Y:S05]  /*329b0*/  @!P0 BRA `(.L_x_11092) ;  /* 0x00000020009c8947 */ /* 0x002fea0003800000 */
.L_x_11154:
[----:B------:R-:W-:-:S07]  /*329c0*/  IMAD R3, R4, 0x8, R3 ;  /* 0x0000000804037824 */ /* 0x000fce00078e0203 */
.L_x_11093:
[----:B--2---:R2:W3:Y:S02]  /*329d0*/  SYNCS.PHASECHK.TRANS64.TRYWAIT P0, [R3+URZ], R0 ;  /* 0x00000000030075a7 */ /* 0x0044e4000800017f */
[----:B---3--:R-:W-:Y:S05]  /*329e0*/  @!P0 NANOSLEEP.SYNCS 0x989680 ;  /* 0x009896800000895d */ /* 0x008fea0003900000 */
[----:B------:R-:W3:Y:S02]  /*329f0*/  @!P0 SYNCS.PHASECHK.TRANS64 P0, [R3+URZ], R0 ;  /* 0x00000000030085a7 */ /* 0x000ee4000800007f */
[----:B---3--:R-:W-:Y:S05]  /*32a00*/  @!P0 BRA `(.L_x_11093) ;  /* 0xfffffffc00f08947 */ /* 0x008fea000383ffff */
.L_x_10898:
[----:B------:R-:W-:Y:S05]  /*32a10*/  BSYNC B6 ;  /* 0x0000000000067941 */ /* 0x000fea0003800000 */
.L_x_10895:
[----:B------:R-:W-:Y:S05]  /*32a20*/  EXIT ;  /* 0x000000000000794d */ /* 0x000fea0003800000 */
.L_x_10909:
[----:B0-----:R0:W1:Y:S02]  /*32a30*/  SYNCS.PHASECHK.TRANS64.TRYWAIT P0, [R72+URZ+0x32400], R15 ;  /* 0x0324000f480075a7 */ /* 0x001064000800017f */
[----:B-1----:R-:W-:Y:S05]  /*32a40*/  @!P0 NANOSLEEP.SYNCS 0x989680 ;  /* 0x009896800000895d */ /* 0x002fea0003900000 */
[----:B------:R-:W1:Y:S02]  /*32a50*/  @!P0 SYNCS.PHASECHK.TRANS64 P0, [R72+URZ+0x32400], R15 ;  /* 0x0324000f480085a7 */ /* 0x000e64000800007f */
[----:B-1----:R-:W-:Y:S05]  /*32a60*/  @!P0 BRA `(.L_x_10909) ;  /* 0xfffffffc00f08947 */ /* 0x002fea000383ffff */
[----:B------:R-:W-:Y:S05]  /*32a70*/  BRA `(.L_x_11094) ;  /* 0xfffffcf400d87947 */ /* 0x000fea000383ffff */
.L_x_10916:
[----:B--2---:R2:W3:Y:S02]  /*32a80*/  SYNCS.PHASECHK.TRANS64.TRYWAIT P0, [R8+URZ], R9 ;  /* 0x00000009080075a7 */ /* 0x0044e4000800017f */
[----:B---3--:R-:W-:Y:S05]  /*32a90*/  @!P0 NANOSLEEP.SYNCS 0x989680 ;  /* 0x009896800000895d */ /* 0x008fea0003900000 */
[----:B------:R-:W3:Y:S02]  /*32aa0*/  @!P0 SYNCS.PHASECHK.TRANS64 P0, [R8+URZ], R9 ;  /* 0x00000009080085a7 */ /* 0x000ee4000800007f */
[----:B---3--:R-:W-:Y:S05]  /*32ab0*/  @!P0 BRA `(.L_x_10916) ;  /* 0xfffffffc00f08947 */ /* 0x008fea000383ffff */
[----:B------:R-:W-:Y:S05]  /*32ac0*/  BRA `(.L_x_10915) ;  /* 0xfffffcf800ec7947 */ /* 0x000fea000383ffff */
.L_x_10918:
[----:B0-----:R0:W1:Y:S02]  /*32ad0*/  SYNCS.PHASECHK.TRANS64.TRYWAIT P0, [R72+URZ+0x32410], R9 ;  /* 0x03241009480075a7 */ /* 0x001064000800017f */
[----:B-1----:R-:W-:Y:S05]  /*32ae0*/  @!P0 NANOSLEEP.SYNCS 0x989680 ;  /* 0x009896800000895d */ /* 0x002fea0003900000 */
[----:B------:R-:W1:Y:S02]  /*32af0*/  @!P0 SYNCS.PHASECHK.TRANS64 P0, [R72+URZ+0x32410], R9 ;  /* 0x03241009480085a7 */ /* 0x000e64000800007f */
[----:B-1----:R-:W-:Y:S05]  /*32b00*/  @!P0 BRA `(.L_x_10918) ;  /* 0xfffffffc00f08947 */ /* 0x002fea000383ffff */
[----:B------:R-:W-:Y:S05]  /*32b10*/  BRA `(.L_x_11095) ;  /* 0xfffffcfc00c47947 */ /* 0x000fea000383ffff */
.L_x_10925:
[----:B-1----:R1:W2:Y:S02]  /*32b20*/  SYNCS.PHASECHK.TRANS64.TRYWAIT P0, [R8+URZ], R9 ;  /* 0x00000009080075a7 */ /* 0x0022a4000800017f */
[----:B--2---:R-:W-:Y:S05]  /*32b30*/  @!P0 NANOSLEEP.SYNCS 0x989680 ;  /* 0x009896800000895d */ /* 0x004fea0003900000 */
[----:B------:R-:W2:Y:S02]  /*32b40*/  @!P0 SYNCS.PHASECHK.TRANS64 P0, [R8+URZ], R9 ;  /* 0x00000009080085a7 */ /* 0x000ea4000800007f */
[----:B--2---:R-:W-:Y:S05]  /*32b50*/  @!P0 BRA `(.L_x_10925) ;  /* 0xfffffffc00f08947 */ /* 0x004fea000383ffff */
[----:B------:R-:W-:Y:S05]  /*32b60*/  BRA `(.L_x_10924) ;  /* 0xfffffd0000087947 */ /* 0x000fea000383ffff */
.L_x_10956:
[----:B-1----:R1:W2:Y:S02]  /*32b70*/  SYNCS.PHASECHK.TRANS64.TRYWAIT P2, [R0+URZ], R5 ;  /* 0x00000005000075a7 */ /* 0x0022a4000804017f */
[----:B--2---:R-:W-:Y:S05]  /*32b80*/  @!P2 NANOSLEEP.SYNCS 0x989680 ;  /* 0x009896800000a95d */ /* 0x004fea0003900000 */
[----:B------:R-:W2:Y:S02]  /*32b90*/  @!P2 SYNCS.PHASECHK.TRANS64 P2, [R0+URZ], R5 ;  /* 0x000000050000a5a7 */ /* 0x000ea4000804007f */
[----:B--2---:R-:W-:Y:S05]  /*32ba0*/  @!P2 BRA `(.L_x_10956) ;  /* 0xfffffffc00f0a947 */ /* 0x004fea000383ffff */
[----:B------:R-:W-:Y:S05]  /*32bb0*/  BRA `(.L_x_10955) ;  /* 0xfffffd6400747947 */ /* 0x000fea000383ffff */
.L_x_10963:
[----:B--2---:R2:W3:Y:S02]  /*32bc0*/  SYNCS.PHASECHK.TRANS64.TRYWAIT P2, [R4+URZ], R5 ;  /* 0x00000005040075a7 */ /* 0x0044e4000804017f */
[----:B---3--:R-:W-:Y:S05]  /*32bd0*/  @!P2 NANOSLEEP.SYNCS 0x989680 ;  /* 0x009896800000a95d */ /* 0x008fea0003900000 */
[----:B------:R-:W3:Y:S02]  /*32be0*/  @!P2 SYNCS.PHASECHK.TRANS64 P2, [R4+URZ], R5 ;  /* 0x000000050400a5a7 */ /* 0x000ee4000804007f */
[----:B---3--:R-:W-:Y:S05]  /*32bf0*/  @!P2 BRA `(.L_x_10963) ;  /* 0xfffffffc00f0a947 */ /* 0x008fea000383ffff */
[----:B------:R-:W-:Y:S05]  /*32c00*/  BRA `(.L_x_10962) ;  /* 0xfffffd6800987947 */ /* 0x000fea000383ffff */
.L_x_10974:
[----:B-1----:R1:W2:Y:S02]  /*32c10*/  SYNCS.PHASECHK.TRANS64.TRYWAIT P1, [R4+URZ], R5 ;  /* 0x00000005040075a7 */ /* 0x0022a4000802017f */
[----:B--2---:R-:W-:Y:S05]  /*32c20*/  @!P1 NANOSLEEP.SYNCS 0x989680 ;  /* 0x009896800000995d */ /* 0x004fea0003900000 */
[----:B------:R-:W2:Y:S02]  /*32c30*/  @!P1 SYNCS.PHASECHK.TRANS64 P1, [R4+URZ], R5 ;  /* 0x00000005040095a7 */ /* 0x000ea4000802007f */
[----:B--2---:R-:W-:Y:S05]  /*32c40*/  @!P1 BRA `(.L_x_10974) ;  /* 0xfffffffc00f09947 */ /* 0x004fea000383ffff */
[----:B------:R-:W-:Y:S05]  /*32c50*/  BRA `(.L_x_10973) ;  /* 0xfffffecc00347947 */ /* 0x000fea000383ffff */
.L_x_10981:
[----:B--2---:R2:W3:Y:S02]  /*32c60*/  SYNCS.PHASECHK.TRANS64.TRYWAIT P1, [R4+URZ], R5 ;  /* 0x00000005040075a7 */ /* 0x0044e4000802017f */
[----:B---3--:R-:W-:Y:S05]  /*32c70*/  @!P1 NANOSLEEP.SYNCS 0x989680 ;  /* 0x009896800000995d */ /* 0x008fea0003900000 */
[----:B------:R-:W3:Y:S02]  /*32c80*/  @!P1 SYNCS.PHASECHK.TRANS64 P1, [R4+URZ], R5 ;  /* 0x00000005040095a7 */ /* 0x000ee4000802007f */
[----:B---3--:R-:W-:Y:S05]  /*32c90*/  @!P1 BRA `(.L_x_10981) ;  /* 0xfffffffc00f09947 */ /* 0x008fea000383ffff */
[----:B------:R-:W-:Y:S05]  /*32ca0*/  BRA `(.L_x_10980) ;  /* 0xfffffed000587947 */ /* 0x000fea000383ffff */
.L_x_11013:
[----:B------:R-:W-:Y:S02]  /*32cb0*/  IMAD.MOV.U32 R13, RZ, RZ, R4 ;  /* 0x000000ffff0d7224 */ /* 0x000fe400078e0004 */
[----:B------:R-:W-:Y:S02]  /*32cc0*/  IMAD.MOV.U32 R12, RZ, RZ, RZ ;  /* 0x000000ffff0c7224 */ /* 0x000fe400078e00ff */
[----:B------:R-:W-:Y:S02]  /*32cd0*/  IMAD.MOV.U32 R11, RZ, RZ, 0x1f ;  /* 0x0000001fff0b7424 */ /* 0x000fe400078e00ff */
[----:B------:R-:W-:-:S07]  /*32ce0*/  IMAD.MOV.U32 R15, RZ, RZ, -0x1 ;  /* 0xffffffffff0f7424 */ /* 0x000fce00078e00ff */
[----:B0-----:R-:W-:Y:S05]  /*32cf0*/  WARPSYNC.COLLECTIVE R15, `(.L_x_11096) ;  /* 0x000000000f087348 */ /* 0x001fea0003c00000 */
[----:B------:R1:W2:Y:S02]  /*32d00*/  SHFL.IDX P6, R14, R13, R12, R11 ;  /* 0x0000000c0d0e7389 */ /* 0x0002a400000c000b */
[----:B012---:R-:W-:Y:S01]  /*32d10*/  ENDCOLLECTIVE ;  /* 0x000000000000791b */ /* 0x007fe20003800000 */
.L_x_11096:
[----:B------:R-:W-:Y:S05]  /*32d20*/  BRA `(.L_x_11097) ;  /* 0xffffffbc00a07947 */ /* 0x000fea000383ffff */
.L_x_11015:
[----:B------:R-:W-:Y:S01]  /*32d30*/  BSSY B0, `(.L_x_11098) ;  /* 0x0000006000007945 */ /* 0x000fe20003800000 */
[----:B------:R-:W-:-:S07]  /*32d40*/  IMAD.MOV.U32 R15, RZ, RZ, -0x1 ;  /* 0xffffffffff0f7424 */ /* 0x000fce00078e00ff */
[----:B01----:R-:W-:Y:S05]  /*32d50*/  WARPSYNC.COLLECTIVE R15, `(.L_x_11099) ;  /* 0x000000000f0c7348 */ /* 0x003fea0003c00000 */
[----:B------:R-:W-:Y:S02]  /*32d60*/  ELECT P6, UR62, PT ;  /* 0x00000000003e782f */ /* 0x000fe400038c0000 */
[----:B------:R-:W-:Y:S01]  /*32d70*/  MOV R14, UR62 ;  /* 0x0000003e000e7c02 */ /* 0x000fe20008000f00 */
[----:B01----:R-:W-:Y:S10]  /*32d80*/  ENDCOLLECTIVE ;  /* 0x000000000000791b */ /* 0x003ff40003800000 */
.L_x_11099:
[----:B------:R-:W-:Y:S05]  /*32d90*/  BSYNC B0 ;  /* 0x0000000000007941 */ /* 0x000fea0003800000 */
.L_x_11098:
[----:B------:R-:W-:Y:S05]  /*32da0*/  BRA `(.L_x_11100) ;  /* 0xffffffbc00a47947 */ /* 0x000fea000383ffff */
.L_x_11017:
[----:B--2---:R-:W-:-:S04]  /*32db0*/  IMAD.U32 R3, RZ, RZ, UR38 ;  /* 0x00000026ff037e24 */ /* 0x004fc8000f8e00ff */
[----:B------:R2:W3:Y:S03]  /*32dc0*/  SYNCS.PHASECHK.TRANS64.TRYWAIT P0, [R3+URZ+0x32440], R0 ;  /* 0x03244000030075a7 */ /* 0x0004e6000800017f */
[----:B---3--:R-:W-:Y:S05]  /*32dd0*/  @!P0 NANOSLEEP.SYNCS 0x989680 ;  /* 0x009896800000895d */ /* 0x008fea0003900000 */
[----:B------:R-:W3:Y:S02]  /*32de0*/  @!P0 SYNCS.PHASECHK.TRANS64 P0, [R3+URZ+0x32440], R0 ;  /* 0x03244000030085a7 */ /* 0x000ee4000800007f */
[----:B---3--:R-:W-:Y:S05]  /*32df0*/  @!P0 BRA `(.L_x_11017) ;  /* 0xfffffffc00ec8947 */ /* 0x008fea000383ffff */
[----:B------:R-:W-:Y:S05]  /*32e00*/  BRA `(.L_x_11101) ;  /* 0xffffffc000007947 */ /* 0x000fea000383ffff */
.L_x_11020:
[----:B------:R-:W-:Y:S01]  /*32e10*/  IMAD.MOV.U32 R13, RZ, RZ, R3 ;  /* 0x000000ffff0d7224 */ /* 0x000fe200078e0003 */
[----:B------:R0:W-:Y:S01]  /*32e20*/  STL [R1+0x864], R16 ;  /* 0x0008641001007387 */ /* 0x0001e20000100800 */
[----:B------:R-:W-:Y:S02]  /*32e30*/  IMAD.MOV.U32 R12, RZ, RZ, RZ ;  /* 0x000000ffff0c7224 */ /* 0x000fe400078e00ff */
[----:B------:R-:W-:Y:S02]  /*32e40*/  IMAD.MOV.U32 R11, RZ, RZ, 0x181f ;  /* 0x0000181fff0b7424 */ /* 0x000fe400078e00ff */
[----:B------:R-:W-:-:S07]  /*32e50*/  IMAD.MOV.U32 R15, RZ, RZ, -0x1 ;  /* 0xffffffffff0f7424 */ /* 0x000fce00078e00ff */
[----:B0-----:R-:W-:Y:S05]  /*32e60*/  WARPSYNC.COLLECTIVE R15, `(.L_x_11102) ;  /* 0x000000000f087348 */ /* 0x001fea0003c00000 */
[----:B------:R1:W2:Y:S02]  /*32e70*/  SHFL.IDX P6, R14, R13, R12, R11 ;  /* 0x0000000c0d0e7389 */ /* 0x0002a400000c000b */
[----:B012---:R-:W-:Y:S01]  /*32e80*/  ENDCOLLECTIVE ;  /* 0x000000000000791b */ /* 0x007fe20003800000 */
.L_x_11102:
[----:B------:R-:W-:-:S05]  /*32e90*/  VIADD R16, R6, UR39 ;  /* 0x0000002706107c36 */ /* 0x000fca0008000000 */
[----:B------:R0:W-:Y:S01]  /*32ea0*/  STL [R1+0x464], R16 ;  /* 0x0004641001007387 */ /* 0x0001e20000100800 */
[----:B------:R-:W-:Y:S02]  /*32eb0*/  IMAD.MOV.U32 R13, RZ, RZ, R0 ;  /* 0x000000ffff0d7224 */ /* 0x000fe400078e0000 */
[----:B------:R-:W-:-:S07]  /*32ec0*/  IMAD.MOV.U32 R4, RZ, RZ, R14 ;  /* 0x000000ffff047224 */ /* 0x000fce00078e000e */
[----:B0-----:R-:W-:Y:S05]  /*32ed0*/  WARPSYNC.COLLECTIVE R15, `(.L_x_11103) ;  /* 0x000000000f087348 */ /* 0x001fea0003c00000 */
[----:B------:R1:W2:Y:S02]  /*32ee0*/  SHFL.IDX P6, R14, R13, R12, R11 ;  /* 0x0000000c0d0e7389 */ /* 0x0002a400000c000b */
[----:B012---:R-:W-:Y:S01]  /*32ef0*/  ENDCOLLECTIVE ;  /* 0x000000000000791b */ /* 0x007fe20003800000 */
.L_x_11103:
        /* <DEDUP_REMOVED lines=10> */
.L_x_11104:
        /* <DEDUP_REMOVED lines=10> */
.L_x_11105:
[----:B------:R-:W-:Y:S01]  /*33040*/  @!PT LDS RZ, [RZ] ;  /* 0x00000000fffff984 */ /* 0x000fe20000000800 */
[----:B------:R-:W-:Y:S01]  /*33050*/  @!PT LDS RZ, [RZ] ;  /* 0x00000000fffff984 */ /* 0x000fe20000000800 */
[----:B------:R-:W-:Y:S01]  /*33060*/  @!PT LDS RZ, [RZ] ;  /* 0x00000000fffff984 */ /* 0x000fe20000000800 */
[----:B------:R0:W-:Y:S01]  /*33070*/  @!P1 LDGSTS.E.BYPASS.LTC128B.128 [R7+0x18400], desc[UR44][R4.64], !P0 ;  /* 0x1840000004079fae */ /* 0x0001e2000c101d6c */
[----:B------:R-:W-:Y:S02]  /*33080*/  IMAD.MOV.U32 R13, RZ, RZ, R3 ;  /* 0x000000ffff0d7224 */ /* 0x000fe400078e0003 */
[C---:B0-----:R-:W-:Y:S02]  /*33090*/  VIADD R5, R16.reuse, 0x10 ;  /* 0x0000001010057836 */ /* 0x041fe40000000000 */
[----:B------:R-:W-:Y:S02]  /*330a0*/  IMAD.MOV.U32 R12, RZ, RZ, 0x2 ;  /* 0x00000002ff0c7424 */ /* 0x000fe400078e00ff */
[----:B------:R-:W-:Y:S01]  /*330b0*/  VIADD R7, R16, 0x20 ;  /* 0x0000002010077836 */ /* 0x000fe20000000000 */
[----:B------:R-:W-:Y:S01]  /*330c0*/  ISETP.GE.AND P2, PT, R5, R2, PT ;  /* 0x000000020500720c */ /* 0x000fe20003f46270 */
[----:B------:R0:W-:Y:S01]  /*330d0*/  STL [R1+0x484], R5 ;  /* 0x0004840501007387 */ /* 0x0001e20000100800 */
[----:B------:R-:W-:-:S11]  /*330e0*/  IMAD.MOV.U32 R6, RZ, RZ, R14 ;  /* 0x000000ffff067224 */ /* 0x000fd600078e000e */
[----:B0-----:R-:W-:Y:S05]  /*330f0*/  WARPSYNC.COLLECTIVE R15, `(.L_x_11106) ;  /* 0x000000000f087348 */ /* 0x001fea0003c00000 */
[----:B------:R1:W2:Y:S02]  /*33100*/  SHFL.IDX P6, R14, R13, R12, R11 ;  /* 0x0000000c0d0e7389 */ /* 0x0002a400000c000b */
[----:B012---:R-:W-:Y:S01]  /*33110*/  ENDCOLLECTIVE ;  /* 0x000000000000791b */ /* 0x007fe20003800000 */
.L_x_11106:
[----:B------:R0:W-:Y:S01]  /*33120*/  STL [R1+0x490], R7 ;  /* 0x0004900701007387 */ /* 0x0001e20000100800 */
[----:B------:R-:W-:Y:S02]  /*33130*/  @!P2 LEA R4, P1, R10, R6, 0x1 ;  /* 0x000000060a04a211 */ /* 0x000fe400078208ff */
[----:B------:R-:W-:-:S03]  /*33140*/  @!P2 LEA R6, R9, UR38, 0x1 ;  /* 0x000000260906ac11 */ /* 0x000fc6000f8e08ff */
[----:B------:R-:W-:Y:S01]  /*33150*/  @!P2 IMAD.X R5, RZ, RZ, R8, P1 ;  /* 0x000000ffff05a224 */ /* 0x000fe200008e0608 */
[----:B------:R-:W-:Y:S01]  /*33160*/  ISETP.GE.AND P1, PT, R7, R2, PT ;  /* 0x000000020700720c */ /* 0x000fe20003f26270 */
[----:B------:R-:W-:Y:S02]  /*33170*/  IMAD.MOV.U32 R13, RZ, RZ, R0 ;  /* 0x000000ffff0d7224 */ /* 0x000fe400078e0000 */
[----:B0-----:R-:W-:Y:S01]  /*33180*/  VIADD R7, R16, 0x30 ;  /* 0x0000003010077836 */ /* 0x001fe20000000000 */
[----:B------:R-:W-:Y:S01]  /*33190*/  @!PT LDS RZ, [RZ] ;  /* 0x00000000fffff984 */ /* 0x000fe20000000800 */
[----:B------:R-:W-:Y:S01]  /*331a0*/  @!PT LDS RZ, [RZ] ;  /* 0x00000000fffff984 */ /* 0x000fe20000000800 */
[----:B------:R-:W-:Y:S01]  /*331b0*/  @!PT LDS RZ, [RZ] ;  /* 0x00000000fffff984 */ /* 0x000fe20000000800 */
[----:B------:R0:W-:Y:S04]  /*331c0*/  @!P2 LDGSTS.E.BYPASS.LTC128B.128 [R6+0x18c00], desc[UR44][R4.64], !P0 ;  /* 0x18c000000406afae */ /* 0x0001e8000c101d6c */
[----:B------:R1:W-:Y:S01]  /*331d0*/  STL [R1+0x494], R7 ;  /* 0x0004940701007387 */ /* 0x0003e20000100800 */
[----:B0-----:R-:W-:-:S04]  /*331e0*/  IMAD.MOV.U32 R4, RZ, RZ, R14 ;  /* 0x000000ffff047224 */ /* 0x001fc800078e000e */
[----:B------:R-:W-:-:S07]  /*331f0*/  @!P1 LEA R6, R9, UR38, 0x1 ;  /* 0x0000002609069c11 */ /* 0x000fce000f8e08ff */
[----:B-1----:R-:W-:Y:S05]  /*33200*/  WARPSYNC.COLLECTIVE R15, `(.L_x_11107) ;  /* 0x000000000f087348 */ /* 0x002fea0003c00000 */
[----:B------:R0:W2:Y:S02]  /*33210*/  SHFL.IDX P6, R14, R13, R12, R11 ;  /* 0x0000000c0d0e7389 */ /* 0x0000a400000c000b */
[----:B012---:R-:W-:Y:S01]  /*33220*/  ENDCOLLECTIVE ;  /* 0x000000000000791b */ /* 0x007fe20003800000 */
.L_x_11107:
[----:B------:R-:W-:Y:S02]  /*33230*/  IMAD.MOV.U32 R13, RZ, RZ, R3 ;  /* 0x000000ffff0d7224 */ /* 0x000fe400078e0003 */
[----:B------:R-:W-:Y:S02]  /*33240*/  IMAD.MOV.U32 R12, RZ, RZ, 0x3 ;  /* 0x00000003ff0c7424 */ /* 0x000fe400078e00ff */
[----:B------:R-:W-:-:S07]  /*33250*/  IMAD.MOV.U32 R5, RZ, RZ, R14 ;  /* 0x000000ffff057224 */ /* 0x000fce00078e000e */
[----:B------:R-:W-:Y:S05]  /*33260*/  WARPSYNC.COLLECTIVE R15, `(.L_x_11108) ;  /* 0x000000000f087348 */ /* 0x000fea0003c00000 */
[----:B------:R0:W1:Y:S02]  /*33270*/  SHFL.IDX P6, R14, R13, R12, R11 ;  /* 0x0000000c0d0e7389 */ /* 0x00006400000c000b */
[----:B01----:R-:W-:Y:S01]  /*33280*/  ENDCOLLECTIVE ;  /* 0x000000000000791b */ /* 0x003fe20003800000 */
.L_x_11108:
        /* <DEDUP_REMOVED lines=11> */
[----:B------:R-:W-:-:S05]  /*33340*/  VIADD R7, R16, 0x40 ;  /* 0x0000004010077836 */ /* 0x000fca0000000000 */
[----:B------:R1:W-:Y:S01]  /*33350*/  STL [R1+0x498], R7 ;  /* 0x0004980701007387 */ /* 0x0003e20000100800 */
[----:B0-----:R-:W-:-:S07]  /*33360*/  IMAD.MOV.U32 R4, RZ, RZ, R14 ;  /* 0x000000ffff047224 */ /* 0x001fce00078e000e */
[----:B-1----:R-:W-:Y:S05]  /*33370*/  WARPSYNC.COLLECTIVE R15, `(.L_x_11109) ;  /* 0x000000000f087348 */ /* 0x002fea0003c00000 */
[----:B------:R0:W2:Y:S02]  /*33380*/  SHFL.IDX P6, R14, R13, R12, R11 ;  /* 0x0000000c0d0e7389 */ /* 0x0000a400000c000b */
[----:B012---:R-:W-:Y:S01]  /*33390*/  ENDCOLLECTIVE ;  /* 0x000000000000791b */ /* 0x007fe20003800000 */
.L_x_11109:
[----:B------:R-:W-:Y:S01]  /*333a0*/  @!P1 LEA R6, R9, UR38, 0x1 ;  /* 0x0000002609069c11 */ /* 0x000fe2000f8e08ff */
[----:B------:R-:W-:Y:S02]  /*333b0*/  IMAD.MOV.U32 R13, RZ, RZ, R3 ;  /* 0x000000ffff0d7224 */ /* 0x000fe400078e0003 */
[----:B------:R-:W-:Y:S02]  /*333c0*/  IMAD.MOV.U32 R12, RZ, RZ, 0x4 ;  /* 0x00000004ff0c7424 */ /* 0x000fe400078e00ff */
[----:B------:R-:W-:-:S07]  /*333d0*/  IMAD.MOV.U32 R5, RZ, RZ, R14 ;  /* 0x000000ffff057224 */ /* 0x000fce00078e000e */
[----:B------:R-:W-:Y:S05]  /*333e0*/  WARPSYNC.COLLECTIVE R15, `(.L_x_11110) ;  /* 0x000000000f087348 */ /* 0x000fea0003c00000 */
[----:B------:R0:W1:Y:S02]  /*333f0*/  SHFL.IDX P6, R14, R13, R12, R11 ;  /* 0x0000000c0d0e7389 */ /* 0x00006400000c000b */
[----:B01----:R-:W-:Y:S01]  /*33400*/  ENDCOLLECTIVE ;  /* 0x000000000000791b */ /* 0x003fe20003800000 */
.L_x_11110:
        /* <DEDUP_REMOVED lines=17> */
.L_x_11111:
[----:B------:R-:W-:Y:S02]  /*33520*/  IMAD.MOV.U32 R13, RZ, RZ, R3 ;  /* 0x000000ffff0d7224 */ /* 0x000fe400078e0003 */
[----:B------:R-:W-:Y:S02]  /*33530*/  IMAD.MOV.U32 R12, RZ, RZ, 0x5 ;  /* 0x00000005ff0c7424 */ /* 0x000fe400078e00ff */
[----:B------:R-:W-:-:S07]  /*33540*/  IMAD.MOV.U32 R4, RZ, RZ, R14 ;  /* 0x000000ffff047224 */ /* 0x000fce00078e000e */
[----:B------:R-:W-:Y:S05]  /*33550*/  WARPSYNC.COLLECTIVE R15, `(.L_x_11112) ;  /* 0x000000000f087348 */ /* 0x000fea0003c00000 */
[----:B------:R0:W1:Y:S02]  /*33560*/  SHFL.IDX P6, R14, R13, R12, R11 ;  /* 0x0000000c0d0e7389 */ /* 0x00006400000c000b */
[----:B01----:R-:W-:Y:S01]  /*33570*/  ENDCOLLECTIVE ;  /* 0x000000000000791b */ /* 0x003fe20003800000 */
.L_x_11112:
[----:B------:R-:W-:-:S05]  /*33580*/  @!P1 LEA R5, P2, R10, R4, 0x1 ;  /* 0x000000040a059211 */ /* 0x000fca00078408ff */
[----:B------:R-:W-:Y:S01]  /*33590*/  @!P1 IMAD.X R4, RZ, RZ, R6, P2 ;  /* 0x000000ffff049224 */ /* 0x000fe200010e0606 */
[----:B------:R-:W-:-:S04]  /*335a0*/  @!P1 LEA R6, R9, UR38, 0x1 ;  /* 0x0000002609069c11 */ /* 0x000fc8000f8e08ff */
        /* <DEDUP_REMOVED lines=9> */
[----:B------:R-:W-:Y:S02]  /*33640*/  VIADD R7, R16, 0x60 ;  /* 0x0000006010077836 */ /* 0x000fe40000000000 */
[----:B------:R1:W5:Y:S02]  /*33650*/  LDL.LU R16, [R1+0x864] ;  /* 0x0008640001107983 */ /* 0x0003640000300800 */
[----:B01----:R-:W-:-:S08]  /*33660*/  IMAD.MOV.U32 R6, RZ, RZ, R14 ;  /* 0x000000ffff067224 */ /* 0x003fd000078e000e */
[----:B-----5:R-:W-:Y:S05]  /*33670*/  WARPSYNC.COLLECTIVE R15, `(.L_x_11113) ;  /* 0x000000000f087348 */ /* 0x020fea0003c00000 */
[----:B------:R0:W1:Y:S02]  /*33680*/  SHFL.IDX P6, R14, R13, R12, R11 ;  /* 0x0000000c0d0e7389 */ /* 0x00006400000c000b */
[----:B01---5:R-:W-:Y:S01]  /*33690*/  ENDCOLLECTIVE ;  /* 0x000000000000791b */ /* 0x023fe20003800000 */
.L_x_11113:
[----:B------:R-:W-:Y:S02]  /*336a0*/  IMAD.MOV.U32 R13, RZ, RZ, R3 ;  /* 0x000000ffff0d7224 */ /* 0x000fe400078e0003 */
[----:B------:R-:W-:Y:S02]  /*336b0*/  IMAD.MOV.U32 R12, RZ, RZ, 0x6 ;  /* 0x00000006ff0c7424 */ /* 0x000fe400078e00ff */
[----:B------:R-:W-:-:S07]  /*336c0*/  IMAD.MOV.U32 R4, RZ, RZ, R14 ;  /* 0x000000ffff047224 */ /* 0x000fce00078e000e */
[----:B------:R-:W-:Y:S05]  /*336d0*/  WARPSYNC.COLLECTIVE R15, `(.L_x_11114) ;  /* 0x000000000f087348 */ /* 0x000fea0003c00000 */
[----:B------:R0:W1:Y:S02]  /*336e0*/  SHFL.IDX P6, R14, R13, R12, R11 ;  /* 0x0000000c0d0e7389 */ /* 0x00006400000c000b */
[----:B01----:R-:W-:Y:S01]  /*336f0*/  ENDCOLLECTIVE ;  /* 0x000000000000791b */ /* 0x003fe20003800000 */
.L_x_11114:
        /* <DEDUP_REMOVED lines=15> */
.L_x_11115:
[----:B------:R-:W-:Y:S01]  /*337f0*/  ISETP.GE.AND P1, PT, R7, R2, PT ;  /* 0x000000020700720c */ /* 0x000fe20003f26270 */
[----:B------:R-:W-:Y:S02]  /*33800*/  IMAD.MOV.U32 R13, RZ, RZ, R3 ;  /* 0x000000ffff0d7224 */ /* 0x000fe400078e0003 */
[----:B------:R-:W-:Y:S02]  /*33810*/  IMAD.MOV.U32 R12, RZ, RZ, 0x7 ;  /* 0x00000007ff0c7424 */ /* 0x000fe400078e00ff */
[----:B------:R-:W-:-:S08]  /*33820*/  IMAD.MOV.U32 R4, RZ, RZ, R14 ;  /* 0x000000ffff047224 */ /* 0x000fd000078e000e */
[----:B------:R-:W-:Y:S05]  /*33830*/  WARPSYNC.COLLECTIVE R15, `(.L_x_11116) ;  /* 0x000000000f087348 */ /* 0x000fea0003c00000 */
[----:B------:R0:W1:Y:S02]  /*33840*/  SHFL.IDX P6, R14, R13, R12, R11 ;  /* 0x0000000c0d0e7389 */ /* 0x00006400000c000b */
[----:B01----:R-:W-:Y:S01]  /*33850*/  ENDCOLLECTIVE ;  /* 0x000000000000791b */ /* 0x003fe20003800000 */
.L_x_11116:
[----:B------:R-:W-:-:S05]  /*33860*/  @!P1 LEA R5, P2, R10, R4, 0x1 ;  /* 0x000000040a059211 */ /* 0x000fca00078408ff */
[----:B------:R-:W-:-:S05]  /*33870*/  @!P1 IMAD.X R4, RZ, RZ, R6, P2 ;  /* 0x000000ffff049224 */ /* 0x000fca00010e0606 */
[----:B------:R-:W-:Y:S01]  /*33880*/  @!P1 LOP3.LUT R5, R5, R4, RZ, 0x3c, !PT ;  /* 0x0000000405059212 */ /* 0x000fe200078e3cff */
[----:B------:R-:W-:-:S03]  /*33890*/  IMAD.MOV.U32 R13, RZ, RZ, R0 ;  /* 0x000000ffff0d7224 */ /* 0x000fc600078e0000 */
[----:B------:R-:W-:Y:S02]  /*338a0*/  @!P1 LOP3.LUT R4, R5, R4, RZ, 0x3c, !PT ;  /* 0x0000000405049212 */ /* 0x000fe400078e3cff */
[----:B------:R-:W-:Y:S02]  /*338b0*/  @!P1 LEA R6, R9, UR38, 0x1 ;  /* 0x0000002609069c11 */ /* 0x000fe4000f8e08ff */
[----:B------:R-:W-:Y:S01]  /*338c0*/  @!P1 LOP3.LUT R5, R5, R4, RZ, 0x3c, !PT ;  /* 0x0000000405059212 */ /* 0x000fe200078e3cff */
[----:B------:R-:W-:-:S07]  /*338d0*/  IMAD.MOV.U32 R3, RZ, RZ, R14 ;  /* 0x000000ffff037224 */ /* 0x000fce00078e000e */
[----:B------:R-:W-:Y:S05]  /*338e0*/  WARPSYNC.COLLECTIVE R15, `(.L_x_11117) ;  /* 0x000000000f087348 */ /* 0x000fea0003c00000 */
[----:B------:R0:W1:Y:S02]  /*338f0*/  SHFL.IDX P6, R14, R13, R12, R11 ;  /* 0x0000000c0d0e7389 */ /* 0x00006400000c000b */
[----:B01----:R-:W-:Y:S01]  /*33900*/  ENDCOLLECTIVE ;  /* 0x000000000000791b */ /* 0x003fe20003800000 */
.L_x_11117:
[----:B------:R0:W-:Y:S04]  /*33910*/  STL [R1+0x4a0], R7 ;  /* 0x0004a00701007387 */ /* 0x0001e80000100800 */
[----:B------:R-:W-:Y:S01]  /*33920*/  @!PT LDS RZ, [RZ] ;  /* 0x00000000fffff984 */ /* 0x000fe20000000800 */
[----:B------:R-:W-:Y:S01]  /*33930*/  @!PT LDS RZ, [RZ] ;  /* 0x00000000fffff984 */ /* 0x000fe20000000800 */
[----:B------:R-:W-:Y:S01]  /*33940*/  @!PT LDS RZ, [RZ] ;  /* 0x00000000fffff984 */ /* 0x000fe20000000800 */
[----:B------:R0:W-:Y:S01]  /*33950*/  @!P1 LDGSTS.E.BYPASS.LTC128B.128 [R6+0x1b400], desc[UR44][R4.64], !P0 ;  /* 0x1b40000004069fae */ /* 0x0001e2000c101d6c */
[----:B------:R-:W-:Y:S01]  /*33960*/  IMAD.MOV.U32 R0, RZ, RZ, R14 ;  /* 0x000000ffff007224 */ /* 0x000fe200078e000e */
[----:B------:R-:W-:Y:S06]  /*33970*/  BRA `(.L_x_11118) ;  /* 0xffffffc0000c7947 */ /* 0x000fec000383ffff */
.L_x_11022:
        /* <DEDUP_REMOVED lines=8> */
.L_x_11120:
[----:B------:R-:W-:Y:S05]  /*33a00*/  BSYNC B0 ;  /* 0x0000000000007941 */ /* 0x000fea0003800000 */
.L_x_11119:
[----:B------:R-:W0:Y:S01]  /*33a10*/  S2R R7, SR_TID.X ;  /* 0x0000000000077919 */ /* 0x000e220000002100 */
[----:B------:R-:W1:Y:S01]  /*33a20*/  S2R R3, SR_TID.X ;  /* 0x0000000000037919 */ /* 0x000e620000002100 */
[----:B------:R-:W-:Y:S02]  /*33a30*/  IMAD.MOV.U32 R13, RZ, RZ, R5 ;  /* 0x000000ffff0d7224 */ /* 0x000fe400078e0005 */
[----:B------:R-:W-:Y:S02]  /*33a40*/  IMAD.MOV.U32 R12, RZ, RZ, RZ ;  /* 0x000000ffff0c7224 */ /* 0x000fe400078e00ff */
[----:B------:R-:W-:Y:S02]  /*33a50*/  IMAD.MOV.U32 R11, RZ, RZ, 0x181f ;  /* 0x0000181fff0b7424 */ /* 0x000fe400078e00ff */
[----:B------:R-:W-:Y:S02]  /*33a60*/  IMAD.MOV.U32 R15, RZ, RZ, -0x1 ;  /* 0xffffffffff0f7424 */ /* 0x000fe400078e00ff */
[----:B------:R-:W-:-:S07]  /*33a70*/  IMAD.MOV.U32 R2, RZ, RZ, R14 ;  /* 0x000000ffff027224 */ /* 0x000fce00078e000e */
[----:B01----:R-:W-:Y:S05]  /*33a80*/  WARPSYNC.COLLECTIVE R15, `(.L_x_11121) ;  /* 0x000000000f087348 */ /* 0x003fea0003c00000 */
[----:B------:R2:W3:Y:S02]  /*33a90*/  SHFL.IDX P6, R14, R13, R12, R11 ;  /* 0x0000000c0d0e7389 */ /* 0x0004e400000c000b */
[----:B0123--:R-:W-:Y:S01]  /*33aa0*/  ENDCOLLECTIVE ;  /* 0x000000000000791b */ /* 0x00ffe20003800000 */
.L_x_11121:
[----:B------:R-:W-:Y:S01]  /*33ab0*/  ULDC UR4, c[0x0][0x288] ;  /* 0x0000a20000047ab9 */ /* 0x000fe20000000800 */
[----:B------:R-:W2:Y:S01]  /*33ac0*/  LDL.LU R13, [R1+0x490] ;  /* 0x00049000010d7983 */ /* 0x000ea20000300800 */
[----:B------:R-:W-:-:S03]  /*33ad0*/  LOP3.LUT R7, R7, 0x7f, RZ, 0xc0, !PT ;  /* 0x0000007f07077812 */ /* 0x000fc600078ec0ff */
[----:B------:R-:W3:Y:S02]  /*33ae0*/  LDL.LU R12, [R1+0x494] ;  /* 0x00049400010c7983 */ /* 0x000ee40000300800 */
[----:B------:R-:W-:Y:S02]  /*33af0*/  IMAD.SHL.U32 R9, R7, 0x8, RZ ;  /* 0x0000000807097824 */ /* 0x000fe400078e00ff */
[----:B------:R-:W4:Y:S01]  /*33b00*/  LDL.LU R11, [R1+0x498] ;  /* 0x00049800010b7983 */ /* 0x000f220000300800 */
[----:B------:R-:W-:-:S03]  /*33b10*/  IMAD.SHL.U32 R7, R3, 0x8, RZ ;  /* 0x0000000803077824 */ /* 0x000fc600078e00ff */
[----:B------:R-:W4:Y:S02]  /*33b20*/  LDL.LU R15, [R1+0x49c] ;  /* 0x00049c00010f7983 */ /* 0x000f240000300800 */
[----:B------:R-:W-:-:S04]  /*33b30*/  LOP3.LUT R7, R7, 0x1f8, RZ, 0xc0, !PT ;  /* 0x000001f807077812 */ /* 0x000fc800078ec0ff */
[----:B------:R-:W-:Y:S01]  /*33b40*/  LOP3.LUT R7, R7, 0x38, R3, 0x78, !PT ;  /* 0x0000003807077812 */ /* 0x000fe200078e7803 */
[----:B------:R-:W-:Y:S02]  /*33b50*/  IMAD.MOV.U32 R3, RZ, RZ, R14 ;  /* 0x000000ffff037224 */ /* 0x000fe400078e000e */
[----:B------:R-:W3:Y:S01]  /*33b60*/  LDL.LU R14, [R1+0x484] ;  /* 0x00048400010e7983 */ /* 0x000ee20000300800 */
[----:B------:R-:W-:Y:S01]  /*33b70*/  IMAD R0, R6, UR4, RZ ;  /* 0x0000000406007c24 */ /* 0x000fe2000f8e02ff */
[----:B------:R-:W-:Y:S02]  /*33b80*/  LOP3.LUT R7, R7, 0x200, R9, 0xf8, !PT ;  /* 0x0000020007077812 */ /* 0x000fe400078ef809 */
[----:B------:R-:W4:Y:S04]  /*33b90*/  LDL.LU R6, [R1+0x464] ;  /* 0x0004640001067983 */ /* 0x000f280000300800 */
[----:B------:R0:W5:Y:S01]  /*33ba0*/  LDL.LU R9, [R1+0x4a0] ;  /* 0x0004a00001097983 */ /* 0x0001620000300800 */
[----:B------:R-:W-:-:S02]  /*33bb0*/  LOP3.LUT R17, R17, 0xffffffbf, RZ, 0xc0, !PT ;  /* 0xffffffbf11117812 */ /* 0x000fc400078ec0ff */
[-C--:B--2---:R-:W-:Y:S02]  /*33bc0*/  ISETP.GE.AND P5, PT, R13, R0.reuse, PT ;  /* 0x000000000d00720c */ /* 0x084fe40003fa6270 */
[----:B---3--:R-:W-:-:S13]  /*33bd0*/  ISETP.GE.AND P6, PT, R14, R0, PT ;  /* 0x000000000e00720c */ /* 0x008fda0003fc6270 */
[----:B------:R-:W-:Y:S02]  /*33be0*/  @P6 LOP3.LUT R17, R17, 0x40, RZ, 0xfc, !PT ;  /* 0x0000004011116812 */ /* 0x000fe400078efcff */
[----:B------:R-:W-:Y:S02]  /*33bf0*/  ISETP.GE.AND P6, PT, R12, R0, PT ;  /* 0x000000000c00720c */ /* 0x000fe40003fc6270 */
[----:B------:R-:W-:-:S04]  /*33c00*/  LOP3.LUT R17, R17, 0xffffffdf, RZ, 0xc0, !PT ;  /* 0xffffffdf11117812 */ /* 0x000fc800078ec0ff */
[----:B------:R-:W-:Y:S02]  /*33c10*/  @P5 LOP3.LUT R17, R17, 0x20, RZ, 0xfc, !PT ;  /* 0x0000002011115812 */ /* 0x000fe400078efcff */
[----:B----4-:R-:W-:Y:S02]  /*33c20*/  ISETP.GE.AND P5, PT, R11, R0, PT ;  /* 0x000000000b00720c */ /* 0x010fe40003fa6270 */
[----:B------:R-:W-:-:S04]  /*33c30*/  LOP3.LUT R17, R17, 0xffffffef, RZ, 0xc0, !PT ;  /* 0xffffffef11117812 */ /* 0x000fc800078ec0ff */
[----:B------:R-:W-:-:S04]  /*33c40*/  @P6 LOP3.LUT R17, R17, 0x10, RZ, 0xfc, !PT ;  /* 0x0000001011116812 */ /* 0x000fc800078efcff */
[----:B------:R-:W-:Y:S02]  /*33c50*/  LOP3.LUT R17, R17, 0xfffffff7, RZ, 0xc0, !PT ;  /* 0xfffffff711117812 */ /* 0x000fe400078ec0ff */
[-C--:B------:R-:W-:Y:S02]  /*33c60*/  ISETP.GE.AND P6, PT, R15, R0.reuse, PT ;  /* 0x000000000f00720c */ /* 0x080fe40003fc6270 */
[----:B------:R-:W-:Y:S02]  /*33c70*/  ISETP.GE.AND P4, PT, R6, R0, PT ;  /* 0x000000000600720c */ /* 0x000fe40003f86270 */
[----:B------:R-:W-:-:S04]  /*33c80*/  @P5 LOP3.LUT R17, R17, 0x8, RZ, 0xfc, !PT ;  /* 0x0000000811115812 */ /* 0x000fc800078efcff */
[----:B------:R-:W-:-:S04]  /*33c90*/  LOP3.LUT R17, R17, 0xffdfffff, RZ, 0xc0, !PT ;  /* 0xffdfffff11117812 */ /* 0x000fc800078ec0ff */
[----:B------:R-:W-:-:S04]  /*33ca0*/  LOP3.LUT R17, R17, 0xfffffffb, RZ, 0xc0, !PT ;  /* 0xfffffffb11117812 */ /* 0x000fc800078ec0ff */
[----:B------:R-:W-:Y:S02]  /*33cb0*/  @P6 LOP3.LUT R17, R17, 0x4, RZ, 0xfc, !PT ;  /* 0x0000000411116812 */ /* 0x000fe400078efcff */
[----:B------:R-:W-:Y:S01]  /*33cc0*/  @!P4 LEA R3, P6, R10, R3, 0x1 ;  /* 0x000000030a03c211 */ /* 0x000fe200078c08ff */
[----:B------:R-:W-:Y:S02]  /*33cd0*/  IMAD.MOV.U32 R13, RZ, RZ, R4 ;  /* 0x000000ffff0d7224 */ /* 0x000fe400078e0004 */
[----:B------:R-:W-:Y:S02]  /*33ce0*/  IMAD.MOV.U32 R12, RZ, RZ, 0x1 ;  /* 0x00000001ff0c7424 */ /* 0x000fe400078e00ff */
[----:B------:R-:W-:Y:S02]  /*33cf0*/  IMAD.MOV.U32 R11, RZ, RZ, 0x181f ;  /* 0x0000181fff0b7424 */ /* 0x000fe400078e00ff */
[----:B------:R-:W-:Y:S02]  /*33d00*/  IMAD.MOV.U32 R15, RZ, RZ, -0x1 ;  /* 0xffffffffff0f7424 */ /* 0x000fe400078e00ff */
[----:B0-----:R-:W-:-:S07]  /*33d10*/  @!P4 IMAD.X R2, RZ, RZ, R2, P6 ;  /* 0x000000ffff02c224 */ /* 0x001fce00030e0602 */
[----:B-----5:R-:W-:Y:S05]  /*33d20*/  WARPSYNC.COLLECTIVE R15, `(.L_x_11122) ;  /* 0x000000000f087348 */ /* 0x020fea0003c00000 */
[----:B------:R0:W1:Y:S02]  /*33d30*/  SHFL.IDX P6, R14, R13, R12, R11 ;  /* 0x0000000c0d0e7389 */ /* 0x00006400000c000b */
[----:B01---5:R-:W-:Y:S01]  /*33d40*/  ENDCOLLECTIVE ;  /* 0x000000000000791b */ /* 0x023fe20003800000 */
.L_x_11122:
[----:B------:R-:W-:Y:S02]  /*33d50*/  ISETP.GE.AND P5, PT, R9, R0, PT ;  /* 0x000000000900720c */ /* 0x000fe40003fa6270 */
[----:B------:R-:W-:Y:S01]  /*33d60*/  @!P4 LOP3.LUT R3, R3, R2, RZ, 0x3c, !PT ;  /* 0x000000020303c212 */ /* 0x000fe200078e3cff */
[----:B------:R-:W-:-:S03]  /*33d70*/  IMAD.MOV.U32 R13, RZ, RZ, R5 ;  /* 0x000000ffff0d7224 */ /* 0x000fc600078e0005 */
[----:B------:R-:W-:Y:S01]  /*33d80*/  @!P4 LOP3.LUT R2, R3, R2, RZ, 0x3c, !PT ;  /* 0x000000020302c212 */ /* 0x000fe200078e3cff */
[----:B------:R-:W-:-:S07]  /*33d90*/  IMAD.MOV.U32 R6, RZ, RZ, R14 ;  /* 0x000000ffff067224 */ /* 0x000fce00078e000e */
[----:B------:R-:W-:Y:S05]  /*33da0*/  WARPSYNC.COLLECTIVE R15, `(.L_x_11123) ;  /* 0x000000000f087348 */ /* 0x000fea0003c00000 */
[----:B------:R0:W1:Y:S02]  /*33db0*/  SHFL.IDX P6, R14, R13, R12, R11 ;  /* 0x0000000c0d0e7389 */ /* 0x00006400000c000b */
[----:B01----:R-:W-:Y:S01]  /*33dc0*/  ENDCOLLECTIVE ;  /* 0x000000000000791b */ /* 0x003fe20003800000 */
.L_x_11123:
[----:B------:R-:W-:Y:S02]  /*33dd0*/  @!P4 LEA R9, R7, UR38, 0x1 ;  /* 0x000000260709cc11 */ /* 0x000fe4000f8e08ff */
[----:B------:R-:W-:Y:S02]  /*33de0*/  @!P4 LOP3.LUT R3, R3, R2, RZ, 0x3c, !PT ;  /* 0x000000020303c212 */ /* 0x000fe400078e3cff */
[----:B------:R-:W-:-:S03]  /*33df0*/  @P5 LOP3.LUT R17, R17, 0x200000, RZ, 0xfc, !PT ;  /* 0x0020000011115812 */ /* 0x000fc600078efcff */
[----:B------:R-:W-:Y:S01]  /*33e00*/  @!PT LDS RZ, [RZ] ;  /* 0x00000000fffff984 */ /* 0x000fe20000000800 */
[----:B------:R-:W-:Y:S01]  /*33e10*/  @!PT LDS RZ, [RZ] ;  /* 0x00000000fffff984 */ /* 0x000fe20000000800 */
[----:B------:R-:W-:Y:S01]  /*33e20*/  @!PT LDS RZ, [RZ] ;  /* 0x00000000fffff984 */ /* 0x000fe20000000800 */
[----:B------:R-:W-:Y:S04]  /*33e30*/  @!P4 LDGSTS.E.BYPASS.LTC128B.128 [R9+0x22400], desc[UR44][R2.64], !P3 ;  /* 0x224000000209cfae */ /* 0x000fe8000d901d6c */
[----:B------:R-:W-:Y:S04]  /*33e40*/  @!P4 LDGSTS.E.BYPASS.LTC128B.128 [R9+0x26400], desc[UR44][R2.64+0x80], !P0 ;  /* 0x264000800209cfae */ /* 0x000fe8000c101d6c */
[----:B------:R-:W-:Y:S04]  /*33e50*/  @!P4 LDGSTS.E.BYPASS.LTC128B.128 [R9+0x2a400], desc[UR44][R2.64+0x100], !P1 ;  /* 0x2a4001000209cfae */ /* 0x000fe8000c901d6c */
[----:B------:R0:W-:Y:S01]  /*33e60*/  @!P4 LDGSTS.E.BYPASS.LTC128B.128 [R9+0x2e400], desc[UR44][R2.64+0x180], !P2 ;  /* 0x2e4001800209cfae */ /* 0x0001e2000d101d6c */
[----:B------:R-:W-:Y:S01]  /*33e70*/  LOP3.LUT P4, RZ, R17, 0x40, RZ, 0xc0, !PT ;  /* 0x0000004011ff7812 */ /* 0x000fe2000788c0ff */
[----:B0-----:R-:W-:-:S12]  /*33e80*/  IMAD.MOV.U32 R2, RZ, RZ, R14 ;  /* 0x000000ffff027224 */ /* 0x001fd800078e000e */
[----:B------:R-:W-:Y:S01]  /*33e90*/  @!P4 LEA R2, P6, R10, R2, 0x1 ;  /* 0x000000020a02c211 */ /* 0x000fe200078c08ff */
[----:B------:R-:W-:Y:S02]  /*33ea0*/  IMAD.MOV.U32 R13, RZ, RZ, R4 ;  /* 0x000000ffff0d7224 */ /* 0x000fe400078e0004 */
[----:B------:R-:W-:Y:S02]  /*33eb0*/  IMAD.MOV.U32 R12, RZ, RZ, 0x2 ;  /* 0x00000002ff0c7424 */ /* 0x000fe400078e00ff */
[----:B------:R-:W-:-:S08]  /*33ec0*/  @!P4 IMAD.X R3, RZ, RZ, R6, P6 ;  /* 0x000000ffff03c224 */ /* 0x000fd000030e0606 */
[----:B------:R-:W-:Y:S05]  /*33ed0*/  WARPSYNC.COLLECTIVE R15, `(.L_x_11124) ;  /* 0x000000000f087348 */ /* 0x000fea0003c00000 */
[----:B------:R0:W1:Y:S02]  /*33ee0*/  SHFL.IDX P6, R14, R13, R12, R11 ;  /* 0x0000000c0d0e7389 */ /* 0x00006400000c000b */
[----:B01----:R-:W-:Y:S01]  /*33ef0*/  ENDCOLLECTIVE ;  /* 0x000000000000791b */ /* 0x003fe20003800000 */
.L_x_11124:
[----:B------:R-:W-:Y:S02]  /*33f00*/  IMAD.MOV.U32 R13, RZ, RZ, R5 ;  /* 0x000000ffff0d7224 */ /* 0x000fe400078e0005 */
[----:B------:R-:W-:-:S07]  /*33f10*/  IMAD.MOV.U32 R6, RZ, RZ, R14 ;  /* 0x000000ffff067224 */ /* 0x000fce00078e000e */
[----:B------:R-:W-:Y:S05]  /*33f20*/  WARPSYNC.COLLECTIVE R15, `(.L_x_11125) ;  /* 0x000000000f087348 */ /* 0x000fea0003c00000 */
[----:B------:R0:W1:Y:S02]  /*33f30*/  SHFL.IDX P6, R14, R13, R12, R11 ;  /* 0x0000000c0d0e7389 */ /* 0x00006400000c000b */
[----:B01----:R-:W-:Y:S01]  /*33f40*/  ENDCOLLECTIVE ;  /* 0x000000000000791b */ /* 0x003fe20003800000 */
.L_x_11125:
[----:B------:R-:W-:Y:S01]  /*33f50*/  IMAD.MOV.U32 R9, RZ, RZ, R7 ;  /* 0x000000ffff097224 */ /* 0x000fe200078e0007 */
[----:B------:R-:W-:-:S04]  /*33f60*/  LOP3.LUT P5, RZ, R17, 0x20, RZ, 0xc0, !PT ;  /* 0x0000002011ff7812 */ /* 0x000fc800078ac0ff */
[----:B------:R-:W-:-:S05]  /*33f70*/  @!P4 LEA R7, R9, UR38, 0x1 ;  /* 0x000000260907cc11 */ /* 0x000fca000f8e08ff */
[----:B------:R-:W-:Y:S01]  /*33f80*/  @!PT LDS RZ, [RZ] ;  /* 0x00000000fffff984 */ /* 0x000fe20000000800 */
[----:B------:R-:W-:Y:S01]  /*33f90*/  @!PT LDS RZ, [RZ] ;  /* 0x00000000fffff984 */ /* 0x000fe20000000800 */
[----:B------:R-:W-:Y:S01]  /*33fa0*/  @!PT LDS RZ, [RZ] ;  /* 0x00000000fffff984 */ /* 0x000fe20000000800 */
[----:B------:R-:W-:Y:S04]  /*33fb0*/  @!P4 LDGSTS.E.BYPASS.LTC128B.128 [R7+0x22c00], desc[UR44][R2.64], !P3 ;  /* 0x22c000000207cfae */ /* 0x000fe8000d901d6c */
[----:B------:R-:W-:Y:S04]  /*33fc0*/  @!P4 LDGSTS.E.BYPASS.LTC128B.128 [R7+0x26c00], desc[UR44][R2.64+0x80], !P0 ;  /* 0x26c000800207cfae */ /* 0x000fe8000c101d6c */
[----:B------:R-:W-:Y:S04]  /*33fd0*/  @!P4 LDGSTS.E.BYPASS.LTC128B.128 [R7+0x2ac00], desc[UR44][R2.64+0x100], !P1 ;  /* 0x2ac001000207cfae */ /* 0x000fe8000c901d6c */
[----:B------:R0:W-:Y:S02]  /*33fe0*/  @!P4 LDGSTS.E.BYPASS.LTC128B.128 [R7+0x2ec00], desc[UR44][R2.64+0x180], !P2 ;  /* 0x2ec001800207cfae */ /* 0x0001e4000d101d6c */
[----:B0-----:R-:W-:-:S05]  /*33ff0*/  IMAD.MOV.U32 R2, RZ, RZ, R14 ;  /* 0x000000ffff027224 */ /* 0x001fca00078e000e */
[----:B------:R-:W-:Y:S01]  /*34000*/  @!P5 LEA R2, P6, R10, R2, 0x1 ;  /* 0x000000020a02d211 */ /* 0x000fe200078c08ff */
[----:B------:R-:W-:Y:S02]  /*34010*/  IMAD.MOV.U32 R13, RZ, RZ, R4 ;  /* 0x000000ffff0d7224 */ /* 0x000fe400078e0004 */
[----:B------:R-:W-:Y:S02]  /*34020*/  IMAD.MOV.U32 R12, RZ, RZ, 0x3 ;  /* 0x00000003ff0c7424 */ /* 0x000fe400078e00ff */
[----:B------:R-:W-:-:S08]  /*34030*/  @!P5 IMAD.X R3, RZ, RZ, R6, P6 ;  /* 0x000000ffff03d224 */ /* 0x000fd000030e0606 */
[----:B------:R-:W-:Y:S05]  /*34040*/  WARPSYNC.COLLECTIVE R15, `(.L_x_11126) ;  /* 0x000000000f087348 */ /* 0x000fea0003c00000 */
[----:B------:R0:W1:Y:S02]  /*34050*/  SHFL.IDX P6, R14, R13, R12, R11 ;  /* 0x0000000c0d0e7389 */ /* 0x00006400000c000b */
[----:B01----:R-:W-:Y:S01]  /*34060*/  ENDCOLLECTIVE ;  /* 0x000000000000791b */ /* 0x003fe20003800000 */
.L_x_11126:
[----:B------:R-:W-:Y:S02]  /*34070*/  IMAD.MOV.U32 R13, RZ, RZ, R5 ;  /* 0x000000ffff0d7224 */ /* 0x000fe400078e0005 */
[----:B------:R-:W-:-:S07]  /*34080*/  IMAD.MOV.U32 R6, RZ, RZ, R14 ;  /* 0x000000ffff067224 */ /* 0x000fce00078e000e */
[----:B------:R-:W-:Y:S05]  /*34090*/  WARPSYNC.COLLECTIVE R15, `(.L_x_11127) ;  /* 0x000000000f087348 */ /* 0x000fea0003c00000 */
[----:B------:R0:W1:Y:S02]  /*340a0*/  SHFL.IDX P6, R14, R13, R12, R11 ;  /* 0x0000000c0d0e7389 */ /* 0x00006400000c000b */
[----:B01----:R-:W-:Y:S01]  /*340b0*/  ENDCOLLECTIVE ;  /* 0x000000000000791b */ /* 0x003fe20003800000 */
.L_x_11127:
        /* <DEDUP_REMOVED lines=18> */
.L_x_11128:
[----:B------:R-:W-:Y:S02]  /*341e0*/  IMAD.MOV.U32 R13, RZ, RZ, R5 ;  /* 0x000000ffff0d7224 */ /* 0x000fe400078e0005 */
[----:B------:R-:W-:-:S07]  /*341f0*/  IMAD.MOV.U32 R6, RZ, RZ, R14 ;  /* 0x000000ffff067224 */ /* 0x000fce00078e000e */
[----:B------:R-:W-:Y:S05]  /*34200*/  WARPSYNC.COLLECTIVE R15, `(.L_x_11129) ;  /* 0x000000000f087348 */ /* 0x000fea0003c00000 */
[----:B------:R0:W1:Y:S02]  /*34210*/  SHFL.IDX P6, R14, R13, R12, R11 ;  /* 0x0000000c0d0e7389 */ /* 0x00006400000c000b */
[----:B01----:R-:W-:Y:S01]  /*34220*/  ENDCOLLECTIVE ;  /* 0x000000000000791b */ /* 0x003fe20003800000 */
.L_x_11129:
        /* <DEDUP_REMOVED lines=11> */
[----:B------:R-:W-:-:S05]  /*342e0*/  @!P5 LEA R2, P6, R10, R2, 0x1 ;  /* 0x000000020a02d211 */ /* 0x000fca00078c08ff */
[----:B------:R-:W-:Y:S01]  /*342f0*/  @!P5 IMAD.X R3, RZ, RZ, R6, P6 ;  /* 0x000000ffff03d224 */ /* 0x000fe200030e0606 */
[----:B------:R-:W-:Y:S01]  /*34300*/  LOP3.LUT P6, RZ, R17, 0x8, RZ, 0xc0, !PT ;  /* 0x0000000811ff7812 */ /* 0x000fe200078cc0ff */
[----:B------:R-:W-:Y:S02]  /*34310*/  IMAD.MOV.U32 R7, RZ, RZ, R9 ;  /* 0x000000ffff077224 */ /* 0x000fe400078e0009 */
[----:B------:R-:W-:Y:S02]  /*34320*/  IMAD.MOV.U32 R13, RZ, RZ, R4 ;  /* 0x000000ffff0d7224 */ /* 0x000fe400078e0004 */
[----:B------:R-:W-:-:S08]  /*34330*/  IMAD.MOV.U32 R12, RZ, RZ, 0x5 ;  /* 0x00000005ff0c7424 */ /* 0x000fd000078e00ff */
[----:B------:R-:W-:-:S05]  /*34340*/  @!P6 LEA R9, R7, UR38, 0x1 ;  /* 0x000000260709ec11 */ /* 0x000fca000f8e08ff */
[----:B------:R0:W-:Y:S04]  /*34350*/  @!P6 LDGSTS.E.BYPASS.LTC128B.128 [R9+0x24400], desc[UR44][R2.64], !P3 ;  /* 0x244000000209efae */ /* 0x0001e8000d901d6c */
[----:B------:R0:W-:Y:S04]  /*34360*/  @!P6 LDGSTS.E.BYPASS.LTC128B.128 [R9+0x28400], desc[UR44][R2.64+0x80], !P0 ;  /* 0x284000800209efae */ /* 0x0001e8000c101d6c */
[----:B------:R0:W-:Y:S04]  /*34370*/  @!P6 LDGSTS.E.BYPASS.LTC128B.128 [R9+0x2c400], desc[UR44][R2.64+0x100], !P1 ;  /* 0x2c4001000209efae */ /* 0x0001e8000c901d6c */
[----:B------:R0:W-:Y:S02]  /*34380*/  @!P6 LDGSTS.E.BYPASS.LTC128B.128 [R9+0x30400], desc[UR44][R2.64+0x180], !P2 ;  /* 0x304001800209efae */ /* 0x0001e4000d101d6c */
[----:B0-----:R-:W-:Y:S05]  /*34390*/  WARPSYNC.COLLECTIVE R15, `(.L_x_11130) ;  /* 0x000000000f087348 */ /* 0x001fea0003c00000 */
[----:B------:R1:W2:Y:S02]  /*343a0*/  SHFL.IDX P6, R14, R13, R12, R11 ;  /* 0x0000000c0d0e7389 */ /* 0x0002a400000c000b */
[----:B012---:R-:W-:Y:S01]  /*343b0*/  ENDCOLLECTIVE ;  /* 0x000000000000791b */ /* 0x007fe20003800000 */
.L_x_11130:
[----:B------:R-:W-:Y:S02]  /*343c0*/  IMAD.MOV.U32 R13, RZ, RZ, R5 ;  /* 0x000000ffff0d7224 */ /* 0x000fe400078e0005 */
[----:B------:R-:W-:-:S07]  /*343d0*/  IMAD.MOV.U32 R6, RZ, RZ, R14 ;  /* 0x000000ffff067224 */ /* 0x000fce00078e000e */
[----:B------:R-:W-:Y:S05]  /*343e0*/  WARPSYNC.COLLECTIVE R15, `(.L_x_11131) ;  /* 0x000000000f087348 */ /* 0x000fea0003c00000 */
[----:B------:R0:W1:Y:S02]  /*343f0*/  SHFL.IDX P6, R14, R13, R12, R11 ;  /* 0x0000000c0d0e7389 */ /* 0x00006400000c000b */
[----:B01----:R-:W-:Y:S01]  /*34400*/  ENDCOLLECTIVE ;  /* 0x000000000000791b */ /* 0x003fe20003800000 */
.L_x_11131:
[----:B------:R-:W-:Y:S01]  /*34410*/  LOP3.LUT P4, RZ, R17, 0x4, RZ, 0xc0, !PT ;  /* 0x0000000411ff7812 */ /* 0x000fe2000788c0ff */
[----:B------:R-:W-:-:S12]  /*34420*/  IMAD.MOV.U32 R2, RZ, RZ, R14 ;  /* 0x000000ffff027224 */ /* 0x000fd800078e000e */
[----:B------:R-:W-:Y:S01]  /*34430*/  @!P4 LEA R2, P6, R10, R2, 0x1 ;  /* 0x000000020a02c211 */ /* 0x000fe200078c08ff */
[----:B------:R-:W-:Y:S02]  /*34440*/  IMAD.MOV.U32 R13, RZ, RZ, R4 ;  /* 0x000000ffff0d7224 */ /* 0x000fe400078e0004 */
[----:B------:R-:W-:Y:S02]  /*34450*/  IMAD.MOV.U32 R12, RZ, RZ, 0x6 ;  /* 0x00000006ff0c7424 */ /* 0x000fe400078e00ff */
[----:B------:R-:W-:-:S08]  /*34460*/  @!P4 IMAD.X R3, RZ, RZ, R6, P6 ;  /* 0x000000ffff03c224 */ /* 0x000fd000030e0606 */
[----:B------:R-:W-:Y:S05]  /*34470*/  WARPSYNC.COLLECTIVE R15, `(.L_x_11132) ;  /* 0x000000000f087348 */ /* 0x000fea0003c00000 */
[----:B------:R0:W1:Y:S02]  /*34480*/  SHFL.IDX P6, R14, R13, R12, R11 ;  /* 0x0000000c0d0e7389 */ /* 0x00006400000c000b */
[----:B01----:R-:W-:Y:S01]  /*34490*/  ENDCOLLECTIVE ;  /* 0x000000000000791b */ /* 0x003fe20003800000 */
.L_x_11132:
[----:B------:R-:W-:Y:S02]  /*344a0*/  IMAD.MOV.U32 R13, RZ, RZ, R5 ;  /* 0x000000ffff0d7224 */ /* 0x000fe400078e0005 */
[----:B------:R-:W-:-:S07]  /*344b0*/  IMAD.MOV.U32 R6, RZ, RZ, R14 ;  /* 0x000000ffff067224 */ /* 0x000fce00078e000e */
[----:B------:R-:W-:Y:S05]  /*344c0*/  WARPSYNC.COLLECTIVE R15, `(.L_x_11133) ;  /* 0x000000000f087348 */ /* 0x000fea0003c00000 */
[----:B------:R0:W1:Y:S02]  /*344d0*/  SHFL.IDX P6, R14, R13, R12, R11 ;  /* 0x0000000c0d0e7389 */ /* 0x00006400000c000b */
[----:B01----:R-:W-:Y:S01]  /*344e0*/  ENDCOLLECTIVE ;  /* 0x000000000000791b */ /* 0x003fe20003800000 */
.L_x_11133:
        /* <DEDUP_REMOVED lines=18> */
.L_x_11134:
[----:B------:R-:W-:-:S05]  /*34610*/  @!P5 LEA R9, R9, UR38, 0x1 ;  /* 0x000000260909dc11 */ /* 0x000fca000f8e08ff */
[----:B------:R-:W-:Y:S01]  /*34620*/  @!PT LDS RZ, [RZ] ;  /* 0x00000000fffff984 */ /* 0x000fe20000000800 */
[----:B------:R-:W-:Y:S01]  /*34630*/  @!PT LDS RZ, [RZ] ;  /* 0x00000000fffff984 */ /* 0x000fe20000000800 */
[----:B------:R-:W-:Y:S01]  /*34640*/  @!PT LDS RZ, [RZ] ;  /* 0x00000000fffff984 */ /* 0x000fe20000000800 */
[----:B------:R0:W-:Y:S04]  /*34650*/  @!P5 LDGSTS.E.BYPASS.LTC128B.128 [R9+0x25400], desc[UR44][R2.64], !P3 ;  /* 0x254000000209dfae */ /* 0x0001e8000d901d6c */
[----:B------:R0:W-:Y:S01]  /*34660*/  @!P5 LDGSTS.E.BYPASS.LTC128B.128 [R9+0x29400], desc[UR44][R2.64+0x80], !P0 ;  /* 0x294000800209dfae */ /* 0x0001e2000c101d6c */
[----:B------:R-:W-:-:S03]  /*34670*/  IMAD.MOV.U32 R13, RZ, RZ, R5 ;  /* 0x000000ffff0d7224 */ /* 0x000fc600078e0005 */
[----:B------:R0:W-:Y:S04]  /*34680*/  @!P5 LDGSTS.E.BYPASS.LTC128B.128 [R9+0x2d400], desc[UR44][R2.64+0x100], !P1 ;  /* 0x2d4001000209dfae */ /* 0x0001e8000c901d6c */
[----:B------:R0:W-:Y:S01]  /*34690*/  @!P5 LDGSTS.E.BYPASS.LTC128B.128 [R9+0x31400], desc[UR44][R2.64+0x180], !P2 ;  /* 0x314001800209dfae */ /* 0x0001e2000d101d6c */
[----:B------:R-:W-:-:S07]  /*346a0*/  IMAD.MOV.U32 R6, RZ, RZ, R14 ;  /* 0x000000ffff067224 */ /* 0x000fce00078e000e */
[----:B0-----:R-:W-:Y:S05]  /*346b0*/  WARPSYNC.COLLECTIVE R15, `(.L_x_11135) ;  /* 0x000000000f087348 */ /* 0x001fea0003c00000 */
[----:B------:R1:W2:Y:S02]  /*346c0*/  SHFL.IDX P6, R14, R13, R12, R11 ;  /* 0x0000000c0d0e7389 */ /* 0x0002a400000c000b */
[----:B012---:R-:W-:Y:S01]  /*346d0*/  ENDCOLLECTIVE ;  /* 0x000000000000791b */ /* 0x007fe20003800000 */
.L_x_11135:
[----:B------:R-:W-:Y:S05]  /*346e0*/  BRA `(.L_x_11136) ;  /* 0xffffffbc00a07947 */ /* 0x000fea000383ffff */
.L_x_11025:
[----:B0-----:R-:W-:-:S04]  /*346f0*/  IMAD.U32 R3, RZ, RZ, UR38 ;  /* 0x00000026ff037e24 */ /* 0x001fc8000f8e00ff */
[----:B------:R0:W2:Y:S03]  /*34700*/  SYNCS.PHASECHK.TRANS64.TRYWAIT P0, [R3+URZ+0x32420], R2 ;  /* 0x03242002030075a7 */ /* 0x0000a6000800017f */
[----:B--2---:R-:W-:Y:S05]  /*34710*/  @!P0 NANOSLEEP.SYNCS 0x989680 ;  /* 0x009896800000895d */ /* 0x004fea0003900000 */
[----:B------:R-:W2:Y:S02]  /*34720*/  @!P0 SYNCS.PHASECHK.TRANS64 P0, [R3+URZ+0x32420], R2 ;  /* 0x03242002030085a7 */ /* 0x000ea4000800007f */
[----:B--2---:R-:W-:Y:S05]  /*34730*/  @!P0 BRA `(.L_x_11025) ;  /* 0xfffffffc00ec8947 */ /* 0x004fea000383ffff */
[----:B------:R-:W-:Y:S05]  /*34740*/  BRA `(.L_x_11137) ;  /* 0xffffffc000047947 */ /* 0x000fea000383ffff */
.L_x_11028:
[----:B0-----:R-:W-:-:S04]  /*34750*/  IMAD.U32 R3, RZ, RZ, UR38 ;  /* 0x00000026ff037e24 */ /* 0x001fc8000f8e00ff */
[----:B------:R0:W2:Y:S03]  /*34760*/  SYNCS.PHASECHK.TRANS64.TRYWAIT P0, [R3+URZ+0x32460], R2 ;  /* 0x03246002030075a7 */ /* 0x0000a6000800017f */
[----:B--2---:R-:W-:Y:S05]  /*34770*/  @!P0 NANOSLEEP.SYNCS 0x989680 ;  /* 0x009896800000895d */ /* 0x004fea0003900000 */
[----:B------:R-:W2:Y:S02]  /*34780*/  @!P0 SYNCS.PHASECHK.TRANS64 P0, [R3+URZ+0x32460], R2 ;  /* 0x03246002030085a7 */ /* 0x000ea4000800007f */
[----:B--2---:R-:W-:Y:S05]  /*34790*/  @!P0 BRA `(.L_x_11028) ;  /* 0xfffffffc00ec8947 */ /* 0x004fea000383ffff */
[----:B------:R-:W-:Y:S05]  /*347a0*/  BRA `(.L_x_11138) ;  /* 0xffffffc000107947 */ /* 0x000fea000383ffff */
.L_x_11040:
[----:B-1----:R-:W-:-:S04]  /*347b0*/  IMAD.U32 R3, RZ, RZ, UR38 ;  /* 0x00000026ff037e24 */ /* 0x002fc8000f8e00ff */
[----:B------:R1:W2:Y:S03]  /*347c0*/  SYNCS.PHASECHK.TRANS64.TRYWAIT P0, [R3+URZ+0x32448], R2 ;  /* 0x03244802030075a7 */ /* 0x0002a6000800017f */
[----:B--2---:R-:W-:Y:S05]  /*347d0*/  @!P0 NANOSLEEP.SYNCS 0x989680 ;  /* 0x009896800000895d */ /* 0x004fea0003900000 */
[----:B------:R-:W2:Y:S02]  /*347e0*/  @!P0 SYNCS.PHASECHK.TRANS64 P0, [R3+URZ+0x32448], R2 ;  /* 0x03244802030085a7 */ /* 0x000ea4000800007f */
[----:B--2---:R-:W-:Y:S05]  /*347f0*/  @!P0 BRA `(.L_x_11040) ;  /* 0xfffffffc00ec8947 */ /* 0x004fea000383ffff */
[----:B------:R-:W-:Y:S05]  /*34800*/  BRA `(.L_x_11139) ;  /* 0xffffffc8000c7947 */ /* 0x000fea000383ffff */
.L_x_11045:
[----:B01----:R-:W-:-:S04]  /*34810*/  IMAD.U32 R3, RZ, RZ, UR38 ;  /* 0x00000026ff037e24 */ /* 0x003fc8000f8e00ff */
[----:B------:R0:W1:Y:S03]  /*34820*/  SYNCS.PHASECHK.TRANS64.TRYWAIT P0, [R3+URZ+0x32468], R2 ;  /* 0x03246802030075a7 */ /* 0x000066000800017f */
[----:B-1----:R-:W-:Y:S05]  /*34830*/  @!P0 NANOSLEEP.SYNCS 0x989680 ;  /* 0x009896800000895d */ /* 0x002fea0003900000 */
[----:B------:R-:W1:Y:S02]  /*34840*/  @!P0 SYNCS.PHASECHK.TRANS64 P0, [R3+URZ+0x32468], R2 ;  /* 0x03246802030085a7 */ /* 0x000e64000800007f */
[----:B-1----:R-:W-:Y:S05]  /*34850*/  @!P0 BRA `(.L_x_11045) ;  /* 0xfffffffc00ec8947 */ /* 0x002fea000383ffff */
[----:B------:R-:W-:Y:S05]  /*34860*/  BRA `(.L_x_11140) ;  /* 0xffffffc8006c7947 */ /* 0x000fea000383ffff */
.L_x_11056:
[----:B-1----:R-:W-:-:S04]  /*34870*/  IMAD.U32 R3, RZ, RZ, UR38 ;  /* 0x00000026ff037e24 */ /* 0x002fc8000f8e00ff */
[----:B------:R1:W2:Y:S03]  /*34880*/  SYNCS.PHASECHK.TRANS64.TRYWAIT P0, [R3+URZ+0x32440], R2 ;  /* 0x03244002030075a7 */ /* 0x0002a6000800017f */
[----:B--2---:R-:W-:Y:S05]  /*34890*/  @!P0 NANOSLEEP.SYNCS 0x989680 ;  /* 0x009896800000895d */ /* 0x004fea0003900000 */
[----:B------:R-:W2:Y:S02]  /*348a0*/  @!P0 SYNCS.PHASECHK.TRANS64 P0, [R3+URZ+0x32440], R2 ;  /* 0x03244002030085a7 */ /* 0x000ea4000800007f */
[----:B--2---:R-:W-:Y:S05]  /*348b0*/  @!P0 BRA `(.L_x_11056) ;  /* 0xfffffffc00ec8947 */ /* 0x004fea000383ffff */
[----:B------:R-:W-:Y:S05]  /*348c0*/  BRA `(.L_x_11141) ;  /* 0xffffffcc00e47947 */ /* 0x000fea000383ffff */
.L_x_11061:
[----:B01----:R-:W-:-:S04]  /*348d0*/  IMAD.U32 R3, RZ, RZ, UR38 ;  /* 0x00000026ff037e24 */ /* 0x003fc8000f8e00ff */
[----:B------:R0:W1:Y:S03]  /*348e0*/  SYNCS.PHASECHK.TRANS64.TRYWAIT P0, [R3+URZ+0x32460], R2 ;  /* 0x03246002030075a7 */ /* 0x000066000800017f */
[----:B-1----:R-:W-:Y:S05]  /*348f0*/  @!P0 NANOSLEEP.SYNCS 0x989680 ;  /* 0x009896800000895d */ /* 0x002fea0003900000 */
[----:B------:R-:W1:Y:S02]  /*34900*/  @!P0 SYNCS.PHASECHK.TRANS64 P0, [R3+URZ+0x32460], R2 ;  /* 0x03246002030085a7 */ /* 0x000e64000800007f */
[----:B-1----:R-:W-:Y:S05]  /*34910*/  @!P0 BRA `(.L_x_11061) ;  /* 0xfffffffc00ec8947 */ /* 0x002fea000383ffff */
[----:B------:R-:W-:Y:S05]  /*34920*/  BRA `(.L_x_11142) ;  /* 0xffffffd000487947 */ /* 0x000fea000383ffff */
.L_x_11073:
[----:B-1----:R-:W-:-:S04]  /*34930*/  IMAD.U32 R3, RZ, RZ, UR38 ;  /* 0x00000026ff037e24 */ /* 0x002fc8000f8e00ff */
[----:B------:R1:W2:Y:S03]  /*34940*/  SYNCS.PHASECHK.TRANS64.TRYWAIT P0, [R3+URZ+0x32448], R2 ;  /* 0x03244802030075a7 */ /* 0x0002a6000800017f */
[----:B--2---:R-:W-:Y:S05]  /*34950*/  @!P0 NANOSLEEP.SYNCS 0x989680 ;  /* 0x009896800000895d */ /* 0x004fea0003900000 */
[----:B------:R-:W2:Y:S02]  /*34960*/  @!P0 SYNCS.PHASECHK.TRANS64 P0, [R3+URZ+0x32448], R2 ;  /* 0x03244802030085a7 */ /* 0x000ea4000800007f */
[----:B--2---:R-:W-:Y:S05]  /*34970*/  @!P0 BRA `(.L_x_11073) ;  /* 0xfffffffc00ec8947 */ /* 0x004fea000383ffff */
[----:B------:R-:W-:Y:S05]  /*34980*/  BRA `(.L_x_11143) ;  /* 0xffffffd400cc7947 */ /* 0x000fea000383ffff */
.L_x_11078:
[----:B-1----:R-:W-:-:S04]  /*34990*/  IMAD.U32 R3, RZ, RZ, UR38 ;  /* 0x00000026ff037e24 */ /* 0x002fc8000f8e00ff */
[----:B------:R1:W2:Y:S03]  /*349a0*/  SYNCS.PHASECHK.TRANS64.TRYWAIT P0, [R3+URZ+0x32468], R2 ;  /* 0x03246802030075a7 */ /* 0x0002a6000800017f */
[----:B--2---:R-:W-:Y:S05]  /*349b0*/  @!P0 NANOSLEEP.SYNCS 0x989680 ;  /* 0x009896800000895d */ /* 0x004fea0003900000 */
[----:B------:R-:W2:Y:S02]  /*349c0*/  @!P0 SYNCS.PHASECHK.TRANS64 P0, [R3+URZ+0x32468], R2 ;  /* 0x03246802030085a7 */ /* 0x000ea4000800007f */
[----:B--2---:R-:W-:Y:S05]  /*349d0*/  @!P0 BRA `(.L_x_11078) ;  /* 0xfffffffc00ec8947 */ /* 0x004fea000383ffff */
[----:B------:R-:W-:Y:S05]  /*349e0*/  BRA `(.L_x_11144) ;  /* 0xffffffd800307947 */ /* 0x000fea000383ffff */
.L_x_11085:
[----:B-1----:R1:W2:Y:S02]  /*349f0*/  SYNCS.PHASECHK.TRANS64.TRYWAIT P0, [R2+URZ+0x32420], R7 ;  /* 0x03242007020075a7 */ /* 0x0022a4000800017f */
[----:B--2---:R-:W-:Y:S05]  /*34a00*/  @!P0 NANOSLEEP.SYNCS 0x989680 ;  /* 0x009896800000895d */ /* 0x004fea0003900000 */
[----:B------:R-:W2:Y:S02]  /*34a10*/  @!P0 SYNCS.PHASECHK.TRANS64 P0, [R2+URZ+0x32420], R7 ;  /* 0x03242007020085a7 */ /* 0x000ea4000800007f */
[----:B--2---:R-:W-:Y:S05]  /*34a20*/  @!P0 BRA `(.L_x_11085) ;  /* 0xfffffffc00f08947 */ /* 0x004fea000383ffff */
[----:B------:R-:W-:Y:S05]  /*34a30*/  BRA `(.L_x_11145) ;  /* 0xffffffdc004c7947 */ /* 0x000fea000383ffff */
.L_x_11086:
        /* <DEDUP_REMOVED lines=11> */
.L_x_11147:
[----:B------:R-:W-:Y:S05]  /*34af0*/  BSYNC B0 ;  /* 0x0000000000007941 */ /* 0x000fea0003800000 */
.L_x_11146:
[----:B------:R-:W-:Y:S05]  /*34b00*/  BRA `(.L_x_11148) ;  /* 0xffffffdc00307947 */ /* 0x000fea000383ffff */
.L_x_11087:
[----:B------:R-:W-:Y:S01]  /*34b10*/  BSSY B0, `(.L_x_11149) ;  /* 0x0000006000007945 */ /* 0x000fe20003800000 */
[----:B------:R-:W-:-:S07]  /*34b20*/  IMAD.MOV.U32 R15, RZ, RZ, -0x1 ;  /* 0xffffffffff0f7424 */ /* 0x000fce00078e00ff */
[----:B012---:R-:W-:Y:S05]  /*34b30*/  WARPSYNC.COLLECTIVE R15, `(.L_x_11150) ;  /* 0x000000000f0c7348 */ /* 0x007fea0003c00000 */
[----:B------:R-:W-:Y:S02]  /*34b40*/  ELECT P6, UR62, PT ;  /* 0x00000000003e782f */ /* 0x000fe400038c0000 */
[----:B------:R-:W-:Y:S01]  /*34b50*/  MOV R14, UR62 ;  /* 0x0000003e000e7c02 */ /* 0x000fe20008000f00 */
[----:B012---:R-:W-:Y:S10]  /*34b60*/  ENDCOLLECTIVE ;  /* 0x000000000000791b */ /* 0x007ff40003800000 */
.L_x_11150:
[----:B------:R-:W-:Y:S05]  /*34b70*/  BSYNC B0 ;  /* 0x0000000000007941 */ /* 0x000fea0003800000 */
.L_x_11149:
[----:B------:R-:W-:Y:S05]  /*34b80*/  BRA `(.L_x_11151) ;  /* 0xffffffdc00247947 */ /* 0x000fea000383ffff */
.L_x_11089:
[----:B0-----:R0:W1:Y:S02]  /*34b90*/  SYNCS.PHASECHK.TRANS64.TRYWAIT P0, [R8+URZ], R7 ;  /* 0x00000007080075a7 */ /* 0x001064000800017f */
[----:B-1----:R-:W-:Y:S05]  /*34ba0*/  @!P0 NANOSLEEP.SYNCS 0x989680 ;  /* 0x009896800000895d */ /* 0x002fea0003900000 */
[----:B------:R-:W1:Y:S02]  /*34bb0*/  @!P0 SYNCS.PHASECHK.TRANS64 P0, [R8+URZ], R7 ;  /* 0x00000007080085a7 */ /* 0x000e64000800007f */
[----:B-1----:R-:W-:Y:S05]  /*34bc0*/  @!P0 BRA `(.L_x_11089) ;  /* 0xfffffffc00f08947 */ /* 0x002fea000383ffff */
[----:B------:R-:W-:Y:S05]  /*34bd0*/  BRA `(.L_x_11152) ;  /* 0xffffffdc00587947 */ /* 0x000fea000383ffff */
.L_x_11090:
[----:B-1----:R1:W2:Y:S02]  /*34be0*/  SYNCS.PHASECHK.TRANS64.TRYWAIT P0, [R3+URZ], R0 ;  /* 0x00000000030075a7 */ /* 0x0022a4000800017f */
[----:B--2---:R-:W-:Y:S05]  /*34bf0*/  @!P0 NANOSLEEP.SYNCS 0x989680 ;  /* 0x009896800000895d */ /* 0x004fea0003900000 */
[----:B------:R-:W2:Y:S02]  /*34c00*/  @!P0 SYNCS.PHASECHK.TRANS64 P0, [R3+URZ], R0 ;  /* 0x00000000030085a7 */ /* 0x000ea4000800007f */
[----:B--2---:R-:W-:Y:S05]  /*34c10*/  @!P0 BRA `(.L_x_11090) ;  /* 0xfffffffc00f08947 */ /* 0x004fea000383ffff */
[----:B------:R-:W-:Y:S05]  /*34c20*/  BRA `(.L_x_11153) ;  /* 0xffffffdc004c7947 */ /* 0x000fea000383ffff */
.L_x_11092:
[----:B-1----:R1:W2:Y:S02]  /*34c30*/  SYNCS.PHASECHK.TRANS64.TRYWAIT P0, [R6+URZ], R7 ;  /* 0x00000007060075a7 */ /* 0x0022a4000800017f */
[----:B--2---:R-:W-:Y:S05]  /*34c40*/  @!P0 NANOSLEEP.SYNCS 0x989680 ;  /* 0x009896800000895d */ /* 0x004fea0003900000 */
[----:B------:R-:W2:Y:S02]  /*34c50*/  @!P0 SYNCS.PHASECHK.TRANS64 P0, [R6+URZ], R7 ;  /* 0x00000007060085a7 */ /* 0x000ea4000800007f */
[----:B--2---:R-:W-:Y:S05]  /*34c60*/  @!P0 BRA `(.L_x_11092) ;  /* 0xfffffffc00f08947 */ /* 0x004fea000383ffff */
[----:B------:R-:W-:Y:S05]  /*34c70*/  BRA `(.L_x_11154) ;  /* 0xffffffdc00507947 */ /* 0x000fea000383ffff */
        .type           $_ZN7cutlass13device_kernelIN5flash11enable_sm90INS1_16FlashAttnFwdSm90INS1_25CollectiveMainloopFwdSm90ILi2EN4cute5tupleIJNS5_1CILi1EEES8_S8_EEENS6_IJNS7_ILi128EEENS7_ILi96EEENS7_ILi64EEEEEELi256ENS_6half_tEfNS_4arch4Sm90ELb0ELb1ELb0ELb0ELb0ELb0ELb1ELb1ELb0ELb1ELb1ELb0EEENS1_21CollectiveEpilogueFwdINS6_IJSA_NS7_ILi256EEESB_EEES9_SE_SG_Li256ELb0ELb1ELb1ELb0EEENS1_19SingleTileSchedulerILb0ELb1ELb1ELi128EEEEEEEEEvNT_6ParamsE$_ZZN5flash25CollectiveMainloopFwdSm90ILi2EN4cute5tupleIJNS1_1CILi1EEES4_S4_EEENS2_IJNS3_ILi128EEENS3_ILi96EEENS3_ILi64EEEEEELi256EN7cutlass6half_tEfNSA_4arch4Sm90ELb0ELb1ELb0ELb0ELb0ELb0ELb1ELb1ELb0ELb1ELb1ELb0EE3mmaINS_16FlashAttnFwdSm90ISE_NS_21CollectiveEpilogueFwdINS2_IJS6_NS3_ILi256EEES7_EEES5_SB_SD_Li256ELb0ELb1ELb1ELb0EEENS_19SingleTileSchedulerILb0ELb1ELb1ELi128EEEE13SharedStorageENS1_6TensorINS1_11ArrayEngineIfLm128EEENS1_6LayoutINS2_IJNS2_IJNS3_ILi2EEEST_NS3_ILi32EEEEEES4_S4_EEENS2_IJNS2_IJS4_ST_NS3_ILi4EEEEEENS3_ILi0EEESZ_EEEEEEENS_7SoftmaxILi2ELi0EEEEEbRKNSE_6ParamsENSA_25PipelineTmaAsyncNoClusterILi2ENSA_16PipelineTmaAsyncILi2EEEEES1B_RNSA_13PipelineStateILj2EEERT0_RT1_iRiRKNS_16SeqlenInfoQKNewKILb0ELb0EEENS2_IJiiiiEEERT_ENKUliT_T0_T1_E_clIZSF_ISO_S12_S14_EbS17_S1B_S1B_S1E_S1G_S1I_iS1J_S1N_S1O_S1Q_EUlRS1R_iE1_NS3_ILb0EEENS3_ILb1EEEEEDaiS1R_S1S_S1T_,@function
        .size           $_ZN7cutlass13device_kernelIN5flash11enable_sm90INS1_16FlashAttnFwdSm90INS1_25CollectiveMainloopFwdSm90ILi2EN4cute5tupleIJNS5_1CILi1EEES8_S8_EEENS6_IJNS7_ILi128EEENS7_ILi96EEENS7_ILi64EEEEEELi256ENS_6half_tEfNS_4arch4Sm90ELb0ELb1ELb0ELb0ELb0ELb0ELb1ELb1ELb0ELb1ELb1ELb0EEENS1_21CollectiveEpilogueFwdINS6_IJSA_NS7_ILi256EEESB_EEES9_SE_SG_Li256ELb0ELb1ELb1ELb0EEENS1_19SingleTileSchedulerILb0ELb1ELb1ELi128EEEEEEEEEvNT_6ParamsE$_ZZN5flash25CollectiveMainloopFwdSm90ILi2EN4cute5tupleIJNS1_1CILi1EEES4_S4_EEENS2_IJNS3_ILi128EEENS3_ILi96EEENS3_ILi64EEEEEELi256EN7cutlass6half_tEfNSA_4arch4Sm90ELb0ELb1ELb0ELb0ELb0ELb0ELb1ELb1ELb0ELb1ELb1ELb0EE3mmaINS_16FlashAttnFwdSm90ISE_NS_21CollectiveEpilogueFwdINS2_IJS6_NS3_ILi256EEES7_EEES5_SB_SD_Li256ELb0ELb1ELb1ELb0EEENS_19SingleTileSchedulerILb0ELb1ELb1ELi128EEEE13SharedStorageENS1_6TensorINS1_11ArrayEngineIfLm128EEENS1_6LayoutINS2_IJNS2_IJNS3_ILi2EEEST_NS3_ILi32EEEEEES4_S4_EEENS2_IJNS2_IJS4_ST_NS3_ILi4EEEEEENS3_ILi0EEESZ_EEEEEEENS_7SoftmaxILi2ELi0EEEEEbRKNSE_6ParamsENSA_25PipelineTmaAsyncNoClusterILi2ENSA_16PipelineTmaAsyncILi2EEEEES1B_RNSA_13PipelineStateILj2EEERT0_RT1_iRiRKNS_16SeqlenInfoQKNewKILb0ELb0EEENS2_IJiiiiEEERT_ENKUliT_T0_T1_E_clIZSF_ISO_S12_S14_EbS17_S1B_S1B_S1E_S1G_S1I_iS1J_S1N_S1O_S1Q_EUlRS1R_iE1_NS3_ILb0EEENS3_ILb1EEEEEDaiS1R_S1S_S1T_,(.L_x_15021 - $_ZN7cutlass13device_kernelIN5flash11enable_sm90INS1_16FlashAttnFwdSm90INS1_25CollectiveMainloopFwdSm90ILi2EN4cute5tupleIJNS5_1CILi1EEES8_S8_EEENS6_IJNS7_ILi128EEENS7_ILi96EEENS7_ILi64EEEEEELi256ENS_6half_tEfNS_4arch4Sm90ELb0ELb1ELb0ELb0ELb0ELb0ELb1ELb1ELb0ELb1ELb1ELb0EEENS1_21CollectiveEpilogueFwdINS6_IJSA_NS7_ILi256EEESB_EEES9_SE_SG_Li256ELb0ELb1ELb1ELb0EEENS1_19SingleTileSchedulerILb0ELb1ELb1ELi128EEEEEEEEEvNT_6ParamsE$_ZZN5flash25CollectiveMainloopFwdSm90ILi2EN4cute5tupleIJNS1_1CILi1EEES4_S4_EEENS2_IJNS3_ILi128EEENS3_ILi96EEENS3_ILi64EEEEEELi256EN7cutlass6half_tEfNSA_4arch4Sm90ELb0ELb1ELb0ELb0ELb0ELb0ELb1ELb1ELb0ELb1ELb1ELb0EE3mmaINS_16FlashAttnFwdSm90ISE_NS_21CollectiveEpilogueFwdINS2_IJS6_NS3_ILi256EEES7_EEES5_SB_SD_Li256ELb0ELb1ELb1ELb0EEENS_19SingleTileSchedulerILb0ELb1ELb1ELi128EEEE13SharedStorageENS1_6TensorINS1_11ArrayEngineIfLm128EEENS1_6LayoutINS2_IJNS2_IJNS3_ILi2EEEST_NS3_ILi32EEEEEES4_S4_EEENS2_IJNS2_IJS4_ST_NS3_ILi4EEEEEENS3_ILi0EEESZ_EEEEEEENS_7SoftmaxILi2ELi0EEEEEbRKNSE_6ParamsENSA_25PipelineTmaAsyncNoClusterILi2ENSA_16PipelineTmaAsyncILi2EEEEES1B_RNSA_13PipelineStateILj2EEERT0_RT1_iRiRKNS_16SeqlenInfoQKNewKILb0ELb0EEENS2_IJiiiiEEERT_ENKUliT_T0_T1_E_clIZSF_ISO_S12_S14_EbS17_S1B_S1B_S1E_S1G_S1I_iS1J_S1N_S1O_S1Q_EUlRS1R_iE1_NS3_ILb0EEENS3_ILb1EEEEEDaiS1R_S1S_S1T_)
$_ZN7cutlass13device_kernelIN5flash11enable_sm90INS1_16FlashAttnFwdSm90INS1_25CollectiveMainloopFwdSm90ILi2EN4cute5tupleIJNS5_1CILi1EEES8_S8_EEENS6_IJNS7_ILi128EEENS7_ILi96EEENS7_ILi64EEEEEELi256ENS_6half_tEfNS_4arch4Sm90ELb0ELb1ELb0ELb0ELb0ELb0ELb1ELb1ELb0ELb1ELb1ELb0EEENS1_21CollectiveEpilogueFwdINS6_IJSA_NS7_ILi256EEESB_EEES9_SE_SG_Li256ELb0ELb1ELb1ELb0EEENS1_19SingleTileSchedulerILb0ELb1ELb1ELi128EEEEEEEEEvNT_6ParamsE$_ZZN5flash25CollectiveMainloopFwdSm90ILi2EN4cute5tupleIJNS1_1CILi1EEES4_S4_EEENS2_IJNS3_ILi128EEENS3_ILi96EEENS3_ILi64EEEEEELi256EN7cutlass6half_tEfNSA_4arch4Sm90ELb0ELb1ELb0ELb0ELb0ELb0ELb1ELb1ELb0ELb1ELb1ELb0EE3mmaINS_16FlashAttnFwdSm90ISE_NS_21CollectiveEpilogueFwdINS2_IJS6_NS3_ILi256EEES7_EEES5_SB_SD_Li256ELb0ELb1ELb1ELb0EEENS_19SingleTileSchedulerILb0ELb1ELb1ELi128EEEE13SharedStorageENS1_6TensorINS1_11ArrayEngineIfLm128EEENS1_6LayoutINS2_IJNS2_IJNS3_ILi2EEEST_NS3_ILi32EEEEEES4_S4_EEENS2_IJNS2_IJS4_ST_NS3_ILi4EEEEEENS3_ILi0EEESZ_EEEEEEENS_7SoftmaxILi2ELi0EEEEEbRKNSE_6ParamsENSA_25PipelineTmaAsyncNoClusterILi2ENSA_16PipelineTmaAsyncILi2EEEEES1B_RNSA_13PipelineStateILj2EEERT0_RT1_iRiRKNS_16SeqlenInfoQKNewKILb0ELb0EEENS2_IJiiiiEEERT_ENKUliT_T0_T1_E_clIZSF_ISO_S12_S14_EbS17_S1B_S1B_S1E_S1G_S1I_iS1J_S1N_S1O_S1Q_EUlRS1R_iE1_NS3_ILb0EEENS3_ILb1EEEEEDaiS1R_S1S_S1T_:
[----:B------:R-:W-:Y:S05]  /*34c80*/  YIELD ;  /* 0x0000000000007946 */ /* 0x000fea0003800000 */
[----:B------:R-:W-:Y:S02]  /*34c90*/  ULDC UR4, c[0x0][0x20] ;  /* 0x0000080000047ab9 */ /* 0x000fe40000000800 */
[----:B------:R-:W-:-:S05]  /*34ca0*/  VIADD R164, R155, -UR4 ;  /* 0x800000049ba47c36 */ /* 0x000fca0008000000 */
[----:B------:R-:W2:Y:S01]  /*34cb0*/  LDL.64 R2, [R164] ;  /* 0x00000000a4027983 */ /* 0x000ea20000100a00 */
[----:B------:R-:W0:Y:S02]  /*34cc0*/  LDC.64 R4, c[0x0][0x208] ;  /* 0x00008200ff047b82 */ /* 0x000e240000000a00 */
[----:B0-----:R-:W-:Y:S02]  /*34cd0*/  R2UR UR4, R4 ;  /* 0x00000000040472ca */ /* 0x001fe400000e0000 */
[----:B------:R-:W-:-:S13]  /*34ce0*/  R2UR UR5, R5 ;  /* 0x00000000050572ca */ /* 0x000fda00000e0000 */
[----:B--2---:R-:W2:Y:S01]  /*34cf0*/  LD.E R6, desc[UR4][R2.64] ;  /* 0x0000000402067980 */ /* 0x004ea2000c101900 */
[----:B------:R-:W-:Y:S02]  /*34d00*/  R2UR UR4, R4 ;  /* 0x00000000040472ca */ /* 0x000fe400000e0000 */
[----:B------:R-:W-:Y:S01]  /*34d10*/  R2UR UR5, R5 ;  /* 0x00000000050572ca */ /* 0x000fe200000e0000 */
[----:B--2---:R-:W-:-:S12]  /*34d20*/  VIADD R11, R6, 0x1 ;  /* 0x00000001060b7836 */ /* 0x004fd80000000000 */
[----:B------:R-:W2:Y:S01]  /*34d30*/  LD.E R6, desc[UR4][R2.64+0x8] ;  /* 0x0000080402067980 */ /* 0x000ea2000c101900 */
[----:B------:R-:W-:-:S13]  /*34d40*/  ISETP.NE.AND P1, PT, R11, 0x2, PT ;  /* 0x000000020b00780c */ /* 0x000fda0003f25270 */
[----:B------:R-:W-:Y:S02]  /*34d50*/  @!P1 R2UR UR6, R4 ;  /* 0x00000000040692ca */ /* 0x000fe400000e0000 */
[----:B------:R-:W-:-:S13]  /*34d60*/  @!P1 R2UR UR7, R5 ;  /* 0x00000000050792ca */ /* 0x000fda00000e0000 */
[----:B------:R-:W3:Y:S01]  /*34d70*/  @!P1 LD.E R7, desc[UR6][R2.64+0x4] ;  /* 0x0000040602079980 */ /* 0x000ee2000c101900 */
[C---:B------:R-:W-:Y:S02]  /*34d80*/  R2UR UR4, R4.reuse ;  /* 0x00000000040472ca */ /* 0x040fe400000e0000 */
[C---:B------:R-:W-:Y:S02]  /*34d90*/  R2UR UR5, R5.reuse ;  /* 0x00000000050572ca */ /* 0x040fe400000e0000 */
[C---:B------:R-:W-:Y:S02]  /*34da0*/  R2UR UR6, R4.reuse ;  /* 0x00000000040672ca */ /* 0x040fe400000e0000 */
[C---:B------:R-:W-:Y:S02]  /*34db0*/  R2UR UR7, R5.reuse ;  /* 0x00000000050772ca */ /* 0x040fe400000e0000 */
[----:B------:R-:W-:Y:S02]  /*34dc0*/  @!P1 R2UR UR8, R4 ;  /* 0x00000000040892ca */ /* 0x000fe400000e0000 */
[----:B------:R-:W-:-:S02]  /*34dd0*/  @!P1 R2UR UR9, R5 ;  /* 0x00000000050992ca */ /* 0x000fc400000e0000 */
[----:B------:R-:W-:Y:S02]  /*34de0*/  @!P1 R2UR UR10, R4 ;  /* 0x00000000040a92ca */ /* 0x000fe400000e0000 */
[----:B------:R-:W-:Y:S01]  /*34df0*/  @!P1 R2UR UR11, R5 ;  /* 0x00000000050b92ca */ /* 0x000fe200000e0000 */
[----:B------:R-:W-:Y:S08]  /*34e00*/  ST.E desc[UR4][R2.64], R11 ;  /* 0x0000000b02007985 */ /* 0x000ff0000c101904 */
[----:B------:R-:W-:Y:S01]  /*34e10*/  @!P1 ST.E desc[UR8][R2.64], RZ ;  /* 0x000000ff02009985 */ /* 0x000fe2000c101908 */
[----:B--2---:R-:W-:-:S05]  /*34e20*/  VIADD R13, R6, 0x1 ;  /* 0x00000001060d7836 */ /* 0x004fca0000000000 */
[----:B------:R-:W-:Y:S01]  /*34e30*/  ST.E desc[UR6][R2.64+0x8], R13 ;  /* 0x0000080d02007985 */ /* 0x000fe2000c101906 */
[----:B---3--:R-:W-:-:S05]  /*34e40*/  @!P1 LOP3.LUT R15, R7, 0x1, RZ, 0x3c, !PT ;  /* 0x00000001070f9812 */ /* 0x008fca00078e3cff */
[----:B------:R0:W-:Y:S04]  /*34e50*/  @!P1 ST.E desc[UR10][R2.64+0x4], R15 ;  /* 0x0000040f02009985 */ /* 0x0001e8000c10190a */
[----:B------:R-:W2:Y:S01]  /*34e60*/  LDL.64 R8, [R164+0x18] ;  /* 0x00001800a4087983 */ /* 0x000ea20000100a00 */
[----:B------:R-:W-:Y:S02]  /*34e70*/  R2UR UR4, R4 ;  /* 0x00000000040472ca */ /* 0x000fe400000e0000 */
[----:B------:R-:W-:Y:S01]  /*34e80*/  R2UR UR5, R5 ;  /* 0x00000000050572ca */ /* 0x000fe200000e0000 */
[----:B------:R-:W3:-:S12]  /*34e90*/  LDL.64 R6, [R164] ;  /* 0x00000000a4067983 */ /* 0x000ed80000100a00 */
[----:B--2---:R-:W2:Y:S01]  /*34ea0*/  LD.E R10, desc[UR4][R8.64+0x1c] ;  /* 0x00001c04080a7980 */ /* 0x004ea2000c101900 */
[C---:B------:R-:W-:Y:S02]  /*34eb0*/  R2UR UR4, R4.reuse ;  /* 0x00000000040472ca */ /* 0x040fe400000e0000 */
[C---:B------:R-:W-:Y:S02]  /*34ec0*/  R2UR UR5, R5.reuse ;  /* 0x00000000050572ca */ /* 0x040fe400000e0000 */
[----:B------:R-:W-:Y:S02]  /*34ed0*/  R2UR UR6, R4 ;  /* 0x00000000040672ca */ /* 0x000fe400000e0000 */
[----:B------:R-:W-:Y:S01]  /*34ee0*/  R2UR UR7, R5 ;  /* 0x00000000050772ca */ /* 0x000fe200000e0000 */
[----:B------:R-:W-:Y:S01]  /*34ef0*/  BSSY B3, `(.L_x_11155) ;  /* 0x0000009000037945 */ /* 0x000fe20003800000 */
[----:B0-----:R-:W-:Y:S02]  /*34f00*/  IMAD.MOV.U32 R2, RZ, RZ, R153 ;  /* 0x000000ffff027224 */ /* 0x001fe400078e0099 */
[----:B------:R-:W-:-:S05]  /*34f10*/  IMAD.MOV.U32 R3, RZ, RZ, R152 ;  /* 0x000000ffff037224 */ /* 0x000fca00078e0098 */
[----:B---3--:R0:W5:Y:S04]  /*34f20*/  LD.E R12, desc[UR4][R6.64] ;  /* 0x00000004060c7980 */ /* 0x008168000c101900 */
[----:B------:R0:W5:Y:S01]  /*34f30*/  LD.E R14, desc[UR6][R6.64+0x4] ;  /* 0x00000406060e7980 */ /* 0x000162000c101900 */
[----:B--2---:R-:W-:-:S04]  /*34f40*/  LOP3.LUT R10, R10, 0x1, RZ, 0xfc, !PT ;  /* 0x000000010a0a7812 */ /* 0x004fc800078efcff */
[----:B------:R-:W-:-:S13]  /*34f50*/  ISETP.NE.AND P1, PT, R10, 0x3, PT ;  /* 0x000000030a00780c */ /* 0x000fda0003f25270 */
[----:B0-----:R-:W-:Y:S05]  /*34f60*/  @!P1 BRA `(.L_x_11156) ;  /* 0x0000000000049947 */ /* 0x001fea0003800000 */
[----:B------:R-:W-:Y:S01]  /*34f70*/  BPT.TRAP 0x1 ;  /* 0x000000040000795c */ /* 0x000fe20000300000 */
.L_x_11156:
[----:B------:R-:W-:Y:S05]  /*34f80*/  BSYNC B3 ;  /* 0x0000000000037941 */ /* 0x000fea0003800000 */
.L_x_11155:
[----:B------:R-:W-:Y:S02]  /*34f90*/  R2UR UR4, R4 ;  /* 0x00000000040472ca */ /* 0x000fe400000e0000 */
[----:B------:R-:W-:-:S13]  /*34fa0*/  R2UR UR5, R5 ;  /* 0x00000000050572ca */ /* 0x000fda00000e0000 */
[----:B------:R-:W2:Y:S01]  /*34fb0*/  LD.E.64 R10, desc[UR4][R8.64+0x8] ;  /* 0x00000804080a7980 */ /* 0x000ea2000c101b00 */
[----:B-----5:R-:W-:Y:S02]  /*34fc0*/  SHF.L.U32 R15, R14, 0x1f, RZ ;  /* 0x0000001f0e0f7819 */ /* 0x020fe400000006ff */
[----:B--2---:R-:W-:-:S05]  /*34fd0*/  MOV R11, R10 ;  /* 0x0000000a000b7202 */ /* 0x004fca0000000f00 */
[----:B------:R-:W-:-:S04]  /*34fe0*/  IMAD R12, R12, 0x8, R11 ;  /* 0x000000080c0c7824 */ /* 0x000fc800078e020b */
[----:B------:R0:W1:Y:S01]  /*34ff0*/  SYNCS.PHASECHK.TRANS64.TRYWAIT P1, [R12+URZ], R15 ;  /* 0x0000000f0c0075a7 */ /* 0x000062000802017f */
[----:B------:R-:W2:Y:S01]  /*35000*/  LD.E R13, desc[UR4][R8.64+0x1c] ;  /* 0x00001c04080d7980 */ /* 0x000ea2000c101900 */
[----:B------:R-:W-:Y:S02]  /*35010*/  R2UR UR6, R4 ;  /* 0x00000000040672ca */ /* 0x000fe400000e0000 */
[----:B------:R-:W-:Y:S01]  /*35020*/  R2UR UR7, R5 ;  /* 0x00000000050772ca */ /* 0x000fe200000e0000 */
[----:B------:R0:W5:Y:S01]  /*35030*/  LD.E R10, desc[UR4][R6.64] ;  /* 0x00000004060a7980 */ /* 0x000162000c101900 */
[----:B------:R-:W-:Y:S11]  /*35040*/  BSSY B3, `(.L_x_11157) ;  /* 0x0000006000037945 */ /* 0x000ff60003800000 */
[----:B------:R0:W5:Y:S01]  /*35050*/  LD.E R11, desc[UR6][R6.64+0x4] ;  /* 0x00000406060b7980 */ /* 0x000162000c101900 */
[----:B--2---:R-:W-:-:S04]  /*35060*/  LOP3.LUT R13, R13, 0x1, RZ, 0xfc, !PT ;  /* 0x000000010d0d7812 */ /* 0x004fc800078efcff */
[----:B------:R-:W-:-:S13]  /*35070*/  ISETP.NE.AND P2, PT, R13, 0x3, PT ;  /* 0x000000030d00780c */ /* 0x000fda0003f45270 */
[----:B01----:R-:W-:Y:S05]  /*35080*/  @!P2 BRA `(.L_x_11158) ;  /* 0x000000000004a947 */ /* 0x003fea0003800000 */
[----:B------:R-:W-:Y:S01]  /*35090*/  BPT.TRAP 0x1 ;  /* 0x000000040000795c */ /* 0x000fe20000300000 */
.L_x_11158:
[----:B------:R-:W-:Y:S05]  /*350a0*/  BSYNC B3 ;  /* 0x0000000000037941 */ /* 0x000fea0003800000 */
.L_x_11157:
[----:B------:R-:W-:Y:S04]  /*350b0*/  BSSY B3, `(.L_x_11159) ;  /* 0x000000a000037945 */ /* 0x000fe80003800000 */
[----:B------:R-:W-:Y:S05]  /*350c0*/  @P1 BRA `(.L_x_11160) ;  /* 0x0000000000201947 */ /* 0x000fea0003800000 */
[----:B------:R-:W-:Y:S02]  /*350d0*/  R2UR UR4, R4 ;  /* 0x00000000040472ca */ /* 0x000fe400000e0000 */
[----:B------:R-:W-:-:S13]  /*350e0*/  R2UR UR5, R5 ;  /* 0x00000000050572ca */ /* 0x000fda00000e0000 */
[----:B------:R-:W2:Y:S01]  /*350f0*/  LD.E.64 R8, desc[UR4][R8.64+0x8] ;  /* 0x0000080408087980 */ /* 0x000ea2000c101b00 */
[----:B-----5:R-:W-:Y:S02]  /*35100*/  SHF.L.U32 R11, R11, 0x1f, RZ ;  /* 0x0000001f0b0b7819 */ /* 0x020fe400000006ff */
[----:B--2---:R-:W-:-:S05]  /*35110*/  MOV R7, R8 ;  /* 0x0000000800077202 */ /* 0x004fca0000000f00 */
[----:B------:R-:W-:-:S04]  /*35120*/  IMAD R10, R10, 0x8, R7 ;  /* 0x000000080a0a7824 */ /* 0x000fc800078e0207 */
[----:B------:R-:W0:Y:S02]  /*35130*/  SYNCS.PHASECHK.TRANS64.TRYWAIT P1, [R10+URZ], R11 ;  /* 0x0000000b0a0075a7 */ /* 0x000e24000802017f */
[----:B0-----:R-:W-:Y:S05]  /*35140*/  @!P1 BRA `(.L_x_11161) ;  /* 0x000001b000249947 */ /* 0x001fea0003800000 */
.L_x_11160:
[----:B------:R-:W-:Y:S05]  /*35150*/  BSYNC B3 ;  /* 0x0000000000037941 */ /* 0x000fea0003800000 */
.L_x_11159:
[----:B0----5:R-:W2:Y:S04]  /*35160*/  LDL.64 R10, [R164] ;  /* 0x00000000a40a7983 */ /* 0x021ea80000100a00 */
[----:B------:R-:W3:Y:S01]  /*35170*/  LDL.64 R8, [R164+0x28] ;  /* 0x00002800a4087983 */ /* 0x000ee20000100a00 */
[C---:B------:R-:W-:Y:S02]  /*35180*/  R2UR UR6, R4.reuse ;  /* 0x00000000040672ca */ /* 0x040fe400000e0000 */
[C---:B------:R-:W-:Y:S01]  /*35190*/  R2UR UR7, R5.reuse ;  /* 0x00000000050772ca */ /* 0x040fe200000e0000 */
[----:B------:R-:W4:Y:S01]  /*351a0*/  LDL.64 R6, [R164+0x20] ;  /* 0x00002000a4067983 */ /* 0x000f220000100a00 */
[C---:B------:R-:W-:Y:S02]  /*351b0*/  R2UR UR4, R4.reuse ;  /* 0x00000000040472ca */ /* 0x040fe400000e0000 */
[----:B------:R-:W-:Y:S01]  /*351c0*/  R2UR UR5, R5 ;  /* 0x00000000050572ca */ /* 0x000fe200000e0000 */
[----:B------:R-:W4:Y:S08]  /*351d0*/  LDL.64 R12, [R164+0x8] ;  /* 0x00000800a40c7983 */ /* 0x000f300000100a00 */
[----:B--2---:R-:W2:Y:S04]  /*351e0*/  LD.E R11, desc[UR6][R10.64] ;  /* 0x000000060a0b7980 */ /* 0x004ea8000c101900 */
[----:B---3--:R-:W2:Y:S01]  /*351f0*/  LD.E.64 R14, desc[UR4][R8.64] ;  /* 0x00000004080e7980 */ /* 0x008ea2000c101b00 */
[----:B------:R-:W-:Y:S05]  /*35200*/  WARPSYNC.ALL ;  /* 0x0000000000007948 */ /* 0x000fea0003800000 */
[----:B------:R-:W-:-:S02]  /*35210*/  R2UR UR4, R4 ;  /* 0x00000000040472ca */ /* 0x000fc400000e0000 */
[C---:B------:R-:W-:Y:S02]  /*35220*/  R2UR UR5, R5.reuse ;  /* 0x00000000050572ca */ /* 0x040fe400000e0000 */
[----:B------:R-:W-:Y:S02]  /*35230*/  R2UR UR6, R4 ;  /* 0x00000000040672ca */ /* 0x000fe400000e0000 */
[----:B------:R-:W-:-:S09]  /*35240*/  R2UR UR7, R5 ;  /* 0x00000000050772ca */ /* 0x000fd200000e0000 */
[----:B----4-:R0:W-:Y:S04]  /*35250*/  ST.E desc[UR4][R12.64], RZ ;  /* 0x000000ff0c007985 */ /* 0x0101e8000c101904 */
[----:B------:R-:W3:Y:S01]  /*35260*/  LD.E.64 R8, desc[UR6][R6.64] ;  /* 0x0000000606087980 */ /* 0x000ee2000c101b00 */
[----:B--2---:R-:W-:Y:S01]  /*35270*/  IMAD R10, R11, 0x300, R14 ;  /* 0x000003000b0a7824 */ /* 0x004fe200078e020e */
[----:B------:R-:W-:Y:S01]  /*35280*/  WARPGROUP.ARRIVE ;  /* 0x00000000000079c5 */ /* 0x000fe20000000000 */
[----:B------:R-:W-:Y:S01]  /*35290*/  IMAD.MOV.U32 R11, RZ, RZ, R15 ;  /* 0x000000ffff0b7224 */ /* 0x000fe200078e000f */
[----:B------:R-:W-:Y:S01]  /*352a0*/  R2UR UR8, R4 ;  /* 0x00000000040872ca */ /* 0x000fe200000e0000 */
[----:B------:R-:W-:Y:S01]  /*352b0*/  IMAD.MOV.U32 R191, RZ, RZ, 0x1 ;  /* 0x00000001ffbf7424 */ /* 0x000fe200078e00ff */
[----:B------:R-:W-:-:S02]  /*352c0*/  R2UR UR6, R10 ;  /* 0x000000000a0672ca */ /* 0x000fc400000e0000 */
[----:B------:R-:W-:Y:S02]  /*352d0*/  R2UR UR7, R11 ;  /* 0x000000000b0772ca */ /* 0x000fe400000e0000 */
[C---:B------:R-:W-:Y:S02]  /*352e0*/  R2UR UR9, R5.reuse ;  /* 0x00000000050972ca */ /* 0x040fe400000e0000 */
[----:B------:R-:W-:Y:S02]  /*352f0*/  R2UR UR10, R4 ;  /* 0x00000000040a72ca */ /* 0x000fe400000e0000 */
[----:B------:R-:W-:Y:S02]  /*35300*/  R2UR UR11, R5 ;  /* 0x00000000050b72ca */ /* 0x000fe400000e0000 */
[----:B---3--:R-:W-:Y:S02]  /*35310*/  R2UR UR4, R8 ;  /* 0x00000000080472ca */ /* 0x008fe400000e0000 */
[----:B------:R-:W-:-:S13]  /*35320*/  R2UR UR5, R9 ;  /* 0x00000000090572ca */ /* 0x000fda00000e0000 */
[----:B------:R-:W-:Y:S03]  /*35330*/  HGMMA.64x96x16.F32 R24, gdesc[UR4], RZ, !UPT, gsb0 ;  /* 0x01600000041879f0 */ /* 0x000fe6000c0008ff */
[----:B------:R-:W-:Y:S02]  /*35340*/  WARPGROUP.DEPBAR.LE gsb0, 0x0 ;  /* 0x00008000000079c5 */ /* 0x000fe40000010000 */
[----:B------:R0:W-:Y:S04]  /*35350*/  ST.E desc[UR8][R12.64], R191 ;  /* 0x000000bf0c007985 */ /* 0x0001e8000c101908 */
[----:B------:R-:W2:Y:S01]  /*35360*/  LD.E.64 R8, desc[UR10][R6.64] ;  /* 0x0000000a06087980 */ /* 0x000ea2000c101b00 */
[----:B------:R-:W-:Y:S01]  /*35370*/  VIADD R14, R10, 0x2 ;  /* 0x000000020a0e7836 */ /* 0x000fe20000000000 */
[----:B------:R-:W-:Y:S01]  /*35380*/  R2UR UR7, R15 ;  /* 0x000000000f0772ca */ /* 0x000fe200000e0000 */
[----:B------:R-:W-:Y:S01]  /*35390*/  WARPGROUP.ARRIVE ;  /* 0x00000000000079c5 */ /* 0x000fe20000000000 */
[----:B------:R-:W-:-:S02]  /*353a0*/  R2UR UR8, R4 ;  /* 0x00000000040872ca */ /* 0x000fc400000e0000 */
[----:B------:R-:W-:Y:S02]  /*353b0*/  R2UR UR6, R14 ;  /* 0x000000000e0672ca */ /* 0x000fe400000e0000 */
[C---:B------:R-:W-:Y:S02]  /*353c0*/  R2UR UR9, R5.reuse ;  /* 0x00000000050972ca */ /* 0x040fe400000e0000 */
[----:B------:R-:W-:Y:S02]  /*353d0*/  R2UR UR10, R4 ;  /* 0x00000000040a72ca */ /* 0x000fe400000e0000 */
[----:B------:R-:W-:Y:S01]  /*353e0*/  R2UR UR11, R5 ;  /* 0x00000000050b72ca */ /* 0x000fe200000e0000 */
[----:B--2---:R-:W-:Y:S01]  /*353f0*/  VIADD R8, R8, 0x2 ;  /* 0x0000000208087836 */ /* 0x004fe20000000000 */
[----:B------:R-:W-:-:S04]  /*35400*/  R2UR UR5, R9 ;  /* 0x00000000090572ca */ /* 0x000fc800000e0000 */
[----:B------:R-:W-:-:S13]  /*35410*/  R2UR UR4, R8 ;  /* 0x00000000080472ca */ /* 0x000fda00000e0000 */
[----:B------:R-:W-:Y:S03]  /*35420*/  HGMMA.64x96x16.F32 R24, gdesc[UR4], R24, gsb0 ;  /* 0x01600000041879f0 */ /* 0x000fe60008000818 */
        /* <DEDUP_REMOVED lines=19> */
[----:B------:R-:W-:Y:S01]  /*35560*/  WARPGROUP.ARRIVE ;  /* 0x00000000000079c5 */ /* 0x000fe20000000000 */
[----:B------:R-:W-:Y:S01]  /*35570*/  IMAD.MOV.U32 R11, RZ, RZ, R15 ;  /* 0x000000ffff0b7224 */ /* 0x000fe200078e000f */
[----:B------:R-:W-:-:S02]  /*35580*/  R2UR UR8, R4 ;  /* 0x00000000040872ca */ /* 0x000fc400000e0000 */
[----:B------:R-:W-:Y:S02]  /*35590*/  R2UR UR6, R10 ;  /* 0x000000000a0672ca */ /* 0x000fe400000e0000 */
        /* <DEDUP_REMOVED lines=8> */
[----:B------:R-:W2:Y:S01]  /*35620*/  LDL.64 R8, [R164+0x40] ;  /* 0x00004000a4087983 */ /* 0x000ea20000100a00 */
[----:B------:R-:W-:-:S02]  /*35630*/  R2UR UR4, R4 ;  /* 0x00000000040472ca */ /* 0x000fc400000e0000 */
[----:B------:R-:W-:Y:S01]  /*35640*/  R2UR UR5, R5 ;  /* 0x00000000050572ca */ /* 0x000fe200000e0000 */
[----:B------:R-:W3:-:S12]  /*35650*/  LDL.64 R6, [R164] ;  /* 0x00000000a4067983 */ /* 0x000ed80000100a00 */
[----:B--2---:R-:W2:Y:S01]  /*35660*/  LD.E R10, desc[UR4][R8.64+0x1c] ;  /* 0x00001c04080a7980 */ /* 0x004ea2000c101900 */
[C---:B------:R-:W-:Y:S02]  /*35670*/  R2UR UR4, R4.reuse ;  /* 0x00000000040472ca */ /* 0x040fe400000e0000 */
[C---:B------:R-:W-:Y:S02]  /*35680*/  R2UR UR5, R5.reuse ;  /* 0x00000000050572ca */ /* 0x040fe400000e0000 */
[----:B------:R-:W-:Y:S02]  /*35690*/  R2UR UR6, R4 ;  /* 0x00000000040672ca */ /* 0x000fe400000e0000 */
[----:B------:R-:W-:Y:S01]  /*356a0*/  R2UR UR7, R5 ;  /* 0x00000000050772ca */ /* 0x000fe200000e0000 */
[----:B------:R-:W-:Y:S08]  /*356b0*/  BSSY B3, `(.L_x_11162) ;  /* 0x0000007000037945 */ /* 0x000ff00003800000 */
[----:B---3--:R0:W5:Y:S04]  /*356c0*/  LD.E R14, desc[UR4][R6.64] ;  /* 0x00000004060e7980 */ /* 0x008168000c101900 */
[----:B------:R0:W5:Y:S01]  /*356d0*/  LD.E R15, desc[UR6][R6.64+0x4] ;  /* 0x00000406060f7980 */ /* 0x000162000c101900 */
[----:B--2---:R-:W-:-:S04]  /*356e0*/  LOP3.LUT R10, R10, 0x1, RZ, 0xfc, !PT ;  /* 0x000000010a0a7812 */ /* 0x004fc800078efcff */
[----:B------:R-:W-:-:S13]  /*356f0*/  ISETP.NE.AND P1, PT, R10, 0x3, PT ;  /* 0x000000030a00780c */ /* 0x000fda0003f25270 */
[----:B0-----:R-:W-:Y:S05]  /*35700*/  @!P1 BRA `(.L_x_11163) ;  /* 0x0000000000049947 */ /* 0x001fea0003800000 */
[----:B------:R-:W-:Y:S01]  /*35710*/  BPT.TRAP 0x1 ;  /* 0x000000040000795c */ /* 0x000fe20000300000 */
.L_x_11163:
[----:B------:R-:W-:Y:S05]  /*35720*/  BSYNC B3 ;  /* 0x0000000000037941 */ /* 0x000fea0003800000 */
.L_x_11162:
        /* <DEDUP_REMOVED lines=17> */
.L_x_11165:
[----:B------:R-:W-:Y:S05]  /*35840*/  BSYNC B3 ;  /* 0x0000000000037941 */ /* 0x000fea0003800000 */
.L_x_11164:
        /* <DEDUP_REMOVED lines=10> */
.L_x_11167:
[----:B------:R-:W-:Y:S05]  /*358f0*/  BSYNC B3 ;  /* 0x0000000000037941 */ /* 0x000fea0003800000 */
.L_x_11166:
[----:B------:R-:W2:Y:S04]  /*35900*/  LDL.64 R12, [R164] ;  /* 0x00000000a40c7983 */ /* 0x000ea80000100a00 */
[----:B0----5:R-:W3:Y:S04]  /*35910*/  LDL.64 R10, [R164+0x58] ;  /* 0x00005800a40a7983 */ /* 0x021ee80000100a00 */
[----:B------:R-:W4:Y:S04]  /*35920*/  LDL.64 R6, [R164+0x48] ;  /* 0x00004800a4067983 */ /* 0x000f280000100a00 */
[----:B------:R-:W4:Y:S01]  /*35930*/  LDL.64 R8, [R164+0x50] ;  /* 0x00005000a4087983 */ /* 0x000f220000100a00 */
[----:B------:R-:W-:-:S02]  /*35940*/  R2UR UR6, R4 ;  /* 0x00000000040672ca */ /* 0x000fc400000e0000 */
[C---:B------:R-:W-:Y:S01]  /*35950*/  R2UR UR7, R5.reuse ;  /* 0x00000000050772ca */ /* 0x040fe200000e0000 */
[----:B------:R-:W4:Y:S01]  /*35960*/  LDL R21, [R1+0x460] ;  /* 0x0004600001157983 */ /* 0x000f220000100800 */
[----:B------:R-:W-:Y:S02]  /*35970*/  R2UR UR4, R4 ;  /* 0x00000000040472ca */ /* 0x000fe400000e0000 */
[----:B------:R-:W-:-:S09]  /*35980*/  R2UR UR5, R5 ;  /* 0x00000000050572ca */ /* 0x000fd200000e0000 */
[----:B--2---:R-:W2:Y:S04]  /*35990*/  LD.E R17, desc[UR6][R12.64] ;  /* 0x000000060c117980 */ /* 0x004ea8000c101900 */
[----:B---3--:R-:W2:Y:S01]  /*359a0*/  LD.E.64 R12, desc[UR4][R10.64] ;  /* 0x000000040a0c7980 */ /* 0x008ea2000c101b00 */
[----:B------:R-:W-:Y:S05]  /*359b0*/  WARPSYNC.ALL ;  /* 0x0000000000007948 */ /* 0x000fea0003800000 */
[----:B------:R-:W-:-:S02]  /*359c0*/  R2UR UR6, R4 ;  /* 0x00000000040672ca */ /* 0x000fc400000e0000 */
[C---:B------:R-:W-:Y:S02]  /*359d0*/  R2UR UR7, R5.reuse ;  /* 0x00000000050772ca */ /* 0x040fe400000e0000 */
[----:B------:R-:W-:Y:S02]  /*359e0*/  R2UR UR4, R4 ;  /* 0x00000000040472ca */ /* 0x000fe400000e0000 */
[----:B------:R-:W-:-:S09]  /*359f0*/  R2UR UR5, R5 ;  /* 0x00000000050572ca */ /* 0x000fd200000e0000 */
[----:B----4-:R-:W3:Y:S04]  /*35a00*/  LD.E R20, desc[UR6][R6.64] ;  /* 0x0000000606147980 */ /* 0x010ee8000c101900 */
[----:B------:R-:W4:Y:S01]  /*35a10*/  LD.E.64 R14, desc[UR4][R8.64] ;  /* 0x00000004080e7980 */ /* 0x000f22000c101b00 */
[----:B------:R-:W-:Y:S01]  /*35a20*/  WARPGROUP.ARRIVE ;  /* 0x00000000000079c5 */ /* 0x000fe20000000000 */
[C---:B------:R-:W-:Y:S02]  /*35a30*/  R2UR UR8, R4.reuse ;  /* 0x00000000040872ca */ /* 0x040fe400000e0000 */
[----:B------:R-:W-:Y:S02]  /*35a40*/  R2UR UR9, R5 ;  /* 0x00000000050972ca */ /* 0x000fe400000e0000 */
[----:B------:R-:W-:-:S02]  /*35a50*/  R2UR UR10, R4 ;  /* 0x00000000040a72ca */ /* 0x000fc400000e0000 */
[----:B------:R-:W-:Y:S01]  /*35a60*/  R2UR UR11, R5 ;  /* 0x00000000050b72ca */ /* 0x000fe200000e0000 */
[----:B--2---:R-:W-:Y:S02]  /*35a70*/  IMAD R16, R17, 0xc00, R12 ;  /* 0x00000c0011107824 */ /* 0x004fe400078e020c */
[----:B------:R-:W-:-:S03]  /*35a80*/  IMAD.MOV.U32 R17, RZ, RZ, R13 ;  /* 0x000000ffff117224 */ /* 0x000fc600078e000d */
[----:B------:R-:W-:Y:S02]  /*35a90*/  R2UR UR6, R16 ;  /* 0x00000000100672ca */ /* 0x000fe400000e0000 */
[----:B------:R-:W-:Y:S02]  /*35aa0*/  R2UR UR7, R17 ;  /* 0x00000000110772ca */ /* 0x000fe400000e0000 */
[----:B---3--:R-:W-:Y:S02]  /*35ab0*/  ISETP.NE.U32.AND P1, PT, R20, RZ, PT ;  /* 0x000000ff1400720c */ /* 0x008fe40003f25070 */
[----:B----4-:R-:W-:Y:S02]  /*35ac0*/  R2UR UR4, R14 ;  /* 0x000000000e0472ca */ /* 0x010fe400000e0000 */
[----:B------:R-:W-:-:S09]  /*35ad0*/  R2UR UR5, R15 ;  /* 0x000000000f0572ca */ /* 0x000fd200000e0000 */
[----:B------:R-:W-:-:S05]  /*35ae0*/  VOTEU.ANY UP0, P1 ;  /* 0x00000000003f7886 */ /* 0x000fca0000800100 */
[----:B------:R-:W-:Y:S03]  /*35af0*/  HGMMA.64x96x16.F32 R24, gdesc[UR4], R24, UP0, gsb0 ;  /* 0x01600000041879f0 */ /* 0x000fe6000b800818 */
[----:B------:R-:W-:Y:S02]  /*35b00*/  WARPGROUP.DEPBAR.LE gsb0, 0x0 ;  /* 0x00008000000079c5 */ /* 0x000fe40000010000 */
[----:B------:R-:W-:Y:S04]  /*35b10*/  ST.E desc[UR8][R6.64], R191 ;  /* 0x000000bf06007985 */ /* 0x000fe8000c101908 */
[----:B------:R-:W2:Y:S01]  /*35b20*/  LD.E.64 R10, desc[UR10][R8.64] ;  /* 0x0000000a080a7980 */ /* 0x000ea2000c101b00 */
[----:B------:R-:W-:Y:S01]  /*35b30*/  VIADD R12, R16, 0x2 ;  /* 0x00000002100c7836 */ /* 0x000fe20000000000 */
[----:B------:R-:W-:-:S04]  /*35b40*/  R2UR UR7, R13 ;  /* 0x000000000d0772ca */ /* 0x000fc800000e0000 */
[----:B------:R-:W-:Y:S01]  /*35b50*/  R2UR UR6, R12 ;  /* 0x000000000c0672ca */ /* 0x000fe200000e0000 */
[----:B------:R-:W-:Y:S01]  /*35b60*/  WARPGROUP.ARRIVE ;  /* 0x00000000000079c5 */ /* 0x000fe20000000000 */
[C---:B------:R-:W-:Y:S02]  /*35b70*/  R2UR UR8, R4.reuse ;  /* 0x00000000040872ca */ /* 0x040fe400000e0000 */
        /* <DEDUP_REMOVED lines=208> */
[----:B------:R-:W-:-:S06]  /*36880*/  WARPGROUP.ARRIVE ;  /* 0x00000000000079c5 */ /* 0x000fcc0000000000 */
[----:B------:R-:W0:Y:S01]  /*36890*/  S2R R193, SR_TID.X ;  /* 0x0000000000c17919 */ /* 0x000e220000002100 */
[----:B------:R-:W-:Y:S02]  /*368a0*/  R2UR UR8, R4 ;  /* 0x00000000040872ca */ /* 0x000fe400000e0000 */
[----:B------:R-:W-:Y:S02]  /*368b0*/  R2UR UR9, R5 ;  /* 0x00000000050972ca */ /* 0x000fe400000e0000 */
[----:B0-----:R-:W-:Y:S01]  /*368c0*/  LOP3.LUT P2, RZ, R193, 0x7f, RZ, 0xc0, !PT ;  /* 0x0000007fc1ff7812 */ /* 0x001fe2000784c0ff */
[----:B--2---:R-:W-:Y:S01]  /*368d0*/  VIADD R10, R10, 0xc06 ;  /* 0x00000c060a0a7836 */ /* 0x004fe20000000000 */
[----:B------:R-:W-:-:S04]  /*368e0*/  R2UR UR5, R11 ;  /* 0x000000000b0572ca */ /* 0x000fc800000e0000 */
[----:B------:R-:W-:-:S13]  /*368f0*/  R2UR UR4, R10 ;  /* 0x000000000a0472ca */ /* 0x000fda00000e0000 */
[----:B------:R-:W-:Y:S03]  /*36900*/  HGMMA.64x96x16.F32 R24, gdesc[UR4], R24, gsb0 ;  /* 0x01600000041879f0 */ /* 0x000fe60008000818 */
[----:B------:R-:W-:Y:S02]  /*36910*/  WARPGROUP.DEPBAR.LE gsb0, 0x0 ;  /* 0x00008000000079c5 */ /* 0x000fe40000010000 */
[----:B------:R0:W-:Y:S04]  /*36920*/  ST.E desc[UR8][R6.64], R191 ;  /* 0x000000bf06007985 */ /* 0x0001e8000c101908 */
[----:B------:R-:W2:Y:S04]  /*36930*/  @!P2 LDL.64 R8, [R164+0x18] ;  /* 0x00001800a408a983 */ /* 0x000ea80000100a00 */
[----:B------:R-:W3:Y:S01]  /*36940*/  @!P2 LDL.64 R10, [R164] ;  /* 0x00000000a40aa983 */ /* 0x000ee20000100a00 */
[----:B------:R-:W-:-:S02]  /*36950*/  @!P2 R2UR UR4, R4 ;  /* 0x000000000404a2ca */ /* 0x000fc400000e0000 */
[C---:B------:R-:W-:Y:S02]  /*36960*/  @!P2 R2UR UR5, R5.reuse ;  /* 0x000000000505a2ca */ /* 0x040fe400000e0000 */
[----:B------:R-:W-:Y:S02]  /*36970*/  SHF.R.U32.HI R12, RZ, 0x7, R193 ;  /* 0x00000007ff0c7819 */ /* 0x000fe400000116c1 */
[----:B------:R-:W-:Y:S02]  /*36980*/  @!P2 R2UR UR6, R4 ;  /* 0x000000000406a2ca */ /* 0x000fe400000e0000 */
[----:B------:R-:W-:Y:S02]  /*36990*/  @!P2 R2UR UR7, R5 ;  /* 0x000000000507a2ca */ /* 0x000fe400000e0000 */
[----:B------:R-:W-:-:S05]  /*369a0*/  IADD3 R12, -R12, 0xb, RZ ;  /* 0x0000000b0c0c7810 */ /* 0x000fca0007ffe1ff */
[----:B------:R1:W-:Y:S06]  /*369b0*/  BAR.ARV R12, 0x100 ;  /* 0x0004000c0000751d */ /* 0x0003ec0000002000 */
[----:B--2---:R-:W0:Y:S04]  /*369c0*/  @!P2 LD.E.64 R8, desc[UR4][R8.64+0x30] ;  /* 0x000030040808a980 */ /* 0x004e28000c101b00 */
[----:B---3--:R-:W2:Y:S01]  /*369d0*/  @!P2 LD.E R10, desc[UR6][R10.64] ;  /* 0x000000060a0aa980 */ /* 0x008ea2000c101900 */
[----:B------:R-:W-:-:S02]  /*369e0*/  R2UR UR4, R4 ;  /* 0x00000000040472ca */ /* 0x000fc400000e0000 */
[----:B------:R-:W-:Y:S02]  /*369f0*/  R2UR UR5, R5 ;  /* 0x00000000050572ca */ /* 0x000fe400000e0000 */
[----:B0-----:R-:W-:-:S05]  /*36a00*/  @!P2 MOV R7, R8 ;  /* 0x000000080007a202 */ /* 0x001fca0000000f00 */
[----:B--2---:R-:W-:-:S05]  /*36a10*/  @!P2 IMAD R6, R10, 0x8, R7 ;  /* 0x000000080a06a824 */ /* 0x004fca00078e0207 */
[----:B------:R-:W-:-:S04]  /*36a20*/  @!P2 PRMT R6, RZ, 0x654, R6 ;  /* 0x00000654ff06a816 */ /* 0x000fc80000000006 */
[----:B------:R0:W-:Y:S02]  /*36a30*/  @!P2 SYNCS.ARRIVE.TRANS64.RED.A1T0 RZ, [R6+URZ], RZ ;  /* 0x000000ff06ffa9a7 */ /* 0x0001e4000810043f */
[----:B0-----:R-:W2:Y:S01]  /*36a40*/  LD.E R6, desc[UR4][R2.64+0x24] ;  /* 0x0000240402067980 */ /* 0x001ea2000c101900 */
[----:B------:R-:W-:Y:S02]  /*36a50*/  R2UR UR4, R4 ;  /* 0x00000000040472ca */ /* 0x000fe400000e0000 */
[----:B------:R-:W-:-:S13]  /*36a60*/  R2UR UR5, R5 ;  /* 0x00000000050572ca */ /* 0x000fda00000e0000 */
[----:B------:R-:W3:Y:S01]  /*36a70*/  LD.E R13, desc[UR4][R2.64] ;  /* 0x00000004020d7980 */ /* 0x000ee2000c101900 */
[C---:B------:R-:W-:Y:S02]  /*36a80*/  R2UR UR4, R4.reuse ;  /* 0x00000000040472ca */ /* 0x040fe400000e0000 */
[C---:B------:R-:W-:Y:S01]  /*36a90*/  R2UR UR5, R5.reuse ;  /* 0x00000000050572ca */ /* 0x040fe200000e0000 */
[----:B------:R-:W-:Y:S01]  /*36aa0*/  IMAD.MOV.U32 R7, RZ, RZ, R22 ;  /* 0x000000ffff077224 */ /* 0x000fe200078e0016 */
[C---:B------:R-:W-:Y:S02]  /*36ab0*/  R2UR UR14, R4.reuse ;  /* 0x00000000040e72ca */ /* 0x040fe400000e0000 */
[C---:B------:R-:W-:Y:S02]  /*36ac0*/  R2UR UR15, R5.reuse ;  /* 0x00000000050f72ca */ /* 0x040fe400000e0000 */
[----:B------:R-:W-:Y:S02]  /*36ad0*/  R2UR UR10, R4 ;  /* 0x00000000040a72ca */ /* 0x000fe400000e0000 */
[----:B------:R-:W-:-:S02]  /*36ae0*/  R2UR UR11, R5 ;  /* 0x00000000050b72ca */ /* 0x000fc400000e0000 */
[C---:B------:R-:W-:Y:S02]  /*36af0*/  R2UR UR8, R4.reuse ;  /* 0x00000000040872ca */ /* 0x040fe400000e0000 */
[----:B------:R-:W-:Y:S02]  /*36b00*/  R2UR UR9, R5 ;  /* 0x00000000050972ca */ /* 0x000fe400000e0000 */
[----:B------:R-:W-:-:S03]  /*36b10*/  R2UR UR12, R4 ;  /* 0x00000000040c72ca */ /* 0x000fc600000e0000 */
[----:B------:R-:W4:Y:S01]  /*36b20*/  LD.E R76, desc[UR14][R2.64+0x18] ;  /* 0x0000180e024c7980 */ /* 0x000f22000c101900 */
[----:B------:R-:W-:-:S03]  /*36b30*/  R2UR UR13, R5 ;  /* 0x00000000050d72ca */ /* 0x000fc600000e0000 */
[----:B------:R-:W4:Y:S04]  /*36b40*/  LD.E R73, desc[UR10][R2.64+0xc] ;  /* 0x00000c0a02497980 */ /* 0x000f28000c101900 */
[----:B------:R-:W4:Y:S06]  /*36b50*/  LD.E R74, desc[UR8][R2.64+0x10] ;  /* 0x00001008024a7980 */ /* 0x000f2c000c101900 */
[----:B------:R-:W4:Y:S01]  /*36b60*/  LD.E R75, desc[UR12][R2.64+0x14] ;  /* 0x0000140c024b7980 */ /* 0x000f22000c101900 */
[----:B--2---:R-:W-:Y:S01]  /*36b70*/  ISETP.NE.AND P1, PT, R6, 0x1, PT ;  /* 0x000000010600780c */ /* 0x004fe20003f25270 */
[----:B------:R-:W-:-:S05]  /*36b80*/  IMAD.MOV.U32 R6, RZ, RZ, R21 ;  /* 0x000000ffff067224 */ /* 0x000fca00078e0015 */
[----:B------:R3:W2:Y:S07]  /*36b90*/  LD.E R14, desc[UR4][R6.64] ;  /* 0x00000004060e7980 */ /* 0x0006ae000c101900 */
[C---:B------:R-:W-:Y:S02]  /*36ba0*/  @P1 R2UR UR4, R4.reuse ;  /* 0x00000000040412ca */ /* 0x040fe400000e0000 */
[----:B------:R-:W-:Y:S02]  /*36bb0*/  @P1 R2UR UR5, R5 ;  /* 0x00000000050512ca */ /* 0x000fe400000e0000 */
[----:B------:R-:W-:-:S02]  /*36bc0*/  @P1 R2UR UR6, R4 ;  /* 0x00000000040612ca */ /* 0x000fc400000e0000 */
[----:B------:R-:W-:-:S09]  /*36bd0*/  @P1 R2UR UR7, R5 ;  /* 0x00000000050712ca */ /* 0x000fd200000e0000 */
[----:B------:R-:W2:Y:S04]  /*36be0*/  @P1 LD.E R20, desc[UR4][R2.64+0x28] ;  /* 0x0000280402141980 */ /* 0x000ea8000c101900 */
[----:B------:R-:W2:Y:S01]  /*36bf0*/  @P1 LD.E R17, desc[UR6][R2.64+0x2c] ;  /* 0x00002c0602111980 */ /* 0x000ea2000c101900 */
[C---:B------:R-:W-:Y:S02]  /*36c00*/  R2UR UR4, R4.reuse ;  /* 0x00000000040472ca */ /* 0x040fe400000e0000 */
[C---:B------:R-:W-:Y:S02]  /*36c10*/  R2UR UR5, R5.reuse ;  /* 0x00000000050572ca */ /* 0x040fe400000e0000 */
[----:B------:R-:W-:Y:S02]  /*36c20*/  R2UR UR6, R4 ;  /* 0x00000000040672ca */ /* 0x000fe400000e0000 */
[----:B------:R-:W-:-:S09]  /*36c30*/  R2UR UR7, R5 ;  /* 0x00000000050772ca */ /* 0x000fd200000e0000 */
[----:B------:R-:W2:Y:S04]  /*36c40*/  LD.E R21, desc[UR4][R2.64+0x8] ;  /* 0x0000080402157980 */ /* 0x000ea8000c101900 */
[----:B------:R-:W2:Y:S01]  /*36c50*/  LD.E R72, desc[UR6][R2.64+0x4] ;  /* 0x0000040602487980 */ /* 0x000ea2000c101900 */
[----:B---3--:R-:W-:-:S04]  /*36c60*/  SHF.R.S32.HI R6, RZ, 0x1f, R13 ;  /* 0x0000001fff067819 */ /* 0x008fc8000001140d */
[----:B------:R-:W-:-:S04]  /*36c70*/  LEA.HI R7, R6, R13, RZ, 0x7 ;  /* 0x0000000d06077211 */ /* 0x000fc800078f38ff */
[----:B------:R-:W-:-:S05]  /*36c80*/  LOP3.LUT R8, R7, 0xffffff80, RZ, 0xc0, !PT ;  /* 0xffffff8007087812 */ /* 0x000fca00078ec0ff */
[----:B------:R-:W-:-:S05]  /*36c90*/  IMAD.IADD R8, R13, 0x1, -R8 ;  /* 0x000000010d087824 */ /* 0x000fca00078e0a08 */
[----:B------:R-:W-:Y:S02]  /*36ca0*/  SHF.R.S32.HI R9, RZ, 0x1f, R8 ;  /* 0x0000001fff097819 */ /* 0x000fe40000011408 */
[----:B------:R-:W-:Y:S02]  /*36cb0*/  LEA.HI R15, R6, R13, RZ, 0x2 ;  /* 0x0000000d060f7211 */ /* 0x000fe400078f10ff */
[CC--:B------:R-:W-:Y:S02]  /*36cc0*/  LEA.HI R10, R9.reuse, R8.reuse, RZ, 0x2 ;  /* 0x00000008090a7211 */ /* 0x0c0fe400078f10ff */
[----:B------:R-:W-:Y:S02]  /*36cd0*/  LEA.HI R9, R9, R8, RZ, 0x5 ;  /* 0x0000000809097211 */ /* 0x000fe400078f28ff */
[--C-:B------:R-:W-:Y:S02]  /*36ce0*/  SHF.R.S32.HI R11, RZ, 0x2, R10.reuse ;  /* 0x00000002ff0b7819 */ /* 0x100fe4000001140a */
[----:B-1----:R-:W-:-:S02]  /*36cf0*/  SHF.R.S32.HI R12, RZ, 0x1f, R10 ;  /* 0x0000001fff0c7819 */ /* 0x002fc4000001140a */
[----:B------:R-:W-:Y:S02]  /*36d00*/  LOP3.LUT R16, R15, 0xfffffffc, RZ, 0xc0, !PT ;  /* 0xfffffffc0f107812 */ /* 0x000fe400078ec0ff */
[----:B------:R-:W-:Y:S02]  /*36d10*/  SHF.R.S32.HI R6, RZ, 0x7, R7 ;  /* 0x00000007ff067819 */ /* 0x000fe40000011407 */
[----:B------:R-:W-:Y:S01]  /*36d20*/  LEA.HI R12, R12, R11, RZ, 0x3 ;  /* 0x0000000b0c0c7211 */ /* 0x000fe200078f18ff */
[----:B------:R-:W-:Y:S01]  /*36d30*/  IMAD.IADD R16, R13, 0x1, -R16 ;  /* 0x000000010d107824 */ /* 0x000fe200078e0a10 */
[----:B------:R-:W-:Y:S02]  /*36d40*/  SHF.R.S32.HI R9, RZ, 0x5, R9 ;  /* 0x00000005ff097819 */ /* 0x000fe40000011409 */
[----:B------:R-:W-:Y:S02]  /*36d50*/  LEA.HI R7, R7, R6, RZ, 0x1 ;  /* 0x0000000607077211 */ /* 0x000fe400078f08ff */
[----:B------:R-:W-:-:S02]  /*36d60*/  LOP3.LUT R12, R12, 0xfffffff8, RZ, 0xc0, !PT ;  /* 0xfffffff80c0c7812 */ /* 0x000fc400078ec0ff */
[----:B------:R-:W-:-:S03]  /*36d70*/  LOP3.LUT R7, R7, 0x3fffffe, RZ, 0xc0, !PT ;  /* 0x03fffffe07077812 */ /* 0x000fc600078ec0ff */
[----:B------:R-:W-:Y:S02]  /*36d80*/  IMAD.IADD R12, R11, 0x1, -R12 ;  /* 0x000000010b0c7824 */ /* 0x000fe400078e0a0c */
[----:B------:R-:W-:Y:S01]  /*36d90*/  IMAD.IADD R7, R6, 0x1, -R7 ;  /* 0x0000000106077824 */ /* 0x000fe200078e0a07 */
[----:B----4-:R-:W-:Y:S01]  /*36da0*/  ISETP.GE.AND P2, PT, R76, 0x1, PT ;  /* 0x000000014c00780c */ /* 0x010fe20003f46270 */
[----:B------:R-:W-:Y:S01]  /*36db0*/  BSSY B3, `(.L_x_11169) ;  /* 0x000003a000037945 */ /* 0x000fe20003800000 */
[----:B------:R-:W-:Y:S02]  /*36dc0*/  IMAD R75, R0, -0x60, R75 ;  /* 0xffffffa0004b7824 */ /* 0x000fe400078e024b */
[----:B--2---:R-:W-:Y:S01]  /*36dd0*/  IMAD R13, R14, 0x8, R9 ;  /* 0x000000080e0d7824 */ /* 0x004fe200078e0209 */
[----:B------:R-:W-:-:S03]  /*36de0*/  LEA.HI R9, R16, R16, RZ, 0x1 ;  /* 0x0000001010097211 */ /* 0x000fc600078f08ff */
[----:B------:R-:W-:Y:S01]  /*36df0*/  IMAD.U32 R12, R13, 0x10, R12 ;  /* 0x000000100d0c7824 */ /* 0x000fe200078e000c */
[----:B------:R-:W-:-:S03]  /*36e00*/  LOP3.LUT R9, R9, 0x1ffffffe, RZ, 0xc0, !PT ;  /* 0x1ffffffe09097812 */ /* 0x000fc600078ec0ff */
[----:B------:R-:W-:Y:S02]  /*36e10*/  IMAD R12, R7, 0x40, R12 ;  /* 0x00000040070c7824 */ /* 0x000fe400078e020c */
[----:B------:R-:W-:-:S04]  /*36e20*/  IMAD.IADD R9, R16, 0x1, -R9 ;  /* 0x0000000110097824 */ /* 0x000fc800078e0a09 */
[----:B------:R-:W-:-:S04]  /*36e30*/  IMAD R9, R9, 0x8, R12 ;  /* 0x0000000809097824 */ /* 0x000fc800078e020c */
[----:B------:R-:W-:-:S05]  /*36e40*/  @P1 IMAD.HI.U32 R20, R9, R20, RZ ;  /* 0x0000001409141227 */ /* 0x000fca00078e00ff */
[----:B------:R-:W-:Y:S01]  /*36e50*/  @P1 SHF.R.U32.HI R9, RZ, R17, R20 ;  /* 0x00000011ff091219 */ /* 0x000fe20000011614 */
[----:B------:R-:W-:Y:S01]  /*36e60*/  IMAD.MOV.U32 R13, RZ, RZ, -0x60 ;  /* 0xffffffa0ff0d7424 */ /* 0x000fe200078e00ff */
[----:B------:R-:W-:-:S03]  /*36e70*/  LOP3.LUT R7, R10, 0x7ffffffc, RZ, 0xc0, !PT ;  /* 0x7ffffffc0a077812 */ /* 0x000fc600078ec0ff */
[----:B------:R-:W0:Y:S01]  /*36e80*/  SHFL.IDX PT, R11, R9, RZ, 0x1c1f ;  /* 0x001c1fff090b7589 */ /* 0x000e2200000e0000 */
[----:B------:R-:W-:Y:S02]  /*36e90*/  IMAD R6, R0, R13, 0x1 ;  /* 0x0000000100067424 */ /* 0x000fe400078e020d */
[----:B------:R-:W-:-:S04]  /*36ea0*/  IMAD.IADD R7, R8, 0x1, -R7 ;  /* 0x0000000108077824 */ /* 0x000fc800078e0a07 */
[----:B------:R-:W-:Y:S01]  /*36eb0*/  IMAD R6, R7, -0x2, R6 ;  /* 0xfffffffe07067824 */ /* 0x000fe200078e0206 */
[----:B------:R-:W-:-:S04]  /*36ec0*/  LOP3.LUT R8, RZ, R73, RZ, 0x33, !PT ;  /* 0x00000049ff087212 */ /* 0x000fc800078e33ff */
[----:B------:R-:W-:Y:S01]  /*36ed0*/  IADD3 R7, -R72, R6, R21 ;  /* 0x0000000648077210 */ /* 0x000fe20007ffe115 */
[----:B------:R-:W-:-:S04]  /*36ee0*/  VIADD R12, R6, 0xffffffff ;  /* 0xffffffff060c7836 */ /* 0x000fc80000000000 */
[C---:B------:R-:W-:Y:S02]  /*36ef0*/  IMAD.IADD R74, R7.reuse, 0x1, R74 ;  /* 0x00000001074a7824 */ /* 0x040fe400078e024a */
[----:B------:R-:W-:Y:S02]  /*36f00*/  IMAD.IADD R10, R7, 0x1, R8 ;  /* 0x00000001070a7824 */ /* 0x000fe400078e0208 */
[--C-:B0-----:R-:W-:Y:S02]  /*36f10*/  IMAD.IADD R7, R74, 0x1, R11.reuse ;  /* 0x000000014a077824 */ /* 0x101fe400078e020b */
[----:B------:R-:W-:Y:S01]  /*36f20*/  IMAD.IADD R6, R10, 0x1, R11 ;  /* 0x000000010a067824 */ /* 0x000fe200078e020b */
[----:B------:R-:W-:Y:S06]  /*36f30*/  @!P2 BRA `(.L_x_11170) ;  /* 0x000000000084a947 */ /* 0x000fec0003800000 */
[----:B------:R-:W-:Y:S01]  /*36f40*/  IADD3 R11, -R72, R21, R11 ;  /* 0x00000015480b7210 */ /* 0x000fe20007ffe10b */
[----:B------:R-:W-:Y:S03]  /*36f50*/  BSSY B4, `(.L_x_11171) ;  /* 0x000001c000047945 */ /* 0x000fe60003800000 */
[----:B------:R-:W-:-:S13]  /*36f60*/  ISETP.GT.AND P1, PT, R11, -0x1, PT ;  /* 0xffffffff0b00780c */ /* 0x000fda0003f24270 */
[----:B------:R-:W-:Y:S05]  /*36f70*/  @P1 BRA `(.L_x_11172) ;  /* 0x00000000003c1947 */ /* 0x000fea0003800000 */
[----:B------:R-:W-:Y:S01]  /*36f80*/  ISETP.NE.AND P1, PT, R76, 0x1, PT ;  /* 0x000000014c00780c */ /* 0x000fe20003f25270 */
[----:B------:R-:W-:Y:S01]  /*36f90*/  BSSY B5, `(.L_x_11173) ;  /* 0x000000b000057945 */ /* 0x000fe20003800000 */
[----:B------:R-:W-:-:S11]  /*36fa0*/  LOP3.LUT R11, RZ, R11, RZ, 0x33, !PT ;  /* 0x0000000bff0b7212 */ /* 0x000fd600078e33ff */
[----:B------:R-:W-:Y:S05]  /*36fb0*/  @!P1 BRA `(.L_x_11174) ;  /* 0x0000000000209947 */ /* 0x000fea0003800000 */
[C---:B------:R-:W-:Y:S02]  /*36fc0*/  R2UR UR4, R4.reuse ;  /* 0x00000000040472ca */ /* 0x040fe400000e0000 */
[C---:B------:R-:W-:Y:S02]  /*36fd0*/  R2UR UR5, R5.reuse ;  /* 0x00000000050572ca */ /* 0x040fe400000e0000 */
[----:B------:R-:W-:Y:S02]  /*36fe0*/  R2UR UR6, R4 ;  /* 0x00000000040672ca */ /* 0x000fe400000e0000 */
[----:B------:R-:W-:-:S09]  /*36ff0*/  R2UR UR7, R5 ;  /* 0x00000000050772ca */ /* 0x000fd200000e0000 */
[----:B------:R-:W2:Y:S04]  /*37000*/  LD.E R8, desc[UR4][R2.64+0x1c] ;  /* 0x00001c0402087980 */ /* 0x000ea8000c101900 */
[----:B------:R-:W3:Y:S01]  /*37010*/  LD.E R13, desc[UR6][R2.64+0x20] ;  /* 0x00002006020d7980 */ /* 0x000ee2000c101900 */
[----:B--2---:R-:W-:-:S05]  /*37020*/  IMAD.HI.U32 R8, R11, R8, RZ ;  /* 0x000000080b087227 */ /* 0x004fca00078e00ff */
[----:B---3--:R-:W-:-:S07]  /*37030*/  SHF.R.U32.HI R11, RZ, R13, R8 ;  /* 0x0000000dff0b7219 */ /* 0x008fce0000011608 */
.L_x_11174:
[----:B------:R-:W-:Y:S05]  /*37040*/  BSYNC B5 ;  /* 0x0000000000057941 */ /* 0x000fea0003800000 */
.L_x_11173:
[----:B------:R-:W-:Y:S01]  /*37050*/  LOP3.LUT R11, RZ, R11, RZ, 0x33, !PT ;  /* 0x0000000bff0b7212 */ /* 0x000fe200078e33ff */
[----:B------:R-:W-:Y:S06]  /*37060*/  BRA `(.L_x_11175) ;  /* 0x0000000000287947 */ /* 0x000fec0003800000 */
.L_x_11172:
[----:B------:R-:W-:-:S13]  /*37070*/  ISETP.NE.AND P1, PT, R76, 0x1, PT ;  /* 0x000000014c00780c */ /* 0x000fda0003f25270 */
        /* <DEDUP_REMOVED lines=9> */
.L_x_11175:
[----:B------:R-:W-:Y:S05]  /*37110*/  BSYNC B4 ;  /* 0x0000000000047941 */ /* 0x000fea0003800000 */
.L_x_11171:
[----:B------:R-:W-:-:S05]  /*37120*/  IMAD R11, R76, R11, R12 ;  /* 0x0000000b4c0b7224 */ /* 0x000fca00078e020c */
[----:B------:R-:W-:Y:S02]  /*37130*/  VIMNMX R6, R6, R11, !PT ;  /* 0x0000000b06067248 */ /* 0x000fe40007fe0100 */
[----:B------:R-:W-:-:S07]  /*37140*/  VIADDMNMX R7, R11, R76, R7, PT ;  /* 0x0000004c0b077246 */ /* 0x000fce0003800107 */
.L_x_11170:
[----:B------:R-:W-:Y:S05]  /*37150*/  BSYNC B3 ;  /* 0x0000000000037941 */ /* 0x000fea0003800000 */
.L_x_11169:
[C---:B------:R-:W-:Y:S01]  /*37160*/  ISETP.GE.AND P2, PT, R75.reuse, 0x9, PT ;  /* 0x000000094b00780c */ /* 0x040fe20003f46270 */
[----:B------:R-:W0:Y:S01]  /*37170*/  SHFL.IDX PT, R9, R9, 0x1, 0x1c1f ;  /* 0x003c1f0009097f89 */ /* 0x000e2200000e0000 */
[----:B------:R-:W-:Y:S01]  /*37180*/  ISETP.GE.AND P1, PT, R75, 0x2, PT ;  /* 0x000000024b00780c */ /* 0x000fe20003f26270 */
[----:B------:R-:W-:Y:S01]  /*37190*/  BSSY B3, `(.L_x_11176) ;  /* 0x0000097000037945 */ /* 0x000fe20003800000 */
[C---:B------:R-:W-:Y:S02]  /*371a0*/  ISETP.GT.AND P3, PT, R6.reuse, 0x8, !P2 ;  /* 0x000000080600780c */ /* 0x040fe40005764270 */
[----:B------:R-:W-:Y:S02]  /*371b0*/  ISETP.GT.AND P4, PT, R6, 0x1, !P1 ;  /* 0x000000010600780c */ /* 0x000fe40004f84270 */
[----:B------:R-:W-:Y:S02]  /*371c0*/  ISETP.LT.OR P3, PT, R7, 0x9, P3 ;  /* 0x000000090700780c */ /* 0x000fe40001f61670 */
[----:B------:R-:W-:-:S02]  /*371d0*/  ISETP.GE.AND P5, PT, R75, 0xa, PT ;  /* 0x0000000a4b00780c */ /* 0x000fc40003fa6270 */
[----:B------:R-:W-:Y:S02]  /*371e0*/  FSEL R28, R28, -INF , !P3 ;  /* 0xff8000001c1c7808 */ /* 0x000fe40005800000 */
[----:B------:R-:W-:Y:S02]  /*371f0*/  ISETP.LT.OR P4, PT, R7, 0x2, P4 ;  /* 0x000000020700780c */ /* 0x000fe40002781670 */
[----:B------:R-:W-:Y:S02]  /*37200*/  ISETP.GT.AND P3, PT, R6, 0x9, !P5 ;  /* 0x000000090600780c */ /* 0x000fe40006f64270 */
[----:B------:R-:W-:Y:S02]  /*37210*/  FSEL R25, R25, -INF , !P4 ;  /* 0xff80000019197808 */ /* 0x000fe40006000000 */
[----:B------:R-:W-:Y:S02]  /*37220*/  ISETP.LT.OR P3, PT, R7, 0xa, P3 ;  /* 0x0000000a0700780c */ /* 0x000fe40001f61670 */
[----:B------:R-:W-:-:S02]  /*37230*/  ISETP.GE.AND P4, PT, R75, 0x11, PT ;  /* 0x000000114b00780c */ /* 0x000fc40003f86270 */
[----:B------:R-:W-:Y:S01]  /*37240*/  FSEL R29, R29, -INF , !P3 ;  /* 0xff8000001d1d7808 */ /* 0x000fe20005800000 */
[--C-:B0-----:R-:W-:Y:S01]  /*37250*/  IMAD.IADD R11, R74, 0x1, R9.reuse ;  /* 0x000000014a0b7824 */ /* 0x101fe200078e0209 */
[----:B------:R-:W-:Y:S01]  /*37260*/  ISETP.GT.AND P3, PT, R6, 0x10, !P4 ;  /* 0x000000100600780c */ /* 0x000fe20006764270 */
[----:B------:R-:W-:Y:S01]  /*37270*/  IMAD.IADD R8, R10, 0x1, R9 ;  /* 0x000000010a087824 */ /* 0x000fe200078e0209 */
        /* <DEDUP_REMOVED lines=119> */
.L_x_11181:
[----:B------:R-:W-:Y:S05]  /*379f0*/  BSYNC B5 ;  /* 0x0000000000057941 */ /* 0x000fea0003800000 */
.L_x_11180:
[----:B------:R-:W-:Y:S01]  /*37a00*/  LOP3.LUT R21, RZ, R21, RZ, 0x33, !PT ;  /* 0x00000015ff157212 */ /* 0x000fe200078e33ff */
[----:B------:R-:W-:Y:S06]  /*37a10*/  BRA `(.L_x_11182) ;  /* 0x0000000000287947 */ /* 0x000fec0003800000 */
.L_x_11179:
        /* <DEDUP_REMOVED lines=10> */
.L_x_11182:
[----:B------:R-:W-:Y:S05]  /*37ac0*/  BSYNC B4 ;  /* 0x0000000000047941 */ /* 0x000fea0003800000 */
.L_x_11178:
[----:B------:R-:W-:-:S05]  /*37ad0*/  IMAD R21, R76, R21, R12 ;  /* 0x000000154c157224 */ /* 0x000fca00078e020c */
[----:B------:R-:W-:Y:S02]  /*37ae0*/  VIADDMNMX R11, R21, R76, R11, PT ;  /* 0x0000004c150b7246 */ /* 0x000fe4000380010b */
[----:B------:R-:W-:-:S07]  /*37af0*/  VIMNMX R8, R8, R21, !PT ;  /* 0x0000001508087248 */ /* 0x000fce0007fe0100 */
.L_x_11177:
[----:B------:R-:W-:Y:S05]  /*37b00*/  BSYNC B3 ;  /* 0x0000000000037941 */ /* 0x000fea0003800000 */
.L_x_11176:
[----:B------:R-:W2:Y:S01]  /*37b10*/  LDL.64 R6, [R164+0x70] ;  /* 0x00007000a4067983 */ /* 0x000ea20000100a00 */
[----:B------:R-:W-:Y:S02]  /*37b20*/  R2UR UR4, R4 ;  /* 0x00000000040472ca */ /* 0x000fe400000e0000 */
[----:B------:R-:W-:Y:S02]  /*37b30*/  R2UR UR5, R5 ;  /* 0x00000000050572ca */ /* 0x000fe400000e0000 */
[C---:B------:R-:W-:Y:S02]  /*37b40*/  ISETP.GT.AND P1, PT, R8.reuse, 0x1, !P1 ;  /* 0x000000010800780c */ /* 0x040fe40004f24270 */
[----:B------:R-:W-:Y:S02]  /*37b50*/  ISETP.GT.AND P2, PT, R8, 0x8, !P2 ;  /* 0x000000080800780c */ /* 0x000fe40005744270 */
[C---:B------:R-:W-:Y:S02]  /*37b60*/  ISETP.LT.OR P1, PT, R11.reuse, 0x2, P1 ;  /* 0x000000020b00780c */ /* 0x040fe40000f21670 */
[----:B------:R-:W-:-:S02]  /*37b70*/  ISETP.LT.OR P2, PT, R11, 0x9, P2 ;  /* 0x000000090b00780c */ /* 0x000fc40001741670 */
[----:B------:R-:W-:Y:S02]  /*37b80*/  FSEL R27, R27, -INF , !P1 ;  /* 0xff8000001b1b7808 */ /* 0x000fe40004800000 */
[----:B------:R-:W-:Y:S02]  /*37b90*/  ISETP.NE.AND P1, PT, R14, RZ, PT ;  /* 0x000000ff0e00720c */ /* 0x000fe40003f25270 */
[----:B------:R-:W-:Y:S02]  /*37ba0*/  FSEL R30, R30, -INF , !P2 ;  /* 0xff8000001e1e7808 */ /* 0x000fe40005000000 */
[----:B------:R-:W-:Y:S02]  /*37bb0*/  ISETP.GT.AND P1, PT, R8, 0x9, !P1 ;  /* 0x000000090800780c */ /* 0x000fe40004f24270 */
[----:B------:R-:W-:Y:S02]  /*37bc0*/  ISETP.NE.AND P2, PT, R20, RZ, PT ;  /* 0x000000ff1400720c */ /* 0x000fe40003f45270 */
[----:B------:R-:W-:-:S02]  /*37bd0*/  ISETP.LT.OR P1, PT, R11, 0xa, P1 ;  /* 0x0000000a0b00780c */ /* 0x000fc40000f21670 */
[----:B------:R-:W-:Y:S02]  /*37be0*/  ISETP.NE.AND P6, PT, R73, RZ, PT ;  /* 0x000000ff4900720c */ /* 0x000fe40003fc5270 */
        /* <DEDUP_REMOVED lines=62> */
[----:B------:R-:W-:Y:S02]  /*37fd0*/  ISETP.NE.AND P6, PT, R24, RZ, PT ;  /* 0x000000ff1800720c */ /* 0x000fe40003fc5270 */
[----:B------:R-:W-:-:S04]  /*37fe0*/  ISETP.LT.OR P1, PT, R11, 0x1, P1 ;  /* 0x000000010b00780c */ /* 0x000fc80000f21670 */
[----:B------:R-:W-:Y:S01]  /*37ff0*/  FSEL R26, R26, -INF , !P1 ;  /* 0xff8000001a1a7808 */ /* 0x000fe20004800000 */
[----:B--2---:R-:W2:Y:S01]  /*38000*/  LD.E.64 R2, desc[UR4][R6.64] ;  /* 0x0000000406027980 */ /* 0x004ea2000c101b00 */
[C---:B------:R-:W-:Y:S02]  /*38010*/  ISETP.GT.AND P1, PT, R8.reuse, 0x49, !P2 ;  /* 0x000000490800780c */ /* 0x040fe40005724270 */
[C---:B------:R-:W-:Y:S01]  /*38020*/  ISETP.GT.AND P3, PT, R8.reuse, 0x50, !P3 ;  /* 0x000000500800780c */ /* 0x040fe20005f64270 */
[----:B------:R-:W3:Y:S01]  /*38030*/  LD.E R15, desc[UR4][R6.64+0x10] ;  /* 0x00001004060f7980 */ /* 0x000ee2000c101900 */
[C---:B------:R-:W-:Y:S02]  /*38040*/  ISETP.GT.AND P4, PT, R8.reuse, 0x51, !P4 ;  /* 0x000000510800780c */ /* 0x040fe40006784270 */
[C---:B------:R-:W-:Y:S02]  /*38050*/  ISETP.GT.AND P5, PT, R8.reuse, 0x58, !P5 ;  /* 0x000000580800780c */ /* 0x040fe40006fa4270 */
[----:B------:R-:W-:-:S02]  /*38060*/  ISETP.GT.AND P2, PT, R8, 0x59, !P6 ;  /* 0x000000590800780c */ /* 0x000fc40007744270 */
[C---:B------:R-:W-:Y:S02]  /*38070*/  ISETP.LT.OR P1, PT, R11.reuse, 0x4a, P1 ;  /* 0x0000004a0b00780c */ /* 0x040fe40000f21670 */
[----:B------:R-:W-:Y:S02]  /*38080*/  ISETP.LT.OR P3, PT, R11, 0x51, P3 ;  /* 0x000000510b00780c */ /* 0x000fe40001f61670 */
[----:B------:R-:W-:Y:S02]  /*38090*/  FSEL R63, R63, -INF , !P1 ;  /* 0xff8000003f3f7808 */ /* 0x000fe40004800000 */
[C---:B------:R-:W-:Y:S02]  /*380a0*/  ISETP.LT.OR P4, PT, R11.reuse, 0x52, P4 ;  /* 0x000000520b00780c */ /* 0x040fe40002781670 */
[----:B------:R-:W-:Y:S02]  /*380b0*/  FSEL R66, R66, -INF , !P3 ;  /* 0xff80000042427808 */ /* 0x000fe40005800000 */
[----:B------:R-:W-:-:S02]  /*380c0*/  ISETP.LT.OR P5, PT, R11, 0x59, P5 ;  /* 0x000000590b00780c */ /* 0x000fc40002fa1670 */
[----:B------:R-:W-:Y:S02]  /*380d0*/  FSEL R67, R67, -INF , !P4 ;  /* 0xff80000043437808 */ /* 0x000fe40006000000 */
[----:B------:R-:W-:Y:S02]  /*380e0*/  ISETP.LT.OR P2, PT, R11, 0x5a, P2 ;  /* 0x0000005a0b00780c */ /* 0x000fe40001741670 */
[----:B------:R-:W-:Y:S02]  /*380f0*/  FSEL R70, R70, -INF , !P5 ;  /* 0xff80000046467808 */ /* 0x000fe40006800000 */
[----:B------:R-:W-:Y:S02]  /*38100*/  R2UR UR6, R4 ;  /* 0x00000000040672ca */ /* 0x000fe400000e0000 */
[----:B------:R-:W-:Y:S02]  /*38110*/  R2UR UR7, R5 ;  /* 0x00000000050772ca */ /* 0x000fe400000e0000 */
[----:B------:R-:W-:-:S11]  /*38120*/  FSEL R71, R71, -INF , !P2 ;  /* 0xff80000047477808 */ /* 0x000fd60005000000 */
[----:B------:R-:W4:Y:S01]  /*38130*/  LD.E R14, desc[UR6][R6.64+0x14] ;  /* 0x00001406060e7980 */ /* 0x000f22000c101900 */
[----:B--2---:R-:W-:Y:S02]  /*38140*/  FMNMX.FTZ R10, R156, R2, !PT ;  /* 0x000000029c0a7209 */ /* 0x004fe40007810000 */
        /* <DEDUP_REMOVED lines=46> */
[----:B------:R-:W-:-:S03]  /*38430*/  FMNMX.FTZ R9, R71, R10, !PT ;  /* 0x0000000a47097209 */ /* 0x000fc60007810000 */
[----:B------:R-:W0:Y:S04]  /*38440*/  SHFL.BFLY PT, R11, R8, 0x2, 0x1f ;  /* 0x0c401f00080b7f89 */ /* 0x000e2800000e0000 */
[----:B------:R-:W-:Y:S04]  /*38450*/  ST.E.64 desc[UR4][R6.64], R8 ;  /* 0x0000000806007985 */ /* 0x000fe8000c101b04 */
[----:B------:R-:W2:Y:S01]  /*38460*/  LD.E R17, desc[UR6][R6.64+0x4] ;  /* 0x0000040606117980 */ /* 0x000ea2000c101900 */
[----:B0-----:R-:W-:-:S05]  /*38470*/  FMNMX.FTZ R11, R8, R11, !PT ;  /* 0x0000000b080b7209 */ /* 0x001fca0007810000 */
[----:B------:R-:W0:Y:S02]  /*38480*/  SHFL.BFLY PT, R10, R11, 0x1, 0x1f ;  /* 0x0c201f000b0a7f89 */ /* 0x000e2400000e0000 */
[----:B0-----:R-:W-:Y:S02]  /*38490*/  FMNMX.FTZ R13, R11, R10, !PT ;  /* 0x0000000a0b0d7209 */ /* 0x001fe40007810000 */
[----:B------:R-:W5:Y:S04]  /*384a0*/  LD.E R10, desc[UR4][R6.64+0x20] ;  /* 0x00002004060a7980 */ /* 0x000f68000c101900 */
[----:B------:R-:W-:Y:S04]  /*384b0*/  ST.E desc[UR4][R6.64], R13 ;  /* 0x0000000d06007985 */ /* 0x000fe8000c101904 */
[----:B------:R-:W3:Y:S01]  /*384c0*/  LD.E R12, desc[UR6][R6.64] ;  /* 0x00000006060c7980 */ /* 0x000ee2000c101900 */
[----:B------:R-:W-:-:S02]  /*384d0*/  R2UR UR8, R4 ;  /* 0x00000000040872ca */ /* 0x000fc400000e0000 */
[----:B------:R-:W-:Y:S01]  /*384e0*/  R2UR UR9, R5 ;  /* 0x00000000050972ca */ /* 0x000fe200000e0000 */
[----:B--2---:R-:W0:Y:S02]  /*384f0*/  SHFL.BFLY PT, R8, R17, 0x2, 0x1f ;  /* 0x0c401f0011087f89 */ /* 0x004e2400000e0000 */
[----:B0-----:R-:W-:-:S05]  /*38500*/  FMNMX.FTZ R9, R8, R17, !PT ;  /* 0x0000001108097209 */ /* 0x001fca0007810000 */
[----:B------:R-:W0:Y:S02]  /*38510*/  SHFL.BFLY PT, R8, R9, 0x1, 0x1f ;  /* 0x0c201f0009087f89 */ /* 0x000e2400000e0000 */
[----:B0-----:R-:W-:Y:S02]  /*38520*/  FMNMX.FTZ R11, R9, R8, !PT ;  /* 0x00000008090b7209 */ /* 0x001fe40007810000 */
[C---:B---3--:R-:W-:Y:S02]  /*38530*/  FSETP.NEU.FTZ.AND P1, PT, R12.reuse, -INF , PT ;  /* 0xff8000000c00780b */ /* 0x048fe40003f3d000 */
[C---:B------:R-:W-:Y:S02]  /*38540*/  FSETP.NEU.FTZ.AND P2, PT, R11.reuse, -INF , PT ;  /* 0xff8000000b00780b */ /* 0x040fe40003f5d000 */
[----:B------:R-:W-:Y:S02]  /*38550*/  FSEL R13, R12, RZ, P1 ;  /* 0x000000ff0c0d7208 */ /* 0x000fe40000800000 */
[----:B------:R-:W-:-:S03]  /*38560*/  FSEL R8, R11, RZ, P2 ;  /* 0x000000ff0b087208 */ /* 0x000fc60001000000 */
[----:B------:R-:W-:Y:S02]  /*38570*/  FADD.FTZ R13, R2, -R13 ;  /* 0x8000000d020d7221 */ /* 0x000fe40000010000 */
[----:B------:R-:W-:Y:S02]  /*38580*/  FADD.FTZ R3, R3, -R8 ;  /* 0x8000000803037221 */ /* 0x000fe40000010000 */
[----:B-----5:R-:W-:Y:S02]  /*38590*/  FMUL.FTZ R8, R13, R10 ;  /* 0x0000000a0d087220 */ /* 0x020fe40000410000 */
[----:B------:R-:W-:-:S04]  /*385a0*/  FMUL.FTZ R10, R10, R3 ;  /* 0x000000030a0a7220 */ /* 0x000fc80000410000 */
[----:B------:R-:W0:Y:S08]  /*385b0*/  MUFU.EX2 R8, R8 ;  /* 0x0000000800087308 */ /* 0x000e300000000800 */
[----:B------:R-:W4:Y:S01]  /*385c0*/  MUFU.EX2 R9, R10 ;  /* 0x0000000a00097308 */ /* 0x000f220000000800 */
[----:B------:R-:W-:Y:S01]  /*385d0*/  ST.E desc[UR4][R6.64+0x4], R11 ;  /* 0x0000040b06007985 */ /* 0x000fe2000c101904 */
[----:B0-----:R-:W-:Y:S01]  /*385e0*/  FMUL.FTZ R15, R8, R15 ;  /* 0x0000000f080f7220 */ /* 0x001fe20000410000 */
[----:B----4-:R-:W-:-:S04]  /*385f0*/  FMUL.FTZ R13, R9, R14 ;  /* 0x0000000e090d7220 */ /* 0x010fc80000410000 */
[----:B------:R-:W-:Y:S04]  /*38600*/  ST.E desc[UR6][R6.64+0x10], R15 ;  /* 0x0000100f06007985 */ /* 0x000fe8000c101906 */
[----:B------:R0:W-:Y:S04]  /*38610*/  ST.E desc[UR8][R6.64+0x14], R13 ;  /* 0x0000140d06007985 */ /* 0x0001e8000c101908 */
[----:B------:R-:W2:Y:S04]  /*38620*/  LDL.64 R2, [R164+0x70] ;  /* 0x00007000a4027983 */ /* 0x000ea80000100a00 */
[----:B--2---:R-:W0:Y:S04]  /*38630*/  LD.E R12, desc[UR6][R2.64+0x20] ;  /* 0x00002006020c7980 */ /* 0x004e28000c101900 */
[----:B------:R-:W0:Y:S04]  /*38640*/  LD.E R10, desc[UR4][R2.64] ;  /* 0x00000004020a7980 */ /* 0x000e28000c101900 */
[----:B------:R-:W2:Y:S04]  /*38650*/  LD.E R17, desc[UR8][R2.64+0x4] ;  /* 0x0000040802117980 */ /* 0x000ea8000c101900 */
[----:B------:R-:W3:Y:S04]  /*38660*/  LD.E R73, desc[UR4][R2.64+0x10] ;  /* 0x0000100402497980 */ /* 0x000ee8000c101900 */
[----:B------:R-:W4:Y:S01]  /*38670*/  LD.E R24, desc[UR6][R2.64+0x14] ;  /* 0x0000140602187980 */ /* 0x000f22000c101900 */
[C---:B0-----:R-:W-:Y:S01]  /*38680*/  FMUL.FTZ R6, R10.reuse, R12 ;  /* 0x0000000c0a067220 */ /* 0x041fe20000410000 */
[----:B------:R-:W-:-:S02]  /*38690*/  FSETP.NEU.FTZ.AND P1, PT, R10, -INF , PT ;  /* 0xff8000000a00780b */ /* 0x000fc40003f3d000 */
[----:B--2---:R-:W-:Y:S01]  /*386a0*/  FSETP.NEU.FTZ.AND P2, PT, R17, -INF , PT ;  /* 0xff8000001100780b */ /* 0x004fe20003f5d000 */
[----:B------:R-:W-:Y:S01]  /*386b0*/  FMUL.FTZ R17, R12, R17 ;  /* 0x000000110c117220 */ /* 0x000fe20000410000 */
[----:B------:R-:W-:-:S04]  /*386c0*/  FSEL R7, R6, RZ, P1 ;  /* 0x000000ff06077208 */ /* 0x000fc80000800000 */
[----:B------:R-:W-:Y:S01]  /*386d0*/  FSEL R11, R17, RZ, P2 ;  /* 0x000000ff110b7208 */ /* 0x000fe20001000000 */
[-CC-:B------:R-:W-:Y:S01]  /*386e0*/  FFMA.FTZ R156, R156, R12.reuse, -R7.reuse ;  /* 0x0000000c9c9c7223 */ /* 0x180fe20000010807 */
[----:B------:R-:W-:-:S03]  /*386f0*/  FFMA.FTZ R157, R25, R12, -R7 ;  /* 0x0000000c199d7223 */ /* 0x000fc60000010807 */
[-CC-:B------:R-:W-:Y:S01]  /*38700*/  FFMA.FTZ R195, R26, R12.reuse, -R11.reuse ;  /* 0x0000000c1ac37223 */ /* 0x180fe2000001080b */
[-C--:B------:R-:W-:Y:S01]  /*38710*/  FFMA.FTZ R196, R27, R12.reuse, -R11 ;  /* 0x0000000c1bc47223 */ /* 0x080fe2000001080b */
[----:B------:R-:W3:Y:S01]  /*38720*/  MUFU.EX2 R156, R156 ;  /* 0x0000009c009c7308 */ /* 0x000ee20000000800 */
[-C--:B------:R-:W-:Y:S01]  /*38730*/  FFMA.FTZ R158, R28, R12.reuse, -R7 ;  /* 0x0000000c1c9e7223 */ /* 0x080fe20000010807 */
[-C--:B------:R-:W-:Y:S01]  /*38740*/  FFMA.FTZ R197, R30, R12.reuse, -R11 ;  /* 0x0000000c1ec57223 */ /* 0x080fe2000001080b */
[----:B------:R-:W-:-:S05]  /*38750*/  FFMA.FTZ R159, R29, R12, -R7 ;  /* 0x0000000c1d9f7223 */ /* 0x000fca0000010807 */
[----:B------:R-:W4:Y:S01]  /*38760*/  MUFU.EX2 R195, R195 ;  /* 0x000000c300c37308 */ /* 0x000f220000000800 */
[-C--:B------:R-:W-:Y:S01]  /*38770*/  FFMA.FTZ R198, R31, R12.reuse, -R11 ;  /* 0x0000000c1fc67223 */ /* 0x080fe2000001080b */
[----:B------:R-:W-:-:S06]  /*38780*/  FFMA.FTZ R154, R32, R12, -R7 ;  /* 0x0000000c209a7223 */ /* 0x000fcc0000010807 */
[----:B------:R-:W0:Y:S01]  /*38790*/  MUFU.EX2 R157, R157 ;  /* 0x0000009d009d7308 */ /* 0x000e220000000800 */
[----:B------:R-:W-:-:S07]  /*387a0*/  FFMA.FTZ R14, R34, R12, -R11 ;  /* 0x0000000c220e7223 */ /* 0x000fce000001080b */
[----:B------:R-:W1:Y:S01]  /*387b0*/  MUFU.EX2 R196, R196 ;  /* 0x000000c400c47308 */ /* 0x000e620000000800 */
[----:B------:R-:W-:-:S07]  /*387c0*/  FFMA.FTZ R21, R33, R12, -R7 ;  /* 0x0000000c21157223 */ /* 0x000fce0000010807 */
[----:B------:R-:W2:Y:S01]  /*387d0*/  MUFU.EX2 R158, R158 ;  /* 0x0000009e009e7308 */ /* 0x000ea20000000800 */
[----:B------:R-:W-:-:S07]  /*387e0*/  FFMA.FTZ R13, R35, R12, -R11 ;  /* 0x0000000c230d7223 */ /* 0x000fce000001080b */
[----:B------:R-:W5:Y:S01]  /*387f0*/  MUFU.EX2 R197, R197 ;  /* 0x000000c500c57308 */ /* 0x000f620000000800 */
[-CC-:B------:R-:W-:Y:S01]  /*38800*/  FFMA.FTZ R20, R36, R12.reuse, -R7.reuse ;  /* 0x0000000c24147223 */ /* 0x180fe20000010807 */
[-CC-:B------:R-:W-:Y:S01]  /*38810*/  FFMA.FTZ R17, R37, R12.reuse, -R7.reuse ;  /* 0x0000000c25117223 */ /* 0x180fe20000010807 */
[----:B------:R-:W-:-:S05]  /*38820*/  FFMA.FTZ R166, R40, R12, -R7 ;  /* 0x0000000c28a67223 */ /* 0x000fca0000010807 */
[----:B------:R-:W5:Y:S01]  /*38830*/  MUFU.EX2 R159, R159 ;  /* 0x0000009f009f7308 */ /* 0x000f620000000800 */
[-CC-:B------:R-:W-:Y:S01]  /*38840*/  FFMA.FTZ R165, R41, R12.reuse, -R7.reuse ;  /* 0x0000000c29a57223 */ /* 0x180fe20000010807 */
[-CC-:B------:R-:W-:Y:S01]  /*38850*/  FFMA.FTZ R168, R44, R12.reuse, -R7.reuse ;  /* 0x0000000c2ca87223 */ /* 0x180fe20000010807 */
[-CC-:B------:R-:W-:Y:S01]  /*38860*/  FFMA.FTZ R167, R45, R12.reuse, -R7.reuse ;  /* 0x0000000c2da77223 */ /* 0x180fe20000010807 */
[----:B------:R-:W-:-:S04]  /*38870*/  FFMA.FTZ R174, R48, R12, -R7 ;  /* 0x0000000c30ae7223 */ /* 0x000fc80000010807 */
[----:B------:R-:W5:Y:S01]  /*38880*/  MUFU.EX2 R198, R198 ;  /* 0x000000c600c67308 */ /* 0x000f620000000800 */
[-CC-:B------:R-:W-:Y:S01]  /*38890*/  FFMA.FTZ R173, R49, R12.reuse, -R7.reuse ;  /* 0x0000000c31ad7223 */ /* 0x180fe20000010807 */
[-CC-:B------:R-:W-:Y:S01]  /*388a0*/  FFMA.FTZ R175, R52, R12.reuse, -R7.reuse ;  /* 0x0000000c34af7223 */ /* 0x180fe20000010807 */
[-CC-:B------:R-:W-:Y:S01]  /*388b0*/  FFMA.FTZ R172, R53, R12.reuse, -R7.reuse ;  /* 0x0000000c35ac7223 */ /* 0x180fe20000010807 */
[-CC-:B------:R-:W-:Y:S01]  /*388c0*/  FFMA.FTZ R182, R56, R12.reuse, -R7.reuse ;  /* 0x0000000c38b67223 */ /* 0x180fe20000010807 */
[-CC-:B------:R-:W-:Y:S01]  /*388d0*/  FFMA.FTZ R181, R57, R12.reuse, -R7.reuse ;  /* 0x0000000c39b57223 */ /* 0x180fe20000010807 */
[-CC-:B------:R-:W-:Y:S01]  /*388e0*/  FFMA.FTZ R183, R60, R12.reuse, -R7.reuse ;  /* 0x0000000c3cb77223 */ /* 0x180fe20000010807 */
[-CC-:B------:R-:W-:Y:S01]  /*388f0*/  FFMA.FTZ R180, R61, R12.reuse, -R7.reuse ;  /* 0x0000000c3db47223 */ /* 0x180fe20000010807 */
[----:B------:R-:W5:Y:S01]  /*38900*/  MUFU.EX2 R154, R154 ;  /* 0x0000009a009a7308 */ /* 0x000f620000000800 */
[-CC-:B------:R-:W-:Y:S01]  /*38910*/  FFMA.FTZ R189, R64, R12.reuse, -R7.reuse ;  /* 0x0000000c40bd7223 */ /* 0x180fe20000010807 */
[-CC-:B------:R-:W-:Y:S01]  /*38920*/  FFMA.FTZ R188, R65, R12.reuse, -R7.reuse ;  /* 0x0000000c41bc7223 */ /* 0x180fe20000010807 */
[-CC-:B------:R-:W-:Y:S01]  /*38930*/  FFMA.FTZ R187, R68, R12.reuse, -R7.reuse ;  /* 0x0000000c44bb7223 */ /* 0x180fe20000010807 */
[----:B------:R-:W-:Y:S01]  /*38940*/  FFMA.FTZ R186, R69, R12, -R7 ;  /* 0x0000000c45ba7223 */ /* 0x000fe20000010807 */
[----:B---3--:R-:W-:Y:S01]  /*38950*/  FADD.FTZ R6, R156, R73 ;  /* 0x000000499c067221 */ /* 0x008fe20000010000 */
[----:B----4-:R-:W-:-:S02]  /*38960*/  FADD.FTZ R7, R195, R24 ;  /* 0x00000018c3077221 */ /* 0x010fc40000010000 */
[----:B------:R-:W3:Y:S01]  /*38970*/  MUFU.EX2 R14, R14 ;  /* 0x0000000e000e7308 */ /* 0x000ee20000000800 */
        /* <DEDUP_REMOVED lines=18> */
[----:B------:R-:W4:Y:S01]  /*38aa0*/  MUFU.EX2 R21, R21 ;  /* 0x0000001500157308 */ /* 0x000f220000000800 */
[----:B0-----:R-:W-:Y:S01]  /*38ab0*/  FADD.FTZ R11, R157, R6 ;  /* 0x000000069d0b7221 */ /* 0x001fe20000010000 */
[----:B-1----:R-:W-:-:S06]  /*38ac0*/  FADD.FTZ R6, R196, R7 ;  /* 0x00000007c4067221 */ /* 0x002fcc0000010000 */
[----:B------:R-:W0:Y:S01]  /*38ad0*/  MUFU.EX2 R13, R13 ;  /* 0x0000000d000d7308 */ /* 0x000e220000000800 */
[----:B--2---:R-:W-:Y:S01]  /*38ae0*/  FADD.FTZ R24, R158, R11 ;  /* 0x0000000b9e187221 */ /* 0x004fe20000010000 */
[----:B-----5:R-:W-:-:S06]  /*38af0*/  FADD.FTZ R7, R197, R6 ;  /* 0x00000006c5077221 */ /* 0x020fcc0000010000 */
[----:B------:R-:W1:Y:S01]  /*38b00*/  MUFU.EX2 R20, R20 ;  /* 0x0000001400147308 */ /* 0x000e620000000800 */
[----:B------:R-:W-:Y:S01]  /*38b10*/  FADD.FTZ R25, R159, R24 ;  /* 0x000000189f197221 */ /* 0x000fe20000010000 */
[----:B------:R-:W-:-:S06]  /*38b20*/  FADD.FTZ R7, R198, R7 ;  /* 0x00000007c6077221 */ /* 0x000fcc0000010000 */
[----:B------:R-:W2:Y:S01]  /*38b30*/  MUFU.EX2 R12, R38 ;  /* 0x00000026000c7308 */ /* 0x000ea20000000800 */
[----:B------:R-:W-:Y:S01]  /*38b40*/  FADD.FTZ R6, R154, R25 ;  /* 0x000000199a067221 */ /* 0x000fe20000010000 */
[----:B---3--:R-:W-:-:S06]  /*38b50*/  FADD.FTZ R24, R14, R7 ;  /* 0x000000070e187221 */ /* 0x008fcc0000010000 */
[----:B------:R-:W3:Y:S08]  /*38b60*/  MUFU.EX2 R17, R17 ;  /* 0x0000001100117308 */ /* 0x000ef00000000800 */
[----:B------:R-:W5:Y:S01]  /*38b70*/  MUFU.EX2 R11, R39 ;  /* 0x00000027000b7308 */ /* 0x000f620000000800 */
[----:B----4-:R-:W-:Y:S01]  /*38b80*/  FADD.FTZ R7, R21, R6 ;  /* 0x0000000615077221 */ /* 0x010fe20000010000 */
[----:B0-----:R-:W-:-:S06]  /*38b90*/  FADD.FTZ R25, R13, R24 ;  /* 0x000000180d197221 */ /* 0x001fcc0000010000 */
[----:B------:R-:W0:Y:S08]  /*38ba0*/  MUFU.EX2 R166, R166 ;  /* 0x000000a600a67308 */ /* 0x000e300000000800 */
[----:B------:R-:W4:Y:S01]  /*38bb0*/  MUFU.EX2 R10, R10 ;  /* 0x0000000a000a7308 */ /* 0x000f220000000800 */
[----:B-1----:R-:W-:Y:S01]  /*38bc0*/  FADD.FTZ R6, R20, R7 ;  /* 0x0000000714067221 */ /* 0x002fe20000010000 */
[----:B--2---:R-:W-:-:S06]  /*38bd0*/  FADD.FTZ R24, R12, R25 ;  /* 0x000000190c187221 */ /* 0x004fcc0000010000 */
[----:B------:R-:W1:Y:S08]  /*38be0*/  MUFU.EX2 R165, R165 ;  /* 0x000000a500a57308 */ /* 0x000e700000000800 */
[----:B------:R-:W2:Y:S01]  /*38bf0*/  MUFU.EX2 R169, R169 ;  /* 0x000000a900a97308 */ /* 0x000ea20000000800 */
[----:B---3--:R-:W-:Y:S01]  /*38c00*/  FADD.FTZ R7, R17, R6 ;  /* 0x0000000611077221 */ /* 0x008fe20000010000 */
[----:B-----5:R-:W-:-:S06]  /*38c10*/  FADD.FTZ R25, R11, R24 ;  /* 0x000000180b197221 */ /* 0x020fcc0000010000 */
[----:B------:R-:W3:Y:S08]  /*38c20*/  MUFU.EX2 R168, R168 ;  /* 0x000000a800a87308 */ /* 0x000ef00000000800 */
[----:B------:R-:W5:Y:S01]  /*38c30*/  MUFU.EX2 R171, R171 ;  /* 0x000000ab00ab7308 */ /* 0x000f620000000800 */
[----:B0-----:R-:W-:Y:S01]  /*38c40*/  FADD.FTZ R6, R166, R7 ;  /* 0x00000007a6067221 */ /* 0x001fe20000010000 */
[----:B----4-:R-:W-:-:S06]  /*38c50*/  FADD.FTZ R24, R10, R25 ;  /* 0x000000190a187221 */ /* 0x010fcc0000010000 */
        /* <DEDUP_REMOVED lines=51> */
[----:B--2---:R-:W-:-:S03]  /*38f90*/  FADD.FTZ R24, R162, R25 ;  /* 0x00000019a2187221 */ /* 0x004fc60000010000 */
[----:B---3--:R-:W-:Y:S01]  /*38fa0*/  FADD.FTZ R7, R187, R6 ;  /* 0x00000006bb077221 */ /* 0x008fe20000010000 */
[----:B-----5:R-:W-:-:S03]  /*38fb0*/  FADD.FTZ R25, R161, R24 ;  /* 0x00000018a1197221 */ /* 0x020fc60000010000 */
[----:B0-----:R-:W-:Y:S01]  /*38fc0*/  FADD.FTZ R27, R186, R7 ;  /* 0x00000007ba1b7221 */ /* 0x001fe20000010000 */
[----:B----4-:R-:W-:-:S04]  /*38fd0*/  FADD.FTZ R25, R160, R25 ;  /* 0x00000019a0197221 */ /* 0x010fc80000010000 */
[----:B------:R-:W-:Y:S04]  /*38fe0*/  ST.E desc[UR4][R2.64+0x10], R27 ;  /* 0x0000101b02007985 */ /* 0x000fe8000c101904 */
[----:B------:R0:W-:Y:S04]  /*38ff0*/  ST.E desc[UR6][R2.64+0x14], R25 ;  /* 0x0000141902007985 */ /* 0x0001e8000c101906 */
[----:B------:R-:W0:Y:S01]  /*39000*/  LDL.64 R6, [R164+0x80] ;  /* 0x00008000a4067983 */ /* 0x000e220000100a00 */
[----:B------:R-:W-:Y:S02]  /*39010*/  R2UR UR12, R4 ;  /* 0x00000000040c72ca */ /* 0x000fe400000e0000 */
[----:B------:R-:W-:-:S02]  /*39020*/  R2UR UR13, R5 ;  /* 0x00000000050d72ca */ /* 0x000fc400000e0000 */
[----:B------:R-:W-:Y:S02]  /*39030*/  R2UR UR10, R4 ;  /* 0x00000000040a72ca */ /* 0x000fe400000e0000 */
[----:B------:R-:W-:-:S09]  /*39040*/  R2UR UR11, R5 ;  /* 0x00000000050b72ca */ /* 0x000fd200000e0000 */
[----:B0-----:R-:W2:Y:S04]  /*39050*/  LD.E R25, desc[UR12][R6.64+0x20] ;  /* 0x0000200c06197980 */ /* 0x001ea8000c101900 */
[----:B------:R-:W3:Y:S04]  /*39060*/  LD.E R3, desc[UR10][R6.64+0x14] ;  /* 0x0000140a06037980 */ /* 0x000ee8000c101900 */
[----:B------:R-:W4:Y:S01]  /*39070*/  LD.E R27, desc[UR8][R6.64+0x10] ;  /* 0x00001008061b7980 */ /* 0x000f22000c101900 */
[C---:B------:R-:W-:Y:S02]  /*39080*/  R2UR UR18, R4.reuse ;  /* 0x00000000041272ca */ /* 0x040fe400000e0000 */
[----:B------:R-:W-:Y:S01]  /*39090*/  R2UR UR19, R5 ;  /* 0x00000000051372ca */ /* 0x000fe200000e0000 */
[----:B------:R-:W5:Y:S01]  /*390a0*/  LD.E R2, desc[UR6][R6.64+0x8] ;  /* 0x0000080606027980 */ /* 0x000f62000c101900 */
[----:B------:R-:W-:-:S02]  /*390b0*/  R2UR UR14, R4 ;  /* 0x00000000040e72ca */ /* 0x000fc400000e0000 */
[C---:B------:R-:W-:Y:S01]  /*390c0*/  R2UR UR15, R5.reuse ;  /* 0x00000000050f72ca */ /* 0x040fe200000e0000 */
[----:B------:R-:W5:Y:S01]  /*390d0*/  LD.E R29, desc[UR4][R6.64] ;  /* 0x00000004061d7980 */ /* 0x000f62000c101900 */
[----:B------:R-:W-:Y:S02]  /*390e0*/  R2UR UR16, R4 ;  /* 0x00000000041072ca */ /* 0x000fe400000e0000 */
[----:B------:R-:W-:Y:S01]  /*390f0*/  R2UR UR17, R5 ;  /* 0x00000000051172ca */ /* 0x000fe200000e0000 */
        /* <DEDUP_REMOVED lines=38> */
[----:B--2---:R-:W-:-:S05]  /*39360*/  FMUL.FTZ R25, R8, R25 ;  /* 0x0000001908197220 */ /* 0x004fca0000410000 */
[----:B------:R0:W-:Y:S04]  /*39370*/  ST.E desc[UR12][R6.64+0x20], R25 ;  /* 0x0000201906007985 */ /* 0x0001e8000c10190c */
[----:B0-----:R-:W2:Y:S01]  /*39380*/  LD.E R25, desc[UR6][R6.64+0x154] ;  /* 0x0001540606197980 */ /* 0x001ea2000c101900 */
[C---:B---3--:R-:W-:Y:S01]  /*39390*/  FMUL.FTZ R3, R8.reuse, R3 ;  /* 0x0000000308037220 */ /* 0x048fe20000410000 */
[----:B----4-:R-:W-:-:S04]  /*393a0*/  FMUL.FTZ R27, R8, R27 ;  /* 0x0000001b081b7220 */ /* 0x010fc80000410000 */
[----:B------:R0:W-:Y:S04]  /*393b0*/  ST.E desc[UR10][R6.64+0x14], R3 ;  /* 0x0000140306007985 */ /* 0x0001e8000c10190a */
[----:B------:R1:W-:Y:S04]  /*393c0*/  ST.E desc[UR8][R6.64+0x10], R27 ;  /* 0x0000101b06007985 */ /* 0x0003e8000c101908 */
[----:B0-----:R-:W3:Y:S04]  /*393d0*/  LD.E R3, desc[UR18][R6.64+0x150] ;  /* 0x0001501206037980 */ /* 0x001ee8000c101900 */
[----:B-1----:R-:W4:Y:S01]  /*393e0*/  LD.E R27, desc[UR6][R6.64+0x160] ;  /* 0x00016006061b7980 */ /* 0x002f22000c101900 */
        /* <DEDUP_REMOVED lines=55> */
[----:B------:R5:W-:Y:S02]  /*39760*/  ST.E desc[UR4][R6.64+0x1e4], R25 ;  /* 0x0001e41906007985 */ /* 0x000be4000c101904 */
[----:B-----5:R-:W-:Y:S02]  /*39770*/  FMUL.FTZ R25, R9, R2 ;  /* 0x0000000209197220 */ /* 0x020fe40000410000 */
[----:B------:R-:W2:Y:S01]  /*39780*/  LD.E R2, desc[UR6][R6.64+0xc] ;  /* 0x00000c0606027980 */ /* 0x000ea2000c101900 */
[C---:B---3--:R-:W-:Y:S01]  /*39790*/  FMUL.FTZ R3, R8.reuse, R3 ;  /* 0x0000000308037220 */ /* 0x048fe20000410000 */
[----:B----4-:R-:W-:-:S04]  /*397a0*/  FMUL.FTZ R27, R8, R27 ;  /* 0x0000001b081b7220 */ /* 0x010fc80000410000 */
[----:B------:R0:W-:Y:S04]  /*397b0*/  ST.E desc[UR4][R6.64+0x1e0], R3 ;  /* 0x0001e00306007985 */ /* 0x0001e8000c101904 */
[----:B------:R2:W-:Y:S04]  /*397c0*/  ST.E desc[UR4][R6.64+0x1f0], R27 ;  /* 0x0001f01b06007985 */ /* 0x0005e8000c101904 */
[----:B0-----:R-:W3:Y:S01]  /*397d0*/  LD.E R3, desc[UR6][R6.64+0x1f4] ;  /* 0x0001f40606037980 */ /* 0x001ee2000c101900 */
[----:B--2---:R-:W-:-:S03]  /*397e0*/  FMUL.FTZ R27, R9, R2 ;  /* 0x00000002091b7220 */ /* 0x004fc60000410000 */
[----:B------:R-:W2:Y:S01]  /*397f0*/  LD.E R2, desc[UR6][R6.64+0x18] ;  /* 0x0000180606027980 */ /* 0x000ea2000c101900 */
[----:B---3--:R-:W-:-:S05]  /*39800*/  FMUL.FTZ R3, R8, R3 ;  /* 0x0000000308037220 */ /* 0x008fca0000410000 */
[----:B------:R2:W-:Y:S02]  /*39810*/  ST.E desc[UR4][R6.64+0x1f4], R3 ;  /* 0x0001f40306007985 */ /* 0x0005e4000c101904 */
[C---:B--2---:R-:W-:Y:S02]  /*39820*/  FMUL.FTZ R3, R9.reuse, R2 ;  /* 0x0000000209037220 */ /* 0x044fe40000410000 */
[----:B------:R-:W2:Y:S04]  /*39830*/  LD.E R2, desc[UR6][R6.64+0x1c] ;  /* 0x00001c0606027980 */ /* 0x000ea8000c101900 */
[----:B------:R2:W-:Y:S02]  /*39840*/  ST.E desc[UR4][R6.64+0x8], R25 ;  /* 0x0000081906007985 */ /* 0x0005e4000c101904 */
[----:B--2---:R-:W-:-:S02]  /*39850*/  FMUL.FTZ R25, R9, R2 ;  /* 0x0000000209197220 */ /* 0x004fc40000410000 */
[----:B------:R-:W2:Y:S04]  /*39860*/  LD.E R2, desc[UR6][R6.64+0x28] ;  /* 0x0000280606027980 */ /* 0x000ea8000c101900 */
        /* <DEDUP_REMOVED lines=44> */
[----:B------:R-:W2:Y:S01]  /*39b30*/  LD.E R2, desc[UR6][R6.64+0x9c] ;  /* 0x00009c0606027980 */ /* 0x000ea2000c101900 */
        /* <DEDUP_REMOVED lines=80> */
[----:B------:R1:W-:Y:S01]  /*3a040*/  ST.E desc[UR4][R6.64+0x98], R25 ;  /* 0x0000981906007985 */ /* 0x0003e2000c101904 */
[----:B--2---:R-:W-:-:S05]  /*3a050*/  FMUL.FTZ R27, R9, R2 ;  /* 0x00000002091b7220 */ /* 0x004fca0000410000 */
[----:B------:R2:W-:Y:S04]  /*3a060*/  ST.E desc[UR4][R6.64+0x9c], R27 ;  /* 0x00009c1b06007985 */ /* 0x0005e8000c101904 */
[----:B------:R-:W0:Y:S02]  /*3a070*/  LD.E R2, desc[UR6][R6.64+0xa8] ;  /* 0x0000a80606027980 */ /* 0x000e24000c101900 */
[----:B0-----:R-:W-:-:S05]  /*3a080*/  FMUL.FTZ R3, R9, R2 ;  /* 0x0000000209037220 */ /* 0x001fca0000410000 */
[----:B------:R0:W-:Y:S04]  /*3a090*/  ST.E desc[UR4][R6.64+0xa8], R3 ;  /* 0x0000a80306007985 */ /* 0x0001e8000c101904 */
[----:B------:R-:W1:Y:S02]  /*3a0a0*/  LD.E R2, desc[UR6][R6.64+0xac] ;  /* 0x0000ac0606027980 */ /* 0x000e64000c101900 */
[----:B-1----:R-:W-:-:S05]  /*3a0b0*/  FMUL.FTZ R25, R9, R2 ;  /* 0x0000000209197220 */ /* 0x002fca0000410000 */
[----:B------:R1:W-:Y:S04]  /*3a0c0*/  ST.E desc[UR4][R6.64+0xac], R25 ;  /* 0x0000ac1906007985 */ /* 0x0003e8000c101904 */
[----:B------:R-:W2:Y:S02]  /*3a0d0*/  LD.E R2, desc[UR6][R6.64+0xb8] ;  /* 0x0000b80606027980 */ /* 0x000ea4000c101900 */
        /* <DEDUP_REMOVED lines=115> */
[----:B------:R-:W-:Y:S04]  /*3a810*/  ST.E desc[UR4][R6.64+0x1e8], R25 ;  /* 0x0001e81906007985 */ /* 0x000fe8000c101904 */
[----:B------:R-:W2:Y:S02]  /*3a820*/  LD.E R2, desc[UR6][R6.64+0x1ec] ;  /* 0x0001ec0606027980 */ /* 0x000ea4000c101900 */
[----:B--2---:R-:W-:-:S05]  /*3a830*/  FMUL.FTZ R27, R9, R2 ;  /* 0x00000002091b7220 */ /* 0x004fca0000410000 */
[----:B------:R1:W-:Y:S04]  /*3a840*/  ST.E desc[UR4][R6.64+0x1ec], R27 ;  /* 0x0001ec1b06007985 */ /* 0x0003e8000c101904 */
[----:B------:R-:W2:Y:S02]  /*3a850*/  LD.E R2, desc[UR6][R6.64+0x1f8] ;  /* 0x0001f80606027980 */ /* 0x000ea4000c101900 */
[----:B--2---:R-:W-:-:S05]  /*3a860*/  FMUL.FTZ R29, R9, R2 ;  /* 0x00000002091d7220 */ /* 0x004fca0000410000 */
[----:B------:R-:W-:Y:S04]  /*3a870*/  ST.E desc[UR4][R6.64+0x1f8], R29 ;  /* 0x0001f81d06007985 */ /* 0x000fe8000c101904 */
[----:B------:R-:W2:Y:S01]  /*3a880*/  LD.E R2, desc[UR6][R6.64+0x1fc] ;  /* 0x0001fc0606027980 */ /* 0x000ea2000c101900 */
[----:B------:R-:W-:Y:S01]  /*3a890*/  LEA.HI R28, R193, 0x8, RZ, 0x19 ;  /* 0x00000008c11c7811 */ /* 0x000fe200078fc8ff */
[----:B--2---:R-:W-:-:S05]  /*3a8a0*/  FMUL.FTZ R9, R9, R2 ;  /* 0x0000000209097220 */ /* 0x004fca0000410000 */
[----:B------:R2:W-:Y:S04]  /*3a8b0*/  ST.E desc[UR4][R6.64+0x1fc], R9 ;  /* 0x0001fc0906007985 */ /* 0x0005e8000c101904 */
[----:B0-----:R-:W3:Y:S01]  /*3a8c0*/  LDL.64 R2, [R164+0x80] ;  /* 0x00008000a4027983 */ /* 0x001ee20000100a00 */
[----:B------:R0:W-:Y:S06]  /*3a8d0*/  BAR.SYNC.DEFER_BLOCKING R28, 0x100 ;  /* 0x0004001c0000751d */ /* 0x0001ec0000010000 */
[----:B-1----:R-:W4:Y:S04]  /*3a8e0*/  LDL.64 R26, [R164] ;  /* 0x00000000a41a7983 */ /* 0x002f280000100a00 */
[----:B------:R-:W5:Y:S04]  /*3a8f0*/  LDL.64 R24, [R164+0x98] ;  /* 0x00009800a4187983 */ /* 0x000f680000100a00 */
[----:B--2---:R-:W2:Y:S04]  /*3a900*/  LDL.64 R8, [R164+0x88] ;  /* 0x00008800a4087983 */ /* 0x004ea80000100a00 */
[----:B---3--:R-:W3:Y:S04]  /*3a910*/  LD.E R29, desc[UR4][R2.64] ;  /* 0x00000004021d7980 */ /* 0x008ee8000c101900 */
[----:B----4-:R-:W4:Y:S04]  /*3a920*/  LD.E R199, desc[UR6][R26.64] ;  /* 0x000000061ac77980 */ /* 0x010f28000c101900 */
[----:B-----5:R-:W4:Y:S04]  /*3a930*/  LD.E.64 R6, desc[UR4][R24.64] ;  /* 0x0000000418067980 */ /* 0x020f28000c101b00 */
[----:B---3--:R1:W-:Y:S04]  /*3a940*/  ST.E desc[UR8][R2.64], R29 ;  /* 0x0000001d02007985 */ /* 0x0083e8000c101908 */
[----:B------:R-:W3:Y:S04]  /*3a950*/  LD.E R31, desc[UR10][R2.64+0x4] ;  /* 0x0000040a021f7980 */ /* 0x000ee8000c101900 */
[----:B---3--:R3:W-:Y:S04]  /*3a960*/  ST.E desc[UR4][R2.64+0x4], R31 ;  /* 0x0000041f02007985 */ /* 0x0087e8000c101904 */
[----:B------:R-:W5:Y:S04]  /*3a970*/  LD.E R33, desc[UR6][R2.64+0x8] ;  /* 0x0000080602217980 */ /* 0x000f68000c101900 */
[----:B-----5:R-:W-:Y:S04]  /*3a980*/  ST.E desc[UR4][R2.64+0x8], R33 ;  /* 0x0000082102007985 */ /* 0x020fe8000c101904 */
[----:B------:R-:W5:Y:S04]  /*3a990*/  LD.E R27, desc[UR6][R2.64+0xc] ;  /* 0x00000c06021b7980 */ /* 0x000f68000c101900 */
[----:B-----5:R5:W-:Y:S04]  /*3a9a0*/  ST.E desc[UR4][R2.64+0xc], R27 ;  /* 0x00000c1b02007985 */ /* 0x020be8000c101904 */
[----:B------:R-:W2:Y:S04]  /*3a9b0*/  LD.E R25, desc[UR6][R2.64+0x10] ;  /* 0x0000100602197980 */ /* 0x000ea8000c101900 */
[----:B--2---:R2:W-:Y:S04]  /*3a9c0*/  ST.E desc[UR4][R2.64+0x10], R25 ;  /* 0x0000101902007985 */ /* 0x0045e8000c101904 */
[----:B-1----:R-:W4:Y:S04]  /*3a9d0*/  LD.E R29, desc[UR6][R2.64+0x14] ;  /* 0x00001406021d7980 */ /* 0x002f28000c101900 */
[----:B----4-:R1:W-:Y:S04]  /*3a9e0*/  ST.E desc[UR4][R2.64+0x14], R29 ;  /* 0x0000141d02007985 */ /* 0x0103e8000c101904 */
[----:B---3--:R-:W3:Y:S04]  /*3a9f0*/  LD.E R31, desc[UR6][R2.64+0x18] ;  /* 0x00001806021f7980 */ /* 0x008ee8000c101900 */
[----:B---3--:R3:W-:Y:S04]  /*3aa00*/  ST.E desc[UR4][R2.64+0x18], R31 ;  /* 0x0000181f02007985 */ /* 0x0087e8000c101904 */
[----:B-----5:R-:W4:Y:S04]  /*3aa10*/  LD.E R27, desc[UR6][R2.64+0x1c] ;  /* 0x00001c06021b7980 */ /* 0x020f28000c101900 */
[----:B----4-:R4:W-:Y:S04]  /*3aa20*/  ST.E desc[UR4][R2.64+0x1c], R27 ;  /* 0x00001c1b02007985 */ /* 0x0109e8000c101904 */
[----:B--2---:R-:W2:Y:S04]  /*3aa30*/  LD.E R25, desc[UR6][R2.64+0x20] ;  /* 0x0000200602197980 */ /* 0x004ea8000c101900 */
[----:B--2---:R2:W-:Y:S04]  /*3aa40*/  ST.E desc[UR4][R2.64+0x20], R25 ;  /* 0x0000201902007985 */ /* 0x0045e8000c101904 */
[----:B-1----:R-:W5:Y:S04]  /*3aa50*/  LD.E R29, desc[UR6][R2.64+0x24] ;  /* 0x00002406021d7980 */ /* 0x002f68000c101900 */
[----:B-----5:R1:W-:Y:S04]  /*3aa60*/  ST.E desc[UR4][R2.64+0x24], R29 ;  /* 0x0000241d02007985 */ /* 0x0203e8000c101904 */
[----:B---3--:R-:W3:Y:S04]  /*3aa70*/  LD.E R31, desc[UR6][R2.64+0x28] ;  /* 0x00002806021f7980 */ /* 0x008ee8000c101900 */
[----:B---3--:R3:W-:Y:S04]  /*3aa80*/  ST.E desc[UR4][R2.64+0x28], R31 ;  /* 0x0000281f02007985 */ /* 0x0087e8000c101904 */
[----:B----4-:R-:W4:Y:S04]  /*3aa90*/  LD.E R27, desc[UR6][R2.64+0x2c] ;  /* 0x00002c06021b7980 */ /* 0x010f28000c101900 */
        /* <DEDUP_REMOVED lines=228> */
[----:B-----5:R-:W-:Y:S04]  /*3b8e0*/  ST.E desc[UR4][R2.64+0x1f4], R29 ;  /* 0x0001f41d02007985 */ /* 0x020fe8000c101904 */
[----:B---3--:R-:W3:Y:S04]  /*3b8f0*/  LD.E R31, desc[UR6][R2.64+0x1f8] ;  /* 0x0001f806021f7980 */ /* 0x008ee8000c101900 */
[----:B---3--:R-:W-:Y:S04]  /*3b900*/  ST.E desc[UR4][R2.64+0x1f8], R31 ;  /* 0x0001f81f02007985 */ /* 0x008fe8000c101904 */
[----:B----4-:R-:W3:Y:S01]  /*3b910*/  LD.E R27, desc[UR6][R2.64+0x1fc] ;  /* 0x0001fc06021b7980 */ /* 0x010ee2000c101900 */
[----:B------:R-:W-:-:S02]  /*3b920*/  R2UR UR20, R4 ;  /* 0x00000000041472ca */ /* 0x000fc400000e0000 */
[C---:B------:R-:W-:Y:S02]  /*3b930*/  R2UR UR21, R5.reuse ;  /* 0x00000000051572ca */ /* 0x040fe400000e0000 */
[C---:B------:R-:W-:Y:S02]  /*3b940*/  R2UR UR22, R4.reuse ;  /* 0x00000000041672ca */ /* 0x040fe400000e0000 */
[C---:B------:R-:W-:Y:S02]  /*3b950*/  R2UR UR23, R5.reuse ;  /* 0x00000000051772ca */ /* 0x040fe400000e0000 */
[C---:B------:R-:W-:Y:S02]  /*3b960*/  R2UR UR24, R4.reuse ;  /* 0x00000000041872ca */ /* 0x040fe400000e0000 */
[----:B------:R-:W-:Y:S02]  /*3b970*/  R2UR UR25, R5 ;  /* 0x00000000051972ca */ /* 0x000fe400000e0000 */
        /* <DEDUP_REMOVED lines=31> */
[----:B------:R-:W-:Y:S01]  /*3bb70*/  R2UR UR61, R5 ;  /* 0x00000000053d72ca */ /* 0x000fe200000e0000 */
[----:B---3--:R1:W-:Y:S04]  /*3bb80*/  ST.E desc[UR4][R2.64+0x1fc], R27 ;  /* 0x0001fc1b02007985 */ /* 0x0083e8000c101904 */
[----:B------:R-:W3:Y:S04]  /*3bb90*/  LD.E R200, desc[UR14][R8.64] ;  /* 0x0000000e08c87980 */ /* 0x000ee8000c101900 */
[----:B------:R-:W4:Y:S04]  /*3bba0*/  LD.E R24, desc[UR16][R2.64] ;  /* 0x0000001002187980 */ /* 0x000f28000c101900 */
[----:B--2---:R-:W4:Y:S04]  /*3bbb0*/  LD.E R25, desc[UR18][R2.64+0x4] ;  /* 0x0000041202197980 */ /* 0x004f28000c101900 */
[----:B------:R-:W4:Y:S04]  /*3bbc0*/  LD.E R26, desc[UR20][R2.64+0x8] ;  /* 0x00000814021a7980 */ /* 0x000f28000c101900 */
[----:B-1----:R-:W4:Y:S04]  /*3bbd0*/  LD.E R27, desc[UR22][R2.64+0xc] ;  /* 0x00000c16021b7980 */ /* 0x002f28000c101900 */
[----:B0-----:R-:W4:Y:S04]  /*3bbe0*/  LD.E R28, desc[UR24][R2.64+0x10] ;  /* 0x00001018021c7980 */ /* 0x001f28000c101900 */
[----:B------:R-:W4:Y:S04]  /*3bbf0*/  LD.E R29, desc[UR26][R2.64+0x14] ;  /* 0x0000141a021d7980 */ /* 0x000f28000c101900 */
        /* <DEDUP_REMOVED lines=121> */
[----:B------:R-:W4:Y:S01]  /*3c390*/  LD.E R151, desc[UR58][R2.64+0x1fc] ;  /* 0x0001fc3a02977980 */ /* 0x000f22000c101900 */
[----:B------:R-:W-:Y:S01]  /*3c3a0*/  IMAD R6, R199, 0xc00, R6 ;  /* 0x00000c00c7067824 */ /* 0x000fe200078e0206 */
[----:B---3--:R-:W-:-:S02]  /*3c3b0*/  ISETP.NE.U32.AND P1, PT, R200, RZ, PT ;  /* 0x000000ffc800720c */ /* 0x008fc40003f25070 */
[----:B------:R-:W-:Y:S02]  /*3c3c0*/  R2UR UR7, R7 ;  /* 0x00000000070772ca */ /* 0x000fe400000e0000 */
[----:B------:R-:W-:Y:S02]  /*3c3d0*/  R2UR UR6, R6 ;  /* 0x00000000060672ca */ /* 0x000fe400000e0000 */
[----:B------:R-:W-:Y:S02]  /*3c3e0*/  F2FP.F16.F32.PACK_AB R156, R157, R156 ;  /* 0x0000009c9d9c723e */ /* 0x000fe400000000ff */
[----:B------:R-:W-:Y:S02]  /*3c3f0*/  F2FP.F16.F32.PACK_AB R158, R159, R158 ;  /* 0x0000009e9f9e723e */ /* 0x000fe400000000ff */
[----:B------:R-:W-:Y:S02]  /*3c400*/  F2FP.F16.F32.PACK_AB R157, R196, R195 ;  /* 0x000000c3c49d723e */ /* 0x000fe400000000ff */
[----:B------:R-:W-:Y:S01]  /*3c410*/  F2FP.F16.F32.PACK_AB R159, R198, R197 ;  /* 0x000000c5c69f723e */ /* 0x000fe200000000ff */
[----:B------:R-:W-:Y:S01]  /*3c420*/  VOTEU.ANY UP0, P1 ;  /* 0x00000000003f7886 */ /* 0x000fe20000800100 */
        /* <DEDUP_REMOVED lines=20> */
[----:B----4-:R-:W-:-:S06]  /*3c570*/  WARPGROUP.ARRIVE ;  /* 0x00000000000079c5 */ /* 0x010fcc0000000000 */
[----:B------:R-:W-:Y:S01]  /*3c580*/  HGMMA.64x256x16.F32 R24, R156, gdesc[UR4].tnspB, R24, UP0, gsb0 ;  /* 0x43e000049c187df0 */ /* 0x000fe2000b800818 */
        /* <DEDUP_REMOVED lines=18> */
[C---:B------:R-:W-:Y:S01]  /*3c6b0*/  R2UR UR46, R4.reuse ;  /* 0x00000000042e72ca */ /* 0x040fe200000e0000 */
[----:B------:R-:W-:Y:S02]  /*3c6c0*/  WARPGROUP.DEPBAR.LE gsb0, 0x0 ;  /* 0x00008000000079c5 */ /* 0x000fe40000010000 */
[----:B------:R0:W-:Y:S01]  /*3c6d0*/  ST.E desc[UR4][R2.64], R24 ;  /* 0x0000001802007985 */ /* 0x0001e2000c101904 */
[C---:B------:R-:W-:Y:S02]  /*3c6e0*/  R2UR UR4, R4.reuse ;  /* 0x00000000040472ca */ /* 0x040fe400000e0000 */
[C---:B------:R-:W-:Y:S01]  /*3c6f0*/  R2UR UR5, R5.reuse ;  /* 0x00000000050572ca */ /* 0x040fe200000e0000 */
[----:B------:R1:W-:Y:S01]  /*3c700*/  ST.E desc[UR6][R2.64+0x4], R25 ;  /* 0x0000041902007985 */ /* 0x0003e2000c101906 */
[C---:B------:R-:W-:Y:S02]  /*3c710*/  R2UR UR6, R4.reuse ;  /* 0x00000000040672ca */ /* 0x040fe400000e0000 */
[----:B------:R-:W-:Y:S01]  /*3c720*/  R2UR UR7, R5 ;  /* 0x00000000050772ca */ /* 0x000fe200000e0000 */
[----:B------:R2:W-:Y:S01]  /*3c730*/  ST.E desc[UR8][R2.64+0x8], R26 ;  /* 0x0000081a02007985 */ /* 0x0005e2000c101908 */
[----:B------:R-:W-:-:S02]  /*3c740*/  R2UR UR8, R4 ;  /* 0x00000000040872ca */ /* 0x000fc400000e0000 */
[C---:B------:R-:W-:Y:S01]  /*3c750*/  R2UR UR9, R5.reuse ;  /* 0x00000000050972ca */ /* 0x040fe200000e0000 */
        /* <DEDUP_REMOVED lines=29> */
[----:B------:R-:W-:Y:S01]  /*3c930*/  R2UR UR7, R5 ;  /* 0x00000000050772ca */ /* 0x000fe200000e0000 */
[----:B------:R5:W-:Y:S04]  /*3c940*/  ST.E desc[UR8][R2.64+0x34], R37 ;  /* 0x0000342502007985 */ /* 0x000be8000c101908 */
[----:B------:R5:W-:Y:S04]  /*3c950*/  ST.E desc[UR10][R2.64+0x38], R38 ;  /* 0x0000382602007985 */ /* 0x000be8000c10190a */
[----:B------:R5:W-:Y:S04]  /*3c960*/  ST.E desc[UR12][R2.64+0x3c], R39 ;  /* 0x00003c2702007985 */ /* 0x000be8000c10190c */
[----:B------:R5:W-:Y:S04]  /*3c970*/  ST.E desc[UR14][R2.64+0x40], R40 ;  /* 0x0000402802007985 */ /* 0x000be8000c10190e */
[----:B------:R5:W-:Y:S04]  /*3c980*/  ST.E desc[UR16][R2.64+0x44], R41 ;  /* 0x0000442902007985 */ /* 0x000be8000c101910 */
[----:B------:R5:W-:Y:S01]  /*3c990*/  ST.E desc[UR18][R2.64+0x48], R42 ;  /* 0x0000482a02007985 */ /* 0x000be2000c101912 */
[----:B------:R-:W-:-:S03]  /*3c9a0*/  R2UR UR8, R4 ;  /* 0x00000000040872ca */ /* 0x000fc600000e0000 */
[----:B------:R5:W-:Y:S01]  /*3c9b0*/  ST.E desc[UR20][R2.64+0x4c], R43 ;  /* 0x00004c2b02007985 */ /* 0x000be2000c101914 */
[----:B------:R-:W-:-:S03]  /*3c9c0*/  R2UR UR9, R5 ;  /* 0x00000000050972ca */ /* 0x000fc600000e0000 */
[----:B------:R5:W-:Y:S04]  /*3c9d0*/  ST.E desc[UR22][R2.64+0x50], R44 ;  /* 0x0000502c02007985 */ /* 0x000be8000c101916 */
[----:B------:R5:W-:Y:S04]  /*3c9e0*/  ST.E desc[UR24][R2.64+0x54], R45 ;  /* 0x0000542d02007985 */ /* 0x000be8000c101918 */
[----:B------:R5:W-:Y:S01]  /*3c9f0*/  ST.E desc[UR4][R2.64+0x58], R46 ;  /* 0x0000582e02007985 */ /* 0x000be2000c101904 */
[C---:B------:R-:W-:Y:S02]  /*3ca00*/  R2UR UR4, R4.reuse ;  /* 0x00000000040472ca */ /* 0x040fe400000e0000 */
[----:B------:R-:W-:Y:S01]  /*3ca10*/  R2UR UR5, R5 ;  /* 0x00000000050572ca */ /* 0x000fe200000e0000 */
[----:B------:R5:W-:Y:S01]  /*3ca20*/  ST.E desc[UR6][R2.64+0x5c], R47 ;  /* 0x00005c2f02007985 */ /* 0x000be2000c101906 */
        /* <DEDUP_REMOVED lines=14> */
[----:B------:R5:W-:Y:S01]  /*3cb10*/  ST.E desc[UR8][R2.64+0x60], R48 ;  /* 0x0000603002007985 */ /* 0x000be2000c101908 */
[C---:B------:R-:W-:Y:S02]  /*3cb20*/  R2UR UR22, R4.reuse ;  /* 0x00000000041672ca */ /* 0x040fe400000e0000 */
[C---:B------:R-:W-:Y:S01]  /*3cb30*/  R2UR UR23, R5.reuse ;  /* 0x00000000051772ca */ /* 0x040fe200000e0000 */
[----:B------:R5:W-:Y:S01]  /*3cb40*/  ST.E desc[UR4][R2.64+0x64], R49 ;  /* 0x0000643102007985 */ /* 0x000be2000c101904 */
[C---:B------:R-:W-:Y:S02]  /*3cb50*/  R2UR UR24, R4.reuse ;  /* 0x00000000041872ca */ /* 0x040fe400000e0000 */
[----:B------:R-:W-:Y:S02]  /*3cb60*/  R2UR UR25, R5 ;  /* 0x00000000051972ca */ /* 0x000fe400000e0000 */
[----:B------:R-:W-:-:S02]  /*3cb70*/  R2UR UR8, R4 ;  /* 0x00000000040872ca */ /* 0x000fc400000e0000 */
[C---:B------:R-:W-:Y:S02]  /*3cb80*/  R2UR UR9, R5.reuse ;  /* 0x00000000050972ca */ /* 0x040fe400000e0000 */
[C---:B------:R-:W-:Y:S02]  /*3cb90*/  R2UR UR4, R4.reuse ;  /* 0x00000000040472ca */ /* 0x040fe400000e0000 */
[----:B------:R-:W-:Y:S01]  /*3cba0*/  R2UR UR5, R5 ;  /* 0x00000000050572ca */ /* 0x000fe200000e0000 */
        /* <DEDUP_REMOVED lines=8> */
[----:B------:R5:W-:Y:S04]  /*3cc30*/  ST.E desc[UR20][R2.64+0x80], R56 ;  /* 0x0000803802007985 */ /* 0x000be8000c101914 */
[----:B------:R5:W-:Y:S04]  /*3cc40*/  ST.E desc[UR22][R2.64+0x84], R57 ;  /* 0x0000843902007985 */ /* 0x000be8000c101916 */
[----:B------:R5:W-:Y:S01]  /*3cc50*/  ST.E desc[UR24][R2.64+0x88], R58 ;  /* 0x0000883a02007985 */ /* 0x000be2000c101918 */
[----:B------:R-:W-:-:S03]  /*3cc60*/  R2UR UR10, R4 ;  /* 0x00000000040a72ca */ /* 0x000fc600000e0000 */
[----:B------:R5:W-:Y:S01]  /*3cc70*/  ST.E desc[UR8][R2.64+0x8c], R59 ;  /* 0x00008c3b02007985 */ /* 0x000be2000c101908 */
[C---:B------:R-:W-:Y:S02]  /*3cc80*/  R2UR UR8, R4.reuse ;  /* 0x00000000040872ca */ /* 0x040fe400000e0000 */
[C---:B------:R-:W-:Y:S01]  /*3cc90*/  R2UR UR9, R5.reuse ;  /* 0x00000000050972ca */ /* 0x040fe200000e0000 */
[----:B------:R5:W-:Y:S01]  /*3cca0*/  ST.E desc[UR4][R2.64+0x90], R60 ;  /* 0x0000903c02007985 */ /* 0x000be2000c101904 */
        /* <DEDUP_REMOVED lines=259> */
[----:B------:R5:W-:Y:S01]  /*3dce0*/  ST.E desc[UR16][R2.64+0x1e4], R145 ;  /* 0x0001e49102007985 */ /* 0x000be2000c101910 */
[----:B------:R-:W-:-:S03]  /*3dcf0*/  R2UR UR8, R4 ;  /* 0x00000000040872ca */ /* 0x000fc600000e0000 */
[----:B------:R5:W-:Y:S01]  /*3dd00*/  ST.E desc[UR18][R2.64+0x1e8], R146 ;  /* 0x0001e89202007985 */ /* 0x000be2000c101912 */
[----:B------:R-:W-:-:S03]  /*3dd10*/  R2UR UR9, R5 ;  /* 0x00000000050972ca */ /* 0x000fc600000e0000 */
[----:B------:R5:W-:Y:S01]  /*3dd20*/  ST.E desc[UR20][R2.64+0x1ec], R147 ;  /* 0x0001ec9302007985 */ /* 0x000be2000c101914 */
[C---:B------:R-:W-:Y:S02]  /*3dd30*/  R2UR UR14, R4.reuse ;  /* 0x00000000040e72ca */ /* 0x040fe400000e0000 */
[C---:B------:R-:W-:Y:S01]  /*3dd40*/  R2UR UR15, R5.reuse ;  /* 0x00000000050f72ca */ /* 0x040fe200000e0000 */
[----:B------:R5:W-:Y:S01]  /*3dd50*/  ST.E desc[UR22][R2.64+0x1f0], R148 ;  /* 0x0001f09402007985 */ /* 0x000be2000c101916 */
[C---:B------:R-:W-:Y:S02]  /*3dd60*/  R2UR UR16, R4.reuse ;  /* 0x00000000041072ca */ /* 0x040fe400000e0000 */
[C---:B------:R-:W-:Y:S01]  /*3dd70*/  R2UR UR17, R5.reuse ;  /* 0x00000000051172ca */ /* 0x040fe200000e0000 */
[----:B------:R5:W-:Y:S01]  /*3dd80*/  ST.E desc[UR24][R2.64+0x1f4], R149 ;  /* 0x0001f49502007985 */ /* 0x000be2000c101918 */
        /* <DEDUP_REMOVED lines=21> */
[----:B------:R5:W-:Y:S01]  /*3dee0*/  ST.E desc[UR6][R2.64+0x1f8], R150 ;  /* 0x0001f89602007985 */ /* 0x000be2000c101906 */
[----:B------:R-:W-:-:S03]  /*3def0*/  R2UR UR60, R4 ;  /* 0x00000000043c72ca */ /* 0x000fc600000e0000 */
[----:B------:R5:W-:Y:S01]  /*3df00*/  ST.E desc[UR8][R2.64+0x1fc], R151 ;  /* 0x0001fc9702007985 */ /* 0x000be2000c101908 */
[----:B------:R-:W-:-:S03]  /*3df10*/  R2UR UR61, R5 ;  /* 0x00000000053d72ca */ /* 0x000fc600000e0000 */
[----:B------:R-:W-:Y:S01]  /*3df20*/  ST.E desc[UR14][R8.64], R191 ;  /* 0x000000bf08007985 */ /* 0x000fe2000c10190e */
[C---:B------:R-:W-:Y:S02]  /*3df30*/  R2UR UR4, R4.reuse ;  /* 0x00000000040472ca */ /* 0x040fe400000e0000 */
[C---:B------:R-:W-:Y:S01]  /*3df40*/  R2UR UR5, R5.reuse ;  /* 0x00000000050572ca */ /* 0x040fe200000e0000 */
[----:B0-----:R-:W5:Y:S01]  /*3df50*/  LD.E R24, desc[UR16][R2.64] ;  /* 0x0000001002187980 */ /* 0x001f62000c101900 */
[C---:B------:R-:W-:Y:S02]  /*3df60*/  R2UR UR6, R4.reuse ;  /* 0x00000000040672ca */ /* 0x040fe400000e0000 */
[C---:B------:R-:W-:Y:S01]  /*3df70*/  R2UR UR7, R5.reuse ;  /* 0x00000000050772ca */ /* 0x040fe200000e0000 */
[----:B-1----:R-:W5:Y:S01]  /*3df80*/  LD.E R25, desc[UR18][R2.64+0x4] ;  /* 0x0000041202197980 */ /* 0x002f62000c101900 */
[C---:B------:R-:W-:Y:S02]  /*3df90*/  R2UR UR8, R4.reuse ;  /* 0x00000000040872ca */ /* 0x040fe400000e0000 */
[----:B------:R-:W-:Y:S01]  /*3dfa0*/  R2UR UR9, R5 ;  /* 0x00000000050972ca */ /* 0x000fe200000e0000 */
[----:B--2---:R-:W2:Y:S01]  /*3dfb0*/  LD.E R26, desc[UR20][R2.64+0x8] ;  /* 0x00000814021a7980 */ /* 0x004ea2000c101900 */
[----:B------:R-:W-:-:S02]  /*3dfc0*/  R2UR UR10, R4 ;  /* 0x00000000040a72ca */ /* 0x000fc400000e0000 */
[C---:B------:R-:W-:Y:S01]  /*3dfd0*/  R2UR UR11, R5.reuse ;  /* 0x00000000050b72ca */ /* 0x040fe200000e0000 */
[----:B---3--:R-:W2:Y:S01]  /*3dfe0*/  LD.E R27, desc[UR22][R2.64+0xc] ;  /* 0x00000c16021b7980 */ /* 0x008ea2000c101900 */
[C---:B------:R-:W-:Y:S02]  /*3dff0*/  R2UR UR12, R4.reuse ;  /* 0x00000000040c72ca */ /* 0x040fe400000e0000 */
[C---:B------:R-:W-:Y:S01]  /*3e000*/  R2UR UR13, R5.reuse ;  /* 0x00000000050d72ca */ /* 0x040fe200000e0000 */
[----:B----4-:R-:W2:Y:S01]  /*3e010*/  LD.E R28, desc[UR24][R2.64+0x10] ;  /* 0x00001018021c7980 */ /* 0x010ea2000c101900 */
[C---:B------:R-:W-:Y:S02]  /*3e020*/  R2UR UR14, R4.reuse ;  /* 0x00000000040e72ca */ /* 0x040fe400000e0000 */
[----:B------:R-:W-:Y:S01]  /*3e030*/  R2UR UR15, R5 ;  /* 0x00000000050f72ca */ /* 0x000fe200000e0000 */
[----:B-----5:R-:W2:Y:S01]  /*3e040*/  LD.E R29, desc[UR26][R2.64+0x14] ;  /* 0x0000141a021d7980 */ /* 0x020ea2000c101900 */
[----:B------:R-:W-:-:S02]  /*3e050*/  R2UR UR16, R4 ;  /* 0x00000000041072ca */ /* 0x000fc400000e0000 */
[C---:B------:R-:W-:Y:S01]  /*3e060*/  R2UR UR17, R5.reuse ;  /* 0x00000000051172ca */ /* 0x040fe200000e0000 */
[----:B------:R-:W2:Y:S01]  /*3e070*/  LD.E R30, desc[UR28][R2.64+0x18] ;  /* 0x0000181c021e7980 */ /* 0x000ea2000c101900 */
[C---:B------:R-:W-:Y:S02]  /*3e080*/  R2UR UR18, R4.reuse ;  /* 0x00000000041272ca */ /* 0x040fe400000e0000 */
[C---:B------:R-:W-:Y:S01]  /*3e090*/  R2UR UR19, R5.reuse ;  /* 0x00000000051372ca */ /* 0x040fe200000e0000 */
[----:B------:R-:W2:Y:S01]  /*3e0a0*/  LD.E R31, desc[UR30][R2.64+0x1c] ;  /* 0x00001c1e021f7980 */ /* 0x000ea2000c101900 */
[C---:B------:R-:W-:Y:S02]  /*3e0b0*/  R2UR UR20, R4.reuse ;  /* 0x00000000041472ca */ /* 0x040fe400000e0000 */
[----:B------:R-:W-:Y:S01]  /*3e0c0*/  R2UR UR21, R5 ;  /* 0x00000000051572ca */ /* 0x000fe200000e0000 */
[----:B------:R-:W2:Y:S01]  /*3e0d0*/  LD.E R32, desc[UR32][R2.64+0x20] ;  /* 0x0000202002207980 */ /* 0x000ea2000c101900 */
        /* <DEDUP_REMOVED lines=291> */
[----:B------:R-:W-:Y:S02]  /*3f310*/  R2UR UR58, R4 ;  /* 0x00000000043a72ca */ /* 0x000fe400000e0000 */
[----:B------:R-:W-:Y:S01]  /*3f320*/  R2UR UR59, R5 ;  /* 0x00000000053b72ca */ /* 0x000fe200000e0000 */
        /* <DEDUP_REMOVED lines=22> */
[----:B------:R-:W-:-:S02]  /*3f490*/  VIADD R156, R6, 0x80 ;  /* 0x00000080069c7836 */ /* 0x000fc40000000000 */
[----:B------:R-:W-:-:S03]  /*3f4a0*/  IMAD.MOV.U32 R157, RZ, RZ, R7 ;  /* 0x000000ffff9d7224 */ /* 0x000fc600078e0007 */
[----:B------:R-:W-:Y:S02]  /*3f4b0*/  R2UR UR6, R156 ;  /* 0x000000009c0672ca */ /* 0x000fe400000e0000 */
[----:B------:R-:W-:Y:S02]  /*3f4c0*/  R2UR UR7, R157 ;  /* 0x000000009d0772ca */ /* 0x000fe400000e0000 */
[----:B------:R-:W-:Y:S02]  /*3f4d0*/  F2FP.F16.F32.PACK_AB R156, R21, R154 ;  /* 0x0000009a159c723e */ /* 0x000fe400000000ff */
[----:B------:R-:W-:Y:S02]  /*3f4e0*/  F2FP.F16.F32.PACK_AB R158, R17, R20 ;  /* 0x00000014119e723e */ /* 0x000fe400000000ff */
[----:B------:R-:W-:Y:S02]  /*3f4f0*/  F2FP.F16.F32.PACK_AB R157, R13, R14 ;  /* 0x0000000e0d9d723e */ /* 0x000fe400000000ff */
[----:B------:R-:W-:-:S02]  /*3f500*/  F2FP.F16.F32.PACK_AB R159, R11, R12 ;  /* 0x0000000c0b9f723e */ /* 0x000fc400000000ff */
        /* <DEDUP_REMOVED lines=18> */
[----:B------:R-:W-:Y:S02]  /*3f630*/  R2UR UR24, R4 ;  /* 0x00000000041872ca */ /* 0x000fe400000e0000 */
[----:B------:R-:W-:Y:S01]  /*3f640*/  R2UR UR25, R5 ;  /* 0x00000000051972ca */ /* 0x000fe200000e0000 */
[----:B--2---:R-:W-:-:S06]  /*3f650*/  WARPGROUP.ARRIVE ;  /* 0x00000000000079c5 */ /* 0x004fcc0000000000 */
[----:B------:R-:W-:Y:S01]  /*3f660*/  HGMMA.64x256x16.F32 R24, R156, gdesc[UR4].tnspB, R24, gsb0 ;  /* 0x43e000049c187df0 */ /* 0x000fe20008000818 */
        /* <DEDUP_REMOVED lines=2359> */
[C---:B------:R-:W-:Y:S01]  /*489e0*/  R2UR UR39, R5.reuse ;  /* 0x00000000052772ca */ /* 0x040fe200000e0000 */
[----:B------:R-:W-:Y:S02]  /*489f0*/  WARPGROUP.DEPBAR.LE gsb0, 0x0 ;  /* 0x00008000000079c5 */ /* 0x000fe40000010000 */
        /* <DEDUP_REMOVED lines=348> */
[----:B------:R5:W-:Y:S04]  /*49fc0*/  ST.E desc[UR26][R2.64+0x1e0], R144 ;  /* 0x0001e09002007985 */ /* 0x000be8000c10191a */
[----:B------:R5:W-:Y:S04]  /*49fd0*/  ST.E desc[UR28][R2.64+0x1e4], R145 ;  /* 0x0001e49102007985 */ /* 0x000be8000c10191c */
[----:B------:R-:W-:Y:S01]  /*49fe0*/  ST.E desc[UR6][R2.64+0x1ec], R147 ;  /* 0x0001ec9302007985 */ /* 0x000fe2000c101906 */
[----:B------:R-:W-:-:S03]  /*49ff0*/  R2UR UR4, R4 ;  /* 0x00000000040472ca */ /* 0x000fc600000e0000 */
[----:B------:R-:W-:Y:S01]  /*4a000*/  ST.E desc[UR8][R2.64+0x1f0], R148 ;  /* 0x0001f09402007985 */ /* 0x000fe2000c101908 */
[----:B------:R-:W-:-:S03]  /*4a010*/  R2UR UR5, R5 ;  /* 0x00000000050572ca */ /* 0x000fc600000e0000 */
[----:B------:R-:W-:Y:S01]  /*4a020*/  ST.E desc[UR10][R2.64+0x1f4], R149 ;  /* 0x0001f49502007985 */ /* 0x000fe2000c10190a */
[----:B------:R-:W-:-:S03]  /*4a030*/  R2UR UR16, R4 ;  /* 0x00000000041072ca */ /* 0x000fc600000e0000 */
[----:B------:R-:W-:Y:S01]  /*4a040*/  ST.E desc[UR12][R2.64+0x1f8], R150 ;  /* 0x0001f89602007985 */ /* 0x000fe2000c10190c */
[----:B------:R-:W-:-:S03]  /*4a050*/  R2UR UR17, R5 ;  /* 0x00000000051172ca */ /* 0x000fc600000e0000 */
[----:B------:R-:W-:Y:S01]  /*4a060*/  ST.E desc[UR14][R2.64+0x1fc], R151 ;  /* 0x0001fc9702007985 */ /* 0x000fe2000c10190e */
        /* <DEDUP_REMOVED lines=31> */
[----:B------:R-:W-:Y:S01]  /*4a260*/  R2UR UR59, R5 ;  /* 0x00000000053b72ca */ /* 0x000fe200000e0000 */
        /* <DEDUP_REMOVED lines=322> */
[----:B------:R-:W-:Y:S01]  /*4b690*/  R2UR UR58, R4 ;  /* 0x00000000043a72ca */ /* 0x000fe200000e0000 */
[----:B------:R-:W2:Y:S01]  /*4b6a0*/  LD.E R130, desc[UR12][R2.64+0x1a8] ;  /* 0x0001a80c02827980 */ /* 0x000ea2000c101900 */
[----:B------:R-:W-:-:S03]  /*4b6b0*/  R2UR UR59, R5 ;  /* 0x00000000053b72ca */ /* 0x000fc600000e0000 */
        /* <DEDUP_REMOVED lines=21> */
[----:B------:R-:W-:Y:S01]  /*4b810*/  VIADD R6, R6, 0x280 ;  /* 0x0000028006067836 */ /* 0x000fe20000000000 */
[----:B------:R-:W-:-:S02]  /*4b820*/  R2UR UR7, R7 ;  /* 0x00000000070772ca */ /* 0x000fc400000e0000 */
[----:B------:R-:W-:Y:S02]  /*4b830*/  F2FP.F16.F32.PACK_AB R186, R186, R187 ;  /* 0x000000bbbaba723e */ /* 0x000fe400000000ff */
[----:B------:R-:W-:Y:S02]  /*4b840*/  R2UR UR6, R6 ;  /* 0x00000000060672ca */ /* 0x000fe400000e0000 */
[----:B------:R-:W-:Y:S02]  /*4b850*/  F2FP.F16.F32.PACK_AB R184, R188, R189 ;  /* 0x000000bdbcb8723e */ /* 0x000fe400000000ff */
[----:B------:R-:W-:Y:S02]  /*4b860*/  F2FP.F16.F32.PACK_AB R185, R162, R163 ;  /* 0x000000a3a2b9723e */ /* 0x000fe400000000ff */
[----:B------:R-:W-:Y:S02]  /*4b870*/  F2FP.F16.F32.PACK_AB R187, R160, R161 ;  /* 0x000000a1a0bb723e */ /* 0x000fe400000000ff */
        /* <DEDUP_REMOVED lines=27> */
[----:B------:R-:W-:Y:S01]  /*4ba30*/  R2UR UR29, R5 ;  /* 0x00000000051d72ca */ /* 0x000fe200000e0000 */
[----:B------:R-:W-:-:S02]  /*4ba40*/  WARPGROUP.DEPBAR.LE gsb0, 0x0 ;  /* 0x00008000000079c5 */ /* 0x000fc40000010000 */
[----:B------:R-:W-:Y:S01]  /*4ba50*/  ST.E desc[UR4][R2.64], R24 ;  /* 0x0000001802007985 */ /* 0x000fe2000c101904 */
[C---:B------:R-:W-:Y:S02]  /*4ba60*/  R2UR UR4, R4.reuse ;  /* 0x00000000040472ca */ /* 0x040fe400000e0000 */
[C---:B------:R-:W-:Y:S01]  /*4ba70*/  R2UR UR5, R5.reuse ;  /* 0x00000000050572ca */ /* 0x040fe200000e0000 */
[----:B------:R-:W-:Y:S01]  /*4ba80*/  ST.E desc[UR6][R2.64+0x4], R25 ;  /* 0x0000041902007985 */ /* 0x000fe2000c101906 */
[C---:B------:R-:W-:Y:S02]  /*4ba90*/  R2UR UR6, R4.reuse ;  /* 0x00000000040672ca */ /* 0x040fe400000e0000 */
[----:B------:R-:W-:Y:S01]  /*4baa0*/  R2UR UR7, R5 ;  /* 0x00000000050772ca */ /* 0x000fe200000e0000 */
[----:B------:R-:W-:Y:S04]  /*4bab0*/  ST.E desc[UR8][R2.64+0x8], R26 ;  /* 0x0000081a02007985 */ /* 0x000fe8000c101908 */
[----:B------:R-:W-:Y:S04]  /*4bac0*/  ST.E desc[UR10][R2.64+0xc], R27 ;  /* 0x00000c1b02007985 */ /* 0x000fe8000c10190a */
[----:B------:R-:W-:Y:S01]  /*4bad0*/  ST.E desc[UR12][R2.64+0x10], R28 ;  /* 0x0000101c02007985 */ /* 0x000fe2000c10190c */
[----:B------:R-:W-:-:S03]  /*4bae0*/  R2UR UR8, R4 ;  /* 0x00000000040872ca */ /* 0x000fc600000e0000 */
[----:B------:R-:W-:Y:S01]  /*4baf0*/  ST.E desc[UR14][R2.64+0x14], R29 ;  /* 0x0000141d02007985 */ /* 0x000fe2000c10190e */
[----:B------:R-:W-:-:S03]  /*4bb00*/  R2UR UR9, R5 ;  /* 0x00000000050972ca */ /* 0x000fc600000e0000 */
[----:B------:R-:W-:Y:S04]  /*4bb10*/  ST.E desc[UR16][R2.64+0x18], R30 ;  /* 0x0000181e02007985 */ /* 0x000fe8000c101910 */
[----:B------:R-:W-:Y:S04]  /*4bb20*/  ST.E desc[UR18][R2.64+0x1c], R31 ;  /* 0x00001c1f02007985 */ /* 0x000fe8000c101912 */
[----:B------:R-:W-:Y:S04]  /*4bb30*/  ST.E desc[UR20][R2.64+0x20], R32 ;  /* 0x0000202002007985 */ /* 0x000fe8000c101914 */
[----:B------:R-:W-:Y:S04]  /*4bb40*/  ST.E desc[UR22][R2.64+0x24], R33 ;  /* 0x0000242102007985 */ /* 0x000fe8000c101916 */
[----:B------:R-:W-:Y:S01]  /*4bb50*/  ST.E desc[UR24][R2.64+0x28], R34 ;  /* 0x0000282202007985 */ /* 0x000fe2000c101918 */
[----:B------:R-:W-:-:S03]  /*4bb60*/  R2UR UR10, R4 ;  /* 0x00000000040a72ca */ /* 0x000fc600000e0000 */
[----:B------:R-:W-:Y:S01]  /*4bb70*/  ST.E desc[UR4][R2.64+0x2c], R35 ;  /* 0x00002c2302007985 */ /* 0x000fe2000c101904 */
[C---:B------:R-:W-:Y:S02]  /*4bb80*/  R2UR UR4, R4.reuse ;  /* 0x00000000040472ca */ /* 0x040fe400000e0000 */
[C---:B------:R-:W-:Y:S01]  /*4bb90*/  R2UR UR5, R5.reuse ;  /* 0x00000000050572ca */ /* 0x040fe200000e0000 */
[----:B------:R-:W-:Y:S01]  /*4bba0*/  ST.E desc[UR6][R2.64+0x30], R36 ;  /* 0x0000302402007985 */ /* 0x000fe2000c101906 */
        /* <DEDUP_REMOVED lines=13> */
[----:B------:R-:W-:Y:S01]  /*4bc80*/  ST.E desc[UR8][R2.64+0x34], R37 ;  /* 0x0000342502007985 */ /* 0x000fe2000c101908 */
        /* <DEDUP_REMOVED lines=8> */
[----:B------:R-:W-:Y:S01]  /*4bd10*/  R2UR UR5, R5 ;  /* 0x00000000050572ca */ /* 0x000fe200000e0000 */
[----:B------:R-:W-:Y:S04]  /*4bd20*/  ST.E desc[UR6][R2.64+0x3c], R39 ;  /* 0x00003c2702007985 */ /* 0x000fe8000c101906 */
[----:B------:R-:W-:Y:S04]  /*4bd30*/  ST.E desc[UR10][R2.64+0x40], R40 ;  /* 0x0000402802007985 */ /* 0x000fe8000c10190a */
[----:B------:R-:W-:Y:S04]  /*4bd40*/  ST.E desc[UR12][R2.64+0x44], R41 ;  /* 0x0000442902007985 */ /* 0x000fe8000c10190c */
        /* <DEDUP_REMOVED lines=8> */
[----:B------:R-:W-:Y:S01]  /*4bdd0*/  ST.E desc[UR8][R2.64+0x60], R48 ;  /* 0x0000603002007985 */ /* 0x000fe2000c101908 */
[C---:B------:R-:W-:Y:S02]  /*4bde0*/  R2UR UR8, R4.reuse ;  /* 0x00000000040872ca */ /* 0x040fe400000e0000 */
[----:B------:R-:W-:Y:S01]  /*4bdf0*/  R2UR UR9, R5 ;  /* 0x00000000050972ca */ /* 0x000fe200000e0000 */
[----:B------:R-:W-:Y:S01]  /*4be00*/  ST.E desc[UR4][R2.64+0x64], R49 ;  /* 0x0000643102007985 */ /* 0x000fe2000c101904 */
        /* <DEDUP_REMOVED lines=14> */
[----:B------:R-:W-:Y:S01]  /*4bef0*/  ST.E desc[UR6][R2.64+0x68], R50 ;  /* 0x0000683202007985 */ /* 0x000fe2000c101906 */
        /* <DEDUP_REMOVED lines=288> */
[----:B------:R-:W2:Y:S01]  /*4d100*/  LD.E R7, desc[UR28][R2.64] ;  /* 0x0000001c02077980 */ /* 0x000ea2000c101900 */
[----:B------:R-:W-:-:S02]  /*4d110*/  R2UR UR4, R4 ;  /* 0x00000000040472ca */ /* 0x000fc400000e0000 */
[C---:B------:R-:W-:Y:S02]  /*4d120*/  R2UR UR5, R5.reuse ;  /* 0x00000000050572ca */ /* 0x040fe400000e0000 */
[----:B------:R-:W-:Y:S02]  /*4d130*/  R2UR UR6, R4 ;  /* 0x00000000040672ca */ /* 0x000fe400000e0000 */
[----:B------:R-:W-:-:S09]  /*4d140*/  R2UR UR7, R5 ;  /* 0x00000000050772ca */ /* 0x000fd200000e0000 */
[----:B--2---:R1:W-:Y:S04]  /*4d150*/  ST.E desc[UR4][R2.64], R7 ;  /* 0x0000000702007985 */ /* 0x0043e8000c101904 */
[----:B------:R-:W2:Y:S01]  /*4d160*/  LD.E R11, desc[UR6][R2.64+0x4] ;  /* 0x00000406020b7980 */ /* 0x000ea2000c101900 */
[C---:B------:R-:W-:Y:S02]  /*4d170*/  R2UR UR4, R4.reuse ;  /* 0x00000000040472ca */ /* 0x040fe400000e0000 */
[C---:B------:R-:W-:Y:S02]  /*4d180*/  R2UR UR5, R5.reuse ;  /* 0x00000000050572ca */ /* 0x040fe400000e0000 */
[----:B------:R-:W-:Y:S02]  /*4d190*/  R2UR UR6, R4 ;  /* 0x00000000040672ca */ /* 0x000fe400000e0000 */
[----:B------:R-:W-:-:S09]  /*4d1a0*/  R2UR UR7, R5 ;  /* 0x00000000050772ca */ /* 0x000fd200000e0000 */
[----:B--2---:R2:W-:Y:S04]  /*4d1b0*/  ST.E desc[UR4][R2.64+0x4], R11 ;  /* 0x0000040b02007985 */ /* 0x0045e8000c101904 */
[----:B------:R-:W3:Y:S01]  /*4d1c0*/  LD.E R13, desc[UR6][R2.64+0x8] ;  /* 0x00000806020d7980 */ /* 0x000ee2000c101900 */
[C---:B------:R-:W-:Y:S02]  /*4d1d0*/  R2UR UR4, R4.reuse ;  /* 0x00000000040472ca */ /* 0x040fe400000e0000 */
[C---:B------:R-:W-:Y:S02]  /*4d1e0*/  R2UR UR5, R5.reuse ;  /* 0x00000000050572ca */ /* 0x040fe400000e0000 */
[----:B------:R-:W-:Y:S02]  /*4d1f0*/  R2UR UR6, R4 ;  /* 0x00000000040672ca */ /* 0x000fe400000e0000 */
[----:B------:R-:W-:-:S09]  /*4d200*/  R2UR UR7, R5 ;  /* 0x00000000050772ca */ /* 0x000fd200000e0000 */
[----:B---3--:R3:W-:Y:S04]  /*4d210*/  ST.E desc[UR4][R2.64+0x8], R13 ;  /* 0x0000080d02007985 */ /* 0x0087e8000c101904 */
[----:B0-----:R-:W4:Y:S01]  /*4d220*/  LD.E R9, desc[UR6][R2.64+0xc] ;  /* 0x00000c0602097980 */ /* 0x001f22000c101900 */
[C---:B------:R-:W-:Y:S02]  /*4d230*/  R2UR UR4, R4.reuse ;  /* 0x00000000040472ca */ /* 0x040fe400000e0000 */
[C---:B------:R-:W-:Y:S02]  /*4d240*/  R2UR UR5, R5.reuse ;  /* 0x00000000050572ca */ /* 0x040fe400000e0000 */
[----:B------:R-:W-:Y:S02]  /*4d250*/  R2UR UR6, R4 ;  /* 0x00000000040672ca */ /* 0x000fe400000e0000 */
[----:B------:R-:W-:-:S09]  /*4d260*/  R2UR UR7, R5 ;  /* 0x00000000050772ca */ /* 0x000fd200000e0000 */
[----:B----4-:R0:W-:Y:S04]  /*4d270*/  ST.E desc[UR4][R2.64+0xc], R9 ;  /* 0x00000c0902007985 */ /* 0x0101e8000c101904 */
[----:B-1----:R-:W4:Y:S01]  /*4d280*/  LD.E R7, desc[UR6][R2.64+0x10] ;  /* 0x0000100602077980 */ /* 0x002f22000c101900 */
[C---:B------:R-:W-:Y:S02]  /*4d290*/  R2UR UR4, R4.reuse ;  /* 0x00000000040472ca */ /* 0x040fe400000e0000 */
[C---:B------:R-:W-:Y:S02]  /*4d2a0*/  R2UR UR5, R5.reuse ;  /* 0x00000000050572ca */ /* 0x040fe400000e0000 */
[----:B------:R-:W-:Y:S02]  /*4d2b0*/  R2UR UR6, R4 ;  /* 0x00000000040672ca */ /* 0x000fe400000e0000 */
[----:B------:R-:W-:-:S09]  /*4d2c0*/  R2UR UR7, R5 ;  /* 0x00000000050772ca */ /* 0x000fd200000e0000 */
[----:B----4-:R1:W-:Y:S04]  /*4d2d0*/  ST.E desc[UR4][R2.64+0x10], R7 ;  /* 0x0000100702007985 */ /* 0x0103e8000c101904 */
[----:B--2---:R-:W2:Y:S01]  /*4d2e0*/  LD.E R11, desc[UR6][R2.64+0x14] ;  /* 0x00001406020b7980 */ /* 0x004ea2000c101900 */
[C---:B------:R-:W-:Y:S02]  /*4d2f0*/  R2UR UR4, R4.reuse ;  /* 0x00000000040472ca */ /* 0x040fe400000e0000 */
[C---:B------:R-:W-:Y:S02]  /*4d300*/  R2UR UR5, R5.reuse ;  /* 0x00000000050572ca */ /* 0x040fe400000e0000 */
[----:B------:R-:W-:Y:S02]  /*4d310*/  R2UR UR6, R4 ;  /* 0x00000000040672ca */ /* 0x000fe400000e0000 */
[----:B------:R-:W-:-:S09]  /*4d320*/  R2UR UR7, R5 ;  /* 0x00000000050772ca */ /* 0x000fd200000e0000 */
[----:B--2---:R2:W-:Y:S04]  /*4d330*/  ST.E desc[UR4][R2.64+0x14], R11 ;  /* 0x0000140b02007985 */ /* 0x0045e8000c101904 */
[----:B---3--:R-:W3:Y:S01]  /*4d340*/  LD.E R13, desc[UR6][R2.64+0x18] ;  /* 0x00001806020d7980 */ /* 0x008ee2000c101900 */
        /* <DEDUP_REMOVED lines=719> */
[----:B---3--:R-:W2:Y:S01]  /*50040*/  LD.E R13, desc[UR6][R2.64+0x1f8] ;  /* 0x0001f806020d7980 */ /* 0x008ea2000c101900 */
[C---:B------:R-:W-:Y:S02]  /*50050*/  R2UR UR4, R4.reuse ;  /* 0x00000000040472ca */ /* 0x040fe400000e0000 */
[C---:B------:R-:W-:Y:S02]  /*50060*/  R2UR UR5, R5.reuse ;  /* 0x00000000050572ca */ /* 0x040fe400000e0000 */
[----:B------:R-:W-:Y:S02]  /*50070*/  R2UR UR6, R4 ;  /* 0x00000000040672ca */ /* 0x000fe400000e0000 */
[----:B------:R-:W-:-:S02]  /*50080*/  R2UR UR7, R5 ;  /* 0x00000000050772ca */ /* 0x000fc400000e0000 */
[----:B------:R-:W-:-:S07]  /*50090*/  LOP3.LUT P6, RZ, R193, 0x7f, RZ, 0xc0, !PT ;  /* 0x0000007fc1ff7812 */ /* 0x000fce00078cc0ff */
[----:B--2---:R1:W-:Y:S04]  /*500a0*/  ST.E desc[UR4][R2.64+0x1f8], R13 ;  /* 0x0001f80d02007985 */ /* 0x0043e8000c101904 */
[----:B0-----:R-:W2:Y:S01]  /*500b0*/  LD.E R9, desc[UR6][R2.64+0x1fc] ;  /* 0x0001fc0602097980 */ /* 0x001ea2000c101900 */
[----:B------:R-:W-:Y:S02]  /*500c0*/  R2UR UR4, R4 ;  /* 0x00000000040472ca */ /* 0x000fe400000e0000 */
[----:B------:R-:W-:-:S13]  /*500d0*/  R2UR UR5, R5 ;  /* 0x00000000050572ca */ /* 0x000fda00000e0000 */
[----:B--2---:R1:W-:Y:S01]  /*500e0*/  ST.E desc[UR4][R2.64+0x1fc], R9 ;  /* 0x0001fc0902007985 */ /* 0x0043e2000c101904 */
[----:B------:R-:W-:Y:S05]  /*500f0*/  @P6 BRA `(.L_x_11183) ;  /* 0x0000000000306947 */ /* 0x000fea0003800000 */
[----:B-1----:R-:W2:Y:S04]  /*50100*/  LDL.64 R2, [R164+0x40] ;  /* 0x00004000a4027983 */ /* 0x002ea80000100a00 */
[----:B------:R-:W3:Y:S01]  /*50110*/  LDL.64 R6, [R164] ;  /* 0x00000000a4067983 */ /* 0x000ee20000100a00 */
[C---:B------:R-:W-:Y:S02]  /*50120*/  R2UR UR4, R4.reuse ;  /* 0x00000000040472ca */ /* 0x040fe400000e0000 */
[C---:B------:R-:W-:Y:S02]  /*50130*/  R2UR UR5, R5.reuse ;  /* 0x00000000050572ca */ /* 0x040fe400000e0000 */
[----:B------:R-:W-:Y:S02]  /*50140*/  R2UR UR6, R4 ;  /* 0x00000000040672ca */ /* 0x000fe400000e0000 */
[----:B------:R-:W-:-:S09]  /*50150*/  R2UR UR7, R5 ;  /* 0x00000000050772ca */ /* 0x000fd200000e0000 */
[----:B--2---:R-:W2:Y:S04]  /*50160*/  LD.E.64 R2, desc[UR4][R2.64+0x30] ;  /* 0x0000300402027980 */ /* 0x004ea8000c101b00 */
[----:B---3--:R-:W3:Y:S01]  /*50170*/  LD.E R6, desc[UR6][R6.64] ;  /* 0x0000000606067980 */ /* 0x008ee2000c101900 */
[----:B--2---:R-:W-:-:S05]  /*50180*/  MOV R5, R2 ;  /* 0x0000000200057202 */ /* 0x004fca0000000f00 */
[----:B---3--:R-:W-:-:S05]  /*50190*/  IMAD R4, R6, 0x8, R5 ;  /* 0x0000000806047824 */ /* 0x008fca00078e0205 */
[----:B------:R-:W-:-:S04]  /*501a0*/  PRMT R4, RZ, 0x654, R4 ;  /* 0x00000654ff047816 */ /* 0x000fc80000000004 */
[----:B------:R0:W-:Y:S03]  /*501b0*/  SYNCS.ARRIVE.TRANS64.RED.A1T0 RZ, [R4+URZ], RZ ;  /* 0x000000ff04ff79a7 */ /* 0x0001e6000810043f */
.L_x_11183:
[----:B------:R-:W-:-:S04]  /*501c0*/  IMAD.MOV.U32 R195, RZ, RZ, 0x0 ;  /* 0x00000000ffc37424 */ /* 0x000fc800078e00ff */
[----:B01----:R-:W-:Y:S05]  /*501d0*/  RET.REL.NODEC R194 `(_ZN7cutlass13device_kernelIN5flash11enable_sm90INS1_16FlashAttnFwdSm90INS1_25CollectiveMainloopFwdSm90ILi2EN4cute5tupleIJNS5_1CILi1EEES8_S8_EEENS6_IJNS7_ILi128EEENS7_ILi96EEENS7_ILi64EEEEEELi256ENS_6half_tEfNS_4arch4Sm90ELb0ELb1ELb0ELb0ELb0ELb0ELb1ELb1ELb0ELb1ELb1ELb0EEENS1_21CollectiveEpilogueFwdINS6_IJSA_NS7_ILi256EEESB_EEES9_SE_SG_Li256ELb0ELb1ELb1ELb0EEENS1_19SingleTileSchedulerILb0ELb1ELb1ELi128EEEEEEEEEvNT_6ParamsE) ;  /* 0xfffffafcc2887950 */ /* 0x003fea0003c3ffff */
.L_x_11161:
[----:B0-----:R0:W1:Y:S02]  /*501e0*/  SYNCS.PHASECHK.TRANS64.TRYWAIT P1, [R10+URZ], R11 ;  /* 0x0000000b0a0075a7 */ /* 0x001064000802017f */
[----:B-1----:R-:W-:Y:S05]  /*501f0*/  @!P1 NANOSLEEP.SYNCS 0x989680 ;  /* 0x009896800000995d */ /* 0x002fea0003900000 */
[----:B------:R-:W1:Y:S02]  /*50200*/  @!P1 SYNCS.PHASECHK.TRANS64 P1, [R10+URZ], R11 ;  /* 0x0000000b0a0095a7 */ /* 0x000e64000802007f */
[----:B-1----:R-:W-:Y:S05]  /*50210*/  @!P1 BRA `(.L_x_11161) ;  /* 0xfffffffc00f09947 */ /* 0x002fea000383ffff */
[----:B------:R-:W-:Y:S05]  /*50220*/  BRA `(.L_x_11160) ;  /* 0xfffffe4c00c87947 */ /* 0x000fea000383ffff */
.L_x_11168:
[----:B0-----:R0:W1:Y:S02]  /*50230*/  SYNCS.PHASECHK.TRANS64.TRYWAIT P1, [R10+URZ], R11 ;  /* 0x0000000b0a0075a7 */ /* 0x001064000802017f */
[----:B-1----:R-:W-:Y:S05]  /*50240*/  @!P1 NANOSLEEP.SYNCS 0x989680 ;  /* 0x009896800000995d */ /* 0x002fea0003900000 */
[----:B------:R-:W1:Y:S02]  /*50250*/  @!P1 SYNCS.PHASECHK.TRANS64 P1, [R10+URZ], R11 ;  /* 0x0000000b0a0095a7 */ /* 0x000e64000802007f */
[----:B-1----:R-:W-:Y:S05]  /*50260*/  @!P1 BRA `(.L_x_11168) ;  /* 0xfffffffc00f09947 */ /* 0x002fea000383ffff */
[----:B------:R-:W-:Y:S05]  /*50270*/  BRA `(.L_x_11167) ;  /* 0xfffffe54009c7947 */ /* 0x000fea000383ffff */
.L_x_11184:
        /* <DEDUP_REMOVED lines=16> */
.L_x_15021:


//--------------------- .text._ZN7cutlass13device_kernelIN5flash11enable_sm90INS1_16FlashAttnFwdSm90INS1_25CollectiveMainloopFwdSm90ILi2EN4cute5tupleIJNS5_1CILi1EEES8_S8_EEENS6_IJNS7_ILi128EEENS7_ILi96EEENS7_ILi64EEEEEELi256ENS_6half_tEfNS_4arch4Sm90ELb0ELb1ELb0ELb1ELb0ELb0ELb0ELb1ELb0ELb1ELb1ELb0EEENS1_21CollectiveEpilogueFwdINS6_IJSA_NS7_ILi256EEESB_EEES9_SE_SG_Li256ELb1ELb1ELb1ELb0EEENS1_36VarlenDynamicPersistentTileSchedulerILi128ELi96ELi256ELi128ELb1ELb1ELb1ELb1ELb0ELb1EEEEEEEEEvNT_6ParamsE --------------------------
	.section	.text._ZN7cutlass13device_kernelIN5flash11enable_sm90INS1_16FlashAttnFwdSm90INS1_25CollectiveMainloopFwdSm90ILi2EN4cute5tupleIJNS5_1CILi1EEES8_S8_EEENS6_IJNS7_ILi128EEENS7_ILi96EEENS7_ILi64EEEEEELi256ENS_6half_tEfNS_4arch4Sm90ELb0ELb1ELb0ELb1ELb0ELb0ELb0ELb1ELb0ELb1ELb1ELb0EEENS1_21CollectiveEpilogueFwdINS6_IJSA_NS7_ILi256EEESB_EEES9_SE_SG_Li256ELb1ELb1ELb1ELb0EEENS1_36VarlenDynamicPersistentTileSchedulerILi128ELi96ELi256ELi128ELb1ELb1ELb1ELb1ELb0ELb1EEEEEEEEEvNT_6ParamsE,"ax",@progbits
	.align	128
.text._ZN7cutlass13device_kernelIN5flash11enable_sm90INS1_16FlashAttnFwdSm90INS1_25CollectiveMainloopFwdSm90ILi2EN4cute5tupleIJNS5_1CILi1EEES8_S8_EEENS6_IJNS7_ILi128EEENS7_ILi96EEENS7_ILi64EEEEEELi256ENS_6half_tEfNS_4arch4Sm90ELb0ELb1ELb0ELb1ELb0ELb0ELb0ELb1ELb0ELb1ELb1ELb0EEENS1_21CollectiveEpilogueFwdINS6_IJSA_NS7_ILi256EEESB_EEES9_SE_SG_Li256ELb1ELb1ELb1ELb0EEENS1_36VarlenDynamicPersistentTileSchedulerILi128ELi96ELi256ELi128ELb1ELb1ELb1ELb1ELb0ELb1EEEEEEEEEvNT_6ParamsE:
        .type           _ZN7cutlass13device_kernelIN5flash11enable_sm90INS1_16FlashAttnFwdSm90INS1_25CollectiveMainloopFwdSm90ILi2EN4cute5tupleIJNS5_1CILi1EEES8_S8_EEENS6_IJNS7_ILi128EEENS7_ILi96EEENS7_ILi64EEEEEELi256ENS_6half_tEfNS_4arch4Sm90ELb0ELb1ELb0ELb1ELb0ELb0ELb0ELb1ELb0ELb1ELb1ELb0EEENS1_21CollectiveEpilogueFwdINS6_IJSA_NS7_ILi256EEESB_EEES9_SE_SG_Li256ELb1ELb1ELb1ELb0EEENS1_36VarlenDynamicPersistentTileSchedulerILi128ELi96ELi256ELi128ELb1ELb1ELb1ELb1ELb0ELb1EEEEEEEEEvNT_6ParamsE,@function
        .size           _ZN7cutlass13device_kernelIN5flash11enable_sm90INS1_16FlashAttnFwdSm90INS1_25CollectiveMainloopFwdSm90ILi2EN4cute5tupleIJNS5_1CILi1EEES8_S8_EEENS6_IJNS7_ILi128EEENS7_ILi96EEENS7_ILi64EEEEEELi256ENS_6half_tEfNS_4arch4Sm90ELb0ELb1ELb0ELb1ELb0ELb0ELb0ELb1ELb0ELb1ELb1ELb0EEENS1_21CollectiveEpilogueFwdINS6_IJSA_NS7_ILi256EEESB_EEES9_SE_SG_Li256ELb1ELb1ELb1ELb0EEENS1_36VarlenDynamicPersistentTileSchedulerILi128ELi96ELi256ELi128ELb1ELb1ELb1ELb1ELb0ELb1EEEEEEEEEvNT_6ParamsE,(.L_x_15023 - _ZN7cutlass13device_kernelIN5flash11enable_sm90INS1_16FlashAttnFwdSm90INS1_25CollectiveMainloopFwdSm90ILi2EN4cute5tupleIJNS5_1CILi1EEES8_S8_EEENS6_IJNS7_ILi128EEENS7_ILi96EEENS7_ILi64EEEEEELi256ENS_6half_tEfNS_4arch4Sm90ELb0ELb1ELb0ELb1ELb0ELb0ELb0ELb1ELb0ELb1ELb1ELb0EEENS1_21CollectiveEpilogueFwdINS6_IJSA_NS7_ILi256EEESB_EEES9_SE_SG_Li256ELb1ELb1ELb1ELb0EEENS1_36VarlenDynamicPersistentTileSchedulerILi128ELi96ELi256ELi128ELb1ELb1ELb1ELb1ELb0ELb1EEEEEEEEEvNT_6ParamsE)
        .other          _ZN7cutlass13device_kernelIN5flash11enable_sm90INS1_16FlashAttnFwdSm90INS1_25CollectiveMainloopFwdSm90ILi2EN4cute5tupleIJNS5_1CILi1EEES8_S8_EEENS6_IJNS7_ILi128EEENS7_ILi96EEENS7_ILi64EEEEEELi256ENS_6half_tEfNS_4arch4Sm90ELb0ELb1ELb0ELb1ELb0ELb0ELb0ELb1ELb0ELb1ELb1ELb0EEENS1_21CollectiveEpilogueFwdINS6_IJSA_NS7_ILi256EEESB_EEES9_SE_SG_Li256ELb1ELb1ELb1ELb0EEENS1_36VarlenDynamicPersistentTileSchedulerILi128ELi96ELi256ELi128ELb1ELb1ELb1ELb1ELb0ELb1EEEEEEEEEvNT_6ParamsE,@"STO_CUDA_ENTRY STV_DEFAULT"
_ZN7cutlass13device_kernelIN5flash11enable_sm90INS1_16FlashAttnFwdSm90INS1_25CollectiveMainloopFwdSm90ILi2EN4cute5tupleIJNS5_1CILi1EEES8_S8_EEENS6_IJNS7_ILi128EEENS7_ILi96EEENS7_ILi64EEEEEELi256ENS_6half_tEfNS_4arch4Sm90ELb0ELb1ELb0ELb1ELb0ELb0ELb0ELb1ELb0ELb1ELb1ELb0EEENS1_21CollectiveEpilogueFwdINS6_IJSA_NS7_ILi256EEESB_EEES9_SE_SG_Li256ELb1ELb1ELb1ELb0EEENS1_36VarlenDynamicPersistentTileSchedulerILi128ELi96ELi256ELi128ELb1ELb1ELb1ELb1ELb0ELb1EEEEEEEEEvNT_6ParamsE:
        /* <DEDUP_REMOVED lines=18> */
.L_x_11186:
[----:B------:R-:W-:Y:S05]  /*0120*/  BSYNC B0 ;  /* 0x0000000000007941 */ /* 0x000fea0003800000 */
.L_x_11185:
        /* <DEDUP_REMOVED lines=41> */
.L_x_11187:
        /* <DEDUP_REMOVED lines=22> */
.L_x_11188:
        /* <DEDUP_REMOVED lines=18> */
.L_x_11189:
        /* <DEDUP_REMOVED lines=22> */
.L_x_11190:
        /* <DEDUP_REMOVED lines=22> */
.L_x_11191:
[----:B------:R-:W-:Y:S01]  /*0900*/  PLOP3.LUT P0, PT, PT, PT, UP0, 0x80, 0x0 ;  /* 0x000000000000781c */ /* 0x000fe20003f0f008 */
[----:B------:R-:W-:Y:S01]  /*0910*/  UMOV UR36, 0x1 ;  /* 0x0000000100247882 */ /* 0x000fe20000000000 */
[----:B------:R-:W-:Y:S01]  /*0920*/  NOP ;  /* 0x0000000000007918 */ /* 0x000fe20000000000 */
[----:B------:R-:W-:Y:S01]  /*0930*/  USEL UR36, UR36, 0x2, !UP0 ;  /* 0x0000000224247887 */ /* 0x000fe2000c000000 */
[----:B------:R-:W-:Y:S01]  /*0940*/  ULDC.64 UR40, c[0x0][0x208] ;  /* 0x0000820000287ab9 */ /* 0x000fe20000000a00 */
[----:B012-4-:R-:W-:Y:S08]  /*0950*/  BAR.SYNC.DEFER_BLOCKING 0x0 ;  /* 0x0000000000007b1d */ /* 0x017ff00000010000 */
[----:B------:R-:W-:Y:S05]  /*0960*/  @!P0 BRA `(.L_x_11192) ;  /* 0x00000114003c8947 */ /* 0x000fea0003800000 */
.L_x_11193:
        /* <DEDUP_REMOVED lines=24> */
[----:B------:R-:W-:Y:S02]  /*0af0*/  UMOV UR37, URZ ;  /* 0x0000003f00257c82 */ /* 0x000fe40008000000 */
[CC--:B------:R-:W-:Y:S02]  /*0b00*/  LEA.HI R0, R3.reuse, R6.reuse, RZ, 0x7 ;  /* 0x0000000603007211 */ /* 0x0c0fe400078f38ff */
[----:B------:R-:W-:-:S02]  /*0b10*/  LEA.HI R2, R3, R6, RZ, 0x4 ;  /* 0x0000000603027211 */ /* 0x000fc400078f20ff */
[----:B------:R-:W-:Y:S02]  /*0b20*/  LOP3.LUT R235, R0, 0xffffff80, RZ, 0xc0, !PT ;  /* 0xffffff8000eb7812 */ /* 0x000fe400078ec0ff */
[CC--:B------:R-:W-:Y:S02]  /*0b30*/  LEA.HI R4, R3.reuse, R6.reuse, RZ, 0x5 ;  /* 0x0000000603047211 */ /* 0x0c0fe400078f28ff */
[----:B------:R-:W-:Y:S01]  /*0b40*/  LEA.HI R5, R3, R6, RZ, 0x2 ;  /* 0x0000000603057211 */ /* 0x000fe200078f10ff */
[----:B------:R-:W-:Y:S01]  /*0b50*/  IMAD.IADD R235, R6, 0x1, -R235 ;  /* 0x0000000106eb7824 */ /* 0x000fe200078e0aeb */
[----:B------:R-:W-:Y:S01]  /*0b60*/  LOP3.LUT R3, R2, 0x3fffff0, RZ, 0xc0, !PT ;  /* 0x03fffff002037812 */ /* 0x000fe200078ec0ff */
[----:B------:R-:W-:Y:S01]  /*0b70*/  IMAD.SHL.U32 R7, R4, 0x20, RZ ;  /* 0x0000002004077824 */ /* 0x000fe200078e00ff */
[----:B------:R-:W-:Y:S02]  /*0b80*/  LOP3.LUT R11, R5, 0xfffffffc, RZ, 0xc0, !PT ;  /* 0xfffffffc050b7812 */ /* 0x000fe400078ec0ff */
[----:B------:R-:W-:Y:S01]  /*0b90*/  SHF.R.S32.HI R8, RZ, 0x1f, R235 ;  /* 0x0000001fff087819 */ /* 0x000fe200000114eb */
[C---:B------:R-:W-:Y:S01]  /*0ba0*/  IMAD.IADD R4, R6.reuse, 0x1, -R3 ;  /* 0x0000000106047824 */ /* 0x040fe200078e0a03 */
[----:B------:R-:W-:Y:S01]  /*0bb0*/  SHF.R.S32.HI R5, RZ, 0x4, R2 ;  /* 0x00000004ff057819 */ /* 0x000fe20000011402 */
[----:B------:R-:W-:Y:S01]  /*0bc0*/  IMAD.IADD R12, R6, 0x1, -R11 ;  /* 0x00000001060c7824 */ /* 0x000fe200078e0a0b */
[----:B------:R-:W-:-:S02]  /*0bd0*/  LEA.HI R9, R8, R235, RZ, 0x2 ;  /* 0x000000eb08097211 */ /* 0x000fc400078f10ff */
[----:B------:R-:W-:Y:S02]  /*0be0*/  LEA.HI R2, R2, R5, RZ, 0x1 ;  /* 0x0000000502027211 */ /* 0x000fe400078f08ff */
[--C-:B------:R-:W-:Y:S02]  /*0bf0*/  SHF.R.S32.HI R10, RZ, 0x2, R9.reuse ;  /* 0x00000002ff0a7819 */ /* 0x100fe40000011409 */
[----:B------:R-:W-:Y:S02]  /*0c00*/  SHF.R.S32.HI R3, RZ, 0x1f, R9 ;  /* 0x0000001fff037819 */ /* 0x000fe40000011409 */
[----:B------:R-:W-:Y:S02]  /*0c10*/  LEA.HI R8, R8, R235, RZ, 0x5 ;  /* 0x000000eb08087211 */ /* 0x000fe400078f28ff */
[----:B------:R-:W-:Y:S02]  /*0c20*/  LEA.HI R6, R3, R10, RZ, 0x3 ;  /* 0x0000000a03067211 */ /* 0x000fe400078f18ff */
[----:B------:R-:W-:-:S02]  /*0c30*/  SHF.R.S32.HI R3, RZ, 0x7, R0 ;  /* 0x00000007ff037819 */ /* 0x000fc40000011400 */
[----:B------:R-:W-:Y:S02]  /*0c40*/  LOP3.LUT R11, R6, 0xfffffff8, RZ, 0xc0, !PT ;  /* 0xfffffff8060b7812 */ /* 0x000fe400078ec0ff */
[----:B------:R-:W-:Y:S02]  /*0c50*/  LEA.HI R0, R0, R3, RZ, 0x1 ;  /* 0x0000000300007211 */ /* 0x000fe400078f08ff */
[----:B------:R-:W-:Y:S01]  /*0c60*/  LOP3.LUT R7, R7, 0xfffffc00, RZ, 0xc0, !PT ;  /* 0xfffffc0007077812 */ /* 0x000fe200078ec0ff */
[----:B------:R-:W-:Y:S01]  /*0c70*/  IMAD.IADD R11, R10, 0x1, -R11 ;  /* 0x000000010a0b7824 */ /* 0x000fe200078e0a0b */
[----:B------:R-:W-:Y:S01]  /*0c80*/  LOP3.LUT R2, R2, 0x1ffffffe, RZ, 0xc0, !PT ;  /* 0x1ffffffe02027812 */ /* 0x000fe200078ec0ff */
[----:B------:R-:W-:Y:S01]  /*0c90*/  IMAD.MOV.U32 R10, RZ, RZ, R14 ;  /* 0x000000ffff0a7224 */ /* 0x000fe200078e000e */
[----:B------:R-:W-:Y:S01]  /*0ca0*/  LOP3.LUT R0, R0, 0x3fffffe, RZ, 0xc0, !PT ;  /* 0x03fffffe00007812 */ /* 0x000fe200078ec0ff */
[----:B------:R-:W-:Y:S01]  /*0cb0*/  IMAD R7, R4, 0x40, R7 ;  /* 0x0000004004077824 */ /* 0x000fe200078e0207 */
[----:B------:R-:W-:Y:S01]  /*0cc0*/  SHF.R.S32.HI R8, RZ, 0x5, R8 ;  /* 0x00000005ff087819 */ /* 0x000fe20000011408 */
[----:B------:R-:W-:Y:S01]  /*0cd0*/  IMAD.IADD R2, R5, 0x1, -R2 ;  /* 0x0000000105027824 */ /* 0x000fe200078e0a02 */
[----:B------:R-:W-:Y:S01]  /*0ce0*/  LOP3.LUT R6, R9, 0x7ffffffc, RZ, 0xc0, !PT ;  /* 0x7ffffffc09067812 */ /* 0x000fe200078ec0ff */
[----:B------:R-:W-:Y:S01]  /*0cf0*/  IMAD.IADD R0, R3, 0x1, -R0 ;  /* 0x0000000103007824 */ /* 0x000fe200078e0a00 */
[----:B------:R-:W-:Y:S01]  /*0d00*/  LEA.HI R4, R12, R12, RZ, 0x1 ;  /* 0x0000000c0c047211 */ /* 0x000fe200078f08ff */
[----:B------:R-:W-:-:S02]  /*0d10*/  IMAD R11, R8, 0x10, R11 ;  /* 0x00000010080b7824 */ /* 0x000fc400078e020b */
[----:B------:R-:W-:Y:S01]  /*0d20*/  IMAD R2, R2, 0x8, R7 ;  /* 0x0000000802027824 */ /* 0x000fe200078e0207 */
[----:B------:R-:W-:Y:S01]  /*0d30*/  LOP3.LUT R3, R4, 0x1ffffffe, RZ, 0xc0, !PT ;  /* 0x1ffffffe04037812 */ /* 0x000fe200078ec0ff */
[----:B------:R-:W-:Y:S02]  /*0d40*/  IMAD R0, R0, 0x40, R11 ;  /* 0x0000004000007824 */ /* 0x000fe400078e020b */
[----:B------:R-:W-:Y:S01]  /*0d50*/  IMAD.IADD R6, R235, 0x1, -R6 ;  /* 0x00000001eb067824 */ /* 0x000fe200078e0a06 */
[----:B------:R0:W-:Y:S01]  /*0d60*/  STL [R1+0x60], R2 ;  /* 0x0000600201007387 */ /* 0x0001e20000100800 */
[----:B------:R-:W-:Y:S02]  /*0d70*/  IMAD.IADD R3, R12, 0x1, -R3 ;  /* 0x000000010c037824 */ /* 0x000fe400078e0a03 */
[----:B------:R-:W-:Y:S01]  /*0d80*/  IMAD.SHL.U32 R19, R6, 0x2, RZ ;  /* 0x0000000206137824 */ /* 0x000fe200078e00ff */
[----:B------:R1:W-:Y:S01]  /*0d90*/  STL [R1+0x5c], R0 ;  /* 0x00005c0001007387 */ /* 0x0003e20000100800 */
[----:B------:R-:W-:-:S02]  /*0da0*/  IMAD R22, R3, 0x8, R0 ;  /* 0x0000000803167824 */ /* 0x000fc400078e0200 */
        /* <DEDUP_REMOVED lines=54> */
[----:B-1----:R-:W-:-:S07]  /*1110*/  SHF.R.S32.HI R236, RZ, 0x1f, R207 ;  /* 0x0000001fffec7819 */ /* 0x002fce00000114cf */
.L_x_11297:
[----:B------:R-:W-:Y:S01]  /*1120*/  ULDC.64 UR6, c[0x0][0xa28] ;  /* 0x00028a0000067ab9 */ /* 0x000fe20000000a00 */
[----:B0--3--:R-:W0:Y:S01]  /*1130*/  LDC R16, c[0x0][0x288] ;  /* 0x0000a200ff107b82 */ /* 0x009e220000000800 */
[----:B------:R-:W-:Y:S01]  /*1140*/  UISETP.NE.U32.AND UP0, UPT, UR6, URZ, UPT ;  /* 0x0000003f0600728c */ /* 0x000fe2000bf05070 */
[----:B------:R-:W-:-:S03]  /*1150*/  IMAD.MOV.U32 R8, RZ, RZ, RZ ;  /* 0x000000ffff087224 */ /* 0x000fc600078e00ff */
[----:B------:R-:W-:-:S03]  /*1160*/  UISETP.NE.AND.EX UP0, UPT, UR7, URZ, UPT, UP0 ;  /* 0x0000003f0700728c */ /* 0x000fc6000bf05300 */
[----:B------:R-:W-:Y:S01]  /*1170*/  ULDC.64 UR6, c[0x0][0xa18] ;  /* 0x0002860000067ab9 */ /* 0x000fe20000000a00 */
[----:B-1----:R-:W1:Y:S01]  /*1180*/  LDC.64 R12, c[0x0][0x418] ;  /* 0x00010600ff0c7b82 */ /* 0x002e620000000a00 */
[----:B------:R-:W-:Y:S01]  /*1190*/  UISETP.NE.U32.AND UP1, UPT, UR6, URZ, UPT ;  /* 0x0000003f0600728c */ /* 0x000fe2000bf25070 */
[----:B------:R-:W-:-:S03]  /*11a0*/  PLOP3.LUT P0, PT, PT, PT, UP0, 0x80, 0x0 ;  /* 0x000000000000781c */ /* 0x000fc60003f0f008 */
[----:B------:R-:W-:-:S03]  /*11b0*/  UISETP.NE.AND.EX UP1, UPT, UR7, URZ, UPT, UP1 ;  /* 0x0000003f0700728c */ /* 0x000fc6000bf25310 */
[----:B------:R-:W-:Y:S01]  /*11c0*/  @UP0 ULDC.64 UR6, c[0x0][0xa28] ;  /* 0x00028a0000060ab9 */ /* 0x000fe20000000a00 */
[----:B--2---:R-:W2:Y:S01]  /*11d0*/  LDC R7, c[0x0][0x424] ;  /* 0x00010900ff077b82 */ /* 0x004ea20000000800 */
[----:B------:R-:W-:Y:S01]  /*11e0*/  @UP0 UIMAD.WIDE UR6, UR5, 0x4, UR6 ;  /* 0x00000004050608a5 */ /* 0x000fe2000f8e0206 */
[----:B------:R-:W-:-:S05]  /*11f0*/  PLOP3.LUT P2, PT, PT, PT, UP1, 0x80, 0x0 ;  /* 0x000000000000781c */ /* 0x000fca0003f4f018 */
[----:B------:R-:W-:Y:S01]  /*1200*/  @UP1 ULDC.64 UR8, c[0x0][0xa18] ;  /* 0x0002860000081ab9 */ /* 0x000fe20000000a00 */
[----:B------:R-:W-:Y:S01]  /*1210*/  IMAD.U32 R2, RZ, RZ, UR6 ;  /* 0x00000006ff027e24 */ /* 0x000fe2000f8e00ff */
[----:B------:R-:W3:Y:S01]  /*1220*/  LDC R17, c[0x0][0x2f0] ;  /* 0x0000bc00ff117b82 */ /* 0x000ee20000000800 */
[----:B------:R-:W-:Y:S01]  /*1230*/  IMAD.U32 R3, RZ, RZ, UR7 ;  /* 0x00000007ff037e24 */ /* 0x000fe2000f8e00ff */
[----:B------:R-:W-:Y:S01]  /*1240*/  @UP1 UIMAD.WIDE UR6, UR5, 0x4, UR8 ;  /* 0x00000004050618a5 */ /* 0x000fe2000f8e0208 */
[----:B------:R-:W-:-:S03]  /*1250*/  LOP3.LUT R6, R10, 0xff000000, RZ, 0xc0, !PT ;  /* 0xff0000000a067812 */ /* 0x000fc600078ec0ff */
[----:B----4-:R4:W5:Y:S02]  /*1260*/  @P0 LDG.E R8, desc[UR40][R2.64] ;  /* 0x0000002802080981 */ /* 0x010964000c1e1900 */
[----:B------:R-:W-:Y:S02]  /*1270*/  IMAD.U32 R4, RZ, RZ, UR6 ;  /* 0x00000006ff047e24 */ /* 0x000fe4000f8e00ff */
[----:B------:R-:W-:Y:S01]  /*1280*/  IMAD.U32 R5, RZ, RZ, UR7 ;  /* 0x00000007ff057e24 */ /* 0x000fe2000f8e00ff */
[----:B------:R-:W-:-:S04]  /*1290*/  ULDC.64 UR6, c[0x0][0xa20] ;  /* 0x0002880000067ab9 */ /* 0x000fc80000000a00 */
[----:B0-----:R0:W5:Y:S01]  /*12a0*/  @P2 LDG.E R16, desc[UR40][R4.64] ;  /* 0x0000002804102981 */ /* 0x001162000c1e1900 */
[----:B-1----:R-:W-:Y:S02]  /*12b0*/  ISETP.NE.U32.AND P0, PT, R12, RZ, PT ;  /* 0x000000ff0c00720c */ /* 0x002fe40003f05070 */
[----:B------:R-:W-:Y:S02]  /*12c0*/  ISETP.NE.U32.AND P1, PT, RZ, UR6, PT ;  /* 0x00000006ff007c0c */ /* 0x000fe4000bf25070 */
[----:B------:R-:W-:Y:S02]  /*12d0*/  LOP3.LUT R0, R10, 0xff0000, RZ, 0xc0, !PT ;  /* 0x00ff00000a007812 */ /* 0x000fe400078ec0ff */
[----:B----4-:R-:W-:Y:S02]  /*12e0*/  SHF.R.U32.HI R3, RZ, 0x8, R6 ;  /* 0x00000008ff037819 */ /* 0x010fe40000011606 */
[----:B------:R-:W-:Y:S02]  /*12f0*/  ISETP.NE.AND.EX P0, PT, R13, RZ, PT, P0 ;  /* 0x000000ff0d00720c */ /* 0x000fe40003f05300 */
[----:B------:R-:W-:-:S02]  /*1300*/  ISETP.NE.AND.EX P1, PT, RZ, UR7, PT, P1 ;  /* 0x00000007ff007c0c */ /* 0x000fc4000bf25310 */
[----:B------:R-:W-:Y:S02]  /*1310*/  LEA.HI R204, R0, R3, RZ, 0x10 ;  /* 0x0000000300cc7211 */ /* 0x000fe400078f80ff */
[----:B------:R-:W-:Y:S02]  /*1320*/  LOP3.LUT R23, R10, 0xffff, RZ, 0xc0, !PT ;  /* 0x0000ffff0a177812 */ /* 0x000fe400078ec0ff */
[----:B--2---:R-:W-:Y:S01]  /*1330*/  SEL R0, R7, 0x1, P0 ;  /* 0x0000000107007807 */ /* 0x004fe20000000000 */
[----:B0-----:R-:W-:Y:S06]  /*1340*/  @P2 BRA `(.L_x_11194) ;  /* 0x00000000002c2947 */ /* 0x001fec0003800000 */
        /* <DEDUP_REMOVED lines=11> */
.L_x_11194:
[----:B---3--:R-:W-:Y:S02]  /*1400*/  IMAD R17, R0, R17, RZ ;  /* 0x0000001100117224 */ /* 0x008fe400078e02ff */
        /* <DEDUP_REMOVED lines=8> */
.L_x_11195:
        /* <DEDUP_REMOVED lines=11> */
.L_x_11196:
[----:B------:R-:W1:Y:S01]  /*1540*/  LDC R0, c[0x0][0x448] ;  /* 0x00011200ff007b82 */ /* 0x000e620000000800 */
[----:B------:R-:W-:Y:S01]  /*1550*/  USHF.L.U32 UR42, UR4, 0x7, URZ ;  /* 0x00000007042a7899 */ /* 0x000fe2000800063f */
[----:B-----5:R-:W-:-:S03]  /*1560*/  IMAD.IADD R17, R17, 0x1, -R8 ;  /* 0x0000000111117824 */ /* 0x020fc600078e0a08 */
[----:B------:R-:W-:Y:S02]  /*1570*/  UIADD3 UR4, UR42, 0x7f, URZ ;  /* 0x0000007f2a047890 */ /* 0x000fe4000fffe03f */
[----:B0-----:R-:W-:Y:S01]  /*1580*/  IADD3 R3, R17, 0x1, -R16 ;  /* 0x0000000111037810 */ /* 0x001fe20007ffe810 */
[----:B------:R-:W0:Y:S01]  /*1590*/  LDC.64 R6, c[0x0][0x9e0] ;  /* 0x00027800ff067b82 */ /* 0x000e220000000a00 */
[----:B-1----:R-:W-:Y:S02]  /*15a0*/  ISETP.NE.AND P1, PT, R0, 0x1, PT ;  /* 0x000000010000780c */ /* 0x002fe40003f25270 */
[----:B------:R-:W-:Y:S01]  /*15b0*/  IMAD.U32 R0, RZ, RZ, UR4 ;  /* 0x00000004ff007e24 */ /* 0x000fe2000f8e00ff */
[----:B0-----:R-:W-:-:S10]  /*15c0*/  ISETP.GE.AND P2, PT, R7, 0x1, PT ;  /* 0x000000010700780c */ /* 0x001fd40003f46270 */
[----:B------:R-:W0:Y:S08]  /*15d0*/  @P1 LDC R2, c[0x0][0x44c] ;  /* 0x00011300ff021b82 */ /* 0x000e300000000800 */
[----:B------:R-:W1:Y:S01]  /*15e0*/  @P1 LDC R5, c[0x0][0x450] ;  /* 0x00011400ff051b82 */ /* 0x000e620000000800 */
[----:B0-----:R-:W-:-:S05]  /*15f0*/  @P1 IMAD.HI.U32 R2, R2, UR4, RZ ;  /* 0x0000000402021c27 */ /* 0x001fca000f8e00ff */
        /* <DEDUP_REMOVED lines=14> */
.L_x_11198:
[----:B------:R-:W-:-:S13]  /*16e0*/  ISETP.NE.AND P0, PT, R7, 0x1, PT ;  /* 0x000000010700780c */ /* 0x000fda0003f05270 */
[----:B------:R-:W0:Y:S02]  /*16f0*/  @P0 LDC.64 R4, c[0x0][0x9e8] ;  /* 0x00027a00ff040b82 */ /* 0x000e240000000a00 */
[----:B0-----:R-:W-:-:S05]  /*1700*/  @P0 IMAD.HI.U32 R4, R2, R4, RZ ;  /* 0x0000000402040227 */ /* 0x001fca00078e00ff */
[----:B------:R-:W-:-:S07]  /*1710*/  @P0 SHF.R.U32.HI R2, RZ, R5, R4 ;  /* 0x00000005ff020219 */ /* 0x000fce0000011604 */
.L_x_11199:
[----:B------:R-:W-:-:S05]  /*1720*/  IMAD R3, R2, R7, R7 ;  /* 0x0000000702037224 */ /* 0x000fca00078e0207 */
[----:B------:R-:W-:-:S07]  /*1730*/  VIMNMX R0, R0, R3, PT ;  /* 0x0000000300007248 */ /* 0x000fce0003fe0100 */
.L_x_11197:
[----:B------:R-:W0:Y:S01]  /*1740*/  @P1 LDC R4, c[0x0][0x44c] ;  /* 0x00011300ff041b82 */ /* 0x000e220000000800 */
[----:B------:R-:W-:Y:S01]  /*1750*/  IMAD.U32 R3, RZ, RZ, UR42 ;  /* 0x0000002aff037e24 */ /* 0x000fe2000f8e00ff */
[----:B------:R-:W-:Y:S01]  /*1760*/  ULDC UR4, c[0x0][0x9dc] ;  /* 0x0002770000047ab9 */ /* 0x000fe20000000800 */
[----:B------:R-:W-:Y:S02]  /*1770*/  VIADD R2, R0, 0x5f ;  /* 0x0000005f00027836 */ /* 0x000fe40000000000 */
[----:B------:R-:W-:Y:S02]  /*1780*/  VIADD R0, R17, 0x5f ;  /* 0x0000005f11007836 */ /* 0x000fe40000000000 */
[----:B------:R-:W-:Y:S01]  /*1790*/  IMAD.HI R2, R2, 0x2aaaaaab, RZ ;  /* 0x2aaaaaab02027827 */ /* 0x000fe200078e02ff */
[----:B------:R-:W1:Y:S03]  /*17a0*/  @P1 LDC R5, c[0x0][0x450] ;  /* 0x00011400ff051b82 */ /* 0x000e660000000800 */
[----:B------:R-:W-:-:S04]  /*17b0*/  IMAD.HI R0, R0, 0x2aaaaaab, RZ ;  /* 0x2aaaaaab00007827 */ /* 0x000fc800078e02ff */
[----:B0-----:R-:W-:-:S05]  /*17c0*/  @P1 IMAD.HI.U32 R4, R4, UR42, RZ ;  /* 0x0000002a04041c27 */ /* 0x001fca000f8e00ff */
[----:B-1----:R-:W-:Y:S02]  /*17d0*/  @P1 SHF.R.U32.HI R3, RZ, R5, R4 ;  /* 0x00000005ff031219 */ /* 0x002fe40000011604 */
[----:B------:R-:W-:Y:S02]  /*17e0*/  SHF.R.U32.HI R5, RZ, 0x1f, R2 ;  /* 0x0000001fff057819 */ /* 0x000fe40000011602 */
[----:B------:R-:W-:Y:S02]  /*17f0*/  IADD3 R4, R3, R17, -R16 ;  /* 0x0000001103047210 */ /* 0x000fe40007ffe810 */
[----:B------:R-:W-:Y:S02]  /*1800*/  SHF.R.U32.HI R3, RZ, 0x1f, R0 ;  /* 0x0000001fff037819 */ /* 0x000fe40000011600 */
[----:B------:R-:W-:Y:S01]  /*1810*/  LEA.HI.SX32 R2, R2, R5, 0x1c ;  /* 0x0000000502027211 */ /* 0x000fe200078fe2ff */
[----:B------:R-:W-:Y:S01]  /*1820*/  VIADD R6, R4, -UR4 ;  /* 0x8000000404067c36 */ /* 0x000fe20008000000 */
[----:B------:R-:W-:-:S04]  /*1830*/  LEA.HI.SX32 R3, R0, R3, 0x1c ;  /* 0x0000000300037211 */ /* 0x000fc800078fe2ff */
[----:B------:R-:W-:Y:S02]  /*1840*/  R2UR UR4, R6 ;  /* 0x00000000060472ca */ /* 0x000fe400000e0000 */
[----:B------:R-:W-:Y:S01]  /*1850*/  VIMNMX R176, R3, R2, PT ;  /* 0x0000000203b07248 */ /* 0x000fe20003fe0100 */
[----:B------:R-:W-:-:S12]  /*1860*/  @!P2 BRA `(.L_x_11200) ;  /* 0x000000000044a947 */ /* 0x000fd80003800000 */
        /* <DEDUP_REMOVED lines=9> */
.L_x_11201:
[----:B------:R-:W-:-:S13]  /*1900*/  ISETP.NE.AND P0, PT, R7, 0x1, PT ;  /* 0x000000010700780c */ /* 0x000fda0003f05270 */
[----:B------:R-:W0:Y:S02]  /*1910*/  @P0 LDC.64 R2, c[0x0][0x9e8] ;  /* 0x00027a00ff020b82 */ /* 0x000e240000000a00 */
[----:B0-----:R-:W-:-:S05]  /*1920*/  @P0 IMAD.HI.U32 R0, R4, R2, RZ ;  /* 0x0000000204000227 */ /* 0x001fca00078e00ff */
[----:B------:R-:W-:-:S07]  /*1930*/  @P0 SHF.R.U32.HI R4, RZ, R3, R0 ;  /* 0x00000003ff040219 */ /* 0x000fce0000011600 */
.L_x_11202:
[----:B------:R-:W-:-:S05]  /*1940*/  IMAD R4, R4, R7, RZ ;  /* 0x0000000704047224 */ /* 0x000fca00078e02ff */
[----:B------:R-:W-:-:S13]  /*1950*/  R2UR UR5, R4 ;  /* 0x00000000040572ca */ /* 0x000fda00000e0000 */
[----:B------:R-:W-:-:S04]  /*1960*/  UISETP.LT.AND UP0, UPT, UR4, UR5, UPT ;  /* 0x000000050400728c */ /* 0x000fc8000bf01270 */
[----:B------:R-:W-:-:S12]  /*1970*/  USEL UR4, UR4, UR5, !UP0 ;  /* 0x0000000504047287 */ /* 0x000fd8000c000000 */
.L_x_11200:
[----:B------:R-:W-:Y:S01]  /*1980*/  UIMAD.WIDE UR4, UR4, 0x2aaaaaab, URZ ;  /* 0x2aaaaaab040478a5 */ /* 0x000fe2000f8e023f */
[----:B------:R-:W-:Y:S02]  /*1990*/  LOP3.LUT R234, R204, 0xff, RZ, 0xc0, !PT ;  /* 0x000000ffccea7812 */ /* 0x000fe400078ec0ff */
[----:B------:R-:W-:Y:S01]  /*19a0*/  SHF.R.U32.HI R204, RZ, 0x10, R204 ;  /* 0x00000010ffcc7819 */ /* 0x000fe200000116cc */
[----:B------:R-:W-:Y:S01]  /*19b0*/  USHF.R.U32.HI UR4, URZ, 0x1f, UR5 ;  /* 0x0000001f3f047899 */ /* 0x000fe20008011605 */
[----:B------:R-:W-:-:S03]  /*19c0*/  R2UR UR8, R234 ;  /* 0x00000000ea0872ca */ /* 0x000fc600000e0000 */
[----:B------:R-:W-:-:S04]  /*19d0*/  ULEA.HI.SX32 UR4, UR5, UR4, 0x1c ;  /* 0x0000000405047291 */ /* 0x000fc8000f8fe23f */
[----:B------:R-:W-:-:S04]  /*19e0*/  UISETP.LT.AND UP0, UPT, URZ, UR4, UPT ;  /* 0x000000043f00728c */ /* 0x000fc8000bf01270 */
[----:B------:R-:W-:-:S03]  /*19f0*/  USEL UR43, URZ, UR4, !UP0 ;  /* 0x000000043f2b7287 */ /* 0x000fc6000c000000 */
[----:B------:R-:W-:-:S03]  /*1a00*/  UMOV UR4, URZ ;  /* 0x0000003f00047c82 */ /* 0x000fc60008000000 */
[----:B------:R-:W-:-:S13]  /*1a10*/  ISETP.GT.AND P0, PT, R176, UR43, PT ;  /* 0x0000002bb0007c0c */ /* 0x000fda000bf04270 */
[----:B------:R-:W-:Y:S05]  /*1a20*/  @!P0 BRA `(.L_x_11203) ;  /* 0x0000000000948947 */ /* 0x000fea0003800000 */
[----:B------:R-:W0:Y:S01]  /*1a30*/  LDC R3, c[0x0][0x9f0] ;  /* 0x00027c00ff037b82 */ /* 0x000e220000000800 */
[----:B------:R-:W-:Y:S01]  /*1a40*/  ISETP.NE.AND P0, PT, R204, RZ, PT ;  /* 0x000000ffcc00720c */ /* 0x000fe20003f05270 */
[----:B------:R-:W-:-:S03]  /*1a50*/  UMOV UR4, URZ ;  /* 0x0000003f00047c82 */ /* 0x000fc60008000000 */
[----:B0-----:R-:W-:-:S04]  /*1a60*/  SEL R5, R204, R3, P0 ;  /* 0x00000003cc057207 */ /* 0x001fc80000000000 */
[-C--:B------:R-:W-:Y:S02]  /*1a70*/  IABS R0, R5.reuse ;  /* 0x0000000500007213 */ /* 0x080fe40000000000 */
[----:B------:R-:W-:Y:S02]  /*1a80*/  IABS R6, R5 ;  /* 0x0000000500067213 */ /* 0x000fe40000000000 */
[----:B------:R-:W-:Y:S02]  /*1a90*/  R2UR UR9, R0 ;  /* 0x00000000000972ca */ /* 0x000fe400000e0000 */
[----:B------:R-:W-:-:S05]  /*1aa0*/  IADD3 R0, R5, -0x1, R176 ;  /* 0xffffffff05007810 */ /* 0x000fca0007ffe0b0 */
[----:B------:R-:W-:-:S05]  /*1ab0*/  VIADD R0, R0, -UR43 ;  /* 0x8000002b00007c36 */ /* 0x000fca0008000000 */
[----:B------:R-:W-:Y:S01]  /*1ac0*/  IABS R4, R0 ;  /* 0x0000000000047213 */ /* 0x000fe20000000000 */
[----:B------:R-:W0:Y:S01]  /*1ad0*/  I2F.RP R2, UR9 ;  /* 0x0000000900027d06 */ /* 0x000e220008209400 */
[----:B------:R-:W-:Y:S02]  /*1ae0*/  LOP3.LUT R0, R0, R5, RZ, 0x3c, !PT ;  /* 0x0000000500007212 */ /* 0x000fe400078e3cff */
        /* <DEDUP_REMOVED lines=12> */
[----:B------:R-:W-:Y:S02]  /*1bb0*/  R2UR UR6, R0 ;  /* 0x00000000000672ca */ /* 0x000fe400000e0000 */
[----:B------:R-:W-:Y:S01]  /*1bc0*/  R2UR UR7, R5 ;  /* 0x00000000050772ca */ /* 0x000fe200000e0000 */
[----:B------:R-:W-:-:S11]  /*1bd0*/  UISETP.GT.U32.AND UP1, UPT, UR9, UR4, UPT ;  /* 0x000000040900728c */ /* 0x000fd6000bf24070 */
[----:B------:R-:W-:Y:S02]  /*1be0*/  @!UP1 UIADD3 UR4, UR4, -UR9, URZ ;  /* 0x8000000904049290 */ /* 0x000fe4000fffe03f */
[----:B------:R-:W-:Y:S02]  /*1bf0*/  @!UP1 UIADD3 UR5, UR5, 0x1, URZ ;  /* 0x0000000105059890 */ /* 0x000fe4000fffe03f */
[----:B------:R-:W-:Y:S02]  /*1c00*/  UISETP.GE.U32.AND UP0, UPT, UR4, UR9, UPT ;  /* 0x000000090400728c */ /* 0x000fe4000bf06070 */
[----:B------:R-:W-:Y:S01]  /*1c10*/  UISETP.GE.AND UP1, UPT, UR6, URZ, UPT ;  /* 0x0000003f0600728c */ /* 0x000fe2000bf26270 */
[----:B------:R-:W-:-:S08]  /*1c20*/  R2UR UR6, R5 ;  /* 0x00000000050672ca */ /* 0x000fd000000e0000 */
[----:B------:R-:W-:Y:S02]  /*1c30*/  @UP0 UIADD3 UR5, UR5, 0x1, URZ ;  /* 0x0000000105050890 */ /* 0x000fe4000fffe03f */
[----:B------:R-:W-:-:S05]  /*1c40*/  UISETP.NE.AND UP0, UPT, UR7, URZ, UPT ;  /* 0x0000003f0700728c */ /* 0x000fca000bf05270 */
[----:B------:R-:W-:Y:S02]  /*1c50*/  UMOV UR4, UR5 ;  /* 0x0000000500047c82 */ /* 0x000fe40008000000 */
[----:B------:R-:W-:-:S04]  /*1c60*/  @!UP1 UIADD3 UR4, -UR4, URZ, URZ ;  /* 0x0000003f04049290 */ /* 0x000fc8000fffe13f */
[----:B------:R-:W-:-:S12]  /*1c70*/  @!UP0 ULOP3.LUT UR4, URZ, UR6, URZ, 0x33, !UPT ;  /* 0x000000063f048292 */ /* 0x000fd8000f8e333f */
.L_x_11203:
[----:B------:R-:W-:Y:S02]  /*1c80*/  UIMAD UR43, UR8, UR4, UR43 ;  /* 0x00000004082b72a4 */ /* 0x000fe4000f8e022b */
[----:B------:R-:W-:Y:S01]  /*1c90*/  IMAD.U32 R3, RZ, RZ, UR4 ;  /* 0x00000004ff037e24 */ /* 0x000fe2000f8e00ff */
[----:B------:R-:W-:Y:S01]  /*1ca0*/  PLOP3.LUT P0, PT, PT, PT, PT, 0x80, 0x0 ;  /* 0x000000000000781c */ /* 0x000fe20003f0f070 */
        /* <DEDUP_REMOVED lines=105> */
.L_x_11205:
        /* <DEDUP_REMOVED lines=13> */
.L_x_11432:
[----:B0-----:R-:W-:Y:S01]  /*2410*/  IMAD.U32 R0, RZ, RZ, UR44 ;  /* 0x0000002cff007e24 */ /* 0x001fe2000f8e00ff */
[----:B------:R-:W-:Y:S05]  /*2420*/  WARPSYNC.ALL ;  /* 0x0000000000007948 */ /* 0x000fea0003800000 */
[----:B------:R0:W-:Y:S01]  /*2430*/  BAR.SYNC.DEFER_BLOCKING R7, 0x100 ;  /* 0x000400070000751d */ /* 0x0001e20000010000 */
[----:B------:R-:W-:-:S13]  /*2440*/  ISETP.NE.AND P0, PT, R0, 0x3, PT ;  /* 0x000000030000780c */ /* 0x000fda0003f05270 */
[----:B0-----:R-:W-:Y:S05]  /*2450*/  @!P0 BRA `(.L_x_11207) ;  /* 0x0000000000048947 */ /* 0x001fea0003800000 */
[----:B------:R-:W-:Y:S01]  /*2460*/  BPT.TRAP 0x1 ;  /* 0x000000040000795c */ /* 0x000fe20000300000 */
.L_x_11207:
[----:B------:R-:W-:Y:S01]  /*2470*/  R2UR UR21, R5 ;  /* 0x00000000051572ca */ /* 0x000fe200000e0000 */
[----:B------:R-:W-:-:S05]  /*2480*/  IMAD.U32 R8, RZ, RZ, UR38 ;  /* 0x00000026ff087e24 */ /* 0x000fca000f8e00ff */
[----:B------:R-:W-:-:S07]  /*2490*/  SHF.L.U32 R8, R8, 0x1f, RZ ;  /* 0x0000001f08087819 */ /* 0x000fce00000006ff */
[----:B------:R-:W-:-:S09]  /*24a0*/  ULEA UR21, UR37, UR21, 0x3 ;  /* 0x0000001525157291 */ /* 0x000fd2000f8e183f */
[----:B------:R0:W1:Y:S01]  /*24b0*/  SYNCS.PHASECHK.TRANS64.TRYWAIT P1, [UR21+0x22830], R8 ;  /* 0x02283008ff0075a7 */ /* 0x0000620008020155 */
[----:B------:R-:W-:Y:S05]  /*24c0*/  @!P0 BRA `(.L_x_11208) ;  /* 0x0000000000048947 */ /* 0x000fea0003800000 */
[----:B------:R-:W-:Y:S01]  /*24d0*/  BPT.TRAP 0x1 ;  /* 0x000000040000795c */ /* 0x000fe20000300000 */
.L_x_11208:
[----:B-1----:R-:W-:Y:S05]  /*24e0*/  @P1 BRA `(.L_x_11209) ;  /* 0x0000000000081947 */ /* 0x002fea0003800000 */
[----:B------:R-:W1:Y:S02]  /*24f0*/  SYNCS.PHASECHK.TRANS64.TRYWAIT P1, [UR21+0x22830], R8 ;  /* 0x02283008ff0075a7 */ /* 0x000e640008020155 */
[----:B-1----:R-:W-:Y:S05]  /*2500*/  @!P1 BRA `(.L_x_11210) ;  /* 0x0000016800e09947 */ /* 0x002fea0003800000 */
.L_x_11209:
        /* <DEDUP_REMOVED lines=8> */
[----:B------:R-:W2:Y:S01]  /*2590*/  LDC R201, c[0x0][0x448] ;  /* 0x00011200ffc97b82 */ /* 0x000ea20000000800 */
[----:B------:R-:W-:Y:S01]  /*25a0*/  UMOV UR9, 0x40000040 ;  /* 0x4000004000097882 */ /* 0x000fe20000000000 */
[----:B------:R-:W-:Y:S01]  /*25b0*/  UMOV UR11, 0x40000040 ;  /* 0x40000040000b7882 */ /* 0x000fe20000000000 */
[----:B------:R-:W-:Y:S01]  /*25c0*/  UIADD3 UR12, UR16, 0x6, URZ ;  /* 0x00000006100c7890 */ /* 0x000fe2000fffe03f */
[----:B------:R-:W3:Y:S01]  /*25d0*/  S2R R0, SR_TID.X ;  /* 0x0000000000007919 */ /* 0x000ee20000002100 */
[----:B------:R-:W-:Y:S01]  /*25e0*/  UIADD3 UR4, UR4, 0x1c400, URZ ;  /* 0x0001c40004047890 */ /* 0x000fe2000fffe03f */
[----:B------:R-:W-:Y:S01]  /*25f0*/  LOP3.LUT R18, R18, 0xffefffff, RZ, 0xc0, !PT ;  /* 0xffefffff12127812 */ /* 0x000fe200078ec0ff */
[----:B------:R-:W-:Y:S01]  /*2600*/  UMOV UR13, 0x40000040 ;  /* 0x40000040000d7882 */ /* 0x000fe20000000000 */
[----:B------:R-:W-:Y:S01]  /*2610*/  UMOV UR15, 0x40000040 ;  /* 0x40000040000f7882 */ /* 0x000fe20000000000 */
[----:B------:R-:W-:Y:S01]  /*2620*/  USHF.R.U32.HI UR4, URZ, 0x4, UR4 ;  /* 0x000000043f047899 */ /* 0x000fe20008011604 */
[----:B------:R-:W4:Y:S01]  /*2630*/  S2R R4, SR_TID.X ;  /* 0x0000000000047919 */ /* 0x000f220000002100 */
[----:B------:R-:W-:-:S02]  /*2640*/  IMAD.MOV.U32 R11, RZ, RZ, -0x60 ;  /* 0xffffffa0ff0b7424 */ /* 0x000fc400078e00ff */
[----:B------:R-:W-:Y:S02]  /*2650*/  ULOP3.LUT UR4, UR4, 0x3fff, URZ, 0xc0, !UPT ;  /* 0x00003fff04047892 */ /* 0x000fe4000f8ec03f */
[----:B------:R-:W-:Y:S02]  /*2660*/  IMAD R14, R176, R11, 0x60 ;  /* 0x00000060b00e7424 */ /* 0x000fe400078e020b */
[----:B------:R-:W-:Y:S02]  /*2670*/  ULOP3.LUT UR20, UR4, 0x10000, URZ, 0xfc, !UPT ;  /* 0x0001000004147892 */ /* 0x000fe4000f8efc3f */
[----:B------:R-:W-:Y:S01]  /*2680*/  UIADD3 UR4, UR16, 0x2, URZ ;  /* 0x0000000210047890 */ /* 0x000fe2000fffe03f */
[----:B------:R-:W-:Y:S01]  /*2690*/  IMAD.IADD R13, R14, 0x1, -R19 ;  /* 0x000000010e0d7824 */ /* 0x000fe200078e0a13 */
[----:B------:R-:W-:Y:S01]  /*26a0*/  UIMAD UR18, UR37, 0x300, UR20 ;  /* 0x00000300251278a4 */ /* 0x000fe2000f8e0214 */
[----:B--2---:R-:W-:-:S03]  /*26b0*/  ISETP.NE.AND P2, PT, R201, 0x1, PT ;  /* 0x00000001c900780c */ /* 0x004fc60003f45270 */
[----:B------:R-:W-:Y:S02]  /*26c0*/  UIADD3 UR6, UR18, 0x2, URZ ;  /* 0x0000000212067890 */ /* 0x000fe4000fffe03f */
[----:B------:R-:W-:Y:S02]  /*26d0*/  UIADD3 UR10, UR18, 0x4, URZ ;  /* 0x00000004120a7890 */ /* 0x000fe4000fffe03f */
[----:B------:R-:W-:Y:S02]  /*26e0*/  UIADD3 UR14, UR18, 0x6, URZ ;  /* 0x00000006120e7890 */ /* 0x000fe4000fffe03f */
[----:B------:R-:W-:Y:S01]  /*26f0*/  HGMMA.64x96x16.F32 R24, gdesc[UR16], RZ, !UPT, gsb0 ;  /* 0x01600000101879f0 */ /* 0x000fe2000c0008ff */
[----:B---3--:R-:W-:-:S03]  /*2700*/  LOP3.LUT R0, R0, 0x7f, RZ, 0xc0, !PT ;  /* 0x0000007f00007812 */ /* 0x008fc600078ec0ff */
[----:B-1----:R-:W1:Y:S01]  /*2710*/  @P2 LDC R3, c[0x0][0x44c] ;  /* 0x00011300ff032b82 */ /* 0x002e620000000800 */
[----:B------:R-:W-:Y:S02]  /*2720*/  @P2 LOP3.LUT R18, R18, 0x100000, RZ, 0xfc, !PT ;  /* 0x0010000012122812 */ /* 0x000fe400078efcff */
[----:B------:R-:W-:Y:S01]  /*2730*/  ISETP.NE.AND P1, PT, R0, RZ, PT ;  /* 0x000000ff0000720c */ /* 0x000fe20003f25270 */
[----:B------:R-:W-:Y:S01]  /*2740*/  VIADD R0, R22, UR42 ;  /* 0x0000002a16007c36 */ /* 0x000fe20008000000 */
[----:B----4-:R-:W-:-:S03]  /*2750*/  SHF.R.U32.HI R4, RZ, 0x7, R4 ;  /* 0x00000007ff047819 */ /* 0x010fc60000011604 */
[----:B------:R-:W2:Y:S01]  /*2760*/  @P2 LDC R9, c[0x0][0x450] ;  /* 0x00011400ff092b82 */ /* 0x000ea20000000800 */
[----:B------:R-:W-:Y:S01]  /*2770*/  IADD3 R4, -R4, 0xb, RZ ;  /* 0x0000000b04047810 */ /* 0x000fe20007ffe1ff */
[----:B-1----:R-:W-:-:S04]  /*2780*/  @P2 IMAD.HI.U32 R2, R0, R3, RZ ;  /* 0x0000000300022227 */ /* 0x002fc800078e00ff */
[----:B------:R-:W-:Y:S02]  /*2790*/  IMAD.MOV.U32 R3, RZ, RZ, R0 ;  /* 0x000000ffff037224 */ /* 0x000fe400078e0000 */
[----:B------:R-:W-:Y:S01]  /*27a0*/  IMAD.U32 R0, RZ, RZ, UR21 ;  /* 0x00000015ff007e24 */ /* 0x000fe2000f8e00ff */
[----:B--2---:R-:W-:Y:S01]  /*27b0*/  @P2 SHF.R.U32.HI R3, RZ, R9, R2 ;  /* 0x00000009ff032219 */ /* 0x004fe20000011602 */
[----:B------:R-:W-:Y:S02]  /*27c0*/  IMAD R2, R176, -0x60, R17 ;  /* 0xffffffa0b0027824 */ /* 0x000fe400078e0211 */
[----:B------:R-:W-:Y:S02]  /*27d0*/  @!P1 VIADD R0, R0, 0x22840 ;  /* 0x0002284000009836 */ /* 0x000fe40000000000 */
[----:B------:R-:W1:Y:S01]  /*27e0*/  SHFL.IDX PT, R15, R3, RZ, 0x1c1f ;  /* 0x001c1fff030f7589 */ /* 0x000e6200000e0000 */
[----:B------:R-:W-:Y:S02]  /*27f0*/  IADD3 R9, -R19, 0x61, R2 ;  /* 0x0000006113097810 */ /* 0x000fe40007ffe102 */
[----:B------:R-:W-:-:S02]  /*2800*/  @!P1 PRMT R0, RZ, 0x654, R0 ;  /* 0x00000654ff009816 */ /* 0x000fc40000000000 */
[----:B------:R-:W-:Y:S01]  /*2810*/  IADD3 R10, -R19, 0x60, R2 ;  /* 0x00000060130a7810 */ /* 0x000fe20007ffe102 */
[----:B------:R-:W-:Y:S01]  /*2820*/  IMAD.IADD R9, R9, 0x1, -R16 ;  /* 0x0000000109097824 */ /* 0x000fe200078e0a10 */
[----:B------:R-:W-:Y:S02]  /*2830*/  WARPGROUP.DEPBAR.LE gsb0, 0x0 ;  /* 0x00008000000079c5 */ /* 0x000fe40000010000 */
[----:B------:R-:W-:-:S06]  /*2840*/  WARPGROUP.ARRIVE ;  /* 0x00000000000079c5 */ /* 0x000fcc0000000000 */
[----:B------:R-:W-:Y:S03]  /*2850*/  HGMMA.64x96x16.F32 R24, gdesc[UR4], R24, gsb0 ;  /* 0x01600000041879f0 */ /* 0x000fe60008000818 */
[----:B------:R-:W-:Y:S02]  /*2860*/  WARPGROUP.DEPBAR.LE gsb0, 0x0 ;  /* 0x00008000000079c5 */ /* 0x000fe40000010000 */
[----:B------:R-:W-:-:S06]  /*2870*/  WARPGROUP.ARRIVE ;  /* 0x00000000000079c5 */ /* 0x000fcc0000000000 */
[----:B------:R-:W-:Y:S01]  /*2880*/  HGMMA.64x96x16.F32 R24, gdesc[UR8], R24, gsb0 ;  /* 0x01600000081879f0 */ /* 0x000fe20008000818 */
[----:B------:R-:W-:Y:S02]  /*2890*/  ULDC UR10, c[0x0][0x9dc] ;  /* 0x00027700000a7ab9 */ /* 0x000fe40000000800 */
[----:B------:R-:W-:-:S06]  /*28a0*/  ULOP3.LUT UR6, URZ, UR10, URZ, 0x33, !UPT ;  /* 0x0000000a3f067292 */ /* 0x000fcc000f8e333f */
[----:B------:R-:W-:-:S04]  /*28b0*/  VIADD R12, R9, UR6 ;  /* 0x00000006090c7c36 */ /* 0x000fc80008000000 */
[----:B-1----:R-:W-:Y:S01]  /*28c0*/  IMAD.IADD R2, R12, 0x1, R15 ;  /* 0x000000010c027824 */ /* 0x002fe200078e020f */
[----:B------:R-:W-:Y:S02]  /*28d0*/  WARPGROUP.DEPBAR.LE gsb0, 0x0 ;  /* 0x00008000000079c5 */ /* 0x000fe40000010000 */
[----:B------:R-:W-:-:S06]  /*28e0*/  WARPGROUP.ARRIVE ;  /* 0x00000000000079c5 */ /* 0x000fcc0000000000 */
[----:B------:R-:W-:Y:S01]  /*28f0*/  HGMMA.64x96x16.F32 R24, gdesc[UR12], R24, gsb0 ;  /* 0x016000000c1879f0 */ /* 0x000fe20008000818 */
[----:B------:R-:W-:Y:S02]  /*2900*/  ULDC.64 UR14, c[0x0][0x9e0] ;  /* 0x00027800000e7ab9 */ /* 0x000fe40000000a00 */
[----:B------:R-:W-:Y:S01]  /*2910*/  UISETP.GE.AND UP0, UPT, UR15, 0x1, UPT ;  /* 0x000000010f00788c */ /* 0x000fe2000bf06270 */
[----:B------:R-:W-:-:S05]  /*2920*/  VIADD R11, R9, UR14 ;  /* 0x0000000e090b7c36 */ /* 0x000fca0008000000 */
[----:B------:R-:W-:Y:S01]  /*2930*/  PLOP3.LUT P2, PT, PT, PT, UP0, 0x40, 0x0 ;  /* 0x000000000000781c */ /* 0x000fe20003f4e808 */
[----:B------:R-:W-:Y:S02]  /*2940*/  WARPGROUP.DEPBAR.LE gsb0, 0x0 ;  /* 0x00008000000079c5 */ /* 0x000fe40000010000 */
[----:B------:R1:W-:Y:S06]  /*2950*/  BAR.ARV R4, 0x100 ;  /* 0x000400040000751d */ /* 0x0003ec0000002000 */
[----:B------:R2:W-:Y:S02]  /*2960*/  @!P1 SYNCS.ARRIVE.TRANS64.RED.A1T0 RZ, [R0+URZ], RZ ;  /* 0x000000ff00ff99a7 */ /* 0x0005e4000810043f */
[----:B--2---:R-:W-:-:S02]  /*2970*/  VIADDMNMX R0, R15, R11, R10, PT ;  /* 0x0000000b0f007246 */ /* 0x004fc4000380010a */
[----:B-1----:R-:W-:Y:S05]  /*2980*/  @P2 BRA `(.L_x_11211) ;  /* 0x0000000000542947 */ /* 0x002fea0003800000 */
        /* <DEDUP_REMOVED lines=12> */
.L_x_11213:
[----:B------:R-:W-:-:S06]  /*2a50*/  UISETP.NE.AND UP1, UPT, UR15, 0x1, UPT ;  /* 0x000000010f00788c */ /* 0x000fcc000bf25270 */
[----:B------:R-:W-:-:S05]  /*2a60*/  PLOP3.LUT P2, PT, PT, PT, UP1, 0x80, 0x0 ;  /* 0x000000000000781c */ /* 0x000fca0003f4f018 */
[----:B------:R-:W-:-:S08]  /*2a70*/  @UP1 ULDC.64 UR6, c[0x0][0x9e8] ;  /* 0x00027a0000061ab9 */ /* 0x000fd00000000a00 */
[----:B------:R-:W-:-:S05]  /*2a80*/  @P2 IMAD.HI.U32 R9, R6, UR6, RZ ;  /* 0x0000000606092c27 */ /* 0x000fca000f8e00ff */
[----:B------:R-:W-:-:S07]  /*2a90*/  @P2 SHF.R.U32.HI R6, RZ, UR7, R9 ;  /* 0x00000007ff062c19 */ /* 0x000fce0008011609 */
.L_x_11214:
[----:B------:R-:W-:Y:S05]  /*2aa0*/  BSYNC B0 ;  /* 0x0000000000007941 */ /* 0x000fea0003800000 */
.L_x_11212:
[----:B------:R-:W-:-:S05]  /*2ab0*/  IMAD R9, R6, UR15, R13 ;  /* 0x0000000f06097c24 */ /* 0x000fca000f8e020d */
[----:B------:R-:W-:Y:S02]  /*2ac0*/  VIMNMX R2, R2, R9, !PT ;  /* 0x0000000902027248 */ /* 0x000fe40007fe0100 */
[----:B------:R-:W-:-:S07]  /*2ad0*/  VIADDMNMX R0, R9, UR15, R0, PT ;  /* 0x0000000f09007c46 */ /* 0x000fce000b800100 */
.L_x_11211:
[C---:B------:R-:W-:Y:S01]  /*2ae0*/  ISETP.GE.AND P3, PT, R14.reuse, 0x9, PT ;  /* 0x000000090e00780c */ /* 0x040fe20003f66270 */
[----:B------:R-:W1:Y:S01]  /*2af0*/  SHFL.IDX PT, R3, R3, 0x1, 0x1c1f ;  /* 0x003c1f0003037f89 */ /* 0x000e6200000e0000 */
[----:B------:R-:W-:Y:S02]  /*2b00*/  ISETP.GE.AND P2, PT, R14, 0x2, PT ;  /* 0x000000020e00780c */ /* 0x000fe40003f46270 */
[----:B------:R-:W-:Y:S02]  /*2b10*/  P2R R9, PR, RZ, 0x8 ;  /* 0x00000008ff097803 */ /* 0x000fe40000000000 */
[C---:B------:R-:W-:Y:S02]  /*2b20*/  ISETP.GT.AND P3, PT, R2.reuse, 0x8, !P3 ;  /* 0x000000080200780c */ /* 0x040fe40005f64270 */
[----:B------:R-:W-:Y:S02]  /*2b30*/  ISETP.GT.AND P4, PT, R2, 0x1, !P2 ;  /* 0x000000010200780c */ /* 0x000fe40005784270 */
[----:B------:R-:W-:-:S02]  /*2b40*/  ISETP.LT.OR P3, PT, R0, 0x9, P3 ;  /* 0x000000090000780c */ /* 0x000fc40001f61670 */
[----:B------:R-:W-:Y:S02]  /*2b50*/  ISETP.GE.AND P5, PT, R14, 0xa, PT ;  /* 0x0000000a0e00780c */ /* 0x000fe40003fa6270 */
[----:B------:R-:W-:Y:S02]  /*2b60*/  FSEL R28, R28, -INF , !P3 ;  /* 0xff8000001c1c7808 */ /* 0x000fe40005800000 */
[----:B------:R-:W-:Y:S02]  /*2b70*/  ISETP.LT.OR P4, PT, R0, 0x2, P4 ;  /* 0x000000020000780c */ /* 0x000fe40002781670 */
[----:B------:R-:W-:Y:S02]  /*2b80*/  ISETP.GT.AND P3, PT, R2, 0x9, !P5 ;  /* 0x000000090200780c */ /* 0x000fe40006f64270 */
[----:B------:R-:W-:Y:S02]  /*2b90*/  FSEL R25, R25, -INF , !P4 ;  /* 0xff80000019197808 */ /* 0x000fe40006000000 */
[----:B------:R-:W-:-:S02]  /*2ba0*/  ISETP.LT.OR P3, PT, R0, 0xa, P3 ;  /* 0x0000000a0000780c */ /* 0x000fc40001f61670 */
[----:B------:R-:W-:Y:S01]  /*2bb0*/  ISETP.GE.AND P4, PT, R14, 0x11, PT ;  /* 0x000000110e00780c */ /* 0x000fe20003f86270 */
[----:B-1----:R-:W-:Y:S01]  /*2bc0*/  IMAD.IADD R6, R12, 0x1, R3 ;  /* 0x000000010c067824 */ /* 0x002fe200078e0203 */
        /* <DEDUP_REMOVED lines=119> */
.L_x_11217:
[----:B------:R-:W-:-:S06]  /*3340*/  UISETP.NE.AND UP1, UPT, UR15, 0x1, UPT ;  /* 0x000000010f00788c */ /* 0x000fcc000bf25270 */
[----:B------:R-:W-:-:S05]  /*3350*/  PLOP3.LUT P5, PT, PT, PT, UP1, 0x80, 0x0 ;  /* 0x000000000000781c */ /* 0x000fca0003faf018 */
[----:B------:R-:W-:-:S08]  /*3360*/  @UP1 ULDC.64 UR6, c[0x0][0x9e8] ;  /* 0x00027a0000061ab9 */ /* 0x000fd00000000a00 */
[----:B------:R-:W-:Y:S01]  /*3370*/  @P5 IMAD.HI.U32 R3, R0, UR6, RZ ;  /* 0x0000000600035c27 */ /* 0x000fe2000f8e00ff */
[----:B------:R-:W-:-:S13]  /*3380*/  PLOP3.LUT P5, PT, PT, PT, UP1, 0x80, 0x0 ;  /* 0x000000000000781c */ /* 0x000fda0003faf018 */
[----:B------:R-:W-:-:S07]  /*3390*/  @P5 SHF.R.U32.HI R0, RZ, UR7, R3 ;  /* 0x00000007ff005c19 */ /* 0x000fce0008011603 */
.L_x_11218:
[----:B------:R-:W-:Y:S05]  /*33a0*/  BSYNC B0 ;  /* 0x0000000000007941 */ /* 0x000fea0003800000 */
.L_x_11216:
[----:B------:R-:W-:-:S05]  /*33b0*/  IMAD R3, R0, UR15, R13 ;  /* 0x0000000f00037c24 */ /* 0x000fca000f8e020d */
[----:B------:R-:W-:Y:S02]  /*33c0*/  VIMNMX R6, R6, R3, !PT ;  /* 0x0000000306067248 */ /* 0x000fe40007fe0100 */
[----:B------:R-:W-:-:S07]  /*33d0*/  VIADDMNMX R2, R3, UR15, R2, PT ;  /* 0x0000000f03027c46 */ /* 0x000fce000b800102 */
.L_x_11215:
[----:B------:R-:W-:Y:S01]  /*33e0*/  ISETP.GT.AND P2, PT, R6, 0x1, !P2 ;  /* 0x000000010600780c */ /* 0x000fe20005744270 */
[----:B------:R-:W-:Y:S01]  /*33f0*/  ULDC UR7, c[0x0][0x988] ;  /* 0x0002620000077ab9 */ /* 0x000fe20000000800 */
[----:B------:R-:W-:Y:S02]  /*3400*/  ISETP.NE.AND P5, PT, R74, RZ, PT ;  /* 0x000000ff4a00720c */ /* 0x000fe40003fa5270 */
        /* <DEDUP_REMOVED lines=55> */
[----:B------:R-:W-:Y:S01]  /*3780*/  ISETP.NE.AND P5, PT, R85, RZ, PT ;  /* 0x000000ff5500720c */ /* 0x000fe20003fa5270 */
[----:B------:R-:W1:Y:S01]  /*3790*/  SHFL.BFLY PT, R0, R3, 0x2, 0x1f ;  /* 0x0c401f0003007f89 */ /* 0x000e6200000e0000 */
        /* <DEDUP_REMOVED lines=11> */
[----:B------:R-:W-:Y:S02]  /*3850*/  ISETP.GT.AND P3, PT, R6, 0x51, !P3 ;  /* 0x000000510600780c */ /* 0x000fe40005f64270 */
[----:B------:R-:W-:Y:S02]  /*3860*/  ISETP.LT.OR P2, PT, R2, 0x2a, P2 ;  /* 0x0000002a0200780c */ /* 0x000fe40001741670 */
[----:B-1----:R-:W-:-:S02]  /*3870*/  FMNMX.FTZ R9, R3, R0, !PT ;  /* 0x0000000003097209 */ /* 0x002fc40007810000 */
[----:B------:R-:W-:Y:S02]  /*3880*/  FSEL R47, R47, -INF , !P2 ;  /* 0xff8000002f2f7808 */ /* 0x000fe40005000000 */
[----:B------:R-:W-:Y:S01]  /*3890*/  ISETP.NE.AND P2, PT, R79, RZ, PT ;  /* 0x000000ff4f00720c */ /* 0x000fe20003f45270 */
[----:B------:R-:W1:Y:S01]  /*38a0*/  SHFL.BFLY PT, R0, R9, 0x1, 0x1f ;  /* 0x0c201f0009007f89 */ /* 0x000e6200000e0000 */
[----:B------:R-:W-:Y:S02]  /*38b0*/  FMNMX.FTZ R3, R26, R27, !PT ;  /* 0x0000001b1a037209 */ /* 0x000fe40007810000 */
[C---:B------:R-:W-:Y:S02]  /*38c0*/  ISETP.GT.AND P2, PT, R6.reuse, 0x30, !P2 ;  /* 0x000000300600780c */ /* 0x040fe40005744270 */
[----:B------:R-:W-:Y:S02]  /*38d0*/  ISETP.GT.AND P4, PT, R6, 0x58, !P4 ;  /* 0x000000580600780c */ /* 0x000fe40006784270 */
[----:B------:R-:W-:-:S02]  /*38e0*/  ISETP.LT.OR P2, PT, R2, 0x31, P2 ;  /* 0x000000310200780c */ /* 0x000fc40001741670 */
[----:B------:R-:W-:Y:S02]  /*38f0*/  ISETP.LT.OR P3, PT, R2, 0x52, P3 ;  /* 0x000000520200780c */ /* 0x000fe40001f61670 */
[----:B------:R-:W-:Y:S02]  /*3900*/  FSEL R50, R50, -INF , !P2 ;  /* 0xff80000032327808 */ /* 0x000fe40005000000 */
[----:B------:R-:W-:Y:S02]  /*3910*/  ISETP.NE.AND P2, PT, R80, RZ, PT ;  /* 0x000000ff5000720c */ /* 0x000fe40003f45270 */
[----:B------:R-:W-:Y:S02]  /*3920*/  ISETP.LT.OR P4, PT, R2, 0x59, P4 ;  /* 0x000000590200780c */ /* 0x000fe40002781670 */
[----:B------:R-:W-:Y:S02]  /*3930*/  ISETP.GT.AND P2, PT, R6, 0x31, !P2 ;  /* 0x000000310600780c */ /* 0x000fe40005744270 */
[----:B------:R-:W-:-:S02]  /*3940*/  FSEL R67, R67, -INF , !P3 ;  /* 0xff80000043437808 */ /* 0x000fc40005800000 */
[----:B------:R-:W-:Y:S02]  /*3950*/  ISETP.LT.OR P2, PT, R2, 0x32, P2 ;  /* 0x000000320200780c */ /* 0x000fe40001741670 */
[----:B------:R-:W-:Y:S02]  /*3960*/  FSEL R70, R70, -INF , !P4 ;  /* 0xff80000046467808 */ /* 0x000fe40006000000 */
[----:B------:R-:W-:Y:S02]  /*3970*/  FSEL R51, R51, -INF , !P2 ;  /* 0xff80000033337808 */ /* 0x000fe40005000000 */
[----:B------:R-:W-:Y:S02]  /*3980*/  ISETP.NE.AND P2, PT, R81, RZ, PT ;  /* 0x000000ff5100720c */ /* 0x000fe40003f45270 */
[----:B-1----:R-:W-:Y:S02]  /*3990*/  FMNMX.FTZ R0, R9, R0, !PT ;  /* 0x0000000009007209 */ /* 0x002fe40007810000 */
[----:B------:R-:W-:-:S03]  /*39a0*/  ISETP.GT.AND P2, PT, R6, 0x38, !P2 ;  /* 0x000000380600780c */ /* 0x000fc60005744270 */
[----:B------:R-:W-:Y:S01]  /*39b0*/  FMUL.FTZ R10, R0, UR7 ;  /* 0x00000007000a7c20 */ /* 0x000fe20008410000 */
        /* <DEDUP_REMOVED lines=18> */
[----:B------:R-:W-:-:S04]  /*3ae0*/  FSETP.NEU.FTZ.AND P2, PT, R0, -INF , PT ;  /* 0xff8000000000780b */ /* 0x000fc80003f5d000 */
        /* <DEDUP_REMOVED lines=9> */
[--C-:B------:R-:W-:Y:S01]  /*3b80*/  FFMA.FTZ R154, R28, UR7, -R12.reuse ;  /* 0x000000071c9a7c23 */ /* 0x100fe2000801080c */
[----:B------:R1:W-:Y:S01]  /*3b90*/  MUFU.EX2 R3, R13 ;  /* 0x0000000d00037308 */ /* 0x0003e20000000800 */
[----:B------:R-:W-:Y:S01]  /*3ba0*/  ISETP.NE.AND P5, PT, R14, RZ, PT ;  /* 0x000000ff0e00720c */ /* 0x000fe20003fa5270 */
[--C-:B------:R-:W-:Y:S01]  /*3bb0*/  FFMA.FTZ R156, R32, UR7, -R12.reuse ;  /* 0x00000007209c7c23 */ /* 0x100fe2000801080c */
[----:B------:R-:W-:Y:S01]  /*3bc0*/  FMNMX.FTZ R9, R35, R10, !PT ;  /* 0x0000000a23097209 */ /* 0x000fe20007810000 */
[--C-:B------:R-:W-:Y:S01]  /*3bd0*/  FFMA.FTZ R33, R33, UR7, -R12.reuse ;  /* 0x0000000721217c23 */ /* 0x100fe2000801080c */
[----:B------:R-:W-:Y:S01]  /*3be0*/  FSEL R63, R63, -INF , !P2 ;  /* 0xff8000003f3f7808 */ /* 0x000fe20005000000 */
[--C-:B------:R-:W-:Y:S01]  /*3bf0*/  FFMA.FTZ R158, R36, UR7, -R12.reuse ;  /* 0x00000007249e7c23 */ /* 0x100fe2000801080c */
[----:B------:R-:W-:Y:S01]  /*3c00*/  FMNMX.FTZ R10, R38, R9, !PT ;  /* 0x00000009260a7209 */ /* 0x000fe20007810000 */
[----:B------:R-:W2:Y:S01]  /*3c10*/  MUFU.EX2 R152, R152 ;  /* 0x0000009800987308 */ /* 0x000ea20000000800 */
[----:B------:R-:W-:Y:S01]  /*3c20*/  ISETP.GT.AND P2, PT, R6, 0x50, !P6 ;  /* 0x000000500600780c */ /* 0x000fe20007744270 */
[--C-:B------:R-:W-:Y:S01]  /*3c30*/  FFMA.FTZ R37, R37, UR7, -R12.reuse ;  /* 0x0000000725257c23 */ /* 0x100fe2000801080c */
[----:B------:R-:W-:Y:S01]  /*3c40*/  FMNMX.FTZ R9, R39, R10, !PT ;  /* 0x0000000a27097209 */ /* 0x000fe20007810000 */
[--C-:B------:R-:W-:Y:S01]  /*3c50*/  FFMA.FTZ R160, R40, UR7, -R12.reuse ;  /* 0x0000000728a07c23 */ /* 0x100fe2000801080c */
[----:B------:R-:W-:Y:S01]  /*3c60*/  ISETP.GT.AND P5, PT, R6, 0x59, !P5 ;  /* 0x000000590600780c */ /* 0x000fe20006fa4270 */
[--C-:B------:R-:W-:Y:S01]  /*3c70*/  FFMA.FTZ R41, R41, UR7, -R12.reuse ;  /* 0x0000000729297c23 */ /* 0x100fe2000801080c */
[----:B------:R-:W-:Y:S01]  /*3c80*/  FMNMX.FTZ R10, R42, R9, !PT ;  /* 0x000000092a0a7209 */ /* 0x000fe20007810000 */
[----:B------:R-:W3:Y:S01]  /*3c90*/  MUFU.EX2 R154, R154 ;  /* 0x0000009a009a7308 */ /* 0x000ee20000000800 */
[----:B------:R-:W-:Y:S01]  /*3ca0*/  ISETP.LT.OR P2, PT, R2, 0x51, P2 ;  /* 0x000000510200780c */ /* 0x000fe20001741670 */
[--C-:B------:R-:W-:Y:S01]  /*3cb0*/  FFMA.FTZ R162, R44, UR7, -R12.reuse ;  /* 0x000000072ca27c23 */ /* 0x100fe2000801080c */
[----:B------:R-:W-:Y:S01]  /*3cc0*/  FMNMX.FTZ R11, R43, R10, !PT ;  /* 0x0000000a2b0b7209 */ /* 0x000fe20007810000 */
[--C-:B------:R-:W-:Y:S01]  /*3cd0*/  FFMA.FTZ R164, R48, UR7, -R12.reuse ;  /* 0x0000000730a47c23 */ /* 0x100fe2000801080c */
[----:B------:R-:W-:Y:S01]  /*3ce0*/  FSEL R66, R66, -INF , !P2 ;  /* 0xff80000042427808 */ /* 0x000fe20005000000 */
[--C-:B------:R-:W-:Y:S01]  /*3cf0*/  FFMA.FTZ R25, R49, UR7, -R12.reuse ;  /* 0x0000000731197c23 */ /* 0x100fe2000801080c */
[----:B------:R-:W-:Y:S01]  /*3d00*/  FMNMX.FTZ R10, R46, R11, !PT ;  /* 0x0000000b2e0a7209 */ /* 0x000fe20007810000 */
[----:B------:R-:W4:Y:S01]  /*3d10*/  MUFU.EX2 R9, R29 ;  /* 0x0000001d00097308 */ /* 0x000f220000000800 */
[----:B------:R-:W-:Y:S01]  /*3d20*/  ISETP.LT.OR P5, PT, R2, 0x5a, P5 ;  /* 0x0000005a0200780c */ /* 0x000fe20002fa1670 */
[--C-:B------:R-:W-:Y:S01]  /*3d30*/  FFMA.FTZ R166, R52, UR7, -R12.reuse ;  /* 0x0000000734a67c23 */ /* 0x100fe2000801080c */
[----:B------:R-:W-:Y:S01]  /*3d40*/  FMNMX.FTZ R11, R47, R10, !PT ;  /* 0x0000000a2f0b7209 */ /* 0x000fe20007810000 */
[--C-:B------:R-:W-:Y:S01]  /*3d50*/  FFMA.FTZ R53, R53, UR7, -R12.reuse ;  /* 0x0000000735357c23 */ /* 0x100fe2000801080c */
[----:B------:R-:W-:Y:S01]  /*3d60*/  FSEL R71, R71, -INF , !P5 ;  /* 0xff80000047477808 */ /* 0x000fe20006800000 */
[--C-:B------:R-:W-:Y:S01]  /*3d70*/  FFMA.FTZ R56, R56, UR7, -R12.reuse ;  /* 0x0000000738387c23 */ /* 0x100fe2000801080c */
[----:B------:R-:W-:Y:S01]  /*3d80*/  FMNMX.FTZ R10, R50, R11, !PT ;  /* 0x0000000b320a7209 */ /* 0x000fe20007810000 */
[----:B------:R-:W5:Y:S01]  /*3d90*/  MUFU.EX2 R156, R156 ;  /* 0x0000009c009c7308 */ /* 0x000f620000000800 */
[--C-:B------:R-:W-:Y:S01]  /*3da0*/  FFMA.FTZ R57, R57, UR7, -R12.reuse ;  /* 0x0000000739397c23 */ /* 0x100fe2000801080c */
[--C-:B------:R-:W-:Y:S01]  /*3db0*/  FFMA.FTZ R60, R60, UR7, -R12.reuse ;  /* 0x000000073c3c7c23 */ /* 0x100fe2000801080c */
[----:B-1----:R-:W-:Y:S01]  /*3dc0*/  FMNMX.FTZ R13, R51, R10, !PT ;  /* 0x0000000a330d7209 */ /* 0x002fe20007810000 */
[--C-:B------:R-:W-:Y:S01]  /*3dd0*/  FFMA.FTZ R61, R61, UR7, -R12.reuse ;  /* 0x000000073d3d7c23 */ /* 0x100fe2000801080c */
[--C-:B------:R-:W-:Y:S01]  /*3de0*/  FFMA.FTZ R64, R64, UR7, -R12.reuse ;  /* 0x0000000740407c23 */ /* 0x100fe2000801080c */
[--C-:B------:R-:W-:Y:S01]  /*3df0*/  FFMA.FTZ R65, R65, UR7, -R12.reuse ;  /* 0x0000000741417c23 */ /* 0x100fe2000801080c */
[----:B------:R-:W-:Y:S01]  /*3e00*/  FMNMX.FTZ R10, R54, R13, !PT ;  /* 0x0000000d360a7209 */ /* 0x000fe20007810000 */
[----:B------:R2:W1:Y:S01]  /*3e10*/  MUFU.EX2 R11, R33 ;  /* 0x00000021000b7308 */ /* 0x0004620000000800 */
[----:B------:R-:W-:-:S02]  /*3e20*/  FFMA.FTZ R68, R68, UR7, -R12 ;  /* 0x0000000744447c23 */ /* 0x000fc4000801080c */
[----:B------:R-:W-:-:S04]  /*3e30*/  FMNMX.FTZ R13, R55, R10, !PT ;  /* 0x0000000a370d7209 */ /* 0x000fc80007810000 */
[----:B------:R-:W-:Y:S01]  /*3e40*/  FMNMX.FTZ R10, R58, R13, !PT ;  /* 0x0000000d3a0a7209 */ /* 0x000fe20007810000 */
[----:B------:R-:W0:Y:S01]  /*3e50*/  MUFU.EX2 R158, R158 ;  /* 0x0000009e009e7308 */ /* 0x000e220000000800 */
[----:B--2---:R-:W-:Y:S01]  /*3e60*/  FADD.FTZ R33, R152, R3 ;  /* 0x0000000398217221 */ /* 0x004fe20000010000 */
[----:B------:R-:W-:Y:S02]  /*3e70*/  F2FP.F16.F32.PACK_AB R152, R3, R152 ;  /* 0x000000980398723e */ /* 0x000fe400000000ff */
[----:B------:R-:W-:Y:S01]  /*3e80*/  FMNMX.FTZ R15, R59, R10, !PT ;  /* 0x0000000a3b0f7209 */ /* 0x000fe20007810000 */
[----:B---3--:R-:W-:Y:S01]  /*3e90*/  FADD.FTZ R10, R154, R33 ;  /* 0x000000219a0a7221 */ /* 0x008fe20000010000 */
[C---:B----4-:R-:W-:Y:S02]  /*3ea0*/  F2FP.F16.F32.PACK_AB R154, R9.reuse, R154 ;  /* 0x0000009a099a723e */ /* 0x050fe400000000ff */
[----:B------:R-:W-:Y:S01]  /*3eb0*/  FMNMX.FTZ R6, R62, R15, !PT ;  /* 0x0000000f3e067209 */ /* 0x000fe20007810000 */
[----:B------:R2:W3:Y:S01]  /*3ec0*/  MUFU.EX2 R13, R37 ;  /* 0x00000025000d7308 */ /* 0x0004e20000000800 */
[----:B------:R-:W-:-:S02]  /*3ed0*/  FADD.FTZ R33, R9, R10 ;  /* 0x0000000a09217221 */ /* 0x000fc40000010000 */
[----:B------:R-:W-:Y:S02]  /*3ee0*/  FMNMX.FTZ R15, R63, R6, !PT ;  /* 0x000000063f0f7209 */ /* 0x000fe40007810000 */
[----:B-----5:R-:W-:Y:S01]  /*3ef0*/  FADD.FTZ R10, R156, R33 ;  /* 0x000000219c0a7221 */ /* 0x020fe20000010000 */
[C---:B-1----:R-:W-:Y:S02]  /*3f00*/  F2FP.F16.F32.PACK_AB R156, R11.reuse, R156 ;  /* 0x0000009c0b9c723e */ /* 0x042fe400000000ff */
[----:B------:R-:W-:Y:S01]  /*3f10*/  FMNMX.FTZ R6, R66, R15, !PT ;  /* 0x0000000f42067209 */ /* 0x000fe20007810000 */
[----:B------:R-:W1:Y:S01]  /*3f20*/  MUFU.EX2 R160, R160 ;  /* 0x000000a000a07308 */ /* 0x000e620000000800 */
[----:B--2---:R-:W-:Y:S02]  /*3f30*/  FADD.FTZ R37, R11, R10 ;  /* 0x0000000a0b257221 */ /* 0x004fe40000010000 */
[----:B------:R-:W-:-:S04]  /*3f40*/  FMNMX.FTZ R21, R67, R6, !PT ;  /* 0x0000000643157209 */ /* 0x000fc80007810000 */
[----:B------:R-:W-:Y:S01]  /*3f50*/  FMNMX.FTZ R2, R70, R21, !PT ;  /* 0x0000001546027209 */ /* 0x000fe20007810000 */
[--C-:B------:R-:W-:Y:S01]  /*3f60*/  FFMA.FTZ R21, R45, UR7, -R12.reuse ;  /* 0x000000072d157c23 */ /* 0x100fe2000801080c */
[----:B------:R-:W2:Y:S01]  /*3f70*/  MUFU.EX2 R15, R41 ;  /* 0x00000029000f7308 */ /* 0x000ea20000000800 */
[----:B------:R-:W-:Y:S01]  /*3f80*/  FFMA.FTZ R12, R69, UR7, -R12 ;  /* 0x00000007450c7c23 */ /* 0x000fe2000801080c */
[----:B------:R-:W-:-:S05]  /*3f90*/  FMNMX.FTZ R2, R71, R2, !PT ;  /* 0x0000000247027209 */ /* 0x000fca0007810000 */
[----:B------:R-:W4:Y:S01]  /*3fa0*/  SHFL.BFLY PT, R29, R2, 0x2, 0x1f ;  /* 0x0c401f00021d7f89 */ /* 0x000f2200000e0000 */
[----:B------:R-:W5:Y:S08]  /*3fb0*/  MUFU.EX2 R162, R162 ;  /* 0x000000a200a27308 */ /* 0x000f700000000800 */
[----:B------:R-:W5:Y:S08]  /*3fc0*/  MUFU.EX2 R21, R21 ;  /* 0x0000001500157308 */ /* 0x000f700000000800 */
[----:B------:R-:W-:Y:S01]  /*3fd0*/  MUFU.EX2 R164, R164 ;  /* 0x000000a400a47308 */ /* 0x000fe20000000800 */
[----:B----4-:R-:W-:-:S07]  /*3fe0*/  FMNMX.FTZ R29, R2, R29, !PT ;  /* 0x0000001d021d7209 */ /* 0x010fce0007810000 */
[----:B------:R-:W-:Y:S01]  /*3ff0*/  MUFU.EX2 R25, R25 ;  /* 0x0000001900197308 */ /* 0x000fe20000000800 */
[----:B------:R-:W4:Y:S07]  /*4000*/  SHFL.BFLY PT, R6, R29, 0x1, 0x1f ;  /* 0x0c201f001d067f89 */ /* 0x000f2e00000e0000 */
[----:B------:R-:W-:Y:S08]  /*4010*/  MUFU.EX2 R166, R166 ;  /* 0x000000a600a67308 */ /* 0x000ff00000000800 */
[----:B------:R-:W-:Y:S08]  /*4020*/  MUFU.EX2 R53, R53 ;  /* 0x0000003500357308 */ /* 0x000ff00000000800 */
[----:B------:R-:W-:Y:S01]  /*4030*/  MUFU.EX2 R56, R56 ;  /* 0x0000003800387308 */ /* 0x000fe20000000800 */
[----:B----4-:R-:W-:-:S04]  /*4040*/  FMNMX.FTZ R6, R29, R6, !PT ;  /* 0x000000061d067209 */ /* 0x010fc80007810000 */
[C---:B------:R-:W-:Y:S01]  /*4050*/  FSETP.NEU.FTZ.AND P2, PT, R6.reuse, -INF , PT ;  /* 0xff8000000600780b */ /* 0x040fe20003f5d000 */
[----:B------:R-:W-:Y:S02]  /*4060*/  FMUL.FTZ R2, R6, UR7 ;  /* 0x0000000706027c20 */ /* 0x000fe40008410000 */
[----:B------:R0:W-:Y:S03]  /*4070*/  MUFU.EX2 R29, R12 ;  /* 0x0000000c001d7308 */ /* 0x0001e60000000800 */
[----:B------:R-:W-:-:S05]  /*4080*/  FSEL R2, R2, RZ, P2 ;  /* 0x000000ff02027208 */ /* 0x000fca0001000000 */
        /* <DEDUP_REMOVED lines=11> */
[----:B0-----:R-:W-:Y:S01]  /*4140*/  FADD.FTZ R12, R158, R37 ;  /* 0x000000259e0c7221 */ /* 0x001fe20000010000 */
        /* <DEDUP_REMOVED lines=15> */
[----:B-----5:R-:W-:Y:S01]  /*4240*/  FADD.FTZ R12, R162, R37 ;  /* 0x00000025a20c7221 */ /* 0x020fe20000010000 */
[--C-:B------:R-:W-:Y:S01]  /*4250*/  FFMA.FTZ R63, R63, UR7, -R2.reuse ;  /* 0x000000073f3f7c23 */ /* 0x100fe20008010802 */
[--C-:B------:R-:W-:Y:S01]  /*4260*/  FFMA.FTZ R66, R66, UR7, -R2.reuse ;  /* 0x0000000742427c23 */ /* 0x100fe20008010802 */
[----:B------:R-:W-:Y:S01]  /*4270*/  FFMA.FTZ R67, R67, UR7, -R2 ;  /* 0x0000000743437c23 */ /* 0x000fe20008010802 */
[----:B------:R-:W-:Y:S01]  /*4280*/  FADD.FTZ R37, R21, R12 ;  /* 0x0000000c15257221 */ /* 0x000fe20000010000 */
[----:B------:R-:W2:Y:S01]  /*4290*/  MUFU.EX2 R31, R31 ;  /* 0x0000001f001f7308 */ /* 0x000ea20000000800 */
[----:B0-----:R-:W-:Y:S01]  /*42a0*/  FADD.FTZ R33, R26, R27 ;  /* 0x0000001b1a217221 */ /* 0x001fe20000010000 */
[--C-:B------:R-:W-:Y:S01]  /*42b0*/  FFMA.FTZ R70, R70, UR7, -R2.reuse ;  /* 0x0000000746467c23 */ /* 0x100fe20008010802 */
[----:B------:R-:W-:Y:S01]  /*42c0*/  FADD.FTZ R12, R164, R37 ;  /* 0x00000025a40c7221 */ /* 0x000fe20000010000 */
[----:B------:R-:W-:Y:S01]  /*42d0*/  FFMA.FTZ R2, R71, UR7, -R2 ;  /* 0x0000000747027c23 */ /* 0x000fe20008010802 */
[----:B------:R-:W-:-:S02]  /*42e0*/  F2FP.F16.F32.PACK_AB R158, R13, R158 ;  /* 0x0000009e0d9e723e */ /* 0x000fc400000000ff */
[----:B------:R-:W-:Y:S01]  /*42f0*/  FADD.FTZ R37, R25, R12 ;  /* 0x0000000c19257221 */ /* 0x000fe20000010000 */
[----:B------:R-:W0:Y:S01]  /*4300*/  MUFU.EX2 R34, R34 ;  /* 0x0000002200227308 */ /* 0x000e220000000800 */
[----:B-1----:R-:W-:Y:S01]  /*4310*/  FADD.FTZ R10, R30, R33 ;  /* 0x000000211e0a7221 */ /* 0x002fe20000010000 */
[----:B------:R-:W-:Y:S01]  /*4320*/  F2FP.F16.F32.PACK_AB R160, R15, R160 ;  /* 0x000000a00fa0723e */ /* 0x000fe200000000ff */
[----:B------:R-:W-:Y:S01]  /*4330*/  FADD.FTZ R12, R166, R37 ;  /* 0x00000025a60c7221 */ /* 0x000fe20000010000 */
[----:B------:R-:W-:Y:S02]  /*4340*/  F2FP.F16.F32.PACK_AB R162, R21, R162 ;  /* 0x000000a215a2723e */ /* 0x000fe400000000ff */
[----:B------:R-:W-:Y:S01]  /*4350*/  F2FP.F16.F32.PACK_AB R164, R25, R164 ;  /* 0x000000a419a4723e */ /* 0x000fe200000000ff */
[----:B------:R-:W-:Y:S01]  /*4360*/  FADD.FTZ R37, R53, R12 ;  /* 0x0000000c35257221 */ /* 0x000fe20000010000 */
[----:B------:R-:W1:Y:S01]  /*4370*/  MUFU.EX2 R35, R35 ;  /* 0x0000002300237308 */ /* 0x000e620000000800 */
[----:B--2---:R-:W-:Y:S01]  /*4380*/  FADD.FTZ R33, R31, R10 ;  /* 0x0000000a1f217221 */ /* 0x004fe20000010000 */
[----:B------:R-:W-:Y:S01]  /*4390*/  F2FP.F16.F32.PACK_AB R166, R53, R166 ;  /* 0x000000a635a6723e */ /* 0x000fe200000000ff */
[----:B------:R-:W-:Y:S01]  /*43a0*/  FADD.FTZ R12, R56, R37 ;  /* 0x00000025380c7221 */ /* 0x000fe20000010000 */
[----:B------:R-:W-:-:S02]  /*43b0*/  F2FP.F16.F32.PACK_AB R168, R57, R56 ;  /* 0x0000003839a8723e */ /* 0x000fc400000000ff */
[----:B------:R-:W-:Y:S01]  /*43c0*/  F2FP.F16.F32.PACK_AB R153, R27, R26 ;  /* 0x0000001a1b99723e */ /* 0x000fe200000000ff */
[----:B------:R-:W-:Y:S01]  /*43d0*/  FADD.FTZ R9, R57, R12 ;  /* 0x0000000c39097221 */ /* 0x000fe20000010000 */
[----:B------:R-:W2:Y:S01]  /*43e0*/  MUFU.EX2 R38, R38 ;  /* 0x0000002600267308 */ /* 0x000ea20000000800 */
[----:B0-----:R-:W-:Y:S01]  /*43f0*/  FADD.FTZ R10, R34, R33 ;  /* 0x00000021220a7221 */ /* 0x001fe20000010000 */
        /* <DEDUP_REMOVED lines=48> */
[----:B------:R-:W-:-:S03]  /*4700*/  F2FP.F16.F32.PACK_AB R174, R29, R68 ;  /* 0x000000441dae723e */ /* 0x000fc600000000ff */
[----:B------:R-:W-:-:S03]  /*4710*/  FADD.FTZ R3, R29, R12 ;  /* 0x0000000c1d037221 */ /* 0x000fc60000010000 */
[----:B------:R-:W1:Y:S01]  /*4720*/  MUFU.EX2 R67, R67 ;  /* 0x0000004300437308 */ /* 0x000e620000000800 */
[C---:B--2---:R-:W-:Y:S01]  /*4730*/  FADD.FTZ R9, R63.reuse, R10 ;  /* 0x0000000a3f097221 */ /* 0x044fe20000010000 */
[----:B------:R-:W-:-:S06]  /*4740*/  F2FP.F16.F32.PACK_AB R171, R63, R62 ;  /* 0x0000003e3fab723e */ /* 0x000fcc00000000ff */
[----:B------:R-:W2:Y:S01]  /*4750*/  MUFU.EX2 R70, R70 ;  /* 0x0000004600467308 */ /* 0x000ea20000000800 */
[----:B0-----:R-:W-:-:S07]  /*4760*/  FADD.FTZ R10, R66, R9 ;  /* 0x00000009420a7221 */ /* 0x001fce0000010000 */
[----:B------:R2:W0:Y:S01]  /*4770*/  MUFU.EX2 R175, R2 ;  /* 0x0000000200af7308 */ /* 0x0004220000000800 */
[C---:B-1----:R-:W-:Y:S01]  /*4780*/  FADD.FTZ R9, R67.reuse, R10 ;  /* 0x0000000a43097221 */ /* 0x042fe20000010000 */
[----:B------:R-:W-:-:S03]  /*4790*/  F2FP.F16.F32.PACK_AB R173, R67, R66 ;  /* 0x0000004243ad723e */ /* 0x000fc600000000ff */
[----:B--2---:R-:W-:-:S04]  /*47a0*/  FADD.FTZ R2, R70, R9 ;  /* 0x0000000946027221 */ /* 0x004fc80000010000 */
[C---:B0-----:R-:W-:Y:S01]  /*47b0*/  FADD.FTZ R2, R175.reuse, R2 ;  /* 0x00000002af027221 */ /* 0x041fe20000010000 */
[----:B------:R-:W-:Y:S01]  /*47c0*/  F2FP.F16.F32.PACK_AB R175, R175, R70 ;  /* 0x00000046afaf723e */ /* 0x000fe200000000ff */
[----:B------:R-:W-:Y:S06]  /*47d0*/  @!P0 BRA `(.L_x_11219) ;  /* 0x0000000000048947 */ /* 0x000fec0003800000 */
[----:B------:R-:W-:Y:S01]  /*47e0*/  BPT.TRAP 0x1 ;  /* 0x000000040000795c */ /* 0x000fe20000300000 */
.L_x_11219:
[----:B------:R0:W1:Y:S01]  /*47f0*/  SYNCS.PHASECHK.TRANS64.TRYWAIT P2, [UR21+0x22850], R8 ;  /* 0x02285008ff0075a7 */ /* 0x0000620008040155 */
[----:B------:R-:W-:Y:S05]  /*4800*/  @!P0 BRA `(.L_x_11220) ;  /* 0x0000000000048947 */ /* 0x000fea0003800000 */
[----:B------:R-:W-:Y:S01]  /*4810*/  BPT.TRAP 0x1 ;  /* 0x000000040000795c */ /* 0x000fe20000300000 */
.L_x_11220:
[----:B-1----:R-:W-:Y:S05]  /*4820*/  @P2 BRA `(.L_x_11221) ;  /* 0x0000000000082947 */ /* 0x002fea0003800000 */
[----:B------:R-:W1:Y:S02]  /*4830*/  SYNCS.PHASECHK.TRANS64.TRYWAIT P2, [UR21+0x22850], R8 ;  /* 0x02285008ff0075a7 */ /* 0x000e640008040155 */
[----:B-1----:R-:W-:Y:S05]  /*4840*/  @!P2 BRA `(.L_x_11222) ;  /* 0x000001480028a947 */ /* 0x002fea0003800000 */
.L_x_11221:
[----:B------:R-:W-:Y:S01]  /*4850*/  R2UR UR6, R5 ;  /* 0x00000000050672ca */ /* 0x000fe200000e0000 */
[----:B------:R2:W-:Y:S01]  /*4860*/  BAR.SYNC.DEFER_BLOCKING R7, 0x100 ;  /* 0x000400070000751d */ /* 0x0005e20000010000 */
[----:B------:R-:W-:-:S05]  /*4870*/  ISETP.NE.AND P2, PT, R201, 0x1, PT ;  /* 0x00000001c900780c */ /* 0x000fca0003f45270 */
[----:B------:R-:W-:Y:S01]  /*4880*/  UMOV UR19, 0x40000040 ;  /* 0x4000004000137882 */ /* 0x000fe20000000000 */
[----:B------:R-:W-:-:S05]  /*4890*/  VOTEU.ALL UP1, P1 ;  /* 0x00000000003f7886 */ /* 0x000fca0000820000 */
[----:B------:R-:W-:Y:S02]  /*48a0*/  UIADD3 UR6, UR6, 0x400, URZ ;  /* 0x0000040006067890 */ /* 0x000fe4000fffe03f */
[----:B------:R-:W2:Y:S01]  /*48b0*/  @P2 LDC R5, c[0x0][0x44c] ;  /* 0x00011300ff052b82 */ /* 0x000ea20000000800 */
[----:B------:R-:W-:Y:S02]  /*48c0*/  @!UP1 UIADD3 UR21, UR21, 0x22860, URZ ;  /* 0x0002286015159890 */ /* 0x000fe4000fffe03f */
[----:B------:R-:W-:Y:S02]  /*48d0*/  USHF.R.U32.HI UR6, URZ, 0x4, UR6 ;  /* 0x000000043f067899 */ /* 0x000fe40008011606 */
[----:B------:R-:W-:Y:S02]  /*48e0*/  @!UP1 UPRMT UR21, URZ, 0x654, UR21 ;  /* 0x000006543f159896 */ /* 0x000fe40008000015 */
[----:B------:R-:W-:Y:S01]  /*48f0*/  ULOP3.LUT UR6, UR6, 0x3fff, URZ, 0xc0, !UPT ;  /* 0x00003fff06067892 */ /* 0x000fe2000f8ec03f */
[----:B01----:R-:W0:Y:S01]  /*4900*/  @P2 LDC R8, c[0x0][0x450] ;  /* 0x00011400ff082b82 */ /* 0x003e220000000800 */
[----:B------:R-:W-:-:S02]  /*4910*/  WARPGROUP.ARRIVE ;  /* 0x00000000000079c5 */ /* 0x000fc40000000000 */
[----:B------:R-:W-:-:S04]  /*4920*/  ULOP3.LUT UR6, UR6, 0x3000000, URZ, 0xfc, !UPT ;  /* 0x0300000006067892 */ /* 0x000fc8000f8efc3f */
[----:B------:R-:W-:-:S07]  /*4930*/  UIMAD UR11, UR37, 0xc00, UR6 ;  /* 0x00000c00250b78a4 */ /* 0x000fce000f8e0206 */
[----:B------:R-:W-:Y:S02]  /*4940*/  UMOV UR18, UR11 ;  /* 0x0000000b00127c82 */ /* 0x000fe40008000000 */
[----:B------:R-:W-:Y:S01]  /*4950*/  HGMMA.64x256x16.F32 R24, R152, gdesc[UR16].tnspB, RZ, !UPT, gsb0 ;  /* 0x43e0001098187df0 */ /* 0x000fe2000c0008ff */
[----:B------:R-:W-:Y:S01]  /*4960*/  UIADD3 UR18, UR11, 0x80, URZ ;  /* 0x000000800b127890 */ /* 0x000fe2000fffe03f */
[----:B--2---:R-:W-:Y:S01]  /*4970*/  @P2 IMAD.HI.U32 R7, R5, UR42, RZ ;  /* 0x0000002a05072c27 */ /* 0x004fe2000f8e00ff */
[----:B------:R-:W-:-:S03]  /*4980*/  UMOV UR19, 0x40000040 ;  /* 0x4000004000137882 */ /* 0x000fc60000000000 */
[----:B------:R-:W-:Y:S01]  /*4990*/  IMAD.U32 R5, RZ, RZ, UR42 ;  /* 0x0000002aff057e24 */ /* 0x000fe2000f8e00ff */
[----:B0-----:R-:W-:Y:S02]  /*49a0*/  @P2 SHF.R.U32.HI R5, RZ, R8, R7 ;  /* 0x00000008ff052219 */ /* 0x001fe40000011607 */
[----:B------:R-:W-:Y:S02]  /*49b0*/  PLOP3.LUT P2, PT, PT, PT, UP0, 0x40, 0x0 ;  /* 0x000000000000781c */ /* 0x000fe40003f4e808 */
[----:B------:R-:W-:Y:S01]  /*49c0*/  IADD3 R7, R5, R17, -R16 ;  /* 0x0000001105077210 */ /* 0x000fe20007ffe810 */
[----:B------:R-:W-:Y:S01]  /*49d0*/  VIADD R5, R176, 0xfffffffe ;  /* 0xfffffffeb0057836 */ /* 0x000fe20000000000 */
[----:B------:R-:W-:Y:S02]  /*49e0*/  WARPGROUP.DEPBAR.LE gsb0, 0x0 ;  /* 0x00008000000079c5 */ /* 0x000fe40000010000 */
[----:B------:R-:W-:-:S13]  /*49f0*/  WARPGROUP.ARRIVE ;  /* 0x00000000000079c5 */ /* 0x000fda0000000000 */
        /* <DEDUP_REMOVED lines=28> */
[----:B------:R-:W-:Y:S01]  /*4bc0*/  @!P1 SYNCS.ARRIVE.TRANS64.RED.A1T0 RZ, [UR21], RZ ;  /* 0x000000ffffff99a7 */ /* 0x000fe20008100415 */
[----:B------:R-:W-:Y:S08]  /*4bd0*/  @P2 BRA `(.L_x_11223) ;  /* 0x0000000000482947 */ /* 0x000ff00003800000 */
        /* <DEDUP_REMOVED lines=11> */
.L_x_11224:
[----:B------:R-:W-:-:S11]  /*4c90*/  UISETP.NE.AND UP1, UPT, UR15, 0x1, UPT ;  /* 0x000000010f00788c */ /* 0x000fd6000bf25270 */
[----:B------:R-:W-:Y:S02]  /*4ca0*/  @UP1 ULDC.64 UR22, c[0x0][0x9e8] ;  /* 0x00027a0000161ab9 */ /* 0x000fe40000000a00 */
[----:B------:R-:W-:-:S04]  /*4cb0*/  UIMAD.WIDE.U32 UR18, UR11, UR22, URZ ;  /* 0x000000160b1272a5 */ /* 0x000fc8000f8e003f */
[----:B------:R-:W-:-:S12]  /*4cc0*/  @UP1 USHF.R.U32.HI UR11, URZ, UR23, UR19 ;  /* 0x000000173f0b1299 */ /* 0x000fd80008011613 */
.L_x_11225:
[----:B------:R-:W-:-:S04]  /*4cd0*/  UIMAD UR11, UR11, UR15, UR15 ;  /* 0x0000000f0b0b72a4 */ /* 0x000fc8000f8e020f */
[----:B------:R-:W-:-:S04]  /*4ce0*/  UISETP.LT.AND UP1, UPT, UR14, UR11, UPT ;  /* 0x0000000b0e00728c */ /* 0x000fc8000bf21270 */
[----:B------:R-:W-:-:S12]  /*4cf0*/  USEL UR14, UR14, UR11, UP1 ;  /* 0x0000000b0e0e7287 */ /* 0x000fd80008800000 */
.L_x_11223:
[----:B------:R-:W-:Y:S01]  /*4d00*/  UIMAD.WIDE UR14, UR14, 0x2aaaaaab, URZ ;  /* 0x2aaaaaab0e0e78a5 */ /* 0x000fe2000f8e023f */
[----:B------:R-:W-:Y:S01]  /*4d10*/  ULDC UR29, c[0x0][0x9e4] ;  /* 0x00027900001d7ab9 */ /* 0x000fe20000000800 */
[----:B------:R-:W-:Y:S02]  /*4d20*/  ULDC UR22, c[0x0][0x9dc] ;  /* 0x0002770000167ab9 */ /* 0x000fe40000000800 */
[----:B------:R-:W-:Y:S01]  /*4d30*/  USHF.R.U32.HI UR11, URZ, 0x1f, UR15 ;  /* 0x0000001f3f0b7899 */ /* 0x000fe2000801160f */
[----:B------:R-:W-:Y:S01]  /*4d40*/  ULDC UR21, c[0x0][0x988] ;  /* 0x0002620000157ab9 */ /* 0x000fe20000000800 */
[----:B------:R-:W-:Y:S02]  /*4d50*/  ULDC UR28, c[0x0][0x9e0] ;  /* 0x00027800001c7ab9 */ /* 0x000fe40000000800 */
[----:B------:R-:W-:-:S04]  /*4d60*/  ULEA.HI.SX32 UR11, UR15, UR11, 0x1c ;  /* 0x0000000b0f0b7291 */ /* 0x000fc8000f8fe23f */
[----:B------:R-:W-:-:S04]  /*4d70*/  UISETP.LT.AND UP1, UPT, UR43, UR11, UPT ;  /* 0x0000000b2b00728c */ /* 0x000fc8000bf21270 */
[----:B------:R-:W-:-:S06]  /*4d80*/  USEL UR23, UR43, UR11, !UP1 ;  /* 0x0000000b2b177287 */ /* 0x000fcc000c800000 */
[----:B------:R-:W-:-:S13]  /*4d90*/  ISETP.GE.AND P2, PT, R5, UR23, PT ;  /* 0x0000001705007c0c */ /* 0x000fda000bf46270 */
[----:B------:R-:W-:Y:S05]  /*4da0*/  @!P2 BRA `(.L_x_11226) ;  /* 0x000000300004a947 */ /* 0x000fea0003800000 */
.L_x_11243:
[----:B------:R-:W-:-:S04]  /*4db0*/  UIADD3 UR37, UR37, 0x1, URZ ;  /* 0x0000000125257890 */ /* 0x000fc8000fffe03f */
[----:B------:R-:W-:-:S04]  /*4dc0*/  UISETP.NE.AND UP1, UPT, UR37, 0x2, UPT ;  /* 0x000000022500788c */ /* 0x000fc8000bf25270 */
[----:B------:R-:W-:Y:S02]  /*4dd0*/  USEL UR7, URZ, 0x1, UP1 ;  /* 0x000000013f077887 */ /* 0x000fe40008800000 */
[----:B------:R-:W-:Y:S02]  /*4de0*/  USEL UR37, UR37, URZ, UP1 ;  /* 0x0000003f25257287 */ /* 0x000fe40008800000 */
[----:B------:R-:W-:Y:S01]  /*4df0*/  ULOP3.LUT UR38, UR38, UR7, URZ, 0x3c, !UPT ;  /* 0x0000000726267292 */ /* 0x000fe2000f8e3c3f */
[----:B012---:R-:W-:Y:S11]  /*4e00*/  @!P0 BRA `(.L_x_11227) ;  /* 0x0000000000048947 */ /* 0x007ff60003800000 */
[----:B------:R-:W-:Y:S01]  /*4e10*/  BPT.TRAP 0x1 ;  /* 0x000000040000795c */ /* 0x000fe20000300000 */
.L_x_11227:
        /* <DEDUP_REMOVED lines=9> */
.L_x_11228:
[----:B-1----:R-:W-:Y:S05]  /*4eb0*/  @P2 BRA `(.L_x_11229) ;  /* 0x0000000000082947 */ /* 0x002fea0003800000 */
[----:B------:R-:W1:Y:S02]  /*4ec0*/  SYNCS.PHASECHK.TRANS64.TRYWAIT P2, [UR30+0x22830], R7 ;  /* 0x02283007ff0075a7 */ /* 0x000e64000804015e */
[----:B-1----:R-:W-:Y:S05]  /*4ed0*/  @!P2 BRA `(.L_x_11230) ;  /* 0x00000140009ca947 */ /* 0x002fea0003800000 */
.L_x_11229:
[----:B------:R-:W-:Y:S01]  /*4ee0*/  UIMAD UR18, UR37, 0x300, UR20 ;  /* 0x00000300251278a4 */ /* 0x000fe2000f8e0214 */
[----:B------:R-:W-:Y:S01]  /*4ef0*/  WARPGROUP.ARRIVE ;  /* 0x00000000000079c5 */ /* 0x000fe20000000000 */
[----:B------:R-:W-:Y:S01]  /*4f00*/  UMOV UR19, 0x40000040 ;  /* 0x4000004000137882 */ /* 0x000fe20000000000 */
[----:B------:R-:W-:Y:S01]  /*4f10*/  UMOV UR24, UR4 ;  /* 0x0000000400187c82 */ /* 0x000fe20008000000 */
[----:B------:R-:W-:Y:S01]  /*4f20*/  UIADD3 UR26, UR18, 0x2, URZ ;  /* 0x00000002121a7890 */ /* 0x000fe2000fffe03f */
[----:B------:R-:W-:Y:S01]  /*4f30*/  ISETP.NE.AND P2, PT, R201, 0x1, PT ;  /* 0x00000001c900780c */ /* 0x000fe20003f45270 */
[----:B------:R-:W-:Y:S01]  /*4f40*/  UMOV UR25, UR5 ;  /* 0x0000000500197c82 */ /* 0x000fe20008000000 */
[----:B------:R-:W-:Y:S01]  /*4f50*/  UMOV UR27, 0x40000040 ;  /* 0x40000040001b7882 */ /* 0x000fe20000000000 */
[----:B------:R-:W-:Y:S02]  /*4f60*/  UIADD3 UR10, UR18, 0x4, URZ ;  /* 0x00000004120a7890 */ /* 0x000fe4000fffe03f */
[----:B------:R-:W-:Y:S01]  /*4f70*/  HGMMA.64x96x16.F32 R152, gdesc[UR16], RZ, !UPT, gsb0 ;  /* 0x01600000109879f0 */ /* 0x000fe2000c0008ff */
[----:B------:R-:W-:Y:S01]  /*4f80*/  UMOV UR11, 0x40000040 ;  /* 0x40000040000b7882 */ /* 0x000fe20000000000 */
[----:B------:R-:W-:Y:S01]  /*4f90*/  UIADD3 UR14, UR18, 0x6, URZ ;  /* 0x00000006120e7890 */ /* 0x000fe2000fffe03f */
[----:B------:R-:W2:Y:S01]  /*4fa0*/  S2R R9, SR_TID.X ;  /* 0x0000000000097919 */ /* 0x000ea20000002100 */
[----:B------:R-:W-:Y:S01]  /*4fb0*/  UMOV UR15, 0x40000040 ;  /* 0x40000040000f7882 */ /* 0x000fe20000000000 */
[----:B------:R-:W-:-:S02]  /*4fc0*/  VIADD R20, R22, UR42 ;  /* 0x0000002a16147c36 */ /* 0x000fc40008000000 */
[----:B------:R-:W-:Y:S01]  /*4fd0*/  IMAD R11, R5, -0x60, RZ ;  /* 0xffffffa0050b7824 */ /* 0x000fe200078e02ff */
[----:B------:R-:W3:Y:S01]  /*4fe0*/  @P2 LDC R8, c[0x0][0x44c] ;  /* 0x00011300ff082b82 */ /* 0x000ee20000000800 */
[----:B------:R-:W-:-:S03]  /*4ff0*/  IMAD.U32 R10, RZ, RZ, UR30 ;  /* 0x0000001eff0a7e24 */ /* 0x000fc6000f8e00ff */
[----:B------:R-:W-:-:S04]  /*5000*/  IADD3 R14, -R19, 0x1, R11 ;  /* 0x00000001130e7810 */ /* 0x000fc80007ffe10b */
[----:B------:R-:W-:Y:S01]  /*5010*/  IADD3 R14, -R16, R14, R17 ;  /* 0x0000000e100e7210 */ /* 0x000fe20007ffe111 */
[----:B-1----:R-:W1:Y:S04]  /*5020*/  @P2 LDC R4, c[0x0][0x450] ;  /* 0x00011400ff042b82 */ /* 0x002e680000000800 */
[----:B------:R-:W-:Y:S02]  /*5030*/  VIADD R15, R14, UR28 ;  /* 0x0000001c0e0f7c36 */ /* 0x000fe40008000000 */
[----:B---3--:R-:W-:Y:S01]  /*5040*/  @P2 IMAD.HI.U32 R8, R20, R8, RZ ;  /* 0x0000000814082227 */ /* 0x008fe200078e00ff */
[----:B--2---:R-:W-:-:S04]  /*5050*/  SHF.R.U32.HI R9, RZ, 0x7, R9 ;  /* 0x00000007ff097819 */ /* 0x004fc80000011609 */
[----:B-1----:R-:W-:Y:S01]  /*5060*/  @P2 SHF.R.U32.HI R20, RZ, R4, R8 ;  /* 0x00000004ff142219 */ /* 0x002fe20000011608 */
[----:B------:R-:W-:Y:S01]  /*5070*/  @!P1 VIADD R8, R10, 0x22840 ;  /* 0x000228400a089836 */ /* 0x000fe20000000000 */
[----:B------:R-:W-:Y:S02]  /*5080*/  PLOP3.LUT P2, PT, PT, PT, UP0, 0x40, 0x0 ;  /* 0x000000000000781c */ /* 0x000fe40003f4e808 */
[----:B------:R-:W-:Y:S01]  /*5090*/  IADD3 R4, -R9, 0xb, RZ ;  /* 0x0000000b09047810 */ /* 0x000fe20007ffe1ff */
[----:B------:R-:W1:Y:S01]  /*50a0*/  SHFL.IDX PT, R21, R20, RZ, 0x1c1f ;  /* 0x001c1fff14157589 */ /* 0x000e6200000e0000 */
[----:B------:R-:W-:Y:S01]  /*50b0*/  @!P1 PRMT R8, RZ, 0x654, R8 ;  /* 0x00000654ff089816 */ /* 0x000fe20000000008 */
[----:B-1----:R-:W-:Y:S01]  /*50c0*/  IMAD.IADD R13, R21, 0x1, R15 ;  /* 0x00000001150d7824 */ /* 0x002fe200078e020f */
[----:B------:R-:W-:Y:S02]  /*50d0*/  WARPGROUP.DEPBAR.LE gsb0, 0x0 ;  /* 0x00008000000079c5 */ /* 0x000fe40000010000 */
[----:B------:R-:W-:-:S06]  /*50e0*/  WARPGROUP.ARRIVE ;  /* 0x00000000000079c5 */ /* 0x000fcc0000000000 */
[----:B------:R-:W-:Y:S03]  /*50f0*/  HGMMA.64x96x16.F32 R152, gdesc[UR24], R152, gsb0 ;  /* 0x01600000189879f0 */ /* 0x000fe60008000898 */
[----:B------:R-:W-:Y:S02]  /*5100*/  WARPGROUP.DEPBAR.LE gsb0, 0x0 ;  /* 0x00008000000079c5 */ /* 0x000fe40000010000 */
[----:B------:R-:W-:-:S06]  /*5110*/  WARPGROUP.ARRIVE ;  /* 0x00000000000079c5 */ /* 0x000fcc0000000000 */
[----:B------:R-:W-:Y:S01]  /*5120*/  HGMMA.64x96x16.F32 R152, gdesc[UR8], R152, gsb0 ;  /* 0x01600000089879f0 */ /* 0x000fe20008000898 */
[----:B------:R-:W-:Y:S02]  /*5130*/  UMOV UR10, UR22 ;  /* 0x00000016000a7c82 */ /* 0x000fe40008000000 */
[----:B------:R-:W-:-:S06]  /*5140*/  ULOP3.LUT UR7, URZ, UR10, URZ, 0x33, !UPT ;  /* 0x0000000a3f077292 */ /* 0x000fcc000f8e333f */
[----:B------:R-:W-:-:S04]  /*5150*/  VIADD R14, R14, UR7 ;  /* 0x000000070e0e7c36 */ /* 0x000fc80008000000 */
[----:B------:R-:W-:Y:S01]  /*5160*/  IMAD.IADD R12, R21, 0x1, R14 ;  /* 0x00000001150c7824 */ /* 0x000fe200078e020e */
[----:B------:R-:W-:Y:S02]  /*5170*/  WARPGROUP.DEPBAR.LE gsb0, 0x0 ;  /* 0x00008000000079c5 */ /* 0x000fe40000010000 */
[----:B------:R-:W-:-:S06]  /*5180*/  WARPGROUP.ARRIVE ;  /* 0x00000000000079c5 */ /* 0x000fcc0000000000 */
[----:B------:R-:W-:Y:S03]  /*5190*/  HGMMA.64x96x16.F32 R152, gdesc[UR12], R152, gsb0 ;  /* 0x016000000c9879f0 */ /* 0x000fe60008000898 */
[----:B------:R-:W-:Y:S02]  /*51a0*/  WARPGROUP.DEPBAR.LE gsb0, 0x0 ;  /* 0x00008000000079c5 */ /* 0x000fe40000010000 */
[----:B------:R1:W-:Y:S06]  /*51b0*/  BAR.ARV R4, 0x100 ;  /* 0x000400040000751d */ /* 0x0003ec0000002000 */
        /* <DEDUP_REMOVED lines=9> */
[----:B-1----:R-:W1:Y:S02]  /*5250*/  @P2 LDC.64 R8, c[0x0][0x9e8] ;  /* 0x00027a00ff082b82 */ /* 0x002e640000000a00 */
[----:B-1----:R-:W-:-:S05]  /*5260*/  @P2 IMAD.HI.U32 R8, R21, R8, RZ ;  /* 0x0000000815082227 */ /* 0x002fca00078e00ff */
[----:B------:R-:W-:-:S04]  /*5270*/  @P2 SHF.R.U32.HI R21, RZ, R9, R8 ;  /* 0x00000009ff152219 */ /* 0x000fc80000011608 */
[----:B------:R-:W-:Y:S01]  /*5280*/  LOP3.LUT R21, RZ, R21, RZ, 0x33, !PT ;  /* 0x00000015ff157212 */ /* 0x000fe200078e33ff */
[----:B------:R-:W-:Y:S06]  /*5290*/  BRA `(.L_x_11234) ;  /* 0x0000000000147947 */ /* 0x000fec0003800000 */
.L_x_11233:
[----:B------:R-:W-:-:S05]  /*52a0*/  IMAD.U32 R200, RZ, RZ, UR29 ;  /* 0x0000001dffc87e24 */ /* 0x000fca000f8e00ff */
[----:B------:R-:W-:-:S13]  /*52b0*/  ISETP.NE.AND P2, PT, R200, 0x1, PT ;  /* 0x00000001c800780c */ /* 0x000fda0003f45270 */
[----:B-1----:R-:W1:Y:S02]  /*52c0*/  @P2 LDC.64 R8, c[0x0][0x9e8] ;  /* 0x00027a00ff082b82 */ /* 0x002e640000000a00 */
[----:B-1----:R-:W-:-:S05]  /*52d0*/  @P2 IMAD.HI.U32 R8, R21, R8, RZ ;  /* 0x0000000815082227 */ /* 0x002fca00078e00ff */
[----:B------:R-:W-:-:S07]  /*52e0*/  @P2 SHF.R.U32.HI R21, RZ, R9, R8 ;  /* 0x00000009ff152219 */ /* 0x000fce0000011608 */
.L_x_11234:
[----:B------:R-:W-:Y:S05]  /*52f0*/  BSYNC B0 ;  /* 0x0000000000007941 */ /* 0x000fea0003800000 */
.L_x_11232:
[----:B------:R-:W-:-:S04]  /*5300*/  IMAD.IADD R8, R11, 0x1, -R19 ;  /* 0x000000010b087824 */ /* 0x000fc800078e0a13 */
[----:B------:R-:W-:-:S05]  /*5310*/  IMAD R8, R21, R200, R8 ;  /* 0x000000c815087224 */ /* 0x000fca00078e0208 */
[----:B------:R-:W-:Y:S02]  /*5320*/  VIMNMX R12, R12, R8, !PT ;  /* 0x000000080c0c7248 */ /* 0x000fe40007fe0100 */
[----:B------:R-:W-:-:S07]  /*5330*/  VIADDMNMX R13, R8, R200, R13, PT ;  /* 0x000000c8080d7246 */ /* 0x000fce000380010d */
.L_x_11231:
[C---:B------:R-:W-:Y:S02]  /*5340*/  ISETP.GE.AND P3, PT, R11.reuse, 0x1, PT ;  /* 0x000000010b00780c */ /* 0x040fe40003f66270 */
[----:B------:R-:W-:Y:S02]  /*5350*/  LOP3.LUT R18, R18, 0xfff7ffff, RZ, 0xc0, !PT ;  /* 0xfff7ffff12127812 */ /* 0x000fe400078ec0ff */
[C---:B------:R-:W-:Y:S02]  /*5360*/  ISETP.GE.AND P2, PT, R11.reuse, 0x2, PT ;  /* 0x000000020b00780c */ /* 0x040fe40003f46270 */
[----:B------:R-:W-:Y:S02]  /*5370*/  ISETP.GT.AND P4, PT, R12, RZ, !P3 ;  /* 0x000000ff0c00720c */ /* 0x000fe40005f84270 */
[----:B------:R-:W-:Y:S02]  /*5380*/  ISETP.GE.AND P5, PT, R11, 0x9, PT ;  /* 0x000000090b00780c */ /* 0x000fe40003fa6270 */
[----:B------:R-:W-:-:S03]  /*5390*/  ISETP.LT.OR P4, PT, R13, 0x1, P4 ;  /* 0x000000010d00780c */ /* 0x000fc60002781670 */
[----:B------:R-:W-:Y:S02]  /*53a0*/  @P3 LOP3.LUT R18, R18, 0x80000, RZ, 0xfc, !PT ;  /* 0x0008000012123812 */ /* 0x000fe400078efcff */
[----:B------:R-:W-:Y:S02]  /*53b0*/  ISETP.GT.AND P3, PT, R12, 0x1, !P2 ;  /* 0x000000010c00780c */ /* 0x000fe40005764270 */
[----:B------:R-:W-:Y:S02]  /*53c0*/  FSEL R152, R152, -INF , !P4 ;  /* 0xff80000098987808 */ /* 0x000fe40006000000 */
[----:B------:R-:W-:Y:S02]  /*53d0*/  ISETP.LT.OR P3, PT, R13, 0x2, P3 ;  /* 0x000000020d00780c */ /* 0x000fe40001f61670 */
[----:B------:R-:W-:Y:S02]  /*53e0*/  ISETP.GE.AND P4, PT, R11, 0xa, PT ;  /* 0x0000000a0b00780c */ /* 0x000fe40003f86270 */
[----:B------:R-:W-:-:S02]  /*53f0*/  LOP3.LUT R18, R18, 0xfffffffd, RZ, 0xc0, !PT ;  /* 0xfffffffd12127812 */ /* 0x000fc400078ec0ff */
[----:B------:R-:W-:Y:S02]  /*5400*/  FSEL R153, R153, -INF , !P3 ;  /* 0xff80000099997808 */ /* 0x000fe40005800000 */
[----:B------:R-:W-:Y:S02]  /*5410*/  ISETP.GT.AND P3, PT, R12, 0x8, !P5 ;  /* 0x000000080c00780c */ /* 0x000fe40006f64270 */
[----:B------:R-:W-:Y:S02]  /*5420*/  @P5 LOP3.LUT R18, R18, 0x2, RZ, 0xfc, !PT ;  /* 0x0000000212125812 */ /* 0x000fe400078efcff */
[----:B------:R-:W-:Y:S02]  /*5430*/  ISETP.LT.OR P3, PT, R13, 0x9, P3 ;  /* 0x000000090d00780c */ /* 0x000fe40001f61670 */
[----:B------:R-:W-:Y:S02]  /*5440*/  LOP3.LUT R18, R18, 0xfffffffb, RZ, 0xc0, !PT ;  /* 0xfffffffb12127812 */ /* 0x000fe400078ec0ff */
[----:B------:R-:W-:-:S02]  /*5450*/  FSEL R156, R156, -INF , !P3 ;  /* 0xff8000009c9c7808 */ /* 0x000fc40005800000 */
[----:B------:R-:W-:Y:S02]  /*5460*/  @P4 LOP3.LUT R18, R18, 0x4, RZ, 0xfc, !PT ;  /* 0x0000000412124812 */ /* 0x000fe400078efcff */
[----:B------:R-:W-:Y:S02]  /*5470*/  ISETP.GT.AND P3, PT, R12, 0x9, !P4 ;  /* 0x000000090c00780c */ /* 0x000fe40006764270 */
[----:B------:R-:W-:Y:S02]  /*5480*/  ISETP.GE.AND P4, PT, R11, 0x11, PT ;  /* 0x000000110b00780c */ /* 0x000fe40003f86270 */
[----:B------:R-:W-:Y:S02]  /*5490*/  ISETP.LT.OR P3, PT, R13, 0xa, P3 ;  /* 0x0000000a0d00780c */ /* 0x000fe40001f61670 */
[----:B------:R-:W-:Y:S02]  /*54a0*/  LOP3.LUT R18, R18, 0xfffffff7, RZ, 0xc0, !PT ;  /* 0xfffffff712127812 */ /* 0x000fe400078ec0ff */
[----:B------:R-:W-:-:S02]  /*54b0*/  FSEL R157, R157, -INF , !P3 ;  /* 0xff8000009d9d7808 */ /* 0x000fc40005800000 */
        /* <DEDUP_REMOVED lines=109> */
[----:B------:R-:W-:Y:S02]  /*5b90*/  ISETP.GT.AND P6, PT, R12, 0x59, !P6 ;  /* 0x000000590c00780c */ /* 0x000fe400077c4270 */
[----:B------:R-:W2:Y:S02]  /*5ba0*/  SHFL.IDX PT, R12, R20, 0x1, 0x1c1f ;  /* 0x003c1f00140c7f89 */ /* 0x000ea400000e0000 */
[----:B------:R-:W-:-:S04]  /*5bb0*/  ISETP.LT.OR P6, PT, R13, 0x5a, P6 ;  /* 0x0000005a0d00780c */ /* 0x000fc800037c1670 */
[----:B------:R-:W-:Y:S02]  /*5bc0*/  FSEL R197, R197, -INF , !P6 ;  /* 0xff800000c5c57808 */ /* 0x000fe40007000000 */
[----:B------:R-:W-:Y:S01]  /*5bd0*/  PLOP3.LUT P6, PT, PT, PT, UP0, 0x40, 0x0 ;  /* 0x000000000000781c */ /* 0x000fe20003fce808 */
[--C-:B--2---:R-:W-:Y:S02]  /*5be0*/  IMAD.IADD R15, R15, 0x1, R12.reuse ;  /* 0x000000010f0f7824 */ /* 0x104fe400078e020c */
[----:B------:R-:W-:-:S10]  /*5bf0*/  IMAD.IADD R14, R14, 0x1, R12 ;  /* 0x000000010e0e7824 */ /* 0x000fd400078e020c */
        /* <DEDUP_REMOVED lines=13> */
.L_x_11237:
[----:B------:R-:W-:-:S05]  /*5cd0*/  IMAD.U32 R13, RZ, RZ, UR29 ;  /* 0x0000001dff0d7e24 */ /* 0x000fca000f8e00ff */
[----:B------:R-:W-:-:S13]  /*5ce0*/  ISETP.NE.AND P6, PT, R13, 0x1, PT ;  /* 0x000000010d00780c */ /* 0x000fda0003fc5270 */
[----:B-1----:R-:W1:Y:S02]  /*5cf0*/  @P6 LDC.64 R8, c[0x0][0x9e8] ;  /* 0x00027a00ff086b82 */ /* 0x002e640000000a00 */
[----:B-1----:R-:W-:-:S05]  /*5d00*/  @P6 IMAD.HI.U32 R8, R12, R8, RZ ;  /* 0x000000080c086227 */ /* 0x002fca00078e00ff */
[----:B------:R-:W-:-:S07]  /*5d10*/  @P6 SHF.R.U32.HI R12, RZ, R9, R8 ;  /* 0x00000009ff0c6219 */ /* 0x000fce0000011608 */
.L_x_11238:
[----:B------:R-:W-:Y:S05]  /*5d20*/  BSYNC B0 ;  /* 0x0000000000007941 */ /* 0x000fea0003800000 */
.L_x_11236:
[----:B------:R-:W-:-:S04]  /*5d30*/  IMAD.IADD R11, R11, 0x1, -R19 ;  /* 0x000000010b0b7824 */ /* 0x000fc800078e0a13 */
[----:B------:R-:W-:-:S05]  /*5d40*/  IMAD R11, R12, R13, R11 ;  /* 0x0000000d0c0b7224 */ /* 0x000fca00078e020b */
[----:B------:R-:W-:Y:S02]  /*5d50*/  VIMNMX R14, R14, R11, !PT ;  /* 0x0000000b0e0e7248 */ /* 0x000fe40007fe0100 */
[----:B------:R-:W-:-:S07]  /*5d60*/  VIADDMNMX R15, R11, R13, R15, PT ;  /* 0x0000000d0b0f7246 */ /* 0x000fce000380010f */
.L_x_11235:
[----:B------:R-:W-:Y:S01]  /*5d70*/  ISETP.GT.AND P2, PT, R14, 0x1, !P2 ;  /* 0x000000010e00780c */ /* 0x000fe20005744270 */
[----:B------:R-:W-:Y:S01]  /*5d80*/  UMOV UR7, UR21 ;  /* 0x0000001500077c82 */ /* 0x000fe20008000000 */
[----:B-1----:R-:W-:Y:S02]  /*5d90*/  FMNMX.FTZ R8, R152, R0, !PT ;  /* 0x0000000098087209 */ /* 0x002fe40007810000 */
[----:B------:R-:W-:Y:S02]  /*5da0*/  ISETP.LT.OR P2, PT, R15, 0x2, P2 ;  /* 0x000000020f00780c */ /* 0x000fe40001741670 */
[C---:B------:R-:W-:Y:S02]  /*5db0*/  LOP3.LUT P6, RZ, R18.reuse, 0x8000, RZ, 0xc0, !PT ;  /* 0x0000800012ff7812 */ /* 0x040fe400078cc0ff */
        /* <DEDUP_REMOVED lines=59> */
[C---:B------:R-:W-:Y:S02]  /*6170*/  ISETP.GT.AND P3, PT, R14.reuse, 0x50, !P3 ;  /* 0x000000500e00780c */ /* 0x040fe40005f64270 */
[----:B------:R-:W-:Y:S02]  /*6180*/  ISETP.LT.OR P2, PT, R15, 0x29, P2 ;  /* 0x000000290f00780c */ /* 0x000fe40001741670 */
[----:B------:R-:W-:Y:S02]  /*6190*/  ISETP.GT.AND P4, PT, R14, 0x51, !P4 ;  /* 0x000000510e00780c */ /* 0x000fe40006784270 */
[----:B------:R-:W-:Y:S02]  /*61a0*/  FSEL R174, R174, -INF , !P2 ;  /* 0xff800000aeae7808 */ /* 0x000fe40005000000 */
[----:B------:R-:W-:-:S02]  /*61b0*/  LOP3.LUT P2, RZ, R18, 0x800, RZ, 0xc0, !PT ;  /* 0x0000080012ff7812 */ /* 0x000fc4000784c0ff */
[C---:B------:R-:W-:Y:S02]  /*61c0*/  ISETP.LT.OR P3, PT, R15.reuse, 0x51, P3 ;  /* 0x000000510f00780c */ /* 0x040fe40001f61670 */
[C---:B------:R-:W-:Y:S02]  /*61d0*/  ISETP.GT.AND P2, PT, R14.reuse, 0x29, !P2 ;  /* 0x000000290e00780c */ /* 0x040fe40005744270 */
[----:B------:R-:W-:Y:S02]  /*61e0*/  ISETP.GT.AND P5, PT, R14, 0x58, !P5 ;  /* 0x000000580e00780c */ /* 0x000fe40006fa4270 */
[C---:B------:R-:W-:Y:S02]  /*61f0*/  ISETP.LT.OR P2, PT, R15.reuse, 0x2a, P2 ;  /* 0x0000002a0f00780c */ /* 0x040fe40001741670 */
[----:B------:R-:W-:Y:S02]  /*6200*/  ISETP.LT.OR P4, PT, R15, 0x52, P4 ;  /* 0x000000520f00780c */ /* 0x000fe40002781670 */
[----:B------:R-:W-:-:S02]  /*6210*/  FSEL R175, R175, -INF , !P2 ;  /* 0xff800000afaf7808 */ /* 0x000fc40005000000 */
[----:B------:R-:W-:Y:S02]  /*6220*/  LOP3.LUT P2, RZ, R18, 0x400, RZ, 0xc0, !PT ;  /* 0x0000040012ff7812 */ /* 0x000fe4000784c0ff */
[----:B-1----:R-:W-:Y:S02]  /*6230*/  FMNMX.FTZ R8, R8, R9, !PT ;  /* 0x0000000908087209 */ /* 0x002fe40007810000 */
[----:B------:R-:W-:Y:S02]  /*6240*/  ISETP.GT.AND P2, PT, R14, 0x30, !P2 ;  /* 0x000000300e00780c */ /* 0x000fe40005744270 */
[----:B------:R-:W-:Y:S01]  /*6250*/  FSEL R194, R194, -INF , !P3 ;  /* 0xff800000c2c27808 */ /* 0x000fe20005800000 */
[----:B------:R-:W1:Y:S01]  /*6260*/  SHFL.BFLY PT, R9, R8, 0x1, 0x1f ;  /* 0x0c201f0008097f89 */ /* 0x000e6200000e0000 */
[C---:B------:R-:W-:Y:S02]  /*6270*/  ISETP.LT.OR P2, PT, R15.reuse, 0x31, P2 ;  /* 0x000000310f00780c */ /* 0x040fe40001741670 */
[----:B------:R-:W-:-:S02]  /*6280*/  ISETP.LT.OR P5, PT, R15, 0x59, P5 ;  /* 0x000000590f00780c */ /* 0x000fc40002fa1670 */
[----:B------:R-:W-:Y:S02]  /*6290*/  FSEL R178, R178, -INF , !P2 ;  /* 0xff800000b2b27808 */ /* 0x000fe40005000000 */
[----:B------:R-:W-:Y:S02]  /*62a0*/  LOP3.LUT P2, RZ, R18, 0x200, RZ, 0xc0, !PT ;  /* 0x0000020012ff7812 */ /* 0x000fe4000784c0ff */
[----:B------:R-:W-:Y:S02]  /*62b0*/  FSEL R195, R195, -INF , !P4 ;  /* 0xff800000c3c37808 */ /* 0x000fe40006000000 */
[----:B------:R-:W-:Y:S02]  /*62c0*/  ISETP.GT.AND P2, PT, R14, 0x31, !P2 ;  /* 0x000000310e00780c */ /* 0x000fe40005744270 */
[----:B------:R-:W-:Y:S02]  /*62d0*/  FSEL R198, R198, -INF , !P5 ;  /* 0xff800000c6c67808 */ /* 0x000fe40006800000 */
[----:B------:R-:W-:-:S04]  /*62e0*/  ISETP.LT.OR P2, PT, R15, 0x32, P2 ;  /* 0x000000320f00780c */ /* 0x000fc80001741670 */
[----:B------:R-:W-:Y:S02]  /*62f0*/  FSEL R179, R179, -INF , !P2 ;  /* 0xff800000b3b37808 */ /* 0x000fe40005000000 */
[----:B------:R-:W-:Y:S02]  /*6300*/  LOP3.LUT P2, RZ, R18, 0x100, RZ, 0xc0, !PT ;  /* 0x0000010012ff7812 */ /* 0x000fe4000784c0ff */
[----:B-1----:R-:W-:Y:S02]  /*6310*/  FMNMX.FTZ R8, R8, R9, !PT ;  /* 0x0000000908087209 */ /* 0x002fe40007810000 */
        /* <DEDUP_REMOVED lines=19> */
[----:B------:R-:W-:-:S04]  /*6450*/  FSETP.NEU.FTZ.AND P2, PT, R8, -INF , PT ;  /* 0xff8000000800780b */ /* 0x000fc80003f5d000 */
[----:B------:R-:W-:-:S05]  /*6460*/  FSEL R9, R8, RZ, P2 ;  /* 0x000000ff08097208 */ /* 0x000fca0001000000 */
[----:B------:R-:W-:Y:S01]  /*6470*/  FADD.FTZ R9, -R9, R0 ;  /* 0x0000000009097221 */ /* 0x000fe20000010100 */
[----:B------:R-:W-:-:S05]  /*6480*/  FMUL.FTZ R0, R8, UR7 ;  /* 0x0000000708007c20 */ /* 0x000fca0008410000 */
[----:B------:R-:W-:Y:S02]  /*6490*/  FSEL R0, R0, RZ, P2 ;  /* 0x000000ff00007208 */ /* 0x000fe40001000000 */
[----:B------:R-:W-:Y:S02]  /*64a0*/  ISETP.GT.AND P2, PT, R14, 0x49, !P6 ;  /* 0x000000490e00780c */ /* 0x000fe40007744270 */
[----:B------:R-:W-:Y:S01]  /*64b0*/  LOP3.LUT P6, RZ, R18, 0x1, RZ, 0xc0, !PT ;  /* 0x0000000112ff7812 */ /* 0x000fe200078cc0ff */
[--C-:B------:R-:W-:Y:S01]  /*64c0*/  FFMA.FTZ R152, R152, UR7, -R0.reuse ;  /* 0x0000000798987c23 */ /* 0x100fe20008010800 */
[----:B------:R-:W-:Y:S01]  /*64d0*/  ISETP.LT.OR P2, PT, R15, 0x4a, P2 ;  /* 0x0000004a0f00780c */ /* 0x000fe20001741670 */
[--C-:B------:R-:W-:Y:S01]  /*64e0*/  FFMA.FTZ R153, R153, UR7, -R0.reuse ;  /* 0x0000000799997c23 */ /* 0x100fe20008010800 */
[--C-:B------:R-:W-:Y:S01]  /*64f0*/  FFMA.FTZ R156, R156, UR7, -R0.reuse ;  /* 0x000000079c9c7c23 */ /* 0x100fe20008010800 */
[--C-:B------:R-:W-:Y:S01]  /*6500*/  FFMA.FTZ R157, R157, UR7, -R0.reuse ;  /* 0x000000079d9d7c23 */ /* 0x100fe20008010800 */
[----:B------:R-:W-:Y:S01]  /*6510*/  FSEL R191, R191, -INF , !P2 ;  /* 0xff800000bfbf7808 */ /* 0x000fe20005000000 */
[--C-:B------:R-:W-:Y:S01]  /*6520*/  FFMA.FTZ R160, R160, UR7, -R0.reuse ;  /* 0x00000007a0a07c23 */ /* 0x100fe20008010800 */
[----:B------:R-:W-:Y:S01]  /*6530*/  LOP3.LUT P2, RZ, R18, 0x80000, RZ, 0xc0, !PT ;  /* 0x0008000012ff7812 */ /* 0x000fe2000784c0ff */
[--C-:B------:R-:W-:Y:S01]  /*6540*/  FFMA.FTZ R161, R161, UR7, -R0.reuse ;  /* 0x00000007a1a17c23 */ /* 0x100fe20008010800 */
[--C-:B------:R-:W-:Y:S01]  /*6550*/  FFMA.FTZ R164, R164, UR7, -R0.reuse ;  /* 0x00000007a4a47c23 */ /* 0x100fe20008010800 */
[--C-:B------:R-:W-:Y:S01]  /*6560*/  FFMA.FTZ R165, R165, UR7, -R0.reuse ;  /* 0x00000007a5a57c23 */ /* 0x100fe20008010800 */
[----:B------:R-:W-:Y:S01]  /*6570*/  ISETP.GT.AND P2, PT, R14, RZ, !P2 ;  /* 0x000000ff0e00720c */ /* 0x000fe20005744270 */
[--C-:B------:R-:W-:Y:S01]  /*6580*/  FFMA.FTZ R168, R168, UR7, -R0.reuse ;  /* 0x00000007a8a87c23 */ /* 0x100fe20008010800 */
[--C-:B------:R-:W-:Y:S01]  /*6590*/  FFMA.FTZ R169, R169, UR7, -R0.reuse ;  /* 0x00000007a9a97c23 */ /* 0x100fe20008010800 */
[--C-:B------:R-:W-:Y:S01]  /*65a0*/  FFMA.FTZ R172, R172, UR7, -R0.reuse ;  /* 0x00000007acac7c23 */ /* 0x100fe20008010800 */
[----:B------:R-:W-:Y:S01]  /*65b0*/  ISETP.LT.OR P2, PT, R15, 0x1, P2 ;  /* 0x000000010f00780c */ /* 0x000fe20001741670 */
[--C-:B------:R-:W-:Y:S01]  /*65c0*/  FFMA.FTZ R173, R173, UR7, -R0.reuse ;  /* 0x00000007adad7c23 */ /* 0x100fe20008010800 */
[--C-:B------:R-:W-:Y:S01]  /*65d0*/  FFMA.FTZ R176, R176, UR7, -R0.reuse ;  /* 0x00000007b0b07c23 */ /* 0x100fe20008010800 */
[--C-:B------:R-:W-:Y:S01]  /*65e0*/  FFMA.FTZ R177, R177, UR7, -R0.reuse ;  /* 0x00000007b1b17c23 */ /* 0x100fe20008010800 */
[----:B------:R-:W-:Y:S01]  /*65f0*/  FSEL R154, R154, -INF , !P2 ;  /* 0xff8000009a9a7808 */ /* 0x000fe20005000000 */
        /* <DEDUP_REMOVED lines=11> */
[----:B------:R-:W-:Y:S01]  /*66b0*/  FMNMX.FTZ R9, R154, R6, !PT ;  /* 0x000000069a097209 */ /* 0x000fe20007810000 */
[----:B------:R-:W-:Y:S01]  /*66c0*/  MUFU.EX2 R152, R152 ;  /* 0x0000009800987308 */ /* 0x000fe20000000800 */
[----:B------:R-:W-:-:S02]  /*66d0*/  ISETP.GT.AND P2, PT, R14, 0x59, !P6 ;  /* 0x000000590e00780c */ /* 0x000fc40007744270 */
[----:B------:R-:W-:Y:S02]  /*66e0*/  FMNMX.FTZ R9, R155, R9, !PT ;  /* 0x000000099b097209 */ /* 0x000fe40007810000 */
[----:B------:R-:W-:Y:S02]  /*66f0*/  ISETP.LT.OR P2, PT, R15, 0x5a, P2 ;  /* 0x0000005a0f00780c */ /* 0x000fe40001741670 */
[----:B------:R-:W-:Y:S01]  /*6700*/  FMNMX.FTZ R9, R158, R9, !PT ;  /* 0x000000099e097209 */ /* 0x000fe20007810000 */
[----:B------:R-:W1:Y:S01]  /*6710*/  MUFU.EX2 R0, R0 ;  /* 0x0000000000007308 */ /* 0x000e620000000800 */
[----:B------:R-:W-:Y:S02]  /*6720*/  FSEL R199, R199, -INF , !P2 ;  /* 0xff800000c7c77808 */ /* 0x000fe40005000000 */
[----:B------:R-:W-:-:S04]  /*6730*/  FMNMX.FTZ R9, R159, R9, !PT ;  /* 0x000000099f097209 */ /* 0x000fc80007810000 */
[----:B------:R-:W-:Y:S01]  /*6740*/  FMNMX.FTZ R9, R162, R9, !PT ;  /* 0x00000009a2097209 */ /* 0x000fe20007810000 */
[----:B------:R-:W2:Y:S03]  /*6750*/  MUFU.EX2 R153, R153 ;  /* 0x0000009900997308 */ /* 0x000ea60000000800 */
[----:B------:R-:W-:-:S04]  /*6760*/  FMNMX.FTZ R9, R163, R9, !PT ;  /* 0x00000009a3097209 */ /* 0x000fc80007810000 */
[----:B------:R-:W-:Y:S01]  /*6770*/  FMNMX.FTZ R9, R166, R9, !PT ;  /* 0x00000009a6097209 */ /* 0x000fe20007810000 */
[----:B------:R-:W3:Y:S01]  /*6780*/  MUFU.EX2 R156, R156 ;  /* 0x0000009c009c7308 */ /* 0x000ee20000000800 */
        /* <DEDUP_REMOVED lines=8> */
[C---:B--2---:R-:W-:Y:S01]  /*6810*/  FADD.FTZ R3, R153.reuse, R3 ;  /* 0x0000000399037221 */ /* 0x044fe20000010000 */
[----:B------:R-:W-:Y:S01]  /*6820*/  F2FP.F16.F32.PACK_AB R152, R153, R152 ;  /* 0x000000989998723e */ /* 0x000fe200000000ff */
[-C--:B------:R-:W-:Y:S01]  /*6830*/  FMUL.FTZ R32, R32, R0.reuse ;  /* 0x0000000020207220 */ /* 0x080fe20000410000 */
[----:B------:R-:W-:Y:S01]  /*6840*/  FMNMX.FTZ R9, R171, R9, !PT ;  /* 0x00000009ab097209 */ /* 0x000fe20007810000 */
[-C--:B------:R-:W-:Y:S01]  /*6850*/  FMUL.FTZ R33, R33, R0.reuse ;  /* 0x0000000021217220 */ /* 0x080fe20000410000 */
[-C--:B------:R-:W-:Y:S01]  /*6860*/  FMUL.FTZ R36, R36, R0.reuse ;  /* 0x0000000024247220 */ /* 0x080fe20000410000 */
[-C--:B------:R-:W-:Y:S01]  /*6870*/  FMUL.FTZ R37, R37, R0.reuse ;  /* 0x0000000025257220 */ /* 0x080fe20000410000 */
[----:B------:R-:W-:Y:S01]  /*6880*/  FMNMX.FTZ R9, R174, R9, !PT ;  /* 0x00000009ae097209 */ /* 0x000fe20007810000 */
[----:B---3--:R-:W-:Y:S01]  /*6890*/  FADD.FTZ R3, R156, R3 ;  /* 0x000000039c037221 */ /* 0x008fe20000010000 */
[----:B------:R-:W2:Y:S01]  /*68a0*/  MUFU.EX2 R160, R160 ;  /* 0x000000a000a07308 */ /* 0x000ea20000000800 */
[-C--:B------:R-:W-:Y:S01]  /*68b0*/  FMUL.FTZ R40, R40, R0.reuse ;  /* 0x0000000028287220 */ /* 0x080fe20000410000 */
[----:B------:R-:W-:Y:S01]  /*68c0*/  FMNMX.FTZ R9, R175, R9, !PT ;  /* 0x00000009af097209 */ /* 0x000fe20007810000 */
[-C--:B------:R-:W-:Y:S01]  /*68d0*/  FMUL.FTZ R41, R41, R0.reuse ;  /* 0x0000000029297220 */ /* 0x080fe20000410000 */
[-C--:B------:R-:W-:Y:S01]  /*68e0*/  FMUL.FTZ R44, R44, R0.reuse ;  /* 0x000000002c2c7220 */ /* 0x080fe20000410000 */
[-C--:B------:R-:W-:Y:S01]  /*68f0*/  FMUL.FTZ R45, R45, R0.reuse ;  /* 0x000000002d2d7220 */ /* 0x080fe20000410000 */
[----:B------:R-:W-:Y:S01]  /*6900*/  FMNMX.FTZ R9, R178, R9, !PT ;  /* 0x00000009b2097209 */ /* 0x000fe20007810000 */
[----:B-1----:R-:W-:Y:S01]  /*6910*/  FADD.FTZ R3, R157, R3 ;  /* 0x000000039d037221 */ /* 0x002fe20000010000 */
[----:B------:R-:W1:Y:S01]  /*6920*/  MUFU.EX2 R161, R161 ;  /* 0x000000a100a17308 */ /* 0x000e620000000800 */
[-C--:B------:R-:W-:Y:S01]  /*6930*/  FMUL.FTZ R48, R48, R0.reuse ;  /* 0x0000000030307220 */ /* 0x080fe20000410000 */
[----:B------:R-:W-:Y:S01]  /*6940*/  FMNMX.FTZ R9, R179, R9, !PT ;  /* 0x00000009b3097209 */ /* 0x000fe20007810000 */
[-C--:B------:R-:W-:Y:S01]  /*6950*/  FMUL.FTZ R49, R49, R0.reuse ;  /* 0x0000000031317220 */ /* 0x080fe20000410000 */
[-C--:B------:R-:W-:Y:S01]  /*6960*/  FMUL.FTZ R52, R52, R0.reuse ;  /* 0x0000000034347220 */ /* 0x080fe20000410000 */
[-C--:B------:R-:W-:Y:S01]  /*6970*/  FMUL.FTZ R53, R53, R0.reuse ;  /* 0x0000000035357220 */ /* 0x080fe20000410000 */
[----:B------:R-:W-:Y:S01]  /*6980*/  FMNMX.FTZ R9, R182, R9, !PT ;  /* 0x00000009b6097209 */ /* 0x000fe20007810000 */
[-C--:B------:R-:W-:Y:S01]  /*6990*/  FMUL.FTZ R56, R56, R0.reuse ;  /* 0x0000000038387220 */ /* 0x080fe20000410000 */
[----:B------:R-:W3:Y:S01]  /*69a0*/  MUFU.EX2 R164, R164 ;  /* 0x000000a400a47308 */ /* 0x000ee20000000800 */
        /* <DEDUP_REMOVED lines=37> */
[-C--:B------:R-:W-:Y:S01]  /*6c00*/  FMUL.FTZ R96, R96, R0.reuse ;  /* 0x0000000060607220 */ /* 0x080fe20000410000 */
[----:B------:R-:W1:Y:S01]  /*6c10*/  SHFL.BFLY PT, R11, R9, 0x2, 0x1f ;  /* 0x0c401f00090b7f89 */ /* 0x000e6200000e0000 */
[----:B------:R-:W4:Y:S01]  /*6c20*/  MUFU.EX2 R173, R173 ;  /* 0x000000ad00ad7308 */ /* 0x000f220000000800 */
        /* <DEDUP_REMOVED lines=22> */
[----:B-1----:R-:W-:Y:S01]  /*6d90*/  FMNMX.FTZ R9, R9, R11, !PT ;  /* 0x0000000b09097209 */ /* 0x002fe20007810000 */
[----:B------:R-:W1:Y:S01]  /*6da0*/  MUFU.EX2 R180, R180 ;  /* 0x000000b400b47308 */ /* 0x000e620000000800 */
[----:B---3--:R-:W-:Y:S01]  /*6db0*/  FADD.FTZ R3, R176, R3 ;  /* 0x00000003b0037221 */ /* 0x008fe20000010000 */
[-C--:B------:R-:W-:Y:S01]  /*6dc0*/  FMUL.FTZ R132, R132, R0.reuse ;  /* 0x0000000084847220 */ /* 0x080fe20000410000 */
[-C--:B------:R-:W-:Y:S01]  /*6dd0*/  FMUL.FTZ R133, R133, R0.reuse ;  /* 0x0000000085857220 */ /* 0x080fe20000410000 */
[----:B------:R-:W3:Y:S01]  /*6de0*/  SHFL.BFLY PT, R11, R9, 0x1, 0x1f ;  /* 0x0c201f00090b7f89 */ /* 0x000ee200000e0000 */
        /* <DEDUP_REMOVED lines=8> */
[-C--:B------:R-:W-:Y:S01]  /*6e70*/  FMUL.FTZ R148, R148, R0.reuse ;  /* 0x0000000094947220 */ /* 0x080fe20000410000 */
[----:B------:R-:W-:-:S02]  /*6e80*/  FMUL.FTZ R149, R149, R0 ;  /* 0x0000000095957220 */ /* 0x000fc40000410000 */
[----:B------:R-:W2:Y:S01]  /*6e90*/  MUFU.EX2 R184, R184 ;  /* 0x000000b800b87308 */ /* 0x000ea20000000800 */
[----:B-1----:R-:W-:-:S07]  /*6ea0*/  FADD.FTZ R3, R180, R3 ;  /* 0x00000003b4037221 */ /* 0x002fce0000010000 */
[----:B------:R-:W1:Y:S01]  /*6eb0*/  MUFU.EX2 R185, R185 ;  /* 0x000000b900b97308 */ /* 0x000e620000000800 */
[----:B----4-:R-:W-:Y:S01]  /*6ec0*/  FADD.FTZ R3, R181, R3 ;  /* 0x00000003b5037221 */ /* 0x010fe20000010000 */
[----:B---3--:R-:W-:-:S04]  /*6ed0*/  FMNMX.FTZ R9, R9, R11, !PT ;  /* 0x0000000b09097209 */ /* 0x008fc80007810000 */
[C---:B------:R-:W-:Y:S01]  /*6ee0*/  FSETP.NEU.FTZ.AND P2, PT, R9.reuse, -INF , PT ;  /* 0xff8000000900780b */ /* 0x040fe20003f5d000 */
[----:B------:R-:W-:Y:S01]  /*6ef0*/  FMUL.FTZ R12, R9, UR7 ;  /* 0x00000007090c7c20 */ /* 0x000fe20008410000 */
[----:B------:R-:W3:Y:S01]  /*6f00*/  MUFU.EX2 R188, R188 ;  /* 0x000000bc00bc7308 */ /* 0x000ee20000000800 */
[----:B--2---:R-:W-:-:S03]  /*6f10*/  FADD.FTZ R3, R184, R3 ;  /* 0x00000003b8037221 */ /* 0x004fc60000010000 */
[----:B------:R-:W-:Y:S01]  /*6f20*/  FSEL R12, R12, RZ, P2 ;  /* 0x000000ff0c0c7208 */ /* 0x000fe20001000000 */
[----:B-1----:R-:W-:-:S03]  /*6f30*/  FADD.FTZ R3, R185, R3 ;  /* 0x00000003b9037221 */ /* 0x002fc60000010000 */
[----:B------:R-:W1:Y:S01]  /*6f40*/  MUFU.EX2 R189, R189 ;  /* 0x000000bd00bd7308 */ /* 0x000e620000000800 */
[--C-:B------:R-:W-:Y:S01]  /*6f50*/  FFMA.FTZ R163, R163, UR7, -R12.reuse ;  /* 0x00000007a3a37c23 */ /* 0x100fe2000801080c */
[--C-:B------:R-:W-:Y:S01]  /*6f60*/  FFMA.FTZ R21, R154, UR7, -R12.reuse ;  /* 0x000000079a157c23 */ /* 0x100fe2000801080c */
[----:B------:R-:W-:Y:S01]  /*6f70*/  F2FP.F16.F32.PACK_AB R154, R157, R156 ;  /* 0x0000009c9d9a723e */ /* 0x000fe200000000ff */
        /* <DEDUP_REMOVED lines=10> */
[----:B------:R-:W-:Y:S01]  /*7020*/  F2FP.F16.F32.PACK_AB R156, R161, R160 ;  /* 0x000000a0a19c723e */ /* 0x000fe200000000ff */
[--C-:B------:R-:W-:Y:S01]  /*7030*/  FFMA.FTZ R175, R175, UR7, -R12.reuse ;  /* 0x00000007afaf7c23 */ /* 0x100fe2000801080c */
[----:B------:R-:W-:Y:S01]  /*7040*/  MUFU.EX2 R21, R21 ;  /* 0x0000001500157308 */ /* 0x000fe20000000800 */
[----:B--2---:R-:W-:Y:S01]  /*7050*/  FSEL R163, R9, RZ, P2 ;  /* 0x000000ff09a37208 */ /* 0x004fe20001000000 */
[--C-:B------:R-:W-:Y:S01]  /*7060*/  FFMA.FTZ R178, R178, UR7, -R12.reuse ;  /* 0x00000007b2b27c23 */ /* 0x100fe2000801080c */
[--C-:B------:R-:W-:Y:S01]  /*7070*/  FFMA.FTZ R179, R179, UR7, -R12.reuse ;  /* 0x00000007b3b37c23 */ /* 0x100fe2000801080c */
[----:B------:R-:W-:Y:S01]  /*7080*/  F2FP.F16.F32.PACK_AB R158, R165, R164 ;  /* 0x000000a4a59e723e */ /* 0x000fe200000000ff */
[----:B------:R-:W-:Y:S01]  /*7090*/  FFMA.FTZ R182, R182, UR7, -R12 ;  /* 0x00000007b6b67c23 */ /* 0x000fe2000801080c */
[----:B------:R-:W-:Y:S01]  /*70a0*/  FADD.FTZ R6, -R163, R6 ;  /* 0x00000006a3067221 */ /* 0x000fe20000010100 */
[--C-:B------:R-:W-:Y:S01]  /*70b0*/  FFMA.FTZ R183, R183, UR7, -R12.reuse ;  /* 0x00000007b7b77c23 */ /* 0x100fe2000801080c */
[----:B------:R-:W-:Y:S01]  /*70c0*/  MUFU.EX2 R153, R155 ;  /* 0x0000009b00997308 */ /* 0x000fe20000000800 */
[--C-:B------:R-:W-:Y:S01]  /*70d0*/  FFMA.FTZ R186, R186, UR7, -R12.reuse ;  /* 0x00000007baba7c23 */ /* 0x100fe2000801080c */
[----:B------:R-:W-:Y:S01]  /*70e0*/  FMUL.FTZ R6, R6, UR7 ;  /* 0x0000000706067c20 */ /* 0x000fe20008410000 */
[--C-:B------:R-:W-:Y:S01]  /*70f0*/  FFMA.FTZ R187, R187, UR7, -R12.reuse ;  /* 0x00000007bbbb7c23 */ /* 0x100fe2000801080c */
[----:B------:R-:W-:Y:S01]  /*7100*/  F2FP.F16.F32.PACK_AB R160, R169, R168 ;  /* 0x000000a8a9a0723e */ /* 0x000fe200000000ff */
[--C-:B------:R-:W-:Y:S01]  /*7110*/  FFMA.FTZ R190, R190, UR7, -R12.reuse ;  /* 0x00000007bebe7c23 */ /* 0x100fe2000801080c */
[--C-:B------:R-:W-:Y:S01]  /*7120*/  FFMA.FTZ R191, R191, UR7, -R12.reuse ;  /* 0x00000007bfbf7c23 */ /* 0x100fe2000801080c */
[--C-:B------:R-:W-:Y:S01]  /*7130*/  FFMA.FTZ R194, R194, UR7, -R12.reuse ;  /* 0x00000007c2c27c23 */ /* 0x100fe2000801080c */
[----:B------:R-:W2:Y:S01]  /*7140*/  MUFU.EX2 R6, R6 ;  /* 0x0000000600067308 */ /* 0x000ea20000000800 */
[--C-:B------:R-:W-:Y:S01]  /*7150*/  FFMA.FTZ R195, R195, UR7, -R12.reuse ;  /* 0x00000007c3c37c23 */ /* 0x100fe2000801080c */
[----:B------:R-:W-:Y:S01]  /*7160*/  F2FP.F16.F32.PACK_AB R162, R173, R172 ;  /* 0x000000acada2723e */ /* 0x000fe200000000ff */
[--C-:B------:R-:W-:Y:S01]  /*7170*/  FFMA.FTZ R198, R198, UR7, -R12.reuse ;  /* 0x00000007c6c67c23 */ /* 0x100fe2000801080c */
[----:B------:R-:W-:Y:S01]  /*7180*/  FFMA.FTZ R12, R199, UR7, -R12 ;  /* 0x00000007c70c7c23 */ /* 0x000fe2000801080c */
[----:B---3--:R-:W-:Y:S01]  /*7190*/  FADD.FTZ R3, R188, R3 ;  /* 0x00000003bc037221 */ /* 0x008fe20000010000 */
[----:B------:R-:W-:-:S02]  /*71a0*/  F2FP.F16.F32.PACK_AB R164, R177, R176 ;  /* 0x000000b0b1a4723e */ /* 0x000fc400000000ff */
[----:B------:R-:W3:Y:S01]  /*71b0*/  MUFU.EX2 R20, R20 ;  /* 0x0000001400147308 */ /* 0x000ee20000000800 */
[----:B-1----:R-:W-:Y:S01]  /*71c0*/  FADD.FTZ R3, R189, R3 ;  /* 0x00000003bd037221 */ /* 0x002fe20000010000 */
[----:B------:R-:W-:Y:S02]  /*71d0*/  F2FP.F16.F32.PACK_AB R166, R181, R180 ;  /* 0x000000b4b5a6723e */ /* 0x000fe400000000ff */
[----:B------:R-:W-:Y:S02]  /*71e0*/  F2FP.F16.F32.PACK_AB R168, R185, R184 ;  /* 0x000000b8b9a8723e */ /* 0x000fe400000000ff */
[----:B------:R-:W-:Y:S02]  /*71f0*/  F2FP.F16.F32.PACK_AB R170, R189, R188 ;  /* 0x000000bcbdaa723e */ /* 0x000fe400000000ff */
[----:B------:R-:W1:Y:S01]  /*7200*/  MUFU.EX2 R155, R159 ;  /* 0x0000009f009b7308 */ /* 0x000e620000000800 */
[----:B--2---:R-:W-:Y:S01]  /*7210*/  FFMA.FTZ R2, R6, R2, R21 ;  /* 0x0000000206027223 */ /* 0x004fe20000010015 */
[-C--:B------:R-:W-:Y:S01]  /*7220*/  FMUL.FTZ R26, R26, R6.reuse ;  /* 0x000000061a1a7220 */ /* 0x080fe20000410000 */
[-C--:B------:R-:W-:Y:S01]  /*7230*/  FMUL.FTZ R27, R27, R6.reuse ;  /* 0x000000061b1b7220 */ /* 0x080fe20000410000 */
[-C--:B------:R-:W-:Y:S01]  /*7240*/  FMUL.FTZ R30, R30, R6.reuse ;  /* 0x000000061e1e7220 */ /* 0x080fe20000410000 */
[C---:B------:R-:W-:Y:S01]  /*7250*/  FADD.FTZ R2, R153.reuse, R2 ;  /* 0x0000000299027221 */ /* 0x040fe20000010000 */
[----:B------:R-:W-:Y:S01]  /*7260*/  F2FP.F16.F32.PACK_AB R153, R153, R21 ;  /* 0x000000159999723e */ /* 0x000fe200000000ff */
        /* <DEDUP_REMOVED lines=91> */
[----:B------:R-:W-:-:S06]  /*7820*/  FMUL.FTZ R151, R151, R6 ;  /* 0x0000000697977220 */ /* 0x000fcc0000410000 */
[----:B------:R-:W2:Y:S01]  /*7830*/  MUFU.EX2 R187, R187 ;  /* 0x000000bb00bb7308 */ /* 0x000ea20000000800 */
[C---:B---3--:R-:W-:Y:S01]  /*7840*/  FADD.FTZ R2, R183.reuse, R2 ;  /* 0x00000002b7027221 */ /* 0x048fe20000010000 */
[----:B------:R-:W-:-:S06]  /*7850*/  F2FP.F16.F32.PACK_AB R167, R183, R167 ;  /* 0x000000a7b7a7723e */ /* 0x000fcc00000000ff */
[----:B------:R-:W3:Y:S01]  /*7860*/  MUFU.EX2 R171, R190 ;  /* 0x000000be00ab7308 */ /* 0x000ee20000000800 */
[----:B-1----:R-:W-:-:S07]  /*7870*/  FADD.FTZ R2, R169, R2 ;  /* 0x00000002a9027221 */ /* 0x002fce0000010000 */
[----:B------:R-:W1:Y:S01]  /*7880*/  MUFU.EX2 R191, R191 ;  /* 0x000000bf00bf7308 */ /* 0x000e620000000800 */
[C---:B--2---:R-:W-:Y:S01]  /*7890*/  FADD.FTZ R2, R187.reuse, R2 ;  /* 0x00000002bb027221 */ /* 0x044fe20000010000 */
[----:B------:R-:W-:-:S06]  /*78a0*/  F2FP.F16.F32.PACK_AB R169, R187, R169 ;  /* 0x000000a9bba9723e */ /* 0x000fcc00000000ff */
[----:B------:R-:W2:Y:S01]  /*78b0*/  MUFU.EX2 R192, R192 ;  /* 0x000000c000c07308 */ /* 0x000ea20000000800 */
[----:B---3--:R-:W-:-:S07]  /*78c0*/  FADD.FTZ R2, R171, R2 ;  /* 0x00000002ab027221 */ /* 0x008fce0000010000 */
        /* <DEDUP_REMOVED lines=16> */
[----:B-1----:R-:W-:Y:S01]  /*79d0*/  FADD.FTZ R0, R175, R0 ;  /* 0x00000000af007221 */ /* 0x002fe20000010000 */
[C---:B--2---:R-:W-:Y:S01]  /*79e0*/  FADD.FTZ R3, R174.reuse, R3 ;  /* 0x00000003ae037221 */ /* 0x044fe20000010000 */
[----:B------:R-:W-:Y:S02]  /*79f0*/  F2FP.F16.F32.PACK_AB R174, R174, R196 ;  /* 0x000000c4aeae723e */ /* 0x000fe400000000ff */
[C---:B---3--:R-:W-:Y:S01]  /*7a00*/  FADD.FTZ R2, R12.reuse, R0 ;  /* 0x000000000c027221 */ /* 0x048fe20000010000 */
[----:B------:R-:W-:Y:S01]  /*7a10*/  F2FP.F16.F32.PACK_AB R175, R12, R175 ;  /* 0x000000af0caf723e */ /* 0x000fe200000000ff */
[----:B------:R-:W-:Y:S06]  /*7a20*/  @!P0 BRA `(.L_x_11239) ;  /* 0x0000000000048947 */ /* 0x000fec0003800000 */
[----:B------:R-:W-:Y:S01]  /*7a30*/  BPT.TRAP 0x1 ;  /* 0x000000040000795c */ /* 0x000fe20000300000 */
.L_x_11239:
[----:B------:R1:W2:Y:S01]  /*7a40*/  SYNCS.PHASECHK.TRANS64.TRYWAIT P2, [UR30+0x22850], R7 ;  /* 0x02285007ff0075a7 */ /* 0x0002a2000804015e */
[----:B------:R-:W-:Y:S05]  /*7a50*/  @!P0 BRA `(.L_x_11240) ;  /* 0x0000000000048947 */ /* 0x000fea0003800000 */
[----:B------:R-:W-:Y:S01]  /*7a60*/  BPT.TRAP 0x1 ;  /* 0x000000040000795c */ /* 0x000fe20000300000 */
.L_x_11240:
[----:B--2---:R-:W-:Y:S05]  /*7a70*/  @P2 BRA `(.L_x_11241) ;  /* 0x0000000000082947 */ /* 0x004fea0003800000 */
[----:B------:R-:W2:Y:S02]  /*7a80*/  SYNCS.PHASECHK.TRANS64.TRYWAIT P2, [UR30+0x22850], R7 ;  /* 0x02285007ff0075a7 */ /* 0x000ea4000804015e */
[----:B--2---:R-:W-:Y:S05]  /*7a90*/  @!P2 BRA `(.L_x_11242) ;  /* 0x0000011400c4a947 */ /* 0x004fea0003800000 */
.L_x_11241:
[----:B------:R-:W3:Y:S01]  /*7aa0*/  S2R R0, SR_TID.X ;  /* 0x0000000000007919 */ /* 0x000ee20000002100 */
[----:B------:R-:W-:Y:S01]  /*7ab0*/  UIMAD UR11, UR37, 0xc00, UR6 ;  /* 0x00000c00250b78a4 */ /* 0x000fe2000f8e0206 */
[C---:B------:R-:W-:Y:S01]  /*7ac0*/  ISETP.GT.AND P2, PT, R5.reuse, UR23, PT ;  /* 0x0000001705007c0c */ /* 0x040fe2000bf44270 */
[----:B------:R-:W-:Y:S01]  /*7ad0*/  UMOV UR15, 0x40000040 ;  /* 0x40000040000f7882 */ /* 0x000fe20000000000 */
[----:B--2---:R-:W-:Y:S02]  /*7ae0*/  @!P1 VIADD R10, R10, 0x22860 ;  /* 0x000228600a0a9836 */ /* 0x004fe40000000000 */
[----:B------:R-:W-:Y:S02]  /*7af0*/  VIADD R5, R5, 0xffffffff ;  /* 0xffffffff05057836 */ /* 0x000fe40000000000 */
[----:B------:R-:W-:Y:S01]  /*7b00*/  UMOV UR14, UR11 ;  /* 0x0000000b000e7c82 */ /* 0x000fe20008000000 */
[----:B------:R-:W-:Y:S01]  /*7b10*/  @!P1 PRMT R10, RZ, 0x654, R10 ;  /* 0x00000654ff0a9816 */ /* 0x000fe2000000000a */
[----:B------:R-:W-:Y:S01]  /*7b20*/  IMAD.MOV.U32 R6, RZ, RZ, R9 ;  /* 0x000000ffff067224 */ /* 0x000fe200078e0009 */
[----:B---3--:R-:W-:-:S05]  /*7b30*/  SHF.R.U32.HI R0, RZ, 0x7, R0 ;  /* 0x00000007ff007819 */ /* 0x008fca0000011600 */
[----:B------:R-:W-:-:S05]  /*7b40*/  VIADD R0, R0, 0x8 ;  /* 0x0000000800007836 */ /* 0x000fca0000000000 */
[----:B------:R2:W-:Y:S02]  /*7b50*/  BAR.SYNC.DEFER_BLOCKING R0, 0x100 ;  /* 0x000400000000751d */ /* 0x0005e40000010000 */
[----:B--2---:R-:W-:-:S04]  /*7b60*/  IMAD.MOV.U32 R0, RZ, RZ, R8 ;  /* 0x000000ffff007224 */ /* 0x004fc800078e0008 */
        /* <DEDUP_REMOVED lines=37> */
.L_x_11226:
[----:B------:R-:W-:Y:S01]  /*7dc0*/  ULDC UR11, c[0x0][0x448] ;  /* 0x00011200000b7ab9 */ /* 0x000fe20000000800 */
[----:B01----:R-:W-:Y:S01]  /*7dd0*/  IADD3 R7, R17, 0x1, -R16 ;  /* 0x0000000111077810 */ /* 0x003fe20007ffe810 */
        /* <DEDUP_REMOVED lines=24> */
.L_x_11245:
[----:B------:R-:W-:-:S11]  /*7f60*/  UISETP.NE.AND UP2, UPT, UR18, 0x1, UPT ;  /* 0x000000011200788c */ /* 0x000fd6000bf45270 */
[----:B------:R-:W-:Y:S02]  /*7f70*/  @UP2 ULDC.64 UR22, c[0x0][0x9e8] ;  /* 0x00027a0000162ab9 */ /* 0x000fe40000000a00 */
[----:B------:R-:W-:-:S04]  /*7f80*/  UIMAD.WIDE.U32 UR10, UR14, UR22, URZ ;  /* 0x000000160e0a72a5 */ /* 0x000fc8000f8e003f */
[----:B------:R-:W-:-:S12]  /*7f90*/  @UP2 USHF.R.U32.HI UR14, URZ, UR23, UR11 ;  /* 0x000000173f0e2299 */ /* 0x000fd8000801160b */
.L_x_11246:
[----:B------:R-:W-:-:S04]  /*7fa0*/  UIMAD UR14, UR14, UR18, URZ ;  /* 0x000000120e0e72a4 */ /* 0x000fc8000f8e023f */
[----:B------:R-:W-:-:S04]  /*7fb0*/  UISETP.LT.AND UP2, UPT, UR15, UR14, UPT ;  /* 0x0000000e0f00728c */ /* 0x000fc8000bf41270 */
[----:B------:R-:W-:-:S12]  /*7fc0*/  USEL UR15, UR15, UR14, !UP2 ;  /* 0x0000000e0f0f7287 */ /* 0x000fd8000d000000 */
.L_x_11244:
        /* <DEDUP_REMOVED lines=10> */
[----:B------:R-:W-:Y:S02]  /*8070*/  IMAD.MOV.U32 R9, RZ, RZ, R0 ;  /* 0x000000ffff097224 */ /* 0x000fe400078e0000 */
[----:B------:R-:W-:-:S07]  /*8080*/  IMAD.MOV.U32 R7, RZ, RZ, R5 ;  /* 0x000000ffff077224 */ /* 0x000fce00078e0005 */
.L_x_11256:
[----:B------:R-:W-:Y:S01]  /*8090*/  UIADD3 UR37, UR37, 0x1, URZ ;  /* 0x0000000125257890 */ /* 0x000fe2000fffe03f */
[C---:B------:R-:W-:Y:S01]  /*80a0*/  ISETP.GT.AND P2, PT, R7.reuse, UR21, PT ;  /* 0x0000001507007c0c */ /* 0x040fe2000bf44270 */
[----:B------:R-:W-:Y:S02]  /*80b0*/  VIADD R7, R7, 0xffffffff ;  /* 0xffffffff07077836 */ /* 0x000fe40000000000 */
[----:B------:R-:W-:-:S04]  /*80c0*/  UISETP.NE.AND UP2, UPT, UR37, 0x2, UPT ;  /* 0x000000022500788c */ /* 0x000fc8000bf45270 */
[----:B------:R-:W-:Y:S02]  /*80d0*/  USEL UR10, URZ, 0x1, UP2 ;  /* 0x000000013f0a7887 */ /* 0x000fe40009000000 */
[----:B------:R-:W-:Y:S02]  /*80e0*/  USEL UR37, UR37, URZ, UP2 ;  /* 0x0000003f25257287 */ /* 0x000fe40009000000 */
[----:B------:R-:W-:Y:S01]  /*80f0*/  ULOP3.LUT UR38, UR38, UR10, URZ, 0x3c, !UPT ;  /* 0x0000000a26267292 */ /* 0x000fe2000f8e3c3f */
[----:B0-----:R-:W-:Y:S11]  /*8100*/  @!P0 BRA `(.L_x_11248) ;  /* 0x0000000000048947 */ /* 0x001ff60003800000 */
[----:B------:R-:W-:Y:S01]  /*8110*/  BPT.TRAP 0x1 ;  /* 0x000000040000795c */ /* 0x000fe20000300000 */
.L_x_11248:
        /* <DEDUP_REMOVED lines=9> */
.L_x_11249:
[----:B-1----:R-:W-:Y:S05]  /*81b0*/  @P3 BRA `(.L_x_11250) ;  /* 0x0000000000083947 */ /* 0x002fea0003800000 */
[----:B------:R-:W1:Y:S02]  /*81c0*/  SYNCS.PHASECHK.TRANS64.TRYWAIT P3, [UR22+0x22830], R5 ;  /* 0x02283005ff0075a7 */ /* 0x000e640008060156 */
[----:B-1----:R-:W-:Y:S05]  /*81d0*/  @!P3 BRA `(.L_x_11251) ;  /* 0x000001100008b947 */ /* 0x002fea0003800000 */
.L_x_11250:
[----:B------:R-:W-:Y:S01]  /*81e0*/  UIMAD UR18, UR37, 0x300, UR20 ;  /* 0x00000300251278a4 */ /* 0x000fe2000f8e0214 */
[----:B------:R-:W-:Y:S01]  /*81f0*/  WARPGROUP.ARRIVE ;  /* 0x00000000000079c5 */ /* 0x000fe20000000000 */
[----:B------:R-:W-:Y:S01]  /*8200*/  UMOV UR19, 0x40000040 ;  /* 0x4000004000137882 */ /* 0x000fe20000000000 */
[----:B------:R-:W-:Y:S01]  /*8210*/  UMOV UR24, UR4 ;  /* 0x0000000400187c82 */ /* 0x000fe20008000000 */
[----:B------:R-:W-:-:S03]  /*8220*/  UIADD3 UR26, UR18, 0x2, URZ ;  /* 0x00000002121a7890 */ /* 0x000fc6000fffe03f */
[----:B------:R-:W3:Y:S01]  /*8230*/  S2R R13, SR_TID.X ;  /* 0x00000000000d7919 */ /* 0x000ee20000002100 */
[----:B------:R-:W-:Y:S01]  /*8240*/  UMOV UR25, UR5 ;  /* 0x0000000500197c82 */ /* 0x000fe20008000000 */
[----:B------:R-:W-:Y:S01]  /*8250*/  UMOV UR27, 0x40000040 ;  /* 0x40000040001b7882 */ /* 0x000fe20000000000 */
[----:B------:R-:W-:Y:S02]  /*8260*/  UIADD3 UR10, UR18, 0x4, URZ ;  /* 0x00000004120a7890 */ /* 0x000fe4000fffe03f */
[----:B------:R-:W-:Y:S01]  /*8270*/  HGMMA.64x96x16.F32 R152, gdesc[UR16], RZ, !UPT, gsb0 ;  /* 0x01600000109879f0 */ /* 0x000fe2000c0008ff */
[----:B------:R-:W-:Y:S01]  /*8280*/  UMOV UR11, 0x40000040 ;  /* 0x40000040000b7882 */ /* 0x000fe20000000000 */
[----:B------:R-:W-:Y:S01]  /*8290*/  UIADD3 UR14, UR18, 0x6, URZ ;  /* 0x00000006120e7890 */ /* 0x000fe2000fffe03f */
[----:B------:R-:W-:Y:S01]  /*82a0*/  UMOV UR15, 0x40000040 ;  /* 0x40000040000f7882 */ /* 0x000fe20000000000 */
[----:B---3--:R-:W-:Y:S01]  /*82b0*/  SHF.R.U32.HI R13, RZ, 0x7, R13 ;  /* 0x00000007ff0d7819 */ /* 0x008fe2000001160d */
        /* <DEDUP_REMOVED lines=67> */
[----:B------:R-:W-:-:S03]  /*86f0*/  FFMA.FTZ R4, R197, UR7, -R4 ;  /* 0x00000007c5047c23 */ /* 0x000fc60008010804 */
        /* <DEDUP_REMOVED lines=66> */
[----:B------:R-:W-:Y:S01]  /*8b20*/  FMNMX.FTZ R6, R154, R8, !PT ;  /* 0x000000089a067209 */ /* 0x000fe20007810000 */
[----:B------:R-:W1:Y:S01]  /*8b30*/  MUFU.EX2 R157, R157 ;  /* 0x0000009d009d7308 */ /* 0x000e620000000800 */
[C---:B---3--:R-:W-:Y:S01]  /*8b40*/  F2FP.F16.F32.PACK_AB R200, R153.reuse, R152 ;  /* 0x0000009899c8723e */ /* 0x048fe200000000ff */
[----:B------:R-:W-:Y:S01]  /*8b50*/  FADD.FTZ R3, R153, R3 ;  /* 0x0000000399037221 */ /* 0x000fe20000010000 */
[----:B------:R-:W-:-:S03]  /*8b60*/  FMNMX.FTZ R6, R155, R6, !PT ;  /* 0x000000069b067209 */ /* 0x000fc60007810000 */
[----:B----4-:R-:W-:Y:S01]  /*8b70*/  FADD.FTZ R3, R156, R3 ;  /* 0x000000039c037221 */ /* 0x010fe20000010000 */
[----:B------:R-:W-:Y:S01]  /*8b80*/  FMNMX.FTZ R6, R158, R6, !PT ;  /* 0x000000069e067209 */ /* 0x000fe20007810000 */
[----:B------:R-:W3:Y:S03]  /*8b90*/  MUFU.EX2 R152, R160 ;  /* 0x000000a000987308 */ /* 0x000ee60000000800 */
[----:B------:R-:W-:-:S04]  /*8ba0*/  FMNMX.FTZ R6, R159, R6, !PT ;  /* 0x000000069f067209 */ /* 0x000fc80007810000 */
[----:B------:R-:W-:Y:S01]  /*8bb0*/  FMNMX.FTZ R6, R162, R6, !PT ;  /* 0x00000006a2067209 */ /* 0x000fe20007810000 */
[----:B------:R-:W4:Y:S01]  /*8bc0*/  MUFU.EX2 R161, R161 ;  /* 0x000000a100a17308 */ /* 0x000f220000000800 */
[C---:B-1----:R-:W-:Y:S01]  /*8bd0*/  FADD.FTZ R3, R157.reuse, R3 ;  /* 0x000000039d037221 */ /* 0x042fe20000010000 */
[----:B------:R-:W-:Y:S02]  /*8be0*/  F2FP.F16.F32.PACK_AB R202, R157, R156 ;  /* 0x0000009c9dca723e */ /* 0x000fe400000000ff */
[----:B------:R-:W-:-:S04]  /*8bf0*/  FMNMX.FTZ R6, R163, R6, !PT ;  /* 0x00000006a3067209 */ /* 0x000fc80007810000 */
[----:B------:R-:W-:Y:S01]  /*8c00*/  FMNMX.FTZ R6, R166, R6, !PT ;  /* 0x00000006a6067209 */ /* 0x000fe20007810000 */
[----:B------:R-:W1:Y:S01]  /*8c10*/  MUFU.EX2 R164, R164 ;  /* 0x000000a400a47308 */ /* 0x000e620000000800 */
[----:B---3--:R-:W-:Y:S02]  /*8c20*/  FADD.FTZ R3, R152, R3 ;  /* 0x0000000398037221 */ /* 0x008fe40000010000 */
[----:B------:R-:W-:-:S04]  /*8c30*/  FMNMX.FTZ R6, R167, R6, !PT ;  /* 0x00000006a7067209 */ /* 0x000fc80007810000 */
[----:B------:R-:W-:Y:S01]  /*8c40*/  FMNMX.FTZ R6, R170, R6, !PT ;  /* 0x00000006aa067209 */ /* 0x000fe20007810000 */
[----:B------:R-:W3:Y:S01]  /*8c50*/  MUFU.EX2 R165, R165 ;  /* 0x000000a500a57308 */ /* 0x000ee20000000800 */
[C---:B----4-:R-:W-:Y:S01]  /*8c60*/  FADD.FTZ R3, R161.reuse, R3 ;  /* 0x00000003a1037221 */ /* 0x050fe20000010000 */
[----:B------:R-:W-:Y:S02]  /*8c70*/  F2FP.F16.F32.PACK_AB R152, R161, R152 ;  /* 0x00000098a198723e */ /* 0x000fe400000000ff */
[----:B------:R-:W-:-:S04]  /*8c80*/  FMNMX.FTZ R6, R171, R6, !PT ;  /* 0x00000006ab067209 */ /* 0x000fc80007810000 */
[----:B------:R-:W-:Y:S01]  /*8c90*/  FMNMX.FTZ R6, R174, R6, !PT ;  /* 0x00000006ae067209 */ /* 0x000fe20007810000 */
[----:B------:R-:W4:Y:S01]  /*8ca0*/  MUFU.EX2 R156, R168 ;  /* 0x000000a8009c7308 */ /* 0x000f220000000800 */
[----:B-1----:R-:W-:Y:S02]  /*8cb0*/  FADD.FTZ R3, R164, R3 ;  /* 0x00000003a4037221 */ /* 0x002fe40000010000 */
[----:B------:R-:W-:-:S04]  /*8cc0*/  FMNMX.FTZ R6, R175, R6, !PT ;  /* 0x00000006af067209 */ /* 0x000fc80007810000 */
[----:B------:R-:W-:Y:S01]  /*8cd0*/  FMNMX.FTZ R6, R178, R6, !PT ;  /* 0x00000006b2067209 */ /* 0x000fe20007810000 */
[----:B------:R-:W1:Y:S01]  /*8ce0*/  MUFU.EX2 R169, R169 ;  /* 0x000000a900a97308 */ /* 0x000e620000000800 */
[----:B---3--:R-:W-:Y:S02]  /*8cf0*/  FADD.FTZ R3, R165, R3 ;  /* 0x00000003a5037221 */ /* 0x008fe40000010000 */
[----:B------:R-:W-:-:S04]  /*8d00*/  FMNMX.FTZ R6, R179, R6, !PT ;  /* 0x00000006b3067209 */ /* 0x000fc80007810000 */
[----:B------:R-:W-:Y:S01]  /*8d10*/  FMNMX.FTZ R6, R182, R6, !PT ;  /* 0x00000006b6067209 */ /* 0x000fe20007810000 */
[----:B------:R-:W3:Y:S01]  /*8d20*/  MUFU.EX2 R172, R172 ;  /* 0x000000ac00ac7308 */ /* 0x000ee20000000800 */
[----:B----4-:R-:W-:Y:S02]  /*8d30*/  FADD.FTZ R3, R156, R3 ;  /* 0x000000039c037221 */ /* 0x010fe40000010000 */
        /* <DEDUP_REMOVED lines=16> */
[----:B-1----:R-:W-:Y:S02]  /*8e40*/  FADD.FTZ R3, R160, R3 ;  /* 0x00000003a0037221 */ /* 0x002fe40000010000 */
[----:B------:R-:W-:-:S05]  /*8e50*/  FMNMX.FTZ R6, R199, R6, !PT ;  /* 0x00000006c7067209 */ /* 0x000fca0007810000 */
[----:B------:R-:W1:Y:S01]  /*8e60*/  SHFL.BFLY PT, R9, R6, 0x2, 0x1f ;  /* 0x0c401f0006097f89 */ /* 0x000e6200000e0000 */
[----:B------:R-:W5:Y:S01]  /*8e70*/  MUFU.EX2 R181, R181 ;  /* 0x000000b500b57308 */ /* 0x000f620000000800 */
[C---:B---3--:R-:W-:Y:S01]  /*8e80*/  FADD.FTZ R3, R177.reuse, R3 ;  /* 0x00000003b1037221 */ /* 0x048fe20000010000 */
[----:B------:R-:W-:-:S06]  /*8e90*/  F2FP.F16.F32.PACK_AB R160, R177, R160 ;  /* 0x000000a0b1a0723e */ /* 0x000fcc00000000ff */
[----:B------:R-:W3:Y:S01]  /*8ea0*/  MUFU.EX2 R184, R184 ;  /* 0x000000b800b87308 */ /* 0x000ee20000000800 */
[----:B----4-:R-:W-:-:S07]  /*8eb0*/  FADD.FTZ R3, R180, R3 ;  /* 0x00000003b4037221 */ /* 0x010fce0000010000 */
[----:B------:R-:W4:Y:S01]  /*8ec0*/  MUFU.EX2 R185, R185 ;  /* 0x000000b900b97308 */ /* 0x000f220000000800 */
[----:B-----5:R-:W-:Y:S01]  /*8ed0*/  FADD.FTZ R3, R181, R3 ;  /* 0x00000003b5037221 */ /* 0x020fe20000010000 */
[----:B-1----:R-:W-:-:S06]  /*8ee0*/  FMNMX.FTZ R6, R6, R9, !PT ;  /* 0x0000000906067209 */ /* 0x002fcc0007810000 */
[----:B------:R-:W1:Y:S01]  /*8ef0*/  MUFU.EX2 R188, R188 ;  /* 0x000000bc00bc7308 */ /* 0x000e620000000800 */
[----:B---3--:R-:W-:Y:S01]  /*8f00*/  FADD.FTZ R3, R184, R3 ;  /* 0x00000003b8037221 */ /* 0x008fe20000010000 */
[----:B------:R-:W3:Y:S06]  /*8f10*/  SHFL.BFLY PT, R9, R6, 0x1, 0x1f ;  /* 0x0c201f0006097f89 */ /* 0x000eec00000e0000 */
[----:B------:R-:W5:Y:S01]  /*8f20*/  MUFU.EX2 R189, R189 ;  /* 0x000000bd00bd7308 */ /* 0x000f620000000800 */
[----:B----4-:R-:W-:-:S07]  /*8f30*/  FADD.FTZ R3, R185, R3 ;  /* 0x00000003b9037221 */ /* 0x010fce0000010000 */
[----:B------:R-:W4:Y:S01]  /*8f40*/  MUFU.EX2 R168, R192 ;  /* 0x000000c000a87308 */ /* 0x000f220000000800 */
[----:B-1----:R-:W-:-:S07]  /*8f50*/  FADD.FTZ R3, R188, R3 ;  /* 0x00000003bc037221 */ /* 0x002fce0000010000 */
[----:B------:R-:W-:Y:S01]  /*8f60*/  MUFU.EX2 R193, R193 ;  /* 0x000000c100c17308 */ /* 0x000fe20000000800 */
[----:B-----5:R-:W-:Y:S01]  /*8f70*/  FADD.FTZ R3, R189, R3 ;  /* 0x00000003bd037221 */ /* 0x020fe20000010000 */
[----:B---3--:R-:W-:-:S06]  /*8f80*/  FMNMX.FTZ R6, R6, R9, !PT ;  /* 0x0000000906067209 */ /* 0x008fcc0007810000 */
[----:B------:R-:W-:Y:S01]  /*8f90*/  MUFU.EX2 R196, R196 ;  /* 0x000000c400c47308 */ /* 0x000fe20000000800 */
[C---:B------:R-:W-:Y:S01]  /*8fa0*/  FADD.FTZ R8, -R6.reuse, R8 ;  /* 0x0000000806087221 */ /* 0x040fe20000010100 */
[----:B------:R-:W-:Y:S01]  /*8fb0*/  FMUL.FTZ R9, R6, UR7 ;  /* 0x0000000706097c20 */ /* 0x000fe20008410000 */
[----:B----4-:R-:W-:Y:S02]  /*8fc0*/  FADD.FTZ R3, R168, R3 ;  /* 0x00000003a8037221 */ /* 0x010fe40000010000 */
        /* <DEDUP_REMOVED lines=10> */
[--C-:B--2---:R-:W-:Y:S01]  /*9070*/  FFMA.FTZ R10, R170, UR7, -R9.reuse ;  /* 0x00000007aa0a7c23 */ /* 0x104fe20008010809 */
[--C-:B------:R-:W-:Y:S01]  /*9080*/  FFMA.FTZ R171, R171, UR7, -R9.reuse ;  /* 0x00000007abab7c23 */ /* 0x100fe20008010809 */
[--C-:B------:R-:W-:Y:S01]  /*9090*/  FFMA.FTZ R174, R174, UR7, -R9.reuse ;  /* 0x00000007aeae7c23 */ /* 0x100fe20008010809 */
[----:B------:R-:W2:Y:S01]  /*90a0*/  MUFU.EX2 R8, R8 ;  /* 0x0000000800087308 */ /* 0x000ea20000000800 */
        /* <DEDUP_REMOVED lines=8> */
[----:B-1----:R-:W-:Y:S01]  /*9130*/  F2FP.F16.F32.PACK_AB R154, R165, R164 ;  /* 0x000000a4a59a723e */ /* 0x002fe200000000ff */
[--C-:B------:R-:W-:Y:S01]  /*9140*/  FFMA.FTZ R190, R190, UR7, -R9.reuse ;  /* 0x00000007bebe7c23 */ /* 0x100fe20008010809 */
[--C-:B------:R-:W-:Y:S01]  /*9150*/  FFMA.FTZ R191, R191, UR7, -R9.reuse ;  /* 0x00000007bfbf7c23 */ /* 0x100fe20008010809 */
[--C-:B------:R-:W-:Y:S01]  /*9160*/  FFMA.FTZ R194, R194, UR7, -R9.reuse ;  /* 0x00000007c2c27c23 */ /* 0x100fe20008010809 */
[--C-:B------:R-:W-:Y:S01]  /*9170*/  FFMA.FTZ R195, R195, UR7, -R9.reuse ;  /* 0x00000007c3c37c23 */ /* 0x100fe20008010809 */
[--C-:B------:R-:W-:Y:S01]  /*9180*/  FFMA.FTZ R198, R198, UR7, -R9.reuse ;  /* 0x00000007c6c67c23 */ /* 0x100fe20008010809 */
[----:B------:R-:W-:Y:S01]  /*9190*/  FFMA.FTZ R9, R199, UR7, -R9 ;  /* 0x00000007c7097c23 */ /* 0x000fe20008010809 */
[----:B------:R1:W4:Y:S01]  /*91a0*/  MUFU.EX2 R203, R158 ;  /* 0x0000009e00cb7308 */ /* 0x0003220000000800 */
[----:B--2---:R-:W-:Y:S01]  /*91b0*/  FFMA.FTZ R2, R8, R2, R201 ;  /* 0x0000000208027223 */ /* 0x004fe200000100c9 */
[----:B------:R-:W-:Y:S01]  /*91c0*/  FADD.FTZ R3, R193, R3 ;  /* 0x00000003c1037221 */ /* 0x000fe20000010000 */
[----:B------:R-:W-:Y:S01]  /*91d0*/  F2FP.F16.F32.PACK_AB R164, R185, R184 ;  /* 0x000000b8b9a4723e */ /* 0x000fe200000000ff */
[----:B------:R-:W-:Y:S01]  /*91e0*/  FMUL.FTZ R26, R26, R8 ;  /* 0x000000081a1a7220 */ /* 0x000fe20000410000 */
[----:B------:R-:W-:Y:S01]  /*91f0*/  F2FP.F16.F32.PACK_AB R168, R193, R168 ;  /* 0x000000a8c1a8723e */ /* 0x000fe200000000ff */
[----:B------:R-:W-:Y:S01]  /*9200*/  FADD.FTZ R3, R196, R3 ;  /* 0x00000003c4037221 */ /* 0x000fe20000010000 */
[-C--:B------:R-:W-:Y:S01]  /*9210*/  FMUL.FTZ R27, R27, R8.reuse ;  /* 0x000000081b1b7220 */ /* 0x080fe20000410000 */
[----:B------:R-:W2:Y:S01]  /*9220*/  MUFU.EX2 R159, R159 ;  /* 0x0000009f009f7308 */ /* 0x000ea20000000800 */
[C---:B---3--:R-:W-:Y:S01]  /*9230*/  FADD.FTZ R2, R155.reuse, R2 ;  /* 0x000000029b027221 */ /* 0x048fe20000010000 */
[----:B------:R-:W-:Y:S01]  /*9240*/  F2FP.F16.F32.PACK_AB R201, R155, R201 ;  /* 0x000000c99bc9723e */ /* 0x000fe200000000ff */
[----:B------:R-:W-:Y:S01]  /*9250*/  FMUL.FTZ R30, R30, R8 ;  /* 0x000000081e1e7220 */ /* 0x000fe20000410000 */
[----:B-1----:R-:W-:Y:S01]  /*9260*/  F2FP.F16.F32.PACK_AB R158, R173, R172 ;  /* 0x000000acad9e723e */ /* 0x002fe200000000ff */
        /* <DEDUP_REMOVED lines=12> */
[C---:B--2---:R-:W-:Y:S01]  /*9330*/  FADD.FTZ R2, R159.reuse, R2 ;  /* 0x000000029f027221 */ /* 0x044fe20000010000 */
[----:B------:R-:W-:Y:S01]  /*9340*/  F2FP.F16.F32.PACK_AB R203, R159, R203 ;  /* 0x000000cb9fcb723e */ /* 0x000fe200000000ff */
[----:B------:R-:W-:Y:S01]  /*9350*/  FMUL.FTZ R50, R50, R8 ;  /* 0x0000000832327220 */ /* 0x000fe20000410000 */
[----:B-1----:R-:W-:Y:S01]  /*9360*/  F2FP.F16.F32.PACK_AB R162, R181, R180 ;  /* 0x000000b4b5a2723e */ /* 0x002fe200000000ff */
[-C--:B------:R-:W-:Y:S01]  /*9370*/  FMUL.FTZ R51, R51, R8.reuse ;  /* 0x0000000833337220 */ /* 0x080fe20000410000 */
[-C--:B------:R-:W-:Y:S01]  /*9380*/  FMUL.FTZ R54, R54, R8.reuse ;  /* 0x0000000836367220 */ /* 0x080fe20000410000 */
[-C--:B------:R-:W-:Y:S01]  /*9390*/  FMUL.FTZ R55, R55, R8.reuse ;  /* 0x0000000837377220 */ /* 0x080fe20000410000 */
[----:B------:R1:W2:Y:S01]  /*93a0*/  MUFU.EX2 R11, R166 ;  /* 0x000000a6000b7308 */ /* 0x0002a20000000800 */
        /* <DEDUP_REMOVED lines=10> */
[----:B------:R-:W-:Y:S01]  /*9450*/  FMUL.FTZ R70, R70, R8 ;  /* 0x0000000846467220 */ /* 0x000fe20000410000 */
[----:B-1----:R-:W-:Y:S01]  /*9460*/  F2FP.F16.F32.PACK_AB R166, R189, R188 ;  /* 0x000000bcbda6723e */ /* 0x002fe200000000ff */
[-C--:B------:R-:W-:Y:S01]  /*9470*/  FMUL.FTZ R71, R71, R8.reuse ;  /* 0x0000000847477220 */ /* 0x080fe20000410000 */
[-C--:B------:R-:W-:Y:S01]  /*9480*/  FMUL.FTZ R74, R74, R8.reuse ;  /* 0x000000084a4a7220 */ /* 0x080fe20000410000 */
[-C--:B------:R-:W-:Y:S01]  /*9490*/  FMUL.FTZ R75, R75, R8.reuse ;  /* 0x000000084b4b7220 */ /* 0x080fe20000410000 */
[----:B------:R1:W4:Y:S01]  /*94a0*/  MUFU.EX2 R157, R10 ;  /* 0x0000000a009d7308 */ /* 0x0003220000000800 */
        /* <DEDUP_REMOVED lines=9> */
[----:B-1----:R-:W-:Y:S01]  /*9540*/  IMAD.U32 R10, RZ, RZ, UR22 ;  /* 0x00000016ff0a7e24 */ /* 0x002fe2000f8e00ff */
[----:B------:R-:W-:Y:S01]  /*9550*/  F2FP.F16.F32.PACK_AB R155, R167, R11 ;  /* 0x0000000ba79b723e */ /* 0x000fe200000000ff */
[-C--:B------:R-:W-:Y:S01]  /*9560*/  FMUL.FTZ R90, R90, R8.reuse ;  /* 0x000000085a5a7220 */ /* 0x080fe20000410000 */
[----:B------:R-:W-:Y:S01]  /*9570*/  FMUL.FTZ R91, R91, R8 ;  /* 0x000000085b5b7220 */ /* 0x000fe20000410000 */
[----:B------:R-:W-:-:S02]  /*9580*/  @!P1 VIADD R12, R10, 0x22840 ;  /* 0x000228400a0c9836 */ /* 0x000fc40000000000 */
[-C--:B------:R-:W-:Y:S01]  /*9590*/  FMUL.FTZ R94, R94, R8.reuse ;  /* 0x000000085e5e7220 */ /* 0x080fe20000410000 */
[----:B------:R-:W1:Y:S01]  /*95a0*/  MUFU.EX2 R174, R174 ;  /* 0x000000ae00ae7308 */ /* 0x000e620000000800 */
[----:B----4-:R-:W-:Y:S01]  /*95b0*/  FADD.FTZ R2, R157, R2 ;  /* 0x000000029d027221 */ /* 0x010fe20000010000 */
[-C--:B------:R-:W-:Y:S01]  /*95c0*/  FMUL.FTZ R95, R95, R8.reuse ;  /* 0x000000085f5f7220 */ /* 0x080fe20000410000 */
[----:B------:R-:W-:Y:S01]  /*95d0*/  @!P1 PRMT R12, RZ, 0x654, R12 ;  /* 0x00000654ff0c9816 */ /* 0x000fe2000000000c */
        /* <DEDUP_REMOVED lines=38> */
[----:B------:R-:W-:Y:S01]  /*9840*/  FMUL.FTZ R151, R151, R8 ;  /* 0x0000000897977220 */ /* 0x000fe20000410000 */
[----:B------:R-:W-:-:S02]  /*9850*/  F2FP.F16.F32.PACK_AB R159, R175, R174 ;  /* 0x000000aeaf9f723e */ /* 0x000fc400000000ff */
[----:B------:R-:W-:-:S03]  /*9860*/  F2FP.F16.F32.PACK_AB R161, R179, R161 ;  /* 0x000000a1b3a1723e */ /* 0x000fc600000000ff */
[----:B------:R-:W1:Y:S01]  /*9870*/  MUFU.EX2 R165, R186 ;  /* 0x000000ba00a57308 */ /* 0x000e620000000800 */
[----:B---3--:R-:W-:-:S07]  /*9880*/  FADD.FTZ R2, R182, R2 ;  /* 0x00000002b6027221 */ /* 0x008fce0000010000 */
[----:B------:R-:W3:Y:S01]  /*9890*/  MUFU.EX2 R187, R187 ;  /* 0x000000bb00bb7308 */ /* 0x000ee20000000800 */
[C---:B--2---:R-:W-:Y:S01]  /*98a0*/  FADD.FTZ R2, R183.reuse, R2 ;  /* 0x00000002b7027221 */ /* 0x044fe20000010000 */
[----:B------:R-:W-:-:S06]  /*98b0*/  F2FP.F16.F32.PACK_AB R163, R183, R182 ;  /* 0x000000b6b7a3723e */ /* 0x000fcc00000000ff */
        /* <DEDUP_REMOVED lines=11> */
[----:B---3--:R-:W-:-:S07]  /*9970*/  FADD.FTZ R2, R169, R2 ;  /* 0x00000002a9027221 */ /* 0x008fce0000010000 */
[----:B------:R3:W4:Y:S01]  /*9980*/  MUFU.EX2 R170, R4 ;  /* 0x0000000400aa7308 */ /* 0x0007220000000800 */
[C---:B--2---:R-:W-:Y:S01]  /*9990*/  FADD.FTZ R2, R195.reuse, R2 ;  /* 0x00000002c3027221 */ /* 0x044fe20000010000 */
[----:B------:R-:W-:-:S06]  /*99a0*/  F2FP.F16.F32.PACK_AB R169, R195, R169 ;  /* 0x000000a9c3a9723e */ /* 0x000fcc00000000ff */
[----:B------:R-:W2:Y:S01]  /*99b0*/  MUFU.EX2 R9, R9 ;  /* 0x0000000900097308 */ /* 0x000ea20000000800 */
[----:B---3--:R-:W-:Y:S01]  /*99c0*/  IADD3 R4, -R13, 0xb, RZ ;  /* 0x0000000b0d047810 */ /* 0x008fe20007ffe1ff */
[----:B-1----:R-:W-:-:S04]  /*99d0*/  FADD.FTZ R2, R198, R2 ;  /* 0x00000002c6027221 */ /* 0x002fc80000010000 */
[----:B------:R1:W-:Y:S06]  /*99e0*/  BAR.ARV R4, 0x100 ;  /* 0x000400040000751d */ /* 0x0003ec0000002000 */
[----:B------:R1:W-:Y:S01]  /*99f0*/  @!P1 SYNCS.ARRIVE.TRANS64.RED.A1T0 RZ, [R12+URZ], RZ ;  /* 0x000000ff0cff99a7 */ /* 0x0003e2000810043f */
[C---:B----4-:R-:W-:Y:S01]  /*9a00*/  FADD.FTZ R3, R170.reuse, R3 ;  /* 0x00000003aa037221 */ /* 0x050fe20000010000 */
[----:B------:R-:W-:Y:S01]  /*9a10*/  F2FP.F16.F32.PACK_AB R170, R170, R196 ;  /* 0x000000c4aaaa723e */ /* 0x000fe200000000ff */
[C---:B--2---:R-:W-:Y:S01]  /*9a20*/  FADD.FTZ R2, R9.reuse, R2 ;  /* 0x0000000209027221 */ /* 0x044fe20000010000 */
[----:B------:R-:W-:Y:S01]  /*9a30*/  F2FP.F16.F32.PACK_AB R171, R9, R198 ;  /* 0x000000c609ab723e */ /* 0x000fe200000000ff */
[----:B-1----:R-:W-:Y:S06]  /*9a40*/  @!P0 BRA `(.L_x_11252) ;  /* 0x0000000000048947 */ /* 0x002fec0003800000 */
[----:B------:R-:W-:Y:S01]  /*9a50*/  BPT.TRAP 0x1 ;  /* 0x000000040000795c */ /* 0x000fe20000300000 */
.L_x_11252:
[----:B------:R1:W2:Y:S01]  /*9a60*/  SYNCS.PHASECHK.TRANS64.TRYWAIT P3, [UR22+0x22850], R5 ;  /* 0x02285005ff0075a7 */ /* 0x0002a20008060156 */
[----:B------:R-:W-:Y:S05]  /*9a70*/  @!P0 BRA `(.L_x_11253) ;  /* 0x0000000000048947 */ /* 0x000fea0003800000 */
[----:B------:R-:W-:Y:S01]  /*9a80*/  BPT.TRAP 0x1 ;  /* 0x000000040000795c */ /* 0x000fe20000300000 */
.L_x_11253:
[----:B--2---:R-:W-:Y:S05]  /*9a90*/  @P3 BRA `(.L_x_11254) ;  /* 0x0000000000083947 */ /* 0x004fea0003800000 */
[----:B------:R-:W2:Y:S02]  /*9aa0*/  SYNCS.PHASECHK.TRANS64.TRYWAIT P3, [UR22+0x22850], R5 ;  /* 0x02285005ff0075a7 */ /* 0x000ea40008060156 */
[----:B--2---:R-:W-:Y:S05]  /*9ab0*/  @!P3 BRA `(.L_x_11255) ;  /* 0x000000f400e8b947 */ /* 0x004fea0003800000 */
.L_x_11254:
[----:B------:R-:W3:Y:S01]  /*9ac0*/  S2R R8, SR_TID.X ;  /* 0x0000000000087919 */ /* 0x000ee20000002100 */
[----:B------:R-:W-:Y:S01]  /*9ad0*/  UIMAD UR14, UR37, 0xc00, UR6 ;  /* 0x00000c00250e78a4 */ /* 0x000fe2000f8e0206 */
[----:B--2---:R-:W-:Y:S01]  /*9ae0*/  @!P1 VIADD R10, R10, 0x22860 ;  /* 0x000228600a0a9836 */ /* 0x004fe20000000000 */
[----:B------:R-:W-:Y:S01]  /*9af0*/  UMOV UR11, 0x40000040 ;  /* 0x40000040000b7882 */ /* 0x000fe20000000000 */
[----:B------:R-:W-:Y:S01]  /*9b00*/  UMOV UR15, 0x40000040 ;  /* 0x40000040000f7882 */ /* 0x000fe20000000000 */
[----:B------:R-:W-:Y:S02]  /*9b10*/  IMAD.MOV.U32 R9, RZ, RZ, R0 ;  /* 0x000000ffff097224 */ /* 0x000fe400078e0000 */
[----:B------:R-:W-:Y:S01]  /*9b20*/  @!P1 PRMT R10, RZ, 0x654, R10 ;  /* 0x00000654ff0a9816 */ /* 0x000fe2000000000a */
[----:B------:R-:W-:Y:S01]  /*9b30*/  UMOV UR10, UR14 ;  /* 0x0000000e000a7c82 */ /* 0x000fe20008000000 */
[----:B---3--:R-:W-:-:S05]  /*9b40*/  SHF.R.U32.HI R8, RZ, 0x7, R8 ;  /* 0x00000007ff087819 */ /* 0x008fca0000011608 */
[----:B01----:R-:W-:Y:S02]  /*9b50*/  VIADD R5, R8, 0x8 ;  /* 0x0000000808057836 */ /* 0x003fe40000000000 */
        /* <DEDUP_REMOVED lines=36> */
[----:B0-----:R-:W-:-:S07]  /*9da0*/  IMAD.MOV.U32 R5, RZ, RZ, R7 ;  /* 0x000000ffff057224 */ /* 0x001fce00078e0007 */
.L_x_11247:
[----:B------:R-:W-:-:S13]  /*9db0*/  ISETP.GE.AND P2, PT, R5, UR43, PT ;  /* 0x0000002b05007c0c */ /* 0x000fda000bf46270 */
[----:B------:R-:W-:Y:S05]  /*9dc0*/  @!P2 BRA `(.L_x_11257) ;  /* 0x00000030000ca947 */ /* 0x000fea0003800000 */
[----:B--2---:R-:W-:Y:S01]  /*9dd0*/  IMAD.MOV.U32 R10, RZ, RZ, R6 ;  /* 0x000000ffff0a7224 */ /* 0x004fe200078e0006 */
[----:B------:R-:W-:Y:S01]  /*9de0*/  ULDC UR22, c[0x0][0x9e4] ;  /* 0x0002790000167ab9 */ /* 0x000fe20000000800 */
[----:B------:R-:W-:Y:S01]  /*9df0*/  IMAD.MOV.U32 R11, RZ, RZ, R0 ;  /* 0x000000ffff0b7224 */ /* 0x000fe200078e0000 */
[----:B------:R-:W-:Y:S01]  /*9e00*/  ULDC UR23, c[0x0][0x9dc] ;  /* 0x0002770000177ab9 */ /* 0x000fe20000000800 */
[----:B------:R-:W-:Y:S01]  /*9e10*/  ULDC UR7, c[0x0][0x988] ;  /* 0x0002620000077ab9 */ /* 0x000fe20000000800 */
[----:B------:R-:W-:-:S05]  /*9e20*/  ULDC UR28, c[0x0][0x9e0] ;  /* 0x00027800001c7ab9 */ /* 0x000fca0000000800 */
.L_x_11274:
[----:B------:R-:W-:-:S04]  /*9e30*/  UIADD3 UR37, UR37, 0x1, URZ ;  /* 0x0000000125257890 */ /* 0x000fc8000fffe03f */
[----:B------:R-:W-:-:S04]  /*9e40*/  UISETP.NE.AND UP2, UPT, UR37, 0x2, UPT ;  /* 0x000000022500788c */ /* 0x000fc8000bf45270 */
[----:B------:R-:W-:Y:S02]  /*9e50*/  USEL UR10, URZ, 0x1, UP2 ;  /* 0x000000013f0a7887 */ /* 0x000fe40009000000 */
[----:B------:R-:W-:Y:S02]  /*9e60*/  USEL UR37, UR37, URZ, UP2 ;  /* 0x0000003f25257287 */ /* 0x000fe40009000000 */
[----:B------:R-:W-:Y:S01]  /*9e70*/  ULOP3.LUT UR38, UR38, UR10, URZ, 0x3c, !UPT ;  /* 0x0000000a26267292 */ /* 0x000fe2000f8e3c3f */
[----:B01-3--:R-:W-:Y:S11]  /*9e80*/  @!P0 BRA `(.L_x_11258) ;  /* 0x0000000000048947 */ /* 0x00bff60003800000 */
[----:B------:R-:W-:Y:S01]  /*9e90*/  BPT.TRAP 0x1 ;  /* 0x000000040000795c */ /* 0x000fe20000300000 */
.L_x_11258:
        /* <DEDUP_REMOVED lines=9> */
.L_x_11259:
[----:B-1----:R-:W-:Y:S05]  /*9f30*/  @P2 BRA `(.L_x_11260) ;  /* 0x0000000000082947 */ /* 0x002fea0003800000 */
[----:B------:R-:W1:Y:S02]  /*9f40*/  SYNCS.PHASECHK.TRANS64.TRYWAIT P2, [UR21+0x22830], R8 ;  /* 0x02283008ff0075a7 */ /* 0x000e640008040155 */
[----:B-1----:R-:W-:Y:S05]  /*9f50*/  @!P2 BRA `(.L_x_11261) ;  /* 0x000000f000d4a947 */ /* 0x002fea0003800000 */
.L_x_11260:
[----:B------:R-:W-:Y:S01]  /*9f60*/  UIMAD UR18, UR37, 0x300, UR20 ;  /* 0x00000300251278a4 */ /* 0x000fe2000f8e0214 */
[----:B------:R-:W-:Y:S01]  /*9f70*/  WARPGROUP.ARRIVE ;  /* 0x00000000000079c5 */ /* 0x000fe20000000000 */
[----:B------:R-:W-:Y:S01]  /*9f80*/  UMOV UR19, 0x40000040 ;  /* 0x4000004000137882 */ /* 0x000fe20000000000 */
[----:B------:R-:W-:Y:S01]  /*9f90*/  UMOV UR24, UR4 ;  /* 0x0000000400187c82 */ /* 0x000fe20008000000 */
[----:B------:R-:W-:Y:S01]  /*9fa0*/  UIADD3 UR26, UR18, 0x2, URZ ;  /* 0x00000002121a7890 */ /* 0x000fe2000fffe03f */
[----:B------:R-:W-:Y:S01]  /*9fb0*/  PLOP3.LUT P2, PT, PT, PT, UP0, 0x80, 0x0 ;  /* 0x000000000000781c */ /* 0x000fe20003f4f008 */
        /* <DEDUP_REMOVED lines=8> */
[----:B------:R-:W-:Y:S01]  /*a040*/  PLOP3.LUT P3, PT, PT, PT, UP0, 0x80, 0x0 ;  /* 0x000000000000781c */ /* 0x000fe20003f6f008 */
[----:B------:R-:W-:-:S02]  /*a050*/  VIADD R21, R22, UR42 ;  /* 0x0000002a16157c36 */ /* 0x000fc40008000000 */
[----:B------:R-:W-:Y:S02]  /*a060*/  IMAD R20, R5, -0x60, RZ ;  /* 0xffffffa005147824 */ /* 0x000fe400078e02ff */
[----:B------:R-:W-:-:S03]  /*a070*/  IMAD.U32 R9, RZ, RZ, UR21 ;  /* 0x00000015ff097e24 */ /* 0x000fc6000f8e00ff */
[----:B------:R-:W-:-:S04]  /*a080*/  IADD3 R14, -R19, 0x1, R20 ;  /* 0x00000001130e7810 */ /* 0x000fc80007ffe114 */
[----:B------:R-:W-:-:S05]  /*a090*/  IADD3 R14, -R16, R14, R17 ;  /* 0x0000000e100e7210 */ /* 0x000fca0007ffe111 */
[----:B------:R-:W-:Y:S01]  /*a0a0*/  VIADD R15, R14, UR28 ;  /* 0x0000001c0e0f7c36 */ /* 0x000fe20008000000 */
        /* <DEDUP_REMOVED lines=8> */
[----:B------:R-:W-:Y:S02]  /*a130*/  @UP0 ULDC UR10, c[0x0][0x44c] ;  /* 0x00011300000a0ab9 */ /* 0x000fe40000000800 */
[----:B------:R-:W-:Y:S01]  /*a140*/  @P2 IMAD.HI.U32 R0, R21, UR10, RZ ;  /* 0x0000000a15002c27 */ /* 0x000fe2000f8e00ff */
[----:B------:R-:W-:Y:S01]  /*a150*/  @UP0 ULDC UR10, c[0x0][0x450] ;  /* 0x00011400000a0ab9 */ /* 0x000fe20000000800 */
[----:B------:R-:W-:-:S03]  /*a160*/  PLOP3.LUT P2, PT, PT, PT, UP1, 0x40, 0x0 ;  /* 0x000000000000781c */ /* 0x000fc60003f4e818 */
[----:B------:R-:W-:Y:S01]  /*a170*/  @P3 SHF.R.U32.HI R21, RZ, UR10, R0 ;  /* 0x0000000aff153c19 */ /* 0x000fe20008011600 */
[----:B------:R-:W-:Y:S01]  /*a180*/  @!P1 VIADD R0, R9, 0x22840 ;  /* 0x0002284009009836 */ /* 0x000fe20000000000 */
[----:B------:R-:W-:-:S03]  /*a190*/  ULOP3.LUT UR10, URZ, UR23, URZ, 0x33, !UPT ;  /* 0x000000173f0a7292 */ /* 0x000fc6000f8e333f */
[----:B------:R-:W2:Y:S01]  /*a1a0*/  SHFL.IDX PT, R200, R21, RZ, 0x1c1f ;  /* 0x001c1fff15c87589 */ /* 0x000ea200000e0000 */
[----:B------:R-:W-:Y:S02]  /*a1b0*/  @!P1 PRMT R0, RZ, 0x654, R0 ;  /* 0x00000654ff009816 */ /* 0x000fe40000000000 */
[----:B------:R-:W-:Y:S02]  /*a1c0*/  VIADD R14, R14, UR10 ;  /* 0x0000000a0e0e7c36 */ /* 0x000fe40008000000 */
[C---:B--2---:R-:W-:Y:S02]  /*a1d0*/  IMAD.IADD R13, R200.reuse, 0x1, R15 ;  /* 0x00000001c80d7824 */ /* 0x044fe400078e020f */
[----:B------:R-:W-:Y:S01]  /*a1e0*/  IMAD.IADD R12, R200, 0x1, R14 ;  /* 0x00000001c80c7824 */ /* 0x000fe200078e020e */
[----:B------:R-:W-:Y:S02]  /*a1f0*/  WARPGROUP.DEPBAR.LE gsb0, 0x0 ;  /* 0x00008000000079c5 */ /* 0x000fe40000010000 */
[----:B------:R-:W-:-:S06]  /*a200*/  WARPGROUP.ARRIVE ;  /* 0x00000000000079c5 */ /* 0x000fcc0000000000 */
[----:B------:R-:W-:Y:S03]  /*a210*/  HGMMA.64x96x16.F32 R152, gdesc[UR12], R152, gsb0 ;  /* 0x016000000c9879f0 */ /* 0x000fe60008000898 */
[----:B------:R-:W-:Y:S02]  /*a220*/  WARPGROUP.DEPBAR.LE gsb0, 0x0 ;  /* 0x00008000000079c5 */ /* 0x000fe40000010000 */
[----:B------:R2:W-:Y:S06]  /*a230*/  BAR.ARV R4, 0x100 ;  /* 0x000400040000751d */ /* 0x0005ec0000002000 */
[----:B------:R3:W-:Y:S02]  /*a240*/  @!P1 SYNCS.ARRIVE.TRANS64.RED.A1T0 RZ, [R0+URZ], RZ ;  /* 0x000000ff00ff99a7 */ /* 0x0007e4000810043f */
[----:B---3--:R-:W-:Y:S01]  /*a250*/  IMAD.IADD R0, R20, 0x1, -R19 ;  /* 0x0000000114007824 */ /* 0x008fe200078e0a13 */
[----:B--2---:R-:W-:Y:S06]  /*a260*/  @P2 BRA `(.L_x_11262) ;  /* 0x0000000000542947 */ /* 0x004fec0003800000 */
        /* <DEDUP_REMOVED lines=12> */
.L_x_11264:
[----:B------:R-:W-:-:S05]  /*a330*/  IMAD.U32 R201, RZ, RZ, UR22 ;  /* 0x00000016ffc97e24 */ /* 0x000fca000f8e00ff */
[----:B------:R-:W-:-:S13]  /*a340*/  ISETP.NE.AND P2, PT, R201, 0x1, PT ;  /* 0x00000001c900780c */ /* 0x000fda0003f45270 */
[----:B-1----:R-:W1:Y:S02]  /*a350*/  @P2 LDC.64 R6, c[0x0][0x9e8] ;  /* 0x00027a00ff062b82 */ /* 0x002e640000000a00 */
[----:B-1----:R-:W-:-:S05]  /*a360*/  @P2 IMAD.HI.U32 R6, R200, R6, RZ ;  /* 0x00000006c8062227 */ /* 0x002fca00078e00ff */
[----:B------:R-:W-:-:S07]  /*a370*/  @P2 SHF.R.U32.HI R200, RZ, R7, R6 ;  /* 0x00000007ffc82219 */ /* 0x000fce0000011606 */
.L_x_11265:
[----:B------:R-:W-:Y:S05]  /*a380*/  BSYNC B0 ;  /* 0x0000000000007941 */ /* 0x000fea0003800000 */
.L_x_11263:
[----:B------:R-:W-:-:S05]  /*a390*/  IMAD R200, R200, R201, R0 ;  /* 0x000000c9c8c87224 */ /* 0x000fca00078e0200 */
[----:B------:R-:W-:Y:S02]  /*a3a0*/  VIMNMX R12, R12, R200, !PT ;  /* 0x000000c80c0c7248 */ /* 0x000fe40007fe0100 */
[----:B------:R-:W-:-:S07]  /*a3b0*/  VIADDMNMX R13, R200, R201, R13, PT ;  /* 0x000000c9c80d7246 */ /* 0x000fce000380010d */
.L_x_11262:
[C---:B------:R-:W-:Y:S02]  /*a3c0*/  ISETP.GE.AND P2, PT, R20.reuse, 0x2, PT ;  /* 0x000000021400780c */ /* 0x040fe40003f46270 */
[----:B------:R-:W-:Y:S02]  /*a3d0*/  ISETP.GE.AND P6, PT, R20, 0xa, PT ;  /* 0x0000000a1400780c */ /* 0x000fe40003fc6270 */
[----:B------:R-:W-:Y:S02]  /*a3e0*/  ISETP.GT.AND P4, PT, R12, 0x1, !P2 ;  /* 0x000000010c00780c */ /* 0x000fe40005784270 */
[----:B------:R-:W-:Y:S02]  /*a3f0*/  ISETP.GE.AND P3, PT, R20, 0x9, PT ;  /* 0x000000091400780c */ /* 0x000fe40003f66270 */
[----:B------:R-:W-:Y:S02]  /*a400*/  ISETP.LT.OR P4, PT, R13, 0x2, P4 ;  /* 0x000000020d00780c */ /* 0x000fe40002781670 */
[----:B------:R-:W-:-:S02]  /*a410*/  LOP3.LUT R18, R18, 0xfffffffb, RZ, 0xc0, !PT ;  /* 0xfffffffb12127812 */ /* 0x000fc400078ec0ff */
        /* <DEDUP_REMOVED lines=147> */
.L_x_11268:
[----:B------:R-:W-:-:S05]  /*ad50*/  IMAD.U32 R13, RZ, RZ, UR22 ;  /* 0x00000016ff0d7e24 */ /* 0x000fca000f8e00ff */
[----:B------:R-:W-:-:S13]  /*ad60*/  ISETP.NE.AND P6, PT, R13, 0x1, PT ;  /* 0x000000010d00780c */ /* 0x000fda0003fc5270 */
[----:B-1----:R-:W1:Y:S02]  /*ad70*/  @P6 LDC.64 R6, c[0x0][0x9e8] ;  /* 0x00027a00ff066b82 */ /* 0x002e640000000a00 */
[----:B-1----:R-:W-:-:S05]  /*ad80*/  @P6 IMAD.HI.U32 R6, R12, R6, RZ ;  /* 0x000000060c066227 */ /* 0x002fca00078e00ff */
[----:B------:R-:W-:-:S07]  /*ad90*/  @P6 SHF.R.U32.HI R12, RZ, R7, R6 ;  /* 0x00000007ff0c6219 */ /* 0x000fce0000011606 */
.L_x_11269:
[----:B------:R-:W-:Y:S05]  /*ada0*/  BSYNC B0 ;  /* 0x0000000000007941 */ /* 0x000fea0003800000 */
.L_x_11267:
[----:B------:R-:W-:-:S05]  /*adb0*/  IMAD R0, R12, R13, R0 ;  /* 0x0000000d0c007224 */ /* 0x000fca00078e0200 */
[----:B------:R-:W-:Y:S02]  /*adc0*/  VIMNMX R14, R14, R0, !PT ;  /* 0x000000000e0e7248 */ /* 0x000fe40007fe0100 */
[----:B------:R-:W-:-:S07]  /*add0*/  VIADDMNMX R15, R0, R13, R15, PT ;  /* 0x0000000d000f7246 */ /* 0x000fce000380010f */
.L_x_11266:
[C---:B------:R-:W-:Y:S02]  /*ade0*/  ISETP.GT.AND P2, PT, R14.reuse, 0x1, !P2 ;  /* 0x000000010e00780c */ /* 0x040fe40005744270 */
[----:B------:R-:W-:Y:S02]  /*adf0*/  ISETP.GT.AND P3, PT, R14, 0x8, !P3 ;  /* 0x000000080e00780c */ /* 0x000fe40005f64270 */
[C---:B------:R-:W-:Y:S02]  /*ae00*/  ISETP.LT.OR P2, PT, R15.reuse, 0x2, P2 ;  /* 0x000000020f00780c */ /* 0x040fe40001741670 */
[----:B------:R-:W-:Y:S02]  /*ae10*/  ISETP.LT.OR P3, PT, R15, 0x9, P3 ;  /* 0x000000090f00780c */ /* 0x000fe40001f61670 */
[----:B------:R-:W-:Y:S02]  /*ae20*/  FSEL R155, R155, -INF , !P2 ;  /* 0xff8000009b9b7808 */ /* 0x000fe40005000000 */
[----:B------:R-:W-:-:S02]  /*ae30*/  LOP3.LUT P2, RZ, R18, 0x4, RZ, 0xc0, !PT ;  /* 0x0000000412ff7812 */ /* 0x000fc4000784c0ff */
[----:B------:R-:W-:Y:S02]  /*ae40*/  FSEL R158, R158, -INF , !P3 ;  /* 0xff8000009e9e7808 */ /* 0x000fe40005800000 */
[----:B------:R-:W-:Y:S02]  /*ae50*/  ISETP.GT.AND P2, PT, R14, 0x9, !P2 ;  /* 0x000000090e00780c */ /* 0x000fe40005744270 */
[----:B------:R-:W-:Y:S02]  /*ae60*/  LOP3.LUT P3, RZ, R18, 0x20000, RZ, 0xc0, !PT ;  /* 0x0002000012ff7812 */ /* 0x000fe4000786c0ff */
[----:B------:R-:W-:Y:S02]  /*ae70*/  ISETP.LT.OR P2, PT, R15, 0xa, P2 ;  /* 0x0000000a0f00780c */ /* 0x000fe40001741670 */
[----:B------:R-:W-:Y:S02]  /*ae80*/  FMNMX.FTZ R0, R152, R11, !PT ;  /* 0x0000000b98007209 */ /* 0x000fe40007810000 */
[----:B------:R-:W-:-:S02]  /*ae90*/  FSEL R159, R159, -INF , !P2 ;  /* 0xff8000009f9f7808 */ /* 0x000fc40005000000 */
[----:B------:R-:W-:Y:S02]  /*aea0*/  LOP3.LUT P2, RZ, R18, 0x8, RZ, 0xc0, !PT ;  /* 0x0000000812ff7812 */ /* 0x000fe4000784c0ff */
[----:B------:R-:W-:Y:S02]  /*aeb0*/  FMNMX.FTZ R0, R153, R0, !PT ;  /* 0x0000000099007209 */ /* 0x000fe40007810000 */
[----:B------:R-:W-:Y:S02]  /*aec0*/  ISETP.GT.AND P2, PT, R14, 0x10, !P2 ;  /* 0x000000100e00780c */ /* 0x000fe40005744270 */
[----:B------:R-:W-:Y:S02]  /*aed0*/  LOP3.LUT P6, RZ, R18, 0x10000, RZ, 0xc0, !PT ;  /* 0x0001000012ff7812 */ /* 0x000fe400078cc0ff */
        /* <DEDUP_REMOVED lines=53> */
[----:B------:R-:W-:Y:S01]  /*b230*/  LOP3.LUT P3, RZ, R18, 0x40, RZ, 0xc0, !PT ;  /* 0x0000004012ff7812 */ /* 0x000fe2000786c0ff */
[----:B------:R-:W2:Y:S01]  /*b240*/  SHFL.BFLY PT, R6, R0, 0x2, 0x1f ;  /* 0x0c401f0000067f89 */ /* 0x000ea200000e0000 */
[----:B------:R-:W-:Y:S02]  /*b250*/  FSEL R178, R178, -INF , !P2 ;  /* 0xff800000b2b27808 */ /* 0x000fe40005000000 */
[----:B------:R-:W-:-:S02]  /*b260*/  LOP3.LUT P2, RZ, R18, 0x200, RZ, 0xc0, !PT ;  /* 0x0000020012ff7812 */ /* 0x000fc4000784c0ff */
[----:B------:R-:W-:Y:S02]  /*b270*/  LOP3.LUT P6, RZ, R18, 0x20, RZ, 0xc0, !PT ;  /* 0x0000002012ff7812 */ /* 0x000fe400078cc0ff */
[C---:B------:R-:W-:Y:S02]  /*b280*/  ISETP.GT.AND P2, PT, R14.reuse, 0x31, !P2 ;  /* 0x000000310e00780c */ /* 0x040fe40005744270 */
[C---:B------:R-:W-:Y:S02]  /*b290*/  ISETP.GT.AND P4, PT, R14.reuse, 0x51, !P4 ;  /* 0x000000510e00780c */ /* 0x040fe40006784270 */
[----:B------:R-:W-:Y:S02]  /*b2a0*/  ISETP.LT.OR P2, PT, R15, 0x32, P2 ;  /* 0x000000320f00780c */ /* 0x000fe40001741670 */
[----:B------:R-:W-:Y:S02]  /*b2b0*/  ISETP.GT.AND P5, PT, R14, 0x58, !P5 ;  /* 0x000000580e00780c */ /* 0x000fe40006fa4270 */
[----:B------:R-:W-:-:S02]  /*b2c0*/  FSEL R179, R179, -INF , !P2 ;  /* 0xff800000b3b37808 */ /* 0x000fc40005000000 */
[----:B------:R-:W-:Y:S02]  /*b2d0*/  LOP3.LUT P2, RZ, R18, 0x100, RZ, 0xc0, !PT ;  /* 0x0000010012ff7812 */ /* 0x000fe4000784c0ff */
[C---:B------:R-:W-:Y:S02]  /*b2e0*/  ISETP.LT.OR P4, PT, R15.reuse, 0x52, P4 ;  /* 0x000000520f00780c */ /* 0x040fe40002781670 */
[----:B------:R-:W-:Y:S02]  /*b2f0*/  ISETP.GT.AND P2, PT, R14, 0x38, !P2 ;  /* 0x000000380e00780c */ /* 0x000fe40005744270 */
[C---:B------:R-:W-:Y:S02]  /*b300*/  ISETP.LT.OR P5, PT, R15.reuse, 0x59, P5 ;  /* 0x000000590f00780c */ /* 0x040fe40002fa1670 */
[----:B------:R-:W-:Y:S02]  /*b310*/  ISETP.LT.OR P2, PT, R15, 0x39, P2 ;  /* 0x000000390f00780c */ /* 0x000fe40001741670 */
[----:B--2---:R-:W-:-:S02]  /*b320*/  FMNMX.FTZ R0, R0, R6, !PT ;  /* 0x0000000600007209 */ /* 0x004fc40007810000 */
[----:B------:R-:W-:Y:S02]  /*b330*/  FSEL R182, R182, -INF , !P2 ;  /* 0xff800000b6b67808 */ /* 0x000fe40005000000 */
[----:B------:R-:W-:Y:S01]  /*b340*/  LOP3.LUT P2, RZ, R18, 0x80, RZ, 0xc0, !PT ;  /* 0x0000008012ff7812 */ /* 0x000fe2000784c0ff */
[----:B------:R-:W2:Y:S01]  /*b350*/  SHFL.BFLY PT, R6, R0, 0x1, 0x1f ;  /* 0x0c201f0000067f89 */ /* 0x000ea200000e0000 */
[----:B------:R-:W-:Y:S02]  /*b360*/  FSEL R195, R195, -INF , !P4 ;  /* 0xff800000c3c37808 */ /* 0x000fe40006000000 */
[----:B------:R-:W-:Y:S02]  /*b370*/  ISETP.GT.AND P2, PT, R14, 0x39, !P2 ;  /* 0x000000390e00780c */ /* 0x000fe40005744270 */
[----:B------:R-:W-:Y:S02]  /*b380*/  FSEL R198, R198, -INF , !P5 ;  /* 0xff800000c6c67808 */ /* 0x000fe40006800000 */
[----:B------:R-:W-:-:S04]  /*b390*/  ISETP.LT.OR P2, PT, R15, 0x3a, P2 ;  /* 0x0000003a0f00780c */ /* 0x000fc80001741670 */
[----:B------:R-:W-:Y:S02]  /*b3a0*/  FSEL R183, R183, -INF , !P2 ;  /* 0xff800000b7b77808 */ /* 0x000fe40005000000 */
[----:B------:R-:W-:Y:S02]  /*b3b0*/  ISETP.GT.AND P2, PT, R14, 0x40, !P3 ;  /* 0x000000400e00780c */ /* 0x000fe40005f44270 */
[----:B------:R-:W-:Y:S02]  /*b3c0*/  LOP3.LUT P3, RZ, R18, 0x10, RZ, 0xc0, !PT ;  /* 0x0000001012ff7812 */ /* 0x000fe4000786c0ff */
[----:B------:R-:W-:Y:S02]  /*b3d0*/  ISETP.LT.OR P2, PT, R15, 0x41, P2 ;  /* 0x000000410f00780c */ /* 0x000fe40001741670 */
[----:B------:R-:W-:Y:S02]  /*b3e0*/  ISETP.GT.AND P3, PT, R14, 0x50, !P3 ;  /* 0x000000500e00780c */ /* 0x000fe40005f64270 */
[----:B------:R-:W-:-:S02]  /*b3f0*/  FSEL R186, R186, -INF , !P2 ;  /* 0xff800000baba7808 */ /* 0x000fc40005000000 */
[----:B------:R-:W-:Y:S02]  /*b400*/  ISETP.GT.AND P2, PT, R14, 0x41, !P6 ;  /* 0x000000410e00780c */ /* 0x000fe40007744270 */
[----:B--2---:R-:W-:Y:S02]  /*b410*/  FMNMX.FTZ R0, R0, R6, !PT ;  /* 0x0000000600007209 */ /* 0x004fe40007810000 */
[----:B------:R-:W-:Y:S02]  /*b420*/  ISETP.LT.OR P2, PT, R15, 0x42, P2 ;  /* 0x000000420f00780c */ /* 0x000fe40001741670 */
[----:B------:R-:W-:Y:S01]  /*b430*/  LOP3.LUT P6, RZ, R18, 0x40000, RZ, 0xc0, !PT ;  /* 0x0004000012ff7812 */ /* 0x000fe200078cc0ff */
[C---:B------:R-:W-:Y:S01]  /*b440*/  FMUL.FTZ R6, R0.reuse, UR7 ;  /* 0x0000000700067c20 */ /* 0x040fe20008410000 */
[----:B------:R-:W-:Y:S02]  /*b450*/  FSEL R187, R187, -INF , !P2 ;  /* 0xff800000bbbb7808 */ /* 0x000fe40005000000 */
[----:B------:R-:W-:-:S02]  /*b460*/  FSETP.NEU.FTZ.AND P2, PT, R0, -INF , PT ;  /* 0xff8000000000780b */ /* 0x000fc40003f5d000 */
[----:B------:R-:W-:Y:S02]  /*b470*/  ISETP.LT.OR P3, PT, R15, 0x51, P3 ;  /* 0x000000510f00780c */ /* 0x000fe40001f61670 */
[----:B-1----:R-:W-:Y:S02]  /*b480*/  FSEL R7, R0, RZ, P2 ;  /* 0x000000ff00077208 */ /* 0x002fe40001000000 */
[----:B------:R-:W-:Y:S02]  /*b490*/  FSEL R6, R6, RZ, P2 ;  /* 0x000000ff06067208 */ /* 0x000fe40001000000 */
[----:B------:R-:W-:Y:S01]  /*b4a0*/  ISETP.GT.AND P2, PT, R14, 0x48, !P6 ;  /* 0x000000480e00780c */ /* 0x000fe20007744270 */
[----:B------:R-:W-:Y:S01]  /*b4b0*/  FADD.FTZ R7, -R7, R11 ;  /* 0x0000000b07077221 */ /* 0x000fe20000010100 */
        /* <DEDUP_REMOVED lines=33> */
[----:B------:R-:W-:Y:S01]  /*b6d0*/  LOP3.LUT P2, RZ, R18, 0x80000, RZ, 0xc0, !PT ;  /* 0x0008000012ff7812 */ /* 0x000fe2000784c0ff */
[----:B------:R-:W-:Y:S01]  /*b6e0*/  MUFU.EX2 R152, R152 ;  /* 0x0000009800987308 */ /* 0x000fe20000000800 */
[----:B------:R-:W-:-:S02]  /*b6f0*/  FMNMX.FTZ R6, R155, R6, !PT ;  /* 0x000000069b067209 */ /* 0x000fc40007810000 */
[----:B------:R-:W-:Y:S02]  /*b700*/  ISETP.GT.AND P2, PT, R14, 0x49, !P2 ;  /* 0x000000490e00780c */ /* 0x000fe40005744270 */
[----:B------:R-:W-:Y:S02]  /*b710*/  FMNMX.FTZ R6, R158, R6, !PT ;  /* 0x000000069e067209 */ /* 0x000fe40007810000 */
[----:B------:R-:W-:Y:S01]  /*b720*/  ISETP.LT.OR P2, PT, R15, 0x4a, P2 ;  /* 0x0000004a0f00780c */ /* 0x000fe20001741670 */
[----:B------:R-:W1:Y:S01]  /*b730*/  MUFU.EX2 R7, R7 ;  /* 0x0000000700077308 */ /* 0x000e620000000800 */
[----:B------:R-:W-:Y:S02]  /*b740*/  FMNMX.FTZ R6, R159, R6, !PT ;  /* 0x000000069f067209 */ /* 0x000fe40007810000 */
[----:B------:R-:W-:Y:S02]  /*b750*/  FSEL R191, R191, -INF , !P2 ;  /* 0xff800000bfbf7808 */ /* 0x000fe40005000000 */
[----:B------:R-:W-:-:S02]  /*b760*/  FMNMX.FTZ R6, R162, R6, !PT ;  /* 0x00000006a2067209 */ /* 0x000fc40007810000 */
[----:B------:R-:W-:Y:S01]  /*b770*/  FSEL R194, R194, -INF , !P3 ;  /* 0xff800000c2c27808 */ /* 0x000fe20005800000 */
[----:B------:R-:W2:Y:S01]  /*b780*/  MUFU.EX2 R153, R153 ;  /* 0x0000009900997308 */ /* 0x000ea20000000800 */
[----:B------:R-:W-:Y:S02]  /*b790*/  FMNMX.FTZ R6, R163, R6, !PT ;  /* 0x00000006a3067209 */ /* 0x000fe40007810000 */
[----:B------:R-:W-:Y:S02]  /*b7a0*/  ISETP.GT.AND P6, PT, R14, 0x59, !P6 ;  /* 0x000000590e00780c */ /* 0x000fe400077c4270 */
[----:B------:R-:W-:Y:S02]  /*b7b0*/  FMNMX.FTZ R6, R166, R6, !PT ;  /* 0x00000006a6067209 */ /* 0x000fe40007810000 */
[----:B------:R-:W-:Y:S01]  /*b7c0*/  ISETP.LT.OR P6, PT, R15, 0x5a, P6 ;  /* 0x0000005a0f00780c */ /* 0x000fe200037c1670 */
[----:B------:R-:W3:Y:S01]  /*b7d0*/  MUFU.EX2 R156, R156 ;  /* 0x0000009c009c7308 */ /* 0x000ee20000000800 */
[----:B------:R-:W-:Y:S01]  /*b7e0*/  FMNMX.FTZ R6, R167, R6, !PT ;  /* 0x00000006a7067209 */ /* 0x000fe20007810000 */
[----:B-1----:R-:W-:Y:S01]  /*b7f0*/  FFMA.FTZ R3, R7, R3, R152 ;  /* 0x0000000307037223 */ /* 0x002fe20000010098 */
[----:B------:R-:W-:Y:S01]  /*b800*/  FSEL R199, R199, -INF , !P6 ;  /* 0xff800000c7c77808 */ /* 0x000fe20007000000 */
[-C--:B------:R-:W-:Y:S01]  /*b810*/  FMUL.FTZ R24, R24, R7.reuse ;  /* 0x0000000718187220 */ /* 0x080fe20000410000 */
[----:B------:R-:W-:Y:S01]  /*b820*/  FMNMX.FTZ R6, R170, R6, !PT ;  /* 0x00000006aa067209 */ /* 0x000fe20007810000 */
[-C--:B------:R-:W-:Y:S01]  /*b830*/  FMUL.FTZ R25, R25, R7.reuse ;  /* 0x0000000719197220 */ /* 0x080fe20000410000 */
[-C--:B------:R-:W-:Y:S01]  /*b840*/  FMUL.FTZ R28, R28, R7.reuse ;  /* 0x000000071c1c7220 */ /* 0x080fe20000410000 */
[----:B------:R-:W1:Y:S01]  /*b850*/  MUFU.EX2 R157, R157 ;  /* 0x0000009d009d7308 */ /* 0x000e620000000800 */
[----:B------:R-:W-:Y:S01]  /*b860*/  FMNMX.FTZ R6, R171, R6, !PT ;  /* 0x00000006ab067209 */ /* 0x000fe20007810000 */
[C---:B--2---:R-:W-:Y:S01]  /*b870*/  FADD.FTZ R3, R153.reuse, R3 ;  /* 0x0000000399037221 */ /* 0x044fe20000010000 */
[----:B------:R-:W-:Y:S01]  /*b880*/  F2FP.F16.F32.PACK_AB R152, R153, R152 ;  /* 0x000000989998723e */ /* 0x000fe200000000ff */
[-C--:B------:R-:W-:Y:S01]  /*b890*/  FMUL.FTZ R29, R29, R7.reuse ;  /* 0x000000071d1d7220 */ /* 0x080fe20000410000 */
[----:B------:R-:W-:Y:S01]  /*b8a0*/  FMNMX.FTZ R6, R174, R6, !PT ;  /* 0x00000006ae067209 */ /* 0x000fe20007810000 */
[-C--:B------:R-:W-:Y:S01]  /*b8b0*/  FMUL.FTZ R32, R32, R7.reuse ;  /* 0x0000000720207220 */ /* 0x080fe20000410000 */
[-C--:B------:R-:W-:Y:S01]  /*b8c0*/  FMUL.FTZ R33, R33, R7.reuse ;  /* 0x0000000721217220 */ /* 0x080fe20000410000 */
[----:B------:R-:W2:Y:S01]  /*b8d0*/  MUFU.EX2 R160, R160 ;  /* 0x000000a000a07308 */ /* 0x000ea20000000800 */
[----:B------:R-:W-:Y:S01]  /*b8e0*/  FMNMX.FTZ R6, R175, R6, !PT ;  /* 0x00000006af067209 */ /* 0x000fe20007810000 */
[----:B---3--:R-:W-:Y:S01]  /*b8f0*/  FADD.FTZ R3, R156, R3 ;  /* 0x000000039c037221 */ /* 0x008fe20000010000 */
[-C--:B------:R-:W-:Y:S01]  /*b900*/  FMUL.FTZ R36, R36, R7.reuse ;  /* 0x0000000724247220 */ /* 0x080fe20000410000 */
[-C--:B------:R-:W-:Y:S01]  /*b910*/  FMUL.FTZ R37, R37, R7.reuse ;  /* 0x0000000725257220 */ /* 0x080fe20000410000 */
[----:B------:R-:W-:Y:S01]  /*b920*/  FMNMX.FTZ R6, R178, R6, !PT ;  /* 0x00000006b2067209 */ /* 0x000fe20007810000 */
[-C--:B------:R-:W-:Y:S01]  /*b930*/  FMUL.FTZ R40, R40, R7.reuse ;  /* 0x0000000728287220 */ /* 0x080fe20000410000 */
[-C--:B------:R-:W-:Y:S01]  /*b940*/  FMUL.FTZ R41, R41, R7.reuse ;  /* 0x0000000729297220 */ /* 0x080fe20000410000 */
[----:B------:R-:W3:Y:S01]  /*b950*/  MUFU.EX2 R161, R161 ;  /* 0x000000a100a17308 */ /* 0x000ee20000000800 */
[----:B------:R-:W-:Y:S01]  /*b960*/  FMNMX.FTZ R6, R179, R6, !PT ;  /* 0x00000006b3067209 */ /* 0x000fe20007810000 */
[----:B-1----:R-:W-:Y:S01]  /*b970*/  FADD.FTZ R3, R157, R3 ;  /* 0x000000039d037221 */ /* 0x002fe20000010000 */
[-C--:B------:R-:W-:Y:S01]  /*b980*/  FMUL.FTZ R44, R44, R7.reuse ;  /* 0x000000072c2c7220 */ /* 0x080fe20000410000 */
[-C--:B------:R-:W-:Y:S01]  /*b990*/  FMUL.FTZ R45, R45, R7.reuse ;  /* 0x000000072d2d7220 */ /* 0x080fe20000410000 */
[----:B------:R-:W-:Y:S01]  /*b9a0*/  FMNMX.FTZ R6, R182, R6, !PT ;  /* 0x00000006b6067209 */ /* 0x000fe20007810000 */
[-C--:B------:R-:W-:Y:S01]  /*b9b0*/  FMUL.FTZ R48, R48, R7.reuse ;  /* 0x0000000730307220 */ /* 0x080fe20000410000 */
[-C--:B------:R-:W-:Y:S01]  /*b9c0*/  FMUL.FTZ R49, R49, R7.reuse ;  /* 0x0000000731317220 */ /* 0x080fe20000410000 */
[----:B------:R-:W1:Y:S01]  /*b9d0*/  MUFU.EX2 R164, R164 ;  /* 0x000000a400a47308 */ /* 0x000e620000000800 */
[----:B------:R-:W-:Y:S01]  /*b9e0*/  FMNMX.FTZ R6, R183, R6, !PT ;  /* 0x00000006b7067209 */ /* 0x000fe20007810000 */
[----:B--2---:R-:W-:Y:S01]  /*b9f0*/  FADD.FTZ R3, R160, R3 ;  /* 0x00000003a0037221 */ /* 0x004fe20000010000 */
[-C--:B------:R-:W-:Y:S01]  /*ba00*/  FMUL.FTZ R52, R52, R7.reuse ;  /* 0x0000000734347220 */ /* 0x080fe20000410000 */
        /* <DEDUP_REMOVED lines=33> */
[-C--:B------:R-:W-:Y:S01]  /*bc20*/  FMUL.FTZ R88, R88, R7.reuse ;  /* 0x0000000758587220 */ /* 0x080fe20000410000 */
[----:B------:R-:W3:Y:S01]  /*bc30*/  SHFL.BFLY PT, R11, R6, 0x2, 0x1f ;  /* 0x0c401f00060b7f89 */ /* 0x000ee200000e0000 */
        /* <DEDUP_REMOVED lines=22> */
[----:B------:R-:W-:Y:S01]  /*bda0*/  FMUL.FTZ R121, R121, R7 ;  /* 0x0000000779797220 */ /* 0x000fe20000410000 */
[----:B---3--:R-:W-:Y:S01]  /*bdb0*/  FMNMX.FTZ R6, R6, R11, !PT ;  /* 0x0000000b06067209 */ /* 0x008fe20007810000 */
[-C--:B------:R-:W-:Y:S01]  /*bdc0*/  FMUL.FTZ R124, R124, R7.reuse ;  /* 0x000000077c7c7220 */ /* 0x080fe20000410000 */
[----:B------:R-:W3:Y:S01]  /*bdd0*/  MUFU.EX2 R180, R180 ;  /* 0x000000b400b47308 */ /* 0x000ee20000000800 */
[----:B-1----:R-:W-:Y:S01]  /*bde0*/  FADD.FTZ R3, R176, R3 ;  /* 0x00000003b0037221 */ /* 0x002fe20000010000 */
[-C--:B------:R-:W-:Y:S01]  /*bdf0*/  FMUL.FTZ R125, R125, R7.reuse ;  /* 0x000000077d7d7220 */ /* 0x080fe20000410000 */
[----:B------:R-:W1:Y:S01]  /*be00*/  SHFL.BFLY PT, R11, R6, 0x1, 0x1f ;  /* 0x0c201f00060b7f89 */ /* 0x000e6200000e0000 */
        /* <DEDUP_REMOVED lines=15> */
[----:B------:R-:W-:-:S05]  /*bf00*/  FMUL.FTZ R149, R149, R7 ;  /* 0x0000000795957220 */ /* 0x000fca0000410000 */
[----:B------:R-:W3:Y:S01]  /*bf10*/  MUFU.EX2 R185, R185 ;  /* 0x000000b900b97308 */ /* 0x000ee20000000800 */
[----:B----4-:R-:W-:Y:S01]  /*bf20*/  FADD.FTZ R3, R181, R3 ;  /* 0x00000003b5037221 */ /* 0x010fe20000010000 */
[----:B-1----:R-:W-:-:S04]  /*bf30*/  FMNMX.FTZ R6, R6, R11, !PT ;  /* 0x0000000b06067209 */ /* 0x002fc80007810000 */
[C---:B------:R-:W-:Y:S01]  /*bf40*/  FSETP.NEU.FTZ.AND P2, PT, R6.reuse, -INF , PT ;  /* 0xff8000000600780b */ /* 0x040fe20003f5d000 */
[----:B------:R-:W-:Y:S01]  /*bf50*/  FMUL.FTZ R12, R6, UR7 ;  /* 0x00000007060c7c20 */ /* 0x000fe20008410000 */
[----:B------:R-:W1:Y:S01]  /*bf60*/  MUFU.EX2 R188, R188 ;  /* 0x000000bc00bc7308 */ /* 0x000e620000000800 */
[----:B--2---:R-:W-:-:S03]  /*bf70*/  FADD.FTZ R3, R184, R3 ;  /* 0x00000003b8037221 */ /* 0x004fc60000010000 */
[----:B------:R-:W-:-:S04]  /*bf80*/  FSEL R12, R12, RZ, P2 ;  /* 0x000000ff0c0c7208 */ /* 0x000fc80001000000 */
[----:B------:R-:W2:Y:S01]  /*bf90*/  MUFU.EX2 R189, R189 ;  /* 0x000000bd00bd7308 */ /* 0x000ea20000000800 */
        /* <DEDUP_REMOVED lines=16> */
[----:B----4-:R-:W-:Y:S01]  /*c0a0*/  FSEL R163, R6, RZ, P2 ;  /* 0x000000ff06a37208 */ /* 0x010fe20001000000 */
        /* <DEDUP_REMOVED lines=14> */
[----:B------:R-:W4:Y:S01]  /*c190*/  MUFU.EX2 R10, R10 ;  /* 0x0000000a000a7308 */ /* 0x000f220000000800 */
[--C-:B------:R-:W-:Y:S01]  /*c1a0*/  FFMA.FTZ R195, R195, UR7, -R12.reuse ;  /* 0x00000007c3c37c23 */ /* 0x100fe2000801080c */
[----:B------:R-:W-:Y:S01]  /*c1b0*/  F2FP.F16.F32.PACK_AB R162, R173, R172 ;  /* 0x000000acada2723e */ /* 0x000fe200000000ff */
[--C-:B------:R-:W-:Y:S01]  /*c1c0*/  FFMA.FTZ R198, R198, UR7, -R12.reuse ;  /* 0x00000007c6c67c23 */ /* 0x100fe2000801080c */
[----:B---3--:R-:W-:Y:S01]  /*c1d0*/  FADD.FTZ R3, R185, R3 ;  /* 0x00000003b9037221 */ /* 0x008fe20000010000 */
[----:B------:R-:W-:Y:S01]  /*c1e0*/  FFMA.FTZ R12, R199, UR7, -R12 ;  /* 0x00000007c70c7c23 */ /* 0x000fe2000801080c */
[----:B------:R-:W-:-:S02]  /*c1f0*/  F2FP.F16.F32.PACK_AB R164, R177, R176 ;  /* 0x000000b0b1a4723e */ /* 0x000fc400000000ff */
[----:B------:R-:W3:Y:S01]  /*c200*/  MUFU.EX2 R20, R20 ;  /* 0x0000001400147308 */ /* 0x000ee20000000800 */
[----:B-1----:R-:W-:Y:S01]  /*c210*/  FADD.FTZ R3, R188, R3 ;  /* 0x00000003bc037221 */ /* 0x002fe20000010000 */
[----:B------:R-:W-:Y:S02]  /*c220*/  F2FP.F16.F32.PACK_AB R166, R181, R180 ;  /* 0x000000b4b5a6723e */ /* 0x000fe400000000ff */
[----:B------:R-:W-:Y:S01]  /*c230*/  F2FP.F16.F32.PACK_AB R168, R185, R184 ;  /* 0x000000b8b9a8723e */ /* 0x000fe200000000ff */
[C---:B--2---:R-:W-:Y:S01]  /*c240*/  FADD.FTZ R3, R189.reuse, R3 ;  /* 0x00000003bd037221 */ /* 0x044fe20000010000 */
[----:B------:R-:W-:Y:S02]  /*c250*/  F2FP.F16.F32.PACK_AB R170, R189, R188 ;  /* 0x000000bcbdaa723e */ /* 0x000fe400000000ff */
[----:B------:R-:W1:Y:S01]  /*c260*/  MUFU.EX2 R155, R159 ;  /* 0x0000009f009b7308 */ /* 0x000e620000000800 */
[----:B----4-:R-:W-:Y:S01]  /*c270*/  FFMA.FTZ R2, R10, R2, R21 ;  /* 0x000000020a027223 */ /* 0x010fe20000010015 */
        /* <DEDUP_REMOVED lines=130> */
.L_x_11270:
[----:B------:R1:W2:Y:S01]  /*caa0*/  SYNCS.PHASECHK.TRANS64.TRYWAIT P2, [UR21+0x22850], R8 ;  /* 0x02285008ff0075a7 */ /* 0x0002a20008040155 */
[----:B------:R-:W-:Y:S05]  /*cab0*/  @!P0 BRA `(.L_x_11271) ;  /* 0x0000000000048947 */ /* 0x000fea0003800000 */
[----:B------:R-:W-:Y:S01]  /*cac0*/  BPT.TRAP 0x1 ;  /* 0x000000040000795c */ /* 0x000fe20000300000 */
.L_x_11271:
[----:B--2---:R-:W-:Y:S05]  /*cad0*/  @P2 BRA `(.L_x_11272) ;  /* 0x0000000000082947 */ /* 0x004fea0003800000 */
[----:B------:R-:W2:Y:S02]  /*cae0*/  SYNCS.PHASECHK.TRANS64.TRYWAIT P2, [UR21+0x22850], R8 ;  /* 0x02285008ff0075a7 */ /* 0x000ea40008040155 */
[----:B--2---:R-:W-:Y:S05]  /*caf0*/  @!P2 BRA `(.L_x_11273) ;  /* 0x000000c80004a947 */ /* 0x004fea0003800000 */
.L_x_11272:
[----:B------:R-:W3:Y:S01]  /*cb00*/  S2R R7, SR_TID.X ;  /* 0x0000000000077919 */ /* 0x000ee20000002100 */
[----:B------:R-:W-:Y:S01]  /*cb10*/  UIMAD UR14, UR37, 0xc00, UR6 ;  /* 0x00000c00250e78a4 */ /* 0x000fe2000f8e0206 */
[----:B------:R-:W-:Y:S01]  /*cb20*/  ISETP.GT.AND P2, PT, R5, UR43, PT ;  /* 0x0000002b05007c0c */ /* 0x000fe2000bf44270 */
[----:B------:R-:W-:Y:S01]  /*cb30*/  UMOV UR11, 0x40000040 ;  /* 0x40000040000b7882 */ /* 0x000fe20000000000 */
[----:B--2---:R-:W-:Y:S02]  /*cb40*/  @!P1 VIADD R9, R9, 0x22860 ;  /* 0x0002286009099836 */ /* 0x004fe40000000000 */
[----:B------:R-:W-:Y:S02]  /*cb50*/  VIADD R5, R5, 0xffffffff ;  /* 0xffffffff05057836 */ /* 0x000fe40000000000 */
[----:B------:R-:W-:Y:S01]  /*cb60*/  UMOV UR10, UR14 ;  /* 0x0000000e000a7c82 */ /* 0x000fe20008000000 */
[----:B------:R-:W-:Y:S01]  /*cb70*/  @!P1 PRMT R9, RZ, 0x654, R9 ;  /* 0x00000654ff099816 */ /* 0x000fe20000000009 */
[----:B------:R-:W-:-:S02]  /*cb80*/  IMAD.MOV.U32 R10, RZ, RZ, R6 ;  /* 0x000000ffff0a7224 */ /* 0x000fc400078e0006 */
[----:B------:R-:W-:Y:S01]  /*cb90*/  IMAD.MOV.U32 R11, RZ, RZ, R0 ;  /* 0x000000ffff0b7224 */ /* 0x000fe200078e0000 */
[----:B---3--:R-:W-:-:S05]  /*cba0*/  SHF.R.U32.HI R7, RZ, 0x7, R7 ;  /* 0x00000007ff077819 */ /* 0x008fca0000011607 */
[----:B------:R-:W-:-:S05]  /*cbb0*/  VIADD R7, R7, 0x8 ;  /* 0x0000000807077836 */ /* 0x000fca0000000000 */
        /* <DEDUP_REMOVED lines=36> */
.L_x_11257:
[----:B01----:R-:W0:Y:S01]  /*ce00*/  SHFL.BFLY PT, R8, R3, 0x2, 0x1f ;  /* 0x0c401f0003087f89 */ /* 0x003e2200000e0000 */
[----:B------:R-:W-:Y:S01]  /*ce10*/  UIADD3 UR37, UR37, 0x1, URZ ;  /* 0x0000000125257890 */ /* 0x000fe2000fffe03f */
[----:B------:R1:W-:Y:S06]  /*ce20*/  BAR.ARV R4, 0x100 ;  /* 0x000400040000751d */ /* 0x0003ec0000002000 */
[----:B------:R-:W-:Y:S02]  /*ce30*/  UISETP.NE.AND UP0, UPT, UR37, 0x2, UPT ;  /* 0x000000022500788c */ /* 0x000fe4000bf05270 */
[----:B------:R-:W-:Y:S06]  /*ce40*/  BAR.ARV 0x8, 0x180 ;  /* 0x0206000000007b1d */ /* 0x000fec0000002000 */
[----:B-1----:R-:W-:Y:S01]  /*ce50*/  IMAD.MOV.U32 R4, RZ, RZ, -0x800000 ;  /* 0xff800000ff047424 */ /* 0x002fe200078e00ff */
[----:B------:R-:W-:Y:S01]  /*ce60*/  USEL UR4, URZ, 0x1, UP0 ;  /* 0x000000013f047887 */ /* 0x000fe20008000000 */
[----:B---3--:R-:W1:Y:S01]  /*ce70*/  SHFL.BFLY PT, R7, R2, 0x2, 0x1f ;  /* 0x0c401f0002077f89 */ /* 0x008e6200000e0000 */
[----:B------:R-:W-:Y:S01]  /*ce80*/  PLOP3.LUT P0, PT, PT, PT, PT, 0x8, 0x0 ;  /* 0x000000000000781c */ /* 0x000fe20003f0e170 */
[----:B------:R-:W-:Y:S01]  /*ce90*/  UIADD3 UR39, UR39, 0x1, URZ ;  /* 0x0000000127277890 */ /* 0x000fe2000fffe03f */
[----:B0-----:R-:W-:Y:S01]  /*cea0*/  FADD.FTZ R8, R8, R3 ;  /* 0x0000000308087221 */ /* 0x001fe20000010000 */
[----:B------:R-:W-:-:S02]  /*ceb0*/  USEL UR37, UR37, URZ, UP0 ;  /* 0x0000003f25257287 */ /* 0x000fc40008000000 */
[----:B------:R-:W-:Y:S02]  /*cec0*/  ULOP3.LUT UR38, UR38, UR4, URZ, 0x3c, !UPT ;  /* 0x0000000426267292 */ /* 0x000fe4000f8e3c3f */
[----:B------:R-:W0:Y:S01]  /*ced0*/  SHFL.BFLY PT, R5, R8, 0x1, 0x1f ;  /* 0x0c201f0008057f89 */ /* 0x000e2200000e0000 */
[----:B-1----:R-:W-:Y:S01]  /*cee0*/  FADD.FTZ R9, R7, R2 ;  /* 0x0000000207097221 */ /* 0x002fe20000010000 */
[----:B------:R-:W-:Y:S02]  /*cef0*/  IMAD.MOV.U32 R7, RZ, RZ, RZ ;  /* 0x000000ffff077224 */ /* 0x000fe400078e00ff */
[----:B------:R-:W-:Y:S02]  /*cf00*/  IMAD.MOV.U32 R2, RZ, RZ, RZ ;  /* 0x000000ffff027224 */ /* 0x000fe400078e00ff */
[----:B--2---:R-:W1:Y:S01]  /*cf10*/  SHFL.BFLY PT, R10, R9, 0x1, 0x1f ;  /* 0x0c201f00090a7f89 */ /* 0x004e6200000e0000 */
[----:B0-----:R-:W-:Y:S01]  /*cf20*/  FADD.FTZ R11, R8, R5 ;  /* 0x00000005080b7221 */ /* 0x001fe20000010000 */
[----:B------:R-:W-:-:S04]  /*cf30*/  IMAD.U32 R8, RZ, RZ, UR7 ;  /* 0x00000007ff087e24 */ /* 0x000fc8000f8e00ff */
[----:B------:R-:W-:-:S13]  /*cf40*/  FSETP.NE.FTZ.AND P1, PT, R11, RZ, PT ;  /* 0x000000ff0b00720b */ /* 0x000fda0003f35000 */
[----:B------:R-:W0:Y:S01]  /*cf50*/  @P1 MUFU.RCP R7, R11 ;  /* 0x0000000b00071308 */ /* 0x000e220000001000 */
[----:B------:R-:W-:Y:S01]  /*cf60*/  @P1 FMUL.FTZ R8, R8, 0.69314718246459960938 ;  /* 0x3f31721808081820 */ /* 0x000fe20000410000 */
[----:B-1----:R-:W-:-:S05]  /*cf70*/  FADD.FTZ R3, R9, R10 ;  /* 0x0000000a09037221 */ /* 0x002fca0000010000 */
[----:B------:R-:W-:Y:S01]  /*cf80*/  FSETP.NE.FTZ.AND P2, PT, R3, RZ, PT ;  /* 0x000000ff0300720b */ /* 0x000fe20003f55000 */
[----:B------:R-:W1:Y:S01]  /*cf90*/  @P1 MUFU.LG2 R5, R11 ;  /* 0x0000000b00051308 */ /* 0x000e620000000c00 */
[-C--:B0-----:R-:W-:Y:S01]  /*cfa0*/  FMUL.FTZ R24, R24, R7.reuse ;  /* 0x0000000718187220 */ /* 0x081fe20000410000 */
        /* <DEDUP_REMOVED lines=10> */
[----:B------:R2:W3:Y:S01]  /*d050*/  @P2 MUFU.RCP R2, R3 ;  /* 0x0000000300022308 */ /* 0x0004e20000001000 */
        /* <DEDUP_REMOVED lines=57> */
[----:B--2---:R-:W-:Y:S02]  /*d3f0*/  IMAD.MOV.U32 R3, RZ, RZ, -0x800000 ;  /* 0xff800000ff037424 */ /* 0x004fe400078e00ff */
[----:B------:R-:W-:Y:S01]  /*d400*/  @P2 FMUL.FTZ R7, R7, 0.69314718246459960938 ;  /* 0x3f31721807072820 */ /* 0x000fe20000410000 */
        /* <DEDUP_REMOVED lines=66> */
.L_x_11204:
        /* <DEDUP_REMOVED lines=12> */
[----:B------:R-:W-:Y:S01]  /*d8f0*/  IMAD.MOV.U32 R160, RZ, RZ, 0x2 ;  /* 0x00000002ffa07424 */ /* 0x000fe200078e00ff */
[----:B------:R-:W-:Y:S01]  /*d900*/  F2FP.F16.F32.PACK_AB R156, R25, R24 ;  /* 0x00000018199c723e */ /* 0x000fe200000000ff */
[----:B------:R-:W-:Y:S01]  /*d910*/  ULDC UR11, c[0x0][0xbe8] ;  /* 0x0002fa00000b7ab9 */ /* 0x000fe20000000800 */
[----:B------:R-:W-:Y:S02]  /*d920*/  F2FP.F16.F32.PACK_AB R157, R27, R26 ;  /* 0x0000001a1b9d723e */ /* 0x000fe400000000ff */
[----:B------:R-:W-:Y:S02]  /*d930*/  F2FP.F16.F32.PACK_AB R158, R29, R28 ;  /* 0x0000001c1d9e723e */ /* 0x000fe400000000ff */
[----:B------:R-:W-:Y:S02]  /*d940*/  F2FP.F16.F32.PACK_AB R159, R31, R30 ;  /* 0x0000001e1f9f723e */ /* 0x000fe400000000ff */
[----:B------:R-:W-:-:S02]  /*d950*/  F2FP.F16.F32.PACK_AB R14, R37, R36 ;  /* 0x00000024250e723e */ /* 0x000fc400000000ff */
[----:B------:R-:W-:Y:S02]  /*d960*/  F2FP.F16.F32.PACK_AB R15, R39, R38 ;  /* 0x00000026270f723e */ /* 0x000fe400000000ff */
[----:B------:R-:W-:Y:S02]  /*d970*/  F2FP.F16.F32.PACK_AB R152, R41, R40 ;  /* 0x000000282998723e */ /* 0x000fe400000000ff */
[----:B------:R-:W-:Y:S02]  /*d980*/  F2FP.F16.F32.PACK_AB R153, R43, R42 ;  /* 0x0000002a2b99723e */ /* 0x000fe400000000ff */
[----:B------:R-:W-:Y:S02]  /*d990*/  F2FP.F16.F32.PACK_AB R154, R45, R44 ;  /* 0x0000002c2d9a723e */ /* 0x000fe400000000ff */
[----:B------:R-:W-:Y:S01]  /*d9a0*/  F2FP.F16.F32.PACK_AB R155, R47, R46 ;  /* 0x0000002e2f9b723e */ /* 0x000fe200000000ff */
[----:B------:R-:W-:Y:S01]  /*d9b0*/  UMOV UR6, UR9 ;  /* 0x0000000900067c82 */ /* 0x000fe20008000000 */
[----:B0-----:R-:W-:Y:S01]  /*d9c0*/  UMOV UR7, UR8 ;  /* 0x0000000800077c82 */ /* 0x001fe20008000000 */
[----:B------:R-:W-:Y:S01]  /*d9d0*/  BAR.SYNC.DEFER_BLOCKING 0x1, 0x100 ;  /* 0x0044000000007b1d */ /* 0x000fe20000010000 */
[----:B--2---:R-:W-:-:S03]  /*d9e0*/  IMAD.WIDE R160, R0, R160, UR6 ;  /* 0x0000000600a07e25 */ /* 0x004fc6000f8e02a0 */
[C---:B------:R-:W-:Y:S02]  /*d9f0*/  LOP3.LUT R13, R160.reuse, 0x380, RZ, 0xc0, !PT ;  /* 0x00000380a00d7812 */ /* 0x040fe400078ec0ff */
[C---:B------:R-:W-:Y:S02]  /*da00*/  IADD3 R9, P2, R160.reuse, 0x20, RZ ;  /* 0x00000020a0097810 */ /* 0x040fe40007f5e0ff */
[----:B------:R-:W-:Y:S02]  /*da10*/  SHF.R.U64 R13, R13, 0x3, RZ ;  /* 0x000000030d0d7819 */ /* 0x000fe400000012ff */
[C---:B------:R-:W-:Y:S02]  /*da20*/  IADD3 R7, P0, R160.reuse, 0xc020, RZ ;  /* 0x0000c020a0077810 */ /* 0x040fe40007f1e0ff */
[----:B------:R-:W-:Y:S02]  /*da30*/  IADD3 R5, P1, R160, 0x40, RZ ;  /* 0x00000040a0057810 */ /* 0x000fe40007f3e0ff */
[----:B------:R-:W-:-:S02]  /*da40*/  LOP3.LUT R8, R9, 0x380, RZ, 0xc0, !PT ;  /* 0x0000038009087812 */ /* 0x000fc400078ec0ff */
[----:B------:R-:W-:Y:S01]  /*da50*/  LOP3.LUT R12, R13, R160, RZ, 0x3c, !PT ;  /* 0x000000a00d0c7212 */ /* 0x000fe200078e3cff */
[----:B------:R-:W-:Y:S01]  /*da60*/  IMAD.MOV.U32 R13, RZ, RZ, R161 ;  /* 0x000000ffff0d7224 */ /* 0x000fe200078e00a1 */
[----:B------:R-:W-:Y:S02]  /*da70*/  IADD3 R163, P5, R160, 0xc040, RZ ;  /* 0x0000c040a0a37810 */ /* 0x000fe40007fbe0ff */
[----:B------:R-:W-:Y:S02]  /*da80*/  LOP3.LUT R6, R7, 0x380, RZ, 0xc0, !PT ;  /* 0x0000038007067812 */ /* 0x000fe400078ec0ff */
[----:B------:R-:W-:Y:S02]  /*da90*/  LOP3.LUT R2, R5, 0x380, RZ, 0xc0, !PT ;  /* 0x0000038005027812 */ /* 0x000fe400078ec0ff */
[----:B------:R-:W-:Y:S02]  /*daa0*/  SHF.R.U64 R8, R8, 0x3, RZ ;  /* 0x0000000308087819 */ /* 0x000fe400000012ff */
[----:B------:R-:W-:-:S02]  /*dab0*/  LOP3.LUT R162, R163, 0x380, RZ, 0xc0, !PT ;  /* 0x00000380a3a27812 */ /* 0x000fc400078ec0ff */
[----:B------:R-:W-:Y:S02]  /*dac0*/  SHF.R.U64 R6, R6, 0x3, RZ ;  /* 0x0000000306067819 */ /* 0x000fe400000012ff */
[----:B------:R-:W-:Y:S01]  /*dad0*/  MOV R0, R12 ;  /* 0x0000000c00007202 */ /* 0x000fe20000000f00 */
[--C-:B------:R-:W-:Y:S01]  /*dae0*/  IMAD.X R13, RZ, RZ, R161.reuse, P1 ;  /* 0x000000ffff0d7224 */ /* 0x100fe200008e06a1 */
[----:B------:R-:W-:Y:S02]  /*daf0*/  SHF.R.U64 R12, R2, 0x3, RZ ;  /* 0x00000003020c7819 */ /* 0x000fe400000012ff */
[----:B------:R-:W-:Y:S01]  /*db00*/  LOP3.LUT R8, R8, R9, RZ, 0x3c, !PT ;  /* 0x0000000908087212 */ /* 0x000fe200078e3cff */
[----:B------:R-:W-:Y:S01]  /*db10*/  IMAD.X R9, RZ, RZ, R161, P2 ;  /* 0x000000ffff097224 */ /* 0x000fe200010e06a1 */
[----:B------:R-:W-:Y:S01]  /*db20*/  SHF.R.U64 R162, R162, 0x3, RZ ;  /* 0x00000003a2a27819 */ /* 0x000fe200000012ff */
[----:B------:R0:W-:Y:S01]  /*db30*/  STSM.16.M88.4 [R0], R156 ;  /* 0x0000009c00007844 */ /* 0x0001e20000000200 */
[----:B------:R-:W-:-:S02]  /*db40*/  LOP3.LUT R6, R6, R7, RZ, 0x3c, !PT ;  /* 0x0000000706067212 */ /* 0x000fc400078e3cff */
[----:B------:R-:W-:Y:S02]  /*db50*/  LOP3.LUT R12, R12, R5, RZ, 0x3c, !PT ;  /* 0x000000050c0c7212 */ /* 0x000fe400078e3cff */
[----:B------:R-:W-:Y:S02]  /*db60*/  IADD3 R7, P3, R160, 0xc000, RZ ;  /* 0x0000c000a0077810 */ /* 0x000fe40007f7e0ff */
[----:B------:R-:W-:Y:S01]  /*db70*/  LOP3.LUT R162, R162, R163, RZ, 0x3c, !PT ;  /* 0x000000a3a2a27212 */ /* 0x000fe200078e3cff */
[----:B------:R-:W-:Y:S01]  /*db80*/  IMAD.X R163, RZ, RZ, R161, P5 ;  /* 0x000000ffffa37224 */ /* 0x000fe200028e06a1 */
[----:B------:R-:W-:Y:S02]  /*db90*/  MOV R5, R8 ;  /* 0x0000000800057202 */ /* 0x000fe40000000f00 */
[----:B------:R-:W-:Y:S02]  /*dba0*/  MOV R9, R12 ;  /* 0x0000000c00097202 */ /* 0x000fe40000000f00 */
[----:B------:R-:W-:-:S02]  /*dbb0*/  LOP3.LUT R8, R7, 0x380, RZ, 0xc0, !PT ;  /* 0x0000038007087812 */ /* 0x000fc400078ec0ff */
[----:B------:R-:W-:Y:S02]  /*dbc0*/  F2FP.F16.F32.PACK_AB R12, R33, R32 ;  /* 0x00000020210c723e */ /* 0x000fe400000000ff */
[----:B------:R-:W-:Y:S02]  /*dbd0*/  F2FP.F16.F32.PACK_AB R13, R35, R34 ;  /* 0x00000022230d723e */ /* 0x000fe400000000ff */
[----:B0-----:R-:W-:Y:S02]  /*dbe0*/  IADD3 R0, P5, R160, 0x4020, RZ ;  /* 0x00004020a0007810 */ /* 0x001fe40007fbe0ff */
[----:B------:R-:W-:Y:S01]  /*dbf0*/  SHF.R.U64 R8, R8, 0x3, RZ ;  /* 0x0000000308087819 */ /* 0x000fe200000012ff */
[----:B------:R0:W-:Y:S01]  /*dc00*/  STSM.16.M88.4 [R5], R12 ;  /* 0x0000000c05007844 */ /* 0x0001e20000000200 */
[----:B------:R-:W-:Y:S01]  /*dc10*/  IADD3 R171, P4, R160, 0xc060, RZ ;  /* 0x0000c060a0ab7810 */ /* 0x000fe20007f9e0ff */
[----:B------:R-:W-:Y:S01]  /*dc20*/  IMAD.X R159, RZ, RZ, R161, P5 ;  /* 0x000000ffff9f7224 */ /* 0x000fe200028e06a1 */
[----:B------:R-:W-:Y:S01]  /*dc30*/  LOP3.LUT R8, R8, R7, RZ, 0x3c, !PT ;  /* 0x0000000708087212 */ /* 0x000fe200078e3cff */
[----:B------:R1:W-:Y:S01]  /*dc40*/  STSM.16.M88.4 [R9], R152 ;  /* 0x0000009809007844 */ /* 0x0003e20000000200 */
[----:B------:R-:W-:-:S02]  /*dc50*/  IADD3 R7, P6, R160, 0x4040, RZ ;  /* 0x00004040a0077810 */ /* 0x000fc40007fde0ff */
[----:B------:R-:W-:Y:S02]  /*dc60*/  LOP3.LUT R170, R171, 0x380, RZ, 0xc0, !PT ;  /* 0x00000380abaa7812 */ /* 0x000fe400078ec0ff */
[C---:B------:R-:W-:Y:S01]  /*dc70*/  IADD3 R17, P2, R160.reuse, 0x8060, RZ ;  /* 0x00008060a0117810 */ /* 0x040fe20007f5e0ff */
[----:B------:R-:W-:Y:S01]  /*dc80*/  IMAD.X R157, RZ, RZ, R161, P6 ;  /* 0x000000ffff9d7224 */ /* 0x000fe200030e06a1 */
[----:B------:R-:W-:Y:S02]  /*dc90*/  IADD3 R2, P6, R160, 0x4000, RZ ;  /* 0x00004000a0027810 */ /* 0x000fe40007fde0ff */
[----:B------:R-:W-:Y:S02]  /*dca0*/  SHF.R.U64 R170, R170, 0x3, RZ ;  /* 0x00000003aaaa7819 */ /* 0x000fe400000012ff */
[C---:B------:R-:W-:Y:S02]  /*dcb0*/  IADD3 R21, P1, R160.reuse, 0x8040, RZ ;  /* 0x00008040a0157810 */ /* 0x040fe40007f3e0ff */
[----:B0-----:R-:W-:-:S02]  /*dcc0*/  IADD3 R5, P5, R160, 0x60, RZ ;  /* 0x00000060a0057810 */ /* 0x001fc40007fbe0ff */
[----:B------:R-:W-:Y:S01]  /*dcd0*/  LOP3.LUT R14, R7, 0x380, RZ, 0xc0, !PT ;  /* 0x00000380070e7812 */ /* 0x000fe200078ec0ff */
[--C-:B-1----:R-:W-:Y:S01]  /*dce0*/  IMAD.X R153, RZ, RZ, R161.reuse, P6 ;  /* 0x000000ffff997224 */ /* 0x102fe200030e06a1 */
[----:B------:R-:W-:Y:S01]  /*dcf0*/  LOP3.LUT R12, R5, 0x380, RZ, 0xc0, !PT ;  /* 0x00000380050c7812 */ /* 0x000fe200078ec0ff */
[--C-:B------:R-:W-:Y:S01]  /*dd00*/  IMAD.X R13, RZ, RZ, R161.reuse, P5 ;  /* 0x000000ffff0d7224 */ /* 0x100fe200028e06a1 */
[----:B------:R-:W-:Y:S01]  /*dd10*/  SHF.R.U64 R14, R14, 0x3, RZ ;  /* 0x000000030e0e7819 */ /* 0x000fe200000012ff */
[----:B------:R-:W-:Y:S01]  /*dd20*/  IMAD.X R9, RZ, RZ, R161, P3 ;  /* 0x000000ffff097224 */ /* 0x000fe200018e06a1 */
[----:B------:R-:W-:Y:S02]  /*dd30*/  SHF.R.U64 R12, R12, 0x3, RZ ;  /* 0x000000030c0c7819 */ /* 0x000fe400000012ff */
[----:B------:R-:W-:Y:S02]  /*dd40*/  LOP3.LUT R156, R14, R7, RZ, 0x3c, !PT ;  /* 0x000000070e9c7212 */ /* 0x000fe400078e3cff */
[----:B------:R-:W-:-:S02]  /*dd50*/  LOP3.LUT R12, R12, R5, RZ, 0x3c, !PT ;  /* 0x000000050c0c7212 */ /* 0x000fc400078e3cff */
[----:B------:R-:W-:Y:S02]  /*dd60*/  LOP3.LUT R5, R2, 0x380, RZ, 0xc0, !PT ;  /* 0x0000038002057812 */ /* 0x000fe400078ec0ff */
[----:B------:R-:W-:Y:S02]  /*dd70*/  IADD3 R169, P5, R160, 0x4060, RZ ;  /* 0x00004060a0a97810 */ /* 0x000fe40007fbe0ff */
[----:B------:R-:W-:Y:S02]  /*dd80*/  LOP3.LUT R7, R0, 0x380, RZ, 0xc0, !PT ;  /* 0x0000038000077812 */ /* 0x000fe400078ec0ff */
[----:B------:R-:W-:Y:S01]  /*dd90*/  LOP3.LUT R170, R170, R171, RZ, 0x3c, !PT ;  /* 0x000000abaaaa7212 */ /* 0x000fe200078e3cff */
[----:B------:R-:W-:Y:S01]  /*dda0*/  IMAD.X R171, RZ, RZ, R161, P4 ;  /* 0x000000ffffab7224 */ /* 0x000fe200020e06a1 */
[----:B------:R-:W-:Y:S02]  /*ddb0*/  SHF.R.U64 R5, R5, 0x3, RZ ;  /* 0x0000000305057819 */ /* 0x000fe400000012ff */
[----:B------:R-:W-:-:S02]  /*ddc0*/  IADD3 R165, P4, R160, 0x8020, RZ ;  /* 0x00008020a0a57810 */ /* 0x000fc40007f9e0ff */
[----:B------:R-:W-:Y:S02]  /*ddd0*/  IADD3 R167, P6, R160, 0x8000, RZ ;  /* 0x00008000a0a77810 */ /* 0x000fe40007fde0ff */
[----:B------:R-:W-:Y:S02]  /*dde0*/  LOP3.LUT R168, R169, 0x380, RZ, 0xc0, !PT ;  /* 0x00000380a9a87812 */ /* 0x000fe400078ec0ff */
[----:B------:R-:W-:Y:S02]  /*ddf0*/  SHF.R.U64 R7, R7, 0x3, RZ ;  /* 0x0000000307077819 */ /* 0x000fe400000012ff */
[----:B------:R-:W-:Y:S02]  /*de00*/  LOP3.LUT R152, R5, R2, RZ, 0x3c, !PT ;  /* 0x0000000205987212 */ /* 0x000fe400078e3cff */
[----:B------:R-:W-:Y:S02]  /*de10*/  LOP3.LUT R16, R17, 0x380, RZ, 0xc0, !PT ;  /* 0x0000038011107812 */ /* 0x000fe400078ec0ff */
[----:B------:R-:W-:-:S02]  /*de20*/  LOP3.LUT R20, R21, 0x380, RZ, 0xc0, !PT ;  /* 0x0000038015147812 */ /* 0x000fc400078ec0ff */
[----:B------:R-:W-:Y:S02]  /*de30*/  LOP3.LUT R164, R165, 0x380, RZ, 0xc0, !PT ;  /* 0x00000380a5a47812 */ /* 0x000fe400078ec0ff */
[----:B------:R-:W-:Y:S02]  /*de40*/  LOP3.LUT R166, R167, 0x380, RZ, 0xc0, !PT ;  /* 0x00000380a7a67812 */ /* 0x000fe400078ec0ff */
[----:B------:R-:W-:Y:S02]  /*de50*/  SHF.R.U64 R168, R168, 0x3, RZ ;  /* 0x00000003a8a87819 */ /* 0x000fe400000012ff */
[----:B------:R-:W-:Y:S02]  /*de60*/  LOP3.LUT R158, R7, R0, RZ, 0x3c, !PT ;  /* 0x00000000079e7212 */ /* 0x000fe400078e3cff */
[----:B------:R-:W-:Y:S02]  /*de70*/  MOV R7, R12 ;  /* 0x0000000c00077202 */ /* 0x000fe40000000f00 */
[----:B------:R-:W-:-:S02]  /*de80*/  F2FP.F16.F32.PACK_AB R12, R49, R48 ;  /* 0x00000030310c723e */ /* 0x000fc400000000ff */
[----:B------:R-:W-:Y:S02]  /*de90*/  F2FP.F16.F32.PACK_AB R13, R51, R50 ;  /* 0x00000032330d723e */ /* 0x000fe400000000ff */
[----:B------:R-:W-:Y:S02]  /*dea0*/  F2FP.F16.F32.PACK_AB R14, R53, R52 ;  /* 0x00000034350e723e */ /* 0x000fe400000000ff */
[----:B------:R-:W-:Y:S02]  /*deb0*/  F2FP.F16.F32.PACK_AB R15, R55, R54 ;  /* 0x00000036370f723e */ /* 0x000fe400000000ff */
[----:B------:R-:W-:Y:S02]  /*dec0*/  MOV R160, R152 ;  /* 0x0000009800a07202 */ /* 0x000fe40000000f00 */
[----:B------:R-:W-:Y:S01]  /*ded0*/  SHF.R.U64 R16, R16, 0x3, RZ ;  /* 0x0000000310107819 */ /* 0x000fe200000012ff */
[----:B------:R0:W-:Y:S01]  /*dee0*/  STSM.16.M88.4 [R7], R12 ;  /* 0x0000000c07007844 */ /* 0x0001e20000000200 */
[----:B------:R-:W-:-:S02]  /*def0*/  SHF.R.U64 R20, R20, 0x3, RZ ;  /* 0x0000000314147819 */ /* 0x000fc400000012ff */
[----:B------:R-:W-:Y:S02]  /*df00*/  SHF.R.U64 R164, R164, 0x3, RZ ;  /* 0x00000003a4a47819 */ /* 0x000fe400000012ff */
[----:B------:R-:W-:Y:S02]  /*df10*/  SHF.R.U64 R166, R166, 0x3, RZ ;  /* 0x00000003a6a67819 */ /* 0x000fe400000012ff */
[----:B------:R-:W-:Y:S02]  /*df20*/  F2FP.F16.F32.PACK_AB R152, R57, R56 ;  /* 0x000000383998723e */ /* 0x000fe400000000ff */
[----:B------:R-:W-:Y:S02]  /*df30*/  F2FP.F16.F32.PACK_AB R153, R59, R58 ;  /* 0x0000003a3b99723e */ /* 0x000fe400000000ff */
[----:B------:R-:W-:Y:S02]  /*df40*/  F2FP.F16.F32.PACK_AB R154, R61, R60 ;  /* 0x0000003c3d9a723e */ /* 0x000fe400000000ff */
[----:B------:R-:W-:-:S02]  /*df50*/  F2FP.F16.F32.PACK_AB R155, R63, R62 ;  /* 0x0000003e3f9b723e */ /* 0x000fc400000000ff */
[----:B------:R-:W-:Y:S01]  /*df60*/  LOP3.LUT R168, R168, R169, RZ, 0x3c, !PT ;  /* 0x000000a9a8a87212 */ /* 0x000fe200078e3cff */
[--C-:B------:R-:W-:Y:S01]  /*df70*/  IMAD.X R169, RZ, RZ, R161.reuse, P5 ;  /* 0x000000ffffa97224 */ /* 0x100fe200028e06a1 */
[----:B------:R-:W-:Y:S01]  /*df80*/  LOP3.LUT R16, R16, R17, RZ, 0x3c, !PT ;  /* 0x0000001110107212 */ /* 0x000fe200078e3cff */
[----:B------:R1:W-:Y:S01]  /*df90*/  STSM.16.M88.4 [R160], R152 ;  /* 0x00000098a0007844 */ /* 0x0003e20000000200 */
[----:B------:R-:W-:Y:S01]  /*dfa0*/  LOP3.LUT R20, R20, R21, RZ, 0x3c, !PT ;  /* 0x0000001514147212 */ /* 0x000fe200078e3cff */
[--C-:B0-----:R-:W-:Y:S01]  /*dfb0*/  IMAD.X R7, RZ, RZ, R161.reuse, P0 ;  /* 0x000000ffff077224 */ /* 0x101fe200000e06a1 */
[----:B------:R-:W-:Y:S01]  /*dfc0*/  LOP3.LUT R164, R164, R165, RZ, 0x3c, !PT ;  /* 0x000000a5a4a47212 */ /* 0x000fe200078e3cff */
[--C-:B------:R-:W-:Y:S01]  /*dfd0*/  IMAD.X R17, RZ, RZ, R161.reuse, P2 ;  /* 0x000000ffff117224 */ /* 0x100fe200010e06a1 */
[----:B------:R-:W-:Y:S01]  /*dfe0*/  LOP3.LUT R166, R166, R167, RZ, 0x3c, !PT ;  /* 0x000000a7a6a67212 */ /* 0x000fe200078e3cff */
[--C-:B------:R-:W-:Y:S01]  /*dff0*/  IMAD.X R21, RZ, RZ, R161.reuse, P1 ;  /* 0x000000ffff157224 */ /* 0x100fe200008e06a1 */
[----:B------:R-:W-:Y:S01]  /*e000*/  MOV R5, R156 ;  /* 0x0000009c00057202 */ /* 0x000fe20000000f00 */
[--C-:B------:R-:W-:Y:S01]  /*e010*/  IMAD.X R165, RZ, RZ, R161.reuse, P4 ;  /* 0x000000ffffa57224 */ /* 0x100fe200020e06a1 */
[----:B------:R-:W-:Y:S01]  /*e020*/  MOV R11, R158 ;  /* 0x0000009e000b7202 */ /* 0x000fe20000000f00 */
[----:B------:R-:W-:Y:S01]  /*e030*/  IMAD.X R167, RZ, RZ, R161, P6 ;  /* 0x000000ffffa77224 */ /* 0x000fe200030e06a1 */
[----:B------:R-:W-:-:S02]  /*e040*/  MOV R0, R162 ;  /* 0x000000a200007202 */ /* 0x000fc40000000f00 */
[----:B------:R-:W-:Y:S02]  /*e050*/  F2FP.F16.F32.PACK_AB R156, R65, R64 ;  /* 0x00000040419c723e */ /* 0x000fe400000000ff */
        /* <DEDUP_REMOVED lines=8> */
[----:B------:R-:W-:Y:S02]  /*e0e0*/  MOV R168, R168 ;  /* 0x000000a800a87202 */ /* 0x000fe40000000f00 */
[----:B------:R-:W-:Y:S01]  /*e0f0*/  F2FP.F16.F32.PACK_AB R12, R81, R80 ;  /* 0x00000050510c723e */ /* 0x000fe200000000ff */
[----:B------:R-:W-:Y:S01]  /*e100*/  STSM.16.M88.4 [R5], R160 ;  /* 0x000000a005007844 */ /* 0x000fe20000000200 */
[----:B------:R-:W-:Y:S02]  /*e110*/  F2FP.F16.F32.PACK_AB R13, R83, R82 ;  /* 0x00000052530d723e */ /* 0x000fe400000000ff */
[----:B------:R-:W-:Y:S02]  /*e120*/  F2FP.F16.F32.PACK_AB R14, R85, R84 ;  /* 0x00000054550e723e */ /* 0x000fe400000000ff */
[----:B------:R-:W-:-:S02]  /*e130*/  F2FP.F16.F32.PACK_AB R15, R87, R86 ;  /* 0x00000056570f723e */ /* 0x000fc400000000ff */
[----:B------:R-:W-:Y:S02]  /*e140*/  MOV R166, R166 ;  /* 0x000000a600a67202 */ /* 0x000fe40000000f00 */
[----:B0-----:R-:W-:Y:S01]  /*e150*/  MOV R11, R20 ;  /* 0x00000014000b7202 */ /* 0x001fe20000000f00 */
[----:B------:R0:W-:Y:S01]  /*e160*/  STSM.16.M88.4 [R168], R12 ;  /* 0x0000000ca8007844 */ /* 0x0001e20000000200 */
[----:B------:R-:W1:Y:S01]  /*e170*/  LDC.64 R20, c[0x0][0xc00] ;  /* 0x00030000ff147b82 */ /* 0x000e620000000a00 */
[----:B------:R-:W-:Y:S02]  /*e180*/  F2FP.F16.F32.PACK_AB R152, R89, R88 ;  /* 0x000000585998723e */ /* 0x000fe400000000ff */
[----:B------:R-:W-:Y:S02]  /*e190*/  F2FP.F16.F32.PACK_AB R153, R91, R90 ;  /* 0x0000005a5b99723e */ /* 0x000fe400000000ff */
[----:B------:R-:W-:Y:S02]  /*e1a0*/  F2FP.F16.F32.PACK_AB R154, R93, R92 ;  /* 0x0000005c5d9a723e */ /* 0x000fe400000000ff */
[----:B------:R-:W-:-:S02]  /*e1b0*/  F2FP.F16.F32.PACK_AB R155, R95, R94 ;  /* 0x0000005e5f9b723e */ /* 0x000fc400000000ff */
[----:B------:R-:W-:Y:S02]  /*e1c0*/  MOV R172, R164 ;  /* 0x000000a400ac7202 */ /* 0x000fe40000000f00 */
[----:B------:R-:W-:Y:S01]  /*e1d0*/  F2FP.F16.F32.PACK_AB R156, R97, R96 ;  /* 0x00000060619c723e */ /* 0x000fe200000000ff */
[----:B------:R2:W-:Y:S01]  /*e1e0*/  STSM.16.M88.4 [R166], R152 ;  /* 0x00000098a6007844 */ /* 0x0005e20000000200 */
[----:B------:R-:W-:Y:S01]  /*e1f0*/  F2FP.F16.F32.PACK_AB R157, R99, R98 ;  /* 0x00000062639d723e */ /* 0x000fe200000000ff */
[----:B0-----:R-:W0:Y:S01]  /*e200*/  LDC.64 R12, c[0x0][0xc08] ;  /* 0x00030200ff0c7b82 */ /* 0x001e220000000a00 */
[----:B------:R-:W-:Y:S02]  /*e210*/  F2FP.F16.F32.PACK_AB R158, R101, R100 ;  /* 0x00000064659e723e */ /* 0x000fe400000000ff */
[----:B------:R-:W-:Y:S02]  /*e220*/  F2FP.F16.F32.PACK_AB R159, R103, R102 ;  /* 0x00000066679f723e */ /* 0x000fe400000000ff */
[----:B------:R-:W-:-:S02]  /*e230*/  F2FP.F16.F32.PACK_AB R160, R105, R104 ;  /* 0x0000006869a0723e */ /* 0x000fc400000000ff */
[----:B------:R-:W-:Y:S01]  /*e240*/  F2FP.F16.F32.PACK_AB R161, R107, R106 ;  /* 0x0000006a6ba1723e */ /* 0x000fe200000000ff */
[----:B------:R-:W-:Y:S01]  /*e250*/  STSM.16.M88.4 [R172], R156 ;  /* 0x0000009cac007844 */ /* 0x000fe20000000200 */
[----:B------:R-:W-:Y:S02]  /*e260*/  F2FP.F16.F32.PACK_AB R162, R109, R108 ;  /* 0x0000006c6da2723e */ /* 0x000fe400000000ff */
[----:B------:R-:W-:Y:S02]  /*e270*/  F2FP.F16.F32.PACK_AB R163, R111, R110 ;  /* 0x0000006e6fa3723e */ /* 0x000fe400000000ff */
[----:B------:R-:W-:Y:S02]  /*e280*/  MOV R2, R170 ;  /* 0x000000aa00027202 */ /* 0x000fe40000000f00 */
[----:B------:R-:W-:Y:S01]  /*e290*/  MOV R5, R8 ;  /* 0x0000000800057202 */ /* 0x000fe20000000f00 */
[----:B------:R-:W-:Y:S01]  /*e2a0*/  STSM.16.M88.4 [R11], R160 ;  /* 0x000000a00b007844 */ /* 0x000fe20000000200 */
[----:B------:R-:W-:Y:S01]  /*e2b0*/  MOV R17, R16 ;  /* 0x0000001000117202 */ /* 0x000fe20000000f00 */
[----:B------:R-:W3:Y:S01]  /*e2c0*/  LDC.64 R8, c[0x0][0xc00] ;  /* 0x00030000ff087b82 */ /* 0x000ee20000000a00 */
[----:B------:R-:W-:-:S02]  /*e2d0*/  F2FP.F16.F32.PACK_AB R164, R113, R112 ;  /* 0x0000007071a4723e */ /* 0x000fc400000000ff */
[----:B------:R-:W-:Y:S02]  /*e2e0*/  F2FP.F16.F32.PACK_AB R165, R115, R114 ;  /* 0x0000007273a5723e */ /* 0x000fe400000000ff */
[----:B--2---:R-:W-:Y:S02]  /*e2f0*/  F2FP.F16.F32.PACK_AB R166, R117, R116 ;  /* 0x0000007475a6723e */ /* 0x004fe400000000ff */
[----:B0-----:R-:W-:Y:S02]  /*e300*/  ISETP.NE.U32.AND P0, PT, R12, RZ, PT ;  /* 0x000000ff0c00720c */ /* 0x001fe40003f05070 */
[----:B------:R-:W-:Y:S02]  /*e310*/  F2FP.F16.F32.PACK_AB R167, R119, R118 ;  /* 0x0000007677a7723e */ /* 0x000fe400000000ff */
[----:B------:R-:W-:Y:S02]  /*e320*/  F2FP.F16.F32.PACK_AB R168, R121, R120 ;  /* 0x0000007879a8723e */ /* 0x000fe400000000ff */
[----:B------:R-:W-:Y:S01]  /*e330*/  F2FP.F16.F32.PACK_AB R169, R123, R122 ;  /* 0x0000007a7ba9723e */ /* 0x000fe200000000ff */
[----:B------:R0:W-:Y:S01]  /*e340*/  STSM.16.M88.4 [R17], R164 ;  /* 0x000000a411007844 */ /* 0x0001e20000000200 */
[----:B------:R-:W-:-:S02]  /*e350*/  F2FP.F16.F32.PACK_AB R170, R125, R124 ;  /* 0x0000007c7daa723e */ /* 0x000fc400000000ff */
[----:B------:R-:W-:Y:S02]  /*e360*/  F2FP.F16.F32.PACK_AB R171, R127, R126 ;  /* 0x0000007e7fab723e */ /* 0x000fe400000000ff */
[----:B------:R-:W-:Y:S02]  /*e370*/  ISETP.NE.AND.EX P0, PT, R13, RZ, PT, P0 ;  /* 0x000000ff0d00720c */ /* 0x000fe40003f05300 */
[----:B------:R-:W-:Y:S01]  /*e380*/  MOV R16, R6 ;  /* 0x0000000600107202 */ /* 0x000fe20000000f00 */
[----:B------:R2:W-:Y:S01]  /*e390*/  STSM.16.M88.4 [R5], R168 ;  /* 0x000000a805007844 */ /* 0x0005e20000000200 */
[----:B------:R-:W-:Y:S01]  /*e3a0*/  F2FP.F16.F32.PACK_AB R12, R129, R128 ;  /* 0x00000080810c723e */ /* 0x000fe200000000ff */
[----:B---3--:R-:W-:Y:S01]  /*e3b0*/  IMAD.WIDE R6, R205, 0x4, R8 ;  /* 0x00000004cd067825 */ /* 0x008fe200078e0208 */
[----:B------:R-:W-:Y:S02]  /*e3c0*/  F2FP.F16.F32.PACK_AB R13, R131, R130 ;  /* 0x00000082830d723e */ /* 0x000fe400000000ff */
[----:B------:R-:W-:-:S02]  /*e3d0*/  F2FP.F16.F32.PACK_AB R14, R133, R132 ;  /* 0x00000084850e723e */ /* 0x000fc400000000ff */
[----:B------:R-:W-:Y:S01]  /*e3e0*/  F2FP.F16.F32.PACK_AB R15, R135, R134 ;  /* 0x00000086870f723e */ /* 0x000fe200000000ff */
[----:B0-----:R-:W0:Y:S01]  /*e3f0*/  LDC R17, c[0x0][0xad4] ;  /* 0x0002b500ff117b82 */ /* 0x001e220000000800 */
[----:B------:R-:W-:Y:S02]  /*e400*/  F2FP.F16.F32.PACK_AB R152, R137, R136 ;  /* 0x000000888998723e */ /* 0x000fe400000000ff */
[----:B------:R-:W-:Y:S01]  /*e410*/  F2FP.F16.F32.PACK_AB R153, R139, R138 ;  /* 0x0000008a8b99723e */ /* 0x000fe200000000ff */
[----:B------:R-:W-:Y:S01]  /*e420*/  STSM.16.M88.4 [R16], R12 ;  /* 0x0000000c10007844 */ /* 0x000fe20000000200 */
[----:B------:R-:W-:Y:S02]  /*e430*/  F2FP.F16.F32.PACK_AB R154, R141, R140 ;  /* 0x0000008c8d9a723e */ /* 0x000fe400000000ff */
[----:B------:R-:W-:Y:S01]  /*e440*/  F2FP.F16.F32.PACK_AB R155, R143, R142 ;  /* 0x0000008e8f9b723e */ /* 0x000fe200000000ff */
[----:B------:R-:W3:Y:S01]  /*e450*/  @P0 LDC.64 R8, c[0x0][0xc08] ;  /* 0x00030200ff080b82 */ /* 0x000ee20000000a00 */
[----:B------:R-:W-:Y:S01]  /*e460*/  F2FP.F16.F32.PACK_AB R156, R145, R144 ;  /* 0x00000090919c723e */ /* 0x000fe200000000ff */
[----:B--2---:R-:W-:Y:S01]  /*e470*/  IMAD.MOV.U32 R5, RZ, RZ, RZ ;  /* 0x000000ffff057224 */ /* 0x004fe200078e00ff */
[----:B------:R-:W-:Y:S01]  /*e480*/  F2FP.F16.F32.PACK_AB R157, R147, R146 ;  /* 0x00000092939d723e */ /* 0x000fe200000000ff */
[----:B------:R2:W-:Y:S01]  /*e490*/  STSM.16.M88.4 [R0], R152 ;  /* 0x0000009800007844 */ /* 0x0005e20000000200 */
[----:B------:R-:W-:-:S02]  /*e4a0*/  F2FP.F16.F32.PACK_AB R158, R149, R148 ;  /* 0x00000094959e723e */ /* 0x000fc400000000ff */
[----:B------:R-:W-:Y:S02]  /*e4b0*/  F2FP.F16.F32.PACK_AB R159, R151, R150 ;  /* 0x00000096979f723e */ /* 0x000fe400000000ff */
[----:B-1----:R-:W-:-:S03]  /*e4c0*/  ISETP.NE.U32.AND P1, PT, R20, RZ, PT ;  /* 0x000000ff1400720c */ /* 0x002fc60003f25070 */
[----:B------:R1:W-:Y:S01]  /*e4d0*/  STSM.16.M88.4 [R2], R156 ;  /* 0x0000009c02007844 */ /* 0x0003e20000000200 */
[----:B------:R-:W-:Y:S01]  /*e4e0*/  BAR.SYNC.DEFER_BLOCKING 0x1, 0x100 ;  /* 0x0044000000007b1d */ /* 0x000fe20000010000 */
[----:B------:R-:W-:Y:S01]  /*e4f0*/  ISETP.NE.AND.EX P1, PT, R21, RZ, PT, P1 ;  /* 0x000000ff1500720c */ /* 0x000fe20003f25310 */
[----:B---3--:R-:W-:-:S12]  /*e500*/  @P0 IMAD.WIDE R8, R205, 0x4, R8 ;  /* 0x00000004cd080825 */ /* 0x008fd800078e0208 */
[----:B------:R-:W3:Y:S04]  /*e510*/  @P1 LDG.E R5, desc[UR40][R6.64] ;  /* 0x0000002806051981 */ /* 0x000ee8000c1e1900 */
[----:B------:R4:W5:Y:S01]  /*e520*/  @P0 LDG.E R11, desc[UR40][R8.64] ;  /* 0x00000028080b0981 */ /* 0x000962000c1e1900 */
[----:B------:R-:W-:Y:S01]  /*e530*/  ISETP.NE.AND P2, PT, R204, RZ, PT ;  /* 0x000000ffcc00720c */ /* 0x000fe20003f45270 */
[----:B--2---:R-:W-:Y:S01]  /*e540*/  IMAD.MOV.U32 R0, RZ, RZ, 0x9b8 ;  /* 0x000009b8ff007424 */ /* 0x004fe200078e00ff */
[----:B------:R-:W-:Y:S01]  /*e550*/  UISETP.NE.AND UP0, UPT, UR11, 0x1, UPT ;  /* 0x000000010b00788c */ /* 0x000fe2000bf05270 */
[----:B------:R-:W-:Y:S01]  /*e560*/  VIADD R152, R22, UR42 ;  /* 0x0000002a16987c36 */ /* 0x000fe20008000000 */
[----:B0-----:R-:W-:Y:S02]  /*e570*/  SEL R17, R204, R17, P2 ;  /* 0x00000011cc117207 */ /* 0x001fe40001000000 */
[----:B------:R-:W-:Y:S01]  /*e580*/  ISETP.NE.U32.AND P2, PT, R20, RZ, PT ;  /* 0x000000ff1400720c */ /* 0x000fe20003f45070 */
[----:B------:R-:W-:Y:S01]  /*e590*/  IMAD.MOV.U32 R155, RZ, RZ, R152 ;  /* 0x000000ffff9b7224 */ /* 0x000fe200078e0098 */
[----:B------:R-:W-:-:S02]  /*e5a0*/  ISETP.GT.AND P3, PT, R17, 0x1, PT ;  /* 0x000000011100780c */ /* 0x000fc40003f64270 */
[----:B------:R-:W0:Y:S01]  /*e5b0*/  LDC.64 R16, c[0x0][0xba8] ;  /* 0x0002ea00ff107b82 */ /* 0x000e220000000a00 */
[----:B------:R-:W-:Y:S02]  /*e5c0*/  ISETP.NE.AND.EX P2, PT, R21, RZ, PT, P2 ;  /* 0x000000ff1500720c */ /* 0x000fe40003f45320 */
[----:B-1----:R-:W-:Y:S01]  /*e5d0*/  SEL R2, R0, 0x978, P3 ;  /* 0x0000097800027807 */ /* 0x002fe20001800000 */
[----:B------:R-:W-:Y:S01]  /*e5e0*/  @UP0 ULDC UR8, c[0x0][0xbec] ;  /* 0x0002fb0000080ab9 */ /* 0x000fe20000000800 */
[----:B------:R-:W-:Y:S01]  /*e5f0*/  SHF.R.S32.HI R0, RZ, 0x1f, R205 ;  /* 0x0000001fff007819 */ /* 0x000fe200000114cd */
[----:B------:R-:W-:Y:S01]  /*e600*/  @UP0 ULDC UR10, c[0x0][0xbf0] ;  /* 0x0002fc00000a0ab9 */ /* 0x000fe20000000800 */
[----:B------:R-:W-:Y:S01]  /*e610*/  SEL R205, R205, RZ, !P2 ;  /* 0x000000ffcdcd7207 */ /* 0x000fe20005000000 */
[----:B------:R-:W1:Y:S01]  /*e620*/  LDC.64 R12, c[0x0][R2+0x220] ;  /* 0x00008800020c7b82 */ /* 0x000e620000000a00 */
[----:B------:R-:W-:Y:S02]  /*e630*/  PLOP3.LUT P4, PT, PT, PT, UP0, 0x80, 0x0 ;  /* 0x000000000000781c */ /* 0x000fe40003f8f008 */
[----:B------:R-:W-:-:S02]  /*e640*/  SEL R21, R0, RZ, !P2 ;  /* 0x000000ff00157207 */ /* 0x000fc40005000000 */
[----:B------:R-:W-:-:S03]  /*e650*/  SEL R153, R234, RZ, P3 ;  /* 0x000000ffea997207 */ /* 0x000fc60001800000 */
[----:B----4-:R-:W2:Y:S08]  /*e660*/  LDC.64 R8, c[0x0][R2+0x218] ;  /* 0x0000860002087b82 */ /* 0x010eb00000000a00 */
[----:B------:R4:W4:Y:S01]  /*e670*/  LDC.64 R14, c[0x0][R2+0x228] ;  /* 0x00008a00020e7b82 */ /* 0x0009220000000a00 */
[----:B-1----:R-:W-:-:S07]  /*e680*/  IMAD R0, R13, R205, RZ ;  /* 0x000000cd0d007224 */ /* 0x002fce00078e02ff */
[----:B0-----:R-:W0:Y:S01]  /*e690*/  @!P3 LDC R16, c[0x0][0xb50] ;  /* 0x0002d400ff10bb82 */ /* 0x001e220000000800 */
[----:B------:R-:W-:Y:S02]  /*e6a0*/  IMAD R159, R12, R21, R0 ;  /* 0x000000150c9f7224 */ /* 0x000fe400078e0200 */
[----:B------:R-:W-:Y:S01]  /*e6b0*/  @P4 IMAD.HI.U32 R0, R152, UR8, RZ ;  /* 0x0000000898004c27 */ /* 0x000fe2000f8e00ff */
[----:B------:R-:W-:-:S04]  /*e6c0*/  ULDC UR8, c[0x0][0xa88] ;  /* 0x0002a20000087ab9 */ /* 0x000fc80000000800 */
[----:B------:R4:W1:Y:S01]  /*e6d0*/  LDC.64 R20, c[0x0][R2+0x210] ;  /* 0x0000840002147b82 */ /* 0x0008620000000a00 */
[-C--:B--2---:R-:W-:Y:S01]  /*e6e0*/  IMAD R157, R9, R23.reuse, RZ ;  /* 0x00000017099d7224 */ /* 0x084fe200078e02ff */
[----:B------:R-:W-:Y:S01]  /*e6f0*/  @P4 SHF.R.U32.HI R155, RZ, UR10, R0 ;  /* 0x0000000aff9b4c19 */ /* 0x000fe20008011600 */
[----:B------:R-:W-:-:S04]  /*e700*/  IMAD.WIDE.U32 R8, R8, R23, RZ ;  /* 0x0000001708087225 */ /* 0x000fc800078e00ff */
[----:B------:R-:W-:Y:S01]  /*e710*/  IMAD.WIDE.U32 R12, R12, R205, RZ ;  /* 0x000000cd0c0c7225 */ /* 0x000fe200078e00ff */
[----:B------:R-:W2:Y:S01]  /*e720*/  @!P3 LDC R17, c[0x0][0xb54] ;  /* 0x0002d500ff11bb82 */ /* 0x000ea20000000800 */
[----:B----4-:R-:W-:Y:S02]  /*e730*/  SHF.R.S32.HI R2, RZ, 0x1f, R155 ;  /* 0x0000001fff027819 */ /* 0x010fe4000001149b */
[----:B------:R-:W-:Y:S02]  /*e740*/  IMAD.IADD R157, R9, 0x1, R157 ;  /* 0x00000001099d7824 */ /* 0x000fe400078e029d */
[----:B------:R-:W-:Y:S02]  /*e750*/  IMAD.IADD R13, R13, 0x1, R159 ;  /* 0x000000010d0d7824 */ /* 0x000fe400078e029f */
[-C--:B------:R-:W-:Y:S02]  /*e760*/  IMAD R9, R15, R153.reuse, RZ ;  /* 0x000000990f097224 */ /* 0x080fe400078e02ff */
[----:B------:R-:W-:-:S04]  /*e770*/  IMAD.WIDE.U32 R14, R14, R153, RZ ;  /* 0x000000990e0e7225 */ /* 0x000fc800078e00ff */
[----:B------:R-:W-:Y:S01]  /*e780*/  IMAD.MOV R153, RZ, RZ, -R155 ;  /* 0x000000ffff997224 */ /* 0x000fe200078e0a9b */
[----:B---3--:R-:W-:Y:S01]  /*e790*/  IADD3 R8, P2, P5, R12, R8, R5 ;  /* 0x000000080c087210 */ /* 0x008fe20007d5e005 */
[----:B------:R-:W-:Y:S01]  /*e7a0*/  IMAD.IADD R12, R15, 0x1, R9 ;  /* 0x000000010f0c7824 */ /* 0x000fe200078e0209 */
[----:B------:R-:W-:Y:S01]  /*e7b0*/  SHF.R.S32.HI R0, RZ, 0x1f, R5 ;  /* 0x0000001fff007819 */ /* 0x000fe20000011405 */
[----:B------:R-:W-:Y:S01]  /*e7c0*/  IMAD R9, R153, UR11, R152 ;  /* 0x0000000b99097c24 */ /* 0x000fe2000f8e0298 */
[----:B-----5:R-:W-:Y:S02]  /*e7d0*/  @P0 R2UR UR8, R11 ;  /* 0x000000000b0802ca */ /* 0x020fe400000e0000 */
[----:B------:R-:W-:Y:S02]  /*e7e0*/  IADD3.X R13, R13, R157, R0, P2, P5 ;  /* 0x0000009d0d0d7210 */ /* 0x000fe400017ea400 */
[----:B------:R-:W-:-:S04]  /*e7f0*/  IADD3 R14, P2, P5, R155, R8, R14 ;  /* 0x000000089b0e7210 */ /* 0x000fc80007d5e00e */
[----:B------:R-:W-:Y:S01]  /*e800*/  IADD3.X R15, R2, R13, R12, P2, P5 ;  /* 0x0000000d020f7210 */ /* 0x000fe200017ea40c */
[-C--:B-1----:R-:W-:Y:S01]  /*e810*/  IMAD R2, R21, R9.reuse, RZ ;  /* 0x0000000915027224 */ /* 0x082fe200078e02ff */
[----:B------:R-:W-:Y:S01]  /*e820*/  SHF.R.S32.HI R13, RZ, 0x1f, R9 ;  /* 0x0000001fff0d7819 */ /* 0x000fe20000011409 */
[----:B------:R-:W-:-:S04]  /*e830*/  IMAD.WIDE.U32 R14, R20, R9, R14 ;  /* 0x00000009140e7225 */ /* 0x000fc800078e000e */
[----:B------:R-:W-:Y:S01]  /*e840*/  IMAD R13, R20, R13, R2 ;  /* 0x0000000d140d7224 */ /* 0x000fe200078e0202 */
[----:B0-----:R-:W-:-:S03]  /*e850*/  LEA R16, P2, R14, R16, 0x2 ;  /* 0x000000100e107211 */ /* 0x001fc600078410ff */
[----:B------:R-:W-:-:S05]  /*e860*/  IMAD.IADD R2, R15, 0x1, R13 ;  /* 0x000000010f027824 */ /* 0x000fca00078e020d */
[----:B--2---:R-:W-:Y:S01]  /*e870*/  LEA.HI.X R2, R14, R17, R2, 0x2, P2 ;  /* 0x000000110e027211 */ /* 0x004fe200010f1402 */
[----:B------:R-:W-:Y:S06]  /*e880*/  @P0 BRA `(.L_x_11277) ;  /* 0x0000000000180947 */ /* 0x000fec0003800000 */
[----:B------:R-:W-:Y:S05]  /*e890*/  @!P1 BRA `(.L_x_11277) ;  /* 0x0000000000149947 */ /* 0x000fea0003800000 */
[----:B------:R-:W2:Y:S04]  /*e8a0*/  LDG.E R9, desc[UR40][R6.64] ;  /* 0x0000002806097981 */ /* 0x000ea8000c1e1900 */
[----:B------:R-:W3:Y:S01]  /*e8b0*/  LDG.E R8, desc[UR40][R6.64+0x4] ;  /* 0x0000042806087981 */ /* 0x000ee2000c1e1900 */
[----:B--2---:R-:W-:Y:S02]  /*e8c0*/  R2UR UR10, R9 ;  /* 0x00000000090a72ca */ /* 0x004fe400000e0000 */
[----:B---3--:R-:W-:-:S13]  /*e8d0*/  R2UR UR8, R8 ;  /* 0x00000000080872ca */ /* 0x008fda00000e0000 */
[----:B------:R-:W-:-:S12]  /*e8e0*/  UIADD3 UR8, -UR10, UR8, URZ ;  /* 0x000000080a087290 */ /* 0x000fd8000fffe13f */
.L_x_11277:
[----:B------:R-:W2:Y:S01]  /*e8f0*/  LDL R11, [R1+0x5c] ;  /* 0x00005c00010b7983 */ /* 0x000ea20000100800 */
[----:B------:R-:W-:Y:S01]  /*e900*/  UIMAD UR8, UR8, UR11, URZ ;  /* 0x0000000b080872a4 */ /* 0x000fe2000f8e023f */
[----:B------:R-:W-:Y:S02]  /*e910*/  LOP3.LUT P0, RZ, R235, 0x3, RZ, 0xc0, !PT ;  /* 0x00000003ebff7812 */ /* 0x000fe4000780c0ff */
[----:B------:R-:W-:Y:S04]  /*e920*/  SHFL.IDX PT, R6, R16, RZ, 0x1c1f ;  /* 0x001c1fff10067589 */ /* 0x000fe800000e0000 */
[----:B------:R-:W0:Y:S04]  /*e930*/  SHFL.IDX PT, R7, R2, RZ, 0x1c1f ;  /* 0x001c1fff02077589 */ /* 0x000e2800000e0000 */
[----:B------:R-:W-:Y:S04]  /*e940*/  SHFL.IDX PT, R8, R16, 0x1, 0x1c1f ;  /* 0x003c1f0010087f89 */ /* 0x000fe800000e0000 */
[----:B------:R-:W1:Y:S01]  /*e950*/  SHFL.IDX PT, R9, R2, 0x1, 0x1c1f ;  /* 0x003c1f0002097f89 */ /* 0x000e6200000e0000 */
[----:B--2---:R-:W-:-:S04]  /*e960*/  VIADD R12, R11, UR42 ;  /* 0x0000002a0b0c7c36 */ /* 0x004fc80008000000 */
[C---:B------:R-:W-:Y:S01]  /*e970*/  VIADD R11, R12.reuse, 0x8 ;  /* 0x000000080c0b7836 */ /* 0x040fe20000000000 */
[----:B------:R-:W-:-:S04]  /*e980*/  ISETP.GE.OR P1, PT, R12, UR8, P0 ;  /* 0x000000080c007c0c */ /* 0x000fc80008726670 */
[----:B------:R-:W-:-:S09]  /*e990*/  ISETP.GE.OR P0, PT, R11, UR8, P0 ;  /* 0x000000080b007c0c */ /* 0x000fd20008706670 */
[----:B0-----:R0:W-:Y:S04]  /*e9a0*/  @!P1 ST.E desc[UR40][R6.64], R3 ;  /* 0x0000000306009985 */ /* 0x0011e8000c101928 */
[----:B-1----:R0:W-:Y:S01]  /*e9b0*/  @!P0 ST.E desc[UR40][R8.64], R4 ;  /* 0x0000000408008985 */ /* 0x0021e2000c101928 */
[----:B------:R-:W-:Y:S05]  /*e9c0*/  @P3 BRA `(.L_x_11278) ;  /* 0x0000000c00fc3947 */ /* 0x000fea0003800000 */
[----:B------:R-:W1:Y:S01]  /*e9d0*/  S2R R2, SR_TID.X ;  /* 0x0000000000027919 */ /* 0x000e620000002100 */
[----:B------:R-:W-:Y:S01]  /*e9e0*/  @UP0 ULDC UR10, c[0x0][0xbec] ;  /* 0x0002fb00000a0ab9 */ /* 0x000fe20000000800 */
[----:B-1----:R-:W-:-:S05]  /*e9f0*/  VIADD R2, R2, 0xffffff80 ;  /* 0xffffff8002027836 */ /* 0x002fca0000000000 */
[----:B0-----:R-:W-:-:S04]  /*ea00*/  SHF.R.S32.HI R3, RZ, 0x1f, R2 ;  /* 0x0000001fff037819 */ /* 0x001fc80000011402 */
[----:B------:R-:W-:-:S04]  /*ea10*/  LEA.HI R3, R3, R2, RZ, 0x3 ;  /* 0x0000000203037211 */ /* 0x000fc800078f18ff */
[----:B------:R-:W-:Y:S02]  /*ea20*/  LOP3.LUT R7, R3, 0xfffffff8, RZ, 0xc0, !PT ;  /* 0xfffffff803077812 */ /* 0x000fe400078ec0ff */
[----:B------:R-:W-:-:S03]  /*ea30*/  SHF.R.S32.HI R3, RZ, 0x3, R3 ;  /* 0x00000003ff037819 */ /* 0x000fc60000011403 */
[----:B------:R-:W-:Y:S02]  /*ea40*/  IMAD.IADD R8, R2, 0x1, -R7 ;  /* 0x0000000102087824 */ /* 0x000fe400078e0a07 */
[----:B------:R-:W-:Y:S02]  /*ea50*/  IMAD.MOV.U32 R7, RZ, RZ, 0x2 ;  /* 0x00000002ff077424 */ /* 0x000fe400078e00ff */
[----:B------:R-:W-:-:S04]  /*ea60*/  IMAD.SHL.U32 R2, R8, 0x8, RZ ;  /* 0x0000000808027824 */ /* 0x000fc800078e00ff */
[----:B------:R-:W-:-:S04]  /*ea70*/  IMAD R6, R3, 0x40, R2 ;  /* 0x0000004003067824 */ /* 0x000fc800078e0202 */
[----:B------:R-:W-:Y:S01]  /*ea80*/  IMAD.WIDE R6, R6, R7, UR6 ;  /* 0x0000000606067e25 */ /* 0x000fe2000f8e0207 */
[----:B------:R-:W-:Y:S02]  /*ea90*/  ULDC.64 UR6, c[0x0][0xaa0] ;  /* 0x0002a80000067ab9 */ /* 0x000fe40000000a00 */
[C---:B------:R-:W-:Y:S02]  /*eaa0*/  IADD3 R25, P3, R6.reuse, 0x1000, RZ ;  /* 0x0000100006197810 */ /* 0x040fe40007f7e0ff */
[C---:B------:R-:W-:Y:S02]  /*eab0*/  IADD3 R29, P2, R6.reuse, 0x2000, RZ ;  /* 0x00002000061d7810 */ /* 0x040fe40007f5e0ff */
[----:B------:R-:W-:Y:S02]  /*eac0*/  IADD3 R33, P1, R6, 0x3000, RZ ;  /* 0x0000300006217810 */ /* 0x000fe40007f3e0ff */
[----:B------:R-:W-:Y:S02]  /*ead0*/  LOP3.LUT R24, R25, 0x380, RZ, 0xc0, !PT ;  /* 0x0000038019187812 */ /* 0x000fe400078ec0ff */
[----:B------:R-:W-:-:S02]  /*eae0*/  LOP3.LUT R28, R29, 0x380, RZ, 0xc0, !PT ;  /* 0x000003801d1c7812 */ /* 0x000fc400078ec0ff */
[----:B------:R-:W-:Y:S02]  /*eaf0*/  LOP3.LUT R32, R33, 0x380, RZ, 0xc0, !PT ;  /* 0x0000038021207812 */ /* 0x000fe400078ec0ff */
[----:B------:R-:W-:Y:S02]  /*eb00*/  SHF.R.U64 R24, R24, 0x3, RZ ;  /* 0x0000000318187819 */ /* 0x000fe400000012ff */
[----:B------:R-:W-:Y:S02]  /*eb10*/  SHF.R.U64 R28, R28, 0x3, RZ ;  /* 0x000000031c1c7819 */ /* 0x000fe400000012ff */
[----:B------:R-:W-:Y:S02]  /*eb20*/  SHF.R.U64 R32, R32, 0x3, RZ ;  /* 0x0000000320207819 */ /* 0x000fe400000012ff */
[----:B------:R-:W-:Y:S01]  /*eb30*/  LOP3.LUT R24, R24, R25, RZ, 0x3c, !PT ;  /* 0x0000001918187212 */ /* 0x000fe200078e3cff */
[--C-:B------:R-:W-:Y:S01]  /*eb40*/  IMAD.X R25, RZ, RZ, R7.reuse, P3 ;  /* 0x000000ffff197224 */ /* 0x100fe200018e0607 */
[----:B------:R-:W-:Y:S01]  /*eb50*/  LOP3.LUT R28, R28, R29, RZ, 0x3c, !PT ;  /* 0x0000001d1c1c7212 */ /* 0x000fe200078e3cff */
[----:B------:R-:W-:Y:S01]  /*eb60*/  IMAD.X R29, RZ, RZ, R7, P2 ;  /* 0x000000ffff1d7224 */ /* 0x000fe200010e0607 */
[----:B------:R-:W-:-:S02]  /*eb70*/  IADD3 R37, P0, R6, 0x4000, RZ ;  /* 0x0000400006257810 */ /* 0x000fc40007f1e0ff */
[C---:B------:R-:W-:Y:S02]  /*eb80*/  IADD3 R41, P6, R6.reuse, 0x5000, RZ ;  /* 0x0000500006297810 */ /* 0x040fe40007fde0ff */
[C---:B------:R-:W-:Y:S02]  /*eb90*/  IADD3 R45, P5, R6.reuse, 0x6000, RZ ;  /* 0x00006000062d7810 */ /* 0x040fe40007fbe0ff */
[----:B------:R-:W-:Y:S01]  /*eba0*/  LOP3.LUT R11, R6, 0x380, RZ, 0xc0, !PT ;  /* 0x00000380060b7812 */ /* 0x000fe200078ec0ff */
[----:B------:R-:W-:Y:S01]  /*ebb0*/  IMAD R0, R0, UR6, RZ ;  /* 0x0000000600007c24 */ /* 0x000fe2000f8e02ff */
[----:B------:R-:W-:Y:S01]  /*ebc0*/  LOP3.LUT R32, R32, R33, RZ, 0x3c, !PT ;  /* 0x0000002120207212 */ /* 0x000fe200078e3cff */
[----:B------:R-:W-:Y:S01]  /*ebd0*/  IMAD.X R33, RZ, RZ, R7, P1 ;  /* 0x000000ffff217224 */ /* 0x000fe200008e0607 */
        /* <DEDUP_REMOVED lines=9> */
[----:B------:R-:W-:Y:S02]  /*ec70*/  LOP3.LUT R48, R49, 0x380, RZ, 0xc0, !PT ;  /* 0x0000038031307812 */ /* 0x000fe400078ec0ff */
[----:B------:R-:W-:-:S02]  /*ec80*/  LOP3.LUT R52, R53, 0x380, RZ, 0xc0, !PT ;  /* 0x0000038035347812 */ /* 0x000fc400078ec0ff */
[----:B------:R-:W-:Y:S02]  /*ec90*/  LOP3.LUT R56, R57, 0x380, RZ, 0xc0, !PT ;  /* 0x0000038039387812 */ /* 0x000fe400078ec0ff */
        /* <DEDUP_REMOVED lines=16> */
[----:B------:R-:W-:Y:S01]  /*eda0*/  IADD3 R61, P0, R6, 0xa000, RZ ;  /* 0x0000a000063d7810 */ /* 0x000fe20007f1e0ff */
[----:B------:R-:W5:Y:S01]  /*edb0*/  LD.E.128 R36, desc[UR40][R36.64] ;  /* 0x0000002824247980 */ /* 0x000f62000c101d00 */
[----:B------:R-:W-:Y:S01]  /*edc0*/  LOP3.LUT R56, R56, R57, RZ, 0x3c, !PT ;  /* 0x0000003938387212 */ /* 0x000fe200078e3cff */
        /* <DEDUP_REMOVED lines=37> */
[----:B------:R-:W-:Y:S01]  /*f020*/  LOP3.LUT R80, R4, R9, RZ, 0x3c, !PT ;  /* 0x0000000904507212 */ /* 0x000fe200078e3cff */
[----:B------:R-:W-:-:S02]  /*f030*/  VIADD R20, R3, UR42 ;  /* 0x0000002a03147c36 */ /* 0x000fc40008000000 */
[----:B------:R-:W5:Y:S04]  /*f040*/  LD.E.128 R60, desc[UR40][R60.64] ;  /* 0x000000283c3c7980 */ /* 0x000f68000c101d00 */
[----:B------:R-:W5:Y:S01]  /*f050*/  LD.E.128 R64, desc[UR40][R64.64] ;  /* 0x0000002840407980 */ /* 0x000f62000c101d00 */
[C---:B0-----:R-:W-:Y:S02]  /*f060*/  IMAD R7, R5.reuse, UR7, R0 ;  /* 0x0000000705077c24 */ /* 0x041fe4000f8e0200 */
[----:B------:R-:W-:Y:S01]  /*f070*/  IMAD.WIDE.U32 R4, R5, UR6, RZ ;  /* 0x0000000605047c25 */ /* 0x000fe2000f8e00ff */
[----:B------:R-:W-:Y:S01]  /*f080*/  ULDC.64 UR6, c[0x0][0xae8] ;  /* 0x0002ba0000067ab9 */ /* 0x000fe20000000a00 */
[----:B------:R-:W-:Y:S01]  /*f090*/  SHF.R.S32.HI R6, RZ, 0x1f, R205 ;  /* 0x0000001fff067819 */ /* 0x000fe200000114cd */
[----:B------:R-:W5:Y:S01]  /*f0a0*/  LD.E.128 R68, desc[UR40][R68.64] ;  /* 0x0000002844447980 */ /* 0x000f62000c101d00 */
[----:B------:R-:W-:-:S02]  /*f0b0*/  IMAD.IADD R5, R5, 0x1, R7 ;  /* 0x0000000105057824 */ /* 0x000fc400078e0207 */
[----:B------:R-:W-:Y:S01]  /*f0c0*/  IMAD R0, R8, 0x20, R3 ;  /* 0x0000002008007824 */ /* 0x000fe200078e0203 */
[----:B------:R-:W5:Y:S01]  /*f0d0*/  LD.E.128 R72, desc[UR40][R72.64] ;  /* 0x0000002848487980 */ /* 0x000f62000c101d00 */
[----:B------:R-:W-:-:S03]  /*f0e0*/  IMAD.WIDE.U32 R4, R23, UR6, R4 ;  /* 0x0000000617047c25 */ /* 0x000fc6000f8e0004 */
[----:B------:R-:W5:Y:S01]  /*f0f0*/  LD.E.128 R76, desc[UR40][R76.64] ;  /* 0x000000284c4c7980 */ /* 0x000f62000c101d00 */
[----:B------:R-:W-:Y:S01]  /*f100*/  IMAD R5, R23, UR7, R5 ;  /* 0x0000000717057c24 */ /* 0x000fe2000f8e0205 */
[----:B------:R-:W-:Y:S01]  /*f110*/  ULDC.64 UR6, c[0x0][0xaf0] ;  /* 0x0002bc0000067ab9 */ /* 0x000fe20000000a00 */
[----:B------:R-:W-:Y:S01]  /*f120*/  VIADD R8, R0, UR42 ;  /* 0x0000002a00087c36 */ /* 0x000fe20008000000 */
[----:B------:R-:W5:Y:S01]  /*f130*/  LD.E.128 R80, desc[UR40][R80.64] ;  /* 0x0000002850507980 */ /* 0x000f62000c101d00 */
[----:B------:R-:W-:Y:S02]  /*f140*/  IMAD R0, R6, UR6, RZ ;  /* 0x0000000606007c24 */ /* 0x000fe4000f8e02ff */
[----:B------:R-:W-:Y:S01]  /*f150*/  @P4 IMAD.HI.U32 R6, R8, UR10, RZ ;  /* 0x0000000a08064c27 */ /* 0x000fe2000f8e00ff */
[----:B------:R-:W-:Y:S01]  /*f160*/  @UP0 ULDC UR10, c[0x0][0xbf0] ;  /* 0x0002fc00000a0ab9 */ /* 0x000fe20000000800 */
[----:B------:R-:W-:Y:S01]  /*f170*/  @!PT LDS RZ, [RZ] ;  /* 0x00000000fffff984 */ /* 0x000fe20000000800 */
[----:B------:R-:W-:Y:S01]  /*f180*/  @!PT LDS RZ, [RZ] ;  /* 0x00000000fffff984 */ /* 0x000fe20000000800 */
[----:B------:R-:W-:Y:S01]  /*f190*/  @!PT LDS RZ, [RZ] ;  /* 0x00000000fffff984 */ /* 0x000fe20000000800 */
[----:B------:R-:W-:Y:S01]  /*f1a0*/  @!PT LDS RZ, [RZ] ;  /* 0x00000000fffff984 */ /* 0x000fe20000000800 */
[----:B------:R0:W-:Y:S06]  /*f1b0*/  MEMBAR.ALL.CTA ;  /* 0x0000000000007992 */ /* 0x0001ec0000008000 */
[----:B0-----:R-:W0:Y:S01]  /*f1c0*/  FENCE.VIEW.ASYNC.S ;  /* 0x00000000000073c6 */ /* 0x001e220000000000 */
[----:B------:R-:W-:Y:S01]  /*f1d0*/  IMAD.MOV.U32 R7, RZ, RZ, R8 ;  /* 0x000000ffff077224 */ /* 0x000fe200078e0008 */
[----:B------:R-:W-:Y:S01]  /*f1e0*/  @P4 SHF.R.U32.HI R7, RZ, UR10, R6 ;  /* 0x0000000aff074c19 */ /* 0x000fe20008011606 */
[----:B------:R-:W-:-:S02]  /*f1f0*/  IMAD R9, R205, UR7, R0 ;  /* 0x00000007cd097c24 */ /* 0x000fc4000f8e0200 */
[----:B------:R-:W-:Y:S01]  /*f200*/  IMAD.WIDE.U32 R4, R205, UR6, R4 ;  /* 0x00000006cd047c25 */ /* 0x000fe2000f8e0004 */
[----:B------:R-:W-:Y:S01]  /*f210*/  SHF.R.S32.HI R0, RZ, 0x1f, R7 ;  /* 0x0000001fff007819 */ /* 0x000fe20000011407 */
[----:B------:R-:W-:Y:S02]  /*f220*/  ULDC.64 UR6, c[0x0][0xae0] ;  /* 0x0002b80000067ab9 */ /* 0x000fe40000000a00 */
[----:B------:R-:W-:Y:S02]  /*f230*/  IMAD.IADD R5, R5, 0x1, R9 ;  /* 0x0000000105057824 */ /* 0x000fe400078e0209 */
[----:B------:R-:W-:Y:S02]  /*f240*/  IMAD.MOV R9, RZ, RZ, -R7 ;  /* 0x000000ffff097224 */ /* 0x000fe400078e0a07 */
[----:B------:R-:W-:Y:S02]  /*f250*/  IMAD R0, R0, UR6, RZ ;  /* 0x0000000600007c24 */ /* 0x000fe4000f8e02ff */
[----:B------:R-:W-:-:S02]  /*f260*/  IMAD R9, R9, UR11, R8 ;  /* 0x0000000b09097c24 */ /* 0x000fc4000f8e0208 */
        /* <DEDUP_REMOVED lines=11> */
[----:B------:R-:W-:-:S04]  /*f320*/  UIADD3 UR6, UR9, 0x22820, URZ ;  /* 0x0002282009067890 */ /* 0x000fc8000fffe03f */
        /* <DEDUP_REMOVED lines=8> */
[----:B0-----:R-:W-:Y:S01]  /*f3b0*/  SYNCS.ARRIVE.TRANS64.RED.A1T0 RZ, [UR6], RZ ;  /* 0x000000ffffff79a7 */ /* 0x001fe20008100406 */
[----:B------:R0:W1:Y:S01]  /*f3c0*/  SHFL.IDX PT, R21, R11, RZ, 0x181f ;  /* 0x00181fff0b157589 */ /* 0x00006200000e0000 */
[----:B------:R-:W-:Y:S03]  /*f3d0*/  BSSY B1, `(.L_x_11279) ;  /* 0x000001a000017945 */ /* 0x000fe60003800000 */
[----:B------:R0:W2:Y:S01]  /*f3e0*/  SHFL.IDX PT, R17, R3, RZ, 0x181f ;  /* 0x00181fff03117589 */ /* 0x0000a200000e0000 */
        /* <DEDUP_REMOVED lines=24> */
.L_x_11280:
[----:B------:R-:W-:Y:S05]  /*f570*/  BSYNC B1 ;  /* 0x0000000000017941 */ /* 0x000fea0003800000 */
.L_x_11279:
[----:B0----5:R0:W3:Y:S01]  /*f580*/  SHFL.IDX PT, R13, R3, 0x1, 0x181f ;  /* 0x00381f00030d7f89 */ /* 0x0210e200000e0000 */
[----:B------:R-:W-:Y:S03]  /*f590*/  BSSY B1, `(.L_x_11281) ;  /* 0x0000014000017945 */ /* 0x000fe60003800000 */
[----:B------:R0:W4:Y:S01]  /*f5a0*/  SHFL.IDX PT, R9, R11, 0x1, 0x181f ;  /* 0x00381f000b097f89 */ /* 0x00012200000e0000 */
[----:B------:R-:W-:Y:S05]  /*f5b0*/  @P1 BRA `(.L_x_11282) ;  /* 0x0000000000441947 */ /* 0x000fea0003800000 */
[----:B------:R-:W-:Y:S02]  /*f5c0*/  ULDC UR6, c[0x0][0xac8] ;  /* 0x0002b20000067ab9 */ /* 0x000fe40000000800 */
[----:B------:R-:W-:Y:S02]  /*f5d0*/  ISETP.GE.AND P4, PT, R2, UR6, PT ;  /* 0x0000000602007c0c */ /* 0x000fe4000bf86270 */
[----:B------:R-:W-:Y:S02]  /*f5e0*/  ISETP.GE.AND P3, PT, R84, UR6, PT ;  /* 0x0000000654007c0c */ /* 0x000fe4000bf66270 */
[----:B------:R-:W-:Y:S02]  /*f5f0*/  ISETP.GE.AND P2, PT, R86, UR6, PT ;  /* 0x0000000656007c0c */ /* 0x000fe4000bf46270 */
[----:B------:R-:W-:-:S07]  /*f600*/  ISETP.GE.AND P1, PT, R88, UR6, PT ;  /* 0x0000000658007c0c */ /* 0x000fce000bf26270 */
[-C--:B----4-:R-:W-:Y:S02]  /*f610*/  @!P4 LEA R4, P6, R2, R9.reuse, 0x1 ;  /* 0x000000090204c211 */ /* 0x090fe400078c08ff */
        /* <DEDUP_REMOVED lines=11> */
.L_x_11282:
[----:B------:R-:W-:Y:S05]  /*f6d0*/  BSYNC B1 ;  /* 0x0000000000017941 */ /* 0x000fea0003800000 */
.L_x_11281:
[----:B---3--:R3:W0:Y:S01]  /*f6e0*/  SHFL.IDX PT, R13, R3, 0x2, 0x181f ;  /* 0x00581f00030d7f89 */ /* 0x00862200000e0000 */
[----:B------:R-:W-:Y:S03]  /*f6f0*/  BSSY B1, `(.L_x_11283) ;  /* 0x0000014000017945 */ /* 0x000fe60003800000 */
[----:B------:R3:W0:Y:S01]  /*f700*/  SHFL.IDX PT, R7, R11, 0x2, 0x181f ;  /* 0x00581f000b077f89 */ /* 0x00062200000e0000 */
[----:B------:R-:W-:Y:S05]  /*f710*/  @P0 BRA `(.L_x_11284) ;  /* 0x0000000000440947 */ /* 0x000fea0003800000 */
[----:B------:R-:W-:Y:S02]  /*f720*/  ULDC UR6, c[0x0][0xac8] ;  /* 0x0002b20000067ab9 */ /* 0x000fe40000000800 */
[----:B------:R-:W-:Y:S02]  /*f730*/  ISETP.GE.AND P3, PT, R2, UR6, PT ;  /* 0x0000000602007c0c */ /* 0x000fe4000bf66270 */
[----:B------:R-:W-:Y:S02]  /*f740*/  ISETP.GE.AND P2, PT, R84, UR6, PT ;  /* 0x0000000654007c0c */ /* 0x000fe4000bf46270 */
[----:B------:R-:W-:Y:S02]  /*f750*/  ISETP.GE.AND P1, PT, R86, UR6, PT ;  /* 0x0000000656007c0c */ /* 0x000fe4000bf26270 */
[----:B------:R-:W-:-:S07]  /*f760*/  ISETP.GE.AND P0, PT, R88, UR6, PT ;  /* 0x0000000658007c0c */ /* 0x000fce000bf06270 */
[-C--:B0-----:R-:W-:Y:S02]  /*f770*/  @!P3 LEA R4, P6, R2, R7.reuse, 0x1 ;  /* 0x000000070204b211 */ /* 0x081fe400078c08ff */
[-C--:B------:R-:W-:Y:S02]  /*f780*/  @!P2 LEA R6, P5, R84, R7.reuse, 0x1 ;  /* 0x000000075406a211 */ /* 0x080fe400078a08ff */
[----:B------:R-:W-:Y:S02]  /*f790*/  @!P1 LEA R8, P4, R86, R7, 0x1 ;  /* 0x0000000756089211 */ /* 0x000fe400078808ff */
[----:B------:R-:W-:Y:S02]  /*f7a0*/  @!P3 LEA.HI.X R5, R2, R13, R89, 0x1, P6 ;  /* 0x0000000d0205b211 */ /* 0x000fe400030f0c59 */
[----:B------:R-:W-:Y:S02]  /*f7b0*/  @!P0 LEA R12, P6, R88, R7, 0x1 ;  /* 0x00000007580c8211 */ /* 0x000fe400078c08ff */
[-C--:B------:R-:W-:Y:S01]  /*f7c0*/  @!P2 LEA.HI.X R7, R84, R13.reuse, R23, 0x1, P5 ;  /* 0x0000000d5407a211 */ /* 0x080fe200028f0c17 */
[----:B------:R0:W-:Y:S01]  /*f7d0*/  @!P3 ST.E.128 desc[UR40][R4.64], R28 ;  /* 0x0000001c0400b985 */ /* 0x0001e2000c101d28 */
[----:B----4-:R-:W-:-:S02]  /*f7e0*/  @!P1 LEA.HI.X R9, R86, R13, R85, 0x1, P4 ;  /* 0x0000000d56099211 */ /* 0x010fc400020f0c55 */
[----:B------:R-:W-:Y:S01]  /*f7f0*/  @!P0 LEA.HI.X R13, R88, R13, R87, 0x1, P6 ;  /* 0x0000000d580d8211 */ /* 0x000fe200030f0c57 */
[----:B------:R0:W-:Y:S04]  /*f800*/  @!P2 ST.E.128 desc[UR40][R6.64], R44 ;  /* 0x0000002c0600a985 */ /* 0x0001e8000c101d28 */
[----:B------:R0:W-:Y:S04]  /*f810*/  @!P1 ST.E.128 desc[UR40][R8.64], R60 ;  /* 0x0000003c08009985 */ /* 0x0001e8000c101d28 */
[----:B------:R0:W-:Y:S02]  /*f820*/  @!P0 ST.E.128 desc[UR40][R12.64], R76 ;  /* 0x0000004c0c008985 */ /* 0x0001e4000c101d28 */
.L_x_11284:
[----:B------:R-:W-:Y:S05]  /*f830*/  BSYNC B1 ;  /* 0x0000000000017941 */ /* 0x000fea0003800000 */
.L_x_11283:
[----:B------:R-:W-:Y:S01]  /*f840*/  VIADD R0, R20, 0x60 ;  /* 0x0000006014007836 */ /* 0x000fe20000000000 */
[----:B0--3--:R-:W0:Y:S04]  /*f850*/  SHFL.IDX PT, R3, R3, 0x3, 0x181f ;  /* 0x00781f0003037f89 */ /* 0x009e2800000e0000 */
[----:B------:R-:W-:Y:S01]  /*f860*/  ISETP.GE.AND P0, PT, R0, UR8, PT ;  /* 0x0000000800007c0c */ /* 0x000fe2000bf06270 */
[----:B------:R-:W3:-:S12]  /*f870*/  SHFL.IDX PT, R11, R11, 0x3, 0x181f ;  /* 0x00781f000b0b7f89 */ /* 0x000ed800000e0000 */
[----:B------:R-:W-:Y:S05]  /*f880*/  @P0 BRA `(.L_x_11285) ;  /* 0x00000024005c0947 */ /* 0x000fea0003800000 */
        /* <DEDUP_REMOVED lines=9> */
[----:B----4-:R-:W-:Y:S01]  /*f920*/  @!P5 LEA.HI.X R9, R86, R3, R85, 0x1, P2 ;  /* 0x000000035609d211 */ /* 0x010fe200010f0c55 */
        /* <DEDUP_REMOVED lines=9> */
.L_x_11278:
[----:B------:R-:W-:Y:S01]  /*f9c0*/  ULDC.64 UR6, c[0x0][0xb08] ;  /* 0x0002c20000067ab9 */ /* 0x000fe20000000a00 */
[----:B------:R-:W-:Y:S01]  /*f9d0*/  ULDC.64 UR12, c[0x0][0xb40] ;  /* 0x0002d000000c7ab9 */ /* 0x000fe20000000a00 */
[----:B------:R-:W-:Y:S01]  /*f9e0*/  IMAD R0, R0, UR6, RZ ;  /* 0x0000000600007c24 */ /* 0x000fe2000f8e02ff */
[----:B------:R-:W-:Y:S01]  /*f9f0*/  UIADD3 UR9, UR9, 0x22820, URZ ;  /* 0x0002282009097890 */ /* 0x000fe2000fffe03f */
[C---:B0-----:R-:W-:Y:S01]  /*fa00*/  IMAD.WIDE.U32 R2, R5.reuse, UR6, RZ ;  /* 0x0000000605027c25 */ /* 0x041fe2000f8e00ff */
[----:B------:R-:W-:Y:S01]  /*fa10*/  ISETP.GE.AND P0, PT, R12, UR8, PT ;  /* 0x000000080c007c0c */ /* 0x000fe2000bf06270 */
[----:B------:R-:W-:Y:S01]  /*fa20*/  BSSY B1, `(.L_x_11286) ;  /* 0x00000c9000017945 */ /* 0x000fe20003800000 */
[----:B------:R-:W-:Y:S01]  /*fa30*/  UPRMT UR9, URZ, 0x654, UR9 ;  /* 0x000006543f097896 */ /* 0x000fe20008000009 */
[----:B------:R-:W-:Y:S01]  /*fa40*/  IMAD R5, R5, UR7, R0 ;  /* 0x0000000705057c24 */ /* 0x000fe2000f8e0200 */
[----:B------:R-:W-:Y:S01]  /*fa50*/  ULDC.64 UR6, c[0x0][0xb38] ;  /* 0x0002ce0000067ab9 */ /* 0x000fe20000000a00 */
[----:B------:R-:W-:-:S02]  /*fa60*/  SHF.R.S32.HI R0, RZ, 0x1f, R205 ;  /* 0x0000001fff007819 */ /* 0x000fc400000114cd */
[----:B------:R-:W-:Y:S01]  /*fa70*/  IMAD.IADD R3, R3, 0x1, R5 ;  /* 0x0000000103037824 */ /* 0x000fe200078e0205 */
[----:B------:R-:W-:Y:S01]  /*fa80*/  SHF.R.S32.HI R153, RZ, 0x1f, R209 ;  /* 0x0000001fff997819 */ /* 0x000fe200000114d1 */
[----:B------:R-:W-:Y:S01]  /*fa90*/  IMAD.MOV.U32 R5, RZ, RZ, R152 ;  /* 0x000000ffff057224 */ /* 0x000fe200078e0098 */
[----:B------:R-:W-:Y:S01]  /*faa0*/  SHF.R.S32.HI R154, RZ, 0x1f, R210 ;  /* 0x0000001fff9a7819 */ /* 0x000fe200000114d2 */
[C---:B------:R-:W-:Y:S01]  /*fab0*/  IMAD.WIDE.U32 R2, R23.reuse, UR6, R2 ;  /* 0x0000000617027c25 */ /* 0x040fe2000f8e0002 */
[----:B------:R-:W-:Y:S01]  /*fac0*/  @UP0 ULDC UR6, c[0x0][0xbec] ;  /* 0x0002fb0000060ab9 */ /* 0x000fe20000000800 */
[----:B------:R-:W-:Y:S01]  /*fad0*/  SYNCS.ARRIVE.TRANS64.RED.A1T0 RZ, [UR9], RZ ;  /* 0x000000ffffff79a7 */ /* 0x000fe20008100409 */
[----:B------:R-:W-:Y:S01]  /*fae0*/  SHF.R.S32.HI R155, RZ, 0x1f, R211 ;  /* 0x0000001fff9b7819 */ /* 0x000fe200000114d3 */
[----:B------:R-:W-:Y:S01]  /*faf0*/  IMAD R0, R0, UR12, RZ ;  /* 0x0000000c00007c24 */ /* 0x000fe2000f8e02ff */
[----:B------:R-:W-:Y:S01]  /*fb00*/  SHF.R.S32.HI R156, RZ, 0x1f, R212 ;  /* 0x0000001fff9c7819 */ /* 0x000fe200000114d4 */
[----:B------:R-:W-:Y:S01]  /*fb10*/  IMAD R3, R23, UR7, R3 ;  /* 0x0000000717037c24 */ /* 0x000fe2000f8e0203 */
[----:B------:R-:W-:Y:S01]  /*fb20*/  SHF.R.S32.HI R157, RZ, 0x1f, R213 ;  /* 0x0000001fff9d7819 */ /* 0x000fe200000114d5 */
[----:B------:R-:W-:Y:S01]  /*fb30*/  @P4 IMAD.HI.U32 R4, R152, UR6, RZ ;  /* 0x0000000698044c27 */ /* 0x000fe2000f8e00ff */
[----:B------:R-:W-:Y:S01]  /*fb40*/  @UP0 ULDC UR6, c[0x0][0xbf0] ;  /* 0x0002fc0000060ab9 */ /* 0x000fe20000000800 */
[----:B------:R-:W-:-:S02]  /*fb50*/  SHF.R.S32.HI R158, RZ, 0x1f, R214 ;  /* 0x0000001fff9e7819 */ /* 0x000fc400000114d6 */
[C---:B------:R-:W-:Y:S01]  /*fb60*/  IMAD R7, R205.reuse, UR13, R0 ;  /* 0x0000000dcd077c24 */ /* 0x040fe2000f8e0200 */
        /* <DEDUP_REMOVED lines=9> */
[----:B------:R-:W-:Y:S01]  /*fc00*/  IMAD.WIDE.U32 R2, R234, UR6, R2 ;  /* 0x00000006ea027c25 */ /* 0x000fe2000f8e0002 */
[----:B------:R-:W-:-:S02]  /*fc10*/  SHF.R.S32.HI R161, RZ, 0x1f, R217 ;  /* 0x0000001fffa17819 */ /* 0x000fc400000114d9 */
[----:B------:R-:W-:Y:S01]  /*fc20*/  SHF.R.S32.HI R162, RZ, 0x1f, R218 ;  /* 0x0000001fffa27819 */ /* 0x000fe200000114da */
[----:B------:R-:W-:Y:S01]  /*fc30*/  IMAD R7, R7, UR11, R152 ;  /* 0x0000000b07077c24 */ /* 0x000fe2000f8e0298 */
        /* <DEDUP_REMOVED lines=22> */
[----:B------:R-:W-:Y:S02]  /*fda0*/  LEA.HI.X R20, R2, UR7, R3, 0x2, P1 ;  /* 0x0000000702147c11 */ /* 0x000fe400088f1403 */
[----:B------:R0:W1:Y:S01]  /*fdb0*/  SHFL.IDX PT, R2, R0, RZ, 0x1c1f ;  /* 0x001c1fff00027589 */ /* 0x00006200000e0000 */
[----:B------:R-:W-:Y:S02]  /*fdc0*/  SHF.R.S32.HI R172, RZ, 0x1f, R228 ;  /* 0x0000001fffac7819 */ /* 0x000fe400000114e4 */
[----:B------:R-:W-:Y:S01]  /*fdd0*/  SHF.R.S32.HI R173, RZ, 0x1f, R229 ;  /* 0x0000001fffad7819 */ /* 0x000fe200000114e5 */
[----:B------:R0:W2:Y:S01]  /*fde0*/  SHFL.IDX PT, R3, R20, RZ, 0x1c1f ;  /* 0x001c1fff14037589 */ /* 0x0000a200000e0000 */
[----:B------:R-:W-:Y:S02]  /*fdf0*/  SHF.R.S32.HI R174, RZ, 0x1f, R230 ;  /* 0x0000001fffae7819 */ /* 0x000fe400000114e6 */
[----:B------:R-:W-:-:S02]  /*fe00*/  SHF.R.S32.HI R175, RZ, 0x1f, R231 ;  /* 0x0000001fffaf7819 */ /* 0x000fc400000114e7 */
[----:B------:R-:W-:Y:S02]  /*fe10*/  SHF.R.S32.HI R176, RZ, 0x1f, R232 ;  /* 0x0000001fffb07819 */ /* 0x000fe400000114e8 */
[----:B------:R-:W-:Y:S01]  /*fe20*/  SHF.R.S32.HI R177, RZ, 0x1f, R233 ;  /* 0x0000001fffb17819 */ /* 0x000fe200000114e9 */
[----:B0-----:R-:W-:Y:S06]  /*fe30*/  @P0 BRA `(.L_x_11287) ;  /* 0x00000008001c0947 */ /* 0x001fec0003800000 */
[----:B------:R-:W-:Y:S01]  /*fe40*/  ULDC UR6, c[0x0][0xac8] ;  /* 0x0002b20000067ab9 */ /* 0x000fe20000000800 */
[----:B------:R-:W-:Y:S01]  /*fe50*/  VIADD R21, R19, 0xe8 ;  /* 0x000000e813157836 */ /* 0x000fe20000000000 */
[----:B------:R-:W-:Y:S02]  /*fe60*/  ISETP.GE.AND P4, PT, R233, UR6, PT ;  /* 0x00000006e9007c0c */ /* 0x000fe4000bf86270 */
[----:B------:R-:W-:Y:S02]  /*fe70*/  ISETP.GE.AND P3, PT, R232, UR6, PT ;  /* 0x00000006e8007c0c */ /* 0x000fe4000bf66270 */
[----:B------:R-:W-:Y:S02]  /*fe80*/  ISETP.GE.AND P5, PT, R19, UR6, PT ;  /* 0x0000000613007c0c */ /* 0x000fe4000bfa6270 */
[----:B------:R-:W-:Y:S02]  /*fe90*/  ISETP.GE.AND P1, PT, R230, UR6, PT ;  /* 0x00000006e6007c0c */ /* 0x000fe4000bf26270 */
[----:B------:R-:W-:-:S05]  /*fea0*/  ISETP.GE.AND P0, PT, R231, UR6, PT ;  /* 0x00000006e7007c0c */ /* 0x000fca000bf06270 */
[-C--:B-1----:R-:W-:Y:S02]  /*feb0*/  @!P4 LEA R4, P2, R233, R2.reuse, 0x2 ;  /* 0x00000002e904c211 */ /* 0x082fe400078410ff */
[C---:B------:R-:W-:Y:S02]  /*fec0*/  @!P3 LEA R6, P6, R232.reuse, R2, 0x2 ;  /* 0x00000002e806b211 */ /* 0x040fe400078c10ff */
        /* <DEDUP_REMOVED lines=25> */
[----:B--2---:R-:W-:Y:S01]  /*10060*/  @!P5 LEA R8, P6, R226, R2, 0x2 ;  /* 0x00000002e208d211 */ /* 0x004fe200078c10ff */
[----:B------:R0:W-:Y:S01]  /*10070*/  @!P3 ST.E.64 desc[UR40][R4.64], R48 ;  /* 0x000000300400b985 */ /* 0x0001e2000c101b28 */
[----:B------:R-:W-:-:S02]  /*10080*/  ISETP.GE.AND P2, PT, R223, UR6, PT ;  /* 0x00000006df007c0c */ /* 0x000fc4000bf46270 */
[----:B------:R-:W-:Y:S01]  /*10090*/  @!P5 LEA.HI.X R9, R226, R3, R170, 0x2, P6 ;  /* 0x00000003e209d211 */ /* 0x000fe200030f14aa */
[----:B------:R1:W-:Y:S01]  /*100a0*/  @!P4 ST.E.64 desc[UR40][R6.64], R52 ;  /* 0x000000340600c985 */ /* 0x0003e2000c101b28 */
[----:B------:R-:W-:-:S03]  /*100b0*/  ISETP.GE.AND P3, PT, R222, UR6, PT ;  /* 0x00000006de007c0c */ /* 0x000fc6000bf66270 */
[----:B------:R2:W-:Y:S01]  /*100c0*/  @!P5 ST.E.64 desc[UR40][R8.64], R56 ;  /* 0x000000380800d985 */ /* 0x0005e2000c101b28 */
[CC--:B0-----:R-:W-:Y:S02]  /*100d0*/  @!P0 LEA R4, P4, R225.reuse, R2.reuse, 0x2 ;  /* 0x00000002e1048211 */ /* 0x0c1fe400078810ff */
[C---:B-1----:R-:W-:Y:S02]  /*100e0*/  @!P1 LEA R6, P5, R224.reuse, R2, 0x2 ;  /* 0x00000002e0069211 */ /* 0x042fe400078a10ff */
[-C--:B------:R-:W-:Y:S02]  /*100f0*/  @!P0 LEA.HI.X R5, R225, R3.reuse, R169, 0x2, P4 ;  /* 0x00000003e1058211 */ /* 0x080fe400020f14a9 */
[----:B------:R-:W-:Y:S02]  /*10100*/  ISETP.GE.AND P4, PT, R221, UR6, PT ;  /* 0x00000006dd007c0c */ /* 0x000fe4000bf86270 */
[----:B------:R-:W-:Y:S01]  /*10110*/  @!P1 LEA.HI.X R7, R224, R3, R168, 0x2, P5 ;  /* 0x00000003e0079211 */ /* 0x000fe200028f14a8 */
[----:B------:R0:W-:Y:S01]  /*10120*/  @!P0 ST.E.64 desc[UR40][R4.64], R60 ;  /* 0x0000003c04008985 */ /* 0x0001e2000c101b28 */
[----:B------:R-:W-:-:S02]  /*10130*/  ISETP.GE.AND P5, PT, R220, UR6, PT ;  /* 0x00000006dc007c0c */ /* 0x000fc4000bfa6270 */
[C---:B--2---:R-:W-:Y:S01]  /*10140*/  @!P2 LEA R8, P6, R223.reuse, R2, 0x2 ;  /* 0x00000002df08a211 */ /* 0x044fe200078c10ff */
[----:B------:R1:W-:Y:S01]  /*10150*/  @!P1 ST.E.64 desc[UR40][R6.64], R64 ;  /* 0x0000004006009985 */ /* 0x0003e2000c101b28 */
[----:B------:R-:W-:Y:S02]  /*10160*/  ISETP.GE.AND P1, PT, R218, UR6, PT ;  /* 0x00000006da007c0c */ /* 0x000fe4000bf26270 */
        /* <DEDUP_REMOVED lines=8> */
[----:B------:R-:W-:Y:S01]  /*101f0*/  @!P3 ST.E.64 desc[UR40][R4.64], R72 ;  /* 0x000000480400b985 */ /* 0x000fe2000c101b28 */
[----:B--2---:R-:W-:-:S02]  /*10200*/  @!P5 LEA R8, P6, R220, R2, 0x2 ;  /* 0x00000002dc08d211 */ /* 0x004fc400078c10ff */
        /* <DEDUP_REMOVED lines=13> */
[-C--:B0-----:R-:W-:Y:S01]  /*102e0*/  @!P4 LEA R6, P0, R215, R2.reuse, 0x2 ;  /* 0x00000002d706c211 */ /* 0x081fe200078010ff */
[----:B------:R0:W-:Y:S01]  /*102f0*/  @!P1 ST.E.64 desc[UR40][R14.64], R88 ;  /* 0x000000580e009985 */ /* 0x0001e2000c101b28 */
[-C--:B------:R-:W-:Y:S02]  /*10300*/  @!P5 LEA R4, P1, R216, R2.reuse, 0x2 ;  /* 0x00000002d804d211 */ /* 0x080fe400078210ff */
[----:B-1----:R-:W-:Y:S01]  /*10310*/  @!P3 LEA R8, P6, R214, R2, 0x2 ;  /* 0x00000002d608b211 */ /* 0x002fe200078c10ff */
[----:B------:R1:W-:Y:S01]  /*10320*/  @!P2 ST.E.64 desc[UR40][R16.64], R92 ;  /* 0x0000005c1000a985 */ /* 0x0003e2000c101b28 */
[----:B------:R-:W-:Y:S02]  /*10330*/  ISETP.GE.AND P2, PT, R213, UR6, PT ;  /* 0x00000006d5007c0c */ /* 0x000fe4000bf46270 */
[----:B------:R-:W-:-:S02]  /*10340*/  @!P5 LEA.HI.X R5, R216, R3, R160, 0x2, P1 ;  /* 0x00000003d805d211 */ /* 0x000fc400008f14a0 */
[----:B------:R-:W-:Y:S02]  /*10350*/  ISETP.GE.AND P1, PT, R212, UR6, PT ;  /* 0x00000006d4007c0c */ /* 0x000fe4000bf26270 */
[-C--:B------:R-:W-:Y:S01]  /*10360*/  @!P4 LEA.HI.X R7, R215, R3.reuse, R159, 0x2, P0 ;  /* 0x00000003d707c211 */ /* 0x080fe200000f149f */
[----:B------:R3:W-:Y:S01]  /*10370*/  @!P5 ST.E.64 desc[UR40][R4.64], R96 ;  /* 0x000000600400d985 */ /* 0x0007e2000c101b28 */
[----:B------:R-:W-:Y:S02]  /*10380*/  @!P3 LEA.HI.X R9, R214, R3, R158, 0x2, P6 ;  /* 0x00000003d609b211 */ /* 0x000fe400030f149e */
[----:B------:R-:W-:Y:S01]  /*10390*/  ISETP.GE.AND P0, PT, R211, UR6, PT ;  /* 0x00000006d3007c0c */ /* 0x000fe2000bf06270 */
[----:B------:R-:W-:Y:S01]  /*103a0*/  @!P4 ST.E.64 desc[UR40][R6.64], R100 ;  /* 0x000000640600c985 */ /* 0x000fe2000c101b28 */
[----:B------:R-:W-:Y:S02]  /*103b0*/  ISETP.GE.AND P4, PT, R209, UR6, PT ;  /* 0x00000006d1007c0c */ /* 0x000fe4000bf86270 */
[----:B--2---:R-:W-:Y:S01]  /*103c0*/  @!P2 LEA R12, P6, R213, R2, 0x2 ;  /* 0x00000002d50ca211 */ /* 0x004fe200078c10ff */
[----:B------:R-:W-:Y:S01]  /*103d0*/  @!P3 ST.E.64 desc[UR40][R8.64], R104 ;  /* 0x000000680800b985 */ /* 0x000fe2000c101b28 */
[----:B------:R-:W-:-:S02]  /*103e0*/  ISETP.GE.AND P3, PT, R210, UR6, PT ;  /* 0x00000006d2007c0c */ /* 0x000fc4000bf66270 */
[CC--:B0-----:R-:W-:Y:S02]  /*103f0*/  @!P1 LEA R14, P5, R212.reuse, R2.reuse, 0x2 ;  /* 0x00000002d40e9211 */ /* 0x0c1fe400078a10ff */
[-C--:B------:R-:W-:Y:S02]  /*10400*/  @!P2 LEA.HI.X R13, R213, R3.reuse, R157, 0x2, P6 ;  /* 0x00000003d50da211 */ /* 0x080fe400030f149d */
[-C--:B------:R-:W-:Y:S02]  /*10410*/  @!P1 LEA.HI.X R15, R212, R3.reuse, R156, 0x2, P5 ;  /* 0x00000003d40f9211 */ /* 0x080fe400028f149c */
[-C--:B-1----:R-:W-:Y:S01]  /*10420*/  @!P0 LEA R16, P6, R211, R2.reuse, 0x2 ;  /* 0x00000002d3108211 */ /* 0x082fe200078c10ff */
[----:B------:R-:W-:Y:S01]  /*10430*/  @!P2 ST.E.64 desc[UR40][R12.64], R108 ;  /* 0x0000006c0c00a985 */ /* 0x000fe2000c101b28 */
[-C--:B------:R-:W-:Y:S02]  /*10440*/  @!P4 LEA R28, P5, R209, R2.reuse, 0x2 ;  /* 0x00000002d11cc211 */ /* 0x080fe400078a10ff */
[----:B------:R-:W-:Y:S01]  /*10450*/  @!P0 LEA.HI.X R17, R211, R3, R155, 0x2, P6 ;  /* 0x00000003d3118211 */ /* 0x000fe200030f149b */
[----:B------:R0:W-:Y:S01]  /*10460*/  @!P1 ST.E.64 desc[UR40][R14.64], R112 ;  /* 0x000000700e009985 */ /* 0x0001e2000c101b28 */
[----:B------:R-:W-:-:S02]  /*10470*/  @!P3 LEA R24, P1, R210, R2, 0x2 ;  /* 0x00000002d218b211 */ /* 0x000fc400078210ff */
[----:B------:R-:W-:Y:S01]  /*10480*/  ISETP.GE.AND P2, PT, R208, UR6, PT ;  /* 0x00000006d0007c0c */ /* 0x000fe2000bf46270 */
[----:B------:R1:W-:Y:S01]  /*10490*/  @!P0 ST.E.64 desc[UR40][R16.64], R116 ;  /* 0x0000007410008985 */ /* 0x0003e2000c101b28 */
[-C--:B------:R-:W-:Y:S02]  /*104a0*/  @!P3 LEA.HI.X R25, R210, R3.reuse, R154, 0x2, P1 ;  /* 0x00000003d219b211 */ /* 0x080fe400008f149a */
[----:B------:R-:W-:Y:S02]  /*104b0*/  ISETP.GE.AND P1, PT, R207, UR6, PT ;  /* 0x00000006cf007c0c */ /* 0x000fe4000bf26270 */
[----:B------:R-:W-:Y:S01]  /*104c0*/  @!P4 LEA.HI.X R29, R209, R3, R153, 0x2, P5 ;  /* 0x00000003d11dc211 */ /* 0x000fe200028f1499 */
[----:B------:R4:W-:Y:S01]  /*104d0*/  @!P3 ST.E.64 desc[UR40][R24.64], R120 ;  /* 0x000000781800b985 */ /* 0x0009e2000c101b28 */
[----:B------:R-:W-:Y:S02]  /*104e0*/  ISETP.GE.AND P0, PT, R206, UR6, PT ;  /* 0x00000006ce007c0c */ /* 0x000fe4000bf06270 */
[----:B---3--:R-:W-:Y:S01]  /*104f0*/  SHF.R.S32.HI R5, RZ, 0x1f, R206 ;  /* 0x0000001fff057819 */ /* 0x008fe200000114ce */
[----:B------:R4:W-:Y:S01]  /*10500*/  @!P4 ST.E.64 desc[UR40][R28.64], R124 ;  /* 0x0000007c1c00c985 */ /* 0x0009e2000c101b28 */
[----:B------:R-:W-:Y:S01]  /*10510*/  ISETP.GE.AND P4, PT, R21, UR6, PT ;  /* 0x0000000615007c0c */ /* 0x000fe2000bf86270 */
[C---:B0-----:R-:W-:Y:S01]  /*10520*/  VIADD R15, R19.reuse, 0xf0 ;  /* 0x000000f0130f7836 */ /* 0x041fe20000000000 */
[----:B------:R-:W-:Y:S01]  /*10530*/  @!P2 LEA R8, P5, R208, R2, 0x2 ;  /* 0x00000002d008a211 */ /* 0x000fe200078a10ff */
[----:B-1----:R-:W-:Y:S01]  /*10540*/  VIADD R17, R19, 0xf8 ;  /* 0x000000f813117836 */ /* 0x002fe20000000000 */
[----:B------:R-:W-:-:S02]  /*10550*/  SHF.R.S32.HI R13, RZ, 0x1f, R21 ;  /* 0x0000001fff0d7819 */ /* 0x000fc40000011415 */
[-C--:B------:R-:W-:Y:S02]  /*10560*/  @!P1 LEA R6, P6, R207, R2.reuse, 0x2 ;  /* 0x00000002cf069211 */ /* 0x080fe400078c10ff */
[----:B------:R-:W-:Y:S02]  /*10570*/  ISETP.GE.AND P3, PT, R15, UR6, PT ;  /* 0x000000060f007c0c */ /* 0x000fe4000bf66270 */
[-C--:B------:R-:W-:Y:S02]  /*10580*/  @!P2 LEA.HI.X R9, R208, R3.reuse, R237, 0x2, P5 ;  /* 0x00000003d009a211 */ /* 0x080fe400028f14ed */
[----:B------:R-:W-:Y:S02]  /*10590*/  @!P0 LEA R4, P5, R206, R2, 0x2 ;  /* 0x00000002ce048211 */ /* 0x000fe400078a10ff */
[----:B------:R-:W-:Y:S01]  /*105a0*/  @!P1 LEA.HI.X R7, R207, R3, R236, 0x2, P6 ;  /* 0x00000003cf079211 */ /* 0x000fe200030f14ec */
[----:B------:R4:W-:Y:S01]  /*105b0*/  @!P2 ST.E.64 desc[UR40][R8.64], R128 ;  /* 0x000000800800a985 */ /* 0x0009e2000c101b28 */
[----:B------:R-:W-:-:S02]  /*105c0*/  ISETP.GE.AND P6, PT, R17, UR6, PT ;  /* 0x0000000611007c0c */ /* 0x000fc4000bfc6270 */
[-C--:B------:R-:W-:Y:S01]  /*105d0*/  @!P0 LEA.HI.X R5, R206, R3.reuse, R5, 0x2, P5 ;  /* 0x00000003ce058211 */ /* 0x080fe200028f1405 */
[----:B------:R4:W-:Y:S01]  /*105e0*/  @!P1 ST.E.64 desc[UR40][R6.64], R132 ;  /* 0x0000008406009985 */ /* 0x0009e2000c101b28 */
[CC--:B------:R-:W-:Y:S02]  /*105f0*/  @!P4 LEA R12, P5, R21.reuse, R2.reuse, 0x2 ;  /* 0x00000002150cc211 */ /* 0x0c0fe400078a10ff */
[----:B------:R-:W-:Y:S01]  /*10600*/  SHF.R.S32.HI R16, RZ, 0x1f, R15 ;  /* 0x0000001fff107819 */ /* 0x000fe2000001140f */
[----:B------:R4:W-:Y:S01]  /*10610*/  @!P0 ST.E.64 desc[UR40][R4.64], R136 ;  /* 0x0000008804008985 */ /* 0x0009e2000c101b28 */
        /* <DEDUP_REMOVED lines=9> */
.L_x_11287:
[----:B------:R-:W-:Y:S05]  /*106b0*/  BSYNC B1 ;  /* 0x0000000000017941 */ /* 0x000fea0003800000 */
.L_x_11286:
[----:B------:R-:W-:Y:S01]  /*106c0*/  ISETP.GE.AND P0, PT, R11, UR8, PT ;  /* 0x000000080b007c0c */ /* 0x000fe2000bf06270 */
[----:B--2-4-:R0:W2:Y:S04]  /*106d0*/  SHFL.IDX PT, R3, R20, 0x1, 0x1c1f ;  /* 0x003c1f0014037f89 */ /* 0x0140a800000e0000 */
[----:B-1----:R0:W1:Y:S08]  /*106e0*/  SHFL.IDX PT, R2, R0, 0x1, 0x1c1f ;  /* 0x003c1f0000027f89 */ /* 0x00207000000e0000 */
[----:B0-----:R-:W-:Y:S05]  /*106f0*/  @P0 BRA `(.L_x_11285) ;  /* 0x0000001400c00947 */ /* 0x001fea0003800000 */
[----:B------:R-:W-:Y:S01]  /*10700*/  ULDC UR6, c[0x0][0xac8] ;  /* 0x0002b20000067ab9 */ /* 0x000fe20000000800 */
[----:B------:R-:W-:Y:S01]  /*10710*/  VIADD R21, R19, 0xe8 ;  /* 0x000000e813157836 */ /* 0x000fe20000000000 */
[----:B------:R-:W-:Y:S01]  /*10720*/  ISETP.GE.AND P5, PT, R233, UR6, PT ;  /* 0x00000006e9007c0c */ /* 0x000fe2000bfa6270 */
[C---:B------:R-:W-:Y:S01]  /*10730*/  VIADD R11, R19.reuse, 0xf0 ;  /* 0x000000f0130b7836 */ /* 0x040fe20000000000 */
[----:B------:R-:W-:Y:S02]  /*10740*/  ISETP.GE.AND P4, PT, R19, UR6, PT ;  /* 0x0000000613007c0c */ /* 0x000fe4000bf86270 */
[----:B------:R-:W-:Y:S02]  /*10750*/  ISETP.GE.AND P2, PT, R232, UR6, PT ;  /* 0x00000006e8007c0c */ /* 0x000fe4000bf46270 */
[----:B------:R-:W-:Y:S02]  /*10760*/  ISETP.GE.AND P1, PT, R231, UR6, PT ;  /* 0x00000006e7007c0c */ /* 0x000fe4000bf26270 */
[----:B------:R-:W-:-:S02]  /*10770*/  ISETP.GE.AND P0, PT, R230, UR6, PT ;  /* 0x00000006e6007c0c */ /* 0x000fc4000bf06270 */
[----:B------:R-:W-:-:S03]  /*10780*/  SHF.R.S32.HI R0, RZ, 0x1f, R21 ;  /* 0x0000001fff007819 */ /* 0x000fc60000011415 */
[-C--:B-1----:R-:W-:Y:S02]  /*10790*/  @!P5 LEA R6, P3, R233, R2.reuse, 0x2 ;  /* 0x00000002e906d211 */ /* 0x082fe400078610ff */
[----:B--2---:R-:W-:Y:S02]  /*107a0*/  @!P4 IMAD.WIDE R4, R19, 0x4, R2 ;  /* 0x000000041304c825 */ /* 0x004fe400078e0202 */
        /* <DEDUP_REMOVED lines=126> */
.L_x_11276:
        /* <DEDUP_REMOVED lines=27> */
.L_x_11288:
        /* <DEDUP_REMOVED lines=35> */
[----:B------:R-:W-:Y:S02]  /*11370*/  IMAD.IADD R21, R13, 0x1, R21 ;  /* 0x000000010d157824 */ /* 0x000fe400078e0215 */
[----:B------:R-:W-:Y:S02]  /*11380*/  IMAD.MOV R12, RZ, RZ, -R15 ;  /* 0x000000ffff0c7224 */ /* 0x000fe400078e0a0f */
[----:B-1----:R-:W-:Y:S01]  /*11390*/  IMAD.WIDE.U32 R2, R6, R5, RZ ;  /* 0x0000000506027225 */ /* 0x002fe200078e00ff */
[----:B------:R-:W-:Y:S01]  /*113a0*/  IADD3.X R6, R21, R17, R20, P1, P3 ;  /* 0x0000001115067210 */ /* 0x000fe20000fe6414 */
[----:B------:R-:W1:Y:S02]  /*113b0*/  @!P0 LDC R27, c[0x0][0xb54] ;  /* 0x0002d500ff1b8b82 */ /* 0x000e640000000800 */
[----:B------:R-:W-:Y:S01]  /*113c0*/  IMAD R7, R7, R5, RZ ;  /* 0x0000000507077224 */ /* 0x000fe200078e02ff */
[----:B------:R-:W-:Y:S01]  /*113d0*/  IADD3 R2, P0, P1, R15, R4, R2 ;  /* 0x000000040f027210 */ /* 0x000fe2000791e002 */
[----:B------:R-:W-:Y:S01]  /*113e0*/  IMAD R5, R29, R12, R25 ;  /* 0x0000000c1d057224 */ /* 0x000fe200078e0219 */
[----:B------:R-:W-:Y:S01]  /*113f0*/  SHF.R.S32.HI R15, RZ, 0x1f, R15 ;  /* 0x0000001fff0f7819 */ /* 0x000fe2000001140f */
[----:B------:R-:W-:-:S02]  /*11400*/  IMAD.IADD R7, R3, 0x1, R7 ;  /* 0x0000000103077824 */ /* 0x000fc400078e0207 */
[----:B--2---:R-:W-:-:S03]  /*11410*/  IMAD R4, R9, R5, RZ ;  /* 0x0000000509047224 */ /* 0x004fc600078e02ff */
        /* <DEDUP_REMOVED lines=9> */
.L_x_11290:
[----:B------:R-:W-:Y:S05]  /*114b0*/  BSYNC B1 ;  /* 0x0000000000017941 */ /* 0x000fea0003800000 */
.L_x_11289:
[----:B------:R-:W-:Y:S05]  /*114c0*/  @P2 BRA `(.L_x_11285) ;  /* 0x00000008004c2947 */ /* 0x000fea0003800000 */
[----:B------:R-:W1:Y:S01]  /*114d0*/  LDC R13, c[0x0][0xbe8] ;  /* 0x0002fa00ff0d7b82 */ /* 0x000e620000000800 */
[----:B0-----:R-:W-:Y:S01]  /*114e0*/  SHF.R.S32.HI R3, RZ, 0x1f, R28 ;  /* 0x0000001fff037819 */ /* 0x001fe2000001141c */
[----:B------:R-:W-:Y:S01]  /*114f0*/  ULDC.64 UR6, c[0x0][0xaa0] ;  /* 0x0002a80000067ab9 */ /* 0x000fe20000000a00 */
[----:B------:R-:W-:Y:S01]  /*11500*/  BSSY B1, `(.L_x_11291) ;  /* 0x000004d000017945 */ /* 0x000fe20003800000 */
[----:B------:R-:W-:Y:S01]  /*11510*/  IMAD R2, R20, UR6, RZ ;  /* 0x0000000614027c24 */ /* 0x000fe2000f8e02ff */
[----:B------:R-:W-:-:S03]  /*11520*/  LEA.HI R4, R3, R28, RZ, 0x3 ;  /* 0x0000001c03047211 */ /* 0x000fc600078f18ff */
[C---:B------:R-:W-:Y:S01]  /*11530*/  IMAD R5, R11.reuse, UR7, R2 ;  /* 0x000000070b057c24 */ /* 0x040fe2000f8e0202 */
[----:B------:R-:W-:Y:S01]  /*11540*/  LOP3.LUT R9, R4, 0xfffffff8, RZ, 0xc0, !PT ;  /* 0xfffffff804097812 */ /* 0x000fe200078ec0ff */
[----:B------:R-:W-:Y:S01]  /*11550*/  IMAD.WIDE.U32 R2, R11, UR6, RZ ;  /* 0x000000060b027c25 */ /* 0x000fe2000f8e00ff */
[----:B------:R-:W-:Y:S01]  /*11560*/  SHF.R.S32.HI R11, RZ, 0x3, R4 ;  /* 0x00000003ff0b7819 */ /* 0x000fe20000011404 */
[----:B------:R-:W-:Y:S02]  /*11570*/  ULDC.64 UR6, c[0x0][0xae8] ;  /* 0x0002ba0000067ab9 */ /* 0x000fe40000000a00 */
[----:B------:R-:W-:Y:S02]  /*11580*/  IMAD.IADD R28, R28, 0x1, -R9 ;  /* 0x000000011c1c7824 */ /* 0x000fe400078e0a09 */
[----:B------:R-:W-:Y:S02]  /*11590*/  IMAD.IADD R3, R3, 0x1, R5 ;  /* 0x0000000103037824 */ /* 0x000fe400078e0205 */
[----:B------:R-:W-:-:S02]  /*115a0*/  IMAD R4, R28, 0x20, R11 ;  /* 0x000000201c047824 */ /* 0x000fc400078e020b */
[----:B------:R-:W-:Y:S01]  /*115b0*/  IMAD.WIDE.U32 R2, R23, UR6, R2 ;  /* 0x0000000617027c25 */ /* 0x000fe2000f8e0002 */
[----:B-1----:R-:W-:-:S03]  /*115c0*/  ISETP.NE.AND P0, PT, R13, 0x1, PT ;  /* 0x000000010d00780c */ /* 0x002fc60003f05270 */
[----:B------:R-:W-:Y:S02]  /*115d0*/  VIADD R9, R4, UR42 ;  /* 0x0000002a04097c36 */ /* 0x000fe40008000000 */
[----:B------:R-:W-:Y:S01]  /*115e0*/  IMAD R3, R23, UR7, R3 ;  /* 0x0000000717037c24 */ /* 0x000fe2000f8e0203 */
[----:B------:R-:W-:Y:S01]  /*115f0*/  ULDC.64 UR6, c[0x0][0xaf0] ;  /* 0x0002bc0000067ab9 */ /* 0x000fe20000000a00 */
[----:B------:R-:W-:Y:S02]  /*11600*/  IMAD.MOV.U32 R5, RZ, RZ, R9 ;  /* 0x000000ffff057224 */ /* 0x000fe400078e0009 */
[----:B------:R-:W-:-:S04]  /*11610*/  IMAD.WIDE.U32 R2, R205, UR6, R2 ;  /* 0x00000006cd027c25 */ /* 0x000fc8000f8e0002 */
[----:B------:R-:W0:Y:S08]  /*11620*/  @P0 LDC R6, c[0x0][0xbec] ;  /* 0x0002fb00ff060b82 */ /* 0x000e300000000800 */
[----:B------:R-:W1:Y:S01]  /*11630*/  @P0 LDC R7, c[0x0][0xbf0] ;  /* 0x0002fc00ff070b82 */ /* 0x000e620000000800 */
[----:B0-----:R-:W-:-:S04]  /*11640*/  @P0 IMAD.HI.U32 R4, R9, R6, RZ ;  /* 0x0000000609040227 */ /* 0x001fc800078e00ff */
[----:B------:R-:W-:Y:S01]  /*11650*/  IMAD R6, R24, UR6, RZ ;  /* 0x0000000618067c24 */ /* 0x000fe2000f8e02ff */
[----:B-1----:R-:W-:-:S03]  /*11660*/  @P0 SHF.R.U32.HI R5, RZ, R7, R4 ;  /* 0x00000007ff050219 */ /* 0x002fc60000011604 */
        /* <DEDUP_REMOVED lines=10> */
[----:B------:R-:W-:Y:S01]  /*11710*/  ULDC.64 UR6, c[0x0][0xad8] ;  /* 0x0002b60000067ab9 */ /* 0x000fe20000000a00 */
[----:B------:R-:W-:Y:S02]  /*11720*/  VIADD R6, R11, UR42 ;  /* 0x0000002a0b067c36 */ /* 0x000fe40008000000 */
        /* <DEDUP_REMOVED lines=42> */
.L_x_11292:
[----:B------:R-:W-:Y:S05]  /*119d0*/  BSYNC B1 ;  /* 0x0000000000017941 */ /* 0x000fea0003800000 */
.L_x_11291:
        /* <DEDUP_REMOVED lines=21> */
.L_x_11294:
[----:B------:R-:W-:Y:S05]  /*11b30*/  BSYNC B1 ;  /* 0x0000000000017941 */ /* 0x000fea0003800000 */
.L_x_11293:
        /* <DEDUP_REMOVED lines=21> */
.L_x_11296:
[----:B------:R-:W-:Y:S05]  /*11c90*/  BSYNC B1 ;  /* 0x0000000000017941 */ /* 0x000fea0003800000 */
.L_x_11295:
[----:B0-----:R-:W-:Y:S01]  /*11ca0*/  VIADD R0, R6, 0x60 ;  /* 0x0000006006007836 */ /* 0x001fe20000000000 */
[----:B--2-4-:R-:W2:Y:S04]  /*11cb0*/  SHFL.IDX PT, R4, R4, 0x3, 0x181f ;  /* 0x00781f0004047f89 */ /* 0x014ea800000e0000 */
[----:B------:R-:W-:Y:S01]  /*11cc0*/  ISETP.GE.AND P0, PT, R0, R13, PT ;  /* 0x0000000d0000720c */ /* 0x000fe20003f06270 */
[----:B-1-3--:R1:W3:-:S12]  /*11cd0*/  SHFL.IDX PT, R2, R5, 0x3, 0x181f ;  /* 0x00781f0005027f89 */ /* 0x00a2d800000e0000 */
[----:B-1----:R-:W-:Y:S05]  /*11ce0*/  @P0 BRA `(.L_x_11285) ;  /* 0x0000000000440947 */ /* 0x002fea0003800000 */
[----:B------:R-:W-:Y:S02]  /*11cf0*/  ULDC UR6, c[0x0][0xac8] ;  /* 0x0002b20000067ab9 */ /* 0x000fe40000000800 */
[----:B------:R-:W-:Y:S02]  /*11d00*/  ISETP.GE.AND P3, PT, R7, UR6, PT ;  /* 0x0000000607007c0c */ /* 0x000fe4000bf66270 */
[----:B------:R-:W-:Y:S02]  /*11d10*/  ISETP.GE.AND P2, PT, R9, UR6, PT ;  /* 0x0000000609007c0c */ /* 0x000fe4000bf46270 */
[----:B------:R-:W-:Y:S02]  /*11d20*/  ISETP.GE.AND P1, PT, R11, UR6, PT ;  /* 0x000000060b007c0c */ /* 0x000fe4000bf26270 */
[----:B------:R-:W-:-:S07]  /*11d30*/  ISETP.GE.AND P0, PT, R15, UR6, PT ;  /* 0x000000060f007c0c */ /* 0x000fce000bf06270 */
[----:B---3--:R-:W-:-:S04]  /*11d40*/  @!P3 LEA R6, P4, R7, R2, 0x1 ;  /* 0x000000020706b211 */ /* 0x008fc800078808ff */
[----:B--2---:R-:W-:Y:S02]  /*11d50*/  @!P3 LEA.HI.X R7, R7, R4, R12, 0x1, P4 ;  /* 0x000000040707b211 */ /* 0x004fe400020f0c0c */
        /* <DEDUP_REMOVED lines=10> */
.L_x_11285:
[----:B------:R-:W-:Y:S05]  /*11e00*/  BSYNC B0 ;  /* 0x0000000000007941 */ /* 0x000fea0003800000 */
.L_x_11275:
[----:B------:R-:W-:Y:S02]  /*11e10*/  ULDC UR6, c[0x0][0xc3c] ;  /* 0x00030f0000067ab9 */ /* 0x000fe40000000800 */
[----:B------:R-:W-:-:S06]  /*11e20*/  UISETP.GE.AND UP0, UPT, UR5, UR6, UPT ;  /* 0x000000060500728c */ /* 0x000fcc000bf06270 */
[----:B------:R-:W-:-:S13]  /*11e30*/  PLOP3.LUT P0, PT, PT, PT, UP0, 0x80, 0x0 ;  /* 0x000000000000781c */ /* 0x000fda0003f0f008 */
[----:B------:R-:W-:Y:S05]  /*11e40*/  @!P0 BRA `(.L_x_11297) ;  /* 0xfffffef000b48947 */ /* 0x000fea000383ffff */
[----:B------:R-:W-:Y:S05]  /*11e50*/  EXIT ;  /* 0x000000000000794d */ /* 0x000fea0003800000 */
.L_x_11192:
        /* <DEDUP_REMOVED lines=18> */
.L_x_11298:
        /* <DEDUP_REMOVED lines=43> */
.L_x_11302:
        /* <DEDUP_REMOVED lines=39> */
.L_x_11300:
        /* <DEDUP_REMOVED lines=12> */
.L_x_11303:
        /* <DEDUP_REMOVED lines=63> */
.L_x_11304:
        /* <DEDUP_REMOVED lines=61> */
.L_x_11305:
[----:B01----:R-:W-:-:S05]  /*12d20*/  LOP3.LUT R3, RZ, R2, RZ, 0x33, !PT ;  /* 0x00000002ff037212 */ /* 0x003fca00078e33ff */
[----:B------:R-:W-:-:S05]  /*12d30*/  IMAD.IADD R2, R4, 0x1, R3 ;  /* 0x0000000104027824 */ /* 0x000fca00078e0203 */
[----:B------:R1:W-:Y:S01]  /*12d40*/  STL [R1+0x4], R2 ;  /* 0x0000040201007387 */ /* 0x0003e20000100800 */
[----:B------:R-:W-:Y:S05]  /*12d50*/  BRA `(.L_x_11306) ;  /* 0x0000000000107947 */ /* 0x000fea0003800000 */
.L_x_11301:
[----:B------:R-:W-:Y:S01]  /*12d60*/  IMAD.U32 R2, RZ, RZ, UR6 ;  /* 0x00000006ff027e24 */ /* 0x000fe2000f8e00ff */
[----:B------:R0:W-:Y:S04]  /*12d70*/  STL [R1+0x4], RZ ;  /* 0x000004ff01007387 */ /* 0x0001e80000100800 */
[----:B------:R0:W-:Y:S04]  /*12d80*/  STL [R1+0x8], RZ ;  /* 0x000008ff01007387 */ /* 0x0001e80000100800 */
[----:B------:R0:W-:Y:S02]  /*12d90*/  STL [R1], R2 ;  /* 0x0000000201007387 */ /* 0x0001e40000100800 */
.L_x_11306:
        /* <DEDUP_REMOVED lines=10> */
.L_x_11299:
        /* <DEDUP_REMOVED lines=30> */
.L_x_11419:
[----:B--23--:R-:W2:Y:S01]  /*13020*/  LDL R9, [R1+0xc] ;  /* 0x00000c0001097983 */ /* 0x00cea20000100800 */
        /* <DEDUP_REMOVED lines=46> */
.L_x_11308:
        /* <DEDUP_REMOVED lines=16> */
.L_x_11309:
[----:B------:R-:W-:Y:S05]  /*13410*/  @!P1 BRA `(.L_x_11310) ;  /* 0x00000000000c9947 */ /* 0x000fea0003800000 */
[----:B------:R-:W3:Y:S04]  /*13420*/  LDG.E R6, desc[UR40][R2.64] ;  /* 0x0000002802067981 */ /* 0x000ee8000c1e1900 */
[----:B------:R-:W3:Y:S02]  /*13430*/  LDG.E R2, desc[UR40][R2.64+0x4] ;  /* 0x0000042802027981 */ /* 0x000ee4000c1e1900 */
[----:B---3--:R-:W-:-:S07]  /*13440*/  IMAD.IADD R6, R2, 0x1, -R6 ;  /* 0x0000000102067824 */ /* 0x008fce00078e0a06 */
.L_x_11310:
        /* <DEDUP_REMOVED lines=34> */
.L_x_11313:
[----:B------:R-:W-:-:S13]  /*13670*/  ISETP.NE.AND P0, PT, R3, 0x1, PT ;  /* 0x000000010300780c */ /* 0x000fda0003f05270 */
[----:B------:R-:W2:Y:S02]  /*13680*/  @P0 LDC.64 R4, c[0x0][0x9e8] ;  /* 0x00027a00ff040b82 */ /* 0x000ea40000000a00 */
[----:B--2---:R-:W-:-:S05]  /*13690*/  @P0 IMAD.HI.U32 R4, R8, R4, RZ ;  /* 0x0000000408040227 */ /* 0x004fca00078e00ff */
[----:B------:R-:W-:-:S07]  /*136a0*/  @P0 SHF.R.U32.HI R8, RZ, R5, R4 ;  /* 0x00000005ff080219 */ /* 0x000fce0000011604 */
.L_x_11314:
[----:B------:R-:W-:Y:S05]  /*136b0*/  BSYNC B0 ;  /* 0x0000000000007941 */ /* 0x000fea0003800000 */
.L_x_11312:
[----:B------:R-:W-:-:S05]  /*136c0*/  IMAD R8, R8, R3, R3 ;  /* 0x0000000308087224 */ /* 0x000fca00078e0203 */
[----:B------:R-:W-:-:S07]  /*136d0*/  VIMNMX R2, R2, R8, PT ;  /* 0x0000000802027248 */ /* 0x000fce0003fe0100 */
.L_x_11311:
        /* <DEDUP_REMOVED lines=25> */
.L_x_11317:
[----:B------:R-:W-:-:S13]  /*13870*/  ISETP.NE.AND P0, PT, R3, 0x1, PT ;  /* 0x000000010300780c */ /* 0x000fda0003f05270 */
[----:B--2---:R-:W2:Y:S02]  /*13880*/  @P0 LDC.64 R4, c[0x0][0x9e8] ;  /* 0x00027a00ff040b82 */ /* 0x004ea40000000a00 */
[----:B--2---:R-:W-:-:S05]  /*13890*/  @P0 IMAD.HI.U32 R4, R6, R4, RZ ;  /* 0x0000000406040227 */ /* 0x004fca00078e00ff */
[----:B------:R-:W-:-:S07]  /*138a0*/  @P0 SHF.R.U32.HI R6, RZ, R5, R4 ;  /* 0x00000005ff060219 */ /* 0x000fce0000011604 */
.L_x_11318:
[----:B------:R-:W-:Y:S05]  /*138b0*/  BSYNC B0 ;  /* 0x0000000000007941 */ /* 0x000fea0003800000 */
.L_x_11316:
[----:B------:R-:W-:-:S05]  /*138c0*/  IMAD R3, R6, R3, RZ ;  /* 0x0000000306037224 */ /* 0x000fca00078e02ff */
[----:B------:R-:W-:-:S07]  /*138d0*/  VIMNMX R2, R2, R3, !PT ;  /* 0x0000000302027248 */ /* 0x000fce0007fe0100 */
.L_x_11315:
        /* <DEDUP_REMOVED lines=44> */
.L_x_11320:
[----:B------:R-:W-:Y:S05]  /*13ba0*/  BSYNC B0 ;  /* 0x0000000000007941 */ /* 0x000fea0003800000 */
.L_x_11319:
        /* <DEDUP_REMOVED lines=26> */
.L_x_11322:
        /* <DEDUP_REMOVED lines=20> */
.L_x_11325:
[----:B------:R-:W-:Y:S05]  /*13e90*/  BSYNC B6 ;  /* 0x0000000000067941 */ /* 0x000fea0003800000 */
.L_x_11324:
        /* <DEDUP_REMOVED lines=20> */
.L_x_11328:
        /* <DEDUP_REMOVED lines=15> */
.L_x_11327:
[----:B------:R-:W-:Y:S05]  /*140d0*/  BSYNC B6 ;  /* 0x0000000000067941 */ /* 0x000fea0003800000 */
.L_x_11326:
        /* <DEDUP_REMOVED lines=24> */
.L_x_11435:
        /* <DEDUP_REMOVED lines=9> */
.L_x_11438:
        /* <DEDUP_REMOVED lines=24> */
.L_x_11332:
[----:B------:R-:W4:Y:S04]  /*14470*/  LDL R0, [R1+0x10] ;  /* 0x0000100001007983 */ /* 0x000f280000100800 */
[----:B---3--:R-:W3:Y:S01]  /*14480*/  LDL R2, [R1+0x14] ;  /* 0x0000140001027983 */ /* 0x008ee20000100800 */
[----:B----4-:R-:W-:Y:S01]  /*14490*/  IMAD R0, R0, 0x8, R19 ;  /* 0x0000000800007824 */ /* 0x010fe200078e0213 */
[----:B---3--:R-:W-:-:S04]  /*144a0*/  SHF.L.U32 R2, R2, 0x1f, RZ ;  /* 0x0000001f02027819 */ /* 0x008fc800000006ff */
[----:B------:R-:W3:Y:S02]  /*144b0*/  SYNCS.PHASECHK.TRANS64.TRYWAIT P0, [R0+URZ+0x22840], R2 ;  /* 0x02284002000075a7 */ /* 0x000ee4000800017f */
[----:B---3--:R-:W-:Y:S05]  /*144c0*/  @!P0 BRA `(.L_x_11333) ;  /* 0x0000004c00f88947 */ /* 0x008fea0003800000 */
.L_x_11439:
        /* <DEDUP_REMOVED lines=11> */
.L_x_11334:
[----:B-1----:R-:W4:Y:S04]  /*14580*/  LDL R4, [R1+0x10] ;  /* 0x0000100001047983 */ /* 0x002f280000100800 */
[----:B------:R-:W2:Y:S04]  /*14590*/  LDL R3, [R1+0x20] ;  /* 0x0000200001037983 */ /* 0x000ea80000100800 */
[----:B---3--:R-:W3:Y:S01]  /*145a0*/  LDL R2, [R1+0x18] ;  /* 0x0000180001027983 */ /* 0x008ee20000100800 */
[----:B------:R-:W-:Y:S01]  /*145b0*/  R2UR UR9, R0 ;  /* 0x00000000000972ca */ /* 0x000fe200000e0000 */
[----:B------:R-:W-:Y:S01]  /*145c0*/  UIADD3 UR6, UP0, UR38, 0x370, URZ ;  /* 0x0000037026067890 */ /* 0x000fe2000ff1e03f */
[----:B------:R-:W-:Y:S01]  /*145d0*/  R2UR UR12, R17 ;  /* 0x00000000110c72ca */ /* 0x000fe200000e0000 */
[----:B------:R-:W-:Y:S01]  /*145e0*/  UMOV UR5, 0x14f00000 ;  /* 0x14f0000000057882 */ /* 0x000fe20000000000 */
[----:B-----5:R-:W-:Y:S01]  /*145f0*/  R2UR UR13, R16 ;  /* 0x00000000100d72ca */ /* 0x020fe200000e0000 */
[----:B------:R-:W-:Y:S01]  /*14600*/  UIADD3.X UR7, URZ, UR39, URZ, UP0, !UPT ;  /* 0x000000273f077290 */ /* 0x000fe200087fe43f */
[----:B------:R-:W-:Y:S01]  /*14610*/  PLOP3.LUT P0, PT, PT, PT, PT, 0x80, 0x0 ;  /* 0x000000000000781c */ /* 0x000fe20003f0f070 */
[----:B------:R-:W-:Y:S01]  /*14620*/  UMOV UR10, URZ ;  /* 0x0000003f000a7c82 */ /* 0x000fe20008000000 */
[----:B------:R-:W-:-:S05]  /*14630*/  LOP3.LUT R18, R18, 0xfffffffe, RZ, 0xc0, !PT ;  /* 0xfffffffe12127812 */ /* 0x000fca00078ec0ff */
[----:B------:R-:W-:-:S06]  /*14640*/  UIADD3 UR9, UR9, 0x22830, URZ ;  /* 0x0002283009097890 */ /* 0x000fcc000fffe03f */
[----:B------:R-:W-:Y:S01]  /*14650*/  @P0 LOP3.LUT R18, R18, 0x1, RZ, 0xfc, !PT ;  /* 0x0000000112120812 */ /* 0x000fe200078efcff */
[----:B----4-:R-:W-:Y:S01]  /*14660*/  IMAD R0, R4, 0x3000, R19 ;  /* 0x0000300004007824 */ /* 0x010fe200078e0213 */
[----:B--2---:R-:W-:-:S04]  /*14670*/  R2UR UR11, R3 ;  /* 0x00000000030b72ca */ /* 0x004fc800000e0000 */
[----:B------:R-:W-:Y:S02]  /*14680*/  R2UR UR8, R0 ;  /* 0x00000000000872ca */ /* 0x000fe400000e0000 */
[----:B---3--:R-:W-:-:S11]  /*14690*/  R2UR UR4, R2 ;  /* 0x00000000020472ca */ /* 0x008fd600000e0000 */
[----:B------:R-:W-:Y:S02]  /*146a0*/  UIADD3 UR8, UR8, 0x1c400, URZ ;  /* 0x0001c40008087890 */ /* 0x000fe4000fffe03f */
[----:B------:R-:W-:-:S03]  /*146b0*/  UIMAD UR11, UR11, 0x60, UR4 ;  /* 0x000000600b0b78a4 */ /* 0x000fc6000f8e0204 */
[----:B------:R-:W-:-:S06]  /*146c0*/  UMOV UR4, 0x0 ;  /* 0x0000000000047882 */ /* 0x000fcc0000000000 */
[----:B------:R3:W-:Y:S02]  /*146d0*/  UTMALDG.4D [UR8], [UR6], desc[UR4] ;  /* 0x00000408060075b4 */ /* 0x0007e40008019000 */
[----:B---3--:R-:W-:Y:S01]  /*146e0*/  NOP ;  /* 0x0000000000007918 */ /* 0x008fe20000000000 */
.L_x_11330:
        /* <DEDUP_REMOVED lines=31> */
.L_x_11336:
[----:B------:R-:W-:Y:S05]  /*148e0*/  BSYNC B6 ;  /* 0x0000000000067941 */ /* 0x000fea0003800000 */
.L_x_11335:
        /* <DEDUP_REMOVED lines=124> */
[----:B0-----:R-:W0:Y:S03]  /*150b0*/  SHFL.IDX PT, R6, R2, 0x6, 0x181f ;  /* 0x00d81f0002067f89 */ /* 0x001e2600000e0000 */
[----:B-1----:R-:W-:-:S05]  /*150c0*/  @!P1 LEA R5, P2, R9, R5, 0x1 ;  /* 0x0000000509059211 */ /* 0x002fca00078408ff */
[----:B0-----:R-:W-:-:S04]  /*150d0*/  @!P1 IMAD.X R6, RZ, RZ, R6, P2 ;  /* 0x000000ffff069224 */ /* 0x001fc800010e0606 */
[----:B------:R-:W-:Y:S02]  /*150e0*/  @!P1 IMAD.MOV.U32 R7, RZ, RZ, R6 ;  /* 0x000000ffff079224 */ /* 0x000fe400078e0006 */
[----:B------:R-:W-:Y:S02]  /*150f0*/  @!P1 IMAD.MOV.U32 R6, RZ, RZ, R5 ;  /* 0x000000ffff069224 */ /* 0x000fe400078e0005 */
[----:B------:R0:W1:Y:S04]  /*15100*/  SHFL.IDX PT, R5, R2, 0x7, 0x181f ;  /* 0x00f81f0002057f89 */ /* 0x00006800000e0000 */
[----:B------:R0:W-:Y:S02]  /*15110*/  @!P1 LDGSTS.E.BYPASS.LTC128B.128 [R8+0x1b400], desc[UR40][R6.64], !P0 ;  /* 0x1b40000006089fae */ /* 0x0001e4000c101d68 */
.L_x_11456:
[----:B------:R-:W-:-:S05]  /*15120*/  VIADD R3, R3, 0x70 ;  /* 0x0000007003037836 */ /* 0x000fca0000000000 */
[----:B------:R-:W-:-:S13]  /*15130*/  ISETP.GE.AND P1, PT, R3, R4, PT ;  /* 0x000000040300720c */ /* 0x000fda0003f26270 */
[----:B0-----:R-:W-:-:S05]  /*15140*/  @!P1 LEA R2, P2, R9, R0, 0x1 ;  /* 0x0000000009029211 */ /* 0x001fca00078408ff */
[----:B-1----:R-:W-:-:S05]  /*15150*/  @!P1 IMAD.X R3, RZ, RZ, R5, P2 ;  /* 0x000000ffff039224 */ /* 0x002fca00010e0605 */
[----:B------:R-:W-:Y:S01]  /*15160*/  @!PT LDS RZ, [RZ] ;  /* 0x00000000fffff984 */ /* 0x000fe20000000800 */
[----:B------:R-:W-:Y:S01]  /*15170*/  @!PT LDS RZ, [RZ] ;  /* 0x00000000fffff984 */ /* 0x000fe20000000800 */
[----:B------:R-:W-:Y:S01]  /*15180*/  @!PT LDS RZ, [RZ] ;  /* 0x00000000fffff984 */ /* 0x000fe20000000800 */
[----:B------:R0:W-:Y:S01]  /*15190*/  @!P1 LDGSTS.E.BYPASS.LTC128B.128 [R8+0x1bc00], desc[UR40][R2.64], !P0 ;  /* 0x1bc0000002089fae */ /* 0x0001e2000c101d68 */
[----:B------:R-:W-:Y:S01]  /*151a0*/  PLOP3.LUT P0, PT, PT, PT, PT, 0x80, 0x0 ;  /* 0x000000000000781c */ /* 0x000fe20003f0f070 */
[----:B------:R-:W-:-:S12]  /*151b0*/  NOP ;  /* 0x0000000000007918 */ /* 0x000fd80000000000 */
.L_x_11338:
        /* <DEDUP_REMOVED lines=18> */
.L_x_11457:
[----:B------:R-:W-:Y:S05]  /*152e0*/  BSYNC B0 ;  /* 0x0000000000007941 */ /* 0x000fea0003800000 */
.L_x_11339:
[----:B------:R-:W-:Y:S01]  /*152f0*/  LOP3.LUT P0, RZ, R18, 0x1, RZ, 0xc0, !PT ;  /* 0x0000000112ff7812 */ /* 0x000fe2000780c0ff */
[----:B------:R-:W-:-:S12]  /*15300*/  BSSY B0, `(.L_x_11341) ;  /* 0x000005b000007945 */ /* 0x000fd80003800000 */
[----:B------:R-:W-:Y:S05]  /*15310*/  @!P0 BRA `(.L_x_11342) ;  /* 0x0000000400648947 */ /* 0x000fea0003800000 */
[----:B------:R-:W2:Y:S04]  /*15320*/  LDL R2, [R1+0x10] ;  /* 0x0000100001027983 */ /* 0x000ea80000100800 */
[----:B------:R-:W0:Y:S01]  /*15330*/  LDL R4, [R1+0x14] ;  /* 0x0000140001047983 */ /* 0x000e220000100800 */
[----:B------:R-:W-:Y:S01]  /*15340*/  BSSY B1, `(.L_x_11343) ;  /* 0x0000008000017945 */ /* 0x000fe20003800000 */
[----:B------:R-:W1:Y:S02]  /*15350*/  S2R R3, SR_TID.X ;  /* 0x0000000000037919 */ /* 0x000e640000002100 */
[----:B-1----:R-:W-:-:S04]  /*15360*/  LOP3.LUT R3, R3, 0x7f, RZ, 0xc0, !PT ;  /* 0x0000007f03037812 */ /* 0x002fc800078ec0ff */
[----:B------:R-:W-:Y:S01]  /*15370*/  ISETP.NE.AND P1, PT, R3, RZ, PT ;  /* 0x000000ff0300720c */ /* 0x000fe20003f25270 */
[----:B--2---:R-:W-:Y:S01]  /*15380*/  IMAD R2, R2, 0x8, R19 ;  /* 0x0000000802027824 */ /* 0x004fe200078e0213 */
[----:B0-----:R-:W-:-:S04]  /*15390*/  SHF.L.U32 R0, R4, 0x1f, RZ ;  /* 0x0000001f04007819 */ /* 0x001fc800000006ff */
[----:B------:R-:W0:Y:S02]  /*153a0*/  SYNCS.PHASECHK.TRANS64.TRYWAIT P0, [R2+URZ+0x22860], R0 ;  /* 0x02286000020075a7 */ /* 0x000e24000800017f */
[----:B0-----:R-:W-:Y:S05]  /*153b0*/  @!P0 BRA `(.L_x_11344) ;  /* 0x0000004800f88947 */ /* 0x001fea0003800000 */
.L_x_11458:
[----:B------:R-:W-:Y:S05]  /*153c0*/  BSYNC B1 ;  /* 0x0000000000017941 */ /* 0x000fea0003800000 */
.L_x_11343:
        /* <DEDUP_REMOVED lines=9> */
.L_x_11346:
[----:B------:R-:W-:Y:S05]  /*15460*/  BSYNC B1 ;  /* 0x0000000000017941 */ /* 0x000fea0003800000 */
.L_x_11345:
[----:B0-----:R-:W2:Y:S04]  /*15470*/  LDL R0, [R1+0x10] ;  /* 0x0000100001007983 */ /* 0x001ea80000100800 */
[----:B------:R-:W3:Y:S04]  /*15480*/  LDL R4, [R1+0x18] ;  /* 0x0000180001047983 */ /* 0x000ee80000100800 */
        /* <DEDUP_REMOVED lines=9> */
[----:B---3--:R-:W-:Y:S02]  /*15520*/  IMAD R3, R3, 0x60, R4 ;  /* 0x0000006003037824 */ /* 0x008fe400078e0204 */
[----:B------:R-:W-:-:S07]  /*15530*/  VIADD R4, R0, 0x400 ;  /* 0x0000040000047836 */ /* 0x000fce0000000000 */
.L_x_11347:
        /* <DEDUP_REMOVED lines=15> */
.L_x_11348:
        /* <DEDUP_REMOVED lines=15> */
.L_x_11349:
        /* <DEDUP_REMOVED lines=15> */
.L_x_11350:
        /* <DEDUP_REMOVED lines=10> */
.L_x_11342:
[----:B------:R-:W-:Y:S05]  /*158b0*/  BSYNC B0 ;  /* 0x0000000000007941 */ /* 0x000fea0003800000 */
.L_x_11341:
        /* <DEDUP_REMOVED lines=61> */
.L_x_11357:
        /* <DEDUP_REMOVED lines=8> */
.L_x_11459:
[----:B------:R-:W-:Y:S05]  /*15d10*/  BSYNC B3 ;  /* 0x0000000000037941 */ /* 0x000fea0003800000 */
.L_x_11358:
        /* <DEDUP_REMOVED lines=9> */
.L_x_11361:
[----:B------:R-:W-:Y:S05]  /*15db0*/  BSYNC B3 ;  /* 0x0000000000037941 */ /* 0x000fea0003800000 */
.L_x_11360:
        /* <DEDUP_REMOVED lines=13> */
.L_x_11362:
        /* <DEDUP_REMOVED lines=13> */
.L_x_11460:
[----:B------:R-:W-:Y:S05]  /*15f60*/  BSYNC B3 ;  /* 0x0000000000037941 */ /* 0x000fea0003800000 */
.L_x_11363:
        /* <DEDUP_REMOVED lines=11> */
.L_x_11366:
[----:B------:R-:W-:Y:S05]  /*16020*/  BSYNC B3 ;  /* 0x0000000000037941 */ /* 0x000fea0003800000 */
.L_x_11365:
        /* <DEDUP_REMOVED lines=10> */
.L_x_11367:
        /* <DEDUP_REMOVED lines=15> */
.L_x_11368:
        /* <DEDUP_REMOVED lines=15> */
.L_x_11369:
        /* <DEDUP_REMOVED lines=15> */
.L_x_11370:
        /* <DEDUP_REMOVED lines=10> */
.L_x_11356:
[----:B------:R-:W-:Y:S05]  /*16440*/  BSYNC B1 ;  /* 0x0000000000017941 */ /* 0x000fea0003800000 */
.L_x_11355:
[----:B------:R-:W2:Y:S02]  /*16450*/  LDL.LU R5, [R1+0x30] ;  /* 0x0000300001057983 */ /* 0x000ea40000300800 */
[----:B--2---:R-:W-:-:S07]  /*16460*/  VIADD R0, R5, 0xfffffffd ;  /* 0xfffffffd05007836 */ /* 0x004fce0000000000 */
.L_x_11354:
[----:B------:R-:W-:Y:S05]  /*16470*/  BSYNC B2 ;  /* 0x0000000000027941 */ /* 0x000fea0003800000 */
.L_x_11353:
[----:B------:R-:W-:-:S05]  /*16480*/  VIADD R8, R8, 0xfffffffe ;  /* 0xfffffffe08087836 */ /* 0x000fca0000000000 */
[----:B------:R-:W-:-:S13]  /*16490*/  ISETP.NE.AND P0, PT, R8, R4, PT ;  /* 0x000000040800720c */ /* 0x000fda0003f05270 */
[----:B------:R-:W-:Y:S05]  /*164a0*/  @!P0 BRA `(.L_x_11352) ;  /* 0x0000001400008947 */ /* 0x000fea0003800000 */
.L_x_11403:
        /* <DEDUP_REMOVED lines=35> */
.L_x_11373:
        /* <DEDUP_REMOVED lines=8> */
.L_x_11461:
[----:B------:R-:W-:Y:S05]  /*16760*/  BSYNC B2 ;  /* 0x0000000000027941 */ /* 0x000fea0003800000 */
.L_x_11374:
        /* <DEDUP_REMOVED lines=9> */
.L_x_11377:
[----:B------:R-:W-:Y:S05]  /*16800*/  BSYNC B2 ;  /* 0x0000000000027941 */ /* 0x000fea0003800000 */
.L_x_11376:
        /* <DEDUP_REMOVED lines=12> */
.L_x_11378:
        /* <DEDUP_REMOVED lines=13> */
.L_x_11462:
[----:B------:R-:W-:Y:S05]  /*169a0*/  BSYNC B2 ;  /* 0x0000000000027941 */ /* 0x000fea0003800000 */
.L_x_11379:
        /* <DEDUP_REMOVED lines=11> */
.L_x_11382:
[----:B------:R-:W-:Y:S05]  /*16a60*/  BSYNC B2 ;  /* 0x0000000000027941 */ /* 0x000fea0003800000 */
.L_x_11381:
        /* <DEDUP_REMOVED lines=9> */
.L_x_11383:
        /* <DEDUP_REMOVED lines=15> */
.L_x_11384:
        /* <DEDUP_REMOVED lines=15> */
.L_x_11385:
        /* <DEDUP_REMOVED lines=15> */
.L_x_11386:
        /* <DEDUP_REMOVED lines=10> */
.L_x_11372:
[----:B------:R-:W-:Y:S05]  /*16e70*/  BSYNC B1 ;  /* 0x0000000000017941 */ /* 0x000fea0003800000 */
.L_x_11371:
        /* <DEDUP_REMOVED lines=35> */
.L_x_11389:
        /* <DEDUP_REMOVED lines=8> */
.L_x_11463:
[----:B------:R-:W-:Y:S05]  /*17130*/  BSYNC B2 ;  /* 0x0000000000027941 */ /* 0x000fea0003800000 */
.L_x_11390:
        /* <DEDUP_REMOVED lines=9> */
.L_x_11393:
[----:B------:R-:W-:Y:S05]  /*171d0*/  BSYNC B2 ;  /* 0x0000000000027941 */ /* 0x000fea0003800000 */
.L_x_11392:
        /* <DEDUP_REMOVED lines=13> */
.L_x_11394:
        /* <DEDUP_REMOVED lines=13> */
.L_x_11464:
[----:B------:R-:W-:Y:S05]  /*17380*/  BSYNC B2 ;  /* 0x0000000000027941 */ /* 0x000fea0003800000 */
.L_x_11395:
        /* <DEDUP_REMOVED lines=11> */
.L_x_11398:
[----:B------:R-:W-:Y:S05]  /*17440*/  BSYNC B2 ;  /* 0x0000000000027941 */ /* 0x000fea0003800000 */
.L_x_11397:
        /* <DEDUP_REMOVED lines=10> */
.L_x_11399:
        /* <DEDUP_REMOVED lines=15> */
.L_x_11400:
        /* <DEDUP_REMOVED lines=15> */
.L_x_11401:
        /* <DEDUP_REMOVED lines=15> */
.L_x_11402:
        /* <DEDUP_REMOVED lines=10> */
.L_x_11388:
[----:B------:R-:W-:Y:S05]  /*17860*/  BSYNC B1 ;  /* 0x0000000000017941 */ /* 0x000fea0003800000 */
.L_x_11387:
[----:B------:R-:W2:Y:S01]  /*17870*/  LDL R5, [R1+0x1c] ;  /* 0x00001c0001057983 */ /* 0x000ea20000100800 */
[----:B------:R-:W-:Y:S01]  /*17880*/  VIADD R0, R0, 0xfffffffe ;  /* 0xfffffffe00007836 */ /* 0x000fe20000000000 */
[----:B--2---:R-:W-:-:S13]  /*17890*/  ISETP.GT.AND P0, PT, R6, R5, PT ;  /* 0x000000050600720c */ /* 0x004fda0003f04270 */
[----:B------:R-:W-:Y:S05]  /*178a0*/  @P0 BRA `(.L_x_11403) ;  /* 0xffffffec00000947 */ /* 0x000fea000383ffff */
.L_x_11352:
[----:B------:R-:W-:Y:S05]  /*178b0*/  BSYNC B0 ;  /* 0x0000000000007941 */ /* 0x000fea0003800000 */
.L_x_11351:
        /* <DEDUP_REMOVED lines=25> */
.L_x_11405:
[----:B------:R-:W-:Y:S05]  /*17a50*/  BSYNC B0 ;  /* 0x0000000000007941 */ /* 0x000fea0003800000 */
.L_x_11404:
[----:B------:R-:W-:-:S05]  /*17a60*/  SEL R0, R0, RZ, P0 ;  /* 0x000000ff00007207 */ /* 0x000fca0000000000 */
[----:B------:R3:W-:Y:S02]  /*17a70*/  STL [R1+0x10], R0 ;  /* 0x0000100001007387 */ /* 0x0007e40000100800 */
.L_x_11323:
[----:B------:R-:W-:Y:S05]  /*17a80*/  BSYNC B7 ;  /* 0x0000000000077941 */ /* 0x000fea0003800000 */
.L_x_11321:
        /* <DEDUP_REMOVED lines=13> */
.L_x_11406:
        /* <DEDUP_REMOVED lines=8> */
[----:B0-2---:R-:W-:Y:S02]  /*17be0*/  IMAD.MOV.U32 R10, RZ, RZ, R3 ;  /* 0x000000ffff0a7224 */ /* 0x005fe400078e0003 */
        /* <DEDUP_REMOVED lines=37> */
.L_x_11474:
[----:B------:R-:W-:Y:S02]  /*17e40*/  ULDC UR4, c[0x0][0xc38] ;  /* 0x00030e0000047ab9 */ /* 0x000fe40000000800 */
[----:B------:R-:W-:-:S04]  /*17e50*/  IMAD.U32 R7, RZ, RZ, UR4 ;  /* 0x00000004ff077e24 */ /* 0x000fc8000f8e00ff */
[----:B-1----:R-:W-:-:S04]  /*17e60*/  IMAD R10, R14, R7, RZ ;  /* 0x000000070e0a7224 */ /* 0x002fc800078e02ff */
[----:B------:R-:W-:-:S05]  /*17e70*/  IMAD.IADD R4, R9, 0x1, R10 ;  /* 0x0000000109047824 */ /* 0x000fca00078e020a */
[----:B------:R-:W-:-:S13]  /*17e80*/  ISETP.GT.AND P6, PT, R4, R0, PT ;  /* 0x000000000400720c */ /* 0x000fda0003fc4270 */
[----:B------:R-:W-:Y:S05]  /*17e90*/  @P6 BRA `(.L_x_11409) ;  /* 0x0000000000ac6947 */ /* 0x000fea0003800000 */
.L_x_11412:
        /* <DEDUP_REMOVED lines=37> */
.L_x_11482:
[----:B------:R-:W-:Y:S02]  /*180f0*/  ULDC UR4, c[0x0][0xc38] ;  /* 0x00030e0000047ab9 */ /* 0x000fe40000000800 */
[----:B------:R-:W-:-:S04]  /*18100*/  IMAD.U32 R7, RZ, RZ, UR4 ;  /* 0x00000004ff077e24 */ /* 0x000fc8000f8e00ff */
[----:B-1----:R-:W-:-:S04]  /*18110*/  IMAD R10, R14, R7, RZ ;  /* 0x000000070e0a7224 */ /* 0x002fc800078e02ff */
[----:B------:R-:W-:-:S05]  /*18120*/  IMAD.IADD R4, R10, 0x1, R4 ;  /* 0x000000010a047824 */ /* 0x000fca00078e0204 */
[----:B------:R-:W-:-:S13]  /*18130*/  ISETP.GT.AND P6, PT, R4, R0, PT ;  /* 0x000000000400720c */ /* 0x000fda0003fc4270 */
[----:B------:R-:W-:Y:S05]  /*18140*/  @!P6 BRA `(.L_x_11412) ;  /* 0xfffffffc0054e947 */ /* 0x000fea000383ffff */
.L_x_11409:
        /* <DEDUP_REMOVED lines=12> */
.L_x_11487:
[----:B------:R-:W-:-:S13]  /*18210*/  ISETP.NE.AND P0, PT, R3, RZ, PT ;  /* 0x000000ff0300720c */ /* 0x000fda0003f05270 */
[----:B------:R-:W-:Y:S05]  /*18220*/  @!P0 BRA `(.L_x_11414) ;  /* 0x0000000000108947 */ /* 0x000fea0003800000 */
[----:B------:R-:W-:Y:S01]  /*18230*/  UMOV UR4, 0xffffffff ;  /* 0xffffffff00047882 */ /* 0x000fe20000000000 */
[----:B------:R-:W-:Y:S02]  /*18240*/  VIADD R12, R9, 0xffffffff ;  /* 0xffffffff090c7836 */ /* 0x000fe40000000000 */
[----:B------:R-:W-:Y:S05]  /*18250*/  BRA.DIV UR4, `(.L_x_11415) ;  /* 0x0000002a044c7947 */ /* 0x000fea000b800000 */
[----:B------:R1:W2:Y:S02]  /*18260*/  SHFL.IDX PT, R8, R2, R12, 0x1f ;  /* 0x00001f0c02087589 */ /* 0x0002a400000e0000 */
.L_x_11414:
        /* <DEDUP_REMOVED lines=62> */
.L_x_11416:
        /* <DEDUP_REMOVED lines=50> */
[----:B------:R-:W-:Y:S02]  /*18970*/  ISETP.GE.AND P2, PT, R3, RZ, PT ;  /* 0x000000ff0300720c */ /* 0x000fe40003f46270 */
[----:B------:R-:W-:-:S09]  /*18980*/  IADD3 R3, R8, 0x1000000, R0 ;  /* 0x0100000008037810 */ /* 0x000fd20007ffe000 */
        /* <DEDUP_REMOVED lines=8> */
[----:B------:R-:W-:Y:S02]  /*18a10*/  IMAD R3, R2, R6, R3 ;  /* 0x0000000602037224 */ /* 0x000fe400078e0203 */
[----:B------:R-:W-:-:S03]  /*18a20*/  IMAD.MOV.U32 R0, RZ, RZ, R2 ;  /* 0x000000ffff007224 */ /* 0x000fc600078e0002 */
[----:B------:R0:W-:Y:S04]  /*18a30*/  STL [R1+0x8], R3 ;  /* 0x0000080301007387 */ /* 0x0001e80000100800 */
.L_x_11417:
[----:B0-----:R-:W-:-:S05]  /*18a40*/  LOP3.LUT R3, RZ, R0, RZ, 0x33, !PT ;  /* 0x00000000ff037212 */ /* 0x001fca00078e33ff */
[----:B------:R-:W-:-:S05]  /*18a50*/  IMAD.IADD R0, R4, 0x1, R3 ;  /* 0x0000000104007824 */ /* 0x000fca00078e0203 */
[----:B------:R0:W-:Y:S01]  /*18a60*/  STL [R1+0x4], R0 ;  /* 0x0000040001007387 */ /* 0x0001e20000100800 */
[----:B------:R-:W-:Y:S05]  /*18a70*/  BRA `(.L_x_11418) ;  /* 0x0000000000287947 */ /* 0x000fea0003800000 */
.L_x_11410:
        /* <DEDUP_REMOVED lines=10> */
.L_x_11418:
[----:B--2---:R-:W2:Y:S04]  /*18b20*/  LDL R3, [R1+0x8] ;  /* 0x0000080001037983 */ /* 0x004ea80000100800 */
[----:B-1----:R-:W3:Y:S04]  /*18b30*/  LDL R2, [R1+0xc] ;  /* 0x00000c0001027983 */ /* 0x002ee80000100800 */
[----:B------:R-:W4:Y:S04]  /*18b40*/  LDL R5, [R1+0x4] ;  /* 0x0000040001057983 */ /* 0x000f280000100800 */
[----:B------:R-:W4:Y:S01]  /*18b50*/  LDL R4, [R1] ;  /* 0x0000000001047983 */ /* 0x000f220000100800 */
[----:B0-----:R-:W0:Y:S01]  /*18b60*/  S2R R0, SR_TID.X ;  /* 0x0000000000007919 */ /* 0x001e220000002100 */
        /* <DEDUP_REMOVED lines=11> */
.L_x_11407:
[----:B---34-:R-:W3:Y:S01]  /*18c20*/  LDL R0, [R1+0xc] ;  /* 0x00000c0001007983 */ /* 0x018ee20000100800 */
[----:B------:R-:W-:Y:S02]  /*18c30*/  ULDC UR4, c[0x0][0xc3c] ;  /* 0x00030f0000047ab9 */ /* 0x000fe40000000800 */
[----:B---3--:R-:W-:-:S13]  /*18c40*/  ISETP.GE.AND P0, PT, R0, UR4, PT ;  /* 0x0000000400007c0c */ /* 0x008fda000bf06270 */
[----:B------:R-:W-:Y:S05]  /*18c50*/  @!P0 BRA `(.L_x_11419) ;  /* 0xffffffa000f08947 */ /* 0x000fea000383ffff */
[----:B------:R-:W-:Y:S05]  /*18c60*/  BSYNC B8 ;  /* 0x0000000000087941 */ /* 0x000fea0003800000 */
.L_x_11307:
        /* <DEDUP_REMOVED lines=12> */
.L_x_11490:
[----:B------:R-:W-:Y:S05]  /*18d30*/  BSYNC B0 ;  /* 0x0000000000007941 */ /* 0x000fea0003800000 */
.L_x_11420:
[----:B------:R-:W-:-:S03]  /*18d40*/  UMOV UR4, 0xffffffff ;  /* 0xffffffff00047882 */ /* 0x000fc60000000000 */
[----:B------:R-:W-:Y:S05]  /*18d50*/  BRA.DIV UR4, `(.L_x_11422) ;  /* 0x0000001e04c87947 */ /* 0x000fea000b800000 */
[----:B------:R-:W1:Y:S02]  /*18d60*/  S2R R2, SR_TID.X ;  /* 0x0000000000027919 */ /* 0x000e640000002100 */
[----:B-1----:R-:W-:-:S04]  /*18d70*/  SHF.R.U32.HI R2, RZ, 0x5, R2 ;  /* 0x00000005ff027819 */ /* 0x002fc80000011602 */
[----:B------:R-:W-:-:S05]  /*18d80*/  LOP3.LUT R2, R2, 0x3, RZ, 0xc0, !PT ;  /* 0x0000000302027812 */ /* 0x000fca00078ec0ff */
[----:B------:R1:W2:Y:S02]  /*18d90*/  SHFL.IDX PT, R14, R2, RZ, 0x1f ;  /* 0x00001fff020e7589 */ /* 0x0002a400000e0000 */
.L_x_11493:
[----:B--2---:R-:W-:Y:S01]  /*18da0*/  ISETP.NE.AND P0, PT, R14, RZ, PT ;  /* 0x000000ff0e00720c */ /* 0x004fe20003f05270 */
[----:B------:R-:W-:-:S12]  /*18db0*/  BSSY B0, `(.L_x_11423) ;  /* 0x0000027000007945 */ /* 0x000fd80003800000 */
[----:B------:R-:W-:Y:S05]  /*18dc0*/  @P0 BRA `(.L_x_11424) ;  /* 0x0000000000940947 */ /* 0x000fea0003800000 */
[----:B------:R-:W-:-:S03]  /*18dd0*/  UMOV UR4, 0xffffffff ;  /* 0xffffffff00047882 */ /* 0x000fc60000000000 */
[----:B------:R-:W-:Y:S05]  /*18de0*/  BRA.DIV UR4, `(.L_x_11425) ;  /* 0x0000001e04d87947 */ /* 0x000fea000b800000 */
[----:B------:R-:W-:-:S13]  /*18df0*/  ELECT P6, URZ, PT ;  /* 0x00000000003f782f */ /* 0x000fda00038c0000 */
.L_x_11496:
[----:B------:R-:W-:Y:S05]  /*18e00*/  @!P6 BRA `(.L_x_11424) ;  /* 0x000000000084e947 */ /* 0x000fea0003800000 */
[----:B------:R-:W-:-:S06]  /*18e10*/  ULOP3.LUT UR4, UR36, 0x2, URZ, 0xfc, !UPT ;  /* 0x0000000224047892 */ /* 0x000fcc000f8efc3f */
[----:B-1----:R-:W-:-:S05]  /*18e20*/  IMAD.U32 R2, RZ, RZ, UR4 ;  /* 0x00000004ff027e24 */ /* 0x002fca000f8e00ff */
[----:B------:R-:W-:-:S13]  /*18e30*/  ISETP.NE.AND P2, PT, R2, 0x3, PT ;  /* 0x000000030200780c */ /* 0x000fda0003f45270 */
[----:B------:R-:W-:Y:S05]  /*18e40*/  @!P2 BRA `(.L_x_11426) ;  /* 0x000000000004a947 */ /* 0x000fea0003800000 */
[----:B------:R-:W-:Y:S01]  /*18e50*/  BPT.TRAP 0x1 ;  /* 0x000000040000795c */ /* 0x000fe20000300000 */
.L_x_11426:
        /* <DEDUP_REMOVED lines=14> */
.L_x_11497:
[----:B------:R-:W1:Y:S02]  /*18f40*/  SYNCS.PHASECHK.TRANS64.TRYWAIT P0, [R7+URZ], R2 ;  /* 0x00000002070075a7 */ /* 0x000e64000800017f */
[----:B-1----:R-:W-:Y:S05]  /*18f50*/  @!P0 BRA `(.L_x_11428) ;  /* 0x0000001c00b08947 */ /* 0x002fea0003800000 */
.L_x_11498:
[----:B------:R-:W-:Y:S05]  /*18f60*/  @!P2 BRA `(.L_x_11429) ;  /* 0x000000000004a947 */ /* 0x000fea0003800000 */
[----:B------:R-:W-:Y:S01]  /*18f70*/  BPT.TRAP 0x1 ;  /* 0x000000040000795c */ /* 0x000fe20000300000 */
.L_x_11429:
[----:B------:R-:W2:Y:S01]  /*18f80*/  LDL.LU R4, [R1+0x10] ;  /* 0x0000100001047983 */ /* 0x000ea20000300800 */
[----:B------:R-:W-:-:S04]  /*18f90*/  VIADD R0, R0, 0x22860 ;  /* 0x0002286000007836 */ /* 0x000fc80000000000 */
[----:B--2---:R-:W-:-:S04]  /*18fa0*/  IMAD R4, R4, 0x8, R0 ;  /* 0x0000000804047824 */ /* 0x004fc800078e0200 */
[----:B------:R-:W2:Y:S02]  /*18fb0*/  SYNCS.PHASECHK.TRANS64.TRYWAIT P0, [R4+URZ], R5 ;  /* 0x00000005040075a7 */ /* 0x000ea4000800017f */
[----:B--2---:R-:W-:Y:S05]  /*18fc0*/  @!P0 BRA `(.L_x_11430) ;  /* 0x0000001c00a88947 */ /* 0x004fea0003800000 */
.L_x_11499:
[----:B------:R-:W-:-:S07]  /*18fd0*/  IMAD R3, R3, 0x8, R0 ;  /* 0x0000000803037824 */ /* 0x000fce00078e0200 */
.L_x_11431:
[----:B----4-:R4:W0:Y:S02]  /*18fe0*/  SYNCS.PHASECHK.TRANS64.TRYWAIT P0, [R3+URZ], R2 ;  /* 0x00000002030075a7 */ /* 0x010824000800017f */
[----:B0-----:R-:W-:Y:S05]  /*18ff0*/  @!P0 NANOSLEEP.SYNCS 0x989680 ;  /* 0x009896800000895d */ /* 0x001fea0003900000 */
[----:B------:R-:W0:Y:S02]  /*19000*/  @!P0 SYNCS.PHASECHK.TRANS64 P0, [R3+URZ], R2 ;  /* 0x00000002030085a7 */ /* 0x000e24000800007f */
[----:B0-----:R-:W-:Y:S05]  /*19010*/  @!P0 BRA `(.L_x_11431) ;  /* 0xfffffffc00f08947 */ /* 0x001fea000383ffff */
.L_x_11424:
[----:B------:R-:W-:Y:S05]  /*19020*/  BSYNC B0 ;  /* 0x0000000000007941 */ /* 0x000fea0003800000 */
.L_x_11423:
[----:B------:R-:W-:Y:S05]  /*19030*/  EXIT ;  /* 0x000000000000794d */ /* 0x000fea0003800000 */
.L_x_11206:
[----:B0-----:R0:W1:Y:S02]  /*19040*/  SYNCS.PHASECHK.TRANS64.TRYWAIT P0, [R5+URZ+0x22800], R0 ;  /* 0x02280000050075a7 */ /* 0x001064000800017f */
[----:B-1----:R-:W-:Y:S05]  /*19050*/  @!P0 NANOSLEEP.SYNCS 0x989680 ;  /* 0x009896800000895d */ /* 0x002fea0003900000 */
[----:B------:R-:W1:Y:S02]  /*19060*/  @!P0 SYNCS.PHASECHK.TRANS64 P0, [R5+URZ+0x22800], R0 ;  /* 0x02280000050085a7 */ /* 0x000e64000800007f */
[----:B-1----:R-:W-:Y:S05]  /*19070*/  @!P0 BRA `(.L_x_11206) ;  /* 0xfffffffc00f08947 */ /* 0x002fea000383ffff */
[----:B------:R-:W-:Y:S05]  /*19080*/  BRA `(.L_x_11432) ;  /* 0xfffffe9000e07947 */ /* 0x000fea000383ffff */
.L_x_11210:
[----:B-1----:R-:W-:-:S04]  /*19090*/  IMAD.U32 R3, RZ, RZ, UR21 ;  /* 0x00000015ff037e24 */ /* 0x002fc8000f8e00ff */
[----:B------:R1:W2:Y:S03]  /*190a0*/  SYNCS.PHASECHK.TRANS64.TRYWAIT P1, [R3+URZ+0x22830], R8 ;  /* 0x02283008030075a7 */ /* 0x0002a6000802017f */
[----:B--2---:R-:W-:Y:S05]  /*190b0*/  @!P1 NANOSLEEP.SYNCS 0x989680 ;  /* 0x009896800000995d */ /* 0x004fea0003900000 */
[----:B------:R-:W2:Y:S02]  /*190c0*/  @!P1 SYNCS.PHASECHK.TRANS64 P1, [R3+URZ+0x22830], R8 ;  /* 0x02283008030095a7 */ /* 0x000ea4000802007f */
[----:B--2---:R-:W-:Y:S05]  /*190d0*/  @!P1 BRA `(.L_x_11210) ;  /* 0xfffffffc00ec9947 */ /* 0x004fea000383ffff */
[----:B------:R-:W-:Y:S05]  /*190e0*/  BRA `(.L_x_11209) ;  /* 0xfffffe9400087947 */ /* 0x000fea000383ffff */
.L_x_11222:
[----:B-1----:R-:W-:-:S04]  /*190f0*/  IMAD.U32 R9, RZ, RZ, UR21 ;  /* 0x00000015ff097e24 */ /* 0x002fc8000f8e00ff */
[----:B------:R1:W2:Y:S03]  /*19100*/  SYNCS.PHASECHK.TRANS64.TRYWAIT P2, [R9+URZ+0x22850], R8 ;  /* 0x02285008090075a7 */ /* 0x0002a6000804017f */
[----:B--2---:R-:W-:Y:S05]  /*19110*/  @!P2 NANOSLEEP.SYNCS 0x989680 ;  /* 0x009896800000a95d */ /* 0x004fea0003900000 */
[----:B------:R-:W2:Y:S02]  /*19120*/  @!P2 SYNCS.PHASECHK.TRANS64 P2, [R9+URZ+0x22850], R8 ;  /* 0x022850080900a5a7 */ /* 0x000ea4000804007f */
[----:B--2---:R-:W-:Y:S05]  /*19130*/  @!P2 BRA `(.L_x_11222) ;  /* 0xfffffffc00eca947 */ /* 0x004fea000383ffff */
[----:B------:R-:W-:Y:S05]  /*19140*/  BRA `(.L_x_11221) ;  /* 0xfffffeb400c07947 */ /* 0x000fea000383ffff */
.L_x_11230:
[----:B-1----:R-:W-:-:S04]  /*19150*/  IMAD.U32 R4, RZ, RZ, UR30 ;  /* 0x0000001eff047e24 */ /* 0x002fc8000f8e00ff */
[----:B------:R1:W2:Y:S03]  /*19160*/  SYNCS.PHASECHK.TRANS64.TRYWAIT P2, [R4+URZ+0x22830], R7 ;  /* 0x02283007040075a7 */ /* 0x0002a6000804017f */
[----:B--2---:R-:W-:Y:S05]  /*19170*/  @!P2 NANOSLEEP.SYNCS 0x989680 ;  /* 0x009896800000a95d */ /* 0x004fea0003900000 */
[----:B------:R-:W2:Y:S02]  /*19180*/  @!P2 SYNCS.PHASECHK.TRANS64 P2, [R4+URZ+0x22830], R7 ;  /* 0x022830070400a5a7 */ /* 0x000ea4000804007f */
[----:B--2---:R-:W-:Y:S05]  /*19190*/  @!P2 BRA `(.L_x_11230) ;  /* 0xfffffffc00eca947 */ /* 0x004fea000383ffff */
[----:B------:R-:W-:Y:S05]  /*191a0*/  BRA `(.L_x_11229) ;  /* 0xfffffebc004c7947 */ /* 0x000fea000383ffff */
.L_x_11242:
[----:B--2---:R2:W3:Y:S02]  /*191b0*/  SYNCS.PHASECHK.TRANS64.TRYWAIT P2, [R10+URZ+0x22850], R7 ;  /* 0x022850070a0075a7 */ /* 0x0044e4000804017f */
[----:B---3--:R-:W-:Y:S05]  /*191c0*/  @!P2 NANOSLEEP.SYNCS 0x989680 ;  /* 0x009896800000a95d */ /* 0x008fea0003900000 */
[----:B------:R-:W3:Y:S02]  /*191d0*/  @!P2 SYNCS.PHASECHK.TRANS64 P2, [R10+URZ+0x22850], R7 ;  /* 0x022850070a00a5a7 */ /* 0x000ee4000804007f */
[----:B---3--:R-:W-:Y:S05]  /*191e0*/  @!P2 BRA `(.L_x_11242) ;  /* 0xfffffffc00f0a947 */ /* 0x008fea000383ffff */
[----:B------:R-:W-:Y:S05]  /*191f0*/  BRA `(.L_x_11241) ;  /* 0xfffffee800287947 */ /* 0x000fea000383ffff */
.L_x_11251:
[----:B-1----:R-:W-:-:S04]  /*19200*/  IMAD.U32 R0, RZ, RZ, UR22 ;  /* 0x00000016ff007e24 */ /* 0x002fc8000f8e00ff */
[----:B------:R1:W3:Y:S03]  /*19210*/  SYNCS.PHASECHK.TRANS64.TRYWAIT P3, [R0+URZ+0x22830], R5 ;  /* 0x02283005000075a7 */ /* 0x0002e6000806017f */
[----:B---3--:R-:W-:Y:S05]  /*19220*/  @!P3 NANOSLEEP.SYNCS 0x989680 ;  /* 0x009896800000b95d */ /* 0x008fea0003900000 */
[----:B------:R-:W3:Y:S02]  /*19230*/  @!P3 SYNCS.PHASECHK.TRANS64 P3, [R0+URZ+0x22830], R5 ;  /* 0x022830050000b5a7 */ /* 0x000ee4000806007f */
[----:B---3--:R-:W-:Y:S05]  /*19240*/  @!P3 BRA `(.L_x_11251) ;  /* 0xfffffffc00ecb947 */ /* 0x008fea000383ffff */
[----:B------:R-:W-:Y:S05]  /*19250*/  BRA `(.L_x_11250) ;  /* 0xfffffeec00e07947 */ /* 0x000fea000383ffff */
.L_x_11255:
[----:B--2---:R2:W3:Y:S02]  /*19260*/  SYNCS.PHASECHK.TRANS64.TRYWAIT P3, [R10+URZ+0x22850], R5 ;  /* 0x022850050a0075a7 */ /* 0x0044e4000806017f */
[----:B---3--:R-:W-:Y:S05]  /*19270*/  @!P3 NANOSLEEP.SYNCS 0x989680 ;  /* 0x009896800000b95d */ /* 0x008fea0003900000 */
[----:B------:R-:W3:Y:S02]  /*19280*/  @!P3 SYNCS.PHASECHK.TRANS64 P3, [R10+URZ+0x22850], R5 ;  /* 0x022850050a00b5a7 */ /* 0x000ee4000806007f */
[----:B---3--:R-:W-:Y:S05]  /*19290*/  @!P3 BRA `(.L_x_11255) ;  /* 0xfffffffc00f0b947 */ /* 0x008fea000383ffff */
[----:B------:R-:W-:Y:S05]  /*192a0*/  BRA `(.L_x_11254) ;  /* 0xffffff0800047947 */ /* 0x000fea000383ffff */
.L_x_11261:
[----:B-1----:R-:W-:-:S04]  /*192b0*/  IMAD.U32 R7, RZ, RZ, UR21 ;  /* 0x00000015ff077e24 */ /* 0x002fc8000f8e00ff */
[----:B------:R1:W2:Y:S03]  /*192c0*/  SYNCS.PHASECHK.TRANS64.TRYWAIT P2, [R7+URZ+0x22830], R8 ;  /* 0x02283008070075a7 */ /* 0x0002a6000804017f */
[----:B--2---:R-:W-:Y:S05]  /*192d0*/  @!P2 NANOSLEEP.SYNCS 0x989680 ;  /* 0x009896800000a95d */ /* 0x004fea0003900000 */
[----:B------:R-:W2:Y:S02]  /*192e0*/  @!P2 SYNCS.PHASECHK.TRANS64 P2, [R7+URZ+0x22830], R8 ;  /* 0x022830080700a5a7 */ /* 0x000ea4000804007f */
[----:B--2---:R-:W-:Y:S05]  /*192f0*/  @!P2 BRA `(.L_x_11261) ;  /* 0xfffffffc00eca947 */ /* 0x004fea000383ffff */
[----:B------:R-:W-:Y:S05]  /*19300*/  BRA `(.L_x_11260) ;  /* 0xffffff0c00147947 */ /* 0x000fea000383ffff */
.L_x_11273:
[----:B--2---:R2:W3:Y:S02]  /*19310*/  SYNCS.PHASECHK.TRANS64.TRYWAIT P2, [R9+URZ+0x22850], R8 ;  /* 0x02285008090075a7 */ /* 0x0044e4000804017f */
[----:B---3--:R-:W-:Y:S05]  /*19320*/  @!P2 NANOSLEEP.SYNCS 0x989680 ;  /* 0x009896800000a95d */ /* 0x008fea0003900000 */
[----:B------:R-:W3:Y:S02]  /*19330*/  @!P2 SYNCS.PHASECHK.TRANS64 P2, [R9+URZ+0x22850], R8 ;  /* 0x022850080900a5a7 */ /* 0x000ee4000804007f */
[----:B---3--:R-:W-:Y:S05]  /*19340*/  @!P2 BRA `(.L_x_11273) ;  /* 0xfffffffc00f0a947 */ /* 0x008fea000383ffff */
[----:B------:R-:W-:Y:S05]  /*19350*/  BRA `(.L_x_11272) ;  /* 0xffffff3400e87947 */ /* 0x000fea000383ffff */
.L_x_11329:
        /* <DEDUP_REMOVED lines=11> */
.L_x_11434:
[----:B------:R-:W-:Y:S05]  /*19410*/  BSYNC B0 ;  /* 0x0000000000007941 */ /* 0x000fea0003800000 */
.L_x_11433:
[----:B------:R-:W-:Y:S05]  /*19420*/  BRA `(.L_x_11435) ;  /* 0xffffffac008c7947 */ /* 0x000fea000383ffff */
.L_x_11331:
[----:B------:R-:W-:Y:S01]  /*19430*/  BSSY B0, `(.L_x_11436) ;  /* 0x0000006000007945 */ /* 0x000fe20003800000 */
[----:B------:R-:W-:-:S07]  /*19440*/  IMAD.MOV.U32 R15, RZ, RZ, -0x1 ;  /* 0xffffffffff0f7424 */ /* 0x000fce00078e00ff */
[----:B012---:R-:W-:Y:S05]  /*19450*/  WARPSYNC.COLLECTIVE R15, `(.L_x_11437) ;  /* 0x000000000f0c7348 */ /* 0x007fea0003c00000 */
[----:B------:R-:W-:Y:S02]  /*19460*/  ELECT P6, UR62, PT ;  /* 0x00000000003e782f */ /* 0x000fe400038c0000 */
[----:B------:R-:W-:Y:S01]  /*19470*/  MOV R14, UR62 ;  /* 0x0000003e000e7c02 */ /* 0x000fe20008000f00 */
[----:B012---:R-:W-:Y:S10]  /*19480*/  ENDCOLLECTIVE ;  /* 0x000000000000791b */ /* 0x007ff40003800000 */
.L_x_11437:
[----:B------:R-:W-:Y:S05]  /*19490*/  BSYNC B0 ;  /* 0x0000000000007941 */ /* 0x000fea0003800000 */
.L_x_11436:
[----:B------:R-:W-:Y:S05]  /*194a0*/  BRA `(.L_x_11438) ;  /* 0xffffffac00907947 */ /* 0x000fea000383ffff */
.L_x_11333:
[----:B---3--:R3:W4:Y:S02]  /*194b0*/  SYNCS.PHASECHK.TRANS64.TRYWAIT P0, [R0+URZ+0x22840], R2 ;  /* 0x02284002000075a7 */ /* 0x008724000800017f */
[----:B----4-:R-:W-:Y:S05]  /*194c0*/  @!P0 NANOSLEEP.SYNCS 0x989680 ;  /* 0x009896800000895d */ /* 0x010fea0003900000 */
[----:B------:R-:W4:Y:S02]  /*194d0*/  @!P0 SYNCS.PHASECHK.TRANS64 P0, [R0+URZ+0x22840], R2 ;  /* 0x02284002000085a7 */ /* 0x000f24000800007f */
[----:B----4-:R-:W-:Y:S05]  /*194e0*/  @!P0 BRA `(.L_x_11333) ;  /* 0xfffffffc00f08947 */ /* 0x010fea000383ffff */
[----:B------:R-:W-:Y:S05]  /*194f0*/  BRA `(.L_x_11439) ;  /* 0xffffffac00f47947 */ /* 0x000fea000383ffff */
.L_x_11337:
        /* <DEDUP_REMOVED lines=13> */
.L_x_11440:
[----:B------:R-:W-:Y:S02]  /*195d0*/  IMAD.MOV.U32 R13, RZ, RZ, R0 ;  /* 0x000000ffff0d7224 */ /* 0x000fe400078e0000 */
[----:B------:R-:W-:-:S07]  /*195e0*/  IMAD.MOV.U32 R6, RZ, RZ, R14 ;  /* 0x000000ffff067224 */ /* 0x000fce00078e000e */
[----:B------:R-:W-:Y:S05]  /*195f0*/  WARPSYNC.COLLECTIVE R15, `(.L_x_11441) ;  /* 0x000000000f087348 */ /* 0x000fea0003c00000 */
[----:B------:R0:W1:Y:S02]  /*19600*/  SHFL.IDX P6, R14, R13, R12, R11 ;  /* 0x0000000c0d0e7389 */ /* 0x00006400000c000b */
[----:B01----:R-:W-:Y:S01]  /*19610*/  ENDCOLLECTIVE ;  /* 0x000000000000791b */ /* 0x003fe20003800000 */
.L_x_11441:
[----:B------:R-:W-:Y:S02]  /*19620*/  IMAD.MOV.U32 R13, RZ, RZ, R2 ;  /* 0x000000ffff0d7224 */ /* 0x000fe400078e0002 */
[----:B------:R-:W-:Y:S02]  /*19630*/  IMAD.MOV.U32 R12, RZ, RZ, 0x1 ;  /* 0x00000001ff0c7424 */ /* 0x000fe400078e00ff */
[----:B------:R-:W-:-:S07]  /*19640*/  IMAD.MOV.U32 R7, RZ, RZ, R14 ;  /* 0x000000ffff077224 */ /* 0x000fce00078e000e */
[----:B------:R-:W-:Y:S05]  /*19650*/  WARPSYNC.COLLECTIVE R15, `(.L_x_11442) ;  /* 0x000000000f087348 */ /* 0x000fea0003c00000 */
[----:B------:R0:W1:Y:S02]  /*19660*/  SHFL.IDX P6, R14, R13, R12, R11 ;  /* 0x0000000c0d0e7389 */ /* 0x00006400000c000b */
[----:B01----:R-:W-:Y:S01]  /*19670*/  ENDCOLLECTIVE ;  /* 0x000000000000791b */ /* 0x003fe20003800000 */
.L_x_11442:
        /* <DEDUP_REMOVED lines=15> */
.L_x_11443:
[----:B------:R-:W-:Y:S02]  /*19770*/  IMAD.MOV.U32 R13, RZ, RZ, R2 ;  /* 0x000000ffff0d7224 */ /* 0x000fe400078e0002 */
[----:B------:R-:W-:Y:S02]  /*19780*/  IMAD.MOV.U32 R12, RZ, RZ, 0x2 ;  /* 0x00000002ff0c7424 */ /* 0x000fe400078e00ff */
[----:B------:R-:W-:-:S07]  /*19790*/  IMAD.MOV.U32 R5, RZ, RZ, R14 ;  /* 0x000000ffff057224 */ /* 0x000fce00078e000e */
[----:B------:R-:W-:Y:S05]  /*197a0*/  WARPSYNC.COLLECTIVE R15, `(.L_x_11444) ;  /* 0x000000000f087348 */ /* 0x000fea0003c00000 */
[----:B------:R0:W1:Y:S02]  /*197b0*/  SHFL.IDX P6, R14, R13, R12, R11 ;  /* 0x0000000c0d0e7389 */ /* 0x00006400000c000b */
[----:B01----:R-:W-:Y:S01]  /*197c0*/  ENDCOLLECTIVE ;  /* 0x000000000000791b */ /* 0x003fe20003800000 */
.L_x_11444:
        /* <DEDUP_REMOVED lines=15> */
.L_x_11445:
[----:B------:R-:W-:Y:S02]  /*198c0*/  IMAD.MOV.U32 R13, RZ, RZ, R2 ;  /* 0x000000ffff0d7224 */ /* 0x000fe400078e0002 */
[----:B------:R-:W-:Y:S02]  /*198d0*/  IMAD.MOV.U32 R12, RZ, RZ, 0x3 ;  /* 0x00000003ff0c7424 */ /* 0x000fe400078e00ff */
[----:B------:R-:W-:-:S07]  /*198e0*/  IMAD.MOV.U32 R5, RZ, RZ, R14 ;  /* 0x000000ffff057224 */ /* 0x000fce00078e000e */
[----:B------:R-:W-:Y:S05]  /*198f0*/  WARPSYNC.COLLECTIVE R15, `(.L_x_11446) ;  /* 0x000000000f087348 */ /* 0x000fea0003c00000 */
[----:B------:R0:W1:Y:S02]  /*19900*/  SHFL.IDX P6, R14, R13, R12, R11 ;  /* 0x0000000c0d0e7389 */ /* 0x00006400000c000b */
[----:B01----:R-:W-:Y:S01]  /*19910*/  ENDCOLLECTIVE ;  /* 0x000000000000791b */ /* 0x003fe20003800000 */
.L_x_11446:
        /* <DEDUP_REMOVED lines=15> */
.L_x_11447:
[----:B------:R-:W-:Y:S02]  /*19a10*/  IMAD.MOV.U32 R13, RZ, RZ, R2 ;  /* 0x000000ffff0d7224 */ /* 0x000fe400078e0002 */
[----:B------:R-:W-:Y:S02]  /*19a20*/  IMAD.MOV.U32 R12, RZ, RZ, 0x4 ;  /* 0x00000004ff0c7424 */ /* 0x000fe400078e00ff */
[----:B------:R-:W-:-:S07]  /*19a30*/  IMAD.MOV.U32 R5, RZ, RZ, R14 ;  /* 0x000000ffff057224 */ /* 0x000fce00078e000e */
[----:B------:R-:W-:Y:S05]  /*19a40*/  WARPSYNC.COLLECTIVE R15, `(.L_x_11448) ;  /* 0x000000000f087348 */ /* 0x000fea0003c00000 */
[----:B------:R0:W1:Y:S02]  /*19a50*/  SHFL.IDX P6, R14, R13, R12, R11 ;  /* 0x0000000c0d0e7389 */ /* 0x00006400000c000b */
[----:B01----:R-:W-:Y:S01]  /*19a60*/  ENDCOLLECTIVE ;  /* 0x000000000000791b */ /* 0x003fe20003800000 */
.L_x_11448:
        /* <DEDUP_REMOVED lines=15> */
.L_x_11449:
[----:B------:R-:W-:Y:S02]  /*19b60*/  IMAD.MOV.U32 R13, RZ, RZ, R2 ;  /* 0x000000ffff0d7224 */ /* 0x000fe400078e0002 */
[----:B------:R-:W-:Y:S02]  /*19b70*/  IMAD.MOV.U32 R12, RZ, RZ, 0x5 ;  /* 0x00000005ff0c7424 */ /* 0x000fe400078e00ff */
[----:B------:R-:W-:-:S07]  /*19b80*/  IMAD.MOV.U32 R5, RZ, RZ, R14 ;  /* 0x000000ffff057224 */ /* 0x000fce00078e000e */
[----:B------:R-:W-:Y:S05]  /*19b90*/  WARPSYNC.COLLECTIVE R15, `(.L_x_11450) ;  /* 0x000000000f087348 */ /* 0x000fea0003c00000 */
[----:B------:R0:W1:Y:S02]  /*19ba0*/  SHFL.IDX P6, R14, R13, R12, R11 ;  /* 0x0000000c0d0e7389 */ /* 0x00006400000c000b */
[----:B01----:R-:W-:Y:S01]  /*19bb0*/  ENDCOLLECTIVE ;  /* 0x000000000000791b */ /* 0x003fe20003800000 */
.L_x_11450:
        /* <DEDUP_REMOVED lines=15> */
.L_x_11451:
[----:B------:R-:W-:Y:S02]  /*19cb0*/  IMAD.MOV.U32 R13, RZ, RZ, R2 ;  /* 0x000000ffff0d7224 */ /* 0x000fe400078e0002 */
[----:B------:R-:W-:Y:S02]  /*19cc0*/  IMAD.MOV.U32 R12, RZ, RZ, 0x6 ;  /* 0x00000006ff0c7424 */ /* 0x000fe400078e00ff */
[----:B------:R-:W-:-:S07]  /*19cd0*/  IMAD.MOV.U32 R5, RZ, RZ, R14 ;  /* 0x000000ffff057224 */ /* 0x000fce00078e000e */
[----:B------:R-:W-:Y:S05]  /*19ce0*/  WARPSYNC.COLLECTIVE R15, `(.L_x_11452) ;  /* 0x000000000f087348 */ /* 0x000fea0003c00000 */
[----:B------:R0:W1:Y:S02]  /*19cf0*/  SHFL.IDX P6, R14, R13, R12, R11 ;  /* 0x0000000c0d0e7389 */ /* 0x00006400000c000b */
[----:B01----:R-:W-:Y:S01]  /*19d00*/  ENDCOLLECTIVE ;  /* 0x000000000000791b */ /* 0x003fe20003800000 */
.L_x_11452:
        /* <DEDUP_REMOVED lines=13> */
.L_x_11453:
        /* <DEDUP_REMOVED lines=8> */
.L_x_11454:
        /* <DEDUP_REMOVED lines=13> */
.L_x_11455:
[----:B------:R-:W-:Y:S01]  /*19f30*/  IMAD.MOV.U32 R0, RZ, RZ, R14 ;  /* 0x000000ffff007224 */ /* 0x000fe200078e000e */
[----:B------:R-:W-:Y:S06]  /*19f40*/  BRA `(.L_x_11456) ;  /* 0xffffffb000747947 */ /* 0x000fec000383ffff */
.L_x_11340:
[----:B0-----:R0:W1:Y:S02]  /*19f50*/  SYNCS.PHASECHK.TRANS64.TRYWAIT P0, [R19+URZ+0x22820], R0 ;  /* 0x02282000130075a7 */ /* 0x001064000800017f */
[----:B-1----:R-:W-:Y:S05]  /*19f60*/  @!P0 NANOSLEEP.SYNCS 0x989680 ;  /* 0x009896800000895d */ /* 0x002fea0003900000 */
[----:B------:R-:W1:Y:S02]  /*19f70*/  @!P0 SYNCS.PHASECHK.TRANS64 P0, [R19+URZ+0x22820], R0 ;  /* 0x02282000130085a7 */ /* 0x000e64000800007f */
[----:B-1----:R-:W-:Y:S05]  /*19f80*/  @!P0 BRA `(.L_x_11340) ;  /* 0xfffffffc00f08947 */ /* 0x002fea000383ffff */
[----:B------:R-:W-:Y:S05]  /*19f90*/  BRA `(.L_x_11457) ;  /* 0xffffffb000d07947 */ /* 0x000fea000383ffff */
.L_x_11344:
[----:B0-----:R0:W1:Y:S02]  /*19fa0*/  SYNCS.PHASECHK.TRANS64.TRYWAIT P0, [R2+URZ+0x22860], R0 ;  /* 0x02286000020075a7 */ /* 0x001064000800017f */
[----:B-1----:R-:W-:Y:S05]  /*19fb0*/  @!P0 NANOSLEEP.SYNCS 0x989680 ;  /* 0x009896800000895d */ /* 0x002fea0003900000 */
[----:B------:R-:W1:Y:S02]  /*19fc0*/  @!P0 SYNCS.PHASECHK.TRANS64 P0, [R2+URZ+0x22860], R0 ;  /* 0x02286000020085a7 */ /* 0x000e64000800007f */
[----:B-1----:R-:W-:Y:S05]  /*19fd0*/  @!P0 BRA `(.L_x_11344) ;  /* 0xfffffffc00f08947 */ /* 0x002fea000383ffff */
[----:B------:R-:W-:Y:S05]  /*19fe0*/  BRA `(.L_x_11458) ;  /* 0xffffffb000f47947 */ /* 0x000fea000383ffff */
.L_x_11359:
[----:B--2---:R2:W3:Y:S02]  /*19ff0*/  SYNCS.PHASECHK.TRANS64.TRYWAIT P0, [R3+URZ+0x22840], R2 ;  /* 0x02284002030075a7 */ /* 0x0044e4000800017f */
[----:B---3--:R-:W-:Y:S05]  /*1a000*/  @!P0 NANOSLEEP.SYNCS 0x989680 ;  /* 0x009896800000895d */ /* 0x008fea0003900000 */
[----:B------:R-:W3:Y:S02]  /*1a010*/  @!P0 SYNCS.PHASECHK.TRANS64 P0, [R3+URZ+0x22840], R2 ;  /* 0x02284002030085a7 */ /* 0x000ee4000800007f */
[----:B---3--:R-:W-:Y:S05]  /*1a020*/  @!P0 BRA `(.L_x_11359) ;  /* 0xfffffffc00f08947 */ /* 0x008fea000383ffff */
[----:B------:R-:W-:Y:S05]  /*1a030*/  BRA `(.L_x_11459) ;  /* 0xffffffbc00347947 */ /* 0x000fea000383ffff */
.L_x_11364:
[----:B0-----:R0:W1:Y:S02]  /*1a040*/  SYNCS.PHASECHK.TRANS64.TRYWAIT P0, [R3+URZ+0x22860], R2 ;  /* 0x02286002030075a7 */ /* 0x001064000800017f */
[----:B-1----:R-:W-:Y:S05]  /*1a050*/  @!P0 NANOSLEEP.SYNCS 0x989680 ;  /* 0x009896800000895d */ /* 0x002fea0003900000 */
[----:B------:R-:W1:Y:S02]  /*1a060*/  @!P0 SYNCS.PHASECHK.TRANS64 P0, [R3+URZ+0x22860], R2 ;  /* 0x02286002030085a7 */ /* 0x000e64000800007f */
[----:B-1----:R-:W-:Y:S05]  /*1a070*/  @!P0 BRA `(.L_x_11364) ;  /* 0xfffffffc00f08947 */ /* 0x002fea000383ffff */
[----:B------:R-:W-:Y:S05]  /*1a080*/  BRA `(.L_x_11460) ;  /* 0xffffffbc00b47947 */ /* 0x000fea000383ffff */
.L_x_11375:
[----:B-1----:R1:W2:Y:S02]  /*1a090*/  SYNCS.PHASECHK.TRANS64.TRYWAIT P0, [R4+URZ+0x22840], R2 ;  /* 0x02284002040075a7 */ /* 0x0022a4000800017f */
[----:B--2---:R-:W-:Y:S05]  /*1a0a0*/  @!P0 NANOSLEEP.SYNCS 0x989680 ;  /* 0x009896800000895d */ /* 0x004fea0003900000 */
[----:B------:R-:W2:Y:S02]  /*1a0b0*/  @!P0 SYNCS.PHASECHK.TRANS64 P0, [R4+URZ+0x22840], R2 ;  /* 0x02284002040085a7 */ /* 0x000ea4000800007f */
[----:B--2---:R-:W-:Y:S05]  /*1a0c0*/  @!P0 BRA `(.L_x_11375) ;  /* 0xfffffffc00f08947 */ /* 0x004fea000383ffff */
[----:B------:R-:W-:Y:S05]  /*1a0d0*/  BRA `(.L_x_11461) ;  /* 0xffffffc400a07947 */ /* 0x000fea000383ffff */
.L_x_11380:
[----:B0-----:R0:W2:Y:S02]  /*1a0e0*/  SYNCS.PHASECHK.TRANS64.TRYWAIT P0, [R4+URZ+0x22860], R2 ;  /* 0x02286002040075a7 */ /* 0x0010a4000800017f */
[----:B--2---:R-:W-:Y:S05]  /*1a0f0*/  @!P0 NANOSLEEP.SYNCS 0x989680 ;  /* 0x009896800000895d */ /* 0x004fea0003900000 */
[----:B------:R-:W2:Y:S02]  /*1a100*/  @!P0 SYNCS.PHASECHK.TRANS64 P0, [R4+URZ+0x22860], R2 ;  /* 0x02286002040085a7 */ /* 0x000ea4000800007f */
[----:B--2---:R-:W-:Y:S05]  /*1a110*/  @!P0 BRA `(.L_x_11380) ;  /* 0xfffffffc00f08947 */ /* 0x004fea000383ffff */
[----:B------:R-:W-:Y:S05]  /*1a120*/  BRA `(.L_x_11462) ;  /* 0xffffffc8001c7947 */ /* 0x000fea000383ffff */
.L_x_11391:
[----:B-1----:R1:W2:Y:S02]  /*1a130*/  SYNCS.PHASECHK.TRANS64.TRYWAIT P0, [R2+URZ+0x22840], R3 ;  /* 0x02284003020075a7 */ /* 0x0022a4000800017f */
[----:B--2---:R-:W-:Y:S05]  /*1a140*/  @!P0 NANOSLEEP.SYNCS 0x989680 ;  /* 0x009896800000895d */ /* 0x004fea0003900000 */
[----:B------:R-:W2:Y:S02]  /*1a150*/  @!P0 SYNCS.PHASECHK.TRANS64 P0, [R2+URZ+0x22840], R3 ;  /* 0x02284003020085a7 */ /* 0x000ea4000800007f */
[----:B--2---:R-:W-:Y:S05]  /*1a160*/  @!P0 BRA `(.L_x_11391) ;  /* 0xfffffffc00f08947 */ /* 0x004fea000383ffff */
[----:B------:R-:W-:Y:S05]  /*1a170*/  BRA `(.L_x_11463) ;  /* 0xffffffcc00ec7947 */ /* 0x000fea000383ffff */
.L_x_11396:
[----:B--2---:R2:W3:Y:S02]  /*1a180*/  SYNCS.PHASECHK.TRANS64.TRYWAIT P0, [R2+URZ+0x22860], R3 ;  /* 0x02286003020075a7 */ /* 0x0044e4000800017f */
[----:B---3--:R-:W-:Y:S05]  /*1a190*/  @!P0 NANOSLEEP.SYNCS 0x989680 ;  /* 0x009896800000895d */ /* 0x008fea0003900000 */
[----:B------:R-:W3:Y:S02]  /*1a1a0*/  @!P0 SYNCS.PHASECHK.TRANS64 P0, [R2+URZ+0x22860], R3 ;  /* 0x02286003020085a7 */ /* 0x000ee4000800007f */
[----:B---3--:R-:W-:Y:S05]  /*1a1b0*/  @!P0 BRA `(.L_x_11396) ;  /* 0xfffffffc00f08947 */ /* 0x008fea000383ffff */
[----:B------:R-:W-:Y:S05]  /*1a1c0*/  BRA `(.L_x_11464) ;  /* 0xffffffd0006c7947 */ /* 0x000fea000383ffff */
.L_x_11408:
        /* <DEDUP_REMOVED lines=9> */
.L_x_11466:
[----:B------:R-:W-:Y:S05]  /*1a260*/  BSYNC B0 ;  /* 0x0000000000007941 */ /* 0x000fea0003800000 */
.L_x_11465:
        /* <DEDUP_REMOVED lines=9> */
.L_x_11467:
        /* <DEDUP_REMOVED lines=26> */
.L_x_11468:
[----:B------:R-:W-:Y:S01]  /*1a4a0*/  IMAD.MOV.U32 R12, RZ, RZ, 0x2 ;  /* 0x00000002ff0c7424 */ /* 0x000fe200078e00ff */
[----:B------:R-:W-:-:S05]  /*1a4b0*/  SEL R3, R14, RZ, P1 ;  /* 0x000000ff0e037207 */ /* 0x000fca0000800000 */
[----:B------:R-:W-:-:S04]  /*1a4c0*/  IMAD.IADD R2, R2, 0x1, R3 ;  /* 0x0000000102027824 */ /* 0x000fc800078e0203 */
[----:B------:R-:W-:-:S07]  /*1a4d0*/  IMAD.MOV.U32 R13, RZ, RZ, R2 ;  /* 0x000000ffff0d7224 */ /* 0x000fce00078e0002 */
[----:B------:R-:W-:Y:S05]  /*1a4e0*/  WARPSYNC.COLLECTIVE R15, `(.L_x_11469) ;  /* 0x000000000f087348 */ /* 0x000fea0003c00000 */
[----:B------:R0:W1:Y:S02]  /*1a4f0*/  SHFL.UP P6, R14, R13, R12, R11 ;  /* 0x0400000c0d0e7389 */ /* 0x00006400000c000b */
[----:B01----:R-:W-:Y:S01]  /*1a500*/  ENDCOLLECTIVE ;  /* 0x000000000000791b */ /* 0x003fe20003800000 */
.L_x_11469:
[----:B------:R-:W-:Y:S01]  /*1a510*/  IMAD.MOV.U32 R12, RZ, RZ, 0x4 ;  /* 0x00000004ff0c7424 */ /* 0x000fe200078e00ff */
[----:B------:R-:W-:-:S05]  /*1a520*/  SEL R3, R14, RZ, P2 ;  /* 0x000000ff0e037207 */ /* 0x000fca0001000000 */
[----:B------:R-:W-:-:S04]  /*1a530*/  IMAD.IADD R2, R2, 0x1, R3 ;  /* 0x0000000102027824 */ /* 0x000fc800078e0203 */
[----:B------:R-:W-:-:S07]  /*1a540*/  IMAD.MOV.U32 R13, RZ, RZ, R2 ;  /* 0x000000ffff0d7224 */ /* 0x000fce00078e0002 */
[----:B------:R-:W-:Y:S05]  /*1a550*/  WARPSYNC.COLLECTIVE R15, `(.L_x_11470) ;  /* 0x000000000f087348 */ /* 0x000fea0003c00000 */
[----:B------:R0:W1:Y:S02]  /*1a560*/  SHFL.UP P6, R14, R13, R12, R11 ;  /* 0x0400000c0d0e7389 */ /* 0x00006400000c000b */
[----:B01----:R-:W-:Y:S01]  /*1a570*/  ENDCOLLECTIVE ;  /* 0x000000000000791b */ /* 0x003fe20003800000 */
.L_x_11470:
[----:B------:R-:W-:Y:S01]  /*1a580*/  IMAD.MOV.U32 R12, RZ, RZ, 0x8 ;  /* 0x00000008ff0c7424 */ /* 0x000fe200078e00ff */
[----:B------:R-:W-:-:S05]  /*1a590*/  SEL R3, R14, RZ, P3 ;  /* 0x000000ff0e037207 */ /* 0x000fca0001800000 */
[----:B------:R-:W-:-:S04]  /*1a5a0*/  IMAD.IADD R2, R2, 0x1, R3 ;  /* 0x0000000102027824 */ /* 0x000fc800078e0203 */
[----:B------:R-:W-:-:S07]  /*1a5b0*/  IMAD.MOV.U32 R13, RZ, RZ, R2 ;  /* 0x000000ffff0d7224 */ /* 0x000fce00078e0002 */
[----:B------:R-:W-:Y:S05]  /*1a5c0*/  WARPSYNC.COLLECTIVE R15, `(.L_x_11471) ;  /* 0x000000000f087348 */ /* 0x000fea0003c00000 */
[----:B------:R0:W1:Y:S02]  /*1a5d0*/  SHFL.UP P6, R14, R13, R12, R11 ;  /* 0x0400000c0d0e7389 */ /* 0x00006400000c000b */
[----:B01----:R-:W-:Y:S01]  /*1a5e0*/  ENDCOLLECTIVE ;  /* 0x000000000000791b */ /* 0x003fe20003800000 */
.L_x_11471:
[----:B------:R-:W-:Y:S01]  /*1a5f0*/  IMAD.MOV.U32 R12, RZ, RZ, 0x10 ;  /* 0x00000010ff0c7424 */ /* 0x000fe200078e00ff */
[----:B------:R-:W-:-:S05]  /*1a600*/  SEL R3, R14, RZ, P4 ;  /* 0x000000ff0e037207 */ /* 0x000fca0002000000 */
[----:B------:R-:W-:-:S04]  /*1a610*/  IMAD.IADD R2, R2, 0x1, R3 ;  /* 0x0000000102027824 */ /* 0x000fc800078e0203 */
[----:B------:R-:W-:-:S07]  /*1a620*/  IMAD.MOV.U32 R13, RZ, RZ, R2 ;  /* 0x000000ffff0d7224 */ /* 0x000fce00078e0002 */
[----:B------:R-:W-:Y:S05]  /*1a630*/  WARPSYNC.COLLECTIVE R15, `(.L_x_11472) ;  /* 0x000000000f087348 */ /* 0x000fea0003c00000 */
[----:B------:R0:W1:Y:S02]  /*1a640*/  SHFL.UP P6, R14, R13, R12, R11 ;  /* 0x0400000c0d0e7389 */ /* 0x00006400000c000b */
[----:B01----:R-:W-:Y:S01]  /*1a650*/  ENDCOLLECTIVE ;  /* 0x000000000000791b */ /* 0x003fe20003800000 */
.L_x_11472:
        /* <DEDUP_REMOVED lines=8> */
.L_x_11473:
[----:B------:R-:W-:Y:S05]  /*1a6e0*/  BRA `(.L_x_11474) ;  /* 0xffffffd400d47947 */ /* 0x000fea000383ffff */
.L_x_11411:
        /* <DEDUP_REMOVED lines=8> */
.L_x_11476:
[----:B------:R-:W-:Y:S05]  /*1a770*/  BSYNC B0 ;  /* 0x0000000000007941 */ /* 0x000fea0003800000 */
.L_x_11475:
        /* <DEDUP_REMOVED lines=9> */
.L_x_11477:
[----:B------:R-:W-:Y:S01]  /*1a810*/  IMAD.MOV.U32 R12, RZ, RZ, 0x4 ;  /* 0x00000004ff0c7424 */ /* 0x000fe200078e00ff */
[----:B------:R-:W-:-:S05]  /*1a820*/  SEL R3, R14, RZ, P2 ;  /* 0x000000ff0e037207 */ /* 0x000fca0001000000 */
[----:B------:R-:W-:-:S04]  /*1a830*/  IMAD.IADD R2, R2, 0x1, R3 ;  /* 0x0000000102027824 */ /* 0x000fc800078e0203 */
[----:B------:R-:W-:-:S07]  /*1a840*/  IMAD.MOV.U32 R13, RZ, RZ, R2 ;  /* 0x000000ffff0d7224 */ /* 0x000fce00078e0002 */
[----:B------:R-:W-:Y:S05]  /*1a850*/  WARPSYNC.COLLECTIVE R15, `(.L_x_11478) ;  /* 0x000000000f087348 */ /* 0x000fea0003c00000 */
[----:B------:R0:W1:Y:S02]  /*1a860*/  SHFL.UP P6, R14, R13, R12, R11 ;  /* 0x0400000c0d0e7389 */ /* 0x00006400000c000b */
[----:B01----:R-:W-:Y:S01]  /*1a870*/  ENDCOLLECTIVE ;  /* 0x000000000000791b */ /* 0x003fe20003800000 */
.L_x_11478:
[----:B------:R-:W-:Y:S01]  /*1a880*/  IMAD.MOV.U32 R12, RZ, RZ, 0x8 ;  /* 0x00000008ff0c7424 */ /* 0x000fe200078e00ff */
[----:B------:R-:W-:-:S05]  /*1a890*/  SEL R3, R14, RZ, P3 ;  /* 0x000000ff0e037207 */ /* 0x000fca0001800000 */
[----:B------:R-:W-:-:S04]  /*1a8a0*/  IMAD.IADD R2, R2, 0x1, R3 ;  /* 0x0000000102027824 */ /* 0x000fc800078e0203 */
[----:B------:R-:W-:-:S07]  /*1a8b0*/  IMAD.MOV.U32 R13, RZ, RZ, R2 ;  /* 0x000000ffff0d7224 */ /* 0x000fce00078e0002 */
[----:B------:R-:W-:Y:S05]  /*1a8c0*/  WARPSYNC.COLLECTIVE R15, `(.L_x_11479) ;  /* 0x000000000f087348 */ /* 0x000fea0003c00000 */
[----:B------:R0:W1:Y:S02]  /*1a8d0*/  SHFL.UP P6, R14, R13, R12, R11 ;  /* 0x0400000c0d0e7389 */ /* 0x00006400000c000b */
[----:B01----:R-:W-:Y:S01]  /*1a8e0*/  ENDCOLLECTIVE ;  /* 0x000000000000791b */ /* 0x003fe20003800000 */
.L_x_11479:
[----:B------:R-:W-:Y:S01]  /*1a8f0*/  IMAD.MOV.U32 R12, RZ, RZ, 0x10 ;  /* 0x00000010ff0c7424 */ /* 0x000fe200078e00ff */
[----:B------:R-:W-:-:S05]  /*1a900*/  SEL R3, R14, RZ, P4 ;  /* 0x000000ff0e037207 */ /* 0x000fca0002000000 */
[----:B------:R-:W-:-:S04]  /*1a910*/  IMAD.IADD R2, R2, 0x1, R3 ;  /* 0x0000000102027824 */ /* 0x000fc800078e0203 */
[----:B------:R-:W-:-:S07]  /*1a920*/  IMAD.MOV.U32 R13, RZ, RZ, R2 ;  /* 0x000000ffff0d7224 */ /* 0x000fce00078e0002 */
[----:B------:R-:W-:Y:S05]  /*1a930*/  WARPSYNC.COLLECTIVE R15, `(.L_x_11480) ;  /* 0x000000000f087348 */ /* 0x000fea0003c00000 */
[----:B------:R0:W1:Y:S02]  /*1a940*/  SHFL.UP P6, R14, R13, R12, R11 ;  /* 0x0400000c0d0e7389 */ /* 0x00006400000c000b */
[----:B01----:R-:W-:Y:S01]  /*1a950*/  ENDCOLLECTIVE ;  /* 0x000000000000791b */ /* 0x003fe20003800000 */
.L_x_11480:
        /* <DEDUP_REMOVED lines=8> */
.L_x_11481:
[----:B------:R-:W-:Y:S05]  /*1a9e0*/  BRA `(.L_x_11482) ;  /* 0xffffffd400c07947 */ /* 0x000fea000383ffff */
.L_x_11413:
[----:B------:R-:W-:Y:S01]  /*1a9f0*/  BSSY B0, `(.L_x_11483) ;  /* 0x0000006000007945 */ /* 0x000fe20003800000 */
[----:B------:R-:W-:Y:S01]  /*1aa00*/  PLOP3.LUT P6, PT, P6, PT, PT, 0x8, 0x0 ;  /* 0x000000000000781c */ /* 0x000fe200037ce170 */
[----:B------:R-:W-:-:S12]  /*1aa10*/  IMAD.MOV.U32 R15, RZ, RZ, -0x1 ;  /* 0xffffffffff0f7424 */ /* 0x000fd800078e00ff */
[----:B0-----:R-:W-:Y:S05]  /*1aa20*/  WARPSYNC.COLLECTIVE R15, `(.L_x_11484) ;  /* 0x000000000f087348 */ /* 0x001fea0003c00000 */
[----:B------:R-:W-:Y:S01]  /*1aa30*/  VOTE.ANY R14, PT, P6 ;  /* 0x00000000000e7806 */ /* 0x000fe200030e0100 */
[----:B0-----:R-:W-:Y:S06]  /*1aa40*/  ENDCOLLECTIVE ;  /* 0x000000000000791b */ /* 0x001fec0003800000 */
.L_x_11484:
[----:B------:R-:W-:Y:S05]  /*1aa50*/  BSYNC B0 ;  /* 0x0000000000007941 */ /* 0x000fea0003800000 */
.L_x_11483:
        /* <DEDUP_REMOVED lines=10> */
.L_x_11485:
[----:B------:R-:W-:Y:S02]  /*1ab00*/  IMAD.MOV.U32 R13, RZ, RZ, R6 ;  /* 0x000000ffff0d7224 */ /* 0x000fe400078e0006 */
[----:B------:R-:W-:-:S07]  /*1ab10*/  IMAD.MOV.U32 R4, RZ, RZ, R14 ;  /* 0x000000ffff047224 */ /* 0x000fce00078e000e */
[----:B------:R-:W-:Y:S05]  /*1ab20*/  WARPSYNC.COLLECTIVE R15, `(.L_x_11486) ;  /* 0x000000000f087348 */ /* 0x000fea0003c00000 */
[----:B------:R0:W1:Y:S02]  /*1ab30*/  SHFL.IDX P6, R14, R13, R12, R11 ;  /* 0x0000000c0d0e7389 */ /* 0x00006400000c000b */
[----:B01----:R-:W-:Y:S01]  /*1ab40*/  ENDCOLLECTIVE ;  /* 0x000000000000791b */ /* 0x003fe20003800000 */
.L_x_11486:
[----:B------:R-:W-:Y:S02]  /*1ab50*/  IMAD.MOV.U32 R6, RZ, RZ, R14 ;  /* 0x000000ffff067224 */ /* 0x000fe400078e000e */
[----:B------:R-:W-:-:S05]  /*1ab60*/  IMAD.IADD R5, R9, 0x1, R16 ;  /* 0x0000000109057824 */ /* 0x000fca00078e0210 */
[----:B------:R0:W-:Y:S01]  /*1ab70*/  STL [R1+0xc], R5 ;  /* 0x00000c0501007387 */ /* 0x0001e20000100800 */
[----:B------:R-:W-:Y:S05]  /*1ab80*/  BRA `(.L_x_11487) ;  /* 0xffffffd400a07947 */ /* 0x000fea000383ffff */
.L_x_11415:
[----:B------:R-:W-:Y:S01]  /*1ab90*/  BSSY B0, `(.L_x_11488) ;  /* 0x0000007000007945 */ /* 0x000fe20003800000 */
[----:B------:R-:W-:Y:S02]  /*1aba0*/  IMAD.MOV.U32 R13, RZ, RZ, R2 ;  /* 0x000000ffff0d7224 */ /* 0x000fe400078e0002 */
[----:B------:R-:W-:Y:S02]  /*1abb0*/  IMAD.MOV.U32 R11, RZ, RZ, 0x1f ;  /* 0x0000001fff0b7424 */ /* 0x000fe400078e00ff */
[----:B------:R-:W-:-:S07]  /*1abc0*/  IMAD.MOV.U32 R15, RZ, RZ, -0x1 ;  /* 0xffffffffff0f7424 */ /* 0x000fce00078e00ff */
[----:B0--3--:R-:W-:Y:S05]  /*1abd0*/  WARPSYNC.COLLECTIVE R15, `(.L_x_11489) ;  /* 0x000000000f087348 */ /* 0x009fea0003c00000 */
[----:B------:R1:W2:Y:S02]  /*1abe0*/  SHFL.IDX P6, R14, R13, R12, R11 ;  /* 0x0000000c0d0e7389 */ /* 0x0002a400000c000b */
[----:B0123--:R-:W-:Y:S01]  /*1abf0*/  ENDCOLLECTIVE ;  /* 0x000000000000791b */ /* 0x00ffe20003800000 */
.L_x_11489:
[----:B------:R-:W-:Y:S05]  /*1ac00*/  BSYNC B0 ;  /* 0x0000000000007941 */ /* 0x000fea0003800000 */
.L_x_11488:
[----:B------:R-:W-:Y:S01]  /*1ac10*/  IMAD.MOV.U32 R8, RZ, RZ, R14 ;  /* 0x000000ffff087224 */ /* 0x000fe200078e000e */
[----:B------:R-:W-:Y:S06]  /*1ac20*/  BRA `(.L_x_11414) ;  /* 0xffffffd400907947 */ /* 0x000fec000383ffff */
.L_x_11421:
[----:B0-----:R0:W1:Y:S02]  /*1ac30*/  SYNCS.PHASECHK.TRANS64.TRYWAIT P0, [R0+URZ+0x22820], R3 ;  /* 0x02282003000075a7 */ /* 0x001064000800017f */
[----:B-1----:R-:W-:Y:S05]  /*1ac40*/  @!P0 NANOSLEEP.SYNCS 0x989680 ;  /* 0x009896800000895d */ /* 0x002fea0003900000 */
[----:B------:R-:W1:Y:S02]  /*1ac50*/  @!P0 SYNCS.PHASECHK.TRANS64 P0, [R0+URZ+0x22820], R3 ;  /* 0x02282003000085a7 */ /* 0x000e64000800007f */
[----:B-1----:R-:W-:Y:S05]  /*1ac60*/  @!P0 BRA `(.L_x_11421) ;  /* 0xfffffffc00f08947 */ /* 0x002fea000383ffff */
[----:B------:R-:W-:Y:S05]  /*1ac70*/  BRA `(.L_x_11490) ;  /* 0xffffffe0002c7947 */ /* 0x000fea000383ffff */
.L_x_11422:
        /* <DEDUP_REMOVED lines=11> */
.L_x_11492:
[----:B------:R-:W-:Y:S05]  /*1ad30*/  BSYNC B0 ;  /* 0x0000000000007941 */ /* 0x000fea0003800000 */
.L_x_11491:
[----:B------:R-:W-:Y:S05]  /*1ad40*/  BRA `(.L_x_11493) ;  /* 0xffffffe000147947 */ /* 0x000fea000383ffff */
.L_x_11425:
[----:B------:R-:W-:Y:S01]  /*1ad50*/  BSSY B1, `(.L_x_11494) ;  /* 0x0000006000017945 */ /* 0x000fe20003800000 */
[----:B------:R-:W-:-:S07]  /*1ad60*/  IMAD.MOV.U32 R15, RZ, RZ, -0x1 ;  /* 0xffffffffff0f7424 */ /* 0x000fce00078e00ff */
[----:B01-3--:R-:W-:Y:S05]  /*1ad70*/  WARPSYNC.COLLECTIVE R15, `(.L_x_11495) ;  /* 0x000000000f0c7348 */ /* 0x00bfea0003c00000 */
[----:B------:R-:W-:Y:S02]  /*1ad80*/  ELECT P6, UR62, PT ;  /* 0x00000000003e782f */ /* 0x000fe400038c0000 */
[----:B------:R-:W-:Y:S01]  /*1ad90*/  MOV R14, UR62 ;  /* 0x0000003e000e7c02 */ /* 0x000fe20008000f00 */
[----:B01-3--:R-:W-:Y:S10]  /*1ada0*/  ENDCOLLECTIVE ;  /* 0x000000000000791b */ /* 0x00bff40003800000 */
.L_x_11495:
[----:B------:R-:W-:Y:S05]  /*1adb0*/  BSYNC B1 ;  /* 0x0000000000017941 */ /* 0x000fea0003800000 */
.L_x_11494:
[----:B------:R-:W-:Y:S05]  /*1adc0*/  BRA `(.L_x_11496) ;  /* 0xffffffe0000c7947 */ /* 0x000fea000383ffff */
.L_x_11427:
[----:B0-----:R0:W1:Y:S02]  /*1add0*/  SYNCS.PHASECHK.TRANS64.TRYWAIT P0, [R6+URZ], R5 ;  /* 0x00000005060075a7 */ /* 0x001064000800017f */
[----:B-1----:R-:W-:Y:S05]  /*1ade0*/  @!P0 NANOSLEEP.SYNCS 0x989680 ;  /* 0x009896800000895d */ /* 0x002fea0003900000 */
[----:B------:R-:W1:Y:S02]  /*1adf0*/  @!P0 SYNCS.PHASECHK.TRANS64 P0, [R6+URZ], R5 ;  /* 0x00000005060085a7 */ /* 0x000e64000800007f */
[----:B-1----:R-:W-:Y:S05]  /*1ae00*/  @!P0 BRA `(.L_x_11427) ;  /* 0xfffffffc00f08947 */ /* 0x002fea000383ffff */
[----:B------:R-:W-:Y:S05]  /*1ae10*/  BRA `(.L_x_11497) ;  /* 0xffffffe000487947 */ /* 0x000fea000383ffff */
.L_x_11428:
[----:B-1----:R1:W2:Y:S02]  /*1ae20*/  SYNCS.PHASECHK.TRANS64.TRYWAIT P0, [R7+URZ], R2 ;  /* 0x00000002070075a7 */ /* 0x0022a4000800017f */
[----:B--2---:R-:W-:Y:S05]  /*1ae30*/  @!P0 NANOSLEEP.SYNCS 0x989680 ;  /* 0x009896800000895d */ /* 0x004fea0003900000 */
[----:B------:R-:W2:Y:S02]  /*1ae40*/  @!P0 SYNCS.PHASECHK.TRANS64 P0, [R7+URZ], R2 ;  /* 0x00000002070085a7 */ /* 0x000ea4000800007f */
[----:B--2---:R-:W-:Y:S05]  /*1ae50*/  @!P0 BRA `(.L_x_11428) ;  /* 0xfffffffc00f08947 */ /* 0x004fea000383ffff */
[----:B------:R-:W-:Y:S05]  /*1ae60*/  BRA `(.L_x_11498) ;  /* 0xffffffe0003c7947 */ /* 0x000fea000383ffff */
.L_x_11430:
[----:B--2---:R2:W4:Y:S02]  /*1ae70*/  SYNCS.PHASECHK.TRANS64.TRYWAIT P0, [R4+URZ], R5 ;  /* 0x00000005040075a7 */ /* 0x004524000800017f */
[----:B----4-:R-:W-:Y:S05]  /*1ae80*/  @!P0 NANOSLEEP.SYNCS 0x989680 ;  /* 0x009896800000895d */ /* 0x010fea0003900000 */
[----:B------:R-:W4:Y:S02]  /*1ae90*/  @!P0 SYNCS.PHASECHK.TRANS64 P0, [R4+URZ], R5 ;  /* 0x00000005040085a7 */ /* 0x000f24000800007f */
[----:B----4-:R-:W-:Y:S05]  /*1aea0*/  @!P0 BRA `(.L_x_11430) ;  /* 0xfffffffc00f08947 */ /* 0x010fea000383ffff */
[----:B------:R-:W-:Y:S05]  /*1aeb0*/  BRA `(.L_x_11499) ;  /* 0xffffffe000447947 */ /* 0x000fea000383ffff */
.L_x_11500:
        /* <DEDUP_REMOVED lines=12> */
.L_x_15023:


//--------------------- .text._ZN7cutlass13device_kernelIN5flash11enable_sm90INS1_16FlashAttnFwdSm90INS1_25CollectiveMainloopFwdSm90ILi2EN4cute5tupleIJNS5_1CILi1EEES8_S8_EEENS6_IJNS7_ILi128EEENS7_ILi96EEENS7_ILi64EEEEEELi256ENS_6half_tEfNS_4arch4Sm90ELb0ELb1ELb0ELb1ELb0ELb1ELb0ELb1ELb0ELb1ELb1ELb0EEENS1_21CollectiveEpilogueFwdINS6_IJSA_NS7_ILi256EEESB_EEES9_SE_SG_Li256ELb1ELb1ELb1ELb0EEENS1_36VarlenDynamicPersistentTileSchedulerILi128ELi96ELi256ELi128ELb1ELb1ELb1ELb1ELb0ELb1EEEEEEEEEvNT_6ParamsE --------------------------
	.section	.text._ZN7cutlass13device_kernelIN5flash11enable_sm90INS1_16FlashAttnFwdSm90INS1_25CollectiveMainloopFwdSm90ILi2EN4cute5tupleIJNS5_1CILi1EEES8_S8_EEENS6_IJNS7_ILi128EEENS7_ILi96EEENS7_ILi64EEEEEELi256ENS_6half_tEfNS_4arch4Sm90ELb0ELb1ELb0ELb1ELb0ELb1ELb0ELb1ELb0ELb1ELb1ELb0EEENS1_21CollectiveEpilogueFwdINS6_IJSA_NS7_ILi256EEESB_EEES9_SE_SG_Li256ELb1ELb1ELb1ELb0EEENS1_36VarlenDynamicPersistentTileSchedulerILi128ELi96ELi256ELi128ELb1ELb1ELb1ELb1ELb0ELb1EEEEEEEEEvNT_6ParamsE,"ax",@progbits
	.align	128
.text._ZN7cutlass13device_kernelIN5flash11enable_sm90INS1_16FlashAttnFwdSm90INS1_25CollectiveMainloopFwdSm90ILi2EN4cute5tupleIJNS5_1CILi1EEES8_S8_EEENS6_IJNS7_ILi128EEENS7_ILi96EEENS7_ILi64EEEEEELi256ENS_6half_tEfNS_4arch4Sm90ELb0ELb1ELb0ELb1ELb0ELb1ELb0ELb1ELb0ELb1ELb1ELb0EEENS1_21CollectiveEpilogueFwdINS6_IJSA_NS7_ILi256EEESB_EEES9_SE_SG_Li256ELb1ELb1ELb1ELb0EEENS1_36VarlenDynamicPersistentTileSchedulerILi128ELi96ELi256ELi128ELb1ELb1ELb1ELb1ELb0ELb1EEEEEEEEEvNT_6ParamsE:
        .type           _ZN7cutlass13device_kernelIN5flash11enable_sm90INS1_16FlashAttnFwdSm90INS1_25CollectiveMainloopFwdSm90ILi2EN4cute5tupleIJNS5_1CILi1EEES8_S8_EEENS6_IJNS7_ILi128EEENS7_ILi96EEENS7_ILi64EEEEEELi256ENS_6half_tEfNS_4arch4Sm90ELb0ELb1ELb0ELb1ELb0ELb1ELb0ELb1ELb0ELb1ELb1ELb0EEENS1_21CollectiveEpilogueFwdINS6_IJSA_NS7_ILi256EEESB_EEES9_SE_SG_Li256ELb1ELb1ELb1ELb0EEENS1_36VarlenDynamicPersistentTileSchedulerILi128ELi96ELi256ELi128ELb1ELb1ELb1ELb1ELb0ELb1EEEEEEEEEvNT_6ParamsE,@function
        .size           _ZN7cutlass13device_kernelIN5flash11enable_sm90INS1_16FlashAttnFwdSm90INS1_25CollectiveMainloopFwdSm90ILi2EN4cute5tupleIJNS5_1CILi1EEES8_S8_EEENS6_IJNS7_ILi128EEENS7_ILi96EEENS7_ILi64EEEEEELi256ENS_6half_tEfNS_4arch4Sm90ELb0ELb1ELb0ELb1ELb0ELb1ELb0ELb1ELb0ELb1ELb1ELb0EEENS1_21CollectiveEpilogueFwdINS6_IJSA_NS7_ILi256EEESB_EEES9_SE_SG_Li256ELb1ELb1ELb1ELb0EEENS1_36VarlenDynamicPersistentTileSchedulerILi128ELi96ELi256ELi128ELb1ELb1ELb1ELb1ELb0ELb1EEEEEEEEEvNT_6ParamsE,(.L_x_15024 - _ZN7cutlass13device_kernelIN5flash11enable_sm90INS1_16FlashAttnFwdSm90INS1_25CollectiveMainloopFwdSm90ILi2EN4cute5tupleIJNS5_1CILi1EEES8_S8_EEENS6_IJNS7_ILi128EEENS7_ILi96EEENS7_ILi64EEEEEELi256ENS_6half_tEfNS_4arch4Sm90ELb0ELb1ELb0ELb1ELb0ELb1ELb0ELb1ELb0ELb1ELb1ELb0EEENS1_21CollectiveEpilogueFwdINS6_IJSA_NS7_ILi256EEESB_EEES9_SE_SG_Li256ELb1ELb1ELb1ELb0EEENS1_36VarlenDynamicPersistentTileSchedulerILi128ELi96ELi256ELi128ELb1ELb1ELb1ELb1ELb0ELb1EEEEEEEEEvNT_6ParamsE)
        .other          _ZN7cutlass13device_kernelIN5flash11enable_sm90INS1_16FlashAttnFwdSm90INS1_25CollectiveMainloopFwdSm90ILi2EN4cute5tupleIJNS5_1CILi1EEES8_S8_EEENS6_IJNS7_ILi128EEENS7_ILi96EEENS7_ILi64EEEEEELi256ENS_6half_tEfNS_4arch4Sm90ELb0ELb1ELb0ELb1ELb0ELb1ELb0ELb1ELb0ELb1ELb1ELb0EEENS1_21CollectiveEpilogueFwdINS6_IJSA_NS7_ILi256EEESB_EEES9_SE_SG_Li256ELb1ELb1ELb1ELb0EEENS1_36VarlenDynamicPersistentTileSchedulerILi128ELi96ELi256ELi128ELb1ELb1ELb1ELb1ELb0ELb1EEEEEEEEEvNT_6ParamsE,@"STO_CUDA_ENTRY STV_DEFAULT"
_ZN7cutlass13device_kernelIN5flash11enable_sm90INS1_16FlashAttnFwdSm90INS1_25CollectiveMainloopFwdSm90ILi2EN4cute5tupleIJNS5_1CILi1EEES8_S8_EEENS6_IJNS7_ILi128EEENS7_ILi96EEENS7_ILi64EEEEEELi256ENS_6half_tEfNS_4arch4Sm90ELb0ELb1ELb0ELb1ELb0ELb1ELb0ELb1ELb0ELb1ELb1ELb0EEENS1_21CollectiveEpilogueFwdINS6_IJSA_NS7_ILi256EEESB_EEES9_SE_SG_Li256ELb1ELb1ELb1ELb0EEENS1_36VarlenDynamicPersistentTileSchedulerILi128ELi96ELi256ELi128ELb1ELb1ELb1ELb1ELb0ELb1EEEEEEEEEvNT_6ParamsE:
        /* <DEDUP_REMOVED lines=24> */
.L_x_11502:
[----:B------:R-:W-:Y:S05]  /*0180*/  BSYNC B0 ;  /* 0x0000000000007941 */ /* 0x000fea0003800000 */
.L_x_11501:
        /* <DEDUP_REMOVED lines=41> */
.L_x_11503:
        /* <DEDUP_REMOVED lines=22> */
.L_x_11504:
        /* <DEDUP_REMOVED lines=18> */
.L_x_11505:
        /* <DEDUP_REMOVED lines=22> */
.L_x_11506:
        /* <DEDUP_REMOVED lines=22> */
.L_x_11507:
        /* <DEDUP_REMOVED lines=8> */
.L_x_11510:
        /* <DEDUP_REMOVED lines=8> */
[----:B------:R-:W-:Y:S01]  /*0a60*/  UMOV UR4, 0x400 ;  /* 0x0000040000047882 */ /* 0x000fe20000000000 */
[----:B------:R-:W-:-:S11]  /*0a70*/  LOP3.LUT R18, R18, 0xffbfffff, RZ, 0xc0, !PT ;  /* 0xffbfffff12127812 */ /* 0x000fd600078ec0ff */
[----:B------:R-:W-:Y:S06]  /*0a80*/  @!P0 BAR.ARV 0x9, 0x100 ;  /* 0x0244000000008b1d */ /* 0x000fec0000002000 */
[----:B0-----:R-:W-:Y:S01]  /*0a90*/  ULEA UR4, UR5, UR4, 0x18 ;  /* 0x0000000405047291 */ /* 0x001fe2000f8ec03f */
[----:B------:R-:W-:Y:S01]  /*0aa0*/  @P0 LOP3.LUT R18, R18, 0x400000, RZ, 0xfc, !PT ;  /* 0x0040000012120812 */ /* 0x000fe200078efcff */
        /* <DEDUP_REMOVED lines=8> */
[----:B------:R-:W-:Y:S01]  /*0b30*/  ULOP3.LUT UR54, UR36, 0x1, URZ, 0xfc, !UPT ;  /* 0x0000000124367892 */ /* 0x000fe2000f8efc3f */
[----:B------:R-:W-:Y:S02]  /*0b40*/  IMAD.MOV.U32 R234, RZ, RZ, RZ ;  /* 0x000000ffffea7224 */ /* 0x000fe400078e00ff */
[----:B------:R-:W-:Y:S01]  /*0b50*/  IMAD.MOV.U32 R22, RZ, RZ, RZ ;  /* 0x000000ffff167224 */ /* 0x000fe200078e00ff */
[----:B------:R-:W-:Y:S01]  /*0b60*/  SHF.R.S32.HI R3, RZ, 0x1f, R6 ;  /* 0x0000001fff037819 */ /* 0x000fe20000011406 */
[----:B------:R-:W-:Y:S02]  /*0b70*/  IMAD.MOV.U32 R210, RZ, RZ, RZ ;  /* 0x000000ffffd27224 */ /* 0x000fe400078e00ff */
[----:B------:R-:W-:Y:S01]  /*0b80*/  IMAD.MOV.U32 R206, RZ, RZ, RZ ;  /* 0x000000ffffce7224 */ /* 0x000fe200078e00ff */
[CC--:B------:R-:W-:Y:S02]  /*0b90*/  LEA.HI R0, R3.reuse, R6.reuse, RZ, 0x7 ;  /* 0x0000000603007211 */ /* 0x0c0fe400078f38ff */
[----:B------:R-:W-:-:S02]  /*0ba0*/  LEA.HI R2, R3, R6, RZ, 0x4 ;  /* 0x0000000603027211 */ /* 0x000fc400078f20ff */
[----:B------:R-:W-:Y:S02]  /*0bb0*/  LOP3.LUT R5, R0, 0xffffff80, RZ, 0xc0, !PT ;  /* 0xffffff8000057812 */ /* 0x000fe400078ec0ff */
[----:B------:R-:W-:Y:S02]  /*0bc0*/  SHF.R.S32.HI R7, RZ, 0x4, R2 ;  /* 0x00000004ff077819 */ /* 0x000fe40000011402 */
[----:B------:R-:W-:Y:S01]  /*0bd0*/  LEA.HI R220, R3, R6, RZ, 0x5 ;  /* 0x0000000603dc7211 */ /* 0x000fe200078f28ff */
[----:B------:R-:W-:Y:S01]  /*0be0*/  IMAD.IADD R13, R6, 0x1, -R5 ;  /* 0x00000001060d7824 */ /* 0x000fe200078e0a05 */
[----:B------:R-:W-:Y:S02]  /*0bf0*/  SHF.R.S32.HI R5, RZ, 0x7, R0 ;  /* 0x00000007ff057819 */ /* 0x000fe40000011400 */
[----:B------:R-:W-:Y:S02]  /*0c00*/  LEA.HI R4, R2, R7, RZ, 0x1 ;  /* 0x0000000702047211 */ /* 0x000fe400078f08ff */
[----:B------:R-:W-:Y:S01]  /*0c10*/  SHF.R.S32.HI R8, RZ, 0x1f, R13 ;  /* 0x0000001fff087819 */ /* 0x000fe2000001140d */
[----:B------:R0:W-:Y:S01]  /*0c20*/  STL [R1+0x64], R13 ;  /* 0x0000640d01007387 */ /* 0x0001e20000100800 */
[----:B------:R-:W-:-:S02]  /*0c30*/  LEA.HI R0, R0, R5, RZ, 0x1 ;  /* 0x0000000500007211 */ /* 0x000fc400078f08ff */
[----:B------:R-:W-:Y:S02]  /*0c40*/  LEA.HI R9, R8, R13, RZ, 0x2 ;  /* 0x0000000d08097211 */ /* 0x000fe400078f10ff */
[----:B------:R-:W-:Y:S02]  /*0c50*/  LOP3.LUT R0, R0, 0x3fffffe, RZ, 0xc0, !PT ;  /* 0x03fffffe00007812 */ /* 0x000fe400078ec0ff */
[--C-:B------:R-:W-:Y:S02]  /*0c60*/  SHF.R.S32.HI R10, RZ, 0x2, R9.reuse ;  /* 0x00000002ff0a7819 */ /* 0x100fe40000011409 */
[----:B------:R-:W-:Y:S01]  /*0c70*/  SHF.R.S32.HI R11, RZ, 0x1f, R9 ;  /* 0x0000001fff0b7819 */ /* 0x000fe20000011409 */
[----:B------:R-:W-:Y:S01]  /*0c80*/  IMAD.IADD R0, R5, 0x1, -R0 ;  /* 0x0000000105007824 */ /* 0x000fe200078e0a00 */
[----:B------:R-:W-:Y:S02]  /*0c90*/  LOP3.LUT R4, R4, 0x1ffffffe, RZ, 0xc0, !PT ;  /* 0x1ffffffe04047812 */ /* 0x000fe400078ec0ff */
[----:B------:R-:W-:-:S02]  /*0ca0*/  LEA.HI R23, R3, R6, RZ, 0x2 ;  /* 0x0000000603177211 */ /* 0x000fc400078f10ff */
[----:B------:R-:W-:Y:S01]  /*0cb0*/  LEA.HI R3, R3, R6, RZ, 0x3 ;  /* 0x0000000603037211 */ /* 0x000fe200078f18ff */
[----:B------:R-:W-:Y:S01]  /*0cc0*/  IMAD.IADD R4, R7, 0x1, -R4 ;  /* 0x0000000107047824 */ /* 0x000fe200078e0a04 */
[----:B------:R-:W-:Y:S02]  /*0cd0*/  LEA.HI R11, R11, R10, RZ, 0x3 ;  /* 0x0000000a0b0b7211 */ /* 0x000fe400078f18ff */
[----:B------:R-:W-:Y:S01]  /*0ce0*/  LOP3.LUT R5, R2, 0x3fffff0, RZ, 0xc0, !PT ;  /* 0x03fffff002057812 */ /* 0x000fe200078ec0ff */
[----:B------:R-:W-:Y:S01]  /*0cf0*/  IMAD.MOV.U32 R2, RZ, RZ, RZ ;  /* 0x000000ffff027224 */ /* 0x000fe200078e00ff */
[----:B------:R-:W-:Y:S02]  /*0d00*/  LOP3.LUT R7, R3, 0xfffffff8, RZ, 0xc0, !PT ;  /* 0xfffffff803077812 */ /* 0x000fe400078ec0ff */
        /* <DEDUP_REMOVED lines=22> */
[----:B------:R-:W-:Y:S01]  /*0e70*/  IMAD.SHL.U32 R16, R3, 0x8, RZ ;  /* 0x0000000803107824 */ /* 0x000fe200078e00ff */
[----:B------:R-:W-:Y:S01]  /*0e80*/  LOP3.LUT R0, R0, 0x1ffffffe, RZ, 0xc0, !PT ;  /* 0x1ffffffe00007812 */ /* 0x000fe200078ec0ff */
[----:B------:R-:W-:Y:S01]  /*0e90*/  IMAD.IADD R9, R13, 0x1, -R9 ;  /* 0x000000010d097824 */ /* 0x000fe200078e0a09 */
[----:B------:R-:W-:Y:S01]  /*0ea0*/  LOP3.LUT R218, R218, 0x1c0, RZ, 0xc0, !PT ;  /* 0x000001c0dada7812 */ /* 0x000fe200078ec0ff */
[----:B------:R-:W-:Y:S01]  /*0eb0*/  IMAD.SHL.U32 R4, R4, 0x40, RZ ;  /* 0x0000004004047824 */ /* 0x000fe200078e00ff */
[----:B------:R-:W-:Y:S01]  /*0ec0*/  STL [R1+0x6c], R12 ;  /* 0x00006c0c01007387 */ /* 0x000fe20000100800 */
[C---:B------:R-:W-:Y:S01]  /*0ed0*/  IMAD.SHL.U32 R204, R3.reuse, 0x4, RZ ;  /* 0x0000000403cc7824 */ /* 0x040fe200078e00ff */
[----:B------:R-:W-:Y:S01]  /*0ee0*/  LOP3.LUT R6, R218, 0x38, R16, 0xf8, !PT ;  /* 0x00000038da067812 */ /* 0x000fe200078ef810 */
[----:B------:R-:W-:Y:S01]  /*0ef0*/  IMAD.IADD R0, R3, 0x1, -R0 ;  /* 0x0000000103007824 */ /* 0x000fe200078e0a00 */
[----:B------:R-:W-:Y:S01]  /*0f00*/  SHF.R.S32.HI R3, RZ, 0x1f, R212 ;  /* 0x0000001fff037819 */ /* 0x000fe200000114d4 */
[----:B------:R-:W-:Y:S01]  /*0f10*/  IMAD.SHL.U32 R209, R9, 0x2, RZ ;  /* 0x0000000209d17824 */ /* 0x000fe200078e00ff */
[----:B------:R-:W-:Y:S01]  /*0f20*/  SHF.R.U32.HI R3, RZ, 0x3, R218 ;  /* 0x00000003ff037819 */ /* 0x000fe200000116da */
[----:B------:R-:W-:Y:S01]  /*0f30*/  VIADD R223, R212, 0x40 ;  /* 0x00000040d4df7836 */ /* 0x000fe20000000000 */
[----:B------:R-:W-:Y:S01]  /*0f40*/  LOP3.LUT R221, R4, 0xfffffe00, RZ, 0xc0, !PT ;  /* 0xfffffe0004dd7812 */ /* 0x000fe200078ec0ff */
[----:B------:R-:W-:-:S02]  /*0f50*/  VIADD R39, R209, 0x10 ;  /* 0x00000010d1277836 */ /* 0x000fc40000000000 */
[----:B------:R-:W-:Y:S01]  /*0f60*/  VIADD R37, R209, 0x20 ;  /* 0x00000020d1257836 */ /* 0x000fe20000000000 */
[----:B------:R-:W-:Y:S01]  /*0f70*/  LOP3.LUT R6, R221, R6, R3, 0xf6, !PT ;  /* 0x00000006dd067212 */ /* 0x000fe200078ef603 */
[C---:B------:R-:W-:Y:S01]  /*0f80*/  VIADD R34, R209.reuse, 0x38 ;  /* 0x00000038d1227836 */ /* 0x040fe20000000000 */
[----:B------:R-:W-:Y:S01]  /*0f90*/  SHF.R.S32.HI R4, RZ, 0x1f, R223 ;  /* 0x0000001fff047819 */ /* 0x000fe200000114df */
[----:B------:R-:W-:Y:S02]  /*0fa0*/  VIADD R31, R209, 0x50 ;  /* 0x00000050d11f7836 */ /* 0x000fe40000000000 */
[----:B------:R-:W-:Y:S02]  /*0fb0*/  IMAD.SHL.U32 R4, R5, 0x8, RZ ;  /* 0x0000000805047824 */ /* 0x000fe400078e00ff */
[----:B------:R-:W-:Y:S01]  /*0fc0*/  IMAD R3, R6, 0x2, R19 ;  /* 0x0000000206037824 */ /* 0x000fe200078e0213 */
[----:B------:R-:W-:Y:S01]  /*0fd0*/  SHF.R.S32.HI R6, RZ, 0x1f, R39 ;  /* 0x0000001fff067819 */ /* 0x000fe20000011427 */
[C---:B------:R-:W-:Y:S01]  /*0fe0*/  VIADD R28, R209.reuse, 0x68 ;  /* 0x00000068d11c7836 */ /* 0x040fe20000000000 */
[----:B------:R-:W-:Y:S01]  /*0ff0*/  SHF.R.S32.HI R6, RZ, 0x1f, R37 ;  /* 0x0000001fff067819 */ /* 0x000fe20000011425 */
[C---:B------:R-:W-:Y:S01]  /*1000*/  VIADD R25, R209.reuse, 0x80 ;  /* 0x00000080d1197836 */ /* 0x040fe20000000000 */
[----:B------:R-:W-:Y:S01]  /*1010*/  SHF.R.S32.HI R6, RZ, 0x1f, R34 ;  /* 0x0000001fff067819 */ /* 0x000fe20000011422 */
[----:B------:R-:W-:Y:S01]  /*1020*/  VIADD R222, R212, 0x80 ;  /* 0x00000080d4de7836 */ /* 0x000fe20000000000 */
[----:B------:R-:W-:Y:S01]  /*1030*/  SHF.R.S32.HI R6, RZ, 0x1f, R31 ;  /* 0x0000001fff067819 */ /* 0x000fe2000001141f */
[C---:B------:R-:W-:Y:S01]  /*1040*/  VIADD R20, R209.reuse, 0x98 ;  /* 0x00000098d1147836 */ /* 0x040fe20000000000 */
[----:B------:R1:W-:Y:S01]  /*1050*/  STL [R1+0x70], R4 ;  /* 0x0000700401007387 */ /* 0x0003e20000100800 */
[C---:B0-----:R-:W-:Y:S01]  /*1060*/  VIADD R13, R209.reuse, 0xb0 ;  /* 0x000000b0d10d7836 */ /* 0x041fe20000000000 */
        /* <DEDUP_REMOVED lines=9> */
[C---:B-1----:R-:W-:Y:S01]  /*1100*/  VIADD R4, R209.reuse, 0xe8 ;  /* 0x000000e8d1047836 */ /* 0x042fe20000000000 */
[----:B------:R-:W-:Y:S01]  /*1110*/  SHF.R.S32.HI R6, RZ, 0x1f, R13 ;  /* 0x0000001fff067819 */ /* 0x000fe2000001140d */
[C---:B------:R-:W-:Y:S01]  /*1120*/  VIADD R36, R209.reuse, 0x28 ;  /* 0x00000028d1247836 */ /* 0x040fe20000000000 */
[----:B------:R-:W-:Y:S01]  /*1130*/  SHF.R.S32.HI R6, RZ, 0x1f, R9 ;  /* 0x0000001fff067819 */ /* 0x000fe20000011409 */
[C---:B0-----:R-:W-:Y:S01]  /*1140*/  VIADD R3, R209.reuse, 0xf0 ;  /* 0x000000f0d1037836 */ /* 0x041fe20000000000 */
        /* <DEDUP_REMOVED lines=35> */
[----:B------:R-:W-:Y:S01]  /*1380*/  IMAD R215, R0, 0x8, R12 ;  /* 0x0000000800d77824 */ /* 0x000fe200078e020c */
[----:B------:R-:W-:-:S02]  /*1390*/  SHF.R.S32.HI R10, RZ, 0x1f, R10 ;  /* 0x0000001fff0a7819 */ /* 0x000fc4000001140a */
[----:B------:R-:W-:Y:S02]  /*13a0*/  SHF.R.S32.HI R8, RZ, 0x1f, R8 ;  /* 0x0000001fff087819 */ /* 0x000fe40000011408 */
[----:B------:R-:W-:Y:S02]  /*13b0*/  SHF.R.S32.HI R7, RZ, 0x1f, R7 ;  /* 0x0000001fff077819 */ /* 0x000fe40000011407 */
[----:B------:R-:W-:-:S07]  /*13c0*/  SHF.R.S32.HI R3, RZ, 0x1f, R237 ;  /* 0x0000001fff037819 */ /* 0x000fce00000114ed */
.L_x_11730:
[----:B------:R-:W-:Y:S05]  /*13d0*/  YIELD ;  /* 0x0000000000007946 */ /* 0x000fea0003800000 */
[----:B------:R-:W-:Y:S01]  /*13e0*/  ULDC.64 UR4, c[0x0][0xa28] ;  /* 0x00028a0000047ab9 */ /* 0x000fe20000000a00 */
[----:B01----:R-:W0:Y:S01]  /*13f0*/  LDC.64 R6, c[0x0][0xa08] ;  /* 0x00028200ff067b82 */ /* 0x003e220000000a00 */
[----:B------:R-:W-:Y:S01]  /*1400*/  ISETP.NE.U32.AND P1, PT, RZ, UR4, PT ;  /* 0x00000004ff007c0c */ /* 0x000fe2000bf25070 */
[----:B------:R-:W-:Y:S02]  /*1410*/  IMAD.MOV.U32 R12, RZ, RZ, RZ ;  /* 0x000000ffff0c7224 */ /* 0x000fe400078e00ff */
[----:B------:R-:W-:Y:S01]  /*1420*/  IMAD.MOV.U32 R30, RZ, RZ, RZ ;  /* 0x000000ffff1e7224 */ /* 0x000fe200078e00ff */
[----:B------:R-:W-:Y:S01]  /*1430*/  ISETP.NE.AND.EX P1, PT, RZ, UR5, PT, P1 ;  /* 0x00000005ff007c0c */ /* 0x000fe2000bf25310 */
[----:B------:R-:W-:-:S02]  /*1440*/  ULDC.64 UR4, c[0x0][0xa18] ;  /* 0x0002860000047ab9 */ /* 0x000fc40000000a00 */
[----:B------:R-:W-:-:S04]  /*1450*/  ISETP.NE.U32.AND P2, PT, RZ, UR4, PT ;  /* 0x00000004ff007c0c */ /* 0x000fc8000bf45070 */
[----:B------:R-:W-:Y:S01]  /*1460*/  ISETP.NE.AND.EX P2, PT, RZ, UR5, PT, P2 ;  /* 0x00000005ff007c0c */ /* 0x000fe2000bf45320 */
[----:B------:R-:W-:Y:S02]  /*1470*/  ULDC.64 UR4, c[0x0][0xa08] ;  /* 0x0002820000047ab9 */ /* 0x000fe40000000a00 */
[----:B------:R-:W-:-:S03]  /*1480*/  ISETP.NE.U32.AND P0, PT, RZ, UR4, PT ;  /* 0x00000004ff007c0c */ /* 0x000fc6000bf05070 */
[----:B---3--:R-:W1:Y:S01]  /*1490*/  @P1 LDC.64 R4, c[0x0][0xa28] ;  /* 0x00028a00ff041b82 */ /* 0x008e620000000a00 */
[----:B------:R-:W-:Y:S01]  /*14a0*/  ISETP.NE.AND.EX P0, PT, RZ, UR5, PT, P0 ;  /* 0x00000005ff007c0c */ /* 0x000fe2000bf05300 */
[----:B0---4-:R-:W-:-:S06]  /*14b0*/  IMAD.WIDE R10, R155, 0x4, R6 ;  /* 0x000000049b0a7825 */ /* 0x011fcc00078e0206 */
        /* <DEDUP_REMOVED lines=28> */
.L_x_11512:
        /* <DEDUP_REMOVED lines=10> */
[----:B------:R-:W0:Y:S02]  /*1720*/  LDC.64 R4, c[0x0][0xa20] ;  /* 0x00028800ff047b82 */ /* 0x000e240000000a00 */
[----:B0-----:R-:W-:-:S05]  /*1730*/  IMAD.WIDE R4, R155, 0x4, R4 ;  /* 0x000000049b047825 */ /* 0x001fca00078e0204 */
[----:B------:R0:W5:Y:S01]  /*1740*/  LDG.E R31, desc[UR38][R4.64] ;  /* 0x00000026041f7981 */ /* 0x000162000c1e1900 */
[----:B------:R-:W-:Y:S05]  /*1750*/  BRA `(.L_x_11514) ;  /* 0x0000000000107947 */ /* 0x000fea0003800000 */
.L_x_11513:
[----:B------:R-:W-:Y:S05]  /*1760*/  @!P0 BRA `(.L_x_11514) ;  /* 0x00000000000c8947 */ /* 0x000fea0003800000 */
[----:B------:R-:W2:Y:S04]  /*1770*/  LDG.E R0, desc[UR38][R10.64] ;  /* 0x000000260a007981 */ /* 0x000ea8000c1e1900 */
[----:B------:R-:W2:Y:S02]  /*1780*/  LDG.E R31, desc[UR38][R10.64+0x4] ;  /* 0x000004260a1f7981 */ /* 0x000ea4000c1e1900 */
[----:B--2---:R-:W-:-:S07]  /*1790*/  IMAD.IADD R31, R31, 0x1, -R0 ;  /* 0x000000011f1f7824 */ /* 0x004fce00078e0a00 */
.L_x_11514:
        /* <DEDUP_REMOVED lines=46> */
.L_x_11517:
[----:B------:R-:W-:-:S13]  /*1a80*/  ISETP.NE.AND P0, PT, R5, 0x1, PT ;  /* 0x000000010500780c */ /* 0x000fda0003f05270 */
[----:B------:R-:W0:Y:S02]  /*1a90*/  @P0 LDC.64 R6, c[0x0][0x9e8] ;  /* 0x00027a00ff060b82 */ /* 0x000e240000000a00 */
[----:B0-----:R-:W-:-:S05]  /*1aa0*/  @P0 IMAD.HI.U32 R6, R0, R6, RZ ;  /* 0x0000000600060227 */ /* 0x001fca00078e00ff */
[----:B------:R-:W-:-:S07]  /*1ab0*/  @P0 SHF.R.U32.HI R0, RZ, R7, R6 ;  /* 0x00000007ff000219 */ /* 0x000fce0000011606 */
.L_x_11518:
[----:B------:R-:W-:Y:S05]  /*1ac0*/  BSYNC B0 ;  /* 0x0000000000007941 */ /* 0x000fea0003800000 */
.L_x_11516:
[----:B------:R-:W-:-:S05]  /*1ad0*/  IMAD R3, R0, R5, R5 ;  /* 0x0000000500037224 */ /* 0x000fca00078e0205 */
[----:B------:R-:W-:-:S07]  /*1ae0*/  VIMNMX R4, R4, R3, PT ;  /* 0x0000000304047248 */ /* 0x000fce0003fe0100 */
.L_x_11515:
[----:B------:R-:W0:Y:S01]  /*1af0*/  @P1 LDC R6, c[0x0][0x44c] ;  /* 0x00011300ff061b82 */ /* 0x000e220000000800 */
[----:B------:R-:W-:Y:S01]  /*1b00*/  VIADD R4, R4, 0x5f ;  /* 0x0000005f04047836 */ /* 0x000fe20000000000 */
[----:B------:R-:W-:Y:S01]  /*1b10*/  ULDC UR4, c[0x0][0x9dc] ;  /* 0x0002770000047ab9 */ /* 0x000fe20000000800 */
[----:B------:R-:W-:Y:S02]  /*1b20*/  IMAD.MOV.U32 R0, RZ, RZ, R213 ;  /* 0x000000ffff007224 */ /* 0x000fe400078e00d5 */
[----:B------:R-:W-:-:S03]  /*1b30*/  IMAD.HI R4, R4, 0x2aaaaaab, RZ ;  /* 0x2aaaaaab04047827 */ /* 0x000fc600078e02ff */
[----:B------:R-:W1:Y:S02]  /*1b40*/  @P1 LDC R7, c[0x0][0x450] ;  /* 0x00011400ff071b82 */ /* 0x000e640000000800 */
[----:B------:R-:W-:-:S04]  /*1b50*/  SHF.R.U32.HI R3, RZ, 0x1f, R4 ;  /* 0x0000001fff037819 */ /* 0x000fc80000011604 */
[----:B------:R-:W-:-:S04]  /*1b60*/  LEA.HI.SX32 R4, R4, R3, 0x1c ;  /* 0x0000000304047211 */ /* 0x000fc800078fe2ff */
[----:B------:R-:W-:Y:S01]  /*1b70*/  VIMNMX R8, R29, R4, PT ;  /* 0x000000041d087248 */ /* 0x000fe20003fe0100 */
[----:B0-----:R-:W-:-:S05]  /*1b80*/  @P1 IMAD.HI.U32 R6, R213, R6, RZ ;  /* 0x00000006d5061227 */ /* 0x001fca00078e00ff */
[----:B-1----:R-:W-:-:S04]  /*1b90*/  @P1 SHF.R.U32.HI R0, RZ, R7, R6 ;  /* 0x00000007ff001219 */ /* 0x002fc80000011606 */
[----:B------:R-:W-:-:S05]  /*1ba0*/  IADD3 R0, R0, R208, -R207 ;  /* 0x000000d000007210 */ /* 0x000fca0007ffe8cf */
        /* <DEDUP_REMOVED lines=12> */
.L_x_11521:
[----:B------:R-:W-:-:S13]  /*1c70*/  ISETP.NE.AND P0, PT, R5, 0x1, PT ;  /* 0x000000010500780c */ /* 0x000fda0003f05270 */
[----:B------:R-:W0:Y:S02]  /*1c80*/  @P0 LDC.64 R6, c[0x0][0x9e8] ;  /* 0x00027a00ff060b82 */ /* 0x000e240000000a00 */
[----:B0-----:R-:W-:-:S05]  /*1c90*/  @P0 IMAD.HI.U32 R4, R0, R6, RZ ;  /* 0x0000000600040227 */ /* 0x001fca00078e00ff */
[----:B------:R-:W-:-:S07]  /*1ca0*/  @P0 SHF.R.U32.HI R0, RZ, R7, R4 ;  /* 0x00000007ff000219 */ /* 0x000fce0000011604 */
.L_x_11522:
[----:B------:R-:W-:Y:S05]  /*1cb0*/  BSYNC B0 ;  /* 0x0000000000007941 */ /* 0x000fea0003800000 */
.L_x_11520:
[----:B------:R-:W-:-:S05]  /*1cc0*/  IMAD R0, R0, R5, RZ ;  /* 0x0000000500007224 */ /* 0x000fca00078e02ff */
[----:B------:R-:W-:-:S07]  /*1cd0*/  VIMNMX R3, R3, R0, !PT ;  /* 0x0000000003037248 */ /* 0x000fce0007fe0100 */
.L_x_11519:
[----:B------:R-:W-:Y:S01]  /*1ce0*/  IMAD.HI R3, R3, 0x2aaaaaab, RZ ;  /* 0x2aaaaaab03037827 */ /* 0x000fe200078e02ff */
[----:B------:R-:W-:Y:S01]  /*1cf0*/  BSSY B0, `(.L_x_11523) ;  /* 0x0000028000007945 */ /* 0x000fe20003800000 */
[----:B------:R-:W-:Y:S02]  /*1d00*/  LOP3.LUT R235, R231, 0xff, RZ, 0xc0, !PT ;  /* 0x000000ffe7eb7812 */ /* 0x000fe400078ec0ff */
[----:B------:R-:W-:Y:S02]  /*1d10*/  SHF.R.U32.HI R231, RZ, 0x10, R231 ;  /* 0x00000010ffe77819 */ /* 0x000fe400000116e7 */
[----:B------:R-:W-:-:S04]  /*1d20*/  SHF.R.U32.HI R0, RZ, 0x1f, R3 ;  /* 0x0000001fff007819 */ /* 0x000fc80000011603 */
[----:B------:R-:W-:-:S04]  /*1d30*/  LEA.HI.SX32 R0, R3, R0, 0x1c ;  /* 0x0000000003007211 */ /* 0x000fc800078fe2ff */
        /* <DEDUP_REMOVED lines=35> */
.L_x_11524:
[----:B------:R-:W-:Y:S05]  /*1f70*/  BSYNC B0 ;  /* 0x0000000000007941 */ /* 0x000fea0003800000 */
.L_x_11523:
[----:B------:R-:W-:-:S05]  /*1f80*/  IMAD R3, R235, R0, R9 ;  /* 0x00000000eb037224 */ /* 0x000fca00078e0209 */
        /* <DEDUP_REMOVED lines=36> */
.L_x_11527:
[----:B------:R-:W-:Y:S05]  /*21d0*/  BSYNC B6 ;  /* 0x0000000000067941 */ /* 0x000fea0003800000 */
.L_x_11526:
        /* <DEDUP_REMOVED lines=20> */
.L_x_11529:
[----:B------:R-:W-:Y:S05]  /*2320*/  BSYNC B6 ;  /* 0x0000000000067941 */ /* 0x000fea0003800000 */
.L_x_11528:
[----:B------:R-:W-:Y:S01]  /*2330*/  ULDC.64 UR4, c[0x0][0x9f8] ;  /* 0x00027e0000047ab9 */ /* 0x000fe20000000a00 */
[----:B------:R-:W0:Y:S01]  /*2340*/  LDC.64 R8, c[0x0][0x300] ;  /* 0x0000c000ff087b82 */ /* 0x000e220000000a00 */
[----:B------:R-:W-:-:S04]  /*2350*/  ISETP.NE.U32.AND P0, PT, RZ, UR4, PT ;  /* 0x00000004ff007c0c */ /* 0x000fc8000bf05070 */
[----:B------:R-:W-:Y:S01]  /*2360*/  ISETP.NE.AND.EX P0, PT, RZ, UR5, PT, P0 ;  /* 0x00000005ff007c0c */ /* 0x000fe2000bf05300 */
[----:B------:R-:W1:Y:S01]  /*2370*/  S2R R36, SR_TID.X ;  /* 0x0000000000247919 */ /* 0x000e620000002100 */
[----:B------:R-:W2:Y:S01]  /*2380*/  S2R R10, SR_TID.X ;  /* 0x00000000000a7919 */ /* 0x000ea20000002100 */
[----:B------:R-:W-:Y:S01]  /*2390*/  IMAD.IADD R58, R30, 0x1, R31 ;  /* 0x000000011e3a7824 */ /* 0x000fe200078e021f */
[----:B------:R-:W-:Y:S01]  /*23a0*/  ULDC.64 UR4, c[0x0][0xa08] ;  /* 0x0002820000047ab9 */ /* 0x000fe20000000a00 */
[----:B------:R-:W-:Y:S01]  /*23b0*/  SHF.R.S32.HI R17, RZ, 0x1f, R16 ;  /* 0x0000001fff117819 */ /* 0x000fe20000011410 */
[C---:B------:R-:W-:Y:S01]  /*23c0*/  VIADD R14, R16.reuse, 0xe0 ;  /* 0x000000e0100e7836 */ /* 0x040fe20000000000 */
[----:B------:R-:W3:Y:S08]  /*23d0*/  LDC R41, c[0x0][0x3f4] ;  /* 0x0000fd00ff297b82 */ /* 0x000ef00000000800 */
[----:B------:R-:W4:Y:S01]  /*23e0*/  @P0 LDC.64 R4, c[0x0][0x9f8] ;  /* 0x00027e00ff040b82 */ /* 0x000f220000000a00 */
[----:B------:R-:W-:-:S02]  /*23f0*/  VIADD R62, R16, 0x40 ;  /* 0x00000040103e7836 */ /* 0x000fc40000000000 */
[C---:B------:R-:W-:Y:S02]  /*2400*/  VIADD R63, R16.reuse, 0x60 ;  /* 0x00000060103f7836 */ /* 0x040fe40000000000 */
[C---:B------:R-:W-:Y:S02]  /*2410*/  VIADD R12, R16.reuse, 0xc0 ;  /* 0x000000c0100c7836 */ /* 0x040fe40000000000 */
[----:B------:R-:W-:Y:S01]  /*2420*/  VIADD R64, R16, 0x80 ;  /* 0x0000008010407836 */ /* 0x000fe20000000000 */
[----:B------:R-:W3:Y:S01]  /*2430*/  LDC.64 R56, c[0x0][0x408] ;  /* 0x00010200ff387b82 */ /* 0x000ee20000000a00 */
[----:B----4-:R-:W-:-:S05]  /*2440*/  @P0 IMAD.WIDE R4, R155, 0x4, R4 ;  /* 0x000000049b040825 */ /* 0x010fca00078e0204 */
[----:B------:R4:W3:Y:S01]  /*2450*/  @P0 LDG.E R155, desc[UR38][R4.64] ;  /* 0x00000026049b0981 */ /* 0x0008e2000c1e1900 */
[----:B------:R-:W-:Y:S01]  /*2460*/  SHF.R.S32.HI R43, RZ, 0x1f, R58 ;  /* 0x0000001fff2b7819 */ /* 0x000fe2000001143a */
[-C--:B0-----:R-:W-:Y:S01]  /*2470*/  IMAD.WIDE.U32 R6, R58, R8.reuse, RZ ;  /* 0x000000083a067225 */ /* 0x081fe200078e00ff */
[----:B------:R-:W-:Y:S02]  /*2480*/  ISETP.NE.U32.AND P0, PT, RZ, UR4, PT ;  /* 0x00000004ff007c0c */ /* 0x000fe4000bf05070 */
[----:B-1----:R-:W-:Y:S01]  /*2490*/  SHF.R.U32.HI R36, RZ, 0x7, R36 ;  /* 0x00000007ff247819 */ /* 0x002fe20000011624 */
[----:B------:R-:W-:Y:S01]  /*24a0*/  IMAD R0, R43, R8, RZ ;  /* 0x000000082b007224 */ /* 0x000fe200078e02ff */
[----:B------:R-:W-:Y:S01]  /*24b0*/  ISETP.NE.AND.EX P0, PT, RZ, UR5, PT, P0 ;  /* 0x00000005ff007c0c */ /* 0x000fe2000bf05300 */
[----:B------:R-:W-:Y:S01]  /*24c0*/  ULDC.64 UR4, c[0x0][0x308] ;  /* 0x0000c20000047ab9 */ /* 0x000fe20000000a00 */
[----:B--2---:R-:W-:Y:S01]  /*24d0*/  VIADD R10, R10, 0xffffff80 ;  /* 0xffffff800a0a7836 */ /* 0x004fe20000000000 */
[----:B------:R-:W-:Y:S01]  /*24e0*/  ISETP.NE.AND P6, PT, R36, 0x1, PT ;  /* 0x000000012400780c */ /* 0x000fe20003fc5270 */
[----:B------:R-:W-:Y:S01]  /*24f0*/  IMAD R3, R58, R9, R0 ;  /* 0x000000093a037224 */ /* 0x000fe200078e0200 */
[----:B------:R-:W-:Y:S01]  /*2500*/  SHF.R.S32.HI R205, RZ, 0x1f, R204 ;  /* 0x0000001fffcd7819 */ /* 0x000fe200000114cc */
[----:B------:R-:W-:Y:S01]  /*2510*/  VIADD R65, R16, 0xa0 ;  /* 0x000000a010417836 */ /* 0x000fe20000000000 */
[----:B------:R-:W-:Y:S01]  /*2520*/  SHF.L.U64.HI R66, R8, 0x6, R9 ;  /* 0x0000000608427819 */ /* 0x000fe20000010209 */
[----:B------:R-:W-:Y:S01]  /*2530*/  IMAD.IADD R7, R7, 0x1, R3 ;  /* 0x0000000107077824 */ /* 0x000fe200078e0203 */
[----:B------:R-:W-:Y:S01]  /*2540*/  SHF.R.S32.HI R3, RZ, 0x1f, R10 ;  /* 0x0000001fff037819 */ /* 0x000fe2000001140a */
[----:B------:R-:W-:Y:S01]  /*2550*/  VIADD R73, R36, 0x8 ;  /* 0x0000000824497836 */ /* 0x000fe20000000000 */
[----:B------:R-:W-:Y:S01]  /*2560*/  SHF.R.U32.HI R36, RZ, 0x3, R218 ;  /* 0x00000003ff247819 */ /* 0x000fe200000116da */
[----:B----4-:R-:W-:Y:S01]  /*2570*/  IMAD.WIDE.U32 R4, R224, UR4, R6 ;  /* 0x00000004e0047c25 */ /* 0x010fe2000f8e0006 */
[----:B------:R-:W-:-:S02]  /*2580*/  LEA.HI R34, R3, R10, RZ, 0x2 ;  /* 0x0000000a03227211 */ /* 0x000fc400078f10ff */
[----:B---3--:R-:W-:Y:S01]  /*2590*/  SHF.L.U64.HI R70, R56, 0x6, R57 ;  /* 0x0000000638467819 */ /* 0x008fe20000010239 */
[----:B------:R-:W-:Y:S01]  /*25a0*/  IMAD R5, R224, UR5, R5 ;  /* 0x00000005e0057c24 */ /* 0x000fe2000f8e0205 */
[----:B------:R-:W-:Y:S01]  /*25b0*/  ULDC.64 UR4, c[0x0][0x310] ;  /* 0x0000c40000047ab9 */ /* 0x000fe20000000a00 */
[-C--:B------:R-:W-:Y:S01]  /*25c0*/  IMAD R10, R236, R8.reuse, RZ ;  /* 0x00000008ec0a7224 */ /* 0x080fe200078e02ff */
[----:B------:R-:W-:Y:S01]  /*25d0*/  SHF.R.S32.HI R34, RZ, 0x1f, R34 ;  /* 0x0000001fff227819 */ /* 0x000fe20000011422 */
[C---:B------:R-:W-:Y:S01]  /*25e0*/  IMAD.WIDE.U32 R6, R23.reuse, R8, R16 ;  /* 0x0000000817067225 */ /* 0x040fe200078e0010 */
[----:B------:R-:W-:Y:S02]  /*25f0*/  SHF.R.S32.HI R72, RZ, 0x1f, R233 ;  /* 0x0000001fff487819 */ /* 0x000fe400000114e9 */
[----:B------:R-:W-:Y:S01]  /*2600*/  LEA.HI R34, R34, R23, RZ, 0x3 ;  /* 0x0000001722227211 */ /* 0x000fe200078f18ff */
[C---:B------:R-:W-:Y:S02]  /*2610*/  IMAD R61, R23.reuse, R9, R10 ;  /* 0x00000009173d7224 */ /* 0x040fe400078e020a */
[-C--:B------:R-:W-:Y:S01]  /*2620*/  IMAD R30, R236, R56.reuse, RZ ;  /* 0x00000038ec1e7224 */ /* 0x080fe200078e02ff */
[----:B------:R-:W-:Y:S01]  /*2630*/  LOP3.LUT R34, R34, 0xfffffff8, RZ, 0xc0, !PT ;  /* 0xfffffff822227812 */ /* 0x000fe200078ec0ff */
[----:B------:R-:W-:-:S04]  /*2640*/  IMAD.WIDE.U32 R20, R23, R56, R204 ;  /* 0x0000003817147225 */ /* 0x000fc800078e00cc */
[C---:B------:R-:W-:Y:S02]  /*2650*/  IMAD.IADD R34, R23.reuse, 0x1, -R34 ;  /* 0x0000000117227824 */ /* 0x040fe400078e0a22 */
[C---:B------:R-:W-:Y:S02]  /*2660*/  IMAD R37, R23.reuse, R57, R30 ;  /* 0x0000003917257224 */ /* 0x040fe400078e021e */
[----:B------:R-:W-:Y:S02]  /*2670*/  IMAD.SHL.U32 R82, R34, 0x40, RZ ;  /* 0x0000004022527824 */ /* 0x000fe400078e00ff */
[----:B------:R-:W-:-:S03]  /*2680*/  IMAD.WIDE.U32 R30, R23, R56, R16 ;  /* 0x00000038171e7225 */ /* 0x000fc600078e0010 */
[----:B------:R-:W-:Y:S01]  /*2690*/  LOP3.LUT R82, R82, 0x1c0, RZ, 0xc0, !PT ;  /* 0x000001c052527812 */ /* 0x000fe200078ec0ff */
[----:B------:R-:W-:Y:S02]  /*26a0*/  IMAD.MOV.U32 R88, RZ, RZ, 0x20 ;  /* 0x00000020ff587424 */ /* 0x000fe400078e00ff */
[----:B------:R-:W-:Y:S01]  /*26b0*/  IMAD.IADD R21, R21, 0x1, R37 ;  /* 0x0000000115157824 */ /* 0x000fe200078e0225 */
[----:B------:R-:W-:Y:S01]  /*26c0*/  SHF.R.U32.HI R85, RZ, 0x3, R82 ;  /* 0x00000003ff557819 */ /* 0x000fe20000011652 */
[----:B------:R-:W-:Y:S02]  /*26d0*/  IMAD.IADD R31, R37, 0x1, R31 ;  /* 0x00000001251f7824 */ /* 0x000fe400078e021f */
[----:B------:R-:W-:Y:S02]  /*26e0*/  IMAD R75, R9, 0x60, RZ ;  /* 0x00000060094b7824 */ /* 0x000fe400078e02ff */
[----:B------:R-:W-:Y:S02]  /*26f0*/  IMAD.SHL.U32 R67, R8, 0x40, RZ ;  /* 0x0000004008437824 */ /* 0x000fe400078e00ff */
[----:B------:R-:W-:-:S02]  /*2700*/  IMAD R77, R57, 0x60, RZ ;  /* 0x00000060394d7824 */ /* 0x000fc400078e02ff */
[----:B------:R-:W-:Y:S02]  /*2710*/  IMAD.SHL.U32 R71, R56, 0x40, RZ ;  /* 0x0000004038477824 */ /* 0x000fe400078e00ff */
[----:B-----5:R-:W-:-:S04]  /*2720*/  IMAD.WIDE.U32 R20, R152, R56, R20 ;  /* 0x0000003898147225 */ /* 0x020fc800078e0014 */
[----:B------:R-:W-:-:S04]  /*2730*/  IMAD.WIDE.U32 R30, R152, R56, R30 ;  /* 0x00000038981e7225 */ /* 0x000fc800078e001e */
[----:B------:R-:W-:-:S04]  /*2740*/  IMAD.WIDE.U32 R8, R8, 0x60, RZ ;  /* 0x0000006008087825 */ /* 0x000fc800078e00ff */
[----:B------:R-:W-:Y:S02]  /*2750*/  IMAD.SHL.U32 R74, R41, 0x2, RZ ;  /* 0x00000002294a7824 */ /* 0x000fe400078e00ff */
[----:B------:R-:W-:Y:S01]  /*2760*/  IMAD.IADD R75, R9, 0x1, R75 ;  /* 0x00000001094b7824 */ /* 0x000fe200078e024b */
[----:B------:R-:W-:Y:S02]  /*2770*/  SHF.R.S32.HI R0, RZ, 0x1f, R155 ;  /* 0x0000001fff007819 */ /* 0x000fe4000001149b */
[----:B------:R-:W-:Y:S02]  /*2780*/  SEL R155, R155, RZ, !P0 ;  /* 0x000000ff9b9b7207 */ /* 0x000fe40004000000 */
[----:B------:R-:W-:-:S03]  /*2790*/  SEL R13, R0, RZ, !P0 ;  /* 0x000000ff000d7207 */ /* 0x000fc60004000000 */
[----:B------:R-:W-:-:S04]  /*27a0*/  IMAD.WIDE.U32 R4, R155, UR4, R4 ;  /* 0x000000049b047c25 */ /* 0x000fc8000f8e0004 */
[----:B------:R-:W-:-:S04]  /*27b0*/  IMAD R0, R13, UR4, RZ ;  /* 0x000000040d007c24 */ /* 0x000fc8000f8e02ff */
[----:B------:R-:W-:Y:S01]  /*27c0*/  IMAD R3, R155, UR5, R0 ;  /* 0x000000059b037c24 */ /* 0x000fe2000f8e0200 */
[----:B------:R-:W-:Y:S05]  /*27d0*/  @!P6 WARPSYNC.ALL ;  /* 0x000000000000e948 */ /* 0x000fea0003800000 */
[----:B------:R-:W-:Y:S01]  /*27e0*/  VIADD R0, R16, 0x20 ;  /* 0x0000002010007836 */ /* 0x000fe20000000000 */
[----:B------:R-:W-:Y:S01]  /*27f0*/  ULDC UR4, c[0x0][0x320] ;  /* 0x0000c80000047ab9 */ /* 0x000fe20000000800 */
[----:B------:R-:W-:Y:S01]  /*2800*/  IMAD.IADD R3, R5, 0x1, R3 ;  /* 0x0000000105037824 */ /* 0x000fe200078e0203 */
[----:B------:R-:W-:Y:S01]  /*2810*/  @!P6 BAR.SYNC.DEFER_BLOCKING 0x9, 0x100 ;  /* 0x024400000000eb1d */ /* 0x000fe20000010000 */
[----:B------:R-:W-:-:S02]  /*2820*/  ISETP.GE.AND P3, PT, R14, UR4, PT ;  /* 0x000000040e007c0c */ /* 0x000fc4000bf66270 */
[----:B------:R-:W-:Y:S02]  /*2830*/  ISETP.GE.AND P1, PT, R0, UR4, PT ;  /* 0x0000000400007c0c */ /* 0x000fe4000bf26270 */
[----:B------:R-:W-:-:S03]  /*2840*/  ISETP.GE.AND P0, PT, R16, UR4, PT ;  /* 0x0000000410007c0c */ /* 0x000fc6000bf06270 */
[----:B------:R-:W0:Y:S01]  /*2850*/  LDC.64 R14, c[0x0][0x3f8] ;  /* 0x0000fe00ff0e7b82 */ /* 0x000e220000000a00 */
[----:B------:R-:W-:Y:S01]  /*2860*/  SEL R10, RZ, 0xffffffff, P1 ;  /* 0xffffffffff0a7807 */ /* 0x000fe20000800000 */
[----:B------:R-:W-:Y:S01]  /*2870*/  ULDC.64 UR6, c[0x0][0x330] ;  /* 0x0000cc0000067ab9 */ /* 0x000fe20000000a00 */
[----:B------:R-:W-:Y:S02]  /*2880*/  IADD3 R60, P1, R4, R6, RZ ;  /* 0x00000006043c7210 */ /* 0x000fe40007f3e0ff */
[----:B------:R-:W-:Y:S01]  /*2890*/  SEL R6, RZ, 0x1, P0 ;  /* 0x00000001ff067807 */ /* 0x000fe20000000000 */
[----:B------:R-:W-:Y:S01]  /*28a0*/  IMAD.SHL.U32 R11, R10, 0x2, RZ ;  /* 0x000000020a0b7824 */ /* 0x000fe200078e00ff */
[----:B------:R-:W-:Y:S02]  /*28b0*/  IADD3.X R61, R3, R7, R61, P1, !PT ;  /* 0x00000007033d7210 */ /* 0x000fe40000ffe43d */
[----:B------:R-:W-:Y:S02]  /*28c0*/  ISETP.GE.AND P0, PT, R62, UR4, PT ;  /* 0x000000043e007c0c */ /* 0x000fe4000bf06270 */
[----:B------:R-:W-:-:S02]  /*28d0*/  ISETP.GE.AND P1, PT, R63, UR4, PT ;  /* 0x000000043f007c0c */ /* 0x000fc4000bf26270 */
[----:B------:R-:W-:Y:S02]  /*28e0*/  ISETP.GE.AND P2, PT, R12, UR4, PT ;  /* 0x000000040c007c0c */ /* 0x000fe4000bf46270 */
[----:B------:R-:W-:Y:S01]  /*28f0*/  LOP3.LUT R10, R11, 0x2, R6, 0xe2, !PT ;  /* 0x000000020b0a7812 */ /* 0x000fe200078ee206 */
[C---:B------:R-:W-:Y:S01]  /*2900*/  IMAD.WIDE.U32 R6, R224.reuse, UR6, R16 ;  /* 0x00000006e0067c25 */ /* 0x040fe2000f8e0010 */
[----:B------:R-:W-:Y:S02]  /*2910*/  SEL R11, RZ, 0x4, P0 ;  /* 0x00000004ff0b7807 */ /* 0x000fe40000000000 */
        /* <DEDUP_REMOVED lines=8> */
[----:B0-----:R-:W-:Y:S01]  /*29a0*/  IMAD R37, R15, 0x60, RZ ;  /* 0x000000600f257824 */ /* 0x001fe200078e02ff */
[----:B------:R-:W-:Y:S01]  /*29b0*/  SEL R12, RZ, 0x20, P1 ;  /* 0x00000020ff0c7807 */ /* 0x000fe20000800000 */
[----:B------:R-:W-:Y:S01]  /*29c0*/  IMAD R39, R155, UR5, R13 ;  /* 0x000000059b277c24 */ /* 0x000fe2000f8e020d */
[----:B------:R-:W-:Y:S01]  /*29d0*/  ISETP.GE.AND P0, PT, R16, R41, PT ;  /* 0x000000291000720c */ /* 0x000fe20003f06270 */
[----:B------:R-:W-:Y:S01]  /*29e0*/  IMAD.SHL.U32 R69, R14, 0x40, RZ ;  /* 0x000000400e457824 */ /* 0x000fe200078e00ff */
[----:B------:R-:W-:Y:S01]  /*29f0*/  LOP3.LUT R11, R12, R10, R11, 0xfe, !PT ;  /* 0x0000000a0c0b7212 */ /* 0x000fe200078efe0b */
[----:B------:R-:W-:Y:S01]  /*2a00*/  IMAD.WIDE.U32 R12, R23, R14, R16 ;  /* 0x0000000e170c7225 */ /* 0x000fe200078e0010 */
[----:B------:R-:W-:-:S02]  /*2a10*/  SEL R10, RZ, 0x40, P2 ;  /* 0x00000040ff0a7807 */ /* 0x000fc40001000000 */
[----:B------:R-:W-:Y:S01]  /*2a20*/  SEL R33, R41, RZ, P0 ;  /* 0x000000ff29217207 */ /* 0x000fe20000000000 */
[----:B------:R-:W-:Y:S01]  /*2a30*/  IMAD.WIDE.U32 R6, R155, UR4, R6 ;  /* 0x000000049b067c25 */ /* 0x000fe2000f8e0006 */
[----:B------:R-:W-:Y:S01]  /*2a40*/  LOP3.LUT R94, R11, R10, RZ, 0xfc, !PT ;  /* 0x0000000a0b5e7212 */ /* 0x000fe200078efcff */
[----:B------:R-:W-:Y:S01]  /*2a50*/  ULDC UR4, c[0x0][0x2f4] ;  /* 0x0000bd0000047ab9 */ /* 0x000fe20000000800 */
[C---:B------:R-:W-:Y:S01]  /*2a60*/  IADD3 R58, P1, R23.reuse, R58, RZ ;  /* 0x0000003a173a7210 */ /* 0x040fe20007f3e0ff */
[-C--:B------:R-:W-:Y:S01]  /*2a70*/  IMAD R10, R236, R14.reuse, RZ ;  /* 0x0000000eec0a7224 */ /* 0x080fe200078e02ff */
[----:B------:R-:W-:Y:S01]  /*2a80*/  SHF.L.U64.HI R68, R14, 0x6, R15 ;  /* 0x000000060e447819 */ /* 0x000fe2000001020f */
[----:B------:R-:W-:Y:S01]  /*2a90*/  IMAD.IADD R33, R16, 0x1, R33 ;  /* 0x0000000110217824 */ /* 0x000fe200078e0221 */
[----:B------:R-:W-:Y:S01]  /*2aa0*/  SEL R93, RZ, 0xffffff80, P3 ;  /* 0xffffff80ff5d7807 */ /* 0x000fe20001800000 */
[C---:B------:R-:W-:Y:S01]  /*2ab0*/  IMAD R35, R23.reuse, R15, R10 ;  /* 0x0000000f17237224 */ /* 0x040fe200078e020a */
[----:B------:R-:W-:Y:S01]  /*2ac0*/  ISETP.GE.AND P2, PT, R0, UR4, PT ;  /* 0x0000000400007c0c */ /* 0x000fe2000bf46270 */
[----:B------:R-:W-:Y:S01]  /*2ad0*/  IMAD.WIDE.U32 R10, R23, R14, R204 ;  /* 0x0000000e170a7225 */ /* 0x000fe200078e00cc */
[----:B------:R-:W-:-:S02]  /*2ae0*/  SHF.R.S32.HI R32, RZ, 0x1f, R33 ;  /* 0x0000001fff207819 */ /* 0x000fc40000011421 */
[----:B------:R-:W-:Y:S01]  /*2af0*/  LOP3.LUT R93, R94, 0x80, R93, 0xc8, !PT ;  /* 0x000000805e5d7812 */ /* 0x000fe200078ec85d */
[----:B------:R-:W-:Y:S01]  /*2b00*/  IMAD.IADD R11, R11, 0x1, R35 ;  /* 0x000000010b0b7824 */ /* 0x000fe200078e0223 */
[----:B------:R-:W-:Y:S01]  /*2b10*/  LEA.HI R33, R32, R33, RZ, 0x3 ;  /* 0x0000002120217211 */ /* 0x000fe200078f18ff */
[----:B------:R-:W-:Y:S01]  /*2b20*/  IMAD.IADD R13, R35, 0x1, R13 ;  /* 0x00000001230d7824 */ /* 0x000fe200078e020d */
[----:B------:R-:W-:Y:S01]  /*2b30*/  SHF.R.S32.HI R35, RZ, 0x1f, R152 ;  /* 0x0000001fff237819 */ /* 0x000fe20000011498 */
[----:B------:R-:W-:Y:S01]  /*2b40*/  IMAD.X R59, R236, 0x1, R43, P1 ;  /* 0x00000001ec3b7824 */ /* 0x000fe200008e062b */
[----:B------:R-:W-:Y:S01]  /*2b50*/  LOP3.LUT P1, RZ, R34, 0x4, RZ, 0xc0, !PT ;  /* 0x0000000422ff7812 */ /* 0x000fe2000782c0ff */
[-C--:B------:R-:W-:Y:S01]  /*2b60*/  IMAD.WIDE.U32 R10, R152, R14.reuse, R10 ;  /* 0x0000000e980a7225 */ /* 0x080fe200078e000a */
[----:B------:R-:W-:Y:S02]  /*2b70*/  LOP3.LUT R34, R82, 0x18, R16, 0xf8, !PT ;  /* 0x0000001852227812 */ /* 0x000fe400078ef810 */
[--C-:B------:R-:W-:Y:S01]  /*2b80*/  SHF.R.S32.HI R83, RZ, 0x3, R33.reuse ;  /* 0x00000003ff537819 */ /* 0x100fe20000011421 */
[C---:B------:R-:W-:Y:S01]  /*2b90*/  IMAD R32, R35.reuse, R14, RZ ;  /* 0x0000000e23207224 */ /* 0x040fe200078e02ff */
[----:B------:R-:W-:Y:S01]  /*2ba0*/  LOP3.LUT R89, R34, R85, RZ, 0x3c, !PT ;  /* 0x0000005522597212 */ /* 0x000fe200078e3cff */
[----:B------:R-:W-:Y:S01]  /*2bb0*/  IMAD R35, R35, R56, RZ ;  /* 0x0000003823237224 */ /* 0x000fe200078e02ff */
[----:B------:R-:W-:Y:S01]  /*2bc0*/  LOP3.LUT R84, R33, 0xfffffff8, RZ, 0xc0, !PT ;  /* 0xfffffff821547812 */ /* 0x000fe200078ec0ff */
[----:B------:R-:W-:Y:S01]  /*2bd0*/  IMAD R79, R152, R15, R32 ;  /* 0x0000000f984f7224 */ /* 0x000fe200078e0220 */
[----:B------:R-:W-:Y:S01]  /*2be0*/  LOP3.LUT R32, R218, 0x38, R33, 0xf8, !PT ;  /* 0x00000038da207812 */ /* 0x000fe200078ef821 */
[----:B------:R-:W-:Y:S01]  /*2bf0*/  IMAD.WIDE.U32 R12, R152, R14, R12 ;  /* 0x0000000e980c7225 */ /* 0x000fe200078e000c */
[----:B------:R-:W-:-:S02]  /*2c00*/  SEL R88, R88, 0xffffffe0, !P1 ;  /* 0xffffffe058587807 */ /* 0x000fc40004800000 */
[----:B------:R-:W-:Y:S01]  /*2c10*/  LOP3.LUT R32, R32, R36, RZ, 0x3c, !PT ;  /* 0x0000002420207212 */ /* 0x000fe200078e3cff */
[----:B------:R-:W-:Y:S01]  /*2c20*/  IMAD R35, R152, R57, R35 ;  /* 0x0000003998237224 */ /* 0x000fe200078e0223 */
[----:B------:R-:W-:Y:S01]  /*2c30*/  SHF.R.S32.HI R86, RZ, 0x1f, R84 ;  /* 0x0000001fff567819 */ /* 0x000fe20000011454 */
[----:B------:R-:W-:Y:S01]  /*2c40*/  IMAD.WIDE.U32 R14, R14, 0x60, RZ ;  /* 0x000000600e0e7825 */ /* 0x000fe200078e00ff */
[----:B------:R-:W-:Y:S02]  /*2c50*/  ISETP.GE.AND P1, PT, R16, UR4, PT ;  /* 0x0000000410007c0c */ /* 0x000fe4000bf26270 */
[----:B------:R-:W-:Y:S01]  /*2c60*/  LOP3.LUT R94, R94, 0x40, RZ, 0xc0, !PT ;  /* 0x000000405e5e7812 */ /* 0x000fe200078ec0ff */
[----:B------:R-:W-:Y:S01]  /*2c70*/  IMAD.IADD R87, R221, 0x1, R32 ;  /* 0x00000001dd577824 */ /* 0x000fe200078e0220 */
[----:B------:R-:W-:Y:S01]  /*2c80*/  LOP3.LUT R32, R82, 0x38, R33, 0xf8, !PT ;  /* 0x0000003852207812 */ /* 0x000fe200078ef821 */
[----:B------:R-:W-:-:S03]  /*2c90*/  IMAD.WIDE.U32 R56, R56, 0x60, RZ ;  /* 0x0000006038387825 */ /* 0x000fc600078e00ff */
[----:B------:R-:W-:Y:S01]  /*2ca0*/  LOP3.LUT R33, R32, R85, RZ, 0x3c, !PT ;  /* 0x0000005520217212 */ /* 0x000fe200078e3cff */
        /* <DEDUP_REMOVED lines=10> */
.L_x_11577:
[----:B------:R-:W0:Y:S01]  /*2d50*/  LDC.64 R98, c[0x0][0x2e8] ;  /* 0x0000ba00ff627b82 */ /* 0x000e220000000a00 */
[----:B------:R-:W-:Y:S01]  /*2d60*/  VIADD R45, R27, 0xffffffff ;  /* 0xffffffff1b2d7836 */ /* 0x000fe20000000000 */
[----:B------:R-:W-:Y:S05]  /*2d70*/  YIELD ;  /* 0x0000000000007946 */ /* 0x000fea0003800000 */
[----:B------:R-:W-:Y:S01]  /*2d80*/  SHF.R.S32.HI R39, RZ, 0x1f, R45 ;  /* 0x0000001fff277819 */ /* 0x000fe2000001142d */
[----:B-1----:R-:W1:Y:S01]  /*2d90*/  LDC R102, c[0x0][0x3f4] ;  /* 0x0000fd00ff667b82 */ /* 0x002e620000000800 */
        /* <DEDUP_REMOVED lines=8> */
[----:B------:R-:W-:Y:S02]  /*2e20*/  IMAD R103, R103, 0x2, R26 ;  /* 0x0000000267677824 */ /* 0x000fe400078e021a */
[----:B------:R-:W-:Y:S01]  /*2e30*/  IMAD.X R34, R50, 0x1, R61, P5 ;  /* 0x0000000132227824 */ /* 0x000fe200028e063d */
[----:B------:R-:W-:Y:S02]  /*2e40*/  IADD3.X R32, R61, R50, R66, P3, P4 ;  /* 0x000000323d207210 */ /* 0x000fe40001fe8442 */
[----:B0-----:R-:W-:-:S02]  /*2e50*/  LEA R40, P3, R27, R98, 0x1 ;  /* 0x000000621b287211 */ /* 0x001fc400078608ff */
[----:B------:R-:W-:Y:S02]  /*2e60*/  LEA R42, P5, R33, R98, 0x1 ;  /* 0x00000062212a7211 */ /* 0x000fe400078a08ff */
[-C--:B------:R-:W-:Y:S01]  /*2e70*/  LEA.HI.X R41, R27, R99.reuse, R32, 0x1, P3 ;  /* 0x000000631b297211 */ /* 0x080fe200018f0c20 */
[----:B------:R-:W-:Y:S01]  /*2e80*/  IMAD R27, R22, 0x1800, R89 ;  /* 0x00001800161b7824 */ /* 0x000fe200078e0259 */
[----:B-1----:R-:W-:Y:S02]  /*2e90*/  ISETP.GE.AND P3, PT, R102, 0x1, PT ;  /* 0x000000016600780c */ /* 0x002fe40003f66270 */
[----:B------:R-:W-:Y:S01]  /*2ea0*/  ISETP.GT.AND P4, PT, R45, R28, PT ;  /* 0x0000001c2d00720c */ /* 0x000fe20003f84270 */
[----:B------:R-:W-:Y:S01]  /*2eb0*/  IMAD R104, R27, 0x2, R26 ;  /* 0x000000021b687824 */ /* 0x000fe200078e021a */
[----:B------:R-:W-:Y:S01]  /*2ec0*/  LEA.HI.X R43, R33, R99, R34, 0x1, P5 ;  /* 0x00000063212b7211 */ /* 0x000fe200028f0c22 */
[----:B------:R-:W-:Y:S01]  /*2ed0*/  IMAD.MOV.U32 R27, RZ, RZ, R45 ;  /* 0x000000ffff1b7224 */ /* 0x000fe200078e002d */
[----:B------:R-:W-:-:S07]  /*2ee0*/  P2R R96, PR, RZ, 0x10 ;  /* 0x00000010ff607803 */ /* 0x000fce0000000000 */
        /* <DEDUP_REMOVED lines=20> */
[----:B------:R-:W-:-:S03]  /*3030*/  CS2R R54, SRZ ;  /* 0x0000000000367805 */ /* 0x000fc6000001ff00 */
[----:B------:R-:W-:Y:S05]  /*3040*/  @P4 BRA `(.L_x_11534) ;  /* 0x0000000000504947 */ /* 0x000fea0003800000 */
        /* <DEDUP_REMOVED lines=20> */
.L_x_11534:
[----:B------:R-:W-:Y:S05]  /*3190*/  BSYNC B1 ;  /* 0x0000000000017941 */ /* 0x000fea0003800000 */
.L_x_11533:
[----:B------:R-:W-:Y:S01]  /*31a0*/  ISETP.GE.AND P5, PT, R233, R97, PT ;  /* 0x00000061e900720c */ /* 0x000fe20003fa6270 */
[----:B------:R-:W-:Y:S01]  /*31b0*/  BSSY B1, `(.L_x_11535) ;  /* 0x000001b000017945 */ /* 0x000fe20003800000 */
[----:B0-----:R-:W-:Y:S02]  /*31c0*/  CS2R R44, SRZ ;  /* 0x00000000002c7805 */ /* 0x001fe4000001ff00 */
[----:B------:R-:W-:Y:S01]  /*31d0*/  CS2R R36, SRZ ;  /* 0x0000000000247805 */ /* 0x000fe2000001ff00 */
[----:B-----5:R-:W-:Y:S01]  /*31e0*/  IMAD.MOV.U32 R98, RZ, RZ, R50 ;  /* 0x000000ffff627224 */ /* 0x020fe200078e0032 */
[----:B------:R-:W-:Y:S01]  /*31f0*/  CS2R R46, SRZ ;  /* 0x00000000002e7805 */ /* 0x000fe2000001ff00 */
[----:B------:R-:W-:-:S06]  /*3200*/  IMAD.MOV.U32 R99, RZ, RZ, R51 ;  /* 0x000000ffff637224 */ /* 0x000fcc00078e0033 */
        /* <DEDUP_REMOVED lines=21> */
.L_x_11536:
[----:B------:R-:W-:Y:S05]  /*3360*/  BSYNC B1 ;  /* 0x0000000000017941 */ /* 0x000fea0003800000 */
.L_x_11535:
        /* <DEDUP_REMOVED lines=24> */
[----:B------:R-:W-:-:S04]  /*34f0*/  PRMT R100, R100, 0x5410, R35 ;  /* 0x0000541064647816 */ /* 0x000fc80000000023 */
[----:B------:R-:W-:Y:S01]  /*3500*/  PRMT R99, R32, 0x5410, R33 ;  /* 0x0000541020637816 */ /* 0x000fe20000000021 */
[----:B------:R-:W-:Y:S06]  /*3510*/  @!P3 BRA `(.L_x_11537) ;  /* 0x000000000004b947 */ /* 0x000fec0003800000 */
[----:B------:R-:W-:Y:S01]  /*3520*/  BPT.TRAP 0x1 ;  /* 0x000000040000795c */ /* 0x000fe20000300000 */
.L_x_11537:
[----:B------:R-:W-:Y:S01]  /*3530*/  IMAD R95, R22, 0x8, R19 ;  /* 0x00000008165f7824 */ /* 0x000fe200078e0213 */
[----:B------:R-:W-:Y:S01]  /*3540*/  SHF.L.U32 R106, R210, 0x1f, RZ ;  /* 0x0000001fd26a7819 */ /* 0x000fe200000006ff */
[----:B------:R-:W-:Y:S03]  /*3550*/  BSSY B1, `(.L_x_11538) ;  /* 0x0000003000017945 */ /* 0x000fe60003800000 */
[----:B------:R-:W0:Y:S02]  /*3560*/  SYNCS.PHASECHK.TRANS64.TRYWAIT P6, [R95+URZ+0x22890], R106 ;  /* 0x0228906a5f0075a7 */ /* 0x000e2400080c017f */
[----:B0-----:R-:W-:Y:S05]  /*3570*/  @!P6 BRA `(.L_x_11539) ;  /* 0x000001fc00d4e947 */ /* 0x001fea0003800000 */
.L_x_11911:
[----:B------:R-:W-:Y:S05]  /*3580*/  BSYNC B1 ;  /* 0x0000000000017941 */ /* 0x000fea0003800000 */
.L_x_11538:
        /* <DEDUP_REMOVED lines=49> */
.L_x_11545:
[----:B------:R-:W-:Y:S05]  /*38a0*/  BSYNC B3 ;  /* 0x0000000000037941 */ /* 0x000fea0003800000 */
.L_x_11544:
[----:B--2---:R1:W-:Y:S02]  /*38b0*/  STG.E.128 desc[UR38][R42.64], R32 ;  /* 0x000000202a007986 */ /* 0x0043e4000c101d26 */
.L_x_11543:
[----:B------:R-:W-:Y:S05]  /*38c0*/  BSYNC B2 ;  /* 0x0000000000027941 */ /* 0x000fea0003800000 */
.L_x_11542:
        /* <DEDUP_REMOVED lines=46> */
.L_x_11547:
[----:B------:R-:W-:Y:S05]  /*3bb0*/  BSYNC B2 ;  /* 0x0000000000027941 */ /* 0x000fea0003800000 */
.L_x_11546:
[----:B--2---:R2:W-:Y:S02]  /*3bc0*/  STG.E.128 desc[UR38][R42.64+0x40], R32 ;  /* 0x000040202a007986 */ /* 0x0045e4000c101d26 */
.L_x_11541:
[----:B------:R-:W-:Y:S05]  /*3bd0*/  BSYNC B1 ;  /* 0x0000000000017941 */ /* 0x000fea0003800000 */
.L_x_11540:
        /* <DEDUP_REMOVED lines=14> */
[----:B------:R-:W-:Y:S02]  /*3cc0*/  HADD2.F32 R43, -RZ, R35.H1_H1 ;  /* 0x30000023ff2b7230 */ /* 0x000fe40000004100 */
[----:B------:R-:W-:Y:S02]  /*3cd0*/  HADD2.F32 R45, -RZ, R45.H0_H0 ;  /* 0x2000002dff2d7230 */ /* 0x000fe40000004100 */
[----:B------:R-:W-:-:S02]  /*3ce0*/  HADD2.F32 R48, -RZ, R48.H0_H0 ;  /* 0x20000030ff307230 */ /* 0x000fc40000004100 */
[----:B------:R-:W-:Y:S02]  /*3cf0*/  HADD2.F32 R44, -RZ, R44.H0_H0 ;  /* 0x2000002cff2c7230 */ /* 0x000fe40000004100 */
[CC--:B------:R-:W-:Y:S01]  /*3d00*/  FMUL.FTZ R50, R34.reuse, R45.reuse ;  /* 0x0000002d22327220 */ /* 0x0c0fe20000410000 */
[----:B------:R-:W-:Y:S02]  /*3d10*/  HADD2.F32 R35, -RZ, R35.H0_H0 ;  /* 0x20000023ff237230 */ /* 0x000fe40000004100 */
[----:B------:R-:W-:Y:S01]  /*3d20*/  FMUL.FTZ R45, R33, R45 ;  /* 0x0000002d212d7220 */ /* 0x000fe20000410000 */
[----:B------:R-:W-:Y:S02]  /*3d30*/  HADD2.F32 R46, -RZ, R49.H0_H0 ;  /* 0x20000031ff2e7230 */ /* 0x000fe40000004100 */
[----:B------:R-:W-:Y:S01]  /*3d40*/  FMUL.FTZ R52, R43, R48 ;  /* 0x000000302b347220 */ /* 0x000fe20000410000 */
[----:B------:R-:W-:Y:S01]  /*3d50*/  FFMA.FTZ R50, R33, R44, -R50 ;  /* 0x0000002c21327223 */ /* 0x000fe20000010832 */
[C---:B------:R-:W-:Y:S01]  /*3d60*/  FMUL.FTZ R48, R35.reuse, R48 ;  /* 0x0000003023307220 */ /* 0x040fe20000410000 */
[----:B------:R-:W-:Y:S01]  /*3d70*/  FFMA.FTZ R49, R34, R44, R45 ;  /* 0x0000002c22317223 */ /* 0x000fe2000001002d */
[----:B------:R-:W-:Y:S01]  /*3d80*/  FFMA.FTZ R52, R35, R46, -R52 ;  /* 0x0000002e23347223 */ /* 0x000fe20000010834 */
[----:B------:R-:W-:-:S02]  /*3d90*/  HADD2.F32 R35, -RZ, R101.H1_H1 ;  /* 0x30000065ff237230 */ /* 0x000fc40000004100 */
[----:B------:R-:W-:Y:S01]  /*3da0*/  FFMA.FTZ R53, R43, R46, R48 ;  /* 0x0000002e2b357223 */ /* 0x000fe20000010030 */
[----:B------:R-:W-:Y:S02]  /*3db0*/  HADD2.F32 R45, -RZ, R100.H1_H1 ;  /* 0x30000064ff2d7230 */ /* 0x000fe40000004100 */
[----:B------:R-:W-:Y:S02]  /*3dc0*/  HADD2.F32 R33, -RZ, R32.H1_H1 ;  /* 0x30000020ff217230 */ /* 0x000fe40000004100 */
[----:B------:R-:W-:Y:S02]  /*3dd0*/  HADD2.F32 R34, -RZ, R42.H1_H1 ;  /* 0x3000002aff227230 */ /* 0x000fe40000004100 */
[----:B------:R-:W-:Y:S02]  /*3de0*/  HADD2.F32 R101, -RZ, R101.H0_H0 ;  /* 0x20000065ff657230 */ /* 0x000fe40000004100 */
[----:B------:R-:W-:Y:S02]  /*3df0*/  HADD2.F32 R32, -RZ, R32.H0_H0 ;  /* 0x20000020ff207230 */ /* 0x000fe40000004100 */
[----:B------:R-:W-:Y:S01]  /*3e00*/  FMUL.FTZ R51, R34, R45 ;  /* 0x0000002d22337220 */ /* 0x000fe20000410000 */
[----:B------:R-:W-:-:S02]  /*3e10*/  HADD2.F32 R42, -RZ, R42.H0_H0 ;  /* 0x2000002aff2a7230 */ /* 0x000fc40000004100 */
[CC--:B------:R-:W-:Y:S01]  /*3e20*/  FMUL.FTZ R47, R33.reuse, R101.reuse ;  /* 0x00000065212f7220 */ /* 0x0c0fe20000410000 */
[----:B------:R-:W-:Y:S02]  /*3e30*/  HADD2.F32 R43, -RZ, R100.H0_H0 ;  /* 0x20000064ff2b7230 */ /* 0x000fe40000004100 */
[----:B------:R-:W-:Y:S01]  /*3e40*/  FMUL.FTZ R44, R32, R101 ;  /* 0x00000065202c7220 */ /* 0x000fe20000410000 */
[----:B------:R-:W-:Y:S01]  /*3e50*/  FMUL.FTZ R45, R42, R45 ;  /* 0x0000002d2a2d7220 */ /* 0x000fe20000410000 */
[-C--:B------:R-:W-:Y:S02]  /*3e60*/  FFMA.FTZ R47, R32, R35.reuse, -R47 ;  /* 0x00000023202f7223 */ /* 0x080fe4000001082f */
[----:B------:R-:W-:Y:S01]  /*3e70*/  FFMA.FTZ R44, R33, R35, R44 ;  /* 0x00000023212c7223 */ /* 0x000fe2000001002c */
[-C--:B------:R-:W-:Y:S01]  /*3e80*/  FFMA.FTZ R51, R42, R43.reuse, -R51 ;  /* 0x0000002b2a337223 */ /* 0x080fe20000010833 */
[----:B------:R-:W-:Y:S01]  /*3e90*/  FFMA.FTZ R34, R34, R43, R45 ;  /* 0x0000002b22227223 */ /* 0x000fe2000001002d */
[----:B------:R-:W-:-:S02]  /*3ea0*/  F2FP.F16.F32.PACK_AB R33, R49, R50 ;  /* 0x000000323121723e */ /* 0x000fc400000000ff */
[----:B------:R-:W-:Y:S02]  /*3eb0*/  F2FP.F16.F32.PACK_AB R35, R53, R52 ;  /* 0x000000343523723e */ /* 0x000fe400000000ff */
[----:B------:R-:W-:Y:S02]  /*3ec0*/  F2FP.F16.F32.PACK_AB R32, R44, R47 ;  /* 0x0000002f2c20723e */ /* 0x000fe400000000ff */
[----:B------:R-:W-:-:S07]  /*3ed0*/  F2FP.F16.F32.PACK_AB R34, R34, R51 ;  /* 0x000000332222723e */ /* 0x000fce00000000ff */
.L_x_11552:
[----:B------:R-:W-:Y:S05]  /*3ee0*/  BSYNC B2 ;  /* 0x0000000000027941 */ /* 0x000fea0003800000 */
.L_x_11551:
[----:B--2---:R3:W-:Y:S02]  /*3ef0*/  STG.E.128 desc[UR38][R40.64], R32 ;  /* 0x0000002028007986 */ /* 0x0047e4000c101d26 */
.L_x_11550:
[----:B------:R-:W-:Y:S05]  /*3f00*/  BSYNC B1 ;  /* 0x0000000000017941 */ /* 0x000fea0003800000 */
.L_x_11549:
        /* <DEDUP_REMOVED lines=46> */
.L_x_11554:
[----:B------:R-:W-:Y:S05]  /*41f0*/  BSYNC B1 ;  /* 0x0000000000017941 */ /* 0x000fea0003800000 */
.L_x_11553:
[----:B--2---:R1:W-:Y:S01]  /*4200*/  STG.E.128 desc[UR38][R40.64+0x40], R32 ;  /* 0x0000402028007986 */ /* 0x0043e2000c101d26 */
[----:B------:R-:W-:Y:S05]  /*4210*/  BRA `(.L_x_11548) ;  /* 0x0000001400807947 */ /* 0x000fea0003800000 */
.L_x_11532:
[----:B------:R-:W-:-:S04]  /*4220*/  ISETP.GE.AND P3, PT, R233, R97, PT ;  /* 0x00000061e900720c */ /* 0x000fc80003f66270 */
        /* <DEDUP_REMOVED lines=20> */
[----:B------:R-:W-:Y:S02]  /*4370*/  CS2R R32, SRZ ;  /* 0x0000000000207805 */ /* 0x000fe4000001ff00 */
[----:B------:R-:W-:-:S04]  /*4380*/  CS2R R38, SRZ ;  /* 0x0000000000267805 */ /* 0x000fc8000001ff00 */
[----:B------:R2:W3:Y:S02]  /*4390*/  @!P4 LDG.E.128 R32, desc[UR38][R36.64] ;  /* 0x000000262420c981 */ /* 0x0004e4000c1e1d00 */
[----:B--2---:R-:W-:-:S06]  /*43a0*/  CS2R R36, SRZ ;  /* 0x0000000000247805 */ /* 0x004fcc000001ff00 */
[----:B------:R2:W4:Y:S01]  /*43b0*/  @!P4 LDG.E.128 R36, desc[UR38][R40.64] ;  /* 0x000000262824c981 */ /* 0x000522000c1e1d00 */
[----:B0-----:R-:W-:-:S04]  /*43c0*/  @!P3 LEA R44, P4, R42, R44, 0x1 ;  /* 0x0000002c2a2cb211 */ /* 0x001fc800078808ff */
[----:B------:R-:W-:Y:S02]  /*43d0*/  @!P3 LEA.HI.X R45, R42, R45, R43, 0x1, P4 ;  /* 0x0000002d2a2db211 */ /* 0x000fe400020f0c2b */
[----:B------:R-:W-:Y:S02]  /*43e0*/  CS2R R42, SRZ ;  /* 0x00000000002a7805 */ /* 0x000fe4000001ff00 */
[C---:B-1----:R-:W-:Y:S02]  /*43f0*/  @!P3 LEA R48, P4, R46.reuse, R48, 0x1 ;  /* 0x000000302e30b211 */ /* 0x042fe400078808ff */
[----:B--2---:R-:W-:Y:S02]  /*4400*/  CS2R R40, SRZ ;  /* 0x0000000000287805 */ /* 0x004fe4000001ff00 */
[----:B------:R-:W-:Y:S02]  /*4410*/  @!P3 LEA.HI.X R49, R46, R49, R47, 0x1, P4 ;  /* 0x000000312e31b211 */ /* 0x000fe400020f0c2f */
[----:B------:R-:W-:-:S02]  /*4420*/  CS2R R46, SRZ ;  /* 0x00000000002e7805 */ /* 0x000fc4000001ff00 */
[----:B------:R0:W2:Y:S02]  /*4430*/  @!P3 LDG.E.128 R40, desc[UR38][R44.64] ;  /* 0x000000262c28b981 */ /* 0x0000a4000c1e1d00 */
[----:B0-----:R-:W-:-:S06]  /*4440*/  CS2R R44, SRZ ;  /* 0x00000000002c7805 */ /* 0x001fcc000001ff00 */
[----:B------:R0:W5:Y:S01]  /*4450*/  @!P3 LDG.E.128 R44, desc[UR38][R48.64] ;  /* 0x00000026302cb981 */ /* 0x000162000c1e1d00 */
[----:B------:R-:W-:Y:S01]  /*4460*/  UISETP.NE.AND UP0, UPT, UR54, 0x3, UPT ;  /* 0x000000033600788c */ /* 0x000fe2000bf05270 */
[----:B------:R-:W-:-:S05]  /*4470*/  ISETP.GE.AND P4, PT, R16, R102, PT ;  /* 0x000000661000720c */ /* 0x000fca0003f86270 */
[----:B------:R-:W-:Y:S01]  /*4480*/  PLOP3.LUT P3, PT, PT, PT, UP0, 0x80, 0x0 ;  /* 0x000000000000781c */ /* 0x000fe20003f6f008 */
[----:B---3--:R-:W-:Y:S02]  /*4490*/  IMAD.MOV.U32 R51, RZ, RZ, R34 ;  /* 0x000000ffff337224 */ /* 0x008fe400078e0022 */
[----:B------:R-:W-:Y:S02]  /*44a0*/  IMAD.MOV.U32 R52, RZ, RZ, R35 ;  /* 0x000000ffff347224 */ /* 0x000fe400078e0023 */
[----:B------:R-:W-:Y:S01]  /*44b0*/  IMAD.MOV.U32 R53, RZ, RZ, R32 ;  /* 0x000000ffff357224 */ /* 0x000fe200078e0020 */
[----:B------:R-:W-:Y:S01]  /*44c0*/  PRMT R121, R51, 0x7610, R121 ;  /* 0x0000761033797816 */ /* 0x000fe20000000079 */
[----:B------:R-:W-:-:S03]  /*44d0*/  IMAD.MOV.U32 R54, RZ, RZ, R33 ;  /* 0x000000ffff367224 */ /* 0x000fc600078e0021 */
[----:B------:R-:W-:Y:S02]  /*44e0*/  PRMT R123, R52, 0x5410, R53 ;  /* 0x00005410347b7816 */ /* 0x000fe40000000035 */
[----:B------:R-:W-:Y:S01]  /*44f0*/  PRMT R118, R54, 0x7610, R118 ;  /* 0x0000761036767816 */ /* 0x000fe20000000076 */
[----:B----4-:R-:W-:Y:S02]  /*4500*/  IMAD.MOV.U32 R51, RZ, RZ, R38 ;  /* 0x000000ffff337224 */ /* 0x010fe400078e0026 */
[----:B0-----:R-:W-:Y:S02]  /*4510*/  IMAD.MOV.U32 R48, RZ, RZ, R39 ;  /* 0x000000ffff307224 */ /* 0x001fe400078e0027 */
[----:B------:R-:W-:Y:S01]  /*4520*/  IMAD.MOV.U32 R49, RZ, RZ, R36 ;  /* 0x000000ffff317224 */ /* 0x000fe200078e0024 */
[----:B------:R-:W-:Y:S01]  /*4530*/  PRMT R121, R121, 0x5410, R51 ;  /* 0x0000541079797816 */ /* 0x000fe20000000033 */
[----:B------:R-:W-:-:S03]  /*4540*/  IMAD.MOV.U32 R52, RZ, RZ, R37 ;  /* 0x000000ffff347224 */ /* 0x000fc600078e0025 */
[----:B------:R-:W-:Y:S02]  /*4550*/  PRMT R125, R48, 0x5410, R49 ;  /* 0x00005410307d7816 */ /* 0x000fe40000000031 */
[----:B------:R-:W-:Y:S01]  /*4560*/  PRMT R122, R52, 0x7610, R122 ;  /* 0x00007610347a7816 */ /* 0x000fe2000000007a */
[----:B--2---:R-:W-:Y:S02]  /*4570*/  IMAD.MOV.U32 R48, RZ, RZ, R42 ;  /* 0x000000ffff307224 */ /* 0x004fe400078e002a */
        /* <DEDUP_REMOVED lines=15> */
.L_x_11555:
        /* <DEDUP_REMOVED lines=9> */
.L_x_11912:
[----:B------:R-:W-:Y:S05]  /*4700*/  BSYNC B1 ;  /* 0x0000000000017941 */ /* 0x000fea0003800000 */
.L_x_11556:
        /* <DEDUP_REMOVED lines=29> */
[--C-:B------:R-:W-:Y:S02]  /*48e0*/  SHF.R.U64 R32, R32, 0x10, R33.reuse ;  /* 0x0000001020207819 */ /* 0x100fe40000001221 */
[----:B------:R-:W-:Y:S01]  /*48f0*/  SHF.R.U32.HI R114, RZ, 0x10, R33 ;  /* 0x00000010ff727819 */ /* 0x000fe20000011621 */
[----:B------:R-:W-:Y:S01]  /*4900*/  HADD2.F32 R124, -RZ, R37.H0_H0 ;  /* 0x20000025ff7c7230 */ /* 0x000fe20000004100 */
[----:B------:R-:W-:Y:S02]  /*4910*/  SHF.R.U64 R33, R34, 0x10, R35 ;  /* 0x0000001022217819 */ /* 0x000fe40000001223 */
[--C-:B------:R-:W-:Y:S01]  /*4920*/  SHF.R.U64 R34, R38, 0x10, R39.reuse ;  /* 0x0000001026227819 */ /* 0x100fe20000001227 */
[----:B-1----:R-:W-:Y:S01]  /*4930*/  HADD2.F32 R38, -RZ, R49.H0_H0 ;  /* 0x20000031ff267230 */ /* 0x002fe20000004100 */
[----:B------:R-:W-:Y:S01]  /*4940*/  SHF.R.U32.HI R113, RZ, 0x10, R39 ;  /* 0x00000010ff717819 */ /* 0x000fe20000011627 */
[--C-:B--2---:R-:W-:Y:S01]  /*4950*/  HADD2.F32 R39, -RZ, R53.reuse.H0_H0 ;  /* 0x20000035ff277230 */ /* 0x104fe20000004100 */
[----:B------:R-:W-:Y:S01]  /*4960*/  SHF.R.U32.HI R35, RZ, 0x10, R35 ;  /* 0x00000010ff237819 */ /* 0x000fe20000011623 */
[----:B------:R-:W-:-:S02]  /*4970*/  HADD2.F32 R53, -RZ, R53.H1_H1 ;  /* 0x30000035ff357230 */ /* 0x000fc40000004100 */
[----:B------:R-:W-:Y:S02]  /*4980*/  HADD2.F32 R49, -RZ, R49.H1_H1 ;  /* 0x30000031ff317230 */ /* 0x000fe40000004100 */
[-C--:B------:R-:W-:Y:S01]  /*4990*/  FMUL.FTZ R37, R39, R122.reuse ;  /* 0x0000007a27257220 */ /* 0x080fe20000410000 */
[----:B------:R-:W-:Y:S02]  /*49a0*/  HADD2.F32 R120, -RZ, R114.H0_H0 ;  /* 0x20000072ff787230 */ /* 0x000fe40000004100 */
[C---:B------:R-:W-:Y:S01]  /*49b0*/  FMUL.FTZ R122, R38.reuse, R122 ;  /* 0x0000007a267a7220 */ /* 0x040fe20000410000 */
[-C--:B------:R-:W-:Y:S01]  /*49c0*/  FMUL.FTZ R114, R53, R124.reuse ;  /* 0x0000007c35727220 */ /* 0x080fe20000410000 */
[----:B------:R-:W-:Y:S01]  /*49d0*/  FMUL.FTZ R124, R49, R124 ;  /* 0x0000007c317c7220 */ /* 0x000fe20000410000 */
        /* <DEDUP_REMOVED lines=9> */
[----:B------:R-:W-:Y:S02]  /*4a70*/  HADD2.F32 R55, -RZ, R55.H1_H1 ;  /* 0x30000037ff377230 */ /* 0x000fe40000004100 */
[-C--:B------:R-:W-:Y:S01]  /*4a80*/  FMUL.FTZ R126, R53, R122.reuse ;  /* 0x0000007a357e7220 */ /* 0x080fe20000410000 */
[----:B------:R-:W-:Y:S02]  /*4a90*/  HADD2.F32 R124, -RZ, R113.H0_H0 ;  /* 0x20000071ff7c7230 */ /* 0x000fe40000004100 */
[----:B------:R-:W-:Y:S01]  /*4aa0*/  FMUL.FTZ R122, R49, R122 ;  /* 0x0000007a317a7220 */ /* 0x000fe20000410000 */
[----:B------:R-:W-:-:S02]  /*4ab0*/  HADD2.F32 R118, -RZ, R123.H0_H0 ;  /* 0x2000007bff767230 */ /* 0x000fc40000004100 */
[----:B------:R-:W-:Y:S02]  /*4ac0*/  HADD2.F32 R51, -RZ, R51.H1_H1 ;  /* 0x30000033ff337230 */ /* 0x000fe40000004100 */
[----:B------:R-:W-:Y:S01]  /*4ad0*/  FMUL.FTZ R128, R55, R124 ;  /* 0x0000007c37807220 */ /* 0x000fe20000410000 */
[----:B------:R-:W-:Y:S02]  /*4ae0*/  HADD2.F32 R120, -RZ, R35.H0_H0 ;  /* 0x20000023ff787230 */ /* 0x000fe40000004100 */
[-C--:B------:R-:W-:Y:S01]  /*4af0*/  FFMA.FTZ R35, R49, R118.reuse, -R126 ;  /* 0x0000007631237223 */ /* 0x080fe2000001087e */
[----:B------:R-:W-:Y:S01]  /*4b00*/  FFMA.FTZ R49, R53, R118, R122 ;  /* 0x0000007635317223 */ /* 0x000fe2000001007a */
[----:B------:R-:W-:Y:S02]  /*4b10*/  HADD2.F32 R53, -RZ, R123.H1_H1 ;  /* 0x3000007bff357230 */ /* 0x000fe40000004100 */
[C---:B------:R-:W-:Y:S01]  /*4b20*/  FMUL.FTZ R124, R51.reuse, R124 ;  /* 0x0000007c337c7220 */ /* 0x040fe20000410000 */
[----:B------:R-:W-:Y:S01]  /*4b30*/  FFMA.FTZ R118, R51, R120, -R128 ;  /* 0x0000007833767223 */ /* 0x000fe20000010880 */
[----:B------:R-:W-:-:S02]  /*4b40*/  HADD2.F32 R123, -RZ, R36.H0_H0 ;  /* 0x20000024ff7b7230 */ /* 0x000fc40000004100 */
[----:B------:R-:W-:Y:S02]  /*4b50*/  HADD2.F32 R113, -RZ, R125.H1_H1 ;  /* 0x3000007dff717230 */ /* 0x000fe40000004100 */
[----:B------:R-:W-:Y:S01]  /*4b60*/  FFMA.FTZ R120, R55, R120, R124 ;  /* 0x0000007837787223 */ /* 0x000fe2000001007c */
[----:B------:R-:W-:Y:S01]  /*4b70*/  HADD2.F32 R51, -RZ, R52.H0_H0 ;  /* 0x20000034ff337230 */ /* 0x000fe20000004100 */
[----:B------:R-:W-:Y:S01]  /*4b80*/  F2FP.F16.F32.PACK_AB R35, R118, R35 ;  /* 0x000000237623723e */ /* 0x000fe200000000ff */
[----:B------:R-:W-:Y:S02]  /*4b90*/  HADD2.F32 R36, -RZ, R48.H0_H0 ;  /* 0x20000030ff247230 */ /* 0x000fe40000004100 */
[----:B------:R-:W-:Y:S02]  /*4ba0*/  HADD2.F32 R52, -RZ, R52.H1_H1 ;  /* 0x30000034ff347230 */ /* 0x000fe40000004100 */
[----:B------:R-:W-:Y:S01]  /*4bb0*/  FMUL.FTZ R125, R51, R113 ;  /* 0x00000071337d7220 */ /* 0x000fe20000410000 */
[----:B------:R-:W-:-:S02]  /*4bc0*/  HADD2.F32 R48, -RZ, R48.H1_H1 ;  /* 0x30000030ff307230 */ /* 0x000fc40000004100 */
[----:B------:R-:W-:Y:S01]  /*4bd0*/  FMUL.FTZ R122, R36, R113 ;  /* 0x00000071247a7220 */ /* 0x000fe20000410000 */
[----:B------:R-:W-:Y:S02]  /*4be0*/  HADD2.F32 R55, -RZ, R32.H0_H0 ;  /* 0x20000020ff377230 */ /* 0x000fe40000004100 */
[----:B------:R-:W-:Y:S01]  /*4bf0*/  FMUL.FTZ R113, R52, R123 ;  /* 0x0000007b34717220 */ /* 0x000fe20000410000 */
[----:B------:R-:W-:Y:S01]  /*4c00*/  FFMA.FTZ R32, R36, R53, -R125 ;  /* 0x0000003524207223 */ /* 0x000fe2000001087d */
[C---:B------:R-:W-:Y:S01]  /*4c10*/  FMUL.FTZ R123, R48.reuse, R123 ;  /* 0x0000007b307b7220 */ /* 0x040fe20000410000 */
[----:B------:R-:W-:Y:S01]  /*4c20*/  FFMA.FTZ R36, R51, R53, R122 ;  /* 0x0000003533247223 */ /* 0x000fe2000001007a */
[-C--:B------:R-:W-:Y:S01]  /*4c30*/  FFMA.FTZ R51, R48, R55.reuse, -R113 ;  /* 0x0000003730337223 */ /* 0x080fe20000010871 */
[----:B------:R-:W-:Y:S02]  /*4c40*/  HADD2.F32 R113, -RZ, R34.H0_H0 ;  /* 0x20000022ff717230 */ /* 0x000fe40000004100 */
[----:B------:R-:W-:Y:S01]  /*4c50*/  FFMA.FTZ R53, R52, R55, R123 ;  /* 0x0000003734357223 */ /* 0x000fe2000001007b */
[----:B------:R-:W-:-:S02]  /*4c60*/  HADD2.F32 R55, -RZ, R121.H0_H0 ;  /* 0x20000079ff377230 */ /* 0x000fc40000004100 */
[----:B------:R-:W-:Y:S02]  /*4c70*/  HADD2.F32 R48, -RZ, R54.H0_H0 ;  /* 0x20000036ff307230 */ /* 0x000fe40000004100 */
[----:B------:R-:W-:Y:S01]  /*4c80*/  HADD2.F32 R121, -RZ, R121.H1_H1 ;  /* 0x30000079ff797230 */ /* 0x000fe20000004100 */
        /* <DEDUP_REMOVED lines=8> */
[----:B------:R-:W-:Y:S01]  /*4d10*/  FFMA.FTZ R123, R34, R55, -R123 ;  /* 0x00000037227b7223 */ /* 0x000fe2000001087b */
[----:B------:R-:W-:Y:S01]  /*4d20*/  FMUL.FTZ R113, R50, R113 ;  /* 0x0000007132717220 */ /* 0x000fe20000410000 */
[----:B------:R-:W-:Y:S01]  /*4d30*/  FFMA.FTZ R121, R48, R55, R121 ;  /* 0x0000003730797223 */ /* 0x000fe20000010079 */
[----:B------:R-:W-:Y:S01]  /*4d40*/  FFMA.FTZ R50, R50, R33, -R125 ;  /* 0x0000002132327223 */ /* 0x000fe2000001087d */
[----:B------:R-:W-:Y:S01]  /*4d50*/  F2FP.F16.F32.PACK_AB R55, R120, R49 ;  /* 0x000000317837723e */ /* 0x000fe200000000ff */
[----:B------:R-:W-:Y:S01]  /*4d60*/  FFMA.FTZ R54, R54, R33, R113 ;  /* 0x0000002136367223 */ /* 0x000fe20000010071 */
[----:B------:R-:W-:Y:S01]  /*4d70*/  F2FP.F16.F32.PACK_AB R48, R51, R32 ;  /* 0x000000203330723e */ /* 0x000fe200000000ff */
[----:B------:R-:W-:Y:S01]  /*4d80*/  IMAD.MOV.U32 R49, RZ, RZ, R37 ;  /* 0x000000ffff317224 */ /* 0x000fe200078e0025 */
[----:B------:R-:W-:Y:S01]  /*4d90*/  F2FP.F16.F32.PACK_AB R50, R50, R123 ;  /* 0x0000007b3232723e */ /* 0x000fe200000000ff */
[----:B------:R-:W-:Y:S01]  /*4da0*/  IMAD.MOV.U32 R53, RZ, RZ, R38 ;  /* 0x000000ffff357224 */ /* 0x000fe200078e0026 */
[----:B------:R-:W-:Y:S01]  /*4db0*/  F2FP.F16.F32.PACK_AB R54, R54, R121 ;  /* 0x000000793636723e */ /* 0x000fe200000000ff */
[----:B------:R-:W-:-:S07]  /*4dc0*/  IMAD.MOV.U32 R51, RZ, RZ, R35 ;  /* 0x000000ffff337224 */ /* 0x000fce00078e0023 */
.L_x_11561:
[----:B------:R-:W-:Y:S05]  /*4dd0*/  BSYNC B2 ;  /* 0x0000000000027941 */ /* 0x000fea0003800000 */
.L_x_11560:
        /* <DEDUP_REMOVED lines=12> */
.L_x_11559:
[----:B------:R-:W-:Y:S05]  /*4ea0*/  BSYNC B1 ;  /* 0x0000000000017941 */ /* 0x000fea0003800000 */
.L_x_11558:
        /* <DEDUP_REMOVED lines=18> */
[----:B------:R-:W-:-:S05]  /*4fd0*/  LOP3.LUT R32, R32, R34, RZ, 0x3c, !PT ;  /* 0x0000002220207212 */ /* 0x000fca00078e3cff */
[----:B------:R-:W-:Y:S02]  /*4fe0*/  IMAD.IADD R33, R221, 0x1, R32 ;  /* 0x00000001dd217824 */ /* 0x000fe400078e0220 */
[C---:B------:R-:W-:Y:S02]  /*4ff0*/  IMAD R32, R22.reuse, 0x1800, R87 ;  /* 0x0000180016207824 */ /* 0x040fe400078e0257 */
[----:B------:R-:W-:Y:S02]  /*5000*/  IMAD R34, R22, 0x1800, R33 ;  /* 0x0000180016227824 */ /* 0x000fe400078e0221 */
[--C-:B------:R-:W-:Y:S02]  /*5010*/  IMAD R32, R32, 0x2, R19.reuse ;  /* 0x0000000220207824 */ /* 0x100fe400078e0213 */
[----:B------:R-:W-:-:S04]  /*5020*/  IMAD R36, R34, 0x2, R19 ;  /* 0x0000000222247824 */ /* 0x000fc800078e0213 */
[----:B------:R-:W1:Y:S04]  /*5030*/  LDS.128 R32, [R32+0x1c400] ;  /* 0x01c4000020207984 */ /* 0x000e680000000c00 */
[----:B------:R-:W2:Y:S01]  /*5040*/  LDS.128 R36, [R36+0x1c400] ;  /* 0x01c4000024247984 */ /* 0x000ea20000000c00 */
[----:B------:R-:W-:Y:S05]  /*5050*/  @P4 BRA `(.L_x_11563) ;  /* 0x00000004005c4947 */ /* 0x000fea0003800000 */
[----:B------:R-:W-:Y:S02]  /*5060*/  SHF.R.U64 R52, R40, 0x10, R41 ;  /* 0x0000001028347819 */ /* 0x000fe40000001229 */
[----:B------:R-:W-:Y:S01]  /*5070*/  SHF.R.U64 R40, R42, 0x10, R43 ;  /* 0x000000102a287819 */ /* 0x000fe2000000122b */
[----:B-1----:R-:W-:Y:S01]  /*5080*/  IMAD.MOV.U32 R42, RZ, RZ, R32 ;  /* 0x000000ffff2a7224 */ /* 0x002fe200078e0020 */
[----:B------:R-:W-:Y:S01]  /*5090*/  SHF.R.U32.HI R54, RZ, 0x10, R45 ;  /* 0x00000010ff367819 */ /* 0x000fe2000001162d */
[----:B--2---:R-:W-:Y:S01]  /*50a0*/  IMAD.MOV.U32 R32, RZ, RZ, R37 ;  /* 0x000000ffff207224 */ /* 0x004fe200078e0025 */
[----:B------:R-:W-:Y:S01]  /*50b0*/  SHF.R.U32.HI R53, RZ, 0x10, R41 ;  /* 0x00000010ff357819 */ /* 0x000fe20000011629 */
[----:B------:R-:W-:Y:S01]  /*50c0*/  IMAD.MOV.U32 R37, RZ, RZ, R35 ;  /* 0x000000ffff257224 */ /* 0x000fe200078e0023 */
[----:B------:R-:W-:Y:S01]  /*50d0*/  SHF.R.U64 R44, R44, 0x10, R45 ;  /* 0x000000102c2c7819 */ /* 0x000fe2000000122d */
[----:B------:R-:W-:Y:S01]  /*50e0*/  IMAD.MOV.U32 R45, RZ, RZ, R39 ;  /* 0x000000ffff2d7224 */ /* 0x000fe200078e0027 */
[----:B------:R-:W-:Y:S01]  /*50f0*/  SHF.R.U32.HI R103, RZ, 0x10, R43 ;  /* 0x00000010ff677819 */ /* 0x000fe2000001162b */
[----:B------:R-:W-:Y:S01]  /*5100*/  IMAD.MOV.U32 R43, RZ, RZ, R36 ;  /* 0x000000ffff2b7224 */ /* 0x000fe200078e0024 */
[--C-:B------:R-:W-:Y:S01]  /*5110*/  SHF.R.U64 R41, R46, 0x10, R47.reuse ;  /* 0x000000102e297819 */ /* 0x100fe2000000122f */
[----:B------:R-:W-:Y:S01]  /*5120*/  HADD2.F32 R36, -RZ, R32.H0_H0 ;  /* 0x20000020ff247230 */ /* 0x000fe20000004100 */
[----:B------:R-:W-:Y:S01]  /*5130*/  SHF.R.U32.HI R55, RZ, 0x10, R47 ;  /* 0x00000010ff377819 */ /* 0x000fe2000001162f */
[----:B------:R-:W-:-:S02]  /*5140*/  HADD2.F32 R47, -RZ, R119.H0_H0 ;  /* 0x20000077ff2f7230 */ /* 0x000fc40000004100 */
[----:B------:R-:W-:Y:S02]  /*5150*/  HADD2.F32 R119, -RZ, R119.H1_H1 ;  /* 0x30000077ff777230 */ /* 0x000fe40000004100 */
[----:B------:R-:W-:Y:S02]  /*5160*/  HADD2.F32 R39, -RZ, R32.H1_H1 ;  /* 0x30000020ff277230 */ /* 0x000fe40000004100 */
[--C-:B------:R-:W-:Y:S02]  /*5170*/  HADD2.F32 R32, -RZ, R33.reuse.H0_H0 ;  /* 0x20000021ff207230 */ /* 0x100fe40000004100 */
[----:B------:R-:W-:Y:S02]  /*5180*/  HADD2.F32 R54, -RZ, R54.H0_H0 ;  /* 0x20000036ff367230 */ /* 0x000fe40000004100 */
[----:B------:R-:W-:Y:S02]  /*5190*/  HADD2.F32 R35, -RZ, R33.H1_H1 ;  /* 0x30000021ff237230 */ /* 0x000fe40000004100 */
[----:B------:R-:W-:Y:S01]  /*51a0*/  FMUL.FTZ R33, R36, R119 ;  /* 0x0000007724217220 */ /* 0x000fe20000410000 */
[----:B------:R-:W-:-:S02]  /*51b0*/  HADD2.F32 R46, -RZ, R53.H0_H0 ;  /* 0x20000035ff2e7230 */ /* 0x000fc40000004100 */
[C---:B------:R-:W-:Y:S01]  /*51c0*/  FMUL.FTZ R119, R32.reuse, R119 ;  /* 0x0000007720777220 */ /* 0x040fe20000410000 */
[-C--:B------:R-:W-:Y:S01]  /*51d0*/  FMUL.FTZ R102, R39, R54.reuse ;  /* 0x0000003627667220 */ /* 0x080fe20000410000 */
[C---:B------:R-:W-:Y:S01]  /*51e0*/  FMUL.FTZ R54, R35.reuse, R54 ;  /* 0x0000003623367220 */ /* 0x040fe20000410000 */
[-C--:B------:R-:W-:Y:S01]  /*51f0*/  FFMA.FTZ R32, R32, R47.reuse, -R33 ;  /* 0x0000002f20207223 */ /* 0x080fe20000010821 */
[----:B------:R-:W-:Y:S01]  /*5200*/  FFMA.FTZ R33, R36, R47, R119 ;  /* 0x0000002f24217223 */ /* 0x000fe20000010077 */
[-C--:B------:R-:W-:Y:S01]  /*5210*/  FFMA.FTZ R35, R35, R46.reuse, -R102 ;  /* 0x0000002e23237223 */ /* 0x080fe20000010866 */
[----:B------:R-:W-:Y:S01]  /*5220*/  FFMA.FTZ R36, R39, R46, R54 ;  /* 0x0000002e27247223 */ /* 0x000fe20000010036 */
[--C-:B------:R-:W-:Y:S02]  /*5230*/  HADD2.F32 R53, -RZ, R117.reuse.H0_H0 ;  /* 0x20000075ff357230 */ /* 0x100fe40000004100 */
[----:B------:R-:W-:Y:S01]  /*5240*/  HADD2.F32 R117, -RZ, R117.H1_H1 ;  /* 0x30000075ff757230 */ /* 0x000fe20000004100 */
[----:B------:R-:W-:Y:S01]  /*5250*/  F2FP.F16.F32.PACK_AB R35, R35, R32 ;  /* 0x000000202323723e */ /* 0x000fe200000000ff */
[----:B------:R-:W-:-:S02]  /*5260*/  HADD2.F32 R46, -RZ, R45.H0_H0 ;  /* 0x2000002dff2e7230 */ /* 0x000fc40000004100 */
[----:B------:R-:W-:Y:S02]  /*5270*/  HADD2.F32 R47, -RZ, R45.H1_H1 ;  /* 0x3000002dff2f7230 */ /* 0x000fe40000004100 */
[----:B------:R-:W-:Y:S02]  /*5280*/  HADD2.F32 R39, -RZ, R37.H0_H0 ;  /* 0x20000025ff277230 */ /* 0x000fe40000004100 */
[-C--:B------:R-:W-:Y:S01]  /*5290*/  FMUL.FTZ R104, R46, R117.reuse ;  /* 0x000000752e687220 */ /* 0x080fe20000410000 */
[----:B------:R-:W-:Y:S02]  /*52a0*/  HADD2.F32 R102, -RZ, R55.H0_H0 ;  /* 0x20000037ff667230 */ /* 0x000fe40000004100 */
        /* <DEDUP_REMOVED lines=18> */
[C---:B------:R-:W-:Y:S01]  /*53d0*/  FMUL.FTZ R54, R44.reuse, R47 ;  /* 0x0000002f2c367220 */ /* 0x040fe20000410000 */
[----:B------:R-:W-:Y:S02]  /*53e0*/  HADD2.F32 R42, -RZ, R42.H1_H1 ;  /* 0x3000002aff2a7230 */ /* 0x000fe40000004100 */
[-C--:B------:R-:W-:Y:S01]  /*53f0*/  FMUL.FTZ R47, R43, R53.reuse ;  /* 0x000000352b2f7220 */ /* 0x080fe20000410000 */
[----:B------:R-:W-:Y:S02]  /*5400*/  HADD2.F32 R52, -RZ, R52.H0_H0 ;  /* 0x20000034ff347230 */ /* 0x000fe40000004100 */
[-C--:B------:R-:W-:Y:S01]  /*5410*/  FFMA.FTZ R55, R44, R46.reuse, -R55 ;  /* 0x0000002e2c377223 */ /* 0x080fe20000010837 */
[----:B------:R-:W-:Y:S01]  /*5420*/  FFMA.FTZ R54, R45, R46, R54 ;  /* 0x0000002e2d367223 */ /* 0x000fe20000010036 */
[----:B------:R-:W-:Y:S01]  /*5430*/  FMUL.FTZ R102, R42, R53 ;  /* 0x000000352a667220 */ /* 0x000fe20000410000 */
[----:B------:R-:W-:-:S02]  /*5440*/  HADD2.F32 R45, -RZ, R41.H0_H0 ;  /* 0x20000029ff2d7230 */ /* 0x000fc40000004100 */
[-C--:B------:R-:W-:Y:S01]  /*5450*/  FFMA.FTZ R44, R42, R52.reuse, -R47 ;  /* 0x000000342a2c7223 */ /* 0x080fe2000001082f */
[----:B------:R-:W-:Y:S02]  /*5460*/  HADD2.F32 R42, -RZ, R38.H0_H0 ;  /* 0x20000026ff2a7230 */ /* 0x000fe40000004100 */
[----:B------:R-:W-:Y:S01]  /*5470*/  FFMA.FTZ R47, R43, R52, R102 ;  /* 0x000000342b2f7223 */ /* 0x000fe20000010066 */
[----:B------:R-:W-:Y:S01]  /*5480*/  HADD2.F32 R41, -RZ, R34.H0_H0 ;  /* 0x20000022ff297230 */ /* 0x000fe20000004100 */
[----:B------:R-:W-:Y:S01]  /*5490*/  F2FP.F16.F32.PACK_AB R39, R104, R39 ;  /* 0x000000276827723e */ /* 0x000fe200000000ff */
[----:B------:R-:W-:Y:S01]  /*54a0*/  HADD2.F32 R38, -RZ, R38.H1_H1 ;  /* 0x30000026ff267230 */ /* 0x000fe20000004100 */
[----:B------:R-:W-:Y:S01]  /*54b0*/  F2FP.F16.F32.PACK_AB R32, R44, R55 ;  /* 0x000000372c20723e */ /* 0x000fe200000000ff */
[----:B------:R-:W-:Y:S01]  /*54c0*/  HADD2.F32 R116, -RZ, R116.H0_H0 ;  /* 0x20000074ff747230 */ /* 0x000fe20000004100 */
[----:B------:R-:W-:Y:S01]  /*54d0*/  F2FP.F16.F32.PACK_AB R36, R47, R54 ;  /* 0x000000362f24723e */ /* 0x000fe200000000ff */
[----:B------:R-:W-:-:S02]  /*54e0*/  HADD2.F32 R34, -RZ, R34.H1_H1 ;  /* 0x30000022ff227230 */ /* 0x000fc40000004100 */
[-C--:B------:R-:W-:Y:S01]  /*54f0*/  FMUL.FTZ R103, R38, R45.reuse ;  /* 0x0000002d26677220 */ /* 0x080fe20000410000 */
[----:B------:R-:W-:Y:S02]  /*5500*/  HADD2.F32 R115, -RZ, R115.H0_H0 ;  /* 0x20000073ff737230 */ /* 0x000fe40000004100 */
[CC--:B------:R-:W-:Y:S01]  /*5510*/  FMUL.FTZ R53, R41.reuse, R116.reuse ;  /* 0x0000007429357220 */ /* 0x0c0fe20000410000 */
[----:B------:R-:W-:Y:S02]  /*5520*/  HADD2.F32 R43, -RZ, R40.H0_H0 ;  /* 0x20000028ff2b7230 */ /* 0x000fe40000004100 */
[----:B------:R-:W-:Y:S01]  /*5530*/  FMUL.FTZ R40, R42, R116 ;  /* 0x000000742a287220 */ /* 0x000fe20000410000 */
[----:B------:R-:W-:Y:S01]  /*5540*/  FMUL.FTZ R45, R34, R45 ;  /* 0x0000002d222d7220 */ /* 0x000fe20000410000 */
[-C--:B------:R-:W-:Y:S01]  /*5550*/  FFMA.FTZ R53, R42, R115.reuse, R53 ;  /* 0x000000732a357223 */ /* 0x080fe20000010035 */
[----:B------:R-:W-:Y:S02]  /*5560*/  IMAD.MOV.U32 R33, RZ, RZ, R35 ;  /* 0x000000ffff217224 */ /* 0x000fe400078e0023 */
[----:B------:R-:W-:Y:S01]  /*5570*/  FFMA.FTZ R40, R41, R115, -R40 ;  /* 0x0000007329287223 */ /* 0x000fe20000010828 */
[-C--:B------:R-:W-:Y:S01]  /*5580*/  FFMA.FTZ R103, R34, R43.reuse, -R103 ;  /* 0x0000002b22677223 */ /* 0x080fe20000010867 */
[----:B------:R-:W-:Y:S01]  /*5590*/  FFMA.FTZ R38, R38, R43, R45 ;  /* 0x0000002b26267223 */ /* 0x000fe2000001002d */
[----:B------:R-:W-:-:S03]  /*55a0*/  IMAD.MOV.U32 R35, RZ, RZ, R108 ;  /* 0x000000ffff237224 */ /* 0x000fc600078e006c */
[----:B------:R-:W-:Y:S02]  /*55b0*/  F2FP.F16.F32.PACK_AB R34, R103, R40 ;  /* 0x000000286722723e */ /* 0x000fe400000000ff */
[----:B------:R-:W-:-:S07]  /*55c0*/  F2FP.F16.F32.PACK_AB R38, R38, R53 ;  /* 0x000000352626723e */ /* 0x000fce00000000ff */
.L_x_11563:
[----:B------:R-:W-:Y:S05]  /*55d0*/  BSYNC B1 ;  /* 0x0000000000017941 */ /* 0x000fea0003800000 */
.L_x_11562:
[----:B-1----:R4:W-:Y:S01]  /*55e0*/  STG.E.128 desc[UR38][R48.64], R32 ;  /* 0x0000002030007986 */ /* 0x0029e2000c101d26 */
[----:B------:R-:W-:-:S13]  /*55f0*/  ISETP.GE.AND P4, PT, R51, R107, PT ;  /* 0x0000006b3300720c */ /* 0x000fda0003f86270 */
[----:B------:R-:W-:Y:S05]  /*5600*/  @P4 BRA `(.L_x_11548) ;  /* 0x0000000000844947 */ /* 0x000fea0003800000 */
[--C-:B----4-:R-:W-:Y:S02]  /*5610*/  SHF.R.S32.HI R32, RZ, 0x1f, R51.reuse ;  /* 0x0000001fff207819 */ /* 0x110fe40000011433 */
[----:B------:R-:W-:-:S04]  /*5620*/  IADD3 R51, P4, P5, R4, R100, R51 ;  /* 0x0000006404337210 */ /* 0x000fc80007d9e033 */
[----:B------:R-:W-:Y:S02]  /*5630*/  IADD3.X R50, R3, R50, R32, P4, P5 ;  /* 0x0000003203327210 */ /* 0x000fe400027ea420 */
[----:B------:R-:W-:-:S04]  /*5640*/  LEA R98, P4, R51, R98, 0x1 ;  /* 0x0000006233627211 */ /* 0x000fc800078808ff */
[----:B------:R-:W-:-:S05]  /*5650*/  LEA.HI.X R99, R51, R99, R50, 0x1, P4 ;  /* 0x0000006333637211 */ /* 0x000fca00020f0c32 */
[----:B--2---:R1:W-:Y:S01]  /*5660*/  STG.E.128 desc[UR38][R98.64], R36 ;  /* 0x0000002462007986 */ /* 0x0043e2000c101d26 */
[----:B------:R-:W-:Y:S05]  /*5670*/  BRA `(.L_x_11548) ;  /* 0x0000000000687947 */ /* 0x000fea0003800000 */
.L_x_11531:
[----:B------:R-:W-:-:S06]  /*5680*/  UISETP.NE.AND UP0, UPT, UR54, 0x3, UPT ;  /* 0x000000033600788c */ /* 0x000fcc000bf05270 */
[----:B------:R-:W-:-:S13]  /*5690*/  PLOP3.LUT P3, PT, PT, PT, UP0, 0x80, 0x0 ;  /* 0x000000000000781c */ /* 0x000fda0003f6f008 */
[----:B------:R-:W-:Y:S05]  /*56a0*/  @!P3 BRA `(.L_x_11564) ;  /* 0x000000000004b947 */ /* 0x000fea0003800000 */
[----:B------:R-:W-:Y:S01]  /*56b0*/  BPT.TRAP 0x1 ;  /* 0x000000040000795c */ /* 0x000fe20000300000 */
.L_x_11564:
[----:B------:R-:W-:Y:S01]  /*56c0*/  IMAD R95, R22, 0x8, R19 ;  /* 0x00000008165f7824 */ /* 0x000fe200078e0213 */
[----:B------:R-:W-:Y:S01]  /*56d0*/  SHF.L.U32 R106, R210, 0x1f, RZ ;  /* 0x0000001fd26a7819 */ /* 0x000fe200000006ff */
[----:B------:R-:W-:Y:S01]  /*56e0*/  IMAD R97, R27, -0x60, R24 ;  /* 0xffffffa01b617824 */ /* 0x000fe200078e0218 */
[----:B------:R-:W-:Y:S02]  /*56f0*/  BSSY B1, `(.L_x_11565) ;  /* 0x0000004000017945 */ /* 0x000fe40003800000 */
[----:B------:R-:W0:Y:S02]  /*5700*/  SYNCS.PHASECHK.TRANS64.TRYWAIT P4, [R95+URZ+0x22890], R106 ;  /* 0x0228906a5f0075a7 */ /* 0x000e24000808017f */
[----:B------:R-:W-:Y:S01]  /*5710*/  VIMNMX R97, R97, 0x60, PT ;  /* 0x0000006061617848 */ /* 0x000fe20003fe0100 */
[----:B0-----:R-:W-:Y:S06]  /*5720*/  @!P4 BRA `(.L_x_11566) ;  /* 0x000001dc0090c947 */ /* 0x001fec0003800000 */
.L_x_11913:
[----:B------:R-:W-:Y:S05]  /*5730*/  BSYNC B1 ;  /* 0x0000000000017941 */ /* 0x000fea0003800000 */
.L_x_11565:
[-C--:B------:R-:W-:Y:S01]  /*5740*/  ISETP.GE.AND P5, PT, R23, R97.reuse, PT ;  /* 0x000000611700720c */ /* 0x080fe20003fa6270 */
[----:B------:R-:W-:Y:S01]  /*5750*/  BSSY B1, `(.L_x_11567) ;  /* 0x0000007000017945 */ /* 0x000fe20003800000 */
[----:B------:R-:W-:-:S11]  /*5760*/  ISETP.GE.AND P4, PT, R233, R97, PT ;  /* 0x00000061e900720c */ /* 0x000fd60003f86270 */
[----:B------:R-:W-:Y:S05]  /*5770*/  @P5 BRA `(.L_x_11568) ;  /* 0x0000000000105947 */ /* 0x000fea0003800000 */
[----:B------:R-:W1:Y:S04]  /*5780*/  @!P1 LDS.128 R32, [R104] ;  /* 0x0000000068209984 */ /* 0x000e680000000c00 */
[----:B------:R-:W2:Y:S04]  /*5790*/  @!P2 LDS.128 R36, [R103] ;  /* 0x000000006724a984 */ /* 0x000ea80000000c00 */
[----:B-1----:R1:W-:Y:S04]  /*57a0*/  @!P1 STG.E.128 desc[UR38][R42.64], R32 ;  /* 0x000000202a009986 */ /* 0x0023e8000c101d26 */
[----:B--2---:R1:W-:Y:S02]  /*57b0*/  @!P2 STG.E.128 desc[UR38][R42.64+0x40], R36 ;  /* 0x000040242a00a986 */ /* 0x0043e4000c101d26 */
.L_x_11568:
[----:B------:R-:W-:Y:S05]  /*57c0*/  BSYNC B1 ;  /* 0x0000000000017941 */ /* 0x000fea0003800000 */
.L_x_11567:
[----:B------:R-:W-:Y:S05]  /*57d0*/  @P4 BRA `(.L_x_11548) ;  /* 0x0000000000104947 */ /* 0x000fea0003800000 */
[----:B-1----:R-:W1:Y:S04]  /*57e0*/  @!P1 LDS.128 R32, [R104+0x2000] ;  /* 0x0020000068209984 */ /* 0x002e680000000c00 */
[----:B------:R-:W2:Y:S04]  /*57f0*/  @!P2 LDS.128 R36, [R103+0x2000] ;  /* 0x002000006724a984 */ /* 0x000ea80000000c00 */
[----:B-1----:R3:W-:Y:S04]  /*5800*/  @!P1 STG.E.128 desc[UR38][R40.64], R32 ;  /* 0x0000002028009986 */ /* 0x0027e8000c101d26 */
[----:B--2---:R3:W-:Y:S02]  /*5810*/  @!P2 STG.E.128 desc[UR38][R40.64+0x40], R36 ;  /* 0x000040242800a986 */ /* 0x0047e4000c101d26 */
.L_x_11548:
[----:B------:R-:W-:Y:S05]  /*5820*/  BSYNC B0 ;  /* 0x0000000000007941 */ /* 0x000fea0003800000 */
.L_x_11530:
        /* <DEDUP_REMOVED lines=17> */
.L_x_11570:
[----:B------:R-:W-:Y:S05]  /*5940*/  BSYNC B0 ;  /* 0x0000000000007941 */ /* 0x000fea0003800000 */
.L_x_11569:
[----:B------:R-:W2:Y:S01]  /*5950*/  SYNCS.PHASECHK.TRANS64.TRYWAIT P3, [R95+URZ+0x228b0], R106 ;  /* 0x0228b06a5f0075a7 */ /* 0x000ea2000806017f */
[----:B------:R-:W-:Y:S01]  /*5960*/  ULDC UR52, c[0x0][0x320] ;  /* 0x0000c80000347ab9 */ /* 0x000fe20000000800 */
[----:B------:R-:W-:Y:S01]  /*5970*/  ULDC.64 UR48, c[0x0][0x328] ;  /* 0x0000ca0000307ab9 */ /* 0x000fe20000000a00 */
[----:B------:R-:W-:Y:S01]  /*5980*/  ULDC.64 UR46, c[0x0][0x318] ;  /* 0x0000c600002e7ab9 */ /* 0x000fe20000000a00 */
[----:B------:R-:W-:Y:S01]  /*5990*/  BSSY B0, `(.L_x_11571) ;  /* 0x0000003000007945 */ /* 0x000fe20003800000 */
[----:B------:R-:W-:-:S03]  /*59a0*/  IMAD R41, R22, 0x6000, R89 ;  /* 0x0000600016297824 */ /* 0x000fc600078e0259 */
[----:B--2---:R-:W-:Y:S05]  /*59b0*/  @!P3 BRA `(.L_x_11572) ;  /* 0x000001dc0000b947 */ /* 0x004fea0003800000 */
.L_x_11914:
[----:B------:R-:W-:Y:S05]  /*59c0*/  BSYNC B0 ;  /* 0x0000000000007941 */ /* 0x000fea0003800000 */
.L_x_11571:
[----:B------:R-:W-:Y:S01]  /*59d0*/  ISETP.GE.AND P3, PT, R23, R97, PT ;  /* 0x000000611700720c */ /* 0x000fe20003f66270 */
[----:B------:R-:W-:Y:S01]  /*59e0*/  IMAD.IADD R40, R88, 0x1, R41 ;  /* 0x0000000158287824 */ /* 0x000fe200078e0229 */
[----:B------:R-:W-:Y:S01]  /*59f0*/  BSSY B0, `(.L_x_11573) ;  /* 0x0000025000007945 */ /* 0x000fe20003800000 */
[----:B------:R-:W-:Y:S02]  /*5a00*/  IMAD R41, R41, 0x2, R25 ;  /* 0x0000000229297824 */ /* 0x000fe400078e0219 */
[----:B------:R-:W-:-:S04]  /*5a10*/  IMAD.WIDE R36, R27, 0x60, R58 ;  /* 0x000000601b247825 */ /* 0x000fc800078e023a */
[----:B------:R-:W-:-:S04]  /*5a20*/  IMAD R40, R40, 0x2, R25 ;  /* 0x0000000228287824 */ /* 0x000fc800078e0219 */
        /* <DEDUP_REMOVED lines=33> */
.L_x_11574:
[----:B------:R-:W-:Y:S05]  /*5c40*/  BSYNC B0 ;  /* 0x0000000000007941 */ /* 0x000fea0003800000 */
.L_x_11573:
        /* <DEDUP_REMOVED lines=37> */
.L_x_11576:
[----:B------:R-:W-:Y:S05]  /*5ea0*/  BSYNC B0 ;  /* 0x0000000000007941 */ /* 0x000fea0003800000 */
.L_x_11575:
        /* <DEDUP_REMOVED lines=12> */
[----:B---34-:R-:W-:Y:S02]  /*5f70*/  SEL R33, RZ, 0x1, P3 ;  /* 0x00000001ff217807 */ /* 0x018fe40001800000 */
[----:B------:R-:W-:Y:S02]  /*5f80*/  SEL R22, R22, RZ, P3 ;  /* 0x000000ff16167207 */ /* 0x000fe40001800000 */
[----:B------:R-:W-:Y:S01]  /*5f90*/  LOP3.LUT R210, R210, R33, RZ, 0x3c, !PT ;  /* 0x00000021d2d27212 */ /* 0x000fe200078e3cff */
[----:B------:R1:W-:Y:S01]  /*5fa0*/  @!P4 SYNCS.ARRIVE.TRANS64.RED.A1T0 RZ, [R95+URZ], RZ ;  /* 0x000000ff5fffc9a7 */ /* 0x0003e2000810043f */
[----:B------:R-:W-:Y:S05]  /*5fb0*/  @P5 BRA `(.L_x_11577) ;  /* 0xffffffcc00645947 */ /* 0x000fea000383ffff */
[----:B-1----:R-:W0:Y:S01]  /*5fc0*/  S2R R32, SR_TID.X ;  /* 0x0000000000207919 */ /* 0x002e220000002100 */
[----:B------:R-:W-:Y:S02]  /*5fd0*/  PLOP3.LUT P0, PT, PT, PT, PT, 0x8, 0x0 ;  /* 0x000000000000781c */ /* 0x000fe40003f0e170 */
[----:B0-----:R-:W-:-:S04]  /*5fe0*/  SHF.R.U32.HI R32, RZ, 0x7, R32 ;  /* 0x00000007ff207819 */ /* 0x001fc80000011620 */
[----:B------:R-:W-:-:S13]  /*5ff0*/  ISETP.NE.AND P5, PT, R32, 0x1, PT ;  /* 0x000000012000780c */ /* 0x000fda0003fa5270 */
[----:B------:R-:W-:Y:S06]  /*6000*/  @!P5 BAR.ARV 0x9, 0x100 ;  /* 0x024400000000db1d */ /* 0x000fec0000002000 */
.L_x_11525:
[----:B------:R-:W0:Y:S01]  /*6010*/  LDC R0, c[0x0][0x448] ;  /* 0x00011200ff007b82 */ /* 0x000e220000000800 */
[----:B------:R-:W-:-:S07]  /*6020*/  IADD3 R7, R208, 0x1, -R207 ;  /* 0x00000001d0077810 */ /* 0x000fce0007ffe8cf */
[----:B------:R-:W1:Y:S01]  /*6030*/  LDC.64 R4, c[0x0][0x9e0] ;  /* 0x00027800ff047b82 */ /* 0x000e620000000a00 */
[----:B0-----:R-:W-:Y:S01]  /*6040*/  ISETP.NE.AND P1, PT, R0, 0x1, PT ;  /* 0x000000010000780c */ /* 0x001fe20003f25270 */
[----:B------:R-:W-:Y:S01]  /*6050*/  VIADD R0, R213, 0x7f ;  /* 0x0000007fd5007836 */ /* 0x000fe20000000000 */
[----:B-1----:R-:W-:-:S11]  /*6060*/  ISETP.GE.AND P2, PT, R5, 0x1, PT ;  /* 0x000000010500780c */ /* 0x002fd60003f46270 */
[----:B------:R-:W0:Y:S08]  /*6070*/  @P1 LDC R3, c[0x0][0x44c] ;  /* 0x00011300ff031b82 */ /* 0x000e300000000800 */
[----:B------:R-:W1:Y:S01]  /*6080*/  @P1 LDC R6, c[0x0][0x450] ;  /* 0x00011400ff061b82 */ /* 0x000e620000000800 */
[----:B0-----:R-:W-:-:S05]  /*6090*/  @P1 IMAD.HI.U32 R3, R0, R3, RZ ;  /* 0x0000000300031227 */ /* 0x001fca00078e00ff */
[----:B-1----:R-:W-:-:S05]  /*60a0*/  @P1 SHF.R.U32.HI R0, RZ, R6, R3 ;  /* 0x00000006ff001219 */ /* 0x002fca0000011603 */
[----:B------:R-:W-:Y:S01]  /*60b0*/  IMAD.IADD R3, R7, 0x1, R0 ;  /* 0x0000000107037824 */ /* 0x000fe200078e0200 */
[----:B------:R-:W-:Y:S06]  /*60c0*/  @P0 BRA `(.L_x_11578) ;  /* 0x00000000000c0947 */ /* 0x000fec0003800000 */
[----:B------:R-:W0:Y:S01]  /*60d0*/  FENCE.VIEW.ASYNC.G ;  /* 0x00000000000073c6 */ /* 0x000e220000000100 */
[----:B------:R-:W-:Y:S05]  /*60e0*/  WARPSYNC.ALL ;  /* 0x0000000000007948 */ /* 0x000fea0003800000 */
[----:B0-----:R-:W-:Y:S06]  /*60f0*/  BAR.ARV 0xc, 0x180 ;  /* 0x0306000000007b1d */ /* 0x001fec0000002000 */
.L_x_11578:
        /* <DEDUP_REMOVED lines=13> */
.L_x_11581:
[----:B------:R-:W-:-:S13]  /*61d0*/  ISETP.NE.AND P0, PT, R5, 0x1, PT ;  /* 0x000000010500780c */ /* 0x000fda0003f05270 */
[----:B------:R-:W0:Y:S02]  /*61e0*/  @P0 LDC.64 R6, c[0x0][0x9e8] ;  /* 0x00027a00ff060b82 */ /* 0x000e240000000a00 */
[----:B0-----:R-:W-:-:S05]  /*61f0*/  @P0 IMAD.HI.U32 R6, R0, R6, RZ ;  /* 0x0000000600060227 */ /* 0x001fca00078e00ff */
[----:B------:R-:W-:-:S07]  /*6200*/  @P0 SHF.R.U32.HI R0, RZ, R7, R6 ;  /* 0x00000007ff000219 */ /* 0x000fce0000011606 */
.L_x_11582:
[----:B------:R-:W-:Y:S05]  /*6210*/  BSYNC B0 ;  /* 0x0000000000007941 */ /* 0x000fea0003800000 */
.L_x_11580:
[----:B------:R-:W-:-:S05]  /*6220*/  IMAD R3, R0, R5, R5 ;  /* 0x0000000500037224 */ /* 0x000fca00078e0205 */
[----:B------:R-:W-:-:S07]  /*6230*/  VIMNMX R4, R4, R3, PT ;  /* 0x0000000304047248 */ /* 0x000fce0003fe0100 */
.L_x_11579:
[----:B------:R-:W0:Y:S01]  /*6240*/  @P1 LDC R0, c[0x0][0x44c] ;  /* 0x00011300ff001b82 */ /* 0x000e220000000800 */
[----:B------:R-:W-:Y:S01]  /*6250*/  VIADD R4, R4, 0x5f ;  /* 0x0000005f04047836 */ /* 0x000fe20000000000 */
[----:B------:R-:W-:-:S03]  /*6260*/  ULDC UR4, c[0x0][0x9dc] ;  /* 0x0002770000047ab9 */ /* 0x000fc60000000800 */
[----:B------:R-:W-:-:S03]  /*6270*/  IMAD.HI R4, R4, 0x2aaaaaab, RZ ;  /* 0x2aaaaaab04047827 */ /* 0x000fc600078e02ff */
[----:B------:R-:W1:Y:S02]  /*6280*/  @P1 LDC R7, c[0x0][0x450] ;  /* 0x00011400ff071b82 */ /* 0x000e640000000800 */
[----:B------:R-:W-:-:S04]  /*6290*/  SHF.R.U32.HI R3, RZ, 0x1f, R4 ;  /* 0x0000001fff037819 */ /* 0x000fc80000011604 */
[----:B------:R-:W-:-:S04]  /*62a0*/  LEA.HI.SX32 R4, R4, R3, 0x1c ;  /* 0x0000000304047211 */ /* 0x000fc800078fe2ff */
[----:B------:R-:W-:Y:S01]  /*62b0*/  VIMNMX R29, R29, R4, PT ;  /* 0x000000041d1d7248 */ /* 0x000fe20003fe0100 */
[----:B0-----:R-:W-:-:S04]  /*62c0*/  @P1 IMAD.HI.U32 R6, R213, R0, RZ ;  /* 0x00000000d5061227 */ /* 0x001fc800078e00ff */
[----:B------:R-:W-:Y:S01]  /*62d0*/  IMAD.MOV.U32 R0, RZ, RZ, R213 ;  /* 0x000000ffff007224 */ /* 0x000fe200078e00d5 */
        /* <DEDUP_REMOVED lines=14> */
.L_x_11585:
[----:B------:R-:W-:-:S13]  /*63c0*/  ISETP.NE.AND P0, PT, R5, 0x1, PT ;  /* 0x000000010500780c */ /* 0x000fda0003f05270 */
[----:B------:R-:W0:Y:S02]  /*63d0*/  @P0 LDC.64 R6, c[0x0][0x9e8] ;  /* 0x00027a00ff060b82 */ /* 0x000e240000000a00 */
[----:B0-----:R-:W-:-:S05]  /*63e0*/  @P0 IMAD.HI.U32 R4, R0, R6, RZ ;  /* 0x0000000600040227 */ /* 0x001fca00078e00ff */
[----:B------:R-:W-:-:S07]  /*63f0*/  @P0 SHF.R.U32.HI R0, RZ, R7, R4 ;  /* 0x00000007ff000219 */ /* 0x000fce0000011604 */
.L_x_11586:
[----:B------:R-:W-:Y:S05]  /*6400*/  BSYNC B0 ;  /* 0x0000000000007941 */ /* 0x000fea0003800000 */
.L_x_11584:
[----:B------:R-:W-:-:S05]  /*6410*/  IMAD R0, R0, R5, RZ ;  /* 0x0000000500007224 */ /* 0x000fca00078e02ff */
[----:B------:R-:W-:-:S07]  /*6420*/  VIMNMX R3, R3, R0, !PT ;  /* 0x0000000003037248 */ /* 0x000fce0007fe0100 */
.L_x_11583:
[----:B------:R-:W-:Y:S01]  /*6430*/  IMAD.HI R3, R3, 0x2aaaaaab, RZ ;  /* 0x2aaaaaab03037827 */ /* 0x000fe200078e02ff */
[----:B------:R-:W-:Y:S03]  /*6440*/  BSSY B0, `(.L_x_11587) ;  /* 0x0000026000007945 */ /* 0x000fe60003800000 */
[----:B------:R-:W-:Y:S01]  /*6450*/  IMAD.MOV.U32 R176, RZ, RZ, RZ ;  /* 0x000000ffffb07224 */ /* 0x000fe200078e00ff */
[----:B------:R-:W-:-:S04]  /*6460*/  SHF.R.U32.HI R0, RZ, 0x1f, R3 ;  /* 0x0000001fff007819 */ /* 0x000fc80000011603 */
[----:B------:R-:W-:-:S04]  /*6470*/  LEA.HI.SX32 R0, R3, R0, 0x1c ;  /* 0x0000000003007211 */ /* 0x000fc800078fe2ff */
        /* <DEDUP_REMOVED lines=34> */
.L_x_11588:
[----:B------:R-:W-:Y:S05]  /*66a0*/  BSYNC B0 ;  /* 0x0000000000007941 */ /* 0x000fea0003800000 */
.L_x_11587:
        /* <DEDUP_REMOVED lines=79> */
.L_x_11917:
        /* <DEDUP_REMOVED lines=26> */
.L_x_11592:
[----:B------:R-:W-:Y:S05]  /*6d40*/  BSYNC B6 ;  /* 0x0000000000067941 */ /* 0x000fea0003800000 */
.L_x_11591:
        /* <DEDUP_REMOVED lines=12> */
.L_x_11596:
[----:B--2---:R2:W3:Y:S02]  /*6e10*/  SYNCS.PHASECHK.TRANS64.TRYWAIT P0, [R19+URZ+0x22800], R0 ;  /* 0x02280000130075a7 */ /* 0x0044e4000800017f */
[----:B---3--:R-:W-:Y:S05]  /*6e20*/  @!P0 NANOSLEEP.SYNCS 0x989680 ;  /* 0x009896800000895d */ /* 0x008fea0003900000 */
[----:B------:R-:W3:Y:S02]  /*6e30*/  @!P0 SYNCS.PHASECHK.TRANS64 P0, [R19+URZ+0x22800], R0 ;  /* 0x02280000130085a7 */ /* 0x000ee4000800007f */
[----:B---3--:R-:W-:Y:S05]  /*6e40*/  @!P0 BRA `(.L_x_11596) ;  /* 0xfffffffc00f08947 */ /* 0x008fea000383ffff */
.L_x_11595:
[----:B------:R-:W-:Y:S05]  /*6e50*/  BSYNC B0 ;  /* 0x0000000000007941 */ /* 0x000fea0003800000 */
.L_x_11594:
[----:B------:R-:W-:Y:S05]  /*6e60*/  BRA `(.L_x_11597) ;  /* 0x0000002800f87947 */ /* 0x000fea0003800000 */
.L_x_11593:
[----:B------:R-:W-:Y:S01]  /*6e70*/  LOP3.LUT P0, RZ, R24, 0x3ff, RZ, 0xc0, !PT ;  /* 0x000003ff18ff7812 */ /* 0x000fe2000780c0ff */
[----:B------:R-:W-:Y:S01]  /*6e80*/  ULDC.64 UR4, c[0x0][0x3f8] ;  /* 0x0000fe0000047ab9 */ /* 0x000fe20000000a00 */
[----:B-----5:R-:W-:Y:S01]  /*6e90*/  SHF.R.S32.HI R0, RZ, 0x1f, R152 ;  /* 0x0000001fff007819 */ /* 0x020fe20000011498 */
[----:B------:R-:W-:Y:S01]  /*6ea0*/  ULDC.64 UR6, c[0x0][0x408] ;  /* 0x0001020000067ab9 */ /* 0x000fe20000000a00 */
[----:B------:R-:W-:Y:S01]  /*6eb0*/  IMAD.WIDE.U32 R24, R152, UR4, RZ ;  /* 0x0000000498187c25 */ /* 0x000fe2000f8e00ff */
[----:B------:R-:W-:Y:S03]  /*6ec0*/  BSSY B6, `(.L_x_11598) ;  /* 0x0000019000067945 */ /* 0x000fe60003800000 */
        /* <DEDUP_REMOVED lines=24> */
.L_x_11599:
[----:B------:R-:W-:Y:S05]  /*7050*/  BSYNC B6 ;  /* 0x0000000000067941 */ /* 0x000fea0003800000 */
.L_x_11598:
[----:B------:R-:W-:Y:S01]  /*7060*/  LEA.HI R31, R31, R26, RZ, 0x2 ;  /* 0x0000001a1f1f7211 */ /* 0x000fe200078f10ff */
[----:B------:R-:W-:Y:S01]  /*7070*/  ULDC.U8 UR4, c[0x0][0x410] ;  /* 0x0001040000047ab9 */ /* 0x000fe20000000000 */
[----:B------:R-:W-:Y:S01]  /*7080*/  BSSY B0, `(.L_x_11600) ;  /* 0x0000294000007945 */ /* 0x000fe20003800000 */
[----:B------:R-:W-:Y:S01]  /*7090*/  ISETP.NE.AND P0, PT, RZ, UR4, PT ;  /* 0x00000004ff007c0c */ /* 0x000fe2000bf05270 */
[----:B------:R-:W-:Y:S01]  /*70a0*/  IMAD.IADD R39, R23, 0x1, R213 ;  /* 0x0000000117277824 */ /* 0x000fe200078e02d5 */
[----:B------:R-:W-:Y:S02]  /*70b0*/  SHF.R.S32.HI R0, RZ, 0x1f, R31 ;  /* 0x0000001fff007819 */ /* 0x000fe4000001141f */
[----:B------:R-:W-:Y:S02]  /*70c0*/  LOP3.LUT R31, R31, 0xfffffffc, RZ, 0xc0, !PT ;  /* 0xfffffffc1f1f7812 */ /* 0x000fe400078ec0ff */
[----:B------:R-:W-:-:S03]  /*70d0*/  LEA.HI R0, R0, R23, RZ, 0x3 ;  /* 0x0000001700007211 */ /* 0x000fc600078f18ff */
[----:B------:R-:W-:Y:S01]  /*70e0*/  IMAD.IADD R26, R26, 0x1, -R31 ;  /* 0x000000011a1a7824 */ /* 0x000fe200078e0a1f */
[----:B------:R-:W-:-:S05]  /*70f0*/  LOP3.LUT R0, R0, 0xfffffff8, RZ, 0xc0, !PT ;  /* 0xfffffff800007812 */ /* 0x000fca00078ec0ff */
[----:B------:R-:W-:Y:S01]  /*7100*/  IMAD.IADD R37, R23, 0x1, -R0 ;  /* 0x0000000117257824 */ /* 0x000fe200078e0a00 */
[----:B------:R-:W-:Y:S06]  /*7110*/  @!P0 BRA `(.L_x_11601) ;  /* 0x0000001400508947 */ /* 0x000fec0003800000 */
[----:B------:R-:W1:Y:S01]  /*7120*/  LDC R40, c[0x0][0x448] ;  /* 0x00011200ff287b82 */ /* 0x000e620000000800 */
        /* <DEDUP_REMOVED lines=8> */
[----:B-1----:R-:W-:-:S13]  /*71b0*/  ISETP.NE.AND P0, PT, R40, 0x1, PT ;  /* 0x000000012800780c */ /* 0x002fda0003f05270 */
[----:B------:R-:W1:Y:S08]  /*71c0*/  @P0 LDC R0, c[0x0][0x44c] ;  /* 0x00011300ff000b82 */ /* 0x000e700000000800 */
[----:B------:R-:W2:Y:S01]  /*71d0*/  @P0 LDC R5, c[0x0][0x450] ;  /* 0x00011400ff050b82 */ /* 0x000ea20000000800 */
[----:B-1----:R-:W-:-:S05]  /*71e0*/  @P0 IMAD.HI.U32 R0, R3, R0, RZ ;  /* 0x0000000003000227 */ /* 0x002fca00078e00ff */
[----:B--2---:R-:W-:-:S04]  /*71f0*/  @P0 SHF.R.U32.HI R3, RZ, R5, R0 ;  /* 0x00000005ff030219 */ /* 0x004fc80000011600 */
        /* <DEDUP_REMOVED lines=17> */
[----:B------:R1:W2:Y:S04]  /*7310*/  SHFL.IDX PT, R3, R7, RZ, 0x1c1f ;  /* 0x001c1fff07037589 */ /* 0x0002a800000e0000 */
[----:B------:R1:W3:Y:S04]  /*7320*/  SHFL.IDX PT, R0, R6, RZ, 0x1c1f ;  /* 0x001c1fff06007589 */ /* 0x0002e800000e0000 */
[----:B------:R1:W4:Y:S04]  /*7330*/  SHFL.IDX PT, R5, R10, RZ, 0x1c1f ;  /* 0x001c1fff0a057589 */ /* 0x00032800000e0000 */
[----:B------:R1:W0:Y:S02]  /*7340*/  SHFL.IDX PT, R14, R4, RZ, 0x1c1f ;  /* 0x001c1fff040e7589 */ /* 0x00022400000e0000 */
.L_x_11923:
        /* <DEDUP_REMOVED lines=9> */
[----:B---3--:R-:W-:Y:S01]  /*73e0*/  IMAD.MOV.U32 R8, RZ, RZ, R0 ;  /* 0x000000ffff087224 */ /* 0x008fe200078e0000 */
[----:B------:R-:W-:Y:S01]  /*73f0*/  ISETP.GE.AND P3, PT, R211, UR4, PT ;  /* 0x00000004d3007c0c */ /* 0x000fe2000bf66270 */
[----:B--2---:R-:W-:Y:S01]  /*7400*/  IMAD.MOV.U32 R9, RZ, RZ, R3 ;  /* 0x000000ffff097224 */ /* 0x004fe200078e0003 */
[----:B------:R-:W-:Y:S01]  /*7410*/  ISETP.GE.AND P2, PT, R204, UR4, PT ;  /* 0x00000004cc007c0c */ /* 0x000fe2000bf46270 */
[----:B----4-:R-:W-:Y:S01]  /*7420*/  IMAD.MOV.U32 R15, RZ, RZ, R5 ;  /* 0x000000ffff0f7224 */ /* 0x010fe200078e0005 */
[----:B------:R-:W-:-:S09]  /*7430*/  CS2R R28, SRZ ;  /* 0x00000000001c7805 */ /* 0x000fd2000001ff00 */
[C---:B0-----:R-:W-:Y:S01]  /*7440*/  @!P3 IMAD.SHL.U32 R13, R211.reuse, 0x2, RZ ;  /* 0x00000002d30db824 */ /* 0x041fe200078e00ff */
[----:B------:R-:W-:Y:S01]  /*7450*/  @!P3 SHF.L.U64.HI R24, R211, 0x1, R32 ;  /* 0x00000001d318b819 */ /* 0x000fe20000010220 */
[----:B------:R-:W-:-:S03]  /*7460*/  @!P2 IMAD.WIDE R30, R204, 0x2, R8 ;  /* 0x00000002cc1ea825 */ /* 0x000fc600078e0208 */
        /* <DEDUP_REMOVED lines=12> */
.L_x_11604:
[----:B------:R-:W-:Y:S05]  /*7530*/  BSYNC B1 ;  /* 0x0000000000017941 */ /* 0x000fea0003800000 */
.L_x_11603:
[----:B----45:R-:W-:Y:S01]  /*7540*/  IMAD.MOV.U32 R5, RZ, RZ, R26 ;  /* 0x000000ffff057224 */ /* 0x030fe200078e001a */
[----:B------:R-:W-:Y:S01]  /*7550*/  UMOV UR4, 0xffffffff ;  /* 0xffffffff00047882 */ /* 0x000fe20000000000 */
[----:B0-----:R-:W-:Y:S02]  /*7560*/  IMAD.MOV.U32 R8, RZ, RZ, R27 ;  /* 0x000000ffff087224 */ /* 0x001fe400078e001b */
[----:B---3--:R-:W-:Y:S01]  /*7570*/  IMAD.MOV.U32 R0, RZ, RZ, R24 ;  /* 0x000000ffff007224 */ /* 0x008fe200078e0018 */
[----:B------:R-:W-:Y:S01]  /*7580*/  PRMT R35, R5, 0x7610, R35 ;  /* 0x0000761005237816 */ /* 0x000fe20000000023 */
[----:B--2---:R-:W-:Y:S01]  /*7590*/  IMAD.MOV.U32 R3, RZ, RZ, R25 ;  /* 0x000000ffff037224 */ /* 0x004fe200078e0019 */
[----:B------:R-:W-:Y:S01]  /*75a0*/  PRMT R43, R8, 0x7610, R43 ;  /* 0x00007610082b7816 */ /* 0x000fe2000000002b */
[----:B------:R-:W-:Y:S02]  /*75b0*/  IMAD.MOV.U32 R5, RZ, RZ, R20 ;  /* 0x000000ffff057224 */ /* 0x000fe400078e0014 */
        /* <DEDUP_REMOVED lines=10> */
[----:B------:R0:W3:Y:S04]  /*7660*/  SHFL.IDX PT, R0, R6, 0x1, 0x1c1f ;  /* 0x003c1f0006007f89 */ /* 0x0000e800000e0000 */
[----:B------:R0:W4:Y:S04]  /*7670*/  SHFL.IDX PT, R5, R10, 0x1, 0x1c1f ;  /* 0x003c1f000a057f89 */ /* 0x00012800000e0000 */
[----:B-1----:R-:W1:Y:S02]  /*7680*/  SHFL.IDX PT, R4, R4, 0x1, 0x1c1f ;  /* 0x003c1f0004047f89 */ /* 0x002e6400000e0000 */
.L_x_11929:
[----:B------:R-:W-:Y:S01]  /*7690*/  VIADD R39, R39, 0x40 ;  /* 0x0000004027277836 */ /* 0x000fe20000000000 */
[----:B0-----:R-:W-:Y:S01]  /*76a0*/  LEA.HI R6, R234, R234, RZ, 0x1 ;  /* 0x000000eaea067211 */ /* 0x001fe200078f08ff */
[----:B------:R-:W-:Y:S01]  /*76b0*/  BSSY B1, `(.L_x_11606) ;  /* 0x000001e000017945 */ /* 0x000fe20003800000 */
[----:B------:R-:W-:Y:S02]  /*76c0*/  CS2R R10, SRZ ;  /* 0x00000000000a7805 */ /* 0x000fe4000001ff00 */
[----:B------:R-:W-:Y:S02]  /*76d0*/  CS2R R14, SRZ ;  /* 0x00000000000e7805 */ /* 0x000fe4000001ff00 */
[----:B------:R-:W-:Y:S02]  /*76e0*/  ISETP.GE.AND P0, PT, R39, R40, PT ;  /* 0x000000282700720c */ /* 0x000fe40003f06270 */
[----:B------:R-:W-:Y:S02]  /*76f0*/  CS2R R12, SRZ ;  /* 0x00000000000c7805 */ /* 0x000fe4000001ff00 */
[----:B------:R-:W-:-:S05]  /*7700*/  LOP3.LUT R7, R6, 0xfffffffe, RZ, 0xc0, !PT ;  /* 0xfffffffe06077812 */ /* 0x000fca00078ec0ff */
        /* <DEDUP_REMOVED lines=8> */
[----:B------:R-:W-:-:S09]  /*7790*/  CS2R R14, SRZ ;  /* 0x00000000000e7805 */ /* 0x000fd2000001ff00 */
[C---:B------:R-:W-:Y:S02]  /*77a0*/  @!P2 IMAD.WIDE R38, R204.reuse, 0x2, R6 ;  /* 0x00000002cc26a825 */ /* 0x040fe400078e0206 */
[C---:B------:R-:W-:Y:S02]  /*77b0*/  @!P3 SHF.L.U64.HI R10, R211.reuse, 0x1, R32 ;  /* 0x00000001d30ab819 */ /* 0x040fe40000010220 */
[----:B------:R-:W-:Y:S01]  /*77c0*/  @!P3 IMAD.SHL.U32 R7, R211, 0x2, RZ ;  /* 0x00000002d307b824 */ /* 0x000fe200078e00ff */
[----:B------:R-:W-:Y:S02]  /*77d0*/  CS2R R8, SRZ ;  /* 0x0000000000087805 */ /* 0x000fe4000001ff00 */
[----:B------:R-:W-:Y:S01]  /*77e0*/  CS2R R12, SRZ ;  /* 0x00000000000c7805 */ /* 0x000fe2000001ff00 */
[----:B------:R0:W5:Y:S01]  /*77f0*/  @!P2 LD.E.64 R14, desc[UR38][R38.64] ;  /* 0x00000026260ea980 */ /* 0x000162000c101b00 */
[----:B-1--4-:R-:W-:Y:S01]  /*7800*/  @!P2 IMAD.WIDE R32, R204, 0x2, R4 ;  /* 0x00000002cc20a825 */ /* 0x012fe200078e0204 */
[----:B------:R-:W-:-:S02]  /*7810*/  @!P3 IADD3 R30, P0, R0, R7, RZ ;  /* 0x00000007001eb210 */ /* 0x000fc40007f1e0ff */
[----:B------:R-:W-:Y:S02]  /*7820*/  @!P3 IADD3 R6, P1, R4, R7, RZ ;  /* 0x000000070406b210 */ /* 0x000fe40007f3e0ff */
[----:B------:R0:W5:Y:S01]  /*7830*/  @!P2 LD.E.64 R8, desc[UR38][R32.64] ;  /* 0x000000262008a980 */ /* 0x000162000c101b00 */
[--C-:B------:R-:W-:Y:S02]  /*7840*/  @!P3 IMAD.X R31, R3, 0x1, R10.reuse, P0 ;  /* 0x00000001031fb824 */ /* 0x100fe400000e060a */
[----:B------:R-:W-:Y:S01]  /*7850*/  @!P3 IMAD.X R7, R5, 0x1, R10, P1 ;  /* 0x000000010507b824 */ /* 0x000fe200008e060a */
[----:B------:R-:W-:Y:S02]  /*7860*/  CS2R R10, SRZ ;  /* 0x00000000000a7805 */ /* 0x000fe4000001ff00 */
[----:B------:R0:W5:Y:S04]  /*7870*/  @!P3 LD.E.64 R12, desc[UR38][R30.64] ;  /* 0x000000261e0cb980 */ /* 0x000168000c101b00 */
[----:B------:R0:W5:Y:S02]  /*7880*/  @!P3 LD.E.64 R10, desc[UR38][R6.64] ;  /* 0x00000026060ab980 */ /* 0x000164000c101b00 */
.L_x_11607:
[----:B------:R-:W-:Y:S05]  /*7890*/  BSYNC B1 ;  /* 0x0000000000017941 */ /* 0x000fea0003800000 */
.L_x_11606:
[----:B------:R-:W0:Y:S01]  /*78a0*/  SYNCS.PHASECHK.TRANS64.TRYWAIT P0, [R19+URZ+0x22800], R36 ;  /* 0x02280024130075a7 */ /* 0x000e22000800017f */
[----:B---3--:R-:W-:Y:S01]  /*78b0*/  IMAD.SHL.U32 R0, R37, 0x40, RZ ;  /* 0x0000004025007824 */ /* 0x008fe200078e00ff */
[----:B------:R-:W-:Y:S01]  /*78c0*/  VIADDMNMX R42, R40, -R213, 0x80, PT ;  /* 0x00000080282a7446 */ /* 0x000fe200038009d5 */
[----:B-1---5:R-:W-:Y:S01]  /*78d0*/  IMAD.MOV.U32 R4, RZ, RZ, R8 ;  /* 0x000000ffff047224 */ /* 0x022fe200078e0008 */
[----:B------:R-:W-:Y:S01]  /*78e0*/  BSSY B1, `(.L_x_11608) ;  /* 0x0000019000017945 */ /* 0x000fe20003800000 */
[----:B----4-:R-:W-:Y:S01]  /*78f0*/  IMAD.MOV.U32 R5, RZ, RZ, R11 ;  /* 0x000000ffff057224 */ /* 0x010fe200078e000b */
[----:B--2---:R-:W-:Y:S01]  /*7900*/  LOP3.LUT R3, R0, 0x1c0, RZ, 0xc0, !PT ;  /* 0x000001c000037812 */ /* 0x004fe200078ec0ff */
[----:B0-----:R-:W-:Y:S01]  /*7910*/  IMAD.MOV.U32 R6, RZ, RZ, R14 ;  /* 0x000000ffff067224 */ /* 0x001fe200078e000e */
[----:B------:R-:W-:Y:S01]  /*7920*/  PRMT R45, R4, 0x7610, R45 ;  /* 0x00007610042d7816 */ /* 0x000fe2000000002d */
[----:B------:R-:W-:Y:S01]  /*7930*/  IMAD.MOV.U32 R4, RZ, RZ, R10 ;  /* 0x000000ffff047224 */ /* 0x000fe200078e000a */
[----:B------:R-:W-:-:S02]  /*7940*/  LOP3.LUT R0, R3, 0x18, R16, 0xf8, !PT ;  /* 0x0000001803007812 */ /* 0x000fc400078ef810 */
[----:B------:R-:W-:Y:S02]  /*7950*/  SHF.R.U32.HI R3, RZ, 0x3, R3 ;  /* 0x00000003ff037819 */ /* 0x000fe40000011603 */
[----:B------:R-:W-:Y:S01]  /*7960*/  PRMT R46, R4, 0x5410, R5 ;  /* 0x00005410042e7816 */ /* 0x000fe20000000005 */
[----:B------:R-:W-:Y:S01]  /*7970*/  IMAD.MOV.U32 R4, RZ, RZ, R15 ;  /* 0x000000ffff047224 */ /* 0x000fe200078e000f */
[----:B------:R-:W-:Y:S01]  /*7980*/  LOP3.LUT R3, R0, R3, RZ, 0x3c, !PT ;  /* 0x0000000300037212 */ /* 0x000fe200078e3cff */
[----:B------:R-:W-:Y:S01]  /*7990*/  IMAD.MOV.U32 R0, RZ, RZ, R9 ;  /* 0x000000ffff007224 */ /* 0x000fe200078e0009 */
[----:B------:R-:W-:Y:S01]  /*79a0*/  PRMT R47, R6, 0x7610, R47 ;  /* 0x00007610062f7816 */ /* 0x000fe2000000002f */
[----:B------:R-:W-:Y:S01]  /*79b0*/  IMAD.MOV.U32 R5, RZ, RZ, R12 ;  /* 0x000000ffff057224 */ /* 0x000fe200078e000c */
[----:B------:R-:W-:Y:S02]  /*79c0*/  LOP3.LUT P2, RZ, R37, 0x4, RZ, 0xc0, !PT ;  /* 0x0000000425ff7812 */ /* 0x000fe4000784c0ff */
[----:B------:R-:W-:Y:S01]  /*79d0*/  PRMT R45, R45, 0x5410, R0 ;  /* 0x000054102d2d7816 */ /* 0x000fe20000000000 */
[----:B------:R-:W-:Y:S01]  /*79e0*/  IMAD R0, R220, 0x200, R3 ;  /* 0x00000200dc007824 */ /* 0x000fe200078e0203 */
[----:B------:R-:W-:-:S02]  /*79f0*/  PRMT R47, R47, 0x5410, R4 ;  /* 0x000054102f2f7816 */ /* 0x000fc40000000004 */
[----:B------:R-:W-:Y:S01]  /*7a00*/  PRMT R48, R5, 0x7610, R48 ;  /* 0x0000761005307816 */ /* 0x000fe20000000030 */
[----:B------:R-:W-:Y:S01]  /*7a10*/  IMAD R3, R0, 0x2, R19 ;  /* 0x0000000200037824 */ /* 0x000fe200078e0213 */
[----:B------:R-:W-:Y:S01]  /*7a20*/  ISETP.GE.AND P1, PT, R23, R42, PT ;  /* 0x0000002a1700720c */ /* 0x000fe20003f26270 */
[----:B------:R-:W-:Y:S02]  /*7a30*/  IMAD.MOV.U32 R5, RZ, RZ, R13 ;  /* 0x000000ffff057224 */ /* 0x000fe400078e000d */
[C---:B------:R-:W-:Y:S02]  /*7a40*/  VIADD R4, R3.reuse, 0x18400 ;  /* 0x0001840003047836 */ /* 0x040fe40000000000 */
[----:B------:R-:W-:Y:S01]  /*7a50*/  VIADD R0, R3, 0x18440 ;  /* 0x0001844003007836 */ /* 0x000fe20000000000 */
[----:B------:R-:W-:Y:S07]  /*7a60*/  @!P0 BRA `(.L_x_11609) ;  /* 0x000001bc00f08947 */ /* 0x000fee0003800000 */
.L_x_11930:
[----:B------:R-:W-:Y:S05]  /*7a70*/  BSYNC B1 ;  /* 0x0000000000017941 */ /* 0x000fea0003800000 */
.L_x_11608:
        /* <DEDUP_REMOVED lines=25> */
[----:B0-----:R-:W-:Y:S01]  /*7c10*/  FMUL.FTZ R36, R4, R32 ;  /* 0x0000002004247220 */ /* 0x001fe20000410000 */
        /* <DEDUP_REMOVED lines=25> */
.L_x_11613:
[----:B------:R-:W-:Y:S05]  /*7db0*/  BSYNC B2 ;  /* 0x0000000000027941 */ /* 0x000fea0003800000 */
.L_x_11612:
[----:B------:R-:W-:Y:S05]  /*7dc0*/  @P1 BRA `(.L_x_11611) ;  /* 0x0000000000a81947 */ /* 0x000fea0003800000 */
[----:B-1----:R-:W1:Y:S01]  /*7dd0*/  LDS.128 R4, [R0] ;  /* 0x0000000000047984 */ /* 0x002e620000000c00 */
[----:B------:R-:W-:Y:S01]  /*7de0*/  SHF.R.U32.HI R27, RZ, 0x10, R21 ;  /* 0x00000010ff1b7819 */ /* 0x000fe20000011615 */
[----:B------:R-:W-:Y:S01]  /*7df0*/  HADD2.F32 R28, -RZ, R41.H0_H0 ;  /* 0x20000029ff1c7230 */ /* 0x000fe20000004100 */
        /* <DEDUP_REMOVED lines=14> */
[----:B0-----:R-:W-:Y:S01]  /*7ee0*/  FFMA.FTZ R36, R24, R29, R32 ;  /* 0x0000001d18247223 */ /* 0x001fe20000010020 */
[----:B------:R-:W-:-:S02]  /*7ef0*/  HADD2.F32 R21, -RZ, R6.H1_H1 ;  /* 0x30000006ff157230 */ /* 0x000fc40000004100 */
[-C--:B------:R-:W-:Y:S01]  /*7f00*/  FMUL.FTZ R32, R4, R26.reuse ;  /* 0x0000001a04207220 */ /* 0x080fe20000410000 */
[C---:B------:R-:W-:Y:S01]  /*7f10*/  FFMA.FTZ R30, R7.reuse, R26, -R30 ;  /* 0x0000001a071e7223 */ /* 0x040fe2000001081e */
[----:B------:R-:W-:Y:S02]  /*7f20*/  HADD2.F32 R6, -RZ, R5.H0_H0 ;  /* 0x20000005ff067230 */ /* 0x000fe40000004100 */
[----:B------:R-:W-:Y:S01]  /*7f30*/  FFMA.FTZ R31, R24, R27, -R31 ;  /* 0x0000001b181f7223 */ /* 0x000fe2000001081f */
[----:B------:R-:W-:Y:S02]  /*7f40*/  HADD2.F32 R26, -RZ, R41.H1_H1 ;  /* 0x30000029ff1a7230 */ /* 0x000fe40000004100 */
        /* <DEDUP_REMOVED lines=18> */
.L_x_11611:
[----:B------:R-:W-:Y:S05]  /*8070*/  BSYNC B1 ;  /* 0x0000000000017941 */ /* 0x000fea0003800000 */
.L_x_11610:
[----:B------:R-:W-:-:S13]  /*8080*/  ISETP.GE.AND P0, PT, R233, R42, PT ;  /* 0x0000002ae900720c */ /* 0x000fda0003f06270 */
[----:B------:R-:W-:Y:S05]  /*8090*/  @P0 BRA `(.L_x_11614) ;  /* 0x0000001800480947 */ /* 0x000fea0003800000 */
[----:B-12---:R-:W1:Y:S01]  /*80a0*/  LDC R4, c[0x0][0x3f4] ;  /* 0x0000fd00ff047b82 */ /* 0x006e620000000800 */
[----:B------:R-:W-:Y:S01]  /*80b0*/  BSSY B1, `(.L_x_11615) ;  /* 0x000002e000017945 */ /* 0x000fe20003800000 */
[-C--:B-1----:R-:W-:Y:S02]  /*80c0*/  ISETP.GE.AND P0, PT, R204, R4.reuse, PT ;  /* 0x00000004cc00720c */ /* 0x082fe40003f06270 */
[----:B------:R-:W-:-:S11]  /*80d0*/  ISETP.GE.AND P1, PT, R211, R4, PT ;  /* 0x00000004d300720c */ /* 0x000fd60003f26270 */
[----:B------:R-:W-:Y:S05]  /*80e0*/  @P0 BRA `(.L_x_11616) ;  /* 0x0000000000a80947 */ /* 0x000fea0003800000 */
[----:B------:R-:W1:Y:S01]  /*80f0*/  LDS.128 R4, [R3+0x1a400] ;  /* 0x01a4000003047984 */ /* 0x000e620000000c00 */
        /* <DEDUP_REMOVED lines=41> */
.L_x_11616:
[----:B------:R-:W-:Y:S05]  /*8390*/  BSYNC B1 ;  /* 0x0000000000017941 */ /* 0x000fea0003800000 */
.L_x_11615:
[----:B------:R-:W-:Y:S05]  /*83a0*/  @P1 BRA `(.L_x_11614) ;  /* 0x0000001400841947 */ /* 0x000fea0003800000 */
[----:B-1----:R-:W1:Y:S01]  /*83b0*/  LDS.128 R4, [R0+0x2000] ;  /* 0x0020000000047984 */ /* 0x002e620000000c00 */
[--C-:B------:R-:W-:Y:S02]  /*83c0*/  SHF.R.U64 R25, R12, 0x10, R13.reuse ;  /* 0x000000100c197819 */ /* 0x100fe4000000120d */
[----:B------:R-:W-:Y:S01]  /*83d0*/  SHF.R.U32.HI R12, RZ, 0x10, R13 ;  /* 0x00000010ff0c7819 */ /* 0x000fe2000001160d */
[----:B------:R-:W-:Y:S01]  /*83e0*/  HADD2.F32 R13, -RZ, R46.H0_H0 ;  /* 0x2000002eff0d7230 */ /* 0x000fe20000004100 */
[--C-:B------:R-:W-:Y:S02]  /*83f0*/  SHF.R.U32.HI R14, RZ, 0x10, R11.reuse ;  /* 0x00000010ff0e7819 */ /* 0x100fe4000001160b */
[----:B------:R-:W-:Y:S01]  /*8400*/  SHF.R.U64 R24, R10, 0x10, R11 ;  /* 0x000000100a187819 */ /* 0x000fe2000000120b */
[----:B------:R-:W-:Y:S02]  /*8410*/  HADD2.F32 R12, -RZ, R12.H0_H0 ;  /* 0x2000000cff0c7230 */ /* 0x000fe40000004100 */
[----:B------:R-:W-:-:S02]  /*8420*/  HADD2.F32 R14, -RZ, R14.H0_H0 ;  /* 0x2000000eff0e7230 */ /* 0x000fc40000004100 */
[----:B------:R-:W-:Y:S02]  /*8430*/  HADD2.F32 R11, -RZ, R48.H0_H0 ;  /* 0x20000030ff0b7230 */ /* 0x000fe40000004100 */
        /* <DEDUP_REMOVED lines=9> */
[C---:B------:R-:W-:Y:S01]  /*84d0*/  FFMA.FTZ R20, R9.reuse, R12, -R20 ;  /* 0x0000000c09147223 */ /* 0x040fe20000010814 */
[----:B------:R-:W-:Y:S01]  /*84e0*/  FFMA.FTZ R21, R9, R14, R15 ;  /* 0x0000000e09157223 */ /* 0x000fe2000001000f */
[-C--:B------:R-:W-:Y:S01]  /*84f0*/  FMUL.FTZ R14, R4, R11.reuse ;  /* 0x0000000b040e7220 */ /* 0x080fe20000410000 */
[C---:B------:R-:W-:Y:S01]  /*8500*/  FFMA.FTZ R12, R3.reuse, R11, -R10 ;  /* 0x0000000b030c7223 */ /* 0x040fe2000001080a */
[--C-:B------:R-:W-:Y:S02]  /*8510*/  HADD2.F32 R6, -RZ, R5.reuse.H0_H0 ;  /* 0x20000005ff067230 */ /* 0x100fe40000004100 */
[----:B------:R-:W-:Y:S02]  /*8520*/  HADD2.F32 R11, -RZ, R46.H1_H1 ;  /* 0x3000002eff0b7230 */ /* 0x000fe40000004100 */
[----:B------:R-:W-:Y:S01]  /*8530*/  FFMA.FTZ R3, R3, R13, R14 ;  /* 0x0000000d03037223 */ /* 0x000fe2000001000e */
[----:B------:R-:W-:-:S02]  /*8540*/  HADD2.F32 R5, -RZ, R5.H1_H1 ;  /* 0x30000005ff057230 */ /* 0x000fc40000004100 */
[----:B------:R-:W-:Y:S02]  /*8550*/  HADD2.F32 R9, -RZ, R48.H1_H1 ;  /* 0x30000030ff097230 */ /* 0x000fe40000004100 */
[C---:B------:R-:W-:Y:S01]  /*8560*/  FMUL.FTZ R14, R8.reuse, R11 ;  /* 0x0000000b080e7220 */ /* 0x040fe20000410000 */
[----:B------:R-:W-:Y:S02]  /*8570*/  HADD2.F32 R10, -RZ, R24.H0_H0 ;  /* 0x20000018ff0a7230 */ /* 0x000fe40000004100 */
[----:B------:R-:W-:Y:S02]  /*8580*/  HADD2.F32 R4, -RZ, R25.H0_H0 ;  /* 0x20000019ff047230 */ /* 0x000fe40000004100 */
[-C--:B------:R-:W-:Y:S01]  /*8590*/  FMUL.FTZ R8, R8, R9.reuse ;  /* 0x0000000908087220 */ /* 0x080fe20000410000 */
[----:B------:R-:W-:Y:S01]  /*85a0*/  FFMA.FTZ R14, R7, R9, -R14 ;  /* 0x00000009070e7223 */ /* 0x000fe2000001080e */
[C---:B------:R-:W-:Y:S01]  /*85b0*/  FMUL.FTZ R13, R5.reuse, R10 ;  /* 0x0000000a050d7220 */ /* 0x040fe20000410000 */
[----:B------:R-:W-:Y:S01]  /*85c0*/  FMUL.FTZ R15, R5, R4 ;  /* 0x00000004050f7220 */ /* 0x000fe20000410000 */
[----:B------:R-:W-:-:S02]  /*85d0*/  FFMA.FTZ R11, R7, R11, R8 ;  /* 0x0000000b070b7223 */ /* 0x000fc40000010008 */
[C---:B------:R-:W-:Y:S01]  /*85e0*/  FFMA.FTZ R5, R6.reuse, R4, -R13 ;  /* 0x0000000406057223 */ /* 0x040fe2000001080d */
[----:B------:R-:W-:Y:S01]  /*85f0*/  F2FP.F16.F32.PACK_AB R7, R21, R20 ;  /* 0x000000141507723e */ /* 0x000fe200000000ff */
[----:B------:R-:W-:Y:S01]  /*8600*/  FFMA.FTZ R10, R6, R10, R15 ;  /* 0x0000000a060a7223 */ /* 0x000fe2000001000f */
[----:B------:R-:W-:Y:S02]  /*8610*/  F2FP.F16.F32.PACK_AB R4, R3, R12 ;  /* 0x0000000c0304723e */ /* 0x000fe400000000ff */
[----:B------:R-:W-:Y:S02]  /*8620*/  F2FP.F16.F32.PACK_AB R6, R11, R14 ;  /* 0x0000000e0b06723e */ /* 0x000fe400000000ff */
[----:B------:R-:W-:-:S05]  /*8630*/  F2FP.F16.F32.PACK_AB R5, R10, R5 ;  /* 0x000000050a05723e */ /* 0x000fca00000000ff */
[----:B------:R3:W-:Y:S01]  /*8640*/  STS.128 [R0+0x2000], R4 ;  /* 0x0020000400007388 */ /* 0x0007e20000000c00 */
[----:B------:R-:W-:Y:S05]  /*8650*/  BRA `(.L_x_11614) ;  /* 0x0000001000d87947 */ /* 0x000fea0003800000 */
.L_x_11601:
[----:B------:R-:W1:Y:S01]  /*8660*/  LDC R36, c[0x0][0x448] ;  /* 0x00011200ff247b82 */ /* 0x000e620000000800 */
[----:B------:R-:W-:Y:S01]  /*8670*/  IMAD R3, R26, 0x40, R39 ;  /* 0x000000401a037824 */ /* 0x000fe200078e0227 */
[----:B------:R-:W-:Y:S01]  /*8680*/  ULDC.64 UR4, c[0x0][0x3f8] ;  /* 0x0000fe0000047ab9 */ /* 0x000fe20000000a00 */
[----:B------:R-:W-:Y:S01]  /*8690*/  ULDC.64 UR6, c[0x0][0x408] ;  /* 0x0001020000067ab9 */ /* 0x000fe20000000a00 */
[----:B------:R-:W-:Y:S01]  /*86a0*/  IMAD.MOV.U32 R26, RZ, RZ, R24 ;  /* 0x000000ffff1a7224 */ /* 0x000fe200078e0018 */
[----:B------:R-:W-:Y:S01]  /*86b0*/  SHF.R.S32.HI R43, RZ, 0x1f, R16 ;  /* 0x0000001fff2b7819 */ /* 0x000fe20000011410 */
[----:B------:R-:W-:Y:S01]  /*86c0*/  IMAD.MOV.U32 R4, RZ, RZ, R152 ;  /* 0x000000ffff047224 */ /* 0x000fe200078e0098 */
[----:B-1----:R-:W-:-:S13]  /*86d0*/  ISETP.NE.AND P0, PT, R36, 0x1, PT ;  /* 0x000000012400780c */ /* 0x002fda0003f05270 */
[----:B------:R-:W1:Y:S08]  /*86e0*/  @P0 LDC R0, c[0x0][0x44c] ;  /* 0x00011300ff000b82 */ /* 0x000e700000000800 */
[----:B------:R-:W2:Y:S01]  /*86f0*/  @P0 LDC R5, c[0x0][0x450] ;  /* 0x00011400ff050b82 */ /* 0x000ea20000000800 */
[----:B-1----:R-:W-:-:S05]  /*8700*/  @P0 IMAD.HI.U32 R0, R3, R0, RZ ;  /* 0x0000000003000227 */ /* 0x002fca00078e00ff */
[----:B--2---:R-:W-:Y:S01]  /*8710*/  @P0 SHF.R.U32.HI R3, RZ, R5, R0 ;  /* 0x00000005ff030219 */ /* 0x004fe20000011600 */
        /* <DEDUP_REMOVED lines=18> */
[----:B------:R-:W1:Y:S01]  /*8840*/  LDC R41, c[0x0][0x3f4] ;  /* 0x0000fd00ff297b82 */ /* 0x000e620000000800 */
[----:B------:R-:W2:Y:S01]  /*8850*/  SHFL.IDX PT, R3, R25, RZ, 0x1c1f ;  /* 0x001c1fff19037589 */ /* 0x000ea200000e0000 */
[----:B------:R-:W-:-:S03]  /*8860*/  IMAD R36, R207, R36, RZ ;  /* 0x00000024cf247224 */ /* 0x000fc600078e02ff */
[----:B------:R-:W3:Y:S04]  /*8870*/  SHFL.IDX PT, R0, R26, RZ, 0x1c1f ;  /* 0x001c1fff1a007589 */ /* 0x000ee800000e0000 */
[----:B------:R-:W4:Y:S04]  /*8880*/  SHFL.IDX PT, R14, R27, RZ, 0x1c1f ;  /* 0x001c1fff1b0e7589 */ /* 0x000f2800000e0000 */
[----:B------:R-:W5:Y:S01]  /*8890*/  SHFL.IDX PT, R4, R24, RZ, 0x1c1f ;  /* 0x001c1fff18047589 */ /* 0x000f6200000e0000 */
[----:B-1----:R-:W-:-:S04]  /*88a0*/  ISETP.GE.AND P0, PT, R16, R41, PT ;  /* 0x000000291000720c */ /* 0x002fc80003f06270 */
[----:B------:R-:W-:-:S13]  /*88b0*/  ISETP.GE.OR P1, PT, R39, R36, P0 ;  /* 0x000000242700720c */ /* 0x000fda0000726670 */
[C---:B------:R-:W-:Y:S01]  /*88c0*/  @!P1 IMAD.SHL.U32 R5, R16.reuse, 0x2, RZ ;  /* 0x0000000210059824 */ /* 0x040fe200078e00ff */
[----:B------:R-:W-:-:S04]  /*88d0*/  @!P1 SHF.L.U64.HI R21, R16, 0x1, R43 ;  /* 0x0000000110159819 */ /* 0x000fc8000001022b */
[----:B--2---:R-:W-:-:S05]  /*88e0*/  @!P1 IADD3 R6, P2, R3, R5, RZ ;  /* 0x0000000503069210 */ /* 0x004fca0007f5e0ff */
[----:B---3--:R-:W-:-:S05]  /*88f0*/  @!P1 IMAD.X R7, R0, 0x1, R21, P2 ;  /* 0x0000000100079824 */ /* 0x008fca00010e0615 */
[----:B------:R-:W2:Y:S01]  /*8900*/  @!P1 LD.E.128 R8, desc[UR38][R6.64] ;  /* 0x0000002606089980 */ /* 0x000ea2000c101d00 */
[----:B----4-:R-:W-:-:S05]  /*8910*/  @!P1 IADD3 R14, P2, R14, R5, RZ ;  /* 0x000000050e0e9210 */ /* 0x010fca0007f5e0ff */
[----:B-----5:R-:W-:-:S04]  /*8920*/  @!P1 IMAD.X R3, R4, 0x1, R21, P2 ;  /* 0x0000000104039824 */ /* 0x020fc800010e0615 */
[----:B------:R-:W-:-:S05]  /*8930*/  @!P1 IMAD.MOV.U32 R15, RZ, RZ, R3 ;  /* 0x000000ffff0f9224 */ /* 0x000fca00078e0003 */
[----:B------:R1:W3:Y:S01]  /*8940*/  @!P1 LD.E.128 R4, desc[UR38][R14.64] ;  /* 0x000000260e049980 */ /* 0x0002e2000c101d00 */
[----:B------:R-:W-:Y:S02]  /*8950*/  CS2R R20, SRZ ;  /* 0x0000000000147805 */ /* 0x000fe4000001ff00 */
[----:B------:R-:W-:Y:S02]  /*8960*/  CS2R R30, SRZ ;  /* 0x00000000001e7805 */ /* 0x000fe4000001ff00 */
[----:B------:R-:W-:Y:S01]  /*8970*/  CS2R R32, SRZ ;  /* 0x0000000000207805 */ /* 0x000fe2000001ff00 */
[----:B------:R-:W4:Y:S01]  /*8980*/  SHFL.IDX PT, R24, R24, 0x1, 0x1c1f ;  /* 0x003c1f0018187f89 */ /* 0x000f2200000e0000 */
[----:B------:R-:W-:-:S03]  /*8990*/  CS2R R28, SRZ ;  /* 0x00000000001c7805 */ /* 0x000fc6000001ff00 */
[----:B-1----:R1:W0:Y:S01]  /*89a0*/  SHFL.IDX PT, R14, R27, 0x1, 0x1c1f ;  /* 0x003c1f001b0e7f89 */ /* 0x00222200000e0000 */
[----:B--2---:R-:W-:Y:S02]  /*89b0*/  @!P1 IMAD.MOV.U32 R20, RZ, RZ, R8 ;  /* 0x000000ffff149224 */ /* 0x004fe400078e0008 */
[----:B------:R-:W-:Y:S02]  /*89c0*/  @!P1 IMAD.MOV.U32 R21, RZ, RZ, R9 ;  /* 0x000000ffff159224 */ /* 0x000fe400078e0009 */
[----:B------:R-:W-:Y:S02]  /*89d0*/  IMAD.MOV.U32 R0, RZ, RZ, R20 ;  /* 0x000000ffff007224 */ /* 0x000fe400078e0014 */
[----:B------:R-:W-:Y:S02]  /*89e0*/  IMAD.MOV.U32 R3, RZ, RZ, R21 ;  /* 0x000000ffff037224 */ /* 0x000fe400078e0015 */
[----:B------:R-:W-:Y:S01]  /*89f0*/  @!P1 IMAD.MOV.U32 R28, RZ, RZ, R10 ;  /* 0x000000ffff1c9224 */ /* 0x000fe200078e000a */
[----:B------:R-:W-:Y:S01]  /*8a00*/  PRMT R53, R53, 0x5410, R0 ;  /* 0x0000541035357816 */ /* 0x000fe20000000000 */
[----:B------:R-:W-:Y:S01]  /*8a10*/  @!P1 IMAD.MOV.U32 R29, RZ, RZ, R11 ;  /* 0x000000ffff1d9224 */ /* 0x000fe200078e000b */
[----:B------:R-:W-:Y:S01]  /*8a20*/  PRMT R40, R40, 0x5410, R3 ;  /* 0x0000541028287816 */ /* 0x000fe20000000003 */
[----:B------:R1:W2:Y:S01]  /*8a30*/  SHFL.IDX PT, R0, R26, 0x1, 0x1c1f ;  /* 0x003c1f001a007f89 */ /* 0x0002a200000e0000 */
[----:B------:R-:W-:-:S02]  /*8a40*/  IMAD.MOV.U32 R8, RZ, RZ, R28 ;  /* 0x000000ffff087224 */ /* 0x000fc400078e001c */
[----:B---3--:R-:W-:Y:S01]  /*8a50*/  @!P1 IMAD.MOV.U32 R30, RZ, RZ, R4 ;  /* 0x000000ffff1e9224 */ /* 0x008fe200078e0004 */
[----:B------:R1:W3:Y:S01]  /*8a60*/  SHFL.IDX PT, R3, R25, 0x1, 0x1c1f ;  /* 0x003c1f0019037f89 */ /* 0x0002e200000e0000 */
[----:B------:R-:W-:Y:S02]  /*8a70*/  @!P1 IMAD.MOV.U32 R31, RZ, RZ, R5 ;  /* 0x000000ffff1f9224 */ /* 0x000fe400078e0005 */
[----:B------:R-:W-:Y:S02]  /*8a80*/  @!P1 IMAD.MOV.U32 R33, RZ, RZ, R7 ;  /* 0x000000ffff219224 */ /* 0x000fe400078e0007 */
[----:B------:R-:W-:Y:S02]  /*8a90*/  @!P1 IMAD.MOV.U32 R32, RZ, RZ, R6 ;  /* 0x000000ffff209224 */ /* 0x000fe400078e0006 */
[----:B------:R-:W-:Y:S02]  /*8aa0*/  IMAD.MOV.U32 R4, RZ, RZ, R30 ;  /* 0x000000ffff047224 */ /* 0x000fe400078e001e */
[----:B------:R-:W-:-:S02]  /*8ab0*/  IMAD.MOV.U32 R5, RZ, RZ, R31 ;  /* 0x000000ffff057224 */ /* 0x000fc400078e001f */
[----:B------:R-:W-:Y:S02]  /*8ac0*/  IMAD.MOV.U32 R7, RZ, RZ, R33 ;  /* 0x000000ffff077224 */ /* 0x000fe400078e0021 */
[----:B------:R-:W-:Y:S01]  /*8ad0*/  IMAD.MOV.U32 R9, RZ, RZ, R29 ;  /* 0x000000ffff097224 */ /* 0x000fe200078e001d */
[----:B------:R-:W-:Y:S01]  /*8ae0*/  PRMT R40, R5, 0x7610, R40 ;  /* 0x0000761005287816 */ /* 0x000fe20000000028 */
[----:B------:R-:W-:Y:S01]  /*8af0*/  IMAD.MOV.U32 R6, RZ, RZ, R32 ;  /* 0x000000ffff067224 */ /* 0x000fe200078e0020 */
[----:B------:R-:W-:Y:S02]  /*8b00*/  PRMT R46, R4, 0x5410, R7 ;  /* 0x00005410042e7816 */ /* 0x000fe40000000007 */
[----:B------:R-:W-:Y:S02]  /*8b10*/  CS2R R4, SRZ ;  /* 0x0000000000047805 */ /* 0x000fe4000001ff00 */
[----:B------:R-:W-:Y:S02]  /*8b20*/  PRMT R35, R8, 0x5410, R9 ;  /* 0x0000541008237816 */ /* 0x000fe40000000009 */
[----:B012-4-:R-:W-:-:S07]  /*8b30*/  PRMT R53, R6, 0x7610, R53 ;  /* 0x0000761006357816 */ /* 0x017fce0000000035 */
.L_x_11940:
[----:B------:R-:W-:Y:S01]  /*8b40*/  VIADD R39, R39, 0x40 ;  /* 0x0000004027277836 */ /* 0x000fe20000000000 */
[----:B------:R-:W-:Y:S01]  /*8b50*/  LEA.HI R6, R234, R234, RZ, 0x1 ;  /* 0x000000eaea067211 */ /* 0x000fe200078f08ff */
[----:B------:R-:W-:Y:S01]  /*8b60*/  BSSY B1, `(.L_x_11618) ;  /* 0x0000015000017945 */ /* 0x000fe20003800000 */
[----:B------:R-:W-:Y:S02]  /*8b70*/  CS2R R8, SRZ ;  /* 0x0000000000087805 */ /* 0x000fe4000001ff00 */
[----:B------:R-:W-:Y:S02]  /*8b80*/  CS2R R10, SRZ ;  /* 0x00000000000a7805 */ /* 0x000fe4000001ff00 */
[----:B------:R-:W-:Y:S02]  /*8b90*/  ISETP.GE.AND P1, PT, R39, R36, PT ;  /* 0x000000242700720c */ /* 0x000fe40003f26270 */
[----:B------:R-:W-:-:S05]  /*8ba0*/  LOP3.LUT R7, R6, 0xfffffffe, RZ, 0xc0, !PT ;  /* 0xfffffffe06077812 */ /* 0x000fca00078ec0ff */
[----:B------:R-:W-:Y:S01]  /*8bb0*/  IMAD.IADD R12, R234, 0x1, -R7 ;  /* 0x00000001ea0c7824 */ /* 0x000fe200078e0a07 */
[----:B------:R-:W-:-:S04]  /*8bc0*/  CS2R R6, SRZ ;  /* 0x0000000000067805 */ /* 0x000fc8000001ff00 */
[----:B------:R-:W-:Y:S01]  /*8bd0*/  SHF.L.U32 R12, R12, 0x1f, RZ ;  /* 0x0000001f0c0c7819 */ /* 0x000fe200000006ff */
[----:B------:R-:W-:Y:S06]  /*8be0*/  @P1 BRA `(.L_x_11619) ;  /* 0x0000000000301947 */ /* 0x000fec0003800000 */
[----:B------:R-:W-:Y:S02]  /*8bf0*/  CS2R R6, SRZ ;  /* 0x0000000000067805 */ /* 0x000fe4000001ff00 */
[----:B------:R-:W-:Y:S02]  /*8c00*/  CS2R R8, SRZ ;  /* 0x0000000000087805 */ /* 0x000fe4000001ff00 */
[----:B------:R-:W-:Y:S01]  /*8c10*/  CS2R R10, SRZ ;  /* 0x00000000000a7805 */ /* 0x000fe2000001ff00 */
[----:B------:R-:W-:Y:S06]  /*8c20*/  @P0 BRA `(.L_x_11619) ;  /* 0x0000000000200947 */ /* 0x000fec0003800000 */
[C---:B------:R-:W-:Y:S01]  /*8c30*/  IMAD.SHL.U32 R4, R16.reuse, 0x2, RZ ;  /* 0x0000000210047824 */ /* 0x040fe200078e00ff */
[----:B------:R-:W-:-:S04]  /*8c40*/  SHF.L.U64.HI R5, R16, 0x1, R43 ;  /* 0x0000000110057819 */ /* 0x000fc8000001022b */
[-C--:B---3--:R-:W-:Y:S02]  /*8c50*/  IADD3 R8, P1, R3, R4.reuse, RZ ;  /* 0x0000000403087210 */ /* 0x088fe40007f3e0ff */
[----:B------:R-:W-:-:S03]  /*8c60*/  IADD3 R4, P2, R14, R4, RZ ;  /* 0x000000040e047210 */ /* 0x000fc60007f5e0ff */
[--C-:B------:R-:W-:Y:S02]  /*8c70*/  IMAD.X R9, R0, 0x1, R5.reuse, P1 ;  /* 0x0000000100097824 */ /* 0x100fe400008e0605 */
[----:B------:R-:W-:-:S04]  /*8c80*/  IMAD.X R5, R24, 0x1, R5, P2 ;  /* 0x0000000118057824 */ /* 0x000fc800010e0605 */
[----:B------:R-:W5:Y:S04]  /*8c90*/  LD.E.128 R8, desc[UR38][R8.64] ;  /* 0x0000002608087980 */ /* 0x000f68000c101d00 */
[----:B------:R-:W5:Y:S02]  /*8ca0*/  LD.E.128 R4, desc[UR38][R4.64] ;  /* 0x0000002604047980 */ /* 0x000f64000c101d00 */
.L_x_11619:
[----:B------:R-:W-:Y:S05]  /*8cb0*/  BSYNC B1 ;  /* 0x0000000000017941 */ /* 0x000fea0003800000 */
.L_x_11618:
[----:B------:R-:W0:Y:S01]  /*8cc0*/  SYNCS.PHASECHK.TRANS64.TRYWAIT P1, [R19+URZ+0x22800], R12 ;  /* 0x0228000c130075a7 */ /* 0x000e22000802017f */
[----:B-----5:R-:W-:Y:S01]  /*8cd0*/  IMAD.MOV.U32 R0, RZ, RZ, R4 ;  /* 0x000000ffff007224 */ /* 0x020fe200078e0004 */
[----:B------:R-:W-:Y:S01]  /*8ce0*/  VIADDMNMX R36, R36, -R213, 0x80, PT ;  /* 0x0000008024247446 */ /* 0x000fe200038009d5 */
[----:B---3--:R-:W-:Y:S01]  /*8cf0*/  IMAD.MOV.U32 R3, RZ, RZ, R5 ;  /* 0x000000ffff037224 */ /* 0x008fe200078e0005 */
        /* <DEDUP_REMOVED lines=9> */
[----:B------:R-:W-:-:S03]  /*8d90*/  IMAD.IADD R39, R16, 0x1, R41 ;  /* 0x0000000110277824 */ /* 0x000fc600078e0229 */
[----:B------:R-:W-:Y:S01]  /*8da0*/  PRMT R55, R0, 0x5410, R3 ;  /* 0x0000541000377816 */ /* 0x000fe20000000003 */
[----:B0-----:R-:W-:Y:S06]  /*8db0*/  @!P1 BRA `(.L_x_11621) ;  /* 0x000001b000989947 */ /* 0x001fec0003800000 */
.L_x_11941:
[----:B------:R-:W-:Y:S05]  /*8dc0*/  BSYNC B1 ;  /* 0x0000000000017941 */ /* 0x000fea0003800000 */
.L_x_11620:
        /* <DEDUP_REMOVED lines=8> */
[----:B------:R-:W-:Y:S02]  /*8e50*/  SHF.R.U32.HI R36, RZ, 0x10, R31 ;  /* 0x00000010ff247819 */ /* 0x000fe4000001161f */
[----:B------:R-:W-:Y:S02]  /*8e60*/  LOP3.LUT R37, R37, 0x1c0, RZ, 0xc0, !PT ;  /* 0x000001c025257812 */ /* 0x000fe400078ec0ff */
[----:B------:R-:W-:Y:S01]  /*8e70*/  SHF.R.U64 R52, R20, 0x10, R21 ;  /* 0x0000001014347819 */ /* 0x000fe20000001215 */
[----:B------:R-:W-:Y:S01]  /*8e80*/  HADD2.F32 R36, -RZ, R36.H0_H0 ;  /* 0x20000024ff247230 */ /* 0x000fe20000004100 */
[----:B------:R-:W-:Y:S02]  /*8e90*/  SHF.R.U32.HI R14, RZ, 0x3, R37 ;  /* 0x00000003ff0e7819 */ /* 0x000fe40000011625 */
[----:B0-----:R-:W-:-:S02]  /*8ea0*/  LOP3.LUT R12, R37, 0x38, R16, 0xf8, !PT ;  /* 0x00000038250c7812 */ /* 0x001fc400078ef810 */
[----:B------:R-:W-:Y:S01]  /*8eb0*/  LOP3.LUT R25, R14, R39, R37, 0x1e, !PT ;  /* 0x000000270e197212 */ /* 0x000fe200078e1e25 */
[----:B------:R-:W-:Y:S01]  /*8ec0*/  HADD2.F32 R37, -RZ, R40.H1_H1 ;  /* 0x30000028ff257230 */ /* 0x000fe20000004100 */
[----:B------:R-:W-:Y:S02]  /*8ed0*/  LOP3.LUT R13, R12, R14, RZ, 0x3c, !PT ;  /* 0x0000000e0c0d7212 */ /* 0x000fe400078e3cff */
[----:B------:R-:W-:Y:S01]  /*8ee0*/  SHF.R.U32.HI R38, RZ, 0x10, R21 ;  /* 0x00000010ff267819 */ /* 0x000fe20000011615 */
[----:B------:R-:W-:Y:S01]  /*8ef0*/  IMAD R24, R220, 0x200, R25 ;  /* 0x00000200dc187824 */ /* 0x000fe200078e0219 */
[----:B------:R-:W-:Y:S01]  /*8f00*/  SHF.R.U64 R49, R32, 0x10, R33 ;  /* 0x0000001020317819 */ /* 0x000fe20000001221 */
[----:B------:R-:W-:Y:S01]  /*8f10*/  IMAD R12, R220, 0x200, R13 ;  /* 0x00000200dc0c7824 */ /* 0x000fe200078e020d */
[----:B------:R-:W-:Y:S01]  /*8f20*/  SHF.R.U32.HI R42, RZ, 0x10, R33 ;  /* 0x00000010ff2a7819 */ /* 0x000fe20000011621 */
[----:B------:R-:W-:Y:S01]  /*8f30*/  IMAD R48, R24, 0x2, R19 ;  /* 0x0000000218307824 */ /* 0x000fe200078e0213 */
[----:B------:R-:W-:Y:S01]  /*8f40*/  SHF.R.U64 R51, R28, 0x10, R29 ;  /* 0x000000101c337819 */ /* 0x000fe2000000121d */
[----:B------:R-:W-:Y:S01]  /*8f50*/  IMAD R47, R12, 0x2, R19 ;  /* 0x000000020c2f7824 */ /* 0x000fe200078e0213 */
[----:B------:R-:W-:-:S02]  /*8f60*/  SHF.R.U32.HI R44, RZ, 0x10, R29 ;  /* 0x00000010ff2c7819 */ /* 0x000fc4000001161d */
        /* <DEDUP_REMOVED lines=8> */
[C---:B------:R-:W-:Y:S01]  /*8ff0*/  FMUL.FTZ R38, R31.reuse, R36 ;  /* 0x000000241f267220 */ /* 0x040fe20000410000 */
        /* <DEDUP_REMOVED lines=8> */
[----:B------:R-:W-:Y:S02]  /*9080*/  HADD2.F32 R28, -RZ, R15.H0_H0 ;  /* 0x2000000fff1c7230 */ /* 0x000fe40000004100 */
[C---:B------:R-:W-:Y:S01]  /*9090*/  FMUL.FTZ R31, R32.reuse, R43 ;  /* 0x0000002b201f7220 */ /* 0x040fe20000410000 */
[----:B------:R-:W-:Y:S02]  /*90a0*/  HADD2.F32 R33, -RZ, R27.H1_H1 ;  /* 0x3000001bff217230 */ /* 0x000fe40000004100 */
[-C--:B------:R-:W-:Y:S01]  /*90b0*/  FMUL.FTZ R32, R32, R37.reuse ;  /* 0x0000002520207220 */ /* 0x080fe20000410000 */
[----:B------:R-:W-:Y:S02]  /*90c0*/  HADD2.F32 R38, -RZ, R42.H0_H0 ;  /* 0x2000002aff267230 */ /* 0x000fe40000004100 */
[C---:B------:R-:W-:Y:S01]  /*90d0*/  FFMA.FTZ R37, R28.reuse, R37, -R31 ;  /* 0x000000251c257223 */ /* 0x040fe2000001081f */
[----:B------:R-:W-:Y:S02]  /*90e0*/  HADD2.F32 R29, -RZ, R15.H1_H1 ;  /* 0x3000000fff1d7230 */ /* 0x000fe40000004100 */
[----:B------:R-:W-:Y:S01]  /*90f0*/  FFMA.FTZ R43, R28, R43, R32 ;  /* 0x0000002b1c2b7223 */ /* 0x000fe20000010020 */
[----:B------:R-:W-:-:S02]  /*9100*/  HADD2.F32 R30, -RZ, R44.H0_H0 ;  /* 0x2000002cff1e7230 */ /* 0x000fc40000004100 */
[----:B------:R-:W-:Y:S01]  /*9110*/  FFMA.FTZ R42, R21, R36, R20 ;  /* 0x00000024152a7223 */ /* 0x000fe20000010014 */
[----:B------:R-:W-:Y:S02]  /*9120*/  HADD2.F32 R25, -RZ, R24.H0_H0 ;  /* 0x20000018ff197230 */ /* 0x000fe40000004100 */
[C---:B------:R-:W-:Y:S01]  /*9130*/  FMUL.FTZ R28, R33.reuse, R38 ;  /* 0x00000026211c7220 */ /* 0x040fe20000410000 */
[----:B------:R-:W-:Y:S02]  /*9140*/  HADD2.F32 R32, -RZ, R46.H0_H0 ;  /* 0x2000002eff207230 */ /* 0x000fe40000004100 */
[-C--:B------:R-:W-:Y:S01]  /*9150*/  FMUL.FTZ R46, R33, R30.reuse ;  /* 0x0000001e212e7220 */ /* 0x080fe20000410000 */
[----:B------:R-:W-:Y:S02]  /*9160*/  HADD2.F32 R20, -RZ, R53.H1_H1 ;  /* 0x30000035ff147230 */ /* 0x000fe40000004100 */
[----:B------:R-:W-:Y:S01]  /*9170*/  FFMA.FTZ R44, R29, R30, -R28 ;  /* 0x0000001e1d2c7223 */ /* 0x000fe2000001081c */
[----:B------:R-:W-:-:S02]  /*9180*/  HADD2.F32 R13, -RZ, R12.H0_H0 ;  /* 0x2000000cff0d7230 */ /* 0x000fc40000004100 */
[C---:B------:R-:W-:Y:S01]  /*9190*/  FMUL.FTZ R36, R25.reuse, R32 ;  /* 0x0000002019247220 */ /* 0x040fe20000410000 */
[----:B------:R-:W-:Y:S02]  /*91a0*/  HADD2.F32 R27, -RZ, R26.H0_H0 ;  /* 0x2000001aff1b7230 */ /* 0x000fe40000004100 */
[----:B------:R-:W-:Y:S01]  /*91b0*/  FMUL.FTZ R25, R25, R20 ;  /* 0x0000001419197220 */ /* 0x000fe20000410000 */
[----:B------:R-:W-:Y:S02]  /*91c0*/  HADD2.F32 R30, -RZ, R53.H0_H0 ;  /* 0x20000035ff1e7230 */ /* 0x000fe40000004100 */
[----:B------:R-:W-:Y:S01]  /*91d0*/  FFMA.FTZ R46, R29, R38, R46 ;  /* 0x000000261d2e7223 */ /* 0x000fe2000001002e */
[----:B------:R-:W-:Y:S02]  /*91e0*/  HADD2.F32 R28, -RZ, R35.H0_H0 ;  /* 0x20000023ff1c7230 */ /* 0x000fe40000004100 */
[----:B------:R-:W-:Y:S01]  /*91f0*/  FFMA.FTZ R36, R13, R20, -R36 ;  /* 0x000000140d247223 */ /* 0x000fe20000010824 */
[----:B------:R-:W-:-:S02]  /*9200*/  HADD2.F32 R15, -RZ, R14.H0_H0 ;  /* 0x2000000eff0f7230 */ /* 0x000fc40000004100 */
[----:B------:R-:W-:Y:S01]  /*9210*/  FMUL.FTZ R38, R27, R30 ;  /* 0x0000001e1b267220 */ /* 0x000fe20000410000 */
[----:B------:R-:W-:Y:S01]  /*9220*/  FFMA.FTZ R32, R13, R32, R25 ;  /* 0x000000200d207223 */ /* 0x000fe20000010019 */
[-C--:B------:R-:W-:Y:S01]  /*9230*/  FMUL.FTZ R20, R27, R28.reuse ;  /* 0x0000001c1b147220 */ /* 0x080fe20000410000 */
[----:B------:R-:W-:Y:S02]  /*9240*/  HADD2.F32 R24, -RZ, R24.H1_H1 ;  /* 0x30000018ff187230 */ /* 0x000fe40000004100 */
[C---:B------:R-:W-:Y:S01]  /*9250*/  FFMA.FTZ R38, R15.reuse, R28, -R38 ;  /* 0x0000001c0f267223 */ /* 0x040fe20000010826 */
[----:B------:R-:W-:Y:S02]  /*9260*/  HADD2.F32 R26, -RZ, R26.H1_H1 ;  /* 0x3000001aff1a7230 */ /* 0x000fe40000004100 */
[----:B------:R-:W-:Y:S01]  /*9270*/  FFMA.FTZ R20, R15, R30, R20 ;  /* 0x0000001e0f147223 */ /* 0x000fe20000010014 */
[----:B------:R-:W-:Y:S02]  /*9280*/  HADD2.F32 R25, -RZ, R50.H0_H0 ;  /* 0x20000032ff197230 */ /* 0x000fe40000004100 */
[----:B------:R-:W-:-:S02]  /*9290*/  HADD2.F32 R27, -RZ, R49.H0_H0 ;  /* 0x20000031ff1b7230 */ /* 0x000fc40000004100 */
[----:B------:R-:W-:Y:S02]  /*92a0*/  HADD2.F32 R13, -RZ, R52.H0_H0 ;  /* 0x20000034ff0d7230 */ /* 0x000fe40000004100 */
        /* <DEDUP_REMOVED lines=21> */
.L_x_11623:
[----:B------:R-:W-:Y:S05]  /*9400*/  BSYNC B1 ;  /* 0x0000000000017941 */ /* 0x000fea0003800000 */
.L_x_11622:
[----:B------:R-:W-:Y:S01]  /*9410*/  PRMT R41, R0, 0x5410, R3 ;  /* 0x0000541000297816 */ /* 0x000fe20000000003 */
[----:B------:R-:W-:Y:S06]  /*9420*/  @P0 BRA `(.L_x_11614) ;  /* 0x0000000400640947 */ /* 0x000fec0003800000 */
[----:B------:R-:W2:Y:S01]  /*9430*/  LDL R42, [R1+0x68] ;  /* 0x00006800012a7983 */ /* 0x000ea20000100800 */
[----:B01----:R-:W-:-:S04]  /*9440*/  SHF.R.U32.HI R12, RZ, 0x3, R218 ;  /* 0x00000003ff0c7819 */ /* 0x003fc800000116da */
[----:B------:R-:W-:-:S05]  /*9450*/  LOP3.LUT R0, R12, R39, R218, 0x1e, !PT ;  /* 0x000000270c007212 */ /* 0x000fca00078e1eda */
[----:B------:R-:W-:-:S04]  /*9460*/  IMAD.IADD R0, R221, 0x1, R0 ;  /* 0x00000001dd007824 */ /* 0x000fc800078e0200 */
[----:B------:R-:W-:-:S05]  /*9470*/  IMAD R0, R0, 0x2, R19 ;  /* 0x0000000200007824 */ /* 0x000fca00078e0213 */
[----:B------:R-:W0:Y:S01]  /*9480*/  LDS.128 R24, [R0+0x18400] ;  /* 0x0184000000187984 */ /* 0x000e220000000c00 */
[----:B------:R-:W-:Y:S01]  /*9490*/  SHF.R.U64 R40, R8, 0x10, R9 ;  /* 0x0000001008287819 */ /* 0x000fe20000001209 */
[----:B------:R-:W-:Y:S01]  /*94a0*/  HADD2.F32 R21, -RZ, R54.H1_H1 ;  /* 0x30000036ff157230 */ /* 0x000fe20000004100 */
[----:B------:R-:W-:Y:S02]  /*94b0*/  SHF.R.U32.HI R28, RZ, 0x10, R5 ;  /* 0x00000010ff1c7819 */ /* 0x000fe40000011605 */
[--C-:B------:R-:W-:Y:S02]  /*94c0*/  SHF.R.U64 R39, R10, 0x10, R11.reuse ;  /* 0x000000100a277819 */ /* 0x100fe4000000120b */
[----:B------:R-:W-:Y:S01]  /*94d0*/  SHF.R.U32.HI R38, RZ, 0x10, R11 ;  /* 0x00000010ff267819 */ /* 0x000fe2000001160b */
[----:B------:R-:W-:Y:S01]  /*94e0*/  HADD2.F32 R11, -RZ, R56.H1_H1 ;  /* 0x30000038ff0b7230 */ /* 0x000fe20000004100 */
[----:B------:R-:W-:Y:S01]  /*94f0*/  SHF.R.U32.HI R20, RZ, 0x10, R9 ;  /* 0x00000010ff147819 */ /* 0x000fe20000011609 */
[----:B------:R-:W-:Y:S01]  /*9500*/  HADD2.F32 R28, -RZ, R28.H0_H0 ;  /* 0x2000001cff1c7230 */ /* 0x000fe20000004100 */
[----:B------:R-:W-:-:S02]  /*9510*/  SHF.R.U64 R37, R4, 0x10, R5 ;  /* 0x0000001004257819 */ /* 0x000fc40000001205 */
[--C-:B------:R-:W-:Y:S02]  /*9520*/  SHF.R.U64 R35, R6, 0x10, R7.reuse ;  /* 0x0000001006237819 */ /* 0x100fe40000001207 */
[----:B------:R-:W-:Y:S01]  /*9530*/  SHF.R.U32.HI R33, RZ, 0x10, R7 ;  /* 0x00000010ff217819 */ /* 0x000fe20000011607 */
[--C-:B0-----:R-:W-:Y:S02]  /*9540*/  HADD2.F32 R8, -RZ, R25.reuse.H0_H0 ;  /* 0x20000019ff087230 */ /* 0x101fe40000004100 */
[----:B------:R-:W-:-:S03]  /*9550*/  HADD2.F32 R25, -RZ, R25.H1_H1 ;  /* 0x30000019ff197230 */ /* 0x000fc60000004100 */
[C---:B------:R-:W-:Y:S01]  /*9560*/  FMUL.FTZ R29, R8.reuse, R21 ;  /* 0x00000015081d7220 */ /* 0x040fe20000410000 */
[----:B------:R-:W-:Y:S01]  /*9570*/  FMUL.FTZ R31, R8, R11 ;  /* 0x0000000b081f7220 */ /* 0x000fe20000410000 */
[----:B------:R-:W-:Y:S02]  /*9580*/  HADD2.F32 R8, -RZ, R20.H0_H0 ;  /* 0x20000014ff087230 */ /* 0x000fe40000004100 */
[C---:B------:R-:W-:Y:S01]  /*9590*/  FMUL.FTZ R30, R25.reuse, R28 ;  /* 0x0000001c191e7220 */ /* 0x040fe20000410000 */
[----:B------:R-:W-:Y:S02]  /*95a0*/  HADD2.F32 R7, -RZ, R24.H0_H0 ;  /* 0x20000018ff077230 */ /* 0x000fe40000004100 */
[----:B------:R-:W-:Y:S02]  /*95b0*/  HADD2.F32 R20, -RZ, R54.H0_H0 ;  /* 0x20000036ff147230 */ /* 0x000fe40000004100 */
[----:B------:R-:W-:Y:S01]  /*95c0*/  FMUL.FTZ R36, R25, R8 ;  /* 0x0000000819247220 */ /* 0x000fe20000410000 */
[----:B------:R-:W-:-:S02]  /*95d0*/  HADD2.F32 R9, -RZ, R26.H0_H0 ;  /* 0x2000001aff097230 */ /* 0x000fc40000004100 */
[--C-:B------:R-:W-:Y:S02]  /*95e0*/  HADD2.F32 R10, -RZ, R27.reuse.H0_H0 ;  /* 0x2000001bff0a7230 */ /* 0x100fe40000004100 */
[----:B------:R-:W-:Y:S02]  /*95f0*/  HADD2.F32 R27, -RZ, R27.H1_H1 ;  /* 0x3000001bff1b7230 */ /* 0x000fe40000004100 */
[----:B------:R-:W-:Y:S02]  /*9600*/  HADD2.F32 R24, -RZ, R24.H1_H1 ;  /* 0x30000018ff187230 */ /* 0x000fe40000004100 */
[----:B------:R-:W-:Y:S01]  /*9610*/  HADD2.F32 R26, -RZ, R26.H1_H1 ;  /* 0x3000001aff1a7230 */ /* 0x000fe20000004100 */
[----:B--2---:R-:W0:Y:S02]  /*9620*/  LDS.128 R12, [R42+0x18400] ;  /* 0x018400002a0c7984 */ /* 0x004e240000000c00 */
[--C-:B0-----:R-:W-:Y:S02]  /*9630*/  HADD2.F32 R4, -RZ, R13.reuse.H0_H0 ;  /* 0x2000000dff047230 */ /* 0x101fe40000004100 */
[----:B------:R-:W-:-:S03]  /*9640*/  HADD2.F32 R13, -RZ, R13.H1_H1 ;  /* 0x3000000dff0d7230 */ /* 0x000fc60000004100 */
[C---:B------:R-:W-:Y:S01]  /*9650*/  FFMA.FTZ R29, R4.reuse, R11, -R29 ;  /* 0x0000000b041d7223 */ /* 0x040fe2000001081d */
[----:B------:R-:W-:Y:S01]  /*9660*/  FFMA.FTZ R31, R4, R21, R31 ;  /* 0x00000015041f7223 */ /* 0x000fe2000001001f */
[----:B------:R-:W-:Y:S02]  /*9670*/  HADD2.F32 R4, -RZ, R56.H0_H0 ;  /* 0x20000038ff047230 */ /* 0x000fe40000004100 */
[----:B------:R-:W-:Y:S01]  /*9680*/  FFMA.FTZ R32, R13, R8, -R30 ;  /* 0x000000080d207223 */ /* 0x000fe2000001081e */
[----:B------:R-:W-:Y:S02]  /*9690*/  HADD2.F32 R3, -RZ, R12.H0_H0 ;  /* 0x2000000cff037230 */ /* 0x000fe40000004100 */
[C---:B------:R-:W-:Y:S01]  /*96a0*/  FMUL.FTZ R30, R7.reuse, R20 ;  /* 0x00000014071e7220 */ /* 0x040fe20000410000 */
[----:B------:R-:W-:Y:S02]  /*96b0*/  HADD2.F32 R8, -RZ, R55.H0_H0 ;  /* 0x20000037ff087230 */ /* 0x000fe40000004100 */
[----:B------:R-:W-:Y:S01]  /*96c0*/  FMUL.FTZ R7, R7, R4 ;  /* 0x0000000407077220 */ /* 0x000fe20000410000 */
        /* <DEDUP_REMOVED lines=11> */
[----:B------:R-:W-:Y:S02]  /*9780*/  HADD2.F32 R4, -RZ, R38.H0_H0 ;  /* 0x20000026ff047230 */ /* 0x000fe40000004100 */
[C---:B------:R-:W-:Y:S01]  /*9790*/  FMUL.FTZ R9, R10.reuse, R7 ;  /* 0x000000070a097220 */ /* 0x040fe20000410000 */
[----:B------:R-:W-:Y:S02]  /*97a0*/  HADD2.F32 R20, -RZ, R33.H0_H0 ;  /* 0x20000021ff147230 */ /* 0x000fe40000004100 */
[-C--:B------:R-:W-:Y:S01]  /*97b0*/  FMUL.FTZ R38, R10, R3.reuse ;  /* 0x000000030a267220 */ /* 0x080fe20000410000 */
        /* <DEDUP_REMOVED lines=8> */
[----:B------:R-:W-:Y:S02]  /*9840*/  HADD2.F32 R3, -RZ, R40.H0_H0 ;  /* 0x20000028ff037230 */ /* 0x000fe40000004100 */
        /* <DEDUP_REMOVED lines=23> */
.L_x_11614:
[----:B------:R-:W-:Y:S05]  /*99c0*/  BSYNC B0 ;  /* 0x0000000000007941 */ /* 0x000fea0003800000 */
.L_x_11600:
        /* <DEDUP_REMOVED lines=8> */
.L_x_11597:
[----:B-1----:R-:W1:Y:S01]  /*9a50*/  S2R R3, SR_TID.X ;  /* 0x0000000000037919 */ /* 0x002e620000002100 */
[----:B--23--:R-:W-:Y:S01]  /*9a60*/  IMAD.U32 R0, RZ, RZ, UR54 ;  /* 0x00000036ff007e24 */ /* 0x00cfe2000f8e00ff */
[----:B------:R-:W-:Y:S05]  /*9a70*/  WARPSYNC.ALL ;  /* 0x0000000000007948 */ /* 0x000fea0003800000 */
[----:B------:R-:W-:Y:S02]  /*9a80*/  ISETP.NE.AND P0, PT, R0, 0x3, PT ;  /* 0x000000030000780c */ /* 0x000fe40003f05270 */
[----:B------:R-:W-:-:S11]  /*9a90*/  LOP3.LUT R18, R18, 0xfff7ffff, RZ, 0xc0, !PT ;  /* 0xfff7ffff12127812 */ /* 0x000fd600078ec0ff */
[----:B------:R-:W-:Y:S02]  /*9aa0*/  @P0 LOP3.LUT R18, R18, 0x80000, RZ, 0xfc, !PT ;  /* 0x0008000012120812 */ /* 0x000fe400078efcff */
[----:B-1----:R-:W-:-:S05]  /*9ab0*/  SHF.R.U32.HI R3, RZ, 0x7, R3 ;  /* 0x00000007ff037819 */ /* 0x002fca0000011603 */
[----:B------:R-:W-:-:S05]  /*9ac0*/  VIADD R72, R3, 0x8 ;  /* 0x0000000803487836 */ /* 0x000fca0000000000 */
[----:B------:R1:W-:Y:S06]  /*9ad0*/  BAR.SYNC.DEFER_BLOCKING R72, 0x100 ;  /* 0x000400480000751d */ /* 0x0003ec0000010000 */
[----:B------:R-:W-:Y:S05]  /*9ae0*/  @!P0 BRA `(.L_x_11624) ;  /* 0x0000000000048947 */ /* 0x000fea0003800000 */
[----:B------:R-:W-:Y:S01]  /*9af0*/  BPT.TRAP 0x1 ;  /* 0x000000040000795c */ /* 0x000fe20000300000 */
.L_x_11624:
[----:B------:R-:W-:Y:S01]  /*9b00*/  IMAD R4, R2, 0x8, R19 ;  /* 0x0000000802047824 */ /* 0x000fe200078e0213 */
[----:B------:R-:W-:-:S04]  /*9b10*/  SHF.L.U32 R73, R206, 0x1f, RZ ;  /* 0x0000001fce497819 */ /* 0x000fc800000006ff */
[----:B------:R2:W3:Y:S01]  /*9b20*/  SYNCS.PHASECHK.TRANS64.TRYWAIT P1, [R4+URZ+0x22830], R73 ;  /* 0x02283049040075a7 */ /* 0x0004e2000802017f */
[----:B------:R-:W-:Y:S05]  /*9b30*/  @!P0 BRA `(.L_x_11625) ;  /* 0x0000000000048947 */ /* 0x000fea0003800000 */
[----:B------:R-:W-:Y:S01]  /*9b40*/  BPT.TRAP 0x1 ;  /* 0x000000040000795c */ /* 0x000fe20000300000 */
.L_x_11625:
[----:B------:R-:W4:Y:S01]  /*9b50*/  S2R R3, SR_TID.X ;  /* 0x0000000000037919 */ /* 0x000f220000002100 */
[----:B------:R-:W-:-:S05]  /*9b60*/  VIADD R0, R19, 0x1c400 ;  /* 0x0001c40013007836 */ /* 0x000fca0000000000 */
[----:B------:R-:W-:-:S04]  /*9b70*/  SHF.R.U32.HI R0, RZ, 0x4, R0 ;  /* 0x00000004ff007819 */ /* 0x000fc80000011600 */
[----:B------:R-:W-:Y:S02]  /*9b80*/  LOP3.LUT R0, R0, 0x3fff, RZ, 0xc0, !PT ;  /* 0x00003fff00007812 */ /* 0x000fe400078ec0ff */
[----:B----4-:R-:W-:-:S04]  /*9b90*/  LOP3.LUT R3, R3, 0x7f, RZ, 0xc0, !PT ;  /* 0x0000007f03037812 */ /* 0x010fc800078ec0ff */
[----:B------:R-:W-:Y:S01]  /*9ba0*/  ISETP.NE.AND P0, PT, R3, RZ, PT ;  /* 0x000000ff0300720c */ /* 0x000fe20003f05270 */
[----:B---3--:R-:W-:-:S12]  /*9bb0*/  @P1 BRA `(.L_x_11626) ;  /* 0x0000000000081947 */ /* 0x008fd80003800000 */
[----:B------:R-:W3:Y:S02]  /*9bc0*/  SYNCS.PHASECHK.TRANS64.TRYWAIT P1, [R4+URZ+0x22830], R73 ;  /* 0x02283049040075a7 */ /* 0x000ee4000802017f */
[----:B---3--:R-:W-:Y:S05]  /*9bd0*/  @!P1 BRA `(.L_x_11627) ;  /* 0x000001a400249947 */ /* 0x008fea0003800000 */
.L_x_11626:
[----:B------:R-:W-:Y:S05]  /*9be0*/  WARPSYNC.ALL ;  /* 0x0000000000007948 */ /* 0x000fea0003800000 */
[----:B------:R-:W-:-:S05]  /*9bf0*/  LOP3.LUT R214, R0, 0x10000, RZ, 0xfc, !PT ;  /* 0x0001000000d67812 */ /* 0x000fca00078efcff */
[----:B------:R-:W-:Y:S01]  /*9c00*/  IMAD R8, R2, 0x300, R214 ;  /* 0x0000030002087824 */ /* 0x000fe200078e02d6 */
[----:B------:R-:W-:Y:S01]  /*9c10*/  LOP3.LUT R6, R34, 0x10000, RZ, 0xfc, !PT ;  /* 0x0001000022067812 */ /* 0x000fe200078efcff */
[----:B------:R-:W-:Y:S01]  /*9c20*/  IMAD.MOV.U32 R9, RZ, RZ, 0x40000040 ;  /* 0x40000040ff097424 */ /* 0x000fe200078e00ff */
[----:B0-----:R-:W-:Y:S01]  /*9c30*/  WARPGROUP.ARRIVE ;  /* 0x00000000000079c5 */ /* 0x001fe20000000000 */
[----:B------:R-:W-:Y:S01]  /*9c40*/  IMAD.MOV.U32 R7, RZ, RZ, 0x40000040 ;  /* 0x40000040ff077424 */ /* 0x000fe200078e00ff */
[C---:B------:R-:W-:Y:S01]  /*9c50*/  R2UR UR6, R8.reuse ;  /* 0x00000000080672ca */ /* 0x040fe200000e0000 */
[----:B------:R-:W-:Y:S01]  /*9c60*/  VIADD R10, R8, 0x2 ;  /* 0x00000002080a7836 */ /* 0x000fe20000000000 */
[----:B------:R-:W-:Y:S01]  /*9c70*/  R2UR UR7, R9 ;  /* 0x00000000090772ca */ /* 0x000fe200000e0000 */
[C---:B------:R-:W-:Y:S01]  /*9c80*/  VIADD R20, R6.reuse, 0x2 ;  /* 0x0000000206147836 */ /* 0x040fe20000000000 */
[C---:B------:R-:W-:Y:S01]  /*9c90*/  R2UR UR4, R6.reuse ;  /* 0x00000000060472ca */ /* 0x040fe200000e0000 */
[----:B------:R-:W-:Y:S01]  /*9ca0*/  IMAD.MOV.U32 R11, RZ, RZ, 0x40000040 ;  /* 0x40000040ff0b7424 */ /* 0x000fe200078e00ff */
[----:B------:R-:W-:Y:S01]  /*9cb0*/  R2UR UR5, R7 ;  /* 0x00000000070572ca */ /* 0x000fe200000e0000 */
[----:B------:R-:W-:Y:S01]  /*9cc0*/  IMAD.MOV.U32 R21, RZ, RZ, 0x40000040 ;  /* 0x40000040ff157424 */ /* 0x000fe200078e00ff */
[----:B------:R-:W0:Y:S01]  /*9cd0*/  LDC R0, c[0x0][0x448] ;  /* 0x00011200ff007b82 */ /* 0x000e220000000800 */
[C---:B------:R-:W-:Y:S01]  /*9ce0*/  VIADD R14, R6.reuse, 0x4 ;  /* 0x00000004060e7836 */ /* 0x040fe20000000000 */
[----:B------:R-:W4:Y:S01]  /*9cf0*/  S2R R5, SR_TID.X ;  /* 0x0000000000057919 */ /* 0x000f220000002100 */
[----:B------:R-:W-:Y:S01]  /*9d00*/  IMAD.MOV.U32 R15, RZ, RZ, 0x40000040 ;  /* 0x40000040ff0f7424 */ /* 0x000fe200078e00ff */
[----:B------:R-:W-:Y:S01]  /*9d10*/  ULDC.64 UR8, c[0x0][0x9e0] ;  /* 0x0002780000087ab9 */ /* 0x000fe20000000a00 */
[----:B------:R-:W-:Y:S01]  /*9d20*/  VIADD R12, R6, 0x6 ;  /* 0x00000006060c7836 */ /* 0x000fe20000000000 */
[----:B------:R-:W-:Y:S01]  /*9d30*/  UISETP.GE.AND UP0, UPT, UR9, 0x1, UPT ;  /* 0x000000010900788c */ /* 0x000fe2000bf06270 */
[----:B------:R-:W-:Y:S01]  /*9d40*/  IMAD.MOV.U32 R9, RZ, RZ, 0x40000040 ;  /* 0x40000040ff097424 */ /* 0x000fe200078e00ff */
[----:B------:R-:W-:Y:S01]  /*9d50*/  LOP3.LUT R18, R18, 0xffefffff, RZ, 0xc0, !PT ;  /* 0xffefffff12127812 */ /* 0x000fe200078ec0ff */
[----:B------:R-:W-:Y:S01]  /*9d60*/  IMAD.MOV.U32 R13, RZ, RZ, 0x40000040 ;  /* 0x40000040ff0d7424 */ /* 0x000fe200078e00ff */
[----:B------:R-:W-:Y:S01]  /*9d70*/  UP2UR UR55, UPR, URZ, 0x1 ;  /* 0x000000013f377883 */ /* 0x000fe20008000000 */
[----:B------:R-:W-:Y:S01]  /*9d80*/  HGMMA.64x96x16.F32 R24, gdesc[UR4], RZ, !UPT, gsb0 ;  /* 0x01600000041879f0 */ /* 0x000fe2000c0008ff */
[----:B------:R-:W-:Y:S01]  /*9d90*/  R2UR UR6, R10 ;  /* 0x000000000a0672ca */ /* 0x000fe200000e0000 */
[----:B------:R-:W-:Y:S01]  /*9da0*/  VIADD R10, R8, 0x4 ;  /* 0x00000004080a7836 */ /* 0x000fe20000000000 */
[----:B------:R-:W-:Y:S01]  /*9db0*/  R2UR UR7, R11 ;  /* 0x000000000b0772ca */ /* 0x000fe200000e0000 */
[----:B------:R-:W-:Y:S01]  /*9dc0*/  IMAD.MOV.U32 R11, RZ, RZ, 0x40000040 ;  /* 0x40000040ff0b7424 */ /* 0x000fe200078e00ff */
[----:B------:R-:W-:Y:S01]  /*9dd0*/  R2UR UR4, R20 ;  /* 0x00000000140472ca */ /* 0x000fe200000e0000 */
[----:B------:R-:W-:Y:S01]  /*9de0*/  VIADD R8, R8, 0x6 ;  /* 0x0000000608087836 */ /* 0x000fe20000000000 */
[----:B------:R-:W-:-:S02]  /*9df0*/  R2UR UR5, R21 ;  /* 0x00000000150572ca */ /* 0x000fc400000e0000 */
[----:B0-----:R-:W-:Y:S01]  /*9e00*/  ISETP.NE.AND P1, PT, R0, 0x1, PT ;  /* 0x000000010000780c */ /* 0x001fe20003f25270 */
[----:B------:R-:W-:Y:S01]  /*9e10*/  IMAD.IADD R0, R215, 0x1, R213 ;  /* 0x00000001d7007824 */ /* 0x000fe200078e02d5 */
[----:B----4-:R-:W-:-:S11]  /*9e20*/  SHF.R.U32.HI R5, RZ, 0x7, R5 ;  /* 0x00000007ff057819 */ /* 0x010fd60000011605 */
[----:B------:R-:W0:Y:S01]  /*9e30*/  @P1 LDC R3, c[0x0][0x44c] ;  /* 0x00011300ff031b82 */ /* 0x000e220000000800 */
[----:B------:R-:W-:Y:S01]  /*9e40*/  @P1 LOP3.LUT R18, R18, 0x100000, RZ, 0xfc, !PT ;  /* 0x0010000012121812 */ /* 0x000fe200078efcff */
[----:B0-----:R-:W-:Y:S01]  /*9e50*/  @P1 IMAD.HI.U32 R3, R0, R3, RZ ;  /* 0x0000000300031227 */ /* 0x001fe200078e00ff */
[----:B------:R-:W-:Y:S02]  /*9e60*/  WARPGROUP.DEPBAR.LE gsb0, 0x0 ;  /* 0x00008000000079c5 */ /* 0x000fe40000010000 */
[----:B------:R-:W-:-:S06]  /*9e70*/  WARPGROUP.ARRIVE ;  /* 0x00000000000079c5 */ /* 0x000fcc0000000000 */
[----:B------:R-:W-:Y:S01]  /*9e80*/  HGMMA.64x96x16.F32 R24, gdesc[UR4], R24, gsb0 ;  /* 0x01600000041879f0 */ /* 0x000fe20008000818 */
[----:B------:R-:W-:Y:S02]  /*9e90*/  R2UR UR6, R10 ;  /* 0x000000000a0672ca */ /* 0x000fe400000e0000 */
[----:B------:R-:W-:Y:S02]  /*9ea0*/  R2UR UR7, R11 ;  /* 0x000000000b0772ca */ /* 0x000fe400000e0000 */
[----:B------:R-:W-:Y:S02]  /*9eb0*/  R2UR UR4, R14 ;  /* 0x000000000e0472ca */ /* 0x000fe400000e0000 */
[----:B------:R-:W-:Y:S02]  /*9ec0*/  R2UR UR5, R15 ;  /* 0x000000000f0572ca */ /* 0x000fe400000e0000 */
[----:B------:R-:W-:Y:S01]  /*9ed0*/  IADD3 R10, -R5, 0xb, RZ ;  /* 0x0000000b050a7810 */ /* 0x000fe20007ffe1ff */
[----:B------:R-:W-:-:S04]  /*9ee0*/  IMAD.MOV.U32 R5, RZ, RZ, -0x60 ;  /* 0xffffffa0ff057424 */ /* 0x000fc800078e00ff */
[----:B------:R-:W-:-:S04]  /*9ef0*/  IMAD R92, R176, R5, 0x60 ;  /* 0x00000060b05c7424 */ /* 0x000fc800078e0205 */
[----:B------:R-:W-:Y:S01]  /*9f00*/  IMAD.IADD R79, R92, 0x1, -R209 ;  /* 0x000000015c4f7824 */ /* 0x000fe200078e0ad1 */
[----:B------:R-:W-:Y:S02]  /*9f10*/  WARPGROUP.DEPBAR.LE gsb0, 0x0 ;  /* 0x00008000000079c5 */ /* 0x000fe40000010000 */
[----:B------:R-:W-:-:S06]  /*9f20*/  WARPGROUP.ARRIVE ;  /* 0x00000000000079c5 */ /* 0x000fcc0000000000 */
[----:B------:R-:W-:Y:S01]  /*9f30*/  HGMMA.64x96x16.F32 R24, gdesc[UR4], R24, gsb0 ;  /* 0x01600000041879f0 */ /* 0x000fe20008000818 */
[----:B------:R-:W-:Y:S02]  /*9f40*/  R2UR UR6, R8 ;  /* 0x00000000080672ca */ /* 0x000fe400000e0000 */
[----:B------:R-:W-:Y:S01]  /*9f50*/  R2UR UR7, R9 ;  /* 0x00000000090772ca */ /* 0x000fe200000e0000 */
[----:B------:R-:W0:Y:S01]  /*9f60*/  @P1 LDC R8, c[0x0][0x450] ;  /* 0x00011400ff081b82 */ /* 0x000e220000000800 */
[----:B------:R-:W-:Y:S01]  /*9f70*/  R2UR UR4, R12 ;  /* 0x000000000c0472ca */ /* 0x000fe200000e0000 */
[----:B------:R-:W-:Y:S01]  /*9f80*/  IMAD.MOV.U32 R9, RZ, RZ, R0 ;  /* 0x000000ffff097224 */ /* 0x000fe200078e0000 */
[----:B------:R-:W-:Y:S01]  /*9f90*/  R2UR UR5, R13 ;  /* 0x000000000d0572ca */ /* 0x000fe200000e0000 */
[----:B------:R-:W-:-:S05]  /*9fa0*/  @!P0 VIADD R0, R4, 0x22840 ;  /* 0x0002284004008836 */ /* 0x000fca0000000000 */
[----:B------:R-:W-:Y:S02]  /*9fb0*/  @!P0 PRMT R0, RZ, 0x654, R0 ;  /* 0x00000654ff008816 */ /* 0x000fe40000000000 */
[----:B0-----:R-:W-:Y:S01]  /*9fc0*/  @P1 SHF.R.U32.HI R9, RZ, R8, R3 ;  /* 0x00000008ff091219 */ /* 0x001fe20000011603 */
[----:B------:R-:W-:Y:S01]  /*9fd0*/  IMAD R8, R176, -0x60, R208 ;  /* 0xffffffa0b0087824 */ /* 0x000fe200078e02d0 */
[----:B------:R-:W-:-:S03]  /*9fe0*/  PLOP3.LUT P1, PT, PT, PT, UP0, 0x40, 0x0 ;  /* 0x000000000000781c */ /* 0x000fc60003f2e808 */
[----:B------:R-:W0:Y:S01]  /*9ff0*/  SHFL.IDX PT, R74, R9, RZ, 0x1c1f ;  /* 0x001c1fff094a7589 */ /* 0x000e2200000e0000 */
[----:B------:R-:W-:Y:S01]  /*a000*/  IADD3 R75, -R209, 0x60, R8 ;  /* 0x00000060d14b7810 */ /* 0x000fe20007ffe108 */
[----:B------:R-:W-:Y:S02]  /*a010*/  WARPGROUP.DEPBAR.LE gsb0, 0x0 ;  /* 0x00008000000079c5 */ /* 0x000fe40000010000 */
[----:B------:R-:W-:-:S06]  /*a020*/  WARPGROUP.ARRIVE ;  /* 0x00000000000079c5 */ /* 0x000fcc0000000000 */
[----:B------:R-:W-:Y:S01]  /*a030*/  HGMMA.64x96x16.F32 R24, gdesc[UR4], R24, gsb0 ;  /* 0x01600000041879f0 */ /* 0x000fe20008000818 */
[----:B------:R-:W-:Y:S02]  /*a040*/  ULDC UR4, c[0x0][0x9dc] ;  /* 0x0002770000047ab9 */ /* 0x000fe40000000800 */
[----:B------:R-:W-:-:S05]  /*a050*/  IMAD.U32 R11, RZ, RZ, UR4 ;  /* 0x00000004ff0b7e24 */ /* 0x000fca000f8e00ff */
[----:B------:R-:W-:Y:S01]  /*a060*/  LOP3.LUT R3, RZ, R11, RZ, 0x33, !PT ;  /* 0x0000000bff037212 */ /* 0x000fe200078e33ff */
[----:B------:R-:W-:Y:S02]  /*a070*/  WARPGROUP.DEPBAR.LE gsb0, 0x0 ;  /* 0x00008000000079c5 */ /* 0x000fe40000010000 */
[----:B------:R4:W-:Y:S06]  /*a080*/  BAR.ARV R10, 0x100 ;  /* 0x0004000a0000751d */ /* 0x0009ec0000002000 */
[----:B------:R1:W-:Y:S02]  /*a090*/  @!P0 SYNCS.ARRIVE.TRANS64.RED.A1T0 RZ, [R0+URZ], RZ ;  /* 0x000000ff00ff89a7 */ /* 0x0003e4000810043f */
[----:B-1----:R-:W-:-:S05]  /*a0a0*/  IADD3 R0, -R209, 0x61, R8 ;  /* 0x00000061d1007810 */ /* 0x002fca0007ffe108 */
[----:B------:R-:W-:-:S04]  /*a0b0*/  IMAD.IADD R0, R0, 0x1, -R207 ;  /* 0x0000000100007824 */ /* 0x000fc800078e0acf */
[C---:B------:R-:W-:Y:S02]  /*a0c0*/  VIADD R90, R0.reuse, UR8 ;  /* 0x00000008005a7c36 */ /* 0x040fe40008000000 */
[----:B------:R-:W-:-:S03]  /*a0d0*/  IMAD.IADD R77, R0, 0x1, R3 ;  /* 0x00000001004d7824 */ /* 0x000fc600078e0203 */
[----:B0-----:R-:W-:Y:S01]  /*a0e0*/  VIADDMNMX R0, R74, R90, R75, PT ;  /* 0x0000005a4a007246 */ /* 0x001fe2000380014b */
[----:B------:R-:W-:Y:S01]  /*a0f0*/  IMAD.IADD R3, R77, 0x1, R74 ;  /* 0x000000014d037824 */ /* 0x000fe200078e024a */
[----:B----4-:R-:W-:Y:S06]  /*a100*/  @P1 BRA `(.L_x_11628) ;  /* 0x0000000000541947 */ /* 0x010fec0003800000 */
        /* <DEDUP_REMOVED lines=12> */
.L_x_11630:
[----:B------:R-:W-:-:S06]  /*a1d0*/  UISETP.NE.AND UP0, UPT, UR9, 0x1, UPT ;  /* 0x000000010900788c */ /* 0x000fcc000bf05270 */
[----:B------:R-:W-:-:S05]  /*a1e0*/  PLOP3.LUT P1, PT, PT, PT, UP0, 0x80, 0x0 ;  /* 0x000000000000781c */ /* 0x000fca0003f2f008 */
[----:B------:R-:W-:-:S08]  /*a1f0*/  @UP0 ULDC.64 UR4, c[0x0][0x9e8] ;  /* 0x00027a0000040ab9 */ /* 0x000fd00000000a00 */
[----:B------:R-:W-:-:S05]  /*a200*/  @P1 IMAD.HI.U32 R8, R5, UR4, RZ ;  /* 0x0000000405081c27 */ /* 0x000fca000f8e00ff */
[----:B------:R-:W-:-:S07]  /*a210*/  @P1 SHF.R.U32.HI R5, RZ, UR5, R8 ;  /* 0x00000005ff051c19 */ /* 0x000fce0008011608 */
.L_x_11631:
[----:B------:R-:W-:Y:S05]  /*a220*/  BSYNC B0 ;  /* 0x0000000000007941 */ /* 0x000fea0003800000 */
.L_x_11629:
[----:B------:R-:W-:-:S05]  /*a230*/  IMAD R5, R5, UR9, R79 ;  /* 0x0000000905057c24 */ /* 0x000fca000f8e024f */
[----:B------:R-:W-:Y:S02]  /*a240*/  VIMNMX R3, R3, R5, !PT ;  /* 0x0000000503037248 */ /* 0x000fe40007fe0100 */
[----:B------:R-:W-:-:S07]  /*a250*/  VIADDMNMX R0, R5, UR9, R0, PT ;  /* 0x0000000905007c46 */ /* 0x000fce000b800100 */
.L_x_11628:
[C---:B------:R-:W-:Y:S01]  /*a260*/  ISETP.GE.AND P1, PT, R92.reuse, 0x2, PT ;  /* 0x000000025c00780c */ /* 0x040fe20003f26270 */
[----:B------:R-:W-:Y:S01]  /*a270*/  UISETP.NE.AND UP0, UPT, UR55, URZ, UPT ;  /* 0x0000003f3700728c */ /* 0x000fe2000bf05270 */
[C---:B------:R-:W-:Y:S02]  /*a280*/  ISETP.GE.AND P6, PT, R92.reuse, 0x9, PT ;  /* 0x000000095c00780c */ /* 0x040fe40003fc6270 */
[----:B------:R-:W-:Y:S02]  /*a290*/  ISETP.GT.AND P2, PT, R3, 0x1, !P1 ;  /* 0x000000010300780c */ /* 0x000fe40004f44270 */
[----:B------:R-:W-:Y:S02]  /*a2a0*/  ISETP.GE.AND P3, PT, R92, 0xa, PT ;  /* 0x0000000a5c00780c */ /* 0x000fe40003f66270 */
[----:B------:R-:W-:Y:S02]  /*a2b0*/  ISETP.LT.OR P2, PT, R0, 0x2, P2 ;  /* 0x000000020000780c */ /* 0x000fe40001741670 */
[----:B------:R-:W-:-:S02]  /*a2c0*/  ISETP.GE.AND P5, PT, R92, 0x1, PT ;  /* 0x000000015c00780c */ /* 0x000fc40003fa6270 */
[----:B------:R-:W-:Y:S02]  /*a2d0*/  FSEL R112, R25, -INF , !P2 ;  /* 0xff80000019707808 */ /* 0x000fe40005000000 */
[----:B------:R-:W-:Y:S02]  /*a2e0*/  ISETP.GT.AND P2, PT, R3, 0x8, !P6 ;  /* 0x000000080300780c */ /* 0x000fe40007744270 */
[----:B------:R-:W-:Y:S02]  /*a2f0*/  P2R R25, PR, RZ, 0x8 ;  /* 0x00000008ff197803 */ /* 0x000fe40000000000 */
[----:B------:R-:W-:-:S04]  /*a300*/  ISETP.LT.OR P2, PT, R0, 0x9, P2 ;  /* 0x000000090000780c */ /* 0x000fc80001741670 */
        /* <DEDUP_REMOVED lines=123> */
.L_x_11634:
[----:B------:R-:W-:-:S06]  /*aac0*/  UISETP.NE.AND UP0, UPT, UR9, 0x1, UPT ;  /* 0x000000010900788c */ /* 0x000fcc000bf05270 */
[----:B------:R-:W-:-:S05]  /*aad0*/  PLOP3.LUT P4, PT, PT, PT, UP0, 0x80, 0x0 ;  /* 0x000000000000781c */ /* 0x000fca0003f8f008 */
[----:B------:R-:W-:-:S08]  /*aae0*/  @UP0 ULDC.64 UR4, c[0x0][0x9e8] ;  /* 0x00027a0000040ab9 */ /* 0x000fd00000000a00 */
[----:B------:R-:W-:Y:S01]  /*aaf0*/  @P4 IMAD.HI.U32 R9, R0, UR4, RZ ;  /* 0x0000000400094c27 */ /* 0x000fe2000f8e00ff */
[----:B------:R-:W-:-:S13]  /*ab00*/  PLOP3.LUT P4, PT, PT, PT, UP0, 0x80, 0x0 ;  /* 0x000000000000781c */ /* 0x000fda0003f8f008 */
[----:B------:R-:W-:-:S07]  /*ab10*/  @P4 SHF.R.U32.HI R0, RZ, UR5, R9 ;  /* 0x00000005ff004c19 */ /* 0x000fce0008011609 */
.L_x_11635:
[----:B------:R-:W-:Y:S05]  /*ab20*/  BSYNC B0 ;  /* 0x0000000000007941 */ /* 0x000fea0003800000 */
.L_x_11633:
[----:B------:R-:W-:-:S05]  /*ab30*/  IMAD R0, R0, UR9, R79 ;  /* 0x0000000900007c24 */ /* 0x000fca000f8e024f */
[----:B------:R-:W-:Y:S02]  /*ab40*/  VIMNMX R5, R5, R0, !PT ;  /* 0x0000000005057248 */ /* 0x000fe40007fe0100 */
[----:B------:R-:W-:-:S07]  /*ab50*/  VIADDMNMX R3, R0, UR9, R3, PT ;  /* 0x0000000900037c46 */ /* 0x000fce000b800103 */
.L_x_11632:
        /* <DEDUP_REMOVED lines=67> */
[----:B------:R-:W-:Y:S01]  /*af90*/  FMNMX.FTZ R25, R24, R9, !PT ;  /* 0x0000000918197209 */ /* 0x000fe20007810000 */
[----:B------:R-:W-:Y:S01]  /*afa0*/  IMAD.U32 R9, RZ, RZ, UR4 ;  /* 0x00000004ff097e24 */ /* 0x000fe2000f8e00ff */
[----:B------:R-:W-:-:S02]  /*afb0*/  ISETP.GT.AND P1, PT, R5, 0x30, !P1 ;  /* 0x000000300500780c */ /* 0x000fc40004f24270 */
[----:B------:R-:W-:Y:S01]  /*afc0*/  ISETP.GT.AND P5, PT, R5, RZ, !P5 ;  /* 0x000000ff0500720c */ /* 0x000fe20006fa4270 */
[----:B------:R-:W0:Y:S01]  /*afd0*/  SHFL.BFLY PT, R0, R25, 0x2, 0x1f ;  /* 0x0c401f0019007f89 */ /* 0x000e2200000e0000 */
        /* <DEDUP_REMOVED lines=23> */
[----:B------:R-:W-:-:S02]  /*b150*/  ISETP.GT.AND P3, PT, R5, 0x58, !P3 ;  /* 0x000000580500780c */ /* 0x000fc40005f64270 */
[----:B------:R-:W-:Y:S02]  /*b160*/  FSEL R90, R55, -INF , !P1 ;  /* 0xff800000375a7808 */ /* 0x000fe40004800000 */
[----:B------:R-:W-:Y:S02]  /*b170*/  ISETP.NE.AND P1, PT, R53, RZ, PT ;  /* 0x000000ff3500720c */ /* 0x000fe40003f25270 */
[----:B------:R-:W-:Y:S02]  /*b180*/  ISETP.LT.OR P2, PT, R3, 0x52, P2 ;  /* 0x000000520300780c */ /* 0x000fe40001741670 */
[----:B------:R-:W-:Y:S02]  /*b190*/  ISETP.GT.AND P1, PT, R5, 0x40, !P1 ;  /* 0x000000400500780c */ /* 0x000fe40004f24270 */
[C---:B------:R-:W-:Y:S02]  /*b1a0*/  ISETP.LT.OR P3, PT, R3.reuse, 0x59, P3 ;  /* 0x000000590300780c */ /* 0x040fe40001f61670 */
[----:B------:R-:W-:-:S02]  /*b1b0*/  ISETP.LT.OR P1, PT, R3, 0x41, P1 ;  /* 0x000000410300780c */ /* 0x000fc40000f21670 */
[----:B0-----:R-:W-:Y:S02]  /*b1c0*/  FMNMX.FTZ R0, R27, R0, !PT ;  /* 0x000000001b007209 */ /* 0x001fe40007810000 */
[----:B------:R-:W-:Y:S02]  /*b1d0*/  FSEL R94, R58, -INF , !P1 ;  /* 0xff8000003a5e7808 */ /* 0x000fe40004800000 */
[----:B------:R-:W-:Y:S01]  /*b1e0*/  ISETP.NE.AND P1, PT, R95, RZ, PT ;  /* 0x000000ff5f00720c */ /* 0x000fe20003f25270 */
[----:B------:R-:W-:Y:S01]  /*b1f0*/  FMUL.FTZ R29, R0, R9 ;  /* 0x00000009001d7220 */ /* 0x000fe20000410000 */
        /* <DEDUP_REMOVED lines=16> */
[----:B------:R-:W-:Y:S02]  /*b300*/  FSETP.NEU.FTZ.AND P1, PT, R0, -INF , PT ;  /* 0xff8000000000780b */ /* 0x000fe40003f3d000 */
[----:B------:R-:W-:Y:S02]  /*b310*/  ISETP.NE.AND P4, PT, R61, RZ, PT ;  /* 0x000000ff3d00720c */ /* 0x000fe40003f85270 */
[----:B------:R-:W-:Y:S02]  /*b320*/  FMNMX.FTZ R31, R96, R31, !PT ;  /* 0x0000001f601f7209 */ /* 0x000fe40007810000 */
[----:B------:R-:W-:Y:S02]  /*b330*/  FSEL R29, R29, RZ, P1 ;  /* 0x000000ff1d1d7208 */ /* 0x000fe40000800000 */
[----:B------:R-:W-:-:S02]  /*b340*/  ISETP.GT.AND P1, PT, R5, 0x50, !P4 ;  /* 0x000000500500780c */ /* 0x000fc40006724270 */
[----:B------:R-:W-:Y:S01]  /*b350*/  ISETP.NE.AND P4, PT, R33, RZ, PT ;  /* 0x000000ff2100720c */ /* 0x000fe20003f85270 */
[--C-:B------:R-:W-:Y:S01]  /*b360*/  FFMA.FTZ R78, R78, R9, -R29.reuse ;  /* 0x000000094e4e7223 */ /* 0x100fe2000001081d */
[----:B------:R-:W-:Y:S01]  /*b370*/  FMNMX.FTZ R33, R92, R31, !PT ;  /* 0x0000001f5c217209 */ /* 0x000fe20007810000 */
[-CC-:B------:R-:W-:Y:S01]  /*b380*/  FFMA.FTZ R37, R76, R9.reuse, -R29.reuse ;  /* 0x000000094c257223 */ /* 0x180fe2000001081d */
[----:B------:R-:W-:Y:S01]  /*b390*/  ISETP.LT.OR P1, PT, R3, 0x51, P1 ;  /* 0x000000510300780c */ /* 0x000fe20000f21670 */
[--C-:B-----5:R-:W-:Y:S01]  /*b3a0*/  FFMA.FTZ R152, R114, R9, -R29.reuse ;  /* 0x0000000972987223 */ /* 0x120fe2000001081d */
[----:B------:R-:W-:Y:S01]  /*b3b0*/  FMNMX.FTZ R33, R50, R33, !PT ;  /* 0x0000002132217209 */ /* 0x000fe20007810000 */
[-CC-:B------:R-:W-:Y:S01]  /*b3c0*/  FFMA.FTZ R112, R112, R9.reuse, -R29.reuse ;  /* 0x0000000970707223 */ /* 0x180fe2000001081d */
[----:B------:R-:W-:Y:S01]  /*b3d0*/  FSEL R66, R66, -INF , !P1 ;  /* 0xff80000042427808 */ /* 0x000fe20004800000 */
[--C-:B------:R-:W-:Y:S01]  /*b3e0*/  FFMA.FTZ R154, R110, R9, -R29.reuse ;  /* 0x000000096e9a7223 */ /* 0x100fe2000001081d */
[----:B------:R-:W-:Y:S01]  /*b3f0*/  FMNMX.FTZ R33, R54, R33, !PT ;  /* 0x0000002136217209 */ /* 0x000fe20007810000 */
[----:B------:R-:W-:Y:S01]  /*b400*/  MUFU.EX2 R152, R152 ;  /* 0x0000009800987308 */ /* 0x000fe20000000800 */
[----:B------:R-:W-:Y:S01]  /*b410*/  ISETP.GT.AND P1, PT, R5, 0x59, !P4 ;  /* 0x000000590500780c */ /* 0x000fe20006724270 */
[--C-:B------:R-:W-:Y:S01]  /*b420*/  FFMA.FTZ R5, R8, R9, -R29.reuse ;  /* 0x0000000908057223 */ /* 0x100fe2000001081d */
[----:B------:R-:W-:Y:S01]  /*b430*/  FMNMX.FTZ R33, R90, R33, !PT ;  /* 0x000000215a217209 */ /* 0x000fe20007810000 */
[-CC-:B------:R-:W-:Y:S01]  /*b440*/  FFMA.FTZ R88, R88, R9.reuse, -R29.reuse ;  /* 0x0000000958587223 */ /* 0x180fe2000001081d */
[----:B------:R-:W-:Y:S01]  /*b450*/  ISETP.LT.OR P1, PT, R3, 0x5a, P1 ;  /* 0x0000005a0300780c */ /* 0x000fe20000f21670 */
[--C-:B------:R-:W-:Y:S01]  /*b460*/  FFMA.FTZ R156, R84, R9, -R29.reuse ;  /* 0x00000009549c7223 */ /* 0x100fe2000001081d */
[----:B------:R-:W-:Y:S01]  /*b470*/  FMNMX.FTZ R35, R94, R33, !PT ;  /* 0x000000215e237209 */ /* 0x000fe20007810000 */
[----:B------:R0:W-:Y:S01]  /*b480*/  MUFU.EX2 R3, R37 ;  /* 0x0000002500037308 */ /* 0x0001e20000000800 */
[----:B------:R-:W-:Y:S01]  /*b490*/  FSEL R70, R70, -INF , !P3 ;  /* 0xff80000046467808 */ /* 0x000fe20005800000 */
[--C-:B------:R-:W-:Y:S01]  /*b4a0*/  FFMA.FTZ R80, R80, R9, -R29.reuse ;  /* 0x0000000950507223 */ /* 0x100fe2000001081d */
[----:B------:R-:W-:Y:S01]  /*b4b0*/  FMNMX.FTZ R35, R58, R35, !PT ;  /* 0x000000233a237209 */ /* 0x000fe20007810000 */
[-CC-:B------:R-:W-:Y:S01]  /*b4c0*/  FFMA.FTZ R158, R82, R9.reuse, -R29.reuse ;  /* 0x00000009529e7223 */ /* 0x180fe2000001081d */
[----:B------:R-:W-:Y:S01]  /*b4d0*/  FSEL R76, R71, -INF , !P1 ;  /* 0xff800000474c7808 */ /* 0x000fe20004800000 */
[--C-:B------:R-:W-:Y:S01]  /*b4e0*/  FFMA.FTZ R160, R86, R9, -R29.reuse ;  /* 0x0000000956a07223 */ /* 0x100fe2000001081d */
[----:B------:R-:W-:Y:S01]  /*b4f0*/  FMNMX.FTZ R35, R62, R35, !PT ;  /* 0x000000233e237209 */ /* 0x000fe20007810000 */
[----:B------:R1:W-:Y:S01]  /*b500*/  MUFU.EX2 R33, R78 ;  /* 0x0000004e00217308 */ /* 0x0003e20000000800 */
[-CC-:B0-----:R-:W-:Y:S01]  /*b510*/  FFMA.FTZ R37, R40, R9.reuse, -R29.reuse ;  /* 0x0000000928257223 */ /* 0x181fe2000001081d */
[--C-:B------:R-:W-:Y:S01]  /*b520*/  FFMA.FTZ R162, R44, R9, -R29.reuse ;  /* 0x000000092ca27223 */ /* 0x100fe2000001081d */
[----:B------:R-:W-:Y:S01]  /*b530*/  FMNMX.FTZ R35, R108, R35, !PT ;  /* 0x000000236c237209 */ /* 0x000fe20007810000 */
[-CC-:B------:R-:W-:Y:S01]  /*b540*/  FFMA.FTZ R164, R48, R9.reuse, -R29.reuse ;  /* 0x0000000930a47223 */ /* 0x180fe2000001081d */
[-CC-:B------:R-:W-:Y:S01]  /*b550*/  FFMA.FTZ R166, R52, R9.reuse, -R29.reuse ;  /* 0x0000000934a67223 */ /* 0x180fe2000001081d */
[--C-:B------:R-:W-:Y:S01]  /*b560*/  FFMA.FTZ R168, R56, R9, -R29.reuse ;  /* 0x0000000938a87223 */ /* 0x100fe2000001081d */
[----:B------:R-:W-:Y:S01]  /*b570*/  FMNMX.FTZ R35, R66, R35, !PT ;  /* 0x0000002342237209 */ /* 0x000fe20007810000 */
[----:B------:R-:W0:Y:S01]  /*b580*/  MUFU.EX2 R25, R112 ;  /* 0x0000007000197308 */ /* 0x000e220000000800 */
[----:B-1----:R-:W-:Y:S01]  /*b590*/  FSEL R78, R67, -INF , !P2 ;  /* 0xff800000434e7808 */ /* 0x002fe20005000000 */
[-CC-:B------:R-:W-:Y:S01]  /*b5a0*/  FFMA.FTZ R170, R60, R9.reuse, -R29.reuse ;  /* 0x000000093caa7223 */ /* 0x180fe2000001081d */
[-CC-:B------:R-:W-:Y:S01]  /*b5b0*/  FFMA.FTZ R41, R32, R9.reuse, -R29.reuse ;  /* 0x0000000920297223 */ /* 0x180fe2000001081d */
[--C-:B------:R-:W-:Y:S01]  /*b5c0*/  FFMA.FTZ R172, R64, R9, -R29.reuse ;  /* 0x0000000940ac7223 */ /* 0x100fe2000001081d */
[----:B------:R-:W-:Y:S01]  /*b5d0*/  FMNMX.FTZ R35, R78, R35, !PT ;  /* 0x000000234e237209 */ /* 0x000fe20007810000 */
[-CC-:B------:R-:W-:Y:S01]  /*b5e0*/  FFMA.FTZ R43, R28, R9.reuse, -R29.reuse ;  /* 0x000000091c2b7223 */ /* 0x180fe2000001081d */
[----:B------:R-:W-:Y:S01]  /*b5f0*/  FFMA.FTZ R174, R68, R9, -R29 ;  /* 0x0000000944ae7223 */ /* 0x000fe2000001081d */
[----:B------:R-:W1:Y:S01]  /*b600*/  MUFU.EX2 R154, R154 ;  /* 0x0000009a009a7308 */ /* 0x000e620000000800 */
[----:B------:R-:W-:-:S02]  /*b610*/  FMNMX.FTZ R35, R70, R35, !PT ;  /* 0x0000002346237209 */ /* 0x000fc40007810000 */
[----:B------:R-:W-:Y:S02]  /*b620*/  ISETP.NE.AND P4, PT, R65, 0x3, PT ;  /* 0x000000034100780c */ /* 0x000fe40003f85270 */
[----:B------:R-:W-:Y:S01]  /*b630*/  FMNMX.FTZ R39, R76, R35, !PT ;  /* 0x000000234c277209 */ /* 0x000fe20007810000 */
[----:B------:R-:W-:Y:S02]  /*b640*/  FFMA.FTZ R35, R74, R9, -R29 ;  /* 0x000000094a237223 */ /* 0x000fe4000001081d */
[----:B------:R-:W4:Y:S01]  /*b650*/  MUFU.EX2 R27, R88 ;  /* 0x00000058001b7308 */ /* 0x000f220000000800 */
[----:B0-----:R-:W-:Y:S01]  /*b660*/  FADD.FTZ R47, R152, R25 ;  /* 0x00000019982f7221 */ /* 0x001fe20000010000 */
[----:B------:R-:W0:Y:S01]  /*b670*/  SHFL.BFLY PT, R8, R39, 0x2, 0x1f ;  /* 0x0c401f0027087f89 */ /* 0x000e2200000e0000 */
[----:B------:R-:W-:-:S05]  /*b680*/  F2FP.F16.F32.PACK_AB R152, R25, R152 ;  /* 0x000000981998723e */ /* 0x000fca00000000ff */
[----:B------:R-:W2:Y:S08]  /*b690*/  MUFU.EX2 R156, R156 ;  /* 0x0000009c009c7308 */ /* 0x000eb00000000800 */
[----:B------:R-:W3:Y:S08]  /*b6a0*/  MUFU.EX2 R31, R80 ;  /* 0x00000050001f7308 */ /* 0x000ef00000000800 */
[----:B------:R-:W3:Y:S01]  /*b6b0*/  MUFU.EX2 R158, R158 ;  /* 0x0000009e009e7308 */ /* 0x000ee20000000800 */
[----:B0-----:R-:W-:Y:S01]  /*b6c0*/  FMNMX.FTZ R40, R39, R8, !PT ;  /* 0x0000000827287209 */ /* 0x001fe20007810000 */
[-CC-:B------:R-:W-:Y:S01]  /*b6d0*/  FFMA.FTZ R39, R36, R9.reuse, -R29.reuse ;  /* 0x0000000924277223 */ /* 0x180fe2000001081d */
[----:B------:R-:W-:-:S03]  /*b6e0*/  FFMA.FTZ R29, R24, R9, -R29 ;  /* 0x00000009181d7223 */ /* 0x000fc6000001081d */
        /* <DEDUP_REMOVED lines=13> */
[-CC-:B------:R-:W-:Y:S01]  /*b7c0*/  FFMA.FTZ R26, R104, R9.reuse, -R45.reuse ;  /* 0x00000009681a7223 */ /* 0x180fe2000001082d */
[-CC-:B------:R-:W-:Y:S01]  /*b7d0*/  FFMA.FTZ R157, R34, R9.reuse, -R45.reuse ;  /* 0x00000009229d7223 */ /* 0x180fe2000001082d */
[-C--:B------:R-:W-:Y:S01]  /*b7e0*/  FFMA.FTZ R159, R38, R9.reuse, -R45 ;  /* 0x00000009269f7223 */ /* 0x080fe2000001082d */
[----:B------:R-:W-:Y:S01]  /*b7f0*/  MUFU.EX2 R153, R153 ;  /* 0x0000009900997308 */ /* 0x000fe20000000800 */
[----:B-1----:R-:W-:Y:S01]  /*b800*/  FADD.FTZ R38, R154, R47 ;  /* 0x0000002f9a267221 */ /* 0x002fe20000010000 */
[-CC-:B------:R-:W-:Y:S01]  /*b810*/  FFMA.FTZ R28, R102, R9.reuse, -R45.reuse ;  /* 0x00000009661c7223 */ /* 0x180fe2000001082d */
[-CC-:B------:R-:W-:Y:S01]  /*b820*/  FFMA.FTZ R30, R100, R9.reuse, -R45.reuse ;  /* 0x00000009641e7223 */ /* 0x180fe2000001082d */
[-CC-:B------:R-:W-:Y:S01]  /*b830*/  FFMA.FTZ R161, R42, R9.reuse, -R45.reuse ;  /* 0x000000092aa17223 */ /* 0x180fe2000001082d */
[----:B----4-:R-:W-:Y:S01]  /*b840*/  FADD.FTZ R47, R27, R38 ;  /* 0x000000261b2f7221 */ /* 0x010fe20000010000 */
        /* <DEDUP_REMOVED lines=11> */
[----:B------:R-:W-:Y:S01]  /*b900*/  FADD.FTZ R42, R158, R49 ;  /* 0x000000319e2a7221 */ /* 0x000fe20000010000 */
[-CC-:B------:R-:W-:Y:S01]  /*b910*/  FFMA.FTZ R169, R94, R9.reuse, -R45.reuse ;  /* 0x000000095ea97223 */ /* 0x180fe2000001082d */
[-CC-:B------:R-:W-:Y:S01]  /*b920*/  FFMA.FTZ R58, R58, R9.reuse, -R45.reuse ;  /* 0x000000093a3a7223 */ /* 0x180fe2000001082d */
[-CC-:B------:R-:W-:Y:S01]  /*b930*/  FFMA.FTZ R62, R62, R9.reuse, -R45.reuse ;  /* 0x000000093e3e7223 */ /* 0x180fe2000001082d */
[----:B------:R-:W-:Y:S01]  /*b940*/  FADD.FTZ R49, R33, R42 ;  /* 0x0000002a21317221 */ /* 0x000fe20000010000 */
[----:B------:R-:W-:Y:S01]  /*b950*/  F2FP.F16.F32.PACK_AB R154, R27, R154 ;  /* 0x0000009a1b9a723e */ /* 0x000fe200000000ff */
[-C--:B------:R-:W-:Y:S01]  /*b960*/  FFMA.FTZ R108, R108, R9.reuse, -R45 ;  /* 0x000000096c6c7223 */ /* 0x080fe2000001082d */
[----:B------:R-:W2:Y:S01]  /*b970*/  MUFU.EX2 R26, R26 ;  /* 0x0000001a001a7308 */ /* 0x000ea20000000800 */
[----:B0-----:R-:W-:Y:S01]  /*b980*/  FADD.FTZ R40, R153, R24 ;  /* 0x0000001899287221 */ /* 0x001fe20000010000 */
[----:B------:R-:W-:Y:S01]  /*b990*/  FADD.FTZ R42, R160, R49 ;  /* 0x00000031a02a7221 */ /* 0x000fe20000010000 */
[-CC-:B------:R-:W-:Y:S01]  /*b9a0*/  FFMA.FTZ R66, R66, R9.reuse, -R45.reuse ;  /* 0x0000000942427223 */ /* 0x180fe2000001082d */
[-CC-:B------:R-:W-:Y:S01]  /*b9b0*/  FFMA.FTZ R78, R78, R9.reuse, -R45.reuse ;  /* 0x000000094e4e7223 */ /* 0x180fe2000001082d */
[C---:B------:R-:W-:Y:S01]  /*b9c0*/  F2FP.F16.F32.PACK_AB R160, R3.reuse, R160 ;  /* 0x000000a003a0723e */ /* 0x040fe200000000ff */
[----:B------:R-:W-:Y:S01]  /*b9d0*/  FADD.FTZ R49, R3, R42 ;  /* 0x0000002a03317221 */ /* 0x000fe20000010000 */
[-C--:B------:R-:W-:Y:S01]  /*b9e0*/  FFMA.FTZ R70, R70, R9.reuse, -R45 ;  /* 0x0000000946467223 */ /* 0x080fe2000001082d */
[----:B------:R-:W0:Y:S01]  /*b9f0*/  MUFU.EX2 R157, R157 ;  /* 0x0000009d009d7308 */ /* 0x000e220000000800 */
[----:B-1----:R-:W-:Y:S01]  /*ba00*/  FADD.FTZ R47, R155, R40 ;  /* 0x000000289b2f7221 */ /* 0x002fe20000010000 */
[----:B------:R-:W-:Y:S01]  /*ba10*/  FADD.FTZ R42, R162, R49 ;  /* 0x00000031a22a7221 */ /* 0x000fe20000010000 */
[----:B------:R-:W-:Y:S01]  /*ba20*/  FFMA.FTZ R45, R76, R9, -R45 ;  /* 0x000000094c2d7223 */ /* 0x000fe2000001082d */
[----:B------:R-:W-:-:S02]  /*ba30*/  F2FP.F16.F32.PACK_AB R162, R5, R162 ;  /* 0x000000a205a2723e */ /* 0x000fc400000000ff */
[----:B------:R-:W-:Y:S01]  /*ba40*/  FADD.FTZ R49, R5, R42 ;  /* 0x0000002a05317221 */ /* 0x000fe20000010000 */
[----:B------:R-:W-:Y:S01]  /*ba50*/  F2FP.F16.F32.PACK_AB R153, R24, R153 ;  /* 0x000000991899723e */ /* 0x000fe200000000ff */
[----:B------:R-:W1:Y:S01]  /*ba60*/  MUFU.EX2 R28, R28 ;  /* 0x0000001c001c7308 */ /* 0x000e620000000800 */
[----:B--2---:R-:W-:Y:S01]  /*ba70*/  FADD.FTZ R40, R26, R47 ;  /* 0x0000002f1a287221 */ /* 0x004fe20000010000 */
[----:B------:R-:W-:Y:S01]  /*ba80*/  FADD.FTZ R42, R164, R49 ;  /* 0x00000031a42a7221 */ /* 0x000fe20000010000 */
[----:B------:R-:W-:Y:S02]  /*ba90*/  F2FP.F16.F32.PACK_AB R156, R31, R156 ;  /* 0x0000009c1f9c723e */ /* 0x000fe400000000ff */
[----:B------:R-:W-:Y:S01]  /*baa0*/  F2FP.F16.F32.PACK_AB R158, R33, R158 ;  /* 0x0000009e219e723e */ /* 0x000fe200000000ff */
[C---:B------:R-:W-:Y:S01]  /*bab0*/  FADD.FTZ R49, R35.reuse, R42 ;  /* 0x0000002a23317221 */ /* 0x040fe20000010000 */
[----:B------:R-:W-:Y:S01]  /*bac0*/  F2FP.F16.F32.PACK_AB R164, R35, R164 ;  /* 0x000000a423a4723e */ /* 0x000fe200000000ff */
        /* <DEDUP_REMOVED lines=75> */
[----:B------:R-:W-:Y:S01]  /*bf80*/  BPT.TRAP 0x1 ;  /* 0x000000040000795c */ /* 0x000fe20000300000 */
.L_x_11636:
[----:B------:R0:W1:Y:S01]  /*bf90*/  SYNCS.PHASECHK.TRANS64.TRYWAIT P1, [R4+URZ+0x22850], R73 ;  /* 0x02285049040075a7 */ /* 0x000062000802017f */
[----:B------:R-:W-:Y:S05]  /*bfa0*/  @!P4 BRA `(.L_x_11637) ;  /* 0x000000000004c947 */ /* 0x000fea0003800000 */
[----:B------:R-:W-:Y:S01]  /*bfb0*/  BPT.TRAP 0x1 ;  /* 0x000000040000795c */ /* 0x000fe20000300000 */
.L_x_11637:
[----:B------:R-:W-:Y:S04]  /*bfc0*/  BSSY B0, `(.L_x_11638) ;  /* 0x0000004000007945 */ /* 0x000fe80003800000 */
[----:B-1----:R-:W-:Y:S05]  /*bfd0*/  @P1 BRA `(.L_x_11639) ;  /* 0x0000000000081947 */ /* 0x002fea0003800000 */
[----:B------:R-:W1:Y:S02]  /*bfe0*/  SYNCS.PHASECHK.TRANS64.TRYWAIT P1, [R4+URZ+0x22850], R73 ;  /* 0x02285049040075a7 */ /* 0x000e64000802017f */
[----:B-1----:R-:W-:Y:S05]  /*bff0*/  @!P1 BRA `(.L_x_11640) ;  /* 0x0000018000309947 */ /* 0x002fea0003800000 */
.L_x_11639:
[----:B------:R-:W-:Y:S05]  /*c000*/  BSYNC B0 ;  /* 0x0000000000007941 */ /* 0x000fea0003800000 */
.L_x_11638:
[----:B------:R-:W-:Y:S05]  /*c010*/  WARPSYNC.ALL ;  /* 0x0000000000007948 */ /* 0x000fea0003800000 */
[----:B------:R-:W2:Y:S01]  /*c020*/  LDC R24, c[0x0][0x448] ;  /* 0x00011200ff187b82 */ /* 0x000ea20000000800 */
[----:B------:R-:W-:Y:S01]  /*c030*/  R2UR UR4, R19 ;  /* 0x00000000130472ca */ /* 0x000fe200000e0000 */
[----:B------:R-:W-:Y:S01]  /*c040*/  IMAD.MOV.U32 R27, RZ, RZ, 0xc00 ;  /* 0x00000c00ff1b7424 */ /* 0x000fe200078e00ff */
[----:B------:R-:W-:Y:S01]  /*c050*/  UISETP.NE.AND UP0, UPT, UR55, URZ, UPT ;  /* 0x0000003f3700728c */ /* 0x000fe2000bf05270 */
[----:B------:R-:W-:Y:S02]  /*c060*/  IMAD.MOV.U32 R177, RZ, RZ, R213 ;  /* 0x000000ffffb17224 */ /* 0x000fe400078e00d5 */
[----:B------:R-:W-:-:S02]  /*c070*/  IMAD.MOV.U32 R29, RZ, RZ, 0x40000040 ;  /* 0x40000040ff1d7424 */ /* 0x000fc400078e00ff */
[----:B------:R-:W-:Y:S02]  /*c080*/  IMAD.MOV.U32 R31, RZ, RZ, 0x40000040 ;  /* 0x40000040ff1f7424 */ /* 0x000fe400078e00ff */
[----:B01----:R-:W-:Y:S01]  /*c090*/  @!P0 VIADD R4, R4, 0x22860 ;  /* 0x0002286004048836 */ /* 0x003fe20000000000 */
[C---:B------:R-:W-:Y:S02]  /*c0a0*/  R2UR UR11, R29.reuse ;  /* 0x000000001d0b72ca */ /* 0x040fe400000e0000 */
[----:B------:R-:W-:Y:S01]  /*c0b0*/  R2UR UR19, R29 ;  /* 0x000000001d1372ca */ /* 0x000fe200000e0000 */
[----:B------:R-:W-:Y:S01]  /*c0c0*/  UIADD3 UR4, UR4, 0x400, URZ ;  /* 0x0000040004047890 */ /* 0x000fe2000fffe03f */
[----:B------:R-:W-:Y:S02]  /*c0d0*/  R2UR UR23, R31 ;  /* 0x000000001f1772ca */ /* 0x000fe400000e0000 */
[----:B------:R-:W-:Y:S01]  /*c0e0*/  @!P0 PRMT R4, RZ, 0x654, R4 ;  /* 0x00000654ff048816 */ /* 0x000fe20000000004 */
[----:B------:R-:W-:-:S04]  /*c0f0*/  USHF.R.U32.HI UR4, URZ, 0x4, UR4 ;  /* 0x000000043f047899 */ /* 0x000fc80008011604 */
[----:B------:R-:W-:Y:S01]  /*c100*/  ULOP3.LUT UR4, UR4, 0x3fff, URZ, 0xc0, !UPT ;  /* 0x00003fff04047892 */ /* 0x000fe2000f8ec03f */
[----:B------:R0:W-:Y:S01]  /*c110*/  BAR.SYNC.DEFER_BLOCKING R72, 0x100 ;  /* 0x000400480000751d */ /* 0x0001e20000010000 */
[----:B--2---:R-:W-:Y:S02]  /*c120*/  ISETP.NE.AND P1, PT, R24, 0x1, PT ;  /* 0x000000011800780c */ /* 0x004fe40003f25270 */
[----:B------:R-:W-:-:S06]  /*c130*/  ULOP3.LUT UR53, UR4, 0x3000000, URZ, 0xfc, !UPT ;  /* 0x0300000004357892 */ /* 0x000fcc000f8efc3f */
[----:B------:R-:W-:Y:S02]  /*c140*/  IMAD R24, R2, R27, UR53 ;  /* 0x0000003502187e24 */ /* 0x000fe4000f8e021b */
[----:B------:R-:W-:Y:S02]  /*c150*/  IMAD.MOV.U32 R27, RZ, RZ, 0x40000040 ;  /* 0x40000040ff1b7424 */ /* 0x000fe400078e00ff */
[C---:B------:R-:W-:Y:S01]  /*c160*/  VIADD R28, R24.reuse, 0x80 ;  /* 0x00000080181c7836 */ /* 0x040fe20000000000 */
[----:B------:R-:W1:Y:S01]  /*c170*/  @P1 LDC R26, c[0x0][0x44c] ;  /* 0x00011300ff1a1b82 */ /* 0x000e620000000800 */
[C---:B------:R-:W-:Y:S01]  /*c180*/  R2UR UR6, R24.reuse ;  /* 0x00000000180672ca */ /* 0x040fe200000e0000 */
[----:B------:R-:W-:Y:S01]  /*c190*/  VIADD R30, R24, 0x200 ;  /* 0x00000200181e7836 */ /* 0x000fe20000000000 */
[----:B------:R-:W-:Y:S02]  /*c1a0*/  R2UR UR15, R27 ;  /* 0x000000001b0f72ca */ /* 0x000fe400000e0000 */
[----:B------:R-:W-:Y:S01]  /*c1b0*/  R2UR UR10, R28 ;  /* 0x000000001c0a72ca */ /* 0x000fe200000e0000 */
[----:B------:R-:W-:Y:S01]  /*c1c0*/  VIADD R28, R24, 0x180 ;  /* 0x00000180181c7836 */ /* 0x000fe20000000000 */
[----:B------:R-:W-:Y:S01]  /*c1d0*/  R2UR UR22, R30 ;  /* 0x000000001e1672ca */ /* 0x000fe200000e0000 */
[----:B------:R-:W2:Y:S03]  /*c1e0*/  @P1 LDC R25, c[0x0][0x450] ;  /* 0x00011400ff191b82 */ /* 0x000ea60000000800 */
[----:B------:R-:W-:Y:S01]  /*c1f0*/  R2UR UR18, R28 ;  /* 0x000000001c1272ca */ /* 0x000fe200000e0000 */
[----:B-1----:R-:W-:-:S05]  /*c200*/  @P1 IMAD.HI.U32 R26, R213, R26, RZ ;  /* 0x0000001ad51a1227 */ /* 0x002fca00078e00ff */
[----:B--2---:R-:W-:Y:S01]  /*c210*/  @P1 SHF.R.U32.HI R177, RZ, R25, R26 ;  /* 0x00000019ffb11219 */ /* 0x004fe2000001161a */
[----:B------:R-:W-:Y:S01]  /*c220*/  IMAD.MOV.U32 R25, RZ, RZ, 0x40000040 ;  /* 0x40000040ff197424 */ /* 0x000fe200078e00ff */
[----:B------:R-:W-:Y:S01]  /*c230*/  PLOP3.LUT P1, PT, PT, PT, UP0, 0x40, 0x0 ;  /* 0x000000000000781c */ /* 0x000fe20003f2e808 */
[C---:B------:R-:W-:Y:S02]  /*c240*/  VIADD R26, R24.reuse, 0x100 ;  /* 0x00000100181a7836 */ /* 0x040fe40000000000 */
[----:B------:R-:W-:Y:S01]  /*c250*/  VIADD R24, R24, 0x280 ;  /* 0x0000028018187836 */ /* 0x000fe20000000000 */
[----:B------:R-:W-:Y:S02]  /*c260*/  R2UR UR7, R25 ;  /* 0x00000000190772ca */ /* 0x000fe400000e0000 */
[----:B------:R-:W-:Y:S02]  /*c270*/  R2UR UR14, R26 ;  /* 0x000000001a0e72ca */ /* 0x000fe400000e0000 */
[----:B------:R-:W-:-:S02]  /*c280*/  R2UR UR26, R24 ;  /* 0x00000000181a72ca */ /* 0x000fc400000e0000 */
[----:B------:R-:W-:Y:S02]  /*c290*/  R2UR UR27, R25 ;  /* 0x00000000191b72ca */ /* 0x000fe400000e0000 */
[----:B0-----:R-:W-:-:S06]  /*c2a0*/  WARPGROUP.ARRIVE ;  /* 0x00000000000079c5 */ /* 0x001fcc0000000000 */
[----:B------:R-:W-:Y:S03]  /*c2b0*/  HGMMA.64x256x16.F32 R24, R152, gdesc[UR4].tnspB, RZ, !UPT, gsb0 ;  /* 0x43e0000498187df0 */ /* 0x000fe6000c0008ff */
[----:B------:R-:W-:Y:S02]  /*c2c0*/  WARPGROUP.DEPBAR.LE gsb0, 0x0 ;  /* 0x00008000000079c5 */ /* 0x000fe40000010000 */
[----:B------:R-:W-:Y:S01]  /*c2d0*/  WARPGROUP.ARRIVE ;  /* 0x00000000000079c5 */ /* 0x000fe20000000000 */
[----:B------:R-:W-:-:S15]  /*c2e0*/  IADD3 R152, R177, R208, -R207 ;  /* 0x000000d0b1987210 */ /* 0x000fde0007ffe8cf */
[----:B------:R-:W-:-:S07]  /*c2f0*/  NOP ;  /* 0x0000000000007918 */ /* 0x000fce0000000000 */
[----:B------:R-:W-:Y:S01]  /*c300*/  HGMMA.64x256x16.F32 R24, R156, gdesc[UR8].tnspB, R24, gsb0 ;  /* 0x43e000089c187df0 */ /* 0x000fe20008000818 */
[----:B------:R-:W-:Y:S02]  /*c310*/  VIADD R153, R152, UR8 ;  /* 0x0000000898997c36 */ /* 0x000fe40008000000 */
        /* <DEDUP_REMOVED lines=32> */
.L_x_11643:
[----:B------:R-:W-:-:S06]  /*c520*/  UISETP.NE.AND UP0, UPT, UR9, 0x1, UPT ;  /* 0x000000010900788c */ /* 0x000fcc000bf05270 */
[----:B------:R-:W-:-:S05]  /*c530*/  PLOP3.LUT P1, PT, PT, PT, UP0, 0x80, 0x0 ;  /* 0x000000000000781c */ /* 0x000fca0003f2f008 */
[----:B------:R-:W-:-:S08]  /*c540*/  @UP0 ULDC.64 UR4, c[0x0][0x9e8] ;  /* 0x00027a0000040ab9 */ /* 0x000fd00000000a00 */
[----:B------:R-:W-:-:S05]  /*c550*/  @P1 IMAD.HI.U32 R152, R154, UR4, RZ ;  /* 0x000000049a981c27 */ /* 0x000fca000f8e00ff */
[----:B------:R-:W-:-:S07]  /*c560*/  @P1 SHF.R.U32.HI R154, RZ, UR5, R152 ;  /* 0x00000005ff9a1c19 */ /* 0x000fce0008011698 */
.L_x_11644:
[----:B------:R-:W-:Y:S05]  /*c570*/  BSYNC B0 ;  /* 0x0000000000007941 */ /* 0x000fea0003800000 */
.L_x_11642:
[----:B------:R-:W-:-:S04]  /*c580*/  IMAD.U32 R152, RZ, RZ, UR9 ;  /* 0x00000009ff987e24 */ /* 0x000fc8000f8e00ff */
[----:B------:R-:W-:-:S05]  /*c590*/  IMAD R152, R154, R152, UR9 ;  /* 0x000000099a987e24 */ /* 0x000fca000f8e0298 */
[----:B------:R-:W-:-:S07]  /*c5a0*/  VIMNMX R153, R153, R152, PT ;  /* 0x0000009899997248 */ /* 0x000fce0003fe0100 */
.L_x_11641:
[----:B------:R-:W-:Y:S01]  /*c5b0*/  IMAD.HI R153, R153, 0x2aaaaaab, RZ ;  /* 0x2aaaaaab99997827 */ /* 0x000fe200078e02ff */
[----:B------:R-:W-:Y:S01]  /*c5c0*/  ULDC UR43, c[0x0][0x9e4] ;  /* 0x00027900002b7ab9 */ /* 0x000fe20000000800 */
[----:B------:R-:W-:Y:S01]  /*c5d0*/  ULDC UR40, c[0x0][0x9e4] ;  /* 0x0002790000287ab9 */ /* 0x000fe20000000800 */
[----:B------:R-:W-:Y:S01]  /*c5e0*/  ULDC UR44, c[0x0][0x9dc] ;  /* 0x00027700002c7ab9 */ /* 0x000fe20000000800 */
[----:B------:R-:W-:Y:S01]  /*c5f0*/  ULDC UR50, c[0x0][0x9dc] ;  /* 0x0002770000327ab9 */ /* 0x000fe20000000800 */
[----:B------:R-:W-:Y:S01]  /*c600*/  SHF.R.U32.HI R152, RZ, 0x1f, R153 ;  /* 0x0000001fff987819 */ /* 0x000fe20000011699 */
[----:B------:R-:W-:Y:S01]  /*c610*/  ULDC UR37, c[0x0][0x988] ;  /* 0x0002620000257ab9 */ /* 0x000fe20000000800 */
[----:B------:R-:W-:Y:S01]  /*c620*/  ULDC UR42, c[0x0][0x988] ;  /* 0x00026200002a7ab9 */ /* 0x000fe20000000800 */
[----:B------:R-:W-:Y:S01]  /*c630*/  ULDC UR41, c[0x0][0x988] ;  /* 0x0002620000297ab9 */ /* 0x000fe20000000800 */
[----:B------:R-:W-:Y:S01]  /*c640*/  LEA.HI.SX32 R152, R153, R152, 0x1c ;  /* 0x0000009899987211 */ /* 0x000fe200078fe2ff */
[----:B------:R-:W-:Y:S01]  /*c650*/  ULDC UR51, c[0x0][0x9e0] ;  /* 0x0002780000337ab9 */ /* 0x000fe20000000800 */
[----:B------:R-:W-:-:S02]  /*c660*/  ULDC UR45, c[0x0][0x9e0] ;  /* 0x00027800002d7ab9 */ /* 0x000fc40000000800 */
[----:B------:R-:W-:-:S04]  /*c670*/  VIMNMX R216, R219, R152, !PT ;  /* 0x00000098dbd87248 */ /* 0x000fc80007fe0100 */
[----:B------:R-:W-:-:S13]  /*c680*/  ISETP.GE.AND P1, PT, R4, R216, PT ;  /* 0x000000d80400720c */ /* 0x000fda0003f26270 */
[----:B------:R-:W-:Y:S05]  /*c690*/  @!P1 BRA `(.L_x_11645) ;  /* 0x0000003000789947 */ /* 0x000fea0003800000 */
.L_x_11663:
[----:B------:R-:W-:Y:S01]  /*c6a0*/  IMAD.U32 R10, RZ, RZ, UR54 ;  /* 0x00000036ff0a7e24 */ /* 0x000fe2000f8e00ff */
[----:B------:R-:W-:Y:S05]  /*c6b0*/  YIELD ;  /* 0x0000000000007946 */ /* 0x000fea0003800000 */
[----:B------:R-:W-:Y:S01]  /*c6c0*/  ISETP.NE.AND P2, PT, R10, 0x3, PT ;  /* 0x000000030a00780c */ /* 0x000fe20003f45270 */
[----:B------:R-:W-:-:S05]  /*c6d0*/  VIADD R2, R2, 0x1 ;  /* 0x0000000102027836 */ /* 0x000fca0000000000 */
[----:B------:R-:W-:-:S04]  /*c6e0*/  ISETP.NE.AND P1, PT, R2, 0x2, PT ;  /* 0x000000020200780c */ /* 0x000fc80003f25270 */
[----:B------:R-:W-:Y:S02]  /*c6f0*/  SEL R9, RZ, 0x1, P1 ;  /* 0x00000001ff097807 */ /* 0x000fe40000800000 */
[----:B------:R-:W-:Y:S02]  /*c700*/  SEL R2, R2, RZ, P1 ;  /* 0x000000ff02027207 */ /* 0x000fe40000800000 */
[----:B------:R-:W-:Y:S01]  /*c710*/  LOP3.LUT R206, R206, R9, RZ, 0x3c, !PT ;  /* 0x00000009cece7212 */ /* 0x000fe200078e3cff */
[----:B0-----:R-:W-:Y:S06]  /*c720*/  @!P2 BRA `(.L_x_11646) ;  /* 0x000000000004a947 */ /* 0x001fec0003800000 */
[----:B------:R-:W-:Y:S01]  /*c730*/  BPT.TRAP 0x1 ;  /* 0x000000040000795c */ /* 0x000fe20000300000 */
.L_x_11646:
[----:B------:R-:W-:Y:S01]  /*c740*/  IMAD R200, R2, 0x8, R19 ;  /* 0x0000000802c87824 */ /* 0x000fe200078e0213 */
[----:B------:R-:W-:-:S04]  /*c750*/  SHF.L.U32 R201, R206, 0x1f, RZ ;  /* 0x0000001fcec97819 */ /* 0x000fc800000006ff */
[----:B------:R0:W1:Y:S01]  /*c760*/  SYNCS.PHASECHK.TRANS64.TRYWAIT P1, [R200+URZ+0x22830], R201 ;  /* 0x022830c9c80075a7 */ /* 0x000062000802017f */
[----:B------:R-:W-:Y:S05]  /*c770*/  @!P2 BRA `(.L_x_11647) ;  /* 0x000000000004a947 */ /* 0x000fea0003800000 */
[----:B------:R-:W-:Y:S01]  /*c780*/  BPT.TRAP 0x1 ;  /* 0x000000040000795c */ /* 0x000fe20000300000 */
.L_x_11647:
[----:B------:R-:W-:Y:S02]  /*c790*/  IMAD R10, R2, 0x300, R214 ;  /* 0x00000300020a7824 */ /* 0x000fe400078e02d6 */
[----:B------:R-:W-:Y:S01]  /*c7a0*/  IMAD.MOV.U32 R11, RZ, RZ, 0x40000040 ;  /* 0x40000040ff0b7424 */ /* 0x000fe200078e00ff */
[----:B-1----:R-:W-:Y:S06]  /*c7b0*/  @P1 BRA `(.L_x_11648) ;  /* 0x0000000000081947 */ /* 0x002fec0003800000 */
[----:B------:R-:W1:Y:S02]  /*c7c0*/  SYNCS.PHASECHK.TRANS64.TRYWAIT P1, [R200+URZ+0x22830], R201 ;  /* 0x022830c9c80075a7 */ /* 0x000e64000802017f */
[----:B-1----:R-:W-:Y:S05]  /*c7d0*/  @!P1 BRA `(.L_x_11649) ;  /* 0x00000178004c9947 */ /* 0x002fea0003800000 */
.L_x_11648:
[----:B------:R-:W-:Y:S05]  /*c7e0*/  WARPSYNC.ALL ;  /* 0x0000000000007948 */ /* 0x000fea0003800000 */
        /* <DEDUP_REMOVED lines=8> */
[----:B------:R-:W2:Y:S01]  /*c870*/  LDC R9, c[0x0][0x448] ;  /* 0x00011200ff097b82 */ /* 0x000ea20000000800 */
[----:B------:R-:W3:Y:S01]  /*c880*/  S2R R217, SR_TID.X ;  /* 0x0000000000d97919 */ /* 0x000ee20000002100 */
[----:B------:R-:W-:Y:S01]  /*c890*/  IMAD.IADD R228, R215, 0x1, R213 ;  /* 0x00000001d7e47824 */ /* 0x000fe200078e02d5 */
[----:B------:R-:W-:-:S08]  /*c8a0*/  UISETP.NE.AND UP0, UPT, UR55, URZ, UPT ;  /* 0x0000003f3700728c */ /* 0x000fd0000bf05270 */
[----:B------:R-:W-:Y:S01]  /*c8b0*/  HGMMA.64x96x16.F32 R152, gdesc[UR4], RZ, !UPT, gsb0 ;  /* 0x01600000049879f0 */ /* 0x000fe2000c0008ff */
[----:B------:R-:W-:Y:S01]  /*c8c0*/  R2UR UR6, R202 ;  /* 0x00000000ca0672ca */ /* 0x000fe200000e0000 */
[----:B------:R-:W-:Y:S01]  /*c8d0*/  VIADD R202, R10, 0x4 ;  /* 0x000000040aca7836 */ /* 0x000fe20000000000 */
[----:B------:R-:W-:Y:S01]  /*c8e0*/  R2UR UR7, R203 ;  /* 0x00000000cb0772ca */ /* 0x000fe200000e0000 */
[----:B------:R-:W-:Y:S01]  /*c8f0*/  IMAD.MOV.U32 R203, RZ, RZ, 0x40000040 ;  /* 0x40000040ffcb7424 */ /* 0x000fe200078e00ff */
[----:B------:R-:W-:Y:S01]  /*c900*/  R2UR UR4, R20 ;  /* 0x00000000140472ca */ /* 0x000fe200000e0000 */
[----:B------:R-:W-:Y:S01]  /*c910*/  VIADD R10, R10, 0x6 ;  /* 0x000000060a0a7836 */ /* 0x000fe20000000000 */
[----:B------:R-:W-:Y:S02]  /*c920*/  R2UR UR5, R21 ;  /* 0x00000000150572ca */ /* 0x000fe400000e0000 */
[----:B--2---:R-:W-:Y:S02]  /*c930*/  ISETP.NE.AND P1, PT, R9, 0x1, PT ;  /* 0x000000010900780c */ /* 0x004fe40003f25270 */
[----:B---3--:R-:W-:-:S11]  /*c940*/  SHF.R.U32.HI R217, RZ, 0x7, R217 ;  /* 0x00000007ffd97819 */ /* 0x008fd600000116d9 */
[----:B------:R-:W2:Y:S01]  /*c950*/  @P1 LDC R9, c[0x0][0x450] ;  /* 0x00011400ff091b82 */ /* 0x000ea20000000800 */
[----:B------:R-:W-:Y:S02]  /*c960*/  WARPGROUP.DEPBAR.LE gsb0, 0x0 ;  /* 0x00008000000079c5 */ /* 0x000fe40000010000 */
[----:B------:R-:W-:-:S06]  /*c970*/  WARPGROUP.ARRIVE ;  /* 0x00000000000079c5 */ /* 0x000fcc0000000000 */
        /* <DEDUP_REMOVED lines=9> */
[----:B------:R-:W-:Y:S01]  /*ca10*/  R2UR UR7, R11 ;  /* 0x000000000b0772ca */ /* 0x000fe200000e0000 */
[----:B------:R-:W3:Y:S01]  /*ca20*/  @P1 LDC R10, c[0x0][0x44c] ;  /* 0x00011300ff0a1b82 */ /* 0x000ee20000000800 */
[----:B------:R-:W-:Y:S01]  /*ca30*/  R2UR UR4, R12 ;  /* 0x000000000c0472ca */ /* 0x000fe200000e0000 */
[----:B------:R-:W-:Y:S01]  /*ca40*/  IMAD.U32 R11, RZ, RZ, UR44 ;  /* 0x0000002cff0b7e24 */ /* 0x000fe2000f8e00ff */
[----:B------:R-:W-:-:S04]  /*ca50*/  R2UR UR5, R13 ;  /* 0x000000000d0572ca */ /* 0x000fc800000e0000 */
[----:B------:R-:W-:Y:S01]  /*ca60*/  LOP3.LUT R227, RZ, R11, RZ, 0x33, !PT ;  /* 0x0000000bffe37212 */ /* 0x000fe200078e33ff */
[----:B---3--:R-:W-:-:S05]  /*ca70*/  @P1 IMAD.HI.U32 R10, R228, R10, RZ ;  /* 0x0000000ae40a1227 */ /* 0x008fca00078e00ff */
[----:B--2---:R-:W-:Y:S01]  /*ca80*/  @P1 SHF.R.U32.HI R228, RZ, R9, R10 ;  /* 0x00000009ffe41219 */ /* 0x004fe2000001160a */
[----:B------:R-:W-:Y:S01]  /*ca90*/  @!P0 VIADD R9, R200, 0x22840 ;  /* 0x00022840c8098836 */ /* 0x000fe20000000000 */
[----:B------:R-:W-:Y:S02]  /*caa0*/  IADD3 R10, -R217, 0xb, RZ ;  /* 0x0000000bd90a7810 */ /* 0x000fe40007ffe1ff */
[----:B------:R-:W-:Y:S01]  /*cab0*/  PLOP3.LUT P1, PT, PT, PT, UP0, 0x40, 0x0 ;  /* 0x000000000000781c */ /* 0x000fe20003f2e808 */
[----:B------:R-:W2:Y:S01]  /*cac0*/  SHFL.IDX PT, R229, R228, RZ, 0x1c1f ;  /* 0x001c1fffe4e57589 */ /* 0x000ea200000e0000 */
[----:B------:R-:W-:Y:S01]  /*cad0*/  @!P0 PRMT R9, RZ, 0x654, R9 ;  /* 0x00000654ff098816 */ /* 0x000fe20000000009 */
[----:B------:R-:W-:Y:S02]  /*cae0*/  WARPGROUP.DEPBAR.LE gsb0, 0x0 ;  /* 0x00008000000079c5 */ /* 0x000fe40000010000 */
[----:B------:R-:W-:-:S06]  /*caf0*/  WARPGROUP.ARRIVE ;  /* 0x00000000000079c5 */ /* 0x000fcc0000000000 */
[----:B------:R-:W-:Y:S03]  /*cb00*/  HGMMA.64x96x16.F32 R152, gdesc[UR4], R152, gsb0 ;  /* 0x01600000049879f0 */ /* 0x000fe60008000898 */
[----:B------:R-:W-:Y:S02]  /*cb10*/  WARPGROUP.DEPBAR.LE gsb0, 0x0 ;  /* 0x00008000000079c5 */ /* 0x000fe40000010000 */
[----:B------:R3:W-:Y:S06]  /*cb20*/  BAR.ARV R10, 0x100 ;  /* 0x0004000a0000751d */ /* 0x0007ec0000002000 */
[----:B------:R4:W-:Y:S02]  /*cb30*/  @!P0 SYNCS.ARRIVE.TRANS64.RED.A1T0 RZ, [R9+URZ], RZ ;  /* 0x000000ff09ff89a7 */ /* 0x0009e4000810043f */
[----:B----4-:R-:W-:-:S05]  /*cb40*/  IMAD R9, R4, -0x60, RZ ;  /* 0xffffffa004097824 */ /* 0x010fca00078e02ff */
[----:B------:R-:W-:-:S04]  /*cb50*/  IADD3 R226, -R209, 0x1, R9 ;  /* 0x00000001d1e27810 */ /* 0x000fc80007ffe109 */
[----:B------:R-:W-:-:S05]  /*cb60*/  IADD3 R226, -R207, R226, R208 ;  /* 0x000000e2cfe27210 */ /* 0x000fca0007ffe1d0 */
[----:B------:R-:W-:Y:S02]  /*cb70*/  IMAD.IADD R227, R227, 0x1, R226 ;  /* 0x00000001e3e37824 */ /* 0x000fe400078e02e2 */
[----:B------:R-:W-:Y:S02]  /*cb80*/  VIADD R226, R226, UR51 ;  /* 0x00000033e2e27c36 */ /* 0x000fe40008000000 */
[C---:B--2---:R-:W-:Y:S02]  /*cb90*/  IMAD.IADD R217, R229.reuse, 0x1, R227 ;  /* 0x00000001e5d97824 */ /* 0x044fe400078e02e3 */
[----:B------:R-:W-:Y:S01]  /*cba0*/  IMAD.IADD R225, R229, 0x1, R226 ;  /* 0x00000001e5e17824 */ /* 0x000fe200078e02e2 */
[----:B---3--:R-:W-:Y:S06]  /*cbb0*/  @P1 BRA `(.L_x_11650) ;  /* 0x0000000000581947 */ /* 0x008fec0003800000 */
        /* <DEDUP_REMOVED lines=12> */
.L_x_11652:
[----:B------:R-:W-:-:S05]  /*cc80*/  IMAD.U32 R230, RZ, RZ, UR43 ;  /* 0x0000002bffe67e24 */ /* 0x000fca000f8e00ff */
[----:B------:R-:W-:-:S13]  /*cc90*/  ISETP.NE.AND P1, PT, R230, 0x1, PT ;  /* 0x00000001e600780c */ /* 0x000fda0003f25270 */
[----:B------:R-:W2:Y:S02]  /*cca0*/  @P1 LDC.64 R202, c[0x0][0x9e8] ;  /* 0x00027a00ffca1b82 */ /* 0x000ea40000000a00 */
[----:B--2---:R-:W-:-:S05]  /*ccb0*/  @P1 IMAD.HI.U32 R202, R229, R202, RZ ;  /* 0x000000cae5ca1227 */ /* 0x004fca00078e00ff */
[----:B------:R-:W-:-:S07]  /*ccc0*/  @P1 SHF.R.U32.HI R229, RZ, R203, R202 ;  /* 0x000000cbffe51219 */ /* 0x000fce00000116ca */
.L_x_11653:
[----:B------:R-:W-:Y:S05]  /*ccd0*/  BSYNC B0 ;  /* 0x0000000000007941 */ /* 0x000fea0003800000 */
.L_x_11651:
[----:B------:R-:W-:-:S04]  /*cce0*/  IMAD.IADD R202, R9, 0x1, -R209 ;  /* 0x0000000109ca7824 */ /* 0x000fc800078e0ad1 */
[----:B------:R-:W-:-:S05]  /*ccf0*/  IMAD R202, R229, R230, R202 ;  /* 0x000000e6e5ca7224 */ /* 0x000fca00078e02ca */
[----:B------:R-:W-:Y:S02]  /*cd00*/  VIADDMNMX R225, R202, R230, R225, PT ;  /* 0x000000e6cae17246 */ /* 0x000fe400038001e1 */
[----:B------:R-:W-:-:S07]  /*cd10*/  VIMNMX R217, R217, R202, !PT ;  /* 0x000000cad9d97248 */ /* 0x000fce0007fe0100 */
.L_x_11650:
[C---:B------:R-:W-:Y:S01]  /*cd20*/  ISETP.GE.AND P1, PT, R9.reuse, 0x1, PT ;  /* 0x000000010900780c */ /* 0x040fe20003f26270 */
[----:B------:R-:W-:Y:S01]  /*cd30*/  UISETP.NE.AND UP0, UPT, UR55, URZ, UPT ;  /* 0x0000003f3700728c */ /* 0x000fe2000bf05270 */
[----:B------:R-:W-:Y:S02]  /*cd40*/  LOP3.LUT R18, R18, 0xfffbffff, RZ, 0xc0, !PT ;  /* 0xfffbffff12127812 */ /* 0x000fe400078ec0ff */
[----:B------:R-:W-:-:S09]  /*cd50*/  ISETP.GE.AND P3, PT, R9, 0x9, PT ;  /* 0x000000090900780c */ /* 0x000fd20003f66270 */
[----:B------:R-:W-:Y:S02]  /*cd60*/  @P1 LOP3.LUT R18, R18, 0x40000, RZ, 0xfc, !PT ;  /* 0x0004000012121812 */ /* 0x000fe400078efcff */
[----:B------:R-:W-:Y:S02]  /*cd70*/  ISETP.GT.AND P1, PT, R217, RZ, !P1 ;  /* 0x000000ffd900720c */ /* 0x000fe40004f24270 */
[----:B------:R-:W-:Y:S02]  /*cd80*/  LOP3.LUT R18, R18, 0xfffffffd, RZ, 0xc0, !PT ;  /* 0xfffffffd12127812 */ /* 0x000fe400078ec0ff */
[----:B------:R-:W-:Y:S02]  /*cd90*/  ISETP.LT.OR P2, PT, R225, 0x1, P1 ;  /* 0x00000001e100780c */ /* 0x000fe40000f41670 */
[----:B------:R-:W-:Y:S02]  /*cda0*/  ISETP.GE.AND P1, PT, R9, 0x2, PT ;  /* 0x000000020900780c */ /* 0x000fe40003f26270 */
[----:B------:R-:W-:-:S02]  /*cdb0*/  FSEL R152, R152, -INF , !P2 ;  /* 0xff80000098987808 */ /* 0x000fc40005000000 */
[----:B------:R-:W-:Y:S02]  /*cdc0*/  ISETP.GT.AND P2, PT, R217, 0x1, !P1 ;  /* 0x00000001d900780c */ /* 0x000fe40004f44270 */
[----:B------:R-:W-:Y:S02]  /*cdd0*/  @P3 LOP3.LUT R18, R18, 0x2, RZ, 0xfc, !PT ;  /* 0x0000000212123812 */ /* 0x000fe400078efcff */
[----:B------:R-:W-:Y:S02]  /*cde0*/  ISETP.LT.OR P2, PT, R225, 0x2, P2 ;  /* 0x00000002e100780c */ /* 0x000fe40001741670 */
[----:B------:R-:W-:Y:S02]  /*cdf0*/  LOP3.LUT R18, R18, 0xfffffffb, RZ, 0xc0, !PT ;  /* 0xfffffffb12127812 */ /* 0x000fe400078ec0ff */
[----:B------:R-:W-:Y:S02]  /*ce00*/  FSEL R153, R153, -INF , !P2 ;  /* 0xff80000099997808 */ /* 0x000fe40005000000 */
[----:B------:R-:W-:-:S02]  /*ce10*/  ISETP.GT.AND P2, PT, R217, 0x8, !P3 ;  /* 0x00000008d900780c */ /* 0x000fc40005f44270 */
        /* <DEDUP_REMOVED lines=136> */
.L_x_11656:
[----:B------:R-:W-:-:S05]  /*d6a0*/  IMAD.U32 R225, RZ, RZ, UR43 ;  /* 0x0000002bffe17e24 */ /* 0x000fca000f8e00ff */
[----:B------:R-:W-:-:S13]  /*d6b0*/  ISETP.NE.AND P6, PT, R225, 0x1, PT ;  /* 0x00000001e100780c */ /* 0x000fda0003fc5270 */
[----:B------:R-:W2:Y:S02]  /*d6c0*/  @P6 LDC.64 R156, c[0x0][0x9e8] ;  /* 0x00027a00ff9c6b82 */ /* 0x000ea40000000a00 */
[----:B--2---:R-:W-:-:S05]  /*d6d0*/  @P6 IMAD.HI.U32 R156, R217, R156, RZ ;  /* 0x0000009cd99c6227 */ /* 0x004fca00078e00ff */
[----:B------:R-:W-:-:S07]  /*d6e0*/  @P6 SHF.R.U32.HI R217, RZ, R157, R156 ;  /* 0x0000009dffd96219 */ /* 0x000fce000001169c */
.L_x_11657:
[----:B------:R-:W-:Y:S05]  /*d6f0*/  BSYNC B0 ;  /* 0x0000000000007941 */ /* 0x000fea0003800000 */
.L_x_11655:
[----:B------:R-:W-:-:S04]  /*d700*/  IMAD.IADD R9, R9, 0x1, -R209 ;  /* 0x0000000109097824 */ /* 0x000fc800078e0ad1 */
[----:B------:R-:W-:-:S05]  /*d710*/  IMAD R9, R217, R225, R9 ;  /* 0x000000e1d9097224 */ /* 0x000fca00078e0209 */
[----:B------:R-:W-:Y:S02]  /*d720*/  VIMNMX R227, R227, R9, !PT ;  /* 0x00000009e3e37248 */ /* 0x000fe40007fe0100 */
[----:B------:R-:W-:-:S07]  /*d730*/  VIADDMNMX R226, R9, R225, R226, PT ;  /* 0x000000e109e27246 */ /* 0x000fce00038001e2 */
.L_x_11654:
[----:B------:R-:W-:Y:S02]  /*d740*/  ISETP.GT.AND P1, PT, R227, 0x1, !P1 ;  /* 0x00000001e300780c */ /* 0x000fe40004f24270 */
[----:B------:R-:W-:Y:S02]  /*d750*/  FMNMX.FTZ R9, R152, R0, !PT ;  /* 0x0000000098097209 */ /* 0x000fe40007810000 */
        /* <DEDUP_REMOVED lines=58> */
[----:B------:R-:W2:Y:S01]  /*db00*/  SHFL.BFLY PT, R157, R9, 0x2, 0x1f ;  /* 0x0c401f00099d7f89 */ /* 0x000ea200000e0000 */
[----:B------:R-:W-:-:S02]  /*db10*/  LOP3.LUT P6, RZ, R18, 0x20, RZ, 0xc0, !PT ;  /* 0x0000002012ff7812 */ /* 0x000fc400078cc0ff */
[C---:B------:R-:W-:Y:S02]  /*db20*/  ISETP.GT.AND P1, PT, R227.reuse, 0x28, !P1 ;  /* 0x00000028e300780c */ /* 0x040fe40004f24270 */
[----:B------:R-:W-:Y:S02]  /*db30*/  ISETP.GT.AND P2, PT, R227, 0x49, !P2 ;  /* 0x00000049e300780c */ /* 0x000fe40005744270 */
[C---:B------:R-:W-:Y:S02]  /*db40*/  ISETP.LT.OR P1, PT, R226.reuse, 0x29, P1 ;  /* 0x00000029e200780c */ /* 0x040fe40000f21670 */
[----:B------:R-:W-:Y:S02]  /*db50*/  ISETP.LT.OR P2, PT, R226, 0x4a, P2 ;  /* 0x0000004ae200780c */ /* 0x000fe40001741670 */
[----:B------:R-:W-:Y:S02]  /*db60*/  FSEL R174, R174, -INF , !P1 ;  /* 0xff800000aeae7808 */ /* 0x000fe40004800000 */
[----:B------:R-:W-:-:S02]  /*db70*/  LOP3.LUT P1, RZ, R18, 0x1000, RZ, 0xc0, !PT ;  /* 0x0000100012ff7812 */ /* 0x000fc4000782c0ff */
[----:B------:R-:W-:Y:S02]  /*db80*/  FSEL R191, R191, -INF , !P2 ;  /* 0xff800000bfbf7808 */ /* 0x000fe40005000000 */
[C---:B------:R-:W-:Y:S02]  /*db90*/  ISETP.GT.AND P1, PT, R227.reuse, 0x29, !P1 ;  /* 0x00000029e300780c */ /* 0x040fe40004f24270 */
[----:B------:R-:W-:Y:S02]  /*dba0*/  LOP3.LUT P2, RZ, R18, 0x40000, RZ, 0xc0, !PT ;  /* 0x0004000012ff7812 */ /* 0x000fe4000784c0ff */
[----:B------:R-:W-:Y:S02]  /*dbb0*/  ISETP.LT.OR P1, PT, R226, 0x2a, P1 ;  /* 0x0000002ae200780c */ /* 0x000fe40000f21670 */
[----:B------:R-:W-:Y:S02]  /*dbc0*/  ISETP.GT.AND P3, PT, R227, 0x50, !P3 ;  /* 0x00000050e300780c */ /* 0x000fe40005f64270 */
[----:B------:R-:W-:-:S02]  /*dbd0*/  FSEL R175, R175, -INF , !P1 ;  /* 0xff800000afaf7808 */ /* 0x000fc40004800000 */
[----:B------:R-:W-:Y:S02]  /*dbe0*/  LOP3.LUT P1, RZ, R18, 0x800, RZ, 0xc0, !PT ;  /* 0x0000080012ff7812 */ /* 0x000fe4000782c0ff */
[----:B--2---:R-:W-:Y:S01]  /*dbf0*/  FMNMX.FTZ R157, R9, R157, !PT ;  /* 0x0000009d099d7209 */ /* 0x004fe20007810000 */
[----:B------:R-:W-:Y:S01]  /*dc00*/  IMAD.U32 R9, RZ, RZ, UR42 ;  /* 0x0000002aff097e24 */ /* 0x000fe2000f8e00ff */
[C---:B------:R-:W-:Y:S02]  /*dc10*/  ISETP.GT.AND P1, PT, R227.reuse, 0x30, !P1 ;  /* 0x00000030e300780c */ /* 0x040fe40004f24270 */
[C---:B------:R-:W-:Y:S02]  /*dc20*/  ISETP.LT.OR P3, PT, R226.reuse, 0x51, P3 ;  /* 0x00000051e200780c */ /* 0x040fe40001f61670 */
[----:B------:R-:W-:Y:S02]  /*dc30*/  ISETP.LT.OR P1, PT, R226, 0x31, P1 ;  /* 0x00000031e200780c */ /* 0x000fe40000f21670 */
[----:B------:R-:W-:-:S02]  /*dc40*/  ISETP.GT.AND P4, PT, R227, 0x51, !P4 ;  /* 0x00000051e300780c */ /* 0x000fc40006784270 */
[----:B------:R-:W-:Y:S02]  /*dc50*/  FSEL R156, R178, -INF , !P1 ;  /* 0xff800000b29c7808 */ /* 0x000fe40004800000 */
[----:B------:R-:W-:Y:S01]  /*dc60*/  LOP3.LUT P1, RZ, R18, 0x400, RZ, 0xc0, !PT ;  /* 0x0000040012ff7812 */ /* 0x000fe2000782c0ff */
[----:B------:R-:W2:Y:S01]  /*dc70*/  SHFL.BFLY PT, R178, R157, 0x1, 0x1f ;  /* 0x0c201f009db27f89 */ /* 0x000ea200000e0000 */
[----:B------:R-:W-:Y:S02]  /*dc80*/  FSEL R194, R194, -INF , !P3 ;  /* 0xff800000c2c27808 */ /* 0x000fe40005800000 */
[C---:B------:R-:W-:Y:S02]  /*dc90*/  ISETP.GT.AND P1, PT, R227.reuse, 0x31, !P1 ;  /* 0x00000031e300780c */ /* 0x040fe40004f24270 */
[----:B------:R-:W-:Y:S02]  /*dca0*/  ISETP.GT.AND P5, PT, R227, 0x58, !P5 ;  /* 0x00000058e300780c */ /* 0x000fe40006fa4270 */
[----:B------:R-:W-:-:S02]  /*dcb0*/  ISETP.LT.OR P1, PT, R226, 0x32, P1 ;  /* 0x00000032e200780c */ /* 0x000fc40000f21670 */
[----:B------:R-:W-:Y:S02]  /*dcc0*/  ISETP.LT.OR P4, PT, R226, 0x52, P4 ;  /* 0x00000052e200780c */ /* 0x000fe40002781670 */
[----:B------:R-:W-:Y:S02]  /*dcd0*/  FSEL R179, R179, -INF , !P1 ;  /* 0xff800000b3b37808 */ /* 0x000fe40004800000 */
[----:B------:R-:W-:Y:S02]  /*dce0*/  LOP3.LUT P1, RZ, R18, 0x200, RZ, 0xc0, !PT ;  /* 0x0000020012ff7812 */ /* 0x000fe4000782c0ff */
[----:B------:R-:W-:Y:S02]  /*dcf0*/  ISETP.LT.OR P5, PT, R226, 0x59, P5 ;  /* 0x00000059e200780c */ /* 0x000fe40002fa1670 */
[----:B------:R-:W-:Y:S02]  /*dd00*/  ISETP.GT.AND P1, PT, R227, 0x38, !P1 ;  /* 0x00000038e300780c */ /* 0x000fe40004f24270 */
[----:B------:R-:W-:-:S02]  /*dd10*/  FSEL R195, R195, -INF , !P4 ;  /* 0xff800000c3c37808 */ /* 0x000fc40006000000 */
[----:B------:R-:W-:Y:S02]  /*dd20*/  ISETP.LT.OR P1, PT, R226, 0x39, P1 ;  /* 0x00000039e200780c */ /* 0x000fe40000f21670 */
[----:B------:R-:W-:Y:S02]  /*dd30*/  FSEL R198, R198, -INF , !P5 ;  /* 0xff800000c6c67808 */ /* 0x000fe40006800000 */
[----:B------:R-:W-:Y:S02]  /*dd40*/  FSEL R182, R182, -INF , !P1 ;  /* 0xff800000b6b67808 */ /* 0x000fe40004800000 */
[----:B------:R-:W-:Y:S02]  /*dd50*/  LOP3.LUT P1, RZ, R18, 0x100, RZ, 0xc0, !PT ;  /* 0x0000010012ff7812 */ /* 0x000fe4000782c0ff */
[----:B--2---:R-:W-:Y:S02]  /*dd60*/  FMNMX.FTZ R178, R157, R178, !PT ;  /* 0x000000b29db27209 */ /* 0x004fe40007810000 */
        /* <DEDUP_REMOVED lines=18> */
[----:B------:R-:W-:-:S05]  /*de90*/  FMUL.FTZ R0, R178, R9 ;  /* 0x00000009b2007220 */ /* 0x000fca0000410000 */
[----:B------:R-:W-:Y:S02]  /*dea0*/  FSEL R0, R0, RZ, P1 ;  /* 0x000000ff00007208 */ /* 0x000fe40000800000 */
[----:B------:R-:W-:-:S03]  /*deb0*/  ISETP.GT.AND P1, PT, R227, RZ, !P2 ;  /* 0x000000ffe300720c */ /* 0x000fc60005724270 */
        /* <DEDUP_REMOVED lines=25> */
[----:B------:R-:W-:Y:S01]  /*e050*/  MUFU.EX2 R152, R152 ;  /* 0x0000009800987308 */ /* 0x000fe20000000800 */
[----:B------:R-:W-:-:S04]  /*e060*/  ISETP.LT.OR P1, PT, R226, 0x1, P1 ;  /* 0x00000001e200780c */ /* 0x000fc80000f21670 */
[----:B------:R-:W-:Y:S02]  /*e070*/  FSEL R154, R154, -INF , !P1 ;  /* 0xff8000009a9a7808 */ /* 0x000fe40004800000 */
[----:B------:R-:W-:Y:S01]  /*e080*/  ISETP.GT.AND P1, PT, R227, 0x59, !P6 ;  /* 0x00000059e300780c */ /* 0x000fe20007724270 */
[----:B------:R-:W2:Y:S03]  /*e090*/  MUFU.EX2 R0, R0 ;  /* 0x0000000000007308 */ /* 0x000ea60000000800 */
[----:B------:R-:W-:-:S04]  /*e0a0*/  ISETP.LT.OR P1, PT, R226, 0x5a, P1 ;  /* 0x0000005ae200780c */ /* 0x000fc80000f21670 */
[----:B------:R-:W-:Y:S01]  /*e0b0*/  FSEL R199, R199, -INF , !P1 ;  /* 0xff800000c7c77808 */ /* 0x000fe20004800000 */
[----:B------:R-:W3:Y:S08]  /*e0c0*/  MUFU.EX2 R153, R153 ;  /* 0x0000009900997308 */ /* 0x000ef00000000800 */
        /* <DEDUP_REMOVED lines=11> */
[----:B------:R-:W-:Y:S01]  /*e180*/  FMUL.FTZ R36, R36, R0 ;  /* 0x0000000024247220 */ /* 0x000fe20000410000 */
[----:B------:R-:W-:Y:S01]  /*e190*/  FMNMX.FTZ R153, R154, R8, !PT ;  /* 0x000000089a997209 */ /* 0x000fe20007810000 */
[-C--:B------:R-:W-:Y:S01]  /*e1a0*/  FMUL.FTZ R37, R37, R0.reuse ;  /* 0x0000000025257220 */ /* 0x080fe20000410000 */
[-C--:B------:R-:W-:Y:S01]  /*e1b0*/  FMUL.FTZ R40, R40, R0.reuse ;  /* 0x0000000028287220 */ /* 0x080fe20000410000 */
[-C--:B------:R-:W-:Y:S01]  /*e1c0*/  FMUL.FTZ R41, R41, R0.reuse ;  /* 0x0000000029297220 */ /* 0x080fe20000410000 */
[----:B------:R-:W-:Y:S01]  /*e1d0*/  FMNMX.FTZ R153, R155, R153, !PT ;  /* 0x000000999b997209 */ /* 0x000fe20007810000 */
[----:B------:R-:W3:Y:S01]  /*e1e0*/  MUFU.EX2 R160, R160 ;  /* 0x000000a000a07308 */ /* 0x000ee20000000800 */
[----:B----4-:R-:W-:Y:S01]  /*e1f0*/  FADD.FTZ R5, R202, R5 ;  /* 0x00000005ca057221 */ /* 0x010fe20000010000 */
[-C--:B------:R-:W-:Y:S01]  /*e200*/  FMUL.FTZ R44, R44, R0.reuse ;  /* 0x000000002c2c7220 */ /* 0x080fe20000410000 */
[----:B------:R-:W-:Y:S01]  /*e210*/  FMNMX.FTZ R153, R158, R153, !PT ;  /* 0x000000999e997209 */ /* 0x000fe20007810000 */
[-C--:B------:R-:W-:Y:S01]  /*e220*/  FMUL.FTZ R45, R45, R0.reuse ;  /* 0x000000002d2d7220 */ /* 0x080fe20000410000 */
[-C--:B------:R-:W-:Y:S01]  /*e230*/  FMUL.FTZ R48, R48, R0.reuse ;  /* 0x0000000030307220 */ /* 0x080fe20000410000 */
[-C--:B------:R-:W-:Y:S01]  /*e240*/  FMUL.FTZ R49, R49, R0.reuse ;  /* 0x0000000031317220 */ /* 0x080fe20000410000 */
[----:B------:R-:W-:Y:S01]  /*e250*/  FMNMX.FTZ R153, R159, R153, !PT ;  /* 0x000000999f997209 */ /* 0x000fe20007810000 */
[----:B------:R-:W-:Y:S01]  /*e260*/  MUFU.EX2 R217, R176 ;  /* 0x000000b000d97308 */ /* 0x000fe20000000800 */
        /* <DEDUP_REMOVED lines=8> */
[----:B---3--:R-:W-:Y:S01]  /*e2f0*/  FADD.FTZ R5, R160, R5 ;  /* 0x00000005a0057221 */ /* 0x008fe20000010000 */
[-C--:B------:R-:W-:Y:S01]  /*e300*/  FMUL.FTZ R60, R60, R0.reuse ;  /* 0x000000003c3c7220 */ /* 0x080fe20000410000 */
[----:B------:R-:W-:Y:S01]  /*e310*/  FMNMX.FTZ R153, R166, R153, !PT ;  /* 0x00000099a6997209 */ /* 0x000fe20007810000 */
[-C--:B------:R-:W-:Y:S01]  /*e320*/  FMUL.FTZ R61, R61, R0.reuse ;  /* 0x000000003d3d7220 */ /* 0x080fe20000410000 */
[-C--:B------:R-:W-:Y:S01]  /*e330*/  FMUL.FTZ R64, R64, R0.reuse ;  /* 0x0000000040407220 */ /* 0x080fe20000410000 */
[-C--:B------:R-:W-:Y:S01]  /*e340*/  FMUL.FTZ R65, R65, R0.reuse ;  /* 0x0000000041417220 */ /* 0x080fe20000410000 */
[----:B------:R-:W-:Y:S01]  /*e350*/  FMNMX.FTZ R153, R167, R153, !PT ;  /* 0x00000099a7997209 */ /* 0x000fe20007810000 */
[----:B------:R-:W3:Y:S01]  /*e360*/  MUFU.EX2 R164, R164 ;  /* 0x000000a400a47308 */ /* 0x000ee20000000800 */
[-C--:B------:R-:W-:Y:S01]  /*e370*/  FMUL.FTZ R68, R68, R0.reuse ;  /* 0x0000000044447220 */ /* 0x080fe20000410000 */
[-C--:B------:R-:W-:Y:S01]  /*e380*/  FMUL.FTZ R69, R69, R0.reuse ;  /* 0x0000000045457220 */ /* 0x080fe20000410000 */
[----:B------:R-:W-:Y:S01]  /*e390*/  FMNMX.FTZ R153, R170, R153, !PT ;  /* 0x00000099aa997209 */ /* 0x000fe20007810000 */
[-C--:B------:R-:W-:Y:S01]  /*e3a0*/  FMUL.FTZ R72, R72, R0.reuse ;  /* 0x0000000048487220 */ /* 0x080fe20000410000 */
[-C--:B------:R-:W-:Y:S01]  /*e3b0*/  FMUL.FTZ R73, R73, R0.reuse ;  /* 0x0000000049497220 */ /* 0x080fe20000410000 */
[-C--:B------:R-:W-:Y:S01]  /*e3c0*/  FMUL.FTZ R76, R76, R0.reuse ;  /* 0x000000004c4c7220 */ /* 0x080fe20000410000 */
[----:B------:R-:W-:Y:S01]  /*e3d0*/  FMNMX.FTZ R153, R171, R153, !PT ;  /* 0x00000099ab997209 */ /* 0x000fe20007810000 */
[----:B------:R-:W4:Y:S01]  /*e3e0*/  MUFU.EX2 R165, R165 ;  /* 0x000000a500a57308 */ /* 0x000f220000000800 */
        /* <DEDUP_REMOVED lines=52> */
[----:B------:R-:W-:Y:S01]  /*e730*/  FADD.FTZ R5, R217, R5 ;  /* 0x00000005d9057221 */ /* 0x000fe20000010000 */
[-C--:B------:R-:W-:Y:S01]  /*e740*/  FMUL.FTZ R129, R129, R0.reuse ;  /* 0x0000000081817220 */ /* 0x080fe20000410000 */
[----:B------:R-:W-:Y:S01]  /*e750*/  FMNMX.FTZ R153, R199, R153, !PT ;  /* 0x00000099c7997209 */ /* 0x000fe20007810000 */
[----:B------:R-:W2:Y:S01]  /*e760*/  MUFU.EX2 R181, R181 ;  /* 0x000000b500b57308 */ /* 0x000ea20000000800 */
[----:B---3--:R-:W-:Y:S01]  /*e770*/  FADD.FTZ R5, R177, R5 ;  /* 0x00000005b1057221 */ /* 0x008fe20000010000 */
[-C--:B------:R-:W-:Y:S01]  /*e780*/  FMUL.FTZ R132, R132, R0.reuse ;  /* 0x0000000084847220 */ /* 0x080fe20000410000 */
[-C--:B------:R-:W-:Y:S01]  /*e790*/  FMUL.FTZ R133, R133, R0.reuse ;  /* 0x0000000085857220 */ /* 0x080fe20000410000 */
[----:B------:R-:W3:Y:S01]  /*e7a0*/  SHFL.BFLY PT, R157, R153, 0x2, 0x1f ;  /* 0x0c401f00999d7f89 */ /* 0x000ee200000e0000 */
[-C--:B------:R-:W-:Y:S01]  /*e7b0*/  FMUL.FTZ R136, R136, R0.reuse ;  /* 0x0000000088887220 */ /* 0x080fe20000410000 */
[-C--:B------:R-:W-:Y:S01]  /*e7c0*/  FMUL.FTZ R137, R137, R0.reuse ;  /* 0x0000000089897220 */ /* 0x080fe20000410000 */
[-C--:B------:R-:W-:Y:S01]  /*e7d0*/  FMUL.FTZ R140, R140, R0.reuse ;  /* 0x000000008c8c7220 */ /* 0x080fe20000410000 */
[----:B------:R-:W5:Y:S01]  /*e7e0*/  MUFU.EX2 R184, R184 ;  /* 0x000000b800b87308 */ /* 0x000f620000000800 */
[----:B----4-:R-:W-:Y:S01]  /*e7f0*/  FADD.FTZ R5, R180, R5 ;  /* 0x00000005b4057221 */ /* 0x010fe20000010000 */
[-C--:B------:R-:W-:Y:S01]  /*e800*/  FMUL.FTZ R141, R141, R0.reuse ;  /* 0x000000008d8d7220 */ /* 0x080fe20000410000 */
[-C--:B------:R-:W-:Y:S01]  /*e810*/  FMUL.FTZ R144, R144, R0.reuse ;  /* 0x0000000090907220 */ /* 0x080fe20000410000 */
[-C--:B------:R-:W-:Y:S01]  /*e820*/  FMUL.FTZ R145, R145, R0.reuse ;  /* 0x0000000091917220 */ /* 0x080fe20000410000 */
[-C--:B------:R-:W-:Y:S01]  /*e830*/  FMUL.FTZ R148, R148, R0.reuse ;  /* 0x0000000094947220 */ /* 0x080fe20000410000 */
[----:B------:R-:W-:-:S02]  /*e840*/  FMUL.FTZ R149, R149, R0 ;  /* 0x0000000095957220 */ /* 0x000fc40000410000 */
[----:B------:R-:W4:Y:S01]  /*e850*/  MUFU.EX2 R185, R185 ;  /* 0x000000b900b97308 */ /* 0x000f220000000800 */
[----:B--2---:R-:W-:-:S07]  /*e860*/  FADD.FTZ R5, R181, R5 ;  /* 0x00000005b5057221 */ /* 0x004fce0000010000 */
[----:B------:R-:W2:Y:S01]  /*e870*/  MUFU.EX2 R188, R188 ;  /* 0x000000bc00bc7308 */ /* 0x000ea20000000800 */
[----:B-----5:R-:W-:Y:S01]  /*e880*/  FADD.FTZ R5, R184, R5 ;  /* 0x00000005b8057221 */ /* 0x020fe20000010000 */
[----:B---3--:R-:W-:-:S06]  /*e890*/  FMNMX.FTZ R153, R153, R157, !PT ;  /* 0x0000009d99997209 */ /* 0x008fcc0007810000 */
[----:B------:R-:W3:Y:S01]  /*e8a0*/  MUFU.EX2 R189, R189 ;  /* 0x000000bd00bd7308 */ /* 0x000ee20000000800 */
[----:B------:R-:W5:Y:S01]  /*e8b0*/  SHFL.BFLY PT, R157, R153, 0x1, 0x1f ;  /* 0x0c201f00999d7f89 */ /* 0x000f6200000e0000 */
[----:B----4-:R-:W-:-:S06]  /*e8c0*/  FADD.FTZ R5, R185, R5 ;  /* 0x00000005b9057221 */ /* 0x010fcc0000010000 */
[----:B------:R-:W4:Y:S01]  /*e8d0*/  MUFU.EX2 R192, R192 ;  /* 0x000000c000c07308 */ /* 0x000f220000000800 */
[----:B--2---:R-:W-:-:S07]  /*e8e0*/  FADD.FTZ R5, R188, R5 ;  /* 0x00000005bc057221 */ /* 0x004fce0000010000 */
[----:B------:R-:W2:Y:S01]  /*e8f0*/  MUFU.EX2 R193, R193 ;  /* 0x000000c100c17308 */ /* 0x000ea20000000800 */
[----:B---3--:R-:W-:-:S07]  /*e900*/  FADD.FTZ R5, R189, R5 ;  /* 0x00000005bd057221 */ /* 0x008fce0000010000 */
[----:B------:R-:W-:Y:S01]  /*e910*/  MUFU.EX2 R197, R197 ;  /* 0x000000c500c57308 */ /* 0x000fe20000000800 */
[----:B-----5:R-:W-:Y:S01]  /*e920*/  FMNMX.FTZ R176, R153, R157, !PT ;  /* 0x0000009d99b07209 */ /* 0x020fe20007810000 */
[----:B----4-:R-:W-:-:S03]  /*e930*/  FADD.FTZ R5, R192, R5 ;  /* 0x00000005c0057221 */ /* 0x010fc60000010000 */
[C---:B------:R-:W-:Y:S01]  /*e940*/  FSETP.NEU.FTZ.AND P1, PT, R176.reuse, -INF , PT ;  /* 0xff800000b000780b */ /* 0x040fe20003f3d000 */
[----:B------:R-:W-:Y:S01]  /*e950*/  FMUL.FTZ R226, R176, R9 ;  /* 0x00000009b0e27220 */ /* 0x000fe20000410000 */
[----:B--2---:R-:W-:-:S04]  /*e960*/  FADD.FTZ R5, R193, R5 ;  /* 0x00000005c1057221 */ /* 0x004fc80000010000 */
[----:B------:R-:W-:-:S05]  /*e970*/  FSEL R226, R226, RZ, P1 ;  /* 0x000000ffe2e27208 */ /* 0x000fca0000800000 */
[-CC-:B------:R-:W-:Y:S01]  /*e980*/  FFMA.FTZ R153, R170, R9.reuse, -R226.reuse ;  /* 0x00000009aa997223 */ /* 0x180fe200000108e2 */
[-CC-:B------:R-:W-:Y:S01]  /*e990*/  FFMA.FTZ R230, R156, R9.reuse, -R226.reuse ;  /* 0x000000099ce67223 */ /* 0x180fe200000108e2 */
[----:B------:R-:W-:Y:S01]  /*e9a0*/  F2FP.F16.F32.PACK_AB R156, R161, R160 ;  /* 0x000000a0a19c723e */ /* 0x000fe200000000ff */
        /* <DEDUP_REMOVED lines=10> */
[----:B--2---:R-:W-:Y:S01]  /*ea50*/  FSEL R153, R176, RZ, P1 ;  /* 0x000000ffb0997208 */ /* 0x004fe20000800000 */
[-CC-:B------:R-:W-:Y:S01]  /*ea60*/  FFMA.FTZ R171, R171, R9.reuse, -R226.reuse ;  /* 0x00000009abab7223 */ /* 0x180fe200000108e2 */
[-CC-:B------:R-:W-:Y:S01]  /*ea70*/  FFMA.FTZ R155, R174, R9.reuse, -R226.reuse ;  /* 0x00000009ae9b7223 */ /* 0x180fe200000108e2 */
[-C--:B------:R-:W-:Y:S01]  /*ea80*/  FFMA.FTZ R175, R175, R9.reuse, -R226 ;  /* 0x00000009afaf7223 */ /* 0x080fe200000108e2 */
[----:B------:R-:W-:Y:S01]  /*ea90*/  F2FP.F16.F32.PACK_AB R158, R165, R164 ;  /* 0x000000a4a59e723e */ /* 0x000fe200000000ff */
[----:B------:R-:W-:Y:S01]  /*eaa0*/  FADD.FTZ R8, -R153, R8 ;  /* 0x0000000899087221 */ /* 0x000fe20000010100 */
[-CC-:B------:R-:W-:Y:S01]  /*eab0*/  FFMA.FTZ R179, R179, R9.reuse, -R226.reuse ;  /* 0x00000009b3b37223 */ /* 0x180fe200000108e2 */
[----:B------:R-:W2:Y:S01]  /*eac0*/  MUFU.EX2 R157, R157 ;  /* 0x0000009d009d7308 */ /* 0x000ea20000000800 */
[-CC-:B------:R-:W-:Y:S01]  /*ead0*/  FFMA.FTZ R182, R182, R9.reuse, -R226.reuse ;  /* 0x00000009b6b67223 */ /* 0x180fe200000108e2 */
[-C--:B------:R-:W-:Y:S01]  /*eae0*/  FMUL.FTZ R8, R8, R9.reuse ;  /* 0x0000000908087220 */ /* 0x080fe20000410000 */
[-CC-:B------:R-:W-:Y:S01]  /*eaf0*/  FFMA.FTZ R183, R183, R9.reuse, -R226.reuse ;  /* 0x00000009b7b77223 */ /* 0x180fe200000108e2 */
[-CC-:B------:R-:W-:Y:S01]  /*eb00*/  FFMA.FTZ R186, R186, R9.reuse, -R226.reuse ;  /* 0x00000009baba7223 */ /* 0x180fe200000108e2 */
[-CC-:B------:R-:W-:Y:S01]  /*eb10*/  FFMA.FTZ R187, R187, R9.reuse, -R226.reuse ;  /* 0x00000009bbbb7223 */ /* 0x180fe200000108e2 */
[----:B------:R-:W-:Y:S01]  /*eb20*/  F2FP.F16.F32.PACK_AB R160, R169, R168 ;  /* 0x000000a8a9a0723e */ /* 0x000fe200000000ff */
[-CC-:B------:R-:W-:Y:S01]  /*eb30*/  FFMA.FTZ R190, R190, R9.reuse, -R226.reuse ;  /* 0x00000009bebe7223 */ /* 0x180fe200000108e2 */
[----:B------:R-:W3:Y:S01]  /*eb40*/  MUFU.EX2 R8, R8 ;  /* 0x0000000800087308 */ /* 0x000ee20000000800 */
[-CC-:B------:R-:W-:Y:S01]  /*eb50*/  FFMA.FTZ R191, R191, R9.reuse, -R226.reuse ;  /* 0x00000009bfbf7223 */ /* 0x180fe200000108e2 */
[-CC-:B------:R-:W-:Y:S01]  /*eb60*/  FFMA.FTZ R194, R194, R9.reuse, -R226.reuse ;  /* 0x00000009c2c27223 */ /* 0x180fe200000108e2 */
[-CC-:B------:R-:W-:Y:S01]  /*eb70*/  FFMA.FTZ R195, R195, R9.reuse, -R226.reuse ;  /* 0x00000009c3c37223 */ /* 0x180fe200000108e2 */
[----:B------:R-:W-:Y:S01]  /*eb80*/  F2FP.F16.F32.PACK_AB R162, R173, R172 ;  /* 0x000000acada2723e */ /* 0x000fe200000000ff */
[-CC-:B------:R-:W-:Y:S01]  /*eb90*/  FFMA.FTZ R198, R198, R9.reuse, -R226.reuse ;  /* 0x00000009c6c67223 */ /* 0x180fe200000108e2 */
[----:B------:R-:W-:Y:S01]  /*eba0*/  FFMA.FTZ R199, R199, R9, -R226 ;  /* 0x00000009c7c77223 */ /* 0x000fe200000108e2 */
[----:B------:R-:W-:Y:S01]  /*ebb0*/  IMAD.U32 R226, RZ, RZ, UR54 ;  /* 0x00000036ffe27e24 */ /* 0x000fe2000f8e00ff */
[----:B------:R-:W4:Y:S01]  /*ebc0*/  MUFU.EX2 R228, R228 ;  /* 0x000000e400e47308 */ /* 0x000f220000000800 */
[----:B--2---:R-:W-:-:S02]  /*ebd0*/  F2FP.F16.F32.PACK_AB R153, R157, R229 ;  /* 0x000000e59d99723e */ /* 0x004fc400000000ff */
[----:B------:R-:W-:Y:S02]  /*ebe0*/  F2FP.F16.F32.PACK_AB R154, R203, R202 ;  /* 0x000000cacb9a723e */ /* 0x000fe400000000ff */
[----:B------:R-:W-:Y:S02]  /*ebf0*/  ISETP.NE.AND P2, PT, R226, 0x3, PT ;  /* 0x00000003e200780c */ /* 0x000fe40003f45270 */
[----:B------:R-:W-:Y:S01]  /*ec00*/  F2FP.F16.F32.PACK_AB R164, R177, R217 ;  /* 0x000000d9b1a4723e */ /* 0x000fe200000000ff */
[----:B------:R-:W2:Y:S01]  /*ec10*/  MUFU.EX2 R159, R159 ;  /* 0x0000009f009f7308 */ /* 0x000ea20000000800 */
[----:B---3--:R-:W-:Y:S01]  /*ec20*/  FFMA.FTZ R3, R8, R3, R229 ;  /* 0x0000000308037223 */ /* 0x008fe200000100e5 */
[----:B------:R-:W-:Y:S01]  /*ec30*/  F2FP.F16.F32.PACK_AB R166, R181, R180 ;  /* 0x000000b4b5a6723e */ /* 0x000fe200000000ff */
[----:B------:R-:W-:Y:S01]  /*ec40*/  FMUL.FTZ R26, R26, R8 ;  /* 0x000000081a1a7220 */ /* 0x000fe20000410000 */
[----:B------:R-:W-:Y:S01]  /*ec50*/  F2FP.F16.F32.PACK_AB R168, R185, R184 ;  /* 0x000000b8b9a8723e */ /* 0x000fe200000000ff */
[----:B------:R-:W-:Y:S01]  /*ec60*/  FADD.FTZ R3, R157, R3 ;  /* 0x000000039d037221 */ /* 0x000fe20000010000 */
[----:B------:R-:W-:Y:S01]  /*ec70*/  F2FP.F16.F32.PACK_AB R170, R189, R188 ;  /* 0x000000bcbdaa723e */ /* 0x000fe200000000ff */
[----:B------:R-:W-:Y:S01]  /*ec80*/  FMUL.FTZ R27, R27, R8 ;  /* 0x000000081b1b7220 */ /* 0x000fe20000410000 */
[----:B------:R-:W3:Y:S01]  /*ec90*/  MUFU.EX2 R227, R227 ;  /* 0x000000e300e37308 */ /* 0x000ee20000000800 */
[----:B----4-:R-:W-:Y:S01]  /*eca0*/  FADD.FTZ R3, R228, R3 ;  /* 0x00000003e4037221 */ /* 0x010fe20000010000 */
        /* <DEDUP_REMOVED lines=38> */
[----:B------:R2:W5:Y:S01]  /*ef10*/  MUFU.EX2 R165, R155 ;  /* 0x0000009b00a57308 */ /* 0x0005620000000800 */
[----:B---3--:R-:W-:Y:S01]  /*ef20*/  FADD.FTZ R3, R167, R3 ;  /* 0x00000003a7037221 */ /* 0x008fe20000010000 */
[-C--:B------:R-:W-:Y:S01]  /*ef30*/  FMUL.FTZ R86, R86, R8.reuse ;  /* 0x0000000856567220 */ /* 0x080fe20000410000 */
[-C--:B------:R-:W-:Y:S01]  /*ef40*/  FMUL.FTZ R87, R87, R8.reuse ;  /* 0x0000000857577220 */ /* 0x080fe20000410000 */
[-C--:B------:R-:W-:Y:S01]  /*ef50*/  FMUL.FTZ R90, R90, R8.reuse ;  /* 0x000000085a5a7220 */ /* 0x080fe20000410000 */
[----:B------:R-:W-:Y:S01]  /*ef60*/  FADD.FTZ R3, R161, R3 ;  /* 0x00000003a1037221 */ /* 0x000fe20000010000 */
[-C--:B------:R-:W-:Y:S01]  /*ef70*/  FMUL.FTZ R91, R91, R8.reuse ;  /* 0x000000085b5b7220 */ /* 0x080fe20000410000 */
[----:B------:R-:W-:Y:S01]  /*ef80*/  FMUL.FTZ R94, R94, R8 ;  /* 0x000000085e5e7220 */ /* 0x000fe20000410000 */
[----:B------:R-:W3:Y:S01]  /*ef90*/  MUFU.EX2 R175, R175 ;  /* 0x000000af00af7308 */ /* 0x000ee20000000800 */
[----:B----4-:R-:W-:Y:S01]  /*efa0*/  FADD.FTZ R3, R171, R3 ;  /* 0x00000003ab037221 */ /* 0x010fe20000010000 */
[----:B--2---:R-:W-:Y:S01]  /*efb0*/  F2FP.F16.F32.PACK_AB R155, R159, R228 ;  /* 0x000000e49f9b723e */ /* 0x004fe200000000ff */
[-C--:B------:R-:W-:Y:S01]  /*efc0*/  FMUL.FTZ R95, R95, R8.reuse ;  /* 0x000000085f5f7220 */ /* 0x080fe20000410000 */
[----:B------:R-:W-:Y:S01]  /*efd0*/  F2FP.F16.F32.PACK_AB R159, R167, R225 ;  /* 0x000000e1a79f723e */ /* 0x000fe200000000ff */
[-C--:B------:R-:W-:Y:S01]  /*efe0*/  FMUL.FTZ R98, R98, R8.reuse ;  /* 0x0000000862627220 */ /* 0x080fe20000410000 */
[----:B------:R-:W-:Y:S01]  /*eff0*/  F2FP.F16.F32.PACK_AB R161, R171, R161 ;  /* 0x000000a1aba1723e */ /* 0x000fe200000000ff */
        /* <DEDUP_REMOVED lines=34> */
[----:B---3--:R-:W-:Y:S01]  /*f220*/  FADD.FTZ R3, R182, R3 ;  /* 0x00000003b6037221 */ /* 0x008fe20000010000 */
        /* <DEDUP_REMOVED lines=8> */
[----:B----4-:R-:W-:-:S07]  /*f2b0*/  FADD.FTZ R3, R169, R3 ;  /* 0x00000003a9037221 */ /* 0x010fce0000010000 */
[----:B------:R-:W4:Y:S01]  /*f2c0*/  MUFU.EX2 R191, R191 ;  /* 0x000000bf00bf7308 */ /* 0x000f220000000800 */
[C---:B---3--:R-:W-:Y:S01]  /*f2d0*/  FADD.FTZ R3, R187.reuse, R3 ;  /* 0x00000003bb037221 */ /* 0x048fe20000010000 */
[----:B------:R-:W-:-:S06]  /*f2e0*/  F2FP.F16.F32.PACK_AB R169, R187, R169 ;  /* 0x000000a9bba9723e */ /* 0x000fcc00000000ff */
[----:B------:R-:W3:Y:S01]  /*f2f0*/  MUFU.EX2 R173, R194 ;  /* 0x000000c200ad7308 */ /* 0x000ee20000000800 */
[----:B--2---:R-:W-:-:S07]  /*f300*/  FADD.FTZ R3, R190, R3 ;  /* 0x00000003be037221 */ /* 0x004fce0000010000 */
[----:B------:R-:W2:Y:S01]  /*f310*/  MUFU.EX2 R195, R195 ;  /* 0x000000c300c37308 */ /* 0x000ea20000000800 */
[C---:B----4-:R-:W-:Y:S01]  /*f320*/  FADD.FTZ R3, R191.reuse, R3 ;  /* 0x00000003bf037221 */ /* 0x050fe20000010000 */
[----:B------:R-:W-:-:S06]  /*f330*/  F2FP.F16.F32.PACK_AB R171, R191, R190 ;  /* 0x000000bebfab723e */ /* 0x000fcc00000000ff */
[----:B------:R-:W4:Y:S01]  /*f340*/  MUFU.EX2 R174, R196 ;  /* 0x000000c400ae7308 */ /* 0x000f220000000800 */
[----:B---3--:R-:W-:-:S07]  /*f350*/  FADD.FTZ R3, R173, R3 ;  /* 0x00000003ad037221 */ /* 0x008fce0000010000 */
[----:B------:R-:W3:Y:S01]  /*f360*/  MUFU.EX2 R198, R198 ;  /* 0x000000c600c67308 */ /* 0x000ee20000000800 */
[C---:B--2---:R-:W-:Y:S01]  /*f370*/  FADD.FTZ R3, R195.reuse, R3 ;  /* 0x00000003c3037221 */ /* 0x044fe20000010000 */
[----:B------:R-:W-:-:S06]  /*f380*/  F2FP.F16.F32.PACK_AB R173, R195, R173 ;  /* 0x000000adc3ad723e */ /* 0x000fcc00000000ff */
[----:B------:R-:W2:Y:S01]  /*f390*/  MUFU.EX2 R199, R199 ;  /* 0x000000c700c77308 */ /* 0x000ea20000000800 */
[----:B----4-:R-:W-:Y:S01]  /*f3a0*/  FADD.FTZ R5, R174, R5 ;  /* 0x00000005ae057221 */ /* 0x010fe20000010000 */
[----:B------:R-:W-:-:S03]  /*f3b0*/  F2FP.F16.F32.PACK_AB R174, R197, R174 ;  /* 0x000000aec5ae723e */ /* 0x000fc600000000ff */
[----:B------:R-:W-:Y:S01]  /*f3c0*/  FADD.FTZ R5, R197, R5 ;  /* 0x00000005c5057221 */ /* 0x000fe20000010000 */
[----:B---3--:R-:W-:-:S04]  /*f3d0*/  FADD.FTZ R3, R198, R3 ;  /* 0x00000003c6037221 */ /* 0x008fc80000010000 */
[C---:B--2---:R-:W-:Y:S01]  /*f3e0*/  FADD.FTZ R3, R199.reuse, R3 ;  /* 0x00000003c7037221 */ /* 0x044fe20000010000 */
[----:B------:R-:W-:Y:S01]  /*f3f0*/  F2FP.F16.F32.PACK_AB R175, R199, R198 ;  /* 0x000000c6c7af723e */ /* 0x000fe200000000ff */
[----:B------:R-:W-:Y:S06]  /*f400*/  @!P2 BRA `(.L_x_11658) ;  /* 0x000000000004a947 */ /* 0x000fec0003800000 */
[----:B------:R-:W-:Y:S01]  /*f410*/  BPT.TRAP 0x1 ;  /* 0x000000040000795c */ /* 0x000fe20000300000 */
.L_x_11658:
[----:B------:R2:W3:Y:S01]  /*f420*/  SYNCS.PHASECHK.TRANS64.TRYWAIT P1, [R200+URZ+0x22850], R201 ;  /* 0x022850c9c80075a7 */ /* 0x0004e2000802017f */
[----:B------:R-:W-:Y:S05]  /*f430*/  @!P2 BRA `(.L_x_11659) ;  /* 0x000000000004a947 */ /* 0x000fea0003800000 */
[----:B------:R-:W-:Y:S01]  /*f440*/  BPT.TRAP 0x1 ;  /* 0x000000040000795c */ /* 0x000fe20000300000 */
.L_x_11659:
[----:B------:R-:W-:Y:S04]  /*f450*/  BSSY B0, `(.L_x_11660) ;  /* 0x0000004000007945 */ /* 0x000fe80003800000 */
[----:B---3--:R-:W-:Y:S05]  /*f460*/  @P1 BRA `(.L_x_11661) ;  /* 0x0000000000081947 */ /* 0x008fea0003800000 */
[----:B------:R-:W3:Y:S02]  /*f470*/  SYNCS.PHASECHK.TRANS64.TRYWAIT P1, [R200+URZ+0x22850], R201 ;  /* 0x022850c9c80075a7 */ /* 0x000ee4000802017f */
[----:B---3--:R-:W-:Y:S05]  /*f480*/  @!P1 BRA `(.L_x_11662) ;  /* 0x0000014c00349947 */ /* 0x008fea0003800000 */
.L_x_11661:
[----:B------:R-:W-:Y:S05]  /*f490*/  BSYNC B0 ;  /* 0x0000000000007941 */ /* 0x000fea0003800000 */
.L_x_11660:
[----:B------:R-:W4:Y:S01]  /*f4a0*/  S2R R0, SR_TID.X ;  /* 0x0000000000007919 */ /* 0x000f220000002100 */
[----:B------:R-:W-:Y:S05]  /*f4b0*/  WARPSYNC.ALL ;  /* 0x0000000000007948 */ /* 0x000fea0003800000 */
[----:B------:R-:W-:Y:S01]  /*f4c0*/  IMAD.MOV.U32 R180, RZ, RZ, 0xc00 ;  /* 0x00000c00ffb47424 */ /* 0x000fe200078e00ff */
[----:B------:R-:W-:Y:S01]  /*f4d0*/  ISETP.GT.AND P1, PT, R4, R216, PT ;  /* 0x000000d80400720c */ /* 0x000fe20003f24270 */
[----:B------:R-:W-:Y:S02]  /*f4e0*/  IMAD.MOV.U32 R181, RZ, RZ, 0x40000040 ;  /* 0x40000040ffb57424 */ /* 0x000fe400078e00ff */
[----:B------:R-:W-:-:S02]  /*f4f0*/  IMAD R180, R2, R180, UR53 ;  /* 0x0000003502b47e24 */ /* 0x000fc4000f8e02b4 */
[----:B0123--:R-:W-:Y:S01]  /*f500*/  @!P0 VIADD R200, R200, 0x22860 ;  /* 0x00022860c8c88836 */ /* 0x00ffe20000000000 */
[----:B------:R-:W-:Y:S01]  /*f510*/  R2UR UR7, R181 ;  /* 0x00000000b50772ca */ /* 0x000fe200000e0000 */
[----:B------:R-:W-:Y:S01]  /*f520*/  IMAD.MOV.U32 R181, RZ, RZ, 0x40000040 ;  /* 0x40000040ffb57424 */ /* 0x000fe200078e00ff */
[----:B------:R-:W-:Y:S01]  /*f530*/  R2UR UR6, R180 ;  /* 0x00000000b40672ca */ /* 0x000fe200000e0000 */
[----:B------:R-:W-:Y:S01]  /*f540*/  VIADD R4, R4, 0xffffffff ;  /* 0xffffffff04047836 */ /* 0x000fe20000000000 */
[----:B------:R-:W-:Y:S01]  /*f550*/  @!P0 PRMT R200, RZ, 0x654, R200 ;  /* 0x00000654ffc88816 */ /* 0x000fe200000000c8 */
[----:B------:R-:W-:Y:S01]  /*f560*/  IMAD.MOV.U32 R8, RZ, RZ, R176 ;  /* 0x000000ffff087224 */ /* 0x000fe200078e00b0 */
[----:B----4-:R-:W-:-:S05]  /*f570*/  SHF.R.U32.HI R0, RZ, 0x7, R0 ;  /* 0x00000007ff007819 */ /* 0x010fca0000011600 */
[----:B------:R-:W-:-:S05]  /*f580*/  VIADD R0, R0, 0x8 ;  /* 0x0000000800007836 */ /* 0x000fca0000000000 */
[----:B------:R0:W-:Y:S02]  /*f590*/  BAR.SYNC.DEFER_BLOCKING R0, 0x100 ;  /* 0x000400000000751d */ /* 0x0001e40000010000 */
[----:B0-----:R-:W-:-:S04]  /*f5a0*/  IMAD.MOV.U32 R0, RZ, RZ, R178 ;  /* 0x000000ffff007224 */ /* 0x001fc800078e00b2 */
[----:B------:R-:W-:-:S06]  /*f5b0*/  WARPGROUP.ARRIVE ;  /* 0x00000000000079c5 */ /* 0x000fcc0000000000 */
        /* <DEDUP_REMOVED lines=42> */
[----:B------:R-:W-:Y:S02]  /*f860*/  IMAD.MOV.U32 R8, RZ, RZ, R176 ;  /* 0x000000ffff087224 */ /* 0x000fe400078e00b0 */
[----:B------:R-:W-:-:S07]  /*f870*/  IMAD.MOV.U32 R0, RZ, RZ, R178 ;  /* 0x000000ffff007224 */ /* 0x000fce00078e00b2 */
.L_x_11645:
[----:B------:R-:W1:Y:S01]  /*f880*/  LDC R152, c[0x0][0x448] ;  /* 0x00011200ff987b82 */ /* 0x000e620000000800 */
[----:B------:R-:W-:Y:S01]  /*f890*/  VIADD R153, R213, 0x7f ;  /* 0x0000007fd5997836 */ /* 0x000fe20000000000 */
[----:B------:R-:W-:-:S06]  /*f8a0*/  LOP3.LUT R18, R18, 0xffefffff, RZ, 0xc0, !PT ;  /* 0xffefffff12127812 */ /* 0x000fcc00078ec0ff */
[----:B------:R-:W2:Y:S01]  /*f8b0*/  LDC R230, c[0x0][0x9e4] ;  /* 0x00027900ffe67b82 */ /* 0x000ea20000000800 */
[----:B-1----:R-:W-:-:S13]  /*f8c0*/  ISETP.NE.AND P1, PT, R152, 0x1, PT ;  /* 0x000000019800780c */ /* 0x002fda0003f25270 */
[----:B------:R-:W1:Y:S01]  /*f8d0*/  @P1 LDC R154, c[0x0][0x44c] ;  /* 0x00011300ff9a1b82 */ /* 0x000e620000000800 */
[----:B------:R-:W-:-:S04]  /*f8e0*/  @P1 LOP3.LUT R18, R18, 0x100000, RZ, 0xfc, !PT ;  /* 0x0010000012121812 */ /* 0x000fc800078efcff */
[----:B------:R-:W-:-:S03]  /*f8f0*/  LOP3.LUT R18, R18, 0xffdfffff, RZ, 0xc0, !PT ;  /* 0xffdfffff12127812 */ /* 0x000fc600078ec0ff */
[----:B------:R-:W3:Y:S01]  /*f900*/  @P1 LDC R152, c[0x0][0x450] ;  /* 0x00011400ff981b82 */ /* 0x000ee20000000800 */
[----:B-1----:R-:W-:-:S05]  /*f910*/  @P1 IMAD.HI.U32 R154, R153, R154, RZ ;  /* 0x0000009a999a1227 */ /* 0x002fca00078e00ff */
[----:B---3--:R-:W-:Y:S02]  /*f920*/  @P1 SHF.R.U32.HI R153, RZ, R152, R154 ;  /* 0x00000098ff991219 */ /* 0x008fe4000001169a */
[----:B--2---:R-:W-:Y:S02]  /*f930*/  ISETP.GE.AND P1, PT, R230, 0x1, PT ;  /* 0x00000001e600780c */ /* 0x004fe40003f26270 */
[----:B------:R-:W-:-:S05]  /*f940*/  IADD3 R154, R208, 0x1, -R207 ;  /* 0x00000001d09a7810 */ /* 0x000fca0007ffe8cf */
[----:B------:R-:W-:-:S04]  /*f950*/  IMAD.IADD R154, R154, 0x1, R153 ;  /* 0x000000019a9a7824 */ /* 0x000fc800078e0299 */
[----:B------:R-:W-:Y:S02]  /*f960*/  IMAD.IADD R11, R154, 0x1, -R11 ;  /* 0x000000019a0b7824 */ /* 0x000fe400078e0a0b */
[----:B------:R-:W-:Y:S01]  /*f970*/  @P1 LOP3.LUT R18, R18, 0x200000, RZ, 0xfc, !PT ;  /* 0x0020000012121812 */ /* 0x000fe200078efcff */
        /* <DEDUP_REMOVED lines=11> */
.L_x_11666:
[----:B------:R-:W-:-:S13]  /*fa30*/  ISETP.NE.AND P1, PT, R230, 0x1, PT ;  /* 0x00000001e600780c */ /* 0x000fda0003f25270 */
[----:B------:R-:W1:Y:S02]  /*fa40*/  @P1 LDC.64 R152, c[0x0][0x9e8] ;  /* 0x00027a00ff981b82 */ /* 0x000e640000000a00 */
[----:B-1----:R-:W-:-:S05]  /*fa50*/  @P1 IMAD.HI.U32 R152, R154, R152, RZ ;  /* 0x000000989a981227 */ /* 0x002fca00078e00ff */
[----:B------:R-:W-:-:S07]  /*fa60*/  @P1 SHF.R.U32.HI R154, RZ, R153, R152 ;  /* 0x00000099ff9a1219 */ /* 0x000fce0000011698 */
.L_x_11667:
[----:B------:R-:W-:Y:S05]  /*fa70*/  BSYNC B0 ;  /* 0x0000000000007941 */ /* 0x000fea0003800000 */
.L_x_11665:
[----:B------:R-:W-:-:S05]  /*fa80*/  IMAD R154, R154, R230, RZ ;  /* 0x000000e69a9a7224 */ /* 0x000fca00078e02ff */
[----:B------:R-:W-:-:S07]  /*fa90*/  VIMNMX R11, R11, R154, !PT ;  /* 0x0000009a0b0b7248 */ /* 0x000fce0007fe0100 */
.L_x_11664:
[----:B------:R-:W-:-:S04]  /*faa0*/  VIADD R11, R11, 0x5f ;  /* 0x0000005f0b0b7836 */ /* 0x000fc80000000000 */
[----:B------:R-:W-:-:S05]  /*fab0*/  IMAD.HI R11, R11, 0x2aaaaaab, RZ ;  /* 0x2aaaaaab0b0b7827 */ /* 0x000fca00078e02ff */
[----:B------:R-:W-:-:S04]  /*fac0*/  SHF.R.U32.HI R152, RZ, 0x1f, R11 ;  /* 0x0000001fff987819 */ /* 0x000fc8000001160b */
[----:B------:R-:W-:-:S04]  /*fad0*/  LEA.HI.SX32 R11, R11, R152, 0x1c ;  /* 0x000000980b0b7211 */ /* 0x000fc800078fe2ff */
[----:B------:R-:W-:-:S04]  /*fae0*/  VIMNMX R11, R219, R11, !PT ;  /* 0x0000000bdb0b7248 */ /* 0x000fc80007fe0100 */
[----:B------:R-:W-:-:S13]  /*faf0*/  ISETP.GE.AND P1, PT, R4, R11, PT ;  /* 0x0000000b0400720c */ /* 0x000fda0003f26270 */
[----:B------:R-:W-:Y:S05]  /*fb00*/  @!P1 BRA `(.L_x_11668) ;  /* 0x0000001c00d09947 */ /* 0x000fea0003800000 */
[----:B------:R-:W-:Y:S02]  /*fb10*/  IMAD.MOV.U32 R201, RZ, RZ, R8 ;  /* 0x000000ffffc97224 */ /* 0x000fe400078e0008 */
[----:B0-----:R-:W-:Y:S02]  /*fb20*/  IMAD.MOV.U32 R200, RZ, RZ, R0 ;  /* 0x000000ffffc87224 */ /* 0x001fe400078e0000 */
[----:B------:R-:W-:-:S07]  /*fb30*/  IMAD.MOV.U32 R217, RZ, RZ, R4 ;  /* 0x000000ffffd97224 */ /* 0x000fce00078e0004 */
.L_x_11678:
[----:B0-----:R-:W-:Y:S01]  /*fb40*/  IMAD.U32 R4, RZ, RZ, UR54 ;  /* 0x00000036ff047e24 */ /* 0x001fe2000f8e00ff */
[----:B------:R-:W-:Y:S05]  /*fb50*/  YIELD ;  /* 0x0000000000007946 */ /* 0x000fea0003800000 */
[----:B------:R-:W-:Y:S01]  /*fb60*/  ISETP.NE.AND P3, PT, R4, 0x3, PT ;  /* 0x000000030400780c */ /* 0x000fe20003f65270 */
[----:B------:R-:W-:Y:S02]  /*fb70*/  VIADD R2, R2, 0x1 ;  /* 0x0000000102027836 */ /* 0x000fe40000000000 */
[----:B------:R-:W-:Y:S02]  /*fb80*/  IMAD.MOV.U32 R0, RZ, RZ, R217 ;  /* 0x000000ffff007224 */ /* 0x000fe400078e00d9 */
[----:B------:R-:W-:Y:S01]  /*fb90*/  VIADD R217, R217, 0xffffffff ;  /* 0xffffffffd9d97836 */ /* 0x000fe20000000000 */
[----:B------:R-:W-:-:S02]  /*fba0*/  ISETP.NE.AND P2, PT, R2, 0x2, PT ;  /* 0x000000020200780c */ /* 0x000fc40003f45270 */
[----:B------:R-:W-:Y:S02]  /*fbb0*/  ISETP.GT.AND P1, PT, R0, R11, PT ;  /* 0x0000000b0000720c */ /* 0x000fe40003f24270 */
[----:B------:R-:W-:Y:S02]  /*fbc0*/  SEL R0, RZ, 0x1, P2 ;  /* 0x00000001ff007807 */ /* 0x000fe40001000000 */
[----:B------:R-:W-:Y:S02]  /*fbd0*/  SEL R2, R2, RZ, P2 ;  /* 0x000000ff02027207 */ /* 0x000fe40001000000 */
[----:B------:R-:W-:Y:S01]  /*fbe0*/  LOP3.LUT R206, R206, R0, RZ, 0x3c, !PT ;  /* 0x00000000cece7212 */ /* 0x000fe200078e3cff */
[----:B------:R-:W-:Y:S06]  /*fbf0*/  @!P3 BRA `(.L_x_11669) ;  /* 0x000000000004b947 */ /* 0x000fec0003800000 */
[----:B------:R-:W-:Y:S01]  /*fc00*/  BPT.TRAP 0x1 ;  /* 0x000000040000795c */ /* 0x000fe20000300000 */
.L_x_11669:
[----:B------:R-:W-:Y:S01]  /*fc10*/  IMAD R4, R2, 0x8, R19 ;  /* 0x0000000802047824 */ /* 0x000fe200078e0213 */
[----:B------:R-:W-:-:S04]  /*fc20*/  SHF.L.U32 R216, R206, 0x1f, RZ ;  /* 0x0000001fced87819 */ /* 0x000fc800000006ff */
[----:B------:R0:W1:Y:S01]  /*fc30*/  SYNCS.PHASECHK.TRANS64.TRYWAIT P2, [R4+URZ+0x22830], R216 ;  /* 0x022830d8040075a7 */ /* 0x000062000804017f */
[----:B------:R-:W-:Y:S05]  /*fc40*/  @!P3 BRA `(.L_x_11670) ;  /* 0x000000000004b947 */ /* 0x000fea0003800000 */
[----:B------:R-:W-:Y:S01]  /*fc50*/  BPT.TRAP 0x1 ;  /* 0x000000040000795c */ /* 0x000fe20000300000 */
.L_x_11670:
[----:B------:R-:W-:Y:S02]  /*fc60*/  IMAD R154, R2, 0x300, R214 ;  /* 0x00000300029a7824 */ /* 0x000fe400078e02d6 */
[----:B------:R-:W-:Y:S01]  /*fc70*/  IMAD.MOV.U32 R155, RZ, RZ, 0x40000040 ;  /* 0x40000040ff9b7424 */ /* 0x000fe200078e00ff */
[----:B-1----:R-:W-:Y:S06]  /*fc80*/  @P2 BRA `(.L_x_11671) ;  /* 0x0000000000082947 */ /* 0x002fec0003800000 */
[----:B------:R-:W1:Y:S02]  /*fc90*/  SYNCS.PHASECHK.TRANS64.TRYWAIT P2, [R4+URZ+0x22830], R216 ;  /* 0x022830d8040075a7 */ /* 0x000e64000804017f */
[----:B-1----:R-:W-:Y:S05]  /*fca0*/  @!P2 BRA `(.L_x_11672) ;  /* 0x000001440040a947 */ /* 0x002fea0003800000 */
.L_x_11671:
        /* <DEDUP_REMOVED lines=14> */
[----:B------:R-:W2:Y:S01]  /*fd90*/  S2R R225, SR_TID.X ;  /* 0x0000000000e17919 */ /* 0x000ea20000002100 */
[----:B------:R-:W-:-:S02]  /*fda0*/  R2UR UR19, R155 ;  /* 0x000000009b1372ca */ /* 0x000fc400000e0000 */
[----:B------:R-:W-:Y:S01]  /*fdb0*/  WARPGROUP.ARRIVE ;  /* 0x00000000000079c5 */ /* 0x000fe20000000000 */
[----:B------:R-:W-:Y:S02]  /*fdc0*/  R2UR UR8, R20 ;  /* 0x00000000140872ca */ /* 0x000fe400000e0000 */
[----:B------:R-:W-:Y:S02]  /*fdd0*/  R2UR UR9, R21 ;  /* 0x00000000150972ca */ /* 0x000fe400000e0000 */
[----:B------:R-:W-:Y:S01]  /*fde0*/  R2UR UR14, R8 ;  /* 0x00000000080e72ca */ /* 0x000fe200000e0000 */
[----:B------:R-:W-:Y:S01]  /*fdf0*/  HGMMA.64x96x16.F32 R152, gdesc[UR4], RZ, !UPT, gsb0 ;  /* 0x01600000049879f0 */ /* 0x000fe2000c0008ff */
[----:B------:R-:W-:Y:S01]  /*fe00*/  R2UR UR15, R9 ;  /* 0x00000000090f72ca */ /* 0x000fe200000e0000 */
[----:B------:R-:W-:Y:S01]  /*fe10*/  IMAD.U32 R9, RZ, RZ, UR41 ;  /* 0x00000029ff097e24 */ /* 0x000fe2000f8e00ff */
[----:B------:R-:W-:Y:S02]  /*fe20*/  R2UR UR12, R14 ;  /* 0x000000000e0c72ca */ /* 0x000fe400000e0000 */
[----:B------:R-:W-:-:S02]  /*fe30*/  R2UR UR13, R15 ;  /* 0x000000000f0d72ca */ /* 0x000fc400000e0000 */
[----:B------:R-:W-:Y:S02]  /*fe40*/  R2UR UR16, R12 ;  /* 0x000000000c1072ca */ /* 0x000fe400000e0000 */
[----:B------:R-:W-:Y:S02]  /*fe50*/  R2UR UR17, R13 ;  /* 0x000000000d1172ca */ /* 0x000fe400000e0000 */
[----:B--2---:R-:W-:Y:S01]  /*fe60*/  SHF.R.U32.HI R225, RZ, 0x7, R225 ;  /* 0x00000007ffe17819 */ /* 0x004fe200000116e1 */
        /* <DEDUP_REMOVED lines=37> */
[----:B--2---:R-:W-:-:S05]  /*100c0*/  FMNMX.FTZ R0, R0, R8, !PT ;  /* 0x0000000800007209 */ /* 0x004fca0007810000 */
[C---:B------:R-:W-:Y:S01]  /*100d0*/  FMUL.FTZ R8, R0.reuse, R9 ;  /* 0x0000000900087220 */ /* 0x040fe20000410000 */
[----:B------:R-:W-:-:S03]  /*100e0*/  FADD.FTZ R10, -R0, R200 ;  /* 0x000000c8000a7221 */ /* 0x000fc60000010100 */
        /* <DEDUP_REMOVED lines=29> */
[----:B------:R-:W2:Y:S02]  /*102c0*/  MUFU.EX2 R10, R10 ;  /* 0x0000000a000a7308 */ /* 0x000ea40000000800 */
[----:B------:R-:W-:-:S04]  /*102d0*/  FMNMX.FTZ R8, R159, R8, !PT ;  /* 0x000000089f087209 */ /* 0x000fc80007810000 */
[----:B------:R-:W-:Y:S02]  /*102e0*/  FMNMX.FTZ R8, R162, R8, !PT ;  /* 0x00000008a2087209 */ /* 0x000fe40007810000 */
[----:B------:R-:W3:Y:S02]  /*102f0*/  MUFU.EX2 R153, R153 ;  /* 0x0000009900997308 */ /* 0x000ee40000000800 */
[----:B------:R-:W-:-:S04]  /*10300*/  FMNMX.FTZ R8, R163, R8, !PT ;  /* 0x00000008a3087209 */ /* 0x000fc80007810000 */
[----:B------:R-:W-:Y:S02]  /*10310*/  FMNMX.FTZ R8, R166, R8, !PT ;  /* 0x00000008a6087209 */ /* 0x000fe40007810000 */
[----:B------:R-:W4:Y:S01]  /*10320*/  MUFU.EX2 R156, R156 ;  /* 0x0000009c009c7308 */ /* 0x000f220000000800 */
[----:B--2---:R-:W-:Y:S01]  /*10330*/  FMUL.FTZ R24, R24, R10 ;  /* 0x0000000a18187220 */ /* 0x004fe20000410000 */
        /* <DEDUP_REMOVED lines=81> */
[C---:B---3--:R-:W-:Y:S01]  /*10850*/  F2FP.F16.F32.PACK_AB R200, R153.reuse, R152 ;  /* 0x0000009899c8723e */ /* 0x048fe200000000ff */
[----:B------:R-:W2:Y:S01]  /*10860*/  SHFL.BFLY PT, R10, R8, 0x2, 0x1f ;  /* 0x0c401f00080a7f89 */ /* 0x000ea200000e0000 */
[----:B------:R-:W3:Y:S01]  /*10870*/  MUFU.EX2 R157, R157 ;  /* 0x0000009d009d7308 */ /* 0x000ee20000000800 */
[----:B------:R-:W-:-:S04]  /*10880*/  FADD.FTZ R5, R153, R5 ;  /* 0x0000000599057221 */ /* 0x000fc80000010000 */
[----:B----4-:R-:W-:-:S03]  /*10890*/  FADD.FTZ R5, R156, R5 ;  /* 0x000000059c057221 */ /* 0x010fc60000010000 */
[----:B------:R-:W4:Y:S08]  /*108a0*/  MUFU.EX2 R152, R160 ;  /* 0x000000a000987308 */ /* 0x000f300000000800 */
[----:B------:R-:W5:Y:S01]  /*108b0*/  MUFU.EX2 R161, R161 ;  /* 0x000000a100a17308 */ /* 0x000f620000000800 */
[C---:B---3--:R-:W-:Y:S01]  /*108c0*/  FADD.FTZ R5, R157.reuse, R5 ;  /* 0x000000059d057221 */ /* 0x048fe20000010000 */
[----:B------:R-:W-:-:S02]  /*108d0*/  F2FP.F16.F32.PACK_AB R202, R157, R156 ;  /* 0x0000009c9dca723e */ /* 0x000fc400000000ff */
[----:B--2---:R-:W-:-:S04]  /*108e0*/  FMNMX.FTZ R8, R8, R10, !PT ;  /* 0x0000000a08087209 */ /* 0x004fc80007810000 */
[----:B------:R-:W-:Y:S01]  /*108f0*/  MUFU.EX2 R160, R176 ;  /* 0x000000b000a07308 */ /* 0x000fe20000000800 */
[----:B----4-:R-:W-:Y:S01]  /*10900*/  FADD.FTZ R5, R152, R5 ;  /* 0x0000000598057221 */ /* 0x010fe20000010000 */
[----:B------:R-:W2:Y:S06]  /*10910*/  SHFL.BFLY PT, R10, R8, 0x1, 0x1f ;  /* 0x0c201f00080a7f89 */ /* 0x000eac00000e0000 */
[----:B------:R-:W3:Y:S01]  /*10920*/  MUFU.EX2 R164, R164 ;  /* 0x000000a400a47308 */ /* 0x000ee20000000800 */
[C---:B-----5:R-:W-:Y:S01]  /*10930*/  FADD.FTZ R5, R161.reuse, R5 ;  /* 0x00000005a1057221 */ /* 0x060fe20000010000 */
[----:B------:R-:W-:-:S06]  /*10940*/  F2FP.F16.F32.PACK_AB R152, R161, R152 ;  /* 0x00000098a198723e */ /* 0x000fcc00000000ff */
[----:B------:R-:W4:Y:S08]  /*10950*/  MUFU.EX2 R165, R165 ;  /* 0x000000a500a57308 */ /* 0x000f300000000800 */
[----:B------:R-:W5:Y:S01]  /*10960*/  MUFU.EX2 R156, R168 ;  /* 0x000000a8009c7308 */ /* 0x000f620000000800 */
[----:B---3--:R-:W-:Y:S01]  /*10970*/  FADD.FTZ R5, R164, R5 ;  /* 0x00000005a4057221 */ /* 0x008fe20000010000 */
[----:B--2---:R-:W-:-:S06]  /*10980*/  FMNMX.FTZ R8, R8, R10, !PT ;  /* 0x0000000a08087209 */ /* 0x004fcc0007810000 */
[----:B------:R-:W2:Y:S01]  /*10990*/  MUFU.EX2 R169, R169 ;  /* 0x000000a900a97308 */ /* 0x000ea20000000800 */
        /* <DEDUP_REMOVED lines=20> */
[----:B-----5:R-:W-:Y:S01]  /*10ae0*/  FADD.FTZ R5, R156, R5 ;  /* 0x000000059c057221 */ /* 0x020fe20000010000 */
[----:B------:R-:W-:Y:S01]  /*10af0*/  FFMA.FTZ R182, R182, R9, -R10 ;  /* 0x00000009b6b67223 */ /* 0x000fe2000001080a */
[----:B---3--:R-:W-:-:S02]  /*10b00*/  @!P0 VIADD R154, R4, 0x22840 ;  /* 0x00022840049a8836 */ /* 0x008fc40000000000 */
[-CC-:B------:R-:W-:Y:S01]  /*10b10*/  FFMA.FTZ R183, R183, R9.reuse, -R10.reuse ;  /* 0x00000009b7b77223 */ /* 0x180fe2000001080a */
[----:B------:R-:W3:Y:S01]  /*10b20*/  MUFU.EX2 R155, R155 ;  /* 0x0000009b009b7308 */ /* 0x000ee20000000800 */
[----:B--2---:R-:W-:Y:S01]  /*10b30*/  FADD.FTZ R5, R169, R5 ;  /* 0x00000005a9057221 */ /* 0x004fe20000010000 */
[-CC-:B------:R-:W-:Y:S01]  /*10b40*/  FFMA.FTZ R186, R186, R9.reuse, -R10.reuse ;  /* 0x00000009baba7223 */ /* 0x180fe2000001080a */
[-CC-:B------:R-:W-:Y:S01]  /*10b50*/  FFMA.FTZ R187, R187, R9.reuse, -R10.reuse ;  /* 0x00000009bbbb7223 */ /* 0x180fe2000001080a */
[-CC-:B------:R-:W-:Y:S01]  /*10b60*/  FFMA.FTZ R190, R190, R9.reuse, -R10.reuse ;  /* 0x00000009bebe7223 */ /* 0x180fe2000001080a */
[-CC-:B------:R-:W-:Y:S01]  /*10b70*/  FFMA.FTZ R191, R191, R9.reuse, -R10.reuse ;  /* 0x00000009bfbf7223 */ /* 0x180fe2000001080a */
[-CC-:B------:R-:W-:Y:S01]  /*10b80*/  FFMA.FTZ R194, R194, R9.reuse, -R10.reuse ;  /* 0x00000009c2c27223 */ /* 0x180fe2000001080a */
[--C-:B------:R-:W-:Y:S01]  /*10b90*/  FFMA.FTZ R195, R195, R9, -R10.reuse ;  /* 0x00000009c3c37223 */ /* 0x100fe2000001080a */
[----:B------:R-:W2:Y:S01]  /*10ba0*/  MUFU.EX2 R203, R158 ;  /* 0x0000009e00cb7308 */ /* 0x000ea20000000800 */
[----:B----4-:R-:W-:Y:S01]  /*10bb0*/  FFMA.FTZ R3, R153, R3, R201 ;  /* 0x0000000399037223 */ /* 0x010fe200000100c9 */
[-CC-:B------:R-:W-:Y:S01]  /*10bc0*/  FFMA.FTZ R198, R198, R9.reuse, -R10.reuse ;  /* 0x00000009c6c67223 */ /* 0x180fe2000001080a */
[----:B------:R-:W-:Y:S01]  /*10bd0*/  FFMA.FTZ R199, R199, R9, -R10 ;  /* 0x00000009c7c77223 */ /* 0x000fe2000001080a */
[----:B------:R-:W-:Y:S01]  /*10be0*/  IADD3 R10, -R225, 0xb, RZ ;  /* 0x0000000be10a7810 */ /* 0x000fe20007ffe1ff */
[-C--:B------:R-:W-:Y:S01]  /*10bf0*/  FMUL.FTZ R26, R26, R153.reuse ;  /* 0x000000991a1a7220 */ /* 0x080fe20000410000 */
[----:B------:R-:W-:Y:S01]  /*10c00*/  @!P0 PRMT R154, RZ, 0x654, R154 ;  /* 0x00000654ff9a8816 */ /* 0x000fe2000000009a */
[-C--:B------:R-:W-:Y:S01]  /*10c10*/  FMUL.FTZ R27, R27, R153.reuse ;  /* 0x000000991b1b7220 */ /* 0x080fe20000410000 */
[----:B------:R-:W4:Y:S01]  /*10c20*/  MUFU.EX2 R159, R159 ;  /* 0x0000009f009f7308 */ /* 0x000f220000000800 */
[----:B---3--:R-:W-:Y:S01]  /*10c30*/  FADD.FTZ R3, R155, R3 ;  /* 0x000000039b037221 */ /* 0x008fe20000010000 */
[----:B------:R3:W-:Y:S06]  /*10c40*/  BAR.ARV R10, 0x100 ;  /* 0x0004000a0000751d */ /* 0x0007ec0000002000 */
[----:B------:R-:W5:Y:S01]  /*10c50*/  MUFU.EX2 R176, R162 ;  /* 0x000000a200b07308 */ /* 0x000f620000000800 */
[----:B--2---:R-:W-:Y:S01]  /*10c60*/  FADD.FTZ R3, R203, R3 ;  /* 0x00000003cb037221 */ /* 0x004fe20000010000 */
[----:B------:R2:W-:Y:S01]  /*10c70*/  @!P0 SYNCS.ARRIVE.TRANS64.RED.A1T0 RZ, [R154+URZ], RZ ;  /* 0x000000ff9aff89a7 */ /* 0x0005e2000810043f */
[----:B------:R-:W-:Y:S01]  /*10c80*/  F2FP.F16.F32.PACK_AB R156, R169, R156 ;  /* 0x0000009ca99c723e */ /* 0x000fe200000000ff */
[-C--:B------:R-:W-:Y:S01]  /*10c90*/  FMUL.FTZ R30, R30, R153.reuse ;  /* 0x000000991e1e7220 */ /* 0x080fe20000410000 */
[-C--:B------:R-:W-:Y:S01]  /*10ca0*/  FMUL.FTZ R31, R31, R153.reuse ;  /* 0x000000991f1f7220 */ /* 0x080fe20000410000 */
[-C--:B------:R-:W-:Y:S01]  /*10cb0*/  FMUL.FTZ R34, R34, R153.reuse ;  /* 0x0000009922227220 */ /* 0x080fe20000410000 */
[-C--:B------:R-:W-:Y:S01]  /*10cc0*/  FMUL.FTZ R35, R35, R153.reuse ;  /* 0x0000009923237220 */ /* 0x080fe20000410000 */
[----:B------:R-:W0:Y:S01]  /*10cd0*/  MUFU.EX2 R163, R163 ;  /* 0x000000a300a37308 */ /* 0x000e220000000800 */
[----:B----4-:R-:W-:Y:S01]  /*10ce0*/  FADD.FTZ R3, R159, R3 ;  /* 0x000000039f037221 */ /* 0x010fe20000010000 */
[----:B--2---:R-:W-:Y:S01]  /*10cf0*/  F2FP.F16.F32.PACK_AB R154, R165, R164 ;  /* 0x000000a4a59a723e */ /* 0x004fe200000000ff */
[-C--:B------:R-:W-:Y:S01]  /*10d00*/  FMUL.FTZ R38, R38, R153.reuse ;  /* 0x0000009926267220 */ /* 0x080fe20000410000 */
        /* <DEDUP_REMOVED lines=77> */
[----:B----4-:R-:W-:Y:S01]  /*111e0*/  FADD.FTZ R3, R175, R3 ;  /* 0x00000003af037221 */ /* 0x010fe20000010000 */
[----:B------:R-:W-:Y:S01]  /*111f0*/  FMUL.FTZ R151, R151, R153 ;  /* 0x0000009997977220 */ /* 0x000fe20000410000 */
[----:B------:R-:W-:-:S02]  /*11200*/  F2FP.F16.F32.PACK_AB R201, R155, R201 ;  /* 0x000000c99bc9723e */ /* 0x000fc400000000ff */
[----:B------:R-:W-:Y:S02]  /*11210*/  F2FP.F16.F32.PACK_AB R203, R159, R203 ;  /* 0x000000cb9fcb723e */ /* 0x000fe400000000ff */
[----:B------:R-:W-:Y:S01]  /*11220*/  F2FP.F16.F32.PACK_AB R153, R163, R176 ;  /* 0x000000b0a399723e */ /* 0x000fe200000000ff */
[----:B------:R-:W4:Y:S01]  /*11230*/  MUFU.EX2 R179, R179 ;  /* 0x000000b300b37308 */ /* 0x000f220000000800 */
[----:B0-----:R-:W-:Y:S01]  /*11240*/  FADD.FTZ R3, R178, R3 ;  /* 0x00000003b2037221 */ /* 0x001fe20000010000 */
[----:B------:R-:W-:Y:S02]  /*11250*/  F2FP.F16.F32.PACK_AB R155, R167, R161 ;  /* 0x000000a1a79b723e */ /* 0x000fe400000000ff */
[----:B------:R-:W-:Y:S02]  /*11260*/  F2FP.F16.F32.PACK_AB R158, R173, R172 ;  /* 0x000000acad9e723e */ /* 0x000fe400000000ff */
[----:B------:R-:W-:Y:S02]  /*11270*/  F2FP.F16.F32.PACK_AB R159, R175, R174 ;  /* 0x000000aeaf9f723e */ /* 0x000fe400000000ff */
[----:B------:R-:W0:Y:S01]  /*11280*/  MUFU.EX2 R180, R180 ;  /* 0x000000b400b47308 */ /* 0x000e220000000800 */
[C---:B--2---:R-:W-:Y:S01]  /*11290*/  FADD.FTZ R5, R177.reuse, R5 ;  /* 0x00000005b1057221 */ /* 0x044fe20000010000 */
[----:B------:R-:W-:-:S06]  /*112a0*/  F2FP.F16.F32.PACK_AB R160, R177, R160 ;  /* 0x000000a0b1a0723e */ /* 0x000fcc00000000ff */
[----:B------:R-:W2:Y:S01]  /*112b0*/  MUFU.EX2 R182, R182 ;  /* 0x000000b600b67308 */ /* 0x000ea20000000800 */
[C---:B----4-:R-:W-:Y:S01]  /*112c0*/  FADD.FTZ R3, R179.reuse, R3 ;  /* 0x00000003b3037221 */ /* 0x050fe20000010000 */
[----:B------:R-:W-:-:S06]  /*112d0*/  F2FP.F16.F32.PACK_AB R161, R179, R178 ;  /* 0x000000b2b3a1723e */ /* 0x000fcc00000000ff */
[----:B------:R-:W4:Y:S01]  /*112e0*/  MUFU.EX2 R181, R181 ;  /* 0x000000b500b57308 */ /* 0x000f220000000800 */
[----:B0-----:R-:W-:-:S07]  /*112f0*/  FADD.FTZ R5, R180, R5 ;  /* 0x00000005b4057221 */ /* 0x001fce0000010000 */
[----:B------:R-:W0:Y:S01]  /*11300*/  MUFU.EX2 R183, R183 ;  /* 0x000000b700b77308 */ /* 0x000e220000000800 */
[----:B--2---:R-:W-:-:S07]  /*11310*/  FADD.FTZ R3, R182, R3 ;  /* 0x00000003b6037221 */ /* 0x004fce0000010000 */
[----:B------:R-:W2:Y:S01]  /*11320*/  MUFU.EX2 R184, R184 ;  /* 0x000000b800b87308 */ /* 0x000ea20000000800 */
[C---:B----4-:R-:W-:Y:S01]  /*11330*/  FADD.FTZ R5, R181.reuse, R5 ;  /* 0x00000005b5057221 */ /* 0x050fe20000010000 */
[----:B------:R-:W-:-:S06]  /*11340*/  F2FP.F16.F32.PACK_AB R162, R181, R180 ;  /* 0x000000b4b5a2723e */ /* 0x000fcc00000000ff */
[----:B------:R-:W4:Y:S01]  /*11350*/  MUFU.EX2 R165, R186 ;  /* 0x000000ba00a57308 */ /* 0x000f220000000800 */
[C---:B0-----:R-:W-:Y:S01]  /*11360*/  FADD.FTZ R3, R183.reuse, R3 ;  /* 0x00000003b7037221 */ /* 0x041fe20000010000 */
[----:B------:R-:W-:-:S06]  /*11370*/  F2FP.F16.F32.PACK_AB R163, R183, R182 ;  /* 0x000000b6b7a3723e */ /* 0x000fcc00000000ff */
[----:B------:R-:W0:Y:S01]  /*11380*/  MUFU.EX2 R185, R185 ;  /* 0x000000b900b97308 */ /* 0x000e220000000800 */
[----:B--2---:R-:W-:-:S07]  /*11390*/  FADD.FTZ R5, R184, R5 ;  /* 0x00000005b8057221 */ /* 0x004fce0000010000 */
[----:B------:R-:W2:Y:S01]  /*113a0*/  MUFU.EX2 R187, R187 ;  /* 0x000000bb00bb7308 */ /* 0x000ea20000000800 */
[----:B----4-:R-:W-:-:S07]  /*113b0*/  FADD.FTZ R3, R165, R3 ;  /* 0x00000003a5037221 */ /* 0x010fce0000010000 */
[----:B------:R-:W4:Y:S01]  /*113c0*/  MUFU.EX2 R188, R188 ;  /* 0x000000bc00bc7308 */ /* 0x000f220000000800 */
[C---:B0-----:R-:W-:Y:S01]  /*113d0*/  FADD.FTZ R5, R185.reuse, R5 ;  /* 0x00000005b9057221 */ /* 0x041fe20000010000 */
[----:B------:R-:W-:-:S06]  /*113e0*/  F2FP.F16.F32.PACK_AB R164, R185, R184 ;  /* 0x000000b8b9a4723e */ /* 0x000fcc00000000ff */
[----:B------:R-:W0:Y:S01]  /*113f0*/  MUFU.EX2 R190, R190 ;  /* 0x000000be00be7308 */ /* 0x000e220000000800 */
[C---:B--2---:R-:W-:Y:S01]  /*11400*/  FADD.FTZ R3, R187.reuse, R3 ;  /* 0x00000003bb037221 */ /* 0x044fe20000010000 */
[----:B------:R-:W-:-:S06]  /*11410*/  F2FP.F16.F32.PACK_AB R165, R187, R165 ;  /* 0x000000a5bba5723e */ /* 0x000fcc00000000ff */
[----:B------:R-:W2:Y:S01]  /*11420*/  MUFU.EX2 R189, R189 ;  /* 0x000000bd00bd7308 */ /* 0x000ea20000000800 */
[----:B----4-:R-:W-:-:S07]  /*11430*/  FADD.FTZ R5, R188, R5 ;  /* 0x00000005bc057221 */ /* 0x010fce0000010000 */
[----:B------:R-:W4:Y:S01]  /*11440*/  MUFU.EX2 R191, R191 ;  /* 0x000000bf00bf7308 */ /* 0x000f220000000800 */
[----:B0-----:R-:W-:-:S07]  /*11450*/  FADD.FTZ R3, R190, R3 ;  /* 0x00000003be037221 */ /* 0x001fce0000010000 */
[----:B------:R0:W5:Y:S01]  /*11460*/  MUFU.EX2 R168, R192 ;  /* 0x000000c000a87308 */ /* 0x0001620000000800 */
[C---:B--2---:R-:W-:Y:S01]  /*11470*/  FADD.FTZ R5, R189.reuse, R5 ;  /* 0x00000005bd057221 */ /* 0x044fe20000010000 */
[----:B------:R-:W-:-:S06]  /*11480*/  F2FP.F16.F32.PACK_AB R166, R189, R188 ;  /* 0x000000bcbda6723e */ /* 0x000fcc00000000ff */
[----:B------:R-:W2:Y:S01]  /*11490*/  MUFU.EX2 R169, R194 ;  /* 0x000000c200a97308 */ /* 0x000ea20000000800 */
[----:B0-----:R-:W-:Y:S02]  /*114a0*/  IMAD.U32 R192, RZ, RZ, UR54 ;  /* 0x00000036ffc07e24 */ /* 0x001fe4000f8e00ff */
[C---:B----4-:R-:W-:Y:S01]  /*114b0*/  FADD.FTZ R3, R191.reuse, R3 ;  /* 0x00000003bf037221 */ /* 0x050fe20000010000 */
[----:B------:R-:W-:Y:S02]  /*114c0*/  F2FP.F16.F32.PACK_AB R167, R191, R190 ;  /* 0x000000bebfa7723e */ /* 0x000fe400000000ff */
[----:B------:R-:W-:Y:S02]  /*114d0*/  ISETP.NE.AND P3, PT, R192, 0x3, PT ;  /* 0x00000003c000780c */ /* 0x000fe40003f65270 */
[----:B------:R-:W0:Y:S01]  /*114e0*/  MUFU.EX2 R193, R193 ;  /* 0x000000c100c17308 */ /* 0x000e220000000800 */
[----:B-----5:R-:W-:-:S07]  /*114f0*/  FADD.FTZ R5, R168, R5 ;  /* 0x00000005a8057221 */ /* 0x020fce0000010000 */
[----:B------:R-:W4:Y:S01]  /*11500*/  MUFU.EX2 R195, R195 ;  /* 0x000000c300c37308 */ /* 0x000f220000000800 */
[----:B--2---:R-:W-:-:S07]  /*11510*/  FADD.FTZ R3, R169, R3 ;  /* 0x00000003a9037221 */ /* 0x004fce0000010000 */
[----:B------:R-:W2:Y:S01]  /*11520*/  MUFU.EX2 R196, R196 ;  /* 0x000000c400c47308 */ /* 0x000ea20000000800 */
[C---:B0-----:R-:W-:Y:S01]  /*11530*/  FADD.FTZ R5, R193.reuse, R5 ;  /* 0x00000005c1057221 */ /* 0x041fe20000010000 */
[----:B------:R-:W-:-:S06]  /*11540*/  F2FP.F16.F32.PACK_AB R168, R193, R168 ;  /* 0x000000a8c1a8723e */ /* 0x000fcc00000000ff */
[----:B------:R-:W0:Y:S01]  /*11550*/  MUFU.EX2 R171, R198 ;  /* 0x000000c600ab7308 */ /* 0x000e220000000800 */
[C---:B----4-:R-:W-:Y:S01]  /*11560*/  FADD.FTZ R3, R195.reuse, R3 ;  /* 0x00000003c3037221 */ /* 0x050fe20000010000 */
[----:B------:R-:W-:-:S06]  /*11570*/  F2FP.F16.F32.PACK_AB R169, R195, R169 ;  /* 0x000000a9c3a9723e */ /* 0x000fcc00000000ff */
[----:B------:R-:W4:Y:S01]  /*11580*/  MUFU.EX2 R170, R197 ;  /* 0x000000c500aa7308 */ /* 0x000f220000000800 */
[----:B--2---:R-:W-:-:S07]  /*11590*/  FADD.FTZ R5, R196, R5 ;  /* 0x00000005c4057221 */ /* 0x004fce0000010000 */
[----:B------:R-:W2:Y:S01]  /*115a0*/  MUFU.EX2 R199, R199 ;  /* 0x000000c700c77308 */ /* 0x000ea20000000800 */
[----:B0-----:R-:W-:Y:S01]  /*115b0*/  FADD.FTZ R3, R171, R3 ;  /* 0x00000003ab037221 */ /* 0x001fe20000010000 */
[C---:B----4-:R-:W-:Y:S01]  /*115c0*/  FADD.FTZ R5, R170.reuse, R5 ;  /* 0x00000005aa057221 */ /* 0x050fe20000010000 */
[----:B------:R-:W-:Y:S02]  /*115d0*/  F2FP.F16.F32.PACK_AB R170, R170, R196 ;  /* 0x000000c4aaaa723e */ /* 0x000fe400000000ff */
[C---:B--2---:R-:W-:Y:S01]  /*115e0*/  FADD.FTZ R3, R199.reuse, R3 ;  /* 0x00000003c7037221 */ /* 0x044fe20000010000 */
[----:B------:R-:W-:Y:S01]  /*115f0*/  F2FP.F16.F32.PACK_AB R171, R199, R171 ;  /* 0x000000abc7ab723e */ /* 0x000fe200000000ff */
[----:B---3--:R-:W-:Y:S06]  /*11600*/  @!P3 BRA `(.L_x_11673) ;  /* 0x000000000004b947 */ /* 0x008fec0003800000 */
[----:B------:R-:W-:Y:S01]  /*11610*/  BPT.TRAP 0x1 ;  /* 0x000000040000795c */ /* 0x000fe20000300000 */
.L_x_11673:
[----:B------:R0:W2:Y:S01]  /*11620*/  SYNCS.PHASECHK.TRANS64.TRYWAIT P2, [R4+URZ+0x22850], R216 ;  /* 0x022850d8040075a7 */ /* 0x0000a2000804017f */
[----:B------:R-:W-:Y:S05]  /*11630*/  @!P3 BRA `(.L_x_11674) ;  /* 0x000000000004b947 */ /* 0x000fea0003800000 */
[----:B------:R-:W-:Y:S01]  /*11640*/  BPT.TRAP 0x1 ;  /* 0x000000040000795c */ /* 0x000fe20000300000 */
.L_x_11674:
[----:B------:R-:W-:Y:S04]  /*11650*/  BSSY B0, `(.L_x_11675) ;  /* 0x0000004000007945 */ /* 0x000fe80003800000 */
[----:B--2---:R-:W-:Y:S05]  /*11660*/  @P2 BRA `(.L_x_11676) ;  /* 0x0000000000082947 */ /* 0x004fea0003800000 */
[----:B------:R-:W2:Y:S02]  /*11670*/  SYNCS.PHASECHK.TRANS64.TRYWAIT P2, [R4+URZ+0x22850], R216 ;  /* 0x022850d8040075a7 */ /* 0x000ea4000804017f */
[----:B--2---:R-:W-:Y:S05]  /*11680*/  @!P2 BRA `(.L_x_11677) ;  /* 0x0000012800dca947 */ /* 0x004fea0003800000 */
.L_x_11676:
[----:B------:R-:W-:Y:S05]  /*11690*/  BSYNC B0 ;  /* 0x0000000000007941 */ /* 0x000fea0003800000 */
.L_x_11675:
[----:B------:R-:W3:Y:S01]  /*116a0*/  S2R R174, SR_TID.X ;  /* 0x0000000000ae7919 */ /* 0x000ee20000002100 */
[----:B------:R-:W-:Y:S01]  /*116b0*/  IMAD.MOV.U32 R173, RZ, RZ, 0x40000040 ;  /* 0x40000040ffad7424 */ /* 0x000fe200078e00ff */
[----:B------:R-:W-:Y:S05]  /*116c0*/  WARPSYNC.ALL ;  /* 0x0000000000007948 */ /* 0x000fea0003800000 */
[----:B------:R-:W-:Y:S01]  /*116d0*/  R2UR UR7, R173 ;  /* 0x00000000ad0772ca */ /* 0x000fe200000e0000 */
[----:B------:R-:W-:Y:S02]  /*116e0*/  IMAD.MOV.U32 R172, RZ, RZ, 0xc00 ;  /* 0x00000c00ffac7424 */ /* 0x000fe400078e00ff */
[----:B------:R-:W-:-:S02]  /*116f0*/  IMAD.MOV.U32 R175, RZ, RZ, 0x40000040 ;  /* 0x40000040ffaf7424 */ /* 0x000fc400078e00ff */
[----:B------:R-:W-:Y:S02]  /*11700*/  IMAD R172, R2, R172, UR53 ;  /* 0x0000003502ac7e24 */ /* 0x000fe4000f8e02ac */
[----:B012---:R-:W-:-:S03]  /*11710*/  @!P0 VIADD R4, R4, 0x22860 ;  /* 0x0002286004048836 */ /* 0x007fc60000000000 */
[----:B------:R-:W-:Y:S02]  /*11720*/  R2UR UR6, R172 ;  /* 0x00000000ac0672ca */ /* 0x000fe400000e0000 */
[----:B------:R-:W-:Y:S02]  /*11730*/  @!P0 PRMT R4, RZ, 0x654, R4 ;  /* 0x00000654ff048816 */ /* 0x000fe40000000004 */
[----:B---3--:R-:W-:-:S05]  /*11740*/  SHF.R.U32.HI R174, RZ, 0x7, R174 ;  /* 0x00000007ffae7819 */ /* 0x008fca00000116ae */
[----:B------:R-:W-:Y:S02]  /*11750*/  VIADD R173, R174, 0x8 ;  /* 0x00000008aead7836 */ /* 0x000fe40000000000 */
[----:B------:R-:W-:-:S03]  /*11760*/  VIADD R174, R172, 0x80 ;  /* 0x00000080acae7836 */ /* 0x000fc60000000000 */
[----:B------:R0:W-:Y:S02]  /*11770*/  BAR.SYNC.DEFER_BLOCKING R173, 0x100 ;  /* 0x000400ad0000751d */ /* 0x0001e40000010000 */
[----:B0-----:R-:W-:-:S04]  /*11780*/  IMAD.MOV.U32 R173, RZ, RZ, 0x40000040 ;  /* 0x40000040ffad7424 */ /* 0x001fc800078e00ff */
        /* <DEDUP_REMOVED lines=43> */
[----:B0-----:R-:W-:-:S07]  /*11a40*/  IMAD.MOV.U32 R4, RZ, RZ, R217 ;  /* 0x000000ffff047224 */ /* 0x001fce00078e00d9 */
.L_x_11668:
[----:B------:R-:W-:-:S13]  /*11a50*/  ISETP.GE.AND P1, PT, R4, R219, PT ;  /* 0x000000db0400720c */ /* 0x000fda0003f26270 */
[----:B------:R-:W-:Y:S05]  /*11a60*/  @!P1 BRA `(.L_x_11679) ;  /* 0x0000003000689947 */ /* 0x000fea0003800000 */
[----:B------:R-:W-:Y:S02]  /*11a70*/  IMAD.MOV.U32 R201, RZ, RZ, R8 ;  /* 0x000000ffffc97224 */ /* 0x000fe400078e0008 */
[----:B------:R-:W-:-:S07]  /*11a80*/  IMAD.MOV.U32 R216, RZ, RZ, R0 ;  /* 0x000000ffffd87224 */ /* 0x000fce00078e0000 */
.L_x_11697:
        /* <DEDUP_REMOVED lines=8> */
[----:B-1----:R-:W-:Y:S06]  /*11b10*/  @!P2 BRA `(.L_x_11680) ;  /* 0x000000000004a947 */ /* 0x002fec0003800000 */
[----:B------:R-:W-:Y:S01]  /*11b20*/  BPT.TRAP 0x1 ;  /* 0x000000040000795c */ /* 0x000fe20000300000 */
.L_x_11680:
[----:B------:R-:W-:Y:S01]  /*11b30*/  IMAD R11, R2, 0x8, R19 ;  /* 0x00000008020b7824 */ /* 0x000fe200078e0213 */
[----:B0-----:R-:W-:-:S04]  /*11b40*/  SHF.L.U32 R200, R206, 0x1f, RZ ;  /* 0x0000001fcec87819 */ /* 0x001fc800000006ff */
[----:B------:R0:W1:Y:S01]  /*11b50*/  SYNCS.PHASECHK.TRANS64.TRYWAIT P1, [R11+URZ+0x22830], R200 ;  /* 0x022830c80b0075a7 */ /* 0x000062000802017f */
[----:B------:R-:W-:Y:S05]  /*11b60*/  @!P2 BRA `(.L_x_11681) ;  /* 0x000000000004a947 */ /* 0x000fea0003800000 */
[----:B------:R-:W-:Y:S01]  /*11b70*/  BPT.TRAP 0x1 ;  /* 0x000000040000795c */ /* 0x000fe20000300000 */
.L_x_11681:
[----:B------:R-:W-:Y:S02]  /*11b80*/  IMAD R8, R2, 0x300, R214 ;  /* 0x0000030002087824 */ /* 0x000fe400078e02d6 */
[----:B------:R-:W-:Y:S01]  /*11b90*/  IMAD.MOV.U32 R9, RZ, RZ, 0x40000040 ;  /* 0x40000040ff097424 */ /* 0x000fe200078e00ff */
[----:B-1----:R-:W-:Y:S06]  /*11ba0*/  @P1 BRA `(.L_x_11682) ;  /* 0x0000000000081947 */ /* 0x002fec0003800000 */
[----:B------:R-:W1:Y:S02]  /*11bb0*/  SYNCS.PHASECHK.TRANS64.TRYWAIT P1, [R11+URZ+0x22830], R200 ;  /* 0x022830c80b0075a7 */ /* 0x000e64000802017f */
[----:B-1----:R-:W-:Y:S05]  /*11bc0*/  @!P1 BRA `(.L_x_11683) ;  /* 0x0000012400a09947 */ /* 0x002fea0003800000 */
.L_x_11682:
        /* <DEDUP_REMOVED lines=11> */
[----:B------:R-:W-:-:S02]  /*11c80*/  IMAD.IADD R227, R215, 0x1, R213 ;  /* 0x00000001d7e37824 */ /* 0x000fc400078e02d5 */
[----:B------:R-:W-:-:S05]  /*11c90*/  IMAD R226, R4, -0x60, RZ ;  /* 0xffffffa004e27824 */ /* 0x000fca00078e02ff */
[----:B------:R-:W-:Y:S02]  /*11ca0*/  IADD3 R217, -R209, 0x1, R226 ;  /* 0x00000001d1d97810 */ /* 0x000fe40007ffe1e2 */
        /* <DEDUP_REMOVED lines=8> */
[----:B------:R-:W-:-:S02]  /*11d30*/  IADD3 R217, -R207, R217, R208 ;  /* 0x000000d9cfd97210 */ /* 0x000fc40007ffe1d0 */
[----:B--2---:R-:W-:-:S03]  /*11d40*/  ISETP.NE.AND P1, PT, R0, 0x1, PT ;  /* 0x000000010000780c */ /* 0x004fc60003f25270 */
[----:B------:R-:W-:Y:S01]  /*11d50*/  VIADD R225, R217, UR45 ;  /* 0x0000002dd9e17c36 */ /* 0x000fe20008000000 */
[----:B---3--:R-:W-:-:S09]  /*11d60*/  SHF.R.U32.HI R10, RZ, 0x7, R10 ;  /* 0x00000007ff0a7819 */ /* 0x008fd2000001160a */
[----:B------:R-:W2:Y:S01]  /*11d70*/  @P1 LDC R0, c[0x0][0x450] ;  /* 0x00011400ff001b82 */ /* 0x000ea20000000800 */
[----:B------:R-:W-:Y:S01]  /*11d80*/  IADD3 R10, -R10, 0xb, RZ ;  /* 0x0000000b0a0a7810 */ /* 0x000fe20007ffe1ff */
        /* <DEDUP_REMOVED lines=13> */
[----:B------:R-:W-:Y:S02]  /*11e60*/  R2UR UR4, R12 ;  /* 0x000000000c0472ca */ /* 0x000fe400000e0000 */
[----:B------:R-:W-:Y:S01]  /*11e70*/  R2UR UR5, R13 ;  /* 0x000000000d0572ca */ /* 0x000fe200000e0000 */
[----:B---3--:R-:W-:-:S05]  /*11e80*/  @P1 IMAD.HI.U32 R8, R227, R8, RZ ;  /* 0x00000008e3081227 */ /* 0x008fca00078e00ff */
[----:B--2---:R-:W-:Y:S01]  /*11e90*/  @P1 SHF.R.U32.HI R227, RZ, R0, R8 ;  /* 0x00000000ffe31219 */ /* 0x004fe20000011608 */
[----:B------:R-:W-:Y:S01]  /*11ea0*/  @!P0 VIADD R0, R11, 0x22840 ;  /* 0x000228400b008836 */ /* 0x000fe20000000000 */
[----:B------:R-:W-:-:S03]  /*11eb0*/  ISETP.GE.AND P1, PT, R230, 0x1, PT ;  /* 0x00000001e600780c */ /* 0x000fc60003f26270 */
[----:B------:R-:W2:Y:S01]  /*11ec0*/  SHFL.IDX PT, R228, R227, RZ, 0x1c1f ;  /* 0x001c1fffe3e47589 */ /* 0x000ea200000e0000 */
[----:B------:R-:W-:Y:S01]  /*11ed0*/  @!P0 PRMT R0, RZ, 0x654, R0 ;  /* 0x00000654ff008816 */ /* 0x000fe20000000000 */
[----:B--2---:R-:W-:Y:S01]  /*11ee0*/  IMAD.IADD R203, R228, 0x1, R225 ;  /* 0x00000001e4cb7824 */ /* 0x004fe200078e02e1 */
[----:B------:R-:W-:Y:S02]  /*11ef0*/  WARPGROUP.DEPBAR.LE gsb0, 0x0 ;  /* 0x00008000000079c5 */ /* 0x000fe40000010000 */
[----:B------:R-:W-:-:S06]  /*11f00*/  WARPGROUP.ARRIVE ;  /* 0x00000000000079c5 */ /* 0x000fcc0000000000 */
[----:B------:R-:W-:Y:S01]  /*11f10*/  HGMMA.64x96x16.F32 R152, gdesc[UR4], R152, gsb0 ;  /* 0x01600000049879f0 */ /* 0x000fe20008000898 */
[----:B------:R-:W-:-:S06]  /*11f20*/  ULOP3.LUT UR4, URZ, UR50, URZ, 0x33, !UPT ;  /* 0x000000323f047292 */ /* 0x000fcc000f8e333f */
[----:B------:R-:W-:-:S04]  /*11f30*/  VIADD R217, R217, UR4 ;  /* 0x00000004d9d97c36 */ /* 0x000fc80008000000 */
[----:B------:R-:W-:Y:S01]  /*11f40*/  IMAD.IADD R202, R228, 0x1, R217 ;  /* 0x00000001e4ca7824 */ /* 0x000fe200078e02d9 */
[----:B------:R-:W-:Y:S02]  /*11f50*/  WARPGROUP.DEPBAR.LE gsb0, 0x0 ;  /* 0x00008000000079c5 */ /* 0x000fe40000010000 */
[----:B------:R2:W-:Y:S06]  /*11f60*/  BAR.ARV R10, 0x100 ;  /* 0x0004000a0000751d */ /* 0x0005ec0000002000 */
[----:B------:R3:W-:Y:S02]  /*11f70*/  @!P0 SYNCS.ARRIVE.TRANS64.RED.A1T0 RZ, [R0+URZ], RZ ;  /* 0x000000ff00ff89a7 */ /* 0x0007e4000810043f */
[----:B---3--:R-:W-:Y:S01]  /*11f80*/  IMAD.IADD R0, R226, 0x1, -R209 ;  /* 0x00000001e2007824 */ /* 0x008fe200078e0ad1 */
[----:B--2---:R-:W-:Y:S06]  /*11f90*/  @!P1 BRA `(.L_x_11684) ;  /* 0x0000000000549947 */ /* 0x004fec0003800000 */
        /* <DEDUP_REMOVED lines=12> */
.L_x_11686:
[----:B------:R-:W-:-:S05]  /*12060*/  IMAD.U32 R229, RZ, RZ, UR40 ;  /* 0x00000028ffe57e24 */ /* 0x000fca000f8e00ff */
[----:B------:R-:W-:-:S13]  /*12070*/  ISETP.NE.AND P1, PT, R229, 0x1, PT ;  /* 0x00000001e500780c */ /* 0x000fda0003f25270 */
[----:B------:R-:W2:Y:S02]  /*12080*/  @P1 LDC.64 R8, c[0x0][0x9e8] ;  /* 0x00027a00ff081b82 */ /* 0x000ea40000000a00 */
[----:B--2---:R-:W-:-:S05]  /*12090*/  @P1 IMAD.HI.U32 R8, R228, R8, RZ ;  /* 0x00000008e4081227 */ /* 0x004fca00078e00ff */
[----:B------:R-:W-:-:S07]  /*120a0*/  @P1 SHF.R.U32.HI R228, RZ, R9, R8 ;  /* 0x00000009ffe41219 */ /* 0x000fce0000011608 */
.L_x_11687:
[----:B------:R-:W-:Y:S05]  /*120b0*/  BSYNC B0 ;  /* 0x0000000000007941 */ /* 0x000fea0003800000 */
.L_x_11685:
[----:B------:R-:W-:-:S05]  /*120c0*/  IMAD R228, R228, R229, R0 ;  /* 0x000000e5e4e47224 */ /* 0x000fca00078e0200 */
[----:B------:R-:W-:Y:S02]  /*120d0*/  VIMNMX R202, R202, R228, !PT ;  /* 0x000000e4caca7248 */ /* 0x000fe40007fe0100 */
[----:B------:R-:W-:-:S07]  /*120e0*/  VIADDMNMX R203, R228, R229, R203, PT ;  /* 0x000000e5e4cb7246 */ /* 0x000fce00038001cb */
.L_x_11684:
[C---:B------:R-:W-:Y:S02]  /*120f0*/  ISETP.GE.AND P1, PT, R226.reuse, 0x2, PT ;  /* 0x00000002e200780c */ /* 0x040fe40003f26270 */
[----:B------:R-:W-:Y:S02]  /*12100*/  ISETP.GE.AND P4, PT, R226, 0xa, PT ;  /* 0x0000000ae200780c */ /* 0x000fe40003f86270 */
        /* <DEDUP_REMOVED lines=133> */
[----:B------:R-:W-:Y:S01]  /*12960*/  ISETP.GE.AND P6, PT, R230, 0x1, PT ;  /* 0x00000001e600780c */ /* 0x000fe20003fc6270 */
[--C-:B--2---:R-:W-:Y:S02]  /*12970*/  IMAD.IADD R225, R225, 0x1, R202.reuse ;  /* 0x00000001e1e17824 */ /* 0x104fe400078e02ca */
        /* <DEDUP_REMOVED lines=14> */
.L_x_11690:
[----:B------:R-:W-:-:S05]  /*12a60*/  IMAD.U32 R203, RZ, RZ, UR40 ;  /* 0x00000028ffcb7e24 */ /* 0x000fca000f8e00ff */
[----:B------:R-:W-:-:S13]  /*12a70*/  ISETP.NE.AND P6, PT, R203, 0x1, PT ;  /* 0x00000001cb00780c */ /* 0x000fda0003fc5270 */
[----:B------:R-:W2:Y:S02]  /*12a80*/  @P6 LDC.64 R8, c[0x0][0x9e8] ;  /* 0x00027a00ff086b82 */ /* 0x000ea40000000a00 */
[----:B--2---:R-:W-:-:S05]  /*12a90*/  @P6 IMAD.HI.U32 R8, R202, R8, RZ ;  /* 0x00000008ca086227 */ /* 0x004fca00078e00ff */
[----:B------:R-:W-:-:S07]  /*12aa0*/  @P6 SHF.R.U32.HI R202, RZ, R9, R8 ;  /* 0x00000009ffca6219 */ /* 0x000fce0000011608 */
.L_x_11691:
[----:B------:R-:W-:Y:S05]  /*12ab0*/  BSYNC B0 ;  /* 0x0000000000007941 */ /* 0x000fea0003800000 */
.L_x_11689:
[----:B------:R-:W-:-:S05]  /*12ac0*/  IMAD R0, R202, R203, R0 ;  /* 0x000000cbca007224 */ /* 0x000fca00078e0200 */
[----:B------:R-:W-:Y:S02]  /*12ad0*/  VIMNMX R217, R217, R0, !PT ;  /* 0x00000000d9d97248 */ /* 0x000fe40007fe0100 */
[----:B------:R-:W-:-:S07]  /*12ae0*/  VIADDMNMX R225, R0, R203, R225, PT ;  /* 0x000000cb00e17246 */ /* 0x000fce00038001e1 */
.L_x_11688:
[C---:B------:R-:W-:Y:S01]  /*12af0*/  ISETP.GT.AND P1, PT, R217.reuse, 0x1, !P1 ;  /* 0x00000001d900780c */ /* 0x040fe20004f24270 */
[----:B------:R-:W-:Y:S01]  /*12b00*/  IMAD.U32 R9, RZ, RZ, UR37 ;  /* 0x00000025ff097e24 */ /* 0x000fe2000f8e00ff */
[----:B------:R-:W-:Y:S01]  /*12b10*/  ISETP.GT.AND P2, PT, R217, 0x8, !P2 ;  /* 0x00000008d900780c */ /* 0x000fe20005744270 */
[----:B------:R-:W-:Y:S01]  /*12b20*/  IMAD.U32 R228, RZ, RZ, UR54 ;  /* 0x00000036ffe47e24 */ /* 0x000fe2000f8e00ff */
        /* <DEDUP_REMOVED lines=10> */
[C---:B------:R-:W-:Y:S02]  /*12bd0*/  LOP3.LUT P1, RZ, R18.reuse, 0x8, RZ, 0xc0, !PT ;  /* 0x0000000812ff7812 */ /* 0x040fe4000782c0ff */
[----:B------:R-:W-:Y:S02]  /*12be0*/  FMNMX.FTZ R0, R153, R0, !PT ;  /* 0x0000000099007209 */ /* 0x000fe40007810000 */
[----:B------:R-:W-:Y:S02]  /*12bf0*/  ISETP.GT.AND P1, PT, R217, 0x10, !P1 ;  /* 0x00000010d900780c */ /* 0x000fe40004f24270 */
[----:B------:R-:W-:Y:S02]  /*12c00*/  LOP3.LUT P6, RZ, R18, 0x10000, RZ, 0xc0, !PT ;  /* 0x0001000012ff7812 */ /* 0x000fe400078cc0ff */
        /* <DEDUP_REMOVED lines=68> */
[----:B--2---:R-:W-:-:S02]  /*13050*/  FMNMX.FTZ R0, R0, R8, !PT ;  /* 0x0000000800007209 */ /* 0x004fc40007810000 */
[----:B------:R-:W-:Y:S02]  /*13060*/  FSEL R182, R182, -INF , !P1 ;  /* 0xff800000b6b67808 */ /* 0x000fe40004800000 */
[----:B------:R-:W-:Y:S01]  /*13070*/  LOP3.LUT P1, RZ, R18, 0x200, RZ, 0xc0, !PT ;  /* 0x0000020012ff7812 */ /* 0x000fe2000782c0ff */
[----:B------:R-:W2:Y:S01]  /*13080*/  SHFL.BFLY PT, R8, R0, 0x1, 0x1f ;  /* 0x0c201f0000087f89 */ /* 0x000ea200000e0000 */
[----:B------:R-:W-:Y:S02]  /*13090*/  ISETP.LT.OR P4, PT, R225, 0x52, P4 ;  /* 0x00000052e100780c */ /* 0x000fe40002781670 */
[C---:B------:R-:W-:Y:S02]  /*130a0*/  ISETP.GT.AND P1, PT, R217.reuse, 0x39, !P1 ;  /* 0x00000039d900780c */ /* 0x040fe40004f24270 */
[----:B------:R-:W-:Y:S02]  /*130b0*/  ISETP.GT.AND P5, PT, R217, 0x58, !P5 ;  /* 0x00000058d900780c */ /* 0x000fe40006fa4270 */
[----:B------:R-:W-:-:S02]  /*130c0*/  ISETP.LT.OR P1, PT, R225, 0x3a, P1 ;  /* 0x0000003ae100780c */ /* 0x000fc40000f21670 */
[----:B------:R-:W-:Y:S02]  /*130d0*/  FSEL R195, R195, -INF , !P4 ;  /* 0xff800000c3c37808 */ /* 0x000fe40006000000 */
[----:B------:R-:W-:Y:S02]  /*130e0*/  FSEL R183, R183, -INF , !P1 ;  /* 0xff800000b7b77808 */ /* 0x000fe40004800000 */
[----:B------:R-:W-:Y:S02]  /*130f0*/  LOP3.LUT P1, RZ, R18, 0x100, RZ, 0xc0, !PT ;  /* 0x0000010012ff7812 */ /* 0x000fe4000782c0ff */
[----:B------:R-:W-:Y:S02]  /*13100*/  ISETP.LT.OR P5, PT, R225, 0x59, P5 ;  /* 0x00000059e100780c */ /* 0x000fe40002fa1670 */
[----:B------:R-:W-:Y:S02]  /*13110*/  ISETP.GT.AND P1, PT, R217, 0x40, !P1 ;  /* 0x00000040d900780c */ /* 0x000fe40004f24270 */
[----:B------:R-:W-:-:S02]  /*13120*/  FSEL R198, R198, -INF , !P5 ;  /* 0xff800000c6c67808 */ /* 0x000fc40006800000 */
[----:B------:R-:W-:Y:S02]  /*13130*/  ISETP.LT.OR P1, PT, R225, 0x41, P1 ;  /* 0x00000041e100780c */ /* 0x000fe40000f21670 */
[----:B--2---:R-:W-:Y:S02]  /*13140*/  FMNMX.FTZ R0, R0, R8, !PT ;  /* 0x0000000800007209 */ /* 0x004fe40007810000 */
[----:B------:R-:W-:Y:S02]  /*13150*/  FSEL R186, R186, -INF , !P1 ;  /* 0xff800000baba7808 */ /* 0x000fe40004800000 */
[----:B------:R-:W-:Y:S01]  /*13160*/  LOP3.LUT P1, RZ, R18, 0x80, RZ, 0xc0, !PT ;  /* 0x0000008012ff7812 */ /* 0x000fe2000782c0ff */
[----:B------:R-:W-:-:S03]  /*13170*/  FMUL.FTZ R8, R0, R9 ;  /* 0x0000000900087220 */ /* 0x000fc60000410000 */
[----:B------:R-:W-:-:S04]  /*13180*/  ISETP.GT.AND P1, PT, R217, 0x41, !P1 ;  /* 0x00000041d900780c */ /* 0x000fc80004f24270 */
[----:B------:R-:W-:-:S04]  /*13190*/  ISETP.LT.OR P1, PT, R225, 0x42, P1 ;  /* 0x00000042e100780c */ /* 0x000fc80000f21670 */
[----:B------:R-:W-:Y:S02]  /*131a0*/  FSEL R187, R187, -INF , !P1 ;  /* 0xff800000bbbb7808 */ /* 0x000fe40004800000 */
[----:B------:R-:W-:Y:S02]  /*131b0*/  ISETP.GT.AND P1, PT, R217, 0x48, !P2 ;  /* 0x00000048d900780c */ /* 0x000fe40005724270 */
[----:B------:R-:W-:Y:S02]  /*131c0*/  LOP3.LUT P2, RZ, R18, 0x2, RZ, 0xc0, !PT ;  /* 0x0000000212ff7812 */ /* 0x000fe4000784c0ff */
[----:B------:R-:W-:-:S04]  /*131d0*/  ISETP.LT.OR P1, PT, R225, 0x49, P1 ;  /* 0x00000049e100780c */ /* 0x000fc80000f21670 */
[----:B------:R-:W-:Y:S02]  /*131e0*/  FSEL R190, R190, -INF , !P1 ;  /* 0xff800000bebe7808 */ /* 0x000fe40004800000 */
[----:B------:R-:W-:Y:S02]  /*131f0*/  ISETP.GT.AND P1, PT, R217, 0x49, !P6 ;  /* 0x00000049d900780c */ /* 0x000fe40007724270 */
[----:B------:R-:W-:Y:S02]  /*13200*/  LOP3.LUT P6, RZ, R18, 0x1, RZ, 0xc0, !PT ;  /* 0x0000000112ff7812 */ /* 0x000fe400078cc0ff */
[----:B------:R-:W-:-:S04]  /*13210*/  ISETP.LT.OR P1, PT, R225, 0x4a, P1 ;  /* 0x0000004ae100780c */ /* 0x000fc80000f21670 */
[----:B------:R-:W-:Y:S02]  /*13220*/  FSEL R191, R191, -INF , !P1 ;  /* 0xff800000bfbf7808 */ /* 0x000fe40004800000 */
[----:B------:R-:W-:-:S04]  /*13230*/  FSETP.NEU.FTZ.AND P1, PT, R0, -INF , PT ;  /* 0xff8000000000780b */ /* 0x000fc80003f3d000 */
[----:B------:R-:W-:Y:S02]  /*13240*/  FSEL R202, R0, RZ, P1 ;  /* 0x000000ff00ca7208 */ /* 0x000fe40000800000 */
[----:B------:R-:W-:Y:S02]  /*13250*/  FSEL R8, R8, RZ, P1 ;  /* 0x000000ff08087208 */ /* 0x000fe40000800000 */
[----:B------:R-:W-:Y:S01]  /*13260*/  ISETP.GT.AND P1, PT, R217, RZ, !P2 ;  /* 0x000000ffd900720c */ /* 0x000fe20005724270 */
[----:B------:R-:W-:Y:S01]  /*13270*/  FADD.FTZ R202, -R202, R216 ;  /* 0x000000d8caca7221 */ /* 0x000fe20000010100 */
[----:B------:R-:W-:Y:S01]  /*13280*/  ISETP.NE.AND P2, PT, R228, 0x3, PT ;  /* 0x00000003e400780c */ /* 0x000fe20003f45270 */
[-CC-:B------:R-:W-:Y:S01]  /*13290*/  FFMA.FTZ R152, R152, R9.reuse, -R8.reuse ;  /* 0x0000000998987223 */ /* 0x180fe20000010808 */
[----:B------:R-:W-:Y:S01]  /*132a0*/  ISETP.LT.OR P1, PT, R225, 0x1, P1 ;  /* 0x00000001e100780c */ /* 0x000fe20000f21670 */
[-CC-:B------:R-:W-:Y:S01]  /*132b0*/  FFMA.FTZ R153, R153, R9.reuse, -R8.reuse ;  /* 0x0000000999997223 */ /* 0x180fe20000010808 */
[-CC-:B------:R-:W-:Y:S01]  /*132c0*/  FFMA.FTZ R156, R156, R9.reuse, -R8.reuse ;  /* 0x000000099c9c7223 */ /* 0x180fe20000010808 */
[-CC-:B------:R-:W-:Y:S01]  /*132d0*/  FFMA.FTZ R157, R157, R9.reuse, -R8.reuse ;  /* 0x000000099d9d7223 */ /* 0x180fe20000010808 */
[----:B------:R-:W-:Y:S01]  /*132e0*/  FSEL R154, R154, -INF , !P1 ;  /* 0xff8000009a9a7808 */ /* 0x000fe20004800000 */
        /* <DEDUP_REMOVED lines=22> */
[----:B------:R-:W-:Y:S01]  /*13450*/  MUFU.EX2 R152, R152 ;  /* 0x0000009800987308 */ /* 0x000fe20000000800 */
[----:B------:R-:W-:-:S02]  /*13460*/  ISETP.GT.AND P1, PT, R217, 0x59, !P6 ;  /* 0x00000059d900780c */ /* 0x000fc40007724270 */
[----:B------:R-:W-:Y:S02]  /*13470*/  FMNMX.FTZ R8, R155, R8, !PT ;  /* 0x000000089b087209 */ /* 0x000fe40007810000 */
[----:B------:R-:W-:Y:S02]  /*13480*/  ISETP.LT.OR P1, PT, R225, 0x5a, P1 ;  /* 0x0000005ae100780c */ /* 0x000fe40000f21670 */
[----:B------:R-:W-:Y:S01]  /*13490*/  FMNMX.FTZ R8, R158, R8, !PT ;  /* 0x000000089e087209 */ /* 0x000fe20007810000 */
[----:B------:R-:W2:Y:S01]  /*134a0*/  MUFU.EX2 R181, R181 ;  /* 0x000000b500b57308 */ /* 0x000ea20000000800 */
[----:B------:R-:W-:Y:S02]  /*134b0*/  FSEL R199, R199, -INF , !P1 ;  /* 0xff800000c7c77808 */ /* 0x000fe40004800000 */
[----:B------:R-:W-:-:S04]  /*134c0*/  FMNMX.FTZ R8, R159, R8, !PT ;  /* 0x000000089f087209 */ /* 0x000fc80007810000 */
[----:B------:R-:W-:Y:S01]  /*134d0*/  FMNMX.FTZ R8, R162, R8, !PT ;  /* 0x00000008a2087209 */ /* 0x000fe20007810000 */
[----:B------:R-:W3:Y:S03]  /*134e0*/  MUFU.EX2 R153, R153 ;  /* 0x0000009900997308 */ /* 0x000ee60000000800 */
[----:B------:R-:W-:-:S04]  /*134f0*/  FMNMX.FTZ R8, R163, R8, !PT ;  /* 0x00000008a3087209 */ /* 0x000fc80007810000 */
[----:B------:R-:W-:Y:S01]  /*13500*/  FMNMX.FTZ R8, R166, R8, !PT ;  /* 0x00000008a6087209 */ /* 0x000fe20007810000 */
[----:B------:R-:W4:Y:S01]  /*13510*/  MUFU.EX2 R156, R156 ;  /* 0x0000009c009c7308 */ /* 0x000f220000000800 */
[----:B--2---:R-:W-:Y:S01]  /*13520*/  FFMA.FTZ R5, R181, R5, R152 ;  /* 0x00000005b5057223 */ /* 0x004fe20000010098 */
[-C--:B------:R-:W-:Y:S01]  /*13530*/  FMUL.FTZ R24, R24, R181.reuse ;  /* 0x000000b518187220 */ /* 0x080fe20000410000 */
[----:B------:R-:W-:Y:S01]  /*13540*/  FMNMX.FTZ R8, R167, R8, !PT ;  /* 0x00000008a7087209 */ /* 0x000fe20007810000 */
[-C--:B------:R-:W-:Y:S01]  /*13550*/  FMUL.FTZ R25, R25, R181.reuse ;  /* 0x000000b519197220 */ /* 0x080fe20000410000 */
[-C--:B------:R-:W-:Y:S01]  /*13560*/  FMUL.FTZ R28, R28, R181.reuse ;  /* 0x000000b51c1c7220 */ /* 0x080fe20000410000 */
[-C--:B------:R-:W-:Y:S01]  /*13570*/  FMUL.FTZ R29, R29, R181.reuse ;  /* 0x000000b51d1d7220 */ /* 0x080fe20000410000 */
[----:B------:R-:W-:Y:S01]  /*13580*/  FMNMX.FTZ R8, R170, R8, !PT ;  /* 0x00000008aa087209 */ /* 0x000fe20007810000 */
[----:B------:R-:W2:Y:S01]  /*13590*/  MUFU.EX2 R157, R157 ;  /* 0x0000009d009d7308 */ /* 0x000ea20000000800 */
        /* <DEDUP_REMOVED lines=103> */
[----:B------:R-:W-:-:S02]  /*13c10*/  FMUL.FTZ R149, R149, R181 ;  /* 0x000000b595957220 */ /* 0x000fc40000410000 */
[----:B------:R-:W3:Y:S01]  /*13c20*/  MUFU.EX2 R184, R184 ;  /* 0x000000b800b87308 */ /* 0x000ee20000000800 */
[----:B----4-:R-:W-:-:S07]  /*13c30*/  FADD.FTZ R5, R180, R5 ;  /* 0x00000005b4057221 */ /* 0x010fce0000010000 */
[----:B------:R-:W4:Y:S01]  /*13c40*/  MUFU.EX2 R185, R185 ;  /* 0x000000b900b97308 */ /* 0x000f220000000800 */
[----:B-----5:R-:W-:Y:S01]  /*13c50*/  FADD.FTZ R5, R203, R5 ;  /* 0x00000005cb057221 */ /* 0x020fe20000010000 */
[----:B--2---:R-:W-:-:S04]  /*13c60*/  FMNMX.FTZ R8, R8, R153, !PT ;  /* 0x0000009908087209 */ /* 0x004fc80007810000 */
[C---:B------:R-:W-:Y:S01]  /*13c70*/  FSETP.NEU.FTZ.AND P1, PT, R8.reuse, -INF , PT ;  /* 0xff8000000800780b */ /* 0x040fe20003f3d000 */
[----:B------:R-:W-:Y:S01]  /*13c80*/  FMUL.FTZ R216, R8, R9 ;  /* 0x0000000908d87220 */ /* 0x000fe20000410000 */
[----:B------:R-:W2:Y:S01]  /*13c90*/  MUFU.EX2 R188, R188 ;  /* 0x000000bc00bc7308 */ /* 0x000ea20000000800 */
[----:B---3--:R-:W-:-:S03]  /*13ca0*/  FADD.FTZ R5, R184, R5 ;  /* 0x00000005b8057221 */ /* 0x008fc60000010000 */
[----:B------:R-:W-:Y:S01]  /*13cb0*/  FSEL R216, R216, RZ, P1 ;  /* 0x000000ffd8d87208 */ /* 0x000fe20000800000 */
[----:B----4-:R-:W-:-:S03]  /*13cc0*/  FADD.FTZ R5, R185, R5 ;  /* 0x00000005b9057221 */ /* 0x010fc60000010000 */
[----:B------:R-:W-:Y:S01]  /*13cd0*/  MUFU.EX2 R189, R189 ;  /* 0x000000bd00bd7308 */ /* 0x000fe20000000800 */
[-CC-:B------:R-:W-:Y:S01]  /*13ce0*/  FFMA.FTZ R153, R170, R9.reuse, -R216.reuse ;  /* 0x00000009aa997223 */ /* 0x180fe200000108d8 */
[-CC-:B------:R-:W-:Y:S01]  /*13cf0*/  FFMA.FTZ R227, R154, R9.reuse, -R216.reuse ;  /* 0x000000099ae37223 */ /* 0x180fe200000108d8 */
[----:B------:R-:W-:Y:S01]  /*13d00*/  F2FP.F16.F32.PACK_AB R154, R157, R156 ;  /* 0x0000009c9d9a723e */ /* 0x000fe200000000ff */
[-CC-:B------:R-:W-:Y:S01]  /*13d10*/  FFMA.FTZ R226, R158, R9.reuse, -R216.reuse ;  /* 0x000000099ee27223 */ /* 0x180fe200000108d8 */
[----:B------:R-:W-:Y:S01]  /*13d20*/  F2FP.F16.F32.PACK_AB R156, R161, R160 ;  /* 0x000000a0a19c723e */ /* 0x000fe200000000ff */
[-CC-:B------:R-:W-:Y:S01]  /*13d30*/  FFMA.FTZ R155, R155, R9.reuse, -R216.reuse ;  /* 0x000000099b9b7223 */ /* 0x180fe200000108d8 */
[----:B------:R-:W-:Y:S01]  /*13d40*/  F2FP.F16.F32.PACK_AB R158, R165, R164 ;  /* 0x000000a4a59e723e */ /* 0x000fe200000000ff */
[----:B------:R3:W-:Y:S01]  /*13d50*/  MUFU.EX2 R161, R153 ;  /* 0x0000009900a17308 */ /* 0x0007e20000000800 */
[----:B------:R-:W-:Y:S01]  /*13d60*/  F2FP.F16.F32.PACK_AB R164, R177, R176 ;  /* 0x000000b0b1a4723e */ /* 0x000fe200000000ff */
[-CC-:B------:R-:W-:Y:S01]  /*13d70*/  FFMA.FTZ R159, R159, R9.reuse, -R216.reuse ;  /* 0x000000099f9f7223 */ /* 0x180fe200000108d8 */
[-CC-:B------:R-:W-:Y:S01]  /*13d80*/  FFMA.FTZ R225, R162, R9.reuse, -R216.reuse ;  /* 0x00000009a2e17223 */ /* 0x180fe200000108d8 */
[-CC-:B------:R-:W-:Y:S01]  /*13d90*/  FFMA.FTZ R163, R163, R9.reuse, -R216.reuse ;  /* 0x00000009a3a37223 */ /* 0x180fe200000108d8 */
[-CC-:B------:R-:W-:Y:S01]  /*13da0*/  FFMA.FTZ R217, R166, R9.reuse, -R216.reuse ;  /* 0x00000009a6d97223 */ /* 0x180fe200000108d8 */
[-CC-:B------:R-:W-:Y:S01]  /*13db0*/  FFMA.FTZ R167, R167, R9.reuse, -R216.reuse ;  /* 0x00000009a7a77223 */ /* 0x180fe200000108d8 */
[-CC-:B------:R-:W-:Y:S01]  /*13dc0*/  FFMA.FTZ R171, R171, R9.reuse, -R216.reuse ;  /* 0x00000009abab7223 */ /* 0x180fe200000108d8 */
[----:B------:R-:W-:Y:S01]  /*13dd0*/  MUFU.EX2 R227, R227 ;  /* 0x000000e300e37308 */ /* 0x000fe20000000800 */
[----:B---3--:R-:W-:Y:S01]  /*13de0*/  FSEL R153, R8, RZ, P1 ;  /* 0x000000ff08997208 */ /* 0x008fe20000800000 */
[-CC-:B------:R-:W-:Y:S01]  /*13df0*/  FFMA.FTZ R202, R174, R9.reuse, -R216.reuse ;  /* 0x00000009aeca7223 */ /* 0x180fe200000108d8 */
[-CC-:B------:R-:W-:Y:S01]  /*13e00*/  FFMA.FTZ R175, R175, R9.reuse, -R216.reuse ;  /* 0x00000009afaf7223 */ /* 0x180fe200000108d8 */
[-CC-:B------:R-:W-:Y:S01]  /*13e10*/  FFMA.FTZ R178, R178, R9.reuse, -R216.reuse ;  /* 0x00000009b2b27223 */ /* 0x180fe200000108d8 */
[-CC-:B------:R-:W-:Y:S01]  /*13e20*/  FFMA.FTZ R179, R179, R9.reuse, -R216.reuse ;  /* 0x00000009b3b37223 */ /* 0x180fe200000108d8 */
[----:B------:R-:W-:Y:S01]  /*13e30*/  FADD.FTZ R153, -R153, R201 ;  /* 0x000000c999997221 */ /* 0x000fe20000010100 */
[-CC-:B------:R-:W-:Y:S01]  /*13e40*/  FFMA.FTZ R182, R182, R9.reuse, -R216.reuse ;  /* 0x00000009b6b67223 */ /* 0x180fe200000108d8 */
[----:B------:R-:W3:Y:S01]  /*13e50*/  MUFU.EX2 R155, R155 ;  /* 0x0000009b009b7308 */ /* 0x000ee20000000800 */
[-CC-:B------:R-:W-:Y:S01]  /*13e60*/  FFMA.FTZ R183, R183, R9.reuse, -R216.reuse ;  /* 0x00000009b7b77223 */ /* 0x180fe200000108d8 */
[-C--:B------:R-:W-:Y:S01]  /*13e70*/  FMUL.FTZ R153, R153, R9.reuse ;  /* 0x0000000999997220 */ /* 0x080fe20000410000 */
[-CC-:B------:R-:W-:Y:S01]  /*13e80*/  FFMA.FTZ R186, R186, R9.reuse, -R216.reuse ;  /* 0x00000009baba7223 */ /* 0x180fe200000108d8 */
[-CC-:B------:R-:W-:Y:S01]  /*13e90*/  FFMA.FTZ R187, R187, R9.reuse, -R216.reuse ;  /* 0x00000009bbbb7223 */ /* 0x180fe200000108d8 */
[----:B------:R-:W-:Y:S01]  /*13ea0*/  F2FP.F16.F32.PACK_AB R160, R169, R168 ;  /* 0x000000a8a9a0723e */ /* 0x000fe200000000ff */
[-CC-:B------:R-:W-:Y:S01]  /*13eb0*/  FFMA.FTZ R190, R190, R9.reuse, -R216.reuse ;  /* 0x00000009bebe7223 */ /* 0x180fe200000108d8 */
[-CC-:B------:R-:W-:Y:S01]  /*13ec0*/  FFMA.FTZ R191, R191, R9.reuse, -R216.reuse ;  /* 0x00000009bfbf7223 */ /* 0x180fe200000108d8 */
[----:B------:R3:W4:Y:S01]  /*13ed0*/  MUFU.EX2 R176, R153 ;  /* 0x0000009900b07308 */ /* 0x0007220000000800 */
[-CC-:B------:R-:W-:Y:S01]  /*13ee0*/  FFMA.FTZ R194, R194, R9.reuse, -R216.reuse ;  /* 0x00000009c2c27223 */ /* 0x180fe200000108d8 */
[-CC-:B------:R-:W-:Y:S01]  /*13ef0*/  FFMA.FTZ R195, R195, R9.reuse, -R216.reuse ;  /* 0x00000009c3c37223 */ /* 0x180fe200000108d8 */
[----:B------:R-:W-:Y:S01]  /*13f00*/  F2FP.F16.F32.PACK_AB R162, R173, R172 ;  /* 0x000000acada2723e */ /* 0x000fe200000000ff */
[-CC-:B------:R-:W-:Y:S01]  /*13f10*/  FFMA.FTZ R198, R198, R9.reuse, -R216.reuse ;  /* 0x00000009c6c67223 */ /* 0x180fe200000108d8 */
[----:B------:R-:W-:Y:S01]  /*13f20*/  FFMA.FTZ R199, R199, R9, -R216 ;  /* 0x00000009c7c77223 */ /* 0x000fe200000108d8 */
[----:B--2---:R-:W-:Y:S01]  /*13f30*/  FADD.FTZ R5, R188, R5 ;  /* 0x00000005bc057221 */ /* 0x004fe20000010000 */
[----:B------:R-:W-:Y:S01]  /*13f40*/  F2FP.F16.F32.PACK_AB R166, R203, R180 ;  /* 0x000000b4cba6723e */ /* 0x000fe200000000ff */
[----:B------:R-:W2:Y:S01]  /*13f50*/  MUFU.EX2 R226, R226 ;  /* 0x000000e200e27308 */ /* 0x000ea20000000800 */
[----:B---3--:R-:W-:Y:S01]  /*13f60*/  F2FP.F16.F32.PACK_AB R153, R155, R227 ;  /* 0x000000e39b99723e */ /* 0x008fe200000000ff */
[----:B------:R-:W-:Y:S01]  /*13f70*/  FADD.FTZ R5, R189, R5 ;  /* 0x00000005bd057221 */ /* 0x000fe20000010000 */
[----:B------:R-:W-:-:S02]  /*13f80*/  F2FP.F16.F32.PACK_AB R168, R185, R184 ;  /* 0x000000b8b9a8723e */ /* 0x000fc400000000ff */
[----:B------:R-:W-:-:S03]  /*13f90*/  F2FP.F16.F32.PACK_AB R170, R189, R188 ;  /* 0x000000bcbdaa723e */ /* 0x000fc600000000ff */
[----:B------:R-:W3:Y:S01]  /*13fa0*/  MUFU.EX2 R159, R159 ;  /* 0x0000009f009f7308 */ /* 0x000ee20000000800 */
[----:B----4-:R-:W-:Y:S01]  /*13fb0*/  FFMA.FTZ R3, R176, R3, R227 ;  /* 0x00000003b0037223 */ /* 0x010fe200000100e3 */
        /* <DEDUP_REMOVED lines=51> */
[----:B------:R-:W-:Y:S01]  /*142f0*/  FADD.FTZ R3, R161, R3 ;  /* 0x00000003a1037221 */ /* 0x000fe20000010000 */
        /* <DEDUP_REMOVED lines=41> */
[----:B------:R-:W-:Y:S01]  /*14590*/  FMUL.FTZ R151, R151, R176 ;  /* 0x000000b097977220 */ /* 0x000fe20000410000 */
        /* <DEDUP_REMOVED lines=13> */
[C---:B---3--:R-:W-:Y:S01]  /*14670*/  FADD.FTZ R3, R191.reuse, R3 ;  /* 0x00000003bf037221 */ /* 0x048fe20000010000 */
[----:B------:R-:W-:-:S06]  /*14680*/  F2FP.F16.F32.PACK_AB R171, R191, R190 ;  /* 0x000000bebfab723e */ /* 0x000fcc00000000ff */
[----:B------:R-:W3:Y:S01]  /*14690*/  MUFU.EX2 R193, R193 ;  /* 0x000000c100c17308 */ /* 0x000ee20000000800 */
[----:B----4-:R-:W-:-:S07]  /*146a0*/  FADD.FTZ R5, R192, R5 ;  /* 0x00000005c0057221 */ /* 0x010fce0000010000 */
[----:B------:R-:W4:Y:S01]  /*146b0*/  MUFU.EX2 R195, R195 ;  /* 0x000000c300c37308 */ /* 0x000f220000000800 */
[----:B--2---:R-:W-:-:S07]  /*146c0*/  FADD.FTZ R3, R173, R3 ;  /* 0x00000003ad037221 */ /* 0x004fce0000010000 */
[----:B------:R-:W2:Y:S01]  /*146d0*/  MUFU.EX2 R174, R196 ;  /* 0x000000c400ae7308 */ /* 0x000ea20000000800 */
[C---:B---3--:R-:W-:Y:S01]  /*146e0*/  FADD.FTZ R5, R193.reuse, R5 ;  /* 0x00000005c1057221 */ /* 0x048fe20000010000 */
[----:B------:R-:W-:-:S06]  /*146f0*/  F2FP.F16.F32.PACK_AB R172, R193, R192 ;  /* 0x000000c0c1ac723e */ /* 0x000fcc00000000ff */
[----:B------:R-:W3:Y:S01]  /*14700*/  MUFU.EX2 R198, R198 ;  /* 0x000000c600c67308 */ /* 0x000ee20000000800 */
[C---:B----4-:R-:W-:Y:S01]  /*14710*/  FADD.FTZ R3, R195.reuse, R3 ;  /* 0x00000003c3037221 */ /* 0x050fe20000010000 */
[----:B------:R-:W-:-:S06]  /*14720*/  F2FP.F16.F32.PACK_AB R173, R195, R173 ;  /* 0x000000adc3ad723e */ /* 0x000fcc00000000ff */
[----:B------:R-:W4:Y:S01]  /*14730*/  MUFU.EX2 R197, R197 ;  /* 0x000000c500c57308 */ /* 0x000f220000000800 */
[----:B--2---:R-:W-:-:S07]  /*14740*/  FADD.FTZ R5, R174, R5 ;  /* 0x00000005ae057221 */ /* 0x004fce0000010000 */
[----:B------:R-:W2:Y:S01]  /*14750*/  MUFU.EX2 R199, R199 ;  /* 0x000000c700c77308 */ /* 0x000ea20000000800 */
[----:B---3--:R-:W-:Y:S01]  /*14760*/  FADD.FTZ R3, R198, R3 ;  /* 0x00000003c6037221 */ /* 0x008fe20000010000 */
[C---:B----4-:R-:W-:Y:S01]  /*14770*/  FADD.FTZ R5, R197.reuse, R5 ;  /* 0x00000005c5057221 */ /* 0x050fe20000010000 */
[----:B------:R-:W-:Y:S02]  /*14780*/  F2FP.F16.F32.PACK_AB R174, R197, R174 ;  /* 0x000000aec5ae723e */ /* 0x000fe400000000ff */
[C---:B--2---:R-:W-:Y:S01]  /*14790*/  FADD.FTZ R3, R199.reuse, R3 ;  /* 0x00000003c7037221 */ /* 0x044fe20000010000 */
[----:B------:R-:W-:Y:S01]  /*147a0*/  F2FP.F16.F32.PACK_AB R175, R199, R198 ;  /* 0x000000c6c7af723e */ /* 0x000fe200000000ff */
[----:B------:R-:W-:Y:S06]  /*147b0*/  @!P2 BRA `(.L_x_11692) ;  /* 0x000000000004a947 */ /* 0x000fec0003800000 */
[----:B------:R-:W-:Y:S01]  /*147c0*/  BPT.TRAP 0x1 ;  /* 0x000000040000795c */ /* 0x000fe20000300000 */
.L_x_11692:
[----:B------:R2:W3:Y:S01]  /*147d0*/  SYNCS.PHASECHK.TRANS64.TRYWAIT P1, [R11+URZ+0x22850], R200 ;  /* 0x022850c80b0075a7 */ /* 0x0004e2000802017f */
[----:B------:R-:W-:Y:S05]  /*147e0*/  @!P2 BRA `(.L_x_11693) ;  /* 0x000000000004a947 */ /* 0x000fea0003800000 */
[----:B------:R-:W-:Y:S01]  /*147f0*/  BPT.TRAP 0x1 ;  /* 0x000000040000795c */ /* 0x000fe20000300000 */
.L_x_11693:
[----:B------:R-:W-:Y:S04]  /*14800*/  BSSY B0, `(.L_x_11694) ;  /* 0x0000004000007945 */ /* 0x000fe80003800000 */
[----:B---3--:R-:W-:Y:S05]  /*14810*/  @P1 BRA `(.L_x_11695) ;  /* 0x0000000000081947 */ /* 0x008fea0003800000 */
[----:B------:R-:W3:Y:S02]  /*14820*/  SYNCS.PHASECHK.TRANS64.TRYWAIT P1, [R11+URZ+0x22850], R200 ;  /* 0x022850c80b0075a7 */ /* 0x000ee4000802017f */
[----:B---3--:R-:W-:Y:S05]  /*14830*/  @!P1 BRA `(.L_x_11696) ;  /* 0x000000f800989947 */ /* 0x008fea0003800000 */
.L_x_11695:
[----:B------:R-:W-:Y:S05]  /*14840*/  BSYNC B0 ;  /* 0x0000000000007941 */ /* 0x000fea0003800000 */
.L_x_11694:
[----:B------:R-:W4:Y:S01]  /*14850*/  S2R R178, SR_TID.X ;  /* 0x0000000000b27919 */ /* 0x000f220000002100 */
[----:B------:R-:W-:Y:S01]  /*14860*/  IMAD.MOV.U32 R177, RZ, RZ, 0x40000040 ;  /* 0x40000040ffb17424 */ /* 0x000fe200078e00ff */
[----:B------:R-:W-:Y:S05]  /*14870*/  WARPSYNC.ALL ;  /* 0x0000000000007948 */ /* 0x000fea0003800000 */
[----:B------:R-:W-:Y:S01]  /*14880*/  R2UR UR7, R177 ;  /* 0x00000000b10772ca */ /* 0x000fe200000e0000 */
[----:B------:R-:W-:Y:S01]  /*14890*/  IMAD.MOV.U32 R176, RZ, RZ, 0xc00 ;  /* 0x00000c00ffb07424 */ /* 0x000fe200078e00ff */
[----:B------:R-:W-:Y:S01]  /*148a0*/  ISETP.GT.AND P1, PT, R4, R219, PT ;  /* 0x000000db0400720c */ /* 0x000fe20003f24270 */
[----:B0123--:R-:W-:-:S02]  /*148b0*/  @!P0 VIADD R11, R11, 0x22860 ;  /* 0x000228600b0b8836 */ /* 0x00ffc40000000000 */
[----:B------:R-:W-:Y:S02]  /*148c0*/  IMAD R176, R2, R176, UR53 ;  /* 0x0000003502b07e24 */ /* 0x000fe4000f8e02b0 */
[----:B------:R-:W-:Y:S01]  /*148d0*/  VIADD R4, R4, 0xffffffff ;  /* 0xffffffff04047836 */ /* 0x000fe20000000000 */
[----:B------:R-:W-:Y:S01]  /*148e0*/  @!P0 PRMT R11, RZ, 0x654, R11 ;  /* 0x00000654ff0b8816 */ /* 0x000fe2000000000b */
[----:B------:R-:W-:Y:S01]  /*148f0*/  IMAD.MOV.U32 R201, RZ, RZ, R8 ;  /* 0x000000ffffc97224 */ /* 0x000fe200078e0008 */
[----:B------:R-:W-:Y:S01]  /*14900*/  R2UR UR6, R176 ;  /* 0x00000000b00672ca */ /* 0x000fe200000e0000 */
[----:B------:R-:W-:Y:S01]  /*14910*/  IMAD.MOV.U32 R216, RZ, RZ, R0 ;  /* 0x000000ffffd87224 */ /* 0x000fe200078e0000 */
[----:B----4-:R-:W-:-:S05]  /*14920*/  SHF.R.U32.HI R178, RZ, 0x7, R178 ;  /* 0x00000007ffb27819 */ /* 0x010fca00000116b2 */
[----:B------:R-:W-:-:S05]  /*14930*/  VIADD R177, R178, 0x8 ;  /* 0x00000008b2b17836 */ /* 0x000fca0000000000 */
[----:B------:R0:W-:Y:S02]  /*14940*/  BAR.SYNC.DEFER_BLOCKING R177, 0x100 ;  /* 0x000400b10000751d */ /* 0x0001e40000010000 */
[----:B0-----:R-:W-:-:S04]  /*14950*/  IMAD.MOV.U32 R177, RZ, RZ, 0x40000040 ;  /* 0x40000040ffb17424 */ /* 0x001fc800078e00ff */
        /* <DEDUP_REMOVED lines=43> */
.L_x_11679:
[----:B------:R-:W-:Y:S05]  /*14c10*/  WARPSYNC.ALL ;  /* 0x0000000000007948 */ /* 0x000fea0003800000 */
[----:B------:R-:W2:Y:S01]  /*14c20*/  SHFL.BFLY PT, R4, R5, 0x2, 0x1f ;  /* 0x0c401f0005047f89 */ /* 0x000ea200000e0000 */
[----:B------:R-:W-:Y:S02]  /*14c30*/  IMAD.MOV.U32 R20, RZ, RZ, -0x800000 ;  /* 0xff800000ff147424 */ /* 0x000fe400078e00ff */
[----:B------:R-:W-:Y:S01]  /*14c40*/  VIADD R2, R2, 0x1 ;  /* 0x0000000102027836 */ /* 0x000fe20000000000 */
[----:B------:R-:W1:Y:S01]  /*14c50*/  SHFL.BFLY PT, R6, R3, 0x2, 0x1f ;  /* 0x0c401f0003067f89 */ /* 0x000e6200000e0000 */
[----:B------:R-:W-:Y:S01]  /*14c60*/  VIADD R234, R234, 0x1 ;  /* 0x00000001eaea7836 */ /* 0x000fe20000000000 */
[----:B------:R3:W-:Y:S08]  /*14c70*/  BAR.ARV R10, 0x100 ;  /* 0x0004000a0000751d */ /* 0x0007f00000002000 */
[----:B------:R-:W-:Y:S06]  /*14c80*/  BAR.ARV 0x8, 0x180 ;  /* 0x0206000000007b1d */ /* 0x000fec0000002000 */
[----:B--2---:R-:W-:Y:S01]  /*14c90*/  FADD.FTZ R4, R4, R5 ;  /* 0x0000000504047221 */ /* 0x004fe20000010000 */
[----:B-1----:R-:W-:-:S04]  /*14ca0*/  FADD.FTZ R11, R6, R3 ;  /* 0x00000003060b7221 */ /* 0x002fc80000010000 */
[----:B------:R-:W1:Y:S04]  /*14cb0*/  SHFL.BFLY PT, R7, R4, 0x1, 0x1f ;  /* 0x0c201f0004077f89 */ /* 0x000e6800000e0000 */
[----:B------:R-:W2:Y:S01]  /*14cc0*/  SHFL.BFLY PT, R6, R11, 0x1, 0x1f ;  /* 0x0c201f000b067f89 */ /* 0x000ea200000e0000 */
[----:B-1----:R-:W-:Y:S01]  /*14cd0*/  FADD.FTZ R7, R4, R7 ;  /* 0x0000000704077221 */ /* 0x002fe20000010000 */
[----:B------:R-:W-:Y:S02]  /*14ce0*/  IMAD.MOV.U32 R4, RZ, RZ, RZ ;  /* 0x000000ffff047224 */ /* 0x000fe400078e00ff */
[----:B--2---:R-:W-:Y:S02]  /*14cf0*/  FADD.FTZ R6, R11, R6 ;  /* 0x000000060b067221 */ /* 0x004fe40000010000 */
[----:B------:R-:W-:-:S03]  /*14d00*/  FSETP.NE.FTZ.AND P0, PT, R7, RZ, PT ;  /* 0x000000ff0700720b */ /* 0x000fc60003f15000 */
[----:B------:R-:W-:-:S10]  /*14d10*/  FSETP.NE.FTZ.AND P1, PT, R6, RZ, PT ;  /* 0x000000ff0600720b */ /* 0x000fd40003f35000 */
[----:B------:R-:W1:Y:S01]  /*14d20*/  @P0 MUFU.LG2 R12, R7 ;  /* 0x00000007000c0308 */ /* 0x000e620000000c00 */
[----:B------:R-:W-:-:S07]  /*14d30*/  @P0 FMUL.FTZ R3, R9, 0.69314718246459960938 ;  /* 0x3f31721809030820 */ /* 0x000fce0000410000 */
[----:B------:R-:W2:Y:S08]  /*14d40*/  @P1 MUFU.LG2 R5, R6 ;  /* 0x0000000600051308 */ /* 0x000eb00000000c00 */
[----:B------:R-:W4:Y:S01]  /*14d50*/  @P0 MUFU.RCP R4, R7 ;  /* 0x0000000700040308 */ /* 0x000f220000001000 */
[----:B-1----:R-:W-:-:S04]  /*14d60*/  @P0 FMUL.FTZ R12, R12, 0.69314718246459960938 ;  /* 0x3f3172180c0c0820 */ /* 0x002fc80000410000 */
[----:B------:R-:W-:Y:S01]  /*14d70*/  @P0 FFMA.FTZ R20, R3, R0, R12 ;  /* 0x0000000003140223 */ /* 0x000fe2000001000c */
[----:B------:R-:W-:Y:S01]  /*14d80*/  @P1 FMUL.FTZ R0, R9, 0.69314718246459960938 ;  /* 0x3f31721809001820 */ /* 0x000fe20000410000 */
[----:B------:R-:W-:Y:S01]  /*14d90*/  IMAD.MOV.U32 R3, RZ, RZ, -0x800000 ;  /* 0xff800000ff037424 */ /* 0x000fe200078e00ff */
[----:B------:R-:W-:Y:S01]  /*14da0*/  PLOP3.LUT P0, PT, PT, PT, PT, 0x8, 0x0 ;  /* 0x000000000000781c */ /* 0x000fe20003f0e170 */
[----:B--2---:R-:W-:-:S04]  /*14db0*/  @P1 FMUL.FTZ R5, R5, 0.69314718246459960938 ;  /* 0x3f31721805051820 */ /* 0x004fc80000410000 */
[----:B------:R-:W-:Y:S01]  /*14dc0*/  @P1 FFMA.FTZ R3, R0, R8, R5 ;  /* 0x0000000800031223 */ /* 0x000fe20000010005 */
[----:B------:R-:W-:Y:S02]  /*14dd0*/  IMAD.MOV.U32 R0, RZ, RZ, RZ ;  /* 0x000000ffff007224 */ /* 0x000fe400078e00ff */
[-C--:B----4-:R-:W-:Y:S01]  /*14de0*/  FMUL.FTZ R24, R24, R4.reuse ;  /* 0x0000000418187220 */ /* 0x090fe20000410000 */
[-C--:B------:R-:W-:Y:S01]  /*14df0*/  FMUL.FTZ R25, R25, R4.reuse ;  /* 0x0000000419197220 */ /* 0x080fe20000410000 */
[-C--:B------:R-:W-:Y:S02]  /*14e00*/  FMUL.FTZ R28, R28, R4.reuse ;  /* 0x000000041c1c7220 */ /* 0x080fe40000410000 */
[----:B------:R-:W1:Y:S01]  /*14e10*/  @P1 MUFU.RCP R0, R6 ;  /* 0x0000000600001308 */ /* 0x000e620000001000 */
[----:B------:R-:W-:Y:S01]  /*14e20*/  ISETP.NE.AND P1, PT, R2, 0x2, PT ;  /* 0x000000020200780c */ /* 0x000fe20003f25270 */
[-C--:B------:R-:W-:Y:S01]  /*14e30*/  FMUL.FTZ R29, R29, R4.reuse ;  /* 0x000000041d1d7220 */ /* 0x080fe20000410000 */
[-C--:B------:R-:W-:Y:S01]  /*14e40*/  FMUL.FTZ R32, R32, R4.reuse ;  /* 0x0000000420207220 */ /* 0x080fe20000410000 */
        /* <DEDUP_REMOVED lines=124> */
[----:B------:R-:W-:-:S02]  /*15610*/  LOP3.LUT R206, R206, R5, RZ, 0x3c, !PT ;  /* 0x00000005cece7212 */ /* 0x000fc400078e3cff */
[----:B---3--:R-:W-:-:S07]  /*15620*/  SEL R2, R2, RZ, P1 ;  /* 0x000000ff02027207 */ /* 0x008fce0000800000 */
.L_x_11589:
[----:B------:R-:W-:Y:S05]  /*15630*/  WARPSYNC.ALL ;  /* 0x0000000000007948 */ /* 0x000fea0003800000 */
[----:B------:R-:W1:Y:S08]  /*15640*/  S2UR UR5, SR_CgaCtaId ;  /* 0x00000000000579c3 */ /* 0x000e700000008800 */
[----:B------:R-:W-:Y:S06]  /*15650*/  BAR.SYNC.DEFER_BLOCKING 0x5, 0x180 ;  /* 0x0146000000007b1d */ /* 0x000fec0000010000 */
[----:B------:R-:W-:Y:S01]  /*15660*/  UMOV UR4, 0x400 ;  /* 0x0000040000047882 */ /* 0x000fe20000000000 */
[----:B------:R-:W-:Y:S01]  /*15670*/  BSSY B0, `(.L_x_11698) ;  /* 0x000050b000007945 */ /* 0x000fe20003800000 */
[----:B-1----:R-:W-:-:S06]  /*15680*/  ULEA UR4, UR5, UR4, 0x18 ;  /* 0x0000000405047291 */ /* 0x002fcc000f8ec03f */
[----:B------:R-:W-:-:S05]  /*15690*/  IMAD.U32 R19, RZ, RZ, UR4 ;  /* 0x00000004ff137e24 */ /* 0x000fca000f8e00ff */
[----:B-----5:R1:W2:Y:S01]  /*156a0*/  LDS.128 R152, [R19+0x228d0] ;  /* 0x0228d00013987984 */ /* 0x0202a20000000c00 */
[----:B------:R-:W-:Y:S06]  /*156b0*/  BAR.ARV 0x4, 0x180 ;  /* 0x0106000000007b1d */ /* 0x000fec0000002000 */
[----:B------:R-:W-:Y:S05]  /*156c0*/  @P0 BRA `(.L_x_11699) ;  /* 0x0000004000400947 */ /* 0x000fea0003800000 */
[----:B------:R-:W3:Y:S01]  /*156d0*/  LDL R4, [R1+0x70] ;  /* 0x0000700001047983 */ /* 0x000ee20000100800 */
[----:B------:R-:W-:Y:S01]  /*156e0*/  ISETP.NE.AND P0, PT, R231, RZ, PT ;  /* 0x000000ffe700720c */ /* 0x000fe20003f05270 */
[----:B------:R-:W-:Y:S01]  /*156f0*/  ULDC UR4, c[0x0][0xad4] ;  /* 0x0002b50000047ab9 */ /* 0x000fe20000000800 */
[----:B------:R-:W-:Y:S01]  /*15700*/  F2FP.F16.F32.PACK_AB R6, R29, R28 ;  /* 0x0000001c1d06723e */ /* 0x000fe200000000ff */
[----:B------:R-:W4:Y:S01]  /*15710*/  S2R R0, SR_SWINHI ;  /* 0x0000000000007919 */ /* 0x000f220000002f00 */
        /* <DEDUP_REMOVED lines=13> */
[----:B----4-:R-:W-:-:S03]  /*157f0*/  MOV R13, R0 ;  /* 0x00000000000d7202 */ /* 0x010fc60000000f00 */
[----:B---3--:R-:W-:-:S04]  /*15800*/  IMAD.WIDE R14, R4, 0x2, R12 ;  /* 0x00000002040e7825 */ /* 0x008fc800078e020c */
        /* <DEDUP_REMOVED lines=8> */
[----:B---3--:R-:W-:Y:S02]  /*15890*/  IADD3 R4, P0, R14, 0x20, RZ ;  /* 0x000000200e047810 */ /* 0x008fe40007f1e0ff */
        /* <DEDUP_REMOVED lines=8> */
[----:B---3--:R-:W-:Y:S02]  /*15920*/  IADD3 R4, P0, R14, 0x40, RZ ;  /* 0x000000400e047810 */ /* 0x008fe40007f1e0ff */
        /* <DEDUP_REMOVED lines=144> */
[----:B---3--:R-:W-:Y:S01]  /*16230*/  IADD3 R0, P0, R14, 0xc060, RZ ;  /* 0x0000c0600e007810 */ /* 0x008fe20007f1e0ff */
[----:B------:R-:W3:Y:S03]  /*16240*/  LDC.64 R6, c[0x0][0xc00] ;  /* 0x00030000ff067b82 */ /* 0x000ee60000000a00 */
[----:B------:R-:W-:Y:S01]  /*16250*/  LOP3.LUT R4, R0, 0x380, RZ, 0xc0, !PT ;  /* 0x0000038000047812 */ /* 0x000fe200078ec0ff */
[----:B------:R-:W-:-:S03]  /*16260*/  IMAD.X R15, RZ, RZ, R15, P0 ;  /* 0x000000ffff0f7224 */ /* 0x000fc600000e060f */
[----:B------:R-:W-:-:S04]  /*16270*/  SHF.R.U64 R4, R4, 0x3, RZ ;  /* 0x0000000304047819 */ /* 0x000fc800000012ff */
[----:B------:R-:W-:Y:S01]  /*16280*/  LOP3.LUT R14, R4, R0, RZ, 0x3c, !PT ;  /* 0x00000000040e7212 */ /* 0x000fe200078e3cff */
[----:B------:R-:W-:-:S03]  /*16290*/  IMAD.MOV.U32 R4, RZ, RZ, RZ ;  /* 0x000000ffff047224 */ /* 0x000fc600078e00ff */
[----:B------:R-:W-:-:S05]  /*162a0*/  MOV R14, R14 ;  /* 0x0000000e000e7202 */ /* 0x000fca0000000f00 */
[----:B------:R4:W-:Y:S01]  /*162b0*/  STSM.16.M88.4 [R14], R8 ;  /* 0x000000080e007844 */ /* 0x0009e20000000200 */
[----:B---3--:R-:W-:Y:S01]  /*162c0*/  IMAD.WIDE R6, R232, 0x4, R6 ;  /* 0x00000004e8067825 */ /* 0x008fe200078e0206 */
[----:B------:R-:W-:Y:S06]  /*162d0*/  BAR.SYNC.DEFER_BLOCKING 0x1, 0x100 ;  /* 0x0044000000007b1d */ /* 0x000fec0000010000 */
[----:B------:R-:W5:Y:S01]  /*162e0*/  @P1 LDG.E R4, desc[UR38][R6.64] ;  /* 0x0000002606041981 */ /* 0x000f62000c1e1900 */
[----:B------:R-:W-:Y:S01]  /*162f0*/  ISETP.NE.U32.AND P0, PT, RZ, UR6, PT ;  /* 0x00000006ff007c0c */ /* 0x000fe2000bf05070 */
[----:B------:R-:W-:Y:S01]  /*16300*/  ULDC UR6, c[0x0][0xa88] ;  /* 0x0002a20000067ab9 */ /* 0x000fe20000000800 */
[----:B------:R-:W-:-:S02]  /*16310*/  IMAD.MOV.U32 R21, RZ, RZ, 0x9b8 ;  /* 0x000009b8ff157424 */ /* 0x000fc400078e00ff */
[----:B------:R-:W-:Y:S01]  /*16320*/  ISETP.NE.AND.EX P0, PT, RZ, UR7, PT, P0 ;  /* 0x00000007ff007c0c */ /* 0x000fe2000bf05300 */
[----:B------:R-:W-:-:S12]  /*16330*/  IMAD.U32 R0, RZ, RZ, UR6 ;  /* 0x00000006ff007e24 */ /* 0x000fd8000f8e00ff */
[----:B----4-:R-:W3:Y:S01]  /*16340*/  @P0 LDC.64 R8, c[0x0][0xc08] ;  /* 0x00030200ff080b82 */ /* 0x010ee20000000a00 */
[----:B------:R-:W-:-:S04]  /*16350*/  ISETP.GT.AND P2, PT, R231, 0x1, PT ;  /* 0x00000001e700780c */ /* 0x000fc80003f44270 */
[----:B------:R-:W-:-:S04]  /*16360*/  SEL R21, R21, 0x978, P2 ;  /* 0x0000097815157807 */ /* 0x000fc80001000000 */
[----:B------:R4:W0:Y:S01]  /*16370*/  LDC.64 R10, c[0x0][R21+0x220] ;  /* 0x00008800150a7b82 */ /* 0x0008220000000a00 */
[----:B---3--:R-:W-:-:S05]  /*16380*/  @P0 IMAD.WIDE R8, R232, 0x4, R8 ;  /* 0x00000004e8080825 */ /* 0x008fca00078e0208 */
[----:B------:R3:W5:Y:S02]  /*16390*/  @P0 LDG.E R0, desc[UR38][R8.64] ;  /* 0x0000002608000981 */ /* 0x000764000c1e1900 */
[----:B---3--:R4:W3:Y:S01]  /*163a0*/  LDC.64 R8, c[0x0][R21+0x218] ;  /* 0x0000860015087b82 */ /* 0x0088e20000000a00 */
[----:B0-----:R-:W-:Y:S05]  /*163b0*/  @P0 BRA `(.L_x_11700) ;  /* 0x0000000000100947 */ /* 0x001fea0003800000 */
[----:B------:R-:W-:Y:S05]  /*163c0*/  @!P1 BRA `(.L_x_11700) ;  /* 0x00000000000c9947 */ /* 0x000fea0003800000 */
[----:B-----5:R-:W2:Y:S04]  /*163d0*/  LDG.E R0, desc[UR38][R6.64] ;  /* 0x0000002606007981 */ /* 0x020ea8000c1e1900 */
[----:B------:R-:W2:Y:S02]  /*163e0*/  LDG.E R6, desc[UR38][R6.64+0x4] ;  /* 0x0000042606067981 */ /* 0x000ea4000c1e1900 */
[----:B--2---:R-:W-:-:S07]  /*163f0*/  IMAD.IADD R0, R6, 0x1, -R0 ;  /* 0x0000000106007824 */ /* 0x004fce00078e0a00 */
.L_x_11700:
[----:B------:R-:W4:Y:S01]  /*16400*/  LDL R159, [R1+0x6c] ;  /* 0x00006c00019f7983 */ /* 0x000f220000100800 */
[----:B------:R-:W0:Y:S03]  /*16410*/  LDC R157, c[0x0][0xbe8] ;  /* 0x0002fa00ff9d7b82 */ /* 0x000e260000000800 */
[----:B------:R-:W4:Y:S01]  /*16420*/  LDL R158, [R1+0x64] ;  /* 0x00006400019e7983 */ /* 0x000f220000100800 */
[----:B------:R-:W-:Y:S02]  /*16430*/  ISETP.NE.U32.AND P0, PT, RZ, UR4, PT ;  /* 0x00000004ff007c0c */ /* 0x000fe4000bf05070 */
[----:B------:R-:W-:Y:S02]  /*16440*/  SHF.R.S32.HI R5, RZ, 0x1f, R232 ;  /* 0x0000001fff057819 */ /* 0x000fe400000114e8 */
[----:B------:R-:W1:Y:S01]  /*16450*/  LDC.64 R14, c[0x0][R21+0x228] ;  /* 0x00008a00150e7b82 */ /* 0x000e620000000a00 */
[----:B------:R-:W-:-:S04]  /*16460*/  ISETP.NE.AND.EX P0, PT, RZ, UR5, PT, P0 ;  /* 0x00000005ff007c0c */ /* 0x000fc8000bf05300 */
[----:B------:R-:W-:Y:S02]  /*16470*/  SEL R6, R232, RZ, !P0 ;  /* 0x000000ffe8067207 */ /* 0x000fe40004000000 */
[----:B------:R-:W-:-:S03]  /*16480*/  SEL R5, R5, RZ, !P0 ;  /* 0x000000ff05057207 */ /* 0x000fc60004000000 */
[----:B--2---:R-:W-:-:S04]  /*16490*/  IMAD R152, R11, R6, RZ ;  /* 0x000000060b987224 */ /* 0x004fc800078e02ff */
[----:B------:R-:W-:Y:S01]  /*164a0*/  IMAD R152, R10, R5, R152 ;  /* 0x000000050a987224 */ /* 0x000fe200078e0298 */
[----:B0-----:R-:W-:Y:S01]  /*164b0*/  ISETP.NE.AND P1, PT, R157, 0x1, PT ;  /* 0x000000019d00780c */ /* 0x001fe20003f25270 */
[-C--:B---3--:R-:W-:Y:S02]  /*164c0*/  IMAD R5, R9, R224.reuse, RZ ;  /* 0x000000e009057224 */ /* 0x088fe400078e02ff */
[----:B------:R-:W-:-:S04]  /*164d0*/  IMAD.WIDE.U32 R8, R8, R224, RZ ;  /* 0x000000e008087225 */ /* 0x000fc800078e00ff */
[----:B------:R-:W-:-:S04]  /*164e0*/  IMAD.WIDE.U32 R10, R10, R6, RZ ;  /* 0x000000060a0a7225 */ /* 0x000fc800078e00ff */
[----:B------:R-:W-:Y:S01]  /*164f0*/  IMAD.IADD R156, R9, 0x1, R5 ;  /* 0x00000001099c7824 */ /* 0x000fe200078e0205 */
[----:B-----5:R-:W-:Y:S01]  /*16500*/  IADD3 R7, P0, P3, R10, R8, R4 ;  /* 0x000000080a077210 */ /* 0x020fe20007b1e004 */
[----:B------:R-:W0:Y:S01]  /*16510*/  @P1 LDC R9, c[0x0][0xbec] ;  /* 0x0002fb00ff091b82 */ /* 0x000e220000000800 */
[----:B------:R-:W-:Y:S01]  /*16520*/  SEL R10, R235, RZ, P2 ;  /* 0x000000ffeb0a7207 */ /* 0x000fe20001000000 */
[----:B------:R-:W-:Y:S01]  /*16530*/  IMAD.IADD R152, R11, 0x1, R152 ;  /* 0x000000010b987824 */ /* 0x000fe200078e0298 */
[----:B------:R-:W-:Y:S01]  /*16540*/  SHF.R.S32.HI R5, RZ, 0x1f, R4 ;  /* 0x0000001fff057819 */ /* 0x000fe20000011404 */
[----:B------:R-:W-:-:S04]  /*16550*/  IMAD R0, R0, R157, RZ ;  /* 0x0000009d00007224 */ /* 0x000fc800078e02ff */
[----:B------:R-:W2:Y:S01]  /*16560*/  @P1 LDC R8, c[0x0][0xbf0] ;  /* 0x0002fc00ff081b82 */ /* 0x000ea20000000800 */
[-C--:B-1----:R-:W-:Y:S02]  /*16570*/  IMAD R15, R15, R10.reuse, RZ ;  /* 0x0000000a0f0f7224 */ /* 0x082fe400078e02ff */
[----:B------:R-:W-:Y:S01]  /*16580*/  IMAD.WIDE.U32 R10, R14, R10, RZ ;  /* 0x0000000a0e0a7225 */ /* 0x000fe200078e00ff */
[----:B------:R-:W-:-:S03]  /*16590*/  IADD3.X R14, R152, R156, R5, P0, P3 ;  /* 0x0000009c980e7210 */ /* 0x000fc600007e6405 */
[----:B------:R-:W-:Y:S02]  /*165a0*/  IMAD.IADD R152, R215, 0x1, R213 ;  /* 0x00000001d7987824 */ /* 0x000fe400078e02d5 */
[----:B------:R-:W-:Y:S02]  /*165b0*/  IMAD.IADD R15, R11, 0x1, R15 ;  /* 0x000000010b0f7824 */ /* 0x000fe400078e020f */
[----:B0-----:R-:W-:-:S04]  /*165c0*/  @P1 IMAD.HI.U32 R9, R152, R9, RZ ;  /* 0x0000000998091227 */ /* 0x001fc800078e00ff */
[----:B------:R-:W-:Y:S01]  /*165d0*/  IMAD.MOV.U32 R156, RZ, RZ, R152 ;  /* 0x000000ffff9c7224 */ /* 0x000fe200078e0098 */
[----:B--2---:R-:W-:Y:S02]  /*165e0*/  @P1 SHF.R.U32.HI R156, RZ, R8, R9 ;  /* 0x00000008ff9c1219 */ /* 0x004fe40000011609 */
[----:B------:R4:W0:Y:S02]  /*165f0*/  LDC.64 R8, c[0x0][R21+0x210] ;  /* 0x0000840015087b82 */ /* 0x0008240000000a00 */
[----:B------:R-:W-:Y:S02]  /*16600*/  IADD3 R10, P0, P3, R156, R7, R10 ;  /* 0x000000079c0a7210 */ /* 0x000fe40007b1e00a */
[----:B------:R-:W-:-:S04]  /*16610*/  SHF.R.S32.HI R7, RZ, 0x1f, R156 ;  /* 0x0000001fff077819 */ /* 0x000fc8000001149c */
[----:B------:R-:W-:Y:S01]  /*16620*/  IADD3.X R11, R7, R14, R15, P0, P3 ;  /* 0x0000000e070b7210 */ /* 0x000fe200007e640f */
[----:B----4-:R-:W-:Y:S01]  /*16630*/  IMAD.MOV R21, RZ, RZ, -R156 ;  /* 0x000000ffff157224 */ /* 0x010fe200078e0a9c */
[----:B------:R-:W1:Y:S03]  /*16640*/  LDC.64 R14, c[0x0][0xba8] ;  /* 0x0002ea00ff0e7b82 */ /* 0x000e660000000a00 */
[----:B------:R-:W-:-:S05]  /*16650*/  IMAD R21, R157, R21, R152 ;  /* 0x000000159d157224 */ /* 0x000fca00078e0298 */
[----:B------:R-:W-:Y:S01]  /*16660*/  SHF.R.S32.HI R7, RZ, 0x1f, R21 ;  /* 0x0000001fff077819 */ /* 0x000fe20000011415 */
[----:B-1----:R-:W1:Y:S08]  /*16670*/  @!P2 LDC R14, c[0x0][0xb50] ;  /* 0x0002d400ff0eab82 */ /* 0x002e700000000800 */
[----:B------:R-:W2:Y:S01]  /*16680*/  @!P2 LDC R15, c[0x0][0xb54] ;  /* 0x0002d500ff0fab82 */ /* 0x000ea20000000800 */
[----:B0-----:R-:W-:-:S02]  /*16690*/  IMAD R9, R9, R21, RZ ;  /* 0x0000001509097224 */ /* 0x001fc400078e02ff */
[----:B------:R-:W-:-:S04]  /*166a0*/  IMAD.WIDE.U32 R10, R8, R21, R10 ;  /* 0x00000015080a7225 */ /* 0x000fc800078e000a */
[----:B------:R-:W-:-:S04]  /*166b0*/  IMAD R7, R8, R7, R9 ;  /* 0x0000000708077224 */ /* 0x000fc800078e0209 */
[----:B------:R-:W-:Y:S01]  /*166c0*/  IMAD.IADD R7, R11, 0x1, R7 ;  /* 0x000000010b077824 */ /* 0x000fe200078e0207 */
[----:B-1----:R-:W-:-:S05]  /*166d0*/  LEA R14, P0, R10, R14, 0x2 ;  /* 0x0000000e0a0e7211 */ /* 0x002fca00078010ff */
[----:B------:R-:W-:Y:S01]  /*166e0*/  SHFL.IDX PT, R8, R14, RZ, 0x1c1f ;  /* 0x001c1fff0e087589 */ /* 0x000fe200000e0000 */
[----:B--2---:R-:W-:-:S03]  /*166f0*/  LEA.HI.X R7, R10, R15, R7, 0x2, P0 ;  /* 0x0000000f0a077211 */ /* 0x004fc600000f1407 */
[----:B------:R-:W-:Y:S04]  /*16700*/  SHFL.IDX PT, R10, R14, 0x1, 0x1c1f ;  /* 0x003c1f000e0a7f89 */ /* 0x000fe800000e0000 */
[----:B------:R-:W0:Y:S04]  /*16710*/  SHFL.IDX PT, R9, R7, RZ, 0x1c1f ;  /* 0x001c1fff07097589 */ /* 0x000e2800000e0000 */
[----:B------:R1:W2:Y:S01]  /*16720*/  SHFL.IDX PT, R11, R7, 0x1, 0x1c1f ;  /* 0x003c1f00070b7f89 */ /* 0x0002a200000e0000 */
[----:B------:R-:W-:Y:S01]  /*16730*/  IMAD.IADD R21, R159, 0x1, R213 ;  /* 0x000000019f157824 */ /* 0x000fe200078e02d5 */
[----:B------:R-:W-:-:S03]  /*16740*/  LOP3.LUT P0, RZ, R158, 0x3, RZ, 0xc0, !PT ;  /* 0x000000039eff7812 */ /* 0x000fc6000780c0ff */
[C---:B-1----:R-:W-:Y:S01]  /*16750*/  VIADD R7, R21.reuse, 0x8 ;  /* 0x0000000815077836 */ /* 0x042fe20000000000 */
[----:B------:R-:W-:-:S04]  /*16760*/  ISETP.GE.OR P3, PT, R21, R0, P0 ;  /* 0x000000001500720c */ /* 0x000fc80000766670 */
[----:B------:R-:W-:-:S09]  /*16770*/  ISETP.GE.OR P0, PT, R7, R0, P0 ;  /* 0x000000000700720c */ /* 0x000fd20000706670 */
[----:B0-----:R0:W-:Y:S04]  /*16780*/  @!P3 ST.E desc[UR38][R8.64], R20 ;  /* 0x000000140800b985 */ /* 0x0011e8000c101926 */
[----:B--2---:R0:W-:Y:S01]  /*16790*/  @!P0 ST.E desc[UR38][R10.64], R3 ;  /* 0x000000030a008985 */ /* 0x0041e2000c101926 */
[----:B------:R-:W-:Y:S05]  /*167a0*/  @P2 BRA `(.L_x_11701) ;  /* 0x0000001000382947 */ /* 0x000fea0003800000 */
[----:B0-----:R-:W0:Y:S01]  /*167b0*/  S2R R3, SR_TID.X ;  /* 0x0000000000037919 */ /* 0x001e220000002100 */
        /* <DEDUP_REMOVED lines=10> */
[----:B------:R-:W-:Y:S02]  /*16860*/  IADD3 R41, P4, R12, 0x4000, RZ ;  /* 0x000040000c297810 */ /* 0x000fe40007f9e0ff */
[----:B------:R-:W-:Y:S02]  /*16870*/  LOP3.LUT R28, R29, 0x380, RZ, 0xc0, !PT ;  /* 0x000003801d1c7812 */ /* 0x000fe400078ec0ff */
[----:B------:R-:W-:-:S02]  /*16880*/  LOP3.LUT R32, R33, 0x380, RZ, 0xc0, !PT ;  /* 0x0000038021207812 */ /* 0x000fc400078ec0ff */
[----:B------:R-:W-:Y:S02]  /*16890*/  LOP3.LUT R36, R37, 0x380, RZ, 0xc0, !PT ;  /* 0x0000038025247812 */ /* 0x000fe400078ec0ff */
[----:B------:R-:W-:Y:S02]  /*168a0*/  LOP3.LUT R40, R41, 0x380, RZ, 0xc0, !PT ;  /* 0x0000038029287812 */ /* 0x000fe400078ec0ff */
[----:B------:R-:W-:Y:S02]  /*168b0*/  IADD3 R45, P5, R12, 0x5000, RZ ;  /* 0x000050000c2d7810 */ /* 0x000fe40007fbe0ff */
[----:B------:R-:W-:Y:S02]  /*168c0*/  SHF.R.U64 R28, R28, 0x3, RZ ;  /* 0x000000031c1c7819 */ /* 0x000fe400000012ff */
[----:B------:R-:W-:Y:S02]  /*168d0*/  SHF.R.U64 R32, R32, 0x3, RZ ;  /* 0x0000000320207819 */ /* 0x000fe400000012ff */
[----:B------:R-:W-:-:S02]  /*168e0*/  SHF.R.U64 R36, R36, 0x3, RZ ;  /* 0x0000000324247819 */ /* 0x000fc400000012ff */
        /* <DEDUP_REMOVED lines=17> */
[----:B------:R-:W-:Y:S02]  /*16a00*/  SHF.R.U64 R44, R44, 0x3, RZ ;  /* 0x000000032c2c7819 */ /* 0x000fe400000012ff */
[----:B------:R-:W-:Y:S01]  /*16a10*/  LOP3.LUT R48, R49, 0x380, RZ, 0xc0, !PT ;  /* 0x0000038031307812 */ /* 0x000fe200078ec0ff */
[----:B------:R-:W5:Y:S01]  /*16a20*/  LD.E.128 R36, desc[UR38][R36.64] ;  /* 0x0000002624247980 */ /* 0x000f62000c101d00 */
[----:B------:R-:W-:Y:S02]  /*16a30*/  LOP3.LUT R52, R53, 0x380, RZ, 0xc0, !PT ;  /* 0x0000038035347812 */ /* 0x000fe400078ec0ff */
[----:B------:R-:W-:Y:S01]  /*16a40*/  LOP3.LUT R56, R57, 0x380, RZ, 0xc0, !PT ;  /* 0x0000038039387812 */ /* 0x000fe200078ec0ff */
[----:B------:R-:W5:Y:S01]  /*16a50*/  LD.E.128 R40, desc[UR38][R40.64] ;  /* 0x0000002628287980 */ /* 0x000f62000c101d00 */
[----:B------:R-:W-:-:S02]  /*16a60*/  LOP3.LUT R60, R61, 0x380, RZ, 0xc0, !PT ;  /* 0x000003803d3c7812 */ /* 0x000fc400078ec0ff */
[----:B------:R-:W-:Y:S01]  /*16a70*/  LOP3.LUT R44, R44, R45, RZ, 0x3c, !PT ;  /* 0x0000002d2c2c7212 */ /* 0x000fe200078e3cff */
[----:B------:R-:W-:Y:S01]  /*16a80*/  IMAD.X R45, RZ, RZ, R13, P5 ;  /* 0x000000ffff2d7224 */ /* 0x000fe200028e060d */
[----:B------:R-:W-:Y:S02]  /*16a90*/  IADD3 R65, P5, R12, 0xa000, RZ ;  /* 0x0000a0000c417810 */ /* 0x000fe40007fbe0ff */
[----:B------:R-:W-:Y:S02]  /*16aa0*/  SHF.R.U64 R48, R48, 0x3, RZ ;  /* 0x0000000330307819 */ /* 0x000fe400000012ff */
[----:B------:R-:W-:Y:S01]  /*16ab0*/  SHF.R.U64 R52, R52, 0x3, RZ ;  /* 0x0000000334347819 */ /* 0x000fe200000012ff */
[----:B------:R-:W5:Y:S01]  /*16ac0*/  LD.E.128 R44, desc[UR38][R44.64] ;  /* 0x000000262c2c7980 */ /* 0x000f62000c101d00 */
[----:B------:R-:W-:Y:S02]  /*16ad0*/  SHF.R.U64 R56, R56, 0x3, RZ ;  /* 0x0000000338387819 */ /* 0x000fe400000012ff */
[----:B------:R-:W-:-:S02]  /*16ae0*/  SHF.R.U64 R60, R60, 0x3, RZ ;  /* 0x000000033c3c7819 */ /* 0x000fc400000012ff */
        /* <DEDUP_REMOVED lines=17> */
[----:B------:R-:W-:Y:S02]  /*16c00*/  SHF.R.U64 R64, R64, 0x3, RZ ;  /* 0x0000000340407819 */ /* 0x000fe400000012ff */
[----:B------:R-:W-:Y:S01]  /*16c10*/  LOP3.LUT R68, R69, 0x380, RZ, 0xc0, !PT ;  /* 0x0000038045447812 */ /* 0x000fe200078ec0ff */
[----:B------:R-:W5:Y:S01]  /*16c20*/  LD.E.128 R60, desc[UR38][R60.64] ;  /* 0x000000263c3c7980 */ /* 0x000f62000c101d00 */
[----:B------:R-:W-:-:S02]  /*16c30*/  LOP3.LUT R72, R73, 0x380, RZ, 0xc0, !PT ;  /* 0x0000038049487812 */ /* 0x000fc400078ec0ff */
[----:B------:R-:W-:Y:S02]  /*16c40*/  LOP3.LUT R76, R77, 0x380, RZ, 0xc0, !PT ;  /* 0x000003804d4c7812 */ /* 0x000fe400078ec0ff */
[----:B------:R-:W-:Y:S02]  /*16c50*/  LOP3.LUT R80, R81, 0x380, RZ, 0xc0, !PT ;  /* 0x0000038051507812 */ /* 0x000fe400078ec0ff */
[----:B------:R-:W-:Y:S02]  /*16c60*/  SHF.R.U64 R11, R11, 0x3, RZ ;  /* 0x000000030b0b7819 */ /* 0x000fe400000012ff */
[----:B------:R-:W-:Y:S01]  /*16c70*/  LOP3.LUT R64, R64, R65, RZ, 0x3c, !PT ;  /* 0x0000004140407212 */ /* 0x000fe200078e3cff */
[----:B------:R-:W-:Y:S01]  /*16c80*/  IMAD.X R65, RZ, RZ, R13, P5 ;  /* 0x000000ffff417224 */ /* 0x000fe200028e060d */
[----:B------:R-:W-:Y:S02]  /*16c90*/  IADD3 R10, P5, R12, 0xf000, RZ ;  /* 0x0000f0000c0a7810 */ /* 0x000fe40007fbe0ff */
[----:B------:R-:W-:-:S02]  /*16ca0*/  SHF.R.U64 R68, R68, 0x3, RZ ;  /* 0x0000000344447819 */ /* 0x000fc400000012ff */
[----:B------:R-:W-:Y:S01]  /*16cb0*/  SHF.R.U64 R72, R72, 0x3, RZ ;  /* 0x0000000348487819 */ /* 0x000fe200000012ff */
[--C-:B------:R-:W-:Y:S01]  /*16cc0*/  IMAD.X R85, RZ, RZ, R13.reuse, P5 ;  /* 0x000000ffff557224 */ /* 0x100fe200028e060d */
[----:B------:R-:W-:Y:S01]  /*16cd0*/  SHF.R.U64 R76, R76, 0x3, RZ ;  /* 0x000000034c4c7819 */ /* 0x000fe200000012ff */
[----:B------:R-:W5:Y:S01]  /*16ce0*/  LD.E.128 R64, desc[UR38][R64.64] ;  /* 0x0000002640407980 */ /* 0x000f62000c101d00 */
[----:B------:R-:W-:Y:S02]  /*16cf0*/  SHF.R.U64 R80, R80, 0x3, RZ ;  /* 0x0000000350507819 */ /* 0x000fe400000012ff */
        /* <DEDUP_REMOVED lines=10> */
[----:B------:R-:W-:-:S02]  /*16da0*/  LOP3.LUT R9, R10, 0x380, RZ, 0xc0, !PT ;  /* 0x000003800a097812 */ /* 0x000fc400078ec0ff */
[----:B------:R-:W-:Y:S01]  /*16db0*/  LOP3.LUT R8, R8, 0xfffffff8, RZ, 0xc0, !PT ;  /* 0xfffffff808087812 */ /* 0x000fe200078ec0ff */
[----:B------:R-:W5:Y:S01]  /*16dc0*/  LD.E.128 R68, desc[UR38][R68.64] ;  /* 0x0000002644447980 */ /* 0x000f62000c101d00 */
[----:B------:R-:W-:Y:S02]  /*16dd0*/  SHF.R.U64 R9, R9, 0x3, RZ ;  /* 0x0000000309097819 */ /* 0x000fe400000012ff */
[----:B------:R-:W-:Y:S01]  /*16de0*/  SHF.R.S32.HI R11, RZ, 0x1f, R6 ;  /* 0x0000001fff0b7819 */ /* 0x000fe20000011406 */
[----:B------:R-:W5:Y:S01]  /*16df0*/  LD.E.128 R72, desc[UR38][R72.64] ;  /* 0x0000002648487980 */ /* 0x000f62000c101d00 */
[----:B------:R-:W-:Y:S01]  /*16e00*/  LOP3.LUT R84, R9, R10, RZ, 0x3c, !PT ;  /* 0x0000000a09547212 */ /* 0x000fe200078e3cff */
[----:B0-----:R-:W0:Y:S01]  /*16e10*/  @P1 LDC R13, c[0x0][0xbec] ;  /* 0x0002fb00ff0d1b82 */ /* 0x001e220000000800 */
[----:B------:R-:W-:Y:S01]  /*16e20*/  IMAD.IADD R8, R3, 0x1, -R8 ;  /* 0x0000000103087824 */ /* 0x000fe200078e0a08 */
[----:B------:R-:W5:Y:S04]  /*16e30*/  LD.E.128 R76, desc[UR38][R76.64] ;  /* 0x000000264c4c7980 */ /* 0x000f68000c101d00 */
[----:B------:R-:W5:Y:S02]  /*16e40*/  LD.E.128 R80, desc[UR38][R80.64] ;  /* 0x0000002650507980 */ /* 0x000f64000c101d00 */
[----:B------:R-:W1:Y:S01]  /*16e50*/  @P1 LDC R12, c[0x0][0xbf0] ;  /* 0x0002fc00ff0c1b82 */ /* 0x000e620000000800 */
[C---:B------:R-:W-:Y:S01]  /*16e60*/  IMAD R9, R4.reuse, UR5, R5 ;  /* 0x0000000504097c24 */ /* 0x040fe2000f8e0205 */
[----:B------:R-:W5:Y:S01]  /*16e70*/  LD.E.128 R84, desc[UR38][R84.64] ;  /* 0x0000002654547980 */ /* 0x000f62000c101d00 */
[----:B------:R-:W-:Y:S01]  /*16e80*/  IMAD.WIDE.U32 R4, R4, UR4, RZ ;  /* 0x0000000404047c25 */ /* 0x000fe2000f8e00ff */
[----:B------:R-:W-:Y:S01]  /*16e90*/  ULDC.64 UR4, c[0x0][0xae8] ;  /* 0x0002ba0000047ab9 */ /* 0x000fe20000000a00 */
[----:B------:R-:W-:Y:S01]  /*16ea0*/  @!PT LDS RZ, [RZ] ;  /* 0x00000000fffff984 */ /* 0x000fe20000000800 */
[----:B------:R-:W-:Y:S01]  /*16eb0*/  @!PT LDS RZ, [RZ] ;  /* 0x00000000fffff984 */ /* 0x000fe20000000800 */
[----:B------:R-:W-:Y:S01]  /*16ec0*/  @!PT LDS RZ, [RZ] ;  /* 0x00000000fffff984 */ /* 0x000fe20000000800 */
[----:B------:R-:W-:Y:S01]  /*16ed0*/  @!PT LDS RZ, [RZ] ;  /* 0x00000000fffff984 */ /* 0x000fe20000000800 */
[----:B------:R2:W-:Y:S06]  /*16ee0*/  MEMBAR.ALL.CTA ;  /* 0x0000000000007992 */ /* 0x0005ec0000008000 */
[----:B--2---:R-:W2:Y:S01]  /*16ef0*/  FENCE.VIEW.ASYNC.S ;  /* 0x00000000000073c6 */ /* 0x004ea20000000000 */
[----:B------:R-:W-:-:S02]  /*16f00*/  IMAD R8, R8, 0x20, R7 ;  /* 0x0000002008087824 */ /* 0x000fc400078e0207 */
[----:B------:R-:W-:Y:S02]  /*16f10*/  IMAD.IADD R5, R5, 0x1, R9 ;  /* 0x0000000105057824 */ /* 0x000fe400078e0209 */
[----:B------:R-:W-:Y:S02]  /*16f20*/  IMAD.IADD R10, R213, 0x1, R8 ;  /* 0x00000001d50a7824 */ /* 0x000fe400078e0208 */
[----:B------:R-:W-:-:S04]  /*16f30*/  IMAD.WIDE.U32 R4, R224, UR4, R4 ;  /* 0x00000004e0047c25 */ /* 0x000fc8000f8e0004 */
[----:B0-----:R-:W-:-:S04]  /*16f40*/  @P1 IMAD.HI.U32 R3, R10, R13, RZ ;  /* 0x0000000d0a031227 */ /* 0x001fc800078e00ff */
[----:B------:R-:W-:Y:S01]  /*16f50*/  IMAD R5, R224, UR5, R5 ;  /* 0x00000005e0057c24 */ /* 0x000fe2000f8e0205 */
[----:B------:R-:W-:Y:S01]  /*16f60*/  ULDC.64 UR4, c[0x0][0xaf0] ;  /* 0x0002bc0000047ab9 */ /* 0x000fe20000000a00 */
[----:B------:R-:W-:Y:S01]  /*16f70*/  IMAD.MOV.U32 R9, RZ, RZ, R10 ;  /* 0x000000ffff097224 */ /* 0x000fe200078e000a */
[----:B-1----:R-:W-:Y:S01]  /*16f80*/  @P1 SHF.R.U32.HI R9, RZ, R12, R3 ;  /* 0x0000000cff091219 */ /* 0x002fe20000011603 */
[----:B------:R-:W-:Y:S02]  /*16f90*/  IMAD R11, R11, UR4, RZ ;  /* 0x000000040b0b7c24 */ /* 0x000fe4000f8e02ff */
        /* <DEDUP_REMOVED lines=8> */
[----:B------:R-:W-:-:S04]  /*17020*/  IMAD.WIDE.U32 R4, R9, UR4, R4 ;  /* 0x0000000409047c25 */ /* 0x000fc8000f8e0004 */
[----:B------:R-:W-:Y:S01]  /*17030*/  IMAD R9, R9, UR5, R6 ;  /* 0x0000000509097c24 */ /* 0x000fe2000f8e0206 */
[----:B------:R-:W-:Y:S01]  /*17040*/  SHF.R.S32.HI R6, RZ, 0x1f, R157 ;  /* 0x0000001fff067819 */ /* 0x000fe2000001149d */
[----:B------:R-:W-:Y:S02]  /*17050*/  ULDC.64 UR4, c[0x0][0xad8] ;  /* 0x0002b60000047ab9 */ /* 0x000fe40000000a00 */
[----:B------:R-:W-:Y:S02]  /*17060*/  IMAD.IADD R5, R5, 0x1, R9 ;  /* 0x0000000105057824 */ /* 0x000fe400078e0209 */
[----:B------:R-:W-:Y:S02]  /*17070*/  IMAD R6, R6, UR4, RZ ;  /* 0x0000000406067c24 */ /* 0x000fe4000f8e02ff */
[----:B------:R-:W-:Y:S02]  /*17080*/  VIADD R3, R19, 0x22820 ;  /* 0x0002282013037836 */ /* 0x000fe40000000000 */
[----:B------:R-:W-:-:S04]  /*17090*/  IMAD.WIDE.U32 R4, R157, UR4, R4 ;  /* 0x000000049d047c25 */ /* 0x000fc8000f8e0004 */
[----:B------:R-:W-:Y:S01]  /*170a0*/  IMAD R21, R157, UR5, R6 ;  /* 0x000000059d157c24 */ /* 0x000fe2000f8e0206 */
[----:B------:R-:W-:Y:S01]  /*170b0*/  ULDC.64 UR4, c[0x0][0xa80] ;  /* 0x0002a00000047ab9 */ /* 0x000fe20000000a00 */
[----:B------:R-:W-:Y:S02]  /*170c0*/  PRMT R3, RZ, 0x654, R3 ;  /* 0x00000654ff037816 */ /* 0x000fe40000000003 */
[----:B------:R-:W-:Y:S01]  /*170d0*/  IMAD.IADD R21, R5, 0x1, R21 ;  /* 0x0000000105157824 */ /* 0x000fe200078e0215 */
[C---:B------:R-:W-:Y:S01]  /*170e0*/  LEA R20, P0, R4.reuse, UR4, 0x1 ;  /* 0x0000000404147c11 */ /* 0x040fe2000f8008ff */
[----:B------:R-:W-:Y:S01]  /*170f0*/  UMOV UR4, 0xffffffff ;  /* 0xffffffff00047882 */ /* 0x000fe20000000000 */
[----:B--2---:R0:W-:Y:S02]  /*17100*/  SYNCS.ARRIVE.TRANS64.RED.A1T0 RZ, [R3+URZ], RZ ;  /* 0x000000ff03ff79a7 */ /* 0x0041e4000810043f */
[----:B------:R-:W-:Y:S01]  /*17110*/  LEA.HI.X R21, R4, UR5, R21, 0x1, P0 ;  /* 0x0000000504157c11 */ /* 0x000fe200080f0c15 */
[----:B------:R-:W-:Y:S08]  /*17120*/  BRA.DIV UR4, `(.L_x_11702) ;  /* 0x000000d204707947 */ /* 0x000ff0000b800000 */
[----:B0-----:R0:W1:Y:S04]  /*17130*/  SHFL.IDX PT, R3, R21, RZ, 0x181f ;  /* 0x00181fff15037589 */ /* 0x00106800000e0000 */
[----:B------:R0:W2:Y:S02]  /*17140*/  SHFL.IDX PT, R14, R20, RZ, 0x181f ;  /* 0x00181fff140e7589 */ /* 0x0000a400000e0000 */
.L_x_11944:
[----:B------:R-:W-:Y:S01]  /*17150*/  IMAD.IADD R213, R7, 0x1, R213 ;  /* 0x0000000107d57824 */ /* 0x000fe200078e02d5 */
        /* <DEDUP_REMOVED lines=14> */
[-C--:B------:R-:W-:Y:S02]  /*17240*/  @!P2 LEA R6, P4, R223, R14.reuse, 0x1 ;  /* 0x0000000edf06a211 */ /* 0x080fe400078808ff */
[----:B-1----:R-:W-:Y:S02]  /*17250*/  @!P3 LEA.HI.X R5, R212, R3, R8, 0x1, P5 ;  /* 0x00000003d405b211 */ /* 0x002fe400028f0c08 */
[----:B------:R-:W-:-:S02]  /*17260*/  @!P1 LEA R8, P5, R222, R14, 0x1 ;  /* 0x0000000ede089211 */ /* 0x000fc400078a08ff */
[-C--:B------:R-:W-:Y:S01]  /*17270*/  @!P2 LEA.HI.X R7, R223, R3.reuse, R10, 0x1, P4 ;  /* 0x00000003df07a211 */ /* 0x080fe200020f0c0a */
        /* <DEDUP_REMOVED lines=8> */
.L_x_11704:
[----:B------:R-:W-:Y:S05]  /*17300*/  BSYNC B1 ;  /* 0x0000000000017941 */ /* 0x000fea0003800000 */
.L_x_11703:
[----:B------:R-:W-:Y:S01]  /*17310*/  UMOV UR4, 0xffffffff ;  /* 0xffffffff00047882 */ /* 0x000fe20000000000 */
[----:B---3-5:R-:W-:Y:S02]  /*17320*/  SHF.R.S32.HI R24, RZ, 0x1f, R88 ;  /* 0x0000001fff187819 */ /* 0x028fe40000011458 */
[----:B------:R-:W-:Y:S05]  /*17330*/  BRA.DIV UR4, `(.L_x_11705) ;  /* 0x000000d204207947 */ /* 0x000fea000b800000 */
[----:B-1----:R1:W3:Y:S04]  /*17340*/  SHFL.IDX PT, R3, R21, 0x1, 0x181f ;  /* 0x00381f0015037f89 */ /* 0x0022e800000e0000 */
[----:B--2---:R1:W2:Y:S02]  /*17350*/  SHFL.IDX PT, R14, R20, 0x1, 0x181f ;  /* 0x00381f00140e7f89 */ /* 0x0042a400000e0000 */
.L_x_11948:
        /* <DEDUP_REMOVED lines=13> */
[CC--:B------:R-:W-:Y:S02]  /*17430*/  @!P2 LEA R6, P4, R223.reuse, R14.reuse, 0x1 ;  /* 0x0000000edf06a211 */ /* 0x0c0fe400078808ff */
[-C--:B---3--:R-:W-:Y:S02]  /*17440*/  @!P3 LEA.HI.X R5, R212, R3.reuse, R8, 0x1, P5 ;  /* 0x00000003d405b211 */ /* 0x088fe400028f0c08 */
[-C--:B------:R-:W-:Y:S02]  /*17450*/  @!P1 LEA R8, P5, R222, R14.reuse, 0x1 ;  /* 0x0000000ede089211 */ /* 0x080fe400078a08ff */
        /* <DEDUP_REMOVED lines=8> */
.L_x_11707:
[----:B------:R-:W-:Y:S05]  /*174e0*/  BSYNC B1 ;  /* 0x0000000000017941 */ /* 0x000fea0003800000 */
.L_x_11706:
[----:B------:R-:W-:-:S03]  /*174f0*/  UMOV UR4, 0xffffffff ;  /* 0xffffffff00047882 */ /* 0x000fc60000000000 */
[----:B------:R-:W-:Y:S05]  /*17500*/  BRA.DIV UR4, `(.L_x_11708) ;  /* 0x000000ce04f47947 */ /* 0x000fea000b800000 */
[----:B---3--:R3:W0:Y:S04]  /*17510*/  SHFL.IDX PT, R3, R21, 0x2, 0x181f ;  /* 0x00581f0015037f89 */ /* 0x00862800000e0000 */
[----:B--2---:R3:W2:Y:S02]  /*17520*/  SHFL.IDX PT, R14, R20, 0x2, 0x181f ;  /* 0x00581f00140e7f89 */ /* 0x0046a400000e0000 */
.L_x_11952:
        /* <DEDUP_REMOVED lines=14> */
[-C--:B0-----:R-:W-:Y:S02]  /*17610*/  @!P3 LEA.HI.X R9, R212, R3.reuse, R4, 0x1, P5 ;  /* 0x00000003d409b211 */ /* 0x081fe400028f0c04 */
        /* <DEDUP_REMOVED lines=9> */
.L_x_11710:
[----:B------:R-:W-:Y:S05]  /*176b0*/  BSYNC B1 ;  /* 0x0000000000017941 */ /* 0x000fea0003800000 */
.L_x_11709:
[----:B------:R-:W-:-:S03]  /*176c0*/  UMOV UR4, 0xffffffff ;  /* 0xffffffff00047882 */ /* 0x000fc60000000000 */
[----:B------:R-:W-:Y:S05]  /*176d0*/  BRA.DIV UR4, `(.L_x_11711) ;  /* 0x000000ce04c87947 */ /* 0x000fea000b800000 */
[----:B0-----:R0:W0:Y:S04]  /*176e0*/  SHFL.IDX PT, R3, R21, 0x3, 0x181f ;  /* 0x00781f0015037f89 */ /* 0x00102800000e0000 */
[----:B--2-4-:R2:W4:Y:S02]  /*176f0*/  SHFL.IDX PT, R14, R20, 0x3, 0x181f ;  /* 0x00781f00140e7f89 */ /* 0x01452400000e0000 */
.L_x_11956:
[----:B------:R-:W-:-:S05]  /*17700*/  VIADD R5, R213, 0x60 ;  /* 0x00000060d5057836 */ /* 0x000fca0000000000 */
        /* <DEDUP_REMOVED lines=9> */
[-C--:B----4-:R-:W-:Y:S02]  /*177a0*/  @!P3 LEA R4, P0, R212, R14.reuse, 0x1 ;  /* 0x0000000ed404b211 */ /* 0x090fe400078008ff */
[CC--:B------:R-:W-:Y:S02]  /*177b0*/  @!P4 LEA R6, P1, R223.reuse, R14.reuse, 0x1 ;  /* 0x0000000edf06c211 */ /* 0x0c0fe400078208ff */
        /* <DEDUP_REMOVED lines=13> */
.L_x_11701:
[----:B0-----:R-:W0:Y:S01]  /*17890*/  @P1 LDC R9, c[0x0][0xbec] ;  /* 0x0002fb00ff091b82 */ /* 0x001e220000000800 */
[----:B------:R-:W-:Y:S01]  /*178a0*/  ULDC.64 UR4, c[0x0][0xb08] ;  /* 0x0002c20000047ab9 */ /* 0x000fe20000000a00 */
[----:B------:R-:W-:Y:S02]  /*178b0*/  IMAD.MOV.U32 R3, RZ, RZ, R152 ;  /* 0x000000ffff037224 */ /* 0x000fe400078e0098 */
[----:B------:R-:W-:-:S04]  /*178c0*/  IMAD R5, R5, UR4, RZ ;  /* 0x0000000405057c24 */ /* 0x000fc8000f8e02ff */
[----:B------:R-:W1:Y:S01]  /*178d0*/  @P1 LDC R8, c[0x0][0xbf0] ;  /* 0x0002fc00ff081b82 */ /* 0x000e620000000800 */
[----:B0-----:R-:W-:-:S05]  /*178e0*/  @P1 IMAD.HI.U32 R9, R152, R9, RZ ;  /* 0x0000000998091227 */ /* 0x001fca00078e00ff */
[----:B-1----:R-:W-:Y:S01]  /*178f0*/  @P1 SHF.R.U32.HI R3, RZ, R8, R9 ;  /* 0x00000008ff031219 */ /* 0x002fe20000011609 */
[C---:B------:R-:W-:Y:S01]  /*17900*/  IMAD R8, R4.reuse, UR5, R5 ;  /* 0x0000000504087c24 */ /* 0x040fe2000f8e0205 */
[----:B------:R-:W-:Y:S01]  /*17910*/  SHF.R.S32.HI R9, RZ, 0x1f, R6 ;  /* 0x0000001fff097819 */ /* 0x000fe20000011406 */
[----:B------:R-:W-:Y:S01]  /*17920*/  IMAD.WIDE.U32 R4, R4, UR4, RZ ;  /* 0x0000000404047c25 */ /* 0x000fe2000f8e00ff */
[----:B------:R-:W-:-:S03]  /*17930*/  ULDC.64 UR4, c[0x0][0xb38] ;  /* 0x0002ce0000047ab9 */ /* 0x000fc60000000a00 */
        /* <DEDUP_REMOVED lines=8> */
[--C-:B------:R-:W-:Y:S02]  /*179c0*/  IMAD.MOV R6, RZ, RZ, -R3.reuse ;  /* 0x000000ffff067224 */ /* 0x100fe400078e0a03 */
        /* <DEDUP_REMOVED lines=26> */
.L_x_11959:
        /* <DEDUP_REMOVED lines=22> */
[C---:B-1----:R-:W-:Y:S01]  /*17cd0*/  @!P1 LEA R4, P2, R12.reuse, R11, 0x2 ;  /* 0x0000000b0c049211 */ /* 0x042fe200078410ff */
[C---:B------:R-:W-:Y:S02]  /*17ce0*/  VIADD R24, R209.reuse, 0xa0 ;  /* 0x000000a0d1187836 */ /* 0x040fe40000000000 */
[C---:B------:R-:W-:Y:S01]  /*17cf0*/  VIADD R25, R209.reuse, 0xd0 ;  /* 0x000000d0d1197836 */ /* 0x040fe20000000000 */
[----:B------:R-:W-:Y:S01]  /*17d00*/  @!P1 LEA.HI.X R5, R12, R10, R13, 0x2, P2 ;  /* 0x0000000a0c059211 */ /* 0x000fe200010f140d */
[C---:B------:R-:W-:Y:S01]  /*17d10*/  VIADD R13, R209.reuse, 0x10 ;  /* 0x00000010d10d7836 */ /* 0x040fe20000000000 */
[----:B------:R-:W-:Y:S01]  /*17d20*/  SHF.R.S32.HI R24, RZ, 0x1f, R24 ;  /* 0x0000001fff187819 */ /* 0x000fe20000011418 */
[----:B------:R-:W-:Y:S01]  /*17d30*/  VIADD R12, R209, 0x20 ;  /* 0x00000020d10c7836 */ /* 0x000fe20000000000 */
[----:B------:R-:W-:Y:S01]  /*17d40*/  SHF.R.S32.HI R25, RZ, 0x1f, R25 ;  /* 0x0000001fff197819 */ /* 0x000fe20000011419 */
[----:B------:R1:W-:Y:S01]  /*17d50*/  @!P1 ST.E.64 desc[UR38][R4.64], R28 ;  /* 0x0000001c04009985 */ /* 0x0003e2000c101b26 */
[----:B------:R-:W-:-:S02]  /*17d60*/  SHF.R.S32.HI R13, RZ, 0x1f, R13 ;  /* 0x0000001fff0d7819 */ /* 0x000fc4000001140d */
        /* <DEDUP_REMOVED lines=31> */
[-C--:B------:R-:W-:Y:S02]  /*17f60*/  @!P3 LEA.HI.X R5, R8, R10.reuse, R9, 0x2, P2 ;  /* 0x0000000a0805b211 */ /* 0x080fe400010f1409 */
[----:B------:R-:W-:Y:S02]  /*17f70*/  ISETP.GE.AND P2, PT, R13, UR4, PT ;  /* 0x000000040d007c0c */ /* 0x000fe4000bf46270 */
[C---:B------:R-:W-:Y:S01]  /*17f80*/  @!P1 LEA R8, P4, R12.reuse, R11, 0x2 ;  /* 0x0000000b0c089211 */ /* 0x040fe200078810ff */
        /* <DEDUP_REMOVED lines=108> */
[----:B------:R-:W-:Y:S01]  /*18650*/  ISETP.GE.AND P3, PT, R24, UR4, PT ;  /* 0x0000000418007c0c */ /* 0x000fe2000bf66270 */
[----:B------:R-:W-:Y:S01]  /*18660*/  VIADD R21, R209, 0xc8 ;  /* 0x000000c8d1157836 */ /* 0x000fe20000000000 */
[C---:B--2---:R-:W-:Y:S01]  /*18670*/  @!P1 LEA R8, P5, R13.reuse, R11, 0x2 ;  /* 0x0000000b0d089211 */ /* 0x044fe200078a10ff */
[----:B------:R1:W-:Y:S03]  /*18680*/  @!P4 ST.E.64 desc[UR38][R4.64], R112 ;  /* 0x000000700400c985 */ /* 0x0003e6000c101b26 */
        /* <DEDUP_REMOVED lines=8> */
[-C--:B------:R-:W-:Y:S02]  /*18710*/  @!P0 LEA.HI.X R5, R12, R10.reuse, R13, 0x2, P4 ;  /* 0x0000000a0c058211 */ /* 0x080fe400020f140d */
[-C--:B------:R-:W-:Y:S02]  /*18720*/  @!P3 LEA R12, P4, R24, R11.reuse, 0x2 ;  /* 0x0000000b180cb211 */ /* 0x080fe400078810ff */
[----:B--2---:R-:W-:Y:S01]  /*18730*/  @!P2 LEA R8, P5, R14, R11, 0x2 ;  /* 0x0000000b0e08a211 */ /* 0x004fe200078a10ff */
[----:B------:R1:W-:Y:S01]  /*18740*/  @!P0 ST.E.64 desc[UR38][R4.64], R120 ;  /* 0x0000007804008985 */ /* 0x0003e2000c101b26 */
[-C--:B------:R-:W-:Y:S01]  /*18750*/  @!P3 LEA.HI.X R13, R24, R10.reuse, R25, 0x2, P4 ;  /* 0x0000000a180db211 */ /* 0x080fe200020f1419 */
[----:B------:R-:W-:Y:S01]  /*18760*/  VIADD R24, R209, 0xd8 ;  /* 0x000000d8d1187836 */ /* 0x000fe20000000000 */
[----:B------:R-:W-:Y:S02]  /*18770*/  ISETP.GE.AND P0, PT, R15, UR4, PT ;  /* 0x000000040f007c0c */ /* 0x000fe4000bf06270 */
[----:B------:R-:W-:Y:S01]  /*18780*/  @!P2 LEA.HI.X R9, R14, R10, R21, 0x2, P5 ;  /* 0x0000000a0e09a211 */ /* 0x000fe200028f1415 */
[C---:B------:R-:W-:Y:S01]  /*18790*/  VIADD R14, R209.reuse, 0xe8 ;  /* 0x000000e8d10e7836 */ /* 0x040fe20000000000 */
[----:B------:R-:W-:Y:S01]  /*187a0*/  SHF.R.S32.HI R24, RZ, 0x1f, R24 ;  /* 0x0000001fff187819 */ /* 0x000fe20000011418 */
[----:B------:R-:W-:-:S02]  /*187b0*/  VIADD R21, R209, 0xf0 ;  /* 0x000000f0d1157836 */ /* 0x000fc40000000000 */
[----:B------:R2:W-:Y:S01]  /*187c0*/  @!P2 ST.E.64 desc[UR38][R8.64], R124 ;  /* 0x0000007c0800a985 */ /* 0x0005e2000c101b26 */
[----:B------:R-:W-:Y:S02]  /*187d0*/  ISETP.GE.AND P4, PT, R14, UR4, PT ;  /* 0x000000040e007c0c */ /* 0x000fe4000bf86270 */
[----:B------:R-:W-:Y:S01]  /*187e0*/  ISETP.GE.AND P2, PT, R21, UR4, PT ;  /* 0x0000000415007c0c */ /* 0x000fe2000bf46270 */
[----:B------:R3:W-:Y:S01]  /*187f0*/  @!P3 ST.E.64 desc[UR38][R12.64], R128 ;  /* 0x000000800c00b985 */ /* 0x0007e2000c101b26 */
[C---:B-1----:R-:W-:Y:S02]  /*18800*/  @!P1 LEA R4, P5, R20.reuse, R11, 0x2 ;  /* 0x0000000b14049211 */ /* 0x042fe400078a10ff */
[----:B------:R-:W-:Y:S02]  /*18810*/  ISETP.GE.AND P3, PT, R237, UR4, PT ;  /* 0x00000004ed007c0c */ /* 0x000fe4000bf66270 */
[----:B------:R-:W-:Y:S01]  /*18820*/  @!P1 LEA.HI.X R5, R20, R10, R24, 0x2, P5 ;  /* 0x0000000a14059211 */ /* 0x000fe200028f1418 */
[----:B------:R-:W-:-:S02]  /*18830*/  VIADD R20, R209, 0xe0 ;  /* 0x000000e0d1147836 */ /* 0x000fc40000000000 */
[----:B------:R-:W-:Y:S01]  /*18840*/  VIADD R24, R209, 0xf0 ;  /* 0x000000f0d1187836 */ /* 0x000fe20000000000 */
[CC--:B--2---:R-:W-:Y:S01]  /*18850*/  @!P0 LEA R8, P5, R15.reuse, R11.reuse, 0x2 ;  /* 0x0000000b0f088211 */ /* 0x0c4fe200078a10ff */
[----:B------:R1:W-:Y:S01]  /*18860*/  @!P1 ST.E.64 desc[UR38][R4.64], R132 ;  /* 0x0000008404009985 */ /* 0x0003e2000c101b26 */
[----:B------:R-:W-:Y:S02]  /*18870*/  SHF.R.S32.HI R20, RZ, 0x1f, R20 ;  /* 0x0000001fff147819 */ /* 0x000fe40000011414 */
[----:B---3--:R-:W-:Y:S02]  /*18880*/  @!P4 LEA R12, P1, R14, R11, 0x2 ;  /* 0x0000000b0e0cc211 */ /* 0x008fe400078210ff */
[----:B------:R-:W-:Y:S01]  /*18890*/  @!P0 LEA.HI.X R9, R15, R10, R20, 0x2, P5 ;  /* 0x0000000a0f098211 */ /* 0x000fe200028f1414 */
[----:B------:R-:W-:Y:S01]  /*188a0*/  VIADD R15, R209, 0xe8 ;  /* 0x000000e8d10f7836 */ /* 0x000fe20000000000 */
[----:B------:R-:W-:Y:S02]  /*188b0*/  SHF.R.S32.HI R24, RZ, 0x1f, R24 ;  /* 0x0000001fff187819 */ /* 0x000fe40000011418 */
[----:B------:R-:W-:Y:S01]  /*188c0*/  SHF.R.S32.HI R20, RZ, 0x1f, R237 ;  /* 0x0000001fff147819 */ /* 0x000fe200000114ed */
[----:B------:R3:W-:Y:S01]  /*188d0*/  @!P0 ST.E.64 desc[UR38][R8.64], R136 ;  /* 0x0000008808008985 */ /* 0x0007e2000c101b26 */
[----:B------:R-:W-:-:S02]  /*188e0*/  SHF.R.S32.HI R15, RZ, 0x1f, R15 ;  /* 0x0000001fff0f7819 */ /* 0x000fc4000001140f */
[-C--:B-1----:R-:W-:Y:S02]  /*188f0*/  @!P2 LEA R4, P5, R21, R11.reuse, 0x2 ;  /* 0x0000000b1504a211 */ /* 0x082fe400078a10ff */
[-C--:B------:R-:W-:Y:S02]  /*18900*/  @!P4 LEA.HI.X R13, R14, R10.reuse, R15, 0x2, P1 ;  /* 0x0000000a0e0dc211 */ /* 0x080fe400008f140f */
[----:B------:R-:W-:Y:S02]  /*18910*/  @!P3 LEA R14, P1, R237, R11, 0x2 ;  /* 0x0000000bed0eb211 */ /* 0x000fe400078210ff */
[-C--:B------:R-:W-:Y:S01]  /*18920*/  @!P2 LEA.HI.X R5, R21, R10.reuse, R24, 0x2, P5 ;  /* 0x0000000a1505a211 */ /* 0x080fe200028f1418 */
[----:B------:R3:W-:Y:S01]  /*18930*/  @!P4 ST.E.64 desc[UR38][R12.64], R140 ;  /* 0x0000008c0c00c985 */ /* 0x0007e2000c101b26 */
[----:B------:R-:W-:-:S03]  /*18940*/  @!P3 LEA.HI.X R15, R237, R10, R20, 0x2, P1 ;  /* 0x0000000aed0fb211 */ /* 0x000fc600008f1414 */
[----:B------:R3:W-:Y:S04]  /*18950*/  @!P2 ST.E.64 desc[UR38][R4.64], R144 ;  /* 0x000000900400a985 */ /* 0x0007e8000c101b26 */
[----:B------:R3:W-:Y:S02]  /*18960*/  @!P3 ST.E.64 desc[UR38][R14.64], R148 ;  /* 0x000000940e00b985 */ /* 0x0007e4000c101b26 */
.L_x_11715:
[----:B------:R-:W-:Y:S05]  /*18970*/  BSYNC B1 ;  /* 0x0000000000017941 */ /* 0x000fea0003800000 */
.L_x_11714:
[----:B------:R-:W-:-:S03]  /*18980*/  UMOV UR4, 0xffffffff ;  /* 0xffffffff00047882 */ /* 0x000fc60000000000 */
[----:B------:R-:W-:Y:S05]  /*18990*/  BRA.DIV UR4, `(.L_x_11716) ;  /* 0x000000be04987947 */ /* 0x000fea000b800000 */
[----:B-1----:R1:W4:Y:S04]  /*189a0*/  SHFL.IDX PT, R10, R6, 0x1, 0x1c1f ;  /* 0x003c1f00060a7f89 */ /* 0x00232800000e0000 */
[----:B---3--:R1:W3:Y:S02]  /*189b0*/  SHFL.IDX PT, R14, R3, 0x1, 0x1c1f ;  /* 0x003c1f00030e7f89 */ /* 0x0082e400000e0000 */
.L_x_11963:
[----:B------:R-:W-:-:S13]  /*189c0*/  ISETP.GE.AND P0, PT, R7, R0, PT ;  /* 0x000000000700720c */ /* 0x000fda0003f06270 */
[----:B------:R-:W-:Y:S05]  /*189d0*/  @P0 BRA `(.L_x_11712) ;  /* 0x0000001c00500947 */ /* 0x000fea0003800000 */
[----:B------:R-:W-:Y:S01]  /*189e0*/  ULDC UR4, c[0x0][0xac8] ;  /* 0x0002b20000047ab9 */ /* 0x000fe20000000800 */
[C---:B--2---:R-:W-:Y:S01]  /*189f0*/  VIADD R11, R209.reuse, 0x8 ;  /* 0x00000008d10b7836 */ /* 0x044fe20000000000 */
[C---:B------:R-:W-:Y:S01]  /*18a00*/  ISETP.GE.AND P2, PT, R209.reuse, UR4, PT ;  /* 0x00000004d1007c0c */ /* 0x040fe2000bf46270 */
[C---:B------:R-:W-:Y:S02]  /*18a10*/  VIADD R8, R209.reuse, 0x10 ;  /* 0x00000010d1087836 */ /* 0x040fe40000000000 */
[----:B------:R-:W-:Y:S01]  /*18a20*/  VIADD R12, R209, 0x18 ;  /* 0x00000018d10c7836 */ /* 0x000fe20000000000 */
[----:B------:R-:W-:Y:S01]  /*18a30*/  ISETP.GE.AND P3, PT, R11, UR4, PT ;  /* 0x000000040b007c0c */ /* 0x000fe2000bf66270 */
[C---:B------:R-:W-:Y:S01]  /*18a40*/  VIADD R13, R209.reuse, 0x8 ;  /* 0x00000008d10d7836 */ /* 0x040fe20000000000 */
[----:B------:R-:W-:Y:S01]  /*18a50*/  ISETP.GE.AND P1, PT, R8, UR4, PT ;  /* 0x0000000408007c0c */ /* 0x000fe2000bf26270 */
[C---:B01----:R-:W-:Y:S01]  /*18a60*/  VIADD R3, R209.reuse, 0x20 ;  /* 0x00000020d1037836 */ /* 0x043fe20000000000 */
[----:B------:R-:W-:Y:S01]  /*18a70*/  ISETP.GE.AND P0, PT, R12, UR4, PT ;  /* 0x000000040c007c0c */ /* 0x000fe2000bf06270 */
[C---:B------:R-:W-:Y:S01]  /*18a80*/  VIADD R9, R209.reuse, 0x10 ;  /* 0x00000010d1097836 */ /* 0x040fe20000000000 */
[----:B------:R-:W-:Y:S01]  /*18a90*/  SHF.R.S32.HI R13, RZ, 0x1f, R13 ;  /* 0x0000001fff0d7819 */ /* 0x000fe2000001140d */
[----:B------:R-:W-:-:S02]  /*18aa0*/  VIADD R24, R209, 0x68 ;  /* 0x00000068d1187836 */ /* 0x000fc40000000000 */
[----:B---3--:R-:W-:Y:S01]  /*18ab0*/  @!P2 IMAD.MOV.U32 R4, RZ, RZ, R14 ;  /* 0x000000ffff04a224 */ /* 0x008fe200078e000e */
[----:B------:R-:W-:Y:S01]  /*18ac0*/  SHF.R.S32.HI R9, RZ, 0x1f, R9 ;  /* 0x0000001fff097819 */ /* 0x000fe20000011409 */
[----:B----4-:R-:W-:Y:S02]  /*18ad0*/  @!P2 IMAD.MOV.U32 R5, RZ, RZ, R10 ;  /* 0x000000ffff05a224 */ /* 0x010fe400078e000a */
[----:B------:R-:W-:Y:S01]  /*18ae0*/  @!P3 LEA R6, P4, R11, R14, 0x2 ;  /* 0x0000000e0b06b211 */ /* 0x000fe200078810ff */
[C---:B------:R-:W-:Y:S02]  /*18af0*/  VIADD R15, R209.reuse, 0x58 ;  /* 0x00000058d10f7836 */ /* 0x040fe40000000000 */
[----:B------:R-:W-:Y:S01]  /*18b00*/  @!P2 IMAD.WIDE R4, R209, 0x4, R4 ;  /* 0x00000004d104a825 */ /* 0x000fe200078e0204 */
[----:B------:R-:W-:Y:S02]  /*18b10*/  @!P3 LEA.HI.X R7, R11, R10, R13, 0x2, P4 ;  /* 0x0000000a0b07b211 */ /* 0x000fe400020f140d */
[----:B------:R-:W-:Y:S01]  /*18b20*/  SHF.R.S32.HI R15, RZ, 0x1f, R15 ;  /* 0x0000001fff0f7819 */ /* 0x000fe2000001140f */
[----:B------:R-:W-:Y:S01]  /*18b30*/  VIADD R11, R209, 0x28 ;  /* 0x00000028d10b7836 */ /* 0x000fe20000000000 */
[----:B------:R0:W-:Y:S01]  /*18b40*/  @!P2 ST.E.64 desc[UR38][R4.64], R26 ;  /* 0x0000001a0400a985 */ /* 0x0001e2000c101b26 */
[----:B------:R-:W-:Y:S01]  /*18b50*/  ISETP.GE.AND P2, PT, R3, UR4, PT ;  /* 0x0000000403007c0c */ /* 0x000fe2000bf46270 */
[----:B------:R-:W-:-:S02]  /*18b60*/  VIADD R13, R209, 0x18 ;  /* 0x00000018d10d7836 */ /* 0x000fc40000000000 */
[----:B------:R1:W-:Y:S01]  /*18b70*/  @!P3 ST.E.64 desc[UR38][R6.64], R30 ;  /* 0x0000001e0600b985 */ /* 0x0003e2000c101b26 */
[----:B------:R-:W-:Y:S01]  /*18b80*/  ISETP.GE.AND P3, PT, R11, UR4, PT ;  /* 0x000000040b007c0c */ /* 0x000fe2000bf66270 */
[C---:B------:R-:W-:Y:S01]  /*18b90*/  VIADD R25, R209.reuse, 0x78 ;  /* 0x00000078d1197836 */ /* 0x040fe20000000000 */
[----:B------:R-:W-:Y:S01]  /*18ba0*/  SHF.R.S32.HI R13, RZ, 0x1f, R13 ;  /* 0x0000001fff0d7819 */ /* 0x000fe2000001140d */
[C---:B------:R-:W-:Y:S02]  /*18bb0*/  VIADD R28, R209.reuse, 0x68 ;  /* 0x00000068d11c7836 */ /* 0x040fe40000000000 */
[----:B------:R-:W-:-:S03]  /*18bc0*/  VIADD R29, R209, 0x98 ;  /* 0x00000098d11d7836 */ /* 0x000fc60000000000 */
[----:B------:R-:W-:Y:S02]  /*18bd0*/  SHF.R.S32.HI R28, RZ, 0x1f, R28 ;  /* 0x0000001fff1c7819 */ /* 0x000fe4000001141c */
[C---:B0-----:R-:W-:Y:S02]  /*18be0*/  @!P1 LEA R4, P5, R8.reuse, R14, 0x2 ;  /* 0x0000000e08049211 */ /* 0x041fe400078a10ff */
[----:B------:R-:W-:Y:S02]  /*18bf0*/  SHF.R.S32.HI R29, RZ, 0x1f, R29 ;  /* 0x0000001fff1d7819 */ /* 0x000fe4000001141d */
[----:B------:R-:W-:Y:S01]  /*18c00*/  @!P1 LEA.HI.X R5, R8, R10, R9, 0x2, P5 ;  /* 0x0000000a08059211 */ /* 0x000fe200028f1409 */
[C---:B------:R-:W-:Y:S01]  /*18c10*/  VIADD R8, R209.reuse, 0x30 ;  /* 0x00000030d1087836 */ /* 0x040fe20000000000 */
[----:B-1----:R-:W-:Y:S01]  /*18c20*/  @!P0 LEA R6, P4, R12, R14, 0x2 ;  /* 0x0000000e0c068211 */ /* 0x002fe200078810ff */
[----:B------:R-:W-:Y:S02]  /*18c30*/  VIADD R9, R209, 0x20 ;  /* 0x00000020d1097836 */ /* 0x000fe40000000000 */
[----:B------:R0:W-:Y:S01]  /*18c40*/  @!P1 ST.E.64 desc[UR38][R4.64], R34 ;  /* 0x0000002204009985 */ /* 0x0001e2000c101b26 */
[----:B------:R-:W-:-:S02]  /*18c50*/  ISETP.GE.AND P1, PT, R8, UR4, PT ;  /* 0x0000000408007c0c */ /* 0x000fc4000bf26270 */
[----:B------:R-:W-:Y:S02]  /*18c60*/  SHF.R.S32.HI R9, RZ, 0x1f, R9 ;  /* 0x0000001fff097819 */ /* 0x000fe40000011409 */
[----:B------:R-:W-:Y:S01]  /*18c70*/  @!P0 LEA.HI.X R7, R12, R10, R13, 0x2, P4 ;  /* 0x0000000a0c078211 */ /* 0x000fe200020f140d */
[C---:B------:R-:W-:Y:S02]  /*18c80*/  VIADD R12, R209.reuse, 0x38 ;  /* 0x00000038d10c7836 */ /* 0x040fe40000000000 */
[----:B------:R-:W-:Y:S02]  /*18c90*/  VIADD R13, R209, 0x28 ;  /* 0x00000028d10d7836 */ /* 0x000fe40000000000 */
[----:B------:R1:W-:Y:S01]  /*18ca0*/  @!P0 ST.E.64 desc[UR38][R6.64], R38 ;  /* 0x0000002606008985 */ /* 0x0003e2000c101b26 */
[----:B------:R-:W-:Y:S02]  /*18cb0*/  ISETP.GE.AND P0, PT, R12, UR4, PT ;  /* 0x000000040c007c0c */ /* 0x000fe4000bf06270 */
[----:B------:R-:W-:-:S02]  /*18cc0*/  SHF.R.S32.HI R13, RZ, 0x1f, R13 ;  /* 0x0000001fff0d7819 */ /* 0x000fc4000001140d */
[----:B0-----:R-:W-:-:S04]  /*18cd0*/  @!P2 LEA R4, P5, R3, R14, 0x2 ;  /* 0x0000000e0304a211 */ /* 0x001fc800078a10ff */
[----:B------:R-:W-:Y:S01]  /*18ce0*/  @!P2 LEA.HI.X R5, R3, R10, R9, 0x2, P5 ;  /* 0x0000000a0305a211 */ /* 0x000fe200028f1409 */
[C---:B------:R-:W-:Y:S02]  /*18cf0*/  VIADD R3, R209.reuse, 0x40 ;  /* 0x00000040d1037836 */ /* 0x040fe40000000000 */
[----:B------:R-:W-:Y:S01]  /*18d00*/  VIADD R9, R209, 0x30 ;  /* 0x00000030d1097836 */ /* 0x000fe20000000000 */
[----:B-1----:R-:W-:Y:S01]  /*18d10*/  @!P3 LEA R6, P4, R11, R14, 0x2 ;  /* 0x0000000e0b06b211 */ /* 0x002fe200078810ff */
        /* <DEDUP_REMOVED lines=9> */
[----:B0-----:R-:W-:-:S04]  /*18db0*/  @!P1 LEA R4, P5, R8, R14, 0x2 ;  /* 0x0000000e08049211 */ /* 0x001fc800078a10ff */
[----:B------:R-:W-:Y:S01]  /*18dc0*/  @!P1 LEA.HI.X R5, R8, R10, R9, 0x2, P5 ;  /* 0x0000000a08059211 */ /* 0x000fe200028f1409 */
[C---:B------:R-:W-:Y:S02]  /*18dd0*/  VIADD R8, R209.reuse, 0x50 ;  /* 0x00000050d1087836 */ /* 0x040fe40000000000 */
[C---:B------:R-:W-:Y:S01]  /*18de0*/  VIADD R9, R209.reuse, 0x40 ;  /* 0x00000040d1097836 */ /* 0x040fe20000000000 */
[----:B-1----:R-:W-:Y:S01]  /*18df0*/  @!P0 LEA R6, P4, R12, R14, 0x2 ;  /* 0x0000000e0c068211 */ /* 0x002fe200078810ff */
        /* <DEDUP_REMOVED lines=24> */
[----:B------:R-:W-:Y:S02]  /*18f80*/  @!P1 LEA.HI.X R5, R8, R10, R9, 0x2, P5 ;  /* 0x0000000a08059211 */ /* 0x000fe400028f1409 */
[-C--:B------:R-:W-:Y:S02]  /*18f90*/  @!P2 LEA R8, P5, R3, R14.reuse, 0x2 ;  /* 0x0000000e0308a211 */ /* 0x080fe400078a10ff */
[----:B-1----:R-:W-:Y:S01]  /*18fa0*/  @!P0 LEA R6, P4, R13, R14, 0x2 ;  /* 0x0000000e0d068211 */ /* 0x002fe200078810ff */
[----:B------:R0:W-:Y:S01]  /*18fb0*/  @!P1 ST.E.64 desc[UR38][R4.64], R66 ;  /* 0x0000004204009985 */ /* 0x0001e2000c101b26 */
[----:B------:R-:W-:Y:S02]  /*18fc0*/  ISETP.GE.AND P1, PT, R11, UR4, PT ;  /* 0x000000040b007c0c */ /* 0x000fe4000bf26270 */
[-C--:B------:R-:W-:Y:S01]  /*18fd0*/  @!P0 LEA.HI.X R7, R13, R10.reuse, R15, 0x2, P4 ;  /* 0x0000000a0d078211 */ /* 0x080fe200020f140f */
[----:B------:R-:W-:Y:S01]  /*18fe0*/  VIADD R15, R209, 0x70 ;  /* 0x00000070d10f7836 */ /* 0x000fe20000000000 */
[----:B------:R-:W-:Y:S01]  /*18ff0*/  @!P2 LEA.HI.X R9, R3, R10, R12, 0x2, P5 ;  /* 0x0000000a0309a211 */ /* 0x000fe200028f140c */
[----:B------:R-:W-:Y:S01]  /*19000*/  VIADD R3, R209, 0x80 ;  /* 0x00000080d1037836 */ /* 0x000fe20000000000 */
[----:B------:R-:W-:Y:S01]  /*19010*/  @!P3 LEA R12, P4, R24, R14, 0x2 ;  /* 0x0000000e180cb211 */ /* 0x000fe200078810ff */
[----:B------:R1:W-:Y:S01]  /*19020*/  @!P0 ST.E.64 desc[UR38][R6.64], R70 ;  /* 0x0000004606008985 */ /* 0x0003e2000c101b26 */
[----:B------:R-:W-:-:S02]  /*19030*/  ISETP.GE.AND P0, PT, R25, UR4, PT ;  /* 0x0000000419007c0c */ /* 0x000fc4000bf06270 */
[----:B------:R-:W-:Y:S01]  /*19040*/  @!P3 LEA.HI.X R13, R24, R10, R28, 0x2, P4 ;  /* 0x0000000a180db211 */ /* 0x000fe200020f141c */
[----:B------:R2:W-:Y:S01]  /*19050*/  @!P2 ST.E.64 desc[UR38][R8.64], R74 ;  /* 0x0000004a0800a985 */ /* 0x0005e2000c101b26 */
[----:B------:R-:W-:Y:S01]  /*19060*/  ISETP.GE.AND P2, PT, R3, UR4, PT ;  /* 0x0000000403007c0c */ /* 0x000fe2000bf46270 */
[C---:B------:R-:W-:Y:S01]  /*19070*/  VIADD R24, R209.reuse, 0x88 ;  /* 0x00000088d1187836 */ /* 0x040fe20000000000 */
[----:B------:R-:W-:Y:S01]  /*19080*/  SHF.R.S32.HI R15, RZ, 0x1f, R15 ;  /* 0x0000001fff0f7819 */ /* 0x000fe2000001140f */
[----:B------:R-:W-:Y:S01]  /*19090*/  VIADD R28, R209, 0x78 ;  /* 0x00000078d11c7836 */ /* 0x000fe20000000000 */
[C---:B------:R-:W-:Y:S01]  /*190a0*/  @!P1 LEA R20, P5, R11.reuse, R14, 0x2 ;  /* 0x0000000e0b149211 */ /* 0x040fe200078a10ff */
[----:B------:R3:W-:Y:S01]  /*190b0*/  @!P3 ST.E.64 desc[UR38][R12.64], R78 ;  /* 0x0000004e0c00b985 */ /* 0x0007e2000c101b26 */
[----:B------:R-:W-:Y:S02]  /*190c0*/  ISETP.GE.AND P3, PT, R24, UR4, PT ;  /* 0x0000000418007c0c */ /* 0x000fe4000bf66270 */
[----:B------:R-:W-:Y:S01]  /*190d0*/  @!P1 LEA.HI.X R21, R11, R10, R15, 0x2, P5 ;  /* 0x0000000a0b159211 */ /* 0x000fe200028f140f */
[----:B------:R-:W-:Y:S01]  /*190e0*/  VIADD R11, R209, 0x90 ;  /* 0x00000090d10b7836 */ /* 0x000fe20000000000 */
[----:B0-----:R-:W-:Y:S01]  /*190f0*/  @!P0 LEA R4, P4, R25, R14, 0x2 ;  /* 0x0000000e19048211 */ /* 0x001fe200078810ff */
[----:B------:R-:W-:Y:S01]  /*19100*/  VIADD R15, R209, 0x80 ;  /* 0x00000080d10f7836 */ /* 0x000fe20000000000 */
[----:B------:R-:W-:Y:S01]  /*19110*/  SHF.R.S32.HI R28, RZ, 0x1f, R28 ;  /* 0x0000001fff1c7819 */ /* 0x000fe2000001141c */
[----:B------:R0:W-:Y:S01]  /*19120*/  @!P1 ST.E.64 desc[UR38][R20.64], R82 ;  /* 0x0000005214009985 */ /* 0x0001e2000c101b26 */
[----:B------:R-:W-:-:S02]  /*19130*/  ISETP.GE.AND P1, PT, R11, UR4, PT ;  /* 0x000000040b007c0c */ /* 0x000fc4000bf26270 */
[----:B------:R-:W-:Y:S02]  /*19140*/  SHF.R.S32.HI R15, RZ, 0x1f, R15 ;  /* 0x0000001fff0f7819 */ /* 0x000fe4000001140f */
[----:B-1----:R-:W-:Y:S02]  /*19150*/  @!P2 LEA R6, P5, R3, R14, 0x2 ;  /* 0x0000000e0306a211 */ /* 0x002fe400078a10ff */
[-C--:B------:R-:W-:Y:S01]  /*19160*/  @!P0 LEA.HI.X R5, R25, R10.reuse, R28, 0x2, P4 ;  /* 0x0000000a19058211 */ /* 0x080fe200020f141c */
[----:B------:R-:W-:Y:S01]  /*19170*/  VIADD R25, R209, 0x98 ;  /* 0x00000098d1197836 */ /* 0x000fe20000000000 */
[----:B------:R-:W-:Y:S01]  /*19180*/  @!P2 LEA.HI.X R7, R3, R10, R15, 0x2, P5 ;  /* 0x0000000a0307a211 */ /* 0x000fe200028f140f */
[C---:B------:R-:W-:Y:S01]  /*19190*/  VIADD R28, R209.reuse, 0x88 ;  /* 0x00000088d11c7836 */ /* 0x040fe20000000000 */
[----:B--2---:R-:W-:Y:S01]  /*191a0*/  @!P3 LEA R8, P4, R24, R14, 0x2 ;  /* 0x0000000e1808b211 */ /* 0x004fe200078810ff */
[----:B------:R-:W-:Y:S01]  /*191b0*/  VIADD R3, R209, 0xa0 ;  /* 0x000000a0d1037836 */ /* 0x000fe20000000000 */
[----:B------:R1:W-:Y:S01]  /*191c0*/  @!P0 ST.E.64 desc[UR38][R4.64], R86 ;  /* 0x0000005604008985 */ /* 0x0003e2000c101b26 */
[----:B------:R-:W-:Y:S01]  /*191d0*/  ISETP.GE.AND P0, PT, R25, UR4, PT ;  /* 0x0000000419007c0c */ /* 0x000fe2000bf06270 */
[----:B------:R-:W-:Y:S01]  /*191e0*/  VIADD R15, R209, 0x90 ;  /* 0x00000090d10f7836 */ /* 0x000fe20000000000 */
[----:B------:R-:W-:Y:S01]  /*191f0*/  SHF.R.S32.HI R28, RZ, 0x1f, R28 ;  /* 0x0000001fff1c7819 */ /* 0x000fe2000001141c */
[----:B------:R2:W-:Y:S01]  /*19200*/  @!P2 ST.E.64 desc[UR38][R6.64], R90 ;  /* 0x0000005a0600a985 */ /* 0x0005e2000c101b26 */
[----:B------:R-:W-:-:S02]  /*19210*/  ISETP.GE.AND P2, PT, R3, UR4, PT ;  /* 0x0000000403007c0c */ /* 0x000fc4000bf46270 */
[----:B------:R-:W-:Y:S01]  /*19220*/  @!P3 LEA.HI.X R9, R24, R10, R28, 0x2, P4 ;  /* 0x0000000a1809b211 */ /* 0x000fe200020f141c */
[C---:B------:R-:W-:Y:S01]  /*19230*/  VIADD R28, R209.reuse, 0xa8 ;  /* 0x000000a8d11c7836 */ /* 0x040fe20000000000 */
[----:B------:R-:W-:Y:S01]  /*19240*/  SHF.R.S32.HI R15, RZ, 0x1f, R15 ;  /* 0x0000001fff0f7819 */ /* 0x000fe2000001140f */
[----:B------:R-:W-:Y:S01]  /*19250*/  VIADD R24, R209, 0xb0 ;  /* 0x000000b0d1187836 */ /* 0x000fe20000000000 */
[C---:B---3--:R-:W-:Y:S01]  /*19260*/  @!P1 LEA R12, P5, R11.reuse, R14, 0x2 ;  /* 0x0000000e0b0c9211 */ /* 0x048fe200078a10ff */
[----:B------:R3:W-:Y:S01]  /*19270*/  @!P3 ST.E.64 desc[UR38][R8.64], R94 ;  /* 0x0000005e0800b985 */ /* 0x0007e2000c101b26 */
[----:B------:R-:W-:Y:S02]  /*19280*/  ISETP.GE.AND P4, PT, R28, UR4, PT ;  /* 0x000000041c007c0c */ /* 0x000fe4000bf86270 */
[----:B------:R-:W-:Y:S01]  /*19290*/  @!P1 LEA.HI.X R13, R11, R10, R15, 0x2, P5 ;  /* 0x0000000a0b0d9211 */ /* 0x000fe200028f140f */
[C---:B------:R-:W-:Y:S01]  /*192a0*/  VIADD R15, R209.reuse, 0xa0 ;  /* 0x000000a0d10f7836 */ /* 0x040fe20000000000 */
[----:B------:R-:W-:Y:S01]  /*192b0*/  ISETP.GE.AND P3, PT, R24, UR4, PT ;  /* 0x0000000418007c0c */ /* 0x000fe2000bf66270 */
[----:B------:R-:W-:Y:S01]  /*192c0*/  VIADD R11, R209, 0xb8 ;  /* 0x000000b8d10b7836 */ /* 0x000fe20000000000 */
[----:B0-----:R-:W-:Y:S01]  /*192d0*/  @!P0 LEA R20, P5, R25, R14, 0x2 ;  /* 0x0000000e19148211 */ /* 0x001fe200078a10ff */
[----:B------:R0:W-:Y:S01]  /*192e0*/  @!P1 ST.E.64 desc[UR38][R12.64], R98 ;  /* 0x000000620c009985 */ /* 0x0001e2000c101b26 */
[----:B------:R-:W-:-:S02]  /*192f0*/  SHF.R.S32.HI R15, RZ, 0x1f, R15 ;  /* 0x0000001fff0f7819 */ /* 0x000fc4000001140f */
[----:B-1----:R-:W-:Y:S02]  /*19300*/  @!P2 LEA R4, P1, R3, R14, 0x2 ;  /* 0x0000000e0304a211 */ /* 0x002fe400078210ff */
[-C--:B------:R-:W-:Y:S01]  /*19310*/  @!P0 LEA.HI.X R21, R25, R10.reuse, R29, 0x2, P5 ;  /* 0x0000000a19158211 */ /* 0x080fe200028f141d */
[----:B------:R-:W-:Y:S01]  /*19320*/  VIADD R29, R209, 0xa8 ;  /* 0x000000a8d11d7836 */ /* 0x000fe20000000000 */
[----:B------:R-:W-:Y:S01]  /*19330*/  @!P2 LEA.HI.X R5, R3, R10, R15, 0x2, P1 ;  /* 0x0000000a0305a211 */ /* 0x000fe200008f140f */
[----:B------:R-:W-:Y:S01]  /*19340*/  VIADD R25, R209, 0xb0 ;  /* 0x000000b0d1197836 */ /* 0x000fe20000000000 */
[----:B------:R-:W-:Y:S01]  /*19350*/  ISETP.GE.AND P1, PT, R11, UR4, PT ;  /* 0x000000040b007c0c */ /* 0x000fe2000bf26270 */
[C---:B------:R-:W-:Y:S01]  /*19360*/  VIADD R15, R209.reuse, 0xc0 ;  /* 0x000000c0d10f7836 */ /* 0x040fe20000000000 */
[----:B------:R1:W-:Y:S01]  /*19370*/  @!P0 ST.E.64 desc[UR38][R20.64], R102 ;  /* 0x0000006614008985 */ /* 0x0003e2000c101b26 */
[----:B--2---:R-:W-:Y:S01]  /*19380*/  @!P4 LEA R6, P0, R28, R14, 0x2 ;  /* 0x0000000e1c06c211 */ /* 0x004fe200078010ff */
[----:B------:R-:W-:Y:S01]  /*19390*/  VIADD R3, R209, 0xc8 ;  /* 0x000000c8d1037836 */ /* 0x000fe20000000000 */
[----:B------:R-:W-:Y:S01]  /*193a0*/  SHF.R.S32.HI R29, RZ, 0x1f, R29 ;  /* 0x0000001fff1d7819 */ /* 0x000fe2000001141d */
[----:B------:R2:W-:Y:S01]  /*193b0*/  @!P2 ST.E.64 desc[UR38][R4.64], R106 ;  /* 0x0000006a0400a985 */ /* 0x0005e2000c101b26 */
[----:B------:R-:W-:-:S02]  /*193c0*/  SHF.R.S32.HI R25, RZ, 0x1f, R25 ;  /* 0x0000001fff197819 */ /* 0x000fc40000011419 */
[----:B---3--:R-:W-:Y:S02]  /*193d0*/  @!P3 LEA R8, P5, R24, R14, 0x2 ;  /* 0x0000000e1808b211 */ /* 0x008fe400078a10ff */
[----:B------:R-:W-:Y:S02]  /*193e0*/  ISETP.GE.AND P2, PT, R15, UR4, PT ;  /* 0x000000040f007c0c */ /* 0x000fe4000bf46270 */
[-C--:B------:R-:W-:Y:S01]  /*193f0*/  @!P4 LEA.HI.X R7, R28, R10.reuse, R29, 0x2, P0 ;  /* 0x0000000a1c07c211 */ /* 0x080fe200000f141d */
[C---:B------:R-:W-:Y:S01]  /*19400*/  VIADD R28, R209.reuse, 0xb8 ;  /* 0x000000b8d11c7836 */ /* 0x040fe20000000000 */
[----:B------:R-:W-:Y:S01]  /*19410*/  @!P3 LEA.HI.X R9, R24, R10, R25, 0x2, P5 ;  /* 0x0000000a1809b211 */ /* 0x000fe200028f1419 */
[----:B------:R-:W-:Y:S01]  /*19420*/  VIADD R25, R209, 0xd0 ;  /* 0x000000d0d1197836 */ /* 0x000fe20000000000 */
[----:B------:R-:W-:Y:S01]  /*19430*/  ISETP.GE.AND P0, PT, R3, UR4, PT ;  /* 0x0000000403007c0c */ /* 0x000fe2000bf06270 */
[----:B------:R3:W-:Y:S01]  /*19440*/  @!P4 ST.E.64 desc[UR38][R6.64], R110 ;  /* 0x0000006e0600c985 */ /* 0x0007e2000c101b26 */
[----:B------:R-:W-:Y:S01]  /*19450*/  VIADD R24, R209, 0xc0 ;  /* 0x000000c0d1187836 */ /* 0x000fe20000000000 */
[----:B0-----:R-:W-:-:S02]  /*19460*/  @!P1 LEA R12, P4, R11, R14, 0x2 ;  /* 0x0000000e0b0c9211 */ /* 0x001fc400078810ff */
[----:B------:R0:W-:Y:S01]  /*19470*/  @!P3 ST.E.64 desc[UR38][R8.64], R114 ;  /* 0x000000720800b985 */ /* 0x0001e2000c101b26 */
[----:B------:R-:W-:Y:S02]  /*19480*/  ISETP.GE.AND P3, PT, R25, UR4, PT ;  /* 0x0000000419007c0c */ /* 0x000fe4000bf66270 */
[----:B------:R-:W-:Y:S02]  /*19490*/  SHF.R.S32.HI R28, RZ, 0x1f, R28 ;  /* 0x0000001fff1c7819 */ /* 0x000fe4000001141c */
[----:B-1----:R-:W-:Y:S02]  /*194a0*/  @!P2 LEA R20, P5, R15, R14, 0x2 ;  /* 0x0000000e0f14a211 */ /* 0x002fe400078a10ff */
[----:B------:R-:W-:Y:S02]  /*194b0*/  SHF.R.S32.HI R24, RZ, 0x1f, R24 ;  /* 0x0000001fff187819 */ /* 0x000fe40000011418 */
[-C--:B------:R-:W-:Y:S01]  /*194c0*/  @!P1 LEA.HI.X R13, R11, R10.reuse, R28, 0x2, P4 ;  /* 0x0000000a0b0d9211 */ /* 0x080fe200020f141c */
[----:B------:R-:W-:Y:S01]  /*194d0*/  VIADD R11, R209, 0xd8 ;  /* 0x000000d8d10b7836 */ /* 0x000fe20000000000 */
[----:B------:R-:W-:Y:S01]  /*194e0*/  @!P2 LEA.HI.X R21, R15, R10, R24, 0x2, P5 ;  /* 0x0000000a0f15a211 */ /* 0x000fe200028f1418 */
[----:B------:R-:W-:Y:S01]  /*194f0*/  VIADD R28, R209, 0xd0 ;  /* 0x000000d0d11c7836 */ /* 0x000fe20000000000 */
[-C--:B--2---:R-:W-:Y:S01]  /*19500*/  @!P0 LEA R4, P4, R3, R14.reuse, 0x2 ;  /* 0x0000000e03048211 */ /* 0x084fe200078810ff */
[----:B------:R-:W-:Y:S01]  /*19510*/  VIADD R15, R209, 0xc8 ;  /* 0x000000c8d10f7836 */ /* 0x000fe20000000000 */
[----:B------:R1:W-:Y:S01]  /*19520*/  @!P1 ST.E.64 desc[UR38][R12.64], R118 ;  /* 0x000000760c009985 */ /* 0x0003e2000c101b26 */
[----:B------:R-:W-:Y:S01]  /*19530*/  ISETP.GE.AND P1, PT, R11, UR4, PT ;  /* 0x000000040b007c0c */ /* 0x000fe2000bf26270 */
[----:B------:R-:W-:Y:S01]  /*19540*/  VIADD R24, R209, 0xe0 ;  /* 0x000000e0d1187836 */ /* 0x000fe20000000000 */
[----:B------:R-:W-:Y:S01]  /*19550*/  SHF.R.S32.HI R28, RZ, 0x1f, R28 ;  /* 0x0000001fff1c7819 */ /* 0x000fe2000001141c */
[----:B------:R2:W-:Y:S01]  /*19560*/  @!P2 ST.E.64 desc[UR38][R20.64], R122 ;  /* 0x0000007a1400a985 */ /* 0x0005e2000c101b26 */
[----:B---3--:R-:W-:-:S02]  /*19570*/  @!P3 LEA R6, P5, R25, R14, 0x2 ;  /* 0x0000000e1906b211 */ /* 0x008fc400078a10ff */
[----:B------:R-:W-:Y:S02]  /*19580*/  SHF.R.S32.HI R15, RZ, 0x1f, R15 ;  /* 0x0000001fff0f7819 */ /* 0x000fe4000001140f */
[-C--:B------:R-:W-:Y:S01]  /*19590*/  @!P3 LEA.HI.X R7, R25, R10.reuse, R28, 0x2, P5 ;  /* 0x0000000a1907b211 */ /* 0x080fe200028f141c */
[----:B------:R-:W-:Y:S01]  /*195a0*/  VIADD R25, R209, 0xd8 ;  /* 0x000000d8d1197836 */ /* 0x000fe20000000000 */
[----:B------:R-:W-:Y:S01]  /*195b0*/  @!P0 LEA.HI.X R5, R3, R10, R15, 0x2, P4 ;  /* 0x0000000a03058211 */ /* 0x000fe200020f140f */
[C---:B------:R-:W-:Y:S01]  /*195c0*/  VIADD R15, R209.reuse, 0xe8 ;  /* 0x000000e8d10f7836 */ /* 0x040fe20000000000 */
[----:B------:R-:W-:Y:S01]  /*195d0*/  ISETP.GE.AND P4, PT, R24, UR4, PT ;  /* 0x0000000418007c0c */ /* 0x000fe2000bf86270 */
[----:B------:R-:W-:Y:S01]  /*195e0*/  VIADD R3, R209, 0xf0 ;  /* 0x000000f0d1037836 */ /* 0x000fe20000000000 */
[----:B------:R-:W-:Y:S01]  /*195f0*/  SHF.R.S32.HI R25, RZ, 0x1f, R25 ;  /* 0x0000001fff197819 */ /* 0x000fe20000011419 */
[----:B------:R3:W-:Y:S01]  /*19600*/  @!P0 ST.E.64 desc[UR38][R4.64], R126 ;  /* 0x0000007e04008985 */ /* 0x0007e2000c101b26 */
[----:B0-----:R-:W-:Y:S01]  /*19610*/  @!P1 LEA R8, P5, R11, R14, 0x2 ;  /* 0x0000000e0b089211 */ /* 0x001fe200078a10ff */
[----:B------:R-:W-:Y:S01]  /*19620*/  VIADD R28, R209, 0xe8 ;  /* 0x000000e8d11c7836 */ /* 0x000fe20000000000 */
[----:B------:R-:W-:Y:S01]  /*19630*/  ISETP.GE.AND P2, PT, R15, UR4, PT ;  /* 0x000000040f007c0c */ /* 0x000fe2000bf46270 */
[----:B------:R3:W-:Y:S01]  /*19640*/  @!P3 ST.E.64 desc[UR38][R6.64], R130 ;  /* 0x000000820600b985 */ /* 0x0007e2000c101b26 */
[----:B------:R-:W-:-:S02]  /*19650*/  ISETP.GE.AND P0, PT, R3, UR4, PT ;  /* 0x0000000403007c0c */ /* 0x000fc4000bf06270 */
[----:B------:R-:W-:Y:S01]  /*19660*/  @!P1 LEA.HI.X R9, R11, R10, R25, 0x2, P5 ;  /* 0x0000000a0b099211 */ /* 0x000fe200028f1419 */
[C---:B------:R-:W-:Y:S01]  /*19670*/  VIADD R25, R209.reuse, 0xe0 ;  /* 0x000000e0d1197836 */ /* 0x040fe20000000000 */
[----:B------:R-:W-:Y:S01]  /*19680*/  SHF.R.S32.HI R28, RZ, 0x1f, R28 ;  /* 0x0000001fff1c7819 */ /* 0x000fe2000001141c */
[----:B------:R-:W-:Y:S01]  /*19690*/  VIADD R11, R209, 0xf0 ;  /* 0x000000f0d10b7836 */ /* 0x000fe20000000000 */
[-C--:B-1----:R-:W-:Y:S01]  /*196a0*/  @!P4 LEA R12, P3, R24, R14.reuse, 0x2 ;  /* 0x0000000e180cc211 */ /* 0x082fe200078610ff */
[----:B------:R3:W-:Y:S01]  /*196b0*/  @!P1 ST.E.64 desc[UR38][R8.64], R134 ;  /* 0x0000008608009985 */ /* 0x0007e2000c101b26 */
[----:B------:R-:W-:Y:S02]  /*196c0*/  SHF.R.S32.HI R25, RZ, 0x1f, R25 ;  /* 0x0000001fff197819 */ /* 0x000fe40000011419 */
[----:B------:R-:W-:Y:S02]  /*196d0*/  SHF.R.S32.HI R11, RZ, 0x1f, R11 ;  /* 0x0000001fff0b7819 */ /* 0x000fe4000001140b */
[----:B--2---:R-:W-:-:S02]  /*196e0*/  @!P2 LEA R20, P5, R15, R14, 0x2 ;  /* 0x0000000e0f14a211 */ /* 0x004fc400078a10ff */
[----:B------:R-:W-:Y:S02]  /*196f0*/  @!P4 LEA.HI.X R13, R24, R10, R25, 0x2, P3 ;  /* 0x0000000a180dc211 */ /* 0x000fe400018f1419 */
[----:B------:R-:W-:Y:S02]  /*19700*/  @!P0 LEA R24, P3, R3, R14, 0x2 ;  /* 0x0000000e03188211 */ /* 0x000fe400078610ff */
[-C--:B------:R-:W-:Y:S01]  /*19710*/  @!P2 LEA.HI.X R21, R15, R10.reuse, R28, 0x2, P5 ;  /* 0x0000000a0f15a211 */ /* 0x080fe200028f141c */
[----:B------:R3:W-:Y:S01]  /*19720*/  @!P4 ST.E.64 desc[UR38][R12.64], R138 ;  /* 0x0000008a0c00c985 */ /* 0x0007e2000c101b26 */
[----:B------:R-:W-:-:S03]  /*19730*/  @!P0 LEA.HI.X R25, R3, R10, R11, 0x2, P3 ;  /* 0x0000000a03198211 */ /* 0x000fc600018f140b */
[----:B------:R3:W-:Y:S04]  /*19740*/  @!P2 ST.E.64 desc[UR38][R20.64], R142 ;  /* 0x0000008e1400a985 */ /* 0x0007e8000c101b26 */
[----:B------:R3:W-:Y:S01]  /*19750*/  @!P0 ST.E.64 desc[UR38][R24.64], R146 ;  /* 0x0000009218008985 */ /* 0x0007e2000c101b26 */
[----:B------:R-:W-:-:S13]  /*19760*/  ISETP.GE.AND P0, PT, R237, UR4, PT ;  /* 0x00000004ed007c0c */ /* 0x000fda000bf06270 */
[----:B---3--:R-:W-:Y:S05]  /*19770*/  @P0 BRA `(.L_x_11712) ;  /* 0x0000000c00e80947 */ /* 0x008fea0003800000 */
[----:B------:R-:W-:Y:S02]  /*19780*/  SHF.R.S32.HI R3, RZ, 0x1f, R237 ;  /* 0x0000001fff037819 */ /* 0x000fe400000114ed */
[----:B------:R-:W-:-:S04]  /*19790*/  LEA R14, P0, R237, R14, 0x2 ;  /* 0x0000000eed0e7211 */ /* 0x000fc800078010ff */
[----:B------:R-:W-:-:S05]  /*197a0*/  LEA.HI.X R15, R237, R10, R3, 0x2, P0 ;  /* 0x0000000aed0f7211 */ /* 0x000fca00000f1403 */
[----:B------:R0:W-:Y:S01]  /*197b0*/  ST.E.64 desc[UR38][R14.64], R150 ;  /* 0x000000960e007985 */ /* 0x0001e2000c101b26 */
[----:B------:R-:W-:Y:S05]  /*197c0*/  BRA `(.L_x_11712) ;  /* 0x0000000c00d47947 */ /* 0x000fea0003800000 */
.L_x_11699:
[----:B------:R-:W-:Y:S01]  /*197d0*/  ULDC.64 UR4, c[0x0][0xc08] ;  /* 0x0003020000047ab9 */ /* 0x000fe20000000a00 */
[----:B------:R-:W3:Y:S01]  /*197e0*/  LDC.64 R4, c[0x0][0xc00] ;  /* 0x00030000ff047b82 */ /* 0x000ee20000000a00 */
[----:B------:R-:W-:Y:S01]  /*197f0*/  ISETP.NE.U32.AND P0, PT, RZ, UR4, PT ;  /* 0x00000004ff007c0c */ /* 0x000fe2000bf05070 */
[----:B------:R-:W-:-:S03]  /*19800*/  IMAD.MOV.U32 R3, RZ, RZ, RZ ;  /* 0x000000ffff037224 */ /* 0x000fc600078e00ff */
[----:B------:R-:W-:Y:S01]  /*19810*/  ISETP.NE.AND.EX P1, PT, RZ, UR5, PT, P0 ;  /* 0x00000005ff007c0c */ /* 0x000fe2000bf25300 */
[----:B------:R-:W-:Y:S02]  /*19820*/  ULDC.64 UR4, c[0x0][0xc00] ;  /* 0x0003000000047ab9 */ /* 0x000fe40000000a00 */
[----:B------:R-:W-:-:S04]  /*19830*/  ISETP.NE.U32.AND P0, PT, RZ, UR4, PT ;  /* 0x00000004ff007c0c */ /* 0x000fc8000bf05070 */
[----:B------:R-:W-:-:S06]  /*19840*/  ISETP.NE.AND.EX P0, PT, RZ, UR5, PT, P0 ;  /* 0x00000005ff007c0c */ /* 0x000fcc000bf05300 */
[----:B------:R-:W4:Y:S01]  /*19850*/  @P1 LDC.64 R6, c[0x0][0xc08] ;  /* 0x00030200ff061b82 */ /* 0x000f220000000a00 */
[----:B------:R-:W-:Y:S02]  /*19860*/  ULDC UR4, c[0x0][0xa88] ;  /* 0x0002a20000047ab9 */ /* 0x000fe40000000800 */
[----:B------:R-:W-:Y:S02]  /*19870*/  IMAD.U32 R20, RZ, RZ, UR4 ;  /* 0x00000004ff147e24 */ /* 0x000fe4000f8e00ff */
[----:B---3--:R-:W-:-:S05]  /*19880*/  IMAD.WIDE R4, R232, 0x4, R4 ;  /* 0x00000004e8047825 */ /* 0x008fca00078e0204 */
[----:B------:R3:W5:Y:S01]  /*19890*/  @P0 LDG.E R3, desc[UR38][R4.64] ;  /* 0x0000002604030981 */ /* 0x000762000c1e1900 */
[----:B----4-:R-:W-:-:S05]  /*198a0*/  @P1 IMAD.WIDE R6, R232, 0x4, R6 ;  /* 0x00000004e8061825 */ /* 0x010fca00078e0206 */
[----:B------:R3:W5:Y:S01]  /*198b0*/  @P1 LDG.E R20, desc[UR38][R6.64] ;  /* 0x0000002606141981 */ /* 0x000762000c1e1900 */
[----:B------:R-:W-:Y:S02]  /*198c0*/  ISETP.NE.AND P2, PT, R231, RZ, PT ;  /* 0x000000ffe700720c */ /* 0x000fe40003f45270 */
[----:B------:R-:W-:Y:S01]  /*198d0*/  SHF.R.S32.HI R28, RZ, 0x1f, R232 ;  /* 0x0000001fff1c7819 */ /* 0x000fe200000114e8 */
[----:B------:R-:W4:Y:S10]  /*198e0*/  S2R R8, SR_TID.X ;  /* 0x0000000000087919 */ /* 0x000f340000002100 */
[----:B------:R-:W0:Y:S01]  /*198f0*/  @!P2 LDC R231, c[0x0][0xad4] ;  /* 0x0002b500ffe7ab82 */ /* 0x000e220000000800 */
[----:B----4-:R-:W-:Y:S01]  /*19900*/  VIADD R0, R8, 0xffffff80 ;  /* 0xffffff8008007836 */ /* 0x010fe20000000000 */
[----:B0-----:R-:W-:-:S04]  /*19910*/  ISETP.GT.AND P2, PT, R231, 0x1, PT ;  /* 0x00000001e700780c */ /* 0x001fc80003f44270 */
[----:B------:R-:W-:Y:S01]  /*19920*/  ISETP.GT.AND P3, PT, R0, 0x7f, PT ;  /* 0x0000007f0000780c */ /* 0x000fe20003f64270 */
[----:B---3--:R-:W-:-:S12]  /*19930*/  @P1 BRA `(.L_x_11717) ;  /* 0x0000000000101947 */ /* 0x008fd80003800000 */
[----:B------:R-:W-:Y:S05]  /*19940*/  @!P0 BRA `(.L_x_11717) ;  /* 0x00000000000c8947 */ /* 0x000fea0003800000 */
[----:B------:R-:W3:Y:S04]  /*19950*/  LDG.E R7, desc[UR38][R4.64] ;  /* 0x0000002604077981 */ /* 0x000ee8000c1e1900 */
[----:B-----5:R-:W3:Y:S02]  /*19960*/  LDG.E R20, desc[UR38][R4.64+0x4] ;  /* 0x0000042604147981 */ /* 0x020ee4000c1e1900 */
[----:B---3--:R-:W-:-:S07]  /*19970*/  IMAD.IADD R20, R20, 0x1, -R7 ;  /* 0x0000000114147824 */ /* 0x008fce00078e0a07 */
.L_x_11717:
        /* <DEDUP_REMOVED lines=28> */
[----:B------:R-:W2:Y:S03]  /*19b40*/  @!P0 LDC R5, c[0x0][0xb54] ;  /* 0x0002d500ff058b82 */ /* 0x000ea60000000800 */
        /* <DEDUP_REMOVED lines=15> */
[----:B-1----:R-:W-:Y:S01]  /*19c40*/  IMAD R0, R7, R11, RZ ;  /* 0x0000000b07007224 */ /* 0x002fe200078e02ff */
[----:B------:R-:W-:-:S05]  /*19c50*/  SHF.R.S32.HI R13, RZ, 0x1f, R11 ;  /* 0x0000001fff0d7819 */ /* 0x000fca000001140b */
[C---:B------:R-:W-:Y:S02]  /*19c60*/  IMAD R13, R6.reuse, R13, R0 ;  /* 0x0000000d060d7224 */ /* 0x040fe400078e0200 */
[----:B------:R-:W-:-:S04]  /*19c70*/  IMAD.WIDE.U32 R6, R6, R11, R8 ;  /* 0x0000000b06067225 */ /* 0x000fc800078e0008 */
[----:B------:R-:W-:Y:S01]  /*19c80*/  IMAD.IADD R0, R7, 0x1, R13 ;  /* 0x0000000107007824 */ /* 0x000fe200078e020d */
[----:B0-----:R-:W-:Y:S01]  /*19c90*/  LEA R4, P0, R6, R4, 0x2 ;  /* 0x0000000406047211 */ /* 0x001fe200078010ff */
[----:B------:R-:W-:-:S03]  /*19ca0*/  IMAD.MOV.U32 R7, RZ, RZ, -0x800000 ;  /* 0xff800000ff077424 */ /* 0x000fc600078e00ff */
[----:B--2---:R-:W-:-:S05]  /*19cb0*/  LEA.HI.X R5, R6, R5, R0, 0x2, P0 ;  /* 0x0000000506057211 */ /* 0x004fca00000f1400 */
[----:B------:R0:W-:Y:S04]  /*19cc0*/  STG.E desc[UR38][R4.64], R7 ;  /* 0x0000000704007986 */ /* 0x0001e8000c101926 */
.L_x_11719:
[----:B------:R-:W-:Y:S05]  /*19cd0*/  BSYNC B1 ;  /* 0x0000000000017941 */ /* 0x000fea0003800000 */
.L_x_11718:
[----:B------:R-:W-:Y:S05]  /*19ce0*/  @P2 BRA `(.L_x_11712) ;  /* 0x00000008008c2947 */ /* 0x000fea0003800000 */
[----:B------:R-:W3:Y:S01]  /*19cf0*/  S2R R0, SR_TID.X ;  /* 0x0000000000007919 */ /* 0x000ee20000002100 */
[----:B------:R-:W4:Y:S01]  /*19d00*/  LDC R21, c[0x0][0xbe8] ;  /* 0x0002fa00ff157b82 */ /* 0x000f220000000800 */
[----:B------:R-:W-:Y:S01]  /*19d10*/  ULDC.64 UR4, c[0x0][0xaa0] ;  /* 0x0002a80000047ab9 */ /* 0x000fe20000000a00 */
[----:B------:R-:W-:Y:S01]  /*19d20*/  ULDC.64 UR6, c[0x0][0xaf0] ;  /* 0x0002bc0000067ab9 */ /* 0x000fe20000000a00 */
[----:B----4-:R-:W-:Y:S01]  /*19d30*/  ISETP.NE.AND P0, PT, R21, 0x1, PT ;  /* 0x000000011500780c */ /* 0x010fe20003f05270 */
[----:B---3--:R-:W-:Y:S02]  /*19d40*/  VIADD R6, R0, 0xffffff80 ;  /* 0xffffff8000067836 */ /* 0x008fe40000000000 */
[----:B------:R-:W-:-:S03]  /*19d50*/  IMAD R0, R26, UR4, RZ ;  /* 0x000000041a007c24 */ /* 0x000fc6000f8e02ff */
[----:B0-----:R-:W-:-:S07]  /*19d60*/  SHF.R.S32.HI R5, RZ, 0x1f, R6 ;  /* 0x0000001fff057819 */ /* 0x001fce0000011406 */
[----:B------:R-:W0:Y:S01]  /*19d70*/  @P0 LDC R8, c[0x0][0xbec] ;  /* 0x0002fb00ff080b82 */ /* 0x000e220000000800 */
[----:B------:R-:W-:Y:S01]  /*19d80*/  IMAD R7, R3, UR5, R0 ;  /* 0x0000000503077c24 */ /* 0x000fe2000f8e0200 */
[----:B------:R-:W-:Y:S01]  /*19d90*/  LEA.HI R9, R5, R6, RZ, 0x3 ;  /* 0x0000000605097211 */ /* 0x000fe200078f18ff */
[----:B------:R-:W-:Y:S01]  /*19da0*/  IMAD.WIDE.U32 R4, R3, UR4, RZ ;  /* 0x0000000403047c25 */ /* 0x000fe2000f8e00ff */
[----:B------:R-:W-:Y:S02]  /*19db0*/  ULDC.64 UR4, c[0x0][0xae8] ;  /* 0x0002ba0000047ab9 */ /* 0x000fe40000000a00 */
[----:B------:R-:W-:Y:S02]  /*19dc0*/  LOP3.LUT R13, R9, 0xfffffff8, RZ, 0xc0, !PT ;  /* 0xfffffff8090d7812 */ /* 0x000fe400078ec0ff */
[----:B------:R-:W3:Y:S01]  /*19dd0*/  @P0 LDC R11, c[0x0][0xbf0] ;  /* 0x0002fc00ff0b0b82 */ /* 0x000ee20000000800 */
[----:B------:R-:W-:Y:S01]  /*19de0*/  SHF.R.S32.HI R10, RZ, 0x3, R9 ;  /* 0x00000003ff0a7819 */ /* 0x000fe20000011409 */
[----:B------:R-:W-:-:S02]  /*19df0*/  IMAD.IADD R5, R5, 0x1, R7 ;  /* 0x0000000105057824 */ /* 0x000fc400078e0207 */
[----:B------:R-:W-:Y:S02]  /*19e00*/  IMAD.IADD R0, R6, 0x1, -R13 ;  /* 0x0000000106007824 */ /* 0x000fe400078e0a0d */
[----:B------:R-:W-:-:S04]  /*19e10*/  IMAD.WIDE.U32 R4, R224, UR4, R4 ;  /* 0x00000004e0047c25 */ /* 0x000fc8000f8e0004 */
[----:B------:R-:W-:Y:S02]  /*19e20*/  IMAD R0, R0, 0x20, R10 ;  /* 0x0000002000007824 */ /* 0x000fe400078e020a */
[----:B------:R-:W-:Y:S01]  /*19e30*/  IMAD R5, R224, UR5, R5 ;  /* 0x00000005e0057c24 */ /* 0x000fe2000f8e0205 */
[----:B------:R-:W-:Y:S01]  /*19e40*/  ULDC.64 UR4, c[0x0][0xae0] ;  /* 0x0002b80000047ab9 */ /* 0x000fe20000000a00 */
[----:B------:R-:W-:Y:S02]  /*19e50*/  IMAD.IADD R9, R213, 0x1, R0 ;  /* 0x00000001d5097824 */ /* 0x000fe400078e0200 */
[----:B------:R-:W-:Y:S02]  /*19e60*/  IMAD R6, R28, UR6, RZ ;  /* 0x000000061c067c24 */ /* 0x000fe4000f8e02ff */
[----:B0-----:R-:W-:-:S04]  /*19e70*/  @P0 IMAD.HI.U32 R0, R9, R8, RZ ;  /* 0x0000000809000227 */ /* 0x001fc800078e00ff */
[----:B------:R-:W-:Y:S01]  /*19e80*/  IMAD.MOV.U32 R3, RZ, RZ, R9 ;  /* 0x000000ffff037224 */ /* 0x000fe200078e0009 */
[----:B---3--:R-:W-:Y:S01]  /*19e90*/  @P0 SHF.R.U32.HI R3, RZ, R11, R0 ;  /* 0x0000000bff030219 */ /* 0x008fe20000011600 */
[C---:B------:R-:W-:Y:S02]  /*19ea0*/  IMAD R7, R27.reuse, UR7, R6 ;  /* 0x000000071b077c24 */ /* 0x040fe4000f8e0206 */
[----:B------:R-:W-:Y:S01]  /*19eb0*/  IMAD.WIDE.U32 R4, R27, UR6, R4 ;  /* 0x000000061b047c25 */ /* 0x000fe2000f8e0004 */
[----:B------:R-:W-:-:S03]  /*19ec0*/  SHF.R.S32.HI R0, RZ, 0x1f, R3 ;  /* 0x0000001fff007819 */ /* 0x000fc60000011403 */
[----:B------:R-:W-:Y:S02]  /*19ed0*/  IMAD.MOV R6, RZ, RZ, -R3 ;  /* 0x000000ffff067224 */ /* 0x000fe400078e0a03 */
[----:B------:R-:W-:Y:S02]  /*19ee0*/  IMAD.IADD R5, R5, 0x1, R7 ;  /* 0x0000000105057824 */ /* 0x000fe400078e0207 */
        /* <DEDUP_REMOVED lines=12> */
[----:B------:R-:W-:Y:S02]  /*19fb0*/  SHF.R.S32.HI R7, RZ, 0x1f, R6 ;  /* 0x0000001fff077819 */ /* 0x000fe40000011406 */
[----:B------:R-:W-:Y:S01]  /*19fc0*/  IMAD.IADD R3, R5, 0x1, R3 ;  /* 0x0000000105037824 */ /* 0x000fe200078e0203 */
[----:B------:R-:W-:Y:S01]  /*19fd0*/  LEA R0, P0, R4, UR4, 0x1 ;  /* 0x0000000404007c11 */ /* 0x000fe2000f8008ff */
[----:B------:R-:W-:-:S03]  /*19fe0*/  UMOV UR4, 0xffffffff ;  /* 0xffffffff00047882 */ /* 0x000fc60000000000 */
[----:B------:R-:W-:Y:S01]  /*19ff0*/  LEA.HI.X R4, R4, UR5, R3, 0x1, P0 ;  /* 0x0000000504047c11 */ /* 0x000fe200080f0c03 */
[----:B------:R-:W-:Y:S08]  /*1a000*/  BRA.DIV UR4, `(.L_x_11720) ;  /* 0x000000aa04447947 */ /* 0x000ff0000b800000 */
[----:B------:R0:W3:Y:S04]  /*1a010*/  SHFL.IDX PT, R3, R4, RZ, 0x181f ;  /* 0x00181fff04037589 */ /* 0x0000e800000e0000 */
[----:B------:R0:W4:Y:S02]  /*1a020*/  SHFL.IDX PT, R14, R0, RZ, 0x181f ;  /* 0x00181fff000e7589 */ /* 0x00012400000e0000 */
.L_x_11966:
[----:B------:R-:W-:Y:S01]  /*1a030*/  IMAD R20, R20, R21, RZ ;  /* 0x0000001514147224 */ /* 0x000fe200078e02ff */
[----:B------:R-:W-:Y:S01]  /*1a040*/  BSSY B1, `(.L_x_11721) ;  /* 0x0000018000017945 */ /* 0x000fe20003800000 */
[----:B------:R-:W-:-:S05]  /*1a050*/  IMAD.IADD R213, R10, 0x1, R213 ;  /* 0x000000010ad57824 */ /* 0x000fca00078e02d5 */
        /* <DEDUP_REMOVED lines=10> */
[CC--:B------:R-:W-:Y:S02]  /*1a100*/  @!P2 LEA R10, P4, R223.reuse, R14.reuse, 0x1 ;  /* 0x0000000edf0aa211 */ /* 0x0c0fe400078808ff */
[-C--:B---3--:R-:W-:Y:S02]  /*1a110*/  @!P3 LEA.HI.X R9, R212, R3.reuse, R5, 0x1, P5 ;  /* 0x00000003d409b211 */ /* 0x088fe400028f0c05 */
        /* <DEDUP_REMOVED lines=10> */
.L_x_11722:
[----:B------:R-:W-:Y:S05]  /*1a1c0*/  BSYNC B1 ;  /* 0x0000000000017941 */ /* 0x000fea0003800000 */
.L_x_11721:
[----:B------:R-:W-:-:S03]  /*1a1d0*/  UMOV UR4, 0xffffffff ;  /* 0xffffffff00047882 */ /* 0x000fc60000000000 */
[----:B------:R-:W-:Y:S05]  /*1a1e0*/  BRA.DIV UR4, `(.L_x_11723) ;  /* 0x000000aa04007947 */ /* 0x000fea000b800000 */
[----:B---3--:R3:W0:Y:S04]  /*1a1f0*/  SHFL.IDX PT, R3, R4, 0x1, 0x181f ;  /* 0x00381f0004037f89 */ /* 0x00862800000e0000 */
[----:B----4-:R3:W4:Y:S02]  /*1a200*/  SHFL.IDX PT, R14, R0, 0x1, 0x181f ;  /* 0x00381f00000e7f89 */ /* 0x01072400000e0000 */
.L_x_11970:
        /* <DEDUP_REMOVED lines=12> */
[CC--:B----4-:R-:W-:Y:S02]  /*1a2d0*/  @!P3 LEA R8, P5, R212.reuse, R14.reuse, 0x1 ;  /* 0x0000000ed408b211 */ /* 0x0d0fe400078a08ff */
[CC--:B------:R-:W-:Y:S02]  /*1a2e0*/  @!P2 LEA R10, P4, R223.reuse, R14.reuse, 0x1 ;  /* 0x0000000edf0aa211 */ /* 0x0c0fe400078808ff */
[-C--:B0-----:R-:W-:Y:S02]  /*1a2f0*/  @!P3 LEA.HI.X R9, R212, R3.reuse, R12, 0x1, P5 ;  /* 0x00000003d409b211 */ /* 0x081fe400028f0c0c */
[-C--:B------:R-:W-:Y:S02]  /*1a300*/  @!P1 LEA R12, P5, R222, R14.reuse, 0x1 ;  /* 0x0000000ede0c9211 */ /* 0x080fe400078a08ff */
        /* <DEDUP_REMOVED lines=8> */
.L_x_11725:
[----:B------:R-:W-:Y:S05]  /*1a390*/  BSYNC B1 ;  /* 0x0000000000017941 */ /* 0x000fea0003800000 */
.L_x_11724:
[----:B------:R-:W-:-:S03]  /*1a3a0*/  UMOV UR4, 0xffffffff ;  /* 0xffffffff00047882 */ /* 0x000fc60000000000 */
[----:B------:R-:W-:Y:S05]  /*1a3b0*/  BRA.DIV UR4, `(.L_x_11726) ;  /* 0x000000a604d47947 */ /* 0x000fea000b800000 */
[----:B0-----:R0:W0:Y:S04]  /*1a3c0*/  SHFL.IDX PT, R3, R4, 0x2, 0x181f ;  /* 0x00581f0004037f89 */ /* 0x00102800000e0000 */
[----:B----4-:R4:W0:Y:S02]  /*1a3d0*/  SHFL.IDX PT, R14, R0, 0x2, 0x181f ;  /* 0x00581f00000e7f89 */ /* 0x01082400000e0000 */
.L_x_11974:
        /* <DEDUP_REMOVED lines=12> */
[CC--:B0-----:R-:W-:Y:S02]  /*1a4a0*/  @!P3 LEA R8, P5, R212.reuse, R14.reuse, 0x1 ;  /* 0x0000000ed408b211 */ /* 0x0c1fe400078a08ff */
[CC--:B------:R-:W-:Y:S02]  /*1a4b0*/  @!P2 LEA R10, P4, R223.reuse, R14.reuse, 0x1 ;  /* 0x0000000edf0aa211 */ /* 0x0c0fe400078808ff */
[-C--:B------:R-:W-:Y:S02]  /*1a4c0*/  @!P3 LEA.HI.X R9, R212, R3.reuse, R12, 0x1, P5 ;  /* 0x00000003d409b211 */ /* 0x080fe400028f0c0c */
        /* <DEDUP_REMOVED lines=9> */
.L_x_11728:
[----:B------:R-:W-:Y:S05]  /*1a560*/  BSYNC B1 ;  /* 0x0000000000017941 */ /* 0x000fea0003800000 */
.L_x_11727:
[----:B------:R-:W-:-:S03]  /*1a570*/  UMOV UR4, 0xffffffff ;  /* 0xffffffff00047882 */ /* 0x000fc60000000000 */
[----:B------:R-:W-:Y:S05]  /*1a580*/  BRA.DIV UR4, `(.L_x_11729) ;  /* 0x000000a604a87947 */ /* 0x000fea000b800000 */
[----:B0-----:R0:W0:Y:S04]  /*1a590*/  SHFL.IDX PT, R3, R4, 0x3, 0x181f ;  /* 0x00781f0004037f89 */ /* 0x00102800000e0000 */
[----:B------:R0:W0:Y:S02]  /*1a5a0*/  SHFL.IDX PT, R14, R0, 0x3, 0x181f ;  /* 0x00781f00000e7f89 */ /* 0x00002400000e0000 */
.L_x_11978:
[----:B0--34-:R-:W-:-:S05]  /*1a5b0*/  VIADD R0, R213, 0x60 ;  /* 0x00000060d5007836 */ /* 0x019fca0000000000 */
        /* <DEDUP_REMOVED lines=10> */
[CC--:B------:R-:W-:Y:S02]  /*1a660*/  @!P3 LEA R4, P5, R212.reuse, R14.reuse, 0x1 ;  /* 0x0000000ed404b211 */ /* 0x0c0fe400078a08ff */
        /* <DEDUP_REMOVED lines=11> */
.L_x_11712:
[----:B------:R-:W-:Y:S05]  /*1a720*/  BSYNC B0 ;  /* 0x0000000000007941 */ /* 0x000fea0003800000 */
.L_x_11698:
[----:B------:R-:W-:Y:S02]  /*1a730*/  ULDC UR4, c[0x0][0xc3c] ;  /* 0x00030f0000047ab9 */ /* 0x000fe40000000800 */
[----:B--2---:R-:W-:-:S13]  /*1a740*/  ISETP.GE.AND P0, PT, R155, UR4, PT ;  /* 0x000000049b007c0c */ /* 0x004fda000bf06270 */
[----:B------:R-:W-:Y:S05]  /*1a750*/  @!P0 BRA `(.L_x_11730) ;  /* 0xfffffe6c001c8947 */ /* 0x000fea000383ffff */
[----:B------:R-:W-:Y:S05]  /*1a760*/  BRA `(.L_x_11511) ;  /* 0x0000008c00507947 */ /* 0x000fea0003800000 */
.L_x_11509:
        /* <DEDUP_REMOVED lines=18> */
.L_x_11731:
        /* <DEDUP_REMOVED lines=43> */
.L_x_11735:
        /* <DEDUP_REMOVED lines=39> */
.L_x_11733:
        /* <DEDUP_REMOVED lines=12> */
.L_x_11736:
        /* <DEDUP_REMOVED lines=63> */
.L_x_11737:
        /* <DEDUP_REMOVED lines=61> */
.L_x_11738:
[----:B01----:R-:W-:-:S05]  /*1b630*/  LOP3.LUT R3, RZ, R2, RZ, 0x33, !PT ;  /* 0x00000002ff037212 */ /* 0x003fca00078e33ff */
[----:B------:R-:W-:-:S05]  /*1b640*/  IMAD.IADD R2, R4, 0x1, R3 ;  /* 0x0000000104027824 */ /* 0x000fca00078e0203 */
[----:B------:R1:W-:Y:S01]  /*1b650*/  STL [R1+0x4], R2 ;  /* 0x0000040201007387 */ /* 0x0003e20000100800 */
[----:B------:R-:W-:Y:S05]  /*1b660*/  BRA `(.L_x_11739) ;  /* 0x0000000000107947 */ /* 0x000fea0003800000 */
.L_x_11734:
[----:B------:R-:W-:Y:S01]  /*1b670*/  IMAD.U32 R2, RZ, RZ, UR6 ;  /* 0x00000006ff027e24 */ /* 0x000fe2000f8e00ff */
[----:B------:R0:W-:Y:S04]  /*1b680*/  STL [R1+0x4], RZ ;  /* 0x000004ff01007387 */ /* 0x0001e80000100800 */
[----:B------:R0:W-:Y:S04]  /*1b690*/  STL [R1+0x8], RZ ;  /* 0x000008ff01007387 */ /* 0x0001e80000100800 */
[----:B------:R0:W-:Y:S02]  /*1b6a0*/  STL [R1], R2 ;  /* 0x0000000201007387 */ /* 0x0001e40000100800 */
.L_x_11739:
        /* <DEDUP_REMOVED lines=10> */
.L_x_11732:
        /* <DEDUP_REMOVED lines=32> */
.L_x_11900:
[----:B--2---:R-:W2:Y:S01]  /*1b950*/  LDL R14, [R1+0xc] ;  /* 0x00000c00010e7983 */ /* 0x004ea20000100800 */
        /* <DEDUP_REMOVED lines=55> */
.L_x_11741:
        /* <DEDUP_REMOVED lines=16> */
.L_x_11742:
[----:B------:R-:W-:Y:S05]  /*1bdd0*/  @!P1 BRA `(.L_x_11743) ;  /* 0x00000000000c9947 */ /* 0x000fea0003800000 */
[----:B------:R-:W2:Y:S04]  /*1bde0*/  LDG.E R7, desc[UR38][R4.64] ;  /* 0x0000002604077981 */ /* 0x000ea8000c1e1900 */
[----:B------:R-:W2:Y:S02]  /*1bdf0*/  LDG.E R4, desc[UR38][R4.64+0x4] ;  /* 0x0000042604047981 */ /* 0x000ea4000c1e1900 */
[----:B--2---:R-:W-:-:S07]  /*1be00*/  IMAD.IADD R7, R4, 0x1, -R7 ;  /* 0x0000000104077824 */ /* 0x004fce00078e0a07 */
.L_x_11743:
        /* <DEDUP_REMOVED lines=37> */
.L_x_11746:
[----:B------:R-:W-:-:S13]  /*1c060*/  ISETP.NE.AND P0, PT, R3, 0x1, PT ;  /* 0x000000010300780c */ /* 0x000fda0003f05270 */
[----:B------:R-:W1:Y:S02]  /*1c070*/  @P0 LDC.64 R4, c[0x0][0x9e8] ;  /* 0x00027a00ff040b82 */ /* 0x000e640000000a00 */
[----:B-1----:R-:W-:-:S05]  /*1c080*/  @P0 IMAD.HI.U32 R4, R2, R4, RZ ;  /* 0x0000000402040227 */ /* 0x002fca00078e00ff */
[----:B------:R-:W-:-:S07]  /*1c090*/  @P0 SHF.R.U32.HI R2, RZ, R5, R4 ;  /* 0x00000005ff020219 */ /* 0x000fce0000011604 */
.L_x_11747:
[----:B------:R-:W-:Y:S05]  /*1c0a0*/  BSYNC B0 ;  /* 0x0000000000007941 */ /* 0x000fea0003800000 */
.L_x_11745:
[----:B------:R-:W-:-:S05]  /*1c0b0*/  IMAD R2, R2, R3, R3 ;  /* 0x0000000302027224 */ /* 0x000fca00078e0203 */
[----:B------:R-:W-:-:S07]  /*1c0c0*/  VIMNMX R8, R8, R2, PT ;  /* 0x0000000208087248 */ /* 0x000fce0003fe0100 */
.L_x_11744:
[----:B------:R-:W1:Y:S01]  /*1c0d0*/  @P1 LDC R4, c[0x0][0x44c] ;  /* 0x00011300ff041b82 */ /* 0x000e620000000800 */
[----:B------:R-:W-:Y:S01]  /*1c0e0*/  VIADD R8, R8, 0x5f ;  /* 0x0000005f08087836 */ /* 0x000fe20000000000 */
[----:B------:R-:W-:Y:S01]  /*1c0f0*/  ULDC UR4, c[0x0][0x9dc] ;  /* 0x0002770000047ab9 */ /* 0x000fe20000000800 */
[----:B------:R-:W-:Y:S02]  /*1c100*/  IMAD.MOV.U32 R2, RZ, RZ, R13 ;  /* 0x000000ffff027224 */ /* 0x000fe400078e000d */
[----:B------:R-:W-:-:S03]  /*1c110*/  IMAD.HI R8, R8, 0x2aaaaaab, RZ ;  /* 0x2aaaaaab08087827 */ /* 0x000fc600078e02ff */
[----:B------:R-:W2:Y:S01]  /*1c120*/  @P1 LDC R5, c[0x0][0x450] ;  /* 0x00011400ff051b82 */ /* 0x000ea20000000800 */
[----:B------:R-:W-:Y:S02]  /*1c130*/  IMAD.IADD R17, R6, 0x1, -R15 ;  /* 0x0000000106117824 */ /* 0x000fe400078e0a0f */
[----:B-1----:R-:W-:-:S05]  /*1c140*/  @P1 IMAD.HI.U32 R4, R13, R4, RZ ;  /* 0x000000040d041227 */ /* 0x002fca00078e00ff */
[----:B--2---:R-:W-:Y:S02]  /*1c150*/  @P1 SHF.R.U32.HI R2, RZ, R5, R4 ;  /* 0x00000005ff021219 */ /* 0x004fe40000011604 */
[----:B------:R-:W-:-:S03]  /*1c160*/  SHF.R.U32.HI R4, RZ, 0x1f, R8 ;  /* 0x0000001fff047819 */ /* 0x000fc60000011608 */
[----:B------:R-:W-:Y:S01]  /*1c170*/  IMAD.IADD R2, R17, 0x1, R2 ;  /* 0x0000000111027824 */ /* 0x000fe200078e0202 */
[----:B------:R-:W-:-:S03]  /*1c180*/  LEA.HI.SX32 R8, R8, R4, 0x1c ;  /* 0x0000000408087211 */ /* 0x000fc600078fe2ff */
[----:B------:R-:W-:Y:S01]  /*1c190*/  VIADD R6, R2, -UR4 ;  /* 0x8000000402067c36 */ /* 0x000fe20008000000 */
        /* <DEDUP_REMOVED lines=12> */
.L_x_11750:
[----:B------:R-:W-:-:S13]  /*1c260*/  ISETP.NE.AND P0, PT, R3, 0x1, PT ;  /* 0x000000010300780c */ /* 0x000fda0003f05270 */
[----:B------:R-:W1:Y:S02]  /*1c270*/  @P0 LDC.64 R4, c[0x0][0x9e8] ;  /* 0x00027a00ff040b82 */ /* 0x000e640000000a00 */
[----:B-1----:R-:W-:-:S05]  /*1c280*/  @P0 IMAD.HI.U32 R4, R2, R4, RZ ;  /* 0x0000000402040227 */ /* 0x002fca00078e00ff */
[----:B------:R-:W-:-:S07]  /*1c290*/  @P0 SHF.R.U32.HI R2, RZ, R5, R4 ;  /* 0x00000005ff020219 */ /* 0x000fce0000011604 */
.L_x_11751:
[----:B------:R-:W-:Y:S05]  /*1c2a0*/  BSYNC B0 ;  /* 0x0000000000007941 */ /* 0x000fea0003800000 */
.L_x_11749:
[----:B------:R-:W-:-:S05]  /*1c2b0*/  IMAD R2, R2, R3, RZ ;  /* 0x0000000302027224 */ /* 0x000fca00078e02ff */
[----:B------:R-:W-:-:S07]  /*1c2c0*/  VIMNMX R6, R6, R2, !PT ;  /* 0x0000000206067248 */ /* 0x000fce0007fe0100 */
.L_x_11748:
        /* <DEDUP_REMOVED lines=41> */
.L_x_11753:
[----:B------:R-:W-:Y:S05]  /*1c560*/  BSYNC B0 ;  /* 0x0000000000007941 */ /* 0x000fea0003800000 */
.L_x_11752:
[-C--:B------:R-:W-:Y:S01]  /*1c570*/  IMAD R5, R13, R2.reuse, R5 ;  /* 0x000000020d057224 */ /* 0x080fe200078e0205 */
        /* <DEDUP_REMOVED lines=24> */
.L_x_11981:
[----:B--2---:R-:W-:Y:S02]  /*1c700*/  ISETP.NE.AND P0, PT, R14, RZ, PT ;  /* 0x000000ff0e00720c */ /* 0x004fe40003f05270 */
[----:B------:R-:W-:-:S11]  /*1c710*/  PLOP3.LUT P6, PT, PT, PT, PT, 0x8, 0x0 ;  /* 0x000000000000781c */ /* 0x000fd60003fce170 */
[----:B------:R-:W-:Y:S05]  /*1c720*/  @P0 BRA `(.L_x_11757) ;  /* 0x00000000000c0947 */ /* 0x000fea0003800000 */
[----:B------:R-:W-:-:S03]  /*1c730*/  UMOV UR4, 0xffffffff ;  /* 0xffffffff00047882 */ /* 0x000fc60000000000 */
[----:B------:R-:W-:Y:S05]  /*1c740*/  BRA.DIV UR4, `(.L_x_11758) ;  /* 0x0000008604b47947 */ /* 0x000fea000b800000 */
[----:B------:R-:W-:-:S13]  /*1c750*/  ELECT P6, URZ, PT ;  /* 0x00000000003f782f */ /* 0x000fda00038c0000 */
.L_x_11757:
        /* <DEDUP_REMOVED lines=9> */
.L_x_11984:
[----:B------:R-:W-:Y:S05]  /*1c7f0*/  BSYNC B1 ;  /* 0x0000000000017941 */ /* 0x000fea0003800000 */
.L_x_11759:
        /* <DEDUP_REMOVED lines=12> */
.L_x_11985:
[----:B------:R-:W-:Y:S05]  /*1c8c0*/  BSYNC B2 ;  /* 0x0000000000027941 */ /* 0x000fea0003800000 */
.L_x_11763:
        /* <DEDUP_REMOVED lines=9> */
.L_x_11766:
[----:B------:R-:W-:Y:S05]  /*1c960*/  BSYNC B2 ;  /* 0x0000000000027941 */ /* 0x000fea0003800000 */
.L_x_11765:
        /* <DEDUP_REMOVED lines=13> */
.L_x_11767:
        /* <DEDUP_REMOVED lines=13> */
.L_x_11986:
[----:B------:R-:W-:Y:S05]  /*1cb10*/  BSYNC B2 ;  /* 0x0000000000027941 */ /* 0x000fea0003800000 */
.L_x_11768:
        /* <DEDUP_REMOVED lines=11> */
.L_x_11771:
[----:B------:R-:W-:Y:S05]  /*1cbd0*/  BSYNC B2 ;  /* 0x0000000000027941 */ /* 0x000fea0003800000 */
.L_x_11770:
        /* <DEDUP_REMOVED lines=10> */
.L_x_11772:
        /* <DEDUP_REMOVED lines=15> */
.L_x_11773:
        /* <DEDUP_REMOVED lines=15> */
.L_x_11774:
        /* <DEDUP_REMOVED lines=15> */
.L_x_11775:
        /* <DEDUP_REMOVED lines=10> */
.L_x_11762:
[----:B------:R-:W-:Y:S05]  /*1cff0*/  BSYNC B1 ;  /* 0x0000000000017941 */ /* 0x000fea0003800000 */
.L_x_11761:
        /* <DEDUP_REMOVED lines=13> */
.L_x_11791:
        /* <DEDUP_REMOVED lines=13> */
.L_x_11987:
[----:B------:R-:W-:Y:S05]  /*1d1a0*/  BSYNC B2 ;  /* 0x0000000000027941 */ /* 0x000fea0003800000 */
.L_x_11778:
        /* <DEDUP_REMOVED lines=9> */
.L_x_11781:
[----:B------:R-:W-:Y:S05]  /*1d240*/  BSYNC B2 ;  /* 0x0000000000027941 */ /* 0x000fea0003800000 */
.L_x_11780:
        /* <DEDUP_REMOVED lines=12> */
.L_x_11782:
        /* <DEDUP_REMOVED lines=13> */
.L_x_11988:
[----:B------:R-:W-:Y:S05]  /*1d3e0*/  BSYNC B2 ;  /* 0x0000000000027941 */ /* 0x000fea0003800000 */
.L_x_11783:
        /* <DEDUP_REMOVED lines=11> */
.L_x_11786:
[----:B------:R-:W-:Y:S05]  /*1d4a0*/  BSYNC B2 ;  /* 0x0000000000027941 */ /* 0x000fea0003800000 */
.L_x_11785:
        /* <DEDUP_REMOVED lines=10> */
.L_x_11787:
        /* <DEDUP_REMOVED lines=15> */
.L_x_11788:
        /* <DEDUP_REMOVED lines=15> */
.L_x_11789:
        /* <DEDUP_REMOVED lines=15> */
.L_x_11790:
        /* <DEDUP_REMOVED lines=10> */
.L_x_11777:
[----:B------:R-:W-:Y:S05]  /*1d8c0*/  BSYNC B1 ;  /* 0x0000000000017941 */ /* 0x000fea0003800000 */
.L_x_11776:
        /* <DEDUP_REMOVED lines=12> */
.L_x_11755:
[----:B------:R-:W-:Y:S05]  /*1d990*/  BSYNC B0 ;  /* 0x0000000000007941 */ /* 0x000fea0003800000 */
.L_x_11754:
        /* <DEDUP_REMOVED lines=26> */
.L_x_11794:
[----:B------:R-:W-:-:S13]  /*1db40*/  ISETP.NE.AND P0, PT, R3, 0x1, PT ;  /* 0x000000010300780c */ /* 0x000fda0003f05270 */
[----:B-1----:R-:W1:Y:S02]  /*1db50*/  @P0 LDC.64 R6, c[0x0][0x9e8] ;  /* 0x00027a00ff060b82 */ /* 0x002e640000000a00 */
[----:B-1----:R-:W-:-:S05]  /*1db60*/  @P0 IMAD.HI.U32 R6, R5, R6, RZ ;  /* 0x0000000605060227 */ /* 0x002fca00078e00ff */
[----:B------:R-:W-:-:S07]  /*1db70*/  @P0 SHF.R.U32.HI R5, RZ, R7, R6 ;  /* 0x00000007ff050219 */ /* 0x000fce0000011606 */
.L_x_11795:
[----:B------:R-:W-:Y:S05]  /*1db80*/  BSYNC B0 ;  /* 0x0000000000007941 */ /* 0x000fea0003800000 */
.L_x_11793:
[----:B------:R-:W-:-:S05]  /*1db90*/  IMAD R5, R5, R3, R3 ;  /* 0x0000000305057224 */ /* 0x000fca00078e0203 */
[----:B------:R-:W-:-:S07]  /*1dba0*/  VIMNMX R2, R2, R5, PT ;  /* 0x0000000502027248 */ /* 0x000fce0003fe0100 */
.L_x_11792:
[----:B------:R-:W2:Y:S01]  /*1dbb0*/  LDL R7, [R1+0x5c] ;  /* 0x00005c0001077983 */ /* 0x000ea20000100800 */
[----:B------:R-:W3:Y:S01]  /*1dbc0*/  @P1 LDC R0, c[0x0][0x44c] ;  /* 0x00011300ff001b82 */ /* 0x000ee20000000800 */
[----:B------:R-:W-:Y:S01]  /*1dbd0*/  VIADD R2, R2, 0x5f ;  /* 0x0000005f02027836 */ /* 0x000fe20000000000 */
[----:B------:R-:W-:Y:S01]  /*1dbe0*/  ULDC UR4, c[0x0][0x9dc] ;  /* 0x0002770000047ab9 */ /* 0x000fe20000000800 */
[----:B------:R-:W-:Y:S02]  /*1dbf0*/  IMAD.MOV.U32 R5, RZ, RZ, R8 ;  /* 0x000000ffff057224 */ /* 0x000fe400078e0008 */
[----:B------:R-:W-:-:S03]  /*1dc00*/  IMAD.HI R2, R2, 0x2aaaaaab, RZ ;  /* 0x2aaaaaab02027827 */ /* 0x000fc600078e02ff */
[----:B-1----:R-:W1:Y:S01]  /*1dc10*/  @P1 LDC R6, c[0x0][0x450] ;  /* 0x00011400ff061b82 */ /* 0x002e620000000800 */
[----:B---3--:R-:W-:-:S05]  /*1dc20*/  @P1 IMAD.HI.U32 R0, R8, R0, RZ ;  /* 0x0000000008001227 */ /* 0x008fca00078e00ff */
[----:B-1----:R-:W-:-:S05]  /*1dc30*/  @P1 SHF.R.U32.HI R5, RZ, R6, R0 ;  /* 0x00000006ff051219 */ /* 0x002fca0000011600 */
        /* <DEDUP_REMOVED lines=17> */
.L_x_11798:
[----:B------:R-:W-:-:S13]  /*1dd50*/  ISETP.NE.AND P0, PT, R3, 0x1, PT ;  /* 0x000000010300780c */ /* 0x000fda0003f05270 */
[----:B------:R-:W1:Y:S02]  /*1dd60*/  @P0 LDC.64 R6, c[0x0][0x9e8] ;  /* 0x00027a00ff060b82 */ /* 0x000e640000000a00 */
[----:B-1----:R-:W-:-:S05]  /*1dd70*/  @P0 IMAD.HI.U32 R6, R0, R6, RZ ;  /* 0x0000000600060227 */ /* 0x002fca00078e00ff */
[----:B------:R-:W-:-:S07]  /*1dd80*/  @P0 SHF.R.U32.HI R0, RZ, R7, R6 ;  /* 0x00000007ff000219 */ /* 0x000fce0000011606 */
.L_x_11799:
[----:B------:R-:W-:Y:S05]  /*1dd90*/  BSYNC B0 ;  /* 0x0000000000007941 */ /* 0x000fea0003800000 */
.L_x_11797:
[----:B------:R-:W-:-:S05]  /*1dda0*/  IMAD R0, R0, R3, RZ ;  /* 0x0000000300007224 */ /* 0x000fca00078e02ff */
[----:B------:R-:W-:-:S07]  /*1ddb0*/  VIMNMX R2, R2, R0, !PT ;  /* 0x0000000002027248 */ /* 0x000fce0007fe0100 */
.L_x_11796:
        /* <DEDUP_REMOVED lines=39> */
.L_x_11801:
[----:B------:R-:W-:Y:S05]  /*1e030*/  BSYNC B0 ;  /* 0x0000000000007941 */ /* 0x000fea0003800000 */
.L_x_11800:
        /* <DEDUP_REMOVED lines=27> */
.L_x_11803:
        /* <DEDUP_REMOVED lines=20> */
.L_x_11806:
[----:B------:R-:W-:Y:S05]  /*1e330*/  BSYNC B6 ;  /* 0x0000000000067941 */ /* 0x000fea0003800000 */
.L_x_11805:
        /* <DEDUP_REMOVED lines=20> */
.L_x_11809:
        /* <DEDUP_REMOVED lines=15> */
.L_x_11808:
[----:B------:R-:W-:Y:S05]  /*1e570*/  BSYNC B6 ;  /* 0x0000000000067941 */ /* 0x000fea0003800000 */
.L_x_11807:
        /* <DEDUP_REMOVED lines=24> */
.L_x_11991:
        /* <DEDUP_REMOVED lines=9> */
.L_x_11994:
        /* <DEDUP_REMOVED lines=24> */
.L_x_11813:
[----:B------:R-:W4:Y:S04]  /*1e910*/  LDL R0, [R1+0x10] ;  /* 0x0000100001007983 */ /* 0x000f280000100800 */
[----:B---3--:R-:W3:Y:S01]  /*1e920*/  LDL R2, [R1+0x18] ;  /* 0x0000180001027983 */ /* 0x008ee20000100800 */
[----:B----4-:R-:W-:Y:S01]  /*1e930*/  IMAD R0, R0, 0x8, R19 ;  /* 0x0000000800007824 */ /* 0x010fe200078e0213 */
[----:B---3--:R-:W-:-:S04]  /*1e940*/  SHF.L.U32 R2, R2, 0x1f, RZ ;  /* 0x0000001f02027819 */ /* 0x008fc800000006ff */
[----:B------:R-:W3:Y:S02]  /*1e950*/  SYNCS.PHASECHK.TRANS64.TRYWAIT P0, [R0+URZ+0x22840], R2 ;  /* 0x02284002000075a7 */ /* 0x000ee4000800017f */
[----:B---3--:R-:W-:Y:S05]  /*1e960*/  @!P0 BRA `(.L_x_11814) ;  /* 0x0000006800048947 */ /* 0x008fea0003800000 */
.L_x_11995:
        /* <DEDUP_REMOVED lines=11> */
.L_x_11815:
        /* <DEDUP_REMOVED lines=23> */
.L_x_11811:
        /* <DEDUP_REMOVED lines=31> */
.L_x_11817:
[----:B------:R-:W-:Y:S05]  /*1ed80*/  BSYNC B6 ;  /* 0x0000000000067941 */ /* 0x000fea0003800000 */
.L_x_11816:
        /* <DEDUP_REMOVED lines=131> */
.L_x_12012:
        /* <DEDUP_REMOVED lines=10> */
.L_x_11819:
        /* <DEDUP_REMOVED lines=18> */
.L_x_12013:
[----:B------:R-:W-:Y:S05]  /*1f780*/  BSYNC B0 ;  /* 0x0000000000007941 */ /* 0x000fea0003800000 */
.L_x_11820:
        /* <DEDUP_REMOVED lines=13> */
.L_x_12014:
[----:B------:R-:W-:Y:S05]  /*1f860*/  BSYNC B1 ;  /* 0x0000000000017941 */ /* 0x000fea0003800000 */
.L_x_11824:
        /* <DEDUP_REMOVED lines=9> */
.L_x_11827:
[----:B------:R-:W-:Y:S05]  /*1f900*/  BSYNC B1 ;  /* 0x0000000000017941 */ /* 0x000fea0003800000 */
.L_x_11826:
        /* <DEDUP_REMOVED lines=13> */
.L_x_11828:
        /* <DEDUP_REMOVED lines=15> */
.L_x_11829:
        /* <DEDUP_REMOVED lines=15> */
.L_x_11830:
        /* <DEDUP_REMOVED lines=15> */
.L_x_11831:
        /* <DEDUP_REMOVED lines=10> */
.L_x_11823:
[----:B------:R-:W-:Y:S05]  /*1fd50*/  BSYNC B0 ;  /* 0x0000000000007941 */ /* 0x000fea0003800000 */
.L_x_11822:
        /* <DEDUP_REMOVED lines=61> */
.L_x_11838:
        /* <DEDUP_REMOVED lines=8> */
.L_x_12015:
[----:B------:R-:W-:Y:S05]  /*201b0*/  BSYNC B3 ;  /* 0x0000000000037941 */ /* 0x000fea0003800000 */
.L_x_11839:
        /* <DEDUP_REMOVED lines=9> */
.L_x_11842:
[----:B------:R-:W-:Y:S05]  /*20250*/  BSYNC B3 ;  /* 0x0000000000037941 */ /* 0x000fea0003800000 */
.L_x_11841:
        /* <DEDUP_REMOVED lines=13> */
.L_x_11843:
        /* <DEDUP_REMOVED lines=13> */
.L_x_12016:
[----:B------:R-:W-:Y:S05]  /*20400*/  BSYNC B3 ;  /* 0x0000000000037941 */ /* 0x000fea0003800000 */
.L_x_11844:
        /* <DEDUP_REMOVED lines=11> */
.L_x_11847:
[----:B------:R-:W-:Y:S05]  /*204c0*/  BSYNC B3 ;  /* 0x0000000000037941 */ /* 0x000fea0003800000 */
.L_x_11846:
        /* <DEDUP_REMOVED lines=10> */
.L_x_11848:
        /* <DEDUP_REMOVED lines=15> */
.L_x_11849:
        /* <DEDUP_REMOVED lines=15> */
.L_x_11850:
        /* <DEDUP_REMOVED lines=15> */
.L_x_11851:
        /* <DEDUP_REMOVED lines=10> */
.L_x_11837:
[----:B------:R-:W-:Y:S05]  /*208e0*/  BSYNC B1 ;  /* 0x0000000000017941 */ /* 0x000fea0003800000 */
.L_x_11836:
[----:B------:R-:W2:Y:S02]  /*208f0*/  LDL.LU R4, [R1+0x34] ;  /* 0x0000340001047983 */ /* 0x000ea40000300800 */
[----:B--2---:R-:W-:-:S07]  /*20900*/  VIADD R0, R4, 0xfffffffd ;  /* 0xfffffffd04007836 */ /* 0x004fce0000000000 */
.L_x_11835:
[----:B------:R-:W-:Y:S05]  /*20910*/  BSYNC B2 ;  /* 0x0000000000027941 */ /* 0x000fea0003800000 */
.L_x_11834:
[----:B------:R-:W-:-:S05]  /*20920*/  VIADD R8, R8, 0xfffffffe ;  /* 0xfffffffe08087836 */ /* 0x000fca0000000000 */
[----:B------:R-:W-:-:S13]  /*20930*/  ISETP.NE.AND P0, PT, R8, R5, PT ;  /* 0x000000050800720c */ /* 0x000fda0003f05270 */
[----:B------:R-:W-:Y:S05]  /*20940*/  @!P0 BRA `(.L_x_11833) ;  /* 0x0000001400008947 */ /* 0x000fea0003800000 */
.L_x_11884:
        /* <DEDUP_REMOVED lines=35> */
.L_x_11854:
        /* <DEDUP_REMOVED lines=8> */
.L_x_12017:
[----:B------:R-:W-:Y:S05]  /*20c00*/  BSYNC B2 ;  /* 0x0000000000027941 */ /* 0x000fea0003800000 */
.L_x_11855:
        /* <DEDUP_REMOVED lines=9> */
.L_x_11858:
[----:B------:R-:W-:Y:S05]  /*20ca0*/  BSYNC B2 ;  /* 0x0000000000027941 */ /* 0x000fea0003800000 */
.L_x_11857:
        /* <DEDUP_REMOVED lines=12> */
.L_x_11859:
        /* <DEDUP_REMOVED lines=13> */
.L_x_12018:
[----:B------:R-:W-:Y:S05]  /*20e40*/  BSYNC B2 ;  /* 0x0000000000027941 */ /* 0x000fea0003800000 */
.L_x_11860:
        /* <DEDUP_REMOVED lines=11> */
.L_x_11863:
[----:B------:R-:W-:Y:S05]  /*20f00*/  BSYNC B2 ;  /* 0x0000000000027941 */ /* 0x000fea0003800000 */
.L_x_11862:
        /* <DEDUP_REMOVED lines=9> */
.L_x_11864:
        /* <DEDUP_REMOVED lines=15> */
.L_x_11865:
        /* <DEDUP_REMOVED lines=15> */
.L_x_11866:
        /* <DEDUP_REMOVED lines=15> */
.L_x_11867:
        /* <DEDUP_REMOVED lines=10> */
.L_x_11853:
[----:B------:R-:W-:Y:S05]  /*21310*/  BSYNC B1 ;  /* 0x0000000000017941 */ /* 0x000fea0003800000 */
.L_x_11852:
        /* <DEDUP_REMOVED lines=35> */
.L_x_11870:
        /* <DEDUP_REMOVED lines=8> */
.L_x_12019:
[----:B------:R-:W-:Y:S05]  /*215d0*/  BSYNC B2 ;  /* 0x0000000000027941 */ /* 0x000fea0003800000 */
.L_x_11871:
        /* <DEDUP_REMOVED lines=9> */
.L_x_11874:
[----:B------:R-:W-:Y:S05]  /*21670*/  BSYNC B2 ;  /* 0x0000000000027941 */ /* 0x000fea0003800000 */
.L_x_11873:
        /* <DEDUP_REMOVED lines=13> */
.L_x_11875:
        /* <DEDUP_REMOVED lines=13> */
.L_x_12020:
[----:B------:R-:W-:Y:S05]  /*21820*/  BSYNC B2 ;  /* 0x0000000000027941 */ /* 0x000fea0003800000 */
.L_x_11876:
        /* <DEDUP_REMOVED lines=11> */
.L_x_11879:
[----:B------:R-:W-:Y:S05]  /*218e0*/  BSYNC B2 ;  /* 0x0000000000027941 */ /* 0x000fea0003800000 */
.L_x_11878:
        /* <DEDUP_REMOVED lines=10> */
.L_x_11880:
        /* <DEDUP_REMOVED lines=15> */
.L_x_11881:
        /* <DEDUP_REMOVED lines=15> */
.L_x_11882:
        /* <DEDUP_REMOVED lines=15> */
.L_x_11883:
        /* <DEDUP_REMOVED lines=10> */
.L_x_11869:
[----:B------:R-:W-:Y:S05]  /*21d00*/  BSYNC B1 ;  /* 0x0000000000017941 */ /* 0x000fea0003800000 */
.L_x_11868:
[----:B------:R-:W2:Y:S01]  /*21d10*/  LDL R5, [R1+0x24] ;  /* 0x0000240001057983 */ /* 0x000ea20000100800 */
[----:B------:R-:W-:Y:S01]  /*21d20*/  VIADD R0, R0, 0xfffffffe ;  /* 0xfffffffe00007836 */ /* 0x000fe20000000000 */
[----:B--2---:R-:W-:-:S13]  /*21d30*/  ISETP.GT.AND P0, PT, R6, R5, PT ;  /* 0x000000050600720c */ /* 0x004fda0003f04270 */
[----:B------:R-:W-:Y:S05]  /*21d40*/  @P0 BRA `(.L_x_11884) ;  /* 0xffffffec00000947 */ /* 0x000fea000383ffff */
.L_x_11833:
[----:B------:R-:W-:Y:S05]  /*21d50*/  BSYNC B0 ;  /* 0x0000000000007941 */ /* 0x000fea0003800000 */
.L_x_11832:
        /* <DEDUP_REMOVED lines=25> */
.L_x_11886:
[----:B------:R-:W-:Y:S05]  /*21ef0*/  BSYNC B0 ;  /* 0x0000000000007941 */ /* 0x000fea0003800000 */
.L_x_11885:
[----:B------:R-:W-:-:S05]  /*21f00*/  SEL R0, R0, RZ, P0 ;  /* 0x000000ff00007207 */ /* 0x000fca0000000000 */
[----:B------:R3:W-:Y:S02]  /*21f10*/  STL [R1+0x10], R0 ;  /* 0x0000100001007387 */ /* 0x0007e40000100800 */
.L_x_11804:
[----:B------:R-:W-:Y:S05]  /*21f20*/  BSYNC B7 ;  /* 0x0000000000077941 */ /* 0x000fea0003800000 */
.L_x_11802:
        /* <DEDUP_REMOVED lines=8> */
[----:B-1----:R-:W1:Y:S04]  /*21fb0*/  LDS.128 R4, [R19+0x228d0] ;  /* 0x0228d00013047984 */ /* 0x002e680000000c00 */
[----:B-1----:R1:W-:Y:S04]  /*21fc0*/  STL.64 [R1], R4 ;  /* 0x0000000401007387 */ /* 0x0023e80000100a00 */
[----:B------:R1:W-:Y:S01]  /*21fd0*/  STL.64 [R1+0x8], R6 ;  /* 0x0000080601007387 */ /* 0x0003e20000100a00 */
[----:B------:R-:W-:Y:S06]  /*21fe0*/  BAR.ARV 0x4, 0x180 ;  /* 0x0106000000007b1d */ /* 0x000fec0000002000 */
[----:B------:R-:W-:Y:S05]  /*21ff0*/  BRA `(.L_x_11888) ;  /* 0x0000001000307947 */ /* 0x000fea0003800000 */
.L_x_11887:
        /* <DEDUP_REMOVED lines=46> */
.L_x_12030:
[----:B------:R-:W-:Y:S02]  /*222e0*/  ULDC UR4, c[0x0][0xc38] ;  /* 0x00030e0000047ab9 */ /* 0x000fe40000000800 */
[----:B------:R-:W-:-:S04]  /*222f0*/  IMAD.U32 R2, RZ, RZ, UR4 ;  /* 0x00000004ff027e24 */ /* 0x000fc8000f8e00ff */
[----:B-1----:R-:W-:-:S04]  /*22300*/  IMAD R9, R9, R2, RZ ;  /* 0x0000000209097224 */ /* 0x002fc800078e02ff */
[----:B------:R-:W-:-:S05]  /*22310*/  IMAD.IADD R0, R0, 0x1, R9 ;  /* 0x0000000100007824 */ /* 0x000fca00078e0209 */
[----:B------:R-:W-:-:S13]  /*22320*/  ISETP.GT.AND P6, PT, R0, R5, PT ;  /* 0x000000050000720c */ /* 0x000fda0003fc4270 */
[----:B------:R-:W-:Y:S05]  /*22330*/  @P6 BRA `(.L_x_11890) ;  /* 0x0000000000ac6947 */ /* 0x000fea0003800000 */
.L_x_11893:
        /* <DEDUP_REMOVED lines=37> */
.L_x_12038:
[----:B------:R-:W-:Y:S02]  /*22590*/  ULDC UR4, c[0x0][0xc38] ;  /* 0x00030e0000047ab9 */ /* 0x000fe40000000800 */
[----:B------:R-:W-:-:S04]  /*225a0*/  IMAD.U32 R2, RZ, RZ, UR4 ;  /* 0x00000004ff027e24 */ /* 0x000fc8000f8e00ff */
[----:B-1----:R-:W-:-:S04]  /*225b0*/  IMAD R9, R9, R2, RZ ;  /* 0x0000000209097224 */ /* 0x002fc800078e02ff */
[----:B------:R-:W-:-:S05]  /*225c0*/  IMAD.IADD R0, R9, 0x1, R0 ;  /* 0x0000000109007824 */ /* 0x000fca00078e0200 */
[----:B------:R-:W-:-:S13]  /*225d0*/  ISETP.GT.AND P6, PT, R0, R5, PT ;  /* 0x000000050000720c */ /* 0x000fda0003fc4270 */
[----:B------:R-:W-:Y:S05]  /*225e0*/  @!P6 BRA `(.L_x_11893) ;  /* 0xfffffffc0054e947 */ /* 0x000fea000383ffff */
.L_x_11890:
        /* <DEDUP_REMOVED lines=12> */
.L_x_12043:
[----:B------:R-:W-:-:S13]  /*226b0*/  ISETP.NE.AND P0, PT, R0, RZ, PT ;  /* 0x000000ff0000720c */ /* 0x000fda0003f05270 */
[----:B------:R-:W-:Y:S05]  /*226c0*/  @!P0 BRA `(.L_x_11895) ;  /* 0x0000000000108947 */ /* 0x000fea0003800000 */
[----:B------:R-:W-:Y:S01]  /*226d0*/  UMOV UR4, 0xffffffff ;  /* 0xffffffff00047882 */ /* 0x000fe20000000000 */
[----:B-1----:R-:W-:Y:S02]  /*226e0*/  VIADD R3, R3, 0xffffffff ;  /* 0xffffffff03037836 */ /* 0x002fe40000000000 */
[----:B------:R-:W-:Y:S05]  /*226f0*/  BRA.DIV UR4, `(.L_x_11896) ;  /* 0x0000004204887947 */ /* 0x000fea000b800000 */
[----:B------:R3:W4:Y:S02]  /*22700*/  SHFL.IDX PT, R8, R7, R3, 0x1f ;  /* 0x00001f0307087589 */ /* 0x00072400000e0000 */
.L_x_11895:
[----:B------:R-:W-:Y:S01]  /*22710*/  ISETP.NE.AND P0, PT, R6, 0x1, PT ;  /* 0x000000010600780c */ /* 0x000fe20003f05270 */
[----:B----4-:R-:W-:-:S05]  /*22720*/  IMAD R0, R8, R2, R9 ;  /* 0x0000000208007224 */ /* 0x010fca00078e0209 */
[----:B------:R4:W-:Y:S02]  /*22730*/  STL [R1], R0 ;  /* 0x0000000001007387 */ /* 0x0009e40000100800 */
[----:B----4-:R-:W-:-:S05]  /*22740*/  IMAD.IADD R0, R5, 0x1, -R0 ;  /* 0x0000000105007824 */ /* 0x010fca00078e0a00 */
[----:B------:R-:W-:Y:S05]  /*22750*/  @!P0 BRA `(.L_x_11897) ;  /* 0x0000000000e48947 */ /* 0x000fea0003800000 */
[----:B------:R-:W-:-:S04]  /*22760*/  IABS R5, R4 ;  /* 0x0000000400057213 */ /* 0x000fc80000000000 */
[----:B0--3--:R-:W0:Y:S08]  /*22770*/  I2F.RP R7, R5 ;  /* 0x0000000500077306 */ /* 0x009e300000209400 */
[----:B0-----:R-:W0:Y:S02]  /*22780*/  MUFU.RCP R7, R7 ;  /* 0x0000000700077308 */ /* 0x001e240000001000 */
[----:B0-----:R-:W-:-:S06]  /*22790*/  VIADD R9, R7, 0xffffffe ;  /* 0x0ffffffe07097836 */ /* 0x001fcc0000000000 */
[----:B-1----:R-:W0:Y:S02]  /*227a0*/  F2I.FTZ.U32.TRUNC.NTZ R3, R9 ;  /* 0x0000000900037305 */ /* 0x002e24000021f000 */
        /* <DEDUP_REMOVED lines=52> */
.L_x_11897:
[----:B-1-3--:R-:W3:Y:S01]  /*22af0*/  LDL R3, [R1+0xc] ;  /* 0x00000c0001037983 */ /* 0x00aee20000100800 */
[----:B0-----:R-:W3:Y:S02]  /*22b00*/  LDC.64 R6, c[0x0][0xc90] ;  /* 0x00032400ff067b82 */ /* 0x001ee40000000a00 */
        /* <DEDUP_REMOVED lines=61> */
.L_x_11898:
[----:B------:R-:W-:-:S05]  /*22ee0*/  LOP3.LUT R3, RZ, R0, RZ, 0x33, !PT ;  /* 0x00000000ff037212 */ /* 0x000fca00078e33ff */
[----:B------:R-:W-:-:S05]  /*22ef0*/  IMAD.IADD R0, R4, 0x1, R3 ;  /* 0x0000000104007824 */ /* 0x000fca00078e0203 */
[----:B------:R3:W-:Y:S01]  /*22f00*/  STL [R1+0x4], R0 ;  /* 0x0000040001007387 */ /* 0x0007e20000100800 */
[----:B------:R-:W-:Y:S05]  /*22f10*/  BRA `(.L_x_11899) ;  /* 0x0000000000287947 */ /* 0x000fea0003800000 */
.L_x_11891:
        /* <DEDUP_REMOVED lines=10> */
.L_x_11899:
[----:B-1----:R-:W4:Y:S04]  /*22fc0*/  LDL R3, [R1+0x8] ;  /* 0x0000080001037983 */ /* 0x002f280000100800 */
        /* <DEDUP_REMOVED lines=15> */
.L_x_11888:
[----:B---34-:R-:W3:Y:S01]  /*230c0*/  LDL R0, [R1+0xc] ;  /* 0x00000c0001007983 */ /* 0x018ee20000100800 */
[----:B------:R-:W-:Y:S02]  /*230d0*/  ULDC UR4, c[0x0][0xc3c] ;  /* 0x00030f0000047ab9 */ /* 0x000fe40000000800 */
[----:B---3--:R-:W-:-:S13]  /*230e0*/  ISETP.GE.AND P0, PT, R0, UR4, PT ;  /* 0x0000000400007c0c */ /* 0x008fda000bf06270 */
[----:B------:R-:W-:Y:S05]  /*230f0*/  @!P0 BRA `(.L_x_11900) ;  /* 0xffffff8800148947 */ /* 0x000fea000383ffff */
[----:B------:R-:W-:Y:S05]  /*23100*/  BSYNC B8 ;  /* 0x0000000000087941 */ /* 0x000fea0003800000 */
.L_x_11740:
        /* <DEDUP_REMOVED lines=12> */
.L_x_12046:
[----:B------:R-:W-:Y:S05]  /*231d0*/  BSYNC B0 ;  /* 0x0000000000007941 */ /* 0x000fea0003800000 */
.L_x_11901:
[----:B------:R-:W-:-:S03]  /*231e0*/  UMOV UR4, 0xffffffff ;  /* 0xffffffff00047882 */ /* 0x000fc60000000000 */
[----:B------:R-:W-:Y:S05]  /*231f0*/  BRA.DIV UR4, `(.L_x_11903) ;  /* 0x0000003a04087947 */ /* 0x000fea000b800000 */
[----:B------:R-:W1:Y:S02]  /*23200*/  S2R R2, SR_TID.X ;  /* 0x0000000000027919 */ /* 0x000e640000002100 */
[----:B-1----:R-:W-:-:S04]  /*23210*/  SHF.R.U32.HI R2, RZ, 0x5, R2 ;  /* 0x00000005ff027819 */ /* 0x002fc80000011602 */
[----:B------:R-:W-:-:S05]  /*23220*/  LOP3.LUT R2, R2, 0x3, RZ, 0xc0, !PT ;  /* 0x0000000302027812 */ /* 0x000fca00078ec0ff */
[----:B------:R1:W2:Y:S02]  /*23230*/  SHFL.IDX PT, R14, R2, RZ, 0x1f ;  /* 0x00001fff020e7589 */ /* 0x0002a400000e0000 */
.L_x_12049:
[----:B--2---:R-:W-:-:S13]  /*23240*/  ISETP.NE.AND P0, PT, R14, RZ, PT ;  /* 0x000000ff0e00720c */ /* 0x004fda0003f05270 */
[----:B------:R-:W-:Y:S05]  /*23250*/  @P0 BRA `(.L_x_11511) ;  /* 0x0000000000940947 */ /* 0x000fea0003800000 */
[----:B------:R-:W-:-:S03]  /*23260*/  UMOV UR4, 0xffffffff ;  /* 0xffffffff00047882 */ /* 0x000fc60000000000 */
[----:B------:R-:W-:Y:S05]  /*23270*/  BRA.DIV UR4, `(.L_x_11904) ;  /* 0x0000003a041c7947 */ /* 0x000fea000b800000 */
[----:B------:R-:W-:-:S13]  /*23280*/  ELECT P6, URZ, PT ;  /* 0x00000000003f782f */ /* 0x000fda00038c0000 */
.L_x_12052:
[----:B------:R-:W-:Y:S05]  /*23290*/  @!P6 BRA `(.L_x_11511) ;  /* 0x000000000084e947 */ /* 0x000fea0003800000 */
[----:B------:R-:W-:-:S06]  /*232a0*/  ULOP3.LUT UR4, UR36, 0x2, URZ, 0xfc, !UPT ;  /* 0x0000000224047892 */ /* 0x000fcc000f8efc3f */
[----:B-1----:R-:W-:-:S05]  /*232b0*/  IMAD.U32 R2, RZ, RZ, UR4 ;  /* 0x00000004ff027e24 */ /* 0x002fca000f8e00ff */
[----:B------:R-:W-:-:S13]  /*232c0*/  ISETP.NE.AND P2, PT, R2, 0x3, PT ;  /* 0x000000030200780c */ /* 0x000fda0003f45270 */
[----:B------:R-:W-:Y:S05]  /*232d0*/  @!P2 BRA `(.L_x_11905) ;  /* 0x000000000004a947 */ /* 0x000fea0003800000 */
[----:B------:R-:W-:Y:S01]  /*232e0*/  BPT.TRAP 0x1 ;  /* 0x000000040000795c */ /* 0x000fe20000300000 */
.L_x_11905:
        /* <DEDUP_REMOVED lines=14> */
.L_x_12053:
[----:B------:R-:W1:Y:S02]  /*233d0*/  SYNCS.PHASECHK.TRANS64.TRYWAIT P0, [R7+URZ], R2 ;  /* 0x00000002070075a7 */ /* 0x000e64000800017f */
[----:B-1----:R-:W-:Y:S05]  /*233e0*/  @!P0 BRA `(.L_x_11907) ;  /* 0x0000003400f48947 */ /* 0x002fea0003800000 */
.L_x_12054:
[----:B------:R-:W-:Y:S05]  /*233f0*/  @!P2 BRA `(.L_x_11908) ;  /* 0x000000000004a947 */ /* 0x000fea0003800000 */
[----:B------:R-:W-:Y:S01]  /*23400*/  BPT.TRAP 0x1 ;  /* 0x000000040000795c */ /* 0x000fe20000300000 */
.L_x_11908:
[----:B------:R-:W2:Y:S01]  /*23410*/  LDL.LU R4, [R1+0x10] ;  /* 0x0000100001047983 */ /* 0x000ea20000300800 */
[----:B------:R-:W-:-:S04]  /*23420*/  VIADD R0, R0, 0x22860 ;  /* 0x0002286000007836 */ /* 0x000fc80000000000 */
[----:B--2---:R-:W-:-:S04]  /*23430*/  IMAD R4, R4, 0x8, R0 ;  /* 0x0000000804047824 */ /* 0x004fc800078e0200 */
[----:B------:R-:W2:Y:S02]  /*23440*/  SYNCS.PHASECHK.TRANS64.TRYWAIT P0, [R4+URZ], R5 ;  /* 0x00000005040075a7 */ /* 0x000ea4000800017f */
[----:B--2---:R-:W-:Y:S05]  /*23450*/  @!P0 BRA `(.L_x_11909) ;  /* 0x0000003400ec8947 */ /* 0x004fea0003800000 */
.L_x_12055:
[----:B------:R-:W-:-:S07]  /*23460*/  IMAD R3, R3, 0x8, R0 ;  /* 0x0000000803037824 */ /* 0x000fce00078e0200 */
.L_x_11910:
[----:B----4-:R4:W0:Y:S02]  /*23470*/  SYNCS.PHASECHK.TRANS64.TRYWAIT P0, [R3+URZ], R2 ;  /* 0x00000002030075a7 */ /* 0x010824000800017f */
[----:B0-----:R-:W-:Y:S05]  /*23480*/  @!P0 NANOSLEEP.SYNCS 0x989680 ;  /* 0x009896800000895d */ /* 0x001fea0003900000 */
[----:B------:R-:W0:Y:S02]  /*23490*/  @!P0 SYNCS.PHASECHK.TRANS64 P0, [R3+URZ], R2 ;  /* 0x00000002030085a7 */ /* 0x000e24000800007f */
[----:B0-----:R-:W-:Y:S05]  /*234a0*/  @!P0 BRA `(.L_x_11910) ;  /* 0xfffffffc00f08947 */ /* 0x001fea000383ffff */
.L_x_11511:
[----:B------:R-:W-:Y:S05]  /*234b0*/  BSYNC B9 ;  /* 0x0000000000097941 */ /* 0x000fea0003800000 */
.L_x_11508:
[----:B------:R-:W-:Y:S05]  /*234c0*/  EXIT ;  /* 0x000000000000794d */ /* 0x000fea0003800000 */
.L_x_11539:
[----:B0-----:R0:W1:Y:S02]  /*234d0*/  SYNCS.PHASECHK.TRANS64.TRYWAIT P6, [R95+URZ+0x22890], R106 ;  /* 0x0228906a5f0075a7 */ /* 0x00106400080c017f */
[----:B-1----:R-:W-:Y:S05]  /*234e0*/  @!P6 NANOSLEEP.SYNCS 0x989680 ;  /* 0x009896800000e95d */ /* 0x002fea0003900000 */
[----:B------:R-:W1:Y:S02]  /*234f0*/  @!P6 SYNCS.PHASECHK.TRANS64 P6, [R95+URZ+0x22890], R106 ;  /* 0x0228906a5f00e5a7 */ /* 0x000e6400080c007f */
[----:B-1----:R-:W-:Y:S05]  /*23500*/  @!P6 BRA `(.L_x_11539) ;  /* 0xfffffffc00f0e947 */ /* 0x002fea000383ffff */
[----:B------:R-:W-:Y:S05]  /*23510*/  BRA `(.L_x_11911) ;  /* 0xfffffe0000187947 */ /* 0x000fea000383ffff */
.L_x_11557:
[----:B0-----:R0:W1:Y:S02]  /*23520*/  SYNCS.PHASECHK.TRANS64.TRYWAIT P5, [R95+URZ+0x22890], R106 ;  /* 0x0228906a5f0075a7 */ /* 0x00106400080a017f */
[----:B-1----:R-:W-:Y:S05]  /*23530*/  @!P5 NANOSLEEP.SYNCS 0x989680 ;  /* 0x009896800000d95d */ /* 0x002fea0003900000 */
[----:B------:R-:W1:Y:S02]  /*23540*/  @!P5 SYNCS.PHASECHK.TRANS64 P5, [R95+URZ+0x22890], R106 ;  /* 0x0228906a5f00d5a7 */ /* 0x000e6400080a007f */
[----:B-1----:R-:W-:Y:S05]  /*23550*/  @!P5 BRA `(.L_x_11557) ;  /* 0xfffffffc00f0d947 */ /* 0x002fea000383ffff */
[----:B------:R-:W-:Y:S05]  /*23560*/  BRA `(.L_x_11912) ;  /* 0xfffffe1000647947 */ /* 0x000fea000383ffff */
.L_x_11566:
[----:B0-----:R0:W1:Y:S02]  /*23570*/  SYNCS.PHASECHK.TRANS64.TRYWAIT P4, [R95+URZ+0x22890], R106 ;  /* 0x0228906a5f0075a7 */ /* 0x001064000808017f */
[----:B-1----:R-:W-:Y:S05]  /*23580*/  @!P4 NANOSLEEP.SYNCS 0x989680 ;  /* 0x009896800000c95d */ /* 0x002fea0003900000 */
[----:B------:R-:W1:Y:S02]  /*23590*/  @!P4 SYNCS.PHASECHK.TRANS64 P4, [R95+URZ+0x22890], R106 ;  /* 0x0228906a5f00c5a7 */ /* 0x000e64000808007f */
[----:B-1----:R-:W-:Y:S05]  /*235a0*/  @!P4 BRA `(.L_x_11566) ;  /* 0xfffffffc00f0c947 */ /* 0x002fea000383ffff */
[----:B------:R-:W-:Y:S05]  /*235b0*/  BRA `(.L_x_11913) ;  /* 0xfffffe20005c7947 */ /* 0x000fea000383ffff */
.L_x_11572:
[----:B--2---:R2:W3:Y:S02]  /*235c0*/  SYNCS.PHASECHK.TRANS64.TRYWAIT P3, [R95+URZ+0x228b0], R106 ;  /* 0x0228b06a5f0075a7 */ /* 0x0044e4000806017f */
[----:B---3--:R-:W-:Y:S05]  /*235d0*/  @!P3 NANOSLEEP.SYNCS 0x989680 ;  /* 0x009896800000b95d */ /* 0x008fea0003900000 */
[----:B------:R-:W3:Y:S02]  /*235e0*/  @!P3 SYNCS.PHASECHK.TRANS64 P3, [R95+URZ+0x228b0], R106 ;  /* 0x0228b06a5f00b5a7 */ /* 0x000ee4000806007f */
[----:B---3--:R-:W-:Y:S05]  /*235f0*/  @!P3 BRA `(.L_x_11572) ;  /* 0xfffffffc00f0b947 */ /* 0x008fea000383ffff */
[----:B------:R-:W-:Y:S05]  /*23600*/  BRA `(.L_x_11914) ;  /* 0xfffffe2000ec7947 */ /* 0x000fea000383ffff */
.L_x_11590:
[----:B------:R-:W-:Y:S01]  /*23610*/  BSSY B0, `(.L_x_11915) ;  /* 0x0000007000007945 */ /* 0x000fe20003800000 */
[----:B------:R-:W-:Y:S02]  /*23620*/  IMAD.MOV.U32 R12, RZ, RZ, RZ ;  /* 0x000000ffff0c7224 */ /* 0x000fe400078e00ff */
[----:B------:R-:W-:Y:S02]  /*23630*/  IMAD.MOV.U32 R11, RZ, RZ, 0x1f ;  /* 0x0000001fff0b7424 */ /* 0x000fe400078e00ff */
[----:B------:R-:W-:-:S07]  /*23640*/  IMAD.MOV.U32 R15, RZ, RZ, -0x1 ;  /* 0xffffffffff0f7424 */ /* 0x000fce00078e00ff */
[----:B-----5:R-:W-:Y:S05]  /*23650*/  WARPSYNC.COLLECTIVE R15, `(.L_x_11916) ;  /* 0x000000000f087348 */ /* 0x020fea0003c00000 */
[----:B------:R0:W1:Y:S02]  /*23660*/  SHFL.IDX P6, R14, R13, R12, R11 ;  /* 0x0000000c0d0e7389 */ /* 0x00006400000c000b */
[----:B01---5:R-:W-:Y:S01]  /*23670*/  ENDCOLLECTIVE ;  /* 0x000000000000791b */ /* 0x023fe20003800000 */
.L_x_11916:
[----:B------:R-:W-:Y:S05]  /*23680*/  BSYNC B0 ;  /* 0x0000000000007941 */ /* 0x000fea0003800000 */
.L_x_11915:
[----:B------:R-:W-:Y:S05]  /*23690*/  BRA `(.L_x_11917) ;  /* 0xfffffe3400407947 */ /* 0x000fea000383ffff */
.L_x_11602:
        /* <DEDUP_REMOVED lines=8> */
.L_x_11919:
[----:B------:R-:W-:Y:S05]  /*23720*/  BSYNC B1 ;  /* 0x0000000000017941 */ /* 0x000fea0003800000 */
.L_x_11918:
        /* <DEDUP_REMOVED lines=8> */
.L_x_11920:
[----:B------:R-:W-:Y:S02]  /*237b0*/  IMAD.MOV.U32 R13, RZ, RZ, R10 ;  /* 0x000000ffff0d7224 */ /* 0x000fe400078e000a */
[----:B------:R-:W-:-:S07]  /*237c0*/  IMAD.MOV.U32 R0, RZ, RZ, R14 ;  /* 0x000000ffff007224 */ /* 0x000fce00078e000e */
[----:B------:R-:W-:Y:S05]  /*237d0*/  WARPSYNC.COLLECTIVE R15, `(.L_x_11921) ;  /* 0x000000000f087348 */ /* 0x000fea0003c00000 */
[----:B------:R0:W1:Y:S02]  /*237e0*/  SHFL.IDX P6, R14, R13, R12, R11 ;  /* 0x0000000c0d0e7389 */ /* 0x00006400000c000b */
[----:B01----:R-:W-:Y:S01]  /*237f0*/  ENDCOLLECTIVE ;  /* 0x000000000000791b */ /* 0x003fe20003800000 */
.L_x_11921:
[----:B------:R-:W-:Y:S02]  /*23800*/  IMAD.MOV.U32 R13, RZ, RZ, R4 ;  /* 0x000000ffff0d7224 */ /* 0x000fe400078e0004 */
[----:B------:R-:W-:-:S07]  /*23810*/  IMAD.MOV.U32 R5, RZ, RZ, R14 ;  /* 0x000000ffff057224 */ /* 0x000fce00078e000e */
[----:B------:R-:W-:Y:S05]  /*23820*/  WARPSYNC.COLLECTIVE R15, `(.L_x_11922) ;  /* 0x000000000f087348 */ /* 0x000fea0003c00000 */
[----:B------:R0:W1:Y:S02]  /*23830*/  SHFL.IDX P6, R14, R13, R12, R11 ;  /* 0x0000000c0d0e7389 */ /* 0x00006400000c000b */
[----:B01----:R-:W-:Y:S01]  /*23840*/  ENDCOLLECTIVE ;  /* 0x000000000000791b */ /* 0x003fe20003800000 */
.L_x_11922:
[----:B------:R-:W-:Y:S05]  /*23850*/  BRA `(.L_x_11923) ;  /* 0xfffffe3800bc7947 */ /* 0x000fea000383ffff */
.L_x_11605:
[----:B------:R-:W-:Y:S01]  /*23860*/  BSSY B1, `(.L_x_11924) ;  /* 0x0000008000017945 */ /* 0x000fe20003800000 */
[----:B------:R-:W-:Y:S02]  /*23870*/  IMAD.MOV.U32 R13, RZ, RZ, R7 ;  /* 0x000000ffff0d7224 */ /* 0x000fe400078e0007 */
[----:B------:R-:W-:Y:S02]  /*23880*/  IMAD.MOV.U32 R12, RZ, RZ, 0x1 ;  /* 0x00000001ff0c7424 */ /* 0x000fe400078e00ff */
[----:B------:R-:W-:Y:S02]  /*23890*/  IMAD.MOV.U32 R11, RZ, RZ, 0x1c1f ;  /* 0x00001c1fff0b7424 */ /* 0x000fe400078e00ff */
[----:B------:R-:W-:-:S07]  /*238a0*/  IMAD.MOV.U32 R15, RZ, RZ, -0x1 ;  /* 0xffffffffff0f7424 */ /* 0x000fce00078e00ff */
[----:B-1----:R-:W-:Y:S05]  /*238b0*/  WARPSYNC.COLLECTIVE R15, `(.L_x_11925) ;  /* 0x000000000f087348 */ /* 0x002fea0003c00000 */
[----:B------:R0:W2:Y:S02]  /*238c0*/  SHFL.IDX P6, R14, R13, R12, R11 ;  /* 0x0000000c0d0e7389 */ /* 0x0000a400000c000b */
[----:B012---:R-:W-:Y:S01]  /*238d0*/  ENDCOLLECTIVE ;  /* 0x000000000000791b */ /* 0x007fe20003800000 */
.L_x_11925:
[----:B------:R-:W-:Y:S05]  /*238e0*/  BSYNC B1 ;  /* 0x0000000000017941 */ /* 0x000fea0003800000 */
.L_x_11924:
        /* <DEDUP_REMOVED lines=8> */
.L_x_11926:
[----:B------:R-:W-:Y:S02]  /*23970*/  IMAD.MOV.U32 R13, RZ, RZ, R10 ;  /* 0x000000ffff0d7224 */ /* 0x000fe400078e000a */
[----:B------:R-:W-:-:S07]  /*23980*/  IMAD.MOV.U32 R0, RZ, RZ, R14 ;  /* 0x000000ffff007224 */ /* 0x000fce00078e000e */
[----:B------:R-:W-:Y:S05]  /*23990*/  WARPSYNC.COLLECTIVE R15, `(.L_x_11927) ;  /* 0x000000000f087348 */ /* 0x000fea0003c00000 */
[----:B------:R0:W1:Y:S02]  /*239a0*/  SHFL.IDX P6, R14, R13, R12, R11 ;  /* 0x0000000c0d0e7389 */ /* 0x00006400000c000b */
[----:B01----:R-:W-:Y:S01]  /*239b0*/  ENDCOLLECTIVE ;  /* 0x000000000000791b */ /* 0x003fe20003800000 */
.L_x_11927:
[----:B------:R-:W-:Y:S02]  /*239c0*/  IMAD.MOV.U32 R13, RZ, RZ, R4 ;  /* 0x000000ffff0d7224 */ /* 0x000fe400078e0004 */
[----:B------:R-:W-:-:S07]  /*239d0*/  IMAD.MOV.U32 R5, RZ, RZ, R14 ;  /* 0x000000ffff057224 */ /* 0x000fce00078e000e */
[----:B------:R-:W-:Y:S05]  /*239e0*/  WARPSYNC.COLLECTIVE R15, `(.L_x_11928) ;  /* 0x000000000f087348 */ /* 0x000fea0003c00000 */
[----:B------:R0:W1:Y:S02]  /*239f0*/  SHFL.IDX P6, R14, R13, R12, R11 ;  /* 0x0000000c0d0e7389 */ /* 0x00006400000c000b */
[----:B01----:R-:W-:Y:S01]  /*23a00*/  ENDCOLLECTIVE ;  /* 0x000000000000791b */ /* 0x003fe20003800000 */
.L_x_11928:
[----:B------:R-:W-:Y:S01]  /*23a10*/  IMAD.MOV.U32 R4, RZ, RZ, R14 ;  /* 0x000000ffff047224 */ /* 0x000fe200078e000e */
[----:B------:R-:W-:Y:S06]  /*23a20*/  BRA `(.L_x_11929) ;  /* 0xfffffe3c00187947 */ /* 0x000fec000383ffff */
.L_x_11609:
[----:B0-----:R0:W1:Y:S02]  /*23a30*/  SYNCS.PHASECHK.TRANS64.TRYWAIT P0, [R19+URZ+0x22800], R36 ;  /* 0x02280024130075a7 */ /* 0x001064000800017f */
[----:B-1----:R-:W-:Y:S05]  /*23a40*/  @!P0 NANOSLEEP.SYNCS 0x989680 ;  /* 0x009896800000895d */ /* 0x002fea0003900000 */
[----:B------:R-:W1:Y:S02]  /*23a50*/  @!P0 SYNCS.PHASECHK.TRANS64 P0, [R19+URZ+0x22800], R36 ;  /* 0x02280024130085a7 */ /* 0x000e64000800007f */
[----:B-1----:R-:W-:Y:S05]  /*23a60*/  @!P0 BRA `(.L_x_11609) ;  /* 0xfffffffc00f08947 */ /* 0x002fea000383ffff */
[----:B------:R-:W-:Y:S05]  /*23a70*/  BRA `(.L_x_11930) ;  /* 0xfffffe3c00fc7947 */ /* 0x000fea000383ffff */
.L_x_11617:
[----:B------:R-:W1:Y:S01]  /*23a80*/  LDC R41, c[0x0][0x3f4] ;  /* 0x0000fd00ff297b82 */ /* 0x000e620000000800 */
[----:B------:R-:W-:Y:S01]  /*23a90*/  BSSY B1, `(.L_x_11931) ;  /* 0x0000008000017945 */ /* 0x000fe20003800000 */
[----:B0-----:R-:W-:Y:S02]  /*23aa0*/  IMAD.MOV.U32 R13, RZ, RZ, R26 ;  /* 0x000000ffff0d7224 */ /* 0x001fe400078e001a */
[----:B------:R-:W-:Y:S02]  /*23ab0*/  IMAD.MOV.U32 R12, RZ, RZ, RZ ;  /* 0x000000ffff0c7224 */ /* 0x000fe400078e00ff */
[----:B------:R-:W-:Y:S02]  /*23ac0*/  IMAD.MOV.U32 R11, RZ, RZ, 0x1c1f ;  /* 0x00001c1fff0b7424 */ /* 0x000fe400078e00ff */
[----:B------:R-:W-:-:S07]  /*23ad0*/  IMAD.MOV.U32 R15, RZ, RZ, -0x1 ;  /* 0xffffffffff0f7424 */ /* 0x000fce00078e00ff */
[----:B-1----:R-:W-:Y:S05]  /*23ae0*/  WARPSYNC.COLLECTIVE R15, `(.L_x_11932) ;  /* 0x000000000f087348 */ /* 0x002fea0003c00000 */
[----:B------:R0:W2:Y:S02]  /*23af0*/  SHFL.IDX P6, R14, R13, R12, R11 ;  /* 0x0000000c0d0e7389 */ /* 0x0000a400000c000b */
[----:B012---:R-:W-:Y:S01]  /*23b00*/  ENDCOLLECTIVE ;  /* 0x000000000000791b */ /* 0x007fe20003800000 */
.L_x_11932:
[----:B------:R-:W-:Y:S05]  /*23b10*/  BSYNC B1 ;  /* 0x0000000000017941 */ /* 0x000fea0003800000 */
.L_x_11931:
[----:B------:R-:W-:Y:S01]  /*23b20*/  IMAD.MOV.U32 R13, RZ, RZ, R25 ;  /* 0x000000ffff0d7224 */ /* 0x000fe200078e0019 */
[----:B------:R-:W-:Y:S01]  /*23b30*/  ISETP.GE.AND P0, PT, R16, R41, PT ;  /* 0x000000291000720c */ /* 0x000fe20003f06270 */
[----:B------:R-:W-:Y:S02]  /*23b40*/  IMAD.MOV.U32 R12, RZ, RZ, RZ ;  /* 0x000000ffff0c7224 */ /* 0x000fe400078e00ff */
[----:B------:R-:W-:Y:S02]  /*23b50*/  IMAD.MOV.U32 R11, RZ, RZ, 0x1c1f ;  /* 0x00001c1fff0b7424 */ /* 0x000fe400078e00ff */
[----:B------:R-:W-:Y:S02]  /*23b60*/  IMAD.MOV.U32 R15, RZ, RZ, -0x1 ;  /* 0xffffffffff0f7424 */ /* 0x000fe400078e00ff */
[----:B------:R-:W-:Y:S02]  /*23b70*/  IMAD.MOV.U32 R0, RZ, RZ, R14 ;  /* 0x000000ffff007224 */ /* 0x000fe400078e000e */
[----:B------:R-:W-:-:S07]  /*23b80*/  IMAD R36, R207, R36, RZ ;  /* 0x00000024cf247224 */ /* 0x000fce00078e02ff */
[----:B------:R-:W-:Y:S05]  /*23b90*/  WARPSYNC.COLLECTIVE R15, `(.L_x_11933) ;  /* 0x000000000f087348 */ /* 0x000fea0003c00000 */
[----:B------:R0:W1:Y:S02]  /*23ba0*/  SHFL.IDX P6, R14, R13, R12, R11 ;  /* 0x0000000c0d0e7389 */ /* 0x00006400000c000b */
[----:B01----:R-:W-:Y:S01]  /*23bb0*/  ENDCOLLECTIVE ;  /* 0x000000000000791b */ /* 0x003fe20003800000 */
.L_x_11933:
[----:B------:R-:W-:Y:S01]  /*23bc0*/  ISETP.GE.OR P1, PT, R39, R36, P0 ;  /* 0x000000242700720c */ /* 0x000fe20000726670 */
[----:B------:R-:W-:-:S12]  /*23bd0*/  IMAD.MOV.U32 R13, RZ, RZ, R24 ;  /* 0x000000ffff0d7224 */ /* 0x000fd800078e0018 */
[C---:B------:R-:W-:Y:S01]  /*23be0*/  @!P1 IMAD.SHL.U32 R5, R16.reuse, 0x2, RZ ;  /* 0x0000000210059824 */ /* 0x040fe200078e00ff */
[----:B------:R-:W-:Y:S01]  /*23bf0*/  @!P1 SHF.L.U64.HI R21, R16, 0x1, R43 ;  /* 0x0000000110159819 */ /* 0x000fe2000001022b */
[----:B------:R-:W-:-:S07]  /*23c00*/  IMAD.MOV.U32 R3, RZ, RZ, R14 ;  /* 0x000000ffff037224 */ /* 0x000fce00078e000e */
[----:B------:R-:W-:Y:S05]  /*23c10*/  WARPSYNC.COLLECTIVE R15, `(.L_x_11934) ;  /* 0x000000000f087348 */ /* 0x000fea0003c00000 */
[----:B------:R0:W1:Y:S02]  /*23c20*/  SHFL.IDX P6, R14, R13, R12, R11 ;  /* 0x0000000c0d0e7389 */ /* 0x00006400000c000b */
[----:B01----:R-:W-:Y:S01]  /*23c30*/  ENDCOLLECTIVE ;  /* 0x000000000000791b */ /* 0x003fe20003800000 */
.L_x_11934:
[----:B------:R-:W-:-:S05]  /*23c40*/  @!P1 IADD3 R6, P2, R3, R5, RZ ;  /* 0x0000000503069210 */ /* 0x000fca0007f5e0ff */
[----:B------:R-:W-:Y:S02]  /*23c50*/  @!P1 IMAD.X R7, R0, 0x1, R21, P2 ;  /* 0x0000000100079824 */ /* 0x000fe400010e0615 */
[----:B------:R-:W-:Y:S02]  /*23c60*/  IMAD.MOV.U32 R13, RZ, RZ, R27 ;  /* 0x000000ffff0d7224 */ /* 0x000fe400078e001b */
[----:B------:R-:W-:-:S07]  /*23c70*/  IMAD.MOV.U32 R4, RZ, RZ, R14 ;  /* 0x000000ffff047224 */ /* 0x000fce00078e000e */
[----:B------:R-:W-:Y:S05]  /*23c80*/  WARPSYNC.COLLECTIVE R15, `(.L_x_11935) ;  /* 0x000000000f087348 */ /* 0x000fea0003c00000 */
[----:B------:R0:W1:Y:S02]  /*23c90*/  SHFL.IDX P6, R14, R13, R12, R11 ;  /* 0x0000000c0d0e7389 */ /* 0x00006400000c000b */
[----:B01----:R-:W-:Y:S01]  /*23ca0*/  ENDCOLLECTIVE ;  /* 0x000000000000791b */ /* 0x003fe20003800000 */
.L_x_11935:
[----:B------:R-:W2:Y:S01]  /*23cb0*/  @!P1 LD.E.128 R8, desc[UR38][R6.64] ;  /* 0x0000002606089980 */ /* 0x000ea2000c101d00 */
[----:B------:R-:W-:-:S05]  /*23cc0*/  @!P1 IADD3 R14, P2, R14, R5, RZ ;  /* 0x000000050e0e9210 */ /* 0x000fca0007f5e0ff */
[----:B------:R-:W-:-:S04]  /*23cd0*/  @!P1 IMAD.X R3, R4, 0x1, R21, P2 ;  /* 0x0000000104039824 */ /* 0x000fc800010e0615 */
[----:B------:R-:W-:-:S05]  /*23ce0*/  @!P1 IMAD.MOV.U32 R15, RZ, RZ, R3 ;  /* 0x000000ffff0f9224 */ /* 0x000fca00078e0003 */
[----:B------:R0:W5:Y:S01]  /*23cf0*/  @!P1 LD.E.128 R4, desc[UR38][R14.64] ;  /* 0x000000260e049980 */ /* 0x000162000c101d00 */
[----:B------:R-:W-:Y:S01]  /*23d00*/  CS2R R28, SRZ ;  /* 0x00000000001c7805 */ /* 0x000fe2000001ff00 */
[----:B------:R-:W-:Y:S01]  /*23d10*/  IMAD.MOV.U32 R13, RZ, RZ, R26 ;  /* 0x000000ffff0d7224 */ /* 0x000fe200078e001a */
[----:B------:R-:W-:Y:S01]  /*23d20*/  CS2R R20, SRZ ;  /* 0x0000000000147805 */ /* 0x000fe2000001ff00 */
[----:B------:R-:W-:Y:S01]  /*23d30*/  IMAD.MOV.U32 R12, RZ, RZ, 0x1 ;  /* 0x00000001ff0c7424 */ /* 0x000fe200078e00ff */
[----:B------:R-:W-:Y:S02]  /*23d40*/  CS2R R30, SRZ ;  /* 0x00000000001e7805 */ /* 0x000fe4000001ff00 */
[----:B------:R-:W-:Y:S01]  /*23d50*/  CS2R R32, SRZ ;  /* 0x0000000000207805 */ /* 0x000fe2000001ff00 */
[----:B0-----:R-:W-:Y:S02]  /*23d60*/  IMAD.MOV.U32 R15, RZ, RZ, -0x1 ;  /* 0xffffffffff0f7424 */ /* 0x001fe400078e00ff */
[----:B--2---:R-:W-:-:S02]  /*23d70*/  @!P1 IMAD.MOV.U32 R29, RZ, RZ, R11 ;  /* 0x000000ffff1d9224 */ /* 0x004fc400078e000b */
[----:B------:R-:W-:Y:S02]  /*23d80*/  IMAD.MOV.U32 R11, RZ, RZ, 0x1c1f ;  /* 0x00001c1fff0b7424 */ /* 0x000fe400078e00ff */
[----:B------:R-:W-:Y:S02]  /*23d90*/  @!P1 IMAD.MOV.U32 R20, RZ, RZ, R8 ;  /* 0x000000ffff149224 */ /* 0x000fe400078e0008 */
[----:B------:R-:W-:-:S07]  /*23da0*/  @!P1 IMAD.MOV.U32 R21, RZ, RZ, R9 ;  /* 0x000000ffff159224 */ /* 0x000fce00078e0009 */
[----:B-----5:R-:W-:Y:S05]  /*23db0*/  WARPSYNC.COLLECTIVE R15, `(.L_x_11936) ;  /* 0x000000000f087348 */ /* 0x020fea0003c00000 */
[----:B------:R0:W1:Y:S02]  /*23dc0*/  SHFL.IDX P6, R14, R13, R12, R11 ;  /* 0x0000000c0d0e7389 */ /* 0x00006400000c000b */
[----:B01---5:R-:W-:Y:S01]  /*23dd0*/  ENDCOLLECTIVE ;  /* 0x000000000000791b */ /* 0x023fe20003800000 */
.L_x_11936:
[----:B------:R-:W-:Y:S02]  /*23de0*/  IMAD.MOV.U32 R0, RZ, RZ, R20 ;  /* 0x000000ffff007224 */ /* 0x000fe400078e0014 */
[----:B------:R-:W-:Y:S02]  /*23df0*/  IMAD.MOV.U32 R3, RZ, RZ, R21 ;  /* 0x000000ffff037224 */ /* 0x000fe400078e0015 */
[----:B------:R-:W-:Y:S01]  /*23e00*/  @!P1 IMAD.MOV.U32 R28, RZ, RZ, R10 ;  /* 0x000000ffff1c9224 */ /* 0x000fe200078e000a */
[----:B------:R-:W-:Y:S01]  /*23e10*/  PRMT R53, R53, 0x5410, R0 ;  /* 0x0000541035357816 */ /* 0x000fe20000000000 */
[----:B------:R-:W-:Y:S01]  /*23e20*/  IMAD.MOV.U32 R9, RZ, RZ, R29 ;  /* 0x000000ffff097224 */ /* 0x000fe200078e001d */
[----:B------:R-:W-:Y:S01]  /*23e30*/  PRMT R40, R40, 0x5410, R3 ;  /* 0x0000541028287816 */ /* 0x000fe20000000003 */
[----:B------:R-:W-:Y:S02]  /*23e40*/  IMAD.MOV.U32 R8, RZ, RZ, R28 ;  /* 0x000000ffff087224 */ /* 0x000fe400078e001c */
[----:B------:R-:W-:-:S03]  /*23e50*/  IMAD.MOV.U32 R13, RZ, RZ, R25 ;  /* 0x000000ffff0d7224 */ /* 0x000fc600078e0019 */
[----:B------:R-:W-:Y:S01]  /*23e60*/  PRMT R35, R8, 0x5410, R9 ;  /* 0x0000541008237816 */ /* 0x000fe20000000009 */
[----:B------:R-:W-:Y:S02]  /*23e70*/  @!P1 IMAD.MOV.U32 R30, RZ, RZ, R4 ;  /* 0x000000ffff1e9224 */ /* 0x000fe400078e0004 */
[----:B------:R-:W-:Y:S02]  /*23e80*/  @!P1 IMAD.MOV.U32 R31, RZ, RZ, R5 ;  /* 0x000000ffff1f9224 */ /* 0x000fe400078e0005 */
[----:B------:R-:W-:Y:S02]  /*23e90*/  @!P1 IMAD.MOV.U32 R33, RZ, RZ, R7 ;  /* 0x000000ffff219224 */ /* 0x000fe400078e0007 */
[----:B------:R-:W-:Y:S02]  /*23ea0*/  @!P1 IMAD.MOV.U32 R32, RZ, RZ, R6 ;  /* 0x000000ffff209224 */ /* 0x000fe400078e0006 */
[----:B------:R-:W-:-:S07]  /*23eb0*/  IMAD.MOV.U32 R0, RZ, RZ, R14 ;  /* 0x000000ffff007224 */ /* 0x000fce00078e000e */
[----:B------:R-:W-:Y:S05]  /*23ec0*/  WARPSYNC.COLLECTIVE R15, `(.L_x_11937) ;  /* 0x000000000f087348 */ /* 0x000fea0003c00000 */
[----:B------:R0:W1:Y:S02]  /*23ed0*/  SHFL.IDX P6, R14, R13, R12, R11 ;  /* 0x0000000c0d0e7389 */ /* 0x00006400000c000b */
[----:B01----:R-:W-:Y:S01]  /*23ee0*/  ENDCOLLECTIVE ;  /* 0x000000000000791b */ /* 0x003fe20003800000 */
.L_x_11937:
[----:B------:R-:W-:Y:S02]  /*23ef0*/  IMAD.MOV.U32 R4, RZ, RZ, R30 ;  /* 0x000000ffff047224 */ /* 0x000fe400078e001e */
[----:B------:R-:W-:Y:S02]  /*23f00*/  IMAD.MOV.U32 R5, RZ, RZ, R31 ;  /* 0x000000ffff057224 */ /* 0x000fe400078e001f */
[----:B------:R-:W-:Y:S02]  /*23f10*/  IMAD.MOV.U32 R7, RZ, RZ, R33 ;  /* 0x000000ffff077224 */ /* 0x000fe400078e0021 */
[----:B------:R-:W-:Y:S01]  /*23f20*/  IMAD.MOV.U32 R6, RZ, RZ, R32 ;  /* 0x000000ffff067224 */ /* 0x000fe200078e0020 */
[----:B------:R-:W-:Y:S02]  /*23f30*/  PRMT R40, R5, 0x7610, R40 ;  /* 0x0000761005287816 */ /* 0x000fe40000000028 */
[----:B------:R-:W-:Y:S02]  /*23f40*/  PRMT R46, R4, 0x5410, R7 ;  /* 0x00005410042e7816 */ /* 0x000fe40000000007 */
[----:B------:R-:W-:-:S02]  /*23f50*/  CS2R R4, SRZ ;  /* 0x0000000000047805 */ /* 0x000fc4000001ff00 */
[----:B------:R-:W-:Y:S01]  /*23f60*/  PRMT R53, R6, 0x7610, R53 ;  /* 0x0000761006357816 */ /* 0x000fe20000000035 */
[----:B------:R-:W-:Y:S02]  /*23f70*/  IMAD.MOV.U32 R13, RZ, RZ, R24 ;  /* 0x000000ffff0d7224 */ /* 0x000fe400078e0018 */
[----:B------:R-:W-:-:S07]  /*23f80*/  IMAD.MOV.U32 R3, RZ, RZ, R14 ;  /* 0x000000ffff037224 */ /* 0x000fce00078e000e */
[----:B------:R-:W-:Y:S05]  /*23f90*/  WARPSYNC.COLLECTIVE R15, `(.L_x_11938) ;  /* 0x000000000f087348 */ /* 0x000fea0003c00000 */
[----:B------:R0:W1:Y:S02]  /*23fa0*/  SHFL.IDX P6, R14, R13, R12, R11 ;  /* 0x0000000c0d0e7389 */ /* 0x00006400000c000b */
[----:B01----:R-:W-:Y:S01]  /*23fb0*/  ENDCOLLECTIVE ;  /* 0x000000000000791b */ /* 0x003fe20003800000 */
.L_x_11938:
[----:B------:R-:W-:Y:S02]  /*23fc0*/  IMAD.MOV.U32 R13, RZ, RZ, R27 ;  /* 0x000000ffff0d7224 */ /* 0x000fe400078e001b */
[----:B------:R-:W-:-:S07]  /*23fd0*/  IMAD.MOV.U32 R24, RZ, RZ, R14 ;  /* 0x000000ffff187224 */ /* 0x000fce00078e000e */
[----:B------:R-:W-:Y:S05]  /*23fe0*/  WARPSYNC.COLLECTIVE R15, `(.L_x_11939) ;  /* 0x000000000f087348 */ /* 0x000fea0003c00000 */
[----:B------:R0:W1:Y:S02]  /*23ff0*/  SHFL.IDX P6, R14, R13, R12, R11 ;  /* 0x0000000c0d0e7389 */ /* 0x00006400000c000b */
[----:B01----:R-:W-:Y:S01]  /*24000*/  ENDCOLLECTIVE ;  /* 0x000000000000791b */ /* 0x003fe20003800000 */
.L_x_11939:
[----:B------:R-:W-:Y:S05]  /*24010*/  BRA `(.L_x_11940) ;  /* 0xfffffe4800c87947 */ /* 0x000fea000383ffff */
.L_x_11621:
[----:B0-----:R0:W1:Y:S02]  /*24020*/  SYNCS.PHASECHK.TRANS64.TRYWAIT P1, [R19+URZ+0x22800], R12 ;  /* 0x0228000c130075a7 */ /* 0x001064000802017f */
[----:B-1----:R-:W-:Y:S05]  /*24030*/  @!P1 NANOSLEEP.SYNCS 0x989680 ;  /* 0x009896800000995d */ /* 0x002fea0003900000 */
[----:B------:R-:W1:Y:S02]  /*24040*/  @!P1 SYNCS.PHASECHK.TRANS64 P1, [R19+URZ+0x22800], R12 ;  /* 0x0228000c130095a7 */ /* 0x000e64000802007f */
[----:B-1----:R-:W-:Y:S05]  /*24050*/  @!P1 BRA `(.L_x_11621) ;  /* 0xfffffffc00f09947 */ /* 0x002fea000383ffff */
[----:B------:R-:W-:Y:S05]  /*24060*/  BRA `(.L_x_11941) ;  /* 0xfffffe4c00547947 */ /* 0x000fea000383ffff */
.L_x_11627:
[----:B---3--:R3:W4:Y:S02]  /*24070*/  SYNCS.PHASECHK.TRANS64.TRYWAIT P1, [R4+URZ+0x22830], R73 ;  /* 0x02283049040075a7 */ /* 0x008724000802017f */
[----:B----4-:R-:W-:Y:S05]  /*24080*/  @!P1 NANOSLEEP.SYNCS 0x989680 ;  /* 0x009896800000995d */ /* 0x010fea0003900000 */
[----:B------:R-:W4:Y:S02]  /*24090*/  @!P1 SYNCS.PHASECHK.TRANS64 P1, [R4+URZ+0x22830], R73 ;  /* 0x02283049040095a7 */ /* 0x000f24000802007f */
[----:B----4-:R-:W-:Y:S05]  /*240a0*/  @!P1 BRA `(.L_x_11627) ;  /* 0xfffffffc00f09947 */ /* 0x010fea000383ffff */
[----:B------:R-:W-:Y:S05]  /*240b0*/  BRA `(.L_x_11626) ;  /* 0xfffffe5800c87947 */ /* 0x000fea000383ffff */
.L_x_11640:
[----:B-1----:R1:W2:Y:S02]  /*240c0*/  SYNCS.PHASECHK.TRANS64.TRYWAIT P1, [R4+URZ+0x22850], R73 ;  /* 0x02285049040075a7 */ /* 0x0022a4000802017f */
[----:B--2---:R-:W-:Y:S05]  /*240d0*/  @!P1 NANOSLEEP.SYNCS 0x989680 ;  /* 0x009896800000995d */ /* 0x004fea0003900000 */
[----:B------:R-:W2:Y:S02]  /*240e0*/  @!P1 SYNCS.PHASECHK.TRANS64 P1, [R4+URZ+0x22850], R73 ;  /* 0x02285049040095a7 */ /* 0x000ea4000802007f */
[----:B--2---:R-:W-:Y:S05]  /*240f0*/  @!P1 BRA `(.L_x_11640) ;  /* 0xfffffffc00f09947 */ /* 0x004fea000383ffff */
[----:B------:R-:W-:Y:S05]  /*24100*/  BRA `(.L_x_11639) ;  /* 0xfffffe7c00bc7947 */ /* 0x000fea000383ffff */
.L_x_11649:
[----:B-1----:R1:W2:Y:S02]  /*24110*/  SYNCS.PHASECHK.TRANS64.TRYWAIT P1, [R200+URZ+0x22830], R201 ;  /* 0x022830c9c80075a7 */ /* 0x0022a4000802017f */
[----:B--2---:R-:W-:Y:S05]  /*24120*/  @!P1 NANOSLEEP.SYNCS 0x989680 ;  /* 0x009896800000995d */ /* 0x004fea0003900000 */
[----:B------:R-:W2:Y:S02]  /*24130*/  @!P1 SYNCS.PHASECHK.TRANS64 P1, [R200+URZ+0x22830], R201 ;  /* 0x022830c9c80095a7 */ /* 0x000ea4000802007f */
[----:B--2---:R-:W-:Y:S05]  /*24140*/  @!P1 BRA `(.L_x_11649) ;  /* 0xfffffffc00f09947 */ /* 0x004fea000383ffff */
[----:B------:R-:W-:Y:S05]  /*24150*/  BRA `(.L_x_11648) ;  /* 0xfffffe8400a07947 */ /* 0x000fea000383ffff */
.L_x_11662:
[----:B---3--:R3:W4:Y:S02]  /*24160*/  SYNCS.PHASECHK.TRANS64.TRYWAIT P1, [R200+URZ+0x22850], R201 ;  /* 0x022850c9c80075a7 */ /* 0x008724000802017f */
[----:B----4-:R-:W-:Y:S05]  /*24170*/  @!P1 NANOSLEEP.SYNCS 0x989680 ;  /* 0x009896800000995d */ /* 0x010fea0003900000 */
[----:B------:R-:W4:Y:S02]  /*24180*/  @!P1 SYNCS.PHASECHK.TRANS64 P1, [R200+URZ+0x22850], R201 ;  /* 0x022850c9c80095a7 */ /* 0x000f24000802007f */
[----:B----4-:R-:W-:Y:S05]  /*24190*/  @!P1 BRA `(.L_x_11662) ;  /* 0xfffffffc00f09947 */ /* 0x010fea000383ffff */
[----:B------:R-:W-:Y:S05]  /*241a0*/  BRA `(.L_x_11661) ;  /* 0xfffffeb000b87947 */ /* 0x000fea000383ffff */
.L_x_11672:
[----:B-1----:R1:W2:Y:S02]  /*241b0*/  SYNCS.PHASECHK.TRANS64.TRYWAIT P2, [R4+URZ+0x22830], R216 ;  /* 0x022830d8040075a7 */ /* 0x0022a4000804017f */
[----:B--2---:R-:W-:Y:S05]  /*241c0*/  @!P2 NANOSLEEP.SYNCS 0x989680 ;  /* 0x009896800000a95d */ /* 0x004fea0003900000 */
[----:B------:R-:W2:Y:S02]  /*241d0*/  @!P2 SYNCS.PHASECHK.TRANS64 P2, [R4+URZ+0x22830], R216 ;  /* 0x022830d80400a5a7 */ /* 0x000ea4000804007f */
[----:B--2---:R-:W-:Y:S05]  /*241e0*/  @!P2 BRA `(.L_x_11672) ;  /* 0xfffffffc00f0a947 */ /* 0x004fea000383ffff */
[----:B------:R-:W-:Y:S05]  /*241f0*/  BRA `(.L_x_11671) ;  /* 0xfffffeb800ac7947 */ /* 0x000fea000383ffff */
.L_x_11677:
[----:B--2---:R2:W3:Y:S02]  /*24200*/  SYNCS.PHASECHK.TRANS64.TRYWAIT P2, [R4+URZ+0x22850], R216 ;  /* 0x022850d8040075a7 */ /* 0x0044e4000804017f */
[----:B---3--:R-:W-:Y:S05]  /*24210*/  @!P2 NANOSLEEP.SYNCS 0x989680 ;  /* 0x009896800000a95d */ /* 0x008fea0003900000 */
[----:B------:R-:W3:Y:S02]  /*24220*/  @!P2 SYNCS.PHASECHK.TRANS64 P2, [R4+URZ+0x22850], R216 ;  /* 0x022850d80400a5a7 */ /* 0x000ee4000804007f */
[----:B---3--:R-:W-:Y:S05]  /*24230*/  @!P2 BRA `(.L_x_11677) ;  /* 0xfffffffc00f0a947 */ /* 0x008fea000383ffff */
[----:B------:R-:W-:Y:S05]  /*24240*/  BRA `(.L_x_11676) ;  /* 0xfffffed400107947 */ /* 0x000fea000383ffff */
.L_x_11683:
[----:B-1----:R1:W2:Y:S02]  /*24250*/  SYNCS.PHASECHK.TRANS64.TRYWAIT P1, [R11+URZ+0x22830], R200 ;  /* 0x022830c80b0075a7 */ /* 0x0022a4000802017f */
[----:B--2---:R-:W-:Y:S05]  /*24260*/  @!P1 NANOSLEEP.SYNCS 0x989680 ;  /* 0x009896800000995d */ /* 0x004fea0003900000 */
[----:B------:R-:W2:Y:S02]  /*24270*/  @!P1 SYNCS.PHASECHK.TRANS64 P1, [R11+URZ+0x22830], R200 ;  /* 0x022830c80b0095a7 */ /* 0x000ea4000802007f */
[----:B--2---:R-:W-:Y:S05]  /*24280*/  @!P1 BRA `(.L_x_11683) ;  /* 0xfffffffc00f09947 */ /* 0x004fea000383ffff */
[----:B------:R-:W-:Y:S05]  /*24290*/  BRA `(.L_x_11682) ;  /* 0xfffffed8004c7947 */ /* 0x000fea000383ffff */
.L_x_11696:
[----:B---3--:R3:W4:Y:S02]  /*242a0*/  SYNCS.PHASECHK.TRANS64.TRYWAIT P1, [R11+URZ+0x22850], R200 ;  /* 0x022850c80b0075a7 */ /* 0x008724000802017f */
[----:B----4-:R-:W-:Y:S05]  /*242b0*/  @!P1 NANOSLEEP.SYNCS 0x989680 ;  /* 0x009896800000995d */ /* 0x010fea0003900000 */
[----:B------:R-:W4:Y:S02]  /*242c0*/  @!P1 SYNCS.PHASECHK.TRANS64 P1, [R11+URZ+0x22850], R200 ;  /* 0x022850c80b0095a7 */ /* 0x000f24000802007f */
[----:B----4-:R-:W-:Y:S05]  /*242d0*/  @!P1 BRA `(.L_x_11696) ;  /* 0xfffffffc00f09947 */ /* 0x010fea000383ffff */
[----:B------:R-:W-:Y:S05]  /*242e0*/  BRA `(.L_x_11695) ;  /* 0xffffff0400547947 */ /* 0x000fea000383ffff */
.L_x_11702:
[----:B------:R-:W-:Y:S02]  /*242f0*/  IMAD.MOV.U32 R13, RZ, RZ, R21 ;  /* 0x000000ffff0d7224 */ /* 0x000fe400078e0015 */
[----:B------:R-:W-:Y:S02]  /*24300*/  IMAD.MOV.U32 R12, RZ, RZ, RZ ;  /* 0x000000ffff0c7224 */ /* 0x000fe400078e00ff */
[----:B------:R-:W-:Y:S02]  /*24310*/  IMAD.MOV.U32 R11, RZ, RZ, 0x181f ;  /* 0x0000181fff0b7424 */ /* 0x000fe400078e00ff */
[----:B------:R-:W-:-:S07]  /*24320*/  IMAD.MOV.U32 R15, RZ, RZ, -0x1 ;  /* 0xffffffffff0f7424 */ /* 0x000fce00078e00ff */
[----:B0----5:R-:W-:Y:S05]  /*24330*/  WARPSYNC.COLLECTIVE R15, `(.L_x_11942) ;  /* 0x000000000f087348 */ /* 0x021fea0003c00000 */
[----:B------:R1:W2:Y:S02]  /*24340*/  SHFL.IDX P6, R14, R13, R12, R11 ;  /* 0x0000000c0d0e7389 */ /* 0x0002a400000c000b */
[----:B012--5:R-:W-:Y:S01]  /*24350*/  ENDCOLLECTIVE ;  /* 0x000000000000791b */ /* 0x027fe20003800000 */
.L_x_11942:
[----:B------:R-:W-:Y:S02]  /*24360*/  IMAD.MOV.U32 R13, RZ, RZ, R20 ;  /* 0x000000ffff0d7224 */ /* 0x000fe400078e0014 */
[----:B------:R-:W-:-:S07]  /*24370*/  IMAD.MOV.U32 R3, RZ, RZ, R14 ;  /* 0x000000ffff037224 */ /* 0x000fce00078e000e */
[----:B------:R-:W-:Y:S05]  /*24380*/  WARPSYNC.COLLECTIVE R15, `(.L_x_11943) ;  /* 0x000000000f087348 */ /* 0x000fea0003c00000 */
[----:B------:R0:W1:Y:S02]  /*24390*/  SHFL.IDX P6, R14, R13, R12, R11 ;  /* 0x0000000c0d0e7389 */ /* 0x00006400000c000b */
[----:B01----:R-:W-:Y:S01]  /*243a0*/  ENDCOLLECTIVE ;  /* 0x000000000000791b */ /* 0x003fe20003800000 */
.L_x_11943:
[----:B------:R-:W-:Y:S05]  /*243b0*/  BRA `(.L_x_11944) ;  /* 0xffffff2c00647947 */ /* 0x000fea000383ffff */
.L_x_11705:
        /* <DEDUP_REMOVED lines=8> */
.L_x_11946:
[----:B------:R-:W-:Y:S05]  /*24440*/  BSYNC B1 ;  /* 0x0000000000017941 */ /* 0x000fea0003800000 */
.L_x_11945:
        /* <DEDUP_REMOVED lines=8> */
.L_x_11947:
[----:B------:R-:W-:Y:S05]  /*244d0*/  BRA `(.L_x_11948) ;  /* 0xffffff2c00a07947 */ /* 0x000fea000383ffff */
.L_x_11708:
        /* <DEDUP_REMOVED lines=8> */
.L_x_11950:
[----:B------:R-:W-:Y:S05]  /*24560*/  BSYNC B1 ;  /* 0x0000000000017941 */ /* 0x000fea0003800000 */
.L_x_11949:
        /* <DEDUP_REMOVED lines=8> */
.L_x_11951:
[----:B------:R-:W-:Y:S05]  /*245f0*/  BRA `(.L_x_11952) ;  /* 0xffffff2c00cc7947 */ /* 0x000fea000383ffff */
.L_x_11711:
[----:B------:R-:W-:Y:S01]  /*24600*/  BSSY B1, `(.L_x_11953) ;  /* 0x0000008000017945 */ /* 0x000fe20003800000 */
[----:B------:R-:W-:Y:S02]  /*24610*/  IMAD.MOV.U32 R13, RZ, RZ, R21 ;  /* 0x000000ffff0d7224 */ /* 0x000fe400078e0015 */
[----:B------:R-:W-:Y:S02]  /*24620*/  IMAD.MOV.U32 R12, RZ, RZ, 0x3 ;  /* 0x00000003ff0c7424 */ /* 0x000fe400078e00ff */
[----:B------:R-:W-:Y:S02]  /*24630*/  IMAD.MOV.U32 R11, RZ, RZ, 0x181f ;  /* 0x0000181fff0b7424 */ /* 0x000fe400078e00ff */
[----:B----4-:R-:W-:-:S07]  /*24640*/  IMAD.MOV.U32 R15, RZ, RZ, -0x1 ;  /* 0xffffffffff0f7424 */ /* 0x010fce00078e00ff */
[----:B0123--:R-:W-:Y:S05]  /*24650*/  WARPSYNC.COLLECTIVE R15, `(.L_x_11954) ;  /* 0x000000000f087348 */ /* 0x00ffea0003c00000 */
[----:B--2---:R2:W4:Y:S02]  /*24660*/  SHFL.IDX P6, R14, R13, R12, R11 ;  /* 0x0000000c0d0e7389 */ /* 0x00452400000c000b */
[----:B01234-:R-:W-:Y:S01]  /*24670*/  ENDCOLLECTIVE ;  /* 0x000000000000791b */ /* 0x01ffe20003800000 */
.L_x_11954:
[----:B------:R-:W-:Y:S05]  /*24680*/  BSYNC B1 ;  /* 0x0000000000017941 */ /* 0x000fea0003800000 */
.L_x_11953:
        /* <DEDUP_REMOVED lines=8> */
.L_x_11955:
[----:B------:R-:W-:Y:S05]  /*24710*/  BRA `(.L_x_11956) ;  /* 0xffffff2c00f87947 */ /* 0x000fea000383ffff */
.L_x_11713:
[----:B------:R-:W-:Y:S02]  /*24720*/  IMAD.MOV.U32 R13, RZ, RZ, R6 ;  /* 0x000000ffff0d7224 */ /* 0x000fe400078e0006 */
[----:B------:R-:W-:Y:S02]  /*24730*/  IMAD.MOV.U32 R12, RZ, RZ, RZ ;  /* 0x000000ffff0c7224 */ /* 0x000fe400078e00ff */
[----:B------:R-:W-:Y:S02]  /*24740*/  IMAD.MOV.U32 R11, RZ, RZ, 0x1c1f ;  /* 0x00001c1fff0b7424 */ /* 0x000fe400078e00ff */
[----:B------:R-:W-:-:S07]  /*24750*/  IMAD.MOV.U32 R15, RZ, RZ, -0x1 ;  /* 0xffffffffff0f7424 */ /* 0x000fce00078e00ff */
[----:B------:R-:W-:Y:S05]  /*24760*/  WARPSYNC.COLLECTIVE R15, `(.L_x_11957) ;  /* 0x000000000f087348 */ /* 0x000fea0003c00000 */
[----:B------:R0:W1:Y:S02]  /*24770*/  SHFL.IDX P6, R14, R13, R12, R11 ;  /* 0x0000000c0d0e7389 */ /* 0x00006400000c000b */
[----:B01----:R-:W-:Y:S01]  /*24780*/  ENDCOLLECTIVE ;  /* 0x000000000000791b */ /* 0x003fe20003800000 */
.L_x_11957:
[----:B------:R-:W-:Y:S02]  /*24790*/  IMAD.MOV.U32 R13, RZ, RZ, R3 ;  /* 0x000000ffff0d7224 */ /* 0x000fe400078e0003 */
[----:B------:R-:W-:-:S07]  /*247a0*/  IMAD.MOV.U32 R10, RZ, RZ, R14 ;  /* 0x000000ffff0a7224 */ /* 0x000fce00078e000e */
[----:B------:R-:W-:Y:S05]  /*247b0*/  WARPSYNC.COLLECTIVE R15, `(.L_x_11958) ;  /* 0x000000000f087348 */ /* 0x000fea0003c00000 */
[----:B------:R0:W1:Y:S02]  /*247c0*/  SHFL.IDX P6, R14, R13, R12, R11 ;  /* 0x0000000c0d0e7389 */ /* 0x00006400000c000b */
[----:B01----:R-:W-:Y:S01]  /*247d0*/  ENDCOLLECTIVE ;  /* 0x000000000000791b */ /* 0x003fe20003800000 */
.L_x_11958:
[----:B------:R-:W-:Y:S01]  /*247e0*/  IMAD.MOV.U32 R11, RZ, RZ, R14 ;  /* 0x000000ffff0b7224 */ /* 0x000fe200078e000e */
[----:B------:R-:W-:Y:S06]  /*247f0*/  BRA `(.L_x_11959) ;  /* 0xffffff3000dc7947 */ /* 0x000fec000383ffff */
.L_x_11716:
        /* <DEDUP_REMOVED lines=8> */
.L_x_11961:
[----:B------:R-:W-:Y:S05]  /*24880*/  BSYNC B1 ;  /* 0x0000000000017941 */ /* 0x000fea0003800000 */
.L_x_11960:
        /* <DEDUP_REMOVED lines=8> */
.L_x_11962:
[----:B------:R-:W-:Y:S05]  /*24910*/  BRA `(.L_x_11963) ;  /* 0xffffff4000287947 */ /* 0x000fea000383ffff */
.L_x_11720:
[----:B------:R-:W-:Y:S02]  /*24920*/  IMAD.MOV.U32 R13, RZ, RZ, R4 ;  /* 0x000000ffff0d7224 */ /* 0x000fe400078e0004 */
[----:B------:R-:W-:Y:S02]  /*24930*/  IMAD.MOV.U32 R12, RZ, RZ, RZ ;  /* 0x000000ffff0c7224 */ /* 0x000fe400078e00ff */
[----:B------:R-:W-:Y:S02]  /*24940*/  IMAD.MOV.U32 R11, RZ, RZ, 0x181f ;  /* 0x0000181fff0b7424 */ /* 0x000fe400078e00ff */
[----:B------:R-:W-:-:S07]  /*24950*/  IMAD.MOV.U32 R15, RZ, RZ, -0x1 ;  /* 0xffffffffff0f7424 */ /* 0x000fce00078e00ff */
[----:B-12---:R-:W-:Y:S05]  /*24960*/  WARPSYNC.COLLECTIVE R15, `(.L_x_11964) ;  /* 0x000000000f087348 */ /* 0x006fea0003c00000 */
[----:B------:R0:W3:Y:S02]  /*24970*/  SHFL.IDX P6, R14, R13, R12, R11 ;  /* 0x0000000c0d0e7389 */ /* 0x0000e400000c000b */
[----:B0123--:R-:W-:Y:S01]  /*24980*/  ENDCOLLECTIVE ;  /* 0x000000000000791b */ /* 0x00ffe20003800000 */
.L_x_11964:
[----:B------:R-:W-:Y:S02]  /*24990*/  IMAD.MOV.U32 R13, RZ, RZ, R0 ;  /* 0x000000ffff0d7224 */ /* 0x000fe400078e0000 */
[----:B------:R-:W-:-:S07]  /*249a0*/  IMAD.MOV.U32 R3, RZ, RZ, R14 ;  /* 0x000000ffff037224 */ /* 0x000fce00078e000e */
[----:B------:R-:W-:Y:S05]  /*249b0*/  WARPSYNC.COLLECTIVE R15, `(.L_x_11965) ;  /* 0x000000000f087348 */ /* 0x000fea0003c00000 */
[----:B------:R0:W1:Y:S02]  /*249c0*/  SHFL.IDX P6, R14, R13, R12, R11 ;  /* 0x0000000c0d0e7389 */ /* 0x00006400000c000b */
[----:B01----:R-:W-:Y:S01]  /*249d0*/  ENDCOLLECTIVE ;  /* 0x000000000000791b */ /* 0x003fe20003800000 */
.L_x_11965:
[----:B------:R-:W-:Y:S05]  /*249e0*/  BRA `(.L_x_11966) ;  /* 0xffffff5400907947 */ /* 0x000fea000383ffff */
.L_x_11723:
        /* <DEDUP_REMOVED lines=8> */
.L_x_11968:
[----:B------:R-:W-:Y:S05]  /*24a70*/  BSYNC B1 ;  /* 0x0000000000017941 */ /* 0x000fea0003800000 */
.L_x_11967:
        /* <DEDUP_REMOVED lines=8> */
.L_x_11969:
[----:B------:R-:W-:Y:S05]  /*24b00*/  BRA `(.L_x_11970) ;  /* 0xffffff5400c07947 */ /* 0x000fea000383ffff */
.L_x_11726:
        /* <DEDUP_REMOVED lines=8> */
.L_x_11972:
[----:B------:R-:W-:Y:S05]  /*24b90*/  BSYNC B1 ;  /* 0x0000000000017941 */ /* 0x000fea0003800000 */
.L_x_11971:
        /* <DEDUP_REMOVED lines=8> */
.L_x_11973:
[----:B------:R-:W-:Y:S05]  /*24c20*/  BRA `(.L_x_11974) ;  /* 0xffffff5400ec7947 */ /* 0x000fea000383ffff */
.L_x_11729:
        /* <DEDUP_REMOVED lines=8> */
.L_x_11976:
[----:B------:R-:W-:Y:S05]  /*24cb0*/  BSYNC B1 ;  /* 0x0000000000017941 */ /* 0x000fea0003800000 */
.L_x_11975:
        /* <DEDUP_REMOVED lines=8> */
.L_x_11977:
[----:B------:R-:W-:Y:S05]  /*24d40*/  BRA `(.L_x_11978) ;  /* 0xffffff5800187947 */ /* 0x000fea000383ffff */
.L_x_11756:
[----:B------:R-:W1:Y:S01]  /*24d50*/  S2R R11, SR_TID.X ;  /* 0x00000000000b7919 */ /* 0x000e620000002100 */
[----:B------:R-:W-:Y:S01]  /*24d60*/  BSSY B1, `(.L_x_11979) ;  /* 0x000000a000017945 */ /* 0x000fe20003800000 */
[----:B------:R-:W-:Y:S02]  /*24d70*/  IMAD.MOV.U32 R12, RZ, RZ, RZ ;  /* 0x000000ffff0c7224 */ /* 0x000fe400078e00ff */
[----:B0-----:R-:W-:Y:S01]  /*24d80*/  IMAD.MOV.U32 R15, RZ, RZ, -0x1 ;  /* 0xffffffffff0f7424 */ /* 0x001fe200078e00ff */
[----:B-1----:R-:W-:-:S04]  /*24d90*/  SHF.R.U32.HI R11, RZ, 0x5, R11 ;  /* 0x00000005ff0b7819 */ /* 0x002fc8000001160b */
[----:B------:R-:W-:-:S05]  /*24da0*/  LOP3.LUT R11, R11, 0x3, RZ, 0xc0, !PT ;  /* 0x000000030b0b7812 */ /* 0x000fca00078ec0ff */
[----:B------:R-:W-:Y:S02]  /*24db0*/  IMAD.MOV.U32 R13, RZ, RZ, R11 ;  /* 0x000000ffff0d7224 */ /* 0x000fe400078e000b */
[----:B------:R-:W-:-:S07]  /*24dc0*/  IMAD.MOV.U32 R11, RZ, RZ, 0x1f ;  /* 0x0000001fff0b7424 */ /* 0x000fce00078e00ff */
[----:B------:R-:W-:Y:S05]  /*24dd0*/  WARPSYNC.COLLECTIVE R15, `(.L_x_11980) ;  /* 0x000000000f087348 */ /* 0x000fea0003c00000 */
[----:B------:R0:W1:Y:S02]  /*24de0*/  SHFL.IDX P6, R14, R13, R12, R11 ;  /* 0x0000000c0d0e7389 */ /* 0x00006400000c000b */
[----:B01----:R-:W-:Y:S01]  /*24df0*/  ENDCOLLECTIVE ;  /* 0x000000000000791b */ /* 0x003fe20003800000 */
.L_x_11980:
[----:B------:R-:W-:Y:S05]  /*24e00*/  BSYNC B1 ;  /* 0x0000000000017941 */ /* 0x000fea0003800000 */
.L_x_11979:
[----:B------:R-:W-:Y:S05]  /*24e10*/  BRA `(.L_x_11981) ;  /* 0xffffff7800387947 */ /* 0x000fea000383ffff */
.L_x_11758:
[----:B------:R-:W-:Y:S01]  /*24e20*/  BSSY B1, `(.L_x_11982) ;  /* 0x0000006000017945 */ /* 0x000fe20003800000 */
[----:B0-----:R-:W-:-:S07]  /*24e30*/  IMAD.MOV.U32 R15, RZ, RZ, -0x1 ;  /* 0xffffffffff0f7424 */ /* 0x001fce00078e00ff */
[----:B-1----:R-:W-:Y:S05]  /*24e40*/  WARPSYNC.COLLECTIVE R15, `(.L_x_11983) ;  /* 0x000000000f0c7348 */ /* 0x002fea0003c00000 */
[----:B------:R-:W-:Y:S02]  /*24e50*/  ELECT P6, UR62, PT ;  /* 0x00000000003e782f */ /* 0x000fe400038c0000 */
[----:B------:R-:W-:Y:S01]  /*24e60*/  MOV R14, UR62 ;  /* 0x0000003e000e7c02 */ /* 0x000fe20008000f00 */
[----:B-1----:R-:W-:Y:S10]  /*24e70*/  ENDCOLLECTIVE ;  /* 0x000000000000791b */ /* 0x002ff40003800000 */
.L_x_11983:
[----:B------:R-:W-:Y:S05]  /*24e80*/  BSYNC B1 ;  /* 0x0000000000017941 */ /* 0x000fea0003800000 */
.L_x_11982:
[----:B------:R-:W-:Y:S05]  /*24e90*/  BRA `(.L_x_11757) ;  /* 0xffffff7800307947 */ /* 0x000fea000383ffff */
.L_x_11760:
[----:B-1----:R1:W2:Y:S02]  /*24ea0*/  SYNCS.PHASECHK.TRANS64.TRYWAIT P0, [R19+URZ+0x22820], R6 ;  /* 0x02282006130075a7 */ /* 0x0022a4000800017f */
[----:B--2---:R-:W-:Y:S05]  /*24eb0*/  @!P0 NANOSLEEP.SYNCS 0x989680 ;  /* 0x009896800000895d */ /* 0x004fea0003900000 */
[----:B------:R-:W2:Y:S02]  /*24ec0*/  @!P0 SYNCS.PHASECHK.TRANS64 P0, [R19+URZ+0x22820], R6 ;  /* 0x02282006130085a7 */ /* 0x000ea4000800007f */
[----:B--2---:R-:W-:Y:S05]  /*24ed0*/  @!P0 BRA `(.L_x_11760) ;  /* 0xfffffffc00f08947 */ /* 0x004fea000383ffff */
[----:B------:R-:W-:Y:S05]  /*24ee0*/  BRA `(.L_x_11984) ;  /* 0xffffff7800407947 */ /* 0x000fea000383ffff */
.L_x_11764:
[----:B--2---:R2:W3:Y:S02]  /*24ef0*/  SYNCS.PHASECHK.TRANS64.TRYWAIT P0, [R7+URZ+0x228a0], R10 ;  /* 0x0228a00a070075a7 */ /* 0x0044e4000800017f */
[----:B---3--:R-:W-:Y:S05]  /*24f00*/  @!P0 NANOSLEEP.SYNCS 0x989680 ;  /* 0x009896800000895d */ /* 0x008fea0003900000 */
[----:B------:R-:W3:Y:S02]  /*24f10*/  @!P0 SYNCS.PHASECHK.TRANS64 P0, [R7+URZ+0x228a0], R10 ;  /* 0x0228a00a070085a7 */ /* 0x000ee4000800007f */
[----:B---3--:R-:W-:Y:S05]  /*24f20*/  @!P0 BRA `(.L_x_11764) ;  /* 0xfffffffc00f08947 */ /* 0x008fea000383ffff */
[----:B------:R-:W-:Y:S05]  /*24f30*/  BRA `(.L_x_11985) ;  /* 0xffffff7800607947 */ /* 0x000fea000383ffff */
.L_x_11769:
[----:B-1----:R1:W3:Y:S02]  /*24f40*/  SYNCS.PHASECHK.TRANS64.TRYWAIT P0, [R7+URZ+0x228c0], R10 ;  /* 0x0228c00a070075a7 */ /* 0x0022e4000800017f */
[----:B---3--:R-:W-:Y:S05]  /*24f50*/  @!P0 NANOSLEEP.SYNCS 0x989680 ;  /* 0x009896800000895d */ /* 0x008fea0003900000 */
[----:B------:R-:W3:Y:S02]  /*24f60*/  @!P0 SYNCS.PHASECHK.TRANS64 P0, [R7+URZ+0x228c0], R10 ;  /* 0x0228c00a070085a7 */ /* 0x000ee4000800007f */
[----:B---3--:R-:W-:Y:S05]  /*24f70*/  @!P0 BRA `(.L_x_11769) ;  /* 0xfffffffc00f08947 */ /* 0x008fea000383ffff */
[----:B------:R-:W-:Y:S05]  /*24f80*/  BRA `(.L_x_11986) ;  /* 0xffffff7800e07947 */ /* 0x000fea000383ffff */
.L_x_11779:
[----:B-1----:R1:W2:Y:S02]  /*24f90*/  SYNCS.PHASECHK.TRANS64.TRYWAIT P1, [R6+URZ+0x228a0], R7 ;  /* 0x0228a007060075a7 */ /* 0x0022a4000802017f */
[----:B--2---:R-:W-:Y:S05]  /*24fa0*/  @!P1 NANOSLEEP.SYNCS 0x989680 ;  /* 0x009896800000995d */ /* 0x004fea0003900000 */
[----:B------:R-:W2:Y:S02]  /*24fb0*/  @!P1 SYNCS.PHASECHK.TRANS64 P1, [R6+URZ+0x228a0], R7 ;  /* 0x0228a007060095a7 */ /* 0x000ea4000802007f */
[----:B--2---:R-:W-:Y:S05]  /*24fc0*/  @!P1 BRA `(.L_x_11779) ;  /* 0xfffffffc00f09947 */ /* 0x004fea000383ffff */
[----:B------:R-:W-:Y:S05]  /*24fd0*/  BRA `(.L_x_11987) ;  /* 0xffffff8000707947 */ /* 0x000fea000383ffff */
.L_x_11784:
[----:B--2---:R2:W3:Y:S02]  /*24fe0*/  SYNCS.PHASECHK.TRANS64.TRYWAIT P1, [R6+URZ+0x228c0], R7 ;  /* 0x0228c007060075a7 */ /* 0x0044e4000802017f */
[----:B---3--:R-:W-:Y:S05]  /*24ff0*/  @!P1 NANOSLEEP.SYNCS 0x989680 ;  /* 0x009896800000995d */ /* 0x008fea0003900000 */
[----:B------:R-:W3:Y:S02]  /*25000*/  @!P1 SYNCS.PHASECHK.TRANS64 P1, [R6+URZ+0x228c0], R7 ;  /* 0x0228c007060095a7 */ /* 0x000ee4000802007f */
[----:B---3--:R-:W-:Y:S05]  /*25010*/  @!P1 BRA `(.L_x_11784) ;  /* 0xfffffffc00f09947 */ /* 0x008fea000383ffff */
[----:B------:R-:W-:Y:S05]  /*25020*/  BRA `(.L_x_11988) ;  /* 0xffffff8000ec7947 */ /* 0x000fea000383ffff */
.L_x_11810:
        /* <DEDUP_REMOVED lines=11> */
.L_x_11990:
[----:B------:R-:W-:Y:S05]  /*250e0*/  BSYNC B0 ;  /* 0x0000000000007941 */ /* 0x000fea0003800000 */
.L_x_11989:
[----:B------:R-:W-:Y:S05]  /*250f0*/  BRA `(.L_x_11991) ;  /* 0xffffff9400807947 */ /* 0x000fea000383ffff */
.L_x_11812:
[----:B------:R-:W-:Y:S01]  /*25100*/  BSSY B0, `(.L_x_11992) ;  /* 0x0000006000007945 */ /* 0x000fe20003800000 */
[----:B0-----:R-:W-:-:S07]  /*25110*/  IMAD.MOV.U32 R15, RZ, RZ, -0x1 ;  /* 0xffffffffff0f7424 */ /* 0x001fce00078e00ff */
[----:B-12---:R-:W-:Y:S05]  /*25120*/  WARPSYNC.COLLECTIVE R15, `(.L_x_11993) ;  /* 0x000000000f0c7348 */ /* 0x006fea0003c00000 */
[----:B------:R-:W-:Y:S02]  /*25130*/  ELECT P6, UR62, PT ;  /* 0x00000000003e782f */ /* 0x000fe400038c0000 */
[----:B------:R-:W-:Y:S01]  /*25140*/  MOV R14, UR62 ;  /* 0x0000003e000e7c02 */ /* 0x000fe20008000f00 */
[----:B-12---:R-:W-:Y:S10]  /*25150*/  ENDCOLLECTIVE ;  /* 0x000000000000791b */ /* 0x006ff40003800000 */
.L_x_11993:
[----:B------:R-:W-:Y:S05]  /*25160*/  BSYNC B0 ;  /* 0x0000000000007941 */ /* 0x000fea0003800000 */
.L_x_11992:
[----:B------:R-:W-:Y:S05]  /*25170*/  BRA `(.L_x_11994) ;  /* 0xffffff9400847947 */ /* 0x000fea000383ffff */
.L_x_11814:
[----:B---3--:R3:W4:Y:S02]  /*25180*/  SYNCS.PHASECHK.TRANS64.TRYWAIT P0, [R0+URZ+0x22840], R2 ;  /* 0x02284002000075a7 */ /* 0x008724000800017f */
[----:B----4-:R-:W-:Y:S05]  /*25190*/  @!P0 NANOSLEEP.SYNCS 0x989680 ;  /* 0x009896800000895d */ /* 0x010fea0003900000 */
[----:B------:R-:W4:Y:S02]  /*251a0*/  @!P0 SYNCS.PHASECHK.TRANS64 P0, [R0+URZ+0x22840], R2 ;  /* 0x02284002000085a7 */ /* 0x000f24000800007f */
[----:B----4-:R-:W-:Y:S05]  /*251b0*/  @!P0 BRA `(.L_x_11814) ;  /* 0xfffffffc00f08947 */ /* 0x010fea000383ffff */
[----:B------:R-:W-:Y:S05]  /*251c0*/  BRA `(.L_x_11995) ;  /* 0xffffff9400e87947 */ /* 0x000fea000383ffff */
.L_x_11818:
        /* <DEDUP_REMOVED lines=13> */
.L_x_11996:
[----:B------:R-:W-:Y:S02]  /*252a0*/  IMAD.MOV.U32 R13, RZ, RZ, R4 ;  /* 0x000000ffff0d7224 */ /* 0x000fe400078e0004 */
[----:B------:R-:W-:-:S07]  /*252b0*/  IMAD.MOV.U32 R6, RZ, RZ, R14 ;  /* 0x000000ffff067224 */ /* 0x000fce00078e000e */
[----:B------:R-:W-:Y:S05]  /*252c0*/  WARPSYNC.COLLECTIVE R15, `(.L_x_11997) ;  /* 0x000000000f087348 */ /* 0x000fea0003c00000 */
[----:B------:R0:W1:Y:S02]  /*252d0*/  SHFL.IDX P6, R14, R13, R12, R11 ;  /* 0x0000000c0d0e7389 */ /* 0x00006400000c000b */
[----:B01----:R-:W-:Y:S01]  /*252e0*/  ENDCOLLECTIVE ;  /* 0x000000000000791b */ /* 0x003fe20003800000 */
.L_x_11997:
[----:B------:R-:W-:Y:S02]  /*252f0*/  IMAD.MOV.U32 R13, RZ, RZ, R3 ;  /* 0x000000ffff0d7224 */ /* 0x000fe400078e0003 */
[----:B------:R-:W-:Y:S02]  /*25300*/  IMAD.MOV.U32 R12, RZ, RZ, 0x1 ;  /* 0x00000001ff0c7424 */ /* 0x000fe400078e00ff */
[----:B------:R-:W-:-:S07]  /*25310*/  IMAD.MOV.U32 R7, RZ, RZ, R14 ;  /* 0x000000ffff077224 */ /* 0x000fce00078e000e */
[----:B------:R-:W-:Y:S05]  /*25320*/  WARPSYNC.COLLECTIVE R15, `(.L_x_11998) ;  /* 0x000000000f087348 */ /* 0x000fea0003c00000 */
[----:B------:R0:W1:Y:S02]  /*25330*/  SHFL.IDX P6, R14, R13, R12, R11 ;  /* 0x0000000c0d0e7389 */ /* 0x00006400000c000b */
[----:B01----:R-:W-:Y:S01]  /*25340*/  ENDCOLLECTIVE ;  /* 0x000000000000791b */ /* 0x003fe20003800000 */
.L_x_11998:
        /* <DEDUP_REMOVED lines=15> */
.L_x_11999:
[----:B------:R-:W-:Y:S02]  /*25440*/  IMAD.MOV.U32 R13, RZ, RZ, R3 ;  /* 0x000000ffff0d7224 */ /* 0x000fe400078e0003 */
[----:B------:R-:W-:Y:S02]  /*25450*/  IMAD.MOV.U32 R12, RZ, RZ, 0x2 ;  /* 0x00000002ff0c7424 */ /* 0x000fe400078e00ff */
[----:B------:R-:W-:-:S07]  /*25460*/  IMAD.MOV.U32 R5, RZ, RZ, R14 ;  /* 0x000000ffff057224 */ /* 0x000fce00078e000e */
[----:B------:R-:W-:Y:S05]  /*25470*/  WARPSYNC.COLLECTIVE R15, `(.L_x_12000) ;  /* 0x000000000f087348 */ /* 0x000fea0003c00000 */
[----:B------:R0:W1:Y:S02]  /*25480*/  SHFL.IDX P6, R14, R13, R12, R11 ;  /* 0x0000000c0d0e7389 */ /* 0x00006400000c000b */
[----:B01----:R-:W-:Y:S01]  /*25490*/  ENDCOLLECTIVE ;  /* 0x000000000000791b */ /* 0x003fe20003800000 */
.L_x_12000:
        /* <DEDUP_REMOVED lines=15> */
.L_x_12001:
[----:B------:R-:W-:Y:S02]  /*25590*/  IMAD.MOV.U32 R13, RZ, RZ, R3 ;  /* 0x000000ffff0d7224 */ /* 0x000fe400078e0003 */
[----:B------:R-:W-:Y:S02]  /*255a0*/  IMAD.MOV.U32 R12, RZ, RZ, 0x3 ;  /* 0x00000003ff0c7424 */ /* 0x000fe400078e00ff */
[----:B------:R-:W-:-:S07]  /*255b0*/  IMAD.MOV.U32 R5, RZ, RZ, R14 ;  /* 0x000000ffff057224 */ /* 0x000fce00078e000e */
[----:B------:R-:W-:Y:S05]  /*255c0*/  WARPSYNC.COLLECTIVE R15, `(.L_x_12002) ;  /* 0x000000000f087348 */ /* 0x000fea0003c00000 */
[----:B------:R0:W1:Y:S02]  /*255d0*/  SHFL.IDX P6, R14, R13, R12, R11 ;  /* 0x0000000c0d0e7389 */ /* 0x00006400000c000b */
[----:B01----:R-:W-:Y:S01]  /*255e0*/  ENDCOLLECTIVE ;  /* 0x000000000000791b */ /* 0x003fe20003800000 */
.L_x_12002:
        /* <DEDUP_REMOVED lines=15> */
.L_x_12003:
[----:B------:R-:W-:Y:S02]  /*256e0*/  IMAD.MOV.U32 R13, RZ, RZ, R3 ;  /* 0x000000ffff0d7224 */ /* 0x000fe400078e0003 */
[----:B------:R-:W-:Y:S02]  /*256f0*/  IMAD.MOV.U32 R12, RZ, RZ, 0x4 ;  /* 0x00000004ff0c7424 */ /* 0x000fe400078e00ff */
[----:B------:R-:W-:-:S07]  /*25700*/  IMAD.MOV.U32 R5, RZ, RZ, R14 ;  /* 0x000000ffff057224 */ /* 0x000fce00078e000e */
[----:B------:R-:W-:Y:S05]  /*25710*/  WARPSYNC.COLLECTIVE R15, `(.L_x_12004) ;  /* 0x000000000f087348 */ /* 0x000fea0003c00000 */
[----:B------:R0:W1:Y:S02]  /*25720*/  SHFL.IDX P6, R14, R13, R12, R11 ;  /* 0x0000000c0d0e7389 */ /* 0x00006400000c000b */
[----:B01----:R-:W-:Y:S01]  /*25730*/  ENDCOLLECTIVE ;  /* 0x000000000000791b */ /* 0x003fe20003800000 */
.L_x_12004:
        /* <DEDUP_REMOVED lines=15> */
.L_x_12005:
[----:B------:R-:W-:Y:S02]  /*25830*/  IMAD.MOV.U32 R13, RZ, RZ, R3 ;  /* 0x000000ffff0d7224 */ /* 0x000fe400078e0003 */
[----:B------:R-:W-:Y:S02]  /*25840*/  IMAD.MOV.U32 R12, RZ, RZ, 0x5 ;  /* 0x00000005ff0c7424 */ /* 0x000fe400078e00ff */
[----:B------:R-:W-:-:S07]  /*25850*/  IMAD.MOV.U32 R5, RZ, RZ, R14 ;  /* 0x000000ffff057224 */ /* 0x000fce00078e000e */
[----:B------:R-:W-:Y:S05]  /*25860*/  WARPSYNC.COLLECTIVE R15, `(.L_x_12006) ;  /* 0x000000000f087348 */ /* 0x000fea0003c00000 */
[----:B------:R0:W1:Y:S02]  /*25870*/  SHFL.IDX P6, R14, R13, R12, R11 ;  /* 0x0000000c0d0e7389 */ /* 0x00006400000c000b */
[----:B01----:R-:W-:Y:S01]  /*25880*/  ENDCOLLECTIVE ;  /* 0x000000000000791b */ /* 0x003fe20003800000 */
.L_x_12006:
        /* <DEDUP_REMOVED lines=15> */
.L_x_12007:
[----:B------:R-:W-:Y:S02]  /*25980*/  IMAD.MOV.U32 R13, RZ, RZ, R3 ;  /* 0x000000ffff0d7224 */ /* 0x000fe400078e0003 */
[----:B------:R-:W-:Y:S02]  /*25990*/  IMAD.MOV.U32 R12, RZ, RZ, 0x6 ;  /* 0x00000006ff0c7424 */ /* 0x000fe400078e00ff */
[----:B------:R-:W-:-:S07]  /*259a0*/  IMAD.MOV.U32 R5, RZ, RZ, R14 ;  /* 0x000000ffff057224 */ /* 0x000fce00078e000e */
[----:B------:R-:W-:Y:S05]  /*259b0*/  WARPSYNC.COLLECTIVE R15, `(.L_x_12008) ;  /* 0x000000000f087348 */ /* 0x000fea0003c00000 */
[----:B------:R0:W1:Y:S02]  /*259c0*/  SHFL.IDX P6, R14, R13, R12, R11 ;  /* 0x0000000c0d0e7389 */ /* 0x00006400000c000b */
[----:B01----:R-:W-:Y:S01]  /*259d0*/  ENDCOLLECTIVE ;  /* 0x000000000000791b */ /* 0x003fe20003800000 */
.L_x_12008:
        /* <DEDUP_REMOVED lines=13> */
.L_x_12009:
        /* <DEDUP_REMOVED lines=8> */
.L_x_12010:
        /* <DEDUP_REMOVED lines=13> */
.L_x_12011:
[----:B------:R-:W-:Y:S01]  /*25c00*/  IMAD.MOV.U32 R3, RZ, RZ, R14 ;  /* 0x000000ffff037224 */ /* 0x000fe200078e000e */
[----:B------:R-:W-:Y:S06]  /*25c10*/  BRA `(.L_x_12012) ;  /* 0xffffff9800687947 */ /* 0x000fec000383ffff */
.L_x_11821:
[----:B0-----:R0:W1:Y:S02]  /*25c20*/  SYNCS.PHASECHK.TRANS64.TRYWAIT P0, [R19+URZ+0x22820], R0 ;  /* 0x02282000130075a7 */ /* 0x001064000800017f */
[----:B-1----:R-:W-:Y:S05]  /*25c30*/  @!P0 NANOSLEEP.SYNCS 0x989680 ;  /* 0x009896800000895d */ /* 0x002fea0003900000 */
[----:B------:R-:W1:Y:S02]  /*25c40*/  @!P0 SYNCS.PHASECHK.TRANS64 P0, [R19+URZ+0x22820], R0 ;  /* 0x02282000130085a7 */ /* 0x000e64000800007f */
[----:B-1----:R-:W-:Y:S05]  /*25c50*/  @!P0 BRA `(.L_x_11821) ;  /* 0xfffffffc00f08947 */ /* 0x002fea000383ffff */
[----:B------:R-:W-:Y:S05]  /*25c60*/  BRA `(.L_x_12013) ;  /* 0xffffff9800c47947 */ /* 0x000fea000383ffff */
.L_x_11825:
[----:B0-----:R0:W1:Y:S02]  /*25c70*/  SYNCS.PHASECHK.TRANS64.TRYWAIT P0, [R2+URZ+0x22860], R0 ;  /* 0x02286000020075a7 */ /* 0x001064000800017f */
[----:B-1----:R-:W-:Y:S05]  /*25c80*/  @!P0 NANOSLEEP.SYNCS 0x989680 ;  /* 0x009896800000895d */ /* 0x002fea0003900000 */
[----:B------:R-:W1:Y:S02]  /*25c90*/  @!P0 SYNCS.PHASECHK.TRANS64 P0, [R2+URZ+0x22860], R0 ;  /* 0x02286000020085a7 */ /* 0x000e64000800007f */
[----:B-1----:R-:W-:Y:S05]  /*25ca0*/  @!P0 BRA `(.L_x_11825) ;  /* 0xfffffffc00f08947 */ /* 0x002fea000383ffff */
[----:B------:R-:W-:Y:S05]  /*25cb0*/  BRA `(.L_x_12014) ;  /* 0xffffff9800e87947 */ /* 0x000fea000383ffff */
.L_x_11840:
[----:B-1----:R1:W2:Y:S02]  /*25cc0*/  SYNCS.PHASECHK.TRANS64.TRYWAIT P0, [R2+URZ+0x22840], R6 ;  /* 0x02284006020075a7 */ /* 0x0022a4000800017f */
[----:B--2---:R-:W-:Y:S05]  /*25cd0*/  @!P0 NANOSLEEP.SYNCS 0x989680 ;  /* 0x009896800000895d */ /* 0x004fea0003900000 */
[----:B------:R-:W2:Y:S02]  /*25ce0*/  @!P0 SYNCS.PHASECHK.TRANS64 P0, [R2+URZ+0x22840], R6 ;  /* 0x02284006020085a7 */ /* 0x000ea4000800007f */
[----:B--2---:R-:W-:Y:S05]  /*25cf0*/  @!P0 BRA `(.L_x_11840) ;  /* 0xfffffffc00f08947 */ /* 0x004fea000383ffff */
[----:B------:R-:W-:Y:S05]  /*25d00*/  BRA `(.L_x_12015) ;  /* 0xffffffa400287947 */ /* 0x000fea000383ffff */
.L_x_11845:
[----:B0-----:R0:W2:Y:S02]  /*25d10*/  SYNCS.PHASECHK.TRANS64.TRYWAIT P0, [R2+URZ+0x22860], R6 ;  /* 0x02286006020075a7 */ /* 0x0010a4000800017f */
[----:B--2---:R-:W-:Y:S05]  /*25d20*/  @!P0 NANOSLEEP.SYNCS 0x989680 ;  /* 0x009896800000895d */ /* 0x004fea0003900000 */
[----:B------:R-:W2:Y:S02]  /*25d30*/  @!P0 SYNCS.PHASECHK.TRANS64 P0, [R2+URZ+0x22860], R6 ;  /* 0x02286006020085a7 */ /* 0x000ea4000800007f */
[----:B--2---:R-:W-:Y:S05]  /*25d40*/  @!P0 BRA `(.L_x_11845) ;  /* 0xfffffffc00f08947 */ /* 0x004fea000383ffff */
[----:B------:R-:W-:Y:S05]  /*25d50*/  BRA `(.L_x_12016) ;  /* 0xffffffa400a87947 */ /* 0x000fea000383ffff */
.L_x_11856:
[----:B-1----:R1:W2:Y:S02]  /*25d60*/  SYNCS.PHASECHK.TRANS64.TRYWAIT P0, [R3+URZ+0x22840], R2 ;  /* 0x02284002030075a7 */ /* 0x0022a4000800017f */
[----:B--2---:R-:W-:Y:S05]  /*25d70*/  @!P0 NANOSLEEP.SYNCS 0x989680 ;  /* 0x009896800000895d */ /* 0x004fea0003900000 */
[----:B------:R-:W2:Y:S02]  /*25d80*/  @!P0 SYNCS.PHASECHK.TRANS64 P0, [R3+URZ+0x22840], R2 ;  /* 0x02284002030085a7 */ /* 0x000ea4000800007f */
[----:B--2---:R-:W-:Y:S05]  /*25d90*/  @!P0 BRA `(.L_x_11856) ;  /* 0xfffffffc00f08947 */ /* 0x004fea000383ffff */
[----:B------:R-:W-:Y:S05]  /*25da0*/  BRA `(.L_x_12017) ;  /* 0xffffffac00947947 */ /* 0x000fea000383ffff */
.L_x_11861:
[----:B0-----:R0:W2:Y:S02]  /*25db0*/  SYNCS.PHASECHK.TRANS64.TRYWAIT P0, [R3+URZ+0x22860], R2 ;  /* 0x02286002030075a7 */ /* 0x0010a4000800017f */
[----:B--2---:R-:W-:Y:S05]  /*25dc0*/  @!P0 NANOSLEEP.SYNCS 0x989680 ;  /* 0x009896800000895d */ /* 0x004fea0003900000 */
[----:B------:R-:W2:Y:S02]  /*25dd0*/  @!P0 SYNCS.PHASECHK.TRANS64 P0, [R3+URZ+0x22860], R2 ;  /* 0x02286002030085a7 */ /* 0x000ea4000800007f */
[----:B--2---:R-:W-:Y:S05]  /*25de0*/  @!P0 BRA `(.L_x_11861) ;  /* 0xfffffffc00f08947 */ /* 0x004fea000383ffff */
[----:B------:R-:W-:Y:S05]  /*25df0*/  BRA `(.L_x_12018) ;  /* 0xffffffb000107947 */ /* 0x000fea000383ffff */
.L_x_11872:
[----:B-1----:R1:W2:Y:S02]  /*25e00*/  SYNCS.PHASECHK.TRANS64.TRYWAIT P0, [R3+URZ+0x22840], R2 ;  /* 0x02284002030075a7 */ /* 0x0022a4000800017f */
[----:B--2---:R-:W-:Y:S05]  /*25e10*/  @!P0 NANOSLEEP.SYNCS 0x989680 ;  /* 0x009896800000895d */ /* 0x004fea0003900000 */
[----:B------:R-:W2:Y:S02]  /*25e20*/  @!P0 SYNCS.PHASECHK.TRANS64 P0, [R3+URZ+0x22840], R2 ;  /* 0x02284002030085a7 */ /* 0x000ea4000800007f */
[----:B--2---:R-:W-:Y:S05]  /*25e30*/  @!P0 BRA `(.L_x_11872) ;  /* 0xfffffffc00f08947 */ /* 0x004fea000383ffff */
[----:B------:R-:W-:Y:S05]  /*25e40*/  BRA `(.L_x_12019) ;  /* 0xffffffb400e07947 */ /* 0x000fea000383ffff */
.L_x_11877:
[----:B--2---:R2:W3:Y:S02]  /*25e50*/  SYNCS.PHASECHK.TRANS64.TRYWAIT P0, [R3+URZ+0x22860], R2 ;  /* 0x02286002030075a7 */ /* 0x0044e4000800017f */
[----:B---3--:R-:W-:Y:S05]  /*25e60*/  @!P0 NANOSLEEP.SYNCS 0x989680 ;  /* 0x009896800000895d */ /* 0x008fea0003900000 */
[----:B------:R-:W3:Y:S02]  /*25e70*/  @!P0 SYNCS.PHASECHK.TRANS64 P0, [R3+URZ+0x22860], R2 ;  /* 0x02286002030085a7 */ /* 0x000ee4000800007f */
[----:B---3--:R-:W-:Y:S05]  /*25e80*/  @!P0 BRA `(.L_x_11877) ;  /* 0xfffffffc00f08947 */ /* 0x008fea000383ffff */
[----:B------:R-:W-:Y:S05]  /*25e90*/  BRA `(.L_x_12020) ;  /* 0xffffffb800607947 */ /* 0x000fea000383ffff */
.L_x_11889:
[----:B---34-:R-:W3:Y:S01]  /*25ea0*/  LDL R0, [R1] ;  /* 0x0000000001007983 */ /* 0x018ee20000100800 */
[----:B------:R-:W-:Y:S01]  /*25eb0*/  BSSY B0, `(.L_x_12021) ;  /* 0x0000008000007945 */ /* 0x000fe20003800000 */
[----:B------:R-:W-:Y:S02]  /*25ec0*/  IMAD.MOV.U32 R12, RZ, RZ, RZ ;  /* 0x000000ffff0c7224 */ /* 0x000fe400078e00ff */
[----:B------:R-:W-:Y:S02]  /*25ed0*/  IMAD.MOV.U32 R11, RZ, RZ, 0x1f ;  /* 0x0000001fff0b7424 */ /* 0x000fe400078e00ff */
[----:B0-----:R-:W-:Y:S02]  /*25ee0*/  IMAD.MOV.U32 R15, RZ, RZ, -0x1 ;  /* 0xffffffffff0f7424 */ /* 0x001fe400078e00ff */
[----:B---3--:R-:W-:-:S07]  /*25ef0*/  IMAD.MOV.U32 R13, RZ, RZ, R0 ;  /* 0x000000ffff0d7224 */ /* 0x008fce00078e0000 */
[----:B-12---:R-:W-:Y:S05]  /*25f00*/  WARPSYNC.COLLECTIVE R15, `(.L_x_12022) ;  /* 0x000000000f087348 */ /* 0x006fea0003c00000 */
[----:B------:R0:W3:Y:S02]  /*25f10*/  SHFL.IDX P6, R14, R13, R12, R11 ;  /* 0x0000000c0d0e7389 */ /* 0x0000e400000c000b */
[----:B0123--:R-:W-:Y:S01]  /*25f20*/  ENDCOLLECTIVE ;  /* 0x000000000000791b */ /* 0x00ffe20003800000 */
.L_x_12022:
[----:B------:R-:W-:Y:S05]  /*25f30*/  BSYNC B0 ;  /* 0x0000000000007941 */ /* 0x000fea0003800000 */
.L_x_12021:
        /* <DEDUP_REMOVED lines=9> */
.L_x_12023:
        /* <DEDUP_REMOVED lines=26> */
.L_x_12024:
        /* <DEDUP_REMOVED lines=8> */
.L_x_12025:
        /* <DEDUP_REMOVED lines=8> */
.L_x_12026:
        /* <DEDUP_REMOVED lines=8> */
.L_x_12027:
        /* <DEDUP_REMOVED lines=8> */
.L_x_12028:
        /* <DEDUP_REMOVED lines=9> */
.L_x_12029:
[----:B------:R-:W-:Y:S01]  /*26400*/  IMAD.MOV.U32 R9, RZ, RZ, R14 ;  /* 0x000000ffff097224 */ /* 0x000fe200078e000e */
[----:B------:R-:W-:Y:S06]  /*26410*/  BRA `(.L_x_12030) ;  /* 0xffffffbc00b07947 */ /* 0x000fec000383ffff */
.L_x_11892:
        /* <DEDUP_REMOVED lines=8> */
.L_x_12032:
[----:B------:R-:W-:Y:S05]  /*264a0*/  BSYNC B0 ;  /* 0x0000000000007941 */ /* 0x000fea0003800000 */
.L_x_12031:
        /* <DEDUP_REMOVED lines=10> */
.L_x_12033:
        /* <DEDUP_REMOVED lines=8> */
.L_x_12034:
        /* <DEDUP_REMOVED lines=8> */
.L_x_12035:
        /* <DEDUP_REMOVED lines=8> */
.L_x_12036:
        /* <DEDUP_REMOVED lines=9> */
.L_x_12037:
[----:B------:R-:W-:Y:S01]  /*26760*/  IMAD.MOV.U32 R9, RZ, RZ, R14 ;  /* 0x000000ffff097224 */ /* 0x000fe200078e000e */
[----:B------:R-:W-:Y:S06]  /*26770*/  BRA `(.L_x_12038) ;  /* 0xffffffbc00847947 */ /* 0x000fec000383ffff */
.L_x_11894:
[----:B------:R-:W-:Y:S01]  /*26780*/  BSSY B0, `(.L_x_12039) ;  /* 0x0000006000007945 */ /* 0x000fe20003800000 */
[----:B------:R-:W-:Y:S01]  /*26790*/  PLOP3.LUT P6, PT, P6, PT, PT, 0x8, 0x0 ;  /* 0x000000000000781c */ /* 0x000fe200037ce170 */
[----:B------:R-:W-:-:S12]  /*267a0*/  IMAD.MOV.U32 R15, RZ, RZ, -0x1 ;  /* 0xffffffffff0f7424 */ /* 0x000fd800078e00ff */
[----:B0-----:R-:W-:Y:S05]  /*267b0*/  WARPSYNC.COLLECTIVE R15, `(.L_x_12040) ;  /* 0x000000000f087348 */ /* 0x001fea0003c00000 */
[----:B------:R-:W-:Y:S01]  /*267c0*/  VOTE.ANY R14, PT, P6 ;  /* 0x00000000000e7806 */ /* 0x000fe200030e0100 */
[----:B0-----:R-:W-:Y:S06]  /*267d0*/  ENDCOLLECTIVE ;  /* 0x000000000000791b */ /* 0x001fec0003800000 */
.L_x_12040:
[----:B------:R-:W-:Y:S05]  /*267e0*/  BSYNC B0 ;  /* 0x0000000000007941 */ /* 0x000fea0003800000 */
.L_x_12039:
        /* <DEDUP_REMOVED lines=10> */
.L_x_12041:
[----:B------:R-:W-:Y:S02]  /*26890*/  IMAD.MOV.U32 R13, RZ, RZ, R6 ;  /* 0x000000ffff0d7224 */ /* 0x000fe400078e0006 */
[----:B------:R-:W-:-:S07]  /*268a0*/  IMAD.MOV.U32 R4, RZ, RZ, R14 ;  /* 0x000000ffff047224 */ /* 0x000fce00078e000e */
[----:B------:R-:W-:Y:S05]  /*268b0*/  WARPSYNC.COLLECTIVE R15, `(.L_x_12042) ;  /* 0x000000000f087348 */ /* 0x000fea0003c00000 */
[----:B------:R0:W1:Y:S02]  /*268c0*/  SHFL.IDX P6, R14, R13, R12, R11 ;  /* 0x0000000c0d0e7389 */ /* 0x00006400000c000b */
[----:B01----:R-:W-:Y:S01]  /*268d0*/  ENDCOLLECTIVE ;  /* 0x000000000000791b */ /* 0x003fe20003800000 */
.L_x_12042:
[----:B------:R-:W-:Y:S02]  /*268e0*/  IMAD.MOV.U32 R6, RZ, RZ, R14 ;  /* 0x000000ffff067224 */ /* 0x000fe400078e000e */
[----:B------:R-:W-:-:S05]  /*268f0*/  IMAD.IADD R10, R3, 0x1, R10 ;  /* 0x00000001030a7824 */ /* 0x000fca00078e020a */
[----:B------:R2:W-:Y:S01]  /*26900*/  STL [R1+0xc], R10 ;  /* 0x00000c0a01007387 */ /* 0x0005e20000100800 */
[----:B------:R-:W-:Y:S05]  /*26910*/  BRA `(.L_x_12043) ;  /* 0xffffffbc00647947 */ /* 0x000fea000383ffff */
.L_x_11896:
        /* <DEDUP_REMOVED lines=8> */
.L_x_12045:
[----:B------:R-:W-:Y:S05]  /*269a0*/  BSYNC B0 ;  /* 0x0000000000007941 */ /* 0x000fea0003800000 */
.L_x_12044:
[----:B------:R-:W-:Y:S01]  /*269b0*/  IMAD.MOV.U32 R8, RZ, RZ, R14 ;  /* 0x000000ffff087224 */ /* 0x000fe200078e000e */
[----:B------:R-:W-:Y:S06]  /*269c0*/  BRA `(.L_x_11895) ;  /* 0xffffffbc00507947 */ /* 0x000fec000383ffff */
.L_x_11902:
[----:B0-----:R0:W1:Y:S02]  /*269d0*/  SYNCS.PHASECHK.TRANS64.TRYWAIT P0, [R0+URZ+0x22820], R3 ;  /* 0x02282003000075a7 */ /* 0x001064000800017f */
[----:B-1----:R-:W-:Y:S05]  /*269e0*/  @!P0 NANOSLEEP.SYNCS 0x989680 ;  /* 0x009896800000895d */ /* 0x002fea0003900000 */
[----:B------:R-:W1:Y:S02]  /*269f0*/  @!P0 SYNCS.PHASECHK.TRANS64 P0, [R0+URZ+0x22820], R3 ;  /* 0x02282003000085a7 */ /* 0x000e64000800007f */
[----:B-1----:R-:W-:Y:S05]  /*26a00*/  @!P0 BRA `(.L_x_11902) ;  /* 0xfffffffc00f08947 */ /* 0x002fea000383ffff */
[----:B------:R-:W-:Y:S05]  /*26a10*/  BRA `(.L_x_12046) ;  /* 0xffffffc400ec7947 */ /* 0x000fea000383ffff */
.L_x_11903:
        /* <DEDUP_REMOVED lines=11> */
.L_x_12048:
[----:B------:R-:W-:Y:S05]  /*26ad0*/  BSYNC B0 ;  /* 0x0000000000007941 */ /* 0x000fea0003800000 */
.L_x_12047:
[----:B------:R-:W-:Y:S05]  /*26ae0*/  BRA `(.L_x_12049) ;  /* 0xffffffc400d47947 */ /* 0x000fea000383ffff */
.L_x_11904:
[----:B------:R-:W-:Y:S01]  /*26af0*/  BSSY B0, `(.L_x_12050) ;  /* 0x0000006000007945 */ /* 0x000fe20003800000 */
[----:B------:R-:W-:-:S07]  /*26b00*/  IMAD.MOV.U32 R15, RZ, RZ, -0x1 ;  /* 0xffffffffff0f7424 */ /* 0x000fce00078e00ff */
[----:B01-3--:R-:W-:Y:S05]  /*26b10*/  WARPSYNC.COLLECTIVE R15, `(.L_x_12051) ;  /* 0x000000000f0c7348 */ /* 0x00bfea0003c00000 */
[----:B------:R-:W-:Y:S02]  /*26b20*/  ELECT P6, UR62, PT ;  /* 0x00000000003e782f */ /* 0x000fe400038c0000 */
[----:B------:R-:W-:Y:S01]  /*26b30*/  MOV R14, UR62 ;  /* 0x0000003e000e7c02 */ /* 0x000fe20008000f00 */
[----:B01-3--:R-:W-:Y:S10]  /*26b40*/  ENDCOLLECTIVE ;  /* 0x000000000000791b */ /* 0x00bff40003800000 */
.L_x_12051:
[----:B------:R-:W-:Y:S05]  /*26b50*/  BSYNC B0 ;  /* 0x0000000000007941 */ /* 0x000fea0003800000 */
.L_x_12050:
[----:B------:R-:W-:Y:S05]  /*26b60*/  BRA `(.L_x_12052) ;  /* 0xffffffc400c87947 */ /* 0x000fea000383ffff */
.L_x_11906:
[----:B0-----:R0:W1:Y:S02]  /*26b70*/  SYNCS.PHASECHK.TRANS64.TRYWAIT P0, [R6+URZ], R5 ;  /* 0x00000005060075a7 */ /* 0x001064000800017f */
[----:B-1----:R-:W-:Y:S05]  /*26b80*/  @!P0 NANOSLEEP.SYNCS 0x989680 ;  /* 0x009896800000895d */ /* 0x002fea0003900000 */
[----:B------:R-:W1:Y:S02]  /*26b90*/  @!P0 SYNCS.PHASECHK.TRANS64 P0, [R6+URZ], R5 ;  /* 0x00000005060085a7 */ /* 0x000e64000800007f */
[----:B-1----:R-:W-:Y:S05]  /*26ba0*/  @!P0 BRA `(.L_x_11906) ;  /* 0xfffffffc00f08947 */ /* 0x002fea000383ffff */
[----:B------:R-:W-:Y:S05]  /*26bb0*/  BRA `(.L_x_12053) ;  /* 0xffffffc800047947 */ /* 0x000fea000383ffff */
.L_x_11907:
[----:B-1----:R1:W2:Y:S02]  /*26bc0*/  SYNCS.PHASECHK.TRANS64.TRYWAIT P0, [R7+URZ], R2 ;  /* 0x00000002070075a7 */ /* 0x0022a4000800017f */
[----:B--2---:R-:W-:Y:S05]  /*26bd0*/  @!P0 NANOSLEEP.SYNCS 0x989680 ;  /* 0x009896800000895d */ /* 0x004fea0003900000 */
[----:B------:R-:W2:Y:S02]  /*26be0*/  @!P0 SYNCS.PHASECHK.TRANS64 P0, [R7+URZ], R2 ;  /* 0x00000002070085a7 */ /* 0x000ea4000800007f */
[----:B--2---:R-:W-:Y:S05]  /*26bf0*/  @!P0 BRA `(.L_x_11907) ;  /* 0xfffffffc00f08947 */ /* 0x004fea000383ffff */
[----:B------:R-:W-:Y:S05]  /*26c00*/  BRA `(.L_x_12054) ;  /* 0xffffffc400f87947 */ /* 0x000fea000383ffff */
.L_x_11909:
[----:B--2---:R2:W4:Y:S02]  /*26c10*/  SYNCS.PHASECHK.TRANS64.TRYWAIT P0, [R4+URZ], R5 ;  /* 0x00000005040075a7 */ /* 0x004524000800017f */
[----:B----4-:R-:W-:Y:S05]  /*26c20*/  @!P0 NANOSLEEP.SYNCS 0x989680 ;  /* 0x009896800000895d */ /* 0x010fea0003900000 */
[----:B------:R-:W4:Y:S02]  /*26c30*/  @!P0 SYNCS.PHASECHK.TRANS64 P0, [R4+URZ], R5 ;  /* 0x00000005040085a7 */ /* 0x000f24000800007f */
[----:B----4-:R-:W-:Y:S05]  /*26c40*/  @!P0 BRA `(.L_x_11909) ;  /* 0xfffffffc00f08947 */ /* 0x010fea000383ffff */
[----:B------:R-:W-:Y:S05]  /*26c50*/  BRA `(.L_x_12055) ;  /* 0xffffffc800007947 */ /* 0x000fea000383ffff */
.L_x_12056:
        /* <DEDUP_REMOVED lines=10> */
.L_x_15024:


//--------------------- .text._ZN7cutlass13device_kernelIN5flash11enable_sm90INS1_16FlashAttnFwdSm90INS1_25CollectiveMainloopFwdSm90ILi2EN4cute5tupleIJNS5_1CILi1EEES8_S8_EEENS6_IJNS7_ILi128EEENS7_ILi96EEENS7_ILi64EEEEEELi256ENS_6half_tEfNS_4arch4Sm90ELb0ELb1ELb0ELb1ELb0ELb0ELb1ELb1ELb0ELb1ELb1ELb0EEENS1_21CollectiveEpilogueFwdINS6_IJSA_NS7_ILi256EEESB_EEES9_SE_SG_Li256ELb1ELb1ELb1ELb0EEENS1_36VarlenDynamicPersistentTileSchedulerILi128ELi96ELi256ELi128ELb1ELb1ELb1ELb1ELb0ELb1EEEEEEEEEvNT_6ParamsE --------------------------
	.section	.text._ZN7cutlass13device_kernelIN5flash11enable_sm90INS1_16FlashAttnFwdSm90INS1_25CollectiveMainloopFwdSm90ILi2EN4cute5tupleIJNS5_1CILi1EEES8_S8_EEENS6_IJNS7_ILi128EEENS7_ILi96EEENS7_ILi64EEEEEELi256ENS_6half_tEfNS_4arch4Sm90ELb0ELb1ELb0ELb1ELb0ELb0ELb1ELb1ELb0ELb1ELb1ELb0EEENS1_21CollectiveEpilogueFwdINS6_IJSA_NS7_ILi256EEESB_EEES9_SE_SG_Li256ELb1ELb1ELb1ELb0EEENS1_36VarlenDynamicPersistentTileSchedulerILi128ELi96ELi256ELi128ELb1ELb1ELb1ELb1ELb0ELb1EEEEEEEEEvNT_6ParamsE,"ax",@progbits
	.align	128
.text._ZN7cutlass13device_kernelIN5flash11enable_sm90INS1_16FlashAttnFwdSm90INS1_25CollectiveMainloopFwdSm90ILi2EN4cute5tupleIJNS5_1CILi1EEES8_S8_EEENS6_IJNS7_ILi128EEENS7_ILi96EEENS7_ILi64EEEEEELi256ENS_6half_tEfNS_4arch4Sm90ELb0ELb1ELb0ELb1ELb0ELb0ELb1ELb1ELb0ELb1ELb1ELb0EEENS1_21CollectiveEpilogueFwdINS6_IJSA_NS7_ILi256EEESB_EEES9_SE_SG_Li256ELb1ELb1ELb1ELb0EEENS1_36VarlenDynamicPersistentTileSchedulerILi128ELi96ELi256ELi128ELb1ELb1ELb1ELb1ELb0ELb1EEEEEEEEEvNT_6ParamsE:
        .type           _ZN7cutlass13device_kernelIN5flash11enable_sm90INS1_16FlashAttnFwdSm90INS1_25CollectiveMainloopFwdSm90ILi2EN4cute5tupleIJNS5_1CILi1EEES8_S8_EEENS6_IJNS7_ILi128EEENS7_ILi96EEENS7_ILi64EEEEEELi256ENS_6half_tEfNS_4arch4Sm90ELb0ELb1ELb0ELb1ELb0ELb0ELb1ELb1ELb0ELb1ELb1ELb0EEENS1_21CollectiveEpilogueFwdINS6_IJSA_NS7_ILi256EEESB_EEES9_SE_SG_Li256ELb1ELb1ELb1ELb0EEENS1_36VarlenDynamicPersistentTileSchedulerILi128ELi96ELi256ELi128ELb1ELb1ELb1ELb1ELb0ELb1EEEEEEEEEvNT_6ParamsE,@function
        .size           _ZN7cutlass13device_kernelIN5flash11enable_sm90INS1_16FlashAttnFwdSm90INS1_25CollectiveMainloopFwdSm90ILi2EN4cute5tupleIJNS5_1CILi1EEES8_S8_EEENS6_IJNS7_ILi128EEENS7_ILi96EEENS7_ILi64EEEEEELi256ENS_6half_tEfNS_4arch4Sm90ELb0ELb1ELb0ELb1ELb0ELb0ELb1ELb1ELb0ELb1ELb1ELb0EEENS1_21CollectiveEpilogueFwdINS6_IJSA_NS7_ILi256EEESB_EEES9_SE_SG_Li256ELb1ELb1ELb1ELb0EEENS1_36VarlenDynamicPersistentTileSchedulerILi128ELi96ELi256ELi128ELb1ELb1ELb1ELb1ELb0ELb1EEEEEEEEEvNT_6ParamsE,(.L_x_15025 - _ZN7cutlass13device_kernelIN5flash11enable_sm90INS1_16FlashAttnFwdSm90INS1_25CollectiveMainloopFwdSm90ILi2EN4cute5tupleIJNS5_1CILi1EEES8_S8_EEENS6_IJNS7_ILi128EEENS7_ILi96EEENS7_ILi64EEEEEELi256ENS_6half_tEfNS_4arch4Sm90ELb0ELb1ELb0ELb1ELb0ELb0ELb1ELb1ELb0ELb1ELb1ELb0EEENS1_21CollectiveEpilogueFwdINS6_IJSA_NS7_ILi256EEESB_EEES9_SE_SG_Li256ELb1ELb1ELb1ELb0EEENS1_36VarlenDynamicPersistentTileSchedulerILi128ELi96ELi256ELi128ELb1ELb1ELb1ELb1ELb0ELb1EEEEEEEEEvNT_6ParamsE)
        .other          _ZN7cutlass13device_kernelIN5flash11enable_sm90INS1_16FlashAttnFwdSm90INS1_25CollectiveMainloopFwdSm90ILi2EN4cute5tupleIJNS5_1CILi1EEES8_S8_EEENS6_IJNS7_ILi128EEENS7_ILi96EEENS7_ILi64EEEEEELi256ENS_6half_tEfNS_4arch4Sm90ELb0ELb1ELb0ELb1ELb0ELb0ELb1ELb1ELb0ELb1ELb1ELb0EEENS1_21CollectiveEpilogueFwdINS6_IJSA_NS7_ILi256EEESB_EEES9_SE_SG_Li256ELb1ELb1ELb1ELb0EEENS1_36VarlenDynamicPersistentTileSchedulerILi128ELi96ELi256ELi128ELb1ELb1ELb1ELb1ELb0ELb1EEEEEEEEEvNT_6ParamsE,@"STO_CUDA_ENTRY STV_DEFAULT"
_ZN7cutlass13device_kernelIN5flash11enable_sm90INS1_16FlashAttnFwdSm90INS1_25CollectiveMainloopFwdSm90ILi2EN4cute5tupleIJNS5_1CILi1EEES8_S8_EEENS6_IJNS7_ILi128EEENS7_ILi96EEENS7_ILi64EEEEEELi256ENS_6half_tEfNS_4arch4Sm90ELb0ELb1ELb0ELb1ELb0ELb0ELb1ELb1ELb0ELb1ELb1ELb0EEENS1_21CollectiveEpilogueFwdINS6_IJSA_NS7_ILi256EEESB_EEES9_SE_SG_Li256ELb1ELb1ELb1ELb0EEENS1_36VarlenDynamicPersistentTileSchedulerILi128ELi96ELi256ELi128ELb1ELb1ELb1ELb1ELb0ELb1EEEEEEEEEvNT_6ParamsE:
        /* <DEDUP_REMOVED lines=22> */
.L_x_12058:
[----:B------:R-:W-:Y:S05]  /*0160*/  BSYNC B0 ;  /* 0x0000000000007941 */ /* 0x000fea0003800000 */
.L_x_12057:
        /* <DEDUP_REMOVED lines=43> */
.L_x_12059:
        /* <DEDUP_REMOVED lines=22> */
.L_x_12060:
        /* <DEDUP_REMOVED lines=18> */
.L_x_12061:
        /* <DEDUP_REMOVED lines=22> */
.L_x_12062:
        /* <DEDUP_REMOVED lines=22> */
.L_x_12063:
[----:B------:R-:W-:Y:S01]  /*0960*/  PLOP3.LUT P0, PT, PT, PT, UP0, 0x80, 0x0 ;  /* 0x000000000000781c */ /* 0x000fe20003f0f008 */
[----:B------:R-:W-:Y:S01]  /*0970*/  UMOV UR36, 0x1 ;  /* 0x0000000100247882 */ /* 0x000fe20000000000 */
[----:B------:R-:W-:Y:S01]  /*0980*/  NOP ;  /* 0x0000000000007918 */ /* 0x000fe20000000000 */
[----:B------:R-:W-:Y:S01]  /*0990*/  USEL UR36, UR36, 0x2, !UP0 ;  /* 0x0000000224247887 */ /* 0x000fe2000c000000 */
[----:B------:R-:W-:Y:S01]  /*09a0*/  IMAD.MOV.U32 R22, RZ, RZ, R16 ;  /* 0x000000ffff167224 */ /* 0x000fe200078e0010 */
[----:B------:R-:W-:Y:S01]  /*09b0*/  ULDC.64 UR40, c[0x0][0x208] ;  /* 0x0000820000287ab9 */ /* 0x000fe20000000a00 */
[----:B------:R-:W-:Y:S01]  /*09c0*/  IMAD.MOV.U32 R23, RZ, RZ, R17 ;  /* 0x000000ffff177224 */ /* 0x000fe200078e0011 */
[----:B0123--:R-:W-:Y:S06]  /*09d0*/  BAR.SYNC.DEFER_BLOCKING 0x0 ;  /* 0x0000000000007b1d */ /* 0x00ffec0000010000 */
[----:B------:R-:W-:Y:S05]  /*09e0*/  @!P0 BRA `(.L_x_12064) ;  /* 0x0000023400248947 */ /* 0x000fea0003800000 */
.L_x_12065:
        /* <DEDUP_REMOVED lines=8> */
[----:B------:R-:W-:Y:S01]  /*0a70*/  IADD3 R2, P1, R16, 0x210, RZ ;  /* 0x0000021010027810 */ /* 0x000fe20007f3e0ff */
[----:B------:R-:W-:Y:S04]  /*0a80*/  STL.64 [R1+0x210], RZ ;  /* 0x000210ff01007387 */ /* 0x000fe80000100a00 */
[----:B------:R2:W-:Y:S04]  /*0a90*/  STL [R1+0x4c0], R2 ;  /* 0x0004c00201007387 */ /* 0x0005e80000100800 */
[----:B------:R-:W-:Y:S04]  /*0aa0*/  STL [R1+0x218], RZ ;  /* 0x000218ff01007387 */ /* 0x000fe80000100800 */
[----:B------:R-:W-:Y:S01]  /*0ab0*/  STL [R1+0x21c], RZ ;  /* 0x00021cff01007387 */ /* 0x000fe20000100800 */
[----:B-1----:R-:W-:Y:S01]  /*0ac0*/  ULEA UR4, UR5, UR4, 0x18 ;  /* 0x0000000405047291 */ /* 0x002fe2000f8ec03f */
[----:B--2---:R-:W-:-:S05]  /*0ad0*/  IMAD.X R2, RZ, RZ, R17, P1 ;  /* 0x000000ffff027224 */ /* 0x004fca00008e0611 */
[----:B------:R-:W-:Y:S01]  /*0ae0*/  STL [R1+0x4bc], R2 ;  /* 0x0004bc0201007387 */ /* 0x000fe20000100800 */
[----:B0-----:R-:W-:-:S04]  /*0af0*/  SHF.R.U32.HI R0, RZ, 0x7, R0 ;  /* 0x00000007ff007819 */ /* 0x001fc80000011600 */
[----:B------:R-:W-:-:S13]  /*0b00*/  ISETP.NE.AND P0, PT, R0, 0x1, PT ;  /* 0x000000010000780c */ /* 0x000fda0003f05270 */
[----:B------:R-:W-:Y:S08]  /*0b10*/  @!P0 BAR.ARV 0x9, 0x100 ;  /* 0x0244000000008b1d */ /* 0x000ff00000002000 */
[----:B------:R-:W-:Y:S01]  /*0b20*/  BAR.SYNC.DEFER_BLOCKING 0x5, 0x180 ;  /* 0x0146000000007b1d */ /* 0x000fe20000010000 */
[----:B------:R-:W-:-:S05]  /*0b30*/  IADD3 R0, P2, R16, 0x21c, RZ ;  /* 0x0000021c10007810 */ /* 0x000fca0007f5e0ff */
[----:B------:R0:W-:Y:S02]  /*0b40*/  STL [R1+0x4c8], R0 ;  /* 0x0004c80001007387 */ /* 0x0001e40000100800 */
[----:B0-----:R-:W-:-:S05]  /*0b50*/  IMAD.X R0, RZ, RZ, R17, P2 ;  /* 0x000000ffff007224 */ /* 0x001fca00010e0611 */
[----:B------:R-:W-:Y:S04]  /*0b60*/  STL [R1+0x4c4], R0 ;  /* 0x0004c40001007387 */ /* 0x000fe80000100800 */
[----:B------:R-:W0:Y:S01]  /*0b70*/  LDS.128 R12, [UR4+0x324d0] ;  /* 0x0324d004ff0c7984 */ /* 0x000e220008000c00 */
[----:B------:R-:W-:Y:S01]  /*0b80*/  ULDC UR4, c[0x0][0xd3c] ;  /* 0x00034f0000047ab9 */ /* 0x000fe20000000800 */
[----:B------:R-:W-:Y:S06]  /*0b90*/  BAR.ARV 0x4, 0x180 ;  /* 0x0106000000007b1d */ /* 0x000fec0000002000 */
[----:B0-----:R-:W-:-:S13]  /*0ba0*/  ISETP.GE.AND P0, PT, R15, UR4, PT ;  /* 0x000000040f007c0c */ /* 0x001fda000bf06270 */
[----:B------:R-:W-:Y:S05]  /*0bb0*/  @P0 EXIT ;  /* 0x000000000000094d */ /* 0x000fea0003800000 */
[----:B------:R-:W0:Y:S01]  /*0bc0*/  S2R R0, SR_TID.X ;  /* 0x0000000000007919 */ /* 0x000e220000002100 */
[----:B------:R-:W-:Y:S02]  /*0bd0*/  R2UR UR5, R13 ;  /* 0x000000000d0572ca */ /* 0x000fe400000e0000 */
[----:B------:R-:W-:Y:S02]  /*0be0*/  R2UR UR7, R14 ;  /* 0x000000000e0772ca */ /* 0x000fe400000e0000 */
[----:B------:R-:W-:Y:S01]  /*0bf0*/  R2UR UR6, R15 ;  /* 0x000000000f0672ca */ /* 0x000fe200000e0000 */
[----:B0-----:R-:W-:-:S05]  /*0c00*/  VIADD R223, R0, 0xffffff80 ;  /* 0xffffff8000df7836 */ /* 0x001fca0000000000 */
[----:B------:R-:W-:-:S04]  /*0c10*/  SHF.R.S32.HI R0, RZ, 0x1f, R223 ;  /* 0x0000001fff007819 */ /* 0x000fc800000114df */
[CC--:B------:R-:W-:Y:S02]  /*0c20*/  LEA.HI R2, R0.reuse, R223.reuse, RZ, 0x7 ;  /* 0x000000df00027211 */ /* 0x0c0fe400078f38ff */
[-C--:B------:R-:W-:Y:S02]  /*0c30*/  LEA.HI R5, R0, R223.reuse, RZ, 0x4 ;  /* 0x000000df00057211 */ /* 0x080fe400078f20ff */
[----:B------:R-:W-:Y:S02]  /*0c40*/  LOP3.LUT R4, R2, 0xffffff80, RZ, 0xc0, !PT ;  /* 0xffffff8002047812 */ /* 0x000fe400078ec0ff */
[----:B------:R-:W-:Y:S02]  /*0c50*/  SHF.R.S32.HI R10, RZ, 0x4, R5 ;  /* 0x00000004ff0a7819 */ /* 0x000fe40000011405 */
[----:B------:R-:W-:Y:S01]  /*0c60*/  LOP3.LUT R8, R5, 0x3fffff0, RZ, 0xc0, !PT ;  /* 0x03fffff005087812 */ /* 0x000fe200078ec0ff */
[----:B------:R-:W-:Y:S01]  /*0c70*/  IMAD.IADD R11, R223, 0x1, -R4 ;  /* 0x00000001df0b7824 */ /* 0x000fe200078e0a04 */
[----:B------:R-:W-:-:S02]  /*0c80*/  LEA.HI R4, R0, R223, RZ, 0x5 ;  /* 0x000000df00047211 */ /* 0x000fc400078f28ff */
[----:B------:R-:W-:Y:S01]  /*0c90*/  LEA.HI R7, R5, R10, RZ, 0x1 ;  /* 0x0000000a05077211 */ /* 0x000fe200078f08ff */
[----:B------:R-:W-:Y:S01]  /*0ca0*/  IMAD.IADD R8, R223, 0x1, -R8 ;  /* 0x00000001df087824 */ /* 0x000fe200078e0a08 */
[----:B------:R-:W-:Y:S01]  /*0cb0*/  SHF.R.S32.HI R3, RZ, 0x1f, R11 ;  /* 0x0000001fff037819 */ /* 0x000fe2000001140b */
[----:B------:R-:W-:Y:S01]  /*0cc0*/  IMAD.SHL.U32 R6, R4, 0x20, RZ ;  /* 0x0000002004067824 */ /* 0x000fe200078e00ff */
[----:B------:R-:W-:Y:S01]  /*0cd0*/  LOP3.LUT R7, R7, 0x1ffffffe, RZ, 0xc0, !PT ;  /* 0x1ffffffe07077812 */ /* 0x000fe200078ec0ff */
[----:B------:R-:W-:Y:S01]  /*0ce0*/  STL [R1+0x4b8], R11 ;  /* 0x0004b80b01007387 */ /* 0x000fe20000100800 */
[----:B------:R-:W-:Y:S02]  /*0cf0*/  LEA.HI R4, R3, R11, RZ, 0x2 ;  /* 0x0000000b03047211 */ /* 0x000fe400078f10ff */
[----:B------:R-:W-:Y:S01]  /*0d00*/  LOP3.LUT R9, R6, 0xfffffc00, RZ, 0xc0, !PT ;  /* 0xfffffc0006097812 */ /* 0x000fe200078ec0ff */
[----:B------:R-:W-:Y:S01]  /*0d10*/  IMAD.IADD R7, R10, 0x1, -R7 ;  /* 0x000000010a077824 */ /* 0x000fe200078e0a07 */
[----:B------:R-:W-:-:S02]  /*0d20*/  SHF.R.S32.HI R5, RZ, 0x2, R4 ;  /* 0x00000002ff057819 */ /* 0x000fc40000011404 */
[----:B------:R-:W-:Y:S01]  /*0d30*/  SHF.R.S32.HI R6, RZ, 0x1f, R4 ;  /* 0x0000001fff067819 */ /* 0x000fe20000011404 */
[----:B------:R-:W-:Y:S01]  /*0d40*/  IMAD R8, R8, 0x40, R9 ;  /* 0x0000004008087824 */ /* 0x000fe200078e0209 */
[----:B------:R-:W-:Y:S02]  /*0d50*/  LOP3.LUT R4, R4, 0x7ffffffc, RZ, 0xc0, !PT ;  /* 0x7ffffffc04047812 */ /* 0x000fe400078ec0ff */
[----:B------:R-:W-:Y:S01]  /*0d60*/  LEA.HI R9, R0, R223, RZ, 0x2 ;  /* 0x000000df00097211 */ /* 0x000fe200078f10ff */
[----:B------:R-:W-:Y:S01]  /*0d70*/  IMAD R7, R7, 0x8, R8 ;  /* 0x0000000807077824 */ /* 0x000fe200078e0208 */
[----:B------:R-:W-:Y:S01]  /*0d80*/  LEA.HI R6, R6, R5, RZ, 0x3 ;  /* 0x0000000506067211 */ /* 0x000fe200078f18ff */
[----:B------:R-:W-:Y:S01]  /*0d90*/  IMAD.IADD R4, R11, 0x1, -R4 ;  /* 0x000000010b047824 */ /* 0x000fe200078e0a04 */
[----:B------:R-:W-:Y:S02]  /*0da0*/  LOP3.LUT R10, R9, 0xfffffffc, RZ, 0xc0, !PT ;  /* 0xfffffffc090a7812 */ /* 0x000fe400078ec0ff */
[----:B------:R-:W-:Y:S01]  /*0db0*/  SHF.R.S32.HI R9, RZ, 0x7, R2 ;  /* 0x00000007ff097819 */ /* 0x000fe20000011402 */
[----:B------:R-:W-:Y:S01]  /*0dc0*/  IMAD.SHL.U32 R179, R4, 0x2, RZ ;  /* 0x0000000204b37824 */ /* 0x000fe200078e00ff */
[----:B------:R-:W-:Y:S01]  /*0dd0*/  LOP3.LUT R6, R6, 0xfffffff8, RZ, 0xc0, !PT ;  /* 0xfffffff806067812 */ /* 0x000fe200078ec0ff */
[----:B------:R-:W-:Y:S01]  /*0de0*/  IMAD.IADD R10, R223, 0x1, -R10 ;  /* 0x00000001df0a7824 */ /* 0x000fe200078e0a0a */
[----:B------:R-:W-:Y:S01]  /*0df0*/  LEA.HI R3, R3, R11, RZ, 0x5 ;  /* 0x0000000b03037211 */ /* 0x000fe200078f28ff */
[----:B------:R-:W-:Y:S01]  /*0e00*/  VIADD R211, R179, 0x10 ;  /* 0x00000010b3d37836 */ /* 0x000fe20000000000 */
[----:B------:R-:W-:Y:S01]  /*0e10*/  LEA.HI R2, R2, R9, RZ, 0x1 ;  /* 0x0000000902027211 */ /* 0x000fe200078f08ff */
[----:B------:R-:W-:Y:S01]  /*0e20*/  IMAD.IADD R6, R5, 0x1, -R6 ;  /* 0x0000000105067824 */ /* 0x000fe200078e0a06 */
[----:B------:R-:W-:Y:S01]  /*0e30*/  LEA.HI R0, R0, R223, RZ, 0x3 ;  /* 0x000000df00007211 */ /* 0x000fe200078f18ff */
[C---:B------:R-:W-:Y:S01]  /*0e40*/  VIADD R212, R179.reuse, 0x8 ;  /* 0x00000008b3d47836 */ /* 0x040fe20000000000 */
[----:B------:R-:W-:Y:S01]  /*0e50*/  SHF.R.S32.HI R3, RZ, 0x5, R3 ;  /* 0x00000005ff037819 */ /* 0x000fe20000011403 */
[C---:B------:R-:W-:Y:S01]  /*0e60*/  VIADD R208, R179.reuse, 0x28 ;  /* 0x00000028b3d07836 */ /* 0x040fe20000000000 */
[----:B------:R-:W-:Y:S01]  /*0e70*/  LOP3.LUT R2, R2, 0x3fffffe, RZ, 0xc0, !PT ;  /* 0x03fffffe02027812 */ /* 0x000fe200078ec0ff */
[----:B------:R-:W-:Y:S01]  /*0e80*/  VIADD R210, R179, 0x18 ;  /* 0x00000018b3d27836 */ /* 0x000fe20000000000 */
[----:B------:R-:W-:Y:S01]  /*0e90*/  LOP3.LUT R224, R0, 0xfffffff8, RZ, 0xc0, !PT ;  /* 0xfffffff800e07812 */ /* 0x000fe200078ec0ff */
[----:B------:R-:W-:Y:S01]  /*0ea0*/  IMAD R3, R3, 0x10, R6 ;  /* 0x0000001003037824 */ /* 0x000fe200078e0206 */
[----:B------:R-:W-:Y:S01]  /*0eb0*/  SHF.R.S32.HI R222, RZ, 0x3, R0 ;  /* 0x00000003ffde7819 */ /* 0x000fe20000011400 */
[----:B------:R-:W-:Y:S01]  /*0ec0*/  IMAD.IADD R2, R9, 0x1, -R2 ;  /* 0x0000000109027824 */ /* 0x000fe200078e0a02 */
[----:B------:R-:W-:Y:S01]  /*0ed0*/  SHF.R.S32.HI R0, RZ, 0x1f, R211 ;  /* 0x0000001fff007819 */ /* 0x000fe200000114d3 */
[C---:B------:R-:W-:Y:S01]  /*0ee0*/  VIADD R209, R179.reuse, 0x20 ;  /* 0x00000020b3d17836 */ /* 0x040fe20000000000 */
[----:B------:R-:W-:Y:S01]  /*0ef0*/  LEA.HI R5, R10, R10, RZ, 0x1 ;  /* 0x0000000a0a057211 */ /* 0x000fe200078f08ff */
[----:B------:R-:W-:Y:S01]  /*0f00*/  IMAD R178, R2, 0x40, R3 ;  /* 0x0000004002b27824 */ /* 0x000fe200078e0203 */
[----:B------:R-:W-:Y:S01]  /*0f10*/  SHF.R.S32.HI R2, RZ, 0x1f, R212 ;  /* 0x0000001fff027819 */ /* 0x000fe200000114d4 */
[----:B------:R0:W-:Y:S01]  /*0f20*/  STL [R1+0x4b0], R0 ;  /* 0x0004b00001007387 */ /* 0x0001e20000100800 */
[C---:B------:R-:W-:Y:S01]  /*0f30*/  VIADD R205, R179.reuse, 0x40 ;  /* 0x00000040b3cd7836 */ /* 0x040fe20000000000 */
[----:B------:R-:W-:Y:S01]  /*0f40*/  SHF.R.S32.HI R3, RZ, 0x1f, R210 ;  /* 0x0000001fff037819 */ /* 0x000fe200000114d2 */
[C---:B------:R-:W-:Y:S01]  /*0f50*/  VIADD R207, R179.reuse, 0x30 ;  /* 0x00000030b3cf7836 */ /* 0x040fe20000000000 */
[----:B------:R1:W-:Y:S01]  /*0f60*/  STL [R1+0x4b4], R2 ;  /* 0x0004b40201007387 */ /* 0x0003e20000100800 */
[----:B------:R-:W-:Y:S01]  /*0f70*/  VIADD R206, R179, 0x38 ;  /* 0x00000038b3ce7836 */ /* 0x000fe20000000000 */
[----:B------:R-:W-:Y:S01]  /*0f80*/  LOP3.LUT R5, R5, 0x1ffffffe, RZ, 0xc0, !PT ;  /* 0x1ffffffe05057812 */ /* 0x000fe200078ec0ff */
[C---:B------:R-:W-:Y:S01]  /*0f90*/  VIADD R202, R179.reuse, 0x58 ;  /* 0x00000058b3ca7836 */ /* 0x040fe20000000000 */
[----:B------:R2:W-:Y:S01]  /*0fa0*/  STL [R1+0x4ac], R3 ;  /* 0x0004ac0301007387 */ /* 0x0005e20000100800 */
[C---:B------:R-:W-:Y:S01]  /*0fb0*/  VIADD R204, R179.reuse, 0x48 ;  /* 0x00000048b3cc7836 */ /* 0x040fe20000000000 */
[----:B0-----:R-:W-:Y:S01]  /*0fc0*/  SHF.R.S32.HI R0, RZ, 0x1f, R208 ;  /* 0x0000001fff007819 */ /* 0x001fe200000114d0 */
[C---:B------:R-:W-:Y:S01]  /*0fd0*/  VIADD R203, R179.reuse, 0x50 ;  /* 0x00000050b3cb7836 */ /* 0x040fe20000000000 */
[----:B------:R-:W-:Y:S01]  /*0fe0*/  STL [R1+0x4d4], R7 ;  /* 0x0004d40701007387 */ /* 0x000fe20000100800 */
[C---:B------:R-:W-:Y:S01]  /*0ff0*/  VIADD R199, R179.reuse, 0x70 ;  /* 0x00000070b3c77836 */ /* 0x040fe20000000000 */
[----:B-1----:R-:W-:Y:S01]  /*1000*/  SHF.R.S32.HI R2, RZ, 0x1f, R209 ;  /* 0x0000001fff027819 */ /* 0x002fe200000114d1 */
[C---:B------:R-:W-:Y:S01]  /*1010*/  VIADD R201, R179.reuse, 0x60 ;  /* 0x00000060b3c97836 */ /* 0x040fe20000000000 */
[----:B------:R0:W-:Y:S01]  /*1020*/  STL [R1+0x4a4], R0 ;  /* 0x0004a40001007387 */ /* 0x0001e20000100800 */
[C---:B------:R-:W-:Y:S01]  /*1030*/  VIADD R200, R179.reuse, 0x68 ;  /* 0x00000068b3c87836 */ /* 0x040fe20000000000 */
[----:B--2---:R-:W-:Y:S01]  /*1040*/  SHF.R.S32.HI R3, RZ, 0x1f, R207 ;  /* 0x0000001fff037819 */ /* 0x004fe200000114cf */
[C---:B------:R-:W-:Y:S01]  /*1050*/  VIADD R196, R179.reuse, 0x88 ;  /* 0x00000088b3c47836 */ /* 0x040fe20000000000 */
[----:B------:R1:W-:Y:S01]  /*1060*/  STL [R1+0x4a8], R2 ;  /* 0x0004a80201007387 */ /* 0x0003e20000100800 */
[----:B------:R-:W-:-:S02]  /*1070*/  VIADD R198, R179, 0x78 ;  /* 0x00000078b3c67836 */ /* 0x000fc40000000000 */
[C---:B------:R-:W-:Y:S01]  /*1080*/  VIADD R197, R179.reuse, 0x80 ;  /* 0x00000080b3c57836 */ /* 0x040fe20000000000 */
[----:B------:R2:W-:Y:S01]  /*1090*/  STL [R1+0x4a0], R3 ;  /* 0x0004a00301007387 */ /* 0x0005e20000100800 */
[C---:B------:R-:W-:Y:S01]  /*10a0*/  VIADD R193, R179.reuse, 0xa0 ;  /* 0x000000a0b3c17836 */ /* 0x040fe20000000000 */
[----:B0-----:R-:W-:Y:S01]  /*10b0*/  SHF.R.S32.HI R0, RZ, 0x1f, R205 ;  /* 0x0000001fff007819 */ /* 0x001fe200000114cd */
[C---:B------:R-:W-:Y:S01]  /*10c0*/  VIADD R195, R179.reuse, 0x90 ;  /* 0x00000090b3c37836 */ /* 0x040fe20000000000 */
[----:B------:R-:W-:Y:S01]  /*10d0*/  STL [R1+0x4cc], R9 ;  /* 0x0004cc0901007387 */ /* 0x000fe20000100800 */
[----:B------:R-:W-:Y:S01]  /*10e0*/  VIADD R194, R179, 0x98 ;  /* 0x00000098b3c27836 */ /* 0x000fe20000000000 */
[----:B-1----:R-:W-:Y:S01]  /*10f0*/  SHF.R.S32.HI R2, RZ, 0x1f, R206 ;  /* 0x0000001fff027819 */ /* 0x002fe200000114ce */
[----:B------:R-:W-:Y:S01]  /*1100*/  IMAD.IADD R5, R10, 0x1, -R5 ;  /* 0x000000010a057824 */ /* 0x000fe200078e0a05 */
[----:B------:R0:W-:Y:S01]  /*1110*/  STL [R1+0x498], R0 ;  /* 0x0004980001007387 */ /* 0x0001e20000100800 */
[----:B------:R-:W-:Y:S01]  /*1120*/  IMAD.IADD R224, R223, 0x1, -R224 ;  /* 0x00000001dfe07824 */ /* 0x000fe200078e0ae0 */
[----:B--2---:R-:W-:Y:S01]  /*1130*/  SHF.R.S32.HI R3, RZ, 0x1f, R204 ;  /* 0x0000001fff037819 */ /* 0x004fe200000114cc */
[----:B------:R-:W-:Y:S01]  /*1140*/  VIADD R192, R179, 0xa8 ;  /* 0x000000a8b3c07836 */ /* 0x000fe20000000000 */
[----:B------:R1:W-:Y:S01]  /*1150*/  STL [R1+0x49c], R2 ;  /* 0x00049c0201007387 */ /* 0x0003e20000100800 */
[----:B------:R-:W-:-:S02]  /*1160*/  IMAD.SHL.U32 R18, R224, 0x8, RZ ;  /* 0x00000008e0127824 */ /* 0x000fc400078e00ff */
[C---:B------:R-:W-:Y:S01]  /*1170*/  VIADD R191, R179.reuse, 0xb0 ;  /* 0x000000b0b3bf7836 */ /* 0x040fe20000000000 */
[----:B------:R2:W-:Y:S01]  /*1180*/  STL [R1+0x494], R3 ;  /* 0x0004940301007387 */ /* 0x0005e20000100800 */
[C---:B------:R-:W-:Y:S01]  /*1190*/  VIADD R176, R18.reuse, 0x40 ;  /* 0x0000004012b07836 */ /* 0x040fe20000000000 */
[----:B0-----:R-:W-:Y:S01]  /*11a0*/  SHF.R.S32.HI R0, RZ, 0x1f, R202 ;  /* 0x0000001fff007819 */ /* 0x001fe200000114ca */
[C---:B------:R-:W-:Y:S01]  /*11b0*/  VIADD R19, R18.reuse, 0x80 ;  /* 0x0000008012137836 */ /* 0x040fe20000000000 */
[----:B------:R-:W-:Y:S01]  /*11c0*/  SHF.R.S32.HI R183, RZ, 0x1f, R18 ;  /* 0x0000001fffb77819 */ /* 0x000fe20000011412 */
[----:B------:R-:W-:Y:S01]  /*11d0*/  VIADD R177, R18, 0xc0 ;  /* 0x000000c012b17836 */ /* 0x000fe20000000000 */
[----:B-1----:R-:W-:Y:S01]  /*11e0*/  SHF.R.S32.HI R2, RZ, 0x1f, R203 ;  /* 0x0000001fff027819 */ /* 0x002fe200000114cb */
[----:B------:R0:W-:Y:S01]  /*11f0*/  STL [R1+0x48c], R0 ;  /* 0x00048c0001007387 */ /* 0x0001e20000100800 */
[C---:B------:R-:W-:Y:S01]  /*1200*/  VIADD R190, R179.reuse, 0xb8 ;  /* 0x000000b8b3be7836 */ /* 0x040fe20000000000 */
[----:B------:R-:W-:Y:S01]  /*1210*/  SHF.R.S32.HI R182, RZ, 0x1f, R176 ;  /* 0x0000001fffb67819 */ /* 0x000fe200000114b0 */
[C---:B------:R-:W-:Y:S01]  /*1220*/  VIADD R189, R179.reuse, 0xc0 ;  /* 0x000000c0b3bd7836 */ /* 0x040fe20000000000 */
[----:B------:R1:W-:Y:S01]  /*1230*/  STL [R1+0x490], R2 ;  /* 0x0004900201007387 */ /* 0x0003e20000100800 */
[----:B--2---:R-:W-:Y:S01]  /*1240*/  SHF.R.S32.HI R3, RZ, 0x1f, R201 ;  /* 0x0000001fff037819 */ /* 0x004fe200000114c9 */
[C---:B------:R-:W-:Y:S01]  /*1250*/  VIADD R188, R179.reuse, 0xc8 ;  /* 0x000000c8b3bc7836 */ /* 0x040fe20000000000 */
[----:B------:R-:W-:Y:S01]  /*1260*/  SHF.R.S32.HI R181, RZ, 0x1f, R19 ;  /* 0x0000001fffb57819 */ /* 0x000fe20000011413 */
[C---:B------:R-:W-:Y:S01]  /*1270*/  VIADD R187, R179.reuse, 0xd0 ;  /* 0x000000d0b3bb7836 */ /* 0x040fe20000000000 */
[----:B------:R-:W-:Y:S01]  /*1280*/  SHF.R.S32.HI R180, RZ, 0x1f, R177 ;  /* 0x0000001fffb47819 */ /* 0x000fe200000114b1 */
[----:B------:R2:W-:Y:S01]  /*1290*/  STL [R1+0x488], R3 ;  /* 0x0004880301007387 */ /* 0x0005e20000100800 */
[----:B0-----:R-:W-:Y:S01]  /*12a0*/  SHF.R.S32.HI R0, RZ, 0x1f, R199 ;  /* 0x0000001fff007819 */ /* 0x001fe200000114c7 */
[C---:B------:R-:W-:Y:S01]  /*12b0*/  VIADD R186, R179.reuse, 0xd8 ;  /* 0x000000d8b3ba7836 */ /* 0x040fe20000000000 */
[----:B------:R-:W-:Y:S01]  /*12c0*/  SHF.R.S32.HI R237, RZ, 0x1f, R192 ;  /* 0x0000001fffed7819 */ /* 0x000fe200000114c0 */
[C---:B------:R-:W-:Y:S01]  /*12d0*/  VIADD R185, R179.reuse, 0xe0 ;  /* 0x000000e0b3b97836 */ /* 0x040fe20000000000 */
[----:B-1----:R-:W-:Y:S01]  /*12e0*/  SHF.R.S32.HI R2, RZ, 0x1f, R200 ;  /* 0x0000001fff027819 */ /* 0x002fe200000114c8 */
[----:B------:R0:W-:Y:S01]  /*12f0*/  STL [R1+0x47c], R0 ;  /* 0x00047c0001007387 */ /* 0x0001e20000100800 */
[C---:B------:R-:W-:Y:S01]  /*1300*/  VIADD R184, R179.reuse, 0xe8 ;  /* 0x000000e8b3b87836 */ /* 0x040fe20000000000 */
[----:B------:R-:W-:Y:S01]  /*1310*/  SHF.R.S32.HI R236, RZ, 0x1f, R191 ;  /* 0x0000001fffec7819 */ /* 0x000fe200000114bf */
[C---:B------:R-:W-:Y:S01]  /*1320*/  VIADD R214, R179.reuse, 0xf0 ;  /* 0x000000f0b3d67836 */ /* 0x040fe20000000000 */
[----:B------:R1:W-:Y:S01]  /*1330*/  STL [R1+0x484], R2 ;  /* 0x0004840201007387 */ /* 0x0003e20000100800 */
[----:B--2---:R-:W-:Y:S01]  /*1340*/  SHF.R.S32.HI R3, RZ, 0x1f, R198 ;  /* 0x0000001fff037819 */ /* 0x004fe200000114c6 */
[----:B------:R-:W-:Y:S01]  /*1350*/  VIADD R213, R179, 0xf8 ;  /* 0x000000f8b3d57836 */ /* 0x000fe20000000000 */
[----:B------:R-:W-:-:S02]  /*1360*/  SHF.R.S32.HI R235, RZ, 0x1f, R190 ;  /* 0x0000001fffeb7819 */ /* 0x000fc400000114be */
[----:B------:R-:W-:Y:S01]  /*1370*/  SHF.R.S32.HI R234, RZ, 0x1f, R189 ;  /* 0x0000001fffea7819 */ /* 0x000fe200000114bd */
[----:B------:R2:W-:Y:S01]  /*1380*/  STL [R1+0x478], R3 ;  /* 0x0004780301007387 */ /* 0x0005e20000100800 */
[----:B0-----:R-:W-:Y:S02]  /*1390*/  SHF.R.S32.HI R0, RZ, 0x1f, R196 ;  /* 0x0000001fff007819 */ /* 0x001fe400000114c4 */
[----:B------:R-:W-:Y:S02]  /*13a0*/  SHF.R.S32.HI R231, RZ, 0x1f, R188 ;  /* 0x0000001fffe77819 */ /* 0x000fe400000114bc */
[----:B-1----:R-:W-:Y:S01]  /*13b0*/  SHF.R.S32.HI R2, RZ, 0x1f, R197 ;  /* 0x0000001fff027819 */ /* 0x002fe200000114c5 */
[----:B------:R0:W-:Y:S01]  /*13c0*/  STL [R1+0x470], R0 ;  /* 0x0004700001007387 */ /* 0x0001e20000100800 */
[----:B------:R-:W-:Y:S02]  /*13d0*/  SHF.R.S32.HI R230, RZ, 0x1f, R187 ;  /* 0x0000001fffe67819 */ /* 0x000fe400000114bb */
[----:B------:R-:W-:Y:S01]  /*13e0*/  SHF.R.S32.HI R229, RZ, 0x1f, R186 ;  /* 0x0000001fffe57819 */ /* 0x000fe200000114ba */
[----:B------:R1:W-:Y:S01]  /*13f0*/  STL [R1+0x474], R2 ;  /* 0x0004740201007387 */ /* 0x0003e20000100800 */
[----:B--2---:R-:W-:-:S02]  /*1400*/  SHF.R.S32.HI R3, RZ, 0x1f, R195 ;  /* 0x0000001fff037819 */ /* 0x004fc400000114c3 */
[----:B------:R-:W-:Y:S02]  /*1410*/  SHF.R.S32.HI R228, RZ, 0x1f, R185 ;  /* 0x0000001fffe47819 */ /* 0x000fe400000114b9 */
[----:B------:R-:W-:Y:S01]  /*1420*/  SHF.R.S32.HI R227, RZ, 0x1f, R184 ;  /* 0x0000001fffe37819 */ /* 0x000fe200000114b8 */
[----:B------:R-:W-:Y:S01]  /*1430*/  STL [R1+0x46c], R3 ;  /* 0x00046c0301007387 */ /* 0x000fe20000100800 */
[----:B0-----:R-:W-:Y:S02]  /*1440*/  SHF.R.S32.HI R0, RZ, 0x1f, R193 ;  /* 0x0000001fff007819 */ /* 0x001fe400000114c1 */
[----:B------:R-:W-:Y:S02]  /*1450*/  SHF.R.S32.HI R226, RZ, 0x1f, R214 ;  /* 0x0000001fffe27819 */ /* 0x000fe400000114d6 */
[----:B-1----:R-:W-:Y:S01]  /*1460*/  SHF.R.S32.HI R2, RZ, 0x1f, R194 ;  /* 0x0000001fff027819 */ /* 0x002fe200000114c2 */
[----:B------:R0:W-:Y:S01]  /*1470*/  STL [R1+0x464], R0 ;  /* 0x0004640001007387 */ /* 0x0001e20000100800 */
[----:B------:R-:W-:-:S03]  /*1480*/  SHF.R.S32.HI R225, RZ, 0x1f, R213 ;  /* 0x0000001fffe17819 */ /* 0x000fc600000114d5 */
[----:B------:R1:W-:Y:S01]  /*1490*/  STL [R1+0x468], R2 ;  /* 0x0004680201007387 */ /* 0x0003e20000100800 */
[----:B0-----:R-:W-:-:S05]  /*14a0*/  IMAD R0, R5, 0x8, R178 ;  /* 0x0000000805007824 */ /* 0x001fca00078e02b2 */
[----:B------:R1:W-:Y:S02]  /*14b0*/  STL [R1+0x4d0], R0 ;  /* 0x0004d00001007387 */ /* 0x0003e40000100800 */
.L_x_12189:
[----:B------:R-:W-:Y:S01]  /*14c0*/  ULDC.64 UR8, c[0x0][0xb20] ;  /* 0x0002c80000087ab9 */ /* 0x000fe20000000a00 */
[----:B------:R-:W-:Y:S02]  /*14d0*/  ULOP3.LUT UR44, UR7, 0xff0000, URZ, 0xc0, !UPT ;  /* 0x00ff0000072c7892 */ /* 0x000fe4000f8ec03f */
[----:B------:R-:W-:Y:S01]  /*14e0*/  UISETP.NE.U32.AND UP0, UPT, UR8, URZ, UPT ;  /* 0x0000003f0800728c */ /* 0x000fe2000bf05070 */
[----:B------:R-:W-:-:S03]  /*14f0*/  ULDC UR48, c[0x0][0x2f0] ;  /* 0x0000bc0000307ab9 */ /* 0x000fc60000000800 */
        /* <DEDUP_REMOVED lines=9> */
[----:B01-34-:R-:W-:Y:S02]  /*1590*/  IMAD.U32 R2, RZ, RZ, UR8 ;  /* 0x00000008ff027e24 */ /* 0x01bfe4000f8e00ff */
[----:B------:R-:W-:Y:S01]  /*15a0*/  IMAD.U32 R3, RZ, RZ, UR9 ;  /* 0x00000009ff037e24 */ /* 0x000fe2000f8e00ff */
[----:B------:R-:W-:-:S03]  /*15b0*/  @UP1 UIMAD.WIDE UR8, UR6, 0x4, UR10 ;  /* 0x00000004060818a5 */ /* 0x000fc6000f8e020a */
[----:B------:R-:W-:Y:S01]  /*15c0*/  ULDC.64 UR10, c[0x0][0xb18] ;  /* 0x0002c600000a7ab9 */ /* 0x000fe20000000a00 */
[----:B--2---:R-:W2:Y:S02]  /*15d0*/  @P0 LDG.E R2, desc[UR40][R2.64] ;  /* 0x0000002802020981 */ /* 0x004ea4000c1e1900 */
[----:B------:R-:W-:Y:S02]  /*15e0*/  IMAD.U32 R4, RZ, RZ, UR8 ;  /* 0x00000008ff047e24 */ /* 0x000fe4000f8e00ff */
        /* <DEDUP_REMOVED lines=8> */
[----:B------:R-:W-:Y:S01]  /*1670*/  USHF.R.U32.HI UR8, URZ, 0x8, UR8 ;  /* 0x000000083f087899 */ /* 0x000fe20008011608 */
[----:B------:R-:W-:Y:S01]  /*1680*/  ULDC UR9, c[0x0][0x424] ;  /* 0x0001090000097ab9 */ /* 0x000fe20000000800 */
[----:B------:R-:W-:Y:S01]  /*1690*/  UMOV UR4, URZ ;  /* 0x0000003f00047c82 */ /* 0x000fe20008000000 */
[----:B------:R-:W-:Y:S01]  /*16a0*/  USEL UR9, UR9, 0x1, UP0 ;  /* 0x0000000109097887 */ /* 0x000fe20008000000 */
[----:B------:R-:W-:Y:S01]  /*16b0*/  ULDC UR47, c[0x0][0x288] ;  /* 0x0000a200002f7ab9 */ /* 0x000fe20000000800 */
[----:B------:R-:W-:-:S02]  /*16c0*/  ULEA.HI UR44, UR44, UR8, URZ, 0x10 ;  /* 0x000000082c2c7291 */ /* 0x000fc4000f8f803f */
[----:B------:R-:W-:Y:S02]  /*16d0*/  UIMAD UR48, UR9, UR48, URZ ;  /* 0x00000030093072a4 */ /* 0x000fe4000f8e023f */
        /* <DEDUP_REMOVED lines=17> */
.L_x_12066:
        /* <DEDUP_REMOVED lines=9> */
.L_x_12067:
        /* <DEDUP_REMOVED lines=13> */
.L_x_12068:
[----:B------:R-:W0:Y:S01]  /*1950*/  S2R R0, SR_TID.X ;  /* 0x0000000000007919 */ /* 0x000e220000002100 */
[----:B------:R-:W1:Y:S01]  /*1960*/  LDC R20, c[0x0][0xa80] ;  /* 0x0002a000ff147b82 */ /* 0x000e620000000800 */
[----:B------:R-:W-:Y:S01]  /*1970*/  MOV R72, 0x400 ;  /* 0x0000040000487802 */ /* 0x000fe20000000f00 */
[----:B------:R-:W-:Y:S01]  /*1980*/  IMAD.MOV.U32 R2, RZ, RZ, 0x3000 ;  /* 0x00003000ff027424 */ /* 0x000fe200078e00ff */
[----:B------:R-:W2:Y:S01]  /*1990*/  S2R R11, SR_CgaCtaId ;  /* 0x00000000000b7919 */ /* 0x000ea20000008800 */
[----:B------:R-:W-:Y:S01]  /*19a0*/  IMAD.U32 R3, RZ, RZ, UR36 ;  /* 0x00000024ff037e24 */ /* 0x000fe2000f8e00ff */
[----:B------:R-:W-:Y:S01]  /*19b0*/  UIADD3 UR48, -UR4, UR48, URZ ;  /* 0x0000003004307290 */ /* 0x000fe2000fffe13f */
[----:B------:R-:W-:Y:S01]  /*19c0*/  IMAD.MOV.U32 R12, RZ, RZ, 0x1 ;  /* 0x00000001ff0c7424 */ /* 0x000fe200078e00ff */
[----:B------:R-:W3:Y:S01]  /*19d0*/  S2R R9, SR_SWINHI ;  /* 0x0000000000097919 */ /* 0x000ee20000002f00 */
[----:B------:R-:W-:Y:S01]  /*19e0*/  IMAD.MOV.U32 R13, RZ, RZ, RZ ;  /* 0x000000ffff0d7224 */ /* 0x000fe200078e00ff */
[----:B------:R-:W-:Y:S01]  /*19f0*/  ULDC UR4, c[0x0][0x448] ;  /* 0x0001120000047ab9 */ /* 0x000fe20000000800 */
[----:B------:R-:W-:Y:S01]  /*1a00*/  IMAD.MOV.U32 R5, RZ, RZ, 0x100 ;  /* 0x00000100ff057424 */ /* 0x000fe200078e00ff */
[----:B------:R-:W-:Y:S01]  /*1a10*/  STL.64 [R1+0x18], R2 ;  /* 0x0000180201007387 */ /* 0x000fe20000100a00 */
[----:B------:R-:W-:Y:S01]  /*1a20*/  IMAD.MOV.U32 R6, RZ, RZ, 0x1 ;  /* 0x00000001ff067424 */ /* 0x000fe200078e00ff */
[----:B------:R-:W-:Y:S01]  /*1a30*/  UISETP.NE.AND UP0, UPT, UR4, 0x1, UPT ;  /* 0x000000010400788c */ /* 0x000fe2000bf05270 */
[----:B------:R-:W-:Y:S01]  /*1a40*/  IMAD.MOV.U32 R7, RZ, RZ, RZ ;  /* 0x000000ffff077224 */ /* 0x000fe200078e00ff */
[----:B------:R4:W-:Y:S01]  /*1a50*/  STL.64 [R1+0x60], R12 ;  /* 0x0000600c01007387 */ /* 0x0009e20000100a00 */
[----:B------:R-:W-:Y:S01]  /*1a60*/  IMAD.U32 R26, RZ, RZ, UR5 ;  /* 0x00000005ff1a7e24 */ /* 0x000fe2000f8e00ff */
[----:B------:R-:W-:Y:S01]  /*1a70*/  USHF.L.U32 UR39, UR5, 0x7, URZ ;  /* 0x0000000705277899 */ /* 0x000fe2000800063f */
[----:B------:R-:W-:Y:S01]  /*1a80*/  IMAD.MOV.U32 R8, RZ, RZ, 0xc000 ;  /* 0x0000c000ff087424 */ /* 0x000fe200078e00ff */
[----:B------:R-:W-:Y:S01]  /*1a90*/  STL.128 [R1+0x230], RZ ;  /* 0x000230ff01007387 */ /* 0x000fe20000100c00 */
[----:B------:R-:W-:Y:S01]  /*1aa0*/  ULDC.64 UR4, c[0x0][0xad8] ;  /* 0x0002b60000047ab9 */ /* 0x000fe20000000a00 */
[----:B------:R-:W-:-:S02]  /*1ab0*/  UIADD3 UR8, UR39, 0x7f, URZ ;  /* 0x0000007f27087890 */ /* 0x000fc4000fffe03f */
[----:B------:R-:W-:Y:S01]  /*1ac0*/  UISETP.GE.AND UP1, UPT, UR5, 0x1, UPT ;  /* 0x000000010500788c */ /* 0x000fe2000bf26270 */
[----:B------:R-:W-:Y:S01]  /*1ad0*/  STL [R1+0x70], R26 ;  /* 0x0000701a01007387 */ /* 0x000fe20000100800 */
[----:B------:R-:W-:Y:S01]  /*1ae0*/  @UP0 ULDC UR6, c[0x0][0x44c] ;  /* 0x0001130000060ab9 */ /* 0x000fe20000000800 */
[----:B------:R-:W-:Y:S01]  /*1af0*/  @UP0 ULDC UR9, c[0x0][0x450] ;  /* 0x0001140000090ab9 */ /* 0x000fe20000000800 */
[----:B------:R-:W-:Y:S01]  /*1b00*/  UIMAD.WIDE.U32 UR6, UR8, UR6, URZ ;  /* 0x00000006080672a5 */ /* 0x000fe2000f8e003f */
[----:B-1----:R-:W-:Y:S01]  /*1b10*/  STL [R1+0x250], R20 ;  /* 0x0002501401007387 */ /* 0x002fe20000100800 */
[----:B------:R-:W-:Y:S01]  /*1b20*/  UIADD3 UR42, UR48, 0x1, -UR47 ;  /* 0x00000001302a7890 */ /* 0x000fe2000fffe82f */
[----:B0-----:R-:W-:Y:S02]  /*1b30*/  LOP3.LUT R0, R0, 0x7f, RZ, 0xc0, !PT ;  /* 0x0000007f00007812 */ /* 0x001fe400078ec0ff */
[----:B------:R-:W-:Y:S01]  /*1b40*/  STL.128 [R1+0x240], RZ ;  /* 0x000240ff01007387 */ /* 0x000fe20000100c00 */
[----:B------:R-:W-:Y:S01]  /*1b50*/  @UP0 USHF.R.U32.HI UR8, URZ, UR9, UR7 ;  /* 0x000000093f080299 */ /* 0x000fe20008011607 */
[----:B--2---:R-:W-:Y:S01]  /*1b60*/  LEA R72, R11, R72, 0x18 ;  /* 0x000000480b487211 */ /* 0x004fe200078ec0ff */
[----:B------:R-:W-:Y:S01]  /*1b70*/  IMAD.MOV.U32 R11, RZ, RZ, 0x100 ;  /* 0x00000100ff0b7424 */ /* 0x000fe200078e00ff */
[----:B------:R-:W-:Y:S01]  /*1b80*/  ISETP.NE.AND P0, PT, R0, RZ, PT ;  /* 0x000000ff0000720c */ /* 0x000fe20003f05270 */
[----:B------:R-:W-:Y:S01]  /*1b90*/  STL.128 [R1+0x260], RZ ;  /* 0x000260ff01007387 */ /* 0x000fe20000100c00 */
[----:B------:R-:W-:-:S02]  /*1ba0*/  MOV R24, R72 ;  /* 0x0000004800187202 */ /* 0x000fc40000000f00 */
[----:B---3--:R-:W-:Y:S01]  /*1bb0*/  MOV R25, R9 ;  /* 0x0000000900197202 */ /* 0x008fe20000000f00 */
[----:B------:R-:W-:Y:S01]  /*1bc0*/  IMAD.U32 R9, RZ, RZ, UR36 ;  /* 0x00000024ff097e24 */ /* 0x000fe2000f8e00ff */
[----:B------:R-:W-:Y:S01]  /*1bd0*/  SEL R4, RZ, 0x1, P0 ;  /* 0x00000001ff047807 */ /* 0x000fe20000000000 */
[----:B------:R-:W-:Y:S01]  /*1be0*/  STL.128 [R1+0x270], RZ ;  /* 0x000270ff01007387 */ /* 0x000fe20000100c00 */
[C---:B------:R-:W-:Y:S01]  /*1bf0*/  IADD3 R0, P2, R24.reuse, 0x32450, RZ ;  /* 0x0003245018007810 */ /* 0x040fe20007f5e0ff */
[----:B------:R-:W-:Y:S01]  /*1c00*/  UIADD3 UR6, UR42, UR8, URZ ;  /* 0x000000082a067290 */ /* 0x000fe2000fffe03f */
[C---:B------:R-:W-:Y:S01]  /*1c10*/  IADD3 R14, P3, R24.reuse, 0x32460, RZ ;  /* 0x00032460180e7810 */ /* 0x040fe20007f7e0ff */
[----:B------:R0:W-:Y:S01]  /*1c20*/  STL.128 [R1+0x20], R4 ;  /* 0x0000200401007387 */ /* 0x0001e20000100c00 */
[C---:B----4-:R-:W-:Y:S01]  /*1c30*/  IADD3 R12, P0, R24.reuse, 0x32430, RZ ;  /* 0x00032430180c7810 */ /* 0x050fe20007f1e0ff */
[----:B------:R-:W-:Y:S01]  /*1c40*/  IMAD.MOV.U32 R10, RZ, RZ, R4 ;  /* 0x000000ffff0a7224 */ /* 0x000fe200078e0004 */
[----:B------:R-:W-:Y:S01]  /*1c50*/  IADD3 R2, P1, R24, 0x32440, RZ ;  /* 0x0003244018027810 */ /* 0x000fe20007f3e0ff */
[----:B------:R1:W-:Y:S01]  /*1c60*/  STL.128 [R1+0x280], RZ ;  /* 0x000280ff01007387 */ /* 0x0003e20000100c00 */
[----:B------:R-:W-:Y:S01]  /*1c70*/  UIADD3 UR4, UR6, UR4, URZ ;  /* 0x0000000406047290 */ /* 0x000fe2000fffe03f */
[--C-:B------:R-:W-:Y:S01]  /*1c80*/  IMAD.X R13, RZ, RZ, R25.reuse, P0 ;  /* 0x000000ffff0d7224 */ /* 0x100fe200000e0619 */
[C---:B------:R-:W-:Y:S01]  /*1c90*/  IADD3 R29, P0, R16.reuse, 0x230, RZ ;  /* 0x00000230101d7810 */ /* 0x040fe20007f1e0ff */
[----:B------:R-:W-:Y:S01]  /*1ca0*/  IMAD.X R3, RZ, RZ, R25, P1 ;  /* 0x000000ffff037224 */ /* 0x000fe200008e0619 */
[----:B------:R1:W-:Y:S01]  /*1cb0*/  STL.128 [R1+0x50], R8 ;  /* 0x0000500801007387 */ /* 0x0003e20000100c00 */
[----:B------:R-:W-:-:S02]  /*1cc0*/  IADD3 R28, P1, R16, 0x260, RZ ;  /* 0x00000260101c7810 */ /* 0x000fc40007f3e0ff */
[--C-:B------:R-:W-:Y:S01]  /*1cd0*/  IMAD.X R40, RZ, RZ, R17.reuse, P0 ;  /* 0x000000ffff287224 */ /* 0x100fe200000e0611 */
[----:B------:R1:W-:Y:S02]  /*1ce0*/  STL.64 [R1+0x8], R12 ;  /* 0x0000080c01007387 */ /* 0x0003e40000100a00 */
[----:B------:R-:W-:Y:S02]  /*1cf0*/  IMAD.X R39, RZ, RZ, R17, P1 ;  /* 0x000000ffff277224 */ /* 0x000fe400008e0611 */
[--C-:B0-----:R-:W-:Y:S01]  /*1d00*/  IMAD.X R5, RZ, RZ, R25.reuse, P2 ;  /* 0x000000ffff057224 */ /* 0x101fe200010e0619 */
[----:B------:R1:W-:Y:S01]  /*1d10*/  STL.64 [R1+0x10], R2 ;  /* 0x0000100201007387 */ /* 0x0003e20000100a00 */
[----:B------:R-:W-:Y:S01]  /*1d20*/  IMAD.X R7, RZ, RZ, R25, P3 ;  /* 0x000000ffff077224 */ /* 0x000fe200018e0619 */
[----:B------:R-:W-:Y:S01]  /*1d30*/  PLOP3.LUT P3, PT, PT, PT, UP1, 0x80, 0x0 ;  /* 0x000000000000781c */ /* 0x000fe20003f6f018 */
[----:B------:R-:W-:Y:S01]  /*1d40*/  IMAD.MOV.U32 R4, RZ, RZ, R0 ;  /* 0x000000ffff047224 */ /* 0x000fe200078e0000 */
[----:B------:R1:W-:Y:S01]  /*1d50*/  STL.64 [R1+0x30], R2 ;  /* 0x0000300201007387 */ /* 0x0003e20000100a00 */
[----:B------:R-:W-:Y:S01]  /*1d60*/  IMAD.MOV.U32 R6, RZ, RZ, R14 ;  /* 0x000000ffff067224 */ /* 0x000fe200078e000e */
[----:B------:R-:W-:-:S02]  /*1d70*/  IADD3 R38, P2, R16, 0x38, RZ ;  /* 0x0000003810267810 */ /* 0x000fc40007f5e0ff */
[----:B------:R1:W-:Y:S03]  /*1d80*/  STL.128 [R1+0x290], RZ ;  /* 0x000290ff01007387 */ /* 0x0003e60000100c00 */
[----:B------:R-:W-:Y:S01]  /*1d90*/  IMAD.X R53, RZ, RZ, R17, P2 ;  /* 0x000000ffff357224 */ /* 0x000fe200010e0611 */
[----:B------:R1:W-:Y:S04]  /*1da0*/  STL.128 [R1+0x40], R4 ;  /* 0x0000400401007387 */ /* 0x0003e80000100c00 */
[----:B------:R1:W-:Y:S04]  /*1db0*/  STL.64 [R1+0x68], R6 ;  /* 0x0000680601007387 */ /* 0x0003e80000100a00 */
[----:B------:R1:W-:Y:S04]  /*1dc0*/  STL.128 [R1+0x2a0], RZ ;  /* 0x0002a0ff01007387 */ /* 0x0003e80000100c00 */
        /* <DEDUP_REMOVED lines=27> */
[----:B------:R1:W-:Y:S04]  /*1f80*/  STL.64 [R1], RZ ;  /* 0x000000ff01007387 */ /* 0x0003e80000100a00 */
[----:B------:R1:W-:Y:S01]  /*1f90*/  STL.64 [R1+0x38], RZ ;  /* 0x000038ff01007387 */ /* 0x0003e20000100a00 */
        /* <DEDUP_REMOVED lines=11> */
.L_x_12070:
[----:B------:R-:W-:-:S11]  /*2050*/  UISETP.NE.AND UP1, UPT, UR5, 0x1, UPT ;  /* 0x000000010500788c */ /* 0x000fd6000bf25270 */
[----:B------:R-:W-:Y:S02]  /*2060*/  @UP1 ULDC.64 UR10, c[0x0][0xae0] ;  /* 0x0002b800000a1ab9 */ /* 0x000fe40000000a00 */
[----:B------:R-:W-:-:S04]  /*2070*/  UIMAD.WIDE.U32 UR6, UR8, UR10, URZ ;  /* 0x0000000a080672a5 */ /* 0x000fc8000f8e003f */
[----:B------:R-:W-:-:S12]  /*2080*/  @UP1 USHF.R.U32.HI UR8, URZ, UR11, UR7 ;  /* 0x0000000b3f081299 */ /* 0x000fd80008011607 */
.L_x_12071:
[----:B------:R-:W-:-:S04]  /*2090*/  UIMAD UR8, UR8, UR5, UR5 ;  /* 0x00000005080872a4 */ /* 0x000fc8000f8e0205 */
[----:B------:R-:W-:-:S04]  /*20a0*/  UISETP.LT.AND UP1, UPT, UR4, UR8, UPT ;  /* 0x000000080400728c */ /* 0x000fc8000bf21270 */
[----:B------:R-:W-:-:S12]  /*20b0*/  USEL UR4, UR4, UR8, UP1 ;  /* 0x0000000804047287 */ /* 0x000fd80008800000 */
.L_x_12069:
[----:B------:R-:W-:Y:S02]  /*20c0*/  UIADD3 UR6, UR48, 0x5f, URZ ;  /* 0x0000005f30067890 */ /* 0x000fe4000fffe03f */
[----:B------:R-:W-:Y:S02]  /*20d0*/  UIADD3 UR8, UR4, 0x5f, URZ ;  /* 0x0000005f04087890 */ /* 0x000fe4000fffe03f */
[----:B------:R-:W-:Y:S02]  /*20e0*/  UIMAD.WIDE UR6, UR6, 0x2aaaaaab, URZ ;  /* 0x2aaaaaab060678a5 */ /* 0x000fe4000f8e023f */
[----:B------:R-:W-:Y:S01]  /*20f0*/  UIMAD.WIDE UR8, UR8, 0x2aaaaaab, URZ ;  /* 0x2aaaaaab080878a5 */ /* 0x000fe2000f8e023f */
[----:B------:R-:W-:Y:S01]  /*2100*/  @UP0 ULDC UR10, c[0x0][0x44c] ;  /* 0x00011300000a0ab9 */ /* 0x000fe20000000800 */
[----:B------:R-:W-:Y:S02]  /*2110*/  USHF.R.U32.HI UR4, URZ, 0x1f, UR7 ;  /* 0x0000001f3f047899 */ /* 0x000fe40008011607 */
[----:B------:R-:W-:-:S02]  /*2120*/  UIMAD.WIDE.U32 UR10, UR39, UR10, URZ ;  /* 0x0000000a270a72a5 */ /* 0x000fc4000f8e003f */
[----:B------:R-:W-:Y:S01]  /*2130*/  USHF.R.U32.HI UR6, URZ, 0x1f, UR9 ;  /* 0x0000001f3f067899 */ /* 0x000fe20008011609 */
[----:B------:R-:W-:Y:S01]  /*2140*/  @UP0 ULDC UR13, c[0x0][0x450] ;  /* 0x00011400000d0ab9 */ /* 0x000fe20000000800 */
[----:B------:R-:W-:Y:S01]  /*2150*/  UMOV UR12, UR39 ;  /* 0x00000027000c7c82 */ /* 0x000fe20008000000 */
[----:B------:R-:W-:Y:S02]  /*2160*/  UIADD3 UR46, UR48, -UR47, URZ ;  /* 0x8000002f302e7290 */ /* 0x000fe4000fffe03f */
[----:B------:R-:W-:Y:S02]  /*2170*/  @UP0 USHF.R.U32.HI UR12, URZ, UR13, UR11 ;  /* 0x0000000d3f0c0299 */ /* 0x000fe4000801160b */
[----:B------:R-:W-:Y:S02]  /*2180*/  ULEA.HI.SX32 UR4, UR7, UR4, 0x1c ;  /* 0x0000000407047291 */ /* 0x000fe4000f8fe23f */
[----:B------:R-:W-:Y:S02]  /*2190*/  ULEA.HI.SX32 UR6, UR9, UR6, 0x1c ;  /* 0x0000000609067291 */ /* 0x000fe4000f8fe23f */
[----:B------:R-:W-:-:S02]  /*21a0*/  UIADD3 UR7, UR46, UR12, URZ ;  /* 0x0000000c2e077290 */ /* 0x000fc4000fffe03f */
        /* <DEDUP_REMOVED lines=15> */
.L_x_12073:
[----:B------:R-:W-:-:S11]  /*22a0*/  UISETP.NE.AND UP0, UPT, UR5, 0x1, UPT ;  /* 0x000000010500788c */ /* 0x000fd6000bf05270 */
[----:B------:R-:W-:Y:S02]  /*22b0*/  @UP0 ULDC.64 UR12, c[0x0][0xae0] ;  /* 0x0002b800000c0ab9 */ /* 0x000fe40000000a00 */
[----:B------:R-:W-:-:S04]  /*22c0*/  UIMAD.WIDE.U32 UR8, UR7, UR12, URZ ;  /* 0x0000000c070872a5 */ /* 0x000fc8000f8e003f */
[----:B------:R-:W-:-:S12]  /*22d0*/  @UP0 USHF.R.U32.HI UR7, URZ, UR13, UR9 ;  /* 0x0000000d3f070299 */ /* 0x000fd80008011609 */
.L_x_12074:
[----:B------:R-:W-:-:S04]  /*22e0*/  UIMAD UR5, UR7, UR5, URZ ;  /* 0x00000005070572a4 */ /* 0x000fc8000f8e023f */
[----:B------:R-:W-:-:S04]  /*22f0*/  UISETP.LT.AND UP0, UPT, UR10, UR5, UPT ;  /* 0x000000050a00728c */ /* 0x000fc8000bf01270 */
[----:B------:R-:W-:-:S12]  /*2300*/  USEL UR10, UR10, UR5, !UP0 ;  /* 0x000000050a0a7287 */ /* 0x000fd8000c000000 */
.L_x_12072:
[----:B------:R-:W-:Y:S02]  /*2310*/  UIMAD.WIDE UR4, UR10, 0x2aaaaaab, URZ ;  /* 0x2aaaaaab0a0478a5 */ /* 0x000fe4000f8e023f */
[----:B------:R-:W-:Y:S02]  /*2320*/  ULOP3.LUT UR43, UR44, 0xff, URZ, 0xc0, !UPT ;  /* 0x000000ff2c2b7892 */ /* 0x000fe4000f8ec03f */
[----:B------:R-:W-:Y:S02]  /*2330*/  USHF.R.U32.HI UR4, URZ, 0x1f, UR5 ;  /* 0x0000001f3f047899 */ /* 0x000fe40008011605 */
[----:B------:R-:W-:Y:S02]  /*2340*/  USHF.R.U32.HI UR44, URZ, 0x10, UR44 ;  /* 0x000000103f2c7899 */ /* 0x000fe4000801162c */
[----:B------:R-:W-:-:S04]  /*2350*/  ULEA.HI.SX32 UR4, UR5, UR4, 0x1c ;  /* 0x0000000405047291 */ /* 0x000fc8000f8fe23f */
[----:B------:R-:W-:-:S04]  /*2360*/  UISETP.LT.AND UP0, UPT, URZ, UR4, UPT ;  /* 0x000000043f00728c */ /* 0x000fc8000bf01270 */
[----:B------:R-:W-:-:S03]  /*2370*/  USEL UR45, URZ, UR4, !UP0 ;  /* 0x000000043f2d7287 */ /* 0x000fc6000c000000 */
[----:B------:R-:W-:Y:S01]  /*2380*/  UMOV UR4, URZ ;  /* 0x0000003f00047c82 */ /* 0x000fe20008000000 */
[----:B------:R-:W-:-:S06]  /*2390*/  UISETP.GT.AND UP0, UPT, UR6, UR45, UPT ;  /* 0x0000002d0600728c */ /* 0x000fcc000bf04270 */
[----:B------:R-:W-:-:S13]  /*23a0*/  PLOP3.LUT P0, PT, PT, PT, UP0, 0x80, 0x0 ;  /* 0x000000000000781c */ /* 0x000fda0003f0f008 */
[----:B------:R-:W-:Y:S05]  /*23b0*/  @!P0 BRA `(.L_x_12075) ;  /* 0x0000000000948947 */ /* 0x000fea0003800000 */
[----:B------:R-:W-:Y:S01]  /*23c0*/  UISETP.NE.AND UP0, UPT, UR44, URZ, UPT ;  /* 0x0000003f2c00728c */ /* 0x000fe2000bf05270 */
[----:B------:R-:W-:-:S03]  /*23d0*/  ULDC UR4, c[0x0][0xae8] ;  /* 0x0002ba0000047ab9 */ /* 0x000fc60000000800 */
[----:B------:R-:W-:-:S04]  /*23e0*/  USEL UR10, UR44, UR4, UP0 ;  /* 0x000000042c0a7287 */ /* 0x000fc80008000000 */
[----:B------:R-:W-:Y:S02]  /*23f0*/  UIADD3 UR4, UR10, -0x1, UR6 ;  /* 0xffffffff0a047890 */ /* 0x000fe4000fffe006 */
[----:B-1----:R-:W-:Y:S02]  /*2400*/  IMAD.U32 R3, RZ, RZ, UR10 ;  /* 0x0000000aff037e24 */ /* 0x002fe4000f8e00ff */
[----:B------:R-:W-:-:S03]  /*2410*/  UIADD3 UR7, -UR45, UR4, URZ ;  /* 0x000000042d077290 */ /* 0x000fc6000fffe13f */
[-C--:B------:R-:W-:Y:S01]  /*2420*/  IABS R0, R3.reuse ;  /* 0x0000000300007213 */ /* 0x080fe20000000000 */
[----:B------:R-:W-:Y:S01]  /*2430*/  UMOV UR4, URZ ;  /* 0x0000003f00047c82 */ /* 0x000fe20008000000 */
[----:B------:R-:W-:Y:S01]  /*2440*/  IABS R5, R3 ;  /* 0x0000000300057213 */ /* 0x000fe20000000000 */
[----:B------:R-:W-:Y:S01]  /*2450*/  IMAD.U32 R4, RZ, RZ, UR7 ;  /* 0x00000007ff047e24 */ /* 0x000fe2000f8e00ff */
[----:B------:R-:W-:Y:S01]  /*2460*/  R2UR UR11, R0 ;  /* 0x00000000000b72ca */ /* 0x000fe200000e0000 */
[----:B------:R-:W-:-:S03]  /*2470*/  ULOP3.LUT UR7, UR7, UR10, URZ, 0x3c, !UPT ;  /* 0x0000000a07077292 */ /* 0x000fc6000f8e3c3f */
[----:B------:R-:W-:-:S05]  /*2480*/  IABS R4, R4 ;  /* 0x0000000400047213 */ /* 0x000fca0000000000 */
[----:B------:R-:W-:-:S04]  /*2490*/  IMAD.MOV.U32 R3, RZ, RZ, R4 ;  /* 0x000000ffff037224 */ /* 0x000fc800078e0004 */
[----:B------:R-:W0:Y:S01]  /*24a0*/  I2F.RP R0, UR11 ;  /* 0x0000000b00007d06 */ /* 0x000e220008209400 */
[----:B------:R-:W-:-:S07]  /*24b0*/  R2UR UR9, R3 ;  /* 0x00000000030972ca */ /* 0x000fce00000e0000 */
        /* <DEDUP_REMOVED lines=21> */
.L_x_12075:
[----:B------:R-:W-:Y:S01]  /*2610*/  UIMAD UR45, UR43, UR4, UR45 ;  /* 0x000000042b2d72a4 */ /* 0x000fe2000f8e022d */
[----:B------:R-:W-:Y:S01]  /*2620*/  IMAD.U32 R0, RZ, RZ, UR6 ;  /* 0x00000006ff007e24 */ /* 0x000fe2000f8e00ff */
[----:B------:R-:W-:Y:S01]  /*2630*/  PLOP3.LUT P0, PT, PT, PT, PT, 0x80, 0x0 ;  /* 0x000000000000781c */ /* 0x000fe20003f0f070 */
[----:B-1----:R-:W-:-:S05]  /*2640*/  IMAD.U32 R3, RZ, RZ, UR4 ;  /* 0x00000004ff037e24 */ /* 0x002fca000f8e00ff */
[----:B------:R-:W-:-:S04]  /*2650*/  VIADDMNMX R0, R3, UR45, R0, PT ;  /* 0x0000002d03007c46 */ /* 0x000fc8000b800100 */
[----:B------:R-:W-:-:S13]  /*2660*/  R2UR UR49, R0 ;  /* 0x00000000003172ca */ /* 0x000fda00000e0000 */
[----:B------:R-:W-:-:S06]  /*2670*/  UISETP.GT.AND UP0, UPT, UR49, UR45, UPT ;  /* 0x0000002d3100728c */ /* 0x000fcc000bf04270 */
[----:B------:R-:W-:-:S13]  /*2680*/  PLOP3.LUT P1, PT, PT, PT, UP0, 0x80, 0x0 ;  /* 0x000000000000781c */ /* 0x000fda0003f2f008 */
[----:B------:R-:W-:Y:S05]  /*2690*/  @!P1 BRA `(.L_x_12076) ;  /* 0x000001cc00309947 */ /* 0x000fea0003800000 */
[----:B------:R-:W2:Y:S01]  /*26a0*/  LDL R2, [R1+0x4cc] ;  /* 0x0004cc0001027983 */ /* 0x000ea20000100800 */
[----:B------:R-:W-:Y:S01]  /*26b0*/  VIADD R8, R72, 0x400 ;  /* 0x0000040048087836 */ /* 0x000fe20000000000 */
[----:B------:R-:W-:Y:S01]  /*26c0*/  IADD3 R36, P5, R16, 0xa8, RZ ;  /* 0x000000a810247810 */ /* 0x000fe20007fbe0ff */
[----:B------:R-:W-:Y:S01]  /*26d0*/  IMAD.MOV.U32 R4, RZ, RZ, 0x1 ;  /* 0x00000001ff047424 */ /* 0x000fe200078e00ff */
[----:B------:R-:W-:Y:S01]  /*26e0*/  STL.64 [R1+0x78], RZ ;  /* 0x000078ff01007387 */ /* 0x000fe20000100a00 */
[----:B------:R-:W-:Y:S01]  /*26f0*/  IMAD.MOV.U32 R5, RZ, RZ, RZ ;  /* 0x000000ffff057224 */ /* 0x000fe200078e00ff */
[----:B------:R-:W-:Y:S01]  /*2700*/  SHF.R.U32.HI R8, RZ, 0x4, R8 ;  /* 0x00000004ff087819 */ /* 0x000fe20000011608 */
[----:B------:R-:W-:Y:S01]  /*2710*/  IMAD.MOV.U32 R6, RZ, RZ, 0x1 ;  /* 0x00000001ff067424 */ /* 0x000fe200078e00ff */
[----:B------:R-:W-:Y:S01]  /*2720*/  STL.128 [R1+0xb0], RZ ;  /* 0x0000b0ff01007387 */ /* 0x000fe20000100c00 */
[----:B------:R-:W-:Y:S01]  /*2730*/  IMAD.MOV.U32 R7, RZ, RZ, RZ ;  /* 0x000000ffff077224 */ /* 0x000fe200078e00ff */
[----:B------:R-:W-:Y:S01]  /*2740*/  LOP3.LUT R8, R8, 0x3fff, RZ, 0xc0, !PT ;  /* 0x00003fff08087812 */ /* 0x000fe200078ec0ff */
[----:B------:R-:W-:Y:S01]  /*2750*/  IMAD.MOV.U32 R10, RZ, RZ, 0x1 ;  /* 0x00000001ff0a7424 */ /* 0x000fe200078e00ff */
[----:B------:R-:W-:Y:S01]  /*2760*/  STL.128 [R1+0xc0], RZ ;  /* 0x0000c0ff01007387 */ /* 0x000fe20000100c00 */
[----:B------:R-:W-:Y:S01]  /*2770*/  IMAD.MOV.U32 R11, RZ, RZ, RZ ;  /* 0x000000ffff0b7224 */ /* 0x000fe200078e00ff */
[C---:B------:R-:W-:Y:S01]  /*2780*/  IADD3 R26, P6, R16.reuse, 0x78, RZ ;  /* 0x00000078101a7810 */ /* 0x040fe20007fde0ff */
[----:B------:R-:W-:Y:S01]  /*2790*/  IMAD.X R37, RZ, RZ, R17, P5 ;  /* 0x000000ffff257224 */ /* 0x000fe200028e0611 */
[----:B------:R0:W-:Y:S01]  /*27a0*/  STL.128 [R1+0x80], R4 ;  /* 0x0000800401007387 */ /* 0x0001e20000100c00 */
[----:B------:R-:W-:-:S02]  /*27b0*/  IADD3 R35, P1, R16, 0x80, RZ ;  /* 0x0000008010237810 */ /* 0x000fc40007f3e0ff */
[C---:B------:R-:W-:Y:S01]  /*27c0*/  IADD3 R34, P2, R16.reuse, 0x88, RZ ;  /* 0x0000008810227810 */ /* 0x040fe20007f5e0ff */
[----:B------:R-:W-:Y:S01]  /*27d0*/  STL.64 [R1+0x90], R10 ;  /* 0x0000900a01007387 */ /* 0x000fe20000100a00 */
[--C-:B------:R-:W-:Y:S01]  /*27e0*/  IMAD.X R27, RZ, RZ, R17.reuse, P6 ;  /* 0x000000ffff1b7224 */ /* 0x100fe200030e0611 */
[C---:B------:R-:W-:Y:S01]  /*27f0*/  IADD3 R33, P3, R16.reuse, 0x90, RZ ;  /* 0x0000009010217810 */ /* 0x040fe20007f7e0ff */
[--C-:B------:R-:W-:Y:S01]  /*2800*/  IMAD.X R50, RZ, RZ, R17.reuse, P1 ;  /* 0x000000ffff327224 */ /* 0x100fe200008e0611 */
[----:B------:R-:W-:Y:S01]  /*2810*/  STL.128 [R1+0xd0], RZ ;  /* 0x0000d0ff01007387 */ /* 0x000fe20000100c00 */
[--C-:B------:R-:W-:Y:S01]  /*2820*/  IMAD.X R51, RZ, RZ, R17.reuse, P2 ;  /* 0x000000ffff337224 */ /* 0x100fe200010e0611 */
[C---:B------:R-:W-:Y:S01]  /*2830*/  IADD3 R32, P4, R16.reuse, 0x98, RZ ;  /* 0x0000009810207810 */ /* 0x040fe20007f9e0ff */
[----:B------:R-:W-:Y:S01]  /*2840*/  IMAD.X R48, RZ, RZ, R17, P3 ;  /* 0x000000ffff307224 */ /* 0x000fe200018e0611 */
[----:B------:R-:W-:Y:S01]  /*2850*/  STL.128 [R1+0xe0], RZ ;  /* 0x0000e0ff01007387 */ /* 0x000fe20000100c00 */
[----:B------:R-:W-:-:S02]  /*2860*/  IADD3 R31, P5, R16, 0xa0, RZ ;  /* 0x000000a0101f7810 */ /* 0x000fc40007fbe0ff */
[----:B------:R-:W-:Y:S01]  /*2870*/  IADD3 R30, P6, R16, 0xb0, RZ ;  /* 0x000000b0101e7810 */ /* 0x000fe20007fde0ff */
[----:B0-----:R-:W-:Y:S01]  /*2880*/  IMAD.MOV.U32 R5, RZ, RZ, 0x40000040 ;  /* 0x40000040ff057424 */ /* 0x001fe200078e00ff */
[C---:B------:R-:W-:Y:S01]  /*2890*/  LOP3.LUT R6, R8.reuse, 0x3000000, RZ, 0xfc, !PT ;  /* 0x0300000008067812 */ /* 0x040fe200078efcff */
[----:B------:R-:W-:Y:S01]  /*28a0*/  IMAD.MOV.U32 R7, RZ, RZ, 0x40000040 ;  /* 0x40000040ff077424 */ /* 0x000fe200078e00ff */
[----:B------:R-:W-:Y:S01]  /*28b0*/  LOP3.LUT R8, R8, 0x10000, RZ, 0xfc, !PT ;  /* 0x0001000008087812 */ /* 0x000fe200078efcff */
[----:B------:R-:W-:Y:S01]  /*28c0*/  STL.128 [R1+0xf0], RZ ;  /* 0x0000f0ff01007387 */ /* 0x000fe20000100c00 */
[C---:B------:R-:W-:Y:S01]  /*28d0*/  IADD3 R44, P1, R16.reuse, 0x110, RZ ;  /* 0x00000110102c7810 */ /* 0x040fe20007f3e0ff */
[--C-:B------:R-:W-:Y:S01]  /*28e0*/  IMAD.X R49, RZ, RZ, R17.reuse, P4 ;  /* 0x000000ffff317224 */ /* 0x100fe200020e0611 */
[----:B------:R-:W-:Y:S01]  /*28f0*/  IADD3 R42, P2, R16, 0x118, RZ ;  /* 0x00000118102a7810 */ /* 0x000fe20007f5e0ff */
[----:B------:R-:W-:Y:S01]  /*2900*/  STL.128 [R1+0x100], RZ ;  /* 0x000100ff01007387 */ /* 0x000fe20000100c00 */
[----:B------:R-:W-:-:S02]  /*2910*/  IMAD.X R46, RZ, RZ, R17, P5 ;  /* 0x000000ffff2e7224 */ /* 0x000fc400028e0611 */
[--C-:B------:R-:W-:Y:S02]  /*2920*/  IMAD.X R47, RZ, RZ, R17.reuse, P6 ;  /* 0x000000ffff2f7224 */ /* 0x100fe400030e0611 */
[--C-:B------:R-:W-:Y:S02]  /*2930*/  IMAD.X R45, RZ, RZ, R17.reuse, P1 ;  /* 0x000000ffff2d7224 */ /* 0x100fe400008e0611 */
[----:B------:R-:W-:Y:S01]  /*2940*/  IMAD.X R43, RZ, RZ, R17, P2 ;  /* 0x000000ffff2b7224 */ /* 0x000fe200010e0611 */
[----:B--2---:R-:W0:Y:S02]  /*2950*/  SHFL.IDX PT, R0, R2, RZ, 0x1f ;  /* 0x00001fff02007589 */ /* 0x004e2400000e0000 */
[----:B0-----:R-:W-:-:S04]  /*2960*/  LEA.HI R2, R0, R0, RZ, 0x1 ;  /* 0x0000000000027211 */ /* 0x001fc800078f08ff */
[----:B------:R-:W-:Y:S01]  /*2970*/  LOP3.LUT R3, R2, 0x7fffe, RZ, 0xc0, !PT ;  /* 0x0007fffe02037812 */ /* 0x000fe200078ec0ff */
[----:B------:R-:W-:-:S04]  /*2980*/  VIADD R2, R72, 0x1c400 ;  /* 0x0001c40048027836 */ /* 0x000fc80000000000 */
[----:B------:R-:W-:Y:S01]  /*2990*/  IMAD.IADD R0, R0, 0x1, -R3 ;  /* 0x0000000100007824 */ /* 0x000fe200078e0a03 */
[----:B------:R-:W-:Y:S01]  /*29a0*/  SHF.R.U32.HI R2, RZ, 0x4, R2 ;  /* 0x00000004ff027819 */ /* 0x000fe20000011602 */
[----:B------:R-:W-:-:S03]  /*29b0*/  VIADD R3, R72, 0x18400 ;  /* 0x0001840048037836 */ /* 0x000fc60000000000 */
[----:B------:R-:W-:Y:S01]  /*29c0*/  LOP3.LUT R2, R2, 0x3fff, RZ, 0xc0, !PT ;  /* 0x00003fff02027812 */ /* 0x000fe200078ec0ff */
[----:B------:R-:W-:Y:S01]  /*29d0*/  IMAD R0, R0, 0x2000, R3 ;  /* 0x0000200000007824 */ /* 0x000fe200078e0203 */
[----:B------:R-:W-:Y:S02]  /*29e0*/  LOP3.LUT P0, RZ, R3, 0x1bf, RZ, 0xc0, !PT ;  /* 0x000001bf03ff7812 */ /* 0x000fe4000780c0ff */
[----:B------:R-:W-:Y:S01]  /*29f0*/  LOP3.LUT R4, R2, 0x10000, RZ, 0xfc, !PT ;  /* 0x0001000002047812 */ /* 0x000fe200078efcff */
[----:B------:R-:W-:Y:S01]  /*2a00*/  VIADD R3, R0, 0xa000 ;  /* 0x0000a00000037836 */ /* 0x000fe20000000000 */
[----:B------:R-:W-:-:S03]  /*2a10*/  SHF.R.U32.HI R0, RZ, 0x4, R0 ;  /* 0x00000004ff007819 */ /* 0x000fc60000011600 */
[----:B------:R0:W-:Y:S01]  /*2a20*/  STL.128 [R1+0xa0], R4 ;  /* 0x0000a00401007387 */ /* 0x0001e20000100c00 */
[----:B------:R-:W-:Y:S02]  /*2a30*/  SHF.R.U32.HI R3, RZ, 0x4, R3 ;  /* 0x00000004ff037819 */ /* 0x000fe40000011603 */
[----:B------:R-:W-:Y:S02]  /*2a40*/  LOP3.LUT R0, R0, 0x3fff, RZ, 0xc0, !PT ;  /* 0x00003fff00007812 */ /* 0x000fe400078ec0ff */
[----:B------:R-:W-:Y:S02]  /*2a50*/  LOP3.LUT R3, R3, 0x3fff, RZ, 0xc0, !PT ;  /* 0x00003fff03037812 */ /* 0x000fe400078ec0ff */
[----:B------:R-:W-:Y:S02]  /*2a60*/  LOP3.LUT R2, R0, 0x10000, RZ, 0xfc, !PT ;  /* 0x0001000000027812 */ /* 0x000fe400078efcff */
[----:B------:R-:W-:Y:S01]  /*2a70*/  LOP3.LUT R0, R3, 0x10000, RZ, 0xfc, !PT ;  /* 0x0001000003007812 */ /* 0x000fe200078efcff */
[----:B------:R-:W-:-:S05]  /*2a80*/  IMAD.MOV.U32 R3, RZ, RZ, 0x40000040 ;  /* 0x40000040ff037424 */ /* 0x000fca00078e00ff */
[----:B------:R1:W-:Y:S01]  /*2a90*/  STL.64 [R1+0x98], R2 ;  /* 0x0000980201007387 */ /* 0x0003e20000100a00 */
[----:B0-----:R-:W-:Y:S02]  /*2aa0*/  IMAD.MOV.U32 R6, RZ, RZ, R8 ;  /* 0x000000ffff067224 */ /* 0x001fe400078e0008 */
[----:B------:R-:W-:-:S05]  /*2ab0*/  IMAD.MOV.U32 R4, RZ, RZ, R0 ;  /* 0x000000ffff047224 */ /* 0x000fca00078e0000 */
[----:B------:R1:W-:Y:S01]  /*2ac0*/  STL.128 [R1+0x110], R4 ;  /* 0x0001100401007387 */ /* 0x0003e20000100c00 */
[----:B------:R-:W-:Y:S05]  /*2ad0*/  @!P0 BRA `(.L_x_12077) ;  /* 0x0000000000408947 */ /* 0x000fea0003800000 */
[----:B-1----:R-:W-:Y:S01]  /*2ae0*/  MOV R2, 0x0 ;  /* 0x0000000000027802 */ /* 0x002fe20000000f00 */
        /* <DEDUP_REMOVED lines=15> */
.L_x_12077:
[----:B------:R-:W2:Y:S01]  /*2be0*/  LDL R41, [R1+0x21c] ;  /* 0x00021c0001297983 */ /* 0x000ea20000100800 */
[----:B-1----:R-:W0:Y:S01]  /*2bf0*/  LDC.64 R4, c[0x0][0xad8] ;  /* 0x0002b600ff047b82 */ /* 0x002e220000000a00 */
[----:B------:R-:W-:Y:S01]  /*2c00*/  IADD3 R20, P0, R16, 0x120, RZ ;  /* 0x0000012010147810 */ /* 0x000fe20007f1e0ff */
[----:B------:R-:W-:Y:S01]  /*2c10*/  IMAD.U32 R9, RZ, RZ, UR48 ;  /* 0x00000030ff097e24 */ /* 0x000fe2000f8e00ff */
[----:B------:R-:W1:Y:S01]  /*2c20*/  S2R R52, SR_TID.X ;  /* 0x0000000000347919 */ /* 0x000e620000002100 */
[----:B------:R-:W-:Y:S01]  /*2c30*/  IMAD.U32 R8, RZ, RZ, UR47 ;  /* 0x0000002fff087e24 */ /* 0x000fe2000f8e00ff */
[----:B------:R-:W-:Y:S01]  /*2c40*/  BSSY B0, `(.L_x_12078) ;  /* 0x000001c000007945 */ /* 0x000fe20003800000 */
[----:B------:R-:W-:Y:S01]  /*2c50*/  IMAD.MOV.U32 R12, RZ, RZ, RZ ;  /* 0x000000ffff0c7224 */ /* 0x000fe200078e00ff */
[----:B------:R3:W-:Y:S01]  /*2c60*/  STL.64 [R1+0x130], R26 ;  /* 0x0001301a01007387 */ /* 0x0007e20000100a00 */
[----:B------:R-:W4:Y:S01]  /*2c70*/  LDC.64 R2, c[0x0][0xae0] ;  /* 0x0002b800ff027b82 */ /* 0x000f220000000a00 */
[----:B------:R-:W-:-:S02]  /*2c80*/  IMAD.X R21, RZ, RZ, R17, P0 ;  /* 0x000000ffff157224 */ /* 0x000fc400000e0611 */
[----:B------:R0:W-:Y:S04]  /*2c90*/  STL.64 [R1+0x120], R178 ;  /* 0x000120b201007387 */ /* 0x0001e80000100a00 */
[----:B------:R0:W-:Y:S01]  /*2ca0*/  STL.64 [R1+0x128], R20 ;  /* 0x0001281401007387 */ /* 0x0001e20000100a00 */
[----:B------:R-:W5:Y:S03]  /*2cb0*/  LDC R10, c[0x0][0xad4] ;  /* 0x0002b500ff0a7b82 */ /* 0x000f660000000800 */
[----:B------:R0:W-:Y:S04]  /*2cc0*/  STL.U8 [R1+0x138], RZ ;  /* 0x000138ff01007387 */ /* 0x0001e80000100000 */
[----:B------:R0:W-:Y:S01]  /*2cd0*/  STL.U8 [R1+0x16c], RZ ;  /* 0x00016cff01007387 */ /* 0x0001e20000100000 */
[----:B------:R-:W3:Y:S01]  /*2ce0*/  LDC.64 R6, c[0x0][0x448] ;  /* 0x00011200ff067b82 */ /* 0x000ee20000000a00 */
[----:B0-----:R-:W-:-:S02]  /*2cf0*/  IMAD.MOV.U32 R11, RZ, RZ, R4 ;  /* 0x000000ffff0b7224 */ /* 0x001fc400078e0004 */
[----:B------:R-:W-:-:S05]  /*2d00*/  IMAD.MOV.U32 R13, RZ, RZ, R5 ;  /* 0x000000ffff0d7224 */ /* 0x000fca00078e0005 */
[----:B------:R-:W0:Y:S01]  /*2d10*/  LDC R220, c[0x0][0x450] ;  /* 0x00011400ffdc7b82 */ /* 0x000e220000000800 */
[----:B----4-:R-:W-:Y:S02]  /*2d20*/  IMAD.MOV.U32 R14, RZ, RZ, R2 ;  /* 0x000000ffff0e7224 */ /* 0x010fe400078e0002 */
[----:B------:R-:W-:Y:S02]  /*2d30*/  IMAD.MOV.U32 R15, RZ, RZ, R3 ;  /* 0x000000ffff0f7224 */ /* 0x000fe400078e0003 */
[----:B-1----:R-:W-:Y:S01]  /*2d40*/  VIADD R223, R52, 0xffffff80 ;  /* 0xffffff8034df7836 */ /* 0x002fe20000000000 */
[----:B-----5:R1:W-:Y:S04]  /*2d50*/  STL.128 [R1+0x140], R8 ;  /* 0x0001400801007387 */ /* 0x0203e80000100c00 */
[----:B------:R1:W-:Y:S04]  /*2d60*/  STL.128 [R1+0x150], R12 ;  /* 0x0001500c01007387 */ /* 0x0003e80000100c00 */
[----:B------:R1:W-:Y:S04]  /*2d70*/  STL [R1+0x13c], R223 ;  /* 0x00013cdf01007387 */ /* 0x0003e80000100800 */
[----:B---3--:R1:W-:Y:S04]  /*2d80*/  STL.64 [R1+0x160], R6 ;  /* 0x0001600601007387 */ /* 0x0083e80000100a00 */
[----:B0-----:R1:W-:Y:S01]  /*2d90*/  STL [R1+0x168], R220 ;  /* 0x000168dc01007387 */ /* 0x0013e20000100800 */
[----:B--2---:R-:W-:-:S04]  /*2da0*/  LEA.HI R0, R41, R41, RZ, 0x1 ;  /* 0x0000002929007211 */ /* 0x004fc800078f08ff */
[----:B------:R-:W-:-:S05]  /*2db0*/  LOP3.LUT R0, R0, 0xfffffffe, RZ, 0xc0, !PT ;  /* 0xfffffffe00007812 */ /* 0x000fca00078ec0ff */
[----:B------:R-:W-:-:S05]  /*2dc0*/  IMAD.IADD R0, R41, 0x1, -R0 ;  /* 0x0000000129007824 */ /* 0x000fca00078e0a00 */
[----:B------:R-:W-:-:S04]  /*2dd0*/  SHF.L.U32 R27, R0, 0x1f, RZ ;  /* 0x0000001f001b7819 */ /* 0x000fc800000006ff */
[----:B------:R-:W0:Y:S02]  /*2de0*/  SYNCS.PHASECHK.TRANS64.TRYWAIT P0, [R72+URZ+0x32400], R27 ;  /* 0x0324001b480075a7 */ /* 0x000e24000800017f */
[----:B01----:R-:W-:Y:S05]  /*2df0*/  @!P0 BRA `(.L_x_12079) ;  /* 0x0000028c00c08947 */ /* 0x003fea0003800000 */
.L_x_12330:
[----:B------:R-:W-:Y:S05]  /*2e00*/  BSYNC B0 ;  /* 0x0000000000007941 */ /* 0x000fea0003800000 */
.L_x_12078:
[----:B------:R-:W2:Y:S04]  /*2e10*/  LDL R9, [R1+0x4bc] ;  /* 0x0004bc0001097983 */ /* 0x000ea80000100800 */
[----:B------:R-:W2:Y:S04]  /*2e20*/  LDL R8, [R1+0x4c0] ;  /* 0x0004c00001087983 */ /* 0x000ea80000100800 */
[----:B------:R-:W3:Y:S04]  /*2e30*/  LDL R0, [R1+0x4c8] ;  /* 0x0004c80001007983 */ /* 0x000ee80000100800 */
[----:B------:R-:W0:Y:S04]  /*2e40*/  LDL R14, [R1+0x4c4] ;  /* 0x0004c400010e7983 */ /* 0x000e280000100800 */
[----:B------:R-:W4:Y:S04]  /*2e50*/  LDL R41, [R1+0x1c] ;  /* 0x00001c0001297983 */ /* 0x000f280000100800 */
[----:B------:R1:W5:Y:S01]  /*2e60*/  LDL.64 R12, [R1+0x210] ;  /* 0x00021000010c7983 */ /* 0x0003620000100a00 */
[----:B------:R-:W-:-:S02]  /*2e70*/  IMAD.MOV.U32 R10, RZ, RZ, R35 ;  /* 0x000000ffff0a7224 */ /* 0x000fc400078e0023 */
[----:B------:R-:W-:Y:S01]  /*2e80*/  IMAD.MOV.U32 R11, RZ, RZ, R50 ;  /* 0x000000ffff0b7224 */ /* 0x000fe200078e0032 */
[----:B------:R-:W-:Y:S01]  /*2e90*/  IADD3 R20, P0, R16, 0x16c, RZ ;  /* 0x0000016c10147810 */ /* 0x000fe20007f1e0ff */
[----:B------:R-:W1:Y:S01]  /*2ea0*/  S2R R52, SR_TID.X ;  /* 0x0000000000347919 */ /* 0x000e620000002100 */
[----:B------:R-:W-:Y:S05]  /*2eb0*/  WARPSYNC.ALL ;  /* 0x0000000000007948 */ /* 0x000fea0003800000 */
[----:B------:R-:W-:Y:S01]  /*2ec0*/  BSSY B0, `(.L_x_12080) ;  /* 0x0000037000007945 */ /* 0x000fe20003800000 */
[----:B-1----:R-:W-:-:S05]  /*2ed0*/  SHF.R.U32.HI R35, RZ, 0x7, R52 ;  /* 0x00000007ff237819 */ /* 0x002fca0000011634 */
[----:B------:R-:W-:-:S05]  /*2ee0*/  VIADD R78, R35, 0x8 ;  /* 0x00000008234e7836 */ /* 0x000fca0000000000 */
[----:B------:R1:W-:Y:S06]  /*2ef0*/  BAR.SYNC.DEFER_BLOCKING R78, 0x100 ;  /* 0x0004004e0000751d */ /* 0x0003ec0000010000 */
[----:B--2---:R2:W-:Y:S01]  /*2f00*/  STL.128 [R1+0x170], R8 ;  /* 0x0001700801007387 */ /* 0x0045e20000100c00 */
[----:B---3--:R-:W-:Y:S01]  /*2f10*/  IMAD.MOV.U32 R26, RZ, RZ, R0 ;  /* 0x000000ffff1a7224 */ /* 0x008fe200078e0000 */
[----:B------:R-:W-:Y:S01]  /*2f20*/  IADD3 R0, P2, R16, 0x220, RZ ;  /* 0x0000022010007810 */ /* 0x000fe20007f5e0ff */
[----:B--2---:R-:W-:Y:S02]  /*2f30*/  IMAD.MOV.U32 R8, RZ, RZ, R32 ;  /* 0x000000ffff087224 */ /* 0x004fe400078e0020 */
[----:B------:R-:W-:-:S02]  /*2f40*/  IMAD.MOV.U32 R9, RZ, RZ, R49 ;  /* 0x000000ffff097224 */ /* 0x000fc400078e0031 */
[----:B------:R-:W-:Y:S02]  /*2f50*/  IMAD.MOV.U32 R10, RZ, RZ, R31 ;  /* 0x000000ffff0a7224 */ /* 0x000fe400078e001f */
[----:B------:R-:W-:-:S05]  /*2f60*/  IMAD.MOV.U32 R11, RZ, RZ, R46 ;  /* 0x000000ffff0b7224 */ /* 0x000fca00078e002e */
[----:B------:R2:W-:Y:S01]  /*2f70*/  STL.128 [R1+0x190], R8 ;  /* 0x0001900801007387 */ /* 0x0005e20000100c00 */
[----:B0-----:R-:W-:Y:S01]  /*2f80*/  IMAD.MOV.U32 R27, RZ, RZ, R14 ;  /* 0x000000ffff1b7224 */ /* 0x001fe200078e000e */
[----:B------:R-:W-:Y:S01]  /*2f90*/  IADD3 R14, P1, R16, 0x128, RZ ;  /* 0x00000128100e7810 */ /* 0x000fe20007f3e0ff */
[--C-:B------:R-:W-:Y:S02]  /*2fa0*/  IMAD.X R31, RZ, RZ, R17.reuse, P0 ;  /* 0x000000ffff1f7224 */ /* 0x100fe400000e0611 */
[----:B------:R-:W-:Y:S02]  /*2fb0*/  IMAD.X R15, RZ, RZ, R17, P2 ;  /* 0x000000ffff0f7224 */ /* 0x000fe400010e0611 */
[----:B--2---:R-:W-:Y:S02]  /*2fc0*/  IMAD.MOV.U32 R8, RZ, RZ, R38 ;  /* 0x000000ffff087224 */ /* 0x004fe400078e0026 */
[----:B------:R-:W-:Y:S02]  /*2fd0*/  IMAD.MOV.U32 R9, RZ, RZ, R53 ;  /* 0x000000ffff097224 */ /* 0x000fe400078e0035 */
[----:B------:R-:W-:-:S02]  /*2fe0*/  IMAD.MOV.U32 R10, RZ, RZ, R33 ;  /* 0x000000ffff0a7224 */ /* 0x000fc400078e0021 */
[----:B------:R-:W-:-:S05]  /*2ff0*/  IMAD.MOV.U32 R11, RZ, RZ, R48 ;  /* 0x000000ffff0b7224 */ /* 0x000fca00078e0030 */
[----:B------:R0:W-:Y:S01]  /*3000*/  STL.128 [R1+0x1b0], R8 ;  /* 0x0001b00801007387 */ /* 0x0001e20000100c00 */
[----:B------:R-:W-:Y:S02]  /*3010*/  IMAD.X R21, RZ, RZ, R17, P1 ;  /* 0x000000ffff157224 */ /* 0x000fe400008e0611 */
        /* <DEDUP_REMOVED lines=9> */
[----:B------:R0:W-:Y:S01]  /*30b0*/  STL.128 [R1+0x1d0], R8 ;  /* 0x0001d00801007387 */ /* 0x0001e20000100c00 */
[----:B------:R-:W-:Y:S01]  /*30c0*/  IADD3 R20, P0, R16, 0x138, RZ ;  /* 0x0000013810147810 */ /* 0x000fe20007f1e0ff */
[----:B0-----:R-:W-:Y:S02]  /*30d0*/  IMAD.MOV.U32 R8, RZ, RZ, R29 ;  /* 0x000000ffff087224 */ /* 0x001fe400078e001d */
[----:B------:R-:W-:Y:S02]  /*30e0*/  IMAD.MOV.U32 R9, RZ, RZ, R40 ;  /* 0x000000ffff097224 */ /* 0x000fe400078e0028 */
[----:B------:R-:W-:Y:S02]  /*30f0*/  IMAD.MOV.U32 R10, RZ, RZ, R14 ;  /* 0x000000ffff0a7224 */ /* 0x000fe400078e000e */
[----:B------:R-:W-:-:S05]  /*3100*/  IMAD.MOV.U32 R11, RZ, RZ, R21 ;  /* 0x000000ffff0b7224 */ /* 0x000fca00078e0015 */
[----:B------:R0:W-:Y:S01]  /*3110*/  STL.128 [R1+0x1e0], R8 ;  /* 0x0001e00801007387 */ /* 0x0001e20000100c00 */
[----:B------:R-:W-:Y:S01]  /*3120*/  IMAD.X R21, RZ, RZ, R17, P0 ;  /* 0x000000ffff157224 */ /* 0x000fe200000e0611 */
[----:B----4-:R-:W-:Y:S02]  /*3130*/  LOP3.LUT R0, R41, 0x1, RZ, 0xfc, !PT ;  /* 0x0000000129007812 */ /* 0x010fe400078efcff */
[----:B------:R-:W-:Y:S01]  /*3140*/  STL.128 [R1+0x1a0], R24 ;  /* 0x0001a01801007387 */ /* 0x000fe20000100c00 */
[----:B0-----:R-:W-:Y:S02]  /*3150*/  IMAD.MOV.U32 R8, RZ, RZ, R28 ;  /* 0x000000ffff087224 */ /* 0x001fe400078e001c */
[----:B------:R-:W-:Y:S02]  /*3160*/  IMAD.MOV.U32 R9, RZ, RZ, R39 ;  /* 0x000000ffff097224 */ /* 0x000fe400078e0027 */
[----:B------:R-:W-:Y:S02]  /*3170*/  IMAD.MOV.U32 R10, RZ, RZ, R34 ;  /* 0x000000ffff0a7224 */ /* 0x000fe400078e0022 */
[----:B------:R-:W-:-:S05]  /*3180*/  IMAD.MOV.U32 R11, RZ, RZ, R51 ;  /* 0x000000ffff0b7224 */ /* 0x000fca00078e0033 */
[----:B------:R0:W-:Y:S04]  /*3190*/  STL.128 [R1+0x1f0], R8 ;  /* 0x0001f00801007387 */ /* 0x0001e80000100c00 */
[----:B------:R1:W-:Y:S01]  /*31a0*/  STL.128 [R1+0x180], R20 ;  /* 0x0001801401007387 */ /* 0x0003e20000100c00 */
[----:B------:R-:W-:Y:S01]  /*31b0*/  ISETP.NE.AND P1, PT, R0, 0x3, PT ;  /* 0x000000030000780c */ /* 0x000fe20003f25270 */
[----:B0-----:R-:W-:Y:S02]  /*31c0*/  IMAD.MOV.U32 R8, RZ, RZ, R30 ;  /* 0x000000ffff087224 */ /* 0x001fe400078e001e */
[----:B------:R-:W-:Y:S02]  /*31d0*/  IMAD.MOV.U32 R9, RZ, RZ, R47 ;  /* 0x000000ffff097224 */ /* 0x000fe400078e002f */
[----:B------:R-:W-:-:S02]  /*31e0*/  IMAD.MOV.U32 R10, RZ, RZ, R36 ;  /* 0x000000ffff0a7224 */ /* 0x000fc400078e0024 */
[----:B------:R-:W-:-:S05]  /*31f0*/  IMAD.MOV.U32 R11, RZ, RZ, R37 ;  /* 0x000000ffff0b7224 */ /* 0x000fca00078e0025 */
[----:B------:R1:W-:Y:S01]  /*3200*/  STL.128 [R1+0x200], R8 ;  /* 0x0002000801007387 */ /* 0x0003e20000100c00 */
[----:B------:R-:W-:Y:S05]  /*3210*/  @!P1 BRA `(.L_x_12081) ;  /* 0x0000000000049947 */ /* 0x000fea0003800000 */
[----:B------:R-:W-:Y:S01]  /*3220*/  BPT.TRAP 0x1 ;  /* 0x000000040000795c */ /* 0x000fe20000300000 */
.L_x_12081:
[----:B------:R-:W-:Y:S05]  /*3230*/  BSYNC B0 ;  /* 0x0000000000007941 */ /* 0x000fea0003800000 */
.L_x_12080:
[----:B-1----:R-:W2:Y:S01]  /*3240*/  LDL.64 R8, [R1+0x8] ;  /* 0x0000080001087983 */ /* 0x002ea20000100a00 */
[----:B-----5:R-:W-:Y:S01]  /*3250*/  SHF.L.U32 R13, R13, 0x1f, RZ ;  /* 0x0000001f0d0d7819 */ /* 0x020fe200000006ff */
[----:B------:R-:W-:Y:S01]  /*3260*/  BSSY B0, `(.L_x_12082) ;  /* 0x0000006000007945 */ /* 0x000fe20003800000 */
[----:B--2---:R-:W-:-:S05]  /*3270*/  MOV R9, R8 ;  /* 0x0000000800097202 */ /* 0x004fca0000000f00 */
[----:B------:R-:W-:-:S04]  /*3280*/  IMAD R12, R12, 0x8, R9 ;  /* 0x000000080c0c7824 */ /* 0x000fc800078e0209 */
[----:B------:R0:W1:Y:S01]  /*3290*/  SYNCS.PHASECHK.TRANS64.TRYWAIT P0, [R12+URZ], R13 ;  /* 0x0000000d0c0075a7 */ /* 0x000062000800017f */
[----:B------:R-:W-:Y:S05]  /*32a0*/  @!P1 BRA `(.L_x_12083) ;  /* 0x0000000000049947 */ /* 0x000fea0003800000 */
[----:B------:R-:W-:Y:S01]  /*32b0*/  BPT.TRAP 0x1 ;  /* 0x000000040000795c */ /* 0x000fe20000300000 */
.L_x_12083:
[----:B------:R-:W-:Y:S05]  /*32c0*/  BSYNC B0 ;  /* 0x0000000000007941 */ /* 0x000fea0003800000 */
.L_x_12082:
[----:B------:R-:W-:Y:S04]  /*32d0*/  BSSY B0, `(.L_x_12084) ;  /* 0x0000004000007945 */ /* 0x000fe80003800000 */
[----:B-1----:R-:W-:Y:S05]  /*32e0*/  @P0 BRA `(.L_x_12085) ;  /* 0x0000000000080947 */ /* 0x002fea0003800000 */
[----:B------:R-:W1:Y:S02]  /*32f0*/  SYNCS.PHASECHK.TRANS64.TRYWAIT P0, [R12+URZ], R13 ;  /* 0x0000000d0c0075a7 */ /* 0x000e64000800017f */
[----:B-1----:R-:W-:Y:S05]  /*3300*/  @!P0 BRA `(.L_x_12086) ;  /* 0x0000028800908947 */ /* 0x002fea0003800000 */
.L_x_12085:
[----:B------:R-:W-:Y:S05]  /*3310*/  BSYNC B0 ;  /* 0x0000000000007941 */ /* 0x000fea0003800000 */
.L_x_12084:
[----:B------:R-:W2:Y:S04]  /*3320*/  LDL R21, [R1+0x210] ;  /* 0x0002100001157983 */ /* 0x000ea80000100800 */
[----:B------:R-:W2:Y:S01]  /*3330*/  LDL.64 R8, [R1+0xa0] ;  /* 0x0000a00001087983 */ /* 0x000ea20000100a00 */
[----:B------:R-:W-:Y:S05]  /*3340*/  WARPSYNC.ALL ;  /* 0x0000000000007948 */ /* 0x000fea0003800000 */
[----:B------:R-:W3:Y:S04]  /*3350*/  LDL.64 R24, [R1+0x98] ;  /* 0x0000980001187983 */ /* 0x000ee80000100a00 */
[----:B------:R-:W4:Y:S04]  /*3360*/  LDL.64 R10, [R1+0x98] ;  /* 0x00009800010a7983 */ /* 0x000f280000100a00 */
[----:B01----:R-:W5:Y:S01]  /*3370*/  LDL.64 R12, [R1+0x98] ;  /* 0x00009800010c7983 */ /* 0x003f620000100a00 */
[----:B--2---:R-:W-:-:S03]  /*3380*/  IMAD R8, R21, 0x300, R8 ;  /* 0x0000030015087824 */ /* 0x004fc600078e0208 */
[----:B------:R-:W2:Y:S01]  /*3390*/  LDL.64 R14, [R1+0x98] ;  /* 0x00009800010e7983 */ /* 0x000ea20000100a00 */
[----:B------:R-:W-:Y:S02]  /*33a0*/  R2UR UR7, R9 ;  /* 0x00000000090772ca */ /* 0x000fe400000e0000 */
[C---:B------:R-:W-:Y:S01]  /*33b0*/  R2UR UR6, R8.reuse ;  /* 0x00000000080672ca */ /* 0x040fe200000e0000 */
[----:B------:R-:W2:Y:S01]  /*33c0*/  LDL R73, [R1+0x21c] ;  /* 0x00021c0001497983 */ /* 0x000ea20000100800 */
[----:B------:R-:W-:Y:S01]  /*33d0*/  VIADD R20, R8, 0x2 ;  /* 0x0000000208147836 */ /* 0x000fe20000000000 */
[----:B------:R-:W-:Y:S01]  /*33e0*/  BSSY B0, `(.L_x_12087) ;  /* 0x000002e000007945 */ /* 0x000fe20003800000 */
[----:B------:R-:W-:Y:S01]  /*33f0*/  IMAD.MOV.U32 R21, RZ, RZ, R9 ;  /* 0x000000ffff157224 */ /* 0x000fe200078e0009 */
[----:B------:R0:W-:Y:S01]  /*3400*/  STL [R1+0x80], RZ ;  /* 0x000080ff01007387 */ /* 0x0001e20000100800 */
[----:B---3--:R-:W-:Y:S02]  /*3410*/  R2UR UR4, R24 ;  /* 0x00000000180472ca */ /* 0x008fe400000e0000 */
[----:B------:R-:W-:-:S02]  /*3420*/  R2UR UR5, R25 ;  /* 0x00000000190572ca */ /* 0x000fc400000e0000 */
[----:B------:R-:W-:Y:S01]  /*3430*/  WARPGROUP.ARRIVE ;  /* 0x00000000000079c5 */ /* 0x000fe20000000000 */
[----:B----4-:R-:W-:Y:S02]  /*3440*/  VIADD R10, R10, 0x2 ;  /* 0x000000020a0a7836 */ /* 0x010fe40000000000 */
[----:B-----5:R-:W-:Y:S02]  /*3450*/  VIADD R12, R12, 0x4 ;  /* 0x000000040c0c7836 */ /* 0x020fe40000000000 */
[----:B--2---:R-:W-:-:S06]  /*3460*/  VIADD R14, R14, 0x6 ;  /* 0x000000060e0e7836 */ /* 0x004fcc0000000000 */
[----:B------:R-:W-:Y:S01]  /*3470*/  HGMMA.64x96x16.F32 R24, gdesc[UR4], RZ, !UPT, gsb0 ;  /* 0x01600000041879f0 */ /* 0x000fe2000c0008ff */
[----:B------:R-:W-:Y:S02]  /*3480*/  R2UR UR6, R20 ;  /* 0x00000000140672ca */ /* 0x000fe400000e0000 */
[----:B------:R-:W-:Y:S02]  /*3490*/  R2UR UR7, R21 ;  /* 0x00000000150772ca */ /* 0x000fe400000e0000 */
[----:B------:R-:W-:Y:S01]  /*34a0*/  R2UR UR4, R10 ;  /* 0x000000000a0472ca */ /* 0x000fe200000e0000 */
[C---:B------:R-:W-:Y:S01]  /*34b0*/  VIADD R10, R8.reuse, 0x4 ;  /* 0x00000004080a7836 */ /* 0x040fe20000000000 */
[----:B------:R-:W-:Y:S01]  /*34c0*/  R2UR UR5, R11 ;  /* 0x000000000b0572ca */ /* 0x000fe200000e0000 */
[----:B------:R-:W-:Y:S01]  /*34d0*/  IMAD.MOV.U32 R11, RZ, RZ, R9 ;  /* 0x000000ffff0b7224 */ /* 0x000fe200078e0009 */
[----:B------:R-:W-:Y:S01]  /*34e0*/  LEA.HI R0, R73, R73, RZ, 0x1 ;  /* 0x0000004949007211 */ /* 0x000fe200078f08ff */
[----:B------:R-:W-:Y:S01]  /*34f0*/  VIADD R8, R8, 0x6 ;  /* 0x0000000608087836 */ /* 0x000fe20000000000 */
[----:B------:R-:W-:-:S02]  /*3500*/  WARPGROUP.DEPBAR.LE gsb0, 0x0 ;  /* 0x00008000000079c5 */ /* 0x000fc40000010000 */
        /* <DEDUP_REMOVED lines=13> */
[----:B------:R-:W-:Y:S01]  /*35e0*/  LOP3.LUT R8, R0, 0xfffffffe, RZ, 0xc0, !PT ;  /* 0xfffffffe00087812 */ /* 0x000fe200078ec0ff */
[----:B------:R-:W-:-:S04]  /*35f0*/  IMAD.MOV.U32 R0, RZ, RZ, 0x1 ;  /* 0x00000001ff007424 */ /* 0x000fc800078e00ff */
[----:B------:R-:W-:Y:S01]  /*3600*/  IMAD.IADD R8, R73, 0x1, -R8 ;  /* 0x0000000149087824 */ /* 0x000fe200078e0a08 */
[----:B------:R0:W-:Y:S04]  /*3610*/  STL [R1+0x80], R0 ;  /* 0x0000800001007387 */ /* 0x0001e80000100800 */
[----:B------:R-:W-:Y:S01]  /*3620*/  SHF.L.U32 R9, R8, 0x1f, RZ ;  /* 0x0000001f08097819 */ /* 0x000fe200000006ff */
[----:B------:R0:W-:Y:S04]  /*3630*/  STL [R1+0x80], R0 ;  /* 0x0000800001007387 */ /* 0x0001e80000100800 */
[----:B------:R0:W-:Y:S04]  /*3640*/  STL [R1+0x80], R0 ;  /* 0x0000800001007387 */ /* 0x0001e80000100800 */
[----:B------:R0:W-:Y:S01]  /*3650*/  STL [R1+0x80], R0 ;  /* 0x0000800001007387 */ /* 0x0001e20000100800 */
[----:B------:R-:W-:-:S02]  /*3660*/  WARPGROUP.DEPBAR.LE gsb0, 0x0 ;  /* 0x00008000000079c5 */ /* 0x000fc40000010000 */
[----:B------:R-:W-:-:S06]  /*3670*/  WARPGROUP.ARRIVE ;  /* 0x00000000000079c5 */ /* 0x000fcc0000000000 */
[----:B------:R-:W-:Y:S03]  /*3680*/  HGMMA.64x96x16.F32 R24, gdesc[UR4], R24, gsb0 ;  /* 0x01600000041879f0 */ /* 0x000fe60008000818 */
[----:B------:R-:W-:Y:S02]  /*3690*/  WARPGROUP.DEPBAR.LE gsb0, 0x0 ;  /* 0x00008000000079c5 */ /* 0x000fe40000010000 */
[----:B------:R-:W1:Y:S02]  /*36a0*/  SYNCS.PHASECHK.TRANS64.TRYWAIT P0, [R72+URZ+0x32410], R9 ;  /* 0x03241009480075a7 */ /* 0x000e64000800017f */
[----:B01----:R-:W-:Y:S05]  /*36b0*/  @!P0 BRA `(.L_x_12088) ;  /* 0x0000028400b88947 */ /* 0x003fea0003800000 */
.L_x_12331:
[----:B------:R-:W-:Y:S05]  /*36c0*/  BSYNC B0 ;  /* 0x0000000000007941 */ /* 0x000fea0003800000 */
.L_x_12087:
[----:B------:R-:W2:Y:S04]  /*36d0*/  LDL R10, [R1+0x54] ;  /* 0x00005400010a7983 */ /* 0x000ea80000100800 */
[----:B0-----:R0:W5:Y:S01]  /*36e0*/  LDL.64 R8, [R1+0x210] ;  /* 0x0002100001087983 */ /* 0x0011620000100a00 */
[----:B------:R-:W-:Y:S01]  /*36f0*/  BSSY B0, `(.L_x_12089) ;  /* 0x0000005000007945 */ /* 0x000fe20003800000 */
[----:B--2---:R-:W-:-:S04]  /*3700*/  LOP3.LUT R10, R10, 0x1, RZ, 0xfc, !PT ;  /* 0x000000010a0a7812 */ /* 0x004fc800078efcff */
[----:B------:R-:W-:-:S13]  /*3710*/  ISETP.NE.AND P1, PT, R10, 0x3, PT ;  /* 0x000000030a00780c */ /* 0x000fda0003f25270 */
[----:B0-----:R-:W-:Y:S05]  /*3720*/  @!P1 BRA `(.L_x_12090) ;  /* 0x0000000000049947 */ /* 0x001fea0003800000 */
[----:B------:R-:W-:Y:S01]  /*3730*/  BPT.TRAP 0x1 ;  /* 0x000000040000795c */ /* 0x000fe20000300000 */
.L_x_12090:
[----:B------:R-:W-:Y:S05]  /*3740*/  BSYNC B0 ;  /* 0x0000000000007941 */ /* 0x000fea0003800000 */
.L_x_12089:
        /* <DEDUP_REMOVED lines=8> */
.L_x_12092:
[----:B------:R-:W-:Y:S05]  /*37d0*/  BSYNC B0 ;  /* 0x0000000000007941 */ /* 0x000fea0003800000 */
.L_x_12091:
[----:B------:R-:W-:Y:S04]  /*37e0*/  BSSY B0, `(.L_x_12093) ;  /* 0x0000004000007945 */ /* 0x000fe80003800000 */
[----:B-1----:R-:W-:Y:S05]  /*37f0*/  @P0 BRA `(.L_x_12094) ;  /* 0x0000000000080947 */ /* 0x002fea0003800000 */
[----:B------:R-:W1:Y:S02]  /*3800*/  SYNCS.PHASECHK.TRANS64.TRYWAIT P0, [R8+URZ], R9 ;  /* 0x00000009080075a7 */ /* 0x000e64000800017f */
[----:B-1----:R-:W-:Y:S05]  /*3810*/  @!P0 BRA `(.L_x_12095) ;  /* 0x0000028400748947 */ /* 0x002fea0003800000 */
.L_x_12094:
[----:B------:R-:W-:Y:S05]  /*3820*/  BSYNC B0 ;  /* 0x0000000000007941 */ /* 0x000fea0003800000 */
.L_x_12093:
        /* <DEDUP_REMOVED lines=9> */
[----:B------:R-:W5:Y:S04]  /*38c0*/  LDL.64 R74, [R1+0x110] ;  /* 0x00011000014a7983 */ /* 0x000f680000100a00 */
[----:B------:R-:W5:Y:S01]  /*38d0*/  LDL.64 R76, [R1+0x110] ;  /* 0x00011000014c7983 */ /* 0x000f620000100a00 */
[----:B--2---:R-:W-:Y:S01]  /*38e0*/  IMAD R8, R73, 0xc00, R8 ;  /* 0x00000c0049087824 */ /* 0x004fe200078e0208 */
[----:B------:R-:W-:-:S02]  /*38f0*/  R2UR UR7, R9 ;  /* 0x00000000090772ca */ /* 0x000fc400000e0000 */
[----:B---3--:R-:W-:Y:S02]  /*3900*/  ISETP.NE.U32.AND P0, PT, R72, RZ, PT ;  /* 0x000000ff4800720c */ /* 0x008fe40003f05070 */
[----:B------:R-:W-:Y:S02]  /*3910*/  R2UR UR6, R8 ;  /* 0x00000000080672ca */ /* 0x000fe400000e0000 */
[----:B----4-:R-:W-:Y:S02]  /*3920*/  R2UR UR4, R20 ;  /* 0x00000000140472ca */ /* 0x010fe400000e0000 */
[----:B------:R-:W-:Y:S02]  /*3930*/  R2UR UR5, R21 ;  /* 0x00000000150572ca */ /* 0x000fe400000e0000 */
[----:B------:R-:W2:Y:S05]  /*3940*/  LDL.64 R20, [R1+0x110] ;  /* 0x0001100001147983 */ /* 0x000eaa0000100a00 */
        /* <DEDUP_REMOVED lines=53> */
[----:B------:R-:W3:Y:S01]  /*3ca0*/  LDL.64 R72, [R1+0x110] ;  /* 0x0001100001487983 */ /* 0x000ee20000100a00 */
[----:B----4-:R-:W-:Y:S01]  /*3cb0*/  VIADD R12, R12, 0x404 ;  /* 0x000004040c0c7836 */ /* 0x010fe20000000000 */
[----:B------:R-:W-:Y:S02]  /*3cc0*/  WARPGROUP.DEPBAR.LE gsb0, 0x0 ;  /* 0x00008000000079c5 */ /* 0x000fe40000010000 */
[----:B------:R-:W-:-:S08]  /*3cd0*/  WARPGROUP.ARRIVE ;  /* 0x00000000000079c5 */ /* 0x000fd00000000000 */
[----:B------:R-:W-:Y:S01]  /*3ce0*/  HGMMA.64x96x16.F32 R24, gdesc[UR4], R24, gsb0 ;  /* 0x01600000041879f0 */ /* 0x000fe20008000818 */
[----:B------:R-:W-:Y:S02]  /*3cf0*/  VIADD R10, R8, 0x304 ;  /* 0x00000304080a7836 */ /* 0x000fe40000000000 */
[----:B------:R-:W-:Y:S01]  /*3d00*/  IMAD.MOV.U32 R11, RZ, RZ, R9 ;  /* 0x000000ffff0b7224 */ /* 0x000fe200078e0009 */
[----:B------:R-:W-:Y:S02]  /*3d10*/  R2UR UR4, R12 ;  /* 0x000000000c0472ca */ /* 0x000fe400000e0000 */
[----:B------:R-:W-:Y:S02]  /*3d20*/  R2UR UR6, R10 ;  /* 0x000000000a0672ca */ /* 0x000fe400000e0000 */
[----:B------:R-:W-:Y:S02]  /*3d30*/  R2UR UR7, R11 ;  /* 0x000000000b0772ca */ /* 0x000fe400000e0000 */
[----:B------:R-:W-:Y:S01]  /*3d40*/  R2UR UR5, R13 ;  /* 0x000000000d0572ca */ /* 0x000fe200000e0000 */
[----:B-----5:R-:W-:-:S02]  /*3d50*/  VIADD R14, R14, 0x406 ;  /* 0x000004060e0e7836 */ /* 0x020fc40000000000 */
        /* <DEDUP_REMOVED lines=9> */
[----:B--2---:R-:W-:Y:S02]  /*3df0*/  VIADD R20, R20, 0x800 ;  /* 0x0000080014147836 */ /* 0x004fe40000000000 */
[----:B------:R-:W-:-:S02]  /*3e00*/  VIADD R10, R8, 0x600 ;  /* 0x00000600080a7836 */ /* 0x000fc40000000000 */
[----:B------:R-:W-:Y:S01]  /*3e10*/  IMAD.MOV.U32 R11, RZ, RZ, R9 ;  /* 0x000000ffff0b7224 */ /* 0x000fe200078e0009 */
[----:B------:R-:W-:Y:S02]  /*3e20*/  WARPGROUP.DEPBAR.LE gsb0, 0x0 ;  /* 0x00008000000079c5 */ /* 0x000fe40000010000 */
[----:B------:R-:W-:-:S06]  /*3e30*/  WARPGROUP.ARRIVE ;  /* 0x00000000000079c5 */ /* 0x000fcc0000000000 */
[----:B------:R-:W-:Y:S01]  /*3e40*/  HGMMA.64x96x16.F32 R24, gdesc[UR4], R24, gsb0 ;  /* 0x01600000041879f0 */ /* 0x000fe20008000818 */
[----:B------:R-:W-:Y:S02]  /*3e50*/  R2UR UR6, R10 ;  /* 0x000000000a0672ca */ /* 0x000fe400000e0000 */
[----:B------:R-:W-:Y:S02]  /*3e60*/  R2UR UR7, R11 ;  /* 0x000000000b0772ca */ /* 0x000fe400000e0000 */
[----:B------:R-:W-:Y:S01]  /*3e70*/  R2UR UR4, R20 ;  /* 0x00000000140472ca */ /* 0x000fe200000e0000 */
[----:B------:R-:W2:Y:S01]  /*3e80*/  LDL.64 R10, [R1+0x110] ;  /* 0x00011000010a7983 */ /* 0x000ea20000100a00 */
[----:B------:R-:W-:Y:S01]  /*3e90*/  R2UR UR5, R21 ;  /* 0x00000000150572ca */ /* 0x000fe200000e0000 */
[----:B---3--:R-:W-:Y:S02]  /*3ea0*/  VIADD R72, R72, 0x802 ;  /* 0x0000080248487836 */ /* 0x008fe40000000000 */
        /* <DEDUP_REMOVED lines=8> */
[----:B------:R-:W3:Y:S01]  /*3f30*/  LDL.64 R12, [R1+0x110] ;  /* 0x00011000010c7983 */ /* 0x000ee20000100a00 */
[----:B------:R-:W-:Y:S01]  /*3f40*/  R2UR UR5, R73 ;  /* 0x00000000490572ca */ /* 0x000fe200000e0000 */
[----:B------:R-:W-:Y:S02]  /*3f50*/  VIADD R74, R74, 0x804 ;  /* 0x000008044a4a7836 */ /* 0x000fe40000000000 */
[----:B------:R-:W-:Y:S01]  /*3f60*/  VIADD R14, R8, 0x604 ;  /* 0x00000604080e7836 */ /* 0x000fe20000000000 */
[----:B------:R-:W4:Y:S01]  /*3f70*/  LDL.64 R72, [R1+0x110] ;  /* 0x0001100001487983 */ /* 0x000f220000100a00 */
[----:B------:R-:W-:Y:S01]  /*3f80*/  IMAD.MOV.U32 R15, RZ, RZ, R9 ;  /* 0x000000ffff0f7224 */ /* 0x000fe200078e0009 */
[----:B------:R-:W-:-:S02]  /*3f90*/  WARPGROUP.DEPBAR.LE gsb0, 0x0 ;  /* 0x00008000000079c5 */ /* 0x000fc40000010000 */
[----:B------:R-:W-:-:S06]  /*3fa0*/  WARPGROUP.ARRIVE ;  /* 0x00000000000079c5 */ /* 0x000fcc0000000000 */
[----:B------:R-:W-:Y:S01]  /*3fb0*/  HGMMA.64x96x16.F32 R24, gdesc[UR4], R24, gsb0 ;  /* 0x01600000041879f0 */ /* 0x000fe20008000818 */
[----:B------:R-:W-:Y:S02]  /*3fc0*/  R2UR UR6, R14 ;  /* 0x000000000e0672ca */ /* 0x000fe400000e0000 */
[----:B------:R-:W-:Y:S02]  /*3fd0*/  R2UR UR7, R15 ;  /* 0x000000000f0772ca */ /* 0x000fe400000e0000 */
[----:B------:R-:W-:Y:S01]  /*3fe0*/  R2UR UR4, R74 ;  /* 0x000000004a0472ca */ /* 0x000fe200000e0000 */
[----:B------:R-:W5:Y:S01]  /*3ff0*/  LDL.64 R14, [R1+0x110] ;  /* 0x00011000010e7983 */ /* 0x000f620000100a00 */
        /* <DEDUP_REMOVED lines=21> */
[----:B------:R-:W0:Y:S01]  /*4150*/  S2R R79, SR_TID.X ;  /* 0x00000000004f7919 */ /* 0x000e220000002100 */
[----:B---3--:R-:W-:Y:S02]  /*4160*/  VIADD R12, R12, 0xc02 ;  /* 0x00000c020c0c7836 */ /* 0x008fe40000000000 */
[----:B------:R-:W-:-:S02]  /*4170*/  VIADD R10, R8, 0x902 ;  /* 0x00000902080a7836 */ /* 0x000fc40000000000 */
[----:B------:R-:W-:Y:S01]  /*4180*/  IMAD.MOV.U32 R11, RZ, RZ, R9 ;  /* 0x000000ffff0b7224 */ /* 0x000fe200078e0009 */
[----:B------:R-:W-:Y:S02]  /*4190*/  WARPGROUP.DEPBAR.LE gsb0, 0x0 ;  /* 0x00008000000079c5 */ /* 0x000fe40000010000 */
[----:B------:R-:W-:-:S06]  /*41a0*/  WARPGROUP.ARRIVE ;  /* 0x00000000000079c5 */ /* 0x000fcc0000000000 */
[----:B------:R-:W-:Y:S01]  /*41b0*/  HGMMA.64x96x16.F32 R24, gdesc[UR4], R24, gsb0 ;  /* 0x01600000041879f0 */ /* 0x000fe20008000818 */
[----:B0-----:R-:W-:-:S04]  /*41c0*/  LOP3.LUT R79, R79, 0x7f, RZ, 0xc0, !PT ;  /* 0x0000007f4f4f7812 */ /* 0x001fc800078ec0ff */
[----:B------:R-:W-:Y:S02]  /*41d0*/  ISETP.NE.AND P0, PT, R79, RZ, PT ;  /* 0x000000ff4f00720c */ /* 0x000fe40003f05270 */
[----:B------:R-:W-:Y:S02]  /*41e0*/  R2UR UR6, R10 ;  /* 0x000000000a0672ca */ /* 0x000fe400000e0000 */
[----:B------:R-:W-:-:S09]  /*41f0*/  R2UR UR7, R11 ;  /* 0x000000000b0772ca */ /* 0x000fd200000e0000 */
[----:B------:R-:W2:Y:S04]  /*4200*/  @!P0 LDL.64 R20, [R1+0x30] ;  /* 0x0000300001148983 */ /* 0x000ea80000100a00 */
[----:B------:R-:W3:Y:S01]  /*4210*/  @!P0 LDL R76, [R1+0x210] ;  /* 0x00021000014c8983 */ /* 0x000ee20000100800 */
[----:B------:R-:W-:Y:S02]  /*4220*/  R2UR UR4, R12 ;  /* 0x000000000c0472ca */ /* 0x000fe400000e0000 */
[----:B------:R-:W-:Y:S01]  /*4230*/  R2UR UR5, R13 ;  /* 0x000000000d0572ca */ /* 0x000fe200000e0000 */
[----:B------:R-:W-:Y:S02]  /*4240*/  WARPGROUP.DEPBAR.LE gsb0, 0x0 ;  /* 0x00008000000079c5 */ /* 0x000fe40000010000 */
[----:B------:R-:W-:-:S10]  /*4250*/  WARPGROUP.ARRIVE ;  /* 0x00000000000079c5 */ /* 0x000fd40000000000 */
[----:B------:R-:W-:Y:S01]  /*4260*/  HGMMA.64x96x16.F32 R24, gdesc[UR4], R24, gsb0 ;  /* 0x01600000041879f0 */ /* 0x000fe20008000818 */
[----:B-----5:R-:W-:Y:S02]  /*4270*/  VIADD R14, R14, 0xc04 ;  /* 0x00000c040e0e7836 */ /* 0x020fe40000000000 */
        /* <DEDUP_REMOVED lines=10> */
[----:B----4-:R-:W-:Y:S01]  /*4320*/  VIADD R72, R72, 0xc06 ;  /* 0x00000c0648487836 */ /* 0x010fe20000000000 */
[----:B------:R-:W-:Y:S02]  /*4330*/  R2UR UR6, R8 ;  /* 0x00000000080672ca */ /* 0x000fe400000e0000 */
[----:B------:R-:W-:Y:S02]  /*4340*/  R2UR UR7, R9 ;  /* 0x00000000090772ca */ /* 0x000fe400000e0000 */
[----:B------:R-:W-:Y:S02]  /*4350*/  R2UR UR4, R72 ;  /* 0x00000000480472ca */ /* 0x000fe400000e0000 */
[----:B------:R-:W-:Y:S01]  /*4360*/  R2UR UR5, R73 ;  /* 0x00000000490572ca */ /* 0x000fe200000e0000 */
[----:B------:R-:W0:Y:S01]  /*4370*/  S2R R79, SR_TID.X ;  /* 0x00000000004f7919 */ /* 0x000e220000002100 */
[----:B------:R-:W-:Y:S01]  /*4380*/  STL [R1+0x90], R0 ;  /* 0x0000900001007387 */ /* 0x000fe20000100800 */
[----:B------:R-:W-:-:S02]  /*4390*/  WARPGROUP.DEPBAR.LE gsb0, 0x0 ;  /* 0x00008000000079c5 */ /* 0x000fc40000010000 */
[----:B------:R-:W-:-:S08]  /*43a0*/  WARPGROUP.ARRIVE ;  /* 0x00000000000079c5 */ /* 0x000fd00000000000 */
[----:B------:R-:W-:Y:S01]  /*43b0*/  HGMMA.64x96x16.F32 R24, gdesc[UR4], R24, gsb0 ;  /* 0x01600000041879f0 */ /* 0x000fe20008000818 */
[----:B------:R-:W-:Y:S01]  /*43c0*/  STL [R1+0x90], R0 ;  /* 0x0000900001007387 */ /* 0x000fe20000100800 */
[----:B--2---:R-:W-:-:S03]  /*43d0*/  @!P0 MOV R21, R20 ;  /* 0x0000001400158202 */ /* 0x004fc60000000f00 */
[----:B------:R-:W-:Y:S01]  /*43e0*/  STL [R1+0x90], R0 ;  /* 0x0000900001007387 */ /* 0x000fe20000100800 */
[----:B0-----:R-:W-:-:S03]  /*43f0*/  SHF.R.U32.HI R77, RZ, 0x7, R79 ;  /* 0x00000007ff4d7819 */ /* 0x001fc6000001164f */
[----:B------:R-:W-:Y:S01]  /*4400*/  STL [R1+0x90], R0 ;  /* 0x0000900001007387 */ /* 0x000fe20000100800 */
[----:B---3--:R-:W-:-:S03]  /*4410*/  @!P0 IMAD R10, R76, 0x8, R21 ;  /* 0x000000084c0a8824 */ /* 0x008fc600078e0215 */
[----:B------:R-:W-:Y:S04]  /*4420*/  STL [R1+0x90], R0 ;  /* 0x0000900001007387 */ /* 0x000fe80000100800 */
[----:B------:R-:W-:Y:S04]  /*4430*/  STL [R1+0x90], R0 ;  /* 0x0000900001007387 */ /* 0x000fe80000100800 */
[----:B------:R-:W-:Y:S01]  /*4440*/  STL [R1+0x90], R0 ;  /* 0x0000900001007387 */ /* 0x000fe20000100800 */
[----:B------:R-:W-:-:S03]  /*4450*/  IADD3 R76, -R77, 0xb, RZ ;  /* 0x0000000b4d4c7810 */ /* 0x000fc60007ffe1ff */
[----:B------:R-:W-:Y:S04]  /*4460*/  STL [R1+0x90], R0 ;  /* 0x0000900001007387 */ /* 0x000fe80000100800 */
        /* <DEDUP_REMOVED lines=13> */
[----:B------:R-:W3:Y:S04]  /*4540*/  LDL R81, [R1+0x70] ;  /* 0x0000700001517983 */ /* 0x000ee80000100800 */
[----:B------:R-:W4:Y:S04]  /*4550*/  LDL.64 R20, [R1+0x160] ;  /* 0x0001600001147983 */ /* 0x000f280000100a00 */
[----:B------:R-:W5:Y:S04]  /*4560*/  LDL R82, [R1+0x168] ;  /* 0x0001680001527983 */ /* 0x000f680000100800 */
[----:B-1----:R-:W5:Y:S04]  /*4570*/  LDL.128 R8, [R1+0x140] ;  /* 0x0001400001087983 */ /* 0x002f680000100c00 */
[----:B------:R-:W5:Y:S01]  /*4580*/  LDL.128 R12, [R1+0x150] ;  /* 0x00015000010c7983 */ /* 0x000f620000100c00 */
[----:B------:R-:W-:-:S02]  /*4590*/  UMOV UR4, 0xffffffa0 ;  /* 0xffffffa000047882 */ /* 0x000fc40000000000 */
[----:B------:R-:W-:Y:S01]  /*45a0*/  UIMAD UR4, UR49, UR4, 0x60 ;  /* 0x00000060310474a4 */ /* 0x000fe2000f8e0204 */
[----:B------:R-:W-:Y:S01]  /*45b0*/  BSSY B0, `(.L_x_12096) ;  /* 0x0000044000007945 */ /* 0x000fe20003800000 */
[----:B--2---:R-:W-:-:S04]  /*45c0*/  SHF.R.S32.HI R73, RZ, 0x1f, R72 ;  /* 0x0000001fff497819 */ /* 0x004fc80000011448 */
[----:B------:R-:W-:-:S04]  /*45d0*/  LEA.HI R74, R73, R72, RZ, 0x7 ;  /* 0x00000048494a7211 */ /* 0x000fc800078f38ff */
[----:B------:R-:W-:-:S05]  /*45e0*/  LOP3.LUT R75, R74, 0xffffff80, RZ, 0xc0, !PT ;  /* 0xffffff804a4b7812 */ /* 0x000fca00078ec0ff */
[----:B------:R-:W-:-:S05]  /*45f0*/  IMAD.IADD R75, R72, 0x1, -R75 ;  /* 0x00000001484b7824 */ /* 0x000fca00078e0a4b */
[----:B0-----:R-:W-:-:S04]  /*4600*/  SHF.R.S32.HI R76, RZ, 0x1f, R75 ;  /* 0x0000001fff4c7819 */ /* 0x001fc8000001144b */
        /* <DEDUP_REMOVED lines=23> */
[----:B------:R-:W-:-:S04]  /*4780*/  @P1 IMAD.HI.U32 R21, R72, R21, RZ ;  /* 0x0000001548151227 */ /* 0x000fc800078e00ff */
[----:B------:R-:W-:Y:S01]  /*4790*/  IMAD.U32 R20, RZ, RZ, UR49 ;  /* 0x00000031ff147e24 */ /* 0x000fe2000f8e00ff */
[----:B-----5:R-:W-:-:S03]  /*47a0*/  @P1 SHF.R.U32.HI R72, RZ, R82, R21 ;  /* 0x00000052ff481219 */ /* 0x020fc60000011615 */
[----:B------:R-:W-:Y:S01]  /*47b0*/  IMAD R21, R20, -0x60, R9 ;  /* 0xffffffa014157824 */ /* 0x000fe200078e0209 */
[----:B------:R-:W-:Y:S01]  /*47c0*/  LOP3.LUT R20, R77, 0x7ffffffc, RZ, 0xc0, !PT ;  /* 0x7ffffffc4d147812 */ /* 0x000fe200078ec0ff */
[----:B------:R-:W0:Y:S02]  /*47d0*/  SHFL.IDX PT, R83, R72, RZ, 0x1c1f ;  /* 0x001c1fff48537589 */ /* 0x000e2400000e0000 */
[----:B------:R-:W-:Y:S02]  /*47e0*/  VIADD R73, R21, 0x61 ;  /* 0x0000006115497836 */ /* 0x000fe40000000000 */
[----:B------:R-:W-:Y:S01]  /*47f0*/  IMAD.IADD R20, R75, 0x1, -R20 ;  /* 0x000000014b147824 */ /* 0x000fe200078e0a14 */
[----:B------:R-:W-:-:S03]  /*4800*/  ISETP.GE.AND P2, PT, R13, 0x1, PT ;  /* 0x000000010d00780c */ /* 0x000fc60003f46270 */
[C---:B------:R-:W-:Y:S02]  /*4810*/  IMAD R73, R20.reuse, -0x2, R73 ;  /* 0xfffffffe14497824 */ /* 0x040fe400078e0249 */
[----:B------:R-:W-:Y:S02]  /*4820*/  VIADD R21, R21, 0x60 ;  /* 0x0000006015157836 */ /* 0x000fe40000000000 */
[----:B------:R-:W-:Y:S01]  /*4830*/  IMAD.IADD R74, R73, 0x1, -R8 ;  /* 0x00000001494a7824 */ /* 0x000fe200078e0a08 */
[----:B------:R-:W-:Y:S01]  /*4840*/  LOP3.LUT R73, RZ, R10, RZ, 0x33, !PT ;  /* 0x0000000aff497212 */ /* 0x000fe200078e33ff */
[----:B------:R-:W-:Y:S02]  /*4850*/  IMAD R76, R20, -0x2, R21 ;  /* 0xfffffffe144c7824 */ /* 0x000fe400078e0215 */
[----:B------:R-:W-:Y:S02]  /*4860*/  IMAD.IADD R79, R74, 0x1, R11 ;  /* 0x000000014a4f7824 */ /* 0x000fe400078e020b */
[----:B------:R-:W-:-:S02]  /*4870*/  IMAD.U32 R81, RZ, RZ, UR4 ;  /* 0x00000004ff517e24 */ /* 0x000fc4000f8e00ff */
[----:B------:R-:W-:Y:S02]  /*4880*/  IMAD.IADD R74, R74, 0x1, R73 ;  /* 0x000000014a4a7824 */ /* 0x000fe400078e0249 */
[----:B------:R-:W-:Y:S02]  /*4890*/  VIADD R80, R12, UR4 ;  /* 0x000000040c507c36 */ /* 0x000fe40008000000 */
[----:B------:R-:W-:Y:S01]  /*48a0*/  IMAD R81, R20, -0x2, R81 ;  /* 0xfffffffe14517824 */ /* 0x000fe200078e0251 */
[----:B0-----:R-:W-:Y:S01]  /*48b0*/  VIADDMNMX R10, R83, R79, R76, PT ;  /* 0x0000004f530a7246 */ /* 0x001fe2000380014c */
        /* <DEDUP_REMOVED lines=12> */
.L_x_12099:
[----:B------:R-:W-:-:S13]  /*4980*/  ISETP.NE.AND P1, PT, R13, 0x1, PT ;  /* 0x000000010d00780c */ /* 0x000fda0003f25270 */
[----:B------:R-:W-:-:S05]  /*4990*/  @P1 IMAD.HI.U32 R20, R12, R14, RZ ;  /* 0x0000000e0c141227 */ /* 0x000fca00078e00ff */
[----:B------:R-:W-:-:S07]  /*49a0*/  @P1 SHF.R.U32.HI R12, RZ, R15, R20 ;  /* 0x0000000fff0c1219 */ /* 0x000fce0000011614 */
.L_x_12100:
[----:B------:R-:W-:Y:S05]  /*49b0*/  BSYNC B1 ;  /* 0x0000000000017941 */ /* 0x000fea0003800000 */
.L_x_12098:
[----:B------:R-:W-:-:S05]  /*49c0*/  IMAD R12, R12, R13, R81 ;  /* 0x0000000d0c0c7224 */ /* 0x000fca00078e0251 */
[----:B------:R-:W-:Y:S02]  /*49d0*/  VIMNMX R11, R11, R12, !PT ;  /* 0x0000000c0b0b7248 */ /* 0x000fe40007fe0100 */
[----:B------:R-:W-:-:S07]  /*49e0*/  VIADDMNMX R10, R12, R13, R10, PT ;  /* 0x0000000d0c0a7246 */ /* 0x000fce000380010a */
.L_x_12097:
[----:B------:R-:W-:Y:S05]  /*49f0*/  BSYNC B0 ;  /* 0x0000000000007941 */ /* 0x000fea0003800000 */
.L_x_12096:
[C---:B------:R-:W-:Y:S01]  /*4a00*/  ISETP.GE.AND P1, PT, R80.reuse, 0x2, PT ;  /* 0x000000025000780c */ /* 0x040fe20003f26270 */
[----:B------:R-:W-:Y:S01]  /*4a10*/  BSSY B0, `(.L_x_12101) ;  /* 0x0000089000007945 */ /* 0x000fe20003800000 */
[C---:B------:R-:W-:Y:S02]  /*4a20*/  ISETP.GE.AND P5, PT, R80.reuse, 0xa, PT ;  /* 0x0000000a5000780c */ /* 0x040fe40003fa6270 */
[----:B------:R-:W-:Y:S02]  /*4a30*/  ISETP.GT.AND P3, PT, R11, 0x1, !P1 ;  /* 0x000000010b00780c */ /* 0x000fe40004f64270 */
[----:B------:R-:W-:Y:S02]  /*4a40*/  ISETP.GE.AND P2, PT, R80, 0x9, PT ;  /* 0x000000095000780c */ /* 0x000fe40003f46270 */
[----:B------:R-:W-:Y:S02]  /*4a50*/  ISETP.LT.OR P3, PT, R10, 0x2, P3 ;  /* 0x000000020a00780c */ /* 0x000fe40001f61670 */
[----:B------:R-:W-:-:S02]  /*4a60*/  P2R R20, PR, RZ, 0x20 ;  /* 0x00000020ff147803 */ /* 0x000fc40000000000 */
[----:B------:R-:W-:Y:S02]  /*4a70*/  FSEL R73, R25, -INF , !P3 ;  /* 0xff80000019497808 */ /* 0x000fe40005800000 */
[C---:B------:R-:W-:Y:S01]  /*4a80*/  ISETP.GT.AND P3, PT, R11.reuse, 0x9, !P5 ;  /* 0x000000090b00780c */ /* 0x040fe20006f64270 */
[----:B------:R-:W0:Y:S01]  /*4a90*/  SHFL.IDX PT, R25, R72, 0x1, 0x1c1f ;  /* 0x003c1f0048197f89 */ /* 0x000e2200000e0000 */
        /* <DEDUP_REMOVED lines=121> */
.L_x_12104:
[----:B------:R-:W-:-:S13]  /*5230*/  ISETP.NE.AND P6, PT, R13, 0x1, PT ;  /* 0x000000010d00780c */ /* 0x000fda0003fc5270 */
[----:B------:R-:W-:-:S05]  /*5240*/  @P6 IMAD.HI.U32 R14, R8, R14, RZ ;  /* 0x0000000e080e6227 */ /* 0x000fca00078e00ff */
[----:B------:R-:W-:-:S07]  /*5250*/  @P6 SHF.R.U32.HI R8, RZ, R15, R14 ;  /* 0x0000000fff086219 */ /* 0x000fce000001160e */
.L_x_12105:
[----:B------:R-:W-:Y:S05]  /*5260*/  BSYNC B1 ;  /* 0x0000000000017941 */ /* 0x000fea0003800000 */
.L_x_12103:
[----:B------:R-:W-:-:S05]  /*5270*/  IMAD R8, R8, R13, R81 ;  /* 0x0000000d08087224 */ /* 0x000fca00078e0251 */
[----:B------:R-:W-:Y:S02]  /*5280*/  VIADDMNMX R10, R8, R13, R10, PT ;  /* 0x0000000d080a7246 */ /* 0x000fe4000380010a */
[----:B------:R-:W-:-:S07]  /*5290*/  VIMNMX R11, R11, R8, !PT ;  /* 0x000000080b0b7248 */ /* 0x000fce0007fe0100 */
.L_x_12102:
[----:B------:R-:W-:Y:S05]  /*52a0*/  BSYNC B0 ;  /* 0x0000000000007941 */ /* 0x000fea0003800000 */
.L_x_12101:
        /* <DEDUP_REMOVED lines=13> */
[----:B------:R-:W5:Y:S01]  /*5380*/  LDL R30, [R1+0x298] ;  /* 0x00029800011e7983 */ /* 0x000f620000100800 */
[----:B------:R-:W-:Y:S02]  /*5390*/  ISETP.LT.OR P1, PT, R10, 0xa, P1 ;  /* 0x0000000a0a00780c */ /* 0x000fe40000f21670 */
[----:B------:R-:W-:Y:S01]  /*53a0*/  ISETP.NE.AND P6, PT, R36, RZ, PT ;  /* 0x000000ff2400720c */ /* 0x000fe20003fc5270 */
[----:B------:R-:W5:Y:S01]  /*53b0*/  LDL R32, [R1+0x270] ;  /* 0x0002700001207983 */ /* 0x000f620000100800 */
[----:B------:R-:W-:-:S02]  /*53c0*/  FSEL R140, R31, -INF , !P1 ;  /* 0xff8000001f8c7808 */ /* 0x000fc40004800000 */
[----:B------:R-:W-:Y:S01]  /*53d0*/  ISETP.NE.AND P1, PT, R28, RZ, PT ;  /* 0x000000ff1c00720c */ /* 0x000fe20003f25270 */
[----:B------:R-:W5:Y:S01]  /*53e0*/  LDL R36, [R1+0x2a4] ;  /* 0x0002a40001247983 */ /* 0x000f620000100800 */
[----:B------:R-:W-:Y:S02]  /*53f0*/  FMNMX.FTZ R8, R77, R73, !PT ;  /* 0x000000494d087209 */ /* 0x000fe40007810000 */
[----:B------:R-:W-:Y:S01]  /*5400*/  ISETP.GT.AND P1, PT, R11, 0x10, !P1 ;  /* 0x000000100b00780c */ /* 0x000fe20004f24270 */
[----:B------:R-:W5:Y:S01]  /*5410*/  LDL R28, [R1+0x2a8] ;  /* 0x0002a800011c7983 */ /* 0x000f620000100800 */
[----:B------:R-:W-:Y:S02]  /*5420*/  FMNMX.FTZ R8, R153, R8, !PT ;  /* 0x0000000899087209 */ /* 0x000fe40007810000 */
[----:B------:R-:W-:Y:S01]  /*5430*/  ISETP.LT.OR P1, PT, R10, 0x11, P1 ;  /* 0x000000110a00780c */ /* 0x000fe20000f21670 */
[----:B------:R-:W5:Y:S01]  /*5440*/  LDL R31, [R1+0x400] ;  /* 0x00040000011f7983 */ /* 0x000f620000100800 */
[----:B------:R-:W-:-:S02]  /*5450*/  FMNMX.FTZ R8, R135, R8, !PT ;  /* 0x0000000887087209 */ /* 0x000fc40007810000 */
[----:B------:R-:W-:Y:S01]  /*5460*/  FSEL R74, R34, -INF , !P1 ;  /* 0xff800000224a7808 */ /* 0x000fe20004800000 */
[----:B------:R0:W-:Y:S01]  /*5470*/  BAR.SYNC.DEFER_BLOCKING R78, 0x100 ;  /* 0x0004004e0000751d */ /* 0x0001e20000010000 */
[----:B------:R-:W-:Y:S02]  /*5480*/  ISETP.NE.AND P1, PT, R29, RZ, PT ;  /* 0x000000ff1d00720c */ /* 0x000fe40003f25270 */
[----:B------:R-:W-:Y:S02]  /*5490*/  FMNMX.FTZ R8, R151, R8, !PT ;  /* 0x0000000897087209 */ /* 0x000fe40007810000 */
[----:B------:R-:W-:Y:S02]  /*54a0*/  ISETP.GT.AND P1, PT, R11, 0x11, !P1 ;  /* 0x000000110b00780c */ /* 0x000fe40004f24270 */
[----:B------:R-:W-:Y:S01]  /*54b0*/  FMNMX.FTZ R8, R75, R8, !PT ;  /* 0x000000084b087209 */ /* 0x000fe20007810000 */
[----:B------:R-:W5:Y:S01]  /*54c0*/  LDL R34, [R1+0x2b4] ;  /* 0x0002b40001227983 */ /* 0x000f620000100800 */
[----:B------:R-:W-:-:S02]  /*54d0*/  ISETP.LT.OR P1, PT, R10, 0x12, P1 ;  /* 0x000000120a00780c */ /* 0x000fc40000f21670 */
[----:B------:R-:W-:Y:S01]  /*54e0*/  FMNMX.FTZ R8, R149, R8, !PT ;  /* 0x0000000895087209 */ /* 0x000fe20007810000 */
[----:B------:R-:W5:Y:S01]  /*54f0*/  LDL R29, [R1+0x250] ;  /* 0x00025000011d7983 */ /* 0x000f620000100800 */
[----:B------:R-:W-:Y:S02]  /*5500*/  FSEL R138, R35, -INF , !P1 ;  /* 0xff800000238a7808 */ /* 0x000fe40004800000 */
[----:B------:R-:W-:Y:S01]  /*5510*/  ISETP.GT.AND P1, PT, R11, 0x18, !P2 ;  /* 0x000000180b00780c */ /* 0x000fe20005724270 */
[----:B------:R-:W5:Y:S01]  /*5520*/  LDL R35, [R1+0x3e4] ;  /* 0x0003e40001237983 */ /* 0x000f620000100800 */
[----:B------:R-:W-:Y:S02]  /*5530*/  ISETP.NE.AND P2, PT, R56, RZ, PT ;  /* 0x000000ff3800720c */ /* 0x000fe40003f45270 */
[----:B------:R-:W-:Y:S01]  /*5540*/  ISETP.LT.OR P1, PT, R10, 0x19, P1 ;  /* 0x000000190a00780c */ /* 0x000fe20000f21670 */
[----:B------:R-:W5:Y:S01]  /*5550*/  LDL R56, [R1+0x28c] ;  /* 0x00028c0001387983 */ /* 0x000f620000100800 */
[----:B------:R-:W-:-:S02]  /*5560*/  FMNMX.FTZ R8, R37, R8, !PT ;  /* 0x0000000825087209 */ /* 0x000fc40007810000 */
[----:B------:R-:W-:Y:S01]  /*5570*/  FSEL R76, R38, -INF , !P1 ;  /* 0xff800000264c7808 */ /* 0x000fe20004800000 */
[----:B------:R-:W5:Y:S01]  /*5580*/  LDL R129, [R1+0x2c4] ;  /* 0x0002c40001817983 */ /* 0x000f620000100800 */
[----:B------:R-:W-:Y:S02]  /*5590*/  ISETP.GT.AND P1, PT, R11, 0x19, !P6 ;  /* 0x000000190b00780c */ /* 0x000fe40007724270 */
[----:B------:R-:W-:Y:S01]  /*55a0*/  ISETP.NE.AND P6, PT, R12, RZ, PT ;  /* 0x000000ff0c00720c */ /* 0x000fe20003fc5270 */
[----:B------:R-:W5:Y:S01]  /*55b0*/  LDL R38, [R1+0x294] ;  /* 0x0002940001267983 */ /* 0x000f620000100800 */
[----:B------:R-:W-:Y:S02]  /*55c0*/  ISETP.LT.OR P1, PT, R10, 0x1a, P1 ;  /* 0x0000001a0a00780c */ /* 0x000fe40000f21670 */
[----:B------:R-:W-:Y:S01]  /*55d0*/  FMNMX.FTZ R8, R147, R8, !PT ;  /* 0x0000000893087209 */ /* 0x000fe20007810000 */
        /* <DEDUP_REMOVED lines=12> */
[----:B------:R-:W5:Y:S01]  /*56a0*/  LDL R124, [R1+0x2dc] ;  /* 0x0002dc00017c7983 */ /* 0x000f620000100800 */
[----:B------:R-:W-:Y:S02]  /*56b0*/  ISETP.NE.AND P1, PT, R40, RZ, PT ;  /* 0x000000ff2800720c */ /* 0x000fe40003f25270 */
[----:B------:R-:W-:Y:S01]  /*56c0*/  FMNMX.FTZ R8, R173, R8, !PT ;  /* 0x00000008ad087209 */ /* 0x000fe20007810000 */
[----:B------:R-:W5:Y:S01]  /*56d0*/  LDL R40, [R1+0x264] ;  /* 0x0002640001287983 */ /* 0x000f620000100800 */
[----:B------:R-:W-:Y:S02]  /*56e0*/  ISETP.GT.AND P1, PT, R11, 0x21, !P1 ;  /* 0x000000210b00780c */ /* 0x000fe40004f24270 */
[----:B------:R-:W-:Y:S01]  /*56f0*/  FMNMX.FTZ R8, R49, R8, !PT ;  /* 0x0000000831087209 */ /* 0x000fe20007810000 */
[----:B------:R-:W5:Y:S01]  /*5700*/  LDL R123, [R1+0x2e0] ;  /* 0x0002e000017b7983 */ /* 0x000f620000100800 */
[----:B------:R-:W-:-:S02]  /*5710*/  ISETP.LT.OR P1, PT, R10, 0x22, P1 ;  /* 0x000000220a00780c */ /* 0x000fc40000f21670 */
[----:B------:R-:W-:Y:S01]  /*5720*/  FMNMX.FTZ R8, R175, R8, !PT ;  /* 0x00000008af087209 */ /* 0x000fe20007810000 */
[----:B------:R-:W5:Y:S01]  /*5730*/  LDL R122, [R1+0x2e4] ;  /* 0x0002e400017a7983 */ /* 0x000f620000100800 */
[----:B------:R-:W-:Y:S02]  /*5740*/  FSEL R80, R43, -INF , !P1 ;  /* 0xff8000002b507808 */ /* 0x000fe40004800000 */
[----:B------:R-:W-:Y:S01]  /*5750*/  ISETP.NE.AND P1, PT, R83, RZ, PT ;  /* 0x000000ff5300720c */ /* 0x000fe20003f25270 */
[----:B------:R-:W5:Y:S01]  /*5760*/  LDL R43, [R1+0x210] ;  /* 0x00021000012b7983 */ /* 0x000f620000100800 */
[----:B------:R-:W-:Y:S02]  /*5770*/  FMNMX.FTZ R8, R53, R8, !PT ;  /* 0x0000000835087209 */ /* 0x000fe40007810000 */
[----:B------:R-:W-:Y:S01]  /*5780*/  ISETP.GT.AND P1, PT, R11, 0x28, !P1 ;  /* 0x000000280b00780c */ /* 0x000fe20004f24270 */
[----:B------:R-:W5:Y:S01]  /*5790*/  LDL R121, [R1+0x2e8] ;  /* 0x0002e80001797983 */ /* 0x000f620000100800 */
[----:B------:R-:W-:-:S02]  /*57a0*/  FMNMX.FTZ R8, R167, R8, !PT ;  /* 0x00000008a7087209 */ /* 0x000fc40007810000 */
[----:B------:R-:W-:Y:S01]  /*57b0*/  ISETP.LT.OR P1, PT, R10, 0x29, P1 ;  /* 0x000000290a00780c */ /* 0x000fe20000f21670 */
[----:B------:R-:W5:Y:S01]  /*57c0*/  LDL R120, [R1+0x2f0] ;  /* 0x0002f00001787983 */ /* 0x000f620000100800 */
[----:B------:R-:W-:Y:S02]  /*57d0*/  FMNMX.FTZ R8, R57, R8, !PT ;  /* 0x0000000839087209 */ /* 0x000fe40007810000 */
[----:B------:R-:W-:Y:S01]  /*57e0*/  FSEL R134, R46, -INF , !P1 ;  /* 0xff8000002e867808 */ /* 0x000fe20004800000 */
[----:B------:R-:W5:Y:S01]  /*57f0*/  LDL R119, [R1+0x2f4] ;  /* 0x0002f40001777983 */ /* 0x000f620000100800 */
[----:B------:R-:W-:Y:S02]  /*5800*/  ISETP.NE.AND P1, PT, R44, RZ, PT ;  /* 0x000000ff2c00720c */ /* 0x000fe40003f25270 */
[----:B------:R-:W-:Y:S01]  /*5810*/  FMNMX.FTZ R8, R165, R8, !PT ;  /* 0x00000008a5087209 */ /* 0x000fe20007810000 */
[----:B------:R-:W5:Y:S01]  /*5820*/  LDL R46, [R1+0x2b0] ;  /* 0x0002b000012e7983 */ /* 0x000f620000100800 */
[----:B------:R-:W-:-:S02]  /*5830*/  ISETP.GT.AND P1, PT, R11, 0x29, !P1 ;  /* 0x000000290b00780c */ /* 0x000fc40004f24270 */
[----:B------:R-:W-:Y:S01]  /*5840*/  FMNMX.FTZ R8, R61, R8, !PT ;  /* 0x000000083d087209 */ /* 0x000fe20007810000 */
[----:B------:R-:W5:Y:S01]  /*5850*/  LDL R44, [R1+0x2b8] ;  /* 0x0002b800012c7983 */ /* 0x000f620000100800 */
[----:B------:R-:W-:Y:S02]  /*5860*/  ISETP.LT.OR P1, PT, R10, 0x2a, P1 ;  /* 0x0000002a0a00780c */ /* 0x000fe40000f21670 */
[----:B------:R-:W-:Y:S01]  /*5870*/  FMNMX.FTZ R8, R33, R8, !PT ;  /* 0x0000000821087209 */ /* 0x000fe20007810000 */
[----:B------:R-:W5:Y:S01]  /*5880*/  LDL R118, [R1+0x2f8] ;  /* 0x0002f80001767983 */ /* 0x000f620000100800 */
[----:B------:R-:W-:Y:S02]  /*5890*/  FSEL R82, R47, -INF , !P1 ;  /* 0xff8000002f527808 */ /* 0x000fe40004800000 */
[----:B------:R-:W-:Y:S01]  /*58a0*/  ISETP.NE.AND P1, PT, R84, RZ, PT ;  /* 0x000000ff5400720c */ /* 0x000fe20003f25270 */
[----:B------:R-:W5:Y:S01]  /*58b0*/  LDL R117, [R1+0x2fc] ;  /* 0x0002fc0001757983 */ /* 0x000f620000100800 */
[----:B------:R-:W-:-:S02]  /*58c0*/  ISETP.GT.AND P3, PT, R11, 0x50, !P3 ;  /* 0x000000500b00780c */ /* 0x000fc40005f64270 */
[----:B------:R-:W-:Y:S01]  /*58d0*/  ISETP.GT.AND P1, PT, R11, 0x30, !P1 ;  /* 0x000000300b00780c */ /* 0x000fe20004f24270 */
[----:B------:R-:W5:Y:S01]  /*58e0*/  LDL R116, [R1+0x300] ;  /* 0x0003000001747983 */ /* 0x000f620000100800 */
[----:B------:R-:W-:Y:S02]  /*58f0*/  FMNMX.FTZ R8, R65, R8, !PT ;  /* 0x0000000841087209 */ /* 0x000fe40007810000 */
[----:B------:R-:W-:Y:S01]  /*5900*/  ISETP.LT.OR P1, PT, R10, 0x31, P1 ;  /* 0x000000310a00780c */ /* 0x000fe20000f21670 */
[----:B------:R-:W5:Y:S01]  /*5910*/  LDL R39, [R1+0x304] ;  /* 0x0003040001277983 */ /* 0x000f620000100800 */
[----:B------:R-:W-:Y:S02]  /*5920*/  ISETP.GT.AND P4, PT, R11, 0x51, !P4 ;  /* 0x000000510b00780c */ /* 0x000fe40006784270 */
[----:B------:R-:W-:Y:S01]  /*5930*/  FSEL R216, R50, -INF , !P1 ;  /* 0xff80000032d87808 */ /* 0x000fe20004800000 */
[----:B------:R-:W5:Y:S01]  /*5940*/  LDL R115, [R1+0x308] ;  /* 0x0003080001737983 */ /* 0x000f620000100800 */
[----:B------:R-:W-:-:S02]  /*5950*/  ISETP.NE.AND P1, PT, R48, RZ, PT ;  /* 0x000000ff3000720c */ /* 0x000fc40003f25270 */
[C---:B------:R-:W-:Y:S01]  /*5960*/  ISETP.LT.OR P3, PT, R10.reuse, 0x51, P3 ;  /* 0x000000510a00780c */ /* 0x040fe20001f61670 */
[----:B------:R-:W5:Y:S01]  /*5970*/  LDL R50, [R1+0x2a0] ;  /* 0x0002a00001327983 */ /* 0x000f620000100800 */
[----:B------:R-:W-:Y:S02]  /*5980*/  ISETP.GT.AND P1, PT, R11, 0x31, !P1 ;  /* 0x000000310b00780c */ /* 0x000fe40004f24270 */
[----:B------:R-:W-:Y:S01]  /*5990*/  FMNMX.FTZ R8, R21, R8, !PT ;  /* 0x0000000815087209 */ /* 0x000fe20007810000 */
[----:B------:R-:W5:Y:S01]  /*59a0*/  LDL R48, [R1+0x2ac] ;  /* 0x0002ac0001307983 */ /* 0x000f620000100800 */
[----:B------:R-:W-:Y:S02]  /*59b0*/  ISETP.LT.OR P1, PT, R10, 0x32, P1 ;  /* 0x000000320a00780c */ /* 0x000fe40000f21670 */
[----:B------:R-:W-:Y:S01]  /*59c0*/  ISETP.GT.AND P5, PT, R11, 0x58, !P5 ;  /* 0x000000580b00780c */ /* 0x000fe20006fa4270 */
[----:B------:R-:W5:Y:S01]  /*59d0*/  LDL R114, [R1+0x30c] ;  /* 0x00030c0001727983 */ /* 0x000f620000100800 */
[----:B------:R-:W-:-:S02]  /*59e0*/  FSEL R84, R51, -INF , !P1 ;  /* 0xff80000033547808 */ /* 0x000fc40004800000 */
[----:B------:R-:W-:Y:S01]  /*59f0*/  ISETP.NE.AND P1, PT, R85, RZ, PT ;  /* 0x000000ff5500720c */ /* 0x000fe20003f25270 */
[----:B------:R-:W5:Y:S01]  /*5a00*/  LDL R113, [R1+0x310] ;  /* 0x0003100001717983 */ /* 0x000f620000100800 */
[----:B------:R-:W-:Y:S02]  /*5a10*/  ISETP.LT.OR P4, PT, R10, 0x52, P4 ;  /* 0x000000520a00780c */ /* 0x000fe40002781670 */
[----:B------:R-:W-:Y:S01]  /*5a20*/  ISETP.GT.AND P1, PT, R11, 0x38, !P1 ;  /* 0x000000380b00780c */ /* 0x000fe20004f24270 */
[----:B------:R-:W5:Y:S01]  /*5a30*/  LDL R112, [R1+0x314] ;  /* 0x0003140001707983 */ /* 0x000f620000100800 */
[----:B------:R-:W-:Y:S02]  /*5a40*/  FSEL R92, R66, -INF , !P3 ;  /* 0xff800000425c7808 */ /* 0x000fe40005800000 */
[----:B------:R-:W-:Y:S01]  /*5a50*/  ISETP.LT.OR P1, PT, R10, 0x39, P1 ;  /* 0x000000390a00780c */ /* 0x000fe20000f21670 */
[----:B------:R-:W5:Y:S01]  /*5a60*/  LDL R66, [R1+0x278] ;  /* 0x0002780001427983 */ /* 0x000f620000100800 */
[----:B------:R-:W-:-:S02]  /*5a70*/  FMNMX.FTZ R8, R69, R8, !PT ;  /* 0x0000000845087209 */ /* 0x000fc40007810000 */
[----:B------:R-:W-:Y:S01]  /*5a80*/  FSEL R218, R54, -INF , !P1 ;  /* 0xff80000036da7808 */ /* 0x000fe20004800000 */
[----:B------:R-:W5:Y:S01]  /*5a90*/  LDL R111, [R1+0x318] ;  /* 0x00031800016f7983 */ /* 0x000f620000100800 */
[----:B------:R-:W-:Y:S02]  /*5aa0*/  ISETP.NE.AND P1, PT, R52, RZ, PT ;  /* 0x000000ff3400720c */ /* 0x000fe40003f25270 */
[C---:B------:R-:W-:Y:S01]  /*5ab0*/  ISETP.LT.OR P5, PT, R10.reuse, 0x59, P5 ;  /* 0x000000590a00780c */ /* 0x040fe20002fa1670 */
[----:B------:R-:W5:Y:S01]  /*5ac0*/  LDL R54, [R1+0x290] ;  /* 0x0002900001367983 */ /* 0x000f620000100800 */
[----:B------:R-:W-:Y:S02]  /*5ad0*/  ISETP.GT.AND P1, PT, R11, 0x39, !P1 ;  /* 0x000000390b00780c */ /* 0x000fe40004f24270 */
[----:B------:R-:W-:Y:S01]  /*5ae0*/  FSEL R94, R67, -INF , !P4 ;  /* 0xff800000435e7808 */ /* 0x000fe20006000000 */
[----:B------:R-:W5:Y:S01]  /*5af0*/  LDL R52, [R1+0x29c] ;  /* 0x00029c0001347983 */ /* 0x000f620000100800 */
[----:B------:R-:W-:-:S02]  /*5b00*/  ISETP.LT.OR P1, PT, R10, 0x3a, P1 ;  /* 0x0000003a0a00780c */ /* 0x000fc40000f21670 */
[----:B------:R-:W-:Y:S01]  /*5b10*/  FSEL R96, R70, -INF , !P5 ;  /* 0xff80000046607808 */ /* 0x000fe20006800000 */
[----:B------:R-:W5:Y:S01]  /*5b20*/  LDL R110, [R1+0x31c] ;  /* 0x00031c00016e7983 */ /* 0x000f620000100800 */
[----:B------:R-:W-:Y:S02]  /*5b30*/  FSEL R86, R55, -INF , !P1 ;  /* 0xff80000037567808 */ /* 0x000fe40004800000 */
[----:B------:R-:W-:Y:S01]  /*5b40*/  ISETP.NE.AND P1, PT, R87, RZ, PT ;  /* 0x000000ff5700720c */ /* 0x000fe20003f25270 */
[----:B------:R-:W5:Y:S03]  /*5b50*/  LDL R70, [R1+0x284] ;  /* 0x0002840001467983 */ /* 0x000f660000100800 */
[C---:B------:R-:W-:Y:S01]  /*5b60*/  ISETP.GT.AND P1, PT, R11.reuse, 0x40, !P1 ;  /* 0x000000400b00780c */ /* 0x040fe20004f24270 */
[----:B------:R-:W5:Y:S03]  /*5b70*/  LDL R109, [R1+0x324] ;  /* 0x00032400016d7983 */ /* 0x000f660000100800 */
[----:B------:R-:W-:Y:S01]  /*5b80*/  ISETP.LT.OR P1, PT, R10, 0x41, P1 ;  /* 0x000000410a00780c */ /* 0x000fe20000f21670 */
[----:B------:R-:W5:Y:S03]  /*5b90*/  LDL R108, [R1+0x328] ;  /* 0x00032800016c7983 */ /* 0x000f660000100800 */
[----:B------:R-:W-:Y:S01]  /*5ba0*/  FSEL R168, R58, -INF , !P1 ;  /* 0xff8000003aa87808 */ /* 0x000fe20004800000 */
[----:B------:R-:W5:Y:S01]  /*5bb0*/  LDL R107, [R1+0x32c] ;  /* 0x00032c00016b7983 */ /* 0x000f620000100800 */
[----:B------:R-:W-:-:S02]  /*5bc0*/  ISETP.GT.AND P1, PT, R11, 0x41, !P2 ;  /* 0x000000410b00780c */ /* 0x000fc40005724270 */
[----:B------:R-:W-:Y:S01]  /*5bd0*/  ISETP.NE.AND P2, PT, R60, RZ, PT ;  /* 0x000000ff3c00720c */ /* 0x000fe20003f45270 */
[----:B------:R-:W5:Y:S01]  /*5be0*/  LDL R58, [R1+0x280] ;  /* 0x00028000013a7983 */ /* 0x000f620000100800 */
[C---:B------:R-:W-:Y:S02]  /*5bf0*/  ISETP.LT.OR P1, PT, R10.reuse, 0x42, P1 ;  /* 0x000000420a00780c */ /* 0x040fe40000f21670 */
[----:B------:R-:W-:Y:S01]  /*5c00*/  ISETP.GT.AND P2, PT, R11, 0x49, !P2 ;  /* 0x000000490b00780c */ /* 0x000fe20005744270 */
[----:B------:R-:W5:Y:S01]  /*5c10*/  LDL R60, [R1+0x268] ;  /* 0x00026800013c7983 */ /* 0x000f620000100800 */
[----:B------:R-:W-:Y:S02]  /*5c20*/  FSEL R88, R59, -INF , !P1 ;  /* 0xff8000003b587808 */ /* 0x000fe40004800000 */
[----:B------:R-:W-:Y:S01]  /*5c30*/  ISETP.GT.AND P1, PT, R11, RZ, !P6 ;  /* 0x000000ff0b00720c */ /* 0x000fe20007724270 */
[----:B------:R-:W5:Y:S01]  /*5c40*/  LDL R106, [R1+0x330] ;  /* 0x00033000016a7983 */ /* 0x000f620000100800 */
[----:B------:R-:W-:-:S02]  /*5c50*/  ISETP.LT.OR P2, PT, R10, 0x4a, P2 ;  /* 0x0000004a0a00780c */ /* 0x000fc40001741670 */
[----:B------:R-:W-:Y:S01]  /*5c60*/  ISETP.LT.OR P1, PT, R10, 0x1, P1 ;  /* 0x000000010a00780c */ /* 0x000fe20000f21670 */
[----:B------:R-:W5:Y:S01]  /*5c70*/  LDL R105, [R1+0x334] ;  /* 0x0003340001697983 */ /* 0x000f620000100800 */
[----:B------:R-:W-:Y:S02]  /*5c80*/  FSEL R90, R63, -INF , !P2 ;  /* 0xff8000003f5a7808 */ /* 0x000fe40005000000 */
        /* <DEDUP_REMOVED lines=12> */
[----:B------:R-:W-:Y:S01]  /*5d50*/  FMNMX.FTZ R9, R74, R9, !PT ;  /* 0x000000094a097209 */ /* 0x000fe20007810000 */
[----:B------:R-:W5:Y:S01]  /*5d60*/  LDL R62, [R1+0x26c] ;  /* 0x00026c00013e7983 */ /* 0x000f620000100800 */
[----:B------:R-:W-:-:S02]  /*5d70*/  ISETP.NE.AND P6, PT, R24, RZ, PT ;  /* 0x000000ff1800720c */ /* 0x000fc40003fc5270 */
[----:B------:R-:W-:Y:S01]  /*5d80*/  FMNMX.FTZ R9, R138, R9, !PT ;  /* 0x000000098a097209 */ /* 0x000fe20007810000 */
[----:B------:R-:W5:Y:S01]  /*5d90*/  LDL.64 R24, [R1+0xa8] ;  /* 0x0000a80001187983 */ /* 0x000f620000100a00 */
[----:B------:R-:W-:Y:S02]  /*5da0*/  ISETP.GT.AND P6, PT, R11, 0x59, !P6 ;  /* 0x000000590b00780c */ /* 0x000fe400077c4270 */
[----:B------:R-:W-:Y:S01]  /*5db0*/  FMNMX.FTZ R9, R76, R9, !PT ;  /* 0x000000094c097209 */ /* 0x000fe20007810000 */
[----:B------:R-:W1:Y:S01]  /*5dc0*/  SHFL.BFLY PT, R11, R8, 0x2, 0x1f ;  /* 0x0c401f00080b7f89 */ /* 0x000e6200000e0000 */
[----:B------:R-:W-:Y:S02]  /*5dd0*/  ISETP.LT.OR P6, PT, R10, 0x5a, P6 ;  /* 0x0000005a0a00780c */ /* 0x000fe400037c1670 */
[----:B------:R-:W-:Y:S01]  /*5de0*/  FMNMX.FTZ R9, R132, R9, !PT ;  /* 0x0000000984097209 */ /* 0x000fe20007810000 */
[----:B------:R-:W5:Y:S01]  /*5df0*/  LDL R101, [R1+0x348] ;  /* 0x0003480001657983 */ /* 0x000f620000100800 */
[----:B------:R-:W-:-:S02]  /*5e00*/  FSEL R98, R71, -INF , !P6 ;  /* 0xff80000047627808 */ /* 0x000fc40007000000 */
[----:B------:R-:W-:Y:S01]  /*5e10*/  FMNMX.FTZ R9, R42, R9, !PT ;  /* 0x000000092a097209 */ /* 0x000fe20007810000 */
[----:B------:R-:W5:Y:S03]  /*5e20*/  LDL R100, [R1+0x34c] ;  /* 0x00034c0001647983 */ /* 0x000f660000100800 */
        /* <DEDUP_REMOVED lines=23> */
[----:B0-----:R-:W5:Y:S03]  /*5fa0*/  LDL R78, [R1+0x3b4] ;  /* 0x0003b400014e7983 */ /* 0x001f660000100800 */
[----:B------:R-:W-:Y:S01]  /*5fb0*/  FMNMX.FTZ R9, R94, R9, !PT ;  /* 0x000000095e097209 */ /* 0x000fe20007810000 */
[----:B--2---:R-:W-:Y:S03]  /*5fc0*/  STL [R1+0x274], R64 ;  /* 0x0002744001007387 */ /* 0x004fe60000100800 */
[----:B------:R-:W-:Y:S01]  /*5fd0*/  FMNMX.FTZ R9, R96, R9, !PT ;  /* 0x0000000960097209 */ /* 0x000fe20007810000 */
[----:B---3--:R-:W-:Y:S03]  /*5fe0*/  STL [R1+0x27c], R68 ;  /* 0x00027c4401007387 */ /* 0x008fe60000100800 */
[----:B------:R-:W-:Y:S01]  /*5ff0*/  FMNMX.FTZ R9, R98, R9, !PT ;  /* 0x0000000962097209 */ /* 0x000fe20007810000 */
[----:B----4-:R-:W-:Y:S04]  /*6000*/  STL [R1+0x288], R72 ;  /* 0x0002884801007387 */ /* 0x010fe80000100800 */
[----:B------:R-:W-:Y:S04]  /*6010*/  STL.64 [R1+0x230], R8 ;  /* 0x0002300801007387 */ /* 0x000fe80000100a00 */
[----:B------:R-:W2:Y:S01]  /*6020*/  LDL R13, [R1+0x234] ;  /* 0x00023400010d7983 */ /* 0x000ea20000100800 */
[----:B-1----:R-:W-:-:S03]  /*6030*/  FMNMX.FTZ R10, R8, R11, !PT ;  /* 0x0000000b080a7209 */ /* 0x002fc60007810000 */
[----:B-----5:R0:W-:Y:S04]  /*6040*/  STL [R1+0x2bc], R27 ;  /* 0x0002bc1b01007387 */ /* 0x0201e80000100800 */
[----:B------:R-:W1:Y:S04]  /*6050*/  SHFL.BFLY PT, R11, R10, 0x1, 0x1f ;  /* 0x0c201f000a0b7f89 */ /* 0x000e6800000e0000 */
[----:B------:R3:W-:Y:S04]  /*6060*/  STL [R1+0x2a4], R36 ;  /* 0x0002a42401007387 */ /* 0x0007e80000100800 */
[----:B0-----:R-:W4:Y:S04]  /*6070*/  LDL R27, [R1+0x438] ;  /* 0x00043800011b7983 */ /* 0x001f280000100800 */
[----:B------:R0:W-:Y:S04]  /*6080*/  STL [R1+0x2a8], R28 ;  /* 0x0002a81c01007387 */ /* 0x0001e80000100800 */
[----:B---3--:R-:W3:Y:S04]  /*6090*/  LDL R36, [R1+0x3ac] ;  /* 0x0003ac0001247983 */ /* 0x008ee80000100800 */
[----:B------:R5:W-:Y:S01]  /*60a0*/  STL [R1+0x2b4], R34 ;  /* 0x0002b42201007387 */ /* 0x000be20000100800 */
[----:B-1----:R-:W-:-:S03]  /*60b0*/  FMNMX.FTZ R12, R10, R11, !PT ;  /* 0x0000000b0a0c7209 */ /* 0x002fc60007810000 */
[----:B0-----:R-:W4:Y:S04]  /*60c0*/  LDL R28, [R1+0x3c8] ;  /* 0x0003c800011c7983 */ /* 0x001f280000100800 */
[----:B------:R-:W-:Y:S04]  /*60d0*/  STL [R1+0x230], R12 ;  /* 0x0002300c01007387 */ /* 0x000fe80000100800 */
[----:B------:R-:W3:Y:S04]  /*60e0*/  LDL R14, [R1+0x230] ;  /* 0x00023000010e7983 */ /* 0x000ee80000100800 */
[----:B-----5:R-:W5:Y:S04]  /*60f0*/  LDL R34, [R1+0x41c] ;  /* 0x00041c0001227983 */ /* 0x020f680000100800 */
[----:B------:R0:W-:Y:S04]  /*6100*/  STL [R1+0x270], R32 ;  /* 0x0002702001007387 */ /* 0x0001e80000100800 */
[----:B------:R1:W-:Y:S04]  /*6110*/  STL [R1+0x298], R30 ;  /* 0x0002981e01007387 */ /* 0x0003e80000100800 */
[----:B------:R-:W-:Y:S04]  /*6120*/  STL [R1+0x28c], R56 ;  /* 0x00028c3801007387 */ /* 0x000fe80000100800 */
[----:B0-----:R-:W4:Y:S04]  /*6130*/  LDL R32, [R1+0x2ec] ;  /* 0x0002ec0001207983 */ /* 0x001f280000100800 */
[----:B-1----:R-:W4:Y:S04]  /*6140*/  LDL R30, [R1+0x358] ;  /* 0x00035800011e7983 */ /* 0x002f280000100800 */
[----:B------:R0:W-:Y:S04]  /*6150*/  STL [R1+0x294], R38 ;  /* 0x0002942601007387 */ /* 0x0001e80000100800 */
[----:B------:R1:W-:Y:S04]  /*6160*/  STL [R1+0x264], R40 ;  /* 0x0002642801007387 */ /* 0x0003e80000100800 */
[----:B------:R-:W4:Y:S04]  /*6170*/  LDL R72, [R1+0x3d0] ;  /* 0x0003d00001487983 */ /* 0x000f280000100800 */
[----:B0-----:R-:W4:Y:S04]  /*6180*/  LDL R38, [R1+0x33c] ;  /* 0x00033c0001267983 */ /* 0x001f280000100800 */
[----:B-1----:R-:W4:Y:S04]  /*6190*/  LDL R40, [R1+0x2d4] ;  /* 0x0002d40001287983 */ /* 0x002f280000100800 */
[----:B------:R-:W4:Y:S04]  /*61a0*/  LDL R71, [R1+0x3d4] ;  /* 0x0003d40001477983 */ /* 0x000f280000100800 */
[----:B------:R-:W4:Y:S04]  /*61b0*/  LDL R68, [R1+0x3e0] ;  /* 0x0003e00001447983 */ /* 0x000f280000100800 */
[----:B------:R-:W4:Y:S04]  /*61c0*/  LDL R67, [R1+0x3e8] ;  /* 0x0003e80001437983 */ /* 0x000f280000100800 */
[----:B------:R-:W-:Y:S04]  /*61d0*/  STL [R1+0x2b0], R46 ;  /* 0x0002b02e01007387 */ /* 0x000fe80000100800 */
[----:B------:R-:W-:Y:S04]  /*61e0*/  STL [R1+0x2b8], R44 ;  /* 0x0002b82c01007387 */ /* 0x000fe80000100800 */
[----:B------:R-:W4:Y:S04]  /*61f0*/  LDL R64, [R1+0x3f4] ;  /* 0x0003f40001407983 */ /* 0x000f280000100800 */
[----:B------:R-:W4:Y:S04]  /*6200*/  LDL R63, [R1+0x3f8] ;  /* 0x0003f800013f7983 */ /* 0x000f280000100800 */
[----:B------:R-:W4:Y:S04]  /*6210*/  LDL R59, [R1+0x40c] ;  /* 0x00040c00013b7983 */ /* 0x000f280000100800 */
[----:B------:R-:W4:Y:S04]  /*6220*/  LDL R56, [R1+0x418] ;  /* 0x0004180001387983 */ /* 0x000f280000100800 */
[----:B------:R-:W4:Y:S04]  /*6230*/  LDL R55, [R1+0x420] ;  /* 0x0004200001377983 */ /* 0x000f280000100800 */
[----:B------:R0:W-:Y:S04]  /*6240*/  STL [R1+0x2a0], R50 ;  /* 0x0002a03201007387 */ /* 0x0001e80000100800 */
[----:B------:R1:W-:Y:S04]  /*6250*/  STL [R1+0x2ac], R48 ;  /* 0x0002ac3001007387 */ /* 0x0003e80000100800 */
[----:B------:R-:W4:Y:S04]  /*6260*/  LDL R51, [R1+0x430] ;  /* 0x0004300001337983 */ /* 0x000f280000100800 */
[----:B0-----:R-:W4:Y:S04]  /*6270*/  LDL R50, [R1+0x434] ;  /* 0x0004340001327983 */ /* 0x001f280000100800 */
[----:B-1----:R-:W4:Y:S04]  /*6280*/  LDL R48, [R1+0x440] ;  /* 0x0004400001307983 */ /* 0x002f280000100800 */
[----:B------:R0:W-:Y:S04]  /*6290*/  STL [R1+0x278], R66 ;  /* 0x0002784201007387 */ /* 0x0001e80000100800 */
[----:B------:R-:W4:Y:S04]  /*62a0*/  LDL R47, [R1+0x444] ;  /* 0x00044400012f7983 */ /* 0x000f280000100800 */
[----:B------:R1:W-:Y:S04]  /*62b0*/  STL [R1+0x290], R54 ;  /* 0x0002903601007387 */ /* 0x0003e80000100800 */
[----:B------:R1:W-:Y:S04]  /*62c0*/  STL [R1+0x29c], R52 ;  /* 0x00029c3401007387 */ /* 0x0003e80000100800 */
[----:B0-----:R-:W4:Y:S04]  /*62d0*/  LDL R66, [R1+0x3ec] ;  /* 0x0003ec0001427983 */ /* 0x001f280000100800 */
[----:B------:R0:W-:Y:S04]  /*62e0*/  STL [R1+0x284], R70 ;  /* 0x0002844601007387 */ /* 0x0001e80000100800 */
[----:B-1----:R-:W4:Y:S04]  /*62f0*/  LDL R54, [R1+0x424] ;  /* 0x0004240001367983 */ /* 0x002f280000100800 */
[----:B------:R-:W4:Y:S04]  /*6300*/  LDL R52, [R1+0x42c] ;  /* 0x00042c0001347983 */ /* 0x000f280000100800 */
[----:B0-----:R-:W4:Y:S04]  /*6310*/  LDL R70, [R1+0x3d8] ;  /* 0x0003d80001467983 */ /* 0x001f280000100800 */
[----:B------:R0:W-:Y:S04]  /*6320*/  STL [R1+0x280], R58 ;  /* 0x0002803a01007387 */ /* 0x0001e80000100800 */
[----:B------:R1:W-:Y:S04]  /*6330*/  STL [R1+0x268], R60 ;  /* 0x0002683c01007387 */ /* 0x0003e80000100800 */
[----:B------:R-:W4:Y:S04]  /*6340*/  LDL R46, [R1+0x448] ;  /* 0x00044800012e7983 */ /* 0x000f280000100800 */
[----:B0-----:R-:W4:Y:S04]  /*6350*/  LDL R58, [R1+0x410] ;  /* 0x00041000013a7983 */ /* 0x001f280000100800 */
[----:B-1----:R-:W4:Y:S04]  /*6360*/  LDL R60, [R1+0x408] ;  /* 0x00040800013c7983 */ /* 0x002f280000100800 */
[----:B------:R0:W-:Y:S04]  /*6370*/  STL [R1+0x260], R26 ;  /* 0x0002601a01007387 */ /* 0x0001e80000100800 */
[----:B------:R-:W4:Y:S04]  /*6380*/  LDL R44, [R1+0x450] ;  /* 0x00045000012c7983 */ /* 0x000f280000100800 */
[----:B0-----:R-:W4:Y:S04]  /*6390*/  LDL R26, [R1+0x2c0] ;  /* 0x0002c000011a7983 */ /* 0x001f280000100800 */
[----:B--2---:R-:W0:Y:S02]  /*63a0*/  SHFL.BFLY PT, R8, R13, 0x2, 0x1f ;  /* 0x0c401f000d087f89 */ /* 0x004e2400000e0000 */
[----:B0-----:R-:W-:-:S05]  /*63b0*/  FMNMX.FTZ R9, R8, R13, !PT ;  /* 0x0000000d08097209 */ /* 0x001fca0007810000 */
[----:B------:R-:W0:Y:S01]  /*63c0*/  SHFL.BFLY PT, R8, R9, 0x1, 0x1f ;  /* 0x0c201f0009087f89 */ /* 0x000e2200000e0000 */
[----:B---3--:R-:W-:Y:S01]  /*63d0*/  FMUL.FTZ R10, R29, R14 ;  /* 0x0000000e1d0a7220 */ /* 0x008fe20000410000 */
[----:B------:R-:W-:-:S04]  /*63e0*/  FSETP.NEU.FTZ.AND P1, PT, R14, -INF , PT ;  /* 0xff8000000e00780b */ /* 0x000fc80003f3d000 */
[----:B------:R-:W-:-:S05]  /*63f0*/  FSEL R14, R10, RZ, P1 ;  /* 0x000000ff0a0e7208 */ /* 0x000fca0000800000 */
[-C--:B------:R-:W-:Y:S01]  /*6400*/  FFMA.FTZ R148, R37, R29.reuse, -R14 ;  /* 0x0000001d25947223 */ /* 0x080fe2000001080e */
[----:B0-----:R-:W-:Y:S01]  /*6410*/  FMNMX.FTZ R8, R9, R8, !PT ;  /* 0x0000000809087209 */ /* 0x001fe20007810000 */
[----:B------:R-:W2:Y:S03]  /*6420*/  LDL R37, [R1+0x374] ;  /* 0x0003740001257983 */ /* 0x000ea60000100800 */
[C---:B------:R-:W-:Y:S01]  /*6430*/  FSETP.NEU.FTZ.AND P1, PT, R8.reuse, -INF , PT ;  /* 0xff8000000800780b */ /* 0x040fe20003f3d000 */
[----:B------:R-:W-:-:S05]  /*6440*/  FMUL.FTZ R9, R8, R29 ;  /* 0x0000001d08097220 */ /* 0x000fca0000410000 */
        /* <DEDUP_REMOVED lines=26> */
[----:B------:R-:W-:-:S02]  /*65f0*/  IMAD R42, R43, 0xc00, R24 ;  /* 0x00000c002b2a7824 */ /* 0x000fc400078e0218 */
        /* <DEDUP_REMOVED lines=21> */
[----:B------:R-:W3:Y:S01]  /*6750*/  LDL R24, [R1+0x320] ;  /* 0x0003200001187983 */ /* 0x000ee20000100800 */
[----:B------:R-:W-:-:S03]  /*6760*/  FFMA.FTZ R9, R98, R29, -R9 ;  /* 0x0000001d62097223 */ /* 0x000fc60000010809 */
[----:B------:R-:W3:Y:S04]  /*6770*/  LDL R29, [R1+0x390] ;  /* 0x00039000011d7983 */ /* 0x000ee80000100800 */
[----:B------:R-:W3:Y:S04]  /*6780*/  LDL R33, [R1+0x454] ;  /* 0x0004540001217983 */ /* 0x000ee80000100800 */
[----:B------:R-:W3:Y:S04]  /*6790*/  LDL R43, [R1+0x458] ;  /* 0x00045800012b7983 */ /* 0x000ee80000100800 */
[----:B------:R0:W-:Y:S04]  /*67a0*/  STL [R1+0x26c], R62 ;  /* 0x00026c3e01007387 */ /* 0x0001e80000100800 */
        /* <DEDUP_REMOVED lines=17> */
[----:B0-----:R-:W3:Y:S04]  /*68c0*/  LDL R62, [R1+0x3fc] ;  /* 0x0003fc00013e7983 */ /* 0x001ee80000100800 */
[----:B------:R-:W3:Y:S04]  /*68d0*/  LDL R61, [R1+0x404] ;  /* 0x00040400013d7983 */ /* 0x000ee80000100800 */
[----:B------:R-:W3:Y:S04]  /*68e0*/  LDL R57, [R1+0x414] ;  /* 0x0004140001397983 */ /* 0x000ee80000100800 */
[----:B------:R-:W3:Y:S04]  /*68f0*/  LDL R53, [R1+0x428] ;  /* 0x0004280001357983 */ /* 0x000ee80000100800 */
[----:B------:R-:W3:Y:S04]  /*6900*/  LDL R49, [R1+0x43c] ;  /* 0x00043c0001317983 */ /* 0x000ee80000100800 */
[----:B------:R-:W3:Y:S04]  /*6910*/  LDL R45, [R1+0x44c] ;  /* 0x00044c00012d7983 */ /* 0x000ee80000100800 */
[----:B------:R-:W3:Y:S01]  /*6920*/  LDL R41, [R1+0x45c] ;  /* 0x00045c0001297983 */ /* 0x000ee20000100800 */
[----:B------:R-:W-:Y:S08]  /*6930*/  MUFU.EX2 R152, R152 ;  /* 0x0000009800987308 */ /* 0x000ff00000000800 */
[----:B------:R-:W0:Y:S08]  /*6940*/  MUFU.EX2 R130, R130 ;  /* 0x0000008200827308 */ /* 0x000e300000000800 */
[----:B------:R-:W1:Y:S08]  /*6950*/  MUFU.EX2 R153, R153 ;  /* 0x0000009900997308 */ /* 0x000e700000000800 */
[----:B------:R-:W4:Y:S01]  /*6960*/  MUFU.EX2 R135, R135 ;  /* 0x0000008700877308 */ /* 0x000f220000000800 */
[----:B-----5:R0:W-:Y:S07]  /*6970*/  STL [R1+0x41c], R34 ;  /* 0x00041c2201007387 */ /* 0x0201ee0000100800 */
[----:B------:R-:W-:Y:S08]  /*6980*/  MUFU.EX2 R143, R143 ;  /* 0x0000008f008f7308 */ /* 0x000ff00000000800 */
[----:B------:R-:W5:Y:S01]  /*6990*/  MUFU.EX2 R142, R142 ;  /* 0x0000008e008e7308 */ /* 0x000f620000000800 */
[----:B0-----:R-:W-:-:S07]  /*69a0*/  FADD.FTZ R34, R152, R130 ;  /* 0x0000008298227221 */ /* 0x001fce0000010000 */
[----:B------:R-:W-:Y:S08]  /*69b0*/  MUFU.EX2 R151, R151 ;  /* 0x0000009700977308 */ /* 0x000ff00000000800 */
[----:B------:R-:W0:Y:S01]  /*69c0*/  MUFU.EX2 R141, R141 ;  /* 0x0000008d008d7308 */ /* 0x000e220000000800 */
[----:B-1----:R-:W-:-:S07]  /*69d0*/  FADD.FTZ R34, R153, R34 ;  /* 0x0000002299227221 */ /* 0x002fce0000010000 */
[----:B------:R-:W-:Y:S01]  /*69e0*/  MUFU.EX2 R150, R150 ;  /* 0x0000009600967308 */ /* 0x000fe20000000800 */
[----:B------:R4:W-:Y:S07]  /*69f0*/  STL [R1+0x3ac], R36 ;  /* 0x0003ac2401007387 */ /* 0x0009ee0000100800 */
[----:B------:R-:W1:Y:S01]  /*6a00*/  MUFU.EX2 R140, R140 ;  /* 0x0000008c008c7308 */ /* 0x000e620000000800 */
[----:B----4-:R-:W-:-:S07]  /*6a10*/  FADD.FTZ R36, R135, R34 ;  /* 0x0000002287247221 */ /* 0x010fce0000010000 */
[----:B------:R-:W-:Y:S01]  /*6a20*/  MUFU.EX2 R149, R149 ;  /* 0x0000009500957308 */ /* 0x000fe20000000800 */
[----:B-----5:R-:W-:-:S07]  /*6a30*/  FADD.FTZ R34, R143, R142 ;  /* 0x0000008e8f227221 */ /* 0x020fce0000010000 */
[----:B------:R-:W4:Y:S01]  /*6a40*/  MUFU.EX2 R139, R139 ;  /* 0x0000008b008b7308 */ /* 0x000f220000000800 */
[----:B------:R0:W-:Y:S07]  /*6a50*/  STL [R1+0x3e4], R35 ;  /* 0x0003e42301007387 */ /* 0x0001ee0000100800 */
[----:B------:R-:W5:Y:S01]  /*6a60*/  MUFU.EX2 R148, R148 ;  /* 0x0000009400947308 */ /* 0x000f620000000800 */
[----:B------:R1:W-:Y:S01]  /*6a70*/  STL [R1+0x400], R31 ;  /* 0x0004001f01007387 */ /* 0x0003e20000100800 */
[----:B0-----:R-:W-:-:S06]  /*6a80*/  FADD.FTZ R35, R141, R34 ;  /* 0x000000228d237221 */ /* 0x001fcc0000010000 */
[----:B------:R-:W0:Y:S01]  /*6a90*/  MUFU.EX2 R138, R138 ;  /* 0x0000008a008a7308 */ /* 0x000e220000000800 */
[----:B------:R4:W-:Y:S01]  /*6aa0*/  STL [R1+0x438], R27 ;  /* 0x0004381b01007387 */ /* 0x0009e20000100800 */
[----:B-1----:R-:W-:-:S06]  /*6ab0*/  IMAD.MOV.U32 R31, RZ, RZ, R25 ;  /* 0x000000ffff1f7224 */ /* 0x002fcc00078e0019 */
[----:B------:R-:W1:Y:S01]  /*6ac0*/  MUFU.EX2 R147, R147 ;  /* 0x0000009300937308 */ /* 0x000e620000000800 */
[----:B------:R5:W-:Y:S01]  /*6ad0*/  STL [R1+0x3c8], R28 ;  /* 0x0003c81c01007387 */ /* 0x000be20000100800 */
[----:B----4-:R-:W-:-:S06]  /*6ae0*/  IMAD.MOV.U32 R27, RZ, RZ, R25 ;  /* 0x000000ffff1b7224 */ /* 0x010fcc00078e0019 */
[----:B------:R-:W4:Y:S01]  /*6af0*/  MUFU.EX2 R137, R137 ;  /* 0x0000008900897308 */ /* 0x000f220000000800 */
[----:B------:R-:W-:Y:S01]  /*6b00*/  FADD.FTZ R34, R140, R35 ;  /* 0x000000238c227221 */ /* 0x000fe20000010000 */
[----:B------:R0:W-:Y:S01]  /*6b10*/  STL [R1+0x2c0], R26 ;  /* 0x0002c01a01007387 */ /* 0x0001e20000100800 */
[----:B-----5:R-:W-:-:S03]  /*6b20*/  VIADD R28, R42, 0x180 ;  /* 0x000001802a1c7836 */ /* 0x020fc60000000000 */
[----:B--2---:R2:W-:Y:S02]  /*6b30*/  STL [R1+0x374], R37 ;  /* 0x0003742501007387 */ /* 0x0045e40000100800 */
[----:B------:R-:W5:Y:S01]  /*6b40*/  MUFU.EX2 R146, R146 ;  /* 0x0000009200927308 */ /* 0x000f620000000800 */
[----:B0-----:R-:W-:Y:S01]  /*6b50*/  VIADD R26, R42, 0x80 ;  /* 0x000000802a1a7836 */ /* 0x001fe20000000000 */
[----:B------:R-:W-:Y:S01]  /*6b60*/  R2UR UR15, R31 ;  /* 0x000000001f0f72ca */ /* 0x000fe200000e0000 */
[----:B--2---:R-:W-:-:S05]  /*6b70*/  FADD.FTZ R37, R151, R36 ;  /* 0x0000002497257221 */ /* 0x004fca0000010000 */
[----:B------:R-:W0:Y:S01]  /*6b80*/  MUFU.EX2 R132, R132 ;  /* 0x0000008400847308 */ /* 0x000e220000000800 */
[----:B------:R-:W-:Y:S01]  /*6b90*/  FADD.FTZ R36, R150, R37 ;  /* 0x0000002596247221 */ /* 0x000fe20000010000 */
[----:B------:R-:W-:Y:S01]  /*6ba0*/  R2UR UR11, R27 ;  /* 0x000000001b0b72ca */ /* 0x000fe200000e0000 */
[----:B------:R-:W-:Y:S02]  /*6bb0*/  FADD.FTZ R27, R139, R34 ;  /* 0x000000228b1b7221 */ /* 0x000fe40000010000 */
[----:B------:R-:W-:-:S03]  /*6bc0*/  FADD.FTZ R31, R149, R36 ;  /* 0x00000024951f7221 */ /* 0x000fc60000010000 */
[----:B------:R-:W2:Y:S01]  /*6bd0*/  MUFU.EX2 R145, R145 ;  /* 0x0000009100917308 */ /* 0x000ea20000000800 */
[----:B------:R-:W-:Y:S02]  /*6be0*/  R2UR UR18, R28 ;  /* 0x000000001c1272ca */ /* 0x000fe400000e0000 */
[----:B------:R-:W-:Y:S01]  /*6bf0*/  R2UR UR10, R26 ;  /* 0x000000001a0a72ca */ /* 0x000fe200000e0000 */
[----:B------:R-:W-:-:S04]  /*6c00*/  FADD.FTZ R28, R148, R31 ;  /* 0x0000001f941c7221 */ /* 0x000fc80000010000 */
[----:B------:R-:W2:Y:S01]  /*6c10*/  MUFU.EX2 R136, R136 ;  /* 0x0000008800887308 */ /* 0x000ea20000000800 */
[----:B------:R-:W-:Y:S01]  /*6c20*/  FADD.FTZ R26, R138, R27 ;  /* 0x0000001b8a1a7221 */ /* 0x000fe20000010000 */
[----:B------:R-:W-:Y:S01]  /*6c30*/  R2UR UR23, R25 ;  /* 0x00000000191772ca */ /* 0x000fe200000e0000 */
[----:B-1----:R-:W-:-:S05]  /*6c40*/  FADD.FTZ R27, R147, R28 ;  /* 0x0000001c931b7221 */ /* 0x002fca0000010000 */
[----:B------:R-:W1:Y:S08]  /*6c50*/  MUFU.EX2 R133, R133 ;  /* 0x0000008500857308 */ /* 0x000e700000000800 */
[----:B------:R-:W1:Y:S01]  /*6c60*/  MUFU.EX2 R134, R134 ;  /* 0x0000008600867308 */ /* 0x000e620000000800 */
[----:B---3--:R3:W-:Y:S04]  /*6c70*/  STL [R1+0x320], R24 ;  /* 0x0003201801007387 */ /* 0x0087e80000100800 */
[----:B------:R4:W-:Y:S04]  /*6c80*/  STL [R1+0x390], R29 ;  /* 0x0003901d01007387 */ /* 0x0009e80000100800 */
[----:B------:R5:W-:Y:S01]  /*6c90*/  STL [R1+0x454], R33 ;  /* 0x0004542101007387 */ /* 0x000be20000100800 */
[----:B---3--:R-:W-:-:S03]  /*6ca0*/  VIADD R24, R42, 0x200 ;  /* 0x000002002a187836 */ /* 0x008fc60000000000 */
[----:B------:R3:W-:Y:S01]  /*6cb0*/  STL [R1+0x458], R43 ;  /* 0x0004582b01007387 */ /* 0x0007e20000100800 */
[--C-:B----4-:R-:W-:Y:S01]  /*6cc0*/  IMAD.MOV.U32 R29, RZ, RZ, R25.reuse ;  /* 0x000000ffff1d7224 */ /* 0x110fe200078e0019 */
[----:B------:R-:W-:Y:S01]  /*6cd0*/  R2UR UR22, R24 ;  /* 0x00000000181672ca */ /* 0x000fe200000e0000 */
[--C-:B-----5:R-:W-:Y:S02]  /*6ce0*/  IMAD.MOV.U32 R33, RZ, RZ, R25.reuse ;  /* 0x000000ffff217224 */ /* 0x120fe400078e0019 */
[----:B---3--:R-:W-:Y:S02]  /*6cf0*/  IMAD.MOV.U32 R43, RZ, RZ, R25 ;  /* 0x000000ffff2b7224 */ /* 0x008fe400078e0019 */
[----:B------:R-:W-:Y:S01]  /*6d00*/  FADD.FTZ R25, R137, R26 ;  /* 0x0000001a89197221 */ /* 0x000fe20000010000 */
[----:B------:R-:W3:Y:S01]  /*6d10*/  MUFU.EX2 R144, R144 ;  /* 0x0000009000907308 */ /* 0x000ee20000000800 */
[----:B------:R-:W-:Y:S02]  /*6d20*/  FADD.FTZ R24, R146, R27 ;  /* 0x0000001b92187221 */ /* 0x000fe40000010000 */
[----:B0-----:R-:W-:-:S05]  /*6d30*/  FADD.FTZ R25, R132, R25 ;  /* 0x0000001984197221 */ /* 0x001fca0000010000 */
[----:B------:R-:W0:Y:S01]  /*6d40*/  MUFU.EX2 R131, R131 ;  /* 0x0000008300837308 */ /* 0x000e220000000800 */
[----:B--2---:R-:W-:Y:S01]  /*6d50*/  FADD.FTZ R219, R145, R24 ;  /* 0x0000001891db7221 */ /* 0x004fe20000010000 */
[----:B------:R-:W-:Y:S01]  /*6d60*/  FADD.FTZ R24, R136, R25 ;  /* 0x0000001988187221 */ /* 0x000fe20000010000 */
[----:B------:R2:W-:Y:S01]  /*6d70*/  STL [R1+0x2ec], R32 ;  /* 0x0002ec2001007387 */ /* 0x0005e20000100800 */
[----:B------:R-:W-:Y:S02]  /*6d80*/  R2UR UR6, R42 ;  /* 0x000000002a0672ca */ /* 0x000fe400000e0000 */
[----:B-1----:R-:W-:Y:S01]  /*6d90*/  FADD.FTZ R25, R133, R24 ;  /* 0x0000001885197221 */ /* 0x002fe20000010000 */
[----:B------:R1:W-:Y:S01]  /*6da0*/  STL [R1+0x358], R30 ;  /* 0x0003581e01007387 */ /* 0x0003e20000100800 */
[----:B------:R-:W-:Y:S02]  /*6db0*/  R2UR UR7, R43 ;  /* 0x000000002b0772ca */ /* 0x000fe400000e0000 */
[----:B------:R-:W-:Y:S01]  /*6dc0*/  F2FP.F16.F32.PACK_AB R154, R135, R153 ;  /* 0x00000099879a723e */ /* 0x000fe200000000ff */
[----:B------:R-:W-:Y:S01]  /*6dd0*/  FADD.FTZ R172, R134, R25 ;  /* 0x0000001986ac7221 */ /* 0x000fe20000010000 */
[----:B--2---:R-:W-:Y:S01]  /*6de0*/  VIADD R32, R42, 0x280 ;  /* 0x000002802a207836 */ /* 0x004fe20000000000 */
[----:B------:R-:W-:Y:S01]  /*6df0*/  F2FP.F16.F32.PACK_AB R152, R130, R152 ;  /* 0x000000988298723e */ /* 0x000fe200000000ff */
[----:B-1----:R-:W-:Y:S01]  /*6e00*/  VIADD R30, R42, 0x100 ;  /* 0x000001002a1e7836 */ /* 0x002fe20000000000 */
[----:B------:R-:W-:-:S02]  /*6e10*/  F2FP.F16.F32.PACK_AB R153, R142, R143 ;  /* 0x0000008f8e99723e */ /* 0x000fc400000000ff */
[----:B------:R-:W-:Y:S01]  /*6e20*/  F2FP.F16.F32.PACK_AB R155, R140, R141 ;  /* 0x0000008d8c9b723e */ /* 0x000fe200000000ff */
[----:B------:R-:W-:Y:S01]  /*6e30*/  STL [R1+0x2c4], R129 ;  /* 0x0002c48101007387 */ /* 0x000fe20000100800 */
[----:B------:R-:W-:Y:S01]  /*6e40*/  R2UR UR14, R30 ;  /* 0x000000001e0e72ca */ /* 0x000fe200000e0000 */
[----:B---3--:R-:W-:Y:S01]  /*6e50*/  FADD.FTZ R219, R144, R219 ;  /* 0x000000db90db7221 */ /* 0x008fe20000010000 */
[----:B------:R-:W-:Y:S01]  /*6e60*/  R2UR UR19, R29 ;  /* 0x000000001d1372ca */ /* 0x000fe200000e0000 */
[----:B------:R-:W-:Y:S01]  /*6e70*/  STL [R1+0x2c8], R128 ;  /* 0x0002c88001007387 */ /* 0x000fe20000100800 */
[----:B------:R-:W-:Y:S01]  /*6e80*/  R2UR UR26, R32 ;  /* 0x00000000201a72ca */ /* 0x000fe200000e0000 */
[----:B0-----:R-:W-:Y:S01]  /*6e90*/  FADD.FTZ R172, R131, R172 ;  /* 0x000000ac83ac7221 */ /* 0x001fe20000010000 */
[----:B------:R-:W-:Y:S01]  /*6ea0*/  R2UR UR27, R33 ;  /* 0x00000000211b72ca */ /* 0x000fe200000e0000 */
[----:B------:R-:W-:Y:S01]  /*6eb0*/  STL [R1+0x2cc], R127 ;  /* 0x0002cc7f01007387 */ /* 0x000fe20000100800 */
[----:B------:R-:W-:-:S02]  /*6ec0*/  F2FP.F16.F32.PACK_AB R156, R150, R151 ;  /* 0x00000097969c723e */ /* 0x000fc400000000ff */
[----:B------:R-:W-:Y:S01]  /*6ed0*/  F2FP.F16.F32.PACK_AB R158, R148, R149 ;  /* 0x00000095949e723e */ /* 0x000fe200000000ff */
[----:B------:R-:W-:Y:S01]  /*6ee0*/  STL [R1+0x2d0], R126 ;  /* 0x0002d07e01007387 */ /* 0x000fe20000100800 */
[----:B------:R-:W-:Y:S02]  /*6ef0*/  F2FP.F16.F32.PACK_AB R160, R146, R147 ;  /* 0x0000009392a0723e */ /* 0x000fe400000000ff */
[----:B------:R-:W-:Y:S01]  /*6f00*/  F2FP.F16.F32.PACK_AB R162, R144, R145 ;  /* 0x0000009190a2723e */ /* 0x000fe200000000ff */
[----:B------:R-:W-:Y:S01]  /*6f10*/  STL [R1+0x2d4], R40 ;  /* 0x0002d42801007387 */ /* 0x000fe20000100800 */
[----:B------:R-:W-:Y:S02]  /*6f20*/  F2FP.F16.F32.PACK_AB R157, R138, R139 ;  /* 0x0000008b8a9d723e */ /* 0x000fe400000000ff */
[----:B------:R-:W-:Y:S01]  /*6f30*/  F2FP.F16.F32.PACK_AB R159, R132, R137 ;  /* 0x00000089849f723e */ /* 0x000fe200000000ff */
[----:B------:R-:W-:Y:S01]  /*6f40*/  STL [R1+0x2d8], R125 ;  /* 0x0002d87d01007387 */ /* 0x000fe20000100800 */
[----:B------:R-:W-:-:S02]  /*6f50*/  F2FP.F16.F32.PACK_AB R161, R133, R136 ;  /* 0x0000008885a1723e */ /* 0x000fc400000000ff */
[----:B------:R-:W-:Y:S01]  /*6f60*/  F2FP.F16.F32.PACK_AB R163, R131, R134 ;  /* 0x0000008683a3723e */ /* 0x000fe200000000ff */
        /* <DEDUP_REMOVED lines=83> */
[----:B------:R0:W-:Y:S02]  /*74a0*/  STL [R1+0x45c], R41 ;  /* 0x00045c2901007387 */ /* 0x0001e40000100800 */
[----:B0-----:R-:W-:-:S06]  /*74b0*/  WARPGROUP.ARRIVE ;  /* 0x00000000000079c5 */ /* 0x001fcc0000000000 */
[----:B------:R-:W-:Y:S03]  /*74c0*/  HGMMA.64x256x16.F32 R24, R152, gdesc[UR4].tnspB, RZ, !UPT, gsb0 ;  /* 0x43e0000498187df0 */ /* 0x000fe6000c0008ff */
        /* <DEDUP_REMOVED lines=35> */
[----:B------:R-:W0:Y:S08]  /*7700*/  MUFU.EX2 R152, R173 ;  /* 0x000000ad00987308 */ /* 0x000e300000000800 */
[----:B------:R-:W-:Y:S08]  /*7710*/  MUFU.EX2 R174, R174 ;  /* 0x000000ae00ae7308 */ /* 0x000ff00000000800 */
[----:B------:R-:W-:Y:S08]  /*7720*/  MUFU.EX2 R154, R175 ;  /* 0x000000af009a7308 */ /* 0x000ff00000000800 */
[----:B------:R-:W1:Y:S08]  /*7730*/  MUFU.EX2 R153, R216 ;  /* 0x000000d800997308 */ /* 0x000e700000000800 */
[----:B------:R-:W-:Y:S08]  /*7740*/  MUFU.EX2 R215, R215 ;  /* 0x000000d700d77308 */ /* 0x000ff00000000800 */
[----:B------:R-:W2:Y:S08]  /*7750*/  MUFU.EX2 R217, R217 ;  /* 0x000000d900d97308 */ /* 0x000eb00000000800 */
[----:B------:R-:W-:Y:S08]  /*7760*/  MUFU.EX2 R218, R218 ;  /* 0x000000da00da7308 */ /* 0x000ff00000000800 */
[----:B------:R-:W3:Y:S01]  /*7770*/  MUFU.EX2 R171, R171 ;  /* 0x000000ab00ab7308 */ /* 0x000ee20000000800 */
[----:B0-----:R-:W-:Y:S01]  /*7780*/  FADD.FTZ R219, R152, R219 ;  /* 0x000000db98db7221 */ /* 0x001fe20000010000 */
[----:B-1----:R-:W-:Y:S01]  /*7790*/  FADD.FTZ R172, R153, R172 ;  /* 0x000000ac99ac7221 */ /* 0x002fe20000010000 */
[----:B------:R-:W-:-:S02]  /*77a0*/  F2FP.F16.F32.PACK_AB R152, R174, R152 ;  /* 0x00000098ae98723e */ /* 0x000fc400000000ff */
[----:B--2---:R-:W-:Y:S02]  /*77b0*/  F2FP.F16.F32.PACK_AB R153, R217, R153 ;  /* 0x00000099d999723e */ /* 0x004fe400000000ff */
[----:B---3--:R-:W-:Y:S01]  /*77c0*/  F2FP.F16.F32.PACK_AB R155, R171, R218 ;  /* 0x000000daab9b723e */ /* 0x008fe200000000ff */
        /* <DEDUP_REMOVED lines=35> */
[----:B------:R-:W-:-:S04]  /*7a00*/  FADD.FTZ R156, R174, R219 ;  /* 0x000000dbae9c7221 */ /* 0x000fc80000010000 */
[----:B------:R-:W-:Y:S01]  /*7a10*/  FADD.FTZ R156, R154, R156 ;  /* 0x0000009c9a9c7221 */ /* 0x000fe20000010000 */
[----:B------:R-:W-:Y:S01]  /*7a20*/  F2FP.F16.F32.PACK_AB R154, R215, R154 ;  /* 0x0000009ad79a723e */ /* 0x000fe200000000ff */
[----:B------:R-:W-:Y:S01]  /*7a30*/  MUFU.EX2 R166, R166 ;  /* 0x000000a600a67308 */ /* 0x000fe20000000800 */
[----:B------:R-:W-:Y:S01]  /*7a40*/  FADD.FTZ R172, R217, R172 ;  /* 0x000000acd9ac7221 */ /* 0x000fe20000010000 */
[----:B------:R-:W-:-:S06]  /*7a50*/  FADD.FTZ R156, R215, R156 ;  /* 0x0000009cd79c7221 */ /* 0x000fcc0000010000 */
[----:B------:R-:W-:Y:S08]  /*7a60*/  MUFU.EX2 R164, R164 ;  /* 0x000000a400a47308 */ /* 0x000ff00000000800 */
[----:B------:R-:W-:Y:S08]  /*7a70*/  MUFU.EX2 R169, R169 ;  /* 0x000000a900a97308 */ /* 0x000ff00000000800 */
[----:B------:R-:W-:Y:S08]  /*7a80*/  MUFU.EX2 R170, R170 ;  /* 0x000000aa00aa7308 */ /* 0x000ff00000000800 */
[----:B------:R-:W-:Y:S01]  /*7a90*/  MUFU.EX2 R21, R21 ;  /* 0x0000001500157308 */ /* 0x000fe20000000800 */
[----:B------:R-:W-:-:S04]  /*7aa0*/  FADD.FTZ R172, R218, R172 ;  /* 0x000000acdaac7221 */ /* 0x000fc80000010000 */
        /* <DEDUP_REMOVED lines=45> */
[----:B------:R-:W0:Y:S08]  /*7d80*/  MUFU.EX2 R152, R167 ;  /* 0x000000a700987308 */ /* 0x000e300000000800 */
[----:B------:R-:W1:Y:S08]  /*7d90*/  MUFU.EX2 R154, R165 ;  /* 0x000000a5009a7308 */ /* 0x000e700000000800 */
[----:B------:R-:W2:Y:S01]  /*7da0*/  MUFU.EX2 R153, R168 ;  /* 0x000000a800997308 */ /* 0x000ea20000000800 */
[----:B0-----:R-:W-:-:S04]  /*7db0*/  FADD.FTZ R156, R152, R156 ;  /* 0x0000009c989c7221 */ /* 0x001fc80000010000 */
[C---:B------:R-:W-:Y:S01]  /*7dc0*/  FADD.FTZ R156, R166.reuse, R156 ;  /* 0x0000009ca69c7221 */ /* 0x040fe20000010000 */
[----:B------:R-:W-:Y:S02]  /*7dd0*/  F2FP.F16.F32.PACK_AB R152, R166, R152 ;  /* 0x00000098a698723e */ /* 0x000fe400000000ff */
[----:B------:R-:W-:Y:S01]  /*7de0*/  F2FP.F16.F32.PACK_AB R155, R21, R170 ;  /* 0x000000aa159b723e */ /* 0x000fe200000000ff */
[----:B-1----:R-:W-:Y:S01]  /*7df0*/  FADD.FTZ R156, R154, R156 ;  /* 0x0000009c9a9c7221 */ /* 0x002fe20000010000 */
[----:B------:R-:W-:Y:S01]  /*7e00*/  F2FP.F16.F32.PACK_AB R154, R164, R154 ;  /* 0x0000009aa49a723e */ /* 0x000fe200000000ff */
[----:B------:R-:W-:Y:S01]  /*7e10*/  STL.128 [R1+0x260], R24 ;  /* 0x0002601801007387 */ /* 0x000fe20000100c00 */
[----:B--2---:R-:W-:Y:S01]  /*7e20*/  FADD.FTZ R171, R153, R171 ;  /* 0x000000ab99ab7221 */ /* 0x004fe20000010000 */
[----:B------:R-:W-:Y:S02]  /*7e30*/  F2FP.F16.F32.PACK_AB R153, R169, R153 ;  /* 0x00000099a999723e */ /* 0x000fe400000000ff */
        /* <DEDUP_REMOVED lines=35> */
[----:B------:R-:W-:-:S04]  /*8070*/  FADD.FTZ R171, R170, R171 ;  /* 0x000000abaaab7221 */ /* 0x000fc80000010000 */
[----:B------:R-:W-:Y:S01]  /*8080*/  FADD.FTZ R171, R21, R171 ;  /* 0x000000ab15ab7221 */ /* 0x000fe20000010000 */
[----:B------:R-:W-:-:S04]  /*8090*/  FADD.FTZ R21, R10, R156 ;  /* 0x0000009c0a157221 */ /* 0x000fc80000010000 */
[----:B------:R-:W-:Y:S01]  /*80a0*/  FADD.FTZ R21, R11, R21 ;  /* 0x000000150b157221 */ /* 0x000fe20000010000 */
[----:B------:R-:W-:-:S04]  /*80b0*/  FADD.FTZ R171, R14, R171 ;  /* 0x000000ab0eab7221 */ /* 0x000fc80000010000 */
[----:B------:R-:W-:Y:S01]  /*80c0*/  FADD.FTZ R171, R15, R171 ;  /* 0x000000ab0fab7221 */ /* 0x000fe20000010000 */
[----:B------:R-:W-:Y:S02]  /*80d0*/  WARPGROUP.DEPBAR.LE gsb0, 0x0 ;  /* 0x00008000000079c5 */ /* 0x000fe40000010000 */
[----:B------:R-:W-:Y:S02]  /*80e0*/  F2FP.F16.F32.PACK_AB R152, R11, R10 ;  /* 0x0000000a0b98723e */ /* 0x000fe400000000ff */
[----:B------:R-:W-:Y:S02]  /*80f0*/  F2FP.F16.F32.PACK_AB R153, R15, R14 ;  /* 0x0000000e0f99723e */ /* 0x000fe400000000ff */
        /* <DEDUP_REMOVED lines=34> */
[----:B------:R-:W2:Y:S01]  /*8320*/  @!P0 LDL.64 R10, [R1+0x68] ;  /* 0x00006800010a8983 */ /* 0x000ea20000100a00 */
[----:B0-----:R-:W-:-:S06]  /*8330*/  WARPGROUP.ARRIVE ;  /* 0x00000000000079c5 */ /* 0x001fcc0000000000 */
[----:B------:R-:W-:Y:S03]  /*8340*/  HGMMA.64x256x16.F32 R24, R152, gdesc[UR24].tnspB, R24, gsb0 ;  /* 0x43e0001898187df0 */ /* 0x000fe60008000818 */
[----:B------:R-:W-:Y:S02]  /*8350*/  WARPGROUP.DEPBAR.LE gsb0, 0x0 ;  /* 0x00008000000079c5 */ /* 0x000fe40000010000 */
[----:B------:R0:W-:Y:S04]  /*8360*/  STL.128 [R1+0x440], R144 ;  /* 0x0004409001007387 */ /* 0x0001e80000100c00 */
[----:B------:R1:W-:Y:S04]  /*8370*/  STL.128 [R1+0x260], R24 ;  /* 0x0002601801007387 */ /* 0x0003e80000100c00 */
[----:B------:R3:W-:Y:S04]  /*8380*/  STL.128 [R1+0x270], R28 ;  /* 0x0002701c01007387 */ /* 0x0007e80000100c00 */
[----:B------:R4:W-:Y:S04]  /*8390*/  STL.128 [R1+0x280], R32 ;  /* 0x0002802001007387 */ /* 0x0009e80000100c00 */
[----:B0-----:R-:W5:Y:S04]  /*83a0*/  @!P0 LDL R144, [R1+0x210] ;  /* 0x0002100001908983 */ /* 0x001f680000100800 */
        /* <DEDUP_REMOVED lines=28> */
[----:B------:R-:W5:Y:S04]  /*8570*/  LDL R14, [R1+0x260] ;  /* 0x00026000010e7983 */ /* 0x000f680000100800 */
[----:B------:R-:W5:Y:S04]  /*8580*/  LDL R15, [R1+0x264] ;  /* 0x00026400010f7983 */ /* 0x000f680000100800 */
[----:B-1----:R-:W5:Y:S04]  /*8590*/  LDL R24, [R1+0x268] ;  /* 0x0002680001187983 */ /* 0x002f680000100800 */
[----:B------:R-:W5:Y:S04]  /*85a0*/  LDL R25, [R1+0x26c] ;  /* 0x00026c0001197983 */ /* 0x000f680000100800 */
[----:B------:R-:W5:Y:S04]  /*85b0*/  LDL R26, [R1+0x270] ;  /* 0x00027000011a7983 */ /* 0x000f680000100800 */
[----:B------:R-:W5:Y:S04]  /*85c0*/  LDL R27, [R1+0x274] ;  /* 0x00027400011b7983 */ /* 0x000f680000100800 */
[----:B---3--:R-:W3:Y:S04]  /*85d0*/  LDL R28, [R1+0x278] ;  /* 0x00027800011c7983 */ /* 0x008ee80000100800 */
[----:B------:R-:W3:Y:S04]  /*85e0*/  LDL R29, [R1+0x27c] ;  /* 0x00027c00011d7983 */ /* 0x000ee80000100800 */
[----:B------:R-:W3:Y:S04]  /*85f0*/  LDL R30, [R1+0x280] ;  /* 0x00028000011e7983 */ /* 0x000ee80000100800 */
[----:B------:R-:W3:Y:S04]  /*8600*/  LDL R31, [R1+0x284] ;  /* 0x00028400011f7983 */ /* 0x000ee80000100800 */
[----:B----4-:R-:W4:Y:S04]  /*8610*/  LDL R32, [R1+0x288] ;  /* 0x0002880001207983 */ /* 0x010f280000100800 */
[----:B------:R-:W4:Y:S04]  /*8620*/  LDL R33, [R1+0x28c] ;  /* 0x00028c0001217983 */ /* 0x000f280000100800 */
[----:B------:R-:W4:Y:S04]  /*8630*/  LDL R34, [R1+0x290] ;  /* 0x0002900001227983 */ /* 0x000f280000100800 */
[----:B------:R-:W4:Y:S04]  /*8640*/  LDL R35, [R1+0x294] ;  /* 0x0002940001237983 */ /* 0x000f280000100800 */
        /* <DEDUP_REMOVED lines=52> */
[----:B--2---:R-:W2:Y:S04]  /*8990*/  LDL R88, [R1+0x368] ;  /* 0x0003680001587983 */ /* 0x004ea80000100800 */
        /* <DEDUP_REMOVED lines=47> */
[----:B-----5:R-:W5:Y:S04]  /*8c90*/  LDL R136, [R1+0x428] ;  /* 0x0004280001887983 */ /* 0x020f680000100800 */
        /* <DEDUP_REMOVED lines=13> */
[----:B------:R-:W-:Y:S01]  /*8d70*/  @!P0 MOV R11, R10 ;  /* 0x0000000a000b8202 */ /* 0x000fe20000000f00 */
[----:B------:R-:W-:Y:S01]  /*8d80*/  FADD.FTZ R12, R12, R21 ;  /* 0x000000150c0c7221 */ /* 0x000fe20000010000 */
[----:B------:R-:W-:Y:S01]  /*8d90*/  FADD.FTZ R20, R20, R171 ;  /* 0x000000ab14147221 */ /* 0x000fe20000010000 */
[----:B------:R-:W-:Y:S02]  /*8da0*/  STL [R1+0x88], RZ ;  /* 0x000088ff01007387 */ /* 0x000fe40000100800 */
[----:B------:R-:W-:-:S02]  /*8db0*/  @!P0 IMAD R144, R144, 0x8, R11 ;  /* 0x0000000890908824 */ /* 0x000fc400078e020b */
        /* <DEDUP_REMOVED lines=8> */
[----:B------:R0:W-:Y:S04]  /*8e40*/  STL [R1+0x88], R0 ;  /* 0x0000880001007387 */ /* 0x0001e80000100800 */
[----:B------:R1:W-:Y:S04]  /*8e50*/  STL [R1+0x234], R8 ;  /* 0x0002340801007387 */ /* 0x0003e80000100800 */
[----:B------:R1:W-:Y:S04]  /*8e60*/  STL.64 [R1+0x240], R12 ;  /* 0x0002400c01007387 */ /* 0x0003e80000100a00 */
[----:B------:R1:W-:Y:S04]  /*8e70*/  STL [R1+0x260], R14 ;  /* 0x0002600e01007387 */ /* 0x0003e80000100800 */
[----:B------:R1:W-:Y:S04]  /*8e80*/  STL [R1+0x264], R15 ;  /* 0x0002640f01007387 */ /* 0x0003e80000100800 */
[----:B------:R1:W-:Y:S04]  /*8e90*/  STL [R1+0x268], R24 ;  /* 0x0002681801007387 */ /* 0x0003e80000100800 */
[----:B------:R1:W-:Y:S04]  /*8ea0*/  STL [R1+0x26c], R25 ;  /* 0x00026c1901007387 */ /* 0x0003e80000100800 */
[----:B------:R1:W-:Y:S04]  /*8eb0*/  STL [R1+0x270], R26 ;  /* 0x0002701a01007387 */ /* 0x0003e80000100800 */
[----:B------:R1:W-:Y:S04]  /*8ec0*/  STL [R1+0x274], R27 ;  /* 0x0002741b01007387 */ /* 0x0003e80000100800 */
[----:B---3--:R1:W-:Y:S04]  /*8ed0*/  STL [R1+0x278], R28 ;  /* 0x0002781c01007387 */ /* 0x0083e80000100800 */
[----:B------:R1:W-:Y:S04]  /*8ee0*/  STL [R1+0x27c], R29 ;  /* 0x00027c1d01007387 */ /* 0x0003e80000100800 */
[----:B------:R1:W-:Y:S04]  /*8ef0*/  STL [R1+0x280], R30 ;  /* 0x0002801e01007387 */ /* 0x0003e80000100800 */
[----:B------:R1:W-:Y:S04]  /*8f00*/  STL [R1+0x284], R31 ;  /* 0x0002841f01007387 */ /* 0x0003e80000100800 */
[----:B----4-:R1:W-:Y:S04]  /*8f10*/  STL [R1+0x288], R32 ;  /* 0x0002882001007387 */ /* 0x0103e80000100800 */
        /* <DEDUP_REMOVED lines=55> */
[----:B--2---:R1:W-:Y:S04]  /*9290*/  STL [R1+0x368], R88 ;  /* 0x0003685801007387 */ /* 0x0043e80000100800 */
        /* <DEDUP_REMOVED lines=64> */
[----:B------:R-:W-:-:S06]  /*96a0*/  UIADD3 UR49, UR49, -0x2, URZ ;  /* 0xfffffffe31317890 */ /* 0x000fcc000fffe03f */
[----:B------:R-:W-:Y:S02]  /*96b0*/  IMAD.U32 R10, RZ, RZ, UR49 ;  /* 0x00000031ff0a7e24 */ /* 0x000fe4000f8e00ff */
[----:B--2---:R-:W-:-:S04]  /*96c0*/  IMAD.SHL.U32 R0, R0, 0x80, RZ ;  /* 0x0000008000007824 */ /* 0x004fc800078e00ff */
[----:B------:R-:W-:-:S04]  /*96d0*/  @P1 IMAD.HI.U32 R7, R0, R7, RZ ;  /* 0x0000000700071227 */ /* 0x000fc800078e00ff */
[----:B------:R-:W-:Y:S01]  /*96e0*/  IMAD.MOV.U32 R6, RZ, RZ, R0 ;  /* 0x000000ffff067224 */ /* 0x000fe200078e0000 */
[----:B------:R-:W-:Y:S02]  /*96f0*/  @P1 SHF.R.U32.HI R6, RZ, R220, R7 ;  /* 0x000000dcff061219 */ /* 0x000fe40000011607 */
[----:B------:R-:W-:-:S03]  /*9700*/  ISETP.GE.AND P1, PT, R5, 0x1, PT ;  /* 0x000000010500780c */ /* 0x000fc60003f26270 */
[----:B------:R-:W-:-:S04]  /*9710*/  VIADD R7, R6, UR46 ;  /* 0x0000002e06077c36 */ /* 0x000fc80008000000 */
        /* <DEDUP_REMOVED lines=12> */
.L_x_12108:
[----:B------:R-:W-:-:S13]  /*97e0*/  ISETP.NE.AND P1, PT, R5, 0x1, PT ;  /* 0x000000010500780c */ /* 0x000fda0003f25270 */
[----:B------:R-:W-:-:S05]  /*97f0*/  @P1 IMAD.HI.U32 R2, R6, R2, RZ ;  /* 0x0000000206021227 */ /* 0x000fca00078e00ff */
[----:B------:R-:W-:-:S07]  /*9800*/  @P1 SHF.R.U32.HI R6, RZ, R3, R2 ;  /* 0x00000003ff061219 */ /* 0x000fce0000011602 */
.L_x_12109:
[----:B------:R-:W-:Y:S05]  /*9810*/  BSYNC B0 ;  /* 0x0000000000007941 */ /* 0x000fea0003800000 */
.L_x_12107:
[----:B------:R-:W-:-:S05]  /*9820*/  IMAD R5, R6, R5, R5 ;  /* 0x0000000506057224 */ /* 0x000fca00078e0205 */
[----:B------:R-:W-:-:S07]  /*9830*/  VIMNMX R4, R4, R5, PT ;  /* 0x0000000504047248 */ /* 0x000fce0003fe0100 */
.L_x_12106:
[----:B------:R-:W-:Y:S01]  /*9840*/  IMAD.HI R4, R4, 0x2aaaaaab, RZ ;  /* 0x2aaaaaab04047827 */ /* 0x000fe200078e02ff */
[----:B------:R-:W-:Y:S04]  /*9850*/  BSSY B2, `(.L_x_12110) ;  /* 0x0000016000027945 */ /* 0x000fe80003800000 */
[----:B------:R-:W-:-:S04]  /*9860*/  SHF.R.U32.HI R3, RZ, 0x1f, R4 ;  /* 0x0000001fff037819 */ /* 0x000fc80000011604 */
[----:B------:R-:W-:-:S04]  /*9870*/  LEA.HI.SX32 R3, R4, R3, 0x1c ;  /* 0x0000000304037211 */ /* 0x000fc800078fe2ff */
[----:B------:R-:W-:-:S04]  /*9880*/  VIMNMX R11, R3, UR45, !PT ;  /* 0x0000002d030b7c48 */ /* 0x000fc8000ffe0100 */
[----:B------:R-:W-:-:S13]  /*9890*/  ISETP.GE.AND P1, PT, R10, R11, PT ;  /* 0x0000000b0a00720c */ /* 0x000fda0003f26270 */
[----:B------:R-:W-:Y:S05]  /*98a0*/  @!P1 BRA `(.L_x_12111) ;  /* 0x0000000000409947 */ /* 0x000fea0003800000 */
[----:B------:R-:W-:Y:S01]  /*98b0*/  BSSY B1, `(.L_x_12112) ;  /* 0x000000d000017945 */ /* 0x000fe20003800000 */
.L_x_12114:
[C---:B------:R-:W-:Y:S01]  /*98c0*/  IADD3 R2, P1, R16.reuse, 0x70, RZ ;  /* 0x0000007010027810 */ /* 0x040fe20007f3e0ff */
[----:B------:R-:W-:Y:S01]  /*98d0*/  BSSY B0, `(.L_x_12113) ;  /* 0x0000007000007945 */ /* 0x000fe20003800000 */
[C---:B------:R-:W-:Y:S01]  /*98e0*/  IADD3 R26, P2, R16.reuse, 0x13c, RZ ;  /* 0x0000013c101a7810 */ /* 0x040fe20007f5e0ff */
[----:B------:R-:W-:Y:S01]  /*98f0*/  VIADD R0, R16, 0x170 ;  /* 0x0000017010007836 */ /* 0x000fe20000000000 */
[----:B------:R-:W-:Y:S01]  /*9900*/  MOV R215, 0x9940 ;  /* 0x0000994000d77802 */ /* 0x000fe20000000f00 */
[--C-:B------:R-:W-:Y:S02]  /*9910*/  IMAD.X R3, RZ, RZ, R17.reuse, P1 ;  /* 0x000000ffff037224 */ /* 0x100fe400008e0611 */
[----:B------:R-:W-:-:S08]  /*9920*/  IMAD.X R27, RZ, RZ, R17, P2 ;  /* 0x000000ffff1b7224 */ /* 0x000fd000010e0611 */
[----:B------:R-:W-:Y:S05]  /*9930*/  CALL.REL.NOINC `($_ZN7cutlass13device_kernelIN5flash11enable_sm90INS1_16FlashAttnFwdSm90INS1_25CollectiveMainloopFwdSm90ILi2EN4cute5tupleIJNS5_1CILi1EEES8_S8_EEENS6_IJNS7_ILi128EEENS7_ILi96EEENS7_ILi64EEEEEELi256ENS_6half_tEfNS_4arch4Sm90ELb0ELb1ELb0ELb1ELb0ELb0ELb1ELb1ELb0ELb1ELb1ELb0EEENS1_21CollectiveEpilogueFwdINS6_IJSA_NS7_ILi256EEESB_EEES9_SE_SG_Li256ELb1ELb1ELb1ELb0EEENS1_36VarlenDynamicPersistentTileSchedulerILi128ELi96ELi256ELi128ELb1ELb1ELb1ELb1ELb0ELb1EEEEEEEEEvNT_6ParamsE$_ZZN5flash25CollectiveMainloopFwdSm90ILi2EN4cute5tupleIJNS1_1CILi1EEES4_S4_EEENS2_IJNS3_ILi128EEENS3_ILi96EEENS3_ILi64EEEEEELi256EN7cutlass6half_tEfNSA_4arch4Sm90ELb0ELb1ELb0ELb1ELb0ELb0ELb1ELb1ELb0ELb1ELb1ELb0EE3mmaINS_16FlashAttnFwdSm90ISE_NS_21CollectiveEpilogueFwdINS2_IJS6_NS3_ILi256EEES7_EEES5_SB_SD_Li256ELb1ELb1ELb1ELb0EEENS_36VarlenDynamicPersistentTileSchedulerILi128ELi96ELi256ELi128ELb1ELb1ELb1ELb1ELb0ELb1EEEE13SharedStorageENS1_6TensorINS1_11ArrayEngineIfLm128EEENS1_6LayoutINS2_IJNS2_IJNS3_ILi2EEEST_NS3_ILi32EEEEEES4_S4_EEENS2_IJNS2_IJS4_ST_NS3_ILi4EEEEEENS3_ILi0EEESZ_EEEEEEENS_7SoftmaxILi2ELi0EEEEEbRKNSE_6ParamsENSA_25PipelineTmaAsyncNoClusterILi2ENSA_16PipelineTmaAsyncILi2EEEEES1B_RNSA_13PipelineStateILj2EEERT0_RT1_iRiRKNS_16SeqlenInfoQKNewKILb1ELb0EEENS2_IJiiiiEEERT_ENKUliT_T0_T1_E_clIZSF_ISO_S12_S14_EbS17_S1B_S1B_S1E_S1G_S1I_iS1J_S1N_S1O_S1Q_EUlRS1R_iE1_NS3_ILb0EEENS3_ILb1EEEEEDaiS1R_S1S_S1T_) ;  /* 0x0000025000307944 */ /* 0x000fea0003c00000 */
[----:B------:R-:W-:Y:S05]  /*9940*/  BSYNC B0 ;  /* 0x0000000000007941 */ /* 0x000fea0003800000 */
.L_x_12113:
[C---:B------:R-:W-:Y:S01]  /*9950*/  ISETP.GT.AND P1, PT, R10.reuse, R11, PT ;  /* 0x0000000b0a00720c */ /* 0x040fe20003f24270 */
[----:B------:R-:W-:-:S12]  /*9960*/  VIADD R10, R10, 0xffffffff ;  /* 0xffffffff0a0a7836 */ /* 0x000fd80000000000 */
[----:B------:R-:W-:Y:S05]  /*9970*/  @P1 BRA `(.L_x_12114) ;  /* 0xfffffffc00d01947 */ /* 0x000fea000383ffff */
[----:B------:R-:W-:Y:S05]  /*9980*/  BSYNC B1 ;  /* 0x0000000000017941 */ /* 0x000fea0003800000 */
.L_x_12112:
[----:B------:R-:W2:Y:S02]  /*9990*/  LDL R0, [R1+0x70] ;  /* 0x0000700001007983 */ /* 0x000ea40000100800 */
[----:B--2---:R-:W-:-:S07]  /*99a0*/  IMAD.SHL.U32 R0, R0, 0x80, RZ ;  /* 0x0000008000007824 */ /* 0x004fce00078e00ff */
.L_x_12111:
[----:B------:R-:W-:Y:S05]  /*99b0*/  BSYNC B2 ;  /* 0x0000000000027941 */ /* 0x000fea0003800000 */
.L_x_12110:
        /* <DEDUP_REMOVED lines=10> */
[----:B------:R-:W-:-:S04]  /*9a60*/  VIADD R0, R0, UR42 ;  /* 0x0000002a00007c36 */ /* 0x000fc80008000000 */
        /* <DEDUP_REMOVED lines=12> */
.L_x_12117:
[----:B------:R-:W-:-:S13]  /*9b30*/  ISETP.NE.AND P1, PT, R7, 0x1, PT ;  /* 0x000000010700780c */ /* 0x000fda0003f25270 */
[----:B------:R-:W0:Y:S02]  /*9b40*/  @P1 LDC.64 R4, c[0x0][0xae0] ;  /* 0x0002b800ff041b82 */ /* 0x000e240000000a00 */
[----:B0-----:R-:W-:-:S05]  /*9b50*/  @P1 IMAD.HI.U32 R4, R0, R4, RZ ;  /* 0x0000000400041227 */ /* 0x001fca00078e00ff */
[----:B------:R-:W-:-:S07]  /*9b60*/  @P1 SHF.R.U32.HI R0, RZ, R5, R4 ;  /* 0x00000005ff001219 */ /* 0x000fce0000011604 */
.L_x_12118:
[----:B------:R-:W-:Y:S05]  /*9b70*/  BSYNC B0 ;  /* 0x0000000000007941 */ /* 0x000fea0003800000 */
.L_x_12116:
[----:B------:R-:W-:-:S05]  /*9b80*/  IMAD R3, R0, R7, RZ ;  /* 0x0000000700037224 */ /* 0x000fca00078e02ff */
[----:B------:R-:W-:-:S07]  /*9b90*/  VIMNMX R2, R2, R3, !PT ;  /* 0x0000000302027248 */ /* 0x000fce0007fe0100 */
.L_x_12115:
[----:B------:R-:W-:-:S04]  /*9ba0*/  VIADD R2, R2, 0x5f ;  /* 0x0000005f02027836 */ /* 0x000fc80000000000 */
[----:B------:R-:W-:-:S05]  /*9bb0*/  IMAD.HI R2, R2, 0x2aaaaaab, RZ ;  /* 0x2aaaaaab02027827 */ /* 0x000fca00078e02ff */
[----:B------:R-:W-:-:S04]  /*9bc0*/  SHF.R.U32.HI R3, RZ, 0x1f, R2 ;  /* 0x0000001fff037819 */ /* 0x000fc80000011602 */
[----:B------:R-:W-:-:S04]  /*9bd0*/  LEA.HI.SX32 R2, R2, R3, 0x1c ;  /* 0x0000000302027211 */ /* 0x000fc800078fe2ff */
[----:B------:R-:W-:-:S04]  /*9be0*/  VIMNMX R2, R2, UR45, !PT ;  /* 0x0000002d02027c48 */ /* 0x000fc8000ffe0100 */
[----:B------:R-:W-:-:S13]  /*9bf0*/  ISETP.GE.AND P1, PT, R10, R2, PT ;  /* 0x000000020a00720c */ /* 0x000fda0003f26270 */
[----:B------:R-:W-:Y:S05]  /*9c00*/  @!P1 BRA `(.L_x_12119) ;  /* 0x0000009800109947 */ /* 0x000fea0003800000 */
.L_x_12136:
[----:B0-----:R-:W2:Y:S04]  /*9c10*/  LD.E R3, desc[UR40][R22.64+0x210] ;  /* 0x0002102816037980 */ /* 0x001ea8000c101900 */
        /* <DEDUP_REMOVED lines=13> */
[----:B------:R-:W-:Y:S01]  /*9cf0*/  IMAD.MOV.U32 R5, RZ, RZ, R10 ;  /* 0x000000ffff057224 */ /* 0x000fe200078e000a */
[----:B------:R-:W-:Y:S05]  /*9d00*/  YIELD ;  /* 0x0000000000007946 */ /* 0x000fea0003800000 */
[----:B------:R-:W-:Y:S01]  /*9d10*/  BSSY B0, `(.L_x_12120) ;  /* 0x0000008000007945 */ /* 0x000fe20003800000 */
[----:B------:R-:W-:Y:S01]  /*9d20*/  VIADD R10, R10, 0xffffffff ;  /* 0xffffffff0a0a7836 */ /* 0x000fe20000000000 */
[----:B------:R-:W-:Y:S01]  /*9d30*/  ISETP.GT.AND P1, PT, R5, R2, PT ;  /* 0x000000020500720c */ /* 0x000fe20003f24270 */
[----:B-1----:R-:W-:Y:S01]  /*9d40*/  @!P2 IMAD.MOV.U32 R3, RZ, RZ, RZ ;  /* 0x000000ffff03a224 */ /* 0x002fe200078e00ff */
[----:B--2---:R-:W-:-:S04]  /*9d50*/  LOP3.LUT R0, R0, 0x1, RZ, 0xfc, !PT ;  /* 0x0000000100007812 */ /* 0x004fc800078efcff */
[----:B------:R-:W-:-:S13]  /*9d60*/  ISETP.NE.AND P3, PT, R0, 0x3, PT ;  /* 0x000000030000780c */ /* 0x000fda0003f65270 */
[----:B0-----:R-:W-:Y:S05]  /*9d70*/  @!P3 BRA `(.L_x_12121) ;  /* 0x000000000004b947 */ /* 0x001fea0003800000 */
[----:B------:R-:W-:Y:S01]  /*9d80*/  BPT.TRAP 0x1 ;  /* 0x000000040000795c */ /* 0x000fe20000300000 */
.L_x_12121:
[----:B------:R-:W-:Y:S05]  /*9d90*/  BSYNC B0 ;  /* 0x0000000000007941 */ /* 0x000fea0003800000 */
.L_x_12120:
[----:B------:R-:W2:Y:S01]  /*9da0*/  LD.E.64 R4, desc[UR40][R20.64+0x8] ;  /* 0x0000082814047980 */ /* 0x000ea2000c101b00 */
[----:B-----5:R-:W-:Y:S02]  /*9db0*/  SHF.L.U32 R8, R9, 0x1f, RZ ;  /* 0x0000001f09087819 */ /* 0x020fe400000006ff */
[----:B--2---:R-:W-:-:S05]  /*9dc0*/  MOV R4, R4 ;  /* 0x0000000400047202 */ /* 0x004fca0000000f00 */
[----:B------:R-:W-:-:S04]  /*9dd0*/  IMAD R3, R3, 0x8, R4 ;  /* 0x0000000803037824 */ /* 0x000fc800078e0204 */
[----:B------:R0:W1:Y:S01]  /*9de0*/  SYNCS.PHASECHK.TRANS64.TRYWAIT P2, [R3+URZ], R8 ;  /* 0x00000008030075a7 */ /* 0x000062000804017f */
[----:B------:R-:W2:Y:S04]  /*9df0*/  LD.E R4, desc[UR40][R20.64+0x1c] ;  /* 0x00001c2814047980 */ /* 0x000ea8000c101900 */
[----:B------:R0:W5:Y:S04]  /*9e00*/  LD.E R0, desc[UR40][R22.64+0x210] ;  /* 0x0002102816007980 */ /* 0x000168000c101900 */
[----:B------:R0:W5:Y:S01]  /*9e10*/  LD.E R6, desc[UR40][R22.64+0x214] ;  /* 0x0002142816067980 */ /* 0x000162000c101900 */
[----:B------:R-:W-:Y:S01]  /*9e20*/  BSSY B0, `(.L_x_12122) ;  /* 0x0000005000007945 */ /* 0x000fe20003800000 */
[----:B--2---:R-:W-:-:S04]  /*9e30*/  LOP3.LUT R4, R4, 0x1, RZ, 0xfc, !PT ;  /* 0x0000000104047812 */ /* 0x004fc800078efcff */
[----:B------:R-:W-:-:S13]  /*9e40*/  ISETP.NE.AND P3, PT, R4, 0x3, PT ;  /* 0x000000030400780c */ /* 0x000fda0003f65270 */
[----:B01----:R-:W-:Y:S05]  /*9e50*/  @!P3 BRA `(.L_x_12123) ;  /* 0x000000000004b947 */ /* 0x003fea0003800000 */
[----:B------:R-:W-:Y:S01]  /*9e60*/  BPT.TRAP 0x1 ;  /* 0x000000040000795c */ /* 0x000fe20000300000 */
.L_x_12123:
[----:B------:R-:W-:Y:S05]  /*9e70*/  BSYNC B0 ;  /* 0x0000000000007941 */ /* 0x000fea0003800000 */
.L_x_12122:
[----:B------:R-:W-:Y:S04]  /*9e80*/  BSSY B0, `(.L_x_12124) ;  /* 0x0000008000007945 */ /* 0x000fe80003800000 */
[----:B------:R-:W-:Y:S05]  /*9e90*/  @P2 BRA `(.L_x_12125) ;  /* 0x0000000000182947 */ /* 0x000fea0003800000 */
[----:B------:R-:W2:Y:S01]  /*9ea0*/  LD.E.64 R4, desc[UR40][R20.64+0x8] ;  /* 0x0000082814047980 */ /* 0x000ea2000c101b00 */
[----:B-----5:R-:W-:Y:S02]  /*9eb0*/  SHF.L.U32 R3, R6, 0x1f, RZ ;  /* 0x0000001f06037819 */ /* 0x020fe400000006ff */
[----:B--2---:R-:W-:-:S05]  /*9ec0*/  MOV R5, R4 ;  /* 0x0000000400057202 */ /* 0x004fca0000000f00 */
[----:B------:R-:W-:-:S04]  /*9ed0*/  IMAD R0, R0, 0x8, R5 ;  /* 0x0000000800007824 */ /* 0x000fc800078e0205 */
[----:B------:R-:W0:Y:S02]  /*9ee0*/  SYNCS.PHASECHK.TRANS64.TRYWAIT P2, [R0+URZ], R3 ;  /* 0x00000003000075a7 */ /* 0x000e24000804017f */
[----:B0-----:R-:W-:Y:S05]  /*9ef0*/  @!P2 BRA `(.L_x_12126) ;  /* 0x0000021c00d0a947 */ /* 0x001fea0003800000 */
.L_x_12125:
[----:B------:R-:W-:Y:S05]  /*9f00*/  BSYNC B0 ;  /* 0x0000000000007941 */ /* 0x000fea0003800000 */
.L_x_12124:
[----:B0-----:R-:W2:Y:S04]  /*9f10*/  LD.E R3, desc[UR40][R22.64+0x210] ;  /* 0x0002102816037980 */ /* 0x001ea8000c101900 */
[----:B------:R-:W2:Y:S01]  /*9f20*/  LDL.64 R12, [R1+0xa0] ;  /* 0x0000a000010c7983 */ /* 0x000ea20000100a00 */
[----:B------:R-:W-:Y:S05]  /*9f30*/  WARPSYNC.ALL ;  /* 0x0000000000007948 */ /* 0x000fea0003800000 */
[----:B------:R-:W3:Y:S04]  /*9f40*/  LDL.64 R14, [R1+0x98] ;  /* 0x00009800010e7983 */ /* 0x000ee80000100a00 */
[----:B------:R-:W4:Y:S04]  /*9f50*/  LDL.64 R4, [R1+0x98] ;  /* 0x0000980001047983 */ /* 0x000f280000100a00 */
[----:B-----5:R-:W4:Y:S01]  /*9f60*/  LDL.64 R6, [R1+0x98] ;  /* 0x0000980001067983 */ /* 0x020f220000100a00 */
[----:B--2---:R-:W-:-:S03]  /*9f70*/  IMAD R12, R3, 0x300, R12 ;  /* 0x00000300030c7824 */ /* 0x004fc600078e020c */
[----:B------:R-:W2:Y:S01]  /*9f80*/  LDL.64 R8, [R1+0x98] ;  /* 0x0000980001087983 */ /* 0x000ea20000100a00 */
[----:B------:R-:W-:Y:S01]  /*9f90*/  R2UR UR7, R13 ;  /* 0x000000000d0772ca */ /* 0x000fe200000e0000 */
[----:B------:R-:W-:Y:S01]  /*9fa0*/  WARPGROUP.ARRIVE ;  /* 0x00000000000079c5 */ /* 0x000fe20000000000 */
[----:B------:R-:W-:Y:S01]  /*9fb0*/  R2UR UR6, R12 ;  /* 0x000000000c0672ca */ /* 0x000fe200000e0000 */
[----:B------:R-:W2:Y:S01]  /*9fc0*/  LDL R72, [R1+0x54] ;  /* 0x0000540001487983 */ /* 0x000ea20000100800 */
[----:B------:R-:W-:-:S03]  /*9fd0*/  IMAD.MOV.U32 R0, RZ, RZ, 0x1 ;  /* 0x00000001ff007424 */ /* 0x000fc600078e00ff */
        /* <DEDUP_REMOVED lines=17> */
[----:B------:R0:W5:Y:S04]  /*a0f0*/  LD.E R3, desc[UR40][R22.64+0x210] ;  /* 0x0002102816037980 */ /* 0x000168000c101900 */
[----:B------:R0:W5:Y:S01]  /*a100*/  LD.E R11, desc[UR40][R22.64+0x214] ;  /* 0x00021428160b7980 */ /* 0x000162000c101900 */
[----:B------:R-:W-:-:S06]  /*a110*/  WARPGROUP.ARRIVE ;  /* 0x00000000000079c5 */ /* 0x000fcc0000000000 */
[----:B------:R-:W-:Y:S01]  /*a120*/  HGMMA.64x96x16.F32 R24, gdesc[UR4], R24, gsb0 ;  /* 0x01600000041879f0 */ /* 0x000fe20008000818 */
[----:B------:R-:W-:Y:S02]  /*a130*/  VIADD R4, R12, 0x4 ;  /* 0x000000040c047836 */ /* 0x000fe40000000000 */
[----:B------:R-:W-:Y:S01]  /*a140*/  IMAD.MOV.U32 R5, RZ, RZ, R13 ;  /* 0x000000ffff057224 */ /* 0x000fe200078e000d */
[----:B------:R-:W-:Y:S02]  /*a150*/  R2UR UR4, R6 ;  /* 0x00000000060472ca */ /* 0x000fe400000e0000 */
[----:B------:R-:W-:Y:S02]  /*a160*/  R2UR UR6, R4 ;  /* 0x00000000040672ca */ /* 0x000fe400000e0000 */
[----:B------:R-:W-:Y:S02]  /*a170*/  R2UR UR7, R5 ;  /* 0x00000000050772ca */ /* 0x000fe400000e0000 */
[----:B------:R-:W-:Y:S01]  /*a180*/  R2UR UR5, R7 ;  /* 0x00000000070572ca */ /* 0x000fe200000e0000 */
[----:B------:R-:W-:-:S02]  /*a190*/  VIADD R4, R12, 0x6 ;  /* 0x000000060c047836 */ /* 0x000fc40000000000 */
[----:B--2---:R-:W-:Y:S01]  /*a1a0*/  VIADD R8, R8, 0x6 ;  /* 0x0000000608087836 */ /* 0x004fe20000000000 */
[----:B------:R-:W-:Y:S02]  /*a1b0*/  WARPGROUP.DEPBAR.LE gsb0, 0x0 ;  /* 0x00008000000079c5 */ /* 0x000fe40000010000 */
[----:B------:R-:W-:-:S07]  /*a1c0*/  WARPGROUP.ARRIVE ;  /* 0x00000000000079c5 */ /* 0x000fce0000000000 */
[----:B------:R-:W-:Y:S01]  /*a1d0*/  HGMMA.64x96x16.F32 R24, gdesc[UR4], R24, gsb0 ;  /* 0x01600000041879f0 */ /* 0x000fe20008000818 */
[----:B------:R-:W-:Y:S01]  /*a1e0*/  IMAD.MOV.U32 R5, RZ, RZ, R13 ;  /* 0x000000ffff057224 */ /* 0x000fe200078e000d */
        /* <DEDUP_REMOVED lines=11> */
[----:B0-----:R-:W-:Y:S05]  /*a2a0*/  @!P3 BRA `(.L_x_12128) ;  /* 0x000000000004b947 */ /* 0x001fea0003800000 */
[----:B------:R-:W-:Y:S01]  /*a2b0*/  BPT.TRAP 0x1 ;  /* 0x000000040000795c */ /* 0x000fe20000300000 */
.L_x_12128:
[----:B------:R-:W-:Y:S05]  /*a2c0*/  BSYNC B0 ;  /* 0x0000000000007941 */ /* 0x000fea0003800000 */
.L_x_12127:
[----:B------:R-:W2:Y:S01]  /*a2d0*/  LDL.64 R4, [R1+0x40] ;  /* 0x0000400001047983 */ /* 0x000ea20000100a00 */
[----:B-----5:R-:W-:Y:S02]  /*a2e0*/  SHF.L.U32 R8, R11, 0x1f, RZ ;  /* 0x0000001f0b087819 */ /* 0x020fe400000006ff */
[----:B--2---:R-:W-:-:S05]  /*a2f0*/  MOV R6, R4 ;  /* 0x0000000400067202 */ /* 0x004fca0000000f00 */
[----:B------:R-:W-:-:S04]  /*a300*/  IMAD R3, R3, 0x8, R6 ;  /* 0x0000000803037824 */ /* 0x000fc800078e0206 */
[----:B------:R0:W1:Y:S01]  /*a310*/  SYNCS.PHASECHK.TRANS64.TRYWAIT P2, [R3+URZ], R8 ;  /* 0x00000008030075a7 */ /* 0x000062000804017f */
[----:B------:R0:W5:Y:S04]  /*a320*/  LD.E R4, desc[UR40][R22.64+0x210] ;  /* 0x0002102816047980 */ /* 0x000168000c101900 */
[----:B------:R0:W5:Y:S01]  /*a330*/  LD.E R5, desc[UR40][R22.64+0x214] ;  /* 0x0002142816057980 */ /* 0x000162000c101900 */
[----:B------:R-:W-:Y:S04]  /*a340*/  BSSY B0, `(.L_x_12129) ;  /* 0x0000003000007945 */ /* 0x000fe80003800000 */
[----:B------:R-:W-:Y:S05]  /*a350*/  @!P3 BRA `(.L_x_12130) ;  /* 0x000000000004b947 */ /* 0x000fea0003800000 */
[----:B------:R-:W-:Y:S01]  /*a360*/  BPT.TRAP 0x1 ;  /* 0x000000040000795c */ /* 0x000fe20000300000 */
.L_x_12130:
[----:B------:R-:W-:Y:S05]  /*a370*/  BSYNC B0 ;  /* 0x0000000000007941 */ /* 0x000fea0003800000 */
.L_x_12129:
[----:B------:R-:W-:Y:S04]  /*a380*/  BSSY B0, `(.L_x_12131) ;  /* 0x0000006000007945 */ /* 0x000fe80003800000 */
[----:B-1----:R-:W-:Y:S05]  /*a390*/  @P2 BRA `(.L_x_12132) ;  /* 0x0000000000102947 */ /* 0x002fea0003800000 */
[----:B-----5:R-:W-:Y:S01]  /*a3a0*/  IMAD R4, R4, 0x8, R6 ;  /* 0x0000000804047824 */ /* 0x020fe200078e0206 */
[----:B------:R-:W-:-:S04]  /*a3b0*/  SHF.L.U32 R5, R5, 0x1f, RZ ;  /* 0x0000001f05057819 */ /* 0x000fc800000006ff */
[----:B------:R-:W1:Y:S02]  /*a3c0*/  SYNCS.PHASECHK.TRANS64.TRYWAIT P2, [R4+URZ], R5 ;  /* 0x00000005040075a7 */ /* 0x000e64000804017f */
[----:B-1----:R-:W-:Y:S05]  /*a3d0*/  @!P2 BRA `(.L_x_12133) ;  /* 0x0000021800aca947 */ /* 0x002fea0003800000 */
.L_x_12132:
[----:B------:R-:W-:Y:S05]  /*a3e0*/  BSYNC B0 ;  /* 0x0000000000007941 */ /* 0x000fea0003800000 */
.L_x_12131:
[----:B------:R-:W2:Y:S04]  /*a3f0*/  LD.E R11, desc[UR40][R22.64+0x210] ;  /* 0x00021028160b7980 */ /* 0x000ea8000c101900 */
[----:B-1---5:R-:W2:Y:S04]  /*a400*/  LDL.64 R4, [R1+0x118] ;  /* 0x0001180001047983 */ /* 0x022ea80000100a00 */
[----:B0-----:R-:W3:Y:S04]  /*a410*/  LDL R3, [R1+0x90] ;  /* 0x0000900001037983 */ /* 0x001ee80000100800 */
[----:B------:R-:W4:Y:S04]  /*a420*/  LDL.64 R6, [R1+0x110] ;  /* 0x0001100001067983 */ /* 0x000f280000100a00 */
[----:B------:R-:W4:Y:S04]  /*a430*/  LDL.64 R14, [R1+0x110] ;  /* 0x00011000010e7983 */ /* 0x000f280000100a00 */
[----:B------:R-:W4:Y:S04]  /*a440*/  LDL.64 R12, [R1+0x110] ;  /* 0x00011000010c7983 */ /* 0x000f280000100a00 */
[----:B------:R-:W4:Y:S01]  /*a450*/  LDL.64 R8, [R1+0x110] ;  /* 0x0001100001087983 */ /* 0x000f220000100a00 */
[----:B------:R-:W-:Y:S05]  /*a460*/  WARPSYNC.ALL ;  /* 0x0000000000007948 */ /* 0x000fea0003800000 */
[----:B------:R-:W-:Y:S01]  /*a470*/  WARPGROUP.ARRIVE ;  /* 0x00000000000079c5 */ /* 0x000fe20000000000 */
        /* <DEDUP_REMOVED lines=137> */
[----:B---3--:R-:W-:Y:S01]  /*ad10*/  VIADD R14, R14, 0xc02 ;  /* 0x00000c020e0e7836 */ /* 0x008fe20000000000 */
        /* <DEDUP_REMOVED lines=28> */
[----:B------:R-:W0:Y:S01]  /*aee0*/  S2R R74, SR_TID.X ;  /* 0x00000000004a7919 */ /* 0x000e220000002100 */
[----:B------:R-:W-:Y:S04]  /*aef0*/  STL [R1+0x90], R0 ;  /* 0x0000900001007387 */ /* 0x000fe80000100800 */
[----:B------:R-:W-:Y:S01]  /*af00*/  STL [R1+0x90], R0 ;  /* 0x0000900001007387 */ /* 0x000fe20000100800 */
[----:B------:R-:W-:-:S02]  /*af10*/  WARPGROUP.DEPBAR.LE gsb0, 0x0 ;  /* 0x00008000000079c5 */ /* 0x000fc40000010000 */
[----:B------:R-:W-:-:S06]  /*af20*/  WARPGROUP.ARRIVE ;  /* 0x00000000000079c5 */ /* 0x000fcc0000000000 */
[----:B------:R-:W-:Y:S01]  /*af30*/  HGMMA.64x96x16.F32 R24, gdesc[UR4], R24, gsb0 ;  /* 0x01600000041879f0 */ /* 0x000fe20008000818 */
[----:B------:R-:W-:Y:S01]  /*af40*/  STL [R1+0x90], R0 ;  /* 0x0000900001007387 */ /* 0x000fe20000100800 */
[----:B0-----:R-:W-:-:S03]  /*af50*/  SHF.R.U32.HI R74, RZ, 0x7, R74 ;  /* 0x00000007ff4a7819 */ /* 0x001fc6000001164a */
[----:B------:R-:W-:Y:S04]  /*af60*/  STL [R1+0x90], R0 ;  /* 0x0000900001007387 */ /* 0x000fe80000100800 */
[----:B------:R-:W-:Y:S04]  /*af70*/  STL [R1+0x90], R0 ;  /* 0x0000900001007387 */ /* 0x000fe80000100800 */
[----:B------:R-:W-:Y:S04]  /*af80*/  STL [R1+0x90], R0 ;  /* 0x0000900001007387 */ /* 0x000fe80000100800 */
[----:B------:R-:W-:Y:S01]  /*af90*/  STL [R1+0x90], R0 ;  /* 0x0000900001007387 */ /* 0x000fe20000100800 */
[----:B------:R-:W-:-:S03]  /*afa0*/  IADD3 R5, -R74, 0xb, RZ ;  /* 0x0000000b4a057810 */ /* 0x000fc60007ffe1ff */
        /* <DEDUP_REMOVED lines=17> */
[----:B------:R-:W2:Y:S02]  /*b0c0*/  LDL.64 R6, [R1+0x230] ;  /* 0x0002300001067983 */ /* 0x000ea40000100a00 */
[----:B--2---:R-:W-:-:S04]  /*b0d0*/  FMNMX.FTZ R4, R24, R6, !PT ;  /* 0x0000000618047209 */ /* 0x004fc80007810000 */
        /* <DEDUP_REMOVED lines=16> */
[----:B0-----:R-:W-:Y:S02]  /*b1e0*/  FMNMX.FTZ R5, R53, R8, !PT ;  /* 0x0000000835057209 */ /* 0x001fe40007810000 */
        /* <DEDUP_REMOVED lines=33> */
[----:B------:R-:W2:Y:S01]  /*b400*/  LDL R8, [R1+0x250] ;  /* 0x0002500001087983 */ /* 0x000ea20000100800 */
[----:B0-----:R-:W-:-:S03]  /*b410*/  FMNMX.FTZ R12, R9, R12, !PT ;  /* 0x0000000c090c7209 */ /* 0x001fc60007810000 */
[----:B------:R0:W-:Y:S04]  /*b420*/  STL.64 [R1+0x230], R4 ;  /* 0x0002300401007387 */ /* 0x0001e80000100a00 */
[----:B------:R-:W-:Y:S04]  /*b430*/  STL [R1+0x230], R12 ;  /* 0x0002300c01007387 */ /* 0x000fe80000100800 */
[----:B------:R-:W3:Y:S04]  /*b440*/  LDL R13, [R1+0x230] ;  /* 0x00023000010d7983 */ /* 0x000ee80000100800 */
[----:B------:R-:W4:Y:S04]  /*b450*/  LDL R11, [R1+0x234] ;  /* 0x00023400010b7983 */ /* 0x000f280000100800 */
[----:B0-----:R-:W2:Y:S01]  /*b460*/  LDL.64 R4, [R1+0x240] ;  /* 0x0002400001047983 */ /* 0x001ea20000100a00 */
[----:B---3--:R-:W-:-:S03]  /*b470*/  FADD.FTZ R3, R6, -R13 ;  /* 0x8000000d06037221 */ /* 0x008fc60000010000 */
[----:B----4-:R-:W0:Y:S02]  /*b480*/  SHFL.BFLY PT, R6, R11, 0x2, 0x1f ;  /* 0x0c401f000b067f89 */ /* 0x010e2400000e0000 */
[----:B0-----:R-:W-:-:S05]  /*b490*/  FMNMX.FTZ R12, R6, R11, !PT ;  /* 0x0000000b060c7209 */ /* 0x001fca0007810000 */
[----:B------:R-:W0:Y:S01]  /*b4a0*/  SHFL.BFLY PT, R11, R12, 0x1, 0x1f ;  /* 0x0c201f000c0b7f89 */ /* 0x000e2200000e0000 */
[----:B--2---:R-:W-:Y:S01]  /*b4b0*/  FMUL.FTZ R13, R8, R13 ;  /* 0x0000000d080d7220 */ /* 0x004fe20000410000 */
[----:B------:R-:W-:-:S03]  /*b4c0*/  FMUL.FTZ R3, R3, R8 ;  /* 0x0000000803037220 */ /* 0x000fc60000410000 */
        /* <DEDUP_REMOVED lines=16> */
[----:B0-----:R-:W-:Y:S01]  /*b5d0*/  FMNMX.FTZ R6, R12, R11, !PT ;  /* 0x0000000b0c067209 */ /* 0x001fe20007810000 */
[-CC-:B------:R-:W-:Y:S01]  /*b5e0*/  FFMA.FTZ R165, R53, R8.reuse, -R13.reuse ;  /* 0x0000000835a57223 */ /* 0x180fe2000001080d */
[-CC-:B------:R-:W-:Y:S01]  /*b5f0*/  FFMA.FTZ R14, R56, R8.reuse, -R13.reuse ;  /* 0x00000008380e7223 */ /* 0x180fe2000001080d */
[-CC-:B------:R-:W-:Y:S01]  /*b600*/  FFMA.FTZ R166, R57, R8.reuse, -R13.reuse ;  /* 0x0000000839a67223 */ /* 0x180fe2000001080d */
[-CC-:B------:R-:W-:Y:S01]  /*b610*/  FFMA.FTZ R15, R60, R8.reuse, -R13.reuse ;  /* 0x000000083c0f7223 */ /* 0x180fe2000001080d */
[-CC-:B------:R-:W-:Y:S01]  /*b620*/  FFMA.FTZ R167, R61, R8.reuse, -R13.reuse ;  /* 0x000000083da77223 */ /* 0x180fe2000001080d */
[-CC-:B-1----:R-:W-:Y:S01]  /*b630*/  FFMA.FTZ R3, R64, R8.reuse, -R13.reuse ;  /* 0x0000000840037223 */ /* 0x182fe2000001080d */
[-CC-:B------:R-:W-:Y:S01]  /*b640*/  FFMA.FTZ R168, R65, R8.reuse, -R13.reuse ;  /* 0x0000000841a87223 */ /* 0x180fe2000001080d */
[-CC-:B------:R-:W-:Y:S01]  /*b650*/  FFMA.FTZ R68, R68, R8.reuse, -R13.reuse ;  /* 0x0000000844447223 */ /* 0x180fe2000001080d */
[-C--:B------:R-:W-:Y:S01]  /*b660*/  FFMA.FTZ R169, R69, R8.reuse, -R13 ;  /* 0x0000000845a97223 */ /* 0x080fe2000001080d */
[----:B------:R-:W-:Y:S01]  /*b670*/  FMUL.FTZ R13, R6, R8 ;  /* 0x00000008060d7220 */ /* 0x000fe20000410000 */
[----:B------:R-:W-:-:S03]  /*b680*/  FADD.FTZ R7, R7, -R6 ;  /* 0x8000000607077221 */ /* 0x000fc60000010000 */
[-CC-:B------:R-:W-:Y:S01]  /*b690*/  FFMA.FTZ R153, R26, R8.reuse, -R13.reuse ;  /* 0x000000081a997223 */ /* 0x180fe2000001080d */
[----:B------:R-:W-:Y:S01]  /*b6a0*/  FMUL.FTZ R7, R8, R7 ;  /* 0x0000000708077220 */ /* 0x000fe20000410000 */
[-CC-:B------:R-:W-:Y:S01]  /*b6b0*/  FFMA.FTZ R36, R27, R8.reuse, -R13.reuse ;  /* 0x000000081b247223 */ /* 0x180fe2000001080d */
[----:B------:R-:W-:Y:S01]  /*b6c0*/  MUFU.EX2 R152, R152 ;  /* 0x0000009800987308 */ /* 0x000fe20000000800 */
[-CC-:B------:R-:W-:Y:S01]  /*b6d0*/  FFMA.FTZ R155, R30, R8.reuse, -R13.reuse ;  /* 0x000000081e9b7223 */ /* 0x180fe2000001080d */
[----:B------:R-:W-:-:S06]  /*b6e0*/  FFMA.FTZ R37, R31, R8, -R13 ;  /* 0x000000081f257223 */ /* 0x000fcc000001080d */
[----:B------:R-:W-:Y:S08]  /*b6f0*/  MUFU.EX2 R24, R7 ;  /* 0x0000000700187308 */ /* 0x000ff00000000800 */
[----:B------:R-:W0:Y:S01]  /*b700*/  MUFU.EX2 R153, R153 ;  /* 0x0000009900997308 */ /* 0x000e220000000800 */
[----:B------:R-:W-:-:S07]  /*b710*/  FFMA.FTZ R157, R34, R8, -R13 ;  /* 0x00000008229d7223 */ /* 0x000fce000001080d */
[----:B------:R-:W1:Y:S08]  /*b720*/  MUFU.EX2 R36, R36 ;  /* 0x0000002400247308 */ /* 0x000e700000000800 */
[----:B------:R-:W2:Y:S01]  /*b730*/  MUFU.EX2 R72, R72 ;  /* 0x0000004800487308 */ /* 0x000ea20000000800 */
[----:B------:R-:W-:-:S07]  /*b740*/  FFMA.FTZ R31, R35, R8, -R13 ;  /* 0x00000008231f7223 */ /* 0x000fce000001080d */
[----:B------:R-:W3:Y:S08]  /*b750*/  MUFU.EX2 R155, R155 ;  /* 0x0000009b009b7308 */ /* 0x000ef00000000800 */
[----:B------:R-:W4:Y:S01]  /*b760*/  MUFU.EX2 R154, R154 ;  /* 0x0000009a009a7308 */ /* 0x000f220000000800 */
[----:B0-----:R-:W-:Y:S01]  /*b770*/  FFMA.FTZ R7, R5, R24, R153 ;  /* 0x0000001805077223 */ /* 0x001fe20000010099 */
[----:B------:R-:W-:-:S06]  /*b780*/  FFMA.FTZ R159, R38, R8, -R13 ;  /* 0x00000008269f7223 */ /* 0x000fcc000001080d */
[----:B------:R-:W0:Y:S01]  /*b790*/  MUFU.EX2 R37, R37 ;  /* 0x0000002500257308 */ /* 0x000e220000000800 */
[----:B------:R-:W-:-:S07]  /*b7a0*/  FFMA.FTZ R5, R9, R4, R152 ;  /* 0x0000000409057223 */ /* 0x000fce0000010098 */
[----:B------:R-:W0:Y:S01]  /*b7b0*/  MUFU.EX2 R73, R73 ;  /* 0x0000004900497308 */ /* 0x000e220000000800 */
[----:B-1----:R-:W-:Y:S01]  /*b7c0*/  FADD.FTZ R4, R36, R7 ;  /* 0x0000000724047221 */ /* 0x002fe20000010000 */
[----:B------:R-:W-:-:S06]  /*b7d0*/  FFMA.FTZ R34, R39, R8, -R13 ;  /* 0x0000000827227223 */ /* 0x000fcc000001080d */
[----:B------:R-:W1:Y:S01]  /*b7e0*/  MUFU.EX2 R157, R157 ;  /* 0x0000009d009d7308 */ /* 0x000e620000000800 */
[----:B--2---:R-:W-:-:S07]  /*b7f0*/  FADD.FTZ R5, R72, R5 ;  /* 0x0000000548057221 */ /* 0x004fce0000010000 */
[----:B------:R-:W2:Y:S01]  /*b800*/  MUFU.EX2 R156, R156 ;  /* 0x0000009c009c7308 */ /* 0x000ea20000000800 */
[----:B---3--:R-:W-:Y:S01]  /*b810*/  FADD.FTZ R12, R155, R4 ;  /* 0x000000049b0c7221 */ /* 0x008fe20000010000 */
[----:B------:R-:W-:-:S06]  /*b820*/  FFMA.FTZ R161, R42, R8, -R13 ;  /* 0x000000082aa17223 */ /* 0x000fcc000001080d */
[----:B------:R-:W3:Y:S01]  /*b830*/  MUFU.EX2 R31, R31 ;  /* 0x0000001f001f7308 */ /* 0x000ee20000000800 */
[----:B----4-:R-:W-:-:S07]  /*b840*/  FADD.FTZ R4, R154, R5 ;  /* 0x000000059a047221 */ /* 0x010fce0000010000 */
[----:B------:R-:W4:Y:S01]  /*b850*/  MUFU.EX2 R29, R29 ;  /* 0x0000001d001d7308 */ /* 0x000f220000000800 */
[----:B0-----:R-:W-:Y:S01]  /*b860*/  FADD.FTZ R12, R37, R12 ;  /* 0x0000000c250c7221 */ /* 0x001fe20000010000 */
[----:B------:R-:W-:-:S06]  /*b870*/  FFMA.FTZ R30, R43, R8, -R13 ;  /* 0x000000082b1e7223 */ /* 0x000fcc000001080d */
[----:B------:R-:W0:Y:S01]  /*b880*/  MUFU.EX2 R159, R159 ;  /* 0x0000009f009f7308 */ /* 0x000e220000000800 */
[----:B------:R-:W-:-:S07]  /*b890*/  FADD.FTZ R5, R73, R4 ;  /* 0x0000000449057221 */ /* 0x000fce0000010000 */
        /* <DEDUP_REMOVED lines=57> */
[----:B------:R-:W-:-:S06]  /*bc30*/  FADD.FTZ R5, R165, R4 ;  /* 0x00000004a5057221 */ /* 0x000fcc0000010000 */
[----:B------:R-:W0:Y:S01]  /*bc40*/  MUFU.EX2 R175, R175 ;  /* 0x000000af00af7308 */ /* 0x000e220000000800 */
[----:B------:R-:W-:-:S07]  /*bc50*/  FFMA.FTZ R172, R67, R8, -R13 ;  /* 0x0000000843ac7223 */ /* 0x000fce000001080d */
[----:B------:R-:W0:Y:S01]  /*bc60*/  MUFU.EX2 R15, R15 ;  /* 0x0000000f000f7308 */ /* 0x000e220000000800 */
[----:B-1----:R-:W-:Y:S01]  /*bc70*/  FADD.FTZ R4, R174, R7 ;  /* 0x00000007ae047221 */ /* 0x002fe20000010000 */
[----:B--2---:R-:W-:-:S06]  /*bc80*/  FADD.FTZ R5, R14, R5 ;  /* 0x000000050e057221 */ /* 0x004fcc0000010000 */
[----:B------:R-:W1:Y:S01]  /*bc90*/  MUFU.EX2 R216, R216 ;  /* 0x000000d800d87308 */ /* 0x000e620000000800 */
[----:B------:R-:W-:-:S07]  /*bca0*/  FFMA.FTZ R171, R70, R8, -R13 ;  /* 0x0000000846ab7223 */ /* 0x000fce000001080d */
[----:B------:R-:W2:Y:S01]  /*bcb0*/  MUFU.EX2 R167, R167 ;  /* 0x000000a700a77308 */ /* 0x000ea20000000800 */
[----:B---3--:R-:W-:Y:S01]  /*bcc0*/  FADD.FTZ R12, R215, R4 ;  /* 0x00000004d70c7221 */ /* 0x008fe20000010000 */
[----:B----4-:R-:W-:-:S06]  /*bcd0*/  FADD.FTZ R4, R166, R5 ;  /* 0x00000005a6047221 */ /* 0x010fcc0000010000 */
[----:B------:R-:W3:Y:S01]  /*bce0*/  MUFU.EX2 R170, R170 ;  /* 0x000000aa00aa7308 */ /* 0x000ee20000000800 */
[----:B------:R-:W-:-:S07]  /*bcf0*/  FFMA.FTZ R173, R71, R8, -R13 ;  /* 0x0000000847ad7223 */ /* 0x000fce000001080d */
[----:B------:R-:W4:Y:S01]  /*bd00*/  MUFU.EX2 R3, R3 ;  /* 0x0000000300037308 */ /* 0x000f220000000800 */
[----:B0-----:R-:W-:Y:S01]  /*bd10*/  FADD.FTZ R5, R175, R12 ;  /* 0x0000000caf057221 */ /* 0x001fe20000010000 */
[----:B------:R-:W-:-:S06]  /*bd20*/  FADD.FTZ R4, R15, R4 ;  /* 0x000000040f047221 */ /* 0x000fcc0000010000 */
[----:B------:R-:W-:Y:S08]  /*bd30*/  MUFU.EX2 R168, R168 ;  /* 0x000000a800a87308 */ /* 0x000ff00000000800 */
[----:B------:R-:W0:Y:S01]  /*bd40*/  MUFU.EX2 R172, R172 ;  /* 0x000000ac00ac7308 */ /* 0x000e220000000800 */
[----:B-1----:R-:W-:Y:S01]  /*bd50*/  FADD.FTZ R5, R216, R5 ;  /* 0x00000005d8057221 */ /* 0x002fe20000010000 */
[----:B--2---:R-:W-:-:S06]  /*bd60*/  FADD.FTZ R4, R167, R4 ;  /* 0x00000004a7047221 */ /* 0x004fcc0000010000 */
[----:B------:R-:W-:Y:S08]  /*bd70*/  MUFU.EX2 R11, R68 ;  /* 0x00000044000b7308 */ /* 0x000ff00000000800 */
[----:B------:R-:W1:Y:S01]  /*bd80*/  MUFU.EX2 R171, R171 ;  /* 0x000000ab00ab7308 */ /* 0x000e620000000800 */
[----:B---3--:R-:W-:Y:S01]  /*bd90*/  FADD.FTZ R7, R170, R5 ;  /* 0x00000005aa077221 */ /* 0x008fe20000010000 */
[----:B----4-:R-:W-:-:S06]  /*bda0*/  FADD.FTZ R5, R3, R4 ;  /* 0x0000000403057221 */ /* 0x010fcc0000010000 */
[----:B------:R-:W2:Y:S08]  /*bdb0*/  MUFU.EX2 R169, R169 ;  /* 0x000000a900a97308 */ /* 0x000eb00000000800 */
[----:B------:R-:W3:Y:S01]  /*bdc0*/  MUFU.EX2 R173, R173 ;  /* 0x000000ad00ad7308 */ /* 0x000ee20000000800 */
[----:B0-----:R-:W-:Y:S01]  /*bdd0*/  FADD.FTZ R8, R172, R7 ;  /* 0x00000007ac087221 */ /* 0x001fe20000010000 */
[----:B------:R-:W-:-:S03]  /*bde0*/  FADD.FTZ R4, R168, R5 ;  /* 0x00000005a8047221 */ /* 0x000fc60000010000 */
[----:B-1----:R-:W-:Y:S01]  /*bdf0*/  FADD.FTZ R8, R171, R8 ;  /* 0x00000008ab087221 */ /* 0x002fe20000010000 */
[----:B------:R-:W-:-:S04]  /*be00*/  FADD.FTZ R4, R11, R4 ;  /* 0x000000040b047221 */ /* 0x000fc80000010000 */
[----:B--2---:R-:W-:Y:S01]  /*be10*/  FADD.FTZ R4, R169, R4 ;  /* 0x00000004a9047221 */ /* 0x004fe20000010000 */
[----:B------:R-:W-:Y:S01]  /*be20*/  STL [R1+0x234], R6 ;  /* 0x0002340601007387 */ /* 0x000fe20000100800 */
[----:B---3--:R-:W-:-:S05]  /*be30*/  FADD.FTZ R5, R173, R8 ;  /* 0x00000008ad057221 */ /* 0x008fca0000010000 */
[----:B------:R0:W-:Y:S04]  /*be40*/  STL.64 [R1+0x240], R4 ;  /* 0x0002400401007387 */ /* 0x0001e80000100a00 */
[----:B------:R-:W2:Y:S01]  /*be50*/  LD.E R8, desc[UR40][R22.64+0x260] ;  /* 0x0002602816087980 */ /* 0x000ea2000c101900 */
[----:B------:R-:W-:-:S05]  /*be60*/  IADD3 R12, P2, R16, 0x260, RZ ;  /* 0x00000260100c7810 */ /* 0x000fca0007f5e0ff */
[----:B0-----:R-:W-:Y:S01]  /*be70*/  IMAD.X R5, RZ, RZ, R17, P2 ;  /* 0x000000ffff057224 */ /* 0x001fe200010e0611 */
[----:B------:R-:W-:Y:S01]  /*be80*/  LOP3.LUT R4, R12, 0x4, RZ, 0xfc, !PT ;  /* 0x000000040c047812 */ /* 0x000fe200078efcff */
[----:B--2---:R-:W-:-:S05]  /*be90*/  FMUL.FTZ R7, R9, R8 ;  /* 0x0000000809077220 */ /* 0x004fca0000410000 */
[----:B------:R0:W-:Y:S04]  /*bea0*/  ST.E desc[UR40][R22.64+0x260], R7 ;  /* 0x0002600716007985 */ /* 0x0001e8000c101928 */
[----:B------:R-:W2:Y:S02]  /*beb0*/  LD.E R8, desc[UR40][R4.64] ;  /* 0x0000002804087980 */ /* 0x000ea4000c101900 */
[----:B--2---:R-:W-:-:S05]  /*bec0*/  FMUL.FTZ R13, R9, R8 ;  /* 0x00000008090d7220 */ /* 0x004fca0000410000 */
[----:B------:R1:W-:Y:S04]  /*bed0*/  ST.E desc[UR40][R4.64], R13 ;  /* 0x0000000d04007985 */ /* 0x0003e8000c101928 */
[----:B------:R-:W0:Y:S04]  /*bee0*/  LD.E R104, desc[UR40][R22.64+0x270] ;  /* 0x0002702816687980 */ /* 0x000e28000c101900 */
[----:B------:R-:W2:Y:S04]  /*bef0*/  LD.E R6, desc[UR40][R22.64+0x454] ;  /* 0x0004542816067980 */ /* 0x000ea8000c101900 */
[----:B------:R-:W1:Y:S04]  /*bf00*/  LD.E R106, desc[UR40][R22.64+0x274] ;  /* 0x00027428166a7980 */ /* 0x000e68000c101900 */
[----:B------:R-:W3:Y:S04]  /*bf10*/  LD.E R108, desc[UR40][R22.64+0x280] ;  /* 0x00028028166c7980 */ /* 0x000ee8000c101900 */
        /* <DEDUP_REMOVED lines=58> */
[C---:B0-----:R-:W-:Y:S01]  /*c2c0*/  FMUL.FTZ R7, R9.reuse, R104 ;  /* 0x0000006809077220 */ /* 0x041fe20000410000 */
[----:B--2---:R-:W-:-:S04]  /*c2d0*/  FMUL.FTZ R43, R9, R6 ;  /* 0x00000006092b7220 */ /* 0x004fc80000410000 */
[----:B------:R0:W-:Y:S01]  /*c2e0*/  ST.E desc[UR40][R22.64+0x270], R7 ;  /* 0x0002700716007985 */ /* 0x0001e2000c101928 */
[C---:B-1----:R-:W-:Y:S01]  /*c2f0*/  FMUL.FTZ R13, R9.reuse, R106 ;  /* 0x0000006a090d7220 */ /* 0x042fe20000410000 */
[C---:B---3--:R-:W-:Y:S01]  /*c300*/  FMUL.FTZ R25, R9.reuse, R108 ;  /* 0x0000006c09197220 */ /* 0x048fe20000410000 */
[C---:B----4-:R-:W-:Y:S01]  /*c310*/  FMUL.FTZ R27, R9.reuse, R110 ;  /* 0x0000006e091b7220 */ /* 0x050fe20000410000 */
[C---:B------:R-:W-:Y:S01]  /*c320*/  FMUL.FTZ R35, R9.reuse, R112 ;  /* 0x0000007009237220 */ /* 0x040fe20000410000 */
[C---:B------:R-:W-:Y:S01]  /*c330*/  FMUL.FTZ R39, R9.reuse, R114 ;  /* 0x0000007209277220 */ /* 0x040fe20000410000 */
[C---:B------:R-:W-:Y:S01]  /*c340*/  FMUL.FTZ R41, R9.reuse, R116 ;  /* 0x0000007409297220 */ /* 0x040fe20000410000 */
[C---:B0-----:R-:W-:Y:S01]  /*c350*/  FMUL.FTZ R7, R9.reuse, R118 ;  /* 0x0000007609077220 */ /* 0x041fe20000410000 */
[----:B------:R0:W-:Y:S04]  /*c360*/  ST.E desc[UR40][R22.64+0x454], R43 ;  /* 0x0004542b16007985 */ /* 0x0001e8000c101928 */
[----:B------:R1:W-:Y:S04]  /*c370*/  ST.E desc[UR40][R22.64+0x274], R13 ;  /* 0x0002740d16007985 */ /* 0x0003e8000c101928 */
[----:B------:R2:W-:Y:S01]  /*c380*/  ST.E desc[UR40][R22.64+0x280], R25 ;  /* 0x0002801916007985 */ /* 0x0005e2000c101928 */
[----:B------:R-:W-:-:S03]  /*c390*/  FMUL.FTZ R45, R9, R124 ;  /* 0x0000007c092d7220 */ /* 0x000fc60000410000 */
[----:B------:R3:W-:Y:S01]  /*c3a0*/  ST.E desc[UR40][R22.64+0x284], R27 ;  /* 0x0002841b16007985 */ /* 0x0007e2000c101928 */
[C---:B0-----:R-:W-:Y:S01]  /*c3b0*/  FMUL.FTZ R43, R9.reuse, R122 ;  /* 0x0000007a092b7220 */ /* 0x041fe20000410000 */
[C---:B------:R-:W-:Y:S02]  /*c3c0*/  FMUL.FTZ R47, R9.reuse, R126 ;  /* 0x0000007e092f7220 */ /* 0x040fe40000410000 */
        /* <DEDUP_REMOVED lines=71> */
[----:B------:R0:W-:Y:S01]  /*c840*/  ST.E desc[UR40][R22.64+0x3a0], R13 ;  /* 0x0003a00d16007985 */ /* 0x0001e2000c101928 */
[C---:B------:R-:W-:Y:S01]  /*c850*/  FMUL.FTZ R49, R9.reuse, R49 ;  /* 0x0000003109317220 */ /* 0x040fe20000410000 */
[C---:B------:R-:W-:Y:S02]  /*c860*/  FMUL.FTZ R51, R9.reuse, R51 ;  /* 0x0000003309337220 */ /* 0x040fe40000410000 */
        /* <DEDUP_REMOVED lines=26> */
[----:B------:R-:W-:Y:S04]  /*ca10*/  ST.E desc[UR40][R22.64+0x404], R43 ;  /* 0x0004042b16007985 */ /* 0x000fe8000c101928 */
[----:B------:R1:W-:Y:S04]  /*ca20*/  ST.E desc[UR40][R22.64+0x410], R25 ;  /* 0x0004101916007985 */ /* 0x0003e8000c101928 */
[----:B------:R2:W-:Y:S04]  /*ca30*/  ST.E desc[UR40][R22.64+0x414], R27 ;  /* 0x0004141b16007985 */ /* 0x0005e8000c101928 */
[----:B------:R-:W-:Y:S04]  /*ca40*/  ST.E desc[UR40][R22.64+0x420], R35 ;  /* 0x0004202316007985 */ /* 0x000fe8000c101928 */
[----:B------:R-:W-:Y:S04]  /*ca50*/  ST.E desc[UR40][R22.64+0x424], R45 ;  /* 0x0004242d16007985 */ /* 0x000fe8000c101928 */
[----:B------:R3:W-:Y:S04]  /*ca60*/  ST.E desc[UR40][R22.64+0x430], R47 ;  /* 0x0004302f16007985 */ /* 0x0007e8000c101928 */
[----:B------:R-:W-:Y:S04]  /*ca70*/  ST.E desc[UR40][R22.64+0x434], R7 ;  /* 0x0004340716007985 */ /* 0x000fe8000c101928 */
[----:B------:R4:W-:Y:S04]  /*ca80*/  ST.E desc[UR40][R22.64+0x440], R39 ;  /* 0x0004402716007985 */ /* 0x0009e8000c101928 */
[----:B------:R4:W-:Y:S04]  /*ca90*/  ST.E desc[UR40][R22.64+0x444], R41 ;  /* 0x0004442916007985 */ /* 0x0009e8000c101928 */
[----:B0-----:R-:W1:Y:S01]  /*caa0*/  LD.E R13, desc[UR40][R8.64] ;  /* 0x00000028080d7980 */ /* 0x001e62000c101900 */
[----:B------:R-:W-:Y:S01]  /*cab0*/  LOP3.LUT R12, R12, 0xc, RZ, 0xfc, !PT ;  /* 0x0000000c0c0c7812 */ /* 0x000fe200078efcff */
[----:B-1----:R-:W-:Y:S01]  /*cac0*/  FMUL.FTZ R25, R24, R13 ;  /* 0x0000000d18197220 */ /* 0x002fe20000410000 */
[----:B------:R-:W-:-:S04]  /*cad0*/  IMAD.MOV.U32 R13, RZ, RZ, R5 ;  /* 0x000000ffff0d7224 */ /* 0x000fc800078e0005 */
[----:B------:R0:W-:Y:S04]  /*cae0*/  ST.E desc[UR40][R8.64], R25 ;  /* 0x0000001908007985 */ /* 0x0001e8000c101928 */
[----:B--2---:R-:W2:Y:S01]  /*caf0*/  LD.E R27, desc[UR40][R12.64] ;  /* 0x000000280c1b7980 */ /* 0x004ea2000c101900 */
[----:B------:R-:W1:Y:S01]  /*cb00*/  S2R R104, SR_TID.X ;  /* 0x0000000000687919 */ /* 0x000e620000002100 */
[----:B--2---:R-:W-:-:S05]  /*cb10*/  FMUL.FTZ R27, R24, R27 ;  /* 0x0000001b181b7220 */ /* 0x004fca0000410000 */
[----:B------:R2:W-:Y:S04]  /*cb20*/  ST.E desc[UR40][R12.64], R27 ;  /* 0x0000001b0c007985 */ /* 0x0005e8000c101928 */
        /* <DEDUP_REMOVED lines=53> */
[----:B---3--:R-:W3:Y:S04]  /*ce80*/  LD.E R47, desc[UR40][R22.64+0x418] ;  /* 0x00041828162f7980 */ /* 0x008ee8000c101900 */
[----:B----4-:R-:W4:Y:S04]  /*ce90*/  LD.E R39, desc[UR40][R22.64+0x41c] ;  /* 0x00041c2816277980 */ /* 0x010f28000c101900 */
[----:B------:R-:W4:Y:S04]  /*cea0*/  LD.E R45, desc[UR40][R22.64+0x428] ;  /* 0x00042828162d7980 */ /* 0x000f28000c101900 */
[----:B------:R-:W4:Y:S04]  /*ceb0*/  LD.E R43, desc[UR40][R22.64+0x42c] ;  /* 0x00042c28162b7980 */ /* 0x000f28000c101900 */
[----:B------:R-:W4:Y:S04]  /*cec0*/  LD.E R41, desc[UR40][R22.64+0x438] ;  /* 0x0004382816297980 */ /* 0x000f28000c101900 */
[----:B------:R-:W4:Y:S04]  /*ced0*/  LD.E R35, desc[UR40][R22.64+0x43c] ;  /* 0x00043c2816237980 */ /* 0x000f28000c101900 */
[----:B------:R-:W4:Y:S04]  /*cee0*/  LD.E R7, desc[UR40][R22.64+0x448] ;  /* 0x0004482816077980 */ /* 0x000f28000c101900 */
[----:B0-----:R-:W4:Y:S04]  /*cef0*/  LD.E R25, desc[UR40][R22.64+0x44c] ;  /* 0x00044c2816197980 */ /* 0x001f28000c101900 */
[----:B--2---:R-:W2:Y:S01]  /*cf00*/  LD.E R27, desc[UR40][R22.64+0x458] ;  /* 0x00045828161b7980 */ /* 0x004ea2000c101900 */
[----:B-1----:R-:W-:-:S05]  /*cf10*/  SHF.R.U32.HI R104, RZ, 0x7, R104 ;  /* 0x00000007ff687819 */ /* 0x002fca0000011668 */
[----:B------:R-:W-:Y:S02]  /*cf20*/  VIADD R26, R104, 0x8 ;  /* 0x00000008681a7836 */ /* 0x000fe40000000000 */
[C---:B------:R-:W-:Y:S01]  /*cf30*/  FMUL.FTZ R49, R24.reuse, R49 ;  /* 0x0000003118317220 */ /* 0x040fe20000410000 */
[----:B------:R-:W-:-:S04]  /*cf40*/  FMUL.FTZ R6, R24, R6 ;  /* 0x0000000618067220 */ /* 0x000fc80000410000 */
[----:B------:R0:W-:Y:S01]  /*cf50*/  ST.E desc[UR40][R22.64+0x3f8], R49 ;  /* 0x0003f83116007985 */ /* 0x0001e2000c101928 */
        /* <DEDUP_REMOVED lines=51> */
[C---:B---3--:R-:W-:Y:S01]  /*d290*/  FMUL.FTZ R47, R24.reuse, R47 ;  /* 0x0000002f182f7220 */ /* 0x048fe20000410000 */
[C---:B----4-:R-:W-:Y:S01]  /*d2a0*/  FMUL.FTZ R39, R24.reuse, R39 ;  /* 0x0000002718277220 */ /* 0x050fe20000410000 */
[C---:B------:R-:W-:Y:S01]  /*d2b0*/  FMUL.FTZ R45, R24.reuse, R45 ;  /* 0x0000002d182d7220 */ /* 0x040fe20000410000 */
[C---:B------:R-:W-:Y:S01]  /*d2c0*/  FMUL.FTZ R43, R24.reuse, R43 ;  /* 0x0000002b182b7220 */ /* 0x040fe20000410000 */
[C---:B------:R-:W-:Y:S01]  /*d2d0*/  FMUL.FTZ R41, R24.reuse, R41 ;  /* 0x0000002918297220 */ /* 0x040fe20000410000 */
[C---:B------:R-:W-:Y:S01]  /*d2e0*/  FMUL.FTZ R35, R24.reuse, R35 ;  /* 0x0000002318237220 */ /* 0x040fe20000410000 */
[C---:B0-----:R-:W-:Y:S01]  /*d2f0*/  FMUL.FTZ R49, R24.reuse, R7 ;  /* 0x0000000718317220 */ /* 0x041fe20000410000 */
[C---:B------:R-:W-:Y:S01]  /*d300*/  FMUL.FTZ R25, R24.reuse, R25 ;  /* 0x0000001918197220 */ /* 0x040fe20000410000 */
[----:B--2---:R-:W-:Y:S01]  /*d310*/  FMUL.FTZ R27, R24, R27 ;  /* 0x0000001b181b7220 */ /* 0x004fe20000410000 */
        /* <DEDUP_REMOVED lines=57> */
[----:B------:R2:W-:Y:S04]  /*d6b0*/  ST.E desc[UR40][R22.64+0x43c], R35 ;  /* 0x00043c2316007985 */ /* 0x0005e8000c101928 */
[----:B------:R-:W-:Y:S04]  /*d6c0*/  ST.E desc[UR40][R22.64+0x448], R49 ;  /* 0x0004483116007985 */ /* 0x000fe8000c101928 */
[----:B------:R3:W-:Y:S04]  /*d6d0*/  ST.E desc[UR40][R22.64+0x44c], R25 ;  /* 0x00044c1916007985 */ /* 0x0007e8000c101928 */
[----:B------:R4:W-:Y:S01]  /*d6e0*/  ST.E desc[UR40][R22.64+0x458], R27 ;  /* 0x0004581b16007985 */ /* 0x0009e2000c101928 */
[----:B------:R4:W-:Y:S06]  /*d6f0*/  BAR.SYNC.DEFER_BLOCKING R26, 0x100 ;  /* 0x0004001a0000751d */ /* 0x0009ec0000010000 */
[----:B0-----:R-:W2:Y:S04]  /*d700*/  LD.E R39, desc[UR40][R22.64+0x260] ;  /* 0x0002602816277980 */ /* 0x001ea8000c101900 */
[----:B------:R-:W4:Y:S04]  /*d710*/  LD.E R24, desc[UR40][R22.64+0x210] ;  /* 0x0002102816187980 */ /* 0x000f28000c101900 */
[----:B------:R-:W4:Y:S04]  /*d720*/  LD.E.64 R6, desc[UR40][R22.64+0xa8] ;  /* 0x0000a82816067980 */ /* 0x000f28000c101b00 */
[----:B--2---:R0:W-:Y:S04]  /*d730*/  ST.E desc[UR40][R22.64+0x260], R39 ;  /* 0x0002602716007985 */ /* 0x0041e8000c101928 */
[----:B-1----:R-:W2:Y:S04]  /*d740*/  LD.E R41, desc[UR40][R4.64] ;  /* 0x0000002804297980 */ /* 0x002ea8000c101900 */
[----:B--2---:R1:W-:Y:S04]  /*d750*/  ST.E desc[UR40][R4.64], R41 ;  /* 0x0000002904007985 */ /* 0x0043e8000c101928 */
[----:B------:R-:W2:Y:S04]  /*d760*/  LD.E R35, desc[UR40][R8.64] ;  /* 0x0000002808237980 */ /* 0x000ea8000c101900 */
[----:B--2---:R2:W-:Y:S04]  /*d770*/  ST.E desc[UR40][R8.64], R35 ;  /* 0x0000002308007985 */ /* 0x0045e8000c101928 */
[----:B---3--:R-:W3:Y:S04]  /*d780*/  LD.E R25, desc[UR40][R12.64] ;  /* 0x000000280c197980 */ /* 0x008ee8000c101900 */
[----:B---3--:R3:W-:Y:S04]  /*d790*/  ST.E desc[UR40][R12.64], R25 ;  /* 0x000000190c007985 */ /* 0x0087e8000c101928 */
[----:B----4-:R-:W4:Y:S04]  /*d7a0*/  LD.E R27, desc[UR40][R22.64+0x270] ;  /* 0x00027028161b7980 */ /* 0x010f28000c101900 */
[----:B------:R-:W4:Y:S04]  /*d7b0*/  LD.E R43, desc[UR40][R22.64+0x274] ;  /* 0x00027428162b7980 */ /* 0x000f28000c101900 */
[----:B0-----:R-:W4:Y:S04]  /*d7c0*/  LD.E R39, desc[UR40][R22.64+0x278] ;  /* 0x0002782816277980 */ /* 0x001f28000c101900 */
[----:B------:R-:W4:Y:S04]  /*d7d0*/  LD.E R45, desc[UR40][R22.64+0x27c] ;  /* 0x00027c28162d7980 */ /* 0x000f28000c101900 */
[----:B------:R-:W4:Y:S04]  /*d7e0*/  LD.E R47, desc[UR40][R22.64+0x280] ;  /* 0x00028028162f7980 */ /* 0x000f28000c101900 */
[----:B------:R-:W4:Y:S04]  /*d7f0*/  LD.E R49, desc[UR40][R22.64+0x284] ;  /* 0x0002842816317980 */ /* 0x000f28000c101900 */
[----:B-1----:R-:W4:Y:S04]  /*d800*/  LD.E R41, desc[UR40][R22.64+0x288] ;  /* 0x0002882816297980 */ /* 0x002f28000c101900 */
[----:B------:R-:W4:Y:S04]  /*d810*/  LD.E R51, desc[UR40][R22.64+0x28c] ;  /* 0x00028c2816337980 */ /* 0x000f28000c101900 */
[----:B--2---:R-:W2:Y:S04]  /*d820*/  LD.E R35, desc[UR40][R22.64+0x290] ;  /* 0x0002902816237980 */ /* 0x004ea8000c101900 */
        /* <DEDUP_REMOVED lines=67> */
[----:B------:R-:W-:Y:S04]  /*dc60*/  ST.E desc[UR40][R22.64+0x274], R43 ;  /* 0x0002742b16007985 */ /* 0x000fe8000c101928 */
[----:B------:R-:W-:Y:S04]  /*dc70*/  ST.E desc[UR40][R22.64+0x278], R39 ;  /* 0x0002782716007985 */ /* 0x000fe8000c101928 */
[----:B------:R-:W-:Y:S04]  /*dc80*/  ST.E desc[UR40][R22.64+0x27c], R45 ;  /* 0x00027c2d16007985 */ /* 0x000fe8000c101928 */
[----:B------:R-:W-:Y:S04]  /*dc90*/  ST.E desc[UR40][R22.64+0x280], R47 ;  /* 0x0002802f16007985 */ /* 0x000fe8000c101928 */
[----:B------:R-:W-:Y:S04]  /*dca0*/  ST.E desc[UR40][R22.64+0x284], R49 ;  /* 0x0002843116007985 */ /* 0x000fe8000c101928 */
[----:B------:R-:W-:Y:S04]  /*dcb0*/  ST.E desc[UR40][R22.64+0x288], R41 ;  /* 0x0002882916007985 */ /* 0x000fe8000c101928 */
[----:B------:R-:W-:Y:S04]  /*dcc0*/  ST.E desc[UR40][R22.64+0x28c], R51 ;  /* 0x00028c3316007985 */ /* 0x000fe8000c101928 */
[----:B--2---:R1:W-:Y:S04]  /*dcd0*/  ST.E desc[UR40][R22.64+0x290], R35 ;  /* 0x0002902316007985 */ /* 0x0043e8000c101928 */
[----:B------:R2:W-:Y:S04]  /*dce0*/  ST.E desc[UR40][R22.64+0x294], R53 ;  /* 0x0002943516007985 */ /* 0x0005e8000c101928 */
[----:B------:R4:W-:Y:S04]  /*dcf0*/  ST.E desc[UR40][R22.64+0x298], R55 ;  /* 0x0002983716007985 */ /* 0x0009e8000c101928 */
[----:B------:R4:W-:Y:S04]  /*dd00*/  ST.E desc[UR40][R22.64+0x29c], R57 ;  /* 0x00029c3916007985 */ /* 0x0009e8000c101928 */
[----:B------:R4:W-:Y:S04]  /*dd10*/  ST.E desc[UR40][R22.64+0x2a0], R59 ;  /* 0x0002a03b16007985 */ /* 0x0009e8000c101928 */
[----:B------:R4:W-:Y:S04]  /*dd20*/  ST.E desc[UR40][R22.64+0x2a4], R61 ;  /* 0x0002a43d16007985 */ /* 0x0009e8000c101928 */
[----:B------:R4:W-:Y:S04]  /*dd30*/  ST.E desc[UR40][R22.64+0x2a8], R63 ;  /* 0x0002a83f16007985 */ /* 0x0009e8000c101928 */
[----:B------:R4:W-:Y:S04]  /*dd40*/  ST.E desc[UR40][R22.64+0x2ac], R65 ;  /* 0x0002ac4116007985 */ /* 0x0009e8000c101928 */
[----:B0-----:R-:W3:Y:S04]  /*dd50*/  LD.E R27, desc[UR40][R22.64+0x2b8] ;  /* 0x0002b828161b7980 */ /* 0x001ee8000c101900 */
        /* <DEDUP_REMOVED lines=8> */
[----:B--2---:R-:W2:Y:S04]  /*dde0*/  LD.E R53, desc[UR40][R22.64+0x2fc] ;  /* 0x0002fc2816357980 */ /* 0x004ea8000c101900 */
[----:B----4-:R-:W4:Y:S04]  /*ddf0*/  LD.E R55, desc[UR40][R22.64+0x304] ;  /* 0x0003042816377980 */ /* 0x010f28000c101900 */
        /* <DEDUP_REMOVED lines=38> */
[----:B---3--:R0:W-:Y:S04]  /*e060*/  ST.E desc[UR40][R22.64+0x2b0], R25 ;  /* 0x0002b01916007985 */ /* 0x0081e8000c101928 */
        /* <DEDUP_REMOVED lines=34> */
[----:B--2---:R2:W-:Y:S04]  /*e290*/  ST.E desc[UR40][R22.64+0x2fc], R53 ;  /* 0x0002fc3516007985 */ /* 0x0045e8000c101928 */
[----:B----4-:R4:W-:Y:S04]  /*e2a0*/  ST.E desc[UR40][R22.64+0x304], R55 ;  /* 0x0003043716007985 */ /* 0x0109e8000c101928 */
        /* <DEDUP_REMOVED lines=71> */
[----:B0-----:R-:W4:Y:S01]  /*e720*/  LDL R25, [R1+0x88] ;  /* 0x0000880001197983 */ /* 0x001f220000100800 */
[----:B------:R-:W-:-:S02]  /*e730*/  IMAD R6, R24, 0xc00, R6 ;  /* 0x00000c0018067824 */ /* 0x000fc400078e0206 */
[----:B-1----:R-:W-:Y:S01]  /*e740*/  IMAD.MOV.U32 R27, RZ, RZ, R7 ;  /* 0x000000ffff1b7224 */ /* 0x002fe200078e0007 */
[----:B------:R-:W-:Y:S01]  /*e750*/  F2FP.F16.F32.PACK_AB R152, R72, R152 ;  /* 0x000000984898723e */ /* 0x000fe200000000ff */
[----:B------:R-:W-:Y:S01]  /*e760*/  VIADD R24, R6, 0x80 ;  /* 0x0000008006187836 */ /* 0x000fe20000000000 */
[----:B------:R-:W-:Y:S01]  /*e770*/  F2FP.F16.F32.PACK_AB R153, R36, R153 ;  /* 0x000000992499723e */ /* 0x000fe200000000ff */
[----:B------:R-:W-:Y:S01]  /*e780*/  VIADD R26, R6, 0x100 ;  /* 0x00000100061a7836 */ /* 0x000fe20000000000 */
[----:B------:R-:W-:Y:S01]  /*e790*/  R2UR UR15, R27 ;  /* 0x000000001b0f72ca */ /* 0x000fe200000e0000 */
[----:B---3--:R-:W3:Y:S01]  /*e7a0*/  LD.E R35, desc[UR40][R22.64+0x28c] ;  /* 0x00028c2816237980 */ /* 0x008ee2000c101900 */
[----:B------:R-:W-:Y:S02]  /*e7b0*/  R2UR UR10, R24 ;  /* 0x00000000180a72ca */ /* 0x000fe400000e0000 */
[----:B------:R-:W-:Y:S01]  /*e7c0*/  R2UR UR14, R26 ;  /* 0x000000001a0e72ca */ /* 0x000fe200000e0000 */
[----:B------:R-:W3:Y:S01]  /*e7d0*/  LD.E R24, desc[UR40][R22.64+0x260] ;  /* 0x0002602816187980 */ /* 0x000ee2000c101900 */
[----:B------:R-:W-:-:S02]  /*e7e0*/  F2FP.F16.F32.PACK_AB R154, R73, R154 ;  /* 0x0000009a499a723e */ /* 0x000fc400000000ff */
[----:B------:R-:W-:Y:S01]  /*e7f0*/  F2FP.F16.F32.PACK_AB R155, R37, R155 ;  /* 0x0000009b259b723e */ /* 0x000fe200000000ff */
[----:B------:R-:W3:Y:S01]  /*e800*/  LD.E R36, desc[UR40][R22.64+0x290] ;  /* 0x0002902816247980 */ /* 0x000ee2000c101900 */
[----:B------:R-:W-:Y:S02]  /*e810*/  F2FP.F16.F32.PACK_AB R156, R29, R156 ;  /* 0x0000009c1d9c723e */ /* 0x000fe400000000ff */
[----:B------:R-:W-:Y:S01]  /*e820*/  F2FP.F16.F32.PACK_AB R157, R31, R157 ;  /* 0x0000009d1f9d723e */ /* 0x000fe200000000ff */
[----:B------:R-:W3:Y:S01]  /*e830*/  LD.E R29, desc[UR40][R22.64+0x274] ;  /* 0x00027428161d7980 */ /* 0x000ee2000c101900 */
[----:B------:R-:W-:Y:S02]  /*e840*/  F2FP.F16.F32.PACK_AB R158, R32, R158 ;  /* 0x0000009e209e723e */ /* 0x000fe400000000ff */
[----:B------:R-:W-:Y:S01]  /*e850*/  F2FP.F16.F32.PACK_AB R159, R34, R159 ;  /* 0x0000009f229f723e */ /* 0x000fe200000000ff */
[----:B------:R-:W3:Y:S01]  /*e860*/  LD.E R31, desc[UR40][R22.64+0x27c] ;  /* 0x00027c28161f7980 */ /* 0x000ee2000c101900 */
[----:B------:R-:W-:-:S02]  /*e870*/  F2FP.F16.F32.PACK_AB R160, R33, R160 ;  /* 0x000000a021a0723e */ /* 0x000fc400000000ff */
[----:B------:R-:W-:Y:S01]  /*e880*/  F2FP.F16.F32.PACK_AB R161, R30, R161 ;  /* 0x000000a11ea1723e */ /* 0x000fe200000000ff */
[----:B------:R-:W3:Y:S01]  /*e890*/  LD.E R32, desc[UR40][R22.64+0x280] ;  /* 0x0002802816207980 */ /* 0x000ee2000c101900 */
[----:B------:R-:W-:-:S03]  /*e8a0*/  F2FP.F16.F32.PACK_AB R162, R28, R162 ;  /* 0x000000a21ca2723e */ /* 0x000fc600000000ff */
        /* <DEDUP_REMOVED lines=20> */
[----:B--2---:R-:W3:Y:S04]  /*e9f0*/  LD.E R53, desc[UR40][R22.64+0x2d4] ;  /* 0x0002d42816357980 */ /* 0x004ee8000c101900 */
[----:B------:R-:W3:Y:S04]  /*ea00*/  LD.E R54, desc[UR40][R22.64+0x2d8] ;  /* 0x0002d82816367980 */ /* 0x000ee8000c101900 */
[----:B----4-:R-:W3:Y:S04]  /*ea10*/  LD.E R55, desc[UR40][R22.64+0x2dc] ;  /* 0x0002dc2816377980 */ /* 0x010ee8000c101900 */
        /* <DEDUP_REMOVED lines=44> */
[----:B------:R-:W-:Y:S01]  /*ece0*/  ISETP.NE.U32.AND P2, PT, R25, RZ, PT ;  /* 0x000000ff1900720c */ /* 0x000fe20003f45070 */
[----:B------:R-:W-:-:S02]  /*ecf0*/  IMAD.MOV.U32 R25, RZ, RZ, R7 ;  /* 0x000000ffff197224 */ /* 0x000fc400078e0007 */
[----:B------:R-:W3:Y:S03]  /*ed00*/  LD.E R100, desc[UR40][R22.64+0x390] ;  /* 0x0003902816647980 */ /* 0x000ee6000c101900 */
[----:B------:R-:W-:Y:S01]  /*ed10*/  R2UR UR11, R25 ;  /* 0x00000000190b72ca */ /* 0x000fe200000e0000 */
        /* <DEDUP_REMOVED lines=54> */
[----:B------:R-:W-:-:S02]  /*f080*/  R2UR UR6, R6 ;  /* 0x00000000060672ca */ /* 0x000fc400000e0000 */
[----:B------:R-:W-:Y:S01]  /*f090*/  R2UR UR7, R7 ;  /* 0x00000000070772ca */ /* 0x000fe200000e0000 */
[----:B------:R-:W-:Y:S01]  /*f0a0*/  VOTEU.ANY UP0, P2 ;  /* 0x00000000003f7886 */ /* 0x000fe20001000100 */
[----:B---3--:R-:W-:-:S11]  /*f0b0*/  WARPGROUP.ARRIVE ;  /* 0x00000000000079c5 */ /* 0x008fd60000000000 */
[----:B------:R-:W-:Y:S01]  /*f0c0*/  HGMMA.64x256x16.F32 R24, R152, gdesc[UR4].tnspB, R24, UP0, gsb0 ;  /* 0x43e0000498187df0 */ /* 0x000fe2000b800818 */
[----:B------:R-:W-:Y:S02]  /*f0d0*/  F2FP.F16.F32.PACK_AB R163, R221, R163 ;  /* 0x000000a3dda3723e */ /* 0x000fe400000000ff */
        /* <DEDUP_REMOVED lines=131> */
[----:B------:R-:W-:Y:S01]  /*f910*/  STL [R1+0x88], R0 ;  /* 0x0000880001007387 */ /* 0x000fe20000100800 */
[----:B------:R-:W-:Y:S02]  /*f920*/  VIADD R152, R6, 0x180 ;  /* 0x0000018006987836 */ /* 0x000fe40000000000 */
[----:B------:R-:W-:-:S03]  /*f930*/  IMAD.MOV.U32 R153, RZ, RZ, R7 ;  /* 0x000000ffff997224 */ /* 0x000fc600078e0007 */
[----:B------:R-:W-:Y:S02]  /*f940*/  R2UR UR6, R152 ;  /* 0x00000000980672ca */ /* 0x000fe400000e0000 */
[----:B------:R-:W-:Y:S02]  /*f950*/  R2UR UR7, R153 ;  /* 0x00000000990772ca */ /* 0x000fe400000e0000 */
[----:B------:R-:W-:Y:S02]  /*f960*/  F2FP.F16.F32.PACK_AB R152, R164, R20 ;  /* 0x00000014a498723e */ /* 0x000fe400000000ff */
        /* <DEDUP_REMOVED lines=136> */
[----:B------:R-:W-:Y:S01]  /*101f0*/  IMAD.MOV.U32 R21, RZ, RZ, R7 ;  /* 0x000000ffff157224 */ /* 0x000fe200078e0007 */
        /* <DEDUP_REMOVED lines=411> */
[----:B------:R0:W-:Y:S04]  /*11bb0*/  ST.E desc[UR40][R4.64], R25 ;  /* 0x0000001904007985 */ /* 0x0001e8000c101928 */
[----:B------:R-:W-:Y:S04]  /*11bc0*/  ST.E desc[UR40][R8.64], R26 ;  /* 0x0000001a08007985 */ /* 0x000fe8000c101928 */
[----:B------:R1:W-:Y:S04]  /*11bd0*/  ST.E desc[UR40][R12.64], R27 ;  /* 0x0000001b0c007985 */ /* 0x0003e8000c101928 */
        /* <DEDUP_REMOVED lines=125> */
[----:B------:R-:W3:Y:S04]  /*123b0*/  LD.E R3, desc[UR40][R22.64+0x260] ;  /* 0x0002602816037980 */ /* 0x000ee8000c101900 */
[----:B---3--:R3:W-:Y:S04]  /*123c0*/  ST.E desc[UR40][R22.64+0x260], R3 ;  /* 0x0002600316007985 */ /* 0x0087e8000c101928 */
[----:B------:R-:W4:Y:S04]  /*123d0*/  LD.E R7, desc[UR40][R4.64] ;  /* 0x0000002804077980 */ /* 0x000f28000c101900 */
[----:B----4-:R4:W-:Y:S04]  /*123e0*/  ST.E desc[UR40][R4.64], R7 ;  /* 0x0000000704007985 */ /* 0x0109e8000c101928 */
[----:B------:R-:W2:Y:S04]  /*123f0*/  LD.E R11, desc[UR40][R8.64] ;  /* 0x00000028080b7980 */ /* 0x000ea8000c101900 */
[----:B--2---:R2:W-:Y:S04]  /*12400*/  ST.E desc[UR40][R8.64], R11 ;  /* 0x0000000b08007985 */ /* 0x0045e8000c101928 */
[----:B------:R-:W3:Y:S04]  /*12410*/  LD.E R15, desc[UR40][R12.64] ;  /* 0x000000280c0f7980 */ /* 0x000ee8000c101900 */
[----:B---3--:R3:W-:Y:S04]  /*12420*/  ST.E desc[UR40][R12.64], R15 ;  /* 0x0000000f0c007985 */ /* 0x0087e8000c101928 */
[----:B------:R-:W3:Y:S04]  /*12430*/  LD.E R21, desc[UR40][R22.64+0x270] ;  /* 0x0002702816157980 */ /* 0x000ee8000c101900 */
[----:B0-----:R-:W3:Y:S04]  /*12440*/  LD.E R25, desc[UR40][R22.64+0x274] ;  /* 0x0002742816197980 */ /* 0x001ee8000c101900 */
[----:B-1----:R-:W3:Y:S04]  /*12450*/  LD.E R27, desc[UR40][R22.64+0x278] ;  /* 0x00027828161b7980 */ /* 0x002ee8000c101900 */
[----:B------:R-:W3:Y:S04]  /*12460*/  LD.E R29, desc[UR40][R22.64+0x27c] ;  /* 0x00027c28161d7980 */ /* 0x000ee8000c101900 */
[----:B------:R-:W3:Y:S04]  /*12470*/  LD.E R3, desc[UR40][R22.64+0x280] ;  /* 0x0002802816037980 */ /* 0x000ee8000c101900 */
[----:B------:R-:W3:Y:S04]  /*12480*/  LD.E R31, desc[UR40][R22.64+0x284] ;  /* 0x00028428161f7980 */ /* 0x000ee8000c101900 */
[----:B----4-:R-:W4:Y:S04]  /*12490*/  LD.E R5, desc[UR40][R22.64+0x288] ;  /* 0x0002882816057980 */ /* 0x010f28000c101900 */
[----:B------:R-:W4:Y:S04]  /*124a0*/  LD.E R7, desc[UR40][R22.64+0x28c] ;  /* 0x00028c2816077980 */ /* 0x000f28000c101900 */
        /* <DEDUP_REMOVED lines=116> */
[----:B------:R0:W-:Y:S04]  /*12bf0*/  ST.E desc[UR40][R22.64+0x270], R21 ;  /* 0x0002701516007985 */ /* 0x0001e8000c101928 */
[----:B------:R0:W-:Y:S04]  /*12c00*/  ST.E desc[UR40][R22.64+0x274], R25 ;  /* 0x0002741916007985 */ /* 0x0001e8000c101928 */
[----:B------:R0:W-:Y:S04]  /*12c10*/  ST.E desc[UR40][R22.64+0x278], R27 ;  /* 0x0002781b16007985 */ /* 0x0001e8000c101928 */
[----:B------:R0:W-:Y:S04]  /*12c20*/  ST.E desc[UR40][R22.64+0x27c], R29 ;  /* 0x00027c1d16007985 */ /* 0x0001e8000c101928 */
[----:B------:R0:W-:Y:S04]  /*12c30*/  ST.E desc[UR40][R22.64+0x280], R3 ;  /* 0x0002800316007985 */ /* 0x0001e8000c101928 */
[----:B------:R0:W-:Y:S04]  /*12c40*/  ST.E desc[UR40][R22.64+0x284], R31 ;  /* 0x0002841f16007985 */ /* 0x0001e8000c101928 */
[----:B----4-:R0:W-:Y:S04]  /*12c50*/  ST.E desc[UR40][R22.64+0x288], R5 ;  /* 0x0002880516007985 */ /* 0x0101e8000c101928 */
        /* <DEDUP_REMOVED lines=125> */
.L_x_12135:
[----:B------:R-:W-:Y:S05]  /*13430*/  BSYNC B0 ;  /* 0x0000000000007941 */ /* 0x000fea0003800000 */
.L_x_12134:
[----:B------:R-:W-:Y:S05]  /*13440*/  @P1 BRA `(.L_x_12136) ;  /* 0xffffff6400f01947 */ /* 0x000fea000383ffff */
.L_x_12119:
[----:B------:R-:W-:-:S13]  /*13450*/  ISETP.GE.AND P1, PT, R10, UR45, PT ;  /* 0x0000002d0a007c0c */ /* 0x000fda000bf26270 */
[----:B------:R-:W-:Y:S05]  /*13460*/  @!P1 BRA `(.L_x_12137) ;  /* 0x000000a800dc9947 */ /* 0x000fea0003800000 */
[----:B0-----:R0:W5:Y:S02]  /*13470*/  LDL.64 R2, [R1+0x170] ;  /* 0x0001700001027983 */ /* 0x0011640000100a00 */
.L_x_12164:
        /* <DEDUP_REMOVED lines=21> */
.L_x_12139:
[----:B------:R-:W-:Y:S05]  /*135d0*/  BSYNC B0 ;  /* 0x0000000000007941 */ /* 0x000fea0003800000 */
.L_x_12138:
        /* <DEDUP_REMOVED lines=13> */
.L_x_12141:
[----:B------:R-:W-:Y:S05]  /*136b0*/  BSYNC B0 ;  /* 0x0000000000007941 */ /* 0x000fea0003800000 */
.L_x_12140:
        /* <DEDUP_REMOVED lines=8> */
.L_x_12143:
[----:B------:R-:W-:Y:S05]  /*13740*/  BSYNC B0 ;  /* 0x0000000000007941 */ /* 0x000fea0003800000 */
.L_x_12142:
[----:B------:R-:W2:Y:S04]  /*13750*/  LD.E R11, desc[UR40][R2.64] ;  /* 0x00000028020b7980 */ /* 0x000ea8000c101900 */
[----:B------:R-:W2:Y:S01]  /*13760*/  LDL.64 R12, [R1+0xa0] ;  /* 0x0000a000010c7983 */ /* 0x000ea20000100a00 */
[----:B------:R-:W-:Y:S05]  /*13770*/  WARPSYNC.ALL ;  /* 0x0000000000007948 */ /* 0x000fea0003800000 */
[----:B------:R-:W3:Y:S04]  /*13780*/  LDL.64 R14, [R1+0x98] ;  /* 0x00009800010e7983 */ /* 0x000ee80000100a00 */
[----:B------:R-:W4:Y:S04]  /*13790*/  LDL.64 R4, [R1+0x98] ;  /* 0x0000980001047983 */ /* 0x000f280000100a00 */
[----:B-1---5:R-:W4:Y:S01]  /*137a0*/  LDL.64 R6, [R1+0x98] ;  /* 0x0000980001067983 */ /* 0x022f220000100a00 */
        /* <DEDUP_REMOVED lines=53> */
.L_x_12146:
[----:B------:R-:W-:Y:S05]  /*13b00*/  BSYNC B0 ;  /* 0x0000000000007941 */ /* 0x000fea0003800000 */
.L_x_12145:
        /* <DEDUP_REMOVED lines=10> */
.L_x_12148:
[----:B------:R-:W-:Y:S05]  /*13bb0*/  BSYNC B0 ;  /* 0x0000000000007941 */ /* 0x000fea0003800000 */
.L_x_12147:
[----:B------:R-:W-:Y:S04]  /*13bc0*/  BSSY B0, `(.L_x_12149) ;  /* 0x0000006000007945 */ /* 0x000fe80003800000 */
[----:B--2---:R-:W-:Y:S05]  /*13bd0*/  @P1 BRA `(.L_x_12150) ;  /* 0x0000000000101947 */ /* 0x004fea0003800000 */
[----:B-----5:R-:W-:Y:S01]  /*13be0*/  IMAD R4, R4, 0x8, R6 ;  /* 0x0000000804047824 */ /* 0x020fe200078e0206 */
[----:B------:R-:W-:-:S04]  /*13bf0*/  SHF.L.U32 R5, R5, 0x1f, RZ ;  /* 0x0000001f05057819 */ /* 0x000fc800000006ff */
[----:B------:R-:W2:Y:S02]  /*13c00*/  SYNCS.PHASECHK.TRANS64.TRYWAIT P1, [R4+URZ], R5 ;  /* 0x00000005040075a7 */ /* 0x000ea4000802017f */
[----:B--2---:R-:W-:Y:S05]  /*13c10*/  @!P1 BRA `(.L_x_12151) ;  /* 0x0000018000c49947 */ /* 0x004fea0003800000 */
.L_x_12150:
[----:B------:R-:W-:Y:S05]  /*13c20*/  BSYNC B0 ;  /* 0x0000000000007941 */ /* 0x000fea0003800000 */
.L_x_12149:
[----:B------:R-:W3:Y:S04]  /*13c30*/  LD.E R73, desc[UR40][R2.64] ;  /* 0x0000002802497980 */ /* 0x000ee8000c101900 */
[----:B--2--5:R-:W3:Y:S04]  /*13c40*/  LDL.64 R4, [R1+0x118] ;  /* 0x0001180001047983 */ /* 0x024ee80000100a00 */
[----:B-1----:R-:W2:Y:S04]  /*13c50*/  LDL R11, [R1+0x90] ;  /* 0x00009000010b7983 */ /* 0x002ea80000100800 */
[----:B------:R-:W4:Y:S04]  /*13c60*/  LDL.64 R6, [R1+0x110] ;  /* 0x0001100001067983 */ /* 0x000f280000100a00 */
[----:B------:R-:W4:Y:S04]  /*13c70*/  LDL.64 R14, [R1+0x110] ;  /* 0x00011000010e7983 */ /* 0x000f280000100a00 */
[----:B------:R-:W4:Y:S04]  /*13c80*/  LDL.64 R12, [R1+0x110] ;  /* 0x00011000010c7983 */ /* 0x000f280000100a00 */
[----:B------:R-:W4:Y:S01]  /*13c90*/  LDL.64 R8, [R1+0x110] ;  /* 0x0001100001087983 */ /* 0x000f220000100a00 */
[----:B------:R-:W-:Y:S05]  /*13ca0*/  WARPSYNC.ALL ;  /* 0x0000000000007948 */ /* 0x000fea0003800000 */
[----:B------:R-:W-:Y:S01]  /*13cb0*/  WARPGROUP.ARRIVE ;  /* 0x00000000000079c5 */ /* 0x000fe20000000000 */
[----:B---3--:R-:W-:Y:S01]  /*13cc0*/  IMAD R4, R73, 0xc00, R4 ;  /* 0x00000c0049047824 */ /* 0x008fe200078e0204 */
[----:B------:R-:W-:-:S02]  /*13cd0*/  R2UR UR7, R5 ;  /* 0x00000000050772ca */ /* 0x000fc400000e0000 */
[----:B--2---:R-:W-:Y:S02]  /*13ce0*/  ISETP.NE.U32.AND P1, PT, R11, RZ, PT ;  /* 0x000000ff0b00720c */ /* 0x004fe40003f25070 */
        /* <DEDUP_REMOVED lines=163> */
[----:B------:R-:W1:Y:S01]  /*14720*/  S2R R74, SR_TID.X ;  /* 0x00000000004a7919 */ /* 0x000e620000002100 */
[----:B------:R-:W-:Y:S04]  /*14730*/  STL [R1+0x90], R0 ;  /* 0x0000900001007387 */ /* 0x000fe80000100800 */
[----:B------:R-:W-:Y:S01]  /*14740*/  STL [R1+0x90], R0 ;  /* 0x0000900001007387 */ /* 0x000fe20000100800 */
[----:B------:R-:W-:-:S02]  /*14750*/  WARPGROUP.DEPBAR.LE gsb0, 0x0 ;  /* 0x00008000000079c5 */ /* 0x000fc40000010000 */
[----:B------:R-:W-:-:S06]  /*14760*/  WARPGROUP.ARRIVE ;  /* 0x00000000000079c5 */ /* 0x000fcc0000000000 */
[----:B------:R-:W-:Y:S01]  /*14770*/  HGMMA.64x96x16.F32 R24, gdesc[UR4], R24, gsb0 ;  /* 0x01600000041879f0 */ /* 0x000fe20008000818 */
[----:B------:R-:W-:Y:S01]  /*14780*/  STL [R1+0x90], R0 ;  /* 0x0000900001007387 */ /* 0x000fe20000100800 */
[----:B-1----:R-:W-:-:S03]  /*14790*/  SHF.R.U32.HI R74, RZ, 0x7, R74 ;  /* 0x00000007ff4a7819 */ /* 0x002fc6000001164a */
        /* <DEDUP_REMOVED lines=22> */
[----:B------:R-:W2:Y:S04]  /*14900*/  LDL R11, [R1+0x13c] ;  /* 0x00013c00010b7983 */ /* 0x000ea80000100800 */
[----:B------:R-:W3:Y:S04]  /*14910*/  LDL R77, [R1+0x70] ;  /* 0x00007000014d7983 */ /* 0x000ee80000100800 */
[----:B------:R-:W4:Y:S04]  /*14920*/  LDL.64 R8, [R1+0x160] ;  /* 0x0001600001087983 */ /* 0x000f280000100a00 */
[----:B------:R-:W4:Y:S04]  /*14930*/  LDL R78, [R1+0x168] ;  /* 0x00016800014e7983 */ /* 0x000f280000100800 */
[----:B------:R-:W4:Y:S04]  /*14940*/  LDL.128 R12, [R1+0x150] ;  /* 0x00015000010c7983 */ /* 0x000f280000100c00 */
[----:B-1----:R-:W4:Y:S01]  /*14950*/  LDL.128 R4, [R1+0x140] ;  /* 0x0001400001047983 */ /* 0x002f220000100c00 */
        /* <DEDUP_REMOVED lines=33> */
[----:B------:R-:W1:Y:S01]  /*14b70*/  SHFL.IDX PT, R76, R8, RZ, 0x1c1f ;  /* 0x001c1fff084c7589 */ /* 0x000e6200000e0000 */
        /* <DEDUP_REMOVED lines=10> */
[--C-:B-1----:R-:W-:Y:S02]  /*14c20*/  IMAD.IADD R6, R21, 0x1, R76.reuse ;  /* 0x0000000115067824 */ /* 0x102fe400078e024c */
        /* <DEDUP_REMOVED lines=12> */
.L_x_12155:
[----:B------:R-:W-:-:S13]  /*14cf0*/  ISETP.NE.AND P1, PT, R13, 0x1, PT ;  /* 0x000000010d00780c */ /* 0x000fda0003f25270 */
[----:B------:R-:W-:-:S05]  /*14d00*/  @P1 IMAD.HI.U32 R12, R9, R14, RZ ;  /* 0x0000000e090c1227 */ /* 0x000fca00078e00ff */
[----:B------:R-:W-:-:S07]  /*14d10*/  @P1 SHF.R.U32.HI R9, RZ, R15, R12 ;  /* 0x0000000fff091219 */ /* 0x000fce000001160c */
.L_x_12156:
[----:B------:R-:W-:Y:S05]  /*14d20*/  BSYNC B1 ;  /* 0x0000000000017941 */ /* 0x000fea0003800000 */
.L_x_12154:
[----:B------:R-:W-:-:S05]  /*14d30*/  IMAD R12, R9, R13, R92 ;  /* 0x0000000d090c7224 */ /* 0x000fca00078e025c */
[----:B------:R-:W-:Y:S02]  /*14d40*/  VIMNMX R7, R7, R12, !PT ;  /* 0x0000000c07077248 */ /* 0x000fe40007fe0100 */
[----:B------:R-:W-:-:S07]  /*14d50*/  VIADDMNMX R6, R12, R13, R6, PT ;  /* 0x0000000d0c067246 */ /* 0x000fce0003800106 */
.L_x_12153:
[----:B------:R-:W-:Y:S05]  /*14d60*/  BSYNC B0 ;  /* 0x0000000000007941 */ /* 0x000fea0003800000 */
.L_x_12152:
[C---:B------:R-:W-:Y:S01]  /*14d70*/  ISETP.GE.AND P1, PT, R73.reuse, 0x2, PT ;  /* 0x000000024900780c */ /* 0x040fe20003f26270 */
[----:B------:R-:W1:Y:S01]  /*14d80*/  SHFL.IDX PT, R8, R8, 0x1, 0x1c1f ;  /* 0x003c1f0008087f89 */ /* 0x000e6200000e0000 */
[----:B------:R-:W-:Y:S01]  /*14d90*/  ISETP.GE.AND P3, PT, R73, 0xa, PT ;  /* 0x0000000a4900780c */ /* 0x000fe20003f66270 */
[----:B------:R-:W-:Y:S01]  /*14da0*/  BSSY B0, `(.L_x_12157) ;  /* 0x0000087000007945 */ /* 0x000fe20003800000 */
[----:B------:R-:W-:Y:S02]  /*14db0*/  P2R R75, PR, RZ, 0x2 ;  /* 0x00000002ff4b7803 */ /* 0x000fe40000000000 */
[----:B------:R-:W-:Y:S02]  /*14dc0*/  ISETP.GT.AND P1, PT, R7, 0x1, !P1 ;  /* 0x000000010700780c */ /* 0x000fe40004f24270 */
[----:B------:R-:W-:Y:S02]  /*14dd0*/  ISETP.GE.AND P2, PT, R73, 0x9, PT ;  /* 0x000000094900780c */ /* 0x000fe40003f46270 */
[----:B------:R-:W-:-:S02]  /*14de0*/  ISETP.LT.OR P1, PT, R6, 0x2, P1 ;  /* 0x000000020600780c */ /* 0x000fc40000f21670 */
[----:B------:R-:W-:Y:S02]  /*14df0*/  P2R R77, PR, RZ, 0x4 ;  /* 0x00000004ff4d7803 */ /* 0x000fe40000000000 */
[----:B------:R-:W-:Y:S02]  /*14e00*/  FSEL R90, R25, -INF , !P1 ;  /* 0xff800000195a7808 */ /* 0x000fe40004800000 */
[C---:B------:R-:W-:Y:S02]  /*14e10*/  ISETP.GT.AND P1, PT, R7.reuse, 0x9, !P3 ;  /* 0x000000090700780c */ /* 0x040fe40005f24270 */
[----:B------:R-:W-:Y:S02]  /*14e20*/  P2R R25, PR, RZ, 0x8 ;  /* 0x00000008ff197803 */ /* 0x000fe40000000000 */
[----:B------:R-:W-:Y:S02]  /*14e30*/  ISETP.LT.OR P1, PT, R6, 0xa, P1 ;  /* 0x0000000a0600780c */ /* 0x000fe40000f21670 */
[----:B------:R-:W-:-:S02]  /*14e40*/  ISETP.GT.AND P2, PT, R7, 0x8, !P2 ;  /* 0x000000080700780c */ /* 0x000fc40005744270 */
[----:B------:R-:W-:Y:S01]  /*14e50*/  ISETP.GE.AND P3, PT, R73, 0x11, PT ;  /* 0x000000114900780c */ /* 0x000fe20003f66270 */
[--C-:B-1----:R-:W-:Y:S01]  /*14e60*/  IMAD.IADD R12, R21, 0x1, R8.reuse ;  /* 0x00000001150c7824 */ /* 0x102fe200078e0208 */
[----:B------:R-:W-:Y:S01]  /*14e70*/  FSEL R88, R29, -INF , !P1 ;  /* 0xff8000001d587808 */ /* 0x000fe20004800000 */
[----:B------:R-:W-:Y:S01]  /*14e80*/  IMAD.IADD R9, R11, 0x1, R8 ;  /* 0x000000010b097824 */ /* 0x000fe200078e0208 */
[----:B------:R-:W-:Y:S02]  /*14e90*/  ISETP.LT.OR P2, PT, R6, 0x9, P2 ;  /* 0x000000090600780c */ /* 0x000fe40001741670 */
[----:B------:R-:W-:Y:S02]  /*14ea0*/  ISETP.GT.AND P1, PT, R7, 0x10, !P3 ;  /* 0x000000100700780c */ /* 0x000fe40005f24270 */
[----:B------:R-:W-:Y:S02]  /*14eb0*/  FSEL R154, R28, -INF , !P2 ;  /* 0xff8000001c9a7808 */ /* 0x000fe40005000000 */
        /* <DEDUP_REMOVED lines=71> */
[----:B------:R-:W-:Y:S02]  /*15330*/  P2R R79, PR, RZ, 0x8 ;  /* 0x00000008ff4f7803 */ /* 0x000fe40000000000 */
[----:B------:R-:W-:-:S02]  /*15340*/  FSEL R60, R60, -INF , !P1 ;  /* 0xff8000003c3c7808 */ /* 0x000fc40004800000 */
        /* <DEDUP_REMOVED lines=37> */
.L_x_12160:
[----:B------:R-:W-:-:S13]  /*155a0*/  ISETP.NE.AND P6, PT, R13, 0x1, PT ;  /* 0x000000010d00780c */ /* 0x000fda0003fc5270 */
[----:B------:R-:W-:-:S05]  /*155b0*/  @P6 IMAD.HI.U32 R14, R4, R14, RZ ;  /* 0x0000000e040e6227 */ /* 0x000fca00078e00ff */
[----:B------:R-:W-:-:S07]  /*155c0*/  @P6 SHF.R.U32.HI R4, RZ, R15, R14 ;  /* 0x0000000fff046219 */ /* 0x000fce000001160e */
.L_x_12161:
[----:B------:R-:W-:Y:S05]  /*155d0*/  BSYNC B1 ;  /* 0x0000000000017941 */ /* 0x000fea0003800000 */
.L_x_12159:
[----:B------:R-:W-:-:S05]  /*155e0*/  IMAD R4, R4, R13, R92 ;  /* 0x0000000d04047224 */ /* 0x000fca00078e025c */
[----:B------:R-:W-:Y:S02]  /*155f0*/  VIADDMNMX R12, R4, R13, R12, PT ;  /* 0x0000000d040c7246 */ /* 0x000fe4000380010c */
[----:B------:R-:W-:-:S07]  /*15600*/  VIMNMX R9, R9, R4, !PT ;  /* 0x0000000409097248 */ /* 0x000fce0007fe0100 */
.L_x_12158:
[----:B------:R-:W-:Y:S05]  /*15610*/  BSYNC B0 ;  /* 0x0000000000007941 */ /* 0x000fea0003800000 */
.L_x_12157:
[----:B------:R-:W2:Y:S01]  /*15620*/  LDL.64 R6, [R1+0x230] ;  /* 0x0002300001067983 */ /* 0x000ea20000100a00 */
[----:B------:R-:W-:Y:S02]  /*15630*/  ISETP.GT.AND P5, PT, R9, RZ, !P5 ;  /* 0x000000ff0900720c */ /* 0x000fe40006fa4270 */
        /* <DEDUP_REMOVED lines=39> */
[----:B------:R-:W-:Y:S02]  /*158b0*/  ISETP.NE.AND P5, PT, R41, RZ, PT ;  /* 0x000000ff2900720c */ /* 0x000fe40003fa5270 */
[C---:B------:R-:W-:Y:S01]  /*158c0*/  ISETP.GT.AND P1, PT, R9.reuse, 0x49, !P1 ;  /* 0x000000490900780c */ /* 0x040fe20004f24270 */
[----:B------:R-:W3:Y:S01]  /*158d0*/  LDL R41, [R1+0x250] ;  /* 0x0002500001297983 */ /* 0x000ee20000100800 */
        /* <DEDUP_REMOVED lines=28> */
[----:B--2---:R-:W-:Y:S02]  /*15aa0*/  FMNMX.FTZ R4, R152, R6, !PT ;  /* 0x0000000698047209 */ /* 0x004fe40007810000 */
[----:B------:R-:W-:Y:S02]  /*15ab0*/  ISETP.LT.OR P5, PT, R12, 0x42, P5 ;  /* 0x000000420c00780c */ /* 0x000fe40002fa1670 */
[----:B------:R-:W-:Y:S02]  /*15ac0*/  FMNMX.FTZ R4, R90, R4, !PT ;  /* 0x000000045a047209 */ /* 0x000fe40007810000 */
[----:B------:R-:W-:-:S02]  /*15ad0*/  FSEL R59, R59, -INF , !P5 ;  /* 0xff8000003b3b7808 */ /* 0x000fc40006800000 */
[----:B------:R-:W-:Y:S02]  /*15ae0*/  FMNMX.FTZ R4, R154, R4, !PT ;  /* 0x000000049a047209 */ /* 0x000fe40007810000 */
[----:B------:R-:W-:Y:S02]  /*15af0*/  ISETP.NE.AND P5, PT, R57, RZ, PT ;  /* 0x000000ff3900720c */ /* 0x000fe40003fa5270 */
[----:B------:R-:W-:Y:S02]  /*15b00*/  FMNMX.FTZ R4, R88, R4, !PT ;  /* 0x0000000458047209 */ /* 0x000fe40007810000 */
[----:B------:R-:W-:Y:S02]  /*15b10*/  ISETP.GT.AND P2, PT, R9, 0x50, !P2 ;  /* 0x000000500900780c */ /* 0x000fe40005744270 */
[----:B------:R-:W-:Y:S02]  /*15b20*/  FMNMX.FTZ R4, R76, R4, !PT ;  /* 0x000000044c047209 */ /* 0x000fe40007810000 */
[----:B------:R-:W-:-:S02]  /*15b30*/  ISETP.LT.OR P1, PT, R12, 0x4a, P1 ;  /* 0x0000004a0c00780c */ /* 0x000fc40000f21670 */
        /* <DEDUP_REMOVED lines=9> */
[----:B------:R-:W-:Y:S02]  /*15bd0*/  FMNMX.FTZ R5, R48, R5, !PT ;  /* 0x0000000530057209 */ /* 0x000fe40007810000 */
[----:B------:R-:W-:Y:S02]  /*15be0*/  FMNMX.FTZ R4, R26, R7, !PT ;  /* 0x000000071a047209 */ /* 0x000fe40007810000 */
[----:B------:R-:W-:-:S04]  /*15bf0*/  FMNMX.FTZ R5, R40, R5, !PT ;  /* 0x0000000528057209 */ /* 0x000fc80007810000 */
        /* <DEDUP_REMOVED lines=19> */
[----:B------:R-:W-:Y:S02]  /*15d30*/  ISETP.GT.AND P5, PT, R9, 0x48, !P5 ;  /* 0x000000480900780c */ /* 0x000fe40006fa4270 */
[----:B------:R-:W-:Y:S02]  /*15d40*/  FMNMX.FTZ R5, R55, R4, !PT ;  /* 0x0000000437057209 */ /* 0x000fe40007810000 */
[----:B------:R-:W-:-:S02]  /*15d50*/  FMNMX.FTZ R11, R32, R11, !PT ;  /* 0x0000000b200b7209 */ /* 0x000fc40007810000 */
[----:B------:R-:W-:Y:S02]  /*15d60*/  ISETP.LT.OR P5, PT, R12, 0x49, P5 ;  /* 0x000000490c00780c */ /* 0x000fe40002fa1670 */
[----:B------:R-:W-:Y:S02]  /*15d70*/  FMNMX.FTZ R4, R58, R5, !PT ;  /* 0x000000053a047209 */ /* 0x000fe40007810000 */
[----:B------:R-:W-:Y:S02]  /*15d80*/  FMNMX.FTZ R11, R64, R11, !PT ;  /* 0x0000000b400b7209 */ /* 0x000fe40007810000 */
[----:B------:R-:W-:Y:S02]  /*15d90*/  FSEL R62, R62, -INF , !P5 ;  /* 0xff8000003e3e7808 */ /* 0x000fe40006800000 */
[----:B------:R-:W-:Y:S02]  /*15da0*/  FMNMX.FTZ R5, R59, R4, !PT ;  /* 0x000000043b057209 */ /* 0x000fe40007810000 */
[----:B------:R-:W-:-:S02]  /*15db0*/  FMNMX.FTZ R11, R20, R11, !PT ;  /* 0x0000000b140b7209 */ /* 0x000fc40007810000 */
[----:B------:R-:W-:Y:S02]  /*15dc0*/  ISETP.LT.OR P2, PT, R12, 0x51, P2 ;  /* 0x000000510c00780c */ /* 0x000fe40001741670 */
[----:B------:R-:W-:Y:S02]  /*15dd0*/  FSEL R63, R63, -INF , !P1 ;  /* 0xff8000003f3f7808 */ /* 0x000fe40004800000 */
[----:B------:R-:W-:Y:S02]  /*15de0*/  FMNMX.FTZ R4, R62, R5, !PT ;  /* 0x000000053e047209 */ /* 0x000fe40007810000 */
[----:B------:R-:W-:Y:S02]  /*15df0*/  FMNMX.FTZ R11, R68, R11, !PT ;  /* 0x0000000b440b7209 */ /* 0x000fe40007810000 */
[----:B------:R-:W-:Y:S02]  /*15e00*/  ISETP.GT.AND P4, PT, R9, 0x58, !P4 ;  /* 0x000000580900780c */ /* 0x000fe40006784270 */
[----:B------:R-:W-:-:S02]  /*15e10*/  ISETP.LT.OR P3, PT, R12, 0x52, P3 ;  /* 0x000000520c00780c */ /* 0x000fc40001f61670 */
[----:B------:R-:W-:Y:S02]  /*15e20*/  FSEL R66, R66, -INF , !P2 ;  /* 0xff80000042427808 */ /* 0x000fe40005000000 */
[----:B------:R-:W-:Y:S02]  /*15e30*/  FMNMX.FTZ R5, R63, R4, !PT ;  /* 0x000000043f057209 */ /* 0x000fe40007810000 */
[----:B------:R-:W-:Y:S02]  /*15e40*/  FMNMX.FTZ R8, R24, R11, !PT ;  /* 0x0000000b18087209 */ /* 0x000fe40007810000 */
[----:B------:R-:W-:Y:S02]  /*15e50*/  ISETP.GT.AND P1, PT, R9, 0x59, !P6 ;  /* 0x000000590900780c */ /* 0x000fe40007724270 */
[----:B------:R-:W-:Y:S02]  /*15e60*/  ISETP.LT.OR P4, PT, R12, 0x59, P4 ;  /* 0x000000590c00780c */ /* 0x000fe40002781670 */
[----:B------:R-:W-:-:S02]  /*15e70*/  FSEL R67, R67, -INF , !P3 ;  /* 0xff80000043437808 */ /* 0x000fc40005800000 */
[----:B------:R-:W-:Y:S01]  /*15e80*/  FMNMX.FTZ R4, R66, R5, !PT ;  /* 0x0000000542047209 */ /* 0x000fe20007810000 */
[----:B------:R-:W1:Y:S01]  /*15e90*/  SHFL.BFLY PT, R11, R8, 0x2, 0x1f ;  /* 0x0c401f00080b7f89 */ /* 0x000e6200000e0000 */
[----:B------:R-:W-:Y:S02]  /*15ea0*/  ISETP.LT.OR P1, PT, R12, 0x5a, P1 ;  /* 0x0000005a0c00780c */ /* 0x000fe40000f21670 */
[----:B------:R-:W-:Y:S02]  /*15eb0*/  FSEL R70, R70, -INF , !P4 ;  /* 0xff80000046467808 */ /* 0x000fe40006000000 */
[----:B------:R-:W-:Y:S02]  /*15ec0*/  FMNMX.FTZ R5, R67, R4, !PT ;  /* 0x0000000443057209 */ /* 0x000fe40007810000 */
[----:B------:R-:W-:Y:S02]  /*15ed0*/  FSEL R71, R71, -INF , !P1 ;  /* 0xff80000047477808 */ /* 0x000fe40004800000 */
[----:B------:R-:W-:-:S04]  /*15ee0*/  FMNMX.FTZ R4, R70, R5, !PT ;  /* 0x0000000546047209 */ /* 0x000fc80007810000 */
[----:B------:R-:W-:Y:S02]  /*15ef0*/  FMNMX.FTZ R9, R71, R4, !PT ;  /* 0x0000000447097209 */ /* 0x000fe40007810000 */
[----:B------:R-:W2:Y:S04]  /*15f00*/  LDL.64 R4, [R1+0x240] ;  /* 0x0002400001047983 */ /* 0x000ea80000100a00 */
[----:B------:R-:W-:Y:S04]  /*15f10*/  STL.64 [R1+0x230], R8 ;  /* 0x0002300801007387 */ /* 0x000fe80000100a00 */
[----:B------:R-:W4:Y:S01]  /*15f20*/  LDL R13, [R1+0x234] ;  /* 0x00023400010d7983 */ /* 0x000f220000100800 */
[----:B-1----:R-:W-:-:S05]  /*15f30*/  FMNMX.FTZ R11, R8, R11, !PT ;  /* 0x0000000b080b7209 */ /* 0x002fca0007810000 */
[----:B------:R-:W1:Y:S02]  /*15f40*/  SHFL.BFLY PT, R14, R11, 0x1, 0x1f ;  /* 0x0c201f000b0e7f89 */ /* 0x000e6400000e0000 */
[----:B-1----:R-:W-:-:S05]  /*15f50*/  FMNMX.FTZ R12, R11, R14, !PT ;  /* 0x0000000e0b0c7209 */ /* 0x002fca0007810000 */
[----:B------:R-:W-:Y:S04]  /*15f60*/  STL [R1+0x230], R12 ;  /* 0x0002300c01007387 */ /* 0x000fe80000100800 */
[----:B------:R-:W5:Y:S04]  /*15f70*/  LDL R14, [R1+0x230] ;  /* 0x00023000010e7983 */ /* 0x000f680000100800 */
[----:B----4-:R-:W1:Y:S02]  /*15f80*/  SHFL.BFLY PT, R8, R13, 0x2, 0x1f ;  /* 0x0c401f000d087f89 */ /* 0x010e6400000e0000 */
[----:B-1----:R-:W-:-:S05]  /*15f90*/  FMNMX.FTZ R8, R8, R13, !PT ;  /* 0x0000000d08087209 */ /* 0x002fca0007810000 */
[----:B------:R-:W1:Y:S01]  /*15fa0*/  SHFL.BFLY PT, R9, R8, 0x1, 0x1f ;  /* 0x0c201f0008097f89 */ /* 0x000e6200000e0000 */
[----:B-----5:R-:W-:-:S04]  /*15fb0*/  FSETP.NEU.FTZ.AND P1, PT, R14, -INF , PT ;  /* 0xff8000000e00780b */ /* 0x020fc80003f3d000 */
[----:B------:R-:W-:Y:S01]  /*15fc0*/  FSEL R13, R14, RZ, P1 ;  /* 0x000000ff0e0d7208 */ /* 0x000fe20000800000 */
[----:B---3--:R-:W-:-:S04]  /*15fd0*/  FMUL.FTZ R11, R41, R14 ;  /* 0x0000000e290b7220 */ /* 0x008fc80000410000 */
[----:B------:R-:W-:Y:S01]  /*15fe0*/  FADD.FTZ R6, R6, -R13 ;  /* 0x8000000d06067221 */ /* 0x000fe20000010000 */
[----:B------:R-:W-:Y:S02]  /*15ff0*/  FSEL R11, R11, RZ, P1 ;  /* 0x000000ff0b0b7208 */ /* 0x000fe40000800000 */
[----:B-1----:R-:W-:Y:S01]  /*16000*/  FMNMX.FTZ R8, R8, R9, !PT ;  /* 0x0000000908087209 */ /* 0x002fe20007810000 */
[----:B------:R-:W-:-:S03]  /*16010*/  FMUL.FTZ R6, R6, R41 ;  /* 0x0000002906067220 */ /* 0x000fc60000410000 */
[C---:B------:R-:W-:Y:S01]  /*16020*/  FSETP.NEU.FTZ.AND P1, PT, R8.reuse, -INF , PT ;  /* 0xff8000000800780b */ /* 0x040fe20003f3d000 */
[-C--:B------:R-:W-:Y:S01]  /*16030*/  FMUL.FTZ R9, R8, R41.reuse ;  /* 0x0000002908097220 */ /* 0x080fe20000410000 */
[----:B------:R1:W-:Y:S01]  /*16040*/  MUFU.EX2 R13, R6 ;  /* 0x00000006000d7308 */ /* 0x0003e20000000800 */
[----:B------:R-:W-:-:S03]  /*16050*/  FFMA.FTZ R168, R20, R41, -R11 ;  /* 0x0000002914a87223 */ /* 0x000fc6000001080b */
[----:B------:R-:W-:Y:S02]  /*16060*/  FSEL R20, R9, RZ, P1 ;  /* 0x000000ff09147208 */ /* 0x000fe40000800000 */
[----:B-1----:R-:W-:Y:S01]  /*16070*/  FSEL R6, R8, RZ, P1 ;  /* 0x000000ff08067208 */ /* 0x002fe20000800000 */
[-CC-:B------:R-:W-:Y:S01]  /*16080*/  FFMA.FTZ R152, R152, R41.reuse, -R11.reuse ;  /* 0x0000002998987223 */ /* 0x180fe2000001080b */
[-CC-:B------:R-:W-:Y:S01]  /*16090*/  FFMA.FTZ R173, R32, R41.reuse, -R11.reuse ;  /* 0x0000002920ad7223 */ /* 0x180fe2000001080b */
[-C--:B------:R-:W-:Y:S02]  /*160a0*/  FFMA.FTZ R32, R26, R41.reuse, -R20 ;  /* 0x000000291a207223 */ /* 0x080fe40000010814 */
[----:B------:R-:W-:Y:S01]  /*160b0*/  FADD.FTZ R6, R7, -R6 ;  /* 0x8000000607067221 */ /* 0x000fe20000010000 */
[-CC-:B------:R-:W-:Y:S01]  /*160c0*/  FFMA.FTZ R15, R90, R41.reuse, -R11.reuse ;  /* 0x000000295a0f7223 */ /* 0x180fe2000001080b */
[-CC-:B------:R-:W-:Y:S02]  /*160d0*/  FFMA.FTZ R153, R29, R41.reuse, -R20.reuse ;  /* 0x000000291d997223 */ /* 0x180fe40000010814 */
[----:B------:R-:W-:Y:S01]  /*160e0*/  FMUL.FTZ R6, R41, R6 ;  /* 0x0000000629067220 */ /* 0x000fe20000410000 */
[----:B------:R-:W2:Y:S01]  /*160f0*/  MUFU.EX2 R152, R152 ;  /* 0x0000009800987308 */ /* 0x000ea20000000800 */
[-CC-:B------:R-:W-:Y:S01]  /*16100*/  FFMA.FTZ R154, R154, R41.reuse, -R11.reuse ;  /* 0x000000299a9a7223 */ /* 0x180fe2000001080b */
[-C--:B------:R-:W-:Y:S01]  /*16110*/  FFMA.FTZ R31, R30, R41.reuse, -R20 ;  /* 0x000000291e1f7223 */ /* 0x080fe20000010814 */
[----:B------:R-:W-:-:S05]  /*16120*/  FFMA.FTZ R37, R88, R41, -R11 ;  /* 0x0000002958257223 */ /* 0x000fca000001080b */
[----:B------:R-:W-:Y:S01]  /*16130*/  MUFU.EX2 R32, R32 ;  /* 0x0000002000207308 */ /* 0x000fe20000000800 */
[----:B------:R-:W-:-:S07]  /*16140*/  FFMA.FTZ R155, R27, R41, -R20 ;  /* 0x000000291b9b7223 */ /* 0x000fce0000010814 */
[----:B------:R-:W1:Y:S01]  /*16150*/  MUFU.EX2 R12, R6 ;  /* 0x00000006000c7308 */ /* 0x000e620000000800 */
[----:B------:R-:W-:-:S07]  /*16160*/  FFMA.FTZ R36, R76, R41, -R11 ;  /* 0x000000294c247223 */ /* 0x000fce000001080b */
[----:B------:R-:W3:Y:S01]  /*16170*/  MUFU.EX2 R15, R15 ;  /* 0x0000000f000f7308 */ /* 0x000ee20000000800 */
[----:B------:R-:W-:-:S07]  /*16180*/  FFMA.FTZ R30, R21, R41, -R20 ;  /* 0x00000029151e7223 */ /* 0x000fce0000010814 */
[----:B------:R-:W4:Y:S01]  /*16190*/  MUFU.EX2 R153, R153 ;  /* 0x0000009900997308 */ /* 0x000f220000000800 */
[----:B------:R-:W-:-:S07]  /*161a0*/  FFMA.FTZ R156, R86, R41, -R11 ;  /* 0x00000029569c7223 */ /* 0x000fce000001080b */
[----:B------:R-:W5:Y:S01]  /*161b0*/  MUFU.EX2 R154, R154 ;  /* 0x0000009a009a7308 */ /* 0x000f620000000800 */
[----:B------:R-:W-:-:S07]  /*161c0*/  FFMA.FTZ R157, R25, R41, -R20 ;  /* 0x00000029199d7223 */ /* 0x000fce0000010814 */
[----:B------:R-:W0:Y:S01]  /*161d0*/  MUFU.EX2 R31, R31 ;  /* 0x0000001f001f7308 */ /* 0x000e220000000800 */
[----:B------:R-:W-:Y:S01]  /*161e0*/  FFMA.FTZ R165, R24, R41, -R11 ;  /* 0x0000002918a57223 */ /* 0x000fe2000001080b */
[----:B--2---:R-:W-:-:S06]  /*161f0*/  FFMA.FTZ R4, R13, R4, R152 ;  /* 0x000000040d047223 */ /* 0x004fcc0000010098 */
[----:B------:R-:W2:Y:S01]  /*16200*/  MUFU.EX2 R37, R37 ;  /* 0x0000002500257308 */ /* 0x000ea20000000800 */
[----:B------:R-:W-:Y:S01]  /*16210*/  FFMA.FTZ R35, R78, R41, -R11 ;  /* 0x000000294e237223 */ /* 0x000fe2000001080b */
[----:B-1----:R-:W-:-:S06]  /*16220*/  FFMA.FTZ R24, R5, R12, R32 ;  /* 0x0000000c05187223 */ /* 0x002fcc0000010020 */
[----:B------:R-:W1:Y:S01]  /*16230*/  MUFU.EX2 R155, R155 ;  /* 0x0000009b009b7308 */ /* 0x000e620000000800 */
[----:B------:R-:W-:Y:S01]  /*16240*/  FFMA.FTZ R29, R38, R41, -R20 ;  /* 0x00000029261d7223 */ /* 0x000fe20000010814 */
[----:B---3--:R-:W-:-:S06]  /*16250*/  FADD.FTZ R5, R15, R4 ;  /* 0x000000040f057221 */ /* 0x008fcc0000010000 */
[----:B------:R-:W3:Y:S01]  /*16260*/  MUFU.EX2 R36, R36 ;  /* 0x0000002400247308 */ /* 0x000ee20000000800 */
[----:B------:R-:W-:Y:S01]  /*16270*/  FFMA.FTZ R158, R84, R41, -R11 ;  /* 0x00000029549e7223 */ /* 0x000fe2000001080b */
[----:B----4-:R-:W-:-:S06]  /*16280*/  FADD.FTZ R24, R153, R24 ;  /* 0x0000001899187221 */ /* 0x010fcc0000010000 */
[----:B------:R-:W4:Y:S01]  /*16290*/  MUFU.EX2 R30, R30 ;  /* 0x0000001e001e7308 */ /* 0x000f220000000800 */
[----:B------:R-:W-:Y:S01]  /*162a0*/  FFMA.FTZ R159, R39, R41, -R20 ;  /* 0x00000029279f7223 */ /* 0x000fe20000010814 */
[----:B-----5:R-:W-:-:S06]  /*162b0*/  FADD.FTZ R4, R154, R5 ;  /* 0x000000059a047221 */ /* 0x020fcc0000010000 */
[----:B------:R-:W5:Y:S01]  /*162c0*/  MUFU.EX2 R156, R156 ;  /* 0x0000009c009c7308 */ /* 0x000f620000000800 */
[-CC-:B------:R-:W-:Y:S01]  /*162d0*/  FFMA.FTZ R34, R72, R41.reuse, -R11.reuse ;  /* 0x0000002948227223 */ /* 0x180fe2000001080b */
[----:B------:R-:W-:Y:S01]  /*162e0*/  FFMA.FTZ R175, R28, R41, -R11 ;  /* 0x000000291caf7223 */ /* 0x000fe2000001080b */
[----:B0-----:R-:W-:-:S05]  /*162f0*/  FADD.FTZ R24, R31, R24 ;  /* 0x000000181f187221 */ /* 0x001fca0000010000 */
[----:B------:R-:W0:Y:S01]  /*16300*/  MUFU.EX2 R157, R157 ;  /* 0x0000009d009d7308 */ /* 0x000e220000000800 */
[----:B------:R-:W-:Y:S01]  /*16310*/  FFMA.FTZ R28, R42, R41, -R20 ;  /* 0x000000292a1c7223 */ /* 0x000fe20000010814 */
[----:B--2---:R-:W-:-:S06]  /*16320*/  FADD.FTZ R5, R37, R4 ;  /* 0x0000000425057221 */ /* 0x004fcc0000010000 */
[----:B------:R-:W2:Y:S01]  /*16330*/  MUFU.EX2 R35, R35 ;  /* 0x0000002300237308 */ /* 0x000ea20000000800 */
[----:B------:R-:W-:Y:S01]  /*16340*/  FFMA.FTZ R160, R82, R41, -R11 ;  /* 0x0000002952a07223 */ /* 0x000fe2000001080b */
[----:B-1----:R-:W-:-:S06]  /*16350*/  FADD.FTZ R7, R155, R24 ;  /* 0x000000189b077221 */ /* 0x002fcc0000010000 */
        /* <DEDUP_REMOVED lines=10> */
[----:B------:R-:W-:Y:S01]  /*16400*/  FFMA.FTZ R162, R80, R41, -R11 ;  /* 0x0000002950a27223 */ /* 0x000fe2000001080b */
[----:B0-----:R-:W-:-:S06]  /*16410*/  FADD.FTZ R4, R157, R4 ;  /* 0x000000049d047221 */ /* 0x001fcc0000010000 */
        /* <DEDUP_REMOVED lines=34> */
[----:B0-----:R-:W-:Y:S01]  /*16640*/  FADD.FTZ R7, R14, R7 ;  /* 0x000000070e077221 */ /* 0x001fe20000010000 */
[----:B------:R-:W-:-:S06]  /*16650*/  FFMA.FTZ R172, R59, R41, -R20 ;  /* 0x000000293bac7223 */ /* 0x000fcc0000010814 */
[----:B------:R-:W0:Y:S01]  /*16660*/  MUFU.EX2 R216, R216 ;  /* 0x000000d800d87308 */ /* 0x000e220000000800 */
[----:B--2---:R-:W-:Y:S01]  /*16670*/  FADD.FTZ R4, R232, R5 ;  /* 0x00000005e8047221 */ /* 0x004fe20000010000 */
[----:B------:R-:W-:-:S06]  /*16680*/  FFMA.FTZ R174, R60, R41, -R11 ;  /* 0x000000293cae7223 */ /* 0x000fcc000001080b */
[----:B------:R-:W2:Y:S01]  /*16690*/  MUFU.EX2 R221, R221 ;  /* 0x000000dd00dd7308 */ /* 0x000ea20000000800 */
[----:B-1----:R-:W-:Y:S01]  /*166a0*/  FADD.FTZ R6, R218, R7 ;  /* 0x00000007da067221 */ /* 0x002fe20000010000 */
[----:B------:R-:W-:-:S06]  /*166b0*/  FFMA.FTZ R169, R62, R41, -R20 ;  /* 0x000000293ea97223 */ /* 0x000fcc0000010814 */
[----:B------:R-:W1:Y:S01]  /*166c0*/  MUFU.EX2 R217, R217 ;  /* 0x000000d900d97308 */ /* 0x000e620000000800 */
[----:B---3--:R-:W-:Y:S01]  /*166d0*/  FADD.FTZ R5, R233, R4 ;  /* 0x00000004e9057221 */ /* 0x008fe20000010000 */
[----:B----4-:R-:W-:-:S06]  /*166e0*/  FADD.FTZ R7, R219, R6 ;  /* 0x00000006db077221 */ /* 0x010fcc0000010000 */
[----:B------:R-:W3:Y:S01]  /*166f0*/  MUFU.EX2 R215, R215 ;  /* 0x000000d700d77308 */ /* 0x000ee20000000800 */
[----:B------:R-:W-:-:S07]  /*16700*/  FFMA.FTZ R170, R63, R41, -R20 ;  /* 0x000000293faa7223 */ /* 0x000fce0000010814 */
[----:B------:R-:W4:Y:S01]  /*16710*/  MUFU.EX2 R171, R171 ;  /* 0x000000ab00ab7308 */ /* 0x000f220000000800 */
[----:B-----5:R-:W-:Y:S01]  /*16720*/  FADD.FTZ R4, R220, R5 ;  /* 0x00000005dc047221 */ /* 0x020fe20000010000 */
[----:B------:R-:W-:-:S06]  /*16730*/  FFMA.FTZ R167, R64, R41, -R11 ;  /* 0x0000002940a77223 */ /* 0x000fcc000001080b */
[----:B------:R-:W5:Y:S01]  /*16740*/  MUFU.EX2 R175, R175 ;  /* 0x000000af00af7308 */ /* 0x000f620000000800 */
[----:B0-----:R-:W-:Y:S01]  /*16750*/  FADD.FTZ R6, R216, R7 ;  /* 0x00000007d8067221 */ /* 0x001fe20000010000 */
[----:B------:R-:W-:-:S06]  /*16760*/  FFMA.FTZ R21, R66, R41, -R20 ;  /* 0x0000002942157223 */ /* 0x000fcc0000010814 */
[----:B------:R-:W0:Y:S01]  /*16770*/  MUFU.EX2 R172, R172 ;  /* 0x000000ac00ac7308 */ /* 0x000e220000000800 */
[----:B--2---:R-:W-:Y:S01]  /*16780*/  FADD.FTZ R4, R221, R4 ;  /* 0x00000004dd047221 */ /* 0x004fe20000010000 */
[----:B-1----:R-:W-:-:S06]  /*16790*/  FADD.FTZ R6, R217, R6 ;  /* 0x00000006d9067221 */ /* 0x002fcc0000010000 */
[----:B------:R-:W1:Y:S01]  /*167a0*/  MUFU.EX2 R174, R174 ;  /* 0x000000ae00ae7308 */ /* 0x000e620000000800 */
[----:B------:R-:W-:-:S07]  /*167b0*/  FFMA.FTZ R164, R67, R41, -R20 ;  /* 0x0000002943a47223 */ /* 0x000fce0000010814 */
[----:B------:R-:W2:Y:S01]  /*167c0*/  MUFU.EX2 R169, R169 ;  /* 0x000000a900a97308 */ /* 0x000ea20000000800 */
[----:B---3--:R-:W-:Y:S01]  /*167d0*/  FADD.FTZ R4, R215, R4 ;  /* 0x00000004d7047221 */ /* 0x008fe20000010000 */
[----:B------:R-:W-:-:S06]  /*167e0*/  FFMA.FTZ R166, R68, R41, -R11 ;  /* 0x0000002944a67223 */ /* 0x000fcc000001080b */
[----:B------:R-:W3:Y:S01]  /*167f0*/  MUFU.EX2 R173, R173 ;  /* 0x000000ad00ad7308 */ /* 0x000ee20000000800 */
[----:B----4-:R-:W-:Y:S01]  /*16800*/  FADD.FTZ R5, R171, R6 ;  /* 0x00000006ab057221 */ /* 0x010fe20000010000 */
[----:B------:R-:W-:-:S06]  /*16810*/  FFMA.FTZ R11, R70, R41, -R20 ;  /* 0x00000029460b7223 */ /* 0x000fcc0000010814 */
[----:B------:R-:W4:Y:S01]  /*16820*/  MUFU.EX2 R170, R170 ;  /* 0x000000aa00aa7308 */ /* 0x000f220000000800 */
[----:B-----5:R-:W-:Y:S01]  /*16830*/  FADD.FTZ R7, R175, R4 ;  /* 0x00000004af077221 */ /* 0x020fe20000010000 */
[----:B0-----:R-:W-:-:S06]  /*16840*/  FADD.FTZ R4, R172, R5 ;  /* 0x00000005ac047221 */ /* 0x001fcc0000010000 */
[----:B------:R-:W0:Y:S01]  /*16850*/  MUFU.EX2 R167, R167 ;  /* 0x000000a700a77308 */ /* 0x000e220000000800 */
[----:B------:R-:W-:-:S07]  /*16860*/  FFMA.FTZ R20, R71, R41, -R20 ;  /* 0x0000002947147223 */ /* 0x000fce0000010814 */
[----:B------:R-:W5:Y:S01]  /*16870*/  MUFU.EX2 R21, R21 ;  /* 0x0000001500157308 */ /* 0x000f620000000800 */
[----:B-1----:R-:W-:Y:S01]  /*16880*/  FADD.FTZ R6, R174, R7 ;  /* 0x00000007ae067221 */ /* 0x002fe20000010000 */
[----:B--2---:R-:W-:-:S06]  /*16890*/  FADD.FTZ R5, R169, R4 ;  /* 0x00000004a9057221 */ /* 0x004fcc0000010000 */
[----:B------:R-:W1:Y:S08]  /*168a0*/  MUFU.EX2 R168, R168 ;  /* 0x000000a800a87308 */ /* 0x000e700000000800 */
[----:B------:R-:W2:Y:S01]  /*168b0*/  MUFU.EX2 R164, R164 ;  /* 0x000000a400a47308 */ /* 0x000ea20000000800 */
[----:B---3--:R-:W-:Y:S01]  /*168c0*/  FADD.FTZ R6, R173, R6 ;  /* 0x00000006ad067221 */ /* 0x008fe20000010000 */
[----:B----4-:R-:W-:-:S06]  /*168d0*/  FADD.FTZ R4, R170, R5 ;  /* 0x00000005aa047221 */ /* 0x010fcc0000010000 */
[----:B------:R-:W3:Y:S08]  /*168e0*/  MUFU.EX2 R166, R166 ;  /* 0x000000a600a67308 */ /* 0x000ef00000000800 */
[----:B------:R-:W4:Y:S01]  /*168f0*/  MUFU.EX2 R11, R11 ;  /* 0x0000000b000b7308 */ /* 0x000f220000000800 */
[----:B0-----:R-:W-:Y:S01]  /*16900*/  FADD.FTZ R5, R167, R6 ;  /* 0x00000006a7057221 */ /* 0x001fe20000010000 */
[----:B-----5:R-:W-:-:S06]  /*16910*/  FADD.FTZ R7, R21, R4 ;  /* 0x0000000415077221 */ /* 0x020fcc0000010000 */
[----:B------:R-:W0:Y:S08]  /*16920*/  MUFU.EX2 R165, R165 ;  /* 0x000000a500a57308 */ /* 0x000e300000000800 */
[----:B------:R-:W5:Y:S01]  /*16930*/  MUFU.EX2 R20, R20 ;  /* 0x0000001400147308 */ /* 0x000f620000000800 */
[----:B-1----:R-:W-:Y:S01]  /*16940*/  FADD.FTZ R5, R168, R5 ;  /* 0x00000005a8057221 */ /* 0x002fe20000010000 */
[----:B--2---:R-:W-:-:S03]  /*16950*/  FADD.FTZ R4, R164, R7 ;  /* 0x00000007a4047221 */ /* 0x004fc60000010000 */
[----:B---3--:R-:W-:Y:S01]  /*16960*/  FADD.FTZ R6, R166, R5 ;  /* 0x00000005a6067221 */ /* 0x008fe20000010000 */
[----:B----4-:R-:W-:-:S03]  /*16970*/  FADD.FTZ R5, R11, R4 ;  /* 0x000000040b057221 */ /* 0x010fc60000010000 */
[----:B0-----:R-:W-:Y:S01]  /*16980*/  FADD.FTZ R4, R165, R6 ;  /* 0x00000006a5047221 */ /* 0x001fe20000010000 */
[----:B------:R-:W-:Y:S01]  /*16990*/  STL [R1+0x234], R8 ;  /* 0x0002340801007387 */ /* 0x000fe20000100800 */
[----:B-----5:R-:W-:-:S05]  /*169a0*/  FADD.FTZ R5, R20, R5 ;  /* 0x0000000514057221 */ /* 0x020fca0000010000 */
[----:B------:R0:W-:Y:S04]  /*169b0*/  STL.64 [R1+0x240], R4 ;  /* 0x0002400401007387 */ /* 0x0001e80000100a00 */
[----:B------:R-:W2:Y:S01]  /*169c0*/  LD.E R7, desc[UR40][R22.64+0x260] ;  /* 0x0002602816077980 */ /* 0x000ea2000c101900 */
[----:B------:R-:W-:-:S05]  /*169d0*/  IADD3 R6, P1, R16, 0x260, RZ ;  /* 0x0000026010067810 */ /* 0x000fca0007f3e0ff */
[----:B0-----:R-:W-:Y:S01]  /*169e0*/  IMAD.X R5, RZ, RZ, R17, P1 ;  /* 0x000000ffff057224 */ /* 0x001fe200008e0611 */
[----:B------:R-:W-:Y:S01]  /*169f0*/  LOP3.LUT R4, R6, 0x4, RZ, 0xfc, !PT ;  /* 0x0000000406047812 */ /* 0x000fe200078efcff */
[----:B--2---:R-:W-:-:S05]  /*16a00*/  FMUL.FTZ R7, R13, R7 ;  /* 0x000000070d077220 */ /* 0x004fca0000410000 */
[----:B------:R-:W-:Y:S04]  /*16a10*/  ST.E desc[UR40][R22.64+0x260], R7 ;  /* 0x0002600716007985 */ /* 0x000fe8000c101928 */
[----:B------:R-:W2:Y:S02]  /*16a20*/  LD.E R9, desc[UR40][R4.64] ;  /* 0x0000002804097980 */ /* 0x000ea4000c101900 */
[----:B--2---:R-:W-:-:S05]  /*16a30*/  FMUL.FTZ R9, R13, R9 ;  /* 0x000000090d097220 */ /* 0x004fca0000410000 */
[----:B------:R0:W-:Y:S04]  /*16a40*/  ST.E desc[UR40][R4.64], R9 ;  /* 0x0000000904007985 */ /* 0x0001e8000c101928 */
[----:B------:R-:W0:Y:S04]  /*16a50*/  LD.E R104, desc[UR40][R22.64+0x274] ;  /* 0x0002742816687980 */ /* 0x000e28000c101900 */
[----:B------:R-:W2:Y:S04]  /*16a60*/  LD.E R118, desc[UR40][R22.64+0x2b0] ;  /* 0x0002b02816767980 */ /* 0x000ea8000c101900 */
[----:B------:R-:W3:Y:S04]  /*16a70*/  LD.E R8, desc[UR40][R22.64+0x454] ;  /* 0x0004542816087980 */ /* 0x000ee8000c101900 */
[----:B------:R-:W4:Y:S04]  /*16a80*/  LD.E R102, desc[UR40][R22.64+0x270] ;  /* 0x0002702816667980 */ /* 0x000f28000c101900 */
        /* <DEDUP_REMOVED lines=58> */
[----:B0-----:R-:W-:-:S05]  /*16e30*/  FMUL.FTZ R9, R13, R104 ;  /* 0x000000680d097220 */ /* 0x001fca0000410000 */
[----:B------:R2:W-:Y:S01]  /*16e40*/  ST.E desc[UR40][R22.64+0x274], R9 ;  /* 0x0002740916007985 */ /* 0x0005e2000c101928 */
[C---:B---3--:R-:W-:Y:S01]  /*16e50*/  FMUL.FTZ R45, R13.reuse, R8 ;  /* 0x000000080d2d7220 */ /* 0x048fe20000410000 */
[C---:B----4-:R-:W-:Y:S01]  /*16e60*/  FMUL.FTZ R7, R13.reuse, R102 ;  /* 0x000000660d077220 */ /* 0x050fe20000410000 */
[C---:B--2---:R-:W-:Y:S01]  /*16e70*/  FMUL.FTZ R9, R13.reuse, R118 ;  /* 0x000000760d097220 */ /* 0x044fe20000410000 */
[C---:B-----5:R-:W-:Y:S01]  /*16e80*/  FMUL.FTZ R25, R13.reuse, R106 ;  /* 0x0000006a0d197220 */ /* 0x060fe20000410000 */
[----:B------:R-:W-:-:S03]  /*16e90*/  FMUL.FTZ R27, R13, R108 ;  /* 0x0000006c0d1b7220 */ /* 0x000fc60000410000 */
[----:B------:R0:W-:Y:S01]  /*16ea0*/  ST.E desc[UR40][R22.64+0x2b0], R9 ;  /* 0x0002b00916007985 */ /* 0x0001e2000c101928 */
[C---:B------:R-:W-:Y:S01]  /*16eb0*/  FMUL.FTZ R39, R13.reuse, R110 ;  /* 0x0000006e0d277220 */ /* 0x040fe20000410000 */
[C---:B------:R-:W-:Y:S01]  /*16ec0*/  FMUL.FTZ R41, R13.reuse, R112 ;  /* 0x000000700d297220 */ /* 0x040fe20000410000 */
[C---:B------:R-:W-:Y:S01]  /*16ed0*/  FMUL.FTZ R43, R13.reuse, R114 ;  /* 0x000000720d2b7220 */ /* 0x040fe20000410000 */
[----:B------:R1:W-:Y:S01]  /*16ee0*/  ST.E desc[UR40][R22.64+0x454], R45 ;  /* 0x0004542d16007985 */ /* 0x0003e2000c101928 */
[----:B0-----:R-:W-:-:S03]  /*16ef0*/  FMUL.FTZ R9, R13, R138 ;  /* 0x0000008a0d097220 */ /* 0x001fc60000410000 */
[----:B------:R0:W-:Y:S04]  /*16f00*/  ST.E desc[UR40][R22.64+0x270], R7 ;  /* 0x0002700716007985 */ /* 0x0001e8000c101928 */
[----:B------:R2:W-:Y:S04]  /*16f10*/  ST.E desc[UR40][R22.64+0x280], R25 ;  /* 0x0002801916007985 */ /* 0x0005e8000c101928 */
[----:B------:R3:W-:Y:S01]  /*16f20*/  ST.E desc[UR40][R22.64+0x284], R27 ;  /* 0x0002841b16007985 */ /* 0x0007e2000c101928 */
[C---:B-1----:R-:W-:Y:S01]  /*16f30*/  FMUL.FTZ R45, R13.reuse, R120 ;  /* 0x000000780d2d7220 */ /* 0x042fe20000410000 */
[----:B------:R-:W-:-:S02]  /*16f40*/  FMUL.FTZ R47, R13, R122 ;  /* 0x0000007a0d2f7220 */ /* 0x000fc40000410000 */
[----:B------:R1:W-:Y:S01]  /*16f50*/  ST.E desc[UR40][R22.64+0x290], R39 ;  /* 0x0002902716007985 */ /* 0x0003e2000c101928 */
[C---:B0-----:R-:W-:Y:S01]  /*16f60*/  FMUL.FTZ R7, R13.reuse, R116 ;  /* 0x000000740d077220 */ /* 0x041fe20000410000 */
[C---:B------:R-:W-:Y:S02]  /*16f70*/  FMUL.FTZ R49, R13.reuse, R124 ;  /* 0x0000007c0d317220 */ /* 0x040fe40000410000 */
[----:B------:R0:W-:Y:S01]  /*16f80*/  ST.E desc[UR40][R22.64+0x294], R41 ;  /* 0x0002942916007985 */ /* 0x0001e2000c101928 */
[----:B--2---:R-:W-:-:S03]  /*16f90*/  FMUL.FTZ R25, R13, R126 ;  /* 0x0000007e0d197220 */ /* 0x004fc60000410000 */
[----:B------:R2:W-:Y:S01]  /*16fa0*/  ST.E desc[UR40][R22.64+0x2a0], R43 ;  /* 0x0002a02b16007985 */ /* 0x0005e2000c101928 */
[----:B---3--:R-:W-:-:S03]  /*16fb0*/  FMUL.FTZ R27, R13, R128 ;  /* 0x000000800d1b7220 */ /* 0x008fc60000410000 */
[----:B------:R3:W-:Y:S01]  /*16fc0*/  ST.E desc[UR40][R22.64+0x300], R9 ;  /* 0x0003000916007985 */ /* 0x0007e2000c101928 */
[C---:B-1----:R-:W-:Y:S01]  /*16fd0*/  FMUL.FTZ R39, R13.reuse, R130 ;  /* 0x000000820d277220 */ /* 0x042fe20000410000 */
[C---:B0-----:R-:W-:Y:S01]  /*16fe0*/  FMUL.FTZ R41, R13.reuse, R132 ;  /* 0x000000840d297220 */ /* 0x041fe20000410000 */
[C---:B--2---:R-:W-:Y:S01]  /*16ff0*/  FMUL.FTZ R43, R13.reuse, R134 ;  /* 0x000000860d2b7220 */ /* 0x044fe20000410000 */
[----:B------:R0:W-:Y:S01]  /*17000*/  ST.E desc[UR40][R22.64+0x2a4], R7 ;  /* 0x0002a40716007985 */ /* 0x0001e2000c101928 */
[----:B---3--:R-:W-:-:S03]  /*17010*/  FMUL.FTZ R9, R13, R98 ;  /* 0x000000620d097220 */ /* 0x008fc60000410000 */
        /* <DEDUP_REMOVED lines=13> */
[C---:B-1----:R-:W-:Y:S01]  /*170f0*/  FMUL.FTZ R27, R13.reuse, R148 ;  /* 0x000000940d1b7220 */ /* 0x042fe20000410000 */
[C---:B--2---:R-:W-:Y:S02]  /*17100*/  FMUL.FTZ R39, R13.reuse, R150 ;  /* 0x000000960d277220 */ /* 0x044fe40000410000 */
[----:B------:R1:W-:Y:S01]  /*17110*/  ST.E desc[UR40][R22.64+0x350], R9 ;  /* 0x0003500916007985 */ /* 0x0003e2000c101928 */
[C---:B---3--:R-:W-:Y:S01]  /*17120*/  FMUL.FTZ R41, R13.reuse, R96 ;  /* 0x000000600d297220 */ /* 0x048fe20000410000 */
[C---:B0-----:R-:W-:Y:S02]  /*17130*/  FMUL.FTZ R43, R13.reuse, R94 ;  /* 0x0000005e0d2b7220 */ /* 0x041fe40000410000 */
[----:B------:R0:W-:Y:S01]  /*17140*/  ST.E desc[UR40][R22.64+0x2f4], R7 ;  /* 0x0002f40716007985 */ /* 0x0001e2000c101928 */
[----:B-1----:R-:W-:-:S03]  /*17150*/  FMUL.FTZ R9, R13, R72 ;  /* 0x000000480d097220 */ /* 0x002fc60000410000 */
[----:B------:R1:W-:Y:S04]  /*17160*/  ST.E desc[UR40][R22.64+0x304], R45 ;  /* 0x0003042d16007985 */ /* 0x0003e8000c101928 */
[----:B------:R2:W-:Y:S01]  /*17170*/  ST.E desc[UR40][R22.64+0x310], R47 ;  /* 0x0003102f16007985 */ /* 0x0005e2000c101928 */
[----:B0-----:R-:W-:-:S03]  /*17180*/  FMUL.FTZ R7, R13, R100 ;  /* 0x000000640d077220 */ /* 0x001fc60000410000 */
[----:B------:R0:W-:Y:S04]  /*17190*/  ST.E desc[UR40][R22.64+0x314], R49 ;  /* 0x0003143116007985 */ /* 0x0001e8000c101928 */
[----:B------:R3:W-:Y:S01]  /*171a0*/  ST.E desc[UR40][R22.64+0x320], R25 ;  /* 0x0003201916007985 */ /* 0x0007e2000c101928 */
[----:B-1----:R-:W-:-:S03]  /*171b0*/  FMUL.FTZ R45, R13, R92 ;  /* 0x0000005c0d2d7220 */ /* 0x002fc60000410000 */
[----:B------:R1:W-:Y:S01]  /*171c0*/  ST.E desc[UR40][R22.64+0x324], R27 ;  /* 0x0003241b16007985 */ /* 0x0003e2000c101928 */
[----:B--2---:R-:W-:-:S03]  /*171d0*/  FMUL.FTZ R47, R13, R86 ;  /* 0x000000560d2f7220 */ /* 0x004fc60000410000 */
[----:B------:R2:W-:Y:S01]  /*171e0*/  ST.E desc[UR40][R22.64+0x330], R39 ;  /* 0x0003302716007985 */ /* 0x0005e2000c101928 */
[----:B0-----:R-:W-:-:S03]  /*171f0*/  FMUL.FTZ R49, R13, R84 ;  /* 0x000000540d317220 */ /* 0x001fc60000410000 */
[----:B------:R0:W-:Y:S01]  /*17200*/  ST.E desc[UR40][R22.64+0x354], R41 ;  /* 0x0003542916007985 */ /* 0x0001e2000c101928 */
[----:B---3--:R-:W-:-:S03]  /*17210*/  FMUL.FTZ R25, R13, R90 ;  /* 0x0000005a0d197220 */ /* 0x008fc60000410000 */
[----:B------:R3:W-:Y:S01]  /*17220*/  ST.E desc[UR40][R22.64+0x360], R43 ;  /* 0x0003602b16007985 */ /* 0x0007e2000c101928 */
[C---:B-1----:R-:W-:Y:S01]  /*17230*/  FMUL.FTZ R27, R13.reuse, R82 ;  /* 0x000000520d1b7220 */ /* 0x042fe20000410000 */
[C---:B--2---:R-:W-:Y:S02]  /*17240*/  FMUL.FTZ R39, R13.reuse, R88 ;  /* 0x000000580d277220 */ /* 0x044fe40000410000 */
[----:B------:R1:W-:Y:S01]  /*17250*/  ST.E desc[UR40][R22.64+0x3a0], R9 ;  /* 0x0003a00916007985 */ /* 0x0003e2000c101928 */
[C---:B0-----:R-:W-:Y:S01]  /*17260*/  FMUL.FTZ R41, R13.reuse, R78 ;  /* 0x0000004e0d297220 */ /* 0x041fe20000410000 */
[C---:B---3--:R-:W-:Y:S02]  /*17270*/  FMUL.FTZ R43, R13.reuse, R76 ;  /* 0x0000004c0d2b7220 */ /* 0x048fe40000410000 */
        /* <DEDUP_REMOVED lines=22> */
[----:B------:R1:W-:Y:S01]  /*173e0*/  ST.E desc[UR40][R22.64+0x3b4], R45 ;  /* 0x0003b42d16007985 */ /* 0x0003e2000c101928 */
[C---:B------:R-:W-:Y:S01]  /*173f0*/  FMUL.FTZ R51, R13.reuse, R51 ;  /* 0x000000330d337220 */ /* 0x040fe20000410000 */
[C---:B------:R-:W-:Y:S02]  /*17400*/  FMUL.FTZ R53, R13.reuse, R53 ;  /* 0x000000350d357220 */ /* 0x040fe40000410000 */
[----:B------:R2:W-:Y:S01]  /*17410*/  ST.E desc[UR40][R22.64+0x3c0], R25 ;  /* 0x0003c01916007985 */ /* 0x0005e2000c101928 */
[----:B------:R-:W-:Y:S01]  /*17420*/  LOP3.LUT R8, R6, 0x8, RZ, 0xfc, !PT ;  /* 0x0000000806087812 */ /* 0x000fe200078efcff */
[C---:B0-----:R-:W-:Y:S02]  /*17430*/  FMUL.FTZ R7, R13.reuse, R60 ;  /* 0x0000003c0d077220 */ /* 0x041fe40000410000 */
        /* <DEDUP_REMOVED lines=14> */
[C---:B---3--:R-:W-:Y:S01]  /*17520*/  FMUL.FTZ R43, R13.reuse, R26 ;  /* 0x0000001a0d2b7220 */ /* 0x048fe20000410000 */
[----:B------:R-:W-:Y:S01]  /*17530*/  FMUL.FTZ R13, R13, R38 ;  /* 0x000000260d0d7220 */ /* 0x000fe20000410000 */
[--C-:B-1----:R-:W-:Y:S01]  /*17540*/  IMAD.MOV.U32 R9, RZ, RZ, R5.reuse ;  /* 0x000000ffff097224 */ /* 0x102fe200078e0005 */
[----:B------:R-:W-:Y:S04]  /*17550*/  ST.E desc[UR40][R22.64+0x334], R51 ;  /* 0x0003343316007985 */ /* 0x000fe8000c101928 */
[----:B------:R-:W-:Y:S04]  /*17560*/  ST.E desc[UR40][R22.64+0x340], R53 ;  /* 0x0003403516007985 */ /* 0x000fe8000c101928 */
[----:B------:R0:W-:Y:S04]  /*17570*/  ST.E desc[UR40][R22.64+0x3e4], R7 ;  /* 0x0003e40716007985 */ /* 0x0001e8000c101928 */
[----:B------:R-:W-:Y:S04]  /*17580*/  ST.E desc[UR40][R22.64+0x404], R45 ;  /* 0x0004042d16007985 */ /* 0x000fe8000c101928 */
[----:B------:R1:W-:Y:S04]  /*17590*/  ST.E desc[UR40][R22.64+0x410], R25 ;  /* 0x0004101916007985 */ /* 0x0003e8000c101928 */
[----:B------:R2:W-:Y:S04]  /*175a0*/  ST.E desc[UR40][R22.64+0x414], R27 ;  /* 0x0004141b16007985 */ /* 0x0005e8000c101928 */
[----:B------:R-:W-:Y:S04]  /*175b0*/  ST.E desc[UR40][R22.64+0x420], R39 ;  /* 0x0004202716007985 */ /* 0x000fe8000c101928 */
[----:B------:R-:W-:Y:S04]  /*175c0*/  ST.E desc[UR40][R22.64+0x424], R47 ;  /* 0x0004242f16007985 */ /* 0x000fe8000c101928 */
[----:B------:R3:W-:Y:S04]  /*175d0*/  ST.E desc[UR40][R22.64+0x430], R49 ;  /* 0x0004303116007985 */ /* 0x0007e8000c101928 */
        /* <DEDUP_REMOVED lines=69> */
[----:B-----5:R-:W5:Y:S04]  /*17a30*/  LD.E R43, desc[UR40][R22.64+0x438] ;  /* 0x00043828162b7980 */ /* 0x020f68000c101900 */
[----:B------:R-:W5:Y:S04]  /*17a40*/  LD.E R39, desc[UR40][R22.64+0x43c] ;  /* 0x00043c2816277980 */ /* 0x000f68000c101900 */
[----:B------:R-:W5:Y:S04]  /*17a50*/  LD.E R13, desc[UR40][R22.64+0x448] ;  /* 0x00044828160d7980 */ /* 0x000f68000c101900 */
[----:B0-----:R-:W5:Y:S04]  /*17a60*/  LD.E R25, desc[UR40][R22.64+0x44c] ;  /* 0x00044c2816197980 */ /* 0x001f68000c101900 */
[----:B--2---:R-:W2:Y:S01]  /*17a70*/  LD.E R27, desc[UR40][R22.64+0x458] ;  /* 0x00045828161b7980 */ /* 0x004ea2000c101900 */
[----:B-1----:R-:W-:Y:S01]  /*17a80*/  SHF.R.U32.HI R102, RZ, 0x7, R102 ;  /* 0x00000007ff667819 */ /* 0x002fe20000011666 */
[C---:B------:R-:W-:Y:S01]  /*17a90*/  FMUL.FTZ R105, R12.reuse, R105 ;  /* 0x000000690c697220 */ /* 0x040fe20000410000 */
[C---:B------:R-:W-:Y:S01]  /*17aa0*/  FMUL.FTZ R51, R12.reuse, R51 ;  /* 0x000000330c337220 */ /* 0x040fe20000410000 */
[----:B------:R-:W-:-:S03]  /*17ab0*/  FMUL.FTZ R26, R12, R26 ;  /* 0x0000001a0c1a7220 */ /* 0x000fc60000410000 */
[----:B------:R-:W-:Y:S01]  /*17ac0*/  ST.E desc[UR40][R22.64+0x278], R105 ;  /* 0x0002786916007985 */ /* 0x000fe2000c101928 */
[----:B------:R-:W-:-:S03]  /*17ad0*/  FMUL.FTZ R107, R12, R107 ;  /* 0x0000006b0c6b7220 */ /* 0x000fc60000410000 */
[----:B------:R-:W-:Y:S01]  /*17ae0*/  ST.E desc[UR40][R22.64+0x3f8], R51 ;  /* 0x0003f83316007985 */ /* 0x000fe2000c101928 */
[----:B------:R-:W-:-:S03]  /*17af0*/  FMUL.FTZ R109, R12, R109 ;  /* 0x0000006d0c6d7220 */ /* 0x000fc60000410000 */
[----:B------:R0:W-:Y:S01]  /*17b00*/  ST.E desc[UR40][R22.64+0x45c], R26 ;  /* 0x00045c1a16007985 */ /* 0x0001e2000c101928 */
[C---:B------:R-:W-:Y:S01]  /*17b10*/  FMUL.FTZ R111, R12.reuse, R111 ;  /* 0x0000006f0c6f7220 */ /* 0x040fe20000410000 */
[C---:B------:R-:W-:Y:S01]  /*17b20*/  FMUL.FTZ R113, R12.reuse, R113 ;  /* 0x000000710c717220 */ /* 0x040fe20000410000 */
[----:B------:R-:W-:Y:S01]  /*17b30*/  FMUL.FTZ R115, R12, R115 ;  /* 0x000000730c737220 */ /* 0x000fe20000410000 */
[----:B0-----:R-:W-:Y:S02]  /*17b40*/  VIADD R26, R102, 0x8 ;  /* 0x00000008661a7836 */ /* 0x001fe40000000000 */
        /* <DEDUP_REMOVED lines=115> */
[----:B------:R-:W5:Y:S04]  /*18280*/  LD.E R24, desc[UR40][R2.64] ;  /* 0x0000002802187980 */ /* 0x000f68000c101900 */
[----:B------:R-:W5:Y:S04]  /*18290*/  LD.E.64 R12, desc[UR40][R22.64+0xa8] ;  /* 0x0000a828160c7980 */ /* 0x000f68000c101b00 */
        /* <DEDUP_REMOVED lines=9> */
[----:B------:R-:W4:Y:S04]  /*18330*/  LD.E R47, desc[UR40][R22.64+0x278] ;  /* 0x00027828162f7980 */ /* 0x000f28000c101900 */
[----:B0-----:R-:W4:Y:S04]  /*18340*/  LD.E R41, desc[UR40][R22.64+0x27c] ;  /* 0x00027c2816297980 */ /* 0x001f28000c101900 */
        /* <DEDUP_REMOVED lines=87> */
[----:B0-----:R-:W5:Y:S04]  /*188c0*/  LD.E R27, desc[UR40][R22.64+0x2b8] ;  /* 0x0002b828161b7980 */ /* 0x001f68000c101900 */
        /* <DEDUP_REMOVED lines=8> */
[----:B--2---:R-:W2:Y:S04]  /*18950*/  LD.E R55, desc[UR40][R22.64+0x300] ;  /* 0x0003002816377980 */ /* 0x004ea8000c101900 */
[----:B----4-:R-:W4:Y:S04]  /*18960*/  LD.E R57, desc[UR40][R22.64+0x308] ;  /* 0x0003082816397980 */ /* 0x010f28000c101900 */
[----:B------:R-:W4:Y:S04]  /*18970*/  LD.E R59, desc[UR40][R22.64+0x310] ;  /* 0x00031028163b7980 */ /* 0x000f28000c101900 */
        /* <DEDUP_REMOVED lines=145> */
[----:B0-----:R-:W3:Y:S01]  /*19290*/  LDL R25, [R1+0x88] ;  /* 0x0000880001197983 */ /* 0x001ee20000100800 */
[----:B------:R-:W-:-:S02]  /*192a0*/  IMAD R12, R24, 0xc00, R12 ;  /* 0x00000c00180c7824 */ /* 0x000fc400078e020c */
[----:B-1----:R-:W-:Y:S01]  /*192b0*/  IMAD.MOV.U32 R27, RZ, RZ, R13 ;  /* 0x000000ffff1b7224 */ /* 0x002fe200078e000d */
[----:B------:R-:W-:Y:S01]  /*192c0*/  F2FP.F16.F32.PACK_AB R154, R37, R154 ;  /* 0x0000009a259a723e */ /* 0x000fe200000000ff */
[----:B------:R-:W-:Y:S01]  /*192d0*/  VIADD R24, R12, 0x80 ;  /* 0x000000800c187836 */ /* 0x000fe20000000000 */
[----:B------:R-:W-:Y:S01]  /*192e0*/  F2FP.F16.F32.PACK_AB R156, R156, R36 ;  /* 0x000000249c9c723e */ /* 0x000fe200000000ff */
[----:B------:R-:W-:Y:S01]  /*192f0*/  VIADD R26, R12, 0x100 ;  /* 0x000001000c1a7836 */ /* 0x000fe20000000000 */
[----:B------:R-:W-:Y:S01]  /*19300*/  R2UR UR15, R27 ;  /* 0x000000001b0f72ca */ /* 0x000fe200000e0000 */
[----:B------:R-:W3:Y:S01]  /*19310*/  LD.E R36, desc[UR40][R22.64+0x290] ;  /* 0x0002902816247980 */ /* 0x000ee2000c101900 */
        /* <DEDUP_REMOVED lines=14> */
[----:B------:R-:W3:Y:S04]  /*19400*/  LD.E R29, desc[UR40][R22.64+0x274] ;  /* 0x00027428161d7980 */ /* 0x000ee8000c101900 */
[----:B------:R-:W3:Y:S04]  /*19410*/  LD.E R28, desc[UR40][R22.64+0x270] ;  /* 0x00027028161c7980 */ /* 0x000ee8000c101900 */
[----:B------:R-:W3:Y:S04]  /*19420*/  LD.E R30, desc[UR40][R22.64+0x278] ;  /* 0x00027828161e7980 */ /* 0x000ee8000c101900 */
[----:B------:R-:W3:Y:S04]  /*19430*/  LD.E R32, desc[UR40][R22.64+0x280] ;  /* 0x0002802816207980 */ /* 0x000ee8000c101900 */
[----:B------:R-:W3:Y:S04]  /*19440*/  LD.E R34, desc[UR40][R22.64+0x288] ;  /* 0x0002882816227980 */ /* 0x000ee8000c101900 */
[----:B------:R-:W3:Y:S04]  /*19450*/  LD.E R37, desc[UR40][R22.64+0x294] ;  /* 0x0002942816257980 */ /* 0x000ee8000c101900 */
        /* <DEDUP_REMOVED lines=17> */
[----:B--2---:R-:W5:Y:S04]  /*19570*/  LD.E R55, desc[UR40][R22.64+0x2dc] ;  /* 0x0002dc2816377980 */ /* 0x004f68000c101900 */
[----:B------:R-:W5:Y:S04]  /*19580*/  LD.E R56, desc[UR40][R22.64+0x2e0] ;  /* 0x0002e02816387980 */ /* 0x000f68000c101900 */
[----:B----4-:R-:W5:Y:S04]  /*19590*/  LD.E R57, desc[UR40][R22.64+0x2e4] ;  /* 0x0002e42816397980 */ /* 0x010f68000c101900 */
[----:B------:R-:W5:Y:S04]  /*195a0*/  LD.E R58, desc[UR40][R22.64+0x2e8] ;  /* 0x0002e828163a7980 */ /* 0x000f68000c101900 */
[----:B------:R-:W5:Y:S04]  /*195b0*/  LD.E R59, desc[UR40][R22.64+0x2ec] ;  /* 0x0002ec28163b7980 */ /* 0x000f68000c101900 */
[----:B------:R-:W5:Y:S04]  /*195c0*/  LD.E R60, desc[UR40][R22.64+0x2f0] ;  /* 0x0002f028163c7980 */ /* 0x000f68000c101900 */
[----:B---3--:R-:W5:Y:S04]  /*195d0*/  LD.E R61, desc[UR40][R22.64+0x2f4] ;  /* 0x0002f428163d7980 */ /* 0x008f68000c101900 */
        /* <DEDUP_REMOVED lines=38> */
[----:B------:R-:W-:Y:S01]  /*19840*/  ISETP.NE.U32.AND P1, PT, R25, RZ, PT ;  /* 0x000000ff1900720c */ /* 0x000fe20003f25070 */
[----:B------:R-:W-:-:S02]  /*19850*/  IMAD.MOV.U32 R25, RZ, RZ, R13 ;  /* 0x000000ffff197224 */ /* 0x000fc400078e000d */
[----:B------:R-:W5:Y:S03]  /*19860*/  LD.E R100, desc[UR40][R22.64+0x390] ;  /* 0x0003902816647980 */ /* 0x000f66000c101900 */
        /* <DEDUP_REMOVED lines=55> */
[----:B------:R-:W-:-:S02]  /*19be0*/  R2UR UR6, R12 ;  /* 0x000000000c0672ca */ /* 0x000fc400000e0000 */
[----:B------:R-:W-:Y:S02]  /*19bf0*/  R2UR UR7, R13 ;  /* 0x000000000d0772ca */ /* 0x000fe400000e0000 */
[----:B------:R-:W-:Y:S01]  /*19c00*/  F2FP.F16.F32.PACK_AB R152, R15, R152 ;  /* 0x000000980f98723e */ /* 0x000fe200000000ff */
[----:B------:R-:W-:-:S03]  /*19c10*/  VOTEU.ANY UP0, P1 ;  /* 0x00000000003f7886 */ /* 0x000fc60000800100 */
[----:B-----5:R-:W-:-:S07]  /*19c20*/  WARPGROUP.ARRIVE ;  /* 0x00000000000079c5 */ /* 0x020fce0000000000 */
        /* <DEDUP_REMOVED lines=815> */
[----:B------:R-:W4:Y:S04]  /*1cf20*/  LD.E R11, desc[UR40][R22.64+0x260] ;  /* 0x00026028160b7980 */ /* 0x000f28000c101900 */
[----:B----4-:R4:W-:Y:S04]  /*1cf30*/  ST.E desc[UR40][R22.64+0x260], R11 ;  /* 0x0002600b16007985 */ /* 0x0109e8000c101928 */
[----:B------:R-:W5:Y:S04]  /*1cf40*/  LD.E R13, desc[UR40][R4.64] ;  /* 0x00000028040d7980 */ /* 0x000f68000c101900 */
[----:B-----5:R5:W-:Y:S04]  /*1cf50*/  ST.E desc[UR40][R4.64], R13 ;  /* 0x0000000d04007985 */ /* 0x020be8000c101928 */
[----:B------:R-:W2:Y:S04]  /*1cf60*/  LD.E R15, desc[UR40][R8.64] ;  /* 0x00000028080f7980 */ /* 0x000ea8000c101900 */
[----:B--2---:R2:W-:Y:S04]  /*1cf70*/  ST.E desc[UR40][R8.64], R15 ;  /* 0x0000000f08007985 */ /* 0x0045e8000c101928 */
[----:B------:R-:W3:Y:S04]  /*1cf80*/  LD.E R21, desc[UR40][R6.64] ;  /* 0x0000002806157980 */ /* 0x000ee8000c101900 */
[----:B---3--:R3:W-:Y:S04]  /*1cf90*/  ST.E desc[UR40][R6.64], R21 ;  /* 0x0000001506007985 */ /* 0x0087e8000c101928 */
[----:B0-----:R-:W3:Y:S04]  /*1cfa0*/  LD.E R25, desc[UR40][R22.64+0x270] ;  /* 0x0002702816197980 */ /* 0x001ee8000c101900 */
[----:B-1----:R-:W3:Y:S04]  /*1cfb0*/  LD.E R27, desc[UR40][R22.64+0x274] ;  /* 0x00027428161b7980 */ /* 0x002ee8000c101900 */
[----:B------:R-:W3:Y:S04]  /*1cfc0*/  LD.E R29, desc[UR40][R22.64+0x278] ;  /* 0x00027828161d7980 */ /* 0x000ee8000c101900 */
[----:B------:R-:W3:Y:S04]  /*1cfd0*/  LD.E R31, desc[UR40][R22.64+0x27c] ;  /* 0x00027c28161f7980 */ /* 0x000ee8000c101900 */
[----:B----4-:R-:W4:Y:S04]  /*1cfe0*/  LD.E R11, desc[UR40][R22.64+0x280] ;  /* 0x00028028160b7980 */ /* 0x010f28000c101900 */
[----:B------:R-:W4:Y:S04]  /*1cff0*/  LD.E R33, desc[UR40][R22.64+0x284] ;  /* 0x0002842816217980 */ /* 0x000f28000c101900 */
[----:B-----5:R-:W5:Y:S04]  /*1d000*/  LD.E R5, desc[UR40][R22.64+0x288] ;  /* 0x0002882816057980 */ /* 0x020f68000c101900 */
        /* <DEDUP_REMOVED lines=121> */
[----:B----4-:R0:W-:Y:S04]  /*1d7a0*/  ST.E desc[UR40][R22.64+0x280], R11 ;  /* 0x0002800b16007985 */ /* 0x0101e8000c101928 */
[----:B------:R0:W-:Y:S04]  /*1d7b0*/  ST.E desc[UR40][R22.64+0x284], R33 ;  /* 0x0002842116007985 */ /* 0x0001e8000c101928 */
[----:B-----5:R0:W-:Y:S04]  /*1d7c0*/  ST.E desc[UR40][R22.64+0x288], R5 ;  /* 0x0002880516007985 */ /* 0x0201e8000c101928 */
        /* <DEDUP_REMOVED lines=125> */
.L_x_12163:
[----:B------:R-:W-:Y:S05]  /*1dfa0*/  BSYNC B0 ;  /* 0x0000000000007941 */ /* 0x000fea0003800000 */
.L_x_12162:
[C---:B------:R-:W-:Y:S01]  /*1dfb0*/  ISETP.GT.AND P1, PT, R10.reuse, UR45, PT ;  /* 0x0000002d0a007c0c */ /* 0x040fe2000bf24270 */
[----:B------:R-:W-:-:S12]  /*1dfc0*/  VIADD R10, R10, 0xffffffff ;  /* 0xffffffff0a0a7836 */ /* 0x000fd80000000000 */
[----:B------:R-:W-:Y:S05]  /*1dfd0*/  @P1 BRA `(.L_x_12164) ;  /* 0xffffff5400281947 */ /* 0x000fea000383ffff */
.L_x_12137:
[----:B01----:R-:W0:Y:S01]  /*1dfe0*/  S2R R0, SR_TID.X ;  /* 0x0000000000007919 */ /* 0x003e220000002100 */
[----:B------:R-:W-:Y:S05]  /*1dff0*/  WARPSYNC.ALL ;  /* 0x0000000000007948 */ /* 0x000fea0003800000 */
[----:B0-----:R-:W-:-:S04]  /*1e000*/  SHF.R.U32.HI R0, RZ, 0x7, R0 ;  /* 0x00000007ff007819 */ /* 0x001fc80000011600 */
[----:B------:R-:W-:Y:S01]  /*1e010*/  IADD3 R145, -R0, 0xb, RZ ;  /* 0x0000000b00917810 */ /* 0x000fe20007ffe1ff */
[----:B------:R-:W2:Y:S04]  /*1e020*/  LDL R5, [R1+0x240] ;  /* 0x0002400001057983 */ /* 0x000ea80000100800 */
        /* <DEDUP_REMOVED lines=64> */
[----:B------:R-:W5:Y:S04]  /*1e430*/  LDL R138, [R1+0x21c] ;  /* 0x00021c00018a7983 */ /* 0x000f680000100800 */
[----:B--2---:R-:W0:Y:S02]  /*1e440*/  SHFL.BFLY PT, R0, R5, 0x2, 0x1f ;  /* 0x0c401f0005007f89 */ /* 0x004e2400000e0000 */
[----:B0-----:R-:W-:-:S05]  /*1e450*/  FADD.FTZ R0, R5, R0 ;  /* 0x0000000005007221 */ /* 0x001fca0000010000 */
[----:B------:R-:W0:Y:S02]  /*1e460*/  SHFL.BFLY PT, R3, R0, 0x1, 0x1f ;  /* 0x0c201f0000037f89 */ /* 0x000e2400000e0000 */
[----:B0-----:R-:W-:-:S05]  /*1e470*/  FADD.FTZ R2, R0, R3 ;  /* 0x0000000300027221 */ /* 0x001fca0000010000 */
[----:B------:R-:W-:Y:S04]  /*1e480*/  STL [R1+0x240], R2 ;  /* 0x0002400201007387 */ /* 0x000fe80000100800 */
[----:B------:R-:W2:Y:S04]  /*1e490*/  LDL R143, [R1+0x240] ;  /* 0x00024000018f7983 */ /* 0x000ea80000100800 */
[----:B---3--:R-:W0:Y:S02]  /*1e4a0*/  SHFL.BFLY PT, R3, R6, 0x2, 0x1f ;  /* 0x0c401f0006037f89 */ /* 0x008e2400000e0000 */
[----:B0-----:R-:W-:Y:S01]  /*1e4b0*/  FADD.FTZ R3, R3, R6 ;  /* 0x0000000603037221 */ /* 0x001fe20000010000 */
[----:B----4-:R-:W-:Y:S01]  /*1e4c0*/  VIADD R0, R4, 0x1 ;  /* 0x0000000104007836 */ /* 0x010fe20000000000 */
[----:B------:R-:W3:Y:S04]  /*1e4d0*/  LDL.64 R6, [R1+0x428] ;  /* 0x0004280001067983 */ /* 0x000ee80000100a00 */
[----:B------:R-:W0:Y:S01]  /*1e4e0*/  SHFL.BFLY PT, R140, R3, 0x1, 0x1f ;  /* 0x0c201f00038c7f89 */ /* 0x000e2200000e0000 */
[----:B------:R-:W-:-:S03]  /*1e4f0*/  ISETP.NE.AND P2, PT, R0, 0x2, PT ;  /* 0x000000020000780c */ /* 0x000fc60003f45270 */
[----:B------:R-:W4:Y:S10]  /*1e500*/  LDL.64 R4, [R1+0x448] ;  /* 0x0004480001047983 */ /* 0x000f340000100a00 */
[----:B------:R-:W4:Y:S01]  /*1e510*/  @!P2 LDL R137, [R1+0x214] ;  /* 0x000214000189a983 */ /* 0x000f220000100800 */
[----:B0-----:R-:W-:-:S03]  /*1e520*/  FADD.FTZ R140, R3, R140 ;  /* 0x0000008c038c7221 */ /* 0x001fc60000010000 */
[----:B------:R-:W3:Y:S01]  /*1e530*/  LDL.64 R2, [R1+0x290] ;  /* 0x0002900001027983 */ /* 0x000ee20000100a00 */
[----:B------:R0:W-:Y:S08]  /*1e540*/  BAR.ARV R145, 0x100 ;  /* 0x000400910000751d */ /* 0x0001f00000002000 */
[----:B------:R-:W-:Y:S06]  /*1e550*/  BAR.ARV 0x8, 0x180 ;  /* 0x0206000000007b1d */ /* 0x000fec0000002000 */
[----:B------:R-:W-:-:S13]  /*1e560*/  FSETP.NE.FTZ.AND P1, PT, R140, RZ, PT ;  /* 0x000000ff8c00720b */ /* 0x000fda0003f35000 */
[----:B------:R-:W4:Y:S04]  /*1e570*/  @P1 LDL R142, [R1+0x250] ;  /* 0x00025000018e1983 */ /* 0x000f280000100800 */
[----:B------:R-:W4:Y:S01]  /*1e580*/  @P1 LDL R141, [R1+0x234] ;  /* 0x00023400018d1983 */ /* 0x000f220000100800 */
[----:B--2---:R-:W-:-:S13]  /*1e590*/  FSETP.NE.FTZ.AND P0, PT, R143, RZ, PT ;  /* 0x000000ff8f00720b */ /* 0x004fda0003f15000 */
[----:B------:R-:W2:Y:S04]  /*1e5a0*/  @P0 LDL R144, [R1+0x250] ;  /* 0x0002500001900983 */ /* 0x000ea80000100800 */
[----:B------:R-:W2:Y:S01]  /*1e5b0*/  @P0 LDL R147, [R1+0x230] ;  /* 0x0002300001930983 */ /* 0x000ea20000100800 */
[----:B------:R-:W-:-:S06]  /*1e5c0*/  IMAD.MOV.U32 R139, RZ, RZ, RZ ;  /* 0x000000ffff8b7224 */ /* 0x000fcc00078e00ff */
[----:B------:R-:W5:Y:S08]  /*1e5d0*/  @P0 MUFU.RCP R139, R143 ;  /* 0x0000008f008b0308 */ /* 0x000f700000001000 */
[----:B------:R-:W1:Y:S01]  /*1e5e0*/  @P0 MUFU.LG2 R146, R143 ;  /* 0x0000008f00920308 */ /* 0x000e620000000c00 */
[-C--:B-----5:R-:W-:Y:S01]  /*1e5f0*/  FMUL.FTZ R131, R131, R139.reuse ;  /* 0x0000008b83837220 */ /* 0x0a0fe20000410000 */
[----:B------:R-:W-:-:S06]  /*1e600*/  FMUL.FTZ R130, R130, R139 ;  /* 0x0000008b82827220 */ /* 0x000fcc0000410000 */
[----:B------:R-:W-:Y:S01]  /*1e610*/  @P1 MUFU.LG2 R148, R140 ;  /* 0x0000008c00941308 */ /* 0x000fe20000000c00 */
[----:B------:R5:W-:Y:S02]  /*1e620*/  STL.64 [R1+0x280], R130 ;  /* 0x0002808201007387 */ /* 0x000be40000100a00 */
[----:B-----5:R-:W-:-:S06]  /*1e630*/  IMAD.MOV.U32 R130, RZ, RZ, RZ ;  /* 0x000000ffff827224 */ /* 0x020fcc00078e00ff */
[----:B------:R-:W5:Y:S01]  /*1e640*/  @P1 MUFU.RCP R130, R140 ;  /* 0x0000008c00821308 */ /* 0x000f620000001000 */
[----:B-1----:R-:W-:Y:S01]  /*1e650*/  @P0 FMUL.FTZ R149, R146, 0.69314718246459960938 ;  /* 0x3f31721892950820 */ /* 0x002fe20000410000 */
[-C--:B---3--:R-:W-:Y:S01]  /*1e660*/  FMUL.FTZ R3, R3, R139.reuse ;  /* 0x0000008b03037220 */ /* 0x088fe20000410000 */
        /* <DEDUP_REMOVED lines=122> */
[-C--:B----4-:R-:W-:Y:S01]  /*1ee10*/  FMUL.FTZ R5, R5, R130.reuse ;  /* 0x0000008205057220 */ /* 0x090fe20000410000 */
[-C--:B------:R-:W-:Y:S01]  /*1ee20*/  FMUL.FTZ R4, R4, R130.reuse ;  /* 0x0000008204047220 */ /* 0x080fe20000410000 */
[-C--:B------:R-:W-:Y:S01]  /*1ee30*/  FMUL.FTZ R9, R9, R130.reuse ;  /* 0x0000008209097220 */ /* 0x080fe20000410000 */
[----:B------:R-:W-:Y:S01]  /*1ee40*/  FMUL.FTZ R8, R8, R130 ;  /* 0x0000008208087220 */ /* 0x000fe20000410000 */
[----:B------:R-:W-:Y:S01]  /*1ee50*/  VIADD R136, R136, 0x1 ;  /* 0x0000000188887836 */ /* 0x000fe20000000000 */
[----:B-1----:R-:W-:Y:S01]  /*1ee60*/  @!P2 LOP3.LUT R2, R137, 0x1, RZ, 0x3c, !PT ;  /* 0x000000018902a812 */ /* 0x002fe200078e3cff */
[----:B------:R-:W-:Y:S01]  /*1ee70*/  VIADD R138, R138, 0x1 ;  /* 0x000000018a8a7836 */ /* 0x000fe20000000000 */
[----:B------:R0:W-:Y:S04]  /*1ee80*/  STL [R1+0x244], R140 ;  /* 0x0002448c01007387 */ /* 0x0001e80000100800 */
        /* <DEDUP_REMOVED lines=24> */
[----:B------:R0:W-:Y:S01]  /*1f010*/  STL.64 [R1+0x3f0], R88 ;  /* 0x0003f05801007387 */ /* 0x0001e20000100a00 */
[----:B--2---:R-:W-:Y:S01]  /*1f020*/  @P0 FMUL.FTZ R146, R144, 0.69314718246459960938 ;  /* 0x3f31721890920820 */ /* 0x004fe20000410000 */
[----:B------:R-:W-:-:S03]  /*1f030*/  IMAD.MOV.U32 R144, RZ, RZ, -0x800000 ;  /* 0xff800000ff907424 */ /* 0x000fc600078e00ff */
[----:B------:R-:W-:Y:S01]  /*1f040*/  @P0 FFMA.FTZ R144, R146, R147, R149 ;  /* 0x0000009392900223 */ /* 0x000fe20000010095 */
[----:B------:R-:W-:Y:S01]  /*1f050*/  @P1 FMUL.FTZ R147, R148, 0.69314718246459960938 ;  /* 0x3f31721894931820 */ /* 0x000fe20000410000 */
[----:B------:R-:W-:Y:S01]  /*1f060*/  @P1 FMUL.FTZ R146, R142, 0.69314718246459960938 ;  /* 0x3f3172188e921820 */ /* 0x000fe20000410000 */
[----:B------:R-:W-:-:S03]  /*1f070*/  IMAD.MOV.U32 R142, RZ, RZ, -0x800000 ;  /* 0xff800000ff8e7424 */ /* 0x000fc600078e00ff */
[----:B------:R-:W-:Y:S01]  /*1f080*/  @P1 FFMA.FTZ R142, R146, R141, R147 ;  /* 0x0000008d928e1223 */ /* 0x000fe20000010093 */
        /* <DEDUP_REMOVED lines=40> */
[----:B------:R0:W-:Y:S04]  /*1f310*/  STL [R1+0x218], R136 ;  /* 0x0002188801007387 */ /* 0x0001e80000100800 */
[----:B------:R0:W-:Y:S04]  /*1f320*/  @!P2 STL [R1+0x214], R2 ;  /* 0x000214020100a387 */ /* 0x0001e80000100800 */
[----:B------:R0:W-:Y:S04]  /*1f330*/  STL [R1+0x21c], R138 ;  /* 0x00021c8a01007387 */ /* 0x0001e80000100800 */
[----:B------:R0:W-:Y:S01]  /*1f340*/  @!P2 STL [R1+0x210], RZ ;  /* 0x000210ff0100a387 */ /* 0x0001e20000100800 */
[----:B------:R-:W-:-:S13]  /*1f350*/  PLOP3.LUT P0, PT, PT, PT, PT, 0x8, 0x0 ;  /* 0x000000000000781c */ /* 0x000fda0003f0e170 */
.L_x_12076:
[----:B------:R-:W1:Y:S01]  /*1f360*/  S2R R3, SR_CgaCtaId ;  /* 0x0000000000037919 */ /* 0x000e620000008800 */
[----:B0-----:R-:W-:Y:S01]  /*1f370*/  MOV R0, 0x400 ;  /* 0x0000040000007802 */ /* 0x001fe20000000f00 */
[----:B------:R-:W-:Y:S01]  /*1f380*/  BSSY B0, `(.L_x_12165) ;  /* 0x00004aa000007945 */ /* 0x000fe20003800000 */
[----:B------:R-:W-:Y:S02]  /*1f390*/  BAR.SYNC.DEFER_BLOCKING 0x5, 0x180 ;  /* 0x0146000000007b1d */ /* 0x000fe40000010000 */
[----:B-1----:R-:W-:-:S05]  /*1f3a0*/  LEA R0, R3, R0, 0x18 ;  /* 0x0000000003007211 */ /* 0x002fca00078ec0ff */
[----:B------:R-:W0:Y:S02]  /*1f3b0*/  LDS.128 R4, [R0+0x324d0] ;  /* 0x0324d00000047984 */ /* 0x000e240000000c00 */
[----:B0-----:R-:W-:Y:S02]  /*1f3c0*/  R2UR UR5, R5 ;  /* 0x00000000050572ca */ /* 0x001fe400000e0000 */
[----:B------:R-:W-:Y:S02]  /*1f3d0*/  R2UR UR7, R6 ;  /* 0x00000000060772ca */ /* 0x000fe400000e0000 */
[----:B------:R-:W-:Y:S01]  /*1f3e0*/  R2UR UR6, R7 ;  /* 0x00000000070672ca */ /* 0x000fe200000e0000 */
[----:B------:R-:W-:Y:S06]  /*1f3f0*/  BAR.ARV 0x4, 0x180 ;  /* 0x0106000000007b1d */ /* 0x000fec0000002000 */
[----:B------:R-:W-:Y:S08]  /*1f400*/  @P0 BRA `(.L_x_12166) ;  /* 0x0000003800ec0947 */ /* 0x000ff00003800000 */
[----:B------:R-:W2:Y:S01]  /*1f410*/  LDL R20, [R1+0x4d4] ;  /* 0x0004d40001147983 */ /* 0x000ea20000100800 */
[----:B------:R-:W-:Y:S01]  /*1f420*/  ULDC.64 UR8, c[0x0][0xd00] ;  /* 0x0003400000087ab9 */ /* 0x000fe20000000a00 */
[----:B------:R-:W-:Y:S02]  /*1f430*/  ULDC.64 UR10, c[0x0][0xd00] ;  /* 0x00034000000a7ab9 */ /* 0x000fe40000000a00 */
[----:B------:R-:W3:Y:S04]  /*1f440*/  LDL.128 R136, [R1+0x260] ;  /* 0x0002600001887983 */ /* 0x000ee80000100c00 */
[----:B------:R-:W4:Y:S04]  /*1f450*/  LDL.128 R4, [R1+0x270] ;  /* 0x0002700001047983 */ /* 0x000f280000100c00 */
        /* <DEDUP_REMOVED lines=29> */
[----:B------:R-:W4:Y:S01]  /*1f630*/  LDL.128 R132, [R1+0x450] ;  /* 0x0004500001847983 */ /* 0x000f220000100c00 */
[----:B------:R-:W0:Y:S01]  /*1f640*/  S2R R21, SR_SWINHI ;  /* 0x0000000000157919 */ /* 0x000e220000002f00 */
[----:B------:R-:W-:-:S02]  /*1f650*/  MOV R2, R0 ;  /* 0x0000000000027202 */ /* 0x000fc40000000f00 */
[----:B0-----:R-:W-:Y:S01]  /*1f660*/  MOV R3, R21 ;  /* 0x0000001500037202 */ /* 0x001fe20000000f00 */
[----:B------:R-:W-:Y:S01]  /*1f670*/  UIMAD.WIDE UR8, UR38, 0x4, UR8 ;  /* 0x00000004260878a5 */ /* 0x000fe2000f8e0208 */
[----:B------:R-:W-:Y:S01]  /*1f680*/  ULDC UR4, c[0x0][0xb88] ;  /* 0x0002e20000047ab9 */ /* 0x000fe20000000800 */
[----:B--2---:R-:W-:-:S03]  /*1f690*/  IMAD.WIDE R20, R20, 0x2, R2 ;  /* 0x0000000214147825 */ /* 0x004fc600078e0202 */
[----:B------:R-:W-:Y:S02]  /*1f6a0*/  LOP3.LUT R141, R20, 0x380, RZ, 0xc0, !PT ;  /* 0x00000380148d7812 */ /* 0x000fe400078ec0ff */
[----:B---3--:R-:W-:Y:S02]  /*1f6b0*/  F2FP.F16.F32.PACK_AB R136, R137, R136 ;  /* 0x000000888988723e */ /* 0x008fe400000000ff */
[----:B------:R-:W-:Y:S02]  /*1f6c0*/  SHF.R.U64 R141, R141, 0x3, RZ ;  /* 0x000000038d8d7819 */ /* 0x000fe400000012ff */
[----:B------:R-:W-:Y:S02]  /*1f6d0*/  F2FP.F16.F32.PACK_AB R137, R139, R138 ;  /* 0x0000008a8b89723e */ /* 0x000fe400000000ff */
[----:B------:R-:W-:Y:S01]  /*1f6e0*/  LOP3.LUT R140, R141, R20, RZ, 0x3c, !PT ;  /* 0x000000148d8c7212 */ /* 0x000fe200078e3cff */
[----:B------:R-:W-:Y:S01]  /*1f6f0*/  IMAD.MOV.U32 R141, RZ, RZ, R21 ;  /* 0x000000ffff8d7224 */ /* 0x000fe200078e0015 */
[----:B----4-:R-:W-:-:S02]  /*1f700*/  F2FP.F16.F32.PACK_AB R138, R5, R4 ;  /* 0x00000004058a723e */ /* 0x010fc400000000ff */
[C---:B------:R-:W-:Y:S02]  /*1f710*/  IADD3 R5, P1, R20.reuse, 0x20, RZ ;  /* 0x0000002014057810 */ /* 0x040fe40007f3e0ff */
[----:B------:R-:W-:Y:S02]  /*1f720*/  F2FP.F16.F32.PACK_AB R139, R7, R6 ;  /* 0x00000006078b723e */ /* 0x000fe400000000ff */
[----:B------:R-:W-:Y:S02]  /*1f730*/  LOP3.LUT R4, R5, 0x380, RZ, 0xc0, !PT ;  /* 0x0000038005047812 */ /* 0x000fe400078ec0ff */
[----:B------:R-:W-:Y:S01]  /*1f740*/  MOV R140, R140 ;  /* 0x0000008c008c7202 */ /* 0x000fe20000000f00 */
[----:B------:R-:W-:Y:S01]  /*1f750*/  BAR.SYNC.DEFER_BLOCKING 0x1, 0x100 ;  /* 0x0044000000007b1d */ /* 0x000fe20000010000 */
[----:B------:R-:W-:Y:S02]  /*1f760*/  IADD3 R7, P0, R20, 0x40, RZ ;  /* 0x0000004014077810 */ /* 0x000fe40007f1e0ff */
[----:B------:R-:W-:-:S02]  /*1f770*/  SHF.R.U64 R4, R4, 0x3, RZ ;  /* 0x0000000304047819 */ /* 0x000fc400000012ff */
[----:B------:R-:W-:Y:S02]  /*1f780*/  LOP3.LUT R6, R7, 0x380, RZ, 0xc0, !PT ;  /* 0x0000038007067812 */ /* 0x000fe400078ec0ff */
[----:B------:R-:W-:Y:S02]  /*1f790*/  F2FP.F16.F32.PACK_AB R8, R9, R8 ;  /* 0x000000080908723e */ /* 0x000fe400000000ff */
[----:B------:R-:W-:Y:S02]  /*1f7a0*/  F2FP.F16.F32.PACK_AB R9, R11, R10 ;  /* 0x0000000a0b09723e */ /* 0x000fe400000000ff */
[----:B------:R-:W-:Y:S02]  /*1f7b0*/  F2FP.F16.F32.PACK_AB R10, R13, R12 ;  /* 0x0000000c0d0a723e */ /* 0x000fe400000000ff */
[----:B------:R-:W-:Y:S01]  /*1f7c0*/  IADD3 R149, P5, R20, 0x4040, RZ ;  /* 0x0000404014957810 */ /* 0x000fe20007fbe0ff */
[----:B------:R0:W-:Y:S03]  /*1f7d0*/  STSM.16.M88.4 [R140], R136 ;  /* 0x000000888c007844 */ /* 0x0001e60000000200 */
[----:B------:R-:W-:Y:S01]  /*1f7e0*/  LOP3.LUT R148, R149, 0x380, RZ, 0xc0, !PT ;  /* 0x0000038095947812 */ /* 0x000fe200078ec0ff */
[----:B0-----:R-:W-:Y:S01]  /*1f7f0*/  IMAD.X R137, RZ, RZ, R21, P1 ;  /* 0x000000ffff897224 */ /* 0x001fe200008e0615 */
[----:B------:R-:W-:-:S02]  /*1f800*/  LOP3.LUT R136, R4, R5, RZ, 0x3c, !PT ;  /* 0x0000000504887212 */ /* 0x000fc400078e3cff */
[----:B------:R-:W-:Y:S02]  /*1f810*/  SHF.R.U64 R4, R6, 0x3, RZ ;  /* 0x0000000306047819 */ /* 0x000fe400000012ff */
[----:B------:R-:W-:Y:S02]  /*1f820*/  MOV R136, R136 ;  /* 0x0000008800887202 */ /* 0x000fe40000000f00 */
[----:B------:R-:W-:Y:S02]  /*1f830*/  IADD3 R137, P6, R20, 0x4020, RZ ;  /* 0x0000402014897810 */ /* 0x000fe40007fde0ff */
[----:B------:R-:W-:Y:S02]  /*1f840*/  LOP3.LUT R4, R4, R7, RZ, 0x3c, !PT ;  /* 0x0000000704047212 */ /* 0x000fe400078e3cff */
[----:B------:R-:W-:Y:S02]  /*1f850*/  IADD3 R7, P3, R20, 0x4000, RZ ;  /* 0x0000400014077810 */ /* 0x000fe40007f7e0ff */
[----:B------:R-:W-:-:S02]  /*1f860*/  LOP3.LUT R12, R137, 0x380, RZ, 0xc0, !PT ;  /* 0x00000380890c7812 */ /* 0x000fc400078ec0ff */
[----:B------:R-:W-:Y:S02]  /*1f870*/  LOP3.LUT R5, R7, 0x380, RZ, 0xc0, !PT ;  /* 0x0000038007057812 */ /* 0x000fe400078ec0ff */
[----:B------:R-:W-:Y:S02]  /*1f880*/  SHF.R.U64 R12, R12, 0x3, RZ ;  /* 0x000000030c0c7819 */ /* 0x000fe400000012ff */
[----:B------:R-:W-:Y:S02]  /*1f890*/  IADD3 R141, P4, R20, 0x60, RZ ;  /* 0x00000060148d7810 */ /* 0x000fe40007f9e0ff */
[----:B------:R-:W-:Y:S02]  /*1f8a0*/  F2FP.F16.F32.PACK_AB R11, R15, R14 ;  /* 0x0000000e0f0b723e */ /* 0x000fe400000000ff */
[----:B------:R-:W-:Y:S02]  /*1f8b0*/  SHF.R.U64 R148, R148, 0x3, RZ ;  /* 0x0000000394947819 */ /* 0x000fe400000012ff */
[----:B------:R-:W-:-:S02]  /*1f8c0*/  SHF.R.U64 R14, R5, 0x3, RZ ;  /* 0x00000003050e7819 */ /* 0x000fc400000012ff */
[----:B------:R-:W-:Y:S02]  /*1f8d0*/  LOP3.LUT R12, R12, R137, RZ, 0x3c, !PT ;  /* 0x000000890c0c7212 */ /* 0x000fe400078e3cff */
[C---:B------:R-:W-:Y:S02]  /*1f8e0*/  IADD3 R147, P2, R20.reuse, 0x4060, RZ ;  /* 0x0000406014937810 */ /* 0x040fe40007f5e0ff */
[----:B------:R-:W-:Y:S01]  /*1f8f0*/  IADD3 R137, P1, R20, 0x8000, RZ ;  /* 0x0000800014897810 */ /* 0x000fe20007f3e0ff */
[----:B------:R0:W-:Y:S01]  /*1f900*/  STSM.16.M88.4 [R136], R8 ;  /* 0x0000000888007844 */ /* 0x0001e20000000200 */
[----:B------:R-:W-:Y:S02]  /*1f910*/  LOP3.LUT R6, R141, 0x380, RZ, 0xc0, !PT ;  /* 0x000003808d067812 */ /* 0x000fe400078ec0ff */
[----:B------:R-:W-:Y:S01]  /*1f920*/  LOP3.LUT R148, R148, R149, RZ, 0x3c, !PT ;  /* 0x0000009594947212 */ /* 0x000fe200078e3cff */
[----:B------:R-:W-:Y:S01]  /*1f930*/  IMAD.X R149, RZ, RZ, R21, P5 ;  /* 0x000000ffff957224 */ /* 0x000fe200028e0615 */
[----:B------:R-:W-:-:S02]  /*1f940*/  LOP3.LUT R14, R14, R7, RZ, 0x3c, !PT ;  /* 0x000000070e0e7212 */ /* 0x000fc400078e3cff */
[----:B------:R-:W-:Y:S02]  /*1f950*/  LOP3.LUT R146, R147, 0x380, RZ, 0xc0, !PT ;  /* 0x0000038093927812 */ /* 0x000fe400078ec0ff */
[----:B------:R-:W-:Y:S02]  /*1f960*/  LOP3.LUT R7, R137, 0x380, RZ, 0xc0, !PT ;  /* 0x0000038089077812 */ /* 0x000fe400078ec0ff */
[----:B------:R-:W-:Y:S01]  /*1f970*/  SHF.R.U64 R6, R6, 0x3, RZ ;  /* 0x0000000306067819 */ /* 0x000fe200000012ff */
[--C-:B------:R-:W-:Y:S01]  /*1f980*/  IMAD.X R5, RZ, RZ, R21.reuse, P0 ;  /* 0x000000ffff057224 */ /* 0x100fe200000e0615 */
[----:B------:R-:W-:Y:S02]  /*1f990*/  SHF.R.U64 R146, R146, 0x3, RZ ;  /* 0x0000000392927819 */ /* 0x000fe400000012ff */
[C---:B0-----:R-:W-:Y:S02]  /*1f9a0*/  IADD3 R11, P5, R20.reuse, 0xc020, RZ ;  /* 0x0000c020140b7810 */ /* 0x041fe40007fbe0ff */
[----:B------:R-:W-:Y:S01]  /*1f9b0*/  SHF.R.U64 R136, R7, 0x3, RZ ;  /* 0x0000000307887819 */ /* 0x000fe200000012ff */
[--C-:B------:R-:W-:Y:S01]  /*1f9c0*/  IMAD.X R7, RZ, RZ, R21.reuse, P4 ;  /* 0x000000ffff077224 */ /* 0x100fe200020e0615 */
[----:B------:R-:W-:Y:S01]  /*1f9d0*/  LOP3.LUT R10, R11, 0x380, RZ, 0xc0, !PT ;  /* 0x000003800b0a7812 */ /* 0x000fe200078ec0ff */
[--C-:B------:R-:W-:Y:S01]  /*1f9e0*/  IMAD.X R15, RZ, RZ, R21.reuse, P3 ;  /* 0x000000ffff0f7224 */ /* 0x100fe200018e0615 */
[----:B------:R-:W-:Y:S01]  /*1f9f0*/  IADD3 R145, P0, R20, 0x8020, RZ ;  /* 0x0000802014917810 */ /* 0x000fe20007f1e0ff */
[----:B------:R-:W-:Y:S01]  /*1fa00*/  IMAD.X R13, RZ, RZ, R21, P6 ;  /* 0x000000ffff0d7224 */ /* 0x000fe200030e0615 */
[----:B------:R-:W-:-:S02]  /*1fa10*/  LOP3.LUT R6, R6, R141, RZ, 0x3c, !PT ;  /* 0x0000008d06067212 */ /* 0x000fc400078e3cff */
[----:B------:R-:W-:Y:S02]  /*1fa20*/  IADD3 R143, P4, R20, 0x8040, RZ ;  /* 0x00008040148f7810 */ /* 0x000fe40007f9e0ff */
[----:B------:R-:W-:Y:S01]  /*1fa30*/  LOP3.LUT R146, R146, R147, RZ, 0x3c, !PT ;  /* 0x0000009392927212 */ /* 0x000fe200078e3cff */
[--C-:B------:R-:W-:Y:S01]  /*1fa40*/  IMAD.X R147, RZ, RZ, R21.reuse, P2 ;  /* 0x000000ffff937224 */ /* 0x100fe200010e0615 */
[----:B------:R-:W-:Y:S02]  /*1fa50*/  IADD3 R141, P3, R20, 0x8060, RZ ;  /* 0x00008060148d7810 */ /* 0x000fe40007f7e0ff */
[----:B------:R-:W-:Y:S01]  /*1fa60*/  LOP3.LUT R136, R136, R137, RZ, 0x3c, !PT ;  /* 0x0000008988887212 */ /* 0x000fe200078e3cff */
[----:B------:R-:W-:Y:S01]  /*1fa70*/  IMAD.X R137, RZ, RZ, R21, P1 ;  /* 0x000000ffff897224 */ /* 0x000fe200008e0615 */
[----:B------:R-:W-:Y:S02]  /*1fa80*/  IADD3 R139, P6, R20, 0xc000, RZ ;  /* 0x0000c000148b7810 */ /* 0x000fe40007fde0ff */
[----:B------:R-:W-:-:S02]  /*1fa90*/  SHF.R.U64 R10, R10, 0x3, RZ ;  /* 0x000000030a0a7819 */ /* 0x000fc400000012ff */
[----:B------:R-:W-:Y:S02]  /*1faa0*/  LOP3.LUT R144, R145, 0x380, RZ, 0xc0, !PT ;  /* 0x0000038091907812 */ /* 0x000fe400078ec0ff */
[C---:B------:R-:W-:Y:S02]  /*1fab0*/  IADD3 R8, P2, R20.reuse, 0xc040, RZ ;  /* 0x0000c04014087810 */ /* 0x040fe40007f5e0ff */
[----:B------:R-:W-:Y:S02]  /*1fac0*/  LOP3.LUT R142, R143, 0x380, RZ, 0xc0, !PT ;  /* 0x000003808f8e7812 */ /* 0x000fe400078ec0ff */
[----:B------:R-:W-:Y:S02]  /*1fad0*/  IADD3 R20, P1, R20, 0xc060, RZ ;  /* 0x0000c06014147810 */ /* 0x000fe40007f3e0ff */
[----:B------:R-:W-:Y:S02]  /*1fae0*/  LOP3.LUT R140, R141, 0x380, RZ, 0xc0, !PT ;  /* 0x000003808d8c7812 */ /* 0x000fe400078ec0ff */
[----:B------:R-:W-:-:S02]  /*1faf0*/  LOP3.LUT R138, R139, 0x380, RZ, 0xc0, !PT ;  /* 0x000003808b8a7812 */ /* 0x000fc400078ec0ff */
[----:B------:R-:W-:Y:S02]  /*1fb00*/  LOP3.LUT R10, R10, R11, RZ, 0x3c, !PT ;  /* 0x0000000b0a0a7212 */ /* 0x000fe400078e3cff */
[----:B------:R-:W-:Y:S02]  /*1fb10*/  SHF.R.U64 R144, R144, 0x3, RZ ;  /* 0x0000000390907819 */ /* 0x000fe400000012ff */
[----:B------:R-:W-:Y:S02]  /*1fb20*/  LOP3.LUT R11, R8, 0x380, RZ, 0xc0, !PT ;  /* 0x00000380080b7812 */ /* 0x000fe400078ec0ff */
[----:B------:R-:W-:Y:S02]  /*1fb30*/  SHF.R.U64 R142, R142, 0x3, RZ ;  /* 0x000000038e8e7819 */ /* 0x000fe400000012ff */
[----:B------:R-:W-:Y:S02]  /*1fb40*/  LOP3.LUT R9, R20, 0x380, RZ, 0xc0, !PT ;  /* 0x0000038014097812 */ /* 0x000fe400078ec0ff */
[----:B------:R-:W-:-:S02]  /*1fb50*/  F2FP.F16.F32.PACK_AB R24, R25, R24 ;  /* 0x000000181918723e */ /* 0x000fc400000000ff */
[----:B------:R-:W-:Y:S02]  /*1fb60*/  SHF.R.U64 R140, R140, 0x3, RZ ;  /* 0x000000038c8c7819 */ /* 0x000fe400000012ff */
[----:B------:R-:W-:Y:S02]  /*1fb70*/  F2FP.F16.F32.PACK_AB R25, R27, R26 ;  /* 0x0000001a1b19723e */ /* 0x000fe400000000ff */
[----:B------:R-:W-:Y:S02]  /*1fb80*/  F2FP.F16.F32.PACK_AB R32, R33, R32 ;  /* 0x000000202120723e */ /* 0x000fe400000000ff */
[----:B------:R-:W-:Y:S02]  /*1fb90*/  SHF.R.U64 R138, R138, 0x3, RZ ;  /* 0x000000038a8a7819 */ /* 0x000fe400000012ff */
[----:B------:R-:W-:Y:S02]  /*1fba0*/  MOV R4, R4 ;  /* 0x0000000400047202 */ /* 0x000fe40000000f00 */
[----:B------:R-:W-:-:S02]  /*1fbb0*/  F2FP.F16.F32.PACK_AB R26, R29, R28 ;  /* 0x0000001c1d1a723e */ /* 0x000fc400000000ff */
[----:B------:R-:W-:Y:S02]  /*1fbc0*/  F2FP.F16.F32.PACK_AB R27, R31, R30 ;  /* 0x0000001e1f1b723e */ /* 0x000fe400000000ff */
[----:B------:R-:W-:Y:S02]  /*1fbd0*/  F2FP.F16.F32.PACK_AB R33, R35, R34 ;  /* 0x000000222321723e */ /* 0x000fe400000000ff */
[----:B------:R-:W-:Y:S02]  /*1fbe0*/  F2FP.F16.F32.PACK_AB R40, R41, R40 ;  /* 0x000000282928723e */ /* 0x000fe400000000ff */
[----:B------:R-:W-:Y:S01]  /*1fbf0*/  LOP3.LUT R144, R144, R145, RZ, 0x3c, !PT ;  /* 0x0000009190907212 */ /* 0x000fe200078e3cff */
[----:B------:R-:W-:Y:S01]  /*1fc00*/  IMAD.X R145, RZ, RZ, R21, P0 ;  /* 0x000000ffff917224 */ /* 0x000fe200000e0615 */
[----:B------:R-:W-:Y:S02]  /*1fc10*/  SHF.R.U64 R11, R11, 0x3, RZ ;  /* 0x000000030b0b7819 */ /* 0x000fe400000012ff */
[----:B------:R-:W-:-:S02]  /*1fc20*/  MOV R6, R6 ;  /* 0x0000000600067202 */ /* 0x000fc40000000f00 */
[----:B------:R-:W-:Y:S02]  /*1fc30*/  F2FP.F16.F32.PACK_AB R34, R37, R36 ;  /* 0x000000242522723e */ /* 0x000fe400000000ff */
[----:B------:R-:W-:Y:S02]  /*1fc40*/  F2FP.F16.F32.PACK_AB R35, R39, R38 ;  /* 0x000000262723723e */ /* 0x000fe400000000ff */
[----:B------:R-:W-:Y:S02]  /*1fc50*/  F2FP.F16.F32.PACK_AB R41, R43, R42 ;  /* 0x0000002a2b29723e */ /* 0x000fe400000000ff */
[----:B------:R-:W-:Y:S02]  /*1fc60*/  F2FP.F16.F32.PACK_AB R48, R49, R48 ;  /* 0x000000303130723e */ /* 0x000fe400000000ff */
[----:B------:R-:W-:Y:S01]  /*1fc70*/  LOP3.LUT R142, R142, R143, RZ, 0x3c, !PT ;  /* 0x0000008f8e8e7212 */ /* 0x000fe200078e3cff */
[----:B------:R-:W-:Y:S01]  /*1fc80*/  IMAD.X R143, RZ, RZ, R21, P4 ;  /* 0x000000ffff8f7224 */ /* 0x000fe200020e0615 */
[----:B------:R-:W-:-:S02]  /*1fc90*/  SHF.R.U64 R9, R9, 0x3, RZ ;  /* 0x0000000309097819 */ /* 0x000fc400000012ff */
[----:B------:R-:W-:Y:S02]  /*1fca0*/  MOV R14, R14 ;  /* 0x0000000e000e7202 */ /* 0x000fe40000000f00 */
[----:B------:R-:W-:Y:S02]  /*1fcb0*/  F2FP.F16.F32.PACK_AB R42, R45, R44 ;  /* 0x0000002c2d2a723e */ /* 0x000fe400000000ff */
[----:B------:R-:W-:Y:S02]  /*1fcc0*/  F2FP.F16.F32.PACK_AB R43, R47, R46 ;  /* 0x0000002e2f2b723e */ /* 0x000fe400000000ff */
[----:B------:R-:W-:Y:S02]  /*1fcd0*/  F2FP.F16.F32.PACK_AB R49, R51, R50 ;  /* 0x000000323331723e */ /* 0x000fe400000000ff */
[----:B------:R-:W-:Y:S02]  /*1fce0*/  F2FP.F16.F32.PACK_AB R56, R57, R56 ;  /* 0x000000383938723e */ /* 0x000fe400000000ff */
[----:B------:R-:W-:Y:S01]  /*1fcf0*/  LOP3.LUT R140, R140, R141, RZ, 0x3c, !PT ;  /* 0x0000008d8c8c7212 */ /* 0x000fe200078e3cff */
[----:B------:R-:W-:Y:S01]  /*1fd00*/  IMAD.X R141, RZ, RZ, R21, P3 ;  /* 0x000000ffff8d7224 */ /* 0x000fe200018e0615 */
[----:B------:R-:W-:-:S02]  /*1fd10*/  MOV R12, R12 ;  /* 0x0000000c000c7202 */ /* 0x000fc40000000f00 */
[----:B------:R-:W-:Y:S02]  /*1fd20*/  F2FP.F16.F32.PACK_AB R50, R53, R52 ;  /* 0x000000343532723e */ /* 0x000fe400000000ff */
[----:B------:R-:W-:Y:S02]  /*1fd30*/  F2FP.F16.F32.PACK_AB R51, R55, R54 ;  /* 0x000000363733723e */ /* 0x000fe400000000ff */
[----:B------:R-:W-:Y:S02]  /*1fd40*/  F2FP.F16.F32.PACK_AB R57, R59, R58 ;  /* 0x0000003a3b39723e */ /* 0x000fe400000000ff */
[----:B------:R-:W-:Y:S01]  /*1fd50*/  F2FP.F16.F32.PACK_AB R64, R65, R64 ;  /* 0x000000404140723e */ /* 0x000fe200000000ff */
[----:B------:R0:W-:Y:S01]  /*1fd60*/  STSM.16.M88.4 [R4], R24 ;  /* 0x0000001804007844 */ /* 0x0001e20000000200 */
        /* <DEDUP_REMOVED lines=23> */
[----:B------:R-:W-:Y:S01]  /*1fee0*/  IMAD.X R21, RZ, RZ, R21, P1 ;  /* 0x000000ffff157224 */ /* 0x000fe200008e0615 */
[----:B------:R-:W-:Y:S01]  /*1fef0*/  MOV R144, R144 ;  /* 0x0000009000907202 */ /* 0x000fe20000000f00 */
[----:B------:R2:W-:Y:S01]  /*1ff00*/  STSM.16.M88.4 [R12], R48 ;  /* 0x000000300c007844 */ /* 0x0005e20000000200 */
[----:B------:R-:W-:-:S02]  /*1ff10*/  F2FP.F16.F32.PACK_AB R82, R85, R84 ;  /* 0x000000545552723e */ /* 0x000fc400000000ff */
[----:B------:R-:W-:Y:S02]  /*1ff20*/  F2FP.F16.F32.PACK_AB R96, R97, R96 ;  /* 0x000000606160723e */ /* 0x000fe400000000ff */
[----:B------:R-:W-:Y:S02]  /*1ff30*/  MOV R142, R142 ;  /* 0x0000008e008e7202 */ /* 0x000fe40000000f00 */
[----:B------:R-:W-:Y:S02]  /*1ff40*/  F2FP.F16.F32.PACK_AB R104, R105, R104 ;  /* 0x000000686968723e */ /* 0x000fe400000000ff */
[----:B------:R-:W-:Y:S02]  /*1ff50*/  MOV R140, R140 ;  /* 0x0000008c008c7202 */ /* 0x000fe40000000f00 */
[----:B------:R-:W-:Y:S02]  /*1ff60*/  F2FP.F16.F32.PACK_AB R112, R113, R112 ;  /* 0x000000707170723e */ /* 0x000fe400000000ff */
[----:B------:R-:W-:Y:S01]  /*1ff70*/  F2FP.F16.F32.PACK_AB R120, R121, R120 ;  /* 0x000000787978723e */ /* 0x000fe200000000ff */
[----:B0-----:R-:W-:Y:S01]  /*1ff80*/  IMAD.U32 R4, RZ, RZ, UR8 ;  /* 0x00000008ff047e24 */ /* 0x001fe2000f8e00ff */
[----:B------:R-:W-:Y:S01]  /*1ff90*/  F2FP.F16.F32.PACK_AB R83, R87, R86 ;  /* 0x000000565753723e */ /* 0x000fe200000000ff */
[----:B------:R-:W-:Y:S01]  /*1ffa0*/  IMAD.U32 R5, RZ, RZ, UR9 ;  /* 0x00000009ff057e24 */ /* 0x000fe2000f8e00ff */
[----:B------:R-:W-:Y:S01]  /*1ffb0*/  F2FP.F16.F32.PACK_AB R89, R91, R90 ;  /* 0x0000005a5b59723e */ /* 0x000fe200000000ff */
[----:B------:R2:W-:Y:S01]  /*1ffc0*/  STSM.16.M88.4 [R148], R56 ;  /* 0x0000003894007844 */ /* 0x0005e20000000200 */
[----:B------:R-:W-:Y:S01]  /*1ffd0*/  F2FP.F16.F32.PACK_AB R90, R93, R92 ;  /* 0x0000005c5d5a723e */ /* 0x000fe200000000ff */
[----:B------:R-:W-:Y:S01]  /*1ffe0*/  ULDC.64 UR8, c[0x0][0xd08] ;  /* 0x0003420000087ab9 */ /* 0x000fe20000000a00 */
[----:B------:R-:W-:Y:S01]  /*1fff0*/  F2FP.F16.F32.PACK_AB R91, R95, R94 ;  /* 0x0000005e5f5b723e */ /* 0x000fe200000000ff */
[----:B------:R-:W0:Y:S01]  /*20000*/  LDC R76, c[0x0][0xce8] ;  /* 0x00033a00ff4c7b82 */ /* 0x000e220000000800 */
[----:B------:R-:W-:Y:S01]  /*20010*/  F2FP.F16.F32.PACK_AB R97, R99, R98 ;  /* 0x000000626361723e */ /* 0x000fe200000000ff */
[----:B------:R2:W-:Y:S01]  /*20020*/  STSM.16.M88.4 [R146], R64 ;  /* 0x0000004092007844 */ /* 0x0005e20000000200 */
[----:B------:R-:W-:-:S02]  /*20030*/  F2FP.F16.F32.PACK_AB R98, R101, R100 ;  /* 0x000000646562723e */ /* 0x000fc400000000ff */
[----:B------:R-:W-:Y:S02]  /*20040*/  F2FP.F16.F32.PACK_AB R99, R103, R102 ;  /* 0x000000666763723e */ /* 0x000fe400000000ff */
[----:B------:R-:W-:Y:S01]  /*20050*/  F2FP.F16.F32.PACK_AB R105, R107, R106 ;  /* 0x0000006a6b69723e */ /* 0x000fe200000000ff */
[----:B------:R2:W-:Y:S01]  /*20060*/  STSM.16.M88.4 [R136], R72 ;  /* 0x0000004888007844 */ /* 0x0005e20000000200 */
[----:B------:R-:W-:Y:S02]  /*20070*/  MOV R138, R138 ;  /* 0x0000008a008a7202 */ /* 0x000fe40000000f00 */
[----:B------:R-:W-:Y:S02]  /*20080*/  F2FP.F16.F32.PACK_AB R106, R109, R108 ;  /* 0x0000006c6d6a723e */ /* 0x000fe400000000ff */
[----:B------:R-:W-:Y:S02]  /*20090*/  F2FP.F16.F32.PACK_AB R107, R111, R110 ;  /* 0x0000006e6f6b723e */ /* 0x000fe400000000ff */
[----:B------:R-:W-:Y:S01]  /*200a0*/  F2FP.F16.F32.PACK_AB R113, R115, R114 ;  /* 0x000000727371723e */ /* 0x000fe200000000ff */
[----:B------:R2:W-:Y:S01]  /*200b0*/  STSM.16.M88.4 [R144], R80 ;  /* 0x0000005090007844 */ /* 0x0005e20000000200 */
[----:B------:R-:W-:-:S02]  /*200c0*/  MOV R10, R10 ;  /* 0x0000000a000a7202 */ /* 0x000fc40000000f00 */
[----:B------:R-:W-:Y:S02]  /*200d0*/  F2FP.F16.F32.PACK_AB R114, R117, R116 ;  /* 0x000000747572723e */ /* 0x000fe400000000ff */
[----:B------:R-:W-:Y:S02]  /*200e0*/  F2FP.F16.F32.PACK_AB R115, R119, R118 ;  /* 0x000000767773723e */ /* 0x000fe400000000ff */
[----:B------:R-:W-:Y:S02]  /*200f0*/  F2FP.F16.F32.PACK_AB R121, R123, R122 ;  /* 0x0000007a7b79723e */ /* 0x000fe400000000ff */
[----:B------:R-:W-:Y:S01]  /*20100*/  F2FP.F16.F32.PACK_AB R128, R129, R128 ;  /* 0x000000808180723e */ /* 0x000fe200000000ff */
[----:B------:R2:W-:Y:S01]  /*20110*/  STSM.16.M88.4 [R142], R88 ;  /* 0x000000588e007844 */ /* 0x0005e20000000200 */
[----:B------:R-:W-:Y:S02]  /*20120*/  MOV R8, R8 ;  /* 0x0000000800087202 */ /* 0x000fe40000000f00 */
[----:B------:R-:W-:-:S02]  /*20130*/  F2FP.F16.F32.PACK_AB R122, R125, R124 ;  /* 0x0000007c7d7a723e */ /* 0x000fc400000000ff */
[----:B------:R-:W-:Y:S02]  /*20140*/  F2FP.F16.F32.PACK_AB R123, R127, R126 ;  /* 0x0000007e7f7b723e */ /* 0x000fe400000000ff */
[----:B------:R-:W-:Y:S01]  /*20150*/  F2FP.F16.F32.PACK_AB R129, R131, R130 ;  /* 0x000000828381723e */ /* 0x000fe200000000ff */
[----:B------:R2:W-:Y:S01]  /*20160*/  STSM.16.M88.4 [R140], R96 ;  /* 0x000000608c007844 */ /* 0x0005e20000000200 */
[----:B------:R-:W-:Y:S02]  /*20170*/  MOV R20, R20 ;  /* 0x0000001400147202 */ /* 0x000fe40000000f00 */
[----:B------:R-:W-:Y:S02]  /*20180*/  F2FP.F16.F32.PACK_AB R130, R133, R132 ;  /* 0x000000848582723e */ /* 0x000fe400000000ff */
[----:B------:R-:W-:Y:S01]  /*20190*/  F2FP.F16.F32.PACK_AB R131, R135, R134 ;  /* 0x000000868783723e */ /* 0x000fe200000000ff */
[----:B------:R2:W-:Y:S01]  /*201a0*/  STSM.16.M88.4 [R138], R104 ;  /* 0x000000688a007844 */ /* 0x0005e20000000200 */
[----:B------:R-:W-:-:S03]  /*201b0*/  UISETP.NE.U32.AND UP0, UPT, UR8, URZ, UPT ;  /* 0x0000003f0800728c */ /* 0x000fc6000bf05070 */
[----:B------:R2:W-:Y:S01]  /*201c0*/  STSM.16.M88.4 [R10], R112 ;  /* 0x000000700a007844 */ /* 0x0005e20000000200 */
[----:B------:R-:W-:-:S03]  /*201d0*/  UISETP.NE.AND.EX UP0, UPT, UR9, URZ, UPT, UP0 ;  /* 0x0000003f0900728c */ /* 0x000fc6000bf05300 */
[----:B------:R2:W-:Y:S04]  /*201e0*/  STSM.16.M88.4 [R8], R120 ;  /* 0x0000007808007844 */ /* 0x0005e80000000200 */
[----:B------:R2:W-:Y:S01]  /*201f0*/  STSM.16.M88.4 [R20], R128 ;  /* 0x0000008014007844 */ /* 0x0005e20000000200 */
[----:B------:R-:W-:Y:S01]  /*20200*/  BAR.SYNC.DEFER_BLOCKING 0x1, 0x100 ;  /* 0x0044000000007b1d */ /* 0x000fe20000010000 */
[----:B------:R-:W-:Y:S02]  /*20210*/  ISETP.NE.U32.AND P1, PT, RZ, UR10, PT ;  /* 0x0000000aff007c0c */ /* 0x000fe4000bf25070 */
[----:B------:R-:W-:Y:S02]  /*20220*/  PLOP3.LUT P0, PT, PT, PT, UP0, 0x80, 0x0 ;  /* 0x000000000000781c */ /* 0x000fe40003f0f008 */
[----:B------:R-:W-:Y:S01]  /*20230*/  ISETP.NE.AND.EX P1, PT, RZ, UR11, PT, P1 ;  /* 0x0000000bff007c0c */ /* 0x000fe2000bf25310 */
[----:B------:R-:W-:-:S02]  /*20240*/  @UP0 ULDC.64 UR8, c[0x0][0xd08] ;  /* 0x0003420000080ab9 */ /* 0x000fc40000000a00 */
[----:B------:R-:W-:Y:S01]  /*20250*/  @UP0 UIMAD.WIDE UR8, UR38, 0x4, UR8 ;  /* 0x00000004260808a5 */ /* 0x000fe2000f8e0208 */
[----:B------:R-:W-:-:S09]  /*20260*/  IMAD.U32 R9, RZ, RZ, UR4 ;  /* 0x00000004ff097e24 */ /* 0x000fd2000f8e00ff */
[----:B------:R2:W5:Y:S01]  /*20270*/  @P1 LDG.E R11, desc[UR40][R4.64] ;  /* 0x00000028040b1981 */ /* 0x000562000c1e1900 */
[----:B-1----:R-:W-:Y:S01]  /*20280*/  IMAD.U32 R6, RZ, RZ, UR8 ;  /* 0x00000008ff067e24 */ /* 0x002fe2000f8e00ff */
[----:B------:R-:W-:Y:S01]  /*20290*/  UISETP.NE.AND UP0, UPT, UR44, URZ, UPT ;  /* 0x0000003f2c00728c */ /* 0x000fe2000bf05270 */
[----:B------:R-:W-:Y:S01]  /*202a0*/  IMAD.U32 R7, RZ, RZ, UR9 ;  /* 0x00000009ff077e24 */ /* 0x000fe2000f8e00ff */
[----:B------:R-:W-:-:S04]  /*202b0*/  ULDC UR4, c[0x0][0xbd4] ;  /* 0x0002f50000047ab9 */ /* 0x000fc80000000800 */
[----:B------:R2:W5:Y:S01]  /*202c0*/  @P0 LDG.E R9, desc[UR40][R6.64] ;  /* 0x0000002806090981 */ /* 0x000562000c1e1900 */
[----:B------:R-:W-:Y:S01]  /*202d0*/  USEL UR4, UR44, UR4, UP0 ;  /* 0x000000042c047287 */ /* 0x000fe20008000000 */
[----:B0-----:R-:W-:Y:S11]  /*202e0*/  @P0 BRA `(.L_x_12167) ;  /* 0x0000000000100947 */ /* 0x001ff60003800000 */
[----:B------:R-:W-:Y:S05]  /*202f0*/  @!P1 BRA `(.L_x_12167) ;  /* 0x00000000000c9947 */ /* 0x000fea0003800000 */
[----:B--2---:R-:W2:Y:S04]  /*20300*/  LDG.E R6, desc[UR40][R4.64] ;  /* 0x0000002804067981 */ /* 0x004ea8000c1e1900 */
[----:B-----5:R-:W2:Y:S02]  /*20310*/  LDG.E R9, desc[UR40][R4.64+0x4] ;  /* 0x0000042804097981 */ /* 0x020ea4000c1e1900 */
[----:B--2---:R-:W-:-:S07]  /*20320*/  IMAD.IADD R9, R9, 0x1, -R6 ;  /* 0x0000000109097824 */ /* 0x004fce00078e0a06 */
.L_x_12167:
[----:B--2---:R-:W2:Y:S04]  /*20330*/  LDL R4, [R1+0x4b8] ;  /* 0x0004b80001047983 */ /* 0x004ea80000100800 */
[----:B------:R-:W3:Y:S01]  /*20340*/  LDL R6, [R1+0x4d0] ;  /* 0x0004d00001067983 */ /* 0x000ee20000100800 */
[----:B-----5:R-:W-:Y:S02]  /*20350*/  IMAD R80, R9, R76, RZ ;  /* 0x0000004c09507224 */ /* 0x020fe400078e02ff */
[----:B------:R-:W-:Y:S01]  /*20360*/  VIADD R15, R178, UR39 ;  /* 0x00000027b20f7c36 */ /* 0x000fe20008000000 */
[----:B------:R-:W-:Y:S01]  /*20370*/  ISETP.NE.AND P2, PT, R76, 0x1, PT ;  /* 0x000000014c00780c */ /* 0x000fe20003f45270 */
[----:B------:R-:W-:Y:S01]  /*20380*/  UISETP.GT.AND UP1, UPT, UR4, 0x1, UPT ;  /* 0x000000010400788c */ /* 0x000fe2000bf24270 */
[----:B------:R-:W-:-:S03]  /*20390*/  UMOV UR19, 0xab8 ;  /* 0x00000ab800137882 */ /* 0x000fc60000000000 */
[----:B------:R-:W-:-:S08]  /*203a0*/  USEL UR19, UR19, 0xa78, UP1 ;  /* 0x00000a7813137887 */ /* 0x000fd00008800000 */
[----:B------:R-:W0:Y:S01]  /*203b0*/  @P2 LDC R5, c[0x0][0xcf0] ;  /* 0x00033c00ff052b82 */ /* 0x000e220000000800 */
[----:B------:R-:W-:Y:S01]  /*203c0*/  UISETP.NE.U32.AND UP0, UPT, UR10, URZ, UPT ;  /* 0x0000003f0a00728c */ /* 0x000fe2000bf05070 */
[----:B------:R-:W-:Y:S01]  /*203d0*/  UMOV UR4, URZ ;  /* 0x0000003f00047c82 */ /* 0x000fe20008000000 */
[----:B------:R-:W-:Y:S01]  /*203e0*/  USHF.R.S32.HI UR10, URZ, 0x1f, UR38 ;  /* 0x0000001f3f0a7899 */ /* 0x000fe20008011426 */
[----:B------:R-:W-:Y:S01]  /*203f0*/  @P1 R2UR UR4, R11 ;  /* 0x000000000b0412ca */ /* 0x000fe200000e0000 */
[----:B------:R-:W-:Y:S02]  /*20400*/  UISETP.NE.AND.EX UP0, UPT, UR11, URZ, UPT, UP0 ;  /* 0x0000003f0b00728c */ /* 0x000fe4000bf05300 */
[----:B------:R-:W-:Y:S02]  /*20410*/  USEL UR9, UR43, URZ, UP1 ;  /* 0x0000003f2b097287 */ /* 0x000fe40008800000 */
[----:B------:R-:W-:Y:S02]  /*20420*/  USEL UR8, UR38, URZ, !UP0 ;  /* 0x0000003f26087287 */ /* 0x000fe4000c000000 */
[----:B------:R-:W-:Y:S01]  /*20430*/  USEL UR18, UR10, URZ, !UP0 ;  /* 0x0000003f0a127287 */ /* 0x000fe2000c000000 */
[----:B------:R-:W-:-:S02]  /*20440*/  ULDC.64 UR12, c[0x0][UR19+0x220] ;  /* 0x00008800130c7abb */ /* 0x000fc40008000a00 */
[----:B------:R-:W-:Y:S01]  /*20450*/  ULDC.64 UR10, c[0x0][UR19+0x218] ;  /* 0x00008600130a7abb */ /* 0x000fe20008000a00 */
[----:B------:R-:W-:Y:S01]  /*20460*/  ULDC.64 UR14, c[0x0][UR19+0x228] ;  /* 0x00008a00130e7abb */ /* 0x000fe20008000a00 */
[----:B------:R-:W-:Y:S02]  /*20470*/  UIMAD UR13, UR13, UR8, URZ ;  /* 0x000000080d0d72a4 */ /* 0x000fe4000f8e023f */
[----:B------:R-:W-:Y:S02]  /*20480*/  UIMAD.WIDE.U32 UR16, UR10, UR37, URZ ;  /* 0x000000250a1072a5 */ /* 0x000fe4000f8e003f */
[----:B------:R-:W-:Y:S01]  /*20490*/  UIMAD UR20, UR11, UR37, URZ ;  /* 0x000000250b1472a4 */ /* 0x000fe2000f8e023f */
[----:B--2---:R-:W-:Y:S02]  /*204a0*/  LOP3.LUT P0, RZ, R4, 0x3, RZ, 0xc0, !PT ;  /* 0x0000000304ff7812 */ /* 0x004fe4000780c0ff */
[----:B------:R-:W1:Y:S02]  /*204b0*/  @P2 LDC R4, c[0x0][0xcec] ;  /* 0x00033b00ff042b82 */ /* 0x000e640000000800 */
[----:B------:R-:W-:-:S13]  /*204c0*/  ISETP.GE.OR P3, PT, R15, R80, P0 ;  /* 0x000000500f00720c */ /* 0x000fda0000766670 */
[----:B------:R-:W2:Y:S01]  /*204d0*/  @!P3 LDL R13, [R1+0x240] ;  /* 0x00024000010db983 */ /* 0x000ea20000100800 */
[----:B---3--:R-:W-:Y:S01]  /*204e0*/  VIADD R11, R6, UR39 ;  /* 0x00000027060b7c36 */ /* 0x008fe20008000000 */
[----:B------:R-:W-:Y:S01]  /*204f0*/  UIMAD.WIDE.U32 UR10, UR12, UR8, URZ ;  /* 0x000000080c0a72a5 */ /* 0x000fe2000f8e003f */
[----:B------:R-:W-:Y:S01]  /*20500*/  VIADD R21, R15, 0x8 ;  /* 0x000000080f157836 */ /* 0x000fe20000000000 */
[----:B------:R-:W-:Y:S01]  /*20510*/  UIMAD.WIDE.U32 UR22, UR14, UR9, URZ ;  /* 0x000000090e1672a5 */ /* 0x000fe2000f8e003f */
[----:B------:R-:W-:Y:S01]  /*20520*/  IMAD.MOV.U32 R7, RZ, RZ, R11 ;  /* 0x000000ffff077224 */ /* 0x000fe200078e000b */
[----:B------:R-:W-:Y:S02]  /*20530*/  UIMAD UR9, UR15, UR9, URZ ;  /* 0x000000090f0972a4 */ /* 0x000fe4000f8e023f */
[----:B------:R-:W-:Y:S01]  /*20540*/  UIMAD UR13, UR12, UR18, UR13 ;  /* 0x000000120c0d72a4 */ /* 0x000fe2000f8e020d */
[----:B-1----:R-:W-:Y:S01]  /*20550*/  @P2 IMAD.HI.U32 R4, R11, R4, RZ ;  /* 0x000000040b042227 */ /* 0x002fe200078e00ff */
[----:B------:R-:W-:Y:S01]  /*20560*/  UIADD3 UR16, UP0, UP2, UR10, UR16, UR4 ;  /* 0x000000100a107290 */ /* 0x000fe2000fa1e004 */
[----:B------:R-:W-:Y:S01]  /*20570*/  ISETP.GE.OR P0, PT, R21, R80, P0 ;  /* 0x000000501500720c */ /* 0x000fe20000706670 */
[----:B------:R-:W-:-:S02]  /*20580*/  UIADD3 UR10, UR23, UR9, URZ ;  /* 0x00000009170a7290 */ /* 0x000fc4000fffe03f */
[----:B0-----:R-:W-:Y:S01]  /*20590*/  @P2 SHF.R.U32.HI R7, RZ, R5, R4 ;  /* 0x00000005ff072219 */ /* 0x001fe20000011604 */
[----:B------:R-:W-:Y:S01]  /*205a0*/  UIADD3 UR20, UR17, UR20, URZ ;  /* 0x0000001411147290 */ /* 0x000fe2000fffe03f */
[----:B------:R-:W-:Y:S01]  /*205b0*/  IMAD.U32 R4, RZ, RZ, UR22 ;  /* 0x00000016ff047e24 */ /* 0x000fe2000f8e00ff */
[----:B------:R-:W-:Y:S01]  /*205c0*/  UIADD3 UR9, UR11, UR13, URZ ;  /* 0x0000000d0b097290 */ /* 0x000fe2000fffe03f */
[----:B------:R-:W-:Y:S01]  /*205d0*/  IMAD.U32 R5, RZ, RZ, UR23 ;  /* 0x00000017ff057e24 */ /* 0x000fe2000f8e00ff */
[----:B------:R-:W-:Y:S01]  /*205e0*/  USHF.R.S32.HI UR14, URZ, 0x1f, UR4 ;  /* 0x0000001f3f0e7899 */ /* 0x000fe20008011404 */
[----:B------:R-:W-:Y:S01]  /*205f0*/  IMAD.MOV R9, RZ, RZ, -R7 ;  /* 0x000000ffff097224 */ /* 0x000fe200078e0a07 */
[----:B------:R-:W-:Y:S01]  /*20600*/  IADD3 R4, P1, P4, R7, UR16, R4 ;  /* 0x0000001007047c10 */ /* 0x000fe2000fc3e004 */
[----:B------:R-:W-:Y:S01]  /*20610*/  IMAD.U32 R8, RZ, RZ, UR10 ;  /* 0x0000000aff087e24 */ /* 0x000fe2000f8e00ff */
[----:B------:R-:W-:Y:S01]  /*20620*/  UIADD3.X UR9, UR9, UR20, UR14, UP0, UP2 ;  /* 0x0000001409097290 */ /* 0x000fe200087e440e */
[----:B------:R-:W-:Y:S01]  /*20630*/  IMAD R9, R76, R9, R11 ;  /* 0x000000094c097224 */ /* 0x000fe200078e020b */
[----:B------:R-:W-:Y:S01]  /*20640*/  SHF.R.S32.HI R5, RZ, 0x1f, R7 ;  /* 0x0000001fff057819 */ /* 0x000fe20000011407 */
[----:B------:R-:W-:Y:S01]  /*20650*/  ULDC.64 UR10, c[0x0][UR19+0x210] ;  /* 0x00008400130a7abb */ /* 0x000fe20008000a00 */
[----:B------:R-:W-:Y:S01]  /*20660*/  ULDC.64 UR12, c[0x0][0xca8] ;  /* 0x00032a00000c7ab9 */ /* 0x000fe20000000a00 */
[----:B------:R-:W-:Y:S01]  /*20670*/  IMAD R7, R9, UR11, RZ ;  /* 0x0000000b09077c24 */ /* 0x000fe2000f8e02ff */
[----:B------:R-:W-:Y:S01]  /*20680*/  SHF.R.S32.HI R6, RZ, 0x1f, R9 ;  /* 0x0000001fff067819 */ /* 0x000fe20000011409 */
[----:B------:R-:W-:Y:S01]  /*20690*/  @!UP1 ULDC UR12, c[0x0][0xc50] ;  /* 0x00031400000c9ab9 */ /* 0x000fe20000000800 */
[----:B------:R-:W-:Y:S01]  /*206a0*/  IADD3.X R5, R5, UR9, R8, P1, P4 ;  /* 0x0000000905057c10 */ /* 0x000fe20008fe8408 */
[----:B------:R-:W-:-:S02]  /*206b0*/  @!UP1 ULDC UR13, c[0x0][0xc54] ;  /* 0x00031500000d9ab9 */ /* 0x000fc40000000800 */
[----:B------:R-:W-:Y:S02]  /*206c0*/  IMAD R7, R6, UR10, R7 ;  /* 0x0000000a06077c24 */ /* 0x000fe4000f8e0207 */
[----:B------:R-:W-:-:S04]  /*206d0*/  IMAD.WIDE.U32 R4, R9, UR10, R4 ;  /* 0x0000000a09047c25 */ /* 0x000fc8000f8e0004 */
[----:B------:R-:W-:Y:S01]  /*206e0*/  IMAD.IADD R5, R5, 0x1, R7 ;  /* 0x0000000105057824 */ /* 0x000fe200078e0207 */
[----:B------:R-:W-:-:S04]  /*206f0*/  LEA R8, P1, R4, UR12, 0x2 ;  /* 0x0000000c04087c11 */ /* 0x000fc8000f8210ff */
[----:B------:R-:W-:Y:S01]  /*20700*/  LEA.HI.X R10, R4, UR13, R5, 0x2, P1 ;  /* 0x0000000d040a7c11 */ /* 0x000fe200088f1405 */
[----:B------:R-:W-:Y:S04]  /*20710*/  SHFL.IDX PT, R6, R8, RZ, 0x1c1f ;  /* 0x001c1fff08067589 */ /* 0x000fe800000e0000 */
[----:B------:R-:W2:Y:S04]  /*20720*/  SHFL.IDX PT, R7, R10, RZ, 0x1c1f ;  /* 0x001c1fff0a077589 */ /* 0x000ea800000e0000 */
[----:B--2---:R-:W-:Y:S04]  /*20730*/  @!P3 ST.E desc[UR40][R6.64], R13 ;  /* 0x0000000d0600b985 */ /* 0x004fe8000c101928 */
[----:B------:R-:W2:Y:S04]  /*20740*/  @!P0 LDL R9, [R1+0x244] ;  /* 0x0002440001098983 */ /* 0x000ea80000100800 */
[----:B------:R-:W-:Y:S04]  /*20750*/  SHFL.IDX PT, R4, R8, 0x1, 0x1c1f ;  /* 0x003c1f0008047f89 */ /* 0x000fe800000e0000 */
[----:B------:R-:W2:Y:S04]  /*20760*/  SHFL.IDX PT, R5, R10, 0x1, 0x1c1f ;  /* 0x003c1f000a057f89 */ /* 0x000ea800000e0000 */
[----:B--2---:R0:W-:Y:S01]  /*20770*/  @!P0 ST.E desc[UR40][R4.64], R9 ;  /* 0x0000000904008985 */ /* 0x0041e2000c101928 */
[----:B------:R-:W-:-:S13]  /*20780*/  PLOP3.LUT P0, PT, PT, PT, UP1, 0x80, 0x0 ;  /* 0x000000000000781c */ /* 0x000fda0003f0f018 */
[----:B0-----:R-:W-:Y:S05]  /*20790*/  @P0 BRA `(.L_x_12168) ;  /* 0x0000000c00c80947 */ /* 0x001fea0003800000 */
[----:B------:R-:W-:Y:S01]  /*207a0*/  IMAD R5, R222, 0x40, R18 ;  /* 0x00000040de057824 */ /* 0x000fe200078e0212 */
[----:B------:R-:W-:Y:S01]  /*207b0*/  ULDC.64 UR12, c[0x0][0xba0] ;  /* 0x0002e800000c7ab9 */ /* 0x000fe20000000a00 */
[----:B------:R-:W0:Y:S02]  /*207c0*/  @P2 LDC R77, c[0x0][0xcf0] ;  /* 0x00033c00ff4d2b82 */ /* 0x000e240000000800 */
[----:B------:R-:W-:-:S03]  /*207d0*/  IMAD.WIDE R2, R5, 0x2, R2 ;  /* 0x0000000205027825 */ /* 0x000fc600078e0202 */
[C---:B------:R-:W-:Y:S02]  /*207e0*/  IADD3 R25, P1, R2.reuse, 0x3000, RZ ;  /* 0x0000300002197810 */ /* 0x040fe40007f3e0ff */
[C---:B------:R-:W-:Y:S02]  /*207f0*/  IADD3 R9, P4, R2.reuse, 0x1000, RZ ;  /* 0x0000100002097810 */ /* 0x040fe40007f9e0ff */
[----:B------:R-:W-:Y:S02]  /*20800*/  IADD3 R13, P3, R2, 0x2000, RZ ;  /* 0x00002000020d7810 */ /* 0x000fe40007f7e0ff */
[----:B------:R-:W-:Y:S02]  /*20810*/  LOP3.LUT R24, R25, 0x380, RZ, 0xc0, !PT ;  /* 0x0000038019187812 */ /* 0x000fe400078ec0ff */
[----:B------:R-:W-:Y:S02]  /*20820*/  LOP3.LUT R8, R9, 0x380, RZ, 0xc0, !PT ;  /* 0x0000038009087812 */ /* 0x000fe400078ec0ff */
[----:B------:R-:W-:-:S02]  /*20830*/  LOP3.LUT R12, R13, 0x380, RZ, 0xc0, !PT ;  /* 0x000003800d0c7812 */ /* 0x000fc400078ec0ff */
[----:B------:R-:W-:Y:S02]  /*20840*/  SHF.R.U64 R24, R24, 0x3, RZ ;  /* 0x0000000318187819 */ /* 0x000fe400000012ff */
[----:B------:R-:W-:Y:S02]  /*20850*/  SHF.R.U64 R8, R8, 0x3, RZ ;  /* 0x0000000308087819 */ /* 0x000fe400000012ff */
[----:B------:R-:W-:Y:S02]  /*20860*/  SHF.R.U64 R12, R12, 0x3, RZ ;  /* 0x000000030c0c7819 */ /* 0x000fe400000012ff */
[----:B------:R-:W-:Y:S01]  /*20870*/  LOP3.LUT R24, R24, R25, RZ, 0x3c, !PT ;  /* 0x0000001918187212 */ /* 0x000fe200078e3cff */
[--C-:B------:R-:W-:Y:S01]  /*20880*/  IMAD.X R25, RZ, RZ, R3.reuse, P1 ;  /* 0x000000ffff197224 */ /* 0x100fe200008e0603 */
[----:B------:R-:W-:Y:S01]  /*20890*/  LOP3.LUT R8, R8, R9, RZ, 0x3c, !PT ;  /* 0x0000000908087212 */ /* 0x000fe200078e3cff */
[--C-:B------:R-:W-:Y:S01]  /*208a0*/  IMAD.X R9, RZ, RZ, R3.reuse, P4 ;  /* 0x000000ffff097224 */ /* 0x100fe200020e0603 */
[----:B------:R-:W-:Y:S01]  /*208b0*/  LOP3.LUT R12, R12, R13, RZ, 0x3c, !PT ;  /* 0x0000000d0c0c7212 */ /* 0x000fe200078e3cff */
[----:B------:R-:W-:Y:S01]  /*208c0*/  IMAD.X R13, RZ, RZ, R3, P3 ;  /* 0x000000ffff0d7224 */ /* 0x000fe200018e0603 */
[C---:B------:R-:W-:Y:S01]  /*208d0*/  IADD3 R49, P1, R2.reuse, 0x9000, RZ ;  /* 0x0000900002317810 */ /* 0x040fe20007f3e0ff */
[----:B------:R-:W-:Y:S01]  /*208e0*/  UIMAD UR9, UR14, UR12, URZ ;  /* 0x0000000c0e0972a4 */ /* 0x000fe2000f8e023f */
[C---:B------:R-:W-:Y:S01]  /*208f0*/  IADD3 R29, P0, R2.reuse, 0x4000, RZ ;  /* 0x00004000021d7810 */ /* 0x040fe20007f1e0ff */
[----:B------:R-:W-:Y:S01]  /*20900*/  UIMAD.WIDE.U32 UR10, UR4, UR12, URZ ;  /* 0x0000000c040a72a5 */ /* 0x000fe2000f8e003f */
[C---:B------:R-:W-:Y:S01]  /*20910*/  IADD3 R33, P6, R2.reuse, 0x5000, RZ ;  /* 0x0000500002217810 */ /* 0x040fe20007fde0ff */
[----:B------:R-:W5:Y:S01]  /*20920*/  LD.E.128 R8, desc[UR40][R8.64] ;  /* 0x0000002808087980 */ /* 0x000f62000c101d00 */
[----:B------:R-:W-:-:S02]  /*20930*/  IADD3 R37, P5, R2, 0x6000, RZ ;  /* 0x0000600002257810 */ /* 0x000fc40007fbe0ff */
[C---:B------:R-:W-:Y:S01]  /*20940*/  IADD3 R41, P4, R2.reuse, 0x7000, RZ ;  /* 0x0000700002297810 */ /* 0x040fe20007f9e0ff */
[----:B------:R-:W5:Y:S01]  /*20950*/  LD.E.128 R12, desc[UR40][R12.64] ;  /* 0x000000280c0c7980 */ /* 0x000f62000c101d00 */
[----:B------:R-:W-:Y:S02]  /*20960*/  IADD3 R45, P3, R2, 0x8000, RZ ;  /* 0x00008000022d7810 */ /* 0x000fe40007f7e0ff */
[----:B------:R-:W-:Y:S01]  /*20970*/  LOP3.LUT R48, R49, 0x380, RZ, 0xc0, !PT ;  /* 0x0000038031307812 */ /* 0x000fe200078ec0ff */
[----:B------:R-:W5:Y:S01]  /*20980*/  LD.E.128 R24, desc[UR40][R24.64] ;  /* 0x0000002818187980 */ /* 0x000f62000c101d00 */
[----:B------:R-:W-:Y:S02]  /*20990*/  LOP3.LUT R28, R29, 0x380, RZ, 0xc0, !PT ;  /* 0x000003801d1c7812 */ /* 0x000fe400078ec0ff */
[----:B------:R-:W-:Y:S02]  /*209a0*/  LOP3.LUT R32, R33, 0x380, RZ, 0xc0, !PT ;  /* 0x0000038021207812 */ /* 0x000fe400078ec0ff */
[----:B------:R-:W-:-:S02]  /*209b0*/  LOP3.LUT R36, R37, 0x380, RZ, 0xc0, !PT ;  /* 0x0000038025247812 */ /* 0x000fc400078ec0ff */
[----:B------:R-:W-:Y:S02]  /*209c0*/  LOP3.LUT R40, R41, 0x380, RZ, 0xc0, !PT ;  /* 0x0000038029287812 */ /* 0x000fe400078ec0ff */
[----:B------:R-:W-:Y:S02]  /*209d0*/  LOP3.LUT R44, R45, 0x380, RZ, 0xc0, !PT ;  /* 0x000003802d2c7812 */ /* 0x000fe400078ec0ff */
[----:B------:R-:W-:Y:S02]  /*209e0*/  SHF.R.U64 R48, R48, 0x3, RZ ;  /* 0x0000000330307819 */ /* 0x000fe400000012ff */
[----:B------:R-:W-:Y:S02]  /*209f0*/  SHF.R.U64 R28, R28, 0x3, RZ ;  /* 0x000000031c1c7819 */ /* 0x000fe400000012ff */
[----:B------:R-:W-:Y:S02]  /*20a00*/  SHF.R.U64 R32, R32, 0x3, RZ ;  /* 0x0000000320207819 */ /* 0x000fe400000012ff */
[----:B------:R-:W-:-:S02]  /*20a10*/  SHF.R.U64 R36, R36, 0x3, RZ ;  /* 0x0000000324247819 */ /* 0x000fc400000012ff */
[----:B------:R-:W-:Y:S02]  /*20a20*/  SHF.R.U64 R40, R40, 0x3, RZ ;  /* 0x0000000328287819 */ /* 0x000fe400000012ff */
        /* <DEDUP_REMOVED lines=14> */
[C---:B------:R-:W-:Y:S01]  /*20b10*/  LOP3.LUT R7, R2.reuse, 0x380, RZ, 0xc0, !PT ;  /* 0x0000038002077812 */ /* 0x040fe200078ec0ff */
[----:B------:R-:W-:Y:S01]  /*20b20*/  UIMAD UR9, UR4, UR13, UR9 ;  /* 0x0000000d040972a4 */ /* 0x000fe2000f8e0209 */
[C---:B------:R-:W-:Y:S01]  /*20b30*/  IADD3 R53, P0, R2.reuse, 0xa000, RZ ;  /* 0x0000a00002357810 */ /* 0x040fe20007f1e0ff */
[----:B------:R-:W-:Y:S01]  /*20b40*/  IMAD.X R73, RZ, RZ, R3, P1 ;  /* 0x000000ffff497224 */ /* 0x000fe200008e0603 */
[C---:B------:R-:W-:Y:S01]  /*20b50*/  IADD3 R57, P6, R2.reuse, 0xb000, RZ ;  /* 0x0000b00002397810 */ /* 0x040fe20007fde0ff */
[----:B------:R-:W-:Y:S01]  /*20b60*/  ULDC.64 UR12, c[0x0][0xbe8] ;  /* 0x0002fa00000c7ab9 */ /* 0x000fe20000000a00 */
[C---:B------:R-:W-:Y:S01]  /*20b70*/  IADD3 R61, P5, R2.reuse, 0xc000, RZ ;  /* 0x0000c000023d7810 */ /* 0x040fe20007fbe0ff */
[----:B------:R-:W5:Y:S01]  /*20b80*/  LD.E.128 R28, desc[UR40][R28.64] ;  /* 0x000000281c1c7980 */ /* 0x000f62000c101d00 */
[C---:B------:R-:W-:Y:S02]  /*20b90*/  IADD3 R65, P4, R2.reuse, 0xd000, RZ ;  /* 0x0000d00002417810 */ /* 0x040fe40007f9e0ff */
[----:B------:R-:W-:Y:S01]  /*20ba0*/  IADD3 R69, P3, R2, 0xe000, RZ ;  /* 0x0000e00002457810 */ /* 0x000fe20007f7e0ff */
        /* <DEDUP_REMOVED lines=11> */
[----:B------:R-:W-:Y:S01]  /*20c60*/  SHF.R.U64 R4, R4, 0x3, RZ ;  /* 0x0000000304047819 */ /* 0x000fe200000012ff */
[----:B------:R-:W5:Y:S01]  /*20c70*/  LD.E.128 R48, desc[UR40][R48.64] ;  /* 0x0000002830307980 */ /* 0x000f62000c101d00 */
[----:B------:R-:W-:Y:S02]  /*20c80*/  SHF.R.U64 R52, R52, 0x3, RZ ;  /* 0x0000000334347819 */ /* 0x000fe400000012ff */
[----:B------:R-:W-:Y:S02]  /*20c90*/  SHF.R.U64 R56, R56, 0x3, RZ ;  /* 0x0000000338387819 */ /* 0x000fe400000012ff */
[----:B------:R-:W-:Y:S02]  /*20ca0*/  SHF.R.U64 R60, R60, 0x3, RZ ;  /* 0x000000033c3c7819 */ /* 0x000fe400000012ff */
        /* <DEDUP_REMOVED lines=14> */
[----:B------:R-:W-:Y:S01]  /*20d90*/  UIADD3 UR11, UR11, UR9, URZ ;  /* 0x000000090b0b7290 */ /* 0x000fe2000fffe03f */
[----:B------:R1:W5:Y:S01]  /*20da0*/  LD.E.128 R4, desc[UR40][R2.64] ;  /* 0x0000002802047980 */ /* 0x000362000c101d00 */
[----:B------:R-:W-:-:S03]  /*20db0*/  USHF.R.S32.HI UR4, URZ, 0x1f, UR8 ;  /* 0x0000001f3f047899 */ /* 0x000fc60008011408 */
[----:B------:R-:W5:Y:S04]  /*20dc0*/  LD.E.128 R52, desc[UR40][R52.64] ;  /* 0x0000002834347980 */ /* 0x000f68000c101d00 */
[----:B------:R-:W5:Y:S01]  /*20dd0*/  LD.E.128 R56, desc[UR40][R56.64] ;  /* 0x0000002838387980 */ /* 0x000f62000c101d00 */
[----:B-1----:R-:W1:Y:S01]  /*20de0*/  @P2 LDC R3, c[0x0][0xcec] ;  /* 0x00033b00ff032b82 */ /* 0x002e620000000800 */
[----:B------:R-:W-:Y:S01]  /*20df0*/  IMAD R2, R224, 0x20, R222 ;  /* 0x00000020e0027824 */ /* 0x000fe200078e02de */
[----:B------:R-:W-:Y:S01]  /*20e00*/  UIMAD.WIDE.U32 UR10, UR37, UR12, UR10 ;  /* 0x0000000c250a72a5 */ /* 0x000fe2000f8e000a */
[----:B------:R-:W5:Y:S02]  /*20e10*/  LD.E.128 R60, desc[UR40][R60.64] ;  /* 0x000000283c3c7980 */ /* 0x000f64000c101d00 */
[----:B------:R-:W-:Y:S01]  /*20e20*/  VIADD R78, R2, UR39 ;  /* 0x00000027024e7c36 */ /* 0x000fe20008000000 */
[----:B------:R-:W-:Y:S01]  /*20e30*/  UIMAD UR11, UR37, UR13, UR11 ;  /* 0x0000000d250b72a4 */ /* 0x000fe2000f8e020b */
[----:B------:R-:W5:Y:S02]  /*20e40*/  LD.E.128 R64, desc[UR40][R64.64] ;  /* 0x0000002840407980 */ /* 0x000f64000c101d00 */
[----:B------:R-:W-:-:S02]  /*20e50*/  ULDC.64 UR12, c[0x0][0xbf0] ;  /* 0x0002fc00000c7ab9 */ /* 0x000fc40000000a00 */
[----:B------:R-:W-:Y:S01]  /*20e60*/  UIMAD UR4, UR4, UR12, URZ ;  /* 0x0000000c040472a4 */ /* 0x000fe2000f8e023f */
[----:B------:R-:W-:Y:S01]  /*20e70*/  IMAD.MOV.U32 R21, RZ, RZ, R78 ;  /* 0x000000ffff157224 */ /* 0x000fe200078e004e */
[----:B------:R-:W5:Y:S02]  /*20e80*/  LD.E.128 R68, desc[UR40][R68.64] ;  /* 0x0000002844447980 */ /* 0x000f64000c101d00 */
[----:B------:R-:W-:Y:S02]  /*20e90*/  UIMAD UR4, UR8, UR13, UR4 ;  /* 0x0000000d080472a4 */ /* 0x000fe4000f8e0204 */
[----:B------:R-:W-:Y:S01]  /*20ea0*/  UIMAD.WIDE.U32 UR8, UR8, UR12, UR10 ;  /* 0x0000000c080872a5 */ /* 0x000fe2000f8e000a */
[----:B------:R-:W5:Y:S02]  /*20eb0*/  LD.E.128 R72, desc[UR40][R72.64] ;  /* 0x0000002848487980 */ /* 0x000f64000c101d00 */
[----:B------:R-:W-:Y:S01]  /*20ec0*/  ULDC.64 UR10, c[0x0][0xbe0] ;  /* 0x0002f800000a7ab9 */ /* 0x000fe20000000a00 */
[----:B-1----:R-:W-:Y:S01]  /*20ed0*/  @P2 IMAD.HI.U32 R2, R78, R3, RZ ;  /* 0x000000034e022227 */ /* 0x002fe200078e00ff */
[----:B------:R-:W-:Y:S01]  /*20ee0*/  UIADD3 UR4, UR9, UR4, URZ ;  /* 0x0000000409047290 */ /* 0x000fe2000fffe03f */
[----:B------:R-:W-:Y:S01]  /*20ef0*/  @!PT LDS RZ, [RZ] ;  /* 0x00000000fffff984 */ /* 0x000fe20000000800 */
[----:B------:R-:W-:Y:S01]  /*20f00*/  @!PT LDS RZ, [RZ] ;  /* 0x00000000fffff984 */ /* 0x000fe20000000800 */
[----:B------:R-:W-:Y:S01]  /*20f10*/  @!PT LDS RZ, [RZ] ;  /* 0x00000000fffff984 */ /* 0x000fe20000000800 */
[----:B------:R-:W-:Y:S01]  /*20f20*/  @!PT LDS RZ, [RZ] ;  /* 0x00000000fffff984 */ /* 0x000fe20000000800 */
[----:B------:R1:W-:Y:S06]  /*20f30*/  MEMBAR.ALL.CTA ;  /* 0x0000000000007992 */ /* 0x0003ec0000008000 */
[----:B-1----:R-:W1:Y:S01]  /*20f40*/  FENCE.VIEW.ASYNC.S ;  /* 0x00000000000073c6 */ /* 0x002e620000000000 */
[----:B0-----:R-:W-:-:S04]  /*20f50*/  @P2 SHF.R.U32.HI R21, RZ, R77, R2 ;  /* 0x0000004dff152219 */ /* 0x001fc80000011602 */
[--C-:B------:R-:W-:Y:S01]  /*20f60*/  SHF.R.S32.HI R20, RZ, 0x1f, R21.reuse ;  /* 0x0000001fff147819 */ /* 0x100fe20000011415 */
[----:B------:R-:W-:Y:S02]  /*20f70*/  IMAD.MOV R77, RZ, RZ, -R21 ;  /* 0x000000ffff4d7224 */ /* 0x000fe400078e0a15 */
[----:B------:R-:W-:Y:S02]  /*20f80*/  IMAD.U32 R3, RZ, RZ, UR9 ;  /* 0x00000009ff037e24 */ /* 0x000fe4000f8e00ff */
[----:B------:R-:W-:Y:S02]  /*20f90*/  IMAD R20, R20, UR10, RZ ;  /* 0x0000000a14147c24 */ /* 0x000fe4000f8e02ff */
[----:B------:R-:W-:Y:S02]  /*20fa0*/  IMAD R77, R76, R77, R78 ;  /* 0x0000004d4c4d7224 */ /* 0x000fe400078e024e */
[----:B------:R-:W-:Y:S01]  /*20fb0*/  IMAD.U32 R2, RZ, RZ, UR8 ;  /* 0x00000008ff027e24 */ /* 0x000fe2000f8e00ff */
[----:B------:R-:W-:Y:S01]  /*20fc0*/  ULDC.64 UR8, c[0x0][0xbd8] ;  /* 0x0002f60000087ab9 */ /* 0x000fe20000000a00 */
[----:B------:R-:W-:-:S02]  /*20fd0*/  IMAD.U32 R3, RZ, RZ, UR4 ;  /* 0x00000004ff037e24 */ /* 0x000fc4000f8e00ff */
        /* <DEDUP_REMOVED lines=11> */
[C---:B------:R-:W-:Y:S01]  /*21090*/  LEA R81, P3, R2.reuse, UR8, 0x1 ;  /* 0x0000000802517c11 */ /* 0x040fe2000f8608ff */
[----:B------:R-:W-:Y:S02]  /*210a0*/  IMAD.IADD R3, R3, 0x1, R79 ;  /* 0x0000000103037824 */ /* 0x000fe400078e024f */
[----:B------:R-:W-:Y:S01]  /*210b0*/  VIADD R21, R83, 0x20 ;  /* 0x0000002053157836 */ /* 0x000fe20000000000 */
[----:B------:R-:W-:Y:S02]  /*210c0*/  PRMT R0, RZ, 0x654, R0 ;  /* 0x00000654ff007816 */ /* 0x000fe40000000000 */
[----:B------:R-:W-:Y:S02]  /*210d0*/  LEA.HI.X R82, R2, UR9, R3, 0x1, P3 ;  /* 0x0000000902527c11 */ /* 0x000fe400098f0c03 */
[-C--:B------:R-:W-:Y:S01]  /*210e0*/  ISETP.GE.AND P1, PT, R21, R80.reuse, PT ;  /* 0x000000501500720c */ /* 0x080fe20003f26270 */
[----:B------:R-:W-:Y:S01]  /*210f0*/  VIADD R21, R83, 0x40 ;  /* 0x0000004053157836 */ /* 0x000fe20000000000 */
[----:B-1----:R0:W-:Y:S01]  /*21100*/  SYNCS.ARRIVE.TRANS64.RED.A1T0 RZ, [R0+URZ], RZ ;  /* 0x000000ff00ff79a7 */ /* 0x0021e2000810043f */
[----:B------:R1:W2:Y:S01]  /*21110*/  SHFL.IDX PT, R78, R81, RZ, 0x181f ;  /* 0x00181fff514e7589 */ /* 0x0002a200000e0000 */
[----:B------:R-:W-:Y:S02]  /*21120*/  BSSY B1, `(.L_x_12169) ;  /* 0x0000015000017945 */ /* 0x000fe40003800000 */
[----:B------:R-:W-:Y:S01]  /*21130*/  ISETP.GE.AND P0, PT, R21, R80, PT ;  /* 0x000000501500720c */ /* 0x000fe20003f06270 */
[----:B0-----:R1:W0:Y:S01]  /*21140*/  SHFL.IDX PT, R0, R82, RZ, 0x181f ;  /* 0x00181fff52007589 */ /* 0x00122200000e0000 */
[----:B------:R-:W-:Y:S11]  /*21150*/  @P2 BRA `(.L_x_12170) ;  /* 0x0000000000442947 */ /* 0x000ff60003800000 */
[----:B------:R-:W-:Y:S02]  /*21160*/  ULDC UR4, c[0x0][0xbc8] ;  /* 0x0002f20000047ab9 */ /* 0x000fe40000000800 */
[----:B------:R-:W-:Y:S02]  /*21170*/  ISETP.GE.AND P5, PT, R18, UR4, PT ;  /* 0x0000000412007c0c */ /* 0x000fe4000bfa6270 */
[----:B------:R-:W-:Y:S02]  /*21180*/  ISETP.GE.AND P4, PT, R176, UR4, PT ;  /* 0x00000004b0007c0c */ /* 0x000fe4000bf86270 */
[----:B------:R-:W-:Y:S02]  /*21190*/  ISETP.GE.AND P3, PT, R19, UR4, PT ;  /* 0x0000000413007c0c */ /* 0x000fe4000bf66270 */
[----:B------:R-:W-:-:S07]  /*211a0*/  ISETP.GE.AND P2, PT, R177, UR4, PT ;  /* 0x00000004b1007c0c */ /* 0x000fce000bf46270 */
[----:B--2---:R-:W-:-:S04]  /*211b0*/  @!P5 LEA R2, P6, R18, R78, 0x1 ;  /* 0x0000004e1202d211 */ /* 0x004fc800078c08ff */
[----:B0-----:R-:W-:Y:S02]  /*211c0*/  @!P5 LEA.HI.X R3, R18, R0, R183, 0x1, P6 ;  /* 0x000000001203d211 */ /* 0x001fe400030f0cb7 */
        /* <DEDUP_REMOVED lines=10> */
.L_x_12170:
[----:B------:R-:W-:Y:S05]  /*21270*/  BSYNC B1 ;  /* 0x0000000000017941 */ /* 0x000fea0003800000 */
.L_x_12169:
[----:B0-----:R0:W4:Y:S01]  /*21280*/  SHFL.IDX PT, R0, R82, 0x1, 0x181f ;  /* 0x00381f0052007f89 */ /* 0x00112200000e0000 */
[----:B------:R-:W-:Y:S03]  /*21290*/  BSSY B1, `(.L_x_12171) ;  /* 0x0000014000017945 */ /* 0x000fe60003800000 */
[----:B---3--:R0:W3:Y:S01]  /*212a0*/  SHFL.IDX PT, R20, R81, 0x1, 0x181f ;  /* 0x00381f0051147f89 */ /* 0x0080e200000e0000 */
[----:B------:R-:W-:Y:S05]  /*212b0*/  @P1 BRA `(.L_x_12172) ;  /* 0x0000000000441947 */ /* 0x000fea0003800000 */
[----:B------:R-:W-:Y:S02]  /*212c0*/  ULDC UR4, c[0x0][0xbc8] ;  /* 0x0002f20000047ab9 */ /* 0x000fe40000000800 */
[----:B------:R-:W-:Y:S02]  /*212d0*/  ISETP.GE.AND P4, PT, R18, UR4, PT ;  /* 0x0000000412007c0c */ /* 0x000fe4000bf86270 */
[----:B------:R-:W-:Y:S02]  /*212e0*/  ISETP.GE.AND P3, PT, R176, UR4, PT ;  /* 0x00000004b0007c0c */ /* 0x000fe4000bf66270 */
[----:B------:R-:W-:Y:S02]  /*212f0*/  ISETP.GE.AND P2, PT, R19, UR4, PT ;  /* 0x0000000413007c0c */ /* 0x000fe4000bf46270 */
[----:B------:R-:W-:-:S07]  /*21300*/  ISETP.GE.AND P1, PT, R177, UR4, PT ;  /* 0x00000004b1007c0c */ /* 0x000fce000bf26270 */
[-C--:B---3--:R-:W-:Y:S02]  /*21310*/  @!P4 LEA R2, P6, R18, R20.reuse, 0x1 ;  /* 0x000000141202c211 */ /* 0x088fe400078c08ff */
[----:B-----5:R-:W-:Y:S02]  /*21320*/  @!P3 LEA R4, P5, R176, R20, 0x1 ;  /* 0x00000014b004b211 */ /* 0x020fe400078a08ff */
[----:B----4-:R-:W-:Y:S02]  /*21330*/  @!P4 LEA.HI.X R3, R18, R0, R183, 0x1, P6 ;  /* 0x000000001203c211 */ /* 0x010fe400030f0cb7 */
        /* <DEDUP_REMOVED lines=9> */
.L_x_12172:
[----:B------:R-:W-:Y:S05]  /*213d0*/  BSYNC B1 ;  /* 0x0000000000017941 */ /* 0x000fea0003800000 */
.L_x_12171:
[----:B----4-:R4:W0:Y:S01]  /*213e0*/  SHFL.IDX PT, R0, R82, 0x2, 0x181f ;  /* 0x00581f0052007f89 */ /* 0x01082200000e0000 */
[----:B------:R-:W-:Y:S03]  /*213f0*/  BSSY B1, `(.L_x_12173) ;  /* 0x0000014000017945 */ /* 0x000fe60003800000 */
[----:B---3-5:R4:W3:Y:S01]  /*21400*/  SHFL.IDX PT, R8, R81, 0x2, 0x181f ;  /* 0x00581f0051087f89 */ /* 0x0288e200000e0000 */
[----:B------:R-:W-:Y:S05]  /*21410*/  @P0 BRA `(.L_x_12174) ;  /* 0x0000000000440947 */ /* 0x000fea0003800000 */
[----:B------:R-:W-:Y:S02]  /*21420*/  ULDC UR4, c[0x0][0xbc8] ;  /* 0x0002f20000047ab9 */ /* 0x000fe40000000800 */
[----:B------:R-:W-:Y:S02]  /*21430*/  ISETP.GE.AND P3, PT, R18, UR4, PT ;  /* 0x0000000412007c0c */ /* 0x000fe4000bf66270 */
[----:B------:R-:W-:Y:S02]  /*21440*/  ISETP.GE.AND P2, PT, R176, UR4, PT ;  /* 0x00000004b0007c0c */ /* 0x000fe4000bf46270 */
[----:B------:R-:W-:Y:S02]  /*21450*/  ISETP.GE.AND P1, PT, R19, UR4, PT ;  /* 0x0000000413007c0c */ /* 0x000fe4000bf26270 */
[----:B------:R-:W-:-:S07]  /*21460*/  ISETP.GE.AND P0, PT, R177, UR4, PT ;  /* 0x00000004b1007c0c */ /* 0x000fce000bf06270 */
[-C--:B---3--:R-:W-:Y:S02]  /*21470*/  @!P3 LEA R2, P6, R18, R8.reuse, 0x1 ;  /* 0x000000081202b211 */ /* 0x088fe400078c08ff */
        /* <DEDUP_REMOVED lines=11> */
.L_x_12174:
[----:B------:R-:W-:Y:S05]  /*21530*/  BSYNC B1 ;  /* 0x0000000000017941 */ /* 0x000fea0003800000 */
.L_x_12173:
[----:B0-----:R-:W-:Y:S01]  /*21540*/  VIADD R3, R83, 0x60 ;  /* 0x0000006053037836 */ /* 0x001fe20000000000 */
[----:B-1--4-:R-:W0:Y:S04]  /*21550*/  SHFL.IDX PT, R82, R82, 0x3, 0x181f ;  /* 0x00781f0052527f89 */ /* 0x012e2800000e0000 */
[----:B------:R-:W-:Y:S01]  /*21560*/  ISETP.GE.AND P0, PT, R3, R80, PT ;  /* 0x000000500300720c */ /* 0x000fe20003f06270 */
[----:B------:R-:W1:-:S12]  /*21570*/  SHFL.IDX PT, R81, R81, 0x3, 0x181f ;  /* 0x00781f0051517f89 */ /* 0x000e5800000e0000 */
[----:B------:R-:W-:Y:S05]  /*21580*/  @P0 BRA `(.L_x_12175) ;  /* 0x0000002800240947 */ /* 0x000fea0003800000 */
[----:B------:R-:W-:Y:S02]  /*21590*/  ULDC UR4, c[0x0][0xbc8] ;  /* 0x0002f20000047ab9 */ /* 0x000fe40000000800 */
[----:B------:R-:W-:Y:S02]  /*215a0*/  ISETP.GE.AND P3, PT, R18, UR4, PT ;  /* 0x0000000412007c0c */ /* 0x000fe4000bf66270 */
[----:B------:R-:W-:Y:S02]  /*215b0*/  ISETP.GE.AND P4, PT, R176, UR4, PT ;  /* 0x00000004b0007c0c */ /* 0x000fe4000bf86270 */
[----:B------:R-:W-:-:S09]  /*215c0*/  ISETP.GE.AND P5, PT, R19, UR4, PT ;  /* 0x0000000413007c0c */ /* 0x000fd2000bfa6270 */
[-C--:B-1----:R-:W-:Y:S02]  /*215d0*/  @!P3 LEA R2, P0, R18, R81.reuse, 0x1 ;  /* 0x000000511202b211 */ /* 0x082fe400078008ff */
[-C--:B------:R-:W-:Y:S02]  /*215e0*/  @!P4 LEA R4, P1, R176, R81.reuse, 0x1 ;  /* 0x00000051b004c211 */ /* 0x080fe400078208ff */
[C---:B------:R-:W-:Y:S02]  /*215f0*/  @!P5 LEA R6, P2, R19.reuse, R81, 0x1 ;  /* 0x000000511306d211 */ /* 0x040fe400078408ff */
        /* <DEDUP_REMOVED lines=12> */
.L_x_12168:
[----:B------:R0:W5:Y:S01]  /*216c0*/  LDL R43, [R1+0x4b4] ;  /* 0x0004b400012b7983 */ /* 0x0001620000100800 */
[----:B------:R-:W-:Y:S01]  /*216d0*/  ULDC.64 UR12, c[0x0][0xc08] ;  /* 0x00030200000c7ab9 */ /* 0x000fe20000000a00 */
[----:B------:R-:W1:Y:S02]  /*216e0*/  @P2 LDC R2, c[0x0][0xcec] ;  /* 0x00033b00ff022b82 */ /* 0x000e640000000800 */
[----:B------:R0:W5:Y:S04]  /*216f0*/  LDL R42, [R1+0x4b0] ;  /* 0x0004b000012a7983 */ /* 0x0001680000100800 */
        /* <DEDUP_REMOVED lines=17> */
[----:B------:R0:W5:Y:S01]  /*21810*/  LDL R24, [R1+0x464] ;  /* 0x0004640001187983 */ /* 0x0001620000100800 */
[----:B------:R-:W-:Y:S01]  /*21820*/  UIMAD UR9, UR14, UR12, URZ ;  /* 0x0000000c0e0972a4 */ /* 0x000fe2000f8e023f */
[----:B------:R-:W2:Y:S01]  /*21830*/  @P2 LDC R3, c[0x0][0xcf0] ;  /* 0x00033c00ff032b82 */ /* 0x000ea20000000800 */
[----:B------:R-:W-:Y:S01]  /*21840*/  UIMAD.WIDE.U32 UR10, UR4, UR12, URZ ;  /* 0x0000000c040a72a5 */ /* 0x000fe2000f8e003f */
[----:B-1----:R-:W-:Y:S01]  /*21850*/  @P2 IMAD.HI.U32 R2, R11, R2, RZ ;  /* 0x000000020b022227 */ /* 0x002fe200078e00ff */
[----:B------:R-:W-:Y:S01]  /*21860*/  UIMAD UR9, UR4, UR13, UR9 ;  /* 0x0000000d040972a4 */ /* 0x000fe2000f8e0209 */
[----:B------:R-:W-:Y:S01]  /*21870*/  ISETP.GE.AND P0, PT, R15, R80, PT ;  /* 0x000000500f00720c */ /* 0x000fe20003f06270 */
[----:B------:R-:W-:Y:S01]  /*21880*/  USHF.R.S32.HI UR4, URZ, 0x1f, UR8 ;  /* 0x0000001f3f047899 */ /* 0x000fe20008011408 */
[----:B------:R-:W-:Y:S01]  /*21890*/  IMAD.MOV.U32 R5, RZ, RZ, R11 ;  /* 0x000000ffff057224 */ /* 0x000fe200078e000b */
[----:B------:R-:W-:Y:S01]  /*218a0*/  UIADD3 UR11, UR11, UR9, URZ ;  /* 0x000000090b0b7290 */ /* 0x000fe2000fffe03f */
[----:B------:R-:W-:Y:S01]  /*218b0*/  BSSY B1, `(.L_x_12176) ;  /* 0x00000c7000017945 */ /* 0x000fe20003800000 */
[----:B------:R-:W-:-:S02]  /*218c0*/  ULDC.64 UR12, c[0x0][0xc38] ;  /* 0x00030e00000c7ab9 */ /* 0x000fc40000000a00 */
[----:B------:R-:W-:-:S04]  /*218d0*/  UIMAD.WIDE.U32 UR10, UR37, UR12, UR10 ;  /* 0x0000000c250a72a5 */ /* 0x000fc8000f8e000a */
[----:B------:R-:W-:-:S03]  /*218e0*/  UIMAD UR11, UR37, UR13, UR11 ;  /* 0x0000000d250b72a4 */ /* 0x000fc6000f8e020b */
[----:B------:R-:W-:Y:S02]  /*218f0*/  ULDC.64 UR12, c[0x0][0xc40] ;  /* 0x00031000000c7ab9 */ /* 0x000fe40000000a00 */
[----:B------:R-:W-:-:S04]  /*21900*/  UIMAD UR4, UR4, UR12, URZ ;  /* 0x0000000c040472a4 */ /* 0x000fc8000f8e023f */
[----:B------:R-:W-:Y:S01]  /*21910*/  UIMAD UR4, UR8, UR13, UR4 ;  /* 0x0000000d080472a4 */ /* 0x000fe2000f8e0204 */
[----:B--2---:R-:W-:Y:S01]  /*21920*/  @P2 SHF.R.U32.HI R5, RZ, R3, R2 ;  /* 0x00000003ff052219 */ /* 0x004fe20000011602 */
[----:B------:R-:W-:-:S03]  /*21930*/  UIMAD.WIDE.U32 UR8, UR8, UR12, UR10 ;  /* 0x0000000c080872a5 */ /* 0x000fc6000f8e000a */
[----:B------:R-:W-:Y:S01]  /*21940*/  ULDC.64 UR10, c[0x0][0xc48] ;  /* 0x00031200000a7ab9 */ /* 0x000fe20000000a00 */
[----:B------:R-:W-:Y:S01]  /*21950*/  UIADD3 UR9, UR9, UR4, URZ ;  /* 0x0000000409097290 */ /* 0x000fe2000fffe03f */
[--C-:B------:R-:W-:Y:S01]  /*21960*/  SHF.R.S32.HI R2, RZ, 0x1f, R5.reuse ;  /* 0x0000001fff027819 */ /* 0x100fe20000011405 */
[----:B------:R-:W-:Y:S02]  /*21970*/  IMAD.MOV R7, RZ, RZ, -R5 ;  /* 0x000000ffff077224 */ /* 0x000fe400078e0a05 */
[----:B------:R-:W-:Y:S02]  /*21980*/  UIMAD.WIDE.U32 UR8, UR43, UR10, UR8 ;  /* 0x0000000a2b0872a5 */ /* 0x000fe4000f8e0008 */
[----:B------:R-:W-:Y:S02]  /*21990*/  IMAD R7, R76, R7, R11 ;  /* 0x000000074c077224 */ /* 0x000fe400078e020b */
[----:B------:R-:W-:Y:S02]  /*219a0*/  UIMAD UR43, UR43, UR11, UR9 ;  /* 0x0000000b2b2b72a4 */ /* 0x000fe4000f8e0209 */
[----:B------:R-:W-:Y:S01]  /*219b0*/  IMAD.U32 R3, RZ, RZ, UR9 ;  /* 0x00000009ff037e24 */ /* 0x000fe2000f8e00ff */
[----:B------:R-:W-:-:S02]  /*219c0*/  ULDC.64 UR10, c[0x0][0xc30] ;  /* 0x00030c00000a7ab9 */ /* 0x000fc40000000a00 */
[----:B------:R-:W-:Y:S02]  /*219d0*/  IMAD R4, R2, UR10, RZ ;  /* 0x0000000a02047c24 */ /* 0x000fe4000f8e02ff */
        /* <DEDUP_REMOVED lines=14> */
[----:B------:R-:W-:Y:S01]  /*21ac0*/  PRMT R4, RZ, 0x654, R4 ;  /* 0x00000654ff047816 */ /* 0x000fe20000000004 */
[----:B------:R0:W1:Y:S01]  /*21ad0*/  SHFL.IDX PT, R8, R0, RZ, 0x1c1f ;  /* 0x001c1fff00087589 */ /* 0x00006200000e0000 */
[----:B------:R-:W-:Y:S02]  /*21ae0*/  LEA.HI.X R20, R2, UR9, R3, 0x2, P1 ;  /* 0x0000000902147c11 */ /* 0x000fe400088f1403 */
[----:B------:R0:W-:Y:S03]  /*21af0*/  SYNCS.ARRIVE.TRANS64.RED.A1T0 RZ, [R4+URZ], RZ ;  /* 0x000000ff04ff79a7 */ /* 0x0001e6000810043f */
[----:B------:R0:W2:Y:S01]  /*21b00*/  SHFL.IDX PT, R9, R20, RZ, 0x1c1f ;  /* 0x001c1fff14097589 */ /* 0x0000a200000e0000 */
[----:B------:R-:W-:Y:S05]  /*21b10*/  @P0 BRA `(.L_x_12177) ;  /* 0x0000000800800947 */ /* 0x000fea0003800000 */
[----:B------:R-:W-:Y:S02]  /*21b20*/  ULDC UR4, c[0x0][0xbc8] ;  /* 0x0002f20000047ab9 */ /* 0x000fe40000000800 */
[----:B------:R-:W-:-:S13]  /*21b30*/  ISETP.GE.AND P0, PT, R179, UR4, PT ;  /* 0x00000004b3007c0c */ /* 0x000fda000bf06270 */
[----:B------:R-:W3:Y:S01]  /*21b40*/  @!P0 LDL.64 R14, [R1+0x260] ;  /* 0x00026000010e8983 */ /* 0x000ee20000100a00 */
[----:B------:R-:W-:Y:S01]  /*21b50*/  ISETP.GE.AND P1, PT, R212, UR4, PT ;  /* 0x00000004d4007c0c */ /* 0x000fe2000bf26270 */
[----:B-12---:R-:W-:-:S05]  /*21b60*/  @!P0 IMAD.WIDE R2, R179, 0x4, R8 ;  /* 0x00000004b3028825 */ /* 0x006fca00078e0208 */
[----:B---3--:R1:W-:Y:S07]  /*21b70*/  @!P0 ST.E.64 desc[UR40][R2.64], R14 ;  /* 0x0000000e02008985 */ /* 0x0083ee000c101b28 */
[----:B0-----:R-:W2:Y:S01]  /*21b80*/  @!P1 LDL.64 R4, [R1+0x270] ;  /* 0x0002700001049983 */ /* 0x001ea20000100a00 */
[----:B------:R-:W-:Y:S02]  /*21b90*/  ISETP.GE.AND P0, PT, R211, UR4, PT ;  /* 0x00000004d3007c0c */ /* 0x000fe4000bf06270 */
[----:B------:R-:W-:-:S04]  /*21ba0*/  @!P1 LEA R10, P2, R212, R8, 0x2 ;  /* 0x00000008d40a9211 */ /* 0x000fc800078410ff */
[----:B-----5:R-:W-:-:S05]  /*21bb0*/  @!P1 LEA.HI.X R11, R212, R9, R43, 0x2, P2 ;  /* 0x00000009d40b9211 */ /* 0x020fca00010f142b */
[----:B--2---:R0:W-:Y:S04]  /*21bc0*/  @!P1 ST.E.64 desc[UR40][R10.64], R4 ;  /* 0x000000040a009985 */ /* 0x0041e8000c101b28 */
[----:B------:R-:W2:Y:S01]  /*21bd0*/  @!P0 LDL.64 R6, [R1+0x280] ;  /* 0x0002800001068983 */ /* 0x000ea20000100a00 */
[----:B------:R-:W-:Y:S02]  /*21be0*/  ISETP.GE.AND P1, PT, R210, UR4, PT ;  /* 0x00000004d2007c0c */ /* 0x000fe4000bf26270 */
[----:B------:R-:W-:-:S04]  /*21bf0*/  @!P0 LEA R12, P2, R211, R8, 0x2 ;  /* 0x00000008d30c8211 */ /* 0x000fc800078410ff */
[----:B------:R-:W-:-:S05]  /*21c00*/  @!P0 LEA.HI.X R13, R211, R9, R42, 0x2, P2 ;  /* 0x00000009d30d8211 */ /* 0x000fca00010f142a */
[----:B--2---:R2:W-:Y:S04]  /*21c10*/  @!P0 ST.E.64 desc[UR40][R12.64], R6 ;  /* 0x000000060c008985 */ /* 0x0045e8000c101b28 */
[----:B-1----:R-:W3:Y:S01]  /*21c20*/  @!P1 LDL.64 R2, [R1+0x290] ;  /* 0x0002900001029983 */ /* 0x002ee20000100a00 */
[----:B------:R-:W-:Y:S02]  /*21c30*/  ISETP.GE.AND P0, PT, R209, UR4, PT ;  /* 0x00000004d1007c0c */ /* 0x000fe4000bf06270 */
[----:B------:R-:W-:-:S04]  /*21c40*/  @!P1 LEA R14, P2, R210, R8, 0x2 ;  /* 0x00000008d20e9211 */ /* 0x000fc800078410ff */
[----:B------:R-:W-:-:S05]  /*21c50*/  @!P1 LEA.HI.X R15, R210, R9, R41, 0x2, P2 ;  /* 0x00000009d20f9211 */ /* 0x000fca00010f1429 */
[----:B---3--:R1:W-:Y:S04]  /*21c60*/  @!P1 ST.E.64 desc[UR40][R14.64], R2 ;  /* 0x000000020e009985 */ /* 0x0083e8000c101b28 */
[----:B0-----:R-:W3:Y:S01]  /*21c70*/  @!P0 LDL.64 R4, [R1+0x2a0] ;  /* 0x0002a00001048983 */ /* 0x001ee20000100a00 */
[----:B------:R-:W-:Y:S02]  /*21c80*/  ISETP.GE.AND P1, PT, R208, UR4, PT ;  /* 0x00000004d0007c0c */ /* 0x000fe4000bf26270 */
[----:B------:R-:W-:-:S04]  /*21c90*/  @!P0 LEA R10, P2, R209, R8, 0x2 ;  /* 0x00000008d10a8211 */ /* 0x000fc800078410ff */
[----:B------:R-:W-:-:S05]  /*21ca0*/  @!P0 LEA.HI.X R11, R209, R9, R40, 0x2, P2 ;  /* 0x00000009d10b8211 */ /* 0x000fca00010f1428 */
[----:B---3--:R0:W-:Y:S04]  /*21cb0*/  @!P0 ST.E.64 desc[UR40][R10.64], R4 ;  /* 0x000000040a008985 */ /* 0x0081e8000c101b28 */
[----:B--2---:R-:W2:Y:S01]  /*21cc0*/  @!P1 LDL.64 R6, [R1+0x2b0] ;  /* 0x0002b00001069983 */ /* 0x004ea20000100a00 */
        /* <DEDUP_REMOVED lines=124> */
[----:B-1----:R-:W2:Y:S01]  /*22490*/  @!P0 LDL.64 R2, [R1+0x440] ;  /* 0x0004400001028983 */ /* 0x002ea20000100a00 */
[----:B------:R-:W-:Y:S02]  /*224a0*/  ISETP.GE.AND P1, PT, R213, UR4, PT ;  /* 0x00000004d5007c0c */ /* 0x000fe4000bf26270 */
[----:B------:R-:W-:-:S04]  /*224b0*/  @!P0 LEA R14, P2, R214, R8, 0x2 ;  /* 0x00000008d60e8211 */ /* 0x000fc800078410ff */
[----:B------:R-:W-:-:S05]  /*224c0*/  @!P0 LEA.HI.X R15, R214, R9, R226, 0x2, P2 ;  /* 0x00000009d60f8211 */ /* 0x000fca00010f14e2 */
[----:B--2---:R3:W-:Y:S04]  /*224d0*/  @!P0 ST.E.64 desc[UR40][R14.64], R2 ;  /* 0x000000020e008985 */ /* 0x0047e8000c101b28 */
[----:B0-----:R-:W2:Y:S01]  /*224e0*/  @!P1 LDL.64 R4, [R1+0x450] ;  /* 0x0004500001049983 */ /* 0x001ea20000100a00 */
[----:B------:R-:W-:-:S04]  /*224f0*/  @!P1 LEA R8, P0, R213, R8, 0x2 ;  /* 0x00000008d5089211 */ /* 0x000fc800078010ff */
[----:B------:R-:W-:-:S05]  /*22500*/  @!P1 LEA.HI.X R9, R213, R9, R225, 0x2, P0 ;  /* 0x00000009d5099211 */ /* 0x000fca00000f14e1 */
[----:B--2---:R3:W-:Y:S04]  /*22510*/  @!P1 ST.E.64 desc[UR40][R8.64], R4 ;  /* 0x0000000408009985 */ /* 0x0047e8000c101b28 */
.L_x_12177:
[----:B------:R-:W-:Y:S05]  /*22520*/  BSYNC B1 ;  /* 0x0000000000017941 */ /* 0x000fea0003800000 */
.L_x_12176:
[----:B------:R-:W-:Y:S01]  /*22530*/  ISETP.GE.AND P0, PT, R21, R80, PT ;  /* 0x000000501500720c */ /* 0x000fe20003f06270 */
[----:B--23--:R4:W2:Y:S04]  /*22540*/  SHFL.IDX PT, R9, R20, 0x1, 0x1c1f ;  /* 0x003c1f0014097f89 */ /* 0x00c8a800000e0000 */
[----:B-1----:R4:W1:Y:S08]  /*22550*/  SHFL.IDX PT, R8, R0, 0x1, 0x1c1f ;  /* 0x003c1f0000087f89 */ /* 0x00287000000e0000 */
[----:B----4-:R-:W-:Y:S05]  /*22560*/  @P0 BRA `(.L_x_12175) ;  /* 0x00000018002c0947 */ /* 0x010fea0003800000 */
[----:B0-----:R-:W0:Y:S02]  /*22570*/  LDC R0, c[0x0][0xbc8] ;  /* 0x0002f200ff007b82 */ /* 0x001e240000000800 */
[----:B0-----:R-:W-:-:S13]  /*22580*/  ISETP.GE.AND P0, PT, R179, R0, PT ;  /* 0x00000000b300720c */ /* 0x001fda0003f06270 */
[----:B------:R-:W3:Y:S01]  /*22590*/  @!P0 LDL.64 R14, [R1+0x268] ;  /* 0x00026800010e8983 */ /* 0x000ee20000100a00 */
[-C--:B------:R-:W-:Y:S01]  /*225a0*/  ISETP.GE.AND P1, PT, R212, R0.reuse, PT ;  /* 0x00000000d400720c */ /* 0x080fe20003f26270 */
[----:B-12---:R-:W-:Y:S01]  /*225b0*/  @!P0 IMAD.WIDE R2, R179, 0x4, R8 ;  /* 0x00000004b3028825 */ /* 0x006fe200078e0208 */
[----:B------:R-:W-:-:S04]  /*225c0*/  ISETP.GE.AND P2, PT, R211, R0, PT ;  /* 0x00000000d300720c */ /* 0x000fc80003f46270 */
[----:B---3--:R0:W-:Y:S07]  /*225d0*/  @!P0 ST.E.64 desc[UR40][R2.64], R14 ;  /* 0x0000000e02008985 */ /* 0x0081ee000c101b28 */
[----:B------:R-:W2:Y:S01]  /*225e0*/  @!P1 LDL.64 R4, [R1+0x278] ;  /* 0x0002780001049983 */ /* 0x000ea20000100a00 */
[----:B------:R-:W-:-:S04]  /*225f0*/  @!P1 LEA R10, P0, R212, R8, 0x2 ;  /* 0x00000008d40a9211 */ /* 0x000fc800078010ff */
[----:B-----5:R-:W-:Y:S02]  /*22600*/  @!P1 LEA.HI.X R11, R212, R9, R43, 0x2, P0 ;  /* 0x00000009d40b9211 */ /* 0x020fe400000f142b */
[----:B------:R-:W-:-:S03]  /*22610*/  @!P2 LEA R12, P0, R211, R8, 0x2 ;  /* 0x00000008d30ca211 */ /* 0x000fc600078010ff */
[----:B--2---:R1:W-:Y:S04]  /*22620*/  @!P1 ST.E.64 desc[UR40][R10.64], R4 ;  /* 0x000000040a009985 */ /* 0x0043e8000c101b28 */
[----:B------:R-:W2:Y:S01]  /*22630*/  @!P2 LDL.64 R6, [R1+0x288] ;  /* 0x000288000106a983 */ /* 0x000ea20000100a00 */
[----:B------:R-:W-:Y:S02]  /*22640*/  ISETP.GE.AND P1, PT, R210, R0, PT ;  /* 0x00000000d200720c */ /* 0x000fe40003f26270 */
[----:B------:R-:W-:-:S05]  /*22650*/  @!P2 LEA.HI.X R13, R211, R9, R42, 0x2, P0 ;  /* 0x00000009d30da211 */ /* 0x000fca00000f142a */
[----:B--2---:R2:W-:Y:S06]  /*22660*/  @!P2 ST.E.64 desc[UR40][R12.64], R6 ;  /* 0x000000060c00a985 */ /* 0x0045ec000c101b28 */
[----:B0-----:R-:W3:Y:S01]  /*22670*/  @!P1 LDL.64 R2, [R1+0x298] ;  /* 0x0002980001029983 */ /* 0x001ee20000100a00 */
[----:B------:R-:W-:Y:S02]  /*22680*/  ISETP.GE.AND P2, PT, R209, R0, PT ;  /* 0x00000000d100720c */ /* 0x000fe40003f46270 */
[----:B------:R-:W-:-:S04]  /*22690*/  @!P1 LEA R14, P0, R210, R8, 0x2 ;  /* 0x00000008d20e9211 */ /* 0x000fc800078010ff */
[----:B------:R-:W-:-:S05]  /*226a0*/  @!P1 LEA.HI.X R15, R210, R9, R41, 0x2, P0 ;  /* 0x00000009d20f9211 */ /* 0x000fca00000f1429 */
[----:B---3--:R0:W-:Y:S04]  /*226b0*/  @!P1 ST.E.64 desc[UR40][R14.64], R2 ;  /* 0x000000020e009985 */ /* 0x0081e8000c101b28 */
[----:B-1----:R-:W3:Y:S01]  /*226c0*/  @!P2 LDL.64 R4, [R1+0x2a8] ;  /* 0x0002a8000104a983 */ /* 0x002ee20000100a00 */
[----:B------:R-:W-:Y:S02]  /*226d0*/  ISETP.GE.AND P1, PT, R208, R0, PT ;  /* 0x00000000d000720c */ /* 0x000fe40003f26270 */
[----:B------:R-:W-:-:S04]  /*226e0*/  @!P2 LEA R10, P0, R209, R8, 0x2 ;  /* 0x00000008d10aa211 */ /* 0x000fc800078010ff */
[----:B------:R-:W-:-:S05]  /*226f0*/  @!P2 LEA.HI.X R11, R209, R9, R40, 0x2, P0 ;  /* 0x00000009d10ba211 */ /* 0x000fca00000f1428 */
[----:B---3--:R1:W-:Y:S04]  /*22700*/  @!P2 ST.E.64 desc[UR40][R10.64], R4 ;  /* 0x000000040a00a985 */ /* 0x0083e8000c101b28 */
[----:B--2---:R-:W2:Y:S01]  /*22710*/  @!P1 LDL.64 R6, [R1+0x2b8] ;  /* 0x0002b80001069983 */ /* 0x004ea20000100a00 */
[----:B------:R-:W-:Y:S02]  /*22720*/  ISETP.GE.AND P2, PT, R207, R0, PT ;  /* 0x00000000cf00720c */ /* 0x000fe40003f46270 */
[----:B------:R-:W-:-:S04]  /*22730*/  @!P1 LEA R12, P0, R208, R8, 0x2 ;  /* 0x00000008d00c9211 */ /* 0x000fc800078010ff */
[----:B------:R-:W-:-:S05]  /*22740*/  @!P1 LEA.HI.X R13, R208, R9, R39, 0x2, P0 ;  /* 0x00000009d00d9211 */ /* 0x000fca00000f1427 */
[----:B--2---:R2:W-:Y:S04]  /*22750*/  @!P1 ST.E.64 desc[UR40][R12.64], R6 ;  /* 0x000000060c009985 */ /* 0x0045e8000c101b28 */
        /* <DEDUP_REMOVED lines=113> */
[----:B------:R-:W-:-:S07]  /*22e70*/  @!P2 LEA.HI.X R11, R185, R9, R228, 0x2, P0 ;  /* 0x00000009b90ba211 */ /* 0x000fce00000f14e4 */
[C---:B--2---:R-:W-:Y:S01]  /*22e80*/  @!P1 LEA R12, P0, R184.reuse, R8, 0x2 ;  /* 0x00000008b80c9211 */ /* 0x044fe200078010ff */
[----:B---3--:R0:W-:Y:S04]  /*22e90*/  @!P2 ST.E.64 desc[UR40][R10.64], R4 ;  /* 0x000000040a00a985 */ /* 0x0081e8000c101b28 */
[----:B------:R-:W2:Y:S01]  /*22ea0*/  @!P1 LDL.64 R6, [R1+0x438] ;  /* 0x0004380001069983 */ /* 0x000ea20000100a00 */
[----:B------:R-:W-:Y:S01]  /*22eb0*/  @!P1 LEA.HI.X R13, R184, R9, R227, 0x2, P0 ;  /* 0x00000009b80d9211 */ /* 0x000fe200000f14e3 */
[----:B------:R-:W-:Y:S01]  /*22ec0*/  BSSY B1, `(.L_x_12178) ;  /* 0x0000009000017945 */ /* 0x000fe20003800000 */
[----:B------:R-:W-:-:S03]  /*22ed0*/  ISETP.GE.AND P0, PT, R214, R0, PT ;  /* 0x00000000d600720c */ /* 0x000fc60003f06270 */
[----:B--2---:R0:W-:Y:S01]  /*22ee0*/  @!P1 ST.E.64 desc[UR40][R12.64], R6 ;  /* 0x000000060c009985 */ /* 0x0041e2000c101b28 */
[----:B------:R-:W-:-:S09]  /*22ef0*/  ISETP.GE.AND P1, PT, R213, R0, PT ;  /* 0x00000000d500720c */ /* 0x000fd20003f26270 */
[----:B------:R-:W-:Y:S05]  /*22f00*/  @P0 BRA `(.L_x_12179) ;  /* 0x0000000000100947 */ /* 0x000fea0003800000 */
[----:B0-----:R-:W2:Y:S01]  /*22f10*/  LDL.64 R4, [R1+0x448] ;  /* 0x0004480001047983 */ /* 0x001ea20000100a00 */
[----:B------:R-:W-:-:S04]  /*22f20*/  LEA R2, P0, R214, R8, 0x2 ;  /* 0x00000008d6027211 */ /* 0x000fc800078010ff */
[----:B------:R-:W-:-:S05]  /*22f30*/  LEA.HI.X R3, R214, R9, R226, 0x2, P0 ;  /* 0x00000009d6037211 */ /* 0x000fca00000f14e2 */
[----:B--2---:R1:W-:Y:S04]  /*22f40*/  ST.E.64 desc[UR40][R2.64], R4 ;  /* 0x0000000402007985 */ /* 0x0043e8000c101b28 */
.L_x_12179:
[----:B------:R-:W-:Y:S05]  /*22f50*/  BSYNC B1 ;  /* 0x0000000000017941 */ /* 0x000fea0003800000 */
.L_x_12178:
[----:B------:R-:W-:Y:S05]  /*22f60*/  @P1 BRA `(.L_x_12175) ;  /* 0x0000000c00ac1947 */ /* 0x000fea0003800000 */
[----:B01----:R-:W2:Y:S01]  /*22f70*/  LDL.64 R4, [R1+0x458] ;  /* 0x0004580001047983 */ /* 0x003ea20000100a00 */
[----:B------:R-:W-:-:S04]  /*22f80*/  LEA R2, P0, R213, R8, 0x2 ;  /* 0x00000008d5027211 */ /* 0x000fc800078010ff */
[----:B------:R-:W-:-:S05]  /*22f90*/  LEA.HI.X R3, R213, R9, R225, 0x2, P0 ;  /* 0x00000009d5037211 */ /* 0x000fca00000f14e1 */
[----:B--2---:R4:W-:Y:S01]  /*22fa0*/  ST.E.64 desc[UR40][R2.64], R4 ;  /* 0x0000000402007985 */ /* 0x0049e2000c101b28 */
[----:B------:R-:W-:Y:S05]  /*22fb0*/  BRA `(.L_x_12175) ;  /* 0x0000000c00987947 */ /* 0x000fea0003800000 */
.L_x_12166:
        /* <DEDUP_REMOVED lines=21> */
[----:B------:R-:W-:Y:S01]  /*23110*/  ISETP.GT.AND P0, PT, R223, 0x7f, PT ;  /* 0x0000007fdf00780c */ /* 0x000fe20003f04270 */
[----:B------:R-:W-:-:S09]  /*23120*/  UMOV UR4, URZ ;  /* 0x0000003f00047c82 */ /* 0x000fd20008000000 */
[----:B------:R-:W-:Y:S01]  /*23130*/  @!UP1 ULDC UR44, c[0x0][0xbd4] ;  /* 0x0002f500002c9ab9 */ /* 0x000fe20000000800 */
[----:B--2---:R-:W-:Y:S01]  /*23140*/  @P1 R2UR UR4, R6 ;  /* 0x00000000060412ca */ /* 0x004fe200000e0000 */
[----:B0-----:R-:W-:-:S14]  /*23150*/  @P2 BRA `(.L_x_12180) ;  /* 0x0000000000102947 */ /* 0x001fdc0003800000 */
[----:B------:R-:W-:Y:S05]  /*23160*/  @!P1 BRA `(.L_x_12180) ;  /* 0x00000000000c9947 */ /* 0x000fea0003800000 */
[----:B------:R-:W2:Y:S04]  /*23170*/  LDG.E R5, desc[UR40][R2.64] ;  /* 0x0000002802057981 */ /* 0x000ea8000c1e1900 */
[----:B-----5:R-:W2:Y:S02]  /*23180*/  LDG.E R0, desc[UR40][R2.64+0x4] ;  /* 0x0000042802007981 */ /* 0x020ea4000c1e1900 */
[----:B--2---:R-:W-:-:S07]  /*23190*/  IMAD.IADD R0, R0, 0x1, -R5 ;  /* 0x0000000100007824 */ /* 0x004fce00078e0a05 */
.L_x_12180:
[----:B------:R-:W-:Y:S01]  /*231a0*/  USHF.R.S32.HI UR21, URZ, 0x1f, UR38 ;  /* 0x0000001f3f157899 */ /* 0x000fe20008011426 */
[----:B------:R-:W-:Y:S01]  /*231b0*/  BSSY B1, `(.L_x_12181) ;  /* 0x000003a000017945 */ /* 0x000fe20003800000 */
[----:B------:R-:W-:Y:S02]  /*231c0*/  USHF.R.S32.HI UR20, URZ, 0x1f, UR4 ;  /* 0x0000001f3f147899 */ /* 0x000fe40008011404 */
[----:B------:R-:W-:Y:S02]  /*231d0*/  USEL UR8, UR38, URZ, !UP0 ;  /* 0x0000003f26087287 */ /* 0x000fe4000c000000 */
[----:B------:R-:W-:Y:S01]  /*231e0*/  USEL UR21, UR21, URZ, !UP0 ;  /* 0x0000003f15157287 */ /* 0x000fe2000c000000 */
[----:B------:R-:W-:Y:S11]  /*231f0*/  @P0 BRA `(.L_x_12182) ;  /* 0x0000000000d40947 */ /* 0x000ff60003800000 */
        /* <DEDUP_REMOVED lines=9> */
[----:B------:R-:W-:Y:S01]  /*23290*/  IMAD.MOV.U32 R5, RZ, RZ, R4 ;  /* 0x000000ffff057224 */ /* 0x000fe200078e0004 */
[----:B------:R-:W-:Y:S02]  /*232a0*/  UMOV UR18, 0xab8 ;  /* 0x00000ab800127882 */ /* 0x000fe40000000000 */
[----:B------:R-:W-:Y:S02]  /*232b0*/  USEL UR18, UR18, 0xa78, UP0 ;  /* 0x00000a7812127887 */ /* 0x000fe40008000000 */
[----:B------:R-:W-:-:S06]  /*232c0*/  USEL UR9, UR43, URZ, UP0 ;  /* 0x0000003f2b097287 */ /* 0x000fcc0008000000 */
[----:B------:R-:W0:Y:S04]  /*232d0*/  @P0 LDC R3, c[0x0][0xcec] ;  /* 0x00033b00ff030b82 */ /* 0x000e280000000800 */
[----:B------:R-:W-:Y:S01]  /*232e0*/  ULDC.64 UR12, c[0x0][UR18+0x220] ;  /* 0x00008800120c7abb */ /* 0x000fe20008000a00 */
[----:B------:R-:W-:Y:S01]  /*232f0*/  ULDC.64 UR10, c[0x0][UR18+0x218] ;  /* 0x00008600120a7abb */ /* 0x000fe20008000a00 */
[----:B------:R-:W-:Y:S01]  /*23300*/  ULDC.64 UR14, c[0x0][UR18+0x228] ;  /* 0x00008a00120e7abb */ /* 0x000fe20008000a00 */
[----:B------:R-:W-:Y:S01]  /*23310*/  UIMAD UR13, UR13, UR8, URZ ;  /* 0x000000080d0d72a4 */ /* 0x000fe2000f8e023f */
[----:B------:R-:W1:Y:S01]  /*23320*/  @P0 LDC R7, c[0x0][0xcf0] ;  /* 0x00033c00ff070b82 */ /* 0x000e620000000800 */
[----:B------:R-:W-:Y:S02]  /*23330*/  UIMAD.WIDE.U32 UR16, UR10, UR37, URZ ;  /* 0x000000250a1072a5 */ /* 0x000fe4000f8e003f */
        /* <DEDUP_REMOVED lines=10> */
[----:B------:R-:W-:Y:S02]  /*233e0*/  IMAD.U32 R3, RZ, RZ, UR23 ;  /* 0x00000017ff037e24 */ /* 0x000fe4000f8e00ff */
[----:B------:R-:W-:Y:S01]  /*233f0*/  IMAD.U32 R6, RZ, RZ, UR10 ;  /* 0x0000000aff067e24 */ /* 0x000fe2000f8e00ff */
[----:B------:R-:W-:Y:S01]  /*23400*/  UIADD3.X UR9, UR9, UR19, UR20, UP1, UP2 ;  /* 0x0000001309097290 */ /* 0x000fe20008fe4414 */
[----:B-1----:R-:W-:Y:S01]  /*23410*/  @P0 SHF.R.U32.HI R5, RZ, R7, R2 ;  /* 0x00000007ff050219 */ /* 0x002fe20000011602 */
[----:B------:R-:W-:Y:S01]  /*23420*/  IMAD.U32 R2, RZ, RZ, UR22 ;  /* 0x00000016ff027e24 */ /* 0x000fe2000f8e00ff */
[----:B------:R-:W-:Y:S01]  /*23430*/  ULDC.64 UR10, c[0x0][UR18+0x210] ;  /* 0x00008400120a7abb */ /* 0x000fe20008000a00 */
[----:B------:R-:W-:Y:S01]  /*23440*/  ULDC.64 UR12, c[0x0][0xca8] ;  /* 0x00032a00000c7ab9 */ /* 0x000fe20000000a00 */
[----:B------:R-:W-:Y:S01]  /*23450*/  @!UP0 ULDC UR12, c[0x0][0xc50] ;  /* 0x00031400000c8ab9 */ /* 0x000fe20000000800 */
[--C-:B------:R-:W-:Y:S01]  /*23460*/  IMAD.MOV R7, RZ, RZ, -R5.reuse ;  /* 0x000000ffff077224 */ /* 0x100fe200078e0a05 */
[----:B------:R-:W-:Y:S01]  /*23470*/  IADD3 R2, P0, P1, R5, UR16, R2 ;  /* 0x0000001005027c10 */ /* 0x000fe2000f91e002 */
[----:B------:R-:W-:Y:S01]  /*23480*/  @!UP0 ULDC UR13, c[0x0][0xc54] ;  /* 0x00031500000d8ab9 */ /* 0x000fe20000000800 */
[----:B------:R-:W-:Y:S01]  /*23490*/  SHF.R.S32.HI R5, RZ, 0x1f, R5 ;  /* 0x0000001fff057819 */ /* 0x000fe20000011405 */
[----:B------:R-:W-:-:S03]  /*234a0*/  IMAD R7, R9, R7, R4 ;  /* 0x0000000709077224 */ /* 0x000fc600078e0204 */
[----:B------:R-:W-:Y:S01]  /*234b0*/  IADD3.X R3, R5, UR9, R6, P0, P1 ;  /* 0x0000000905037c10 */ /* 0x000fe200087e2406 */
        /* <DEDUP_REMOVED lines=9> */
.L_x_12182:
[----:B------:R-:W-:Y:S05]  /*23550*/  BSYNC B1 ;  /* 0x0000000000017941 */ /* 0x000fea0003800000 */
.L_x_12181:
[----:B------:R-:W-:-:S06]  /*23560*/  UISETP.GT.AND UP0, UPT, UR44, 0x1, UPT ;  /* 0x000000012c00788c */ /* 0x000fcc000bf04270 */
[----:B------:R-:W-:-:S13]  /*23570*/  PLOP3.LUT P0, PT, PT, PT, UP0, 0x80, 0x0 ;  /* 0x000000000000781c */ /* 0x000fda0003f0f008 */
[----:B------:R-:W-:Y:S05]  /*23580*/  @P0 BRA `(.L_x_12175) ;  /* 0x0000000800240947 */ /* 0x000fea0003800000 */
[----:B------:R-:W1:Y:S01]  /*23590*/  LDC R11, c[0x0][0xce8] ;  /* 0x00033a00ff0b7b82 */ /* 0x000e620000000800 */
[----:B------:R-:W-:Y:S01]  /*235a0*/  ULDC.64 UR12, c[0x0][0xba0] ;  /* 0x0002e800000c7ab9 */ /* 0x000fe20000000a00 */
[----:B------:R-:W-:Y:S01]  /*235b0*/  IMAD R2, R224, 0x20, R222 ;  /* 0x00000020e0027824 */ /* 0x000fe200078e02de */
[----:B------:R-:W-:Y:S01]  /*235c0*/  UIMAD UR9, UR20, UR12, URZ ;  /* 0x0000000c140972a4 */ /* 0x000fe2000f8e023f */
[----:B------:R-:W-:Y:S01]  /*235d0*/  BSSY B1, `(.L_x_12183) ;  /* 0x0000042000017945 */ /* 0x000fe20003800000 */
[----:B------:R-:W-:Y:S01]  /*235e0*/  UIMAD.WIDE.U32 UR10, UR4, UR12, URZ ;  /* 0x0000000c040a72a5 */ /* 0x000fe2000f8e003f */
[----:B------:R-:W-:Y:S01]  /*235f0*/  VIADD R6, R2, UR39 ;  /* 0x0000002702067c36 */ /* 0x000fe20008000000 */
[----:B------:R-:W-:-:S03]  /*23600*/  UIMAD UR9, UR4, UR13, UR9 ;  /* 0x0000000d040972a4 */ /* 0x000fc6000f8e0209 */
[----:B------:R-:W-:Y:S01]  /*23610*/  ULDC.64 UR12, c[0x0][0xbe8] ;  /* 0x0002fa00000c7ab9 */ /* 0x000fe20000000a00 */
[----:B------:R-:W-:Y:S01]  /*23620*/  UIADD3 UR11, UR11, UR9, URZ ;  /* 0x000000090b0b7290 */ /* 0x000fe2000fffe03f */
[----:B0-----:R-:W-:-:S03]  /*23630*/  IMAD.MOV.U32 R5, RZ, RZ, R6 ;  /* 0x000000ffff057224 */ /* 0x001fc600078e0006 */
[----:B------:R-:W-:-:S04]  /*23640*/  UIMAD.WIDE.U32 UR10, UR37, UR12, UR10 ;  /* 0x0000000c250a72a5 */ /* 0x000fc8000f8e000a */
[----:B------:R-:W-:-:S03]  /*23650*/  UIMAD UR11, UR37, UR13, UR11 ;  /* 0x0000000d250b72a4 */ /* 0x000fc6000f8e020b */
[----:B------:R-:W-:Y:S01]  /*23660*/  ULDC.64 UR12, c[0x0][0xbf0] ;  /* 0x0002fc00000c7ab9 */ /* 0x000fe20000000a00 */
[----:B-1----:R-:W-:Y:S01]  /*23670*/  ISETP.NE.AND P0, PT, R11, 0x1, PT ;  /* 0x000000010b00780c */ /* 0x002fe20003f05270 */
[----:B------:R-:W-:-:S04]  /*23680*/  UIMAD UR4, UR21, UR12, URZ ;  /* 0x0000000c150472a4 */ /* 0x000fc8000f8e023f */
[----:B------:R-:W-:Y:S02]  /*23690*/  UIMAD UR4, UR8, UR13, UR4 ;  /* 0x0000000d080472a4 */ /* 0x000fe4000f8e0204 */
[----:B------:R-:W-:-:S03]  /*236a0*/  UIMAD.WIDE.U32 UR8, UR8, UR12, UR10 ;  /* 0x0000000c080872a5 */ /* 0x000fc6000f8e000a */
[----:B------:R-:W-:Y:S01]  /*236b0*/  ULDC.64 UR10, c[0x0][0xbe0] ;  /* 0x0002f800000a7ab9 */ /* 0x000fe20000000a00 */
[----:B------:R-:W-:Y:S02]  /*236c0*/  UIADD3 UR4, UR9, UR4, URZ ;  /* 0x0000000409047290 */ /* 0x000fe4000fffe03f */
[----:B------:R-:W0:Y:S08]  /*236d0*/  @P0 LDC R3, c[0x0][0xcec] ;  /* 0x00033b00ff030b82 */ /* 0x000e300000000800 */
[----:B------:R-:W1:Y:S01]  /*236e0*/  @P0 LDC R7, c[0x0][0xcf0] ;  /* 0x00033c00ff070b82 */ /* 0x000e620000000800 */
        /* <DEDUP_REMOVED lines=16> */
[----:B-----5:R-:W-:Y:S02]  /*237f0*/  IMAD R11, R0, R11, RZ ;  /* 0x0000000b000b7224 */ /* 0x020fe400078e02ff */
        /* <DEDUP_REMOVED lines=31> */
.L_x_12184:
[----:B------:R-:W-:Y:S05]  /*239f0*/  BSYNC B1 ;  /* 0x0000000000017941 */ /* 0x000fea0003800000 */
.L_x_12183:
        /* <DEDUP_REMOVED lines=21> */
.L_x_12186:
[----:B------:R-:W-:Y:S05]  /*23b50*/  BSYNC B1 ;  /* 0x0000000000017941 */ /* 0x000fea0003800000 */
.L_x_12185:
        /* <DEDUP_REMOVED lines=21> */
.L_x_12188:
[----:B------:R-:W-:Y:S05]  /*23cb0*/  BSYNC B1 ;  /* 0x0000000000017941 */ /* 0x000fea0003800000 */
.L_x_12187:
        /* <DEDUP_REMOVED lines=10> */
[-C--:B---3--:R-:W-:Y:S02]  /*23d60*/  @!P3 LEA R6, P6, R18, R2.reuse, 0x1 ;  /* 0x000000021206b211 */ /* 0x088fe400078c08ff */
[-C--:B------:R-:W-:Y:S02]  /*23d70*/  @!P2 LEA R8, P5, R176, R2.reuse, 0x1 ;  /* 0x00000002b008a211 */ /* 0x080fe400078a08ff */
[-C--:B------:R-:W-:Y:S02]  /*23d80*/  @!P1 LEA R10, P4, R19, R2.reuse, 0x1 ;  /* 0x00000002130a9211 */ /* 0x080fe400078808ff */
[-C--:B--2---:R-:W-:Y:S02]  /*23d90*/  @!P3 LEA.HI.X R7, R18, R5.reuse, R183, 0x1, P6 ;  /* 0x000000051207b211 */ /* 0x084fe400030f0cb7 */
        /* <DEDUP_REMOVED lines=8> */
.L_x_12175:
[----:B------:R-:W-:Y:S05]  /*23e20*/  BSYNC B0 ;  /* 0x0000000000007941 */ /* 0x000fea0003800000 */
.L_x_12165:
[----:B------:R-:W-:Y:S02]  /*23e30*/  ULDC UR4, c[0x0][0xd3c] ;  /* 0x00034f0000047ab9 */ /* 0x000fe40000000800 */
[----:B------:R-:W-:-:S06]  /*23e40*/  UISETP.GE.AND UP0, UPT, UR6, UR4, UPT ;  /* 0x000000040600728c */ /* 0x000fcc000bf06270 */
[----:B------:R-:W-:-:S13]  /*23e50*/  PLOP3.LUT P0, PT, PT, PT, UP0, 0x80, 0x0 ;  /* 0x000000000000781c */ /* 0x000fda0003f0f008 */
[----:B------:R-:W-:Y:S05]  /*23e60*/  @!P0 BRA `(.L_x_12189) ;  /* 0xfffffdd400948947 */ /* 0x000fea000383ffff */
[----:B------:R-:W-:Y:S05]  /*23e70*/  EXIT ;  /* 0x000000000000794d */ /* 0x000fea0003800000 */
.L_x_12064:
        /* <DEDUP_REMOVED lines=16> */
[----:B-1----:R3:W-:Y:S01]  /*23f80*/  STL.128 [R1+0x460], R4 ;  /* 0x0004600401007387 */ /* 0x0027e20000100c00 */
[----:B------:R-:W-:Y:S06]  /*23f90*/  BAR.ARV 0x4, 0x180 ;  /* 0x0106000000007b1d */ /* 0x000fec0000002000 */
[----:B------:R-:W-:Y:S05]  /*23fa0*/  BRA `(.L_x_12191) ;  /* 0x0000000c00b47947 */ /* 0x000fea0003800000 */
.L_x_12190:
[----:B------:R-:W1:Y:S01]  /*23fb0*/  S2R R0, SR_TID.X ;  /* 0x0000000000007919 */ /* 0x000e620000002100 */
[----:B------:R-:W-:Y:S01]  /*23fc0*/  ULDC UR4, c[0x0][0xd3c] ;  /* 0x00034f0000047ab9 */ /* 0x000fe20000000800 */
        /* <DEDUP_REMOVED lines=9> */
[----:B-1----:R-:W-:-:S04]  /*24060*/  @!P1 IMAD.WIDE.U32 R2, R0, 0x4, R4 ;  /* 0x0000000400029825 */ /* 0x002fc800078e0004 */
        /* <DEDUP_REMOVED lines=32> */
.L_x_12194:
        /* <DEDUP_REMOVED lines=39> */
.L_x_12192:
        /* <DEDUP_REMOVED lines=12> */
.L_x_12195:
[----:B----4-:R-:W-:Y:S01]  /*245a0*/  IMAD R2, R8, UR5, R9 ;  /* 0x0000000508027c24 */ /* 0x010fe2000f8e0209 */
[----:B-1----:R-:W-:Y:S01]  /*245b0*/  ISETP.NE.AND P0, PT, R7, 0x1, PT ;  /* 0x000000010700780c */ /* 0x002fe20003f05270 */
[----:B------:R-:W-:-:S03]  /*245c0*/  VIADD R12, R10, UR4 ;  /* 0x000000040a0c7c36 */ /* 0x000fc60008000000 */
[----:B------:R1:W-:Y:S01]  /*245d0*/  STL [R1+0x460], R2 ;  /* 0x0004600201007387 */ /* 0x0003e20000100800 */
[----:B0-----:R-:W-:-:S03]  /*245e0*/  IADD3 R5, -R2, UR6, RZ ;  /* 0x0000000602057c10 */ /* 0x001fc6000fffe1ff */
[----:B------:R1:W-:Y:S05]  /*245f0*/  STL [R1+0x46c], R12 ;  /* 0x00046c0c01007387 */ /* 0x0003ea0000100800 */
[----:B------:R-:W-:Y:S05]  /*24600*/  @!P0 BRA `(.L_x_12196) ;  /* 0x0000000000e08947 */ /* 0x000fea0003800000 */
[-C--:B--2---:R-:W-:Y:S02]  /*24610*/  IABS R6, R4.reuse ;  /* 0x0000000400067213 */ /* 0x084fe40000000000 */
[----:B------:R-:W-:Y:S02]  /*24620*/  IABS R8, R7 ;  /* 0x0000000700087213 */ /* 0x000fe40000000000 */
[----:B------:R-:W0:Y:S08]  /*24630*/  I2F.RP R9, R6 ;  /* 0x0000000600097306 */ /* 0x000e300000209400 */
[----:B------:R-:W2:Y:S08]  /*24640*/  I2F.RP R10, R8 ;  /* 0x00000008000a7306 */ /* 0x000eb00000209400 */
[----:B0-----:R-:W1:Y:S08]  /*24650*/  MUFU.RCP R9, R9 ;  /* 0x0000000900097308 */ /* 0x001e700000001000 */
[----:B--2---:R-:W-:Y:S01]  /*24660*/  MUFU.RCP R10, R10 ;  /* 0x0000000a000a7308 */ /* 0x004fe20000001000 */
[----:B-1----:R-:W-:Y:S01]  /*24670*/  VIADD R2, R9, 0xffffffe ;  /* 0x0ffffffe09027836 */ /* 0x002fe20000000000 */
[----:B------:R-:W-:-:S06]  /*24680*/  IABS R9, R4 ;  /* 0x0000000400097213 */ /* 0x000fcc0000000000 */
[----:B---3--:R0:W1:Y:S02]  /*24690*/  F2I.FTZ.U32.TRUNC.NTZ R3, R2 ;  /* 0x0000000200037305 */ /* 0x008064000021f000 */
        /* <DEDUP_REMOVED lines=8> */
[----:B------:R-:W-:Y:S02]  /*24720*/  VIADD R3, R10, 0xffffffe ;  /* 0x0ffffffe0a037836 */ /* 0x000fe40000000000 */
[----:B------:R-:W-:Y:S01]  /*24730*/  IMAD.MOV.U32 R2, RZ, RZ, RZ ;  /* 0x000000ffff027224 */ /* 0x000fe200078e00ff */
[----:B------:R-:W-:-:S03]  /*24740*/  ISETP.GT.U32.AND P1, PT, R6, R11, PT ;  /* 0x0000000b0600720c */ /* 0x000fc60003f24070 */
        /* <DEDUP_REMOVED lines=36> */
.L_x_12196:
[----:B-1-3--:R-:W0:Y:S02]  /*24990*/  LDC.64 R2, c[0x0][0xd90] ;  /* 0x00036400ff027b82 */ /* 0x00ae240000000a00 */
        /* <DEDUP_REMOVED lines=60> */
.L_x_12197:
[----:B01----:R-:W-:-:S05]  /*24d60*/  LOP3.LUT R3, RZ, R2, RZ, 0x33, !PT ;  /* 0x00000002ff037212 */ /* 0x003fca00078e33ff */
[----:B------:R-:W-:-:S05]  /*24d70*/  IMAD.IADD R2, R4, 0x1, R3 ;  /* 0x0000000104027824 */ /* 0x000fca00078e0203 */
[----:B------:R1:W-:Y:S01]  /*24d80*/  STL [R1+0x464], R2 ;  /* 0x0004640201007387 */ /* 0x0003e20000100800 */
[----:B------:R-:W-:Y:S05]  /*24d90*/  BRA `(.L_x_12198) ;  /* 0x0000000000107947 */ /* 0x000fea0003800000 */
.L_x_12193:
[----:B------:R-:W-:Y:S01]  /*24da0*/  IMAD.U32 R2, RZ, RZ, UR6 ;  /* 0x00000006ff027e24 */ /* 0x000fe2000f8e00ff */
[----:B------:R0:W-:Y:S04]  /*24db0*/  STL [R1+0x464], RZ ;  /* 0x000464ff01007387 */ /* 0x0001e80000100800 */
[----:B------:R0:W-:Y:S04]  /*24dc0*/  STL [R1+0x468], RZ ;  /* 0x000468ff01007387 */ /* 0x0001e80000100800 */
[----:B------:R0:W-:Y:S02]  /*24dd0*/  STL [R1+0x460], R2 ;  /* 0x0004600201007387 */ /* 0x0001e40000100800 */
.L_x_12198:
[----:B------:R-:W2:Y:S04]  /*24de0*/  LDL R4, [R1+0x460] ;  /* 0x0004600001047983 */ /* 0x000ea80000100800 */
        /* <DEDUP_REMOVED lines=9> */
.L_x_12191:
[----:B--2---:R-:W2:Y:S01]  /*24e80*/  LDL R0, [R1+0x46c] ;  /* 0x00046c0001007983 */ /* 0x004ea20000100800 */
        /* <DEDUP_REMOVED lines=11> */
[----:B------:R-:W-:Y:S01]  /*24f40*/  STL [R1+0x4d8], RZ ;  /* 0x0004d8ff01007387 */ /* 0x000fe20000100800 */
[----:B------:R-:W-:Y:S01]  /*24f50*/  IMAD.MOV.U32 R19, RZ, RZ, RZ ;  /* 0x000000ffff137224 */ /* 0x000fe200078e00ff */
[----:B------:R-:W-:Y:S01]  /*24f60*/  ULDC UR37, c[0x0][0xc] ;  /* 0x0000030000257ab9 */ /* 0x000fe20000000800 */
[----:B------:R-:W-:Y:S01]  /*24f70*/  ULDC.64 UR38, c[0x0][0x198] ;  /* 0x0000660000267ab9 */ /* 0x000fe20000000a00 */
[----:B---3--:R-:W-:-:S06]  /*24f80*/  ULEA UR4, UR5, UR4, 0x18 ;  /* 0x0000000405047291 */ /* 0x008fcc000f8ec03f */
[----:B------:R-:W-:Y:S01]  /*24f90*/  IMAD.U32 R18, RZ, RZ, UR4 ;  /* 0x00000004ff127e24 */ /* 0x000fe2000f8e00ff */
[C---:B--2---:R-:W-:Y:S01]  /*24fa0*/  LOP3.LUT R4, R5.reuse, 0x7f, RZ, 0xc0, !PT ;  /* 0x0000007f05047812 */ /* 0x044fe200078ec0ff */
[----:B----4-:R-:W-:-:S05]  /*24fb0*/  IMAD.SHL.U32 R0, R5, 0x8, RZ ;  /* 0x0000000805007824 */ /* 0x010fca00078e00ff */
[C---:B01----:R-:W-:Y:S02]  /*24fc0*/  LOP3.LUT R2, R0.reuse, 0x1f8, RZ, 0xc0, !PT ;  /* 0x000001f800027812 */ /* 0x043fe400078ec0ff */
        /* <DEDUP_REMOVED lines=10> */
[----:B------:R1:W-:Y:S01]  /*25070*/  STL [R1+0x474], R2 ;  /* 0x0004740201007387 */ /* 0x0003e20000100800 */
[C---:B0-----:R-:W-:Y:S02]  /*25080*/  LOP3.LUT R3, R0.reuse, 0x40, RZ, 0xfc, !PT ;  /* 0x0000004000037812 */ /* 0x041fe400078efcff */
[C---:B-1----:R-:W-:Y:S02]  /*25090*/  LOP3.LUT R2, R0.reuse, 0x80, RZ, 0xfc, !PT ;  /* 0x0000008000027812 */ /* 0x042fe400078efcff */
[----:B------:R-:W-:-:S07]  /*250a0*/  LOP3.LUT R0, R0, 0xc0, RZ, 0xfc, !PT ;  /* 0x000000c000007812 */ /* 0x000fce00078efcff */
.L_x_12317:
[----:B------:R-:W2:Y:S01]  /*250b0*/  LDL R11, [R1+0x46c] ;  /* 0x00046c00010b7983 */ /* 0x000ea20000100800 */
[----:B------:R-:W-:Y:S05]  /*250c0*/  YIELD ;  /* 0x0000000000007946 */ /* 0x000fea0003800000 */
[----:B------:R-:W-:Y:S01]  /*250d0*/  ULDC.64 UR4, c[0x0][0xb20] ;  /* 0x0002c80000047ab9 */ /* 0x000fe20000000a00 */
[----:B------:R-:W-:Y:S01]  /*250e0*/  IMAD.MOV.U32 R0, RZ, RZ, RZ ;  /* 0x000000ffff007224 */ /* 0x000fe200078e00ff */
[----:B------:R-:W-:Y:S01]  /*250f0*/  ISETP.NE.U32.AND P0, PT, RZ, UR4, PT ;  /* 0x00000004ff007c0c */ /* 0x000fe2000bf05070 */
[----:B01----:R-:W0:Y:S01]  /*25100*/  LDC.64 R4, c[0x0][0xaf8] ;  /* 0x0002be00ff047b82 */ /* 0x003e220000000a00 */
[----:B------:R-:W-:Y:S01]  /*25110*/  CS2R R6, SRZ ;  /* 0x0000000000067805 */ /* 0x000fe2000001ff00 */
        /* <DEDUP_REMOVED lines=11> */
[----:B------:R-:W-:Y:S02]  /*251d0*/  ISETP.NE.AND.EX P1, PT, RZ, UR7, PT, P1 ;  /* 0x00000007ff007c0c */ /* 0x000fe4000bf25310 */
[----:B------:R-:W-:Y:S01]  /*251e0*/  ISETP.NE.U32.AND P0, PT, RZ, UR4, PT ;  /* 0x00000004ff007c0c */ /* 0x000fe2000bf05070 */
[----:B-1----:R-:W0:Y:S03]  /*251f0*/  LDC.64 R2, c[0x0][0xb00] ;  /* 0x0002c000ff027b82 */ /* 0x002e260000000a00 */
[----:B------:R-:W-:-:S05]  /*25200*/  ISETP.NE.AND.EX P0, PT, RZ, UR5, PT, P0 ;  /* 0x00000005ff007c0c */ /* 0x000fca000bf05300 */
[----:B------:R-:W1:Y:S08]  /*25210*/  @P2 LDC.64 R8, c[0x0][0xb10] ;  /* 0x0002c400ff082b82 */ /* 0x000e700000000a00 */
[----:B------:R-:W2:Y:S01]  /*25220*/  @P0 LDG.E R6, desc[UR40][R4.64] ;  /* 0x0000002804060981 */ /* 0x000ea2000c1e1900 */
[----:B------:R-:W-:Y:S01]  /*25230*/  ULDC UR4, c[0x0][0x288] ;  /* 0x0000a20000047ab9 */ /* 0x000fe20000000800 */
[----:B0-----:R-:W-:-:S05]  /*25240*/  IMAD.WIDE R2, R11, 0x4, R2 ;  /* 0x000000040b027825 */ /* 0x001fca00078e0202 */
[----:B------:R0:W5:Y:S01]  /*25250*/  @P1 LDG.E R7, desc[UR40][R2.64] ;  /* 0x0000002802071981 */ /* 0x000162000c1e1900 */
[----:B-1----:R-:W-:-:S03]  /*25260*/  @P2 IMAD.WIDE R8, R11, 0x4, R8 ;  /* 0x000000040b082825 */ /* 0x002fc600078e0208 */
        /* <DEDUP_REMOVED lines=8> */
[----:B------:R-:W-:-:S04]  /*252f0*/  USEL UR4, UR4, 0x1, UP0 ;  /* 0x0000000104047887 */ /* 0x000fc80008000000 */
[----:B------:R-:W-:Y:S01]  /*25300*/  UIMAD UR4, UR4, UR5, URZ ;  /* 0x00000005040472a4 */ /* 0x000fe2000f8e023f */
[----:B--2---:R1:W-:Y:S01]  /*25310*/  STL [R1+0x490], R6 ;  /* 0x0004900601007387 */ /* 0x0043e20000100800 */
[----:B------:R-:W-:-:S04]  /*25320*/  IMAD.MOV.U32 R10, RZ, RZ, R6 ;  /* 0x000000ffff0a7224 */ /* 0x000fc800078e0006 */
[----:B-1----:R-:W-:Y:S01]  /*25330*/  IMAD.U32 R6, RZ, RZ, UR4 ;  /* 0x00000004ff067e24 */ /* 0x002fe2000f8e00ff */
[----:B0-----:R-:W-:Y:S06]  /*25340*/  @P2 BRA `(.L_x_12200) ;  /* 0x0000000000142947 */ /* 0x001fec0003800000 */
[----:B------:R-:W-:Y:S05]  /*25350*/  @!P0 BRA `(.L_x_12200) ;  /* 0x0000000000108947 */ /* 0x000fea0003800000 */
[----:B------:R-:W2:Y:S04]  /*25360*/  LDG.E R8, desc[UR40][R4.64] ;  /* 0x0000002804087981 */ /* 0x000ea8000c1e1900 */
[----:B------:R-:W2:Y:S02]  /*25370*/  LDG.E R4, desc[UR40][R4.64+0x4] ;  /* 0x0000042804047981 */ /* 0x000ea4000c1e1900 */
[----:B--2---:R-:W-:-:S05]  /*25380*/  IMAD.IADD R10, R4, 0x1, -R8 ;  /* 0x00000001040a7824 */ /* 0x004fca00078e0a08 */
[----:B------:R0:W-:Y:S02]  /*25390*/  STL [R1+0x490], R10 ;  /* 0x0004900a01007387 */ /* 0x0001e40000100800 */
.L_x_12200:
        /* <DEDUP_REMOVED lines=12> */
[----:B------:R-:W2:Y:S02]  /*25460*/  LDC.64 R6, c[0x0][0xb18] ;  /* 0x0002c600ff067b82 */ /* 0x000ea40000000a00 */
[----:B--2---:R-:W-:-:S06]  /*25470*/  IMAD.WIDE R6, R11, 0x4, R6 ;  /* 0x000000040b067825 */ /* 0x004fcc00078e0206 */
[----:B------:R2:W5:Y:S01]  /*25480*/  LDG.E R6, desc[UR40][R6.64] ;  /* 0x0000002806067981 */ /* 0x000562000c1e1900 */
[----:B------:R-:W-:Y:S05]  /*25490*/  BRA `(.L_x_12202) ;  /* 0x0000000000107947 */ /* 0x000fea0003800000 */
.L_x_12201:
[----:B------:R-:W-:Y:S05]  /*254a0*/  @!P1 BRA `(.L_x_12202) ;  /* 0x00000000000c9947 */ /* 0x000fea0003800000 */
[----:B------:R-:W2:Y:S04]  /*254b0*/  LDG.E R6, desc[UR40][R2.64] ;  /* 0x0000002802067981 */ /* 0x000ea8000c1e1900 */
[----:B------:R-:W2:Y:S02]  /*254c0*/  LDG.E R2, desc[UR40][R2.64+0x4] ;  /* 0x0000042802027981 */ /* 0x000ea4000c1e1900 */
[----:B--2---:R-:W-:-:S07]  /*254d0*/  IMAD.IADD R6, R2, 0x1, -R6 ;  /* 0x0000000102067824 */ /* 0x004fce00078e0a06 */
.L_x_12202:
[----:B------:R-:W3:Y:S01]  /*254e0*/  LDL.LU R3, [R1+0x464] ;  /* 0x0004640001037983 */ /* 0x000ee20000300800 */
[----:B------:R-:W4:Y:S01]  /*254f0*/  LDC R2, c[0x0][0x448] ;  /* 0x00011200ff027b82 */ /* 0x000f220000000800 */
[----:B-----5:R-:W-:Y:S01]  /*25500*/  IMAD.IADD R0, R6, 0x1, -R0 ;  /* 0x0000000106007824 */ /* 0x020fe200078e0a00 */
[----:B----4-:R-:W-:-:S13]  /*25510*/  ISETP.NE.AND P1, PT, R2, 0x1, PT ;  /* 0x000000010200780c */ /* 0x010fda0003f25270 */
[----:B------:R-:W4:Y:S08]  /*25520*/  @P1 LDC R2, c[0x0][0x44c] ;  /* 0x00011300ff021b82 */ /* 0x000f300000000800 */
[----:B-1----:R-:W1:Y:S01]  /*25530*/  @P1 LDC R4, c[0x0][0x450] ;  /* 0x00011400ff041b82 */ /* 0x002e620000000800 */
[----:B---3--:R-:W-:-:S04]  /*25540*/  IMAD.SHL.U32 R11, R3, 0x80, RZ ;  /* 0x00000080030b7824 */ /* 0x008fc800078e00ff */
[----:B------:R-:W-:Y:S01]  /*25550*/  VIADD R3, R11, 0x7f ;  /* 0x0000007f0b037836 */ /* 0x000fe20000000000 */
[----:B------:R3:W-:Y:S03]  /*25560*/  STL [R1+0x484], R11 ;  /* 0x0004840b01007387 */ /* 0x0007e60000100800 */
[----:B----4-:R-:W-:-:S04]  /*25570*/  @P1 IMAD.HI.U32 R2, R3, R2, RZ ;  /* 0x0000000203021227 */ /* 0x010fc800078e00ff */
[----:B------:R-:W-:Y:S01]  /*25580*/  IMAD.MOV.U32 R6, RZ, RZ, R3 ;  /* 0x000000ffff067224 */ /* 0x000fe200078e0003 */
[----:B-1----:R-:W-:Y:S01]  /*25590*/  @P1 SHF.R.U32.HI R6, RZ, R4, R2 ;  /* 0x00000004ff061219 */ /* 0x002fe20000011602 */
[----:B------:R-:W-:-:S04]  /*255a0*/  VIADD R2, R0, 0x5f ;  /* 0x0000005f00027836 */ /* 0x000fc80000000000 */
[----:B------:R-:W-:-:S05]  /*255b0*/  IMAD.HI R2, R2, 0x2aaaaaab, RZ ;  /* 0x2aaaaaab02027827 */ /* 0x000fca00078e02ff */
[----:B------:R-:W-:-:S04]  /*255c0*/  SHF.R.U32.HI R3, RZ, 0x1f, R2 ;  /* 0x0000001fff037819 */ /* 0x000fc80000011602 */
[----:B------:R-:W-:Y:S02]  /*255d0*/  LEA.HI.SX32 R9, R2, R3, 0x1c ;  /* 0x0000000302097211 */ /* 0x000fe400078fe2ff */
[----:B------:R-:W-:-:S03]  /*255e0*/  IADD3 R2, R0, 0x1, -R10 ;  /* 0x0000000100027810 */ /* 0x000fc60007ffe80a */
[----:B------:R3:W-:Y:S02]  /*255f0*/  STL [R1+0x4e4], R9 ;  /* 0x0004e40901007387 */ /* 0x0007e40000100800 */
[----:B------:R-:W-:Y:S02]  /*25600*/  IMAD.IADD R6, R2, 0x1, R6 ;  /* 0x0000000102067824 */ /* 0x000fe400078e0206 */
[----:B------:R-:W1:Y:S02]  /*25610*/  LDC.64 R2, c[0x0][0xad8] ;  /* 0x0002b600ff027b82 */ /* 0x000e640000000a00 */
[----:B-1----:R-:W-:Y:S01]  /*25620*/  ISETP.GE.AND P2, PT, R3, 0x1, PT ;  /* 0x000000010300780c */ /* 0x002fe20003f46270 */
[----:B------:R-:W-:-:S12]  /*25630*/  IMAD.IADD R2, R6, 0x1, R2 ;  /* 0x0000000106027824 */ /* 0x000fd800078e0202 */
[----:B---3--:R-:W-:Y:S05]  /*25640*/  @!P2 BRA `(.L_x_12203) ;  /* 0x000000000048a947 */ /* 0x008fea0003800000 */
        /* <DEDUP_REMOVED lines=11> */
.L_x_12205:
[----:B------:R-:W-:-:S13]  /*25700*/  ISETP.NE.AND P0, PT, R3, 0x1, PT ;  /* 0x000000010300780c */ /* 0x000fda0003f05270 */
[----:B------:R-:W1:Y:S02]  /*25710*/  @P0 LDC.64 R4, c[0x0][0xae0] ;  /* 0x0002b800ff040b82 */ /* 0x000e640000000a00 */
[----:B-1----:R-:W-:-:S05]  /*25720*/  @P0 IMAD.HI.U32 R4, R7, R4, RZ ;  /* 0x0000000407040227 */ /* 0x002fca00078e00ff */
[----:B------:R-:W-:-:S07]  /*25730*/  @P0 SHF.R.U32.HI R7, RZ, R5, R4 ;  /* 0x00000005ff070219 */ /* 0x000fce0000011604 */
.L_x_12206:
[----:B------:R-:W-:Y:S05]  /*25740*/  BSYNC B0 ;  /* 0x0000000000007941 */ /* 0x000fea0003800000 */
.L_x_12204:
[----:B------:R-:W-:-:S05]  /*25750*/  IMAD R7, R7, R3, R3 ;  /* 0x0000000307077224 */ /* 0x000fca00078e0203 */
[----:B------:R-:W-:-:S07]  /*25760*/  VIMNMX R2, R2, R7, PT ;  /* 0x0000000702027248 */ /* 0x000fce0003fe0100 */
.L_x_12203:
[----:B------:R-:W1:Y:S01]  /*25770*/  @P1 LDC R4, c[0x0][0x44c] ;  /* 0x00011300ff041b82 */ /* 0x000e620000000800 */
[----:B------:R-:W-:Y:S01]  /*25780*/  VIADD R2, R2, 0x5f ;  /* 0x0000005f02027836 */ /* 0x000fe20000000000 */
[----:B------:R-:W-:Y:S01]  /*25790*/  ULDC UR4, c[0x0][0xad4] ;  /* 0x0002b50000047ab9 */ /* 0x000fe20000000800 */
[----:B------:R-:W-:Y:S02]  /*257a0*/  IMAD.MOV.U32 R5, RZ, RZ, R11 ;  /* 0x000000ffff057224 */ /* 0x000fe400078e000b */
[----:B------:R-:W-:-:S03]  /*257b0*/  IMAD.HI R2, R2, 0x2aaaaaab, RZ ;  /* 0x2aaaaaab02027827 */ /* 0x000fc600078e02ff */
[----:B------:R-:W3:Y:S01]  /*257c0*/  @P1 LDC R6, c[0x0][0x450] ;  /* 0x00011400ff061b82 */ /* 0x000ee20000000800 */
[----:B-1----:R-:W-:-:S05]  /*257d0*/  @P1 IMAD.HI.U32 R4, R11, R4, RZ ;  /* 0x000000040b041227 */ /* 0x002fca00078e00ff */
        /* <DEDUP_REMOVED lines=13> */
[----:B-1----:R-:W1:Y:S02]  /*258b0*/  @P0 LDC.64 R4, c[0x0][0xae0] ;  /* 0x0002b800ff040b82 */ /* 0x002e640000000a00 */
[----:B-1----:R-:W-:-:S05]  /*258c0*/  @P0 IMAD.HI.U32 R4, R6, R4, RZ ;  /* 0x0000000406040227 */ /* 0x002fca00078e00ff */
[----:B------:R-:W-:-:S04]  /*258d0*/  @P0 SHF.R.U32.HI R6, RZ, R5, R4 ;  /* 0x00000005ff060219 */ /* 0x000fc80000011604 */
[----:B------:R-:W-:Y:S01]  /*258e0*/  LOP3.LUT R6, RZ, R6, RZ, 0x33, !PT ;  /* 0x00000006ff067212 */ /* 0x000fe200078e33ff */
[----:B------:R-:W-:Y:S06]  /*258f0*/  BRA `(.L_x_12210) ;  /* 0x0000000000107947 */ /* 0x000fec0003800000 */
.L_x_12209:
[----:B------:R-:W-:-:S13]  /*25900*/  ISETP.NE.AND P0, PT, R3, 0x1, PT ;  /* 0x000000010300780c */ /* 0x000fda0003f05270 */
[----:B-1----:R-:W1:Y:S02]  /*25910*/  @P0 LDC.64 R4, c[0x0][0xae0] ;  /* 0x0002b800ff040b82 */ /* 0x002e640000000a00 */
[----:B-1----:R-:W-:-:S05]  /*25920*/  @P0 IMAD.HI.U32 R4, R6, R4, RZ ;  /* 0x0000000406040227 */ /* 0x002fca00078e00ff */
[----:B------:R-:W-:-:S07]  /*25930*/  @P0 SHF.R.U32.HI R6, RZ, R5, R4 ;  /* 0x00000005ff060219 */ /* 0x000fce0000011604 */
.L_x_12210:
[----:B------:R-:W-:Y:S05]  /*25940*/  BSYNC B0 ;  /* 0x0000000000007941 */ /* 0x000fea0003800000 */
.L_x_12208:
[----:B------:R-:W-:-:S05]  /*25950*/  IMAD R3, R6, R3, RZ ;  /* 0x0000000306037224 */ /* 0x000fca00078e02ff */
[----:B------:R-:W-:-:S07]  /*25960*/  VIMNMX R2, R2, R3, !PT ;  /* 0x0000000302027248 */ /* 0x000fce0007fe0100 */
.L_x_12207:
[----:B------:R-:W-:Y:S01]  /*25970*/  IMAD.HI R2, R2, 0x2aaaaaab, RZ ;  /* 0x2aaaaaab02027827 */ /* 0x000fe200078e02ff */
[----:B-1----:R-:W-:Y:S01]  /*25980*/  SHF.R.U32.HI R4, RZ, 0x10, R8 ;  /* 0x00000010ff047819 */ /* 0x002fe20000011608 */
[----:B------:R-:W-:Y:S01]  /*25990*/  BSSY B0, `(.L_x_12211) ;  /* 0x000002a000007945 */ /* 0x000fe20003800000 */
[----:B------:R-:W-:Y:S01]  /*259a0*/  LOP3.LUT R9, R8, 0xff, RZ, 0xc0, !PT ;  /* 0x000000ff08097812 */ /* 0x000fe200078ec0ff */
[----:B------:R-:W-:Y:S01]  /*259b0*/  IMAD.MOV.U32 R5, RZ, RZ, RZ ;  /* 0x000000ffff057224 */ /* 0x000fe200078e00ff */
[----:B------:R-:W-:Y:S02]  /*259c0*/  SHF.R.U32.HI R3, RZ, 0x1f, R2 ;  /* 0x0000001fff037819 */ /* 0x000fe40000011602 */
[----:B------:R-:W-:Y:S01]  /*259d0*/  ISETP.NE.AND P0, PT, R4, RZ, PT ;  /* 0x000000ff0400720c */ /* 0x000fe20003f05270 */
[----:B------:R1:W-:Y:S01]  /*259e0*/  STL [R1+0x4dc], R9 ;  /* 0x0004dc0901007387 */ /* 0x0003e20000100800 */
[----:B------:R-:W-:Y:S01]  /*259f0*/  LEA.HI.SX32 R3, R2, R3, 0x1c ;  /* 0x0000000302037211 */ /* 0x000fe200078fe2ff */
[----:B------:R-:W-:-:S02]  /*25a00*/  IMAD.MOV.U32 R8, RZ, RZ, R5 ;  /* 0x000000ffff087224 */ /* 0x000fc400078e0005 */
[----:B------:R1:W-:Y:S01]  /*25a10*/  STL [R1+0x4ac], R5 ;  /* 0x0004ac0501007387 */ /* 0x0003e20000100800 */
[----:B0-----:R-:W-:-:S04]  /*25a20*/  VIMNMX R10, RZ, R3, !PT ;  /* 0x00000003ff0a7248 */ /* 0x001fc80007fe0100 */
[----:B------:R-:W-:Y:S01]  /*25a30*/  ISETP.GT.AND P1, PT, R0, R10, PT ;  /* 0x0000000a0000720c */ /* 0x000fe20003f24270 */
[----:B------:R1:W-:Y:S02]  /*25a40*/  STL [R1+0x4a8], R10 ;  /* 0x0004a80a01007387 */ /* 0x0003e40000100800 */
[----:B------:R-:W0:Y:S10]  /*25a50*/  @!P0 LDC R4, c[0x0][0xae8] ;  /* 0x0002ba00ff048b82 */ /* 0x000e340000000800 */
[----:B-1----:R-:W-:Y:S05]  /*25a60*/  @!P1 BRA `(.L_x_12212) ;  /* 0x0000000000709947 */ /* 0x002fea0003800000 */
[-C--:B0-----:R-:W-:Y:S02]  /*25a70*/  IABS R5, R4.reuse ;  /* 0x0000000400057213 */ /* 0x081fe40000000000 */
[----:B--2---:R-:W-:Y:S02]  /*25a80*/  IABS R7, R4 ;  /* 0x0000000400077213 */ /* 0x004fe40000000000 */
        /* <DEDUP_REMOVED lines=26> */
.L_x_12212:
[----:B------:R-:W-:Y:S05]  /*25c30*/  BSYNC B0 ;  /* 0x0000000000007941 */ /* 0x000fea0003800000 */
.L_x_12211:
        /* <DEDUP_REMOVED lines=15> */
[----:B------:R-:W4:Y:S01]  /*25d30*/  POPC R5, UR4 ;  /* 0x0000000400057d09 */ /* 0x000f220008000000 */
[----:B---3--:R-:W-:-:S02]  /*25d40*/  ISETP.EQ.U32.AND P0, PT, R0, R3, PT ;  /* 0x000000030000720c */ /* 0x008fc40003f02070 */
[----:B------:R-:W4:Y:S11]  /*25d50*/  LDC.64 R2, c[0x0][0xd60] ;  /* 0x00035800ff027b82 */ /* 0x000f360000000a00 */
[----:B----4-:R-:W3:Y:S01]  /*25d60*/  @P0 ATOMG.E.ADD.STRONG.GPU PT, R3, desc[UR40][R2.64], R5 ;  /* 0x00000005020309a8 */ /* 0x010ee200081ee1e8 */
[----:B0-----:R-:W0:Y:S02]  /*25d70*/  S2R R4, SR_LTMASK ;  /* 0x0000000000047919 */ /* 0x001e240000003900 */
[----:B0-----:R-:W-:-:S04]  /*25d80*/  LOP3.LUT R4, R4, UR4, RZ, 0xc0, !PT ;  /* 0x0000000404047c12 */ /* 0x001fc8000f8ec0ff */
[----:B--2---:R-:W0:Y:S01]  /*25d90*/  POPC R7, R4 ;  /* 0x0000000400077309 */ /* 0x004e220000000000 */
[----:B---3--:R-:W0:Y:S02]  /*25da0*/  SHFL.IDX PT, R0, R3, R0, 0x1f ;  /* 0x00001f0003007589 */ /* 0x008e2400000e0000 */
[----:B0-----:R-:W-:-:S05]  /*25db0*/  IADD3 R0, R0, UR37, R7 ;  /* 0x0000002500007c10 */ /* 0x001fca000fffe007 */
[----:B------:R3:W-:Y:S01]  /*25dc0*/  STL [R1+0x460], R0 ;  /* 0x0004600001007387 */ /* 0x0007e20000100800 */
[----:B------:R-:W-:Y:S05]  /*25dd0*/  BRA `(.L_x_12215) ;  /* 0x00000048005c7947 */ /* 0x000fea0003800000 */
.L_x_12214:
        /* <DEDUP_REMOVED lines=12> */
[----:B--2---:R-:W-:-:S02]  /*25ea0*/  IMAD.U32 R7, RZ, RZ, UR9 ;  /* 0x00000009ff077e24 */ /* 0x004fc4000f8e00ff */
[----:B------:R-:W-:Y:S02]  /*25eb0*/  IMAD.U32 R10, RZ, RZ, UR4 ;  /* 0x00000004ff0a7e24 */ /* 0x000fe4000f8e00ff */
[----:B------:R-:W-:Y:S02]  /*25ec0*/  IMAD.U32 R11, RZ, RZ, UR5 ;  /* 0x00000005ff0b7e24 */ /* 0x000fe4000f8e00ff */
[----:B-1----:R-:W-:Y:S02]  /*25ed0*/  IMAD.MOV.U32 R8, RZ, RZ, 0x70 ;  /* 0x00000070ff087424 */ /* 0x002fe400078e00ff */
[----:B------:R-:W-:Y:S02]  /*25ee0*/  IMAD.MOV.U32 R12, RZ, RZ, 0x1 ;  /* 0x00000001ff0c7424 */ /* 0x000fe400078e00ff */
[----:B------:R-:W-:-:S07]  /*25ef0*/  IMAD.MOV.U32 R13, RZ, RZ, RZ ;  /* 0x000000ffff0d7224 */ /* 0x000fce00078e00ff */
[----:B------:R-:W-:-:S07]  /*25f00*/  LEPC R20, `(.L_x_12217) ;  /* 0x000000001014794e */ /* 0x000fce0000000000 */
[----:B0-----:R-:W-:Y:S05]  /*25f10*/  CALL.ABS.NOINC R2 ;  /* 0x0000000002007343 */ /* 0x001fea0003c00000 */
.L_x_12217:
[----:B------:R-:W-:Y:S05]  /*25f20*/  BSYNC B6 ;  /* 0x0000000000067941 */ /* 0x000fea0003800000 */
.L_x_12216:
        /* <DEDUP_REMOVED lines=9> */
[----:B0-----:R-:W-:Y:S02]  /*25fc0*/  IMAD.U32 R4, RZ, RZ, UR6 ;  /* 0x00000006ff047e24 */ /* 0x001fe4000f8e00ff */
[----:B------:R-:W-:Y:S02]  /*25fd0*/  IMAD.U32 R5, RZ, RZ, UR7 ;  /* 0x00000007ff057e24 */ /* 0x000fe4000f8e00ff */
[----:B------:R-:W-:Y:S02]  /*25fe0*/  IMAD.U32 R6, RZ, RZ, UR8 ;  /* 0x00000008ff067e24 */ /* 0x000fe4000f8e00ff */
[----:B--2---:R-:W-:-:S02]  /*25ff0*/  IMAD.U32 R7, RZ, RZ, UR9 ;  /* 0x00000009ff077e24 */ /* 0x004fc4000f8e00ff */
[----:B------:R-:W-:Y:S02]  /*26000*/  IMAD.U32 R10, RZ, RZ, UR4 ;  /* 0x00000004ff0a7e24 */ /* 0x000fe4000f8e00ff */
[----:B------:R-:W-:Y:S02]  /*26010*/  IMAD.U32 R11, RZ, RZ, UR5 ;  /* 0x00000005ff0b7e24 */ /* 0x000fe4000f8e00ff */
[----:B-1----:R-:W-:Y:S02]  /*26020*/  IMAD.MOV.U32 R8, RZ, RZ, 0x70 ;  /* 0x00000070ff087424 */ /* 0x002fe400078e00ff */
[----:B------:R-:W-:Y:S02]  /*26030*/  IMAD.MOV.U32 R12, RZ, RZ, 0x1 ;  /* 0x00000001ff0c7424 */ /* 0x000fe400078e00ff */
[----:B---3--:R-:W-:-:S07]  /*26040*/  IMAD.MOV.U32 R13, RZ, RZ, RZ ;  /* 0x000000ffff0d7224 */ /* 0x008fce00078e00ff */
[----:B------:R-:W-:-:S07]  /*26050*/  LEPC R20, `(.L_x_12220) ;  /* 0x000000001014794e */ /* 0x000fce0000000000 */
[----:B----4-:R-:W-:Y:S05]  /*26060*/  CALL.ABS.NOINC R2 ;  /* 0x0000000002007343 */ /* 0x010fea0003c00000 */
.L_x_12220:
        /* <DEDUP_REMOVED lines=15> */
.L_x_12219:
[----:B------:R-:W-:Y:S05]  /*26160*/  BSYNC B6 ;  /* 0x0000000000067941 */ /* 0x000fea0003800000 */
.L_x_12218:
        /* <DEDUP_REMOVED lines=9> */
[----:B------:R2:W1:Y:S01]  /*26200*/  @P0 LDG.E R7, desc[UR40][R2.64] ;  /* 0x0000002802070981 */ /* 0x000462000c1e1900 */
[----:B---3--:R-:W-:Y:S01]  /*26210*/  VIADD R0, R16, 0xffffffff ;  /* 0xffffffff10007836 */ /* 0x008fe20000000000 */
[----:B--2---:R-:W2:Y:S02]  /*26220*/  LDC.64 R2, c[0x0][0x418] ;  /* 0x00010600ff027b82 */ /* 0x004ea40000000a00 */
[----:B--2---:R-:W-:Y:S01]  /*26230*/  LOP3.LUT P0, RZ, R2, UR4, RZ, 0xfc, !PT ;  /* 0x0000000402ff7c12 */ /* 0x004fe2000f80fcff */
[----:B------:R-:W-:-:S03]  /*26240*/  UMOV UR4, 0xffffffff ;  /* 0xffffffff00047882 */ /* 0x000fc60000000000 */
[----:B------:R-:W-:Y:S02]  /*26250*/  LOP3.LUT P0, RZ, R3, UR5, RZ, 0xfc, P0 ;  /* 0x0000000503ff7c12 */ /* 0x000fe4000800fcff */
[----:B-1----:R-:W-:Y:S01]  /*26260*/  SHF.R.S32.HI R8, RZ, 0x1f, R7 ;  /* 0x0000001fff087819 */ /* 0x002fe20000011407 */
[----:B------:R1:W-:Y:S01]  /*26270*/  STL [R1+0x464], R7 ;  /* 0x0004640701007387 */ /* 0x0003e20000100800 */
[----:B------:R-:W-:-:S03]  /*26280*/  SEL R16, R7, RZ, !P0 ;  /* 0x000000ff07107207 */ /* 0x000fc60004000000 */
[----:B------:R1:W-:Y:S01]  /*26290*/  STL [R1+0x468], R8 ;  /* 0x0004680801007387 */ /* 0x0003e20000100800 */
[----:B------:R-:W-:Y:S05]  /*262a0*/  BRA.DIV UR4, `(.L_x_12221) ;  /* 0x0000005e04347947 */ /* 0x000fea000b800000 */
[----:B0-----:R-:W0:Y:S02]  /*262b0*/  S2R R4, SR_TID.X ;  /* 0x0000000000047919 */ /* 0x001e240000002100 */
[----:B0-----:R-:W-:-:S04]  /*262c0*/  SHF.R.U32.HI R4, RZ, 0x5, R4 ;  /* 0x00000005ff047819 */ /* 0x001fc80000011604 */
[----:B------:R-:W-:-:S05]  /*262d0*/  LOP3.LUT R4, R4, 0x3, RZ, 0xc0, !PT ;  /* 0x0000000304047812 */ /* 0x000fca00078ec0ff */
[----:B------:R0:W2:Y:S02]  /*262e0*/  SHFL.IDX PT, R14, R4, RZ, 0x1f ;  /* 0x00001fff040e7589 */ /* 0x0000a400000e0000 */
.L_x_12334:
[----:B0-----:R-:W3:Y:S01]  /*262f0*/  LDL.LU R4, [R1+0x480] ;  /* 0x0004800001047983 */ /* 0x001ee20000300800 */
[----:B------:R-:W-:Y:S02]  /*26300*/  PLOP3.LUT P1, PT, PT, PT, PT, 0x8, 0x0 ;  /* 0x000000000000781c */ /* 0x000fe40003f2e170 */
[----:B--2---:R-:W-:Y:S01]  /*26310*/  ISETP.NE.AND P0, PT, R14, RZ, PT ;  /* 0x000000ff0e00720c */ /* 0x004fe20003f05270 */
[----:B------:R0:W-:Y:S01]  /*26320*/  STL [R1+0x494], R0 ;  /* 0x0004940001007387 */ /* 0x0001e20000100800 */
[----:B---3--:R-:W-:-:S09]  /*26330*/  LOP3.LUT R4, R4, 0xfffffffe, RZ, 0xc0, !PT ;  /* 0xfffffffe04047812 */ /* 0x008fd200078ec0ff */
[----:B------:R-:W-:-:S05]  /*26340*/  @P1 LOP3.LUT R4, R4, 0x1, RZ, 0xfc, !PT ;  /* 0x0000000104041812 */ /* 0x000fca00078efcff */
[----:B------:R0:W-:Y:S01]  /*26350*/  STL [R1+0x480], R4 ;  /* 0x0004800401007387 */ /* 0x0001e20000100800 */
[----:B------:R-:W-:Y:S05]  /*26360*/  @P0 BRA `(.L_x_12222) ;  /* 0x00000004000c0947 */ /* 0x000fea0003800000 */
[----:B------:R-:W-:-:S03]  /*26370*/  UMOV UR4, 0xffffffff ;  /* 0xffffffff00047882 */ /* 0x000fc60000000000 */
[----:B------:R-:W-:Y:S05]  /*26380*/  BRA.DIV UR4, `(.L_x_12223) ;  /* 0x0000005e04307947 */ /* 0x000fea000b800000 */
[----:B------:R-:W-:-:S13]  /*26390*/  ELECT P6, URZ, PT ;  /* 0x00000000003f782f */ /* 0x000fda00038c0000 */
.L_x_12337:
[----:B------:R-:W-:Y:S05]  /*263a0*/  @!P6 BRA `(.L_x_12222) ;  /* 0x0000000000fce947 */ /* 0x000fea0003800000 */
[----:B------:R-:W-:-:S04]  /*263b0*/  ISETP.NE.U32.AND P0, PT, R2, RZ, PT ;  /* 0x000000ff0200720c */ /* 0x000fc80003f05070 */
[----:B------:R-:W-:-:S13]  /*263c0*/  ISETP.NE.AND.EX P0, PT, R3, RZ, PT, P0 ;  /* 0x000000ff0300720c */ /* 0x000fda0003f05300 */
[----:B------:R-:W-:Y:S05]  /*263d0*/  @!P0 BRA `(.L_x_12224) ;  /* 0x0000000000508947 */ /* 0x000fea0003800000 */
[----:B------:R-:W2:Y:S01]  /*263e0*/  LDC R6, c[0x0][0x43c] ;  /* 0x00010f00ff067b82 */ /* 0x000ea20000000800 */
[----:B------:R-:W-:Y:S01]  /*263f0*/  IMAD.MOV.U32 R9, RZ, RZ, R0 ;  /* 0x000000ffff097224 */ /* 0x000fe200078e0000 */
[----:B------:R-:W-:-:S03]  /*26400*/  ULDC.64 UR4, c[0x0][0x428] ;  /* 0x00010a0000047ab9 */ /* 0x000fc60000000a00 */
[----:B0-----:R-:W-:Y:S01]  /*26410*/  IMAD.MOV.U32 R0, RZ, RZ, R9 ;  /* 0x000000ffff007224 */ /* 0x001fe200078e0009 */
[----:B--2---:R-:W-:-:S13]  /*26420*/  ISETP.NE.AND P0, PT, R6, 0x1, PT ;  /* 0x000000010600780c */ /* 0x004fda0003f05270 */
        /* <DEDUP_REMOVED lines=15> */
.L_x_12224:
[----:B--2---:R-:W2:Y:S01]  /*26520*/  LDL R2, [R1+0x474] ;  /* 0x0004740001027983 */ /* 0x004ea20000100800 */
[----:B0-----:R-:W-:Y:S01]  /*26530*/  IMAD R0, R19, 0x8, R18 ;  /* 0x0000000813007824 */ /* 0x001fe200078e0212 */
[----:B--2---:R-:W-:-:S04]  /*26540*/  SHF.L.U32 R2, R2, 0x1f, RZ ;  /* 0x0000001f02027819 */ /* 0x004fc800000006ff */
[----:B------:R-:W0:Y:S02]  /*26550*/  SYNCS.PHASECHK.TRANS64.TRYWAIT P0, [R0+URZ+0x32440], R2 ;  /* 0x03244002000075a7 */ /* 0x000e24000800017f */
[----:B0-----:R-:W-:Y:S05]  /*26560*/  @!P0 BRA `(.L_x_12225) ;  /* 0x0000005800d88947 */ /* 0x001fea0003800000 */
.L_x_12338:
[----:B------:R-:W2:Y:S02]  /*26570*/  S2R R3, SR_TID.X ;  /* 0x0000000000037919 */ /* 0x000ea40000002100 */
[----:B--2---:R-:W-:-:S04]  /*26580*/  LOP3.LUT R3, R3, 0x7f, RZ, 0xc0, !PT ;  /* 0x0000007f03037812 */ /* 0x004fc800078ec0ff */
[----:B------:R-:W-:-:S13]  /*26590*/  ISETP.NE.AND P0, PT, R3, RZ, PT ;  /* 0x000000ff0300720c */ /* 0x000fda0003f05270 */
        /* <DEDUP_REMOVED lines=8> */
.L_x_12226:
        /* <DEDUP_REMOVED lines=24> */
.L_x_12222:
[----:B--2---:R-:W2:Y:S04]  /*267a0*/  LDL R2, [R1+0x46c] ;  /* 0x00046c0001027983 */ /* 0x004ea80000100800 */
[----:B------:R-:W3:Y:S01]  /*267b0*/  LDL R3, [R1+0x48c] ;  /* 0x00048c0001037983 */ /* 0x000ee20000100800 */
[----:B------:R-:W-:Y:S05]  /*267c0*/  WARPSYNC.ALL ;  /* 0x0000000000007948 */ /* 0x000fea0003800000 */
[----:B------:R-:W-:Y:S01]  /*267d0*/  ULDC.64 UR4, c[0x0][0xaf8] ;  /* 0x0002be0000047ab9 */ /* 0x000fe20000000a00 */
[----:B0-----:R-:W-:Y:S01]  /*267e0*/  VIADD R0, R18, 0x18400 ;  /* 0x0001840012007836 */ /* 0x001fe20000000000 */
[----:B------:R-:W-:Y:S01]  /*267f0*/  BAR.SYNC.DEFER_BLOCKING 0x8, 0x180 ;  /* 0x0206000000007b1d */ /* 0x000fe20000010000 */
[----:B------:R-:W-:-:S03]  /*26800*/  ISETP.NE.U32.AND P0, PT, RZ, UR4, PT ;  /* 0x00000004ff007c0c */ /* 0x000fc6000bf05070 */
[----:B------:R-:W-:Y:S02]  /*26810*/  LOP3.LUT P1, RZ, R0, 0x3ff, RZ, 0xc0, !PT ;  /* 0x000003ff00ff7812 */ /* 0x000fe4000782c0ff */
[----:B------:R-:W-:Y:S01]  /*26820*/  ISETP.NE.AND.EX P0, PT, RZ, UR5, PT, P0 ;  /* 0x00000005ff007c0c */ /* 0x000fe2000bf05300 */
[----:B------:R-:W-:Y:S01]  /*26830*/  BSSY B6, `(.L_x_12227) ;  /* 0x0000019000067945 */ /* 0x000fe20003800000 */
[----:B--2---:R-:W-:-:S04]  /*26840*/  SHF.R.S32.HI R0, RZ, 0x1f, R2 ;  /* 0x0000001fff007819 */ /* 0x004fc80000011402 */
[----:B------:R-:W-:Y:S02]  /*26850*/  SEL R4, R0, RZ, !P0 ;  /* 0x000000ff00047207 */ /* 0x000fe40004000000 */
[----:B---3--:R-:W-:Y:S02]  /*26860*/  SHF.R.S32.HI R3, RZ, 0x1f, R3 ;  /* 0x0000001fff037819 */ /* 0x008fe40000011403 */
[----:B------:R-:W-:Y:S01]  /*26870*/  SEL R0, R2, RZ, !P0 ;  /* 0x000000ff02007207 */ /* 0x000fe20004000000 */
        /* <DEDUP_REMOVED lines=19> */
[----:B0-----:R-:W-:Y:S05]  /*269b0*/  CALL.ABS.NOINC R2 ;  /* 0x0000000002007343 */ /* 0x001fea0003c00000 */
.L_x_12228:
[----:B------:R-:W-:Y:S05]  /*269c0*/  BSYNC B6 ;  /* 0x0000000000067941 */ /* 0x000fea0003800000 */
.L_x_12227:
[----:B------:R-:W2:Y:S01]  /*269d0*/  LDL R11, [R1+0x484] ;  /* 0x00048400010b7983 */ /* 0x000ea20000100800 */
[----:B-1----:R-:W1:Y:S01]  /*269e0*/  LDC R7, c[0x0][0x448] ;  /* 0x00011200ff077b82 */ /* 0x002e620000000800 */
        /* <DEDUP_REMOVED lines=15> */
[----:B--2---:R-:W-:-:S04]  /*26ae0*/  IMAD.IADD R5, R0, 0x1, R11 ;  /* 0x0000000100057824 */ /* 0x004fc800078e020b */
        /* <DEDUP_REMOVED lines=8> */
[----:B------:R-:W-:-:S04]  /*26b70*/  IMAD.WIDE.U32 R2, R17, UR4, R2 ;  /* 0x0000000411027c25 */ /* 0x000fc8000f8e0002 */
[----:B------:R-:W-:Y:S01]  /*26b80*/  IMAD R3, R17, UR5, R3 ;  /* 0x0000000511037c24 */ /* 0x000fe2000f8e0203 */
[----:B------:R-:W-:Y:S02]  /*26b90*/  ULDC.64 UR4, c[0x0][0x2e0] ;  /* 0x0000b80000047ab9 */ /* 0x000fe40000000a00 */
[----:B------:R-:W-:Y:S02]  /*26ba0*/  IMAD R4, R8, UR4, RZ ;  /* 0x0000000408047c24 */ /* 0x000fe4000f8e02ff */
[----:B------:R0:W5:Y:S01]  /*26bb0*/  LDL R8, [R1+0x470] ;  /* 0x0004700001087983 */ /* 0x0001620000100800 */
[C---:B------:R-:W-:Y:S01]  /*26bc0*/  IMAD.WIDE.U32 R2, R6.reuse, UR4, R2 ;  /* 0x0000000406027c25 */ /* 0x040fe2000f8e0002 */
[----:B------:R-:W1:Y:S03]  /*26bd0*/  S2R R10, SR_TID.X ;  /* 0x00000000000a7919 */ /* 0x000e660000002100 */
        /* <DEDUP_REMOVED lines=11> */
[----:B------:R-:W-:Y:S01]  /*26c90*/  IMAD.IADD R3, R3, 0x1, R4 ;  /* 0x0000000103037824 */ /* 0x000fe200078e0204 */
[----:B------:R2:W-:Y:S01]  /*26ca0*/  STL [R1+0x488], R5 ;  /* 0x0004880501007387 */ /* 0x0005e20000100800 */
[----:B-1----:R-:W-:Y:S02]  /*26cb0*/  IMAD.SHL.U32 R9, R10, 0x8, RZ ;  /* 0x000000080a097824 */ /* 0x002fe400078e00ff */
[----:B------:R-:W-:-:S03]  /*26cc0*/  IMAD R6, R6, UR4, RZ ;  /* 0x0000000406067c24 */ /* 0x000fc6000f8e02ff */
[----:B------:R-:W-:Y:S01]  /*26cd0*/  LOP3.LUT R9, R9, 0x38, RZ, 0xc0, !PT ;  /* 0x0000003809097812 */ /* 0x000fe200078ec0ff */
[----:B--2---:R-:W-:Y:S01]  /*26ce0*/  IMAD.WIDE.U32 R4, R0, UR4, R2 ;  /* 0x0000000400047c25 */ /* 0x004fe2000f8e0002 */
[----:B------:R-:W-:-:S03]  /*26cf0*/  ULDC UR4, c[0x0][0x2b8] ;  /* 0x0000ae0000047ab9 */ /* 0x000fc60000000800 */
[----:B------:R-:W-:Y:S01]  /*26d00*/  IMAD R0, R0, UR5, R6 ;  /* 0x0000000500007c24 */ /* 0x000fe2000f8e0206 */
[----:B------:R-:W-:-:S03]  /*26d10*/  LEA R3, P1, R4, UR6, 0x1 ;  /* 0x0000000604037c11 */ /* 0x000fc6000f8208ff */
[----:B------:R-:W-:Y:S01]  /*26d20*/  IMAD.IADD R0, R5, 0x1, R0 ;  /* 0x0000000105007824 */ /* 0x000fe200078e0200 */
[----:B------:R-:W-:Y:S01]  /*26d30*/  ISETP.GE.AND P0, PT, R9, UR4, PT ;  /* 0x0000000409007c0c */ /* 0x000fe2000bf06270 */
[----:B------:R-:W-:Y:S01]  /*26d40*/  UMOV UR4, 0xffffffff ;  /* 0xffffffff00047882 */ /* 0x000fe20000000000 */
[----:B------:R-:W-:Y:S02]  /*26d50*/  LOP3.LUT R10, R10, 0x7f, RZ, 0xc0, !PT ;  /* 0x0000007f0a0a7812 */ /* 0x000fe400078ec0ff */
[----:B------:R-:W-:Y:S02]  /*26d60*/  LEA.HI.X R0, R4, UR7, R0, 0x1, P1 ;  /* 0x0000000704007c11 */ /* 0x000fe400088f0c00 */
[----:B------:R-:W-:Y:S01]  /*26d70*/  SHF.R.U32.HI R10, RZ, 0x3, R10 ;  /* 0x00000003ff0a7819 */ /* 0x000fe2000001160a */
[----:B0-----:R-:W-:Y:S06]  /*26d80*/  BRA.DIV UR4, `(.L_x_12229) ;  /* 0x0000005204e47947 */ /* 0x001fec000b800000 */
[----:B------:R-:W2:Y:S04]  /*26d90*/  LDL R4, [R1+0x490] ;  /* 0x0004900001047983 */ /* 0x000ea80000100800 */
[----:B------:R-:W3:Y:S04]  /*26da0*/  LDL.LU R6, [R1+0x484] ;  /* 0x0004840001067983 */ /* 0x000ee80000300800 */
[----:B------:R-:W0:Y:S01]  /*26db0*/  SHFL.IDX PT, R5, R3, RZ, 0x181f ;  /* 0x00181fff03057589 */ /* 0x000e2200000e0000 */
[----:B--2---:R-:W-:-:S03]  /*26dc0*/  IMAD R2, R4, R7, RZ ;  /* 0x0000000704027224 */ /* 0x004fc600078e02ff */
[----:B------:R-:W1:Y:S01]  /*26dd0*/  SHFL.IDX PT, R4, R0, RZ, 0x181f ;  /* 0x00181fff00047589 */ /* 0x000e6200000e0000 */
[----:B---3--:R-:W-:-:S03]  /*26de0*/  IMAD.IADD R10, R10, 0x1, R6 ;  /* 0x000000010a0a7824 */ /* 0x008fc600078e0206 */
[----:B------:R-:W2:Y:S01]  /*26df0*/  SHFL.IDX PT, R6, R3, 0x1, 0x181f ;  /* 0x00381f0003067f89 */ /* 0x000ea200000e0000 */
[C---:B------:R-:W-:Y:S01]  /*26e00*/  VIADD R11, R10.reuse, 0x10 ;  /* 0x000000100a0b7836 */ /* 0x040fe20000000000 */
[CC--:B------:R-:W-:Y:S02]  /*26e10*/  ISETP.GE.AND P1, PT, R10.reuse, R2.reuse, PT ;  /* 0x000000020a00720c */ /* 0x0c0fe40003f26270 */
[----:B------:R-:W3:Y:S02]  /*26e20*/  SHFL.IDX PT, R7, R0, 0x1, 0x181f ;  /* 0x00381f0000077f89 */ /* 0x000ee400000e0000 */
[----:B------:R-:W-:Y:S02]  /*26e30*/  ISETP.GE.AND P2, PT, R11, R2, PT ;  /* 0x000000020b00720c */ /* 0x000fe40003f46270 */
[----:B------:R4:W-:Y:S04]  /*26e40*/  STL [R1+0x4b8], R11 ;  /* 0x0004b80b01007387 */ /* 0x0009e80000100800 */
[----:B------:R-:W-:Y:S03]  /*26e50*/  STL [R1+0x484], R10 ;  /* 0x0004840a01007387 */ /* 0x000fe60000100800 */
[----:B0-----:R-:W-:Y:S01]  /*26e60*/  @!P1 LEA R5, P3, R9, R5, 0x1 ;  /* 0x0000000509059211 */ /* 0x001fe200078608ff */
[----:B----4-:R-:W-:-:S04]  /*26e70*/  VIADD R11, R10, 0x20 ;  /* 0x000000200a0b7836 */ /* 0x010fc80000000000 */
[----:B-1----:R-:W-:Y:S01]  /*26e80*/  @!P1 IMAD.X R4, RZ, RZ, R4, P3 ;  /* 0x000000ffff049224 */ /* 0x002fe200018e0604 */
[----:B------:R-:W-:Y:S04]  /*26e90*/  STL [R1+0x4bc], R11 ;  /* 0x0004bc0b01007387 */ /* 0x000fe80000100800 */
[----:B------:R-:W-:-:S04]  /*26ea0*/  @!P1 LOP3.LUT R5, R5, R4, RZ, 0x3c, !PT ;  /* 0x0000000405059212 */ /* 0x000fc800078e3cff */
[----:B------:R-:W-:-:S04]  /*26eb0*/  @!P1 LOP3.LUT R4, R5, R4, RZ, 0x3c, !PT ;  /* 0x0000000405049212 */ /* 0x000fc800078e3cff */
[----:B------:R-:W-:-:S05]  /*26ec0*/  @!P1 LOP3.LUT R5, R5, R4, RZ, 0x3c, !PT ;  /* 0x0000000405059212 */ /* 0x000fca00078e3cff */
[----:B-----5:R2:W-:Y:S02]  /*26ed0*/  @!P1 LDGSTS.E.BYPASS.LTC128B.128 [R8+0x18400], desc[UR40][R4.64], !P0 ;  /* 0x1840000004089fae */ /* 0x0205e4000c101d68 */
[----:B--2---:R-:W-:Y:S02]  /*26ee0*/  @!P2 LEA R5, P1, R9, R6, 0x1 ;  /* 0x000000060905a211 */ /* 0x004fe400078208ff */
[----:B------:R-:W-:Y:S03]  /*26ef0*/  SHFL.IDX PT, R6, R0, 0x2, 0x181f ;  /* 0x00581f0000067f89 */ /* 0x000fe600000e0000 */
[----:B---3--:R-:W-:Y:S01]  /*26f00*/  @!P2 IMAD.X R4, RZ, RZ, R7, P1 ;  /* 0x000000ffff04a224 */ /* 0x008fe200008e0607 */
        /* <DEDUP_REMOVED lines=58> */
.L_x_12355:
        /* <DEDUP_REMOVED lines=12> */
.L_x_12230:
        /* <DEDUP_REMOVED lines=8> */
[----:B------:R-:W-:-:S03]  /*273f0*/  ULDC.64 UR4, c[0x0][0x398] ;  /* 0x0000e60000047ab9 */ /* 0x000fc60000000a00 */
[----:B0-----:R-:W3:Y:S01]  /*27400*/  LDL.LU R3, [R1+0x48c] ;  /* 0x00048c0001037983 */ /* 0x001ee20000300800 */
[----:B------:R-:W-:Y:S01]  /*27410*/  VIADD R2, R18, 0x22400 ;  /* 0x0002240012027836 */ /* 0x000fe20000000000 */
[----:B------:R0:W-:Y:S01]  /*27420*/  SYNCS.ARRIVE.TRANS64.A1T0 RZ, [R18+URZ+0x32400], RZ ;  /* 0x032400ff12ff79a7 */ /* 0x0001e2000810003f */
[----:B------:R-:W-:Y:S03]  /*27430*/  BSSY B6, `(.L_x_12231) ;  /* 0x0000019000067945 */ /* 0x000fe60003800000 */
        /* <DEDUP_REMOVED lines=24> */
.L_x_12232:
[----:B------:R-:W-:Y:S05]  /*275c0*/  BSYNC B6 ;  /* 0x0000000000067941 */ /* 0x000fea0003800000 */
.L_x_12231:
[----:B------:R-:W2:Y:S01]  /*275d0*/  LDL.LU R5, [R1+0x48c] ;  /* 0x00048c0001057983 */ /* 0x000ea20000300800 */
[----:B------:R-:W1:Y:S01]  /*275e0*/  LDC R7, c[0x0][0x448] ;  /* 0x00011200ff077b82 */ /* 0x000e620000000800 */
[----:B------:R-:W-:Y:S01]  /*275f0*/  ULDC.64 UR4, c[0x0][0x3d8] ;  /* 0x0000f60000047ab9 */ /* 0x000fe20000000a00 */
[----:B------:R-:W-:Y:S01]  /*27600*/  ULDC.64 UR6, c[0x0][0x390] ;  /* 0x0000e40000067ab9 */ /* 0x000fe20000000a00 */
[----:B0-----:R-:W2:Y:S04]  /*27610*/  LDL.LU.64 R2, [R1+0x4b0] ;  /* 0x0004b00001027983 */ /* 0x001ea80000300a00 */
[----:B------:R-:W3:Y:S04]  /*27620*/  LDL.LU R0, [R1+0x4c0] ;  /* 0x0004c00001007983 */ /* 0x000ee80000300800 */
[----:B------:R-:W4:Y:S04]  /*27630*/  LDL.LU R4, [R1+0x49c] ;  /* 0x00049c0001047983 */ /* 0x000f280000300800 */
[----:B------:R-:W5:Y:S01]  /*27640*/  LDL.LU R8, [R1+0x488] ;  /* 0x0004880001087983 */ /* 0x000f620000300800 */
[----:B------:R-:W0:Y:S01]  /*27650*/  S2R R9, SR_TID.X ;  /* 0x0000000000097919 */ /* 0x000e220000002100 */
[----:B-1----:R-:W-:Y:S01]  /*27660*/  ISETP.NE.AND P0, PT, R7, 0x1, PT ;  /* 0x000000010700780c */ /* 0x002fe20003f05270 */
[----:B--2---:R-:W-:-:S12]  /*27670*/  IMAD.MOV.U32 R3, RZ, RZ, R5 ;  /* 0x000000ffff037224 */ /* 0x004fd800078e0005 */
[----:B------:R-:W1:Y:S01]  /*27680*/  @P0 LDC R5, c[0x0][0x450] ;  /* 0x00011400ff050b82 */ /* 0x000e620000000800 */
[----:B------:R-:W-:-:S04]  /*27690*/  IMAD.WIDE.U32 R2, R17, UR4, R2 ;  /* 0x0000000411027c25 */ /* 0x000fc8000f8e0002 */
[----:B------:R-:W-:Y:S01]  /*276a0*/  IMAD R3, R17, UR5, R3 ;  /* 0x0000000511037c24 */ /* 0x000fe2000f8e0203 */
[----:B------:R-:W-:Y:S02]  /*276b0*/  ULDC.64 UR4, c[0x0][0x3e0] ;  /* 0x0000f80000047ab9 */ /* 0x000fe40000000a00 */
[----:B---3--:R-:W-:Y:S02]  /*276c0*/  IMAD R0, R0, UR4, RZ ;  /* 0x0000000400007c24 */ /* 0x008fe4000f8e02ff */
[----:B----4-:R-:W-:-:S04]  /*276d0*/  IMAD.WIDE.U32 R2, R4, UR4, R2 ;  /* 0x0000000404027c25 */ /* 0x010fc8000f8e0002 */
[----:B------:R-:W-:Y:S01]  /*276e0*/  IMAD R0, R4, UR5, R0 ;  /* 0x0000000504007c24 */ /* 0x000fe2000f8e0200 */
[----:B------:R-:W-:Y:S01]  /*276f0*/  ULDC.64 UR4, c[0x0][0x3d0] ;  /* 0x0000f40000047ab9 */ /* 0x000fe20000000a00 */
[----:B------:R-:W2:Y:S02]  /*27700*/  @P0 LDC R4, c[0x0][0x44c] ;  /* 0x00011300ff040b82 */ /* 0x000ea40000000800 */
[----:B------:R-:W-:Y:S02]  /*27710*/  IMAD.IADD R3, R3, 0x1, R0 ;  /* 0x0000000103037824 */ /* 0x000fe400078e0200 */
[----:B-----5:R-:W-:Y:S02]  /*27720*/  IMAD.MOV.U32 R0, RZ, RZ, R8 ;  /* 0x000000ffff007224 */ /* 0x020fe400078e0008 */
[----:B--2---:R-:W-:-:S05]  /*27730*/  @P0 IMAD.HI.U32 R4, R8, R4, RZ ;  /* 0x0000000408040227 */ /* 0x004fca00078e00ff */
[----:B-1----:R-:W-:-:S04]  /*27740*/  @P0 SHF.R.U32.HI R0, RZ, R5, R4 ;  /* 0x00000005ff000219 */ /* 0x002fc80000011604 */
[--C-:B------:R-:W-:Y:S01]  /*27750*/  SHF.R.S32.HI R4, RZ, 0x1f, R0.reuse ;  /* 0x0000001fff047819 */ /* 0x100fe20000011400 */
[----:B------:R-:W-:Y:S02]  /*27760*/  IMAD.MOV R6, RZ, RZ, -R0 ;  /* 0x000000ffff067224 */ /* 0x000fe400078e0a00 */
[----:B------:R-:W-:-:S04]  /*27770*/  IMAD.WIDE.U32 R2, R0, UR4, R2 ;  /* 0x0000000400027c25 */ /* 0x000fc8000f8e0002 */
[----:B------:R-:W-:Y:S02]  /*27780*/  IMAD R4, R4, UR4, RZ ;  /* 0x0000000404047c24 */ /* 0x000fe4000f8e02ff */
[----:B------:R-:W-:Y:S02]  /*27790*/  IMAD R6, R7, R6, R8 ;  /* 0x0000000607067224 */ /* 0x000fe400078e0208 */
[----:B------:R-:W-:Y:S01]  /*277a0*/  IMAD R0, R0, UR5, R4 ;  /* 0x0000000500007c24 */ /* 0x000fe2000f8e0204 */
[----:B------:R-:W-:Y:S01]  /*277b0*/  ULDC.64 UR4, c[0x0][0x3c8] ;  /* 0x0000f20000047ab9 */ /* 0x000fe20000000a00 */
[----:B0-----:R-:W-:Y:S02]  /*277c0*/  IMAD.SHL.U32 R8, R9, 0x8, RZ ;  /* 0x0000000809087824 */ /* 0x001fe400078e00ff */
[----:B------:R-:W-:Y:S01]  /*277d0*/  IMAD.IADD R3, R3, 0x1, R0 ;  /* 0x0000000103037824 */ /* 0x000fe200078e0200 */
[----:B------:R-:W-:Y:S01]  /*277e0*/  SHF.R.S32.HI R0, RZ, 0x1f, R6 ;  /* 0x0000001fff007819 */ /* 0x000fe20000011406 */
[----:B------:R-:W-:Y:S01]  /*277f0*/  IMAD.SHL.U32 R9, R9, 0x8, RZ ;  /* 0x0000000809097824 */ /* 0x000fe200078e00ff */
[----:B------:R-:W-:Y:S01]  /*27800*/  LOP3.LUT R8, R8, 0x38, RZ, 0xc0, !PT ;  /* 0x0000003808087812 */ /* 0x000fe200078ec0ff */
[----:B------:R-:W-:-:S03]  /*27810*/  IMAD.WIDE.U32 R4, R6, UR4, R2 ;  /* 0x0000000406047c25 */ /* 0x000fc6000f8e0002 */
[----:B------:R-:W-:Y:S01]  /*27820*/  LOP3.LUT R9, R9, 0x38, RZ, 0xc0, !PT ;  /* 0x0000003809097812 */ /* 0x000fe200078ec0ff */
[----:B------:R-:W-:Y:S01]  /*27830*/  IMAD R0, R0, UR4, RZ ;  /* 0x0000000400007c24 */ /* 0x000fe2000f8e02ff */
[----:B------:R-:W-:Y:S01]  /*27840*/  ULDC UR4, c[0x0][0x3b8] ;  /* 0x0000ee0000047ab9 */ /* 0x000fe20000000800 */
[----:B------:R-:W-:Y:S02]  /*27850*/  LEA R2, P4, R4, UR6, 0x1 ;  /* 0x0000000604027c11 */ /* 0x000fe4000f8808ff */
[----:B------:R-:W-:Y:S01]  /*27860*/  IMAD R6, R6, UR5, R0 ;  /* 0x0000000506067c24 */ /* 0x000fe2000f8e0200 */
[C---:B------:R-:W-:Y:S02]  /*27870*/  LOP3.LUT R11, R9.reuse, 0x40, RZ, 0xfc, !PT ;  /* 0x00000040090b7812 */ /* 0x040fe400078efcff */
[----:B------:R-:W-:Y:S01]  /*27880*/  LOP3.LUT R10, R9, 0x80, RZ, 0xfc, !PT ;  /* 0x00000080090a7812 */ /* 0x000fe200078efcff */
[----:B------:R-:W-:Y:S01]  /*27890*/  IMAD.IADD R0, R5, 0x1, R6 ;  /* 0x0000000105007824 */ /* 0x000fe200078e0206 */
[----:B------:R-:W-:-:S02]  /*278a0*/  LOP3.LUT R9, R9, 0xc0, RZ, 0xfc, !PT ;  /* 0x000000c009097812 */ /* 0x000fc400078efcff */
[----:B------:R-:W-:Y:S02]  /*278b0*/  ISETP.GE.AND P3, PT, R8, UR4, PT ;  /* 0x0000000408007c0c */ /* 0x000fe4000bf66270 */
[----:B------:R-:W-:Y:S02]  /*278c0*/  ISETP.GE.AND P2, PT, R11, UR4, PT ;  /* 0x000000040b007c0c */ /* 0x000fe4000bf46270 */
[----:B------:R-:W-:Y:S02]  /*278d0*/  ISETP.GE.AND P1, PT, R10, UR4, PT ;  /* 0x000000040a007c0c */ /* 0x000fe4000bf26270 */
[----:B------:R-:W-:Y:S01]  /*278e0*/  ISETP.GE.AND P0, PT, R9, UR4, PT ;  /* 0x0000000409007c0c */ /* 0x000fe2000bf06270 */
[----:B------:R-:W-:Y:S01]  /*278f0*/  UMOV UR4, 0xffffffff ;  /* 0xffffffff00047882 */ /* 0x000fe20000000000 */
[----:B------:R-:W-:Y:S02]  /*27900*/  LEA.HI.X R0, R4, UR7, R0, 0x1, P4 ;  /* 0x0000000704007c11 */ /* 0x000fe4000a0f0c00 */
[----:B------:R-:W-:Y:S09]  /*27910*/  BRA.DIV UR4, `(.L_x_12233) ;  /* 0x0000005204c87947 */ /* 0x000ff2000b800000 */
[----:B------:R-:W2:Y:S04]  /*27920*/  LDL.LU R10, [R1+0x490] ;  /* 0x00049000010a7983 */ /* 0x000ea80000300800 */
[----:B------:R-:W3:Y:S04]  /*27930*/  LDL.LU R5, [R1+0x484] ;  /* 0x0004840001057983 */ /* 0x000ee80000300800 */
[----:B------:R-:W4:Y:S04]  /*27940*/  LDL.LU R4, [R1+0x4b8] ;  /* 0x0004b80001047983 */ /* 0x000f280000300800 */
[----:B------:R-:W5:Y:S04]  /*27950*/  LDL R9, [R1+0x470] ;  /* 0x0004700001097983 */ /* 0x000f680000100800 */
[----:B------:R-:W5:Y:S04]  /*27960*/  LDL.LU R11, [R1+0x4bc] ;  /* 0x0004bc00010b7983 */ /* 0x000f680000300800 */
[----:B------:R-:W5:Y:S04]  /*27970*/  LDL.LU R12, [R1+0x4c8] ;  /* 0x0004c800010c7983 */ /* 0x000f680000300800 */
[----:B------:R-:W-:Y:S01]  /*27980*/  SHFL.IDX PT, R6, R0, 0x1, 0x181f ;  /* 0x00381f0000067f89 */ /* 0x000fe200000e0000 */
[----:B--2---:R-:W-:-:S03]  /*27990*/  IMAD R3, R10, R7, RZ ;  /* 0x000000070a037224 */ /* 0x004fc600078e02ff */
[----:B------:R-:W2:Y:S02]  /*279a0*/  LDL.LU R10, [R1+0x4c4] ;  /* 0x0004c400010a7983 */ /* 0x000ea40000300800 */
[-C--:B---3--:R-:W-:Y:S02]  /*279b0*/  ISETP.GE.AND P5, PT, R5, R3.reuse, PT ;  /* 0x000000030500720c */ /* 0x088fe40003fa6270 */
[----:B------:R-:W0:Y:S01]  /*279c0*/  SHFL.IDX PT, R5, R2, RZ, 0x181f ;  /* 0x00181fff02057589 */ /* 0x000e2200000e0000 */
[----:B----4-:R-:W-:-:S03]  /*279d0*/  ISETP.GE.AND P4, PT, R4, R3, PT ;  /* 0x000000030400720c */ /* 0x010fc60003f86270 */
[----:B------:R-:W1:Y:S07]  /*279e0*/  SHFL.IDX PT, R4, R0, RZ, 0x181f ;  /* 0x00181fff00047589 */ /* 0x000e6e00000e0000 */
        /* <DEDUP_REMOVED lines=17> */
[----:B------:R-:W3:Y:S04]  /*27b00*/  LDL.LU R11, [R1+0x4cc] ;  /* 0x0004cc00010b7983 */ /* 0x000ee80000300800 */
        /* <DEDUP_REMOVED lines=47> */
.L_x_12373:
        /* <DEDUP_REMOVED lines=14> */
.L_x_12235:
[----:B------:R-:W-:Y:S05]  /*27ee0*/  BSYNC B0 ;  /* 0x0000000000007941 */ /* 0x000fea0003800000 */
.L_x_12234:
[----:B------:R-:W-:Y:S01]  /*27ef0*/  NOP ;  /* 0x0000000000007918 */ /* 0x000fe20000000000 */
[----:B------:R-:W-:-:S13]  /*27f00*/  PLOP3.LUT P0, PT, PT, PT, PT, 0x80, 0x0 ;  /* 0x000000000000781c */ /* 0x000fda0003f0f070 */
.L_x_12236:
        /* <DEDUP_REMOVED lines=18> */
.L_x_12374:
[----:B------:R-:W-:Y:S05]  /*28030*/  BSYNC B0 ;  /* 0x0000000000007941 */ /* 0x000fea0003800000 */
.L_x_12237:
        /* <DEDUP_REMOVED lines=13> */
.L_x_12375:
[----:B------:R-:W-:Y:S05]  /*28110*/  BSYNC B1 ;  /* 0x0000000000017941 */ /* 0x000fea0003800000 */
.L_x_12241:
        /* <DEDUP_REMOVED lines=9> */
.L_x_12244:
[----:B------:R-:W-:Y:S05]  /*281b0*/  BSYNC B1 ;  /* 0x0000000000017941 */ /* 0x000fea0003800000 */
.L_x_12243:
        /* <DEDUP_REMOVED lines=12> */
.L_x_12245:
        /* <DEDUP_REMOVED lines=15> */
.L_x_12246:
        /* <DEDUP_REMOVED lines=15> */
.L_x_12247:
        /* <DEDUP_REMOVED lines=15> */
.L_x_12248:
        /* <DEDUP_REMOVED lines=10> */
.L_x_12240:
[----:B------:R-:W-:Y:S05]  /*285f0*/  BSYNC B0 ;  /* 0x0000000000007941 */ /* 0x000fea0003800000 */
.L_x_12239:
        /* <DEDUP_REMOVED lines=8> */
[----:B------:R-:W5:Y:S04]  /*28680*/  LDL.LU R7, [R1+0x4e0] ;  /* 0x0004e00001077983 */ /* 0x000f680000300800 */
[----:B--2---:R-:W2:Y:S04]  /*28690*/  LDL.LU R6, [R1+0x4a8] ;  /* 0x0004a80001067983 */ /* 0x004ea80000300800 */
[----:B------:R-:W2:Y:S01]  /*286a0*/  LDL.LU R4, [R1+0x4e4] ;  /* 0x0004e40001047983 */ /* 0x000ea20000300800 */
[----:B------:R-:W-:Y:S01]  /*286b0*/  BSSY B2, `(.L_x_12251) ;  /* 0x00000ad000027945 */ /* 0x000fe20003800000 */
[----:B---3--:R-:W-:-:S04]  /*286c0*/  VIADD R2, R9, 0x1 ;  /* 0x0000000109027836 */ /* 0x008fc80000000000 */
[----:B----4-:R-:W-:Y:S01]  /*286d0*/  IMAD R2, R2, R8, RZ ;  /* 0x0000000802027224 */ /* 0x010fe200078e02ff */
[----:B------:R-:W-:Y:S02]  /*286e0*/  LOP3.LUT R8, RZ, R5, RZ, 0x33, !PT ;  /* 0x00000005ff087212 */ /* 0x000fe400078e33ff */
[----:B-----5:R-:W-:Y:S02]  /*286f0*/  LOP3.LUT R3, RZ, R7, RZ, 0x33, !PT ;  /* 0x00000007ff037212 */ /* 0x020fe400078e33ff */
[----:B------:R-:W-:-:S04]  /*28700*/  LOP3.LUT R2, RZ, R2, RZ, 0x33, !PT ;  /* 0x00000002ff027212 */ /* 0x000fc800078e33ff */
[----:B--2---:R-:W-:Y:S02]  /*28710*/  VIADDMNMX R2, R2, -R6, R3, !PT ;  /* 0x8000000602027246 */ /* 0x004fe40007800103 */
        /* <DEDUP_REMOVED lines=9> */
[----:B------:R-:W3:Y:S01]  /*287b0*/  LDL R5, [R1+0x480] ;  /* 0x0004800001057983 */ /* 0x000ee20000100800 */
[----:B------:R-:W-:-:S05]  /*287c0*/  VIADD R19, R19, 0x1 ;  /* 0x0000000113137836 */ /* 0x000fca0000000000 */
[----:B------:R-:W-:-:S04]  /*287d0*/  ISETP.NE.AND P0, PT, R19, 0x2, PT ;  /* 0x000000021300780c */ /* 0x000fc80003f05270 */
[----:B------:R-:W-:Y:S01]  /*287e0*/  SEL R2, RZ, 0x1, P0 ;  /* 0x00000001ff027807 */ /* 0x000fe20000000000 */
[----:B------:R-:W-:Y:S01]  /*287f0*/  BSSY B1, `(.L_x_12253) ;  /* 0x0000096000017945 */ /* 0x000fe20003800000 */
[----:B------:R-:W-:Y:S02]  /*28800*/  SEL R19, R19, RZ, P0 ;  /* 0x000000ff13137207 */ /* 0x000fe40000000000 */
[----:B--2---:R-:W-:-:S05]  /*28810*/  LOP3.LUT R9, R9, R2, RZ, 0x3c, !PT ;  /* 0x0000000209097212 */ /* 0x004fca00078e3cff */
[----:B------:R0:W-:Y:S01]  /*28820*/  STL [R1+0x474], R9 ;  /* 0x0004740901007387 */ /* 0x0001e20000100800 */
[----:B---3--:R-:W-:-:S13]  /*28830*/  LOP3.LUT P2, RZ, R5, 0x1, RZ, 0xc0, !PT ;  /* 0x0000000105ff7812 */ /* 0x008fda000784c0ff */
[----:B0-----:R-:W-:Y:S05]  /*28840*/  @!P2 BRA `(.L_x_12254) ;  /* 0x000000080040a947 */ /* 0x001fea0003800000 */
[----:B------:R-:W-:Y:S02]  /*28850*/  ULDC.64 UR4, c[0x0][0x418] ;  /* 0x0001060000047ab9 */ /* 0x000fe40000000a00 */
        /* <DEDUP_REMOVED lines=22> */
.L_x_12255:
[----:B------:R-:W1:Y:S01]  /*289c0*/  S2R R2, SR_TID.X ;  /* 0x0000000000027919 */ /* 0x000e620000002100 */
[----:B0-----:R-:W-:Y:S01]  /*289d0*/  SHF.L.U32 R6, R9, 0x1f, RZ ;  /* 0x0000001f09067819 */ /* 0x001fe200000006ff */
[----:B------:R-:W-:Y:S01]  /*289e0*/  BSSY B3, `(.L_x_12256) ;  /* 0x0000006000037945 */ /* 0x000fe20003800000 */
[----:B-1----:R-:W-:Y:S01]  /*289f0*/  LOP3.LUT R3, R2, 0x7f, RZ, 0xc0, !PT ;  /* 0x0000007f02037812 */ /* 0x002fe200078ec0ff */
[----:B------:R-:W-:-:S03]  /*28a00*/  IMAD R2, R19, 0x8, R18 ;  /* 0x0000000813027824 */ /* 0x000fc600078e0212 */
[----:B------:R-:W-:Y:S01]  /*28a10*/  ISETP.NE.AND P1, PT, R3, RZ, PT ;  /* 0x000000ff0300720c */ /* 0x000fe20003f25270 */
[----:B------:R-:W0:Y:S02]  /*28a20*/  SYNCS.PHASECHK.TRANS64.TRYWAIT P0, [R2+URZ+0x32440], R6 ;  /* 0x03244006020075a7 */ /* 0x000e24000800017f */
[----:B0-----:R-:W-:Y:S10]  /*28a30*/  @!P0 BRA `(.L_x_12257) ;  /* 0x0000005000088947 */ /* 0x001ff40003800000 */
.L_x_12376:
[----:B------:R-:W-:Y:S05]  /*28a40*/  BSYNC B3 ;  /* 0x0000000000037941 */ /* 0x000fea0003800000 */
.L_x_12256:
[----:B------:R-:W-:Y:S04]  /*28a50*/  BSSY B3, `(.L_x_12258) ;  /* 0x0000009000037945 */ /* 0x000fe80003800000 */
[----:B------:R-:W-:Y:S05]  /*28a60*/  @P1 BRA `(.L_x_12259) ;  /* 0x00000000001c1947 */ /* 0x000fea0003800000 */
[----:B------:R-:W1:Y:S02]  /*28a70*/  S2R R3, SR_TID.X ;  /* 0x0000000000037919 */ /* 0x000e640000002100 */
[----:B-1----:R-:W-:Y:S01]  /*28a80*/  LOP3.LUT R5, R3, 0x1f, RZ, 0xc0, !PT ;  /* 0x0000001f03057812 */ /* 0x002fe200078ec0ff */
[----:B------:R-:W-:-:S03]  /*28a90*/  IMAD.MOV.U32 R3, RZ, RZ, 0x3000 ;  /* 0x00003000ff037424 */ /* 0x000fc600078e00ff */
[----:B------:R-:W-:Y:S01]  /*28aa0*/  ISETP.NE.AND P0, PT, R5, RZ, PT ;  /* 0x000000ff0500720c */ /* 0x000fe20003f05270 */
[----:B------:R1:W-:-:S12]  /*28ab0*/  SYNCS.ARRIVE.TRANS64 RZ, [R2+URZ+0x32430], R3 ;  /* 0x0324300302ff79a7 */ /* 0x0003d8000800003f */
[----:B-1----:R-:W-:Y:S05]  /*28ac0*/  @!P0 BRA `(.L_x_12259) ;  /* 0x0000000000048947 */ /* 0x002fea0003800000 */
[----:B------:R-:W-:Y:S01]  /*28ad0*/  BPT.TRAP 0x1 ;  /* 0x000000040000795c */ /* 0x000fe20000300000 */
.L_x_12259:
[----:B------:R-:W-:Y:S05]  /*28ae0*/  BSYNC B3 ;  /* 0x0000000000037941 */ /* 0x000fea0003800000 */
.L_x_12258:
        /* <DEDUP_REMOVED lines=12> */
.L_x_12260:
        /* <DEDUP_REMOVED lines=13> */
.L_x_12377:
[----:B------:R-:W-:Y:S05]  /*28c80*/  BSYNC B3 ;  /* 0x0000000000037941 */ /* 0x000fea0003800000 */
.L_x_12261:
        /* <DEDUP_REMOVED lines=11> */
.L_x_12264:
[----:B------:R-:W-:Y:S05]  /*28d40*/  BSYNC B3 ;  /* 0x0000000000037941 */ /* 0x000fea0003800000 */
.L_x_12263:
        /* <DEDUP_REMOVED lines=9> */
.L_x_12265:
        /* <DEDUP_REMOVED lines=15> */
.L_x_12266:
        /* <DEDUP_REMOVED lines=15> */
.L_x_12267:
        /* <DEDUP_REMOVED lines=15> */
.L_x_12268:
        /* <DEDUP_REMOVED lines=10> */
.L_x_12254:
[----:B------:R-:W-:Y:S05]  /*29150*/  BSYNC B1 ;  /* 0x0000000000017941 */ /* 0x000fea0003800000 */
.L_x_12253:
[----:B------:R-:W2:Y:S02]  /*29160*/  LDL.LU R5, [R1+0x4a4] ;  /* 0x0004a40001057983 */ /* 0x000ea40000300800 */
[----:B--2---:R-:W-:-:S07]  /*29170*/  VIADD R0, R5, 0xfffffffd ;  /* 0xfffffffd05007836 */ /* 0x004fce0000000000 */
.L_x_12252:
[----:B------:R-:W-:Y:S05]  /*29180*/  BSYNC B2 ;  /* 0x0000000000027941 */ /* 0x000fea0003800000 */
.L_x_12251:
[----:B------:R-:W-:-:S05]  /*29190*/  VIADD R8, R8, 0xfffffffe ;  /* 0xfffffffe08087836 */ /* 0x000fca0000000000 */
[----:B------:R-:W-:-:S13]  /*291a0*/  ISETP.NE.AND P0, PT, R8, R4, PT ;  /* 0x000000040800720c */ /* 0x000fda0003f05270 */
[----:B------:R-:W-:Y:S05]  /*291b0*/  @!P0 BRA `(.L_x_12250) ;  /* 0x0000001000f88947 */ /* 0x000fea0003800000 */
.L_x_12301:
        /* <DEDUP_REMOVED lines=35> */
.L_x_12271:
[----:B------:R-:W0:Y:S01]  /*293f0*/  S2R R2, SR_TID.X ;  /* 0x0000000000027919 */ /* 0x000e220000002100 */
[----:B------:R-:W-:Y:S01]  /*29400*/  SHF.L.U32 R3, R6, 0x1f, RZ ;  /* 0x0000001f06037819 */ /* 0x000fe200000006ff */
[----:B------:R-:W-:Y:S01]  /*29410*/  BSSY B2, `(.L_x_12272) ;  /* 0x0000006000027945 */ /* 0x000fe20003800000 */
[----:B0-----:R-:W-:Y:S01]  /*29420*/  LOP3.LUT R4, R2, 0x7f, RZ, 0xc0, !PT ;  /* 0x0000007f02047812 */ /* 0x001fe200078ec0ff */
[----:B------:R-:W-:-:S03]  /*29430*/  IMAD R2, R7, 0x8, R18 ;  /* 0x0000000807027824 */ /* 0x000fc600078e0212 */
[----:B------:R-:W-:Y:S01]  /*29440*/  ISETP.NE.AND P1, PT, R4, RZ, PT ;  /* 0x000000ff0400720c */ /* 0x000fe20003f25270 */
[----:B------:R-:W0:Y:S02]  /*29450*/  SYNCS.PHASECHK.TRANS64.TRYWAIT P0, [R2+URZ+0x32440], R3 ;  /* 0x03244003020075a7 */ /* 0x000e24000800017f */
[----:B0-----:R-:W-:Y:S10]  /*29460*/  @!P0 BRA `(.L_x_12273) ;  /* 0x0000004400a48947 */ /* 0x001ff40003800000 */
.L_x_12378:
[----:B------:R-:W-:Y:S05]  /*29470*/  BSYNC B2 ;  /* 0x0000000000027941 */ /* 0x000fea0003800000 */
.L_x_12272:
        /* <DEDUP_REMOVED lines=9> */
.L_x_12275:
[----:B------:R-:W-:Y:S05]  /*29510*/  BSYNC B2 ;  /* 0x0000000000027941 */ /* 0x000fea0003800000 */
.L_x_12274:
        /* <DEDUP_REMOVED lines=12> */
.L_x_12276:
        /* <DEDUP_REMOVED lines=13> */
.L_x_12379:
[----:B------:R-:W-:Y:S05]  /*296b0*/  BSYNC B2 ;  /* 0x0000000000027941 */ /* 0x000fea0003800000 */
.L_x_12277:
        /* <DEDUP_REMOVED lines=11> */
.L_x_12280:
[----:B------:R-:W-:Y:S05]  /*29770*/  BSYNC B2 ;  /* 0x0000000000027941 */ /* 0x000fea0003800000 */
.L_x_12279:
        /* <DEDUP_REMOVED lines=9> */
.L_x_12281:
        /* <DEDUP_REMOVED lines=15> */
.L_x_12282:
        /* <DEDUP_REMOVED lines=15> */
.L_x_12283:
        /* <DEDUP_REMOVED lines=15> */
.L_x_12284:
        /* <DEDUP_REMOVED lines=10> */
.L_x_12270:
[----:B------:R-:W-:Y:S05]  /*29b80*/  BSYNC B1 ;  /* 0x0000000000017941 */ /* 0x000fea0003800000 */
.L_x_12269:
        /* <DEDUP_REMOVED lines=10> */
[----:B0-----:R-:W-:Y:S05]  /*29c30*/  @!P2 BRA `(.L_x_12286) ;  /* 0x000000080044a947 */ /* 0x001fea0003800000 */
        /* <DEDUP_REMOVED lines=24> */
.L_x_12287:
[----:B------:R-:W0:Y:S01]  /*29dc0*/  S2R R2, SR_TID.X ;  /* 0x0000000000027919 */ /* 0x000e220000002100 */
[----:B------:R-:W-:Y:S01]  /*29dd0*/  IMAD R3, R19, 0x8, R18 ;  /* 0x0000000813037824 */ /* 0x000fe200078e0212 */
[----:B------:R-:W-:Y:S01]  /*29de0*/  BSSY B2, `(.L_x_12288) ;  /* 0x0000006000027945 */ /* 0x000fe20003800000 */
[----:B0-----:R-:W-:Y:S02]  /*29df0*/  LOP3.LUT R4, R2, 0x7f, RZ, 0xc0, !PT ;  /* 0x0000007f02047812 */ /* 0x001fe400078ec0ff */
[----:B------:R-:W-:Y:S02]  /*29e00*/  SHF.L.U32 R2, R8, 0x1f, RZ ;  /* 0x0000001f08027819 */ /* 0x000fe400000006ff */
[----:B------:R-:W-:Y:S02]  /*29e10*/  ISETP.NE.AND P1, PT, R4, RZ, PT ;  /* 0x000000ff0400720c */ /* 0x000fe40003f25270 */
[----:B------:R-:W0:Y:S02]  /*29e20*/  SYNCS.PHASECHK.TRANS64.TRYWAIT P0, [R3+URZ+0x32440], R2 ;  /* 0x03244002030075a7 */ /* 0x000e24000800017f */
[----:B0-----:R-:W-:Y:S09]  /*29e30*/  @!P0 BRA `(.L_x_12289) ;  /* 0x0000003c00588947 */ /* 0x001ff20003800000 */
.L_x_12380:
[----:B------:R-:W-:Y:S05]  /*29e40*/  BSYNC B2 ;  /* 0x0000000000027941 */ /* 0x000fea0003800000 */
.L_x_12288:
        /* <DEDUP_REMOVED lines=9> */
.L_x_12291:
[----:B------:R-:W-:Y:S05]  /*29ee0*/  BSYNC B2 ;  /* 0x0000000000027941 */ /* 0x000fea0003800000 */
.L_x_12290:
        /* <DEDUP_REMOVED lines=12> */
.L_x_12292:
        /* <DEDUP_REMOVED lines=13> */
.L_x_12381:
[----:B------:R-:W-:Y:S05]  /*2a080*/  BSYNC B2 ;  /* 0x0000000000027941 */ /* 0x000fea0003800000 */
.L_x_12293:
        /* <DEDUP_REMOVED lines=11> */
.L_x_12296:
[----:B------:R-:W-:Y:S05]  /*2a140*/  BSYNC B2 ;  /* 0x0000000000027941 */ /* 0x000fea0003800000 */
.L_x_12295:
        /* <DEDUP_REMOVED lines=9> */
.L_x_12297:
        /* <DEDUP_REMOVED lines=15> */
.L_x_12298:
        /* <DEDUP_REMOVED lines=15> */
.L_x_12299:
        /* <DEDUP_REMOVED lines=15> */
.L_x_12300:
        /* <DEDUP_REMOVED lines=10> */
.L_x_12286:
[----:B------:R-:W-:Y:S05]  /*2a550*/  BSYNC B1 ;  /* 0x0000000000017941 */ /* 0x000fea0003800000 */
.L_x_12285:
[----:B------:R-:W2:Y:S01]  /*2a560*/  LDL R5, [R1+0x47c] ;  /* 0x00047c0001057983 */ /* 0x000ea20000100800 */
[----:B------:R-:W-:Y:S01]  /*2a570*/  VIADD R0, R0, 0xfffffffe ;  /* 0xfffffffe00007836 */ /* 0x000fe20000000000 */
[----:B--2---:R-:W-:-:S13]  /*2a580*/  ISETP.GT.AND P0, PT, R6, R5, PT ;  /* 0x000000050600720c */ /* 0x004fda0003f04270 */
[----:B------:R-:W-:Y:S05]  /*2a590*/  @P0 BRA `(.L_x_12301) ;  /* 0xffffffec00080947 */ /* 0x000fea000383ffff */
.L_x_12250:
[----:B------:R-:W-:Y:S05]  /*2a5a0*/  BSYNC B0 ;  /* 0x0000000000007941 */ /* 0x000fea0003800000 */
.L_x_12249:
[----:B------:R-:W0:Y:S02]  /*2a5b0*/  S2R R2, SR_TID.X ;  /* 0x0000000000027919 */ /* 0x000e240000002100 */
[----:B0-----:R-:W-:Y:S02]  /*2a5c0*/  LOP3.LUT R3, R2, 0x7f, RZ, 0xc0, !PT ;  /* 0x0000007f02037812 */ /* 0x001fe400078ec0ff */
        /* <DEDUP_REMOVED lines=9> */
[----:B------:R-:W1:Y:S01]  /*2a660*/  S2R R3, SR_LANEID ;  /* 0x0000000000037919 */ /* 0x000e620000000000 */
[----:B------:R-:W-:Y:S02]  /*2a670*/  VOTEU.ANY UR4, UPT, PT ;  /* 0x0000000000047886 */ /* 0x000fe400038e0100 */
[----:B------:R-:W1:Y:S08]  /*2a680*/  FLO.U32 R0, UR4 ;  /* 0x0000000400007d00 */ /* 0x000e7000080e0000 */
[----:B------:R-:W3:Y:S01]  /*2a690*/  POPC R5, UR4 ;  /* 0x0000000400057d09 */ /* 0x000ee20008000000 */
[----:B-1----:R-:W-:-:S02]  /*2a6a0*/  ISETP.EQ.U32.AND P1, PT, R0, R3, PT ;  /* 0x000000030000720c */ /* 0x002fc40003f22070 */
[----:B0-----:R-:W3:Y:S11]  /*2a6b0*/  LDC.64 R2, c[0x0][0xd60] ;  /* 0x00035800ff027b82 */ /* 0x001ef60000000a00 */
[----:B---3--:R-:W3:Y:S01]  /*2a6c0*/  @P1 ATOMG.E.ADD.STRONG.GPU PT, R3, desc[UR40][R2.64], R5 ;  /* 0x00000005020319a8 */ /* 0x008ee200081ee1e8 */
[----:B------:R-:W0:Y:S02]  /*2a6d0*/  S2R R4, SR_LTMASK ;  /* 0x0000000000047919 */ /* 0x000e240000003900 */
[----:B0-----:R-:W-:-:S04]  /*2a6e0*/  LOP3.LUT R4, R4, UR4, RZ, 0xc0, !PT ;  /* 0x0000000404047c12 */ /* 0x001fc8000f8ec0ff */
[----:B------:R-:W0:Y:S01]  /*2a6f0*/  POPC R7, R4 ;  /* 0x0000000400077309 */ /* 0x000e220000000000 */
[----:B---3--:R-:W0:Y:S02]  /*2a700*/  SHFL.IDX PT, R0, R3, R0, 0x1f ;  /* 0x00001f0003007589 */ /* 0x008e2400000e0000 */
[----:B0-----:R-:W-:-:S05]  /*2a710*/  IADD3 R0, R0, UR37, R7 ;  /* 0x0000002500007c10 */ /* 0x001fca000fffe007 */
[----:B------:R1:W-:Y:S02]  /*2a720*/  STL [R1+0x460], R0 ;  /* 0x0004600001007387 */ /* 0x0003e40000100800 */
.L_x_12303:
[----:B------:R-:W-:Y:S05]  /*2a730*/  BSYNC B0 ;  /* 0x0000000000007941 */ /* 0x000fea0003800000 */
.L_x_12302:
[----:B------:R-:W-:-:S07]  /*2a740*/  SEL R19, R19, RZ, P0 ;  /* 0x000000ff13137207 */ /* 0x000fce0000000000 */
.L_x_12215:
[----:B------:R-:W-:Y:S05]  /*2a750*/  BSYNC B7 ;  /* 0x0000000000077941 */ /* 0x000fea0003800000 */
.L_x_12213:
[----:B-1-3--:R-:W3:Y:S02]  /*2a760*/  LDL R0, [R1+0x480] ;  /* 0x0004800001007983 */ /* 0x00aee40000100800 */
[----:B---3--:R-:W-:-:S13]  /*2a770*/  LOP3.LUT P0, RZ, R0, 0x40, RZ, 0xc0, !PT ;  /* 0x0000004000ff7812 */ /* 0x008fda000780c0ff */
[----:B------:R-:W-:Y:S05]  /*2a780*/  @!P0 BRA `(.L_x_12304) ;  /* 0x0000000000288947 */ /* 0x000fea0003800000 */
[----:B------:R-:W-:Y:S05]  /*2a790*/  WARPSYNC.ALL ;  /* 0x0000000000007948 */ /* 0x000fea0003800000 */
[----:B------:R-:W1:Y:S08]  /*2a7a0*/  S2UR UR5, SR_CgaCtaId ;  /* 0x00000000000579c3 */ /* 0x000e700000008800 */
[----:B------:R-:W-:Y:S06]  /*2a7b0*/  BAR.SYNC.DEFER_BLOCKING 0x5, 0x180 ;  /* 0x0146000000007b1d */ /* 0x000fec0000010000 */
[----:B------:R-:W-:-:S02]  /*2a7c0*/  UMOV UR4, 0x400 ;  /* 0x0000040000047882 */ /* 0x000fc40000000000 */
[----:B-1----:R-:W-:-:S06]  /*2a7d0*/  ULEA UR4, UR5, UR4, 0x18 ;  /* 0x0000000405047291 */ /* 0x002fcc000f8ec03f */
[----:B------:R-:W-:-:S05]  /*2a7e0*/  IMAD.U32 R18, RZ, RZ, UR4 ;  /* 0x00000004ff127e24 */ /* 0x000fca000f8e00ff */
[----:B0-2---:R-:W0:Y:S04]  /*2a7f0*/  LDS.128 R4, [R18+0x324d0] ;  /* 0x0324d00012047984 */ /* 0x005e280000000c00 */
[----:B0-----:R1:W-:Y:S01]  /*2a800*/  STL.128 [R1+0x460], R4 ;  /* 0x0004600401007387 */ /* 0x0013e20000100c00 */
[----:B------:R-:W-:Y:S06]  /*2a810*/  BAR.ARV 0x4, 0x180 ;  /* 0x0106000000007b1d */ /* 0x000fec0000002000 */
[----:B------:R-:W-:Y:S05]  /*2a820*/  BRA `(.L_x_12305) ;  /* 0x0000001000347947 */ /* 0x000fea0003800000 */
.L_x_12304:
[----:B------:R-:W1:Y:S01]  /*2a830*/  S2R R0, SR_TID.X ;  /* 0x0000000000007919 */ /* 0x000e620000002100 */
[----:B------:R-:W-:Y:S01]  /*2a840*/  UMOV UR4, 0xffffffff ;  /* 0xffffffff00047882 */ /* 0x000fe20000000000 */
[----:B-1----:R-:W-:-:S04]  /*2a850*/  LOP3.LUT R16, R0, 0x1f, RZ, 0xc0, !PT ;  /* 0x0000001f00107812 */ /* 0x002fc800078ec0ff */
[----:B------:R-:W-:Y:S01]  /*2a860*/  ISETP.NE.AND P0, PT, R16, 0x1f, PT ;  /* 0x0000001f1000780c */ /* 0x000fe20003f05270 */
[----:B------:R-:W-:-:S12]  /*2a870*/  BRA.DIV UR4, `(.L_x_12306) ;  /* 0x0000003204f07947 */ /* 0x000fd8000b800000 */
[----:B0-----:R-:W3:Y:S01]  /*2a880*/  LDL R4, [R1+0x46c] ;  /* 0x00046c0001047983 */ /* 0x001ee20000100800 */
[----:B------:R-:W-:-:S03]  /*2a890*/  ULDC UR4, c[0x0][0xd3c] ;  /* 0x00034f0000047ab9 */ /* 0x000fc60000000800 */
[----:B------:R-:W4:Y:S01]  /*2a8a0*/  LDL.LU R3, [R1+0x460] ;  /* 0x0004600001037983 */ /* 0x000f220000300800 */
[----:B---3--:R-:W-:-:S05]  /*2a8b0*/  IMAD.IADD R0, R4, 0x1, R16 ;  /* 0x0000000104007824 */ /* 0x008fca00078e0210 */
[----:B------:R-:W-:Y:S01]  /*2a8c0*/  ISETP.GE.OR P1, PT, R0, UR4, !P0 ;  /* 0x0000000400007c0c */ /* 0x000fe2000c726670 */
[----:B----4-:R-:W-:-:S12]  /*2a8d0*/  IMAD.MOV.U32 R11, RZ, RZ, R3 ;  /* 0x000000ffff0b7224 */ /* 0x010fd800078e0003 */
[----:B------:R-:W0:Y:S08]  /*2a8e0*/  @!P1 LDC.64 R2, c[0x0][0xd80] ;  /* 0x00036000ff029b82 */ /* 0x000e300000000a00 */
[----:B------:R-:W1:Y:S01]  /*2a8f0*/  @!P1 LDC.64 R4, c[0x0][0xd78] ;  /* 0x00035e00ff049b82 */ /* 0x000e620000000a00 */
[----:B0-----:R-:W-:-:S05]  /*2a900*/  @!P1 IMAD.WIDE R2, R0, 0x4, R2 ;  /* 0x0000000400029825 */ /* 0x001fca00078e0202 */
[----:B--2---:R1:W2:Y:S02]  /*2a910*/  @!P1 LDG.E R6, desc[UR40][R2.64] ;  /* 0x0000002802069981 */ /* 0x0042a4000c1e1900 */
[----:B-1----:R-:W-:-:S06]  /*2a920*/  @!P1 IMAD.WIDE R2, R0, 0x4, R4 ;  /* 0x0000000400029825 */ /* 0x002fcc00078e0204 */
[----:B------:R-:W3:Y:S01]  /*2a930*/  @!P1 LDG.E R2, desc[UR40][R2.64] ;  /* 0x0000002802029981 */ /* 0x000ee2000c1e1900 */
[----:B------:R-:W-:Y:S01]  /*2a940*/  IMAD.MOV.U32 R5, RZ, RZ, RZ ;  /* 0x000000ffff057224 */ /* 0x000fe200078e00ff */
[C---:B------:R-:W-:Y:S02]  /*2a950*/  ISETP.GE.U32.AND P2, PT, R16.reuse, 0x2, PT ;  /* 0x000000021000780c */ /* 0x040fe40003f46070 */
[C---:B------:R-:W-:Y:S02]  /*2a960*/  ISETP.GE.U32.AND P3, PT, R16.reuse, 0x4, PT ;  /* 0x000000041000780c */ /* 0x040fe40003f66070 */
[C---:B------:R-:W-:Y:S02]  /*2a970*/  ISETP.GE.U32.AND P4, PT, R16.reuse, 0x8, PT ;  /* 0x000000081000780c */ /* 0x040fe40003f86070 */
[----:B------:R-:W-:Y:S01]  /*2a980*/  ISETP.GE.U32.AND P5, PT, R16, 0x10, PT ;  /* 0x000000101000780c */ /* 0x000fe20003fa6070 */
[----:B------:R-:W-:Y:S04]  /*2a990*/  SHFL.IDX PT, R0, R11, RZ, 0x1f ;  /* 0x00001fff0b007589 */ /* 0x000fe800000e0000 */
[----:B------:R-:W-:Y:S01]  /*2a9a0*/  SHFL.IDX PT, R9, R11, 0x1, 0x1f ;  /* 0x00201f000b097f89 */ /* 0x000fe200000e0000 */
[----:B------:R-:W-:-:S02]  /*2a9b0*/  IMAD.MOV.U32 R8, RZ, RZ, RZ ;  /* 0x000000ffff087224 */ /* 0x000fc400078e00ff */
[----:B--2---:R-:W-:Y:S02]  /*2a9c0*/  @!P1 IMAD.MOV.U32 R5, RZ, RZ, R6 ;  /* 0x000000ffff059224 */ /* 0x004fe400078e0006 */
[----:B------:R-:W-:Y:S02]  /*2a9d0*/  IMAD.MOV.U32 R6, RZ, RZ, RZ ;  /* 0x000000ffff067224 */ /* 0x000fe400078e00ff */
[----:B---3--:R-:W-:-:S04]  /*2a9e0*/  @!P1 IMAD.MOV.U32 R6, RZ, RZ, R2 ;  /* 0x000000ffff069224 */ /* 0x008fc800078e0002 */
[----:B------:R-:W-:-:S05]  /*2a9f0*/  IMAD R2, R6, R5, RZ ;  /* 0x0000000506027224 */ /* 0x000fca00078e02ff */
[----:B------:R-:W0:Y:S01]  /*2aa00*/  SHFL.UP PT, R3, R2, 0x1, RZ ;  /* 0x0420000002037989 */ /* 0x000e2200000e00ff */
[----:B------:R-:W-:-:S04]  /*2aa10*/  ISETP.NE.AND P1, PT, R16, RZ, PT ;  /* 0x000000ff1000720c */ /* 0x000fc80003f25270 */
        /* <DEDUP_REMOVED lines=15> */
.L_x_12391:
[----:B------:R-:W-:Y:S02]  /*2ab10*/  ULDC UR4, c[0x0][0xd38] ;  /* 0x00034e0000047ab9 */ /* 0x000fe40000000800 */
[----:B------:R-:W-:-:S04]  /*2ab20*/  IMAD.U32 R7, RZ, RZ, UR4 ;  /* 0x00000004ff077e24 */ /* 0x000fc8000f8e00ff */
[----:B-1----:R-:W-:-:S04]  /*2ab30*/  IMAD R10, R10, R7, RZ ;  /* 0x000000070a0a7224 */ /* 0x002fc800078e02ff */
[----:B------:R-:W-:-:S05]  /*2ab40*/  IMAD.IADD R4, R9, 0x1, R10 ;  /* 0x0000000109047824 */ /* 0x000fca00078e020a */
[----:B------:R-:W-:-:S13]  /*2ab50*/  ISETP.GT.AND P6, PT, R4, R0, PT ;  /* 0x000000000400720c */ /* 0x000fda0003fc4270 */
[----:B------:R-:W-:Y:S05]  /*2ab60*/  @P6 BRA `(.L_x_12307) ;  /* 0x0000000000ac6947 */ /* 0x000fea0003800000 */
.L_x_12310:
        /* <DEDUP_REMOVED lines=37> */
.L_x_12399:
[----:B------:R-:W-:Y:S02]  /*2adc0*/  ULDC UR4, c[0x0][0xd38] ;  /* 0x00034e0000047ab9 */ /* 0x000fe40000000800 */
[----:B------:R-:W-:-:S04]  /*2add0*/  IMAD.U32 R7, RZ, RZ, UR4 ;  /* 0x00000004ff077e24 */ /* 0x000fc8000f8e00ff */
[----:B-1----:R-:W-:-:S04]  /*2ade0*/  IMAD R10, R10, R7, RZ ;  /* 0x000000070a0a7224 */ /* 0x002fc800078e02ff */
[----:B------:R-:W-:-:S05]  /*2adf0*/  IMAD.IADD R4, R10, 0x1, R4 ;  /* 0x000000010a047824 */ /* 0x000fca00078e0204 */
[----:B------:R-:W-:-:S13]  /*2ae00*/  ISETP.GT.AND P6, PT, R4, R0, PT ;  /* 0x000000000400720c */ /* 0x000fda0003fc4270 */
[----:B------:R-:W-:Y:S05]  /*2ae10*/  @!P6 BRA `(.L_x_12310) ;  /* 0xfffffffc0054e947 */ /* 0x000fea000383ffff */
.L_x_12307:
        /* <DEDUP_REMOVED lines=12> */
.L_x_12404:
[----:B------:R-:W-:-:S13]  /*2aee0*/  ISETP.NE.AND P0, PT, R3, RZ, PT ;  /* 0x000000ff0300720c */ /* 0x000fda0003f05270 */
[----:B------:R-:W-:Y:S05]  /*2aef0*/  @!P0 BRA `(.L_x_12312) ;  /* 0x0000000000148947 */ /* 0x000fea0003800000 */
[----:B------:R-:W-:Y:S01]  /*2af00*/  UMOV UR4, 0xffffffff ;  /* 0xffffffff00047882 */ /* 0x000fe20000000000 */
[----:B---3--:R-:W-:Y:S02]  /*2af10*/  VIADD R9, R9, 0xffffffff ;  /* 0xffffffff09097836 */ /* 0x008fe40000000000 */
[----:B------:R-:W-:Y:S05]  /*2af20*/  BRA.DIV UR4, `(.L_x_12313) ;  /* 0x0000003604e47947 */ /* 0x000fea000b800000 */
[----:B0-----:R0:W2:Y:S02]  /*2af30*/  SHFL.IDX PT, R2, R2, R9, 0x1f ;  /* 0x00001f0902027589 */ /* 0x0010a400000e0000 */
.L_x_12407:
[----:B--2---:R-:W-:-:S07]  /*2af40*/  IMAD.MOV.U32 R8, RZ, RZ, R2 ;  /* 0x000000ffff087224 */ /* 0x004fce00078e0002 */
.L_x_12312:
[----:B0-----:R-:W-:Y:S01]  /*2af50*/  IMAD R2, R8, R7, R10 ;  /* 0x0000000708027224 */ /* 0x001fe200078e020a */
[----:B------:R-:W-:-:S03]  /*2af60*/  ISETP.NE.AND P0, PT, R6, 0x1, PT ;  /* 0x000000010600780c */ /* 0x000fc60003f05270 */
[----:B------:R-:W-:Y:S01]  /*2af70*/  IMAD.IADD R0, R0, 0x1, -R2 ;  /* 0x0000000100007824 */ /* 0x000fe200078e0a02 */
[----:B------:R0:W-:Y:S09]  /*2af80*/  STL [R1+0x460], R2 ;  /* 0x0004600201007387 */ /* 0x0001f20000100800 */
        /* <DEDUP_REMOVED lines=58> */
.L_x_12314:
        /* <DEDUP_REMOVED lines=54> */
[----:B------:R-:W-:Y:S02]  /*2b690*/  ISETP.GE.AND P2, PT, R3, RZ, PT ;  /* 0x000000ff0300720c */ /* 0x000fe40003f46270 */
[----:B------:R-:W-:-:S05]  /*2b6a0*/  IADD3 R3, R8, 0x1000000, R0 ;  /* 0x0100000008037810 */ /* 0x000fca0007ffe000 */
[----:B------:R-:W-:-:S06]  /*2b6b0*/  @P0 VIADD R2, R2, 0x1 ;  /* 0x0000000102020836 */ /* 0x000fcc0000000000 */
[----:B------:R-:W-:Y:S01]  /*2b6c0*/  @!P2 IMAD.MOV R2, RZ, RZ, -R2 ;  /* 0x000000ffff02a224 */ /* 0x000fe200078e0a02 */
[----:B------:R-:W-:Y:S01]  /*2b6d0*/  @!P1 LOP3.LUT R2, RZ, R6, RZ, 0x33, !PT ;  /* 0x00000006ff029212 */ /* 0x000fe200078e33ff */
[----:B------:R-:W-:-:S04]  /*2b6e0*/  IMAD.MOV R6, RZ, RZ, -R6 ;  /* 0x000000ffff067224 */ /* 0x000fc800078e0a06 */
[----:B------:R-:W-:Y:S02]  /*2b6f0*/  IMAD R3, R2, R6, R3 ;  /* 0x0000000602037224 */ /* 0x000fe400078e0203 */
[----:B------:R-:W-:-:S03]  /*2b700*/  IMAD.MOV.U32 R0, RZ, RZ, R2 ;  /* 0x000000ffff007224 */ /* 0x000fc600078e0002 */
[----:B------:R1:W-:Y:S04]  /*2b710*/  STL [R1+0x468], R3 ;  /* 0x0004680301007387 */ /* 0x0003e80000100800 */
.L_x_12315:
[----:B-1----:R-:W-:-:S05]  /*2b720*/  LOP3.LUT R3, RZ, R0, RZ, 0x33, !PT ;  /* 0x00000000ff037212 */ /* 0x002fca00078e33ff */
[----:B------:R-:W-:-:S05]  /*2b730*/  IMAD.IADD R0, R4, 0x1, R3 ;  /* 0x0000000104007824 */ /* 0x000fca00078e0203 */
[----:B------:R2:W-:Y:S01]  /*2b740*/  STL [R1+0x464], R0 ;  /* 0x0004640001007387 */ /* 0x0005e20000100800 */
[----:B------:R-:W-:Y:S05]  /*2b750*/  BRA `(.L_x_12316) ;  /* 0x0000000000287947 */ /* 0x000fea0003800000 */
.L_x_12308:
[----:B------:R-:W-:Y:S01]  /*2b760*/  UMOV UR4, URZ ;  /* 0x0000003f00047c82 */ /* 0x000fe20008000000 */
[----:B------:R-:W-:Y:S01]  /*2b770*/  UMOV UR5, URZ ;  /* 0x0000003f00057c82 */ /* 0x000fe20008000000 */
[----:B------:R-:W-:Y:S01]  /*2b780*/  ULDC UR6, c[0x0][0xd3c] ;  /* 0x00034f0000067ab9 */ /* 0x000fe20000000800 */
[----:B------:R0:W-:Y:S01]  /*2b790*/  STL [R1+0x460], R0 ;  /* 0x0004600001007387 */ /* 0x0001e20000100800 */
[----:B------:R-:W-:Y:S02]  /*2b7a0*/  IMAD.U32 R3, RZ, RZ, UR4 ;  /* 0x00000004ff037e24 */ /* 0x000fe4000f8e00ff */
[----:B------:R-:W-:-:S03]  /*2b7b0*/  IMAD.U32 R2, RZ, RZ, UR5 ;  /* 0x00000005ff027e24 */ /* 0x000fc6000f8e00ff */
[----:B------:R1:W-:Y:S01]  /*2b7c0*/  STL [R1+0x464], R3 ;  /* 0x0004640301007387 */ /* 0x0003e20000100800 */
[----:B0-----:R-:W-:-:S03]  /*2b7d0*/  IMAD.U32 R0, RZ, RZ, UR6 ;  /* 0x00000006ff007e24 */ /* 0x001fc6000f8e00ff */
[----:B------:R1:W-:Y:S04]  /*2b7e0*/  STL [R1+0x468], R2 ;  /* 0x0004680201007387 */ /* 0x0003e80000100800 */
[----:B------:R1:W-:Y:S02]  /*2b7f0*/  STL [R1+0x46c], R0 ;  /* 0x00046c0001007387 */ /* 0x0003e40000100800 */
.L_x_12316:
[----:B-1----:R-:W3:Y:S04]  /*2b800*/  LDL R3, [R1+0x468] ;  /* 0x0004680001037983 */ /* 0x002ee80000100800 */
[----:B0-----:R-:W4:Y:S04]  /*2b810*/  LDL R2, [R1+0x46c] ;  /* 0x00046c0001027983 */ /* 0x001f280000100800 */
[----:B------:R-:W5:Y:S04]  /*2b820*/  LDL R4, [R1+0x460] ;  /* 0x0004600001047983 */ /* 0x000f680000100800 */
        /* <DEDUP_REMOVED lines=13> */
.L_x_12305:
[----:B------:R-:W2:Y:S01]  /*2b900*/  LDL R0, [R1+0x46c] ;  /* 0x00046c0001007983 */ /* 0x000ea20000100800 */
[----:B------:R-:W-:Y:S02]  /*2b910*/  ULDC UR4, c[0x0][0xd3c] ;  /* 0x00034f0000047ab9 */ /* 0x000fe40000000800 */
[----:B--2---:R-:W-:-:S13]  /*2b920*/  ISETP.GE.AND P0, PT, R0, UR4, PT ;  /* 0x0000000400007c0c */ /* 0x004fda000bf06270 */
[----:B------:R-:W-:Y:S05]  /*2b930*/  @!P0 BRA `(.L_x_12317) ;  /* 0xffffff9400dc8947 */ /* 0x000fea000383ffff */
[----:B------:R-:W-:Y:S05]  /*2b940*/  BSYNC B8 ;  /* 0x0000000000087941 */ /* 0x000fea0003800000 */
.L_x_12199:
[----:B----4-:R-:W2:Y:S01]  /*2b950*/  LDL.LU R0, [R1+0x4d8] ;  /* 0x0004d80001007983 */ /* 0x010ea20000300800 */
[----:B------:R-:W-:Y:S01]  /*2b960*/  BSSY B0, `(.L_x_12318) ;  /* 0x000000b000007945 */ /* 0x000fe20003800000 */
[----:B01-3--:R-:W0:Y:S01]  /*2b970*/  S2R R5, SR_CgaCtaId ;  /* 0x0000000000057919 */ /* 0x00be220000008800 */
        /* <DEDUP_REMOVED lines=9> */
.L_x_12408:
[----:B------:R-:W-:Y:S05]  /*2ba10*/  BSYNC B0 ;  /* 0x0000000000007941 */ /* 0x000fea0003800000 */
.L_x_12318:
[----:B------:R-:W-:-:S03]  /*2ba20*/  UMOV UR4, 0xffffffff ;  /* 0xffffffff00047882 */ /* 0x000fc60000000000 */
[----:B------:R-:W-:Y:S05]  /*2ba30*/  BRA.DIV UR4, `(.L_x_12320) ;  /* 0x0000002e04607947 */ /* 0x000fea000b800000 */
[----:B------:R-:W1:Y:S02]  /*2ba40*/  S2R R2, SR_TID.X ;  /* 0x0000000000027919 */ /* 0x000e640000002100 */
[----:B-1----:R-:W-:-:S04]  /*2ba50*/  SHF.R.U32.HI R2, RZ, 0x5, R2 ;  /* 0x00000005ff027819 */ /* 0x002fc80000011602 */
[----:B------:R-:W-:-:S05]  /*2ba60*/  LOP3.LUT R2, R2, 0x3, RZ, 0xc0, !PT ;  /* 0x0000000302027812 */ /* 0x000fca00078ec0ff */
[----:B------:R1:W2:Y:S02]  /*2ba70*/  SHFL.IDX PT, R14, R2, RZ, 0x1f ;  /* 0x00001fff020e7589 */ /* 0x0002a400000e0000 */
.L_x_12411:
[----:B--2---:R-:W-:Y:S01]  /*2ba80*/  ISETP.NE.AND P0, PT, R14, RZ, PT ;  /* 0x000000ff0e00720c */ /* 0x004fe20003f05270 */
[----:B------:R-:W-:-:S12]  /*2ba90*/  BSSY B0, `(.L_x_12321) ;  /* 0x0000025000007945 */ /* 0x000fd80003800000 */
[----:B------:R-:W-:Y:S05]  /*2baa0*/  @P0 BRA `(.L_x_12322) ;  /* 0x00000000008c0947 */ /* 0x000fea0003800000 */
[----:B------:R-:W-:-:S03]  /*2bab0*/  UMOV UR4, 0xffffffff ;  /* 0xffffffff00047882 */ /* 0x000fc60000000000 */
[----:B------:R-:W-:Y:S05]  /*2bac0*/  BRA.DIV UR4, `(.L_x_12323) ;  /* 0x0000002e04707947 */ /* 0x000fea000b800000 */
[----:B------:R-:W-:-:S13]  /*2bad0*/  ELECT P6, URZ, PT ;  /* 0x00000000003f782f */ /* 0x000fda00038c0000 */
.L_x_12414:
[----:B------:R-:W-:Y:S05]  /*2bae0*/  @!P6 BRA `(.L_x_12322) ;  /* 0x00000000007ce947 */ /* 0x000fea0003800000 */
[----:B------:R-:W-:-:S06]  /*2baf0*/  ULOP3.LUT UR4, UR36, 0x2, URZ, 0xfc, !UPT ;  /* 0x0000000224047892 */ /* 0x000fcc000f8efc3f */
[----:B-1----:R-:W-:-:S05]  /*2bb00*/  IMAD.U32 R2, RZ, RZ, UR4 ;  /* 0x00000004ff027e24 */ /* 0x002fca000f8e00ff */
[----:B------:R-:W-:-:S13]  /*2bb10*/  ISETP.NE.AND P2, PT, R2, 0x3, PT ;  /* 0x000000030200780c */ /* 0x000fda0003f45270 */
[----:B------:R-:W-:Y:S05]  /*2bb20*/  @!P2 BRA `(.L_x_12324) ;  /* 0x000000000004a947 */ /* 0x000fea0003800000 */
[----:B------:R-:W-:Y:S01]  /*2bb30*/  BPT.TRAP 0x1 ;  /* 0x000000040000795c */ /* 0x000fe20000300000 */
.L_x_12324:
        /* <DEDUP_REMOVED lines=13> */
.L_x_12415:
[----:B------:R-:W1:Y:S02]  /*2bc10*/  SYNCS.PHASECHK.TRANS64.TRYWAIT P0, [R7+URZ], R2 ;  /* 0x00000002070075a7 */ /* 0x000e64000800017f */
[----:B-1----:R-:W-:Y:S05]  /*2bc20*/  @!P0 BRA `(.L_x_12326) ;  /* 0x0000002c004c8947 */ /* 0x002fea0003800000 */
.L_x_12416:
[----:B------:R-:W-:Y:S05]  /*2bc30*/  @!P2 BRA `(.L_x_12327) ;  /* 0x000000000004a947 */ /* 0x000fea0003800000 */
[----:B------:R-:W-:Y:S01]  /*2bc40*/  BPT.TRAP 0x1 ;  /* 0x000000040000795c */ /* 0x000fe20000300000 */
.L_x_12327:
[----:B------:R-:W-:-:S04]  /*2bc50*/  VIADD R0, R0, 0x32460 ;  /* 0x0003246000007836 */ /* 0x000fc80000000000 */
[----:B------:R-:W-:-:S04]  /*2bc60*/  IMAD R4, R19, 0x8, R0 ;  /* 0x0000000813047824 */ /* 0x000fc800078e0200 */
[----:B------:R-:W2:Y:S02]  /*2bc70*/  SYNCS.PHASECHK.TRANS64.TRYWAIT P0, [R4+URZ], R5 ;  /* 0x00000005040075a7 */ /* 0x000ea4000800017f */
[----:B--2---:R-:W-:Y:S05]  /*2bc80*/  @!P0 BRA `(.L_x_12328) ;  /* 0x0000002c00488947 */ /* 0x004fea0003800000 */
.L_x_12417:
[----:B------:R-:W-:-:S07]  /*2bc90*/  IMAD R3, R3, 0x8, R0 ;  /* 0x0000000803037824 */ /* 0x000fce00078e0200 */
.L_x_12329:
[----:B---3--:R3:W4:Y:S02]  /*2bca0*/  SYNCS.PHASECHK.TRANS64.TRYWAIT P0, [R3+URZ], R2 ;  /* 0x00000002030075a7 */ /* 0x008724000800017f */
[----:B----4-:R-:W-:Y:S05]  /*2bcb0*/  @!P0 NANOSLEEP.SYNCS 0x989680 ;  /* 0x009896800000895d */ /* 0x010fea0003900000 */
[----:B------:R-:W4:Y:S02]  /*2bcc0*/  @!P0 SYNCS.PHASECHK.TRANS64 P0, [R3+URZ], R2 ;  /* 0x00000002030085a7 */ /* 0x000f24000800007f */
[----:B----4-:R-:W-:Y:S05]  /*2bcd0*/  @!P0 BRA `(.L_x_12329) ;  /* 0xfffffffc00f08947 */ /* 0x010fea000383ffff */
.L_x_12322:
[----:B------:R-:W-:Y:S05]  /*2bce0*/  BSYNC B0 ;  /* 0x0000000000007941 */ /* 0x000fea0003800000 */
.L_x_12321:
[----:B------:R-:W-:Y:S05]  /*2bcf0*/  EXIT ;  /* 0x000000000000794d */ /* 0x000fea0003800000 */
.L_x_12079:
[----:B0-----:R0:W1:Y:S02]  /*2bd00*/  SYNCS.PHASECHK.TRANS64.TRYWAIT P0, [R72+URZ+0x32400], R27 ;  /* 0x0324001b480075a7 */ /* 0x001064000800017f */
[----:B-1----:R-:W-:Y:S05]  /*2bd10*/  @!P0 NANOSLEEP.SYNCS 0x989680 ;  /* 0x009896800000895d */ /* 0x002fea0003900000 */
[----:B------:R-:W1:Y:S02]  /*2bd20*/  @!P0 SYNCS.PHASECHK.TRANS64 P0, [R72+URZ+0x32400], R27 ;  /* 0x0324001b480085a7 */ /* 0x000e64000800007f */
[----:B-1----:R-:W-:Y:S05]  /*2bd30*/  @!P0 BRA `(.L_x_12079) ;  /* 0xfffffffc00f08947 */ /* 0x002fea000383ffff */
[----:B------:R-:W-:Y:S05]  /*2bd40*/  BRA `(.L_x_12330) ;  /* 0xfffffd70002c7947 */ /* 0x000fea000383ffff */
.L_x_12086:
[----:B-1----:R1:W2:Y:S02]  /*2bd50*/  SYNCS.PHASECHK.TRANS64.TRYWAIT P0, [R12+URZ], R13 ;  /* 0x0000000d0c0075a7 */ /* 0x0022a4000800017f */
[----:B--2---:R-:W-:Y:S05]  /*2bd60*/  @!P0 NANOSLEEP.SYNCS 0x989680 ;  /* 0x009896800000895d */ /* 0x004fea0003900000 */
[----:B------:R-:W2:Y:S02]  /*2bd70*/  @!P0 SYNCS.PHASECHK.TRANS64 P0, [R12+URZ], R13 ;  /* 0x0000000d0c0085a7 */ /* 0x000ea4000800007f */
[----:B--2---:R-:W-:Y:S05]  /*2bd80*/  @!P0 BRA `(.L_x_12086) ;  /* 0xfffffffc00f08947 */ /* 0x004fea000383ffff */
[----:B------:R-:W-:Y:S05]  /*2bd90*/  BRA `(.L_x_12085) ;  /* 0xfffffd74005c7947 */ /* 0x000fea000383ffff */
.L_x_12088:
[----:B0-----:R0:W1:Y:S02]  /*2bda0*/  SYNCS.PHASECHK.TRANS64.TRYWAIT P0, [R72+URZ+0x32410], R9 ;  /* 0x03241009480075a7 */ /* 0x001064000800017f */
[----:B-1----:R-:W-:Y:S05]  /*2bdb0*/  @!P0 NANOSLEEP.SYNCS 0x989680 ;  /* 0x009896800000895d */ /* 0x002fea0003900000 */
[----:B------:R-:W1:Y:S02]  /*2bdc0*/  @!P0 SYNCS.PHASECHK.TRANS64 P0, [R72+URZ+0x32410], R9 ;  /* 0x03241009480085a7 */ /* 0x000e64000800007f */
[----:B-1----:R-:W-:Y:S05]  /*2bdd0*/  @!P0 BRA `(.L_x_12088) ;  /* 0xfffffffc00f08947 */ /* 0x002fea000383ffff */
[----:B------:R-:W-:Y:S05]  /*2bde0*/  BRA `(.L_x_12331) ;  /* 0xfffffd7800347947 */ /* 0x000fea000383ffff */
.L_x_12095:
[----:B-1----:R1:W2:Y:S02]  /*2bdf0*/  SYNCS.PHASECHK.TRANS64.TRYWAIT P0, [R8+URZ], R9 ;  /* 0x00000009080075a7 */ /* 0x0022a4000800017f */
[----:B--2---:R-:W-:Y:S05]  /*2be00*/  @!P0 NANOSLEEP.SYNCS 0x989680 ;  /* 0x009896800000895d */ /* 0x004fea0003900000 */
[----:B------:R-:W2:Y:S02]  /*2be10*/  @!P0 SYNCS.PHASECHK.TRANS64 P0, [R8+URZ], R9 ;  /* 0x00000009080085a7 */ /* 0x000ea4000800007f */
[----:B--2---:R-:W-:Y:S05]  /*2be20*/  @!P0 BRA `(.L_x_12095) ;  /* 0xfffffffc00f08947 */ /* 0x004fea000383ffff */
[----:B------:R-:W-:Y:S05]  /*2be30*/  BRA `(.L_x_12094) ;  /* 0xfffffd7800787947 */ /* 0x000fea000383ffff */
.L_x_12126:
[----:B0-----:R0:W1:Y:S02]  /*2be40*/  SYNCS.PHASECHK.TRANS64.TRYWAIT P2, [R0+URZ], R3 ;  /* 0x00000003000075a7 */ /* 0x001064000804017f */
[----:B-1----:R-:W-:Y:S05]  /*2be50*/  @!P2 NANOSLEEP.SYNCS 0x989680 ;  /* 0x009896800000a95d */ /* 0x002fea0003900000 */
[----:B------:R-:W1:Y:S02]  /*2be60*/  @!P2 SYNCS.PHASECHK.TRANS64 P2, [R0+URZ], R3 ;  /* 0x000000030000a5a7 */ /* 0x000e64000804007f */
[----:B-1----:R-:W-:Y:S05]  /*2be70*/  @!P2 BRA `(.L_x_12126) ;  /* 0xfffffffc00f0a947 */ /* 0x002fea000383ffff */
[----:B------:R-:W-:Y:S05]  /*2be80*/  BRA `(.L_x_12125) ;  /* 0xfffffde0001c7947 */ /* 0x000fea000383ffff */
.L_x_12133:
[----:B-1----:R1:W2:Y:S02]  /*2be90*/  SYNCS.PHASECHK.TRANS64.TRYWAIT P2, [R4+URZ], R5 ;  /* 0x00000005040075a7 */ /* 0x0022a4000804017f */
[----:B--2---:R-:W-:Y:S05]  /*2bea0*/  @!P2 NANOSLEEP.SYNCS 0x989680 ;  /* 0x009896800000a95d */ /* 0x004fea0003900000 */
[----:B------:R-:W2:Y:S02]  /*2beb0*/  @!P2 SYNCS.PHASECHK.TRANS64 P2, [R4+URZ], R5 ;  /* 0x000000050400a5a7 */ /* 0x000ea4000804007f */
[----:B--2---:R-:W-:Y:S05]  /*2bec0*/  @!P2 BRA `(.L_x_12133) ;  /* 0xfffffffc00f0a947 */ /* 0x004fea000383ffff */
[----:B------:R-:W-:Y:S05]  /*2bed0*/  BRA `(.L_x_12132) ;  /* 0xfffffde400407947 */ /* 0x000fea000383ffff */
.L_x_12144:
[----:B-1----:R1:W2:Y:S02]  /*2bee0*/  SYNCS.PHASECHK.TRANS64.TRYWAIT P1, [R0+URZ], R7 ;  /* 0x00000007000075a7 */ /* 0x0022a4000802017f */
[----:B--2---:R-:W-:Y:S05]  /*2bef0*/  @!P1 NANOSLEEP.SYNCS 0x989680 ;  /* 0x009896800000995d */ /* 0x004fea0003900000 */
[----:B------:R-:W2:Y:S02]  /*2bf00*/  @!P1 SYNCS.PHASECHK.TRANS64 P1, [R0+URZ], R7 ;  /* 0x00000007000095a7 */ /* 0x000ea4000802007f */
[----:B--2---:R-:W-:Y:S05]  /*2bf10*/  @!P1 BRA `(.L_x_12144) ;  /* 0xfffffffc00f09947 */ /* 0x004fea000383ffff */
[----:B------:R-:W-:Y:S05]  /*2bf20*/  BRA `(.L_x_12143) ;  /* 0xfffffe7800047947 */ /* 0x000fea000383ffff */
.L_x_12151:
[----:B--2---:R2:W3:Y:S02]  /*2bf30*/  SYNCS.PHASECHK.TRANS64.TRYWAIT P1, [R4+URZ], R5 ;  /* 0x00000005040075a7 */ /* 0x0044e4000802017f */
[----:B---3--:R-:W-:Y:S05]  /*2bf40*/  @!P1 NANOSLEEP.SYNCS 0x989680 ;  /* 0x009896800000995d */ /* 0x008fea0003900000 */
[----:B------:R-:W3:Y:S02]  /*2bf50*/  @!P1 SYNCS.PHASECHK.TRANS64 P1, [R4+URZ], R5 ;  /* 0x00000005040095a7 */ /* 0x000ee4000802007f */
[----:B---3--:R-:W-:Y:S05]  /*2bf60*/  @!P1 BRA `(.L_x_12151) ;  /* 0xfffffffc00f09947 */ /* 0x008fea000383ffff */
[----:B------:R-:W-:Y:S05]  /*2bf70*/  BRA `(.L_x_12150) ;  /* 0xfffffe7c00287947 */ /* 0x000fea000383ffff */
.L_x_12221:
[----:B0-----:R-:W0:Y:S01]  /*2bf80*/  S2R R4, SR_TID.X ;  /* 0x0000000000047919 */ /* 0x001e220000002100 */
[----:B------:R-:W-:Y:S01]  /*2bf90*/  BSSY B0, `(.L_x_12332) ;  /* 0x000000a000007945 */ /* 0x000fe20003800000 */
[----:B------:R-:W-:Y:S02]  /*2bfa0*/  IMAD.MOV.U32 R12, RZ, RZ, RZ ;  /* 0x000000ffff0c7224 */ /* 0x000fe400078e00ff */
[----:B------:R-:W-:Y:S02]  /*2bfb0*/  IMAD.MOV.U32 R11, RZ, RZ, 0x1f ;  /* 0x0000001fff0b7424 */ /* 0x000fe400078e00ff */
[----:B------:R-:W-:Y:S01]  /*2bfc0*/  IMAD.MOV.U32 R15, RZ, RZ, -0x1 ;  /* 0xffffffffff0f7424 */ /* 0x000fe200078e00ff */
[----:B0-----:R-:W-:-:S04]  /*2bfd0*/  SHF.R.U32.HI R4, RZ, 0x5, R4 ;  /* 0x00000005ff047819 */ /* 0x001fc80000011604 */
[----:B------:R-:W-:-:S05]  /*2bfe0*/  LOP3.LUT R4, R4, 0x3, RZ, 0xc0, !PT ;  /* 0x0000000304047812 */ /* 0x000fca00078ec0ff */
[----:B------:R-:W-:-:S07]  /*2bff0*/  IMAD.MOV.U32 R13, RZ, RZ, R4 ;  /* 0x000000ffff0d7224 */ /* 0x000fce00078e0004 */
[----:B-1----:R-:W-:Y:S05]  /*2c000*/  WARPSYNC.COLLECTIVE R15, `(.L_x_12333) ;  /* 0x000000000f087348 */ /* 0x002fea0003c00000 */
[----:B------:R0:W2:Y:S02]  /*2c010*/  SHFL.IDX P6, R14, R13, R12, R11 ;  /* 0x0000000c0d0e7389 */ /* 0x0000a400000c000b */
[----:B012---:R-:W-:Y:S01]  /*2c020*/  ENDCOLLECTIVE ;  /* 0x000000000000791b */ /* 0x007fe20003800000 */
.L_x_12333:
[----:B------:R-:W-:Y:S05]  /*2c030*/  BSYNC B0 ;  /* 0x0000000000007941 */ /* 0x000fea0003800000 */
.L_x_12332:
[----:B------:R-:W-:Y:S05]  /*2c040*/  BRA `(.L_x_12334) ;  /* 0xffffffa000a87947 */ /* 0x000fea000383ffff */
.L_x_12223:
[----:B------:R-:W-:Y:S01]  /*2c050*/  BSSY B0, `(.L_x_12335) ;  /* 0x0000006000007945 */ /* 0x000fe20003800000 */
[----:B------:R-:W-:-:S07]  /*2c060*/  IMAD.MOV.U32 R15, RZ, RZ, -0x1 ;  /* 0xffffffffff0f7424 */ /* 0x000fce00078e00ff */
[----:B01----:R-:W-:Y:S05]  /*2c070*/  WARPSYNC.COLLECTIVE R15, `(.L_x_12336) ;  /* 0x000000000f0c7348 */ /* 0x003fea0003c00000 */
[----:B------:R-:W-:Y:S02]  /*2c080*/  ELECT P6, UR62, PT ;  /* 0x00000000003e782f */ /* 0x000fe400038c0000 */
[----:B------:R-:W-:Y:S01]  /*2c090*/  MOV R14, UR62 ;  /* 0x0000003e000e7c02 */ /* 0x000fe20008000f00 */
[----:B01----:R-:W-:Y:S10]  /*2c0a0*/  ENDCOLLECTIVE ;  /* 0x000000000000791b */ /* 0x003ff40003800000 */
.L_x_12336:
[----:B------:R-:W-:Y:S05]  /*2c0b0*/  BSYNC B0 ;  /* 0x0000000000007941 */ /* 0x000fea0003800000 */
.L_x_12335:
[----:B------:R-:W-:Y:S05]  /*2c0c0*/  BRA `(.L_x_12337) ;  /* 0xffffffa000b47947 */ /* 0x000fea000383ffff */
.L_x_12225:
[----:B0-----:R0:W2:Y:S02]  /*2c0d0*/  SYNCS.PHASECHK.TRANS64.TRYWAIT P0, [R0+URZ+0x32440], R2 ;  /* 0x03244002000075a7 */ /* 0x0010a4000800017f */
[----:B--2---:R-:W-:Y:S05]  /*2c0e0*/  @!P0 NANOSLEEP.SYNCS 0x989680 ;  /* 0x009896800000895d */ /* 0x004fea0003900000 */
[----:B------:R-:W2:Y:S02]  /*2c0f0*/  @!P0 SYNCS.PHASECHK.TRANS64 P0, [R0+URZ+0x32440], R2 ;  /* 0x03244002000085a7 */ /* 0x000ea4000800007f */
[----:B--2---:R-:W-:Y:S05]  /*2c100*/  @!P0 BRA `(.L_x_12225) ;  /* 0xfffffffc00f08947 */ /* 0x004fea000383ffff */
[----:B------:R-:W-:Y:S05]  /*2c110*/  BRA `(.L_x_12338) ;  /* 0xffffffa400147947 */ /* 0x000fea000383ffff */
.L_x_12229:
        /* <DEDUP_REMOVED lines=10> */
.L_x_12339:
[----:B------:R0:W-:Y:S01]  /*2c1c0*/  STL [R1+0x484], R10 ;  /* 0x0004840a01007387 */ /* 0x0001e20000100800 */
[----:B------:R-:W-:Y:S02]  /*2c1d0*/  IMAD.MOV.U32 R13, RZ, RZ, R3 ;  /* 0x000000ffff0d7224 */ /* 0x000fe400078e0003 */
[----:B------:R-:W-:-:S07]  /*2c1e0*/  IMAD.MOV.U32 R4, RZ, RZ, R14 ;  /* 0x000000ffff047224 */ /* 0x000fce00078e000e */
[----:B0-----:R-:W-:Y:S05]  /*2c1f0*/  WARPSYNC.COLLECTIVE R15, `(.L_x_12340) ;  /* 0x000000000f087348 */ /* 0x001fea0003c00000 */
[----:B------:R1:W2:Y:S02]  /*2c200*/  SHFL.IDX P6, R14, R13, R12, R11 ;  /* 0x0000000c0d0e7389 */ /* 0x0002a400000c000b */
[----:B012---:R-:W-:Y:S01]  /*2c210*/  ENDCOLLECTIVE ;  /* 0x000000000000791b */ /* 0x007fe20003800000 */
.L_x_12340:
[----:B------:R-:W-:Y:S02]  /*2c220*/  IMAD.MOV.U32 R13, RZ, RZ, R0 ;  /* 0x000000ffff0d7224 */ /* 0x000fe400078e0000 */
[----:B------:R-:W-:Y:S02]  /*2c230*/  IMAD.MOV.U32 R12, RZ, RZ, 0x1 ;  /* 0x00000001ff0c7424 */ /* 0x000fe400078e00ff */
[----:B------:R-:W-:-:S07]  /*2c240*/  IMAD.MOV.U32 R5, RZ, RZ, R14 ;  /* 0x000000ffff057224 */ /* 0x000fce00078e000e */
[----:B------:R-:W-:Y:S05]  /*2c250*/  WARPSYNC.COLLECTIVE R15, `(.L_x_12341) ;  /* 0x000000000f087348 */ /* 0x000fea0003c00000 */
[----:B------:R0:W1:Y:S02]  /*2c260*/  SHFL.IDX P6, R14, R13, R12, R11 ;  /* 0x0000000c0d0e7389 */ /* 0x00006400000c000b */
[----:B01----:R-:W-:Y:S01]  /*2c270*/  ENDCOLLECTIVE ;  /* 0x000000000000791b */ /* 0x003fe20003800000 */
.L_x_12341:
[----:B------:R-:W-:Y:S02]  /*2c280*/  IMAD.MOV.U32 R13, RZ, RZ, R3 ;  /* 0x000000ffff0d7224 */ /* 0x000fe400078e0003 */
[----:B------:R-:W-:Y:S02]  /*2c290*/  IMAD R2, R2, R7, RZ ;  /* 0x0000000702027224 */ /* 0x000fe400078e02ff */
[----:B------:R-:W-:-:S07]  /*2c2a0*/  IMAD.MOV.U32 R7, RZ, RZ, R14 ;  /* 0x000000ffff077224 */ /* 0x000fce00078e000e */
[----:B------:R-:W-:Y:S05]  /*2c2b0*/  WARPSYNC.COLLECTIVE R15, `(.L_x_12342) ;  /* 0x000000000f087348 */ /* 0x000fea0003c00000 */
[----:B------:R0:W1:Y:S02]  /*2c2c0*/  SHFL.IDX P6, R14, R13, R12, R11 ;  /* 0x0000000c0d0e7389 */ /* 0x00006400000c000b */
[----:B01----:R-:W-:Y:S01]  /*2c2d0*/  ENDCOLLECTIVE ;  /* 0x000000000000791b */ /* 0x003fe20003800000 */
.L_x_12342:
[----:B------:R-:W-:-:S13]  /*2c2e0*/  ISETP.GE.AND P1, PT, R10, R2, PT ;  /* 0x000000020a00720c */ /* 0x000fda0003f26270 */
[----:B------:R-:W-:Y:S01]  /*2c2f0*/  @!P1 LEA R5, P3, R9, R5, 0x1 ;  /* 0x0000000509059211 */ /* 0x000fe200078608ff */
[----:B------:R-:W-:Y:S02]  /*2c300*/  IMAD.MOV.U32 R13, RZ, RZ, R0 ;  /* 0x000000ffff0d7224 */ /* 0x000fe400078e0000 */
[----:B------:R-:W-:Y:S02]  /*2c310*/  IMAD.MOV.U32 R12, RZ, RZ, 0x2 ;  /* 0x00000002ff0c7424 */ /* 0x000fe400078e00ff */
[----:B------:R-:W-:-:S05]  /*2c320*/  @!P1 IMAD.X R4, RZ, RZ, R4, P3 ;  /* 0x000000ffff049224 */ /* 0x000fca00018e0604 */
[----:B------:R-:W-:Y:S01]  /*2c330*/  @!P1 LOP3.LUT R5, R5, R4, RZ, 0x3c, !PT ;  /* 0x0000000405059212 */ /* 0x000fe200078e3cff */
[----:B------:R-:W-:-:S07]  /*2c340*/  IMAD.MOV.U32 R6, RZ, RZ, R14 ;  /* 0x000000ffff067224 */ /* 0x000fce00078e000e */
[----:B------:R-:W-:Y:S05]  /*2c350*/  WARPSYNC.COLLECTIVE R15, `(.L_x_12343) ;  /* 0x000000000f087348 */ /* 0x000fea0003c00000 */
[----:B------:R0:W1:Y:S02]  /*2c360*/  SHFL.IDX P6, R14, R13, R12, R11 ;  /* 0x0000000c0d0e7389 */ /* 0x00006400000c000b */
[----:B01----:R-:W-:Y:S01]  /*2c370*/  ENDCOLLECTIVE ;  /* 0x000000000000791b */ /* 0x003fe20003800000 */
.L_x_12343:
        /* <DEDUP_REMOVED lines=15> */
.L_x_12344:
        /* <DEDUP_REMOVED lines=19> */
.L_x_12345:
        /* <DEDUP_REMOVED lines=10> */
.L_x_12346:
        /* <DEDUP_REMOVED lines=13> */
.L_x_12347:
        /* <DEDUP_REMOVED lines=10> */
.L_x_12348:
        /* <DEDUP_REMOVED lines=13> */
.L_x_12349:
        /* <DEDUP_REMOVED lines=10> */
.L_x_12350:
        /* <DEDUP_REMOVED lines=13> */
.L_x_12351:
        /* <DEDUP_REMOVED lines=10> */
.L_x_12352:
        /* <DEDUP_REMOVED lines=11> */
.L_x_12353:
        /* <DEDUP_REMOVED lines=10> */
.L_x_12354:
[----:B------:R-:W-:Y:S01]  /*2cbe0*/  @!PT LDS RZ, [RZ] ;  /* 0x00000000fffff984 */ /* 0x000fe20000000800 */
[----:B------:R-:W-:Y:S01]  /*2cbf0*/  @!PT LDS RZ, [RZ] ;  /* 0x00000000fffff984 */ /* 0x000fe20000000800 */
[----:B------:R-:W-:Y:S01]  /*2cc00*/  @!PT LDS RZ, [RZ] ;  /* 0x00000000fffff984 */ /* 0x000fe20000000800 */
[----:B------:R1:W-:Y:S01]  /*2cc10*/  @!P1 LDGSTS.E.BYPASS.LTC128B.128 [R8+0x1b400], desc[UR40][R4.64], !P0 ;  /* 0x1b40000004089fae */ /* 0x0003e2000c101d68 */
[----:B------:R-:W-:Y:S01]  /*2cc20*/  IMAD.MOV.U32 R3, RZ, RZ, R14 ;  /* 0x000000ffff037224 */ /* 0x000fe200078e000e */
[----:B------:R-:W-:Y:S06]  /*2cc30*/  BRA `(.L_x_12355) ;  /* 0xffffffa4009c7947 */ /* 0x000fec000383ffff */
.L_x_12233:
        /* <DEDUP_REMOVED lines=11> */
[-C--:B---3--:R-:W-:Y:S02]  /*2ccf0*/  ISETP.GE.AND P4, PT, R6, R3.reuse, PT ;  /* 0x000000030600720c */ /* 0x088fe40003f86270 */
[----:B----4-:R-:W-:Y:S02]  /*2cd00*/  ISETP.GE.AND P5, PT, R15, R3, PT ;  /* 0x000000030f00720c */ /* 0x010fe40003fa6270 */
[----:B-----5:R-:W-:-:S09]  /*2cd10*/  LOP3.LUT R9, R9, 0xffffffef, RZ, 0xc0, !PT ;  /* 0xffffffef09097812 */ /* 0x020fd200078ec0ff */
        /* <DEDUP_REMOVED lines=9> */
[----:B------:R-:W-:-:S04]  /*2cdb0*/  @P4 LOP3.LUT R9, R9, 0x2, RZ, 0xfc, !PT ;  /* 0x0000000209094812 */ /* 0x000fc800078efcff */
[----:B------:R-:W-:-:S04]  /*2cdc0*/  LOP3.LUT R9, R9, 0xffffffdf, RZ, 0xc0, !PT ;  /* 0xffffffdf09097812 */ /* 0x000fc800078ec0ff */
[----:B------:R-:W-:-:S05]  /*2cdd0*/  @P6 LOP3.LUT R9, R9, 0x20, RZ, 0xfc, !PT ;  /* 0x0000002009096812 */ /* 0x000fca00078efcff */
[----:B------:R0:W-:Y:S01]  /*2cde0*/  STL [R1+0x480], R9 ;  /* 0x0004800901007387 */ /* 0x0001e20000100800 */
[-C--:B------:R-:W-:Y:S01]  /*2cdf0*/  ISETP.GE.AND P5, PT, R12, R3.reuse, PT ;  /* 0x000000030c00720c */ /* 0x080fe20003fa6270 */
[----:B------:R-:W-:Y:S01]  /*2ce00*/  IMAD.MOV.U32 R13, RZ, RZ, R0 ;  /* 0x000000ffff0d7224 */ /* 0x000fe200078e0000 */
[----:B------:R-:W-:Y:S01]  /*2ce10*/  ISETP.GE.AND P4, PT, R10, R3, PT ;  /* 0x000000030a00720c */ /* 0x000fe20003f86270 */
[----:B------:R-:W-:Y:S02]  /*2ce20*/  IMAD.MOV.U32 R12, RZ, RZ, RZ ;  /* 0x000000ffff0c7224 */ /* 0x000fe400078e00ff */
[----:B------:R-:W-:Y:S02]  /*2ce30*/  IMAD.MOV.U32 R11, RZ, RZ, 0x181f ;  /* 0x0000181fff0b7424 */ /* 0x000fe400078e00ff */
[----:B------:R-:W-:-:S08]  /*2ce40*/  IMAD.MOV.U32 R15, RZ, RZ, -0x1 ;  /* 0xffffffffff0f7424 */ /* 0x000fd000078e00ff */
[----:B0-----:R-:W-:Y:S05]  /*2ce50*/  WARPSYNC.COLLECTIVE R15, `(.L_x_12357) ;  /* 0x000000000f087348 */ /* 0x001fea0003c00000 */
[----:B------:R1:W2:Y:S02]  /*2ce60*/  SHFL.IDX P6, R14, R13, R12, R11 ;  /* 0x0000000c0d0e7389 */ /* 0x0002a400000c000b */
[----:B012---:R-:W-:Y:S01]  /*2ce70*/  ENDCOLLECTIVE ;  /* 0x000000000000791b */ /* 0x007fe20003800000 */
.L_x_12357:
[----:B------:R-:W-:Y:S05]  /*2ce80*/  BSYNC B0 ;  /* 0x0000000000007941 */ /* 0x000fea0003800000 */
.L_x_12356:
        /* <DEDUP_REMOVED lines=10> */
.L_x_12358:
        /* <DEDUP_REMOVED lines=16> */
.L_x_12359:
        /* <DEDUP_REMOVED lines=15> */
.L_x_12360:
        /* <DEDUP_REMOVED lines=12> */
.L_x_12361:
        /* <DEDUP_REMOVED lines=12> */
.L_x_12362:
        /* <DEDUP_REMOVED lines=12> */
.L_x_12363:
        /* <DEDUP_REMOVED lines=12> */
.L_x_12364:
        /* <DEDUP_REMOVED lines=12> */
.L_x_12365:
        /* <DEDUP_REMOVED lines=12> */
.L_x_12366:
        /* <DEDUP_REMOVED lines=12> */
.L_x_12367:
        /* <DEDUP_REMOVED lines=11> */
.L_x_12368:
        /* <DEDUP_REMOVED lines=16> */
.L_x_12369:
[----:B------:R-:W-:Y:S02]  /*2d810*/  IMAD.MOV.U32 R13, RZ, RZ, R2 ;  /* 0x000000ffff0d7224 */ /* 0x000fe400078e0002 */
[----:B------:R-:W-:-:S07]  /*2d820*/  IMAD.MOV.U32 R6, RZ, RZ, R14 ;  /* 0x000000ffff067224 */ /* 0x000fce00078e000e */
[----:B------:R-:W-:Y:S05]  /*2d830*/  WARPSYNC.COLLECTIVE R15, `(.L_x_12370) ;  /* 0x000000000f087348 */ /* 0x000fea0003c00000 */
[----:B------:R0:W1:Y:S02]  /*2d840*/  SHFL.IDX P6, R14, R13, R12, R11 ;  /* 0x0000000c0d0e7389 */ /* 0x00006400000c000b */
[----:B01----:R-:W-:Y:S01]  /*2d850*/  ENDCOLLECTIVE ;  /* 0x000000000000791b */ /* 0x003fe20003800000 */
.L_x_12370:
[----:B------:R-:W-:Y:S02]  /*2d860*/  IMAD.MOV.U32 R13, RZ, RZ, R0 ;  /* 0x000000ffff0d7224 */ /* 0x000fe400078e0000 */
[----:B------:R-:W-:Y:S02]  /*2d870*/  IMAD.MOV.U32 R12, RZ, RZ, 0x7 ;  /* 0x00000007ff0c7424 */ /* 0x000fe400078e00ff */
[----:B------:R-:W-:-:S07]  /*2d880*/  IMAD.MOV.U32 R4, RZ, RZ, R14 ;  /* 0x000000ffff047224 */ /* 0x000fce00078e000e */
[----:B------:R-:W-:Y:S05]  /*2d890*/  WARPSYNC.COLLECTIVE R15, `(.L_x_12371) ;  /* 0x000000000f087348 */ /* 0x000fea0003c00000 */
[----:B------:R0:W1:Y:S02]  /*2d8a0*/  SHFL.IDX P6, R14, R13, R12, R11 ;  /* 0x0000000c0d0e7389 */ /* 0x00006400000c000b */
[----:B01----:R-:W-:Y:S01]  /*2d8b0*/  ENDCOLLECTIVE ;  /* 0x000000000000791b */ /* 0x003fe20003800000 */
.L_x_12371:
        /* <DEDUP_REMOVED lines=14> */
.L_x_12372:
[----:B------:R-:W-:Y:S01]  /*2d9a0*/  IMAD.MOV.U32 R2, RZ, RZ, R14 ;  /* 0x000000ffff027224 */ /* 0x000fe200078e000e */
[----:B------:R-:W-:Y:S06]  /*2d9b0*/  BRA `(.L_x_12373) ;  /* 0xffffffa400107947 */ /* 0x000fec000383ffff */
.L_x_12238:
[----:B0-----:R0:W1:Y:S02]  /*2d9c0*/  SYNCS.PHASECHK.TRANS64.TRYWAIT P0, [R18+URZ+0x32420], R0 ;  /* 0x03242000120075a7 */ /* 0x001064000800017f */
[----:B-1----:R-:W-:Y:S05]  /*2d9d0*/  @!P0 NANOSLEEP.SYNCS 0x989680 ;  /* 0x009896800000895d */ /* 0x002fea0003900000 */
[----:B------:R-:W1:Y:S02]  /*2d9e0*/  @!P0 SYNCS.PHASECHK.TRANS64 P0, [R18+URZ+0x32420], R0 ;  /* 0x03242000120085a7 */ /* 0x000e64000800007f */
[----:B-1----:R-:W-:Y:S05]  /*2d9f0*/  @!P0 BRA `(.L_x_12238) ;  /* 0xfffffffc00f08947 */ /* 0x002fea000383ffff */
[----:B------:R-:W-:Y:S05]  /*2da00*/  BRA `(.L_x_12374) ;  /* 0xffffffa400887947 */ /* 0x000fea000383ffff */
.L_x_12242:
[----:B0-----:R0:W1:Y:S02]  /*2da10*/  SYNCS.PHASECHK.TRANS64.TRYWAIT P0, [R2+URZ+0x32460], R0 ;  /* 0x03246000020075a7 */ /* 0x001064000800017f */
[----:B-1----:R-:W-:Y:S05]  /*2da20*/  @!P0 NANOSLEEP.SYNCS 0x989680 ;  /* 0x009896800000895d */ /* 0x002fea0003900000 */
[----:B------:R-:W1:Y:S02]  /*2da30*/  @!P0 SYNCS.PHASECHK.TRANS64 P0, [R2+URZ+0x32460], R0 ;  /* 0x03246000020085a7 */ /* 0x000e64000800007f */
[----:B-1----:R-:W-:Y:S05]  /*2da40*/  @!P0 BRA `(.L_x_12242) ;  /* 0xfffffffc00f08947 */ /* 0x002fea000383ffff */
[----:B------:R-:W-:Y:S05]  /*2da50*/  BRA `(.L_x_12375) ;  /* 0xffffffa400ac7947 */ /* 0x000fea000383ffff */
.L_x_12257:
[----:B0-----:R0:W1:Y:S02]  /*2da60*/  SYNCS.PHASECHK.TRANS64.TRYWAIT P0, [R2+URZ+0x32440], R6 ;  /* 0x03244006020075a7 */ /* 0x001064000800017f */
[----:B-1----:R-:W-:Y:S05]  /*2da70*/  @!P0 NANOSLEEP.SYNCS 0x989680 ;  /* 0x009896800000895d */ /* 0x002fea0003900000 */
[----:B------:R-:W1:Y:S02]  /*2da80*/  @!P0 SYNCS.PHASECHK.TRANS64 P0, [R2+URZ+0x32440], R6 ;  /* 0x03244006020085a7 */ /* 0x000e64000800007f */
[----:B-1----:R-:W-:Y:S05]  /*2da90*/  @!P0 BRA `(.L_x_12257) ;  /* 0xfffffffc00f08947 */ /* 0x002fea000383ffff */
[----:B------:R-:W-:Y:S05]  /*2daa0*/  BRA `(.L_x_12376) ;  /* 0xffffffac00e47947 */ /* 0x000fea000383ffff */
.L_x_12262:
[----:B-1----:R1:W2:Y:S02]  /*2dab0*/  SYNCS.PHASECHK.TRANS64.TRYWAIT P0, [R2+URZ+0x32460], R6 ;  /* 0x03246006020075a7 */ /* 0x0022a4000800017f */
[----:B--2---:R-:W-:Y:S05]  /*2dac0*/  @!P0 NANOSLEEP.SYNCS 0x989680 ;  /* 0x009896800000895d */ /* 0x004fea0003900000 */
[----:B------:R-:W2:Y:S02]  /*2dad0*/  @!P0 SYNCS.PHASECHK.TRANS64 P0, [R2+URZ+0x32460], R6 ;  /* 0x03246006020085a7 */ /* 0x000ea4000800007f */
[----:B--2---:R-:W-:Y:S05]  /*2dae0*/  @!P0 BRA `(.L_x_12262) ;  /* 0xfffffffc00f08947 */ /* 0x004fea000383ffff */
[----:B------:R-:W-:Y:S05]  /*2daf0*/  BRA `(.L_x_12377) ;  /* 0xffffffb000607947 */ /* 0x000fea000383ffff */
.L_x_12273:
[----:B0-----:R0:W1:Y:S02]  /*2db00*/  SYNCS.PHASECHK.TRANS64.TRYWAIT P0, [R2+URZ+0x32440], R3 ;  /* 0x03244003020075a7 */ /* 0x001064000800017f */
[----:B-1----:R-:W-:Y:S05]  /*2db10*/  @!P0 NANOSLEEP.SYNCS 0x989680 ;  /* 0x009896800000895d */ /* 0x002fea0003900000 */
[----:B------:R-:W1:Y:S02]  /*2db20*/  @!P0 SYNCS.PHASECHK.TRANS64 P0, [R2+URZ+0x32440], R3 ;  /* 0x03244003020085a7 */ /* 0x000e64000800007f */
[----:B-1----:R-:W-:Y:S05]  /*2db30*/  @!P0 BRA `(.L_x_12273) ;  /* 0xfffffffc00f08947 */ /* 0x002fea000383ffff */
[----:B------:R-:W-:Y:S05]  /*2db40*/  BRA `(.L_x_12378) ;  /* 0xffffffb800487947 */ /* 0x000fea000383ffff */
.L_x_12278:
[----:B-1----:R1:W2:Y:S02]  /*2db50*/  SYNCS.PHASECHK.TRANS64.TRYWAIT P0, [R2+URZ+0x32460], R3 ;  /* 0x03246003020075a7 */ /* 0x0022a4000800017f */
[----:B--2---:R-:W-:Y:S05]  /*2db60*/  @!P0 NANOSLEEP.SYNCS 0x989680 ;  /* 0x009896800000895d */ /* 0x004fea0003900000 */
[----:B------:R-:W2:Y:S02]  /*2db70*/  @!P0 SYNCS.PHASECHK.TRANS64 P0, [R2+URZ+0x32460], R3 ;  /* 0x03246003020085a7 */ /* 0x000ea4000800007f */
[----:B--2---:R-:W-:Y:S05]  /*2db80*/  @!P0 BRA `(.L_x_12278) ;  /* 0xfffffffc00f08947 */ /* 0x004fea000383ffff */
[----:B------:R-:W-:Y:S05]  /*2db90*/  BRA `(.L_x_12379) ;  /* 0xffffffb800c47947 */ /* 0x000fea000383ffff */
.L_x_12289:
[----:B0-----:R0:W1:Y:S02]  /*2dba0*/  SYNCS.PHASECHK.TRANS64.TRYWAIT P0, [R3+URZ+0x32440], R2 ;  /* 0x03244002030075a7 */ /* 0x001064000800017f */
[----:B-1----:R-:W-:Y:S05]  /*2dbb0*/  @!P0 NANOSLEEP.SYNCS 0x989680 ;  /* 0x009896800000895d */ /* 0x002fea0003900000 */
[----:B------:R-:W1:Y:S02]  /*2dbc0*/  @!P0 SYNCS.PHASECHK.TRANS64 P0, [R3+URZ+0x32440], R2 ;  /* 0x03244002030085a7 */ /* 0x000e64000800007f */
[----:B-1----:R-:W-:Y:S05]  /*2dbd0*/  @!P0 BRA `(.L_x_12289) ;  /* 0xfffffffc00f08947 */ /* 0x002fea000383ffff */
[----:B------:R-:W-:Y:S05]  /*2dbe0*/  BRA `(.L_x_12380) ;  /* 0xffffffc000947947 */ /* 0x000fea000383ffff */
.L_x_12294:
[----:B-1----:R1:W2:Y:S02]  /*2dbf0*/  SYNCS.PHASECHK.TRANS64.TRYWAIT P0, [R3+URZ+0x32460], R2 ;  /* 0x03246002030075a7 */ /* 0x0022a4000800017f */
[----:B--2---:R-:W-:Y:S05]  /*2dc00*/  @!P0 NANOSLEEP.SYNCS 0x989680 ;  /* 0x009896800000895d */ /* 0x004fea0003900000 */
[----:B------:R-:W2:Y:S02]  /*2dc10*/  @!P0 SYNCS.PHASECHK.TRANS64 P0, [R3+URZ+0x32460], R2 ;  /* 0x03246002030085a7 */ /* 0x000ea4000800007f */
[----:B--2---:R-:W-:Y:S05]  /*2dc20*/  @!P0 BRA `(.L_x_12294) ;  /* 0xfffffffc00f08947 */ /* 0x004fea000383ffff */
[----:B------:R-:W-:Y:S05]  /*2dc30*/  BRA `(.L_x_12381) ;  /* 0xffffffc400107947 */ /* 0x000fea000383ffff */
.L_x_12306:
[----:B------:R-:W3:Y:S01]  /*2dc40*/  LDL R3, [R1+0x460] ;  /* 0x0004600001037983 */ /* 0x000ee20000100800 */
[----:B------:R-:W-:Y:S01]  /*2dc50*/  BSSY B0, `(.L_x_12382) ;  /* 0x0000008000007945 */ /* 0x000fe20003800000 */
[----:B------:R-:W-:Y:S02]  /*2dc60*/  IMAD.MOV.U32 R12, RZ, RZ, RZ ;  /* 0x000000ffff0c7224 */ /* 0x000fe400078e00ff */
[----:B------:R-:W-:Y:S02]  /*2dc70*/  IMAD.MOV.U32 R11, RZ, RZ, 0x1f ;  /* 0x0000001fff0b7424 */ /* 0x000fe400078e00ff */
[----:B------:R-:W-:Y:S02]  /*2dc80*/  IMAD.MOV.U32 R15, RZ, RZ, -0x1 ;  /* 0xffffffffff0f7424 */ /* 0x000fe400078e00ff */
[----:B---3--:R-:W-:-:S07]  /*2dc90*/  IMAD.MOV.U32 R13, RZ, RZ, R3 ;  /* 0x000000ffff0d7224 */ /* 0x008fce00078e0003 */
[----:B0-2---:R-:W-:Y:S05]  /*2dca0*/  WARPSYNC.COLLECTIVE R15, `(.L_x_12383) ;  /* 0x000000000f087348 */ /* 0x005fea0003c00000 */
[----:B------:R1:W3:Y:S02]  /*2dcb0*/  SHFL.IDX P6, R14, R13, R12, R11 ;  /* 0x0000000c0d0e7389 */ /* 0x0002e400000c000b */
[----:B0123--:R-:W-:Y:S01]  /*2dcc0*/  ENDCOLLECTIVE ;  /* 0x000000000000791b */ /* 0x00ffe20003800000 */
.L_x_12383:
[----:B------:R-:W-:Y:S05]  /*2dcd0*/  BSYNC B0 ;  /* 0x0000000000007941 */ /* 0x000fea0003800000 */
.L_x_12382:
        /* <DEDUP_REMOVED lines=9> */
.L_x_12384:
        /* <DEDUP_REMOVED lines=26> */
.L_x_12385:
        /* <DEDUP_REMOVED lines=8> */
.L_x_12386:
        /* <DEDUP_REMOVED lines=8> */
.L_x_12387:
        /* <DEDUP_REMOVED lines=8> */
.L_x_12388:
        /* <DEDUP_REMOVED lines=8> */
.L_x_12389:
        /* <DEDUP_REMOVED lines=9> */
.L_x_12390:
[----:B------:R-:W-:Y:S01]  /*2e1a0*/  IMAD.MOV.U32 R10, RZ, RZ, R14 ;  /* 0x000000ffff0a7224 */ /* 0x000fe200078e000e */
[----:B------:R-:W-:Y:S06]  /*2e1b0*/  BRA `(.L_x_12391) ;  /* 0xffffffc800547947 */ /* 0x000fec000383ffff */
.L_x_12309:
        /* <DEDUP_REMOVED lines=8> */
.L_x_12393:
[----:B------:R-:W-:Y:S05]  /*2e240*/  BSYNC B0 ;  /* 0x0000000000007941 */ /* 0x000fea0003800000 */
.L_x_12392:
        /* <DEDUP_REMOVED lines=10> */
.L_x_12394:
        /* <DEDUP_REMOVED lines=8> */
.L_x_12395:
        /* <DEDUP_REMOVED lines=8> */
.L_x_12396:
        /* <DEDUP_REMOVED lines=8> */
.L_x_12397:
        /* <DEDUP_REMOVED lines=9> */
.L_x_12398:
[----:B------:R-:W-:Y:S01]  /*2e500*/  IMAD.MOV.U32 R10, RZ, RZ, R14 ;  /* 0x000000ffff0a7224 */ /* 0x000fe200078e000e */
[----:B------:R-:W-:Y:S06]  /*2e510*/  BRA `(.L_x_12399) ;  /* 0xffffffc800287947 */ /* 0x000fec000383ffff */
.L_x_12311:
[----:B------:R-:W-:Y:S01]  /*2e520*/  BSSY B0, `(.L_x_12400) ;  /* 0x0000006000007945 */ /* 0x000fe20003800000 */
[----:B------:R-:W-:Y:S01]  /*2e530*/  PLOP3.LUT P6, PT, P6, PT, PT, 0x8, 0x0 ;  /* 0x000000000000781c */ /* 0x000fe200037ce170 */
[----:B------:R-:W-:-:S12]  /*2e540*/  IMAD.MOV.U32 R15, RZ, RZ, -0x1 ;  /* 0xffffffffff0f7424 */ /* 0x000fd800078e00ff */
[----:B0-----:R-:W-:Y:S05]  /*2e550*/  WARPSYNC.COLLECTIVE R15, `(.L_x_12401) ;  /* 0x000000000f087348 */ /* 0x001fea0003c00000 */
[----:B------:R-:W-:Y:S01]  /*2e560*/  VOTE.ANY R14, PT, P6 ;  /* 0x00000000000e7806 */ /* 0x000fe200030e0100 */
[----:B0-----:R-:W-:Y:S06]  /*2e570*/  ENDCOLLECTIVE ;  /* 0x000000000000791b */ /* 0x001fec0003800000 */
.L_x_12401:
[----:B------:R-:W-:Y:S05]  /*2e580*/  BSYNC B0 ;  /* 0x0000000000007941 */ /* 0x000fea0003800000 */
.L_x_12400:
        /* <DEDUP_REMOVED lines=10> */
.L_x_12402:
[----:B------:R-:W-:Y:S02]  /*2e630*/  IMAD.MOV.U32 R13, RZ, RZ, R6 ;  /* 0x000000ffff0d7224 */ /* 0x000fe400078e0006 */
[----:B------:R-:W-:-:S07]  /*2e640*/  IMAD.MOV.U32 R4, RZ, RZ, R14 ;  /* 0x000000ffff047224 */ /* 0x000fce00078e000e */
[----:B------:R-:W-:Y:S05]  /*2e650*/  WARPSYNC.COLLECTIVE R15, `(.L_x_12403) ;  /* 0x000000000f087348 */ /* 0x000fea0003c00000 */
[----:B------:R0:W1:Y:S02]  /*2e660*/  SHFL.IDX P6, R14, R13, R12, R11 ;  /* 0x0000000c0d0e7389 */ /* 0x00006400000c000b */
[----:B01----:R-:W-:Y:S01]  /*2e670*/  ENDCOLLECTIVE ;  /* 0x000000000000791b */ /* 0x003fe20003800000 */
.L_x_12403:
[----:B------:R-:W-:Y:S02]  /*2e680*/  IMAD.MOV.U32 R6, RZ, RZ, R14 ;  /* 0x000000ffff067224 */ /* 0x000fe400078e000e */
[----:B------:R-:W-:-:S05]  /*2e690*/  IMAD.IADD R5, R9, 0x1, R16 ;  /* 0x0000000109057824 */ /* 0x000fca00078e0210 */
[----:B------:R1:W-:Y:S01]  /*2e6a0*/  STL [R1+0x46c], R5 ;  /* 0x00046c0501007387 */ /* 0x0003e20000100800 */
[----:B------:R-:W-:Y:S05]  /*2e6b0*/  BRA `(.L_x_12404) ;  /* 0xffffffc800087947 */ /* 0x000fea000383ffff */
.L_x_12313:
        /* <DEDUP_REMOVED lines=8> */
.L_x_12406:
[----:B------:R-:W-:Y:S05]  /*2e740*/  BSYNC B0 ;  /* 0x0000000000007941 */ /* 0x000fea0003800000 */
.L_x_12405:
[----:B------:R-:W-:Y:S01]  /*2e750*/  IMAD.MOV.U32 R2, RZ, RZ, R14 ;  /* 0x000000ffff027224 */ /* 0x000fe200078e000e */
[----:B------:R-:W-:Y:S06]  /*2e760*/  BRA `(.L_x_12407) ;  /* 0xffffffc400f47947 */ /* 0x000fec000383ffff */
.L_x_12319:
[----:B0-----:R0:W1:Y:S02]  /*2e770*/  SYNCS.PHASECHK.TRANS64.TRYWAIT P0, [R0+URZ+0x32420], R3 ;  /* 0x03242003000075a7 */ /* 0x001064000800017f */
[----:B-1----:R-:W-:Y:S05]  /*2e780*/  @!P0 NANOSLEEP.SYNCS 0x989680 ;  /* 0x009896800000895d */ /* 0x002fea0003900000 */
[----:B------:R-:W1:Y:S02]  /*2e790*/  @!P0 SYNCS.PHASECHK.TRANS64 P0, [R0+URZ+0x32420], R3 ;  /* 0x03242003000085a7 */ /* 0x000e64000800007f */
[----:B-1----:R-:W-:Y:S05]  /*2e7a0*/  @!P0 BRA `(.L_x_12319) ;  /* 0xfffffffc00f08947 */ /* 0x002fea000383ffff */
[----:B------:R-:W-:Y:S05]  /*2e7b0*/  BRA `(.L_x_12408) ;  /* 0xffffffd000947947 */ /* 0x000fea000383ffff */
.L_x_12320:
        /* <DEDUP_REMOVED lines=11> */
.L_x_12410:
[----:B------:R-:W-:Y:S05]  /*2e870*/  BSYNC B0 ;  /* 0x0000000000007941 */ /* 0x000fea0003800000 */
.L_x_12409:
[----:B------:R-:W-:Y:S05]  /*2e880*/  BRA `(.L_x_12411) ;  /* 0xffffffd0007c7947 */ /* 0x000fea000383ffff */
.L_x_12323:
[----:B------:R-:W-:Y:S01]  /*2e890*/  BSSY B1, `(.L_x_12412) ;  /* 0x0000006000017945 */ /* 0x000fe20003800000 */
[----:B------:R-:W-:-:S07]  /*2e8a0*/  IMAD.MOV.U32 R15, RZ, RZ, -0x1 ;  /* 0xffffffffff0f7424 */ /* 0x000fce00078e00ff */
[----:B01----:R-:W-:Y:S05]  /*2e8b0*/  WARPSYNC.COLLECTIVE R15, `(.L_x_12413) ;  /* 0x000000000f0c7348 */ /* 0x003fea0003c00000 */
[----:B------:R-:W-:Y:S02]  /*2e8c0*/  ELECT P6, UR62, PT ;  /* 0x00000000003e782f */ /* 0x000fe400038c0000 */
[----:B------:R-:W-:Y:S01]  /*2e8d0*/  MOV R14, UR62 ;  /* 0x0000003e000e7c02 */ /* 0x000fe20008000f00 */
[----:B01----:R-:W-:Y:S10]  /*2e8e0*/  ENDCOLLECTIVE ;  /* 0x000000000000791b */ /* 0x003ff40003800000 */
.L_x_12413:
[----:B------:R-:W-:Y:S05]  /*2e8f0*/  BSYNC B1 ;  /* 0x0000000000017941 */ /* 0x000fea0003800000 */
.L_x_12412:
[----:B------:R-:W-:Y:S05]  /*2e900*/  BRA `(.L_x_12414) ;  /* 0xffffffd000747947 */ /* 0x000fea000383ffff */
.L_x_12325:
[----:B0-----:R0:W1:Y:S02]  /*2e910*/  SYNCS.PHASECHK.TRANS64.TRYWAIT P0, [R6+URZ], R5 ;  /* 0x00000005060075a7 */ /* 0x001064000800017f */
[----:B-1----:R-:W-:Y:S05]  /*2e920*/  @!P0 NANOSLEEP.SYNCS 0x989680 ;  /* 0x009896800000895d */ /* 0x002fea0003900000 */
[----:B------:R-:W1:Y:S02]  /*2e930*/  @!P0 SYNCS.PHASECHK.TRANS64 P0, [R6+URZ], R5 ;  /* 0x00000005060085a7 */ /* 0x000e64000800007f */
[----:B-1----:R-:W-:Y:S05]  /*2e940*/  @!P0 BRA `(.L_x_12325) ;  /* 0xfffffffc00f08947 */ /* 0x002fea000383ffff */
[----:B------:R-:W-:Y:S05]  /*2e950*/  BRA `(.L_x_12415) ;  /* 0xffffffd000ac7947 */ /* 0x000fea000383ffff */
.L_x_12326:
[----:B-1----:R1:W2:Y:S02]  /*2e960*/  SYNCS.PHASECHK.TRANS64.TRYWAIT P0, [R7+URZ], R2 ;  /* 0x00000002070075a7 */ /* 0x0022a4000800017f */
[----:B--2---:R-:W-:Y:S05]  /*2e970*/  @!P0 NANOSLEEP.SYNCS 0x989680 ;  /* 0x009896800000895d */ /* 0x004fea0003900000 */
[----:B------:R-:W2:Y:S02]  /*2e980*/  @!P0 SYNCS.PHASECHK.TRANS64 P0, [R7+URZ], R2 ;  /* 0x00000002070085a7 */ /* 0x000ea4000800007f */
[----:B--2---:R-:W-:Y:S05]  /*2e990*/  @!P0 BRA `(.L_x_12326) ;  /* 0xfffffffc00f08947 */ /* 0x004fea000383ffff */
[----:B------:R-:W-:Y:S05]  /*2e9a0*/  BRA `(.L_x_12416) ;  /* 0xffffffd000a07947 */ /* 0x000fea000383ffff */
.L_x_12328:
[----:B--2---:R2:W3:Y:S02]  /*2e9b0*/  SYNCS.PHASECHK.TRANS64.TRYWAIT P0, [R4+URZ], R5 ;  /* 0x00000005040075a7 */ /* 0x0044e4000800017f */
[----:B---3--:R-:W-:Y:S05]  /*2e9c0*/  @!P0 NANOSLEEP.SYNCS 0x989680 ;  /* 0x009896800000895d */ /* 0x008fea0003900000 */
[----:B------:R-:W3:Y:S02]  /*2e9d0*/  @!P0 SYNCS.PHASECHK.TRANS64 P0, [R4+URZ], R5 ;  /* 0x00000005040085a7 */ /* 0x000ee4000800007f */
[----:B---3--:R-:W-:Y:S05]  /*2e9e0*/  @!P0 BRA `(.L_x_12328) ;  /* 0xfffffffc00f08947 */ /* 0x008fea000383ffff */
[----:B------:R-:W-:Y:S05]  /*2e9f0*/  BRA `(.L_x_12417) ;  /* 0xffffffd000a47947 */ /* 0x000fea000383ffff */
        .type           $_ZN7cutlass13device_kernelIN5flash11enable_sm90INS1_16FlashAttnFwdSm90INS1_25CollectiveMainloopFwdSm90ILi2EN4cute5tupleIJNS5_1CILi1EEES8_S8_EEENS6_IJNS7_ILi128EEENS7_ILi96EEENS7_ILi64EEEEEELi256ENS_6half_tEfNS_4arch4Sm90ELb0ELb1ELb0ELb1ELb0ELb0ELb1ELb1ELb0ELb1ELb1ELb0EEENS1_21CollectiveEpilogueFwdINS6_IJSA_NS7_ILi256EEESB_EEES9_SE_SG_Li256ELb1ELb1ELb1ELb0EEENS1_36VarlenDynamicPersistentTileSchedulerILi128ELi96ELi256ELi128ELb1ELb1ELb1ELb1ELb0ELb1EEEEEEEEEvNT_6ParamsE$_ZZN5flash25CollectiveMainloopFwdSm90ILi2EN4cute5tupleIJNS1_1CILi1EEES4_S4_EEENS2_IJNS3_ILi128EEENS3_ILi96EEENS3_ILi64EEEEEELi256EN7cutlass6half_tEfNSA_4arch4Sm90ELb0ELb1ELb0ELb1ELb0ELb0ELb1ELb1ELb0ELb1ELb1ELb0EE3mmaINS_16FlashAttnFwdSm90ISE_NS_21CollectiveEpilogueFwdINS2_IJS6_NS3_ILi256EEES7_EEES5_SB_SD_Li256ELb1ELb1ELb1ELb0EEENS_36VarlenDynamicPersistentTileSchedulerILi128ELi96ELi256ELi128ELb1ELb1ELb1ELb1ELb0ELb1EEEE13SharedStorageENS1_6TensorINS1_11ArrayEngineIfLm128EEENS1_6LayoutINS2_IJNS2_IJNS3_ILi2EEEST_NS3_ILi32EEEEEES4_S4_EEENS2_IJNS2_IJS4_ST_NS3_ILi4EEEEEENS3_ILi0EEESZ_EEEEEEENS_7SoftmaxILi2ELi0EEEEEbRKNSE_6ParamsENSA_25PipelineTmaAsyncNoClusterILi2ENSA_16PipelineTmaAsyncILi2EEEEES1B_RNSA_13PipelineStateILj2EEERT0_RT1_iRiRKNS_16SeqlenInfoQKNewKILb1ELb0EEENS2_IJiiiiEEERT_ENKUliT_T0_T1_E_clIZSF_ISO_S12_S14_EbS17_S1B_S1B_S1E_S1G_S1I_iS1J_S1N_S1O_S1Q_EUlRS1R_iE1_NS3_ILb0EEENS3_ILb1EEEEEDaiS1R_S1S_S1T_,@function
        .size           $_ZN7cutlass13device_kernelIN5flash11enable_sm90INS1_16FlashAttnFwdSm90INS1_25CollectiveMainloopFwdSm90ILi2EN4cute5tupleIJNS5_1CILi1EEES8_S8_EEENS6_IJNS7_ILi128EEENS7_ILi96EEENS7_ILi64EEEEEELi256ENS_6half_tEfNS_4arch4Sm90ELb0ELb1ELb0ELb1ELb0ELb0ELb1ELb1ELb0ELb1ELb1ELb0EEENS1_21CollectiveEpilogueFwdINS6_IJSA_NS7_ILi256EEESB_EEES9_SE_SG_Li256ELb1ELb1ELb1ELb0EEENS1_36VarlenDynamicPersistentTileSchedulerILi128ELi96ELi256ELi128ELb1ELb1ELb1ELb1ELb0ELb1EEEEEEEEEvNT_6ParamsE$_ZZN5flash25CollectiveMainloopFwdSm90ILi2EN4cute5tupleIJNS1_1CILi1EEES4_S4_EEENS2_IJNS3_ILi128EEENS3_ILi96EEENS3_ILi64EEEEEELi256EN7cutlass6half_tEfNSA_4arch4Sm90ELb0ELb1ELb0ELb1ELb0ELb0ELb1ELb1ELb0ELb1ELb1ELb0EE3mmaINS_16FlashAttnFwdSm90ISE_NS_21CollectiveEpilogueFwdINS2_IJS6_NS3_ILi256EEES7_EEES5_SB_SD_Li256ELb1ELb1ELb1ELb0EEENS_36VarlenDynamicPersistentTileSchedulerILi128ELi96ELi256ELi128ELb1ELb1ELb1ELb1ELb0ELb1EEEE13SharedStorageENS1_6TensorINS1_11ArrayEngineIfLm128EEENS1_6LayoutINS2_IJNS2_IJNS3_ILi2EEEST_NS3_ILi32EEEEEES4_S4_EEENS2_IJNS2_IJS4_ST_NS3_ILi4EEEEEENS3_ILi0EEESZ_EEEEEEENS_7SoftmaxILi2ELi0EEEEEbRKNSE_6ParamsENSA_25PipelineTmaAsyncNoClusterILi2ENSA_16PipelineTmaAsyncILi2EEEEES1B_RNSA_13PipelineStateILj2EEERT0_RT1_iRiRKNS_16SeqlenInfoQKNewKILb1ELb0EEENS2_IJiiiiEEERT_ENKUliT_T0_T1_E_clIZSF_ISO_S12_S14_EbS17_S1B_S1B_S1E_S1G_S1I_iS1J_S1N_S1O_S1Q_EUlRS1R_iE1_NS3_ILb0EEENS3_ILb1EEEEEDaiS1R_S1S_S1T_,(.L_x_15025 - $_ZN7cutlass13device_kernelIN5flash11enable_sm90INS1_16FlashAttnFwdSm90INS1_25CollectiveMainloopFwdSm90ILi2EN4cute5tupleIJNS5_1CILi1EEES8_S8_EEENS6_IJNS7_ILi128EEENS7_ILi96EEENS7_ILi64EEEEEELi256ENS_6half_tEfNS_4arch4Sm90ELb0ELb1ELb0ELb1ELb0ELb0ELb1ELb1ELb0ELb1ELb1ELb0EEENS1_21CollectiveEpilogueFwdINS6_IJSA_NS7_ILi256EEESB_EEES9_SE_SG_Li256ELb1ELb1ELb1ELb0EEENS1_36VarlenDynamicPersistentTileSchedulerILi128ELi96ELi256ELi128ELb1ELb1ELb1ELb1ELb0ELb1EEEEEEEEEvNT_6ParamsE$_ZZN5flash25CollectiveMainloopFwdSm90ILi2EN4cute5tupleIJNS1_1CILi1EEES4_S4_EEENS2_IJNS3_ILi128EEENS3_ILi96EEENS3_ILi64EEEEEELi256EN7cutlass6half_tEfNSA_4arch4Sm90ELb0ELb1ELb0ELb1ELb0ELb0ELb1ELb1ELb0ELb1ELb1ELb0EE3mmaINS_16FlashAttnFwdSm90ISE_NS_21CollectiveEpilogueFwdINS2_IJS6_NS3_ILi256EEES7_EEES5_SB_SD_Li256ELb1ELb1ELb1ELb0EEENS_36VarlenDynamicPersistentTileSchedulerILi128ELi96ELi256ELi128ELb1ELb1ELb1ELb1ELb0ELb1EEEE13SharedStorageENS1_6TensorINS1_11ArrayEngineIfLm128EEENS1_6LayoutINS2_IJNS2_IJNS3_ILi2EEEST_NS3_ILi32EEEEEES4_S4_EEENS2_IJNS2_IJS4_ST_NS3_ILi4EEEEEENS3_ILi0EEESZ_EEEEEEENS_7SoftmaxILi2ELi0EEEEEbRKNSE_6ParamsENSA_25PipelineTmaAsyncNoClusterILi2ENSA_16PipelineTmaAsyncILi2EEEEES1B_RNSA_13PipelineStateILj2EEERT0_RT1_iRiRKNS_16SeqlenInfoQKNewKILb1ELb0EEENS2_IJiiiiEEERT_ENKUliT_T0_T1_E_clIZSF_ISO_S12_S14_EbS17_S1B_S1B_S1E_S1G_S1I_iS1J_S1N_S1O_S1Q_EUlRS1R_iE1_NS3_ILb0EEENS3_ILb1EEEEEDaiS1R_S1S_S1T_)
$_ZN7cutlass13device_kernelIN5flash11enable_sm90INS1_16FlashAttnFwdSm90INS1_25CollectiveMainloopFwdSm90ILi2EN4cute5tupleIJNS5_1CILi1EEES8_S8_EEENS6_IJNS7_ILi128EEENS7_ILi96EEENS7_ILi64EEEEEELi256ENS_6half_tEfNS_4arch4Sm90ELb0ELb1ELb0ELb1ELb0ELb0ELb1ELb1ELb0ELb1ELb1ELb0EEENS1_21CollectiveEpilogueFwdINS6_IJSA_NS7_ILi256EEESB_EEES9_SE_SG_Li256ELb1ELb1ELb1ELb0EEENS1_36VarlenDynamicPersistentTileSchedulerILi128ELi96ELi256ELi128ELb1ELb1ELb1ELb1ELb0ELb1EEEEEEEEEvNT_6ParamsE$_ZZN5flash25CollectiveMainloopFwdSm90ILi2EN4cute5tupleIJNS1_1CILi1EEES4_S4_EEENS2_IJNS3_ILi128EEENS3_ILi96EEENS3_ILi64EEEEEELi256EN7cutlass6half_tEfNSA_4arch4Sm90ELb0ELb1ELb0ELb1ELb0ELb0ELb1ELb1ELb0ELb1ELb1ELb0EE3mmaINS_16FlashAttnFwdSm90ISE_NS_21CollectiveEpilogueFwdINS2_IJS6_NS3_ILi256EEES7_EEES5_SB_SD_Li256ELb1ELb1ELb1ELb0EEENS_36VarlenDynamicPersistentTileSchedulerILi128ELi96ELi256ELi128ELb1ELb1ELb1ELb1ELb0ELb1EEEE13SharedStorageENS1_6TensorINS1_11ArrayEngineIfLm128EEENS1_6LayoutINS2_IJNS2_IJNS3_ILi2EEEST_NS3_ILi32EEEEEES4_S4_EEENS2_IJNS2_IJS4_ST_NS3_ILi4EEEEEENS3_ILi0EEESZ_EEEEEEENS_7SoftmaxILi2ELi0EEEEEbRKNSE_6ParamsENSA_25PipelineTmaAsyncNoClusterILi2ENSA_16PipelineTmaAsyncILi2EEEEES1B_RNSA_13PipelineStateILj2EEERT0_RT1_iRiRKNS_16SeqlenInfoQKNewKILb1ELb0EEENS2_IJiiiiEEERT_ENKUliT_T0_T1_E_clIZSF_ISO_S12_S14_EbS17_S1B_S1B_S1E_S1G_S1I_iS1J_S1N_S1O_S1Q_EUlRS1R_iE1_NS3_ILb0EEENS3_ILb1EEEEEDaiS1R_S1S_S1T_:
        /* <DEDUP_REMOVED lines=48> */
.L_x_12419:
[----:B------:R-:W-:Y:S05]  /*2ed00*/  BSYNC B3 ;  /* 0x0000000000037941 */ /* 0x000fea0003800000 */
.L_x_12418:
        /* <DEDUP_REMOVED lines=17> */
.L_x_12421:
[----:B------:R-:W-:Y:S05]  /*2ee20*/  BSYNC B3 ;  /* 0x0000000000037941 */ /* 0x000fea0003800000 */
.L_x_12420:
        /* <DEDUP_REMOVED lines=10> */
.L_x_12423:
[----:B------:R-:W-:Y:S05]  /*2eed0*/  BSYNC B3 ;  /* 0x0000000000037941 */ /* 0x000fea0003800000 */
.L_x_12422:
[----:B------:R-:W2:Y:S04]  /*2eee0*/  LDL.64 R12, [R0] ;  /* 0x00000000000c7983 */ /* 0x000ea80000100a00 */
[----:B------:R-:W3:Y:S01]  /*2eef0*/  LDL.64 R8, [R0+0x28] ;  /* 0x0000280000087983 */ /* 0x000ee20000100a00 */
[C---:B------:R-:W-:Y:S02]  /*2ef00*/  R2UR UR6, R4.reuse ;  /* 0x00000000040672ca */ /* 0x040fe400000e0000 */
[C---:B------:R-:W-:Y:S01]  /*2ef10*/  R2UR UR7, R5.reuse ;  /* 0x00000000050772ca */ /* 0x040fe200000e0000 */
[----:B------:R-:W4:Y:S01]  /*2ef20*/  LDL.64 R20, [R0+0x20] ;  /* 0x0000200000147983 */ /* 0x000f220000100a00 */
[C---:B------:R-:W-:Y:S02]  /*2ef30*/  R2UR UR4, R4.reuse ;  /* 0x00000000040472ca */ /* 0x040fe400000e0000 */
[----:B------:R-:W-:Y:S01]  /*2ef40*/  R2UR UR5, R5 ;  /* 0x00000000050572ca */ /* 0x000fe200000e0000 */
[----:B0----5:R-:W4:Y:S08]  /*2ef50*/  LDL.64 R14, [R0+0x8] ;  /* 0x00000800000e7983 */ /* 0x021f300000100a00 */
[----:B--2---:R-:W2:Y:S04]  /*2ef60*/  LD.E R25, desc[UR6][R12.64] ;  /* 0x000000060c197980 */ /* 0x004ea8000c101900 */
[----:B---3--:R-:W2:Y:S01]  /*2ef70*/  LD.E.64 R8, desc[UR4][R8.64] ;  /* 0x0000000408087980 */ /* 0x008ea2000c101b00 */
[----:B------:R-:W-:Y:S05]  /*2ef80*/  WARPSYNC.ALL ;  /* 0x0000000000007948 */ /* 0x000fea0003800000 */
[----:B------:R-:W-:-:S02]  /*2ef90*/  R2UR UR4, R4 ;  /* 0x00000000040472ca */ /* 0x000fc400000e0000 */
[C---:B------:R-:W-:Y:S02]  /*2efa0*/  R2UR UR5, R5.reuse ;  /* 0x00000000050572ca */ /* 0x040fe400000e0000 */
[----:B------:R-:W-:Y:S02]  /*2efb0*/  R2UR UR6, R4 ;  /* 0x00000000040672ca */ /* 0x000fe400000e0000 */
[----:B------:R-:W-:-:S09]  /*2efc0*/  R2UR UR7, R5 ;  /* 0x00000000050772ca */ /* 0x000fd200000e0000 */
[----:B----4-:R-:W-:Y:S04]  /*2efd0*/  ST.E desc[UR4][R14.64], RZ ;  /* 0x000000ff0e007985 */ /* 0x010fe8000c101904 */
[----:B------:R-:W3:Y:S01]  /*2efe0*/  LD.E.64 R12, desc[UR6][R20.64] ;  /* 0x00000006140c7980 */ /* 0x000ee2000c101b00 */
[----:B--2---:R-:W-:Y:S01]  /*2eff0*/  IMAD R8, R25, 0x300, R8 ;  /* 0x0000030019087824 */ /* 0x004fe200078e0208 */
[----:B------:R-:W-:Y:S01]  /*2f000*/  R2UR UR7, R9 ;  /* 0x00000000090772ca */ /* 0x000fe200000e0000 */
[----:B------:R-:W-:Y:S01]  /*2f010*/  WARPGROUP.ARRIVE ;  /* 0x00000000000079c5 */ /* 0x000fe20000000000 */
[----:B------:R-:W-:Y:S02]  /*2f020*/  R2UR UR8, R4 ;  /* 0x00000000040872ca */ /* 0x000fe400000e0000 */
[----:B------:R-:W-:-:S02]  /*2f030*/  R2UR UR6, R8 ;  /* 0x00000000080672ca */ /* 0x000fc400000e0000 */
[C---:B------:R-:W-:Y:S02]  /*2f040*/  R2UR UR9, R5.reuse ;  /* 0x00000000050972ca */ /* 0x040fe400000e0000 */
[----:B------:R-:W-:Y:S02]  /*2f050*/  R2UR UR10, R4 ;  /* 0x00000000040a72ca */ /* 0x000fe400000e0000 */
[----:B------:R-:W-:Y:S02]  /*2f060*/  R2UR UR11, R5 ;  /* 0x00000000050b72ca */ /* 0x000fe400000e0000 */
[----:B---3--:R-:W-:Y:S01]  /*2f070*/  R2UR UR4, R12 ;  /* 0x000000000c0472ca */ /* 0x008fe200000e0000 */
[----:B------:R-:W-:Y:S01]  /*2f080*/  IMAD.MOV.U32 R12, RZ, RZ, 0x1 ;  /* 0x00000001ff0c7424 */ /* 0x000fe200078e00ff */
[----:B------:R-:W-:-:S13]  /*2f090*/  R2UR UR5, R13 ;  /* 0x000000000d0572ca */ /* 0x000fda00000e0000 */
[----:B------:R-:W-:Y:S03]  /*2f0a0*/  HGMMA.64x96x16.F32 R24, gdesc[UR4], RZ, !UPT, gsb0 ;  /* 0x01600000041879f0 */ /* 0x000fe6000c0008ff */
[----:B------:R-:W-:Y:S02]  /*2f0b0*/  WARPGROUP.DEPBAR.LE gsb0, 0x0 ;  /* 0x00008000000079c5 */ /* 0x000fe40000010000 */
[----:B------:R-:W-:Y:S04]  /*2f0c0*/  ST.E desc[UR8][R14.64], R12 ;  /* 0x0000000c0e007985 */ /* 0x000fe8000c101908 */
[----:B------:R-:W2:Y:S01]  /*2f0d0*/  LD.E.64 R72, desc[UR10][R20.64] ;  /* 0x0000000a14487980 */ /* 0x000ea2000c101b00 */
[----:B------:R-:W-:Y:S01]  /*2f0e0*/  VIADD R74, R8, 0x2 ;  /* 0x00000002084a7836 */ /* 0x000fe20000000000 */
[----:B------:R-:W-:Y:S01]  /*2f0f0*/  WARPGROUP.ARRIVE ;  /* 0x00000000000079c5 */ /* 0x000fe20000000000 */
[----:B------:R-:W-:Y:S01]  /*2f100*/  IMAD.MOV.U32 R75, RZ, RZ, R9 ;  /* 0x000000ffff4b7224 */ /* 0x000fe200078e0009 */
[----:B------:R-:W-:-:S02]  /*2f110*/  R2UR UR8, R4 ;  /* 0x00000000040872ca */ /* 0x000fc400000e0000 */
[----:B------:R-:W-:Y:S02]  /*2f120*/  R2UR UR6, R74 ;  /* 0x000000004a0672ca */ /* 0x000fe400000e0000 */
        /* <DEDUP_REMOVED lines=28> */
[----:B------:R-:W-:Y:S01]  /*2f2f0*/  R2UR UR7, R9 ;  /* 0x00000000090772ca */ /* 0x000fe200000e0000 */
[----:B------:R-:W-:Y:S01]  /*2f300*/  WARPGROUP.ARRIVE ;  /* 0x00000000000079c5 */ /* 0x000fe20000000000 */
[----:B------:R-:W-:-:S02]  /*2f310*/  R2UR UR8, R4 ;  /* 0x00000000040872ca */ /* 0x000fc400000e0000 */
        /* <DEDUP_REMOVED lines=11> */
[----:B0-----:R-:W3:-:S12]  /*2f3d0*/  LDL.64 R14, [R0] ;  /* 0x00000000000e7983 */ /* 0x001ed80000100a00 */
        /* <DEDUP_REMOVED lines=12> */
.L_x_12426:
[----:B------:R-:W-:Y:S05]  /*2f4a0*/  BSYNC B3 ;  /* 0x0000000000037941 */ /* 0x000fea0003800000 */
.L_x_12425:
        /* <DEDUP_REMOVED lines=17> */
.L_x_12428:
[----:B------:R-:W-:Y:S05]  /*2f5c0*/  BSYNC B3 ;  /* 0x0000000000037941 */ /* 0x000fea0003800000 */
.L_x_12427:
        /* <DEDUP_REMOVED lines=10> */
.L_x_12430:
[----:B------:R-:W-:Y:S05]  /*2f670*/  BSYNC B3 ;  /* 0x0000000000037941 */ /* 0x000fea0003800000 */
.L_x_12429:
[----:B------:R-:W2:Y:S04]  /*2f680*/  LDL.64 R14, [R0] ;  /* 0x00000000000e7983 */ /* 0x000ea80000100a00 */
[----:B------:R-:W3:Y:S04]  /*2f690*/  LDL.64 R72, [R0+0x58] ;  /* 0x0000580000487983 */ /* 0x000ee80000100a00 */
[----:B------:R-:W4:Y:S04]  /*2f6a0*/  LDL.64 R8, [R0+0x48] ;  /* 0x0000480000087983 */ /* 0x000f280000100a00 */
[----:B0----5:R-:W4:Y:S01]  /*2f6b0*/  LDL.64 R20, [R0+0x50] ;  /* 0x0000500000147983 */ /* 0x021f220000100a00 */
[----:B------:R-:W-:-:S02]  /*2f6c0*/  R2UR UR6, R4 ;  /* 0x00000000040672ca */ /* 0x000fc400000e0000 */
[C---:B------:R-:W-:Y:S01]  /*2f6d0*/  R2UR UR7, R5.reuse ;  /* 0x00000000050772ca */ /* 0x040fe200000e0000 */
[----:B------:R-:W4:Y:S01]  /*2f6e0*/  LDL.LU R76, [R1+0x480] ;  /* 0x00048000014c7983 */ /* 0x000f220000300800 */
        /* <DEDUP_REMOVED lines=16> */
[----:B--2---:R-:W-:Y:S01]  /*2f7f0*/  IMAD R14, R13, 0xc00, R14 ;  /* 0x00000c000d0e7824 */ /* 0x004fe200078e020e */
[----:B------:R-:W-:-:S04]  /*2f800*/  R2UR UR7, R15 ;  /* 0x000000000f0772ca */ /* 0x000fc800000e0000 */
        /* <DEDUP_REMOVED lines=9> */
[----:B------:R-:W-:-:S02]  /*2f8a0*/  VIADD R74, R14, 0x2 ;  /* 0x000000020e4a7836 */ /* 0x000fc40000000000 */
[----:B------:R-:W-:-:S03]  /*2f8b0*/  IMAD.MOV.U32 R75, RZ, RZ, R15 ;  /* 0x000000ffff4b7224 */ /* 0x000fc600078e000f */
[----:B------:R-:W-:Y:S02]  /*2f8c0*/  R2UR UR6, R74 ;  /* 0x000000004a0672ca */ /* 0x000fe400000e0000 */
        /* <DEDUP_REMOVED lines=236> */
[----:B0-----:R-:W3:Y:S01]  /*30790*/  @!P2 LDL.64 R8, [R0] ;  /* 0x000000000008a983 */ /* 0x001ee20000100a00 */
[----:B------:R-:W-:-:S02]  /*307a0*/  @!P2 R2UR UR4, R4 ;  /* 0x000000000404a2ca */ /* 0x000fc400000e0000 */
[C---:B------:R-:W-:Y:S02]  /*307b0*/  @!P2 R2UR UR5, R5.reuse ;  /* 0x000000000505a2ca */ /* 0x040fe400000e0000 */
[----:B------:R-:W-:Y:S02]  /*307c0*/  SHF.R.U32.HI R20, RZ, 0x7, R13 ;  /* 0x00000007ff147819 */ /* 0x000fe4000001160d */
[----:B------:R-:W-:Y:S02]  /*307d0*/  @!P2 R2UR UR6, R4 ;  /* 0x000000000406a2ca */ /* 0x000fe400000e0000 */
[----:B------:R-:W-:Y:S02]  /*307e0*/  @!P2 R2UR UR7, R5 ;  /* 0x000000000507a2ca */ /* 0x000fe400000e0000 */
[----:B------:R-:W-:-:S05]  /*307f0*/  IADD3 R20, -R20, 0xb, RZ ;  /* 0x0000000b14147810 */ /* 0x000fca0007ffe1ff */
[----:B------:R0:W-:Y:S06]  /*30800*/  BAR.ARV R20, 0x100 ;  /* 0x000400140000751d */ /* 0x0001ec0000002000 */
[----:B--2---:R-:W2:Y:S04]  /*30810*/  @!P2 LD.E.64 R14, desc[UR4][R14.64+0x30] ;  /* 0x000030040e0ea980 */ /* 0x004ea8000c101b00 */
[----:B---3--:R-:W3:Y:S01]  /*30820*/  @!P2 LD.E R21, desc[UR6][R8.64] ;  /* 0x000000060815a980 */ /* 0x008ee2000c101900 */
[----:B------:R-:W-:-:S02]  /*30830*/  R2UR UR4, R4 ;  /* 0x00000000040472ca */ /* 0x000fc400000e0000 */
[----:B------:R-:W-:Y:S02]  /*30840*/  R2UR UR5, R5 ;  /* 0x00000000050572ca */ /* 0x000fe400000e0000 */
[----:B--2---:R-:W-:-:S05]  /*30850*/  @!P2 MOV R72, R14 ;  /* 0x0000000e0048a202 */ /* 0x004fca0000000f00 */
[----:B---3--:R-:W-:-:S05]  /*30860*/  @!P2 IMAD R21, R21, 0x8, R72 ;  /* 0x000000081515a824 */ /* 0x008fca00078e0248 */
[----:B------:R-:W-:-:S04]  /*30870*/  @!P2 PRMT R21, RZ, 0x654, R21 ;  /* 0x00000654ff15a816 */ /* 0x000fc80000000015 */
[----:B------:R1:W-:Y:S01]  /*30880*/  @!P2 SYNCS.ARRIVE.TRANS64.RED.A1T0 RZ, [R21+URZ], RZ ;  /* 0x000000ff15ffa9a7 */ /* 0x0003e2000810043f */
[----:B------:R-:W2:Y:S01]  /*30890*/  LD.E R72, desc[UR4][R6.64+0x24] ;  /* 0x0000240406487980 */ /* 0x000ea2000c101900 */
[----:B------:R-:W-:Y:S02]  /*308a0*/  R2UR UR4, R4 ;  /* 0x00000000040472ca */ /* 0x000fe400000e0000 */
[----:B------:R-:W-:-:S13]  /*308b0*/  R2UR UR5, R5 ;  /* 0x00000000050572ca */ /* 0x000fda00000e0000 */
[----:B-1----:R-:W3:Y:S01]  /*308c0*/  LD.E R21, desc[UR4][R6.64] ;  /* 0x0000000406157980 */ /* 0x002ee2000c101900 */
[----:B------:R-:W-:Y:S02]  /*308d0*/  R2UR UR4, R4 ;  /* 0x00000000040472ca */ /* 0x000fe400000e0000 */
[----:B------:R-:W-:Y:S02]  /*308e0*/  R2UR UR5, R5 ;  /* 0x00000000050572ca */ /* 0x000fe400000e0000 */
[----:B------:R-:W-:-:S04]  /*308f0*/  LOP3.LUT R76, R76, 0xfff7ffff, RZ, 0xc0, !PT ;  /* 0xfff7ffff4c4c7812 */ /* 0x000fc800078ec0ff */
[----:B------:R-:W-:-:S05]  /*30900*/  @P2 LOP3.LUT R76, R76, 0x80000, RZ, 0xfc, !PT ;  /* 0x000800004c4c2812 */ /* 0x000fca00078efcff */
[----:B------:R1:W-:Y:S04]  /*30910*/  STL [R1+0x480], R76 ;  /* 0x0004804c01007387 */ /* 0x0003e80000100800 */
[----:B-1----:R-:W4:Y:S01]  /*30920*/  LD.E R76, desc[UR4][R2.64] ;  /* 0x00000004024c7980 */ /* 0x002f22000c101900 */
        /* <DEDUP_REMOVED lines=12> */
[----:B--2---:R-:W-:-:S13]  /*309f0*/  ISETP.NE.AND P1, PT, R72, 0x1, PT ;  /* 0x000000014800780c */ /* 0x004fda0003f25270 */
[C---:B------:R-:W-:Y:S02]  /*30a00*/  @P1 R2UR UR4, R4.reuse ;  /* 0x00000000040412ca */ /* 0x040fe400000e0000 */
[C---:B------:R-:W-:Y:S02]  /*30a10*/  @P1 R2UR UR5, R5.reuse ;  /* 0x00000000050512ca */ /* 0x040fe400000e0000 */
[----:B------:R-:W-:Y:S02]  /*30a20*/  @P1 R2UR UR6, R4 ;  /* 0x00000000040612ca */ /* 0x000fe400000e0000 */
        /* <DEDUP_REMOVED lines=11> */
[----:B0-----:R-:W-:-:S05]  /*30ae0*/  LOP3.LUT R20, R9, 0xffffff80, RZ, 0xc0, !PT ;  /* 0xffffff8009147812 */ /* 0x001fca00078ec0ff */
[----:B------:R-:W-:-:S05]  /*30af0*/  IMAD.IADD R20, R21, 0x1, -R20 ;  /* 0x0000000115147824 */ /* 0x000fca00078e0a14 */
[----:B------:R-:W-:Y:S02]  /*30b00*/  SHF.R.S32.HI R15, RZ, 0x1f, R20 ;  /* 0x0000001fff0f7819 */ /* 0x000fe40000011414 */
[----:B------:R-:W-:Y:S02]  /*30b10*/  LEA.HI R75, R14, R21, RZ, 0x2 ;  /* 0x000000150e4b7211 */ /* 0x000fe400078f10ff */
[CC--:B------:R-:W-:Y:S02]  /*30b20*/  LEA.HI R72, R15.reuse, R20.reuse, RZ, 0x2 ;  /* 0x000000140f487211 */ /* 0x0c0fe400078f10ff */
[----:B------:R-:W-:Y:S02]  /*30b30*/  LEA.HI R15, R15, R20, RZ, 0x5 ;  /* 0x000000140f0f7211 */ /* 0x000fe400078f28ff */
[--C-:B------:R-:W-:Y:S02]  /*30b40*/  SHF.R.S32.HI R73, RZ, 0x2, R72.reuse ;  /* 0x00000002ff497819 */ /* 0x100fe40000011448 */
[----:B------:R-:W-:-:S02]  /*30b50*/  SHF.R.S32.HI R74, RZ, 0x1f, R72 ;  /* 0x0000001fff4a7819 */ /* 0x000fc40000011448 */
[----:B------:R-:W-:Y:S02]  /*30b60*/  LOP3.LUT R78, R75, 0xfffffffc, RZ, 0xc0, !PT ;  /* 0xfffffffc4b4e7812 */ /* 0x000fe400078ec0ff */
[----:B------:R-:W-:Y:S02]  /*30b70*/  SHF.R.S32.HI R14, RZ, 0x7, R9 ;  /* 0x00000007ff0e7819 */ /* 0x000fe40000011409 */
[----:B------:R-:W-:Y:S01]  /*30b80*/  LEA.HI R74, R74, R73, RZ, 0x3 ;  /* 0x000000494a4a7211 */ /* 0x000fe200078f18ff */
[----:B------:R-:W-:Y:S01]  /*30b90*/  IMAD.IADD R78, R21, 0x1, -R78 ;  /* 0x00000001154e7824 */ /* 0x000fe200078e0a4e */
[----:B------:R-:W-:Y:S02]  /*30ba0*/  SHF.R.S32.HI R15, RZ, 0x5, R15 ;  /* 0x00000005ff0f7819 */ /* 0x000fe4000001140f */
[----:B------:R-:W-:Y:S02]  /*30bb0*/  LEA.HI R9, R9, R14, RZ, 0x1 ;  /* 0x0000000e09097211 */ /* 0x000fe400078f08ff */
[----:B------:R-:W-:Y:S01]  /*30bc0*/  LOP3.LUT R74, R74, 0xfffffff8, RZ, 0xc0, !PT ;  /* 0xfffffff84a4a7812 */ /* 0x000fe200078ec0ff */
[----:B----4-:R-:W-:Y:S01]  /*30bd0*/  IMAD R21, R76, 0x8, R15 ;  /* 0x000000084c157824 */ /* 0x010fe200078e020f */
[----:B------:R-:W-:-:S02]  /*30be0*/  LOP3.LUT R9, R9, 0x3fffffe, RZ, 0xc0, !PT ;  /* 0x03fffffe09097812 */ /* 0x000fc400078ec0ff */
[----:B------:R-:W-:Y:S01]  /*30bf0*/  LEA.HI R15, R78, R78, RZ, 0x1 ;  /* 0x0000004e4e0f7211 */ /* 0x000fe200078f08ff */
[----:B------:R-:W-:Y:S02]  /*30c00*/  IMAD.IADD R74, R73, 0x1, -R74 ;  /* 0x00000001494a7824 */ /* 0x000fe400078e0a4a */
[----:B------:R-:W-:Y:S01]  /*30c10*/  IMAD.IADD R9, R14, 0x1, -R9 ;  /* 0x000000010e097824 */ /* 0x000fe200078e0a09 */
[----:B------:R-:W-:Y:S01]  /*30c20*/  LOP3.LUT R15, R15, 0x1ffffffe, RZ, 0xc0, !PT ;  /* 0x1ffffffe0f0f7812 */ /* 0x000fe200078ec0ff */
[----:B------:R-:W-:-:S04]  /*30c30*/  IMAD.U32 R74, R21, 0x10, R74 ;  /* 0x00000010154a7824 */ /* 0x000fc800078e004a */
[----:B------:R-:W-:Y:S02]  /*30c40*/  IMAD.IADD R15, R78, 0x1, -R15 ;  /* 0x000000014e0f7824 */ /* 0x000fe400078e0a0f */
[----:B------:R-:W-:-:S04]  /*30c50*/  IMAD R74, R9, 0x40, R74 ;  /* 0x00000040094a7824 */ /* 0x000fc800078e024a */
[----:B------:R-:W-:Y:S01]  /*30c60*/  IMAD R74, R15, 0x8, R74 ;  /* 0x000000080f4a7824 */ /* 0x000fe200078e024a */
[----:B------:R-:W-:Y:S01]  /*30c70*/  LOP3.LUT R9, R72, 0x7ffffffc, RZ, 0xc0, !PT ;  /* 0x7ffffffc48097812 */ /* 0x000fe200078ec0ff */
[----:B------:R-:W-:Y:S01]  /*30c80*/  IMAD.MOV.U32 R15, RZ, RZ, -0x60 ;  /* 0xffffffa0ff0f7424 */ /* 0x000fe200078e00ff */
[----:B------:R-:W-:-:S03]  /*30c90*/  ISETP.GE.AND P2, PT, R2, 0x1, PT ;  /* 0x000000010200780c */ /* 0x000fc60003f46270 */
[----:B------:R-:W-:Y:S02]  /*30ca0*/  IMAD.IADD R9, R20, 0x1, -R9 ;  /* 0x0000000114097824 */ /* 0x000fe400078e0a09 */
[----:B------:R-:W-:-:S04]  /*30cb0*/  IMAD R14, R10, R15, 0x1 ;  /* 0x000000010a0e7424 */ /* 0x000fc800078e020f */
[----:B------:R-:W-:Y:S01]  /*30cc0*/  IMAD R9, R9, -0x2, R14 ;  /* 0xfffffffe09097824 */ /* 0x000fe200078e020e */
[----:B------:R-:W-:Y:S01]  /*30cd0*/  LOP3.LUT R81, RZ, R81, RZ, 0x33, !PT ;  /* 0x00000051ff517212 */ /* 0x000fe200078e33ff */
[----:B------:R-:W-:Y:S01]  /*30ce0*/  BSSY B3, `(.L_x_12432) ;  /* 0x000002d000037945 */ /* 0x000fe20003800000 */
[----:B------:R-:W-:Y:S02]  /*30cf0*/  IMAD R83, R10, -0x60, R83 ;  /* 0xffffffa00a537824 */ /* 0x000fe400078e0253 */
[----:B------:R-:W-:Y:S02]  /*30d00*/  VIADD R21, R9, 0xffffffff ;  /* 0xffffffff09157836 */ /* 0x000fe40000000000 */
[----:B--2---:R-:W-:-:S05]  /*30d10*/  @P1 IMAD.HI.U32 R77, R74, R77, RZ ;  /* 0x0000004d4a4d1227 */ /* 0x004fca00078e00ff */
[----:B------:R-:W-:-:S05]  /*30d20*/  @P1 SHF.R.U32.HI R74, RZ, R80, R77 ;  /* 0x00000050ff4a1219 */ /* 0x000fca000001164d */
[----:B------:R-:W0:Y:S01]  /*30d30*/  SHFL.IDX PT, R76, R74, RZ, 0x1c1f ;  /* 0x001c1fff4a4c7589 */ /* 0x000e2200000e0000 */
[----:B------:R-:W-:-:S05]  /*30d40*/  IADD3 R14, -R8, R9, R3 ;  /* 0x00000009080e7210 */ /* 0x000fca0007ffe103 */
        /* <DEDUP_REMOVED lines=21> */
.L_x_12437:
[----:B------:R-:W-:Y:S05]  /*30ea0*/  BSYNC B5 ;  /* 0x0000000000057941 */ /* 0x000fea0003800000 */
.L_x_12436:
[----:B------:R-:W-:Y:S01]  /*30eb0*/  LOP3.LUT R15, RZ, R15, RZ, 0x33, !PT ;  /* 0x0000000fff0f7212 */ /* 0x000fe200078e33ff */
[----:B------:R-:W-:Y:S06]  /*30ec0*/  BRA `(.L_x_12438) ;  /* 0x0000000000287947 */ /* 0x000fec0003800000 */
.L_x_12435:
        /* <DEDUP_REMOVED lines=10> */
.L_x_12438:
[----:B------:R-:W-:Y:S05]  /*30f70*/  BSYNC B4 ;  /* 0x0000000000047941 */ /* 0x000fea0003800000 */
.L_x_12434:
[----:B------:R-:W-:-:S05]  /*30f80*/  IMAD R15, R2, R15, R21 ;  /* 0x0000000f020f7224 */ /* 0x000fca00078e0215 */
[----:B------:R-:W-:Y:S02]  /*30f90*/  VIMNMX R14, R14, R15, !PT ;  /* 0x0000000f0e0e7248 */ /* 0x000fe40007fe0100 */
[----:B------:R-:W-:-:S07]  /*30fa0*/  VIADDMNMX R9, R15, R2, R9, PT ;  /* 0x000000020f097246 */ /* 0x000fce0003800109 */
.L_x_12433:
[----:B------:R-:W-:Y:S05]  /*30fb0*/  BSYNC B3 ;  /* 0x0000000000037941 */ /* 0x000fea0003800000 */
.L_x_12432:
        /* <DEDUP_REMOVED lines=137> */
.L_x_12444:
[----:B------:R-:W-:Y:S05]  /*31850*/  BSYNC B5 ;  /* 0x0000000000057941 */ /* 0x000fea0003800000 */
.L_x_12443:
[----:B------:R-:W-:Y:S01]  /*31860*/  LOP3.LUT R3, RZ, R3, RZ, 0x33, !PT ;  /* 0x00000003ff037212 */ /* 0x000fe200078e33ff */
[----:B------:R-:W-:Y:S06]  /*31870*/  BRA `(.L_x_12445) ;  /* 0x0000000000287947 */ /* 0x000fec0003800000 */
.L_x_12442:
        /* <DEDUP_REMOVED lines=10> */
.L_x_12445:
[----:B------:R-:W-:Y:S05]  /*31920*/  BSYNC B4 ;  /* 0x0000000000047941 */ /* 0x000fea0003800000 */
.L_x_12441:
[----:B------:R-:W-:-:S05]  /*31930*/  IMAD R3, R2, R3, R21 ;  /* 0x0000000302037224 */ /* 0x000fca00078e0215 */
[----:B------:R-:W-:Y:S02]  /*31940*/  VIADDMNMX R9, R3, R2, R9, PT ;  /* 0x0000000203097246 */ /* 0x000fe40003800109 */
[----:B------:R-:W-:-:S07]  /*31950*/  VIMNMX R14, R14, R3, !PT ;  /* 0x000000030e0e7248 */ /* 0x000fce0007fe0100 */
.L_x_12440:
[----:B------:R-:W-:Y:S05]  /*31960*/  BSYNC B3 ;  /* 0x0000000000037941 */ /* 0x000fea0003800000 */
.L_x_12439:
        /* <DEDUP_REMOVED lines=169> */
[----:B------:R-:W-:Y:S02]  /*32400*/  FMUL.FTZ R20, R14, R7 ;  /* 0x000000070e147220 */ /* 0x000fe40000410000 */
[----:B------:R-:W0:Y:S08]  /*32410*/  MUFU.EX2 R14, R21 ;  /* 0x00000015000e7308 */ /* 0x000e300000000800 */
[----:B------:R-:W4:Y:S01]  /*32420*/  MUFU.EX2 R20, R20 ;  /* 0x0000001400147308 */ /* 0x000f220000000800 */
[----:B------:R-:W-:Y:S01]  /*32430*/  ST.E desc[UR4][R2.64+0x4], R9 ;  /* 0x0000040902007985 */ /* 0x000fe2000c101904 */
[----:B0-----:R-:W-:Y:S01]  /*32440*/  FMUL.FTZ R75, R14, R75 ;  /* 0x0000004b0e4b7220 */ /* 0x001fe20000410000 */
[----:B----4-:R-:W-:-:S04]  /*32450*/  FMUL.FTZ R73, R20, R79 ;  /* 0x0000004f14497220 */ /* 0x010fc80000410000 */
[----:B------:R0:W-:Y:S04]  /*32460*/  ST.E desc[UR6][R2.64+0x10], R75 ;  /* 0x0000104b02007985 */ /* 0x0001e8000c101906 */
[----:B------:R1:W-:Y:S04]  /*32470*/  ST.E desc[UR8][R2.64+0x14], R73 ;  /* 0x0000144902007985 */ /* 0x0003e8000c101908 */
[----:B------:R-:W2:Y:S04]  /*32480*/  LDL.64 R6, [R0+0x70] ;  /* 0x0000700000067983 */ /* 0x000ea80000100a00 */
[----:B--2---:R-:W1:Y:S04]  /*32490*/  LD.E R24, desc[UR6][R6.64+0x20] ;  /* 0x0000200606187980 */ /* 0x004e68000c101900 */
[----:B------:R-:W1:Y:S04]  /*324a0*/  LD.E R8, desc[UR4][R6.64] ;  /* 0x0000000406087980 */ /* 0x000e68000c101900 */
[----:B------:R-:W2:Y:S04]  /*324b0*/  LD.E R21, desc[UR8][R6.64+0x4] ;  /* 0x0000040806157980 */ /* 0x000ea8000c101900 */
[----:B0-----:R-:W3:Y:S04]  /*324c0*/  LD.E R75, desc[UR4][R6.64+0x10] ;  /* 0x00001004064b7980 */ /* 0x001ee8000c101900 */
[----:B------:R-:W4:Y:S01]  /*324d0*/  LD.E R72, desc[UR6][R6.64+0x14] ;  /* 0x0000140606487980 */ /* 0x000f22000c101900 */
[C---:B-1----:R-:W-:Y:S01]  /*324e0*/  FMUL.FTZ R2, R8.reuse, R24 ;  /* 0x0000001808027220 */ /* 0x042fe20000410000 */
[----:B------:R-:W-:-:S02]  /*324f0*/  FSETP.NEU.FTZ.AND P1, PT, R8, -INF , PT ;  /* 0xff8000000800780b */ /* 0x000fc40003f3d000 */
[----:B--2---:R-:W-:Y:S01]  /*32500*/  FSETP.NEU.FTZ.AND P2, PT, R21, -INF , PT ;  /* 0xff8000001500780b */ /* 0x004fe20003f5d000 */
[----:B------:R-:W-:Y:S01]  /*32510*/  FMUL.FTZ R21, R24, R21 ;  /* 0x0000001518157220 */ /* 0x000fe20000410000 */
[----:B------:R-:W-:-:S04]  /*32520*/  FSEL R3, R2, RZ, P1 ;  /* 0x000000ff02037208 */ /* 0x000fc80000800000 */
[----:B------:R-:W-:Y:S01]  /*32530*/  FSEL R73, R21, RZ, P2 ;  /* 0x000000ff15497208 */ /* 0x000fe20001000000 */
[-CC-:B------:R-:W-:Y:S01]  /*32540*/  FFMA.FTZ R172, R15, R24.reuse, -R3.reuse ;  /* 0x000000180fac7223 */ /* 0x180fe20000010803 */
[----:B------:R-:W-:-:S03]  /*32550*/  FFMA.FTZ R25, R25, R24, -R3 ;  /* 0x0000001819197223 */ /* 0x000fc60000010803 */
[-C--:B------:R-:W-:Y:S02]  /*32560*/  FFMA.FTZ R173, R26, R24.reuse, -R73 ;  /* 0x000000181aad7223 */ /* 0x080fe40000010849 */
[----:B------:R-:W3:Y:S01]  /*32570*/  MUFU.EX2 R172, R172 ;  /* 0x000000ac00ac7308 */ /* 0x000ee20000000800 */
[-CC-:B------:R-:W-:Y:S01]  /*32580*/  FFMA.FTZ R174, R28, R24.reuse, -R3.reuse ;  /* 0x000000181cae7223 */ /* 0x180fe20000010803 */
[-CC-:B------:R-:W-:Y:S01]  /*32590*/  FFMA.FTZ R21, R29, R24.reuse, -R3.reuse ;  /* 0x000000181d157223 */ /* 0x180fe20000010803 */
[-C--:B------:R-:W-:Y:S01]  /*325a0*/  FFMA.FTZ R8, R33, R24.reuse, -R3 ;  /* 0x0000001821087223 */ /* 0x080fe20000010803 */
[-C--:B------:R-:W-:Y:S01]  /*325b0*/  FFMA.FTZ R15, R27, R24.reuse, -R73 ;  /* 0x000000181b0f7223 */ /* 0x080fe20000010849 */
        /* <DEDUP_REMOVED lines=43> */
[----:B------:R-:W1:Y:S08]  /*32870*/  MUFU.EX2 R174, R174 ;  /* 0x000000ae00ae7308 */ /* 0x000e700000000800 */
[----:B------:R-:W2:Y:S08]  /*32880*/  MUFU.EX2 R24, R15 ;  /* 0x0000000f00187308 */ /* 0x000eb00000000800 */
[----:B------:R-:W5:Y:S08]  /*32890*/  MUFU.EX2 R175, R175 ;  /* 0x000000af00af7308 */ /* 0x000f700000000800 */
[----:B------:R-:W5:Y:S08]  /*328a0*/  MUFU.EX2 R21, R21 ;  /* 0x0000001500157308 */ /* 0x000f700000000800 */
[----:B------:R-:W5:Y:S08]  /*328b0*/  MUFU.EX2 R26, R26 ;  /* 0x0000001a001a7308 */ /* 0x000f700000000800 */
[----:B------:R-:W5:Y:S08]  /*328c0*/  MUFU.EX2 R152, R152 ;  /* 0x0000009800987308 */ /* 0x000f700000000800 */
[----:B------:R3:W-:Y:S02]  /*328d0*/  MUFU.EX2 R27, R8 ;  /* 0x00000008001b7308 */ /* 0x0007e40000000800 */
[----:B---3--:R-:W-:-:S06]  /*328e0*/  FADD.FTZ R8, R172, R75 ;  /* 0x0000004bac087221 */ /* 0x008fcc0000010000 */
[----:B------:R4:W-:Y:S01]  /*328f0*/  MUFU.EX2 R31, R9 ;  /* 0x00000009001f7308 */ /* 0x0009e20000000800 */
[----:B0-----:R-:W-:-:S07]  /*32900*/  FADD.FTZ R47, R25, R8 ;  /* 0x00000008192f7221 */ /* 0x001fce0000010000 */
[----:B------:R-:W0:Y:S01]  /*32910*/  MUFU.EX2 R153, R153 ;  /* 0x0000009900997308 */ /* 0x000e220000000800 */
[----:B----4-:R-:W-:Y:S01]  /*32920*/  FADD.FTZ R9, R173, R72 ;  /* 0x00000048ad097221 */ /* 0x010fe20000010000 */
[----:B-1----:R-:W-:-:S03]  /*32930*/  FADD.FTZ R44, R174, R47 ;  /* 0x0000002fae2c7221 */ /* 0x002fc60000010000 */
[----:B--2---:R-:W-:-:S03]  /*32940*/  FADD.FTZ R8, R24, R9 ;  /* 0x0000000918087221 */ /* 0x004fc60000010000 */
[----:B------:R-:W1:Y:S01]  /*32950*/  MUFU.EX2 R28, R28 ;  /* 0x0000001c001c7308 */ /* 0x000e620000000800 */
[----:B-----5:R-:W-:Y:S01]  /*32960*/  FADD.FTZ R9, R175, R8 ;  /* 0x00000008af097221 */ /* 0x020fe20000010000 */
[----:B------:R-:W-:-:S06]  /*32970*/  FADD.FTZ R15, R21, R44 ;  /* 0x0000002c150f7221 */ /* 0x000fcc0000010000 */
[----:B------:R-:W2:Y:S01]  /*32980*/  MUFU.EX2 R154, R154 ;  /* 0x0000009a009a7308 */ /* 0x000ea20000000800 */
[----:B------:R-:W-:Y:S01]  /*32990*/  FADD.FTZ R8, R26, R9 ;  /* 0x000000091a087221 */ /* 0x000fe20000010000 */
[----:B------:R-:W-:-:S06]  /*329a0*/  FADD.FTZ R44, R152, R15 ;  /* 0x0000000f982c7221 */ /* 0x000fcc0000010000 */
[----:B------:R-:W3:Y:S08]  /*329b0*/  MUFU.EX2 R155, R155 ;  /* 0x0000009b009b7308 */ /* 0x000ef00000000800 */
[----:B------:R-:W4:Y:S01]  /*329c0*/  MUFU.EX2 R29, R29 ;  /* 0x0000001d001d7308 */ /* 0x000f220000000800 */
[----:B0-----:R-:W-:Y:S01]  /*329d0*/  FADD.FTZ R9, R153, R8 ;  /* 0x0000000899097221 */ /* 0x001fe20000010000 */
[----:B------:R-:W-:-:S06]  /*329e0*/  FADD.FTZ R15, R27, R44 ;  /* 0x0000002c1b0f7221 */ /* 0x000fcc0000010000 */
[----:B------:R-:W0:Y:S08]  /*329f0*/  MUFU.EX2 R30, R30 ;  /* 0x0000001e001e7308 */ /* 0x000e300000000800 */
[----:B------:R-:W5:Y:S01]  /*32a00*/  MUFU.EX2 R156, R156 ;  /* 0x0000009c009c7308 */ /* 0x000f620000000800 */
[----:B-1----:R-:W-:Y:S01]  /*32a10*/  FADD.FTZ R8, R28, R9 ;  /* 0x000000091c087221 */ /* 0x002fe20000010000 */
[----:B--2---:R-:W-:-:S06]  /*32a20*/  FADD.FTZ R44, R154, R15 ;  /* 0x0000000f9a2c7221 */ /* 0x004fcc0000010000 */
[----:B------:R-:W1:Y:S01]  /*32a30*/  MUFU.EX2 R157, R157 ;  /* 0x0000009d009d7308 */ /* 0x000e620000000800 */
[----:B---3--:R-:W-:Y:S01]  /*32a40*/  FADD.FTZ R9, R155, R8 ;  /* 0x000000089b097221 */ /* 0x008fe20000010000 */
[----:B----4-:R-:W-:-:S06]  /*32a50*/  FADD.FTZ R15, R29, R44 ;  /* 0x0000002c1d0f7221 */ /* 0x010fcc0000010000 */
[----:B------:R-:W2:Y:S08]  /*32a60*/  MUFU.EX2 R32, R32 ;  /* 0x0000002000207308 */ /* 0x000eb00000000800 */
[----:B------:R-:W3:Y:S01]  /*32a70*/  MUFU.EX2 R158, R158 ;  /* 0x0000009e009e7308 */ /* 0x000ee20000000800 */
[----:B0-----:R-:W-:Y:S01]  /*32a80*/  FADD.FTZ R8, R30, R9 ;  /* 0x000000091e087221 */ /* 0x001fe20000010000 */
[----:B-----5:R-:W-:-:S06]  /*32a90*/  FADD.FTZ R44, R156, R15 ;  /* 0x0000000f9c2c7221 */ /* 0x020fcc0000010000 */
[----:B------:R-:W0:Y:S08]  /*32aa0*/  MUFU.EX2 R159, R159 ;  /* 0x0000009f009f7308 */ /* 0x000e300000000800 */
[----:B------:R-:W4:Y:S01]  /*32ab0*/  MUFU.EX2 R33, R33 ;  /* 0x0000002100217308 */ /* 0x000f220000000800 */
[----:B-1----:R-:W-:Y:S01]  /*32ac0*/  FADD.FTZ R9, R157, R8 ;  /* 0x000000089d097221 */ /* 0x002fe20000010000 */
[----:B------:R-:W-:-:S06]  /*32ad0*/  FADD.FTZ R15, R31, R44 ;  /* 0x0000002c1f0f7221 */ /* 0x000fcc0000010000 */
[----:B------:R-:W1:Y:S08]  /*32ae0*/  MUFU.EX2 R34, R34 ;  /* 0x0000002200227308 */ /* 0x000e700000000800 */
[----:B------:R-:W5:Y:S01]  /*32af0*/  MUFU.EX2 R160, R160 ;  /* 0x000000a000a07308 */ /* 0x000f620000000800 */
[----:B--2---:R-:W-:Y:S01]  /*32b00*/  FADD.FTZ R8, R32, R9 ;  /* 0x0000000920087221 */ /* 0x004fe20000010000 */
[----:B---3--:R-:W-:-:S06]  /*32b10*/  FADD.FTZ R44, R158, R15 ;  /* 0x0000000f9e2c7221 */ /* 0x008fcc0000010000 */
[----:B------:R-:W2:Y:S08]  /*32b20*/  MUFU.EX2 R161, R161 ;  /* 0x000000a100a17308 */ /* 0x000eb00000000800 */
[----:B------:R-:W3:Y:S01]  /*32b30*/  MUFU.EX2 R35, R49 ;  /* 0x0000003100237308 */ /* 0x000ee20000000800 */
[----:B0-----:R-:W-:Y:S01]  /*32b40*/  FADD.FTZ R9, R159, R8 ;  /* 0x000000089f097221 */ /* 0x001fe20000010000 */
[----:B----4-:R-:W-:-:S06]  /*32b50*/  FADD.FTZ R15, R33, R44 ;  /* 0x0000002c210f7221 */ /* 0x010fcc0000010000 */
[----:B------:R-:W0:Y:S08]  /*32b60*/  MUFU.EX2 R36, R36 ;  /* 0x0000002400247308 */ /* 0x000e300000000800 */
[----:B------:R-:W4:Y:S01]  /*32b70*/  MUFU.EX2 R162, R162 ;  /* 0x000000a200a27308 */ /* 0x000f220000000800 */
[----:B-1----:R-:W-:Y:S01]  /*32b80*/  FADD.FTZ R8, R34, R9 ;  /* 0x0000000922087221 */ /* 0x002fe20000010000 */
[----:B-----5:R-:W-:-:S06]  /*32b90*/  FADD.FTZ R44, R160, R15 ;  /* 0x0000000fa02c7221 */ /* 0x020fcc0000010000 */
        /* <DEDUP_REMOVED lines=8> */
[----:B------:R-:W0:Y:S01]  /*32c20*/  MUFU.EX2 R165, R165 ;  /* 0x000000a500a57308 */ /* 0x000e220000000800 */
[----:B-1----:R-:W-:-:S07]  /*32c30*/  FADD.FTZ R9, R163, R8 ;  /* 0x00000008a3097221 */ /* 0x002fce0000010000 */
[----:B------:R-:W1:Y:S01]  /*32c40*/  MUFU.EX2 R39, R57 ;  /* 0x0000003900277308 */ /* 0x000e620000000800 */
[----:B-----5:R-:W-:-:S07]  /*32c50*/  FADD.FTZ R15, R37, R44 ;  /* 0x0000002c250f7221 */ /* 0x020fce0000010000 */
[----:B------:R-:W4:Y:S01]  /*32c60*/  MUFU.EX2 R40, R40 ;  /* 0x0000002800287308 */ /* 0x000f220000000800 */
[----:B--2---:R-:W-:Y:S01]  /*32c70*/  FADD.FTZ R8, R38, R9 ;  /* 0x0000000926087221 */ /* 0x004fe20000010000 */
[----:B---3--:R-:W-:-:S06]  /*32c80*/  FADD.FTZ R44, R164, R15 ;  /* 0x0000000fa42c7221 */ /* 0x008fcc0000010000 */
[----:B------:R-:W2:Y:S08]  /*32c90*/  MUFU.EX2 R166, R166 ;  /* 0x000000a600a67308 */ /* 0x000eb00000000800 */
[----:B------:R-:W3:Y:S01]  /*32ca0*/  MUFU.EX2 R167, R167 ;  /* 0x000000a700a77308 */ /* 0x000ee20000000800 */
[----:B0-----:R-:W-:-:S07]  /*32cb0*/  FADD.FTZ R9, R165, R8 ;  /* 0x00000008a5097221 */ /* 0x001fce0000010000 */
[----:B------:R-:W0:Y:S01]  /*32cc0*/  MUFU.EX2 R41, R41 ;  /* 0x0000002900297308 */ /* 0x000e220000000800 */
[----:B-1----:R-:W-:-:S07]  /*32cd0*/  FADD.FTZ R15, R39, R44 ;  /* 0x0000002c270f7221 */ /* 0x002fce0000010000 */
[----:B------:R-:W1:Y:S01]  /*32ce0*/  MUFU.EX2 R42, R42 ;  /* 0x0000002a002a7308 */ /* 0x000e620000000800 */
[----:B----4-:R-:W-:-:S07]  /*32cf0*/  FADD.FTZ R8, R40, R9 ;  /* 0x0000000928087221 */ /* 0x010fce0000010000 */
[----:B------:R-:W4:Y:S08]  /*32d00*/  MUFU.EX2 R168, R168 ;  /* 0x000000a800a87308 */ /* 0x000f300000000800 */
[----:B------:R-:W5:Y:S01]  /*32d10*/  MUFU.EX2 R169, R169 ;  /* 0x000000a900a97308 */ /* 0x000f620000000800 */
[----:B--2---:R-:W-:Y:S01]  /*32d20*/  FADD.FTZ R48, R166, R15 ;  /* 0x0000000fa6307221 */ /* 0x004fe20000010000 */
[----:B---3--:R-:W-:-:S06]  /*32d30*/  FADD.FTZ R9, R167, R8 ;  /* 0x00000008a7097221 */ /* 0x008fcc0000010000 */
[----:B------:R-:W2:Y:S08]  /*32d40*/  MUFU.EX2 R43, R65 ;  /* 0x00000041002b7308 */ /* 0x000eb00000000800 */
[----:B------:R-:W3:Y:S01]  /*32d50*/  MUFU.EX2 R44, R67 ;  /* 0x00000043002c7308 */ /* 0x000ee20000000800 */
[----:B0-----:R-:W-:Y:S01]  /*32d60*/  FADD.FTZ R15, R41, R48 ;  /* 0x00000030290f7221 */ /* 0x001fe20000010000 */
[----:B-1----:R-:W-:-:S06]  /*32d70*/  FADD.FTZ R8, R42, R9 ;  /* 0x000000092a087221 */ /* 0x002fcc0000010000 */
[----:B------:R-:W0:Y:S08]  /*32d80*/  MUFU.EX2 R170, R170 ;  /* 0x000000aa00aa7308 */ /* 0x000e300000000800 */
[----:B------:R-:W1:Y:S01]  /*32d90*/  MUFU.EX2 R171, R2 ;  /* 0x0000000200ab7308 */ /* 0x000e620000000800 */
[----:B----4-:R-:W-:Y:S01]  /*32da0*/  FADD.FTZ R48, R168, R15 ;  /* 0x0000000fa8307221 */ /* 0x010fe20000010000 */
[----:B-----5:R-:W-:-:S06]  /*32db0*/  FADD.FTZ R9, R169, R8 ;  /* 0x00000008a9097221 */ /* 0x020fcc0000010000 */
[----:B------:R-:W4:Y:S08]  /*32dc0*/  MUFU.EX2 R45, R45 ;  /* 0x0000002d002d7308 */ /* 0x000f300000000800 */
[----:B------:R4:W5:Y:S01]  /*32dd0*/  MUFU.EX2 R46, R3 ;  /* 0x00000003002e7308 */ /* 0x0009620000000800 */
[----:B--2---:R-:W-:Y:S01]  /*32de0*/  FADD.FTZ R15, R43, R48 ;  /* 0x000000302b0f7221 */ /* 0x004fe20000010000 */
[----:B---3--:R-:W-:-:S03]  /*32df0*/  FADD.FTZ R8, R44, R9 ;  /* 0x000000092c087221 */ /* 0x008fc60000010000 */
[----:B0-----:R-:W-:Y:S01]  /*32e00*/  FADD.FTZ R48, R170, R15 ;  /* 0x0000000faa307221 */ /* 0x001fe20000010000 */
[----:B-1----:R-:W-:-:S03]  /*32e10*/  FADD.FTZ R9, R171, R8 ;  /* 0x00000008ab097221 */ /* 0x002fc60000010000 */
[----:B----4-:R-:W-:Y:S01]  /*32e20*/  FADD.FTZ R3, R45, R48 ;  /* 0x000000302d037221 */ /* 0x010fe20000010000 */
[----:B-----5:R-:W-:-:S04]  /*32e30*/  FADD.FTZ R15, R46, R9 ;  /* 0x000000092e0f7221 */ /* 0x020fc80000010000 */
[----:B------:R0:W-:Y:S04]  /*32e40*/  ST.E desc[UR4][R6.64+0x10], R3 ;  /* 0x0000100306007985 */ /* 0x0001e8000c101904 */
[----:B------:R1:W-:Y:S04]  /*32e50*/  ST.E desc[UR6][R6.64+0x14], R15 ;  /* 0x0000140f06007985 */ /* 0x0003e8000c101906 */
[----:B------:R-:W0:Y:S01]  /*32e60*/  LDL.64 R8, [R0+0x80] ;  /* 0x0000800000087983 */ /* 0x000e220000100a00 */
[----:B------:R-:W-:Y:S02]  /*32e70*/  R2UR UR10, R4 ;  /* 0x00000000040a72ca */ /* 0x000fe400000e0000 */
[----:B------:R-:W-:-:S02]  /*32e80*/  R2UR UR11, R5 ;  /* 0x00000000050b72ca */ /* 0x000fc400000e0000 */
[C---:B------:R-:W-:Y:S02]  /*32e90*/  R2UR UR12, R4.reuse ;  /* 0x00000000040c72ca */ /* 0x040fe400000e0000 */
[----:B------:R-:W-:Y:S01]  /*32ea0*/  R2UR UR13, R5 ;  /* 0x00000000050d72ca */ /* 0x000fe200000e0000 */
[----:B0-----:R-:W2:Y:S08]  /*32eb0*/  LD.E R3, desc[UR8][R8.64+0x10] ;  /* 0x0000100808037980 */ /* 0x001eb0000c101900 */
[----:B-1----:R-:W3:Y:S04]  /*32ec0*/  LD.E R7, desc[UR10][R8.64+0x14] ;  /* 0x0000140a08077980 */ /* 0x002ee8000c101900 */
[----:B------:R-:W4:Y:S01]  /*32ed0*/  LD.E R15, desc[UR12][R8.64+0x20] ;  /* 0x0000200c080f7980 */ /* 0x000f22000c101900 */
[----:B------:R-:W-:-:S02]  /*32ee0*/  R2UR UR18, R4 ;  /* 0x00000000041272ca */ /* 0x000fc400000e0000 */
[C---:B------:R-:W-:Y:S01]  /*32ef0*/  R2UR UR19, R5.reuse ;  /* 0x00000000051372ca */ /* 0x040fe200000e0000 */
[----:B------:R-:W5:Y:S01]  /*32f00*/  LD.E R47, desc[UR4][R8.64] ;  /* 0x00000004082f7980 */ /* 0x000f62000c101900 */
[C---:B------:R-:W-:Y:S02]  /*32f10*/  R2UR UR14, R4.reuse ;  /* 0x00000000040e72ca */ /* 0x040fe400000e0000 */
        /* <DEDUP_REMOVED lines=43> */
[----:B----4-:R-:W-:-:S03]  /*331d0*/  FMUL.FTZ R15, R14, R15 ;  /* 0x0000000f0e0f7220 */ /* 0x010fc60000410000 */
[----:B------:R0:W-:Y:S04]  /*331e0*/  ST.E desc[UR8][R8.64+0x10], R3 ;  /* 0x0000100308007985 */ /* 0x0001e8000c101908 */
[----:B------:R1:W-:Y:S04]  /*331f0*/  ST.E desc[UR10][R8.64+0x14], R7 ;  /* 0x0000140708007985 */ /* 0x0003e8000c10190a */
[----:B------:R2:W-:Y:S04]  /*33200*/  ST.E desc[UR12][R8.64+0x20], R15 ;  /* 0x0000200f08007985 */ /* 0x0005e8000c10190c */
[----:B0-----:R-:W3:Y:S04]  /*33210*/  LD.E R3, desc[UR18][R8.64+0x150] ;  /* 0x0001501208037980 */ /* 0x001ee8000c101900 */
[----:B-1----:R-:W4:Y:S04]  /*33220*/  LD.E R7, desc[UR6][R8.64+0x154] ;  /* 0x0001540608077980 */ /* 0x002f28000c101900 */
[----:B--2---:R-:W2:Y:S01]  /*33230*/  LD.E R15, desc[UR6][R8.64+0x160] ;  /* 0x00016006080f7980 */ /* 0x004ea2000c101900 */
[C---:B---3--:R-:W-:Y:S01]  /*33240*/  FMUL.FTZ R3, R14.reuse, R3 ;  /* 0x000000030e037220 */ /* 0x048fe20000410000 */
[C---:B----4-:R-:W-:Y:S01]  /*33250*/  FMUL.FTZ R7, R14.reuse, R7 ;  /* 0x000000070e077220 */ /* 0x050fe20000410000 */
[----:B--2---:R-:W-:-:S03]  /*33260*/  FMUL.FTZ R15, R14, R15 ;  /* 0x0000000f0e0f7220 */ /* 0x004fc60000410000 */
        /* <DEDUP_REMOVED lines=60> */
[----:B---3--:R-:W-:Y:S01]  /*33630*/  FMUL.FTZ R3, R14, R3 ;  /* 0x000000030e037220 */ /* 0x008fe20000410000 */
        /* <DEDUP_REMOVED lines=131> */
[C---:B---3--:R-:W-:Y:S01]  /*33e70*/  FMUL.FTZ R3, R20.reuse, R3 ;  /* 0x0000000314037220 */ /* 0x048fe20000410000 */
[C---:B----4-:R-:W-:Y:S01]  /*33e80*/  FMUL.FTZ R7, R20.reuse, R7 ;  /* 0x0000000714077220 */ /* 0x050fe20000410000 */
[----:B--2---:R-:W-:-:S03]  /*33e90*/  FMUL.FTZ R15, R20, R15 ;  /* 0x0000000f140f7220 */ /* 0x004fc60000410000 */
[----:B------:R0:W-:Y:S04]  /*33ea0*/  ST.E desc[UR4][R8.64+0x8c], R3 ;  /* 0x00008c0308007985 */ /* 0x0001e8000c101904 */
[----:B------:R1:W-:Y:S04]  /*33eb0*/  ST.E desc[UR4][R8.64+0x98], R7 ;  /* 0x0000980708007985 */ /* 0x0003e8000c101904 */
[----:B------:R2:W-:Y:S04]  /*33ec0*/  ST.E desc[UR4][R8.64+0x9c], R15 ;  /* 0x00009c0f08007985 */ /* 0x0005e8000c101904 */
[----:B0-----:R-:W3:Y:S02]  /*33ed0*/  LD.E R3, desc[UR6][R8.64+0xa8] ;  /* 0x0000a80608037980 */ /* 0x001ee4000c101900 */
[----:B---3--:R-:W-:-:S05]  /*33ee0*/  FMUL.FTZ R3, R20, R3 ;  /* 0x0000000314037220 */ /* 0x008fca0000410000 */
[----:B------:R0:W-:Y:S04]  /*33ef0*/  ST.E desc[UR4][R8.64+0xa8], R3 ;  /* 0x0000a80308007985 */ /* 0x0001e8000c101904 */
[----:B-1----:R-:W3:Y:S02]  /*33f00*/  LD.E R7, desc[UR6][R8.64+0xac] ;  /* 0x0000ac0608077980 */ /* 0x002ee4000c101900 */
[----:B---3--:R-:W-:-:S05]  /*33f10*/  FMUL.FTZ R7, R20, R7 ;  /* 0x0000000714077220 */ /* 0x008fca0000410000 */
[----:B------:R1:W-:Y:S04]  /*33f20*/  ST.E desc[UR4][R8.64+0xac], R7 ;  /* 0x0000ac0708007985 */ /* 0x0003e8000c101904 */
[----:B--2---:R-:W2:Y:S02]  /*33f30*/  LD.E R15, desc[UR6][R8.64+0xb8] ;  /* 0x0000b806080f7980 */ /* 0x004ea4000c101900 */
[----:B--2---:R-:W-:-:S05]  /*33f40*/  FMUL.FTZ R15, R20, R15 ;  /* 0x0000000f140f7220 */ /* 0x004fca0000410000 */
        /* <DEDUP_REMOVED lines=114> */
[----:B------:R-:W-:Y:S04]  /*34670*/  ST.E desc[UR4][R8.64+0x1e8], R7 ;  /* 0x0001e80708007985 */ /* 0x000fe8000c101904 */
[----:B--2---:R-:W2:Y:S02]  /*34680*/  LD.E R15, desc[UR6][R8.64+0x1ec] ;  /* 0x0001ec06080f7980 */ /* 0x004ea4000c101900 */
[----:B--2---:R-:W-:-:S05]  /*34690*/  FMUL.FTZ R15, R20, R15 ;  /* 0x0000000f140f7220 */ /* 0x004fca0000410000 */
[----:B------:R1:W-:Y:S04]  /*346a0*/  ST.E desc[UR4][R8.64+0x1ec], R15 ;  /* 0x0001ec0f08007985 */ /* 0x0003e8000c101904 */
[----:B0-----:R-:W2:Y:S02]  /*346b0*/  LD.E R3, desc[UR6][R8.64+0x1f8] ;  /* 0x0001f80608037980 */ /* 0x001ea4000c101900 */
[----:B--2---:R-:W-:-:S05]  /*346c0*/  FMUL.FTZ R47, R20, R3 ;  /* 0x00000003142f7220 */ /* 0x004fca0000410000 */
[----:B------:R-:W-:Y:S04]  /*346d0*/  ST.E desc[UR4][R8.64+0x1f8], R47 ;  /* 0x0001f82f08007985 */ /* 0x000fe8000c101904 */
[----:B------:R-:W2:Y:S02]  /*346e0*/  LD.E R3, desc[UR6][R8.64+0x1fc] ;  /* 0x0001fc0608037980 */ /* 0x000ea4000c101900 */
[----:B--2---:R-:W-:-:S05]  /*346f0*/  FMUL.FTZ R49, R20, R3 ;  /* 0x0000000314317220 */ /* 0x004fca0000410000 */
[----:B------:R0:W-:Y:S04]  /*34700*/  ST.E desc[UR4][R8.64+0x1fc], R49 ;  /* 0x0001fc3108007985 */ /* 0x0001e8000c101904 */
[----:B------:R-:W2:Y:S01]  /*34710*/  LDL.64 R2, [R0+0x80] ;  /* 0x0000800000027983 */ /* 0x000ea20000100a00 */
[----:B------:R-:W-:-:S03]  /*34720*/  LEA.HI R20, R13, 0x8, RZ, 0x19 ;  /* 0x000000080d147811 */ /* 0x000fc600078fc8ff */
[----:B-1----:R-:W3:Y:S02]  /*34730*/  LDL.64 R14, [R0] ;  /* 0x00000000000e7983 */ /* 0x002ee40000100a00 */
[----:B------:R1:W-:Y:S06]  /*34740*/  BAR.SYNC.DEFER_BLOCKING R20, 0x100 ;  /* 0x000400140000751d */ /* 0x0003ec0000010000 */
[----:B------:R-:W4:Y:S04]  /*34750*/  LDL.64 R6, [R0+0x98] ;  /* 0x0000980000067983 */ /* 0x000f280000100a00 */
[----:B0-----:R-:W5:Y:S04]  /*34760*/  LDL.64 R8, [R0+0x88] ;  /* 0x0000880000087983 */ /* 0x001f680000100a00 */
[----:B--2---:R-:W2:Y:S04]  /*34770*/  LD.E R47, desc[UR4][R2.64] ;  /* 0x00000004022f7980 */ /* 0x004ea8000c101900 */
[----:B---3--:R-:W3:Y:S04]  /*34780*/  LD.E R15, desc[UR6][R14.64] ;  /* 0x000000060e0f7980 */ /* 0x008ee8000c101900 */
[----:B----4-:R-:W3:Y:S04]  /*34790*/  LD.E.64 R6, desc[UR4][R6.64] ;  /* 0x0000000406067980 */ /* 0x010ee8000c101b00 */
[----:B--2---:R0:W-:Y:S04]  /*347a0*/  ST.E desc[UR8][R2.64], R47 ;  /* 0x0000002f02007985 */ /* 0x0041e8000c101908 */
[----:B------:R-:W2:Y:S04]  /*347b0*/  LD.E R49, desc[UR10][R2.64+0x4] ;  /* 0x0000040a02317980 */ /* 0x000ea8000c101900 */
[----:B--2---:R2:W-:Y:S04]  /*347c0*/  ST.E desc[UR4][R2.64+0x4], R49 ;  /* 0x0000043102007985 */ /* 0x0045e8000c101904 */
[----:B------:R-:W4:Y:S04]  /*347d0*/  LD.E R51, desc[UR6][R2.64+0x8] ;  /* 0x0000080602337980 */ /* 0x000f28000c101900 */
[----:B----4-:R4:W-:Y:S04]  /*347e0*/  ST.E desc[UR4][R2.64+0x8], R51 ;  /* 0x0000083302007985 */ /* 0x0109e8000c101904 */
[----:B------:R-:W5:Y:S04]  /*347f0*/  LD.E R53, desc[UR6][R2.64+0xc] ;  /* 0x00000c0602357980 */ /* 0x000f68000c101900 */
[----:B-----5:R5:W-:Y:S04]  /*34800*/  ST.E desc[UR4][R2.64+0xc], R53 ;  /* 0x00000c3502007985 */ /* 0x020be8000c101904 */
[----:B0-----:R-:W3:Y:S04]  /*34810*/  LD.E R47, desc[UR6][R2.64+0x10] ;  /* 0x00001006022f7980 */ /* 0x001ee8000c101900 */
[----:B---3--:R0:W-:Y:S04]  /*34820*/  ST.E desc[UR4][R2.64+0x10], R47 ;  /* 0x0000102f02007985 */ /* 0x0081e8000c101904 */
[----:B--2---:R-:W2:Y:S04]  /*34830*/  LD.E R49, desc[UR6][R2.64+0x14] ;  /* 0x0000140602317980 */ /* 0x004ea8000c101900 */
[----:B--2---:R2:W-:Y:S04]  /*34840*/  ST.E desc[UR4][R2.64+0x14], R49 ;  /* 0x0000143102007985 */ /* 0x0045e8000c101904 */
[----:B----4-:R-:W3:Y:S04]  /*34850*/  LD.E R51, desc[UR6][R2.64+0x18] ;  /* 0x0000180602337980 */ /* 0x010ee8000c101900 */
[----:B---3--:R3:W-:Y:S04]  /*34860*/  ST.E desc[UR4][R2.64+0x18], R51 ;  /* 0x0000183302007985 */ /* 0x0087e8000c101904 */
[----:B-----5:R-:W4:Y:S04]  /*34870*/  LD.E R53, desc[UR6][R2.64+0x1c] ;  /* 0x00001c0602357980 */ /* 0x020f28000c101900 */
[----:B----4-:R4:W-:Y:S04]  /*34880*/  ST.E desc[UR4][R2.64+0x1c], R53 ;  /* 0x00001c3502007985 */ /* 0x0109e8000c101904 */
[----:B0-----:R-:W5:Y:S04]  /*34890*/  LD.E R47, desc[UR6][R2.64+0x20] ;  /* 0x00002006022f7980 */ /* 0x001f68000c101900 */
[----:B-----5:R0:W-:Y:S04]  /*348a0*/  ST.E desc[UR4][R2.64+0x20], R47 ;  /* 0x0000202f02007985 */ /* 0x0201e8000c101904 */
[----:B--2---:R-:W2:Y:S04]  /*348b0*/  LD.E R49, desc[UR6][R2.64+0x24] ;  /* 0x0000240602317980 */ /* 0x004ea8000c101900 */
[----:B--2---:R2:W-:Y:S04]  /*348c0*/  ST.E desc[UR4][R2.64+0x24], R49 ;  /* 0x0000243102007985 */ /* 0x0045e8000c101904 */
[----:B---3--:R-:W3:Y:S04]  /*348d0*/  LD.E R51, desc[UR6][R2.64+0x28] ;  /* 0x0000280602337980 */ /* 0x008ee8000c101900 */
[----:B---3--:R3:W-:Y:S04]  /*348e0*/  ST.E desc[UR4][R2.64+0x28], R51 ;  /* 0x0000283302007985 */ /* 0x0087e8000c101904 */
[----:B----4-:R-:W4:Y:S04]  /*348f0*/  LD.E R53, desc[UR6][R2.64+0x2c] ;  /* 0x00002c0602357980 */ /* 0x010f28000c101900 */
        /* <DEDUP_REMOVED lines=231> */
[----:B----4-:R-:W4:Y:S01]  /*35770*/  LD.E R53, desc[UR6][R2.64+0x1fc] ;  /* 0x0001fc0602357980 */ /* 0x010f22000c101900 */
        /* <DEDUP_REMOVED lines=32> */
[----:B------:R-:W-:Y:S02]  /*35980*/  F2FP.F16.F32.PACK_AB R172, R25, R172 ;  /* 0x000000ac19ac723e */ /* 0x000fe400000000ff */
        /* <DEDUP_REMOVED lines=22> */
[----:B----4-:R4:W-:Y:S04]  /*35af0*/  ST.E desc[UR4][R2.64+0x1fc], R53 ;  /* 0x0001fc3502007985 */ /* 0x0109e8000c101904 */
        /* <DEDUP_REMOVED lines=24> */
[----:B0-----:R-:W5:Y:S04]  /*35c80*/  LD.E R47, desc[UR26][R2.64+0x5c] ;  /* 0x00005c1a022f7980 */ /* 0x001f68000c101900 */
[----:B------:R-:W5:Y:S04]  /*35c90*/  LD.E R48, desc[UR28][R2.64+0x60] ;  /* 0x0000601c02307980 */ /* 0x000f68000c101900 */
[----:B--2---:R-:W2:Y:S04]  /*35ca0*/  LD.E R49, desc[UR30][R2.64+0x64] ;  /* 0x0000641e02317980 */ /* 0x004ea8000c101900 */
[----:B------:R-:W2:Y:S04]  /*35cb0*/  LD.E R50, desc[UR32][R2.64+0x68] ;  /* 0x0000682002327980 */ /* 0x000ea8000c101900 */
[----:B---3--:R-:W2:Y:S04]  /*35cc0*/  LD.E R51, desc[UR34][R2.64+0x6c] ;  /* 0x00006c2202337980 */ /* 0x008ea8000c101900 */
[----:B------:R-:W2:Y:S04]  /*35cd0*/  LD.E R52, desc[UR46][R2.64+0x70] ;  /* 0x0000702e02347980 */ /* 0x000ea8000c101900 */
[----:B----4-:R-:W2:Y:S04]  /*35ce0*/  LD.E R53, desc[UR48][R2.64+0x74] ;  /* 0x0000743002357980 */ /* 0x010ea8000c101900 */
        /* <DEDUP_REMOVED lines=99> */
[----:B-----5:R-:W-:-:S02]  /*36320*/  ISETP.NE.U32.AND P1, PT, R14, RZ, PT ;  /* 0x000000ff0e00720c */ /* 0x020fc40003f25070 */
[----:B------:R-:W-:Y:S02]  /*36330*/  R2UR UR7, R7 ;  /* 0x00000000070772ca */ /* 0x000fe400000e0000 */
[----:B------:R-:W-:Y:S02]  /*36340*/  R2UR UR6, R6 ;  /* 0x00000000060672ca */ /* 0x000fe400000e0000 */
[----:B------:R-:W-:-:S07]  /*36350*/  F2FP.F16.F32.PACK_AB R174, R21, R174 ;  /* 0x000000ae15ae723e */ /* 0x000fce00000000ff */
[----:B------:R-:W-:Y:S01]  /*36360*/  VOTEU.ANY UP0, P1 ;  /* 0x00000000003f7886 */ /* 0x000fe20000800100 */
        /* <DEDUP_REMOVED lines=23> */
[----:B------:R-:W-:Y:S01]  /*364e0*/  R2UR UR29, R5 ;  /* 0x00000000051d72ca */ /* 0x000fe200000e0000 */
[----:B--2---:R-:W-:-:S06]  /*364f0*/  WARPGROUP.ARRIVE ;  /* 0x00000000000079c5 */ /* 0x004fcc0000000000 */
        /* <DEDUP_REMOVED lines=25> */
[----:B------:R-:W-:-:S02]  /*36690*/  WARPGROUP.DEPBAR.LE gsb0, 0x0 ;  /* 0x00008000000079c5 */ /* 0x000fc40000010000 */
[----:B------:R0:W-:Y:S01]  /*366a0*/  ST.E desc[UR4][R2.64], R24 ;  /* 0x0000001802007985 */ /* 0x0001e2000c101904 */
[C---:B------:R-:W-:Y:S02]  /*366b0*/  R2UR UR4, R4.reuse ;  /* 0x00000000040472ca */ /* 0x040fe400000e0000 */
[C---:B------:R-:W-:Y:S01]  /*366c0*/  R2UR UR5, R5.reuse ;  /* 0x00000000050572ca */ /* 0x040fe200000e0000 */
[----:B------:R2:W-:Y:S01]  /*366d0*/  ST.E desc[UR6][R2.64+0x4], R25 ;  /* 0x0000041902007985 */ /* 0x0005e2000c101906 */
[----:B------:R-:W-:Y:S02]  /*366e0*/  R2UR UR6, R4 ;  /* 0x00000000040672ca */ /* 0x000fe400000e0000 */
[----:B------:R-:W-:-:S09]  /*366f0*/  R2UR UR7, R5 ;  /* 0x00000000050772ca */ /* 0x000fd200000e0000 */
[----:B------:R3:W-:Y:S01]  /*36700*/  ST.E desc[UR4][R2.64+0x8], R26 ;  /* 0x0000081a02007985 */ /* 0x0007e2000c101904 */
[C---:B------:R-:W-:Y:S02]  /*36710*/  R2UR UR4, R4.reuse ;  /* 0x00000000040472ca */ /* 0x040fe400000e0000 */
        /* <DEDUP_REMOVED lines=349> */
[----:B------:R-:W-:-:S02]  /*37cf0*/  R2UR UR26, R4 ;  /* 0x00000000041a72ca */ /* 0x000fc400000e0000 */
[C---:B------:R-:W-:Y:S01]  /*37d00*/  R2UR UR27, R5.reuse ;  /* 0x00000000051b72ca */ /* 0x040fe200000e0000 */
[----:B------:R1:W-:Y:S01]  /*37d10*/  ST.E desc[UR28][R2.64+0x1fc], R151 ;  /* 0x0001fc9702007985 */ /* 0x0003e2000c10191c */
[C---:B------:R-:W-:Y:S02]  /*37d20*/  R2UR UR28, R4.reuse ;  /* 0x00000000041c72ca */ /* 0x040fe400000e0000 */
[C---:B------:R-:W-:Y:S02]  /*37d30*/  R2UR UR29, R5.reuse ;  /* 0x00000000051d72ca */ /* 0x040fe400000e0000 */
[C---:B------:R-:W-:Y:S02]  /*37d40*/  R2UR UR4, R4.reuse ;  /* 0x00000000040472ca */ /* 0x040fe400000e0000 */
[----:B------:R-:W-:Y:S02]  /*37d50*/  R2UR UR5, R5 ;  /* 0x00000000050572ca */ /* 0x000fe400000e0000 */
[----:B------:R-:W-:-:S03]  /*37d60*/  R2UR UR6, R4 ;  /* 0x00000000040672ca */ /* 0x000fc600000e0000 */
[----:B------:R-:W-:Y:S01]  /*37d70*/  ST.E desc[UR26][R8.64], R12 ;  /* 0x0000000c08007985 */ /* 0x000fe2000c10191a */
[C---:B------:R-:W-:Y:S02]  /*37d80*/  R2UR UR7, R5.reuse ;  /* 0x00000000050772ca */ /* 0x040fe400000e0000 */
[C---:B------:R-:W-:Y:S01]  /*37d90*/  R2UR UR8, R4.reuse ;  /* 0x00000000040872ca */ /* 0x040fe200000e0000 */
[----:B0-----:R-:W5:Y:S01]  /*37da0*/  LD.E R24, desc[UR28][R2.64] ;  /* 0x0000001c02187980 */ /* 0x001f62000c101900 */
[C---:B------:R-:W-:Y:S02]  /*37db0*/  R2UR UR9, R5.reuse ;  /* 0x00000000050972ca */ /* 0x040fe400000e0000 */
[C---:B------:R-:W-:Y:S01]  /*37dc0*/  R2UR UR10, R4.reuse ;  /* 0x00000000040a72ca */ /* 0x040fe200000e0000 */
[----:B--2---:R-:W2:Y:S01]  /*37dd0*/  LD.E R25, desc[UR30][R2.64+0x4] ;  /* 0x0000041e02197980 */ /* 0x004ea2000c101900 */
[C---:B------:R-:W-:Y:S02]  /*37de0*/  R2UR UR11, R5.reuse ;  /* 0x00000000050b72ca */ /* 0x040fe400000e0000 */
[----:B------:R-:W-:Y:S01]  /*37df0*/  R2UR UR12, R4 ;  /* 0x00000000040c72ca */ /* 0x000fe200000e0000 */
[----:B---3--:R-:W2:Y:S01]  /*37e00*/  LD.E R26, desc[UR32][R2.64+0x8] ;  /* 0x00000820021a7980 */ /* 0x008ea2000c101900 */
[----:B------:R-:W-:-:S02]  /*37e10*/  R2UR UR13, R5 ;  /* 0x00000000050d72ca */ /* 0x000fc400000e0000 */
[C---:B------:R-:W-:Y:S01]  /*37e20*/  R2UR UR14, R4.reuse ;  /* 0x00000000040e72ca */ /* 0x040fe200000e0000 */
[----:B----4-:R-:W2:Y:S01]  /*37e30*/  LD.E R27, desc[UR34][R2.64+0xc] ;  /* 0x00000c22021b7980 */ /* 0x010ea2000c101900 */
[C---:B------:R-:W-:Y:S02]  /*37e40*/  R2UR UR15, R5.reuse ;  /* 0x00000000050f72ca */ /* 0x040fe400000e0000 */
[C---:B------:R-:W-:Y:S01]  /*37e50*/  R2UR UR16, R4.reuse ;  /* 0x00000000041072ca */ /* 0x040fe200000e0000 */
[----:B-----5:R-:W2:Y:S01]  /*37e60*/  LD.E R28, desc[UR46][R2.64+0x10] ;  /* 0x0000102e021c7980 */ /* 0x020ea2000c101900 */
[C---:B------:R-:W-:Y:S02]  /*37e70*/  R2UR UR17, R5.reuse ;  /* 0x00000000051172ca */ /* 0x040fe400000e0000 */
[----:B------:R-:W-:Y:S01]  /*37e80*/  R2UR UR18, R4 ;  /* 0x00000000041272ca */ /* 0x000fe200000e0000 */
[----:B-1----:R-:W2:Y:S01]  /*37e90*/  LD.E R29, desc[UR48][R2.64+0x14] ;  /* 0x00001430021d7980 */ /* 0x002ea2000c101900 */
        /* <DEDUP_REMOVED lines=3077> */
[----:B------:R5:W-:Y:S04]  /*43ef0*/  ST.E desc[UR24][R2.64+0x1dc], R143 ;  /* 0x0001dc8f02007985 */ /* 0x000be8000c101918 */
[----:B------:R5:W-:Y:S01]  /*43f00*/  ST.E desc[UR26][R2.64+0x1e0], R144 ;  /* 0x0001e09002007985 */ /* 0x000be2000c10191a */
[C---:B------:R-:W-:Y:S02]  /*43f10*/  R2UR UR26, R4.reuse ;  /* 0x00000000041a72ca */ /* 0x040fe400000e0000 */
[----:B------:R-:W-:Y:S01]  /*43f20*/  R2UR UR27, R5 ;  /* 0x00000000051b72ca */ /* 0x000fe200000e0000 */
[----:B------:R5:W-:Y:S01]  /*43f30*/  ST.E desc[UR28][R2.64+0x1e4], R145 ;  /* 0x0001e49102007985 */ /* 0x000be2000c10191c */
[----:B------:R-:W-:-:S02]  /*43f40*/  R2UR UR28, R4 ;  /* 0x00000000041c72ca */ /* 0x000fc400000e0000 */
[----:B------:R-:W-:Y:S01]  /*43f50*/  R2UR UR29, R5 ;  /* 0x00000000051d72ca */ /* 0x000fe200000e0000 */
[----:B------:R-:W-:Y:S04]  /*43f60*/  ST.E desc[UR6][R2.64+0x1ec], R147 ;  /* 0x0001ec9302007985 */ /* 0x000fe8000c101906 */
[----:B------:R-:W-:Y:S04]  /*43f70*/  ST.E desc[UR8][R2.64+0x1f0], R148 ;  /* 0x0001f09402007985 */ /* 0x000fe8000c101908 */
[----:B------:R-:W-:Y:S04]  /*43f80*/  ST.E desc[UR10][R2.64+0x1f4], R149 ;  /* 0x0001f49502007985 */ /* 0x000fe8000c10190a */
[----:B------:R-:W-:Y:S04]  /*43f90*/  ST.E desc[UR12][R2.64+0x1f8], R150 ;  /* 0x0001f89602007985 */ /* 0x000fe8000c10190c */
[----:B------:R-:W-:Y:S01]  /*43fa0*/  ST.E desc[UR14][R2.64+0x1fc], R151 ;  /* 0x0001fc9702007985 */ /* 0x000fe2000c10190e */
        /* <DEDUP_REMOVED lines=363> */
[----:B------:R-:W-:-:S04]  /*45660*/  R2UR UR7, R7 ;  /* 0x00000000070772ca */ /* 0x000fc800000e0000 */
[----:B------:R-:W-:Y:S02]  /*45670*/  R2UR UR6, R6 ;  /* 0x00000000060672ca */ /* 0x000fe400000e0000 */
        /* <DEDUP_REMOVED lines=1172> */
.L_x_12446:
[----:B-1----:R-:W-:Y:S02]  /*49fc0*/  IMAD.MOV.U32 R2, RZ, RZ, R215 ;  /* 0x000000ffff027224 */ /* 0x002fe400078e00d7 */
[----:B------:R-:W-:-:S04]  /*49fd0*/  IMAD.MOV.U32 R3, RZ, RZ, 0x0 ;  /* 0x00000000ff037424 */ /* 0x000fc800078e00ff */
[----:B0-----:R-:W-:Y:S05]  /*49fe0*/  RET.REL.NODEC R2 `(_ZN7cutlass13device_kernelIN5flash11enable_sm90INS1_16FlashAttnFwdSm90INS1_25CollectiveMainloopFwdSm90ILi2EN4cute5tupleIJNS5_1CILi1EEES8_S8_EEENS6_IJNS7_ILi128EEENS7_ILi96EEENS7_ILi64EEEEEELi256ENS_6half_tEfNS_4arch4Sm90ELb0ELb1ELb0ELb1ELb0ELb0ELb1ELb1ELb0ELb1ELb1ELb0EEENS1_21CollectiveEpilogueFwdINS6_IJSA_NS7_ILi256EEESB_EEES9_SE_SG_Li256ELb1ELb1ELb1ELb0EEENS1_36VarlenDynamicPersistentTileSchedulerILi128ELi96ELi256ELi128ELb1ELb1ELb1ELb1ELb0ELb1EEEEEEEEEvNT_6ParamsE) ;  /* 0xfffffb6002047950 */ /* 0x001fea0003c3ffff */
.L_x_12424:
[----:B0-----:R0:W1:Y:S02]  /*49ff0*/  SYNCS.PHASECHK.TRANS64.TRYWAIT P1, [R14+URZ], R15 ;  /* 0x0000000f0e0075a7 */ /* 0x001064000802017f */
[----:B-1----:R-:W-:Y:S05]  /*4a000*/  @!P1 NANOSLEEP.SYNCS 0x989680 ;  /* 0x009896800000995d */ /* 0x002fea0003900000 */
[----:B------:R-:W1:Y:S02]  /*4a010*/  @!P1 SYNCS.PHASECHK.TRANS64 P1, [R14+URZ], R15 ;  /* 0x0000000f0e0095a7 */ /* 0x000e64000802007f */
[----:B-1----:R-:W-:Y:S05]  /*4a020*/  @!P1 BRA `(.L_x_12424) ;  /* 0xfffffffc00f09947 */ /* 0x002fea000383ffff */
[----:B------:R-:W-:Y:S05]  /*4a030*/  BRA `(.L_x_12423) ;  /* 0xfffffe4c00a47947 */ /* 0x000fea000383ffff */
.L_x_12431:
[----:B0-----:R0:W1:Y:S02]  /*4a040*/  SYNCS.PHASECHK.TRANS64.TRYWAIT P1, [R20+URZ], R21 ;  /* 0x00000015140075a7 */ /* 0x001064000802017f */
[----:B-1----:R-:W-:Y:S05]  /*4a050*/  @!P1 NANOSLEEP.SYNCS 0x989680 ;  /* 0x009896800000995d */ /* 0x002fea0003900000 */
[----:B------:R-:W1:Y:S02]  /*4a060*/  @!P1 SYNCS.PHASECHK.TRANS64 P1, [R20+URZ], R21 ;  /* 0x00000015140095a7 */ /* 0x000e64000802007f */
[----:B-1----:R-:W-:Y:S05]  /*4a070*/  @!P1 BRA `(.L_x_12431) ;  /* 0xfffffffc00f09947 */ /* 0x002fea000383ffff */
[----:B------:R-:W-:Y:S05]  /*4a080*/  BRA `(.L_x_12430) ;  /* 0xfffffe5400787947 */ /* 0x000fea000383ffff */
.L_x_12447:
        /* <DEDUP_REMOVED lines=15> */
.L_x_15025:


//--------------------- .text._ZN7cutlass13device_kernelIN5flash11enable_sm90INS1_16FlashAttnFwdSm90INS1_25CollectiveMainloopFwdSm90ILi2EN4cute5tupleIJNS5_1CILi1EEES8_S8_EEENS6_IJNS7_ILi128EEENS7_ILi96EEENS7_ILi64EEEEEELi256ENS_6half_tEfNS_4arch4Sm90ELb0ELb1ELb0ELb1ELb0ELb1ELb1ELb1ELb0ELb1ELb1ELb0EEENS1_21CollectiveEpilogueFwdINS6_IJSA_NS7_ILi256EEESB_EEES9_SE_SG_Li256ELb1ELb1ELb1ELb0EEENS1_36VarlenDynamicPersistentTileSchedulerILi128ELi96ELi256ELi128ELb1ELb1ELb1ELb1ELb0ELb1EEEEEEEEEvNT_6ParamsE --------------------------
	.section	.text._ZN7cutlass13device_kernelIN5flash11enable_sm90INS1_16FlashAttnFwdSm90INS1_25CollectiveMainloopFwdSm90ILi2EN4cute5tupleIJNS5_1CILi1EEES8_S8_EEENS6_IJNS7_ILi128EEENS7_ILi96EEENS7_ILi64EEEEEELi256ENS_6half_tEfNS_4arch4Sm90ELb0ELb1ELb0ELb1ELb0ELb1ELb1ELb1ELb0ELb1ELb1ELb0EEENS1_21CollectiveEpilogueFwdINS6_IJSA_NS7_ILi256EEESB_EEES9_SE_SG_Li256ELb1ELb1ELb1ELb0EEENS1_36VarlenDynamicPersistentTileSchedulerILi128ELi96ELi256ELi128ELb1ELb1ELb1ELb1ELb0ELb1EEEEEEEEEvNT_6ParamsE,"ax",@progbits
	.align	128
.text._ZN7cutlass13device_kernelIN5flash11enable_sm90INS1_16FlashAttnFwdSm90INS1_25CollectiveMainloopFwdSm90ILi2EN4cute5tupleIJNS5_1CILi1EEES8_S8_EEENS6_IJNS7_ILi128EEENS7_ILi96EEENS7_ILi64EEEEEELi256ENS_6half_tEfNS_4arch4Sm90ELb0ELb1ELb0ELb1ELb0ELb1ELb1ELb1ELb0ELb1ELb1ELb0EEENS1_21CollectiveEpilogueFwdINS6_IJSA_NS7_ILi256EEESB_EEES9_SE_SG_Li256ELb1ELb1ELb1ELb0EEENS1_36VarlenDynamicPersistentTileSchedulerILi128ELi96ELi256ELi128ELb1ELb1ELb1ELb1ELb0ELb1EEEEEEEEEvNT_6ParamsE:
        .type           _ZN7cutlass13device_kernelIN5flash11enable_sm90INS1_16FlashAttnFwdSm90INS1_25CollectiveMainloopFwdSm90ILi2EN4cute5tupleIJNS5_1CILi1EEES8_S8_EEENS6_IJNS7_ILi128EEENS7_ILi96EEENS7_ILi64EEEEEELi256ENS_6half_tEfNS_4arch4Sm90ELb0ELb1ELb0ELb1ELb0ELb1ELb1ELb1ELb0ELb1ELb1ELb0EEENS1_21CollectiveEpilogueFwdINS6_IJSA_NS7_ILi256EEESB_EEES9_SE_SG_Li256ELb1ELb1ELb1ELb0EEENS1_36VarlenDynamicPersistentTileSchedulerILi128ELi96ELi256ELi128ELb1ELb1ELb1ELb1ELb0ELb1EEEEEEEEEvNT_6ParamsE,@function
        .size           _ZN7cutlass13device_kernelIN5flash11enable_sm90INS1_16FlashAttnFwdSm90INS1_25CollectiveMainloopFwdSm90ILi2EN4cute5tupleIJNS5_1CILi1EEES8_S8_EEENS6_IJNS7_ILi128EEENS7_ILi96EEENS7_ILi64EEEEEELi256ENS_6half_tEfNS_4arch4Sm90ELb0ELb1ELb0ELb1ELb0ELb1ELb1ELb1ELb0ELb1ELb1ELb0EEENS1_21CollectiveEpilogueFwdINS6_IJSA_NS7_ILi256EEESB_EEES9_SE_SG_Li256ELb1ELb1ELb1ELb0EEENS1_36VarlenDynamicPersistentTileSchedulerILi128ELi96ELi256ELi128ELb1ELb1ELb1ELb1ELb0ELb1EEEEEEEEEvNT_6ParamsE,(.L_x_15027 - _ZN7cutlass13device_kernelIN5flash11enable_sm90INS1_16FlashAttnFwdSm90INS1_25CollectiveMainloopFwdSm90ILi2EN4cute5tupleIJNS5_1CILi1EEES8_S8_EEENS6_IJNS7_ILi128EEENS7_ILi96EEENS7_ILi64EEEEEELi256ENS_6half_tEfNS_4arch4Sm90ELb0ELb1ELb0ELb1ELb0ELb1ELb1ELb1ELb0ELb1ELb1ELb0EEENS1_21CollectiveEpilogueFwdINS6_IJSA_NS7_ILi256EEESB_EEES9_SE_SG_Li256ELb1ELb1ELb1ELb0EEENS1_36VarlenDynamicPersistentTileSchedulerILi128ELi96ELi256ELi128ELb1ELb1ELb1ELb1ELb0ELb1EEEEEEEEEvNT_6ParamsE)
        .other          _ZN7cutlass13device_kernelIN5flash11enable_sm90INS1_16FlashAttnFwdSm90INS1_25CollectiveMainloopFwdSm90ILi2EN4cute5tupleIJNS5_1CILi1EEES8_S8_EEENS6_IJNS7_ILi128EEENS7_ILi96EEENS7_ILi64EEEEEELi256ENS_6half_tEfNS_4arch4Sm90ELb0ELb1ELb0ELb1ELb0ELb1ELb1ELb1ELb0ELb1ELb1ELb0EEENS1_21CollectiveEpilogueFwdINS6_IJSA_NS7_ILi256EEESB_EEES9_SE_SG_Li256ELb1ELb1ELb1ELb0EEENS1_36VarlenDynamicPersistentTileSchedulerILi128ELi96ELi256ELi128ELb1ELb1ELb1ELb1ELb0ELb1EEEEEEEEEvNT_6ParamsE,@"STO_CUDA_ENTRY STV_DEFAULT"
_ZN7cutlass13device_kernelIN5flash11enable_sm90INS1_16FlashAttnFwdSm90INS1_25CollectiveMainloopFwdSm90ILi2EN4cute5tupleIJNS5_1CILi1EEES8_S8_EEENS6_IJNS7_ILi128EEENS7_ILi96EEENS7_ILi64EEEEEELi256ENS_6half_tEfNS_4arch4Sm90ELb0ELb1ELb0ELb1ELb0ELb1ELb1ELb1ELb0ELb1ELb1ELb0EEENS1_21CollectiveEpilogueFwdINS6_IJSA_NS7_ILi256EEESB_EEES9_SE_SG_Li256ELb1ELb1ELb1ELb0EEENS1_36VarlenDynamicPersistentTileSchedulerILi128ELi96ELi256ELi128ELb1ELb1ELb1ELb1ELb0ELb1EEEEEEEEEvNT_6ParamsE:
[----:B------:R-:W0:Y:S02]  /*0000*/  LDC R1, c[0x0][0x28] ;  /* 0x00000a00ff017b82 */ /* 0x000e240000000800 */
[----:B0-----:R-:W-:-:S05]  /*0010*/  VIADD R1, R1, 0xfffffae0 ;  /* 0xfffffae001017836 */ /* 0x001fca0000000000 */
[----:B------:R-:W-:Y:S01]  /*0020*/  R2UR UR4, R1 ;  /* 0x00000000010472ca */ /* 0x000fe200000e0000 */
[----:B------:R-:W0:Y:S01]  /*0030*/  S2R R3, SR_TID.X ;  /* 0x0000000000037919 */ /* 0x000e220000002100 */
[----:B------:R-:W-:Y:S01]  /*0040*/  ELECT P0, URZ, PT ;  /* 0x00000000003f782f */ /* 0x000fe20003800000 */
[----:B------:R-:W-:Y:S01]  /*0050*/  BSSY B0, `(.L_x_12448) ;  /* 0x0000018000007945 */ /* 0x000fe20003800000 */
[----:B------:R-:W-:Y:S01]  /*0060*/  ULDC UR37, c[0x0][0x20] ;  /* 0x0000080000257ab9 */ /* 0x000fe20000000800 */
[----:B------:R-:W-:-:S08]  /*0070*/  ULDC UR36, c[0x0][0x24] ;  /* 0x0000090000247ab9 */ /* 0x000fd00000000800 */
[----:B------:R-:W-:-:S04]  /*0080*/  UIADD3 UR37, UP0, UR4, UR37, URZ ;  /* 0x0000002504257290 */ /* 0x000fc8000ff1e03f */
[----:B------:R-:W-:Y:S01]  /*0090*/  UIADD3.X UR36, URZ, UR36, URZ, UP0, !UPT ;  /* 0x000000243f247290 */ /* 0x000fe200087fe43f */
        /* <DEDUP_REMOVED lines=19> */
.L_x_12449:
[----:B------:R-:W-:Y:S05]  /*01d0*/  BSYNC B0 ;  /* 0x0000000000007941 */ /* 0x000fea0003800000 */
.L_x_12448:
        /* <DEDUP_REMOVED lines=43> */
.L_x_12450:
        /* <DEDUP_REMOVED lines=22> */
.L_x_12451:
        /* <DEDUP_REMOVED lines=18> */
.L_x_12452:
        /* <DEDUP_REMOVED lines=22> */
.L_x_12453:
        /* <DEDUP_REMOVED lines=22> */
.L_x_12454:
[----:B------:R-:W-:Y:S01]  /*09d0*/  PLOP3.LUT P0, PT, PT, PT, UP0, 0x80, 0x0 ;  /* 0x000000000000781c */ /* 0x000fe20003f0f008 */
[----:B------:R-:W-:Y:S01]  /*09e0*/  UMOV UR38, 0x1 ;  /* 0x0000000100267882 */ /* 0x000fe20000000000 */
[----:B------:R-:W-:Y:S01]  /*09f0*/  NOP ;  /* 0x0000000000007918 */ /* 0x000fe20000000000 */
[----:B------:R-:W-:Y:S01]  /*0a00*/  USEL UR38, UR38, 0x2, !UP0 ;  /* 0x0000000226267887 */ /* 0x000fe2000c000000 */
[----:B------:R-:W-:Y:S01]  /*0a10*/  BSSY B9, `(.L_x_12455) ;  /* 0x000395e000097945 */ /* 0x000fe20003800000 */
[----:B------:R-:W-:Y:S01]  /*0a20*/  ULDC.64 UR42, c[0x0][0x208] ;  /* 0x00008200002a7ab9 */ /* 0x000fe20000000a00 */
[----:B------:R-:W-:Y:S02]  /*0a30*/  IMAD.U32 R18, RZ, RZ, UR37 ;  /* 0x00000025ff127e24 */ /* 0x000fe4000f8e00ff */
[----:B------:R-:W-:Y:S01]  /*0a40*/  IMAD.U32 R19, RZ, RZ, UR36 ;  /* 0x00000024ff137e24 */ /* 0x000fe2000f8e00ff */
[----:B0123--:R-:W-:Y:S06]  /*0a50*/  BAR.SYNC.DEFER_BLOCKING 0x0 ;  /* 0x0000000000007b1d */ /* 0x00ffec0000010000 */
[----:B------:R-:W-:Y:S05]  /*0a60*/  @!P0 BRA `(.L_x_12456) ;  /* 0x000002f8009c8947 */ /* 0x000fea0003800000 */
.L_x_12457:
[----:B------:R-:W-:-:S08]  /*0a70*/  NOP ;  /* 0x0000000000007918 */ /* 0x000fd00000000000 */
[----:B------:R-:W0:Y:S02]  /*0a80*/  USETMAXREG.TRY_ALLOC.CTAPOOL UP0, 0xf0 ;  /* 0x000000f0000079c8 */ /* 0x000e240008000600 */
[----:B0-----:R-:W-:-:S13]  /*0a90*/  PLOP3.LUT P0, PT, PT, PT, UP0, 0x80, 0x0 ;  /* 0x000000000000781c */ /* 0x001fda0003f0f008 */
[----:B------:R-:W-:Y:S05]  /*0aa0*/  @!P0 BRA `(.L_x_12457) ;  /* 0xfffffffc00f08947 */ /* 0x000fea000383ffff */
[----:B------:R-:W2:Y:S01]  /*0ab0*/  LDL.LU R0, [R1+0x48c] ;  /* 0x00048c0001007983 */ /* 0x000ea20000300800 */
[----:B------:R-:W0:Y:S01]  /*0ac0*/  S2R R2, SR_TID.X ;  /* 0x0000000000027919 */ /* 0x000e220000002100 */
[----:B------:R-:W1:Y:S01]  /*0ad0*/  S2UR UR5, SR_CgaCtaId ;  /* 0x00000000000579c3 */ /* 0x000e620000008800 */
[----:B------:R-:W-:Y:S01]  /*0ae0*/  UMOV UR4, 0x400 ;  /* 0x0000040000047882 */ /* 0x000fe20000000000 */
[----:B0-----:R-:W-:-:S04]  /*0af0*/  SHF.R.U32.HI R2, RZ, 0x7, R2 ;  /* 0x00000007ff027819 */ /* 0x001fc80000011602 */
[----:B------:R-:W-:Y:S01]  /*0b00*/  ISETP.NE.AND P0, PT, R2, 0x1, PT ;  /* 0x000000010200780c */ /* 0x000fe20003f05270 */
[----:B-1----:R-:W-:-:S06]  /*0b10*/  ULEA UR4, UR5, UR4, 0x18 ;  /* 0x0000000405047291 */ /* 0x002fcc000f8ec03f */
[----:B------:R-:W-:Y:S01]  /*0b20*/  IMAD.U32 R2, RZ, RZ, UR4 ;  /* 0x00000004ff027e24 */ /* 0x000fe2000f8e00ff */
[----:B------:R-:W-:Y:S06]  /*0b30*/  BAR.ARV 0x8, 0x180 ;  /* 0x0206000000007b1d */ /* 0x000fec0000002000 */
[----:B------:R-:W-:Y:S01]  /*0b40*/  ULDC UR4, c[0x0][0xd3c] ;  /* 0x00034f0000047ab9 */ /* 0x000fe20000000800 */
[----:B------:R-:W-:Y:S04]  /*0b50*/  STL.64 [R1+0x210], RZ ;  /* 0x000210ff01007387 */ /* 0x000fe80000100a00 */
[----:B------:R-:W-:Y:S04]  /*0b60*/  STL [R1+0x218], RZ ;  /* 0x000218ff01007387 */ /* 0x000fe80000100800 */
[----:B------:R-:W-:Y:S01]  /*0b70*/  STL [R1+0x21c], RZ ;  /* 0x00021cff01007387 */ /* 0x000fe20000100800 */
[----:B------:R-:W-:-:S02]  /*0b80*/  UIADD3 UR39, UP0, UR37, 0x210, URZ ;  /* 0x0000021025277890 */ /* 0x000fc4000ff1e03f */
[----:B------:R-:W-:Y:S02]  /*0b90*/  UIADD3 UR46, UP1, UR37, 0x21c, URZ ;  /* 0x0000021c252e7890 */ /* 0x000fe4000ff3e03f */
[----:B------:R-:W-:Y:S02]  /*0ba0*/  UIADD3.X UR47, URZ, UR36, URZ, UP0, !UPT ;  /* 0x000000243f2f7290 */ /* 0x000fe400087fe43f */
[----:B------:R-:W-:Y:S01]  /*0bb0*/  UIADD3.X UR48, URZ, UR36, URZ, UP1, !UPT ;  /* 0x000000243f307290 */ /* 0x000fe20008ffe43f */
[----:B------:R-:W-:Y:S08]  /*0bc0*/  @!P0 BAR.ARV 0x9, 0x100 ;  /* 0x0244000000008b1d */ /* 0x000ff00000002000 */
[----:B------:R-:W-:Y:S06]  /*0bd0*/  BAR.SYNC.DEFER_BLOCKING 0x5, 0x180 ;  /* 0x0146000000007b1d */ /* 0x000fec0000010000 */
[----:B------:R-:W0:Y:S02]  /*0be0*/  LDS.128 R88, [R2+0x324d0] ;  /* 0x0324d00002587984 */ /* 0x000e240000000c00 */
[----:B------:R-:W-:Y:S06]  /*0bf0*/  BAR.ARV 0x4, 0x180 ;  /* 0x0106000000007b1d */ /* 0x000fec0000002000 */
[----:B--2---:R-:W-:-:S04]  /*0c00*/  LOP3.LUT R0, R0, 0xffefffff, RZ, 0xc0, !PT ;  /* 0xffefffff00007812 */ /* 0x004fc800078ec0ff */
[----:B------:R-:W-:-:S05]  /*0c10*/  @P0 LOP3.LUT R0, R0, 0x100000, RZ, 0xfc, !PT ;  /* 0x0010000000000812 */ /* 0x000fca00078efcff */
[----:B------:R4:W-:Y:S01]  /*0c20*/  STL [R1+0x48c], R0 ;  /* 0x00048c0001007387 */ /* 0x0009e20000100800 */
[----:B0-----:R-:W-:-:S13]  /*0c30*/  ISETP.GE.AND P0, PT, R91, UR4, PT ;  /* 0x000000045b007c0c */ /* 0x001fda000bf06270 */
[----:B----4-:R-:W-:Y:S05]  /*0c40*/  @P0 BRA `(.L_x_12458) ;  /* 0x0000039000e80947 */ /* 0x010fea0003800000 */
[----:B------:R-:W0:Y:S01]  /*0c50*/  S2R R0, SR_TID.X ;  /* 0x0000000000007919 */ /* 0x000e220000002100 */
[----:B------:R-:W-:Y:S02]  /*0c60*/  IMAD.MOV.U32 R23, RZ, RZ, RZ ;  /* 0x000000ffff177224 */ /* 0x000fe400078e00ff */
[----:B------:R-:W-:Y:S02]  /*0c70*/  IMAD.MOV.U32 R158, RZ, RZ, RZ ;  /* 0x000000ffff9e7224 */ /* 0x000fe400078e00ff */
[----:B0-----:R-:W-:-:S05]  /*0c80*/  VIADD R12, R0, 0xffffff80 ;  /* 0xffffff80000c7836 */ /* 0x001fca0000000000 */
[----:B------:R-:W-:Y:S01]  /*0c90*/  SHF.R.S32.HI R0, RZ, 0x1f, R12 ;  /* 0x0000001fff007819 */ /* 0x000fe2000001140c */
[----:B------:R-:W-:Y:S03]  /*0ca0*/  STL [R1+0x47c], R12 ;  /* 0x00047c0c01007387 */ /* 0x000fe60000100800 */
[CC--:B------:R-:W-:Y:S02]  /*0cb0*/  LEA.HI R3, R0.reuse, R12.reuse, RZ, 0x7 ;  /* 0x0000000c00037211 */ /* 0x0c0fe400078f38ff */
[----:B------:R-:W-:Y:S02]  /*0cc0*/  LEA.HI R8, R0, R12, RZ, 0x4 ;  /* 0x0000000c00087211 */ /* 0x000fe400078f20ff */
[----:B------:R-:W-:Y:S02]  /*0cd0*/  LOP3.LUT R4, R3, 0xffffff80, RZ, 0xc0, !PT ;  /* 0xffffff8003047812 */ /* 0x000fe400078ec0ff */
[----:B------:R-:W-:-:S02]  /*0ce0*/  SHF.R.S32.HI R13, RZ, 0x7, R3 ;  /* 0x00000007ff0d7819 */ /* 0x000fc40000011403 */
[----:B------:R-:W-:Y:S01]  /*0cf0*/  SHF.R.S32.HI R11, RZ, 0x4, R8 ;  /* 0x00000004ff0b7819 */ /* 0x000fe20000011408 */
[----:B------:R-:W-:Y:S01]  /*0d00*/  IMAD.IADD R10, R12, 0x1, -R4 ;  /* 0x000000010c0a7824 */ /* 0x000fe200078e0a04 */
[----:B------:R-:W-:Y:S01]  /*0d10*/  LEA.HI R3, R3, R13, RZ, 0x1 ;  /* 0x0000000d03037211 */ /* 0x000fe200078f08ff */
[----:B------:R-:W-:Y:S01]  /*0d20*/  STL [R1+0x514], R13 ;  /* 0x0005140d01007387 */ /* 0x000fe20000100800 */
[----:B------:R-:W-:Y:S02]  /*0d30*/  LEA.HI R180, R0, R12, RZ, 0x5 ;  /* 0x0000000c00b47211 */ /* 0x000fe400078f28ff */
[----:B------:R-:W-:Y:S01]  /*0d40*/  SHF.R.S32.HI R4, RZ, 0x1f, R10 ;  /* 0x0000001fff047819 */ /* 0x000fe2000001140a */
[----:B------:R-:W-:Y:S01]  /*0d50*/  STL [R1+0x510], R10 ;  /* 0x0005100a01007387 */ /* 0x000fe20000100800 */
[----:B------:R-:W-:Y:S02]  /*0d60*/  LOP3.LUT R3, R3, 0x3fffffe, RZ, 0xc0, !PT ;  /* 0x03fffffe03037812 */ /* 0x000fe400078ec0ff */
[----:B------:R-:W-:-:S02]  /*0d70*/  LEA.HI R5, R4, R10, RZ, 0x2 ;  /* 0x0000000a04057211 */ /* 0x000fc400078f10ff */
[----:B------:R-:W-:Y:S01]  /*0d80*/  LEA.HI R4, R4, R10, RZ, 0x5 ;  /* 0x0000000a04047211 */ /* 0x000fe200078f28ff */
[----:B------:R-:W-:Y:S01]  /*0d90*/  IMAD.IADD R3, R13, 0x1, -R3 ;  /* 0x000000010d037824 */ /* 0x000fe200078e0a03 */
[--C-:B------:R-:W-:Y:S02]  /*0da0*/  SHF.R.S32.HI R6, RZ, 0x2, R5.reuse ;  /* 0x00000002ff067819 */ /* 0x100fe40000011405 */
[----:B------:R-:W-:Y:S02]  /*0db0*/  SHF.R.S32.HI R7, RZ, 0x1f, R5 ;  /* 0x0000001fff077819 */ /* 0x000fe40000011405 */
[----:B------:R-:W-:Y:S02]  /*0dc0*/  SHF.R.S32.HI R4, RZ, 0x5, R4 ;  /* 0x00000005ff047819 */ /* 0x000fe40000011404 */
[----:B------:R-:W-:Y:S02]  /*0dd0*/  LEA.HI R7, R7, R6, RZ, 0x3 ;  /* 0x0000000607077211 */ /* 0x000fe400078f18ff */
[----:B------:R-:W-:-:S02]  /*0de0*/  SHF.R.S32.HI R180, RZ, 0x5, R180 ;  /* 0x00000005ffb47819 */ /* 0x000fc400000114b4 */
[----:B------:R-:W-:Y:S02]  /*0df0*/  LOP3.LUT R7, R7, 0xfffffff8, RZ, 0xc0, !PT ;  /* 0xfffffff807077812 */ /* 0x000fe400078ec0ff */
[----:B------:R-:W-:-:S03]  /*0e00*/  LOP3.LUT R5, R5, 0x7ffffffc, RZ, 0xc0, !PT ;  /* 0x7ffffffc05057812 */ /* 0x000fc600078ec0ff */
[----:B------:R-:W-:Y:S01]  /*0e10*/  IMAD.IADD R7, R6, 0x1, -R7 ;  /* 0x0000000106077824 */ /* 0x000fe200078e0a07 */
[----:B------:R-:W-:Y:S01]  /*0e20*/  LOP3.LUT R6, R8, 0x3fffff0, RZ, 0xc0, !PT ;  /* 0x03fffff008067812 */ /* 0x000fe200078ec0ff */
[----:B------:R-:W-:Y:S01]  /*0e30*/  IMAD.IADD R5, R10, 0x1, -R5 ;  /* 0x000000010a057824 */ /* 0x000fe200078e0a05 */
[----:B------:R-:W-:Y:S01]  /*0e40*/  LEA.HI R8, R8, R11, RZ, 0x1 ;  /* 0x0000000b08087211 */ /* 0x000fe200078f08ff */
[----:B------:R-:W-:Y:S02]  /*0e50*/  IMAD R4, R4, 0x10, R7 ;  /* 0x0000001004047824 */ /* 0x000fe400078e0207 */
[----:B------:R-:W-:Y:S01]  /*0e60*/  IMAD.IADD R9, R12, 0x1, -R6 ;  /* 0x000000010c097824 */ /* 0x000fe200078e0a06 */
[----:B------:R-:W-:Y:S01]  /*0e70*/  LOP3.LUT R8, R8, 0x1ffffffe, RZ, 0xc0, !PT ;  /* 0x1ffffffe08087812 */ /* 0x000fe200078ec0ff */
[----:B------:R-:W-:Y:S01]  /*0e80*/  IMAD R196, R3, 0x40, R4 ;  /* 0x0000004003c47824 */ /* 0x000fe200078e0204 */
[-C--:B------:R-:W-:Y:S01]  /*0e90*/  LEA.HI R3, R0, R12.reuse, RZ, 0x2 ;  /* 0x0000000c00037211 */ /* 0x080fe200078f10ff */
[----:B------:R-:W-:Y:S01]  /*0ea0*/  IMAD R9, R180, 0x10, R9 ;  /* 0x00000010b4097824 */ /* 0x000fe200078e0209 */
[----:B------:R-:W-:Y:S01]  /*0eb0*/  LEA.HI R4, R0, R12, RZ, 0x3 ;  /* 0x0000000c00047211 */ /* 0x000fe200078f18ff */
[----:B------:R-:W-:Y:S01]  /*0ec0*/  IMAD.IADD R8, R11, 0x1, -R8 ;  /* 0x000000010b087824 */ /* 0x000fe200078e0a08 */
[--C-:B------:R-:W-:Y:S01]  /*0ed0*/  SHF.R.S32.HI R22, RZ, 0x2, R3.reuse ;  /* 0x00000002ff167819 */ /* 0x100fe20000011403 */
[----:B------:R-:W-:Y:S01]  /*0ee0*/  IMAD.SHL.U32 R197, R5, 0x2, RZ ;  /* 0x0000000205c57824 */ /* 0x000fe200078e00ff */
[----:B------:R-:W-:Y:S01]  /*0ef0*/  LOP3.LUT R0, R3, 0xfffffffc, RZ, 0xc0, !PT ;  /* 0xfffffffc03007812 */ /* 0x000fe200078ec0ff */
[----:B------:R-:W-:Y:S01]  /*0f00*/  IMAD R8, R9, 0x8, R8 ;  /* 0x0000000809087824 */ /* 0x000fe200078e0208 */
[----:B------:R-:W-:Y:S01]  /*0f10*/  SHF.R.S32.HI R3, RZ, 0x1f, R3 ;  /* 0x0000001fff037819 */ /* 0x000fe20000011403 */
[----:B------:R-:W-:Y:S01]  /*0f20*/  VIADD R156, R22, 0x40 ;  /* 0x00000040169c7836 */ /* 0x000fe20000000000 */
[----:B------:R-:W-:Y:S01]  /*0f30*/  LOP3.LUT R6, R4, 0xfffffff8, RZ, 0xc0, !PT ;  /* 0xfffffff804067812 */ /* 0x000fe200078ec0ff */
[----:B------:R-:W-:Y:S01]  /*0f40*/  IMAD.IADD R9, R12, 0x1, -R0 ;  /* 0x000000010c097824 */ /* 0x000fe200078e0a00 */
[----:B------:R-:W-:Y:S01]  /*0f50*/  LEA.HI R3, R3, R22, RZ, 0x3 ;  /* 0x0000001603037211 */ /* 0x000fe200078f18ff */
[----:B------:R-:W-:Y:S01]  /*0f60*/  IMAD.SHL.U32 R190, R156, 0x40, RZ ;  /* 0x000000409cbe7824 */ /* 0x000fe200078e00ff */
[----:B------:R-:W-:Y:S01]  /*0f70*/  SHF.R.S32.HI R7, RZ, 0x1f, R156 ;  /* 0x0000001fff077819 */ /* 0x000fe2000001149c */
[----:B------:R-:W-:Y:S01]  /*0f80*/  IMAD.SHL.U32 R152, R9, 0x8, RZ ;  /* 0x0000000809987824 */ /* 0x000fe200078e00ff */
[----:B------:R-:W-:Y:S01]  /*0f90*/  LOP3.LUT R3, R3, 0xfffffff8, RZ, 0xc0, !PT ;  /* 0xfffffff803037812 */ /* 0x000fe200078ec0ff */
[----:B------:R-:W-:Y:S01]  /*0fa0*/  VIADD R5, R197, 0x10 ;  /* 0x00000010c5057836 */ /* 0x000fe20000000000 */
[----:B------:R-:W-:Y:S01]  /*0fb0*/  LEA.HI R0, R9, R9, RZ, 0x1 ;  /* 0x0000000909007211 */ /* 0x000fe200078f08ff */
[----:B------:R-:W-:Y:S01]  /*0fc0*/  VIADD R237, R197, 0x18 ;  /* 0x00000018c5ed7836 */ /* 0x000fe20000000000 */
[----:B------:R-:W-:Y:S01]  /*0fd0*/  LEA.HI R7, R7, R156, RZ, 0x3 ;  /* 0x0000009c07077211 */ /* 0x000fe200078f18ff */
[----:B------:R-:W-:Y:S01]  /*0fe0*/  IMAD.IADD R3, R22, 0x1, -R3 ;  /* 0x0000000116037824 */ /* 0x000fe200078e0a03 */
[----:B------:R-:W-:Y:S01]  /*0ff0*/  LOP3.LUT R0, R0, 0x1ffffffe, RZ, 0xc0, !PT ;  /* 0x1ffffffe00007812 */ /* 0x000fe200078ec0ff */
[----:B------:R-:W-:Y:S01]  /*1000*/  STL [R1+0x464], R5 ;  /* 0x0004640501007387 */ /* 0x000fe20000100800 */
[----:B------:R-:W-:Y:S01]  /*1010*/  LOP3.LUT R190, R190, 0x1c0, RZ, 0xc0, !PT ;  /* 0x000001c0bebe7812 */ /* 0x000fe200078ec0ff */
[----:B------:R-:W-:Y:S01]  /*1020*/  IMAD.SHL.U32 R7, R7, 0x40, RZ ;  /* 0x0000004007077824 */ /* 0x000fe200078e00ff */
[----:B------:R-:W-:Y:S01]  /*1030*/  SHF.R.S32.HI R4, RZ, 0x3, R4 ;  /* 0x00000003ff047819 */ /* 0x000fe20000011404 */
[----:B------:R0:W-:Y:S01]  /*1040*/  STL [R1+0x474], R3 ;  /* 0x0004740301007387 */ /* 0x0001e20000100800 */
[----:B------:R-:W-:Y:S01]  /*1050*/  SHF.R.U32.HI R191, RZ, 0x3, R190 ;  /* 0x00000003ffbf7819 */ /* 0x000fe200000116be */
[----:B------:R-:W-:Y:S01]  /*1060*/  VIADD R234, R197, 0x30 ;  /* 0x00000030c5ea7836 */ /* 0x000fe20000000000 */
[----:B------:R-:W-:Y:S01]  /*1070*/  LOP3.LUT R192, R7, 0xfffffe00, RZ, 0xc0, !PT ;  /* 0xfffffe0007c07812 */ /* 0x000fe200078ec0ff */
[----:B------:R1:W-:Y:S01]  /*1080*/  STL [R1+0x478], R4 ;  /* 0x0004780401007387 */ /* 0x0003e20000100800 */
[C---:B------:R-:W-:Y:S01]  /*1090*/  VIADD R236, R197.reuse, 0x20 ;  /* 0x00000020c5ec7836 */ /* 0x040fe20000000000 */
[----:B------:R-:W-:Y:S01]  /*10a0*/  SHF.R.S32.HI R157, RZ, 0x1f, R22 ;  /* 0x0000001fff9d7819 */ /* 0x000fe20000011416 */
[C---:B------:R-:W-:Y:S01]  /*10b0*/  VIADD R235, R197.reuse, 0x28 ;  /* 0x00000028c5eb7836 */ /* 0x040fe20000000000 */
[----:B------:R-:W-:Y:S01]  /*10c0*/  STL [R1+0x480], R9 ;  /* 0x0004800901007387 */ /* 0x000fe20000100800 */
[----:B------:R-:W-:Y:S01]  /*10d0*/  VIADD R231, R197, 0x48 ;  /* 0x00000048c5e77836 */ /* 0x000fe20000000000 */
[----:B------:R-:W-:Y:S01]  /*10e0*/  SHF.R.S32.HI R153, RZ, 0x1f, R152 ;  /* 0x0000001fff997819 */ /* 0x000fe20000011498 */
[----:B0-----:R-:W-:Y:S01]  /*10f0*/  IMAD.IADD R3, R9, 0x1, -R0 ;  /* 0x0000000109037824 */ /* 0x001fe200078e0a00 */
[----:B------:R-:W-:Y:S01]  /*1100*/  LOP3.LUT R0, R190, 0x38, R152, 0xf8, !PT ;  /* 0x00000038be007812 */ /* 0x000fe200078ef898 */
[----:B------:R-:W-:-:S02]  /*1110*/  VIADD R233, R197, 0x38 ;  /* 0x00000038c5e97836 */ /* 0x000fc40000000000 */
[----:B-1----:R-:W-:Y:S01]  /*1120*/  IMAD.IADD R4, R12, 0x1, -R6 ;  /* 0x000000010c047824 */ /* 0x002fe200078e0a06 */
[----:B------:R-:W-:Y:S01]  /*1130*/  LOP3.LUT R7, R192, R0, R191, 0xf6, !PT ;  /* 0x00000000c0077212 */ /* 0x000fe200078ef6bf */
[C---:B------:R-:W-:Y:S02]  /*1140*/  VIADD R6, R197.reuse, 0x8 ;  /* 0x00000008c5067836 */ /* 0x040fe40000000000 */
[----:B------:R-:W-:Y:S01]  /*1150*/  VIADD R232, R197, 0x40 ;  /* 0x00000040c5e87836 */ /* 0x000fe20000000000 */
[----:B------:R-:W-:Y:S01]  /*1160*/  STL [R1+0x488], R4 ;  /* 0x0004880401007387 */ /* 0x000fe20000100800 */
[----:B------:R-:W-:Y:S01]  /*1170*/  IMAD R0, R7, 0x2, R2 ;  /* 0x0000000207007824 */ /* 0x000fe200078e0202 */
[----:B------:R-:W-:Y:S01]  /*1180*/  SHF.R.S32.HI R7, RZ, 0x1f, R6 ;  /* 0x0000001fff077819 */ /* 0x000fe20000011406 */
[C---:B------:R-:W-:Y:S01]  /*1190*/  VIADD R228, R197.reuse, 0x60 ;  /* 0x00000060c5e47836 */ /* 0x040fe20000000000 */
[----:B------:R0:W-:Y:S01]  /*11a0*/  STL [R1+0x468], R6 ;  /* 0x0004680601007387 */ /* 0x0001e20000100800 */
[----:B------:R-:W-:-:S02]  /*11b0*/  VIADD R230, R197, 0x50 ;  /* 0x00000050c5e67836 */ /* 0x000fc40000000000 */
[C---:B------:R-:W-:Y:S01]  /*11c0*/  VIADD R229, R197.reuse, 0x58 ;  /* 0x00000058c5e57836 */ /* 0x040fe20000000000 */
[----:B------:R1:W-:Y:S01]  /*11d0*/  STL [R1+0x508], R7 ;  /* 0x0005080701007387 */ /* 0x0003e20000100800 */
[C---:B------:R-:W-:Y:S02]  /*11e0*/  VIADD R225, R197.reuse, 0x78 ;  /* 0x00000078c5e17836 */ /* 0x040fe40000000000 */
[C---:B------:R-:W-:Y:S01]  /*11f0*/  VIADD R227, R197.reuse, 0x68 ;  /* 0x00000068c5e37836 */ /* 0x040fe20000000000 */
[----:B------:R-:W-:Y:S01]  /*1200*/  STL [R1+0x50c], R0 ;  /* 0x00050c0001007387 */ /* 0x000fe20000100800 */
[C---:B------:R-:W-:Y:S01]  /*1210*/  VIADD R226, R197.reuse, 0x70 ;  /* 0x00000070c5e27836 */ /* 0x040fe20000000000 */
[----:B0-----:R-:W-:Y:S01]  /*1220*/  SHF.R.S32.HI R6, RZ, 0x1f, R5 ;  /* 0x0000001fff067819 */ /* 0x001fe20000011405 */
[C---:B------:R-:W-:Y:S01]  /*1230*/  VIADD R222, R197.reuse, 0x90 ;  /* 0x00000090c5de7836 */ /* 0x040fe20000000000 */
[----:B------:R-:W-:Y:S01]  /*1240*/  SHF.R.S32.HI R5, RZ, 0x1f, R237 ;  /* 0x0000001fff057819 */ /* 0x000fe200000114ed */
[C---:B------:R-:W-:Y:S01]  /*1250*/  VIADD R224, R197.reuse, 0x80 ;  /* 0x00000080c5e07836 */ /* 0x040fe20000000000 */
[----:B-1----:R-:W-:Y:S01]  /*1260*/  SHF.R.S32.HI R7, RZ, 0x1f, R236 ;  /* 0x0000001fff077819 */ /* 0x002fe200000114ec */
[----:B------:R0:W-:Y:S01]  /*1270*/  STL [R1+0x504], R6 ;  /* 0x0005040601007387 */ /* 0x0001e20000100800 */
[----:B------:R-:W-:-:S02]  /*1280*/  VIADD R223, R197, 0x88 ;  /* 0x00000088c5df7836 */ /* 0x000fc40000000000 */
[----:B------:R-:W-:Y:S01]  /*1290*/  IMAD.SHL.U32 R154, R9, 0x4, RZ ;  /* 0x00000004099a7824 */ /* 0x000fe200078e00ff */
[----:B------:R1:W-:Y:S01]  /*12a0*/  STL [R1+0x500], R5 ;  /* 0x0005000501007387 */ /* 0x0003e20000100800 */
[C---:B------:R-:W-:Y:S02]  /*12b0*/  VIADD R214, R197.reuse, 0xa8 ;  /* 0x000000a8c5d67836 */ /* 0x040fe40000000000 */
[----:B------:R-:W-:Y:S01]  /*12c0*/  VIADD R159, R154, 0x10 ;  /* 0x000000109a9f7836 */ /* 0x000fe20000000000 */
[----:B------:R2:W-:Y:S01]  /*12d0*/  STL [R1+0x4fc], R7 ;  /* 0x0004fc0701007387 */ /* 0x0005e20000100800 */
[C---:B------:R-:W-:Y:S01]  /*12e0*/  VIADD R221, R197.reuse, 0x98 ;  /* 0x00000098c5dd7836 */ /* 0x040fe20000000000 */
[----:B0-----:R-:W-:Y:S01]  /*12f0*/  SHF.R.S32.HI R6, RZ, 0x1f, R235 ;  /* 0x0000001fff067819 */ /* 0x001fe200000114eb */
[C---:B------:R-:W-:Y:S02]  /*1300*/  VIADD R215, R197.reuse, 0xa0 ;  /* 0x000000a0c5d77836 */ /* 0x040fe40000000000 */
[----:B------:R-:W-:Y:S01]  /*1310*/  IMAD.SHL.U32 R181, R4, 0x8, RZ ;  /* 0x0000000804b57824 */ /* 0x000fe200078e00ff */
[----:B-1----:R-:W-:Y:S01]  /*1320*/  SHF.R.S32.HI R5, RZ, 0x1f, R234 ;  /* 0x0000001fff057819 */ /* 0x002fe200000114ea */
[----:B------:R0:W-:Y:S01]  /*1330*/  STL [R1+0x4f8], R6 ;  /* 0x0004f80601007387 */ /* 0x0001e20000100800 */
[----:B------:R-:W-:Y:S01]  /*1340*/  SHF.R.S32.HI R4, RZ, 0x1f, R159 ;  /* 0x0000001fff047819 */ /* 0x000fe2000001149f */
[C---:B------:R-:W-:Y:S01]  /*1350*/  VIADD R211, R197.reuse, 0xc0 ;  /* 0x000000c0c5d37836 */ /* 0x040fe20000000000 */
[----:B--2---:R-:W-:Y:S01]  /*1360*/  SHF.R.S32.HI R7, RZ, 0x1f, R233 ;  /* 0x0000001fff077819 */ /* 0x004fe200000114e9 */
[----:B------:R1:W-:Y:S01]  /*1370*/  STL [R1+0x4f4], R5 ;  /* 0x0004f40501007387 */ /* 0x0003e20000100800 */
[C---:B------:R-:W-:Y:S01]  /*1380*/  VIADD R213, R197.reuse, 0xb0 ;  /* 0x000000b0c5d57836 */ /* 0x040fe20000000000 */
[----:B------:R-:W-:Y:S01]  /*1390*/  SHF.R.S32.HI R202, RZ, 0x1f, R181 ;  /* 0x0000001fffca7819 */ /* 0x000fe200000114b5 */
[C---:B------:R-:W-:Y:S01]  /*13a0*/  VIADD R212, R197.reuse, 0xb8 ;  /* 0x000000b8c5d47836 */ /* 0x040fe20000000000 */
[----:B------:R2:W-:Y:S01]  /*13b0*/  STL [R1+0x4f0], R7 ;  /* 0x0004f00701007387 */ /* 0x0005e20000100800 */
[C---:B------:R-:W-:Y:S01]  /*13c0*/  VIADD R208, R197.reuse, 0xd8 ;  /* 0x000000d8c5d07836 */ /* 0x040fe20000000000 */
[----:B0-----:R-:W-:Y:S01]  /*13d0*/  SHF.R.S32.HI R6, RZ, 0x1f, R232 ;  /* 0x0000001fff067819 */ /* 0x001fe200000114e8 */
[C---:B------:R-:W-:Y:S01]  /*13e0*/  VIADD R210, R197.reuse, 0xc8 ;  /* 0x000000c8c5d27836 */ /* 0x040fe20000000000 */
[----:B------:R0:W-:Y:S01]  /*13f0*/  STL [R1+0x484], R4 ;  /* 0x0004840401007387 */ /* 0x0001e20000100800 */
[C---:B------:R-:W-:Y:S01]  /*1400*/  VIADD R209, R197.reuse, 0xd0 ;  /* 0x000000d0c5d17836 */ /* 0x040fe20000000000 */
[----:B-1----:R-:W-:Y:S01]  /*1410*/  SHF.R.S32.HI R5, RZ, 0x1f, R231 ;  /* 0x0000001fff057819 */ /* 0x002fe200000114e7 */
[C---:B------:R-:W-:Y:S01]  /*1420*/  VIADD R0, R197.reuse, 0xf8 ;  /* 0x000000f8c5007836 */ /* 0x040fe20000000000 */
[----:B------:R1:W-:Y:S01]  /*1430*/  STL [R1+0x4ec], R6 ;  /* 0x0004ec0601007387 */ /* 0x0003e20000100800 */
[C---:B------:R-:W-:Y:S01]  /*1440*/  VIADD R207, R197.reuse, 0xe0 ;  /* 0x000000e0c5cf7836 */ /* 0x040fe20000000000 */
[----:B--2---:R-:W-:Y:S01]  /*1450*/  SHF.R.S32.HI R7, RZ, 0x1f, R230 ;  /* 0x0000001fff077819 */ /* 0x004fe200000114e6 */
[----:B------:R-:W-:Y:S01]  /*1460*/  VIADD R206, R197, 0xe8 ;  /* 0x000000e8c5ce7836 */ /* 0x000fe20000000000 */
[----:B------:R2:W-:Y:S01]  /*1470*/  STL [R1+0x4e8], R5 ;  /* 0x0004e80501007387 */ /* 0x0005e20000100800 */
[----:B------:R-:W-:-:S02]  /*1480*/  VIADD R183, R181, 0x40 ;  /* 0x00000040b5b77836 */ /* 0x000fc40000000000 */
[----:B0-----:R-:W-:Y:S01]  /*1490*/  IMAD.SHL.U32 R4, R8, 0x8, RZ ;  /* 0x0000000808047824 */ /* 0x001fe200078e00ff */
[----:B------:R0:W-:Y:S01]  /*14a0*/  STL [R1+0x4e4], R7 ;  /* 0x0004e40701007387 */ /* 0x0001e20000100800 */
[C---:B------:R-:W-:Y:S01]  /*14b0*/  VIADD R182, R181.reuse, 0x80 ;  /* 0x00000080b5b67836 */ /* 0x040fe20000000000 */
[----:B-1----:R-:W-:Y:S01]  /*14c0*/  SHF.R.S32.HI R6, RZ, 0x1f, R229 ;  /* 0x0000001fff067819 */ /* 0x002fe200000114e5 */
[----:B------:R-:W-:Y:S01]  /*14d0*/  VIADD R188, R181, 0xc0 ;  /* 0x000000c0b5bc7836 */ /* 0x000fe20000000000 */
[----:B------:R1:W-:Y:S01]  /*14e0*/  STL [R1+0x51c], R4 ;  /* 0x00051c0401007387 */ /* 0x0003e20000100800 */
[----:B------:R-:W-:Y:S02]  /*14f0*/  SHF.R.S32.HI R201, RZ, 0x1f, R183 ;  /* 0x0000001fffc97819 */ /* 0x000fe400000114b7 */
[----:B--2---:R-:W-:Y:S01]  /*1500*/  SHF.R.S32.HI R5, RZ, 0x1f, R228 ;  /* 0x0000001fff057819 */ /* 0x004fe200000114e4 */
[----:B------:R2:W-:Y:S01]  /*1510*/  STL [R1+0x4e0], R6 ;  /* 0x0004e00601007387 */ /* 0x0005e20000100800 */
[----:B------:R-:W-:-:S02]  /*1520*/  SHF.R.S32.HI R200, RZ, 0x1f, R182 ;  /* 0x0000001fffc87819 */ /* 0x000fc400000114b6 */
[----:B0-----:R-:W-:Y:S01]  /*1530*/  SHF.R.S32.HI R7, RZ, 0x1f, R227 ;  /* 0x0000001fff077819 */ /* 0x001fe200000114e3 */
[----:B------:R0:W-:Y:S01]  /*1540*/  STL [R1+0x4dc], R5 ;  /* 0x0004dc0501007387 */ /* 0x0001e20000100800 */
[----:B------:R-:W-:Y:S01]  /*1550*/  SHF.R.S32.HI R199, RZ, 0x1f, R188 ;  /* 0x0000001fffc77819 */ /* 0x000fe200000114bc */
[----:B-1----:R-:W-:Y:S02]  /*1560*/  VIADD R4, R197, 0xf0 ;  /* 0x000000f0c5047836 */ /* 0x002fe40000000000 */
[----:B------:R1:W-:Y:S01]  /*1570*/  STL [R1+0x4d8], R7 ;  /* 0x0004d80701007387 */ /* 0x0003e20000100800 */
[----:B--2---:R-:W-:-:S03]  /*1580*/  SHF.R.S32.HI R6, RZ, 0x1f, R226 ;  /* 0x0000001fff067819 */ /* 0x004fc600000114e2 */
[----:B------:R-:W-:Y:S01]  /*1590*/  STL [R1+0x470], R4 ;  /* 0x0004700401007387 */ /* 0x000fe20000100800 */
[----:B0-----:R-:W-:-:S03]  /*15a0*/  SHF.R.S32.HI R5, RZ, 0x1f, R225 ;  /* 0x0000001fff057819 */ /* 0x001fc600000114e1 */
[----:B------:R0:W-:Y:S01]  /*15b0*/  STL [R1+0x4d4], R6 ;  /* 0x0004d40601007387 */ /* 0x0001e20000100800 */
[----:B-1----:R-:W-:-:S03]  /*15c0*/  SHF.R.S32.HI R7, RZ, 0x1f, R224 ;  /* 0x0000001fff077819 */ /* 0x002fc600000114e0 */
[----:B------:R1:W-:Y:S04]  /*15d0*/  STL [R1+0x4d0], R5 ;  /* 0x0004d00501007387 */ /* 0x0003e80000100800 */
[----:B------:R2:W-:Y:S01]  /*15e0*/  STL [R1+0x4cc], R7 ;  /* 0x0004cc0701007387 */ /* 0x0005e20000100800 */
[----:B0-----:R-:W-:-:S03]  /*15f0*/  SHF.R.S32.HI R6, RZ, 0x1f, R223 ;  /* 0x0000001fff067819 */ /* 0x001fc600000114df */
[----:B------:R-:W-:Y:S01]  /*1600*/  STL [R1+0x46c], R0 ;  /* 0x00046c0001007387 */ /* 0x000fe20000100800 */
[----:B-1----:R-:W-:-:S03]  /*1610*/  SHF.R.S32.HI R5, RZ, 0x1f, R222 ;  /* 0x0000001fff057819 */ /* 0x002fc600000114de */
[----:B------:R0:W-:Y:S01]  /*1620*/  STL [R1+0x4c8], R6 ;  /* 0x0004c80601007387 */ /* 0x0001e20000100800 */
[----:B--2---:R-:W-:-:S03]  /*1630*/  SHF.R.S32.HI R7, RZ, 0x1f, R221 ;  /* 0x0000001fff077819 */ /* 0x004fc600000114dd */
[----:B------:R1:W-:Y:S04]  /*1640*/  STL [R1+0x4c4], R5 ;  /* 0x0004c40501007387 */ /* 0x0003e80000100800 */
[----:B------:R2:W-:Y:S01]  /*1650*/  STL [R1+0x4c0], R7 ;  /* 0x0004c00701007387 */ /* 0x0005e20000100800 */
[----:B0-----:R-:W-:Y:S02]  /*1660*/  SHF.R.S32.HI R6, RZ, 0x1f, R215 ;  /* 0x0000001fff067819 */ /* 0x001fe400000114d7 */
        /* <DEDUP_REMOVED lines=20> */
[----:B------:R-:W-:Y:S01]  /*17b0*/  SHF.R.S32.HI R4, RZ, 0x1f, R0 ;  /* 0x0000001fff047819 */ /* 0x000fe20000011400 */
[----:B------:R-:W-:Y:S02]  /*17c0*/  IMAD R0, R3, 0x8, R196 ;  /* 0x0000000803007824 */ /* 0x000fe400078e02c4 */
[----:B------:R2:W-:Y:S04]  /*17d0*/  STL [R1+0x494], R5 ;  /* 0x0004940501007387 */ /* 0x0005e80000100800 */
[----:B------:R2:W-:Y:S04]  /*17e0*/  STL [R1+0x518], R0 ;  /* 0x0005180001007387 */ /* 0x0005e80000100800 */
[----:B------:R2:W-:Y:S02]  /*17f0*/  STL [R1+0x490], R4 ;  /* 0x0004900401007387 */ /* 0x0005e40000100800 */
.L_x_12692:
[----:B------:R-:W-:Y:S05]  /*1800*/  YIELD ;  /* 0x0000000000007946 */ /* 0x000fea0003800000 */
[----:B------:R-:W-:Y:S01]  /*1810*/  ULDC.64 UR4, c[0x0][0xb20] ;  /* 0x0002c80000047ab9 */ /* 0x000fe20000000a00 */
[----:B0-2---:R-:W0:Y:S01]  /*1820*/  LDC.64 R4, c[0x0][0xb00] ;  /* 0x0002c000ff047b82 */ /* 0x005e220000000a00 */
[----:B------:R-:W-:Y:S01]  /*1830*/  ISETP.NE.U32.AND P1, PT, RZ, UR4, PT ;  /* 0x00000004ff007c0c */ /* 0x000fe2000bf25070 */
[----:B------:R-:W-:Y:S02]  /*1840*/  IMAD.MOV.U32 R10, RZ, RZ, RZ ;  /* 0x000000ffff0a7224 */ /* 0x000fe400078e00ff */
[----:B----4-:R-:W-:Y:S01]  /*1850*/  IMAD.MOV.U32 R16, RZ, RZ, RZ ;  /* 0x000000ffff107224 */ /* 0x010fe200078e00ff */
[----:B------:R-:W-:Y:S01]  /*1860*/  ISETP.NE.AND.EX P1, PT, RZ, UR5, PT, P1 ;  /* 0x00000005ff007c0c */ /* 0x000fe2000bf25310 */
[----:B------:R-:W-:-:S02]  /*1870*/  ULDC.64 UR4, c[0x0][0xb10] ;  /* 0x0002c40000047ab9 */ /* 0x000fc40000000a00 */
        /* <DEDUP_REMOVED lines=25> */
[----:B--23--:R-:W-:Y:S06]  /*1a10*/  @P2 BRA `(.L_x_12459) ;  /* 0x0000000000242947 */ /* 0x00cfec0003800000 */
        /* <DEDUP_REMOVED lines=9> */
.L_x_12459:
        /* <DEDUP_REMOVED lines=14> */
.L_x_12460:
[----:B------:R-:W-:Y:S05]  /*1b90*/  @!P0 BRA `(.L_x_12461) ;  /* 0x00000000000c8947 */ /* 0x000fea0003800000 */
[----:B------:R-:W2:Y:S04]  /*1ba0*/  LDG.E R0, desc[UR42][R4.64] ;  /* 0x0000002a04007981 */ /* 0x000ea8000c1e1900 */
[----:B------:R-:W2:Y:S02]  /*1bb0*/  LDG.E R17, desc[UR42][R4.64+0x4] ;  /* 0x0000042a04117981 */ /* 0x000ea4000c1e1900 */
[----:B--2---:R-:W-:-:S07]  /*1bc0*/  IMAD.IADD R17, R17, 0x1, -R0 ;  /* 0x0000000111117824 */ /* 0x004fce00078e0a00 */
.L_x_12461:
        /* <DEDUP_REMOVED lines=27> */
[----:B------:R-:W-:Y:S01]  /*1d80*/  VIADD R0, R29, 0x5f ;  /* 0x0000005f1d007836 */ /* 0x000fe20000000000 */
[----:B----4-:R-:W-:-:S03]  /*1d90*/  @P1 SHF.R.U32.HI R3, RZ, R11, R6 ;  /* 0x0000000bff031219 */ /* 0x010fc60000011606 */
        /* <DEDUP_REMOVED lines=17> */
.L_x_12464:
[----:B------:R-:W-:-:S13]  /*1eb0*/  ISETP.NE.AND P0, PT, R5, 0x1, PT ;  /* 0x000000010500780c */ /* 0x000fda0003f05270 */
[----:B------:R-:W0:Y:S02]  /*1ec0*/  @P0 LDC.64 R6, c[0x0][0xae0] ;  /* 0x0002b800ff060b82 */ /* 0x000e240000000a00 */
[----:B0-----:R-:W-:-:S05]  /*1ed0*/  @P0 IMAD.HI.U32 R6, R0, R6, RZ ;  /* 0x0000000600060227 */ /* 0x001fca00078e00ff */
[----:B------:R-:W-:-:S07]  /*1ee0*/  @P0 SHF.R.U32.HI R0, RZ, R7, R6 ;  /* 0x00000007ff000219 */ /* 0x000fce0000011606 */
.L_x_12465:
[----:B------:R-:W-:Y:S05]  /*1ef0*/  BSYNC B0 ;  /* 0x0000000000007941 */ /* 0x000fea0003800000 */
.L_x_12463:
[----:B------:R-:W-:-:S05]  /*1f00*/  IMAD R3, R0, R5, R5 ;  /* 0x0000000500037224 */ /* 0x000fca00078e0205 */
[----:B------:R-:W-:-:S07]  /*1f10*/  VIMNMX R4, R4, R3, PT ;  /* 0x0000000304047248 */ /* 0x000fce0003fe0100 */
.L_x_12462:
        /* <DEDUP_REMOVED lines=25> */
.L_x_12468:
[----:B------:R-:W-:-:S13]  /*20b0*/  ISETP.NE.AND P0, PT, R5, 0x1, PT ;  /* 0x000000010500780c */ /* 0x000fda0003f05270 */
[----:B------:R-:W0:Y:S02]  /*20c0*/  @P0 LDC.64 R6, c[0x0][0xae0] ;  /* 0x0002b800ff060b82 */ /* 0x000e240000000a00 */
[----:B0-----:R-:W-:-:S05]  /*20d0*/  @P0 IMAD.HI.U32 R6, R0, R6, RZ ;  /* 0x0000000600060227 */ /* 0x001fca00078e00ff */
[----:B------:R-:W-:-:S07]  /*20e0*/  @P0 SHF.R.U32.HI R0, RZ, R7, R6 ;  /* 0x00000007ff000219 */ /* 0x000fce0000011606 */
.L_x_12469:
[----:B------:R-:W-:Y:S05]  /*20f0*/  BSYNC B0 ;  /* 0x0000000000007941 */ /* 0x000fea0003800000 */
.L_x_12467:
[----:B------:R-:W-:-:S05]  /*2100*/  IMAD R0, R0, R5, RZ ;  /* 0x0000000500007224 */ /* 0x000fca00078e02ff */
[----:B------:R-:W-:-:S07]  /*2110*/  VIMNMX R3, R3, R0, !PT ;  /* 0x0000000003037248 */ /* 0x000fce0007fe0100 */
.L_x_12466:
        /* <DEDUP_REMOVED lines=41> */
.L_x_12471:
[----:B------:R-:W-:Y:S05]  /*23b0*/  BSYNC B0 ;  /* 0x0000000000007941 */ /* 0x000fea0003800000 */
.L_x_12470:
        /* <DEDUP_REMOVED lines=37> */
.L_x_12474:
[----:B------:R-:W-:Y:S05]  /*2610*/  BSYNC B6 ;  /* 0x0000000000067941 */ /* 0x000fea0003800000 */
.L_x_12473:
        /* <DEDUP_REMOVED lines=20> */
.L_x_12476:
[----:B------:R-:W-:Y:S05]  /*2760*/  BSYNC B6 ;  /* 0x0000000000067941 */ /* 0x000fea0003800000 */
.L_x_12475:
[----:B------:R-:W-:Y:S01]  /*2770*/  ULDC.64 UR4, c[0x0][0xaf0] ;  /* 0x0002bc0000047ab9 */ /* 0x000fe20000000a00 */
[----:B------:R-:W2:Y:S01]  /*2780*/  LDL R12, [R1+0x474] ;  /* 0x00047400010c7983 */ /* 0x000ea20000100800 */
[----:B------:R-:W-:Y:S01]  /*2790*/  ISETP.NE.U32.AND P0, PT, RZ, UR4, PT ;  /* 0x00000004ff007c0c */ /* 0x000fe2000bf05070 */
[----:B------:R-:W-:Y:S01]  /*27a0*/  IMAD.IADD R43, R16, 0x1, R17 ;  /* 0x00000001102b7824 */ /* 0x000fe200078e0211 */
[----:B------:R-:W-:Y:S01]  /*27b0*/  ULDC.64 UR8, c[0x0][0x408] ;  /* 0x0001020000087ab9 */ /* 0x000fe20000000a00 */
[----:B------:R-:W-:Y:S01]  /*27c0*/  SHF.R.S32.HI R155, RZ, 0x1f, R154 ;  /* 0x0000001fff9b7819 */ /* 0x000fe2000001149a */
[----:B------:R-:W-:Y:S01]  /*27d0*/  ULDC.64 UR10, c[0x0][0xb00] ;  /* 0x0002c000000a7ab9 */ /* 0x000fe20000000a00 */
[----:B------:R-:W-:Y:S01]  /*27e0*/  ISETP.NE.AND.EX P0, PT, RZ, UR5, PT, P0 ;  /* 0x00000005ff007c0c */ /* 0x000fe2000bf05300 */
[----:B------:R-:W0:Y:S01]  /*27f0*/  S2R R24, SR_TID.X ;  /* 0x0000000000187919 */ /* 0x000e220000002100 */
[----:B------:R-:W-:Y:S01]  /*2800*/  SHF.R.S32.HI R10, RZ, 0x1f, R43 ;  /* 0x0000001fff0a7819 */ /* 0x000fe2000001142b */
[----:B------:R-:W-:Y:S01]  /*2810*/  ULDC.64 UR4, c[0x0][0x300] ;  /* 0x0000c00000047ab9 */ /* 0x000fe20000000a00 */
[----:B------:R-:W-:-:S09]  /*2820*/  ULDC.64 UR6, c[0x0][0x3f8] ;  /* 0x0000fe0000067ab9 */ /* 0x000fd20000000a00 */
[----:B------:R-:W1:Y:S02]  /*2830*/  @P0 LDC.64 R4, c[0x0][0xaf0] ;  /* 0x0002bc00ff040b82 */ /* 0x000e640000000a00 */
[----:B-1----:R-:W-:-:S05]  /*2840*/  @P0 IMAD.WIDE R4, R91, 0x4, R4 ;  /* 0x000000045b040825 */ /* 0x002fca00078e0204 */
[----:B------:R1:W3:Y:S01]  /*2850*/  @P0 LDG.E R91, desc[UR42][R4.64] ;  /* 0x0000002a045b0981 */ /* 0x0002e2000c1e1900 */
[----:B------:R-:W-:Y:S01]  /*2860*/  IMAD R0, R10, UR4, RZ ;  /* 0x000000040a007c24 */ /* 0x000fe2000f8e02ff */
[----:B------:R-:W-:Y:S01]  /*2870*/  ISETP.NE.U32.AND P0, PT, RZ, UR10, PT ;  /* 0x0000000aff007c0c */ /* 0x000fe2000bf05070 */
[C---:B------:R-:W-:Y:S01]  /*2880*/  IMAD.WIDE.U32 R30, R43.reuse, UR4, RZ ;  /* 0x000000042b1e7c25 */ /* 0x040fe2000f8e00ff */
[----:B0-----:R-:W-:Y:S02]  /*2890*/  SHF.R.U32.HI R24, RZ, 0x7, R24 ;  /* 0x00000007ff187819 */ /* 0x001fe40000011618 */
[----:B------:R-:W-:Y:S01]  /*28a0*/  ISETP.NE.AND.EX P0, PT, RZ, UR11, PT, P0 ;  /* 0x0000000bff007c0c */ /* 0x000fe2000bf05300 */
[----:B------:R-:W-:Y:S01]  /*28b0*/  IMAD R3, R43, UR5, R0 ;  /* 0x000000052b037c24 */ /* 0x000fe2000f8e0200 */
[----:B------:R-:W-:Y:S01]  /*28c0*/  ULDC.64 UR4, c[0x0][0x308] ;  /* 0x0000c20000047ab9 */ /* 0x000fe20000000a00 */
[----:B------:R-:W-:Y:S01]  /*28d0*/  IMAD.WIDE.U32 R20, R22, UR8, R154 ;  /* 0x0000000816147c25 */ /* 0x000fe2000f8e009a */
[----:B------:R-:W-:-:S02]  /*28e0*/  ISETP.NE.AND P6, PT, R24, 0x1, PT ;  /* 0x000000011800780c */ /* 0x000fc40003fc5270 */
[----:B-----5:R-:W-:Y:S01]  /*28f0*/  SHF.R.S32.HI R0, RZ, 0x1f, R44 ;  /* 0x0000001fff007819 */ /* 0x020fe2000001142c */
[----:B------:R-:W-:Y:S02]  /*2900*/  IMAD.IADD R31, R31, 0x1, R3 ;  /* 0x000000011f1f7824 */ /* 0x000fe400078e0203 */
[C---:B------:R-:W-:Y:S02]  /*2910*/  IMAD R3, R157.reuse, UR8, RZ ;  /* 0x000000089d037c24 */ /* 0x040fe4000f8e02ff */
[----:B------:R-:W-:Y:S02]  /*2920*/  IMAD R7, R157, UR6, RZ ;  /* 0x000000069d077c24 */ /* 0x000fe4000f8e02ff */
[----:B------:R-:W-:Y:S02]  /*2930*/  IMAD R3, R22, UR9, R3 ;  /* 0x0000000916037c24 */ /* 0x000fe4000f8e0203 */
[----:B------:R-:W-:-:S04]  /*2940*/  IMAD.WIDE.U32 R30, R193, UR4, R30 ;  /* 0x00000004c11e7c25 */ /* 0x000fc8000f8e001e */
[----:B------:R-:W-:Y:S02]  /*2950*/  IMAD.IADD R21, R21, 0x1, R3 ;  /* 0x0000000115157824 */ /* 0x000fe400078e0203 */
[C---:B------:R-:W-:Y:S02]  /*2960*/  IMAD R7, R22.reuse, UR7, R7 ;  /* 0x0000000716077c24 */ /* 0x040fe4000f8e0207 */
[----:B------:R-:W-:-:S04]  /*2970*/  IMAD.WIDE.U32 R16, R22, UR6, R154 ;  /* 0x0000000616107c25 */ /* 0x000fc8000f8e009a */
[----:B------:R-:W-:Y:S01]  /*2980*/  IMAD R31, R193, UR5, R31 ;  /* 0x00000005c11f7c24 */ /* 0x000fe2000f8e021f */
[----:B------:R-:W-:Y:S01]  /*2990*/  ULDC.64 UR4, c[0x0][0x310] ;  /* 0x0000c40000047ab9 */ /* 0x000fe20000000a00 */
[----:B------:R-:W-:Y:S02]  /*29a0*/  IMAD.IADD R17, R17, 0x1, R7 ;  /* 0x0000000111117824 */ /* 0x000fe400078e0207 */
[C---:B-1----:R-:W-:Y:S02]  /*29b0*/  IMAD R5, R0.reuse, UR6, RZ ;  /* 0x0000000600057c24 */ /* 0x042fe4000f8e02ff */
[----:B------:R-:W-:Y:S02]  /*29c0*/  IMAD R7, R0, UR8, RZ ;  /* 0x0000000800077c24 */ /* 0x000fe4000f8e02ff */
[C---:B------:R-:W-:Y:S02]  /*29d0*/  IMAD R13, R44.reuse, UR7, R5 ;  /* 0x000000072c0d7c24 */ /* 0x040fe4000f8e0205 */
[----:B------:R-:W-:-:S04]  /*29e0*/  IMAD.WIDE.U32 R16, R44, UR6, R16 ;  /* 0x000000062c107c25 */ /* 0x000fc8000f8e0010 */
[C---:B------:R-:W-:Y:S02]  /*29f0*/  IMAD R61, R44.reuse, UR9, R7 ;  /* 0x000000092c3d7c24 */ /* 0x040fe4000f8e0207 */
[----:B------:R-:W-:Y:S01]  /*2a00*/  IMAD.WIDE.U32 R20, R44, UR8, R20 ;  /* 0x000000082c147c25 */ /* 0x000fe2000f8e0014 */
[----:B------:R-:W0:Y:S03]  /*2a10*/  LDC R7, c[0x0][0x3f4] ;  /* 0x0000fd00ff077b82 */ /* 0x000e260000000800 */
[C---:B------:R-:W-:Y:S02]  /*2a20*/  VIADD R4, R152.reuse, 0xc0 ;  /* 0x000000c098047836 */ /* 0x040fe40000000000 */
[C---:B------:R-:W-:Y:S02]  /*2a30*/  VIADD R51, R152.reuse, 0x40 ;  /* 0x0000004098337836 */ /* 0x040fe40000000000 */
[----:B------:R-:W-:-:S02]  /*2a40*/  VIADD R52, R152, 0x60 ;  /* 0x0000006098347836 */ /* 0x000fc40000000000 */
[C---:B------:R-:W-:Y:S02]  /*2a50*/  VIADD R53, R152.reuse, 0x80 ;  /* 0x0000008098357836 */ /* 0x040fe40000000000 */
[C---:B------:R-:W-:Y:S02]  /*2a60*/  VIADD R54, R152.reuse, 0xa0 ;  /* 0x000000a098367836 */ /* 0x040fe40000000000 */
[----:B------:R-:W-:Y:S02]  /*2a70*/  VIADD R9, R152, 0xe0 ;  /* 0x000000e098097836 */ /* 0x000fe40000000000 */
[----:B------:R-:W-:Y:S02]  /*2a80*/  IMAD.MOV.U32 R57, RZ, RZ, 0x20 ;  /* 0x00000020ff397424 */ /* 0x000fe400078e00ff */
[----:B------:R-:W-:Y:S02]  /*2a90*/  IMAD.IADD R60, R17, 0x1, R13 ;  /* 0x00000001113c7824 */ /* 0x000fe400078e020d */
[----:B------:R-:W-:Y:S01]  /*2aa0*/  IMAD.IADD R61, R21, 0x1, R61 ;  /* 0x00000001153d7824 */ /* 0x000fe200078e023d */
[----:B---3--:R-:W-:-:S02]  /*2ab0*/  SHF.R.S32.HI R3, RZ, 0x1f, R91 ;  /* 0x0000001fff037819 */ /* 0x008fc4000001145b */
[----:B------:R-:W-:Y:S02]  /*2ac0*/  SEL R91, R91, RZ, !P0 ;  /* 0x000000ff5b5b7207 */ /* 0x000fe40004000000 */
[----:B------:R-:W-:-:S05]  /*2ad0*/  SEL R8, R3, RZ, !P0 ;  /* 0x000000ff03087207 */ /* 0x000fca0004000000 */
[----:B------:R-:W-:Y:S02]  /*2ae0*/  IMAD R3, R8, UR4, RZ ;  /* 0x0000000408037c24 */ /* 0x000fe4000f8e02ff */
[----:B------:R-:W-:-:S04]  /*2af0*/  IMAD.WIDE.U32 R30, R91, UR4, R30 ;  /* 0x000000045b1e7c25 */ /* 0x000fc8000f8e001e */
[----:B------:R-:W-:Y:S02]  /*2b00*/  IMAD R11, R91, UR5, R3 ;  /* 0x000000055b0b7c24 */ /* 0x000fe4000f8e0203 */
[----:B------:R-:W-:Y:S01]  /*2b10*/  VIADD R3, R152, 0x20 ;  /* 0x0000002098037836 */ /* 0x000fe20000000000 */
[----:B------:R-:W-:Y:S05]  /*2b20*/  @!P6 WARPSYNC.ALL ;  /* 0x000000000000e948 */ /* 0x000fea0003800000 */
[----:B------:R-:W-:Y:S01]  /*2b30*/  ULDC UR4, c[0x0][0x320] ;  /* 0x0000c80000047ab9 */ /* 0x000fe20000000800 */
[----:B--2---:R-:W-:Y:S01]  /*2b40*/  IMAD.SHL.U32 R55, R12, 0x40, RZ ;  /* 0x000000400c377824 */ /* 0x004fe200078e00ff */
[----:B------:R-:W-:Y:S01]  /*2b50*/  @!P6 BAR.SYNC.DEFER_BLOCKING 0x9, 0x100 ;  /* 0x024400000000eb1d */ /* 0x000fe20000010000 */
[----:B------:R-:W-:-:S02]  /*2b60*/  ISETP.GE.AND P0, PT, R3, UR4, PT ;  /* 0x0000000403007c0c */ /* 0x000fc4000bf06270 */
[----:B------:R-:W-:Y:S02]  /*2b70*/  ISETP.GE.AND P1, PT, R152, UR4, PT ;  /* 0x0000000498007c0c */ /* 0x000fe4000bf26270 */
[----:B------:R-:W-:Y:S01]  /*2b80*/  SEL R5, RZ, 0xffffffff, P0 ;  /* 0xffffffffff057807 */ /* 0x000fe20000000000 */
[----:B------:R-:W-:Y:S01]  /*2b90*/  ULDC.64 UR6, c[0x0][0x330] ;  /* 0x0000cc0000067ab9 */ /* 0x000fe20000000a00 */
[----:B------:R-:W-:Y:S02]  /*2ba0*/  ISETP.GE.AND P0, PT, R4, UR4, PT ;  /* 0x0000000404007c0c */ /* 0x000fe4000bf06270 */
[----:B------:R-:W-:Y:S01]  /*2bb0*/  SEL R4, RZ, 0x1, P1 ;  /* 0x00000001ff047807 */ /* 0x000fe20000800000 */
[----:B------:R-:W-:Y:S01]  /*2bc0*/  IMAD.SHL.U32 R5, R5, 0x2, RZ ;  /* 0x0000000205057824 */ /* 0x000fe200078e00ff */
[----:B------:R-:W-:Y:S02]  /*2bd0*/  ISETP.GE.AND P1, PT, R51, UR4, PT ;  /* 0x0000000433007c0c */ /* 0x000fe4000bf26270 */
[----:B------:R-:W-:-:S02]  /*2be0*/  ISETP.GE.AND P2, PT, R52, UR4, PT ;  /* 0x0000000434007c0c */ /* 0x000fc4000bf46270 */
[----:B------:R-:W-:Y:S02]  /*2bf0*/  LOP3.LUT R4, R5, 0x2, R4, 0xe2, !PT ;  /* 0x0000000205047812 */ /* 0x000fe400078ee204 */
[----:B------:R-:W-:Y:S02]  /*2c00*/  SEL R5, RZ, 0x4, P1 ;  /* 0x00000004ff057807 */ /* 0x000fe40000800000 */
[----:B------:R-:W-:Y:S02]  /*2c10*/  SEL R6, RZ, 0x8, P2 ;  /* 0x00000008ff067807 */ /* 0x000fe40001000000 */
[----:B------:R-:W-:Y:S02]  /*2c20*/  ISETP.GE.AND P1, PT, R53, UR4, PT ;  /* 0x0000000435007c0c */ /* 0x000fe4000bf26270 */
[----:B------:R-:W-:Y:S02]  /*2c30*/  ISETP.GE.AND P2, PT, R54, UR4, PT ;  /* 0x0000000436007c0c */ /* 0x000fe4000bf46270 */
[----:B------:R-:W-:-:S02]  /*2c40*/  LOP3.LUT R4, R6, R4, R5, 0xfe, !PT ;  /* 0x0000000406047212 */ /* 0x000fc400078efe05 */
[----:B------:R-:W-:Y:S02]  /*2c50*/  SEL R5, RZ, 0x10, P1 ;  /* 0x00000010ff057807 */ /* 0x000fe40000800000 */
[----:B------:R-:W-:-:S04]  /*2c60*/  SEL R6, RZ, 0x20, P2 ;  /* 0x00000020ff067807 */ /* 0x000fc80001000000 */
[----:B------:R-:W-:Y:S02]  /*2c70*/  LOP3.LUT R5, R6, R4, R5, 0xfe, !PT ;  /* 0x0000000406057212 */ /* 0x000fe400078efe05 */
[----:B------:R-:W-:Y:S02]  /*2c80*/  SEL R4, RZ, 0x40, P0 ;  /* 0x00000040ff047807 */ /* 0x000fe40000000000 */
[----:B0-----:R-:W-:-:S04]  /*2c90*/  ISETP.GE.AND P0, PT, R152, R7, PT ;  /* 0x000000079800720c */ /* 0x001fc80003f06270 */
[----:B------:R-:W-:-:S05]  /*2ca0*/  SEL R7, R7, RZ, P0 ;  /* 0x000000ff07077207 */ /* 0x000fca0000000000 */
[----:B------:R-:W-:Y:S01]  /*2cb0*/  IMAD.IADD R7, R152, 0x1, R7 ;  /* 0x0000000198077824 */ /* 0x000fe200078e0207 */
[----:B------:R-:W-:Y:S02]  /*2cc0*/  LOP3.LUT R5, R5, R4, RZ, 0xfc, !PT ;  /* 0x0000000405057212 */ /* 0x000fe400078efcff */
[----:B------:R-:W-:Y:S02]  /*2cd0*/  LOP3.LUT R55, R55, 0x1c0, RZ, 0xc0, !PT ;  /* 0x000001c037377812 */ /* 0x000fe400078ec0ff */
[----:B------:R-:W-:Y:S02]  /*2ce0*/  SHF.R.S32.HI R4, RZ, 0x1f, R7 ;  /* 0x0000001fff047819 */ /* 0x000fe40000011407 */
[----:B------:R-:W-:Y:S01]  /*2cf0*/  ISETP.GE.AND P3, PT, R9, UR4, PT ;  /* 0x0000000409007c0c */ /* 0x000fe2000bf66270 */
[----:B------:R-:W-:Y:S01]  /*2d00*/  IMAD.WIDE.U32 R40, R193, UR6, R152 ;  /* 0x00000006c1287c25 */ /* 0x000fe2000f8e0098 */
[----:B------:R-:W-:Y:S01]  /*2d10*/  LOP3.LUT R9, R55, 0x18, R152, 0xf8, !PT ;  /* 0x0000001837097812 */ /* 0x000fe200078ef898 */
[----:B------:R-:W-:Y:S01]  /*2d20*/  ULDC.64 UR4, c[0x0][0x338] ;  /* 0x0000ce0000047ab9 */ /* 0x000fe20000000a00 */
[----:B------:R-:W-:-:S02]  /*2d30*/  SHF.R.U32.HI R56, RZ, 0x3, R55 ;  /* 0x00000003ff387819 */ /* 0x000fc40000011637 */
[----:B------:R-:W-:Y:S01]  /*2d40*/  LEA.HI R7, R4, R7, RZ, 0x3 ;  /* 0x0000000704077211 */ /* 0x000fe200078f18ff */
[----:B------:R-:W-:Y:S01]  /*2d50*/  IMAD R41, R193, UR7, R41 ;  /* 0x00000007c1297c24 */ /* 0x000fe2000f8e0229 */
[----:B------:R-:W-:Y:S01]  /*2d60*/  LOP3.LUT P1, RZ, R12, 0x4, RZ, 0xc0, !PT ;  /* 0x000000040cff7812 */ /* 0x000fe2000782c0ff */
[----:B------:R-:W-:Y:S01]  /*2d70*/  IMAD R6, R8, UR4, RZ ;  /* 0x0000000408067c24 */ /* 0x000fe2000f8e02ff */
[----:B------:R-:W-:Y:S02]  /*2d80*/  LOP3.LUT R9, R9, R56, RZ, 0x3c, !PT ;  /* 0x0000003809097212 */ /* 0x000fe400078e3cff */
[----:B------:R-:W-:Y:S02]  /*2d90*/  LOP3.LUT R4, R190, 0x38, R7, 0xf8, !PT ;  /* 0x00000038be047812 */ /* 0x000fe400078ef807 */
[----:B------:R-:W-:Y:S01]  /*2da0*/  IADD3 R42, P2, R22, R43, RZ ;  /* 0x0000002b162a7210 */ /* 0x000fe20007f5e0ff */
[----:B------:R-:W-:Y:S01]  /*2db0*/  IMAD R65, R91, UR5, R6 ;  /* 0x000000055b417c24 */ /* 0x000fe2000f8e0206 */
[----:B------:R-:W-:Y:S01]  /*2dc0*/  SEL R57, R57, 0xffffffe0, !P1 ;  /* 0xffffffe039397807 */ /* 0x000fe20004800000 */
[----:B------:R-:W-:Y:S01]  /*2dd0*/  IMAD.WIDE.U32 R40, R91, UR4, R40 ;  /* 0x000000045b287c25 */ /* 0x000fe2000f8e0028 */
[----:B------:R-:W-:Y:S01]  /*2de0*/  LOP3.LUT R63, R4, R191, RZ, 0x3c, !PT ;  /* 0x000000bf043f7212 */ /* 0x000fe200078e3cff */
[----:B------:R-:W-:Y:S01]  /*2df0*/  ULDC UR4, c[0x0][0x2f4] ;  /* 0x0000bd0000047ab9 */ /* 0x000fe20000000800 */
[----:B------:R-:W-:Y:S01]  /*2e00*/  SEL R66, RZ, 0xffffff80, P3 ;  /* 0xffffff80ff427807 */ /* 0x000fe20001800000 */
[----:B------:R-:W-:Y:S01]  /*2e10*/  IMAD R58, R180, 0x200, R9 ;  /* 0x00000200b43a7824 */ /* 0x000fe200078e0209 */
[----:B------:R-:W-:Y:S01]  /*2e20*/  SHF.R.S32.HI R62, RZ, 0x3, R7 ;  /* 0x00000003ff3e7819 */ /* 0x000fe20000011407 */
[----:B------:R-:W-:Y:S01]  /*2e30*/  IMAD.X R43, R157, 0x1, R10, P2 ;  /* 0x000000019d2b7824 */ /* 0x000fe200010e060a */
[----:B------:R-:W-:Y:S01]  /*2e40*/  ISETP.GE.AND P1, PT, R152, UR4, PT ;  /* 0x0000000498007c0c */ /* 0x000fe2000bf26270 */
[----:B------:R-:W-:Y:S01]  /*2e50*/  IMAD.IADD R59, R57, 0x1, R58 ;  /* 0x00000001393b7824 */ /* 0x000fe200078e023a */
[----:B------:R-:W-:Y:S01]  /*2e60*/  ISETP.GE.AND P2, PT, R3, UR4, PT ;  /* 0x0000000403007c0c */ /* 0x000fe2000bf46270 */
[----:B------:R-:W-:Y:S01]  /*2e70*/  IMAD.IADD R63, R192, 0x1, R63 ;  /* 0x00000001c03f7824 */ /* 0x000fe200078e023f */
[----:B------:R-:W-:Y:S01]  /*2e80*/  LOP3.LUT R66, R5, 0x80, R66, 0xc8, !PT ;  /* 0x0000008005427812 */ /* 0x000fe200078ec842 */
[----:B------:R-:W-:Y:S01]  /*2e90*/  IMAD.IADD R64, R31, 0x1, R11 ;  /* 0x000000011f407824 */ /* 0x000fe200078e020b */
[----:B------:R-:W-:Y:S01]  /*2ea0*/  LOP3.LUT R67, R5, 0x40, RZ, 0xc0, !PT ;  /* 0x0000004005437812 */ /* 0x000fe200078ec0ff */
[----:B------:R-:W-:-:S08]  /*2eb0*/  IMAD.IADD R65, R41, 0x1, R65 ;  /* 0x0000000129417824 */ /* 0x000fd000078e0241 */
.L_x_12528:
[----:B------:R-:W0:Y:S01]  /*2ec0*/  LDC.64 R74, c[0x0][0x300] ;  /* 0x0000c000ff4a7b82 */ /* 0x000e220000000a00 */
[----:B------:R-:W-:Y:S01]  /*2ed0*/  VIADD R49, R49, 0xffffffff ;  /* 0xffffffff31317836 */ /* 0x000fe20000000000 */
[----:B------:R-:W-:Y:S05]  /*2ee0*/  YIELD ;  /* 0x0000000000007946 */ /* 0x000fea0003800000 */
[----:B------:R-:W-:Y:S01]  /*2ef0*/  SHF.R.S32.HI R11, RZ, 0x1f, R49 ;  /* 0x0000001fff0b7819 */ /* 0x000fe20000011431 */
[----:B------:R-:W1:Y:S01]  /*2f00*/  LDC.64 R70, c[0x0][0x2e8] ;  /* 0x0000ba00ff467b82 */ /* 0x000e620000000a00 */
[----:B------:R-:W-:Y:S01]  /*2f10*/  IMAD.MOV.U32 R78, RZ, RZ, R152 ;  /* 0x000000ffff4e7224 */ /* 0x000fe200078e0098 */
[----:B------:R-:W-:Y:S01]  /*2f20*/  BSSY B0, `(.L_x_12477) ;  /* 0x00002fd000007945 */ /* 0x000fe20003800000 */
[----:B------:R-:W-:-:S02]  /*2f30*/  IMAD.MOV.U32 R79, RZ, RZ, R153 ;  /* 0x000000ffff4f7224 */ /* 0x000fc400078e0099 */
[----:B------:R-:W-:-:S03]  /*2f40*/  IMAD R83, R23, 0x1800, R59 ;  /* 0x0000180017537824 */ /* 0x000fc600078e023b */
[----:B------:R-:W2:Y:S01]  /*2f50*/  LDC R73, c[0x0][0x3f4] ;  /* 0x0000fd00ff497b82 */ /* 0x000ea20000000800 */
[----:B------:R-:W-:Y:S02]  /*2f60*/  IMAD R83, R83, 0x2, R48 ;  /* 0x0000000253537824 */ /* 0x000fe400078e0230 */
[-C--:B0-----:R-:W-:Y:S02]  /*2f70*/  IMAD R4, R11, R74.reuse, RZ ;  /* 0x0000004a0b047224 */ /* 0x081fe400078e02ff */
[----:B------:R-:W-:-:S04]  /*2f80*/  IMAD.WIDE.U32 R32, R49, R74, RZ ;  /* 0x0000004a31207225 */ /* 0x000fc800078e00ff */
[----:B------:R-:W-:Y:S02]  /*2f90*/  IMAD R5, R49, R75, R4 ;  /* 0x0000004b31057224 */ /* 0x000fe400078e0204 */
[-C--:B------:R-:W-:Y:S02]  /*2fa0*/  IMAD R81, R157, R74.reuse, RZ ;  /* 0x0000004a9d517224 */ /* 0x080fe400078e02ff */
[----:B------:R-:W-:Y:S02]  /*2fb0*/  IMAD.IADD R6, R33, 0x1, R5 ;  /* 0x0000000121067824 */ /* 0x000fe400078e0205 */
[----:B------:R-:W-:-:S04]  /*2fc0*/  IMAD.WIDE.U32 R4, R22, R74, R78 ;  /* 0x0000004a16047225 */ /* 0x000fc800078e004e */
[----:B------:R-:W-:Y:S01]  /*2fd0*/  IMAD.WIDE.U32 R32, R32, 0x60, RZ ;  /* 0x0000006020207825 */ /* 0x000fe200078e00ff */
[----:B------:R-:W-:-:S03]  /*2fe0*/  IADD3 R7, P3, R30, R4, RZ ;  /* 0x000000041e077210 */ /* 0x000fc60007f7e0ff */
[----:B------:R-:W-:Y:S01]  /*2ff0*/  IMAD R9, R6, 0x60, RZ ;  /* 0x0000006006097824 */ /* 0x000fe200078e02ff */
[-C--:B------:R-:W-:Y:S01]  /*3000*/  LEA R4, P5, R74, R32.reuse, 0x6 ;  /* 0x000000204a047211 */ /* 0x080fe200078a30ff */
[----:B------:R-:W-:Y:S02]  /*3010*/  IMAD R81, R22, R75, R81 ;  /* 0x0000004b16517224 */ /* 0x000fe400078e0251 */
[----:B------:R-:W-:Y:S01]  /*3020*/  IMAD.IADD R82, R33, 0x1, R9 ;  /* 0x0000000121527824 */ /* 0x000fe200078e0209 */
[----:B------:R-:W-:Y:S02]  /*3030*/  IADD3 R4, P4, R4, R7, RZ ;  /* 0x0000000704047210 */ /* 0x000fe40007f9e0ff */
[----:B------:R-:W-:Y:S02]  /*3040*/  IADD3.X R8, R64, R5, R81, P3, !PT ;  /* 0x0000000540087210 */ /* 0x000fe40001ffe451 */
[----:B------:R-:W-:Y:S02]  /*3050*/  IADD3 R6, P3, R7, R32, RZ ;  /* 0x0000002007067210 */ /* 0x000fe40007f7e0ff */
[----:B------:R-:W-:-:S02]  /*3060*/  LEA.HI.X R5, R74, R82, R75, 0x6, P5 ;  /* 0x000000524a057211 */ /* 0x000fc400028f344b */
[-C--:B-1----:R-:W-:Y:S01]  /*3070*/  LEA R14, P5, R6, R70.reuse, 0x1 ;  /* 0x00000046060e7211 */ /* 0x082fe200078a08ff */
[----:B------:R-:W-:Y:S01]  /*3080*/  IMAD.X R7, R8, 0x1, R82, P3 ;  /* 0x0000000108077824 */ /* 0x000fe200018e0652 */
[----:B----4-:R-:W-:Y:S01]  /*3090*/  LEA R12, P3, R4, R70, 0x1 ;  /* 0x00000046040c7211 */ /* 0x010fe200078608ff */
[----:B------:R-:W-:Y:S01]  /*30a0*/  IMAD.X R5, R5, 0x1, R8, P4 ;  /* 0x0000000105057824 */ /* 0x000fe200020e0608 */
[----:B------:R-:W-:Y:S02]  /*30b0*/  ISETP.GT.AND P4, PT, R49, R50, PT ;  /* 0x000000323100720c */ /* 0x000fe40003f84270 */
[-C--:B------:R-:W-:Y:S02]  /*30c0*/  LEA.HI.X R15, R6, R71.reuse, R7, 0x1, P5 ;  /* 0x00000047060f7211 */ /* 0x080fe400028f0c07 */
[----:B------:R-:W-:Y:S01]  /*30d0*/  LEA.HI.X R13, R4, R71, R5, 0x1, P3 ;  /* 0x00000047040d7211 */ /* 0x000fe200018f0c05 */
[----:B------:R-:W-:Y:S01]  /*30e0*/  IMAD R5, R23, 0x1800, R58 ;  /* 0x0000180017057824 */ /* 0x000fe200078e023a */
[----:B--2---:R-:W-:-:S02]  /*30f0*/  ISETP.GE.AND P3, PT, R73, 0x1, PT ;  /* 0x000000014900780c */ /* 0x004fc40003f66270 */
[----:B------:R-:W-:Y:S01]  /*3100*/  P2R R69, PR, RZ, 0x10 ;  /* 0x00000010ff457803 */ /* 0x000fe20000000000 */
[----:B------:R-:W-:-:S10]  /*3110*/  IMAD R84, R5, 0x2, R48 ;  /* 0x0000000205547824 */ /* 0x000fd400078e0230 */
[----:B------:R-:W-:Y:S05]  /*3120*/  @!P3 BRA `(.L_x_12478) ;  /* 0x0000002c0004b947 */ /* 0x000fea0003800000 */
[----:B------:R-:W0:Y:S01]  /*3130*/  LDC.64 R76, c[0x0][0x3f8] ;  /* 0x0000fe00ff4c7b82 */ /* 0x000e220000000a00 */
[----:B------:R-:W-:Y:S01]  /*3140*/  ULDC.U8 UR4, c[0x0][0x410] ;  /* 0x0001040000047ab9 */ /* 0x000fe20000000000 */
[----:B------:R-:W-:Y:S01]  /*3150*/  IMAD R72, R49, -0x60, R46 ;  /* 0xffffffa031487824 */ /* 0x000fe200078e022e */
[----:B------:R-:W-:-:S04]  /*3160*/  ISETP.NE.AND P3, PT, RZ, UR4, PT ;  /* 0x00000004ff007c0c */ /* 0x000fc8000bf65270 */
[----:B------:R-:W-:Y:S01]  /*3170*/  VIMNMX R72, R72, 0x60, PT ;  /* 0x0000006048487848 */ /* 0x000fe20003fe0100 */
[----:B------:R-:W1:Y:S01]  /*3180*/  LDC.64 R38, c[0x0][0x408] ;  /* 0x00010200ff267b82 */ /* 0x000e620000000a00 */
[-C--:B0-----:R-:W-:Y:S02]  /*3190*/  IMAD R4, R11, R76.reuse, RZ ;  /* 0x0000004c0b047224 */ /* 0x081fe400078e02ff */
[----:B------:R-:W-:-:S04]  /*31a0*/  IMAD.WIDE.U32 R36, R49, R76, RZ ;  /* 0x0000004c31247225 */ /* 0x000fc800078e00ff */
[----:B------:R-:W-:Y:S02]  /*31b0*/  IMAD R5, R49, R77, R4 ;  /* 0x0000004d31057224 */ /* 0x000fe400078e0204 */
[-C--:B-1----:R-:W-:Y:S02]  /*31c0*/  IMAD R6, R11, R38.reuse, RZ ;  /* 0x000000260b067224 */ /* 0x082fe400078e02ff */
[----:B------:R-:W-:-:S04]  /*31d0*/  IMAD.WIDE.U32 R34, R49, R38, RZ ;  /* 0x0000002631227225 */ /* 0x000fc800078e00ff */
[----:B------:R-:W-:Y:S02]  /*31e0*/  IMAD R7, R49, R39, R6 ;  /* 0x0000002731077224 */ /* 0x000fe400078e0206 */
        /* <DEDUP_REMOVED lines=11> */
[----:B------:R-:W-:Y:S01]  /*32a0*/  IMAD.MOV.U32 R4, RZ, RZ, R16 ;  /* 0x000000ffff047224 */ /* 0x000fe200078e0010 */
[----:B------:R-:W-:Y:S01]  /*32b0*/  ULDC.64 UR4, c[0x0][0x3e8] ;  /* 0x0000fa0000047ab9 */ /* 0x000fe20000000a00 */
[----:B------:R-:W-:Y:S01]  /*32c0*/  IMAD.MOV.U32 R5, RZ, RZ, R60 ;  /* 0x000000ffff057224 */ /* 0x000fe200078e003c */
[----:B------:R-:W-:Y:S01]  /*32d0*/  ULDC.64 UR6, c[0x0][0x400] ;  /* 0x0001000000067ab9 */ /* 0x000fe20000000a00 */
[----:B------:R-:W-:Y:S01]  /*32e0*/  IMAD R25, R80, 0x60, RZ ;  /* 0x0000006050197824 */ /* 0x000fe200078e02ff */
[----:B------:R-:W-:Y:S01]  /*32f0*/  CS2R R74, SRZ ;  /* 0x00000000004a7805 */ /* 0x000fe2000001ff00 */
[----:B------:R-:W-:Y:S01]  /*3300*/  IMAD.WIDE.U32 R6, R36, 0x60, R4 ;  /* 0x0000006024067825 */ /* 0x000fe200078e0004 */
[----:B------:R-:W-:-:S03]  /*3310*/  CS2R R78, SRZ ;  /* 0x00000000004e7805 */ /* 0x000fc6000001ff00 */
[----:B------:R-:W-:Y:S02]  /*3320*/  IMAD.MOV.U32 R4, RZ, RZ, R20 ;  /* 0x000000ffff047224 */ /* 0x000fe400078e0014 */
[----:B------:R-:W-:Y:S02]  /*3330*/  IMAD.MOV.U32 R5, RZ, RZ, R61 ;  /* 0x000000ffff057224 */ /* 0x000fe400078e003d */
[----:B------:R-:W-:Y:S02]  /*3340*/  IMAD R27, R68, 0x60, RZ ;  /* 0x00000060441b7824 */ /* 0x000fe400078e02ff */
[----:B------:R-:W-:Y:S01]  /*3350*/  IMAD.WIDE.U32 R10, R34, 0x60, R4 ;  /* 0x00000060220a7825 */ /* 0x000fe200078e0004 */
[----:B------:R-:W-:-:S03]  /*3360*/  LEA R4, P3, R6, UR4, 0x1 ;  /* 0x0000000406047c11 */ /* 0x000fc6000f8608ff */
[----:B------:R-:W-:Y:S02]  /*3370*/  IMAD.IADD R5, R7, 0x1, R25 ;  /* 0x0000000107057824 */ /* 0x000fe400078e0219 */
[----:B------:R-:W-:-:S03]  /*3380*/  IMAD.IADD R7, R11, 0x1, R27 ;  /* 0x000000010b077824 */ /* 0x000fc600078e021b */
        /* <DEDUP_REMOVED lines=11> */
.L_x_12481:
[----:B------:R-:W-:Y:S05]  /*3440*/  BSYNC B1 ;  /* 0x0000000000017941 */ /* 0x000fea0003800000 */
.L_x_12480:
[----:B------:R-:W-:Y:S01]  /*3450*/  ISETP.GE.AND P5, PT, R156, R72, PT ;  /* 0x000000489c00720c */ /* 0x000fe20003fa6270 */
[----:B------:R-:W-:Y:S01]  /*3460*/  BSSY B1, `(.L_x_12482) ;  /* 0x0000023000017945 */ /* 0x000fe20003800000 */
[----:B------:R-:W-:Y:S02]  /*3470*/  CS2R R24, SRZ ;  /* 0x0000000000187805 */ /* 0x000fe4000001ff00 */
[----:B------:R-:W-:Y:S01]  /*3480*/  CS2R R10, SRZ ;  /* 0x00000000000a7805 */ /* 0x000fe2000001ff00 */
[----:B-----5:R-:W-:Y:S01]  /*3490*/  IMAD.MOV.U32 R81, RZ, RZ, R32 ;  /* 0x000000ffff517224 */ /* 0x020fe200078e0020 */
[----:B------:R-:W-:Y:S01]  /*34a0*/  CS2R R26, SRZ ;  /* 0x00000000001a7805 */ /* 0x000fe2000001ff00 */
[----:B------:R-:W-:-:S06]  /*34b0*/  IMAD.MOV.U32 R82, RZ, RZ, R33 ;  /* 0x000000ffff527224 */ /* 0x000fcc00078e0021 */
[----:B------:R-:W-:Y:S05]  /*34c0*/  @P5 BRA `(.L_x_12483) ;  /* 0x0000000000705947 */ /* 0x000fea0003800000 */
[C---:B0-----:R-:W-:Y:S01]  /*34d0*/  SHF.L.U64.HI R5, R76.reuse, 0x6, R77 ;  /* 0x000000064c057819 */ /* 0x041fe2000001024d */
[----:B------:R-:W-:Y:S01]  /*34e0*/  IMAD.SHL.U32 R4, R76, 0x40, RZ ;  /* 0x000000404c047824 */ /* 0x000fe200078e00ff */
[----:B------:R-:W-:Y:S01]  /*34f0*/  ULDC.64 UR4, c[0x0][0x3e8] ;  /* 0x0000fa0000047ab9 */ /* 0x000fe20000000a00 */
[----:B------:R-:W-:Y:S01]  /*3500*/  IMAD R9, R80, 0x60, RZ ;  /* 0x0000006050097824 */ /* 0x000fe200078e02ff */
[----:B------:R-:W-:Y:S01]  /*3510*/  CS2R R24, SRZ ;  /* 0x0000000000187805 */ /* 0x000fe2000001ff00 */
[----:B------:R-:W-:Y:S01]  /*3520*/  IMAD.WIDE.U32 R4, R36, 0x60, R4 ;  /* 0x0000006024047825 */ /* 0x000fe200078e0004 */
[----:B------:R-:W-:-:S03]  /*3530*/  CS2R R26, SRZ ;  /* 0x00000000001a7805 */ /* 0x000fc6000001ff00 */
[----:B------:R-:W-:Y:S01]  /*3540*/  IMAD R8, R68, 0x60, RZ ;  /* 0x0000006044087824 */ /* 0x000fe200078e02ff */
[----:B------:R-:W-:Y:S01]  /*3550*/  IADD3 R6, P3, R16, R4, RZ ;  /* 0x0000000410067210 */ /* 0x000fe20007f7e0ff */
[----:B------:R-:W-:-:S03]  /*3560*/  IMAD.SHL.U32 R4, R38, 0x40, RZ ;  /* 0x0000004026047824 */ /* 0x000fc600078e00ff */
[----:B------:R-:W-:Y:S02]  /*3570*/  IADD3.X R9, R60, R9, R5, P3, !PT ;  /* 0x000000093c097210 */ /* 0x000fe40001ffe405 */
[----:B------:R-:W-:-:S03]  /*3580*/  SHF.L.U64.HI R5, R38, 0x6, R39 ;  /* 0x0000000626057819 */ /* 0x000fc60000010227 */
[----:B------:R-:W-:-:S03]  /*3590*/  IMAD.WIDE.U32 R4, R34, 0x60, R4 ;  /* 0x0000006022047825 */ /* 0x000fc600078e0004 */
[----:B------:R-:W-:-:S04]  /*35a0*/  IADD3 R7, P3, R20, R4, RZ ;  /* 0x0000000414077210 */ /* 0x000fc80007f7e0ff */
[----:B------:R-:W-:Y:S02]  /*35b0*/  IADD3.X R8, R61, R8, R5, P3, !PT ;  /* 0x000000083d087210 */ /* 0x000fe40001ffe405 */
        /* <DEDUP_REMOVED lines=13> */
.L_x_12483:
[----:B------:R-:W-:Y:S05]  /*3690*/  BSYNC B1 ;  /* 0x0000000000017941 */ /* 0x000fea0003800000 */
.L_x_12482:
[----:B------:R-:W-:Y:S01]  /*36a0*/  ULOP3.LUT UR4, UR38, 0x1, URZ, 0xfc, !UPT ;  /* 0x0000000126047892 */ /* 0x000fe2000f8efc3f */
[----:B01----:R-:W-:Y:S01]  /*36b0*/  IMAD.MOV.U32 R4, RZ, RZ, R74 ;  /* 0x000000ffff047224 */ /* 0x003fe200078e004a */
[----:B------:R-:W-:Y:S01]  /*36c0*/  PRMT R38, R82, 0x5410, R81 ;  /* 0x0000541052267816 */ /* 0x000fe20000000051 */
[----:B------:R-:W-:Y:S01]  /*36d0*/  IMAD.MOV.U32 R5, RZ, RZ, R75 ;  /* 0x000000ffff057224 */ /* 0x000fe200078e004b */
[----:B------:R-:W-:Y:S01]  /*36e0*/  UISETP.NE.AND UP0, UPT, UR4, 0x3, UPT ;  /* 0x000000030400788c */ /* 0x000fe2000bf05270 */
        /* <DEDUP_REMOVED lines=24> */
.L_x_12484:
[----:B------:R-:W-:Y:S01]  /*3870*/  IMAD R68, R23, 0x8, R2 ;  /* 0x0000000817447824 */ /* 0x000fe200078e0202 */
[----:B------:R-:W-:Y:S01]  /*3880*/  SHF.L.U32 R80, R158, 0x1f, RZ ;  /* 0x0000001f9e507819 */ /* 0x000fe200000006ff */
[----:B------:R-:W-:Y:S03]  /*3890*/  BSSY B1, `(.L_x_12485) ;  /* 0x0000003000017945 */ /* 0x000fe60003800000 */
[----:B------:R-:W0:Y:S02]  /*38a0*/  SYNCS.PHASECHK.TRANS64.TRYWAIT P6, [R68+URZ+0x32490], R80 ;  /* 0x03249050440075a7 */ /* 0x000e2400080c017f */
[----:B0-----:R-:W-:Y:S05]  /*38b0*/  @!P6 BRA `(.L_x_12486) ;  /* 0x0000036400d4e947 */ /* 0x001fea0003800000 */
.L_x_12879:
[----:B------:R-:W-:Y:S05]  /*38c0*/  BSYNC B1 ;  /* 0x0000000000017941 */ /* 0x000fea0003800000 */
.L_x_12485:
        /* <DEDUP_REMOVED lines=19> */
[-C--:B------:R-:W-:Y:S01]  /*3a00*/  FMUL.FTZ R82, R6, R77.reuse ;  /* 0x0000004d06527220 */ /* 0x080fe20000410000 */
[----:B------:R-:W-:Y:S02]  /*3a10*/  HADD2.F32 R7, -RZ, R7.H0_H0 ;  /* 0x20000007ff077230 */ /* 0x000fe40000004100 */
[C---:B------:R-:W-:Y:S01]  /*3a20*/  FMUL.FTZ R77, R5.reuse, R77 ;  /* 0x0000004d054d7220 */ /* 0x040fe20000410000 */
[----:B------:R-:W-:Y:S02]  /*3a30*/  HADD2.F32 R76, -RZ, R76.H0_H0 ;  /* 0x2000004cff4c7230 */ /* 0x000fe40000004100 */
[-C--:B------:R-:W-:Y:S01]  /*3a40*/  FMUL.FTZ R86, R74, R78.reuse ;  /* 0x0000004e4a567220 */ /* 0x080fe20000410000 */
[-C--:B------:R-:W-:Y:S01]  /*3a50*/  FFMA.FTZ R82, R5, R75.reuse, -R82 ;  /* 0x0000004b05527223 */ /* 0x080fe20000010852 */
[----:B------:R-:W-:Y:S01]  /*3a60*/  FMUL.FTZ R85, R7, R78 ;  /* 0x0000004e07557220 */ /* 0x000fe20000410000 */
[----:B------:R-:W-:Y:S01]  /*3a70*/  FFMA.FTZ R79, R6, R75, R77 ;  /* 0x0000004b064f7223 */ /* 0x000fe2000001004d */
[----:B------:R-:W-:-:S02]  /*3a80*/  HADD2.F32 R5, -RZ, R4.H1_H1 ;  /* 0x30000004ff057230 */ /* 0x000fc40000004100 */
[-C--:B------:R-:W-:Y:S01]  /*3a90*/  FFMA.FTZ R81, R7, R76.reuse, -R86 ;  /* 0x0000004c07517223 */ /* 0x080fe20000010856 */
[----:B------:R-:W-:Y:S01]  /*3aa0*/  FFMA.FTZ R88, R74, R76, R85 ;  /* 0x0000004c4a587223 */ /* 0x000fe20000010055 */
[----:B------:R-:W-:Y:S02]  /*3ab0*/  HADD2.F32 R75, -RZ, R91.H0_H0 ;  /* 0x2000005bff4b7230 */ /* 0x000fe40000004100 */
[----:B------:R-:W-:Y:S02]  /*3ac0*/  HADD2.F32 R4, -RZ, R4.H0_H0 ;  /* 0x20000004ff047230 */ /* 0x000fe40000004100 */
[----:B------:R-:W-:Y:S02]  /*3ad0*/  HADD2.F32 R6, -RZ, R39.H1_H1 ;  /* 0x30000027ff067230 */ /* 0x000fe40000004100 */
[-C--:B------:R-:W-:Y:S01]  /*3ae0*/  FMUL.FTZ R77, R5, R75.reuse ;  /* 0x0000004b054d7220 */ /* 0x080fe20000410000 */
[----:B------:R-:W-:Y:S02]  /*3af0*/  HADD2.F32 R76, -RZ, R91.H1_H1 ;  /* 0x3000005bff4c7230 */ /* 0x000fe40000004100 */
[----:B------:R-:W-:Y:S01]  /*3b00*/  FMUL.FTZ R78, R4, R75 ;  /* 0x0000004b044e7220 */ /* 0x000fe20000410000 */
[----:B------:R-:W-:-:S02]  /*3b10*/  HADD2.F32 R39, -RZ, R39.H0_H0 ;  /* 0x20000027ff277230 */ /* 0x000fc40000004100 */
[--C-:B------:R-:W-:Y:S02]  /*3b20*/  HADD2.F32 R7, -RZ, R87.reuse.H0_H0 ;  /* 0x20000057ff077230 */ /* 0x100fe40000004100 */
[-C--:B------:R-:W-:Y:S01]  /*3b30*/  FMUL.FTZ R86, R6, R76.reuse ;  /* 0x0000004c06567220 */ /* 0x080fe20000410000 */
        /* <DEDUP_REMOVED lines=10> */
.L_x_12492:
[----:B------:R-:W-:Y:S05]  /*3be0*/  BSYNC B3 ;  /* 0x0000000000037941 */ /* 0x000fea0003800000 */
.L_x_12491:
[----:B--2---:R1:W-:Y:S02]  /*3bf0*/  STG.E.128 desc[UR42][R14.64], R4 ;  /* 0x000000040e007986 */ /* 0x0043e4000c101d2a */
.L_x_12490:
[----:B------:R-:W-:Y:S05]  /*3c00*/  BSYNC B2 ;  /* 0x0000000000027941 */ /* 0x000fea0003800000 */
.L_x_12489:
[----:B------:R-:W-:Y:S05]  /*3c10*/  @P2 BRA `(.L_x_12488) ;  /* 0x0000000000bc2947 */ /* 0x000fea0003800000 */
[----:B-1----:R1:W2:Y:S01]  /*3c20*/  LDS.128 R4, [R83] ;  /* 0x0000000053047984 */ /* 0x0022a20000000c00 */
        /* <DEDUP_REMOVED lines=18> */
[-C--:B------:R-:W-:Y:S01]  /*3d50*/  FMUL.FTZ R78, R33, R74.reuse ;  /* 0x0000004a214e7220 */ /* 0x080fe20000410000 */
[-C--:B------:R-:W-:Y:S01]  /*3d60*/  FFMA.FTZ R76, R5, R39.reuse, -R76 ;  /* 0x00000027054c7223 */ /* 0x080fe2000001084c */
[----:B------:R-:W-:Y:S01]  /*3d70*/  FMUL.FTZ R74, R7, R74 ;  /* 0x0000004a074a7220 */ /* 0x000fe20000410000 */
[----:B------:R-:W-:Y:S01]  /*3d80*/  FFMA.FTZ R77, R6, R39, R71 ;  /* 0x00000027064d7223 */ /* 0x000fe20000010047 */
[----:B------:R-:W-:-:S02]  /*3d90*/  HADD2.F32 R5, -RZ, R4.H1_H1 ;  /* 0x30000004ff057230 */ /* 0x000fc40000004100 */
[-C--:B------:R-:W-:Y:S01]  /*3da0*/  FFMA.FTZ R78, R7, R70.reuse, -R78 ;  /* 0x00000046074e7223 */ /* 0x080fe2000001084e */
[----:B------:R-:W-:Y:S02]  /*3db0*/  HADD2.F32 R39, -RZ, R90.H0_H0 ;  /* 0x2000005aff277230 */ /* 0x000fe40000004100 */
[----:B------:R-:W-:Y:S01]  /*3dc0*/  FFMA.FTZ R79, R33, R70, R74 ;  /* 0x00000046214f7223 */ /* 0x000fe2000001004a */
[----:B------:R-:W-:Y:S02]  /*3dd0*/  HADD2.F32 R4, -RZ, R4.H0_H0 ;  /* 0x20000004ff047230 */ /* 0x000fe40000004100 */
[----:B------:R-:W-:Y:S02]  /*3de0*/  HADD2.F32 R71, -RZ, R90.H1_H1 ;  /* 0x3000005aff477230 */ /* 0x000fe40000004100 */
[----:B------:R-:W-:Y:S01]  /*3df0*/  FMUL.FTZ R75, R5, R39 ;  /* 0x00000027054b7220 */ /* 0x000fe20000410000 */
[--C-:B------:R-:W-:Y:S02]  /*3e00*/  HADD2.F32 R6, -RZ, R32.reuse.H1_H1 ;  /* 0x30000020ff067230 */ /* 0x100fe40000004100 */
[----:B------:R-:W-:-:S02]  /*3e10*/  HADD2.F32 R32, -RZ, R32.H0_H0 ;  /* 0x20000020ff207230 */ /* 0x000fc40000004100 */
[--C-:B------:R-:W-:Y:S02]  /*3e20*/  HADD2.F32 R7, -RZ, R38.reuse.H1_H1 ;  /* 0x30000026ff077230 */ /* 0x100fe40000004100 */
        /* <DEDUP_REMOVED lines=12> */
.L_x_12494:
[----:B------:R-:W-:Y:S05]  /*3ef0*/  BSYNC B2 ;  /* 0x0000000000027941 */ /* 0x000fea0003800000 */
.L_x_12493:
[----:B--2---:R2:W-:Y:S02]  /*3f00*/  STG.E.128 desc[UR42][R14.64+0x40], R4 ;  /* 0x000040040e007986 */ /* 0x0045e4000c101d2a */
.L_x_12488:
[----:B------:R-:W-:Y:S05]  /*3f10*/  BSYNC B1 ;  /* 0x0000000000017941 */ /* 0x000fea0003800000 */
.L_x_12487:
        /* <DEDUP_REMOVED lines=22> */
[C---:B------:R-:W-:Y:S01]  /*4080*/  FMUL.FTZ R25, R5.reuse, R25 ;  /* 0x0000001905197220 */ /* 0x040fe20000410000 */
[----:B------:R-:W-:Y:S01]  /*4090*/  FFMA.FTZ R38, R5, R24, -R38 ;  /* 0x0000001805267223 */ /* 0x000fe20000010826 */
[----:B------:R-:W-:Y:S01]  /*40a0*/  FMUL.FTZ R32, R7, R32 ;  /* 0x0000002007207220 */ /* 0x000fe20000410000 */
[----:B------:R-:W-:-:S02]  /*40b0*/  HADD2.F32 R5, -RZ, R4.H1_H1 ;  /* 0x30000004ff057230 */ /* 0x000fc40000004100 */
[----:B------:R-:W-:Y:S01]  /*40c0*/  FFMA.FTZ R70, R7, R26, -R70 ;  /* 0x0000001a07467223 */ /* 0x000fe20000010846 */
[--C-:B------:R-:W-:Y:S02]  /*40d0*/  HADD2.F32 R7, -RZ, R37.reuse.H1_H1 ;  /* 0x30000025ff077230 */ /* 0x100fe40000004100 */
[----:B------:R-:W-:Y:S01]  /*40e0*/  FFMA.FTZ R33, R6, R24, R25 ;  /* 0x0000001806217223 */ /* 0x000fe20000010019 */
[----:B------:R-:W-:Y:S02]  /*40f0*/  HADD2.F32 R37, -RZ, R37.H0_H0 ;  /* 0x20000025ff257230 */ /* 0x000fe40000004100 */
[----:B------:R-:W-:Y:S01]  /*4100*/  FFMA.FTZ R39, R15, R26, R32 ;  /* 0x0000001a0f277223 */ /* 0x000fe20000010020 */
[----:B------:R-:W-:Y:S02]  /*4110*/  HADD2.F32 R4, -RZ, R4.H0_H0 ;  /* 0x20000004ff047230 */ /* 0x000fe40000004100 */
[----:B------:R-:W-:Y:S02]  /*4120*/  HADD2.F32 R25, -RZ, R36.H1_H1 ;  /* 0x30000024ff197230 */ /* 0x000fe40000004100 */
[----:B------:R-:W-:Y:S01]  /*4130*/  FMUL.FTZ R27, R5, R37 ;  /* 0x00000025051b7220 */ /* 0x000fe20000410000 */
[----:B------:R-:W-:-:S02]  /*4140*/  HADD2.F32 R6, -RZ, R14.H1_H1 ;  /* 0x3000000eff067230 */ /* 0x000fc40000004100 */
[C---:B------:R-:W-:Y:S01]  /*4150*/  FMUL.FTZ R24, R4.reuse, R37 ;  /* 0x0000002504187220 */ /* 0x040fe20000410000 */
[----:B------:R-:W-:Y:S02]  /*4160*/  HADD2.F32 R14, -RZ, R14.H0_H0 ;  /* 0x2000000eff0e7230 */ /* 0x000fe40000004100 */
[----:B------:R-:W-:Y:S01]  /*4170*/  FFMA.FTZ R27, R4, R7, -R27 ;  /* 0x00000007041b7223 */ /* 0x000fe2000001081b */
[----:B------:R-:W-:Y:S02]  /*4180*/  HADD2.F32 R15, -RZ, R36.H0_H0 ;  /* 0x20000024ff0f7230 */ /* 0x000fe40000004100 */
[----:B------:R-:W-:Y:S01]  /*4190*/  FMUL.FTZ R37, R6, R25 ;  /* 0x0000001906257220 */ /* 0x000fe20000410000 */
[----:B------:R-:W-:Y:S01]  /*41a0*/  FFMA.FTZ R24, R5, R7, R24 ;  /* 0x0000000705187223 */ /* 0x000fe20000010018 */
[C---:B------:R-:W-:Y:S01]  /*41b0*/  FMUL.FTZ R25, R14.reuse, R25 ;  /* 0x000000190e197220 */ /* 0x040fe20000410000 */
[----:B------:R-:W-:Y:S01]  /*41c0*/  F2FP.F16.F32.PACK_AB R5, R33, R38 ;  /* 0x000000262105723e */ /* 0x000fe200000000ff */
[-C--:B------:R-:W-:Y:S01]  /*41d0*/  FFMA.FTZ R37, R14, R15.reuse, -R37 ;  /* 0x0000000f0e257223 */ /* 0x080fe20000010825 */
[----:B------:R-:W-:Y:S01]  /*41e0*/  F2FP.F16.F32.PACK_AB R7, R39, R70 ;  /* 0x000000462707723e */ /* 0x000fe200000000ff */
[----:B------:R-:W-:Y:S01]  /*41f0*/  FFMA.FTZ R6, R6, R15, R25 ;  /* 0x0000000f06067223 */ /* 0x000fe20000010019 */
[----:B------:R-:W-:-:S04]  /*4200*/  F2FP.F16.F32.PACK_AB R4, R24, R27 ;  /* 0x0000001b1804723e */ /* 0x000fc800000000ff */
[----:B------:R-:W-:-:S07]  /*4210*/  F2FP.F16.F32.PACK_AB R6, R6, R37 ;  /* 0x000000250606723e */ /* 0x000fce00000000ff */
.L_x_12499:
[----:B------:R-:W-:Y:S05]  /*4220*/  BSYNC B2 ;  /* 0x0000000000027941 */ /* 0x000fea0003800000 */
.L_x_12498:
[----:B--2---:R3:W-:Y:S02]  /*4230*/  STG.E.128 desc[UR42][R12.64], R4 ;  /* 0x000000040c007986 */ /* 0x0047e4000c101d2a */
.L_x_12497:
[----:B------:R-:W-:Y:S05]  /*4240*/  BSYNC B1 ;  /* 0x0000000000017941 */ /* 0x000fea0003800000 */
.L_x_12496:
[----:B------:R-:W-:Y:S05]  /*4250*/  @P2 BRA `(.L_x_12495) ;  /* 0x0000001c00242947 */ /* 0x000fea0003800000 */
[----:B-123--:R1:W2:Y:S01]  /*4260*/  LDS.128 R4, [R83+0x2000] ;  /* 0x0020000053047984 */ /* 0x00e2a20000000c00 */
        /* <DEDUP_REMOVED lines=44> */
.L_x_12501:
[----:B------:R-:W-:Y:S05]  /*4530*/  BSYNC B1 ;  /* 0x0000000000017941 */ /* 0x000fea0003800000 */
.L_x_12500:
[----:B--2---:R1:W-:Y:S01]  /*4540*/  STG.E.128 desc[UR42][R12.64+0x40], R4 ;  /* 0x000040040c007986 */ /* 0x0043e2000c101d2a */
[----:B------:R-:W-:Y:S05]  /*4550*/  BRA `(.L_x_12495) ;  /* 0x0000001800647947 */ /* 0x000fea0003800000 */
.L_x_12479:
[-C--:B------:R-:W-:Y:S01]  /*4560*/  ISETP.GE.AND P3, PT, R22, R72.reuse, PT ;  /* 0x000000481600720c */ /* 0x080fe20003f66270 */
[----:B------:R-:W-:Y:S01]  /*4570*/  BSSY B1, `(.L_x_12502) ;  /* 0x000002a000017945 */ /* 0x000fe20003800000 */
[----:B------:R-:W-:Y:S02]  /*4580*/  ISETP.GE.AND P4, PT, R156, R72, PT ;  /* 0x000000489c00720c */ /* 0x000fe40003f86270 */
[----:B------:R-:W-:Y:S02]  /*4590*/  CS2R R10, SRZ ;  /* 0x00000000000a7805 */ /* 0x000fe4000001ff00 */
[CC--:B------:R-:W-:Y:S02]  /*45a0*/  ISETP.GE.OR P3, PT, R152.reuse, R73.reuse, P3 ;  /* 0x000000499800720c */ /* 0x0c0fe40001f66670 */
[----:B------:R-:W-:Y:S02]  /*45b0*/  CS2R R6, SRZ ;  /* 0x0000000000067805 */ /* 0x000fe4000001ff00 */
[----:B------:R-:W-:-:S02]  /*45c0*/  ISETP.GE.OR P4, PT, R152, R73, P4 ;  /* 0x000000499800720c */ /* 0x000fc40002786670 */
[----:B------:R-:W-:Y:S02]  /*45d0*/  CS2R R4, SRZ ;  /* 0x0000000000047805 */ /* 0x000fe4000001ff00 */
[----:B------:R-:W-:Y:S02]  /*45e0*/  CS2R R14, SRZ ;  /* 0x00000000000e7805 */ /* 0x000fe4000001ff00 */
[----:B------:R-:W-:Y:S02]  /*45f0*/  CS2R R8, SRZ ;  /* 0x0000000000087805 */ /* 0x000fe4000001ff00 */
[----:B------:R-:W-:Y:S02]  /*4600*/  CS2R R26, SRZ ;  /* 0x00000000001a7805 */ /* 0x000fe4000001ff00 */
[----:B------:R-:W-:Y:S01]  /*4610*/  CS2R R12, SRZ ;  /* 0x00000000000c7805 */ /* 0x000fe2000001ff00 */
[----:B------:R-:W-:Y:S06]  /*4620*/  @P3 BRA `(.L_x_12503) ;  /* 0x0000000000783947 */ /* 0x000fec0003800000 */
[C---:B------:R-:W-:Y:S01]  /*4630*/  IMAD R4, R157.reuse, R76, RZ ;  /* 0x0000004c9d047224 */ /* 0x040fe200078e02ff */
[----:B------:R-:W-:Y:S01]  /*4640*/  ULDC.64 UR4, c[0x0][0x3e8] ;  /* 0x0000fa0000047ab9 */ /* 0x000fe20000000a00 */
[----:B------:R-:W-:Y:S01]  /*4650*/  IMAD R6, R157, R38, RZ ;  /* 0x000000269d067224 */ /* 0x000fe200078e02ff */
[----:B------:R-:W-:Y:S01]  /*4660*/  ULDC.64 UR6, c[0x0][0x400] ;  /* 0x0001000000067ab9 */ /* 0x000fe20000000a00 */
[----:B------:R-:W-:-:S04]  /*4670*/  IMAD.WIDE.U32 R12, R22, R76, R78 ;  /* 0x0000004c160c7225 */ /* 0x000fc800078e004e */
[C---:B------:R-:W-:Y:S02]  /*4680*/  IMAD R7, R22.reuse, R77, R4 ;  /* 0x0000004d16077224 */ /* 0x040fe400078e0204 */
[----:B------:R-:W-:Y:S02]  /*4690*/  IMAD R15, R22, R39, R6 ;  /* 0x00000027160f7224 */ /* 0x000fe400078e0206 */
[----:B------:R-:W-:Y:S02]  /*46a0*/  IMAD.IADD R13, R7, 0x1, R13 ;  /* 0x00000001070d7824 */ /* 0x000fe400078e020d */
[----:B------:R-:W-:Y:S02]  /*46b0*/  IMAD R6, R0, R76, RZ ;  /* 0x0000004c00067224 */ /* 0x000fe400078e02ff */
[----:B------:R-:W-:-:S04]  /*46c0*/  IMAD.WIDE.U32 R4, R22, R38, R78 ;  /* 0x0000002616047225 */ /* 0x000fc800078e004e */
[C---:B------:R-:W-:Y:S02]  /*46d0*/  IMAD R7, R44.reuse, R77, R6 ;  /* 0x0000004d2c077224 */ /* 0x040fe400078e0206 */
[----:B------:R-:W-:-:S04]  /*46e0*/  IMAD.WIDE.U32 R12, R44, R76, R12 ;  /* 0x0000004c2c0c7225 */ /* 0x000fc800078e000c */
[----:B------:R-:W-:Y:S02]  /*46f0*/  IMAD.IADD R5, R15, 0x1, R5 ;  /* 0x000000010f057824 */ /* 0x000fe400078e0205 */
[-C--:B------:R-:W-:Y:S02]  /*4700*/  IMAD R14, R0, R38.reuse, RZ ;  /* 0x00000026000e7224 */ /* 0x080fe400078e02ff */
[----:B------:R-:W-:Y:S02]  /*4710*/  IMAD.IADD R13, R7, 0x1, R13 ;  /* 0x00000001070d7824 */ /* 0x000fe400078e020d */
[C---:B------:R-:W-:Y:S02]  /*4720*/  IMAD R15, R44.reuse, R39, R14 ;  /* 0x000000272c0f7224 */ /* 0x040fe400078e020e */
[----:B------:R-:W-:-:S04]  /*4730*/  IMAD.WIDE.U32 R4, R44, R38, R4 ;  /* 0x000000262c047225 */ /* 0x000fc800078e0004 */
[----:B------:R-:W-:Y:S02]  /*4740*/  IMAD R7, R80, 0x60, RZ ;  /* 0x0000006050077824 */ /* 0x000fe400078e02ff */
[----:B------:R-:W-:-:S04]  /*4750*/  IMAD.WIDE.U32 R12, R36, 0x60, R12 ;  /* 0x00000060240c7825 */ /* 0x000fc800078e000c */
[----:B------:R-:W-:Y:S01]  /*4760*/  IMAD.IADD R5, R15, 0x1, R5 ;  /* 0x000000010f057824 */ /* 0x000fe200078e0205 */
[----:B------:R-:W-:Y:S01]  /*4770*/  LEA R6, P3, R12, UR4, 0x1 ;  /* 0x000000040c067c11 */ /* 0x000fe2000f8608ff */
[----:B------:R-:W-:Y:S02]  /*4780*/  IMAD.IADD R7, R7, 0x1, R13 ;  /* 0x0000000107077824 */ /* 0x000fe400078e020d */
[----:B------:R-:W-:Y:S02]  /*4790*/  IMAD R15, R68, 0x60, RZ ;  /* 0x00000060440f7824 */ /* 0x000fe400078e02ff */
[----:B------:R-:W-:Y:S01]  /*47a0*/  IMAD.WIDE.U32 R4, R34, 0x60, R4 ;  /* 0x0000006022047825 */ /* 0x000fe200078e0004 */
[----:B------:R-:W-:-:S03]  /*47b0*/  LEA.HI.X R7, R12, UR5, R7, 0x1, P3 ;  /* 0x000000050c077c11 */ /* 0x000fc600098f0c07 */
[----:B------:R-:W-:Y:S01]  /*47c0*/  IMAD.IADD R5, R15, 0x1, R5 ;  /* 0x000000010f057824 */ /* 0x000fe200078e0205 */
[----:B------:R-:W-:-:S04]  /*47d0*/  LEA R12, P3, R4, UR6, 0x1 ;  /* 0x00000006040c7c11 */ /* 0x000fc8000f8608ff */
[----:B------:R-:W-:Y:S02]  /*47e0*/  LEA.HI.X R13, R4, UR7, R5, 0x1, P3 ;  /* 0x00000007040d7c11 */ /* 0x000fe400098f0c05 */
[----:B------:R-:W5:Y:S04]  /*47f0*/  LDG.E.128 R4, desc[UR42][R6.64] ;  /* 0x0000002a06047981 */ /* 0x000f68000c1e1d00 */
[----:B------:R-:W5:Y:S03]  /*4800*/  LDG.E.128 R12, desc[UR42][R12.64] ;  /* 0x0000002a0c0c7981 */ /* 0x000f66000c1e1d00 */
.L_x_12503:
[----:B------:R-:W-:Y:S05]  /*4810*/  BSYNC B1 ;  /* 0x0000000000017941 */ /* 0x000fea0003800000 */
.L_x_12502:
[----:B------:R-:W-:Y:S01]  /*4820*/  BSSY B1, `(.L_x_12504) ;  /* 0x0000029000017945 */ /* 0x000fe20003800000 */
[----:B-----5:R-:W-:Y:S01]  /*4830*/  IMAD.MOV.U32 R83, RZ, RZ, R6 ;  /* 0x000000ffff537224 */ /* 0x020fe200078e0006 */
[----:B------:R-:W-:Y:S01]  /*4840*/  CS2R R24, SRZ ;  /* 0x0000000000187805 */ /* 0x000fe2000001ff00 */
[----:B------:R-:W-:Y:S01]  /*4850*/  IMAD.MOV.U32 R84, RZ, RZ, R7 ;  /* 0x000000ffff547224 */ /* 0x000fe200078e0007 */
[----:B------:R-:W-:Y:S06]  /*4860*/  @P4 BRA `(.L_x_12505) ;  /* 0x0000000000904947 */ /* 0x000fec0003800000 */
[CC--:B------:R-:W-:Y:S01]  /*4870*/  IMAD R8, R157.reuse, R76.reuse, RZ ;  /* 0x0000004c9d087224 */ /* 0x0c0fe200078e02ff */
[----:B------:R-:W-:Y:S01]  /*4880*/  SHF.L.U64.HI R9, R76, 0x6, R77 ;  /* 0x000000064c097819 */ /* 0x000fe2000001024d */
[----:B------:R-:W-:Y:S01]  /*4890*/  IMAD R10, R0, R76, RZ ;  /* 0x0000004c000a7224 */ /* 0x000fe200078e02ff */
[----:B------:R-:W-:Y:S01]  /*48a0*/  SHF.L.U64.HI R25, R38, 0x6, R39 ;  /* 0x0000000626197819 */ /* 0x000fe20000010227 */
[----:B------:R-:W-:Y:S01]  /*48b0*/  IMAD R24, R157, R38, RZ ;  /* 0x000000269d187224 */ /* 0x000fe200078e02ff */
[----:B------:R-:W-:Y:S01]  /*48c0*/  ULDC.64 UR4, c[0x0][0x3e8] ;  /* 0x0000fa0000047ab9 */ /* 0x000fe20000000a00 */
[-C--:B------:R-:W-:Y:S01]  /*48d0*/  IMAD R27, R22, R77.reuse, R8 ;  /* 0x0000004d161b7224 */ /* 0x080fe200078e0208 */
[----:B------:R-:W-:Y:S01]  /*48e0*/  ULDC.64 UR6, c[0x0][0x400] ;  /* 0x0001000000067ab9 */ /* 0x000fe20000000a00 */
[----:B------:R-:W-:Y:S02]  /*48f0*/  IMAD R77, R44, R77, R10 ;  /* 0x0000004d2c4d7224 */ /* 0x000fe400078e020a */
[----:B------:R-:W-:-:S04]  /*4900*/  IMAD.WIDE.U32 R10, R22, R76, R78 ;  /* 0x0000004c160a7225 */ /* 0x000fc800078e004e */
[----:B------:R-:W-:-:S04]  /*4910*/  IMAD.WIDE.U32 R78, R22, R38, R78 ;  /* 0x00000026164e7225 */ /* 0x000fc800078e004e */
[----:B------:R-:W-:Y:S02]  /*4920*/  IMAD R35, R22, R39, R24 ;  /* 0x0000002716237224 */ /* 0x000fe400078e0218 */
[----:B------:R-:W-:Y:S02]  /*4930*/  IMAD.SHL.U32 R8, R76, 0x40, RZ ;  /* 0x000000404c087824 */ /* 0x000fe400078e00ff */
[----:B------:R-:W-:Y:S02]  /*4940*/  IMAD.SHL.U32 R24, R38, 0x40, RZ ;  /* 0x0000004026187824 */ /* 0x000fe400078e00ff */
[----:B------:R-:W-:Y:S02]  /*4950*/  IMAD.IADD R11, R27, 0x1, R11 ;  /* 0x000000011b0b7824 */ /* 0x000fe400078e020b */
[----:B------:R-:W-:Y:S02]  /*4960*/  IMAD.IADD R79, R35, 0x1, R79 ;  /* 0x00000001234f7824 */ /* 0x000fe400078e024f */
[----:B------:R-:W-:-:S04]  /*4970*/  IMAD.WIDE.U32 R8, R36, 0x60, R8 ;  /* 0x0000006024087825 */ /* 0x000fc800078e0008 */
[----:B------:R-:W-:-:S04]  /*4980*/  IMAD.WIDE.U32 R24, R34, 0x60, R24 ;  /* 0x0000006022187825 */ /* 0x000fc800078e0018 */
[----:B------:R-:W-:Y:S02]  /*4990*/  IMAD R27, R80, 0x60, RZ ;  /* 0x00000060501b7824 */ /* 0x000fe400078e02ff */
[----:B------:R-:W-:Y:S02]  /*49a0*/  IMAD R26, R0, R38, RZ ;  /* 0x00000026001a7224 */ /* 0x000fe400078e02ff */
[----:B------:R-:W-:-:S04]  /*49b0*/  IMAD.WIDE.U32 R10, R44, R76, R10 ;  /* 0x0000004c2c0a7225 */ /* 0x000fc800078e000a */
[----:B------:R-:W-:Y:S02]  /*49c0*/  IMAD R35, R68, 0x60, RZ ;  /* 0x0000006044237824 */ /* 0x000fe400078e02ff */
[----:B------:R-:W-:-:S04]  /*49d0*/  IMAD.WIDE.U32 R78, R44, R38, R78 ;  /* 0x000000262c4e7225 */ /* 0x000fc800078e004e */
[----:B------:R-:W-:Y:S02]  /*49e0*/  IMAD R26, R44, R39, R26 ;  /* 0x000000272c1a7224 */ /* 0x000fe400078e021a */
[----:B------:R-:W-:Y:S01]  /*49f0*/  IMAD.IADD R27, R27, 0x1, R9 ;  /* 0x000000011b1b7824 */ /* 0x000fe200078e0209 */
[----:B------:R-:W-:Y:S01]  /*4a00*/  IADD3 R9, P3, R8, R10, RZ ;  /* 0x0000000a08097210 */ /* 0x000fe20007f7e0ff */
[----:B------:R-:W-:Y:S01]  /*4a10*/  IMAD.IADD R35, R35, 0x1, R25 ;  /* 0x0000000123237824 */ /* 0x000fe200078e0219 */
[----:B------:R-:W-:Y:S02]  /*4a20*/  IADD3 R25, P4, R24, R78, RZ ;  /* 0x0000004e18197210 */ /* 0x000fe40007f9e0ff */
[----:B------:R-:W-:Y:S02]  /*4a30*/  IADD3.X R10, R27, R77, R11, P3, !PT ;  /* 0x0000004d1b0a7210 */ /* 0x000fe40001ffe40b */
[----:B------:R-:W-:Y:S02]  /*4a40*/  IADD3.X R78, R35, R26, R79, P4, !PT ;  /* 0x0000001a234e7210 */ /* 0x000fe400027fe44f */
[----:B------:R-:W-:-:S02]  /*4a50*/  LEA R8, P3, R9, UR4, 0x1 ;  /* 0x0000000409087c11 */ /* 0x000fc4000f8608ff */
[----:B------:R-:W-:Y:S02]  /*4a60*/  LEA R24, P4, R25, UR6, 0x1 ;  /* 0x0000000619187c11 */ /* 0x000fe4000f8808ff */
[----:B------:R-:W-:Y:S02]  /*4a70*/  LEA.HI.X R9, R9, UR5, R10, 0x1, P3 ;  /* 0x0000000509097c11 */ /* 0x000fe400098f0c0a */
[----:B------:R-:W-:-:S04]  /*4a80*/  LEA.HI.X R25, R25, UR7, R78, 0x1, P4 ;  /* 0x0000000719197c11 */ /* 0x000fc8000a0f0c4e */
[----:B------:R-:W5:Y:S04]  /*4a90*/  LDG.E.128 R8, desc[UR42][R8.64] ;  /* 0x0000002a08087981 */ /* 0x000f68000c1e1d00 */
[----:B------:R-:W5:Y:S02]  /*4aa0*/  LDG.E.128 R24, desc[UR42][R24.64] ;  /* 0x0000002a18187981 */ /* 0x000f64000c1e1d00 */
.L_x_12505:
[----:B------:R-:W-:Y:S05]  /*4ab0*/  BSYNC B1 ;  /* 0x0000000000017941 */ /* 0x000fea0003800000 */
.L_x_12504:
[----:B------:R-:W-:Y:S01]  /*4ac0*/  ULOP3.LUT UR4, UR38, 0x1, URZ, 0xfc, !UPT ;  /* 0x0000000126047892 */ /* 0x000fe2000f8efc3f */
[----:B------:R-:W-:Y:S01]  /*4ad0*/  IMAD.MOV.U32 R34, RZ, RZ, R4 ;  /* 0x000000ffff227224 */ /* 0x000fe200078e0004 */
[----:B------:R-:W-:Y:S01]  /*4ae0*/  PRMT R93, R93, 0x5410, R83 ;  /* 0x000054105d5d7816 */ /* 0x000fe20000000053 */
[----:B------:R-:W-:Y:S01]  /*4af0*/  IMAD.MOV.U32 R35, RZ, RZ, R5 ;  /* 0x000000ffff237224 */ /* 0x000fe200078e0005 */
[----:B------:R-:W-:Y:S01]  /*4b00*/  UISETP.NE.AND UP0, UPT, UR4, 0x3, UPT ;  /* 0x000000030400788c */ /* 0x000fe2000bf05270 */
[----:B------:R-:W-:Y:S01]  /*4b10*/  IMAD.MOV.U32 R36, RZ, RZ, R14 ;  /* 0x000000ffff247224 */ /* 0x000fe200078e000e */
[----:B------:R-:W-:Y:S01]  /*4b20*/  PRMT R95, R34, 0x5410, R84 ;  /* 0x00005410225f7816 */ /* 0x000fe20000000054 */
[----:B------:R-:W-:Y:S01]  /*4b30*/  IMAD.MOV.U32 R34, RZ, RZ, R15 ;  /* 0x000000ffff227224 */ /* 0x000fe200078e000f */
[----:B------:R-:W-:Y:S01]  /*4b40*/  PRMT R94, R35, 0x7610, R94 ;  /* 0x00007610235e7816 */ /* 0x000fe2000000005e */
[----:B------:R-:W-:Y:S01]  /*4b50*/  IMAD.MOV.U32 R35, RZ, RZ, R12 ;  /* 0x000000ffff237224 */ /* 0x000fe200078e000c */
[----:B------:R-:W-:Y:S01]  /*4b60*/  PRMT R93, R36, 0x7610, R93 ;  /* 0x00007610245d7816 */ /* 0x000fe2000000005d */
[----:B------:R-:W-:Y:S01]  /*4b70*/  IMAD.MOV.U32 R36, RZ, RZ, R13 ;  /* 0x000000ffff247224 */ /* 0x000fe200078e000d */
[----:B------:R-:W-:Y:S01]  /*4b80*/  PLOP3.LUT P3, PT, PT, PT, UP0, 0x80, 0x0 ;  /* 0x000000000000781c */ /* 0x000fe20003f6f008 */
[----:B-----5:R-:W-:Y:S01]  /*4b90*/  IMAD.MOV.U32 R37, RZ, RZ, R10 ;  /* 0x000000ffff257224 */ /* 0x020fe200078e000a */
        /* <DEDUP_REMOVED lines=14> */
[----:B------:R-:W-:-:S02]  /*4c80*/  ISETP.GE.AND P4, PT, R152, R73, PT ;  /* 0x000000499800720c */ /* 0x000fc40003f86270 */
[----:B------:R-:W-:Y:S02]  /*4c90*/  PRMT R88, R88, 0x5410, R34 ;  /* 0x0000541058587816 */ /* 0x000fe40000000022 */
[----:B------:R-:W-:Y:S02]  /*4ca0*/  PRMT R90, R35, 0x5410, R36 ;  /* 0x00005410235a7816 */ /* 0x000fe40000000024 */
[----:B------:R-:W-:Y:S01]  /*4cb0*/  PRMT R91, R91, 0x5410, R37 ;  /* 0x000054105b5b7816 */ /* 0x000fe20000000025 */
[----:B------:R-:W-:Y:S06]  /*4cc0*/  @!P3 BRA `(.L_x_12506) ;  /* 0x000000000004b947 */ /* 0x000fec0003800000 */
[----:B------:R-:W-:Y:S01]  /*4cd0*/  BPT.TRAP 0x1 ;  /* 0x000000040000795c */ /* 0x000fe20000300000 */
.L_x_12506:
[----:B------:R-:W-:Y:S01]  /*4ce0*/  IMAD R68, R23, 0x8, R2 ;  /* 0x0000000817447824 */ /* 0x000fe200078e0202 */
[----:B------:R-:W-:Y:S01]  /*4cf0*/  SHF.L.U32 R80, R158, 0x1f, RZ ;  /* 0x0000001f9e507819 */ /* 0x000fe200000006ff */
[----:B------:R-:W-:Y:S01]  /*4d00*/  BSSY B1, `(.L_x_12507) ;  /* 0x0000006000017945 */ /* 0x000fe20003800000 */
[----:B------:R-:W-:Y:S02]  /*4d10*/  IMAD.MOV.U32 R76, RZ, RZ, R32 ;  /* 0x000000ffff4c7224 */ /* 0x000fe400078e0020 */
[----:B------:R-:W0:Y:S01]  /*4d20*/  SYNCS.PHASECHK.TRANS64.TRYWAIT P5, [R68+URZ+0x32490], R80 ;  /* 0x03249050440075a7 */ /* 0x000e2200080a017f */
[----:B------:R-:W-:Y:S02]  /*4d30*/  IMAD.MOV.U32 R77, RZ, RZ, R82 ;  /* 0x000000ffff4d7224 */ /* 0x000fe400078e0052 */
[----:B------:R-:W-:Y:S01]  /*4d40*/  IMAD.SHL.U32 R73, R73, 0x2, RZ ;  /* 0x0000000249497824 */ /* 0x000fe200078e00ff */
[----:B0-----:R-:W-:Y:S06]  /*4d50*/  @!P5 BRA `(.L_x_12508) ;  /* 0x0000035000c0d947 */ /* 0x001fec0003800000 */
.L_x_12880:
[----:B------:R-:W-:Y:S05]  /*4d60*/  BSYNC B1 ;  /* 0x0000000000017941 */ /* 0x000fea0003800000 */
.L_x_12507:
[----:B------:R-:W-:Y:S01]  /*4d70*/  ISETP.GE.OR P5, PT, R22, R72, P1 ;  /* 0x000000481600720c */ /* 0x000fe20000fa6670 */
[----:B------:R-:W-:-:S12]  /*4d80*/  BSSY B1, `(.L_x_12509) ;  /* 0x000007c000017945 */ /* 0x000fd80003800000 */
[----:B------:R-:W-:Y:S05]  /*4d90*/  @P5 BRA `(.L_x_12510) ;  /* 0x0000000400e85947 */ /* 0x000fea0003800000 */
[----:B------:R-:W1:Y:S01]  /*4da0*/  LDC R84, c[0x0][0x2f4] ;  /* 0x0000bd00ff547b82 */ /* 0x000e620000000800 */
[----:B------:R-:W-:Y:S01]  /*4db0*/  IMAD.WIDE.U32 R78, R22, R74, R76 ;  /* 0x0000004a164e7225 */ /* 0x000fe200078e004c */
[----:B------:R-:W-:Y:S03]  /*4dc0*/  BSSY B2, `(.L_x_12511) ;  /* 0x000006b000027945 */ /* 0x000fe60003800000 */
[----:B------:R-:W-:Y:S02]  /*4dd0*/  IMAD.SHL.U32 R35, R62, 0x8, RZ ;  /* 0x000000083e237824 */ /* 0x000fe400078e00ff */
[----:B------:R-:W-:-:S03]  /*4de0*/  IMAD.IADD R83, R81, 0x1, R79 ;  /* 0x0000000151537824 */ /* 0x000fc600078e024f */
[--C-:B------:R-:W-:Y:S02]  /*4df0*/  SHF.R.S32.HI R82, RZ, 0x1f, R35.reuse ;  /* 0x0000001fff527819 */ /* 0x100fe40000011423 */
[--C-:B------:R-:W-:Y:S02]  /*4e00*/  IADD3 R81, P5, P6, R30, R78, R35.reuse ;  /* 0x0000004e1e517210 */ /* 0x100fe40007ebe023 */
[----:B------:R-:W-:Y:S02]  /*4e10*/  LOP3.LUT R35, R55, 0x38, R35, 0xf8, !PT ;  /* 0x0000003837237812 */ /* 0x000fe400078ef823 */
[----:B------:R-:W-:Y:S02]  /*4e20*/  IADD3.X R82, R64, R83, R82, P5, P6 ;  /* 0x0000005340527210 */ /* 0x000fe40002fec452 */
[----:B------:R-:W-:Y:S01]  /*4e30*/  LOP3.LUT R35, R35, R56, RZ, 0x3c, !PT ;  /* 0x0000003823237212 */ /* 0x000fe200078e3cff */
[----:B-1----:R-:W-:-:S05]  /*4e40*/  IMAD.IADD R32, R84, 0x1, -R73 ;  /* 0x0000000154207824 */ /* 0x002fca00078e0a49 */
[----:B------:R-:W-:-:S04]  /*4e50*/  SEL R32, R73, R32, !P0 ;  /* 0x0000002049207207 */ /* 0x000fc80004000000 */
[----:B------:R-:W-:-:S04]  /*4e60*/  SHF.R.S32.HI R33, RZ, 0x1f, R32 ;  /* 0x0000001fff217819 */ /* 0x000fc80000011420 */
[----:B------:R-:W-:Y:S01]  /*4e70*/  LEA.HI R33, R33, R32, RZ, 0x4 ;  /* 0x0000002021217211 */ /* 0x000fe200078f20ff */
[----:B------:R-:W-:-:S03]  /*4e80*/  IMAD R32, R180, 0x200, R35 ;  /* 0x00000200b4207824 */ /* 0x000fc600078e0223 */
[----:B------:R-:W-:-:S05]  /*4e90*/  LEA.HI.SX32 R33, R33, R62, 0x1c ;  /* 0x0000003e21217211 */ /* 0x000fca00078fe2ff */
[----:B------:R-:W-:-:S05]  /*4ea0*/  IMAD.SHL.U32 R85, R33, 0x8, RZ ;  /* 0x0000000821557824 */ /* 0x000fca00078e00ff */
[----:B------:R-:W-:-:S04]  /*4eb0*/  LOP3.LUT R33, R55, 0x38, R85, 0xf8, !PT ;  /* 0x0000003837217812 */ /* 0x000fc800078ef855 */
[----:B------:R-:W-:-:S05]  /*4ec0*/  LOP3.LUT R33, R33, R56, RZ, 0x3c, !PT ;  /* 0x0000003821217212 */ /* 0x000fca00078e3cff */
[----:B------:R-:W-:Y:S02]  /*4ed0*/  IMAD R34, R180, 0x200, R33 ;  /* 0x00000200b4227824 */ /* 0x000fe400078e0221 */
[C---:B------:R-:W-:Y:S02]  /*4ee0*/  IMAD R33, R23.reuse, 0x1800, R32 ;  /* 0x0000180017217824 */ /* 0x040fe400078e0220 */
[----:B------:R-:W-:Y:S02]  /*4ef0*/  IMAD R35, R23, 0x1800, R34 ;  /* 0x0000180017237824 */ /* 0x000fe400078e0222 */
[--C-:B------:R-:W-:Y:S02]  /*4f00*/  IMAD R33, R33, 0x2, R2.reuse ;  /* 0x0000000221217824 */ /* 0x100fe400078e0202 */
[----:B------:R-:W-:-:S04]  /*4f10*/  IMAD R36, R35, 0x2, R2 ;  /* 0x0000000223247824 */ /* 0x000fc800078e0202 */
[----:B------:R-:W1:Y:S04]  /*4f20*/  LDS.128 R32, [R33+0x1c400] ;  /* 0x01c4000021207984 */ /* 0x000e680000000c00 */
[----:B------:R-:W2:Y:S01]  /*4f30*/  LDS.128 R36, [R36+0x1c400] ;  /* 0x01c4000024247984 */ /* 0x000ea20000000c00 */
[----:B------:R-:W-:Y:S05]  /*4f40*/  @P4 BRA `(.L_x_12512) ;  /* 0x0000000400484947 */ /* 0x000fea0003800000 */
[--C-:B------:R-:W-:Y:S01]  /*4f50*/  SHF.R.U64 R12, R12, 0x10, R13.reuse ;  /* 0x000000100c0c7819 */ /* 0x100fe2000000120d */
[----:B------:R-:W-:Y:S01]  /*4f60*/  HADD2.F32 R98, -RZ, R98.H0_H0 ;  /* 0x20000062ff627230 */ /* 0x000fe20000004100 */
[----:B------:R-:W-:Y:S02]  /*4f70*/  SHF.R.U32.HI R13, RZ, 0x10, R13 ;  /* 0x00000010ff0d7819 */ /* 0x000fe4000001160d */
[--C-:B------:R-:W-:Y:S02]  /*4f80*/  SHF.R.U64 R86, R4, 0x10, R5.reuse ;  /* 0x0000001004567819 */ /* 0x100fe40000001205 */
[----:B------:R-:W-:Y:S02]  /*4f90*/  SHF.R.U32.HI R96, RZ, 0x10, R5 ;  /* 0x00000010ff607819 */ /* 0x000fe40000011605 */
[--C-:B------:R-:W-:Y:S01]  /*4fa0*/  SHF.R.U64 R4, R6, 0x10, R7.reuse ;  /* 0x0000001006047819 */ /* 0x100fe20000001207 */
[----:B-1----:R-:W-:Y:S01]  /*4fb0*/  HADD2.F32 R6, -RZ, R33.H0_H0 ;  /* 0x20000021ff067230 */ /* 0x002fe20000004100 */
[----:B------:R-:W-:Y:S01]  /*4fc0*/  SHF.R.U32.HI R92, RZ, 0x10, R7 ;  /* 0x00000010ff5c7819 */ /* 0x000fe20000011607 */
[--C-:B--2---:R-:W-:Y:S01]  /*4fd0*/  HADD2.F32 R7, -RZ, R37.reuse.H0_H0 ;  /* 0x20000025ff077230 */ /* 0x104fe20000004100 */
[--C-:B------:R-:W-:Y:S01]  /*4fe0*/  SHF.R.U64 R5, R14, 0x10, R15.reuse ;  /* 0x000000100e057819 */ /* 0x100fe2000000120f */
[----:B------:R-:W-:Y:S01]  /*4ff0*/  HADD2.F32 R14, -RZ, R37.H1_H1 ;  /* 0x30000025ff0e7230 */ /* 0x000fe20000004100 */
[----:B------:R-:W-:Y:S01]  /*5000*/  SHF.R.U32.HI R100, RZ, 0x10, R15 ;  /* 0x00000010ff647819 */ /* 0x000fe2000001160f */
[----:B------:R-:W-:-:S02]  /*5010*/  HADD2.F32 R15, -RZ, R94.H0_H0 ;  /* 0x2000005eff0f7230 */ /* 0x000fc40000004100 */
[----:B------:R-:W-:Y:S02]  /*5020*/  HADD2.F32 R37, -RZ, R13.H0_H0 ;  /* 0x2000000dff257230 */ /* 0x000fe40000004100 */
[----:B------:R-:W-:Y:S02]  /*5030*/  HADD2.F32 R94, -RZ, R94.H1_H1 ;  /* 0x3000005eff5e7230 */ /* 0x000fe40000004100 */
        /* <DEDUP_REMOVED lines=11> */
[----:B------:R-:W-:Y:S01]  /*50f0*/  HADD2.F32 R39, -RZ, R39.H1_H1 ;  /* 0x30000027ff277230 */ /* 0x000fe20000004100 */
[----:B------:R-:W-:Y:S01]  /*5100*/  F2FP.F16.F32.PACK_AB R6, R13, R6 ;  /* 0x000000060d06723e */ /* 0x000fe200000000ff */
[--C-:B------:R-:W-:Y:S02]  /*5110*/  HADD2.F32 R15, -RZ, R35.reuse.H0_H0 ;  /* 0x20000023ff0f7230 */ /* 0x100fe40000004100 */
[----:B------:R-:W-:Y:S02]  /*5120*/  HADD2.F32 R100, -RZ, R100.H0_H0 ;  /* 0x20000064ff647230 */ /* 0x000fe40000004100 */
[----:B------:R-:W-:Y:S02]  /*5130*/  HADD2.F32 R35, -RZ, R35.H1_H1 ;  /* 0x30000023ff237230 */ /* 0x000fe40000004100 */
[----:B------:R-:W-:Y:S02]  /*5140*/  HADD2.F32 R96, -RZ, R92.H0_H0 ;  /* 0x2000005cff607230 */ /* 0x000fe40000004100 */
[----:B------:R-:W-:Y:S01]  /*5150*/  FMUL.FTZ R92, R33, R98 ;  /* 0x00000062215c7220 */ /* 0x000fe20000410000 */
[----:B------:R-:W-:-:S02]  /*5160*/  HADD2.F32 R94, -RZ, R95.H1_H1 ;  /* 0x3000005fff5e7230 */ /* 0x000fc40000004100 */
[----:B------:R-:W-:Y:S01]  /*5170*/  FMUL.FTZ R98, R15, R98 ;  /* 0x000000620f627220 */ /* 0x000fe20000410000 */
[-C--:B------:R-:W-:Y:S01]  /*5180*/  FMUL.FTZ R102, R39, R100.reuse ;  /* 0x0000006427667220 */ /* 0x080fe20000410000 */
[----:B------:R-:W-:Y:S01]  /*5190*/  FMUL.FTZ R100, R35, R100 ;  /* 0x0000006423647220 */ /* 0x000fe20000410000 */
[----:B------:R-:W-:Y:S02]  /*51a0*/  HADD2.F32 R97, -RZ, R12.H0_H0 ;  /* 0x2000000cff617230 */ /* 0x000fe40000004100 */
[-C--:B------:R-:W-:Y:S01]  /*51b0*/  FFMA.FTZ R15, R15, R94.reuse, -R92 ;  /* 0x0000005e0f0f7223 */ /* 0x080fe2000001085c */
[----:B------:R-:W-:Y:S01]  /*51c0*/  FFMA.FTZ R33, R33, R94, R98 ;  /* 0x0000005e21217223 */ /* 0x000fe20000010062 */
[-C--:B------:R-:W-:Y:S01]  /*51d0*/  FFMA.FTZ R92, R35, R96.reuse, -R102 ;  /* 0x00000060235c7223 */ /* 0x080fe20000010866 */
[----:B------:R-:W-:Y:S01]  /*51e0*/  FFMA.FTZ R94, R39, R96, R100 ;  /* 0x00000060275e7223 */ /* 0x000fe20000010064 */
[----:B------:R-:W-:Y:S02]  /*51f0*/  HADD2.F32 R39, -RZ, R99.H0_H0 ;  /* 0x20000063ff277230 */ /* 0x000fe40000004100 */
[----:B------:R-:W-:-:S02]  /*5200*/  HADD2.F32 R35, -RZ, R36.H0_H0 ;  /* 0x20000024ff237230 */ /* 0x000fc40000004100 */
[----:B------:R-:W-:Y:S01]  /*5210*/  HADD2.F32 R12, -RZ, R32.H0_H0 ;  /* 0x20000020ff0c7230 */ /* 0x000fe20000004100 */
[----:B------:R-:W-:Y:S01]  /*5220*/  F2FP.F16.F32.PACK_AB R94, R94, R33 ;  /* 0x000000215e5e723e */ /* 0x000fe200000000ff */
        /* <DEDUP_REMOVED lines=8> */
[----:B------:R-:W-:Y:S02]  /*52b0*/  IMAD.MOV.U32 R33, RZ, RZ, R6 ;  /* 0x000000ffff217224 */ /* 0x000fe400078e0006 */
[----:B------:R-:W-:Y:S01]  /*52c0*/  FFMA.FTZ R99, R12, R95, -R99 ;  /* 0x0000005f0c637223 */ /* 0x000fe20000010863 */
[-C--:B------:R-:W-:Y:S01]  /*52d0*/  FFMA.FTZ R96, R32, R37.reuse, -R39 ;  /* 0x0000002520607223 */ /* 0x080fe20000010827 */
[----:B------:R-:W-:Y:S01]  /*52e0*/  FFMA.FTZ R97, R36, R37, R97 ;  /* 0x0000002524617223 */ /* 0x000fe20000010061 */
[----:B------:R-:W-:Y:S02]  /*52f0*/  HADD2.F32 R32, -RZ, R93.H1_H1 ;  /* 0x3000005dff207230 */ /* 0x000fe40000004100 */
[----:B------:R-:W-:Y:S01]  /*5300*/  FFMA.FTZ R86, R35, R95, R86 ;  /* 0x0000005f23567223 */ /* 0x000fe20000010056 */
[----:B------:R-:W-:-:S02]  /*5310*/  HADD2.F32 R37, -RZ, R5.H0_H0 ;  /* 0x20000005ff257230 */ /* 0x000fc40000004100 */
[----:B------:R-:W-:Y:S02]  /*5320*/  HADD2.F32 R12, -RZ, R38.H0_H0 ;  /* 0x20000026ff0c7230 */ /* 0x000fe40000004100 */
[----:B------:R-:W-:Y:S01]  /*5330*/  HADD2.F32 R93, -RZ, R93.H0_H0 ;  /* 0x2000005dff5d7230 */ /* 0x000fe20000004100 */
[----:B------:R-:W-:Y:S01]  /*5340*/  F2FP.F16.F32.PACK_AB R36, R97, R86 ;  /* 0x000000566124723e */ /* 0x000fe200000000ff */
[----:B------:R-:W-:Y:S02]  /*5350*/  HADD2.F32 R5, -RZ, R34.H0_H0 ;  /* 0x20000022ff057230 */ /* 0x000fe40000004100 */
[----:B------:R-:W-:Y:S02]  /*5360*/  HADD2.F32 R38, -RZ, R38.H1_H1 ;  /* 0x30000026ff267230 */ /* 0x000fe40000004100 */
[----:B------:R-:W-:Y:S02]  /*5370*/  HADD2.F32 R34, -RZ, R34.H1_H1 ;  /* 0x30000022ff227230 */ /* 0x000fe40000004100 */
[----:B------:R-:W-:-:S02]  /*5380*/  HADD2.F32 R35, -RZ, R4.H0_H0 ;  /* 0x20000004ff237230 */ /* 0x000fc40000004100 */
[----:B------:R-:W-:Y:S01]  /*5390*/  FMUL.FTZ R4, R12, R93 ;  /* 0x0000005d0c047220 */ /* 0x000fe20000410000 */
[----:B------:R-:W-:Y:S01]  /*53a0*/  FMUL.FTZ R39, R38, R37 ;  /* 0x0000002526277220 */ /* 0x000fe20000410000 */
[C---:B------:R-:W-:Y:S01]  /*53b0*/  FMUL.FTZ R93, R5.reuse, R93 ;  /* 0x0000005d055d7220 */ /* 0x040fe20000410000 */
[C---:B------:R-:W-:Y:S01]  /*53c0*/  FMUL.FTZ R37, R34.reuse, R37 ;  /* 0x0000002522257220 */ /* 0x040fe20000410000 */
[-C--:B------:R-:W-:Y:S01]  /*53d0*/  FFMA.FTZ R4, R5, R32.reuse, -R4 ;  /* 0x0000002005047223 */ /* 0x080fe20000010804 */
[-C--:B------:R-:W-:Y:S01]  /*53e0*/  FFMA.FTZ R39, R34, R35.reuse, -R39 ;  /* 0x0000002322277223 */ /* 0x080fe20000010827 */
[----:B------:R-:W-:Y:S01]  /*53f0*/  FFMA.FTZ R93, R12, R32, R93 ;  /* 0x000000200c5d7223 */ /* 0x000fe2000001005d */
[----:B------:R-:W-:Y:S01]  /*5400*/  FFMA.FTZ R38, R38, R35, R37 ;  /* 0x0000002326267223 */ /* 0x000fe20000010025 */
[----:B------:R-:W-:Y:S02]  /*5410*/  F2FP.F16.F32.PACK_AB R35, R92, R15 ;  /* 0x0000000f5c23723e */ /* 0x000fe400000000ff */
[----:B------:R-:W-:Y:S01]  /*5420*/  F2FP.F16.F32.PACK_AB R34, R39, R4 ;  /* 0x000000042722723e */ /* 0x000fe200000000ff */
[----:B------:R-:W-:Y:S01]  /*5430*/  IMAD.MOV.U32 R39, RZ, RZ, R94 ;  /* 0x000000ffff277224 */ /* 0x000fe200078e005e */
[----:B------:R-:W-:-:S02]  /*5440*/  F2FP.F16.F32.PACK_AB R37, R14, R7 ;  /* 0x000000070e25723e */ /* 0x000fc400000000ff */
[----:B------:R-:W-:Y:S02]  /*5450*/  F2FP.F16.F32.PACK_AB R32, R96, R99 ;  /* 0x000000636020723e */ /* 0x000fe400000000ff */
[----:B------:R-:W-:-:S07]  /*5460*/  F2FP.F16.F32.PACK_AB R38, R38, R93 ;  /* 0x0000005d2626723e */ /* 0x000fce00000000ff */
.L_x_12512:
[----:B------:R-:W-:Y:S05]  /*5470*/  BSYNC B2 ;  /* 0x0000000000027941 */ /* 0x000fea0003800000 */
.L_x_12511:
[----:B------:R-:W-:Y:S02]  /*5480*/  ISETP.GE.AND P5, PT, R85, R84, PT ;  /* 0x000000545500720c */ /* 0x000fe40003fa6270 */
[----:B------:R-:W-:-:S11]  /*5490*/  P2R R5, PR, RZ, 0x1 ;  /* 0x00000001ff057803 */ /* 0x000fd60000000000 */
[--C-:B------:R-:W-:Y:S02]  /*54a0*/  @!P5 SHF.R.S32.HI R4, RZ, 0x1f, R85.reuse ;  /* 0x0000001fff04d819 */ /* 0x100fe40000011455 */
[----:B------:R-:W-:-:S04]  /*54b0*/  @!P5 IADD3 R78, P0, P6, R30, R78, R85 ;  /* 0x0000004e1e4ed210 */ /* 0x000fc80007e1e055 */
[----:B------:R-:W-:Y:S02]  /*54c0*/  @!P5 IADD3.X R83, R64, R83, R4, P0, P6 ;  /* 0x000000534053d210 */ /* 0x000fe400007ec404 */
[-C--:B------:R-:W-:Y:S02]  /*54d0*/  LEA R4, P6, R81, R70.reuse, 0x1 ;  /* 0x0000004651047211 */ /* 0x080fe400078c08ff */
[----:B------:R-:W-:Y:S02]  /*54e0*/  ISETP.NE.AND P0, PT, R5, RZ, PT ;  /* 0x000000ff0500720c */ /* 0x000fe40003f05270 */
[----:B------:R-:W-:Y:S02]  /*54f0*/  LEA.HI.X R5, R81, R71, R82, 0x1, P6 ;  /* 0x0000004751057211 */ /* 0x000fe400030f0c52 */
[----:B------:R-:W-:-:S03]  /*5500*/  @!P5 LEA R6, P6, R78, R70, 0x1 ;  /* 0x000000464e06d211 */ /* 0x000fc600078c08ff */
[----:B-1----:R1:W-:Y:S01]  /*5510*/  STG.E.128 desc[UR42][R4.64], R32 ;  /* 0x0000002004007986 */ /* 0x0023e2000c101d2a */
[----:B------:R-:W-:-:S05]  /*5520*/  @!P5 LEA.HI.X R7, R78, R71, R83, 0x1, P6 ;  /* 0x000000474e07d211 */ /* 0x000fca00030f0c53 */
[----:B--2---:R1:W-:Y:S04]  /*5530*/  @!P5 STG.E.128 desc[UR42][R6.64], R36 ;  /* 0x000000240600d986 */ /* 0x0043e8000c101d2a */
.L_x_12510:
[----:B------:R-:W-:Y:S05]  /*5540*/  BSYNC B1 ;  /* 0x0000000000017941 */ /* 0x000fea0003800000 */
.L_x_12509:
[C---:B------:R-:W-:Y:S01]  /*5550*/  ISETP.GE.OR P5, PT, R156.reuse, R72, P1 ;  /* 0x000000489c00720c */ /* 0x040fe20000fa6670 */
[----:B------:R-:W-:Y:S01]  /*5560*/  IMAD.WIDE.U32 R76, R156, R74, R76 ;  /* 0x0000004a9c4c7225 */ /* 0x000fe200078e004c */
[----:B-1----:R-:W-:-:S05]  /*5570*/  SHF.R.S32.HI R5, RZ, 0x1f, R156 ;  /* 0x0000001fff057819 */ /* 0x002fca000001149c */
[----:B------:R-:W-:-:S04]  /*5580*/  IMAD R5, R5, R74, RZ ;  /* 0x0000004a05057224 */ /* 0x000fc800078e02ff */
[----:B------:R-:W-:Y:S02]  /*5590*/  IMAD R5, R156, R75, R5 ;  /* 0x0000004b9c057224 */ /* 0x000fe400078e0205 */
[----:B------:R-:W-:Y:S05]  /*55a0*/  @P5 BRA `(.L_x_12495) ;  /* 0x0000000800505947 */ /* 0x000fea0003800000 */
[----:B------:R-:W1:Y:S01]  /*55b0*/  LDC R34, c[0x0][0x2f4] ;  /* 0x0000bd00ff227b82 */ /* 0x000e620000000800 */
[----:B------:R-:W-:Y:S01]  /*55c0*/  IMAD.SHL.U32 R7, R62, 0x8, RZ ;  /* 0x000000083e077824 */ /* 0x000fe200078e00ff */
[----:B------:R-:W-:Y:S01]  /*55d0*/  BSSY B1, `(.L_x_12513) ;  /* 0x000006c000017945 */ /* 0x000fe20003800000 */
[----:B------:R-:W-:-:S03]  /*55e0*/  IMAD.IADD R35, R77, 0x1, R5 ;  /* 0x000000014d237824 */ /* 0x000fc600078e0205 */
[--C-:B------:R-:W-:Y:S02]  /*55f0*/  SHF.R.S32.HI R5, RZ, 0x1f, R7.reuse ;  /* 0x0000001fff057819 */ /* 0x100fe40000011407 */
[----:B------:R-:W-:-:S04]  /*5600*/  IADD3 R4, P5, P6, R30, R76, R7 ;  /* 0x0000004c1e047210 */ /* 0x000fc80007ebe007 */
[----:B------:R-:W-:Y:S02]  /*5610*/  IADD3.X R5, R64, R35, R5, P5, P6 ;  /* 0x0000002340057210 */ /* 0x000fe40002fec405 */
[----:B------:R-:W-:-:S04]  /*5620*/  LEA R32, P5, R4, R70, 0x1 ;  /* 0x0000004604207211 */ /* 0x000fc800078a08ff */
[----:B------:R-:W-:Y:S01]  /*5630*/  LEA.HI.X R33, R4, R71, R5, 0x1, P5 ;  /* 0x0000004704217211 */ /* 0x000fe200028f0c05 */
[----:B-1----:R-:W-:-:S05]  /*5640*/  @P0 IMAD.IADD R73, R34, 0x1, -R73 ;  /* 0x0000000122490824 */ /* 0x002fca00078e0a49 */
        /* <DEDUP_REMOVED lines=14> */
[----:B------:R-:W-:Y:S02]  /*5730*/  SHF.R.U32.HI R38, RZ, 0x10, R25 ;  /* 0x00000010ff267819 */ /* 0x000fe40000011619 */
[----:B------:R-:W-:Y:S02]  /*5740*/  SHF.R.U64 R36, R8, 0x10, R9 ;  /* 0x0000001008247819 */ /* 0x000fe40000001209 */
[----:B------:R-:W-:Y:S01]  /*5750*/  SHF.R.U64 R79, R24, 0x10, R25 ;  /* 0x00000010184f7819 */ /* 0x000fe20000001219 */
[----:B--2---:R-:W-:Y:S01]  /*5760*/  IMAD.MOV.U32 R24, RZ, RZ, R15 ;  /* 0x000000ffff187224 */ /* 0x004fe200078e000f */
[----:B------:R-:W-:Y:S01]  /*5770*/  SHF.R.U64 R8, R10, 0x10, R11 ;  /* 0x000000100a087819 */ /* 0x000fe2000000120b */
[--C-:B------:R-:W-:Y:S01]  /*5780*/  HADD2.F32 R25, -RZ, R91.reuse.H0_H0 ;  /* 0x2000005bff197230 */ /* 0x100fe20000004100 */
[----:B------:R-:W-:Y:S01]  /*5790*/  SHF.R.U32.HI R74, RZ, 0x10, R9 ;  /* 0x00000010ff4a7819 */ /* 0x000fe20000011609 */
[----:B-1----:R-:W-:Y:S01]  /*57a0*/  IMAD.MOV.U32 R10, RZ, RZ, R4 ;  /* 0x000000ffff0a7224 */ /* 0x002fe200078e0004 */
[----:B------:R-:W-:Y:S01]  /*57b0*/  SHF.R.U32.HI R73, RZ, 0x10, R11 ;  /* 0x00000010ff497819 */ /* 0x000fe2000001160b */
[----:B------:R-:W-:Y:S01]  /*57c0*/  HADD2.F32 R91, -RZ, R91.H1_H1 ;  /* 0x3000005bff5b7230 */ /* 0x000fe20000004100 */
[--C-:B------:R-:W-:Y:S01]  /*57d0*/  SHF.R.U64 R9, R26, 0x10, R27.reuse ;  /* 0x000000101a097819 */ /* 0x100fe2000000121b */
[----:B------:R-:W-:Y:S01]  /*57e0*/  HADD2.F32 R15, -RZ, R13.H0_H0 ;  /* 0x2000000dff0f7230 */ /* 0x000fe20000004100 */
[----:B------:R-:W-:Y:S01]  /*57f0*/  SHF.R.U32.HI R39, RZ, 0x10, R27 ;  /* 0x00000010ff277819 */ /* 0x000fe2000001161b */
[----:B------:R-:W-:-:S02]  /*5800*/  IMAD.MOV.U32 R11, RZ, RZ, R7 ;  /* 0x000000ffff0b7224 */ /* 0x000fc400078e0007 */
[----:B------:R-:W-:Y:S02]  /*5810*/  HADD2.F32 R13, -RZ, R13.H1_H1 ;  /* 0x3000000dff0d7230 */ /* 0x000fe40000004100 */
[--C-:B------:R-:W-:Y:S02]  /*5820*/  HADD2.F32 R4, -RZ, R5.reuse.H0_H0 ;  /* 0x20000005ff047230 */ /* 0x100fe40000004100 */
[----:B------:R-:W-:Y:S02]  /*5830*/  HADD2.F32 R38, -RZ, R38.H0_H0 ;  /* 0x20000026ff267230 */ /* 0x000fe40000004100 */
        /* <DEDUP_REMOVED lines=16> */
[----:B------:R-:W-:Y:S02]  /*5940*/  HADD2.F32 R38, -RZ, R90.H0_H0 ;  /* 0x2000005aff267230 */ /* 0x000fe40000004100 */
[----:B------:R-:W-:Y:S02]  /*5950*/  HADD2.F32 R11, -RZ, R11.H1_H1 ;  /* 0x3000000bff0b7230 */ /* 0x000fe40000004100 */
[----:B------:R-:W-:Y:S01]  /*5960*/  FMUL.FTZ R82, R24, R25 ;  /* 0x0000001918527220 */ /* 0x000fe20000410000 */
[----:B------:R-:W-:-:S02]  /*5970*/  HADD2.F32 R15, -RZ, R73.H0_H0 ;  /* 0x20000049ff0f7230 */ /* 0x000fc40000004100 */
[-C--:B------:R-:W-:Y:S01]  /*5980*/  FMUL.FTZ R78, R13, R38.reuse ;  /* 0x000000260d4e7220 */ /* 0x080fe20000410000 */
[----:B------:R-:W-:Y:S02]  /*5990*/  HADD2.F32 R26, -RZ, R87.H1_H1 ;  /* 0x30000057ff1a7230 */ /* 0x000fe40000004100 */
[----:B------:R-:W-:Y:S01]  /*59a0*/  FMUL.FTZ R25, R11, R25 ;  /* 0x000000190b197220 */ /* 0x000fe20000410000 */
[----:B------:R-:W-:Y:S01]  /*59b0*/  FMUL.FTZ R38, R7, R38 ;  /* 0x0000002607267220 */ /* 0x000fe20000410000 */
[-C--:B------:R-:W-:Y:S01]  /*59c0*/  FFMA.FTZ R73, R11, R15.reuse, -R82 ;  /* 0x0000000f0b497223 */ /* 0x080fe20000010852 */
[----:B------:R-:W-:Y:S02]  /*59d0*/  HADD2.F32 R11, -RZ, R12.H0_H0 ;  /* 0x2000000cff0b7230 */ /* 0x000fe40000004100 */
[----:B------:R-:W-:Y:S01]  /*59e0*/  FFMA.FTZ R78, R7, R26, -R78 ;  /* 0x0000001a074e7223 */ /* 0x000fe2000001084e */
[----:B------:R-:W-:Y:S01]  /*59f0*/  FFMA.FTZ R75, R24, R15, R25 ;  /* 0x0000000f184b7223 */ /* 0x000fe20000010019 */
[----:B------:R-:W-:-:S02]  /*5a00*/  HADD2.F32 R15, -RZ, R79.H0_H0 ;  /* 0x2000004fff0f7230 */ /* 0x000fc40000004100 */
[----:B------:R-:W-:Y:S01]  /*5a10*/  FFMA.FTZ R38, R13, R26, R38 ;  /* 0x0000001a0d267223 */ /* 0x000fe20000010026 */
[----:B------:R-:W-:Y:S02]  /*5a20*/  HADD2.F32 R7, -RZ, R10.H0_H0 ;  /* 0x2000000aff077230 */ /* 0x000fe40000004100 */
[----:B------:R-:W-:Y:S02]  /*5a30*/  HADD2.F32 R12, -RZ, R12.H1_H1 ;  /* 0x3000000cff0c7230 */ /* 0x000fe40000004100 */
[----:B------:R-:W-:Y:S01]  /*5a40*/  HADD2.F32 R10, -RZ, R10.H1_H1 ;  /* 0x3000000aff0a7230 */ /* 0x000fe20000004100 */
[----:B------:R-:W-:Y:S01]  /*5a50*/  F2FP.F16.F32.PACK_AB R38, R75, R38 ;  /* 0x000000264b26723e */ /* 0x000fe200000000ff */
[----:B------:R-:W-:Y:S02]  /*5a60*/  HADD2.F32 R90, -RZ, R90.H1_H1 ;  /* 0x3000005aff5a7230 */ /* 0x000fe40000004100 */
[----:B------:R-:W-:Y:S01]  /*5a70*/  FMUL.FTZ R25, R12, R15 ;  /* 0x0000000f0c197220 */ /* 0x000fe20000410000 */
[----:B------:R-:W-:-:S02]  /*5a80*/  HADD2.F32 R13, -RZ, R36.H0_H0 ;  /* 0x20000024ff0d7230 */ /* 0x000fc40000004100 */
[C---:B------:R-:W-:Y:S01]  /*5a90*/  FMUL.FTZ R15, R10.reuse, R15 ;  /* 0x0000000f0a0f7220 */ /* 0x040fe20000410000 */
[----:B------:R-:W-:Y:S02]  /*5aa0*/  HADD2.F32 R24, -RZ, R88.H0_H0 ;  /* 0x20000058ff187230 */ /* 0x000fe40000004100 */
[-C--:B------:R-:W-:Y:S01]  /*5ab0*/  FMUL.FTZ R26, R11, R90.reuse ;  /* 0x0000005a0b1a7220 */ /* 0x080fe20000410000 */
[C---:B------:R-:W-:Y:S01]  /*5ac0*/  FMUL.FTZ R90, R7.reuse, R90 ;  /* 0x0000005a075a7220 */ /* 0x040fe20000410000 */
[-C--:B------:R-:W-:Y:S01]  /*5ad0*/  FFMA.FTZ R25, R10, R13.reuse, -R25 ;  /* 0x0000000d0a197223 */ /* 0x080fe20000010819 */
[----:B------:R-:W-:Y:S01]  /*5ae0*/  FFMA.FTZ R15, R12, R13, R15 ;  /* 0x0000000d0c0f7223 */ /* 0x000fe2000001000f */
[----:B------:R-:W-:Y:S02]  /*5af0*/  HADD2.F32 R13, -RZ, R9.H0_H0 ;  /* 0x20000009ff0d7230 */ /* 0x000fe40000004100 */
[----:B------:R-:W-:Y:S01]  /*5b00*/  FFMA.FTZ R26, R7, R24, -R26 ;  /* 0x00000018071a7223 */ /* 0x000fe2000001081a */
[----:B------:R-:W-:-:S02]  /*5b10*/  HADD2.F32 R9, -RZ, R14.H0_H0 ;  /* 0x2000000eff097230 */ /* 0x000fc40000004100 */
[----:B------:R-:W-:Y:S01]  /*5b20*/  FFMA.FTZ R90, R11, R24, R90 ;  /* 0x000000180b5a7223 */ /* 0x000fe2000001005a */
[----:B------:R-:W-:Y:S02]  /*5b30*/  HADD2.F32 R88, -RZ, R88.H1_H1 ;  /* 0x30000058ff587230 */ /* 0x000fe40000004100 */
[----:B------:R-:W-:Y:S01]  /*5b40*/  HADD2.F32 R7, -RZ, R6.H0_H0 ;  /* 0x20000006ff077230 */ /* 0x000fe20000004100 */
[----:B------:R-:W-:Y:S01]  /*5b50*/  F2FP.F16.F32.PACK_AB R4, R25, R26 ;  /* 0x0000001a1904723e */ /* 0x000fe200000000ff */
[----:B------:R-:W-:Y:S01]  /*5b60*/  HADD2.F32 R14, -RZ, R14.H1_H1 ;  /* 0x3000000eff0e7230 */ /* 0x000fe20000004100 */
[----:B------:R-:W-:Y:S01]  /*5b70*/  F2FP.F16.F32.PACK_AB R12, R15, R90 ;  /* 0x0000005a0f0c723e */ /* 0x000fe200000000ff */
[----:B------:R-:W-:Y:S02]  /*5b80*/  HADD2.F32 R6, -RZ, R6.H1_H1 ;  /* 0x30000006ff067230 */ /* 0x000fe40000004100 */
[----:B------:R-:W-:Y:S02]  /*5b90*/  HADD2.F32 R11, -RZ, R8.H0_H0 ;  /* 0x20000008ff0b7230 */ /* 0x000fe40000004100 */
[----:B------:R-:W-:Y:S01]  /*5ba0*/  FMUL.FTZ R8, R9, R88 ;  /* 0x0000005809087220 */ /* 0x000fe20000410000 */
[----:B------:R-:W-:-:S02]  /*5bb0*/  HADD2.F32 R10, -RZ, R87.H0_H0 ;  /* 0x20000057ff0a7230 */ /* 0x000fc40000004100 */
[-C--:B------:R-:W-:Y:S01]  /*5bc0*/  FMUL.FTZ R39, R14, R13.reuse ;  /* 0x0000000d0e277220 */ /* 0x080fe20000410000 */
[C---:B------:R-:W-:Y:S01]  /*5bd0*/  FMUL.FTZ R88, R7.reuse, R88 ;  /* 0x0000005807587220 */ /* 0x040fe20000410000 */
[----:B------:R-:W-:Y:S01]  /*5be0*/  FMUL.FTZ R13, R6, R13 ;  /* 0x0000000d060d7220 */ /* 0x000fe20000410000 */
[----:B------:R-:W-:Y:S02]  /*5bf0*/  IMAD.MOV.U32 R5, RZ, RZ, R27 ;  /* 0x000000ffff057224 */ /* 0x000fe400078e001b */
[-C--:B------:R-:W-:Y:S01]  /*5c00*/  FFMA.FTZ R8, R7, R10.reuse, -R8 ;  /* 0x0000000a07087223 */ /* 0x080fe20000010808 */
[----:B------:R-:W-:Y:S01]  /*5c10*/  FFMA.FTZ R88, R9, R10, R88 ;  /* 0x0000000a09587223 */ /* 0x000fe20000010058 */
[-C--:B------:R-:W-:Y:S01]  /*5c20*/  FFMA.FTZ R13, R14, R11.reuse, R13 ;  /* 0x0000000b0e0d7223 */ /* 0x080fe2000001000d */
[----:B------:R-:W-:Y:S01]  /*5c30*/  FFMA.FTZ R39, R6, R11, -R39 ;  /* 0x0000000b06277223 */ /* 0x000fe20000010827 */
[----:B------:R-:W-:Y:S01]  /*5c40*/  F2FP.F16.F32.PACK_AB R7, R73, R78 ;  /* 0x0000004e4907723e */ /* 0x000fe200000000ff */
[----:B------:R-:W-:-:S02]  /*5c50*/  IMAD.MOV.U32 R15, RZ, RZ, R38 ;  /* 0x000000ffff0f7224 */ /* 0x000fc400078e0026 */
[----:B------:R-:W-:Y:S01]  /*5c60*/  F2FP.F16.F32.PACK_AB R14, R13, R88 ;  /* 0x000000580d0e723e */ /* 0x000fe200000000ff */
[----:B------:R-:W-:Y:S01]  /*5c70*/  IMAD.MOV.U32 R13, RZ, RZ, R74 ;  /* 0x000000ffff0d7224 */ /* 0x000fe200078e004a */
[----:B------:R-:W-:-:S07]  /*5c80*/  F2FP.F16.F32.PACK_AB R6, R39, R8 ;  /* 0x000000082706723e */ /* 0x000fce00000000ff */
.L_x_12514:
[----:B------:R-:W-:Y:S05]  /*5c90*/  BSYNC B1 ;  /* 0x0000000000017941 */ /* 0x000fea0003800000 */
.L_x_12513:
        /* <DEDUP_REMOVED lines=10> */
.L_x_12478:
[----:B------:R-:W-:-:S04]  /*5d40*/  ULOP3.LUT UR4, UR38, 0x1, URZ, 0xfc, !UPT ;  /* 0x0000000126047892 */ /* 0x000fc8000f8efc3f */
[----:B------:R-:W-:-:S06]  /*5d50*/  UISETP.NE.AND UP0, UPT, UR4, 0x3, UPT ;  /* 0x000000030400788c */ /* 0x000fcc000bf05270 */
[----:B------:R-:W-:-:S13]  /*5d60*/  PLOP3.LUT P3, PT, PT, PT, UP0, 0x80, 0x0 ;  /* 0x000000000000781c */ /* 0x000fda0003f6f008 */
[----:B------:R-:W-:Y:S05]  /*5d70*/  @!P3 BRA `(.L_x_12515) ;  /* 0x000000000004b947 */ /* 0x000fea0003800000 */
[----:B------:R-:W-:Y:S01]  /*5d80*/  BPT.TRAP 0x1 ;  /* 0x000000040000795c */ /* 0x000fe20000300000 */
.L_x_12515:
[----:B------:R-:W-:Y:S01]  /*5d90*/  IMAD R68, R23, 0x8, R2 ;  /* 0x0000000817447824 */ /* 0x000fe200078e0202 */
[----:B------:R-:W-:Y:S01]  /*5da0*/  SHF.L.U32 R80, R158, 0x1f, RZ ;  /* 0x0000001f9e507819 */ /* 0x000fe200000006ff */
[----:B------:R-:W-:Y:S01]  /*5db0*/  IMAD R72, R49, -0x60, R46 ;  /* 0xffffffa031487824 */ /* 0x000fe200078e022e */
[----:B------:R-:W-:Y:S02]  /*5dc0*/  BSSY B1, `(.L_x_12516) ;  /* 0x0000004000017945 */ /* 0x000fe40003800000 */
[----:B------:R-:W0:Y:S02]  /*5dd0*/  SYNCS.PHASECHK.TRANS64.TRYWAIT P4, [R68+URZ+0x32490], R80 ;  /* 0x03249050440075a7 */ /* 0x000e24000808017f */
[----:B------:R-:W-:Y:S01]  /*5de0*/  VIMNMX R72, R72, 0x60, PT ;  /* 0x0000006048487848 */ /* 0x000fe20003fe0100 */
[----:B0-----:R-:W-:Y:S06]  /*5df0*/  @!P4 BRA `(.L_x_12517) ;  /* 0x0000034000acc947 */ /* 0x001fec0003800000 */
.L_x_12881:
[----:B------:R-:W-:Y:S05]  /*5e00*/  BSYNC B1 ;  /* 0x0000000000017941 */ /* 0x000fea0003800000 */
.L_x_12516:
        /* <DEDUP_REMOVED lines=8> */
.L_x_12519:
[----:B------:R-:W-:Y:S05]  /*5e90*/  BSYNC B1 ;  /* 0x0000000000017941 */ /* 0x000fea0003800000 */
.L_x_12518:
[----:B------:R-:W-:Y:S05]  /*5ea0*/  @P4 BRA `(.L_x_12495) ;  /* 0x0000000000104947 */ /* 0x000fea0003800000 */
[----:B-1----:R-:W1:Y:S04]  /*5eb0*/  @!P1 LDS.128 R4, [R84+0x2000] ;  /* 0x0020000054049984 */ /* 0x002e680000000c00 */
[----:B------:R-:W2:Y:S04]  /*5ec0*/  @!P2 LDS.128 R8, [R83+0x2000] ;  /* 0x002000005308a984 */ /* 0x000ea80000000c00 */
[----:B-1----:R3:W-:Y:S04]  /*5ed0*/  @!P1 STG.E.128 desc[UR42][R12.64], R4 ;  /* 0x000000040c009986 */ /* 0x0027e8000c101d2a */
[----:B--2---:R3:W-:Y:S02]  /*5ee0*/  @!P2 STG.E.128 desc[UR42][R12.64+0x40], R8 ;  /* 0x000040080c00a986 */ /* 0x0047e4000c101d2a */
.L_x_12495:
[----:B------:R-:W-:Y:S05]  /*5ef0*/  BSYNC B0 ;  /* 0x0000000000007941 */ /* 0x000fea0003800000 */
.L_x_12477:
        /* <DEDUP_REMOVED lines=9> */
[----:B-1----:R-:W-:-:S02]  /*5f90*/  LOP3.LUT R4, R5, 0x7f, RZ, 0xc0, !PT ;  /* 0x0000007f05047812 */ /* 0x002fc400078ec0ff */
[----:B------:R-:W-:Y:S02]  /*5fa0*/  SHF.R.U32.HI R5, RZ, 0x7, R5 ;  /* 0x00000007ff057819 */ /* 0x000fe40000011605 */
[----:B------:R-:W-:-:S03]  /*5fb0*/  ISETP.NE.AND P4, PT, R4, RZ, PT ;  /* 0x000000ff0400720c */ /* 0x000fc60003f85270 */
[----:B------:R-:W-:-:S10]  /*5fc0*/  VIADD R12, R5, 0x8 ;  /* 0x00000008050c7836 */ /* 0x000fd40000000000 */
[----:B------:R-:W-:-:S05]  /*5fd0*/  @!P4 VIADD R4, R68, 0x324a0 ;  /* 0x000324a04404c836 */ /* 0x000fca0000000000 */
[----:B------:R-:W-:Y:S01]  /*5fe0*/  @!P4 PRMT R4, RZ, 0x654, R4 ;  /* 0x00000654ff04c816 */ /* 0x000fe20000000004 */
[----:B--2---:R1:W-:Y:S06]  /*5ff0*/  BAR.SYNC.DEFER_BLOCKING R12, 0x80 ;  /* 0x0002000c0000751d */ /* 0x0043ec0000010000 */
[----:B------:R1:W-:Y:S01]  /*6000*/  @!P4 SYNCS.ARRIVE.TRANS64.RED.A1T0 RZ, [R4+URZ], RZ ;  /* 0x000000ff04ffc9a7 */ /* 0x0003e2000810043f */
[----:B------:R-:W-:Y:S05]  /*6010*/  @!P3 BRA `(.L_x_12521) ;  /* 0x000000000004b947 */ /* 0x000fea0003800000 */
[----:B------:R-:W-:Y:S01]  /*6020*/  BPT.TRAP 0x1 ;  /* 0x000000040000795c */ /* 0x000fe20000300000 */
.L_x_12521:
[----:B------:R-:W-:Y:S05]  /*6030*/  BSYNC B0 ;  /* 0x0000000000007941 */ /* 0x000fea0003800000 */
.L_x_12520:
[----:B------:R-:W2:Y:S01]  /*6040*/  SYNCS.PHASECHK.TRANS64.TRYWAIT P3, [R68+URZ+0x324b0], R80 ;  /* 0x0324b050440075a7 */ /* 0x000ea2000806017f */
[----:B------:R-:W-:Y:S01]  /*6050*/  ULDC UR49, c[0x0][0x320] ;  /* 0x0000c80000317ab9 */ /* 0x000fe20000000800 */
[----:B------:R-:W-:Y:S01]  /*6060*/  ULDC.64 UR44, c[0x0][0x328] ;  /* 0x0000ca00002c7ab9 */ /* 0x000fe20000000a00 */
[----:B------:R-:W-:Y:S01]  /*6070*/  ULDC.64 UR40, c[0x0][0x318] ;  /* 0x0000c60000287ab9 */ /* 0x000fe20000000a00 */
[----:B------:R-:W-:Y:S01]  /*6080*/  BSSY B0, `(.L_x_12522) ;  /* 0x0000003000007945 */ /* 0x000fe20003800000 */
[----:B-1----:R-:W-:-:S03]  /*6090*/  IMAD R4, R23, 0x6000, R58 ;  /* 0x0000600017047824 */ /* 0x002fc600078e023a */
[----:B--2---:R-:W-:Y:S05]  /*60a0*/  @!P3 BRA `(.L_x_12523) ;  /* 0x000003400014b947 */ /* 0x004fea0003800000 */
.L_x_12882:
[----:B------:R-:W-:Y:S05]  /*60b0*/  BSYNC B0 ;  /* 0x0000000000007941 */ /* 0x000fea0003800000 */
.L_x_12522:
        /* <DEDUP_REMOVED lines=8> */
[----:B------:R-:W-:Y:S02]  /*6140*/  IMAD.MOV.U32 R4, RZ, RZ, R40 ;  /* 0x000000ffff047224 */ /* 0x000fe400078e0028 */
[----:B------:R-:W-:Y:S02]  /*6150*/  IMAD.MOV.U32 R5, RZ, RZ, R65 ;  /* 0x000000ffff057224 */ /* 0x000fe400078e0041 */
[C---:B------:R-:W-:Y:S02]  /*6160*/  IMAD R7, R8.reuse, UR45, R7 ;  /* 0x0000002d08077c24 */ /* 0x040fe4000f8e0207 */
[----:B------:R-:W-:-:S04]  /*6170*/  IMAD.WIDE.U32 R4, R8, UR44, R4 ;  /* 0x0000002c08047c25 */ /* 0x000fc8000f8e0004 */
[----:B------:R-:W-:Y:S01]  /*6180*/  IMAD.IADD R5, R5, 0x1, R7 ;  /* 0x0000000105057824 */ /* 0x000fe200078e0207 */
[----:B------:R-:W-:-:S04]  /*6190*/  LEA R10, P3, R4, UR40, 0x1 ;  /* 0x00000028040a7c11 */ /* 0x000fc8000f8608ff */
[----:B------:R-:W-:Y:S02]  /*61a0*/  LEA.HI.X R11, R4, UR41, R5, 0x1, P3 ;  /* 0x00000029040b7c11 */ /* 0x000fe400098f0c05 */
[----:B------:R-:W-:-:S13]  /*61b0*/  ISETP.GE.AND P3, PT, R152, UR49, PT ;  /* 0x0000003198007c0c */ /* 0x000fda000bf66270 */
[----:B------:R-:W2:Y:S04]  /*61c0*/  @!P3 LDS.128 R4, [R14] ;  /* 0x000000000e04b984 */ /* 0x000ea80000000c00 */
[----:B--2---:R-:W-:Y:S01]  /*61d0*/  @!P3 STG.E.128 desc[UR42][R10.64], R4 ;  /* 0x000000040a00b986 */ /* 0x004fe2000c101d2a */
[----:B------:R-:W-:-:S13]  /*61e0*/  ISETP.GE.AND P3, PT, R3, UR49, PT ;  /* 0x0000003103007c0c */ /* 0x000fda000bf66270 */
[----:B------:R-:W2:Y:S04]  /*61f0*/  @!P3 LDS.128 R4, [R13] ;  /* 0x000000000d04b984 */ /* 0x000ea80000000c00 */
[----:B--2---:R-:W-:Y:S01]  /*6200*/  @!P3 STG.E.128 desc[UR42][R10.64+0x40], R4 ;  /* 0x000040040a00b986 */ /* 0x004fe2000c101d2a */
[----:B------:R-:W-:-:S13]  /*6210*/  ISETP.GE.AND P3, PT, R51, UR49, PT ;  /* 0x0000003133007c0c */ /* 0x000fda000bf66270 */
[----:B------:R-:W2:Y:S04]  /*6220*/  @!P3 LDS.128 R4, [R14+0x3000] ;  /* 0x003000000e04b984 */ /* 0x000ea80000000c00 */
        /* <DEDUP_REMOVED lines=10> */
[----:B------:R-:W-:-:S13]  /*62d0*/  ISETP.NE.AND P3, PT, R67, RZ, PT ;  /* 0x000000ff4300720c */ /* 0x000fda0003f65270 */
[----:B------:R-:W2:Y:S04]  /*62e0*/  @P3 LDS.128 R4, [R14+0x9000] ;  /* 0x009000000e043984 */ /* 0x000ea80000000c00 */
[----:B--2---:R-:W-:Y:S01]  /*62f0*/  @P3 STG.E.128 desc[UR42][R10.64+0x180], R4 ;  /* 0x000180040a003986 */ /* 0x004fe2000c101d2a */
[----:B------:R-:W-:-:S13]  /*6300*/  ISETP.NE.AND P3, PT, R66, RZ, PT ;  /* 0x000000ff4200720c */ /* 0x000fda0003f65270 */
[----:B------:R-:W2:Y:S04]  /*6310*/  @P3 LDS.128 R4, [R13+0x9000] ;  /* 0x009000000d043984 */ /* 0x000ea80000000c00 */
[----:B--2---:R2:W-:Y:S02]  /*6320*/  @P3 STG.E.128 desc[UR42][R10.64+0x1c0], R4 ;  /* 0x0001c0040a003986 */ /* 0x0045e4000c101d2a */
.L_x_12525:
[----:B------:R-:W-:Y:S05]  /*6330*/  BSYNC B0 ;  /* 0x0000000000007941 */ /* 0x000fea0003800000 */
.L_x_12524:
[----:B------:R-:W-:Y:S01]  /*6340*/  ISETP.GE.AND P3, PT, R156, R72, PT ;  /* 0x000000489c00720c */ /* 0x000fe20003f66270 */
[----:B------:R-:W-:-:S12]  /*6350*/  BSSY B0, `(.L_x_12526) ;  /* 0x0000024000007945 */ /* 0x000fd80003800000 */
[----:B------:R-:W-:Y:S05]  /*6360*/  @P3 BRA `(.L_x_12527) ;  /* 0x0000000000883947 */ /* 0x000fea0003800000 */
[----:B--2---:R-:W-:Y:S01]  /*6370*/  IADD3 R7, P3, R8, 0x40, RZ ;  /* 0x0000004008077810 */ /* 0x004fe20007f7e0ff */
[----:B------:R-:W-:Y:S02]  /*6380*/  IMAD.MOV.U32 R4, RZ, RZ, R40 ;  /* 0x000000ffff047224 */ /* 0x000fe400078e0028 */
        /* <DEDUP_REMOVED lines=31> */
[----:B--2---:R3:W-:Y:S02]  /*6580*/  @P3 STG.E.128 desc[UR42][R8.64+0x1c0], R4 ;  /* 0x0001c00408003986 */ /* 0x0047e4000c101d2a */
.L_x_12527:
[----:B------:R-:W-:Y:S05]  /*6590*/  BSYNC B0 ;  /* 0x0000000000007941 */ /* 0x000fea0003800000 */
.L_x_12526:
[----:B------:R-:W-:Y:S01]  /*65a0*/  @!PT LDS RZ, [RZ] ;  /* 0x00000000fffff984 */ /* 0x000fe20000000800 */
[----:B------:R-:W-:Y:S01]  /*65b0*/  @!PT LDS RZ, [RZ] ;  /* 0x00000000fffff984 */ /* 0x000fe20000000800 */
[----:B------:R-:W-:Y:S01]  /*65c0*/  @!PT LDS RZ, [RZ] ;  /* 0x00000000fffff984 */ /* 0x000fe20000000800 */
[----:B------:R-:W-:Y:S01]  /*65d0*/  @!PT LDS RZ, [RZ] ;  /* 0x00000000fffff984 */ /* 0x000fe20000000800 */
[----:B------:R4:W-:Y:S06]  /*65e0*/  MEMBAR.ALL.CTA ;  /* 0x0000000000007992 */ /* 0x0009ec0000008000 */
[----:B----4-:R-:W4:Y:S02]  /*65f0*/  FENCE.VIEW.ASYNC.S ;  /* 0x00000000000073c6 */ /* 0x010f240000000000 */
[----:B----4-:R4:W-:Y:S01]  /*6600*/  BAR.SYNC.DEFER_BLOCKING R12, 0x80 ;  /* 0x0002000c0000751d */ /* 0x0109e20000010000 */
[----:B------:R-:W-:Y:S01]  /*6610*/  ISETP.NE.AND P5, PT, R69, RZ, PT ;  /* 0x000000ff4500720c */ /* 0x000fe20003fa5270 */
[----:B------:R-:W-:-:S02]  /*6620*/  VIADD R23, R23, 0x1 ;  /* 0x0000000117177836 */ /* 0x000fc40000000000 */
[----:B01----:R-:W-:-:S03]  /*6630*/  @!P4 VIADD R68, R68, 0x324c0 ;  /* 0x000324c04444c836 */ /* 0x003fc60000000000 */
[C---:B------:R-:W-:Y:S02]  /*6640*/  ISETP.NE.AND P3, PT, R23.reuse, 0x2, PT ;  /* 0x000000021700780c */ /* 0x040fe40003f65270 */
[----:B------:R-:W-:Y:S02]  /*6650*/  @!P4 PRMT R68, RZ, 0x654, R68 ;  /* 0x00000654ff44c816 */ /* 0x000fe40000000044 */
[----:B--23--:R-:W-:Y:S02]  /*6660*/  SEL R5, RZ, 0x1, P3 ;  /* 0x00000001ff057807 */ /* 0x00cfe40001800000 */
[----:B------:R-:W-:Y:S02]  /*6670*/  SEL R23, R23, RZ, P3 ;  /* 0x000000ff17177207 */ /* 0x000fe40001800000 */
[----:B------:R-:W-:Y:S01]  /*6680*/  LOP3.LUT R158, R158, R5, RZ, 0x3c, !PT ;  /* 0x000000059e9e7212 */ /* 0x000fe200078e3cff */
[----:B------:R4:W-:Y:S01]  /*6690*/  @!P4 SYNCS.ARRIVE.TRANS64.RED.A1T0 RZ, [R68+URZ], RZ ;  /* 0x000000ff44ffc9a7 */ /* 0x0009e2000810043f */
[----:B------:R-:W-:Y:S05]  /*66a0*/  @P5 BRA `(.L_x_12528) ;  /* 0xffffffc800045947 */ /* 0x000fea000383ffff */
[----:B------:R-:W0:Y:S01]  /*66b0*/  S2R R4, SR_TID.X ;  /* 0x0000000000047919 */ /* 0x000e220000002100 */
[----:B------:R-:W-:Y:S02]  /*66c0*/  PLOP3.LUT P0, PT, PT, PT, PT, 0x8, 0x0 ;  /* 0x000000000000781c */ /* 0x000fe40003f0e170 */
[----:B0-----:R-:W-:-:S04]  /*66d0*/  SHF.R.U32.HI R4, RZ, 0x7, R4 ;  /* 0x00000007ff047819 */ /* 0x001fc80000011604 */
[----:B------:R-:W-:-:S13]  /*66e0*/  ISETP.NE.AND P5, PT, R4, 0x1, PT ;  /* 0x000000010400780c */ /* 0x000fda0003fa5270 */
[----:B------:R-:W-:Y:S06]  /*66f0*/  @!P5 BAR.ARV 0x9, 0x100 ;  /* 0x024400000000db1d */ /* 0x000fec0000002000 */
.L_x_12472:
[----:B------:R-:W0:Y:S01]  /*6700*/  S2R R0, SR_TID.X ;  /* 0x0000000000007919 */ /* 0x000e220000002100 */
[----:B------:R-:W1:Y:S01]  /*6710*/  LDC R17, c[0x0][0x448] ;  /* 0x00011200ff117b82 */ /* 0x000e620000000800 */
[----:B----4-:R-:W-:Y:S01]  /*6720*/  IMAD.MOV.U32 R12, RZ, RZ, 0x3000 ;  /* 0x00003000ff0c7424 */ /* 0x010fe200078e00ff */
[----:B------:R-:W2:Y:S01]  /*6730*/  S2R R3, SR_SWINHI ;  /* 0x0000000000037919 */ /* 0x000ea20000002f00 */
[----:B------:R-:W-:Y:S02]  /*6740*/  IMAD.U32 R13, RZ, RZ, UR38 ;  /* 0x00000026ff0d7e24 */ /* 0x000fe4000f8e00ff */
[----:B------:R-:W-:Y:S01]  /*6750*/  IMAD.MOV.U32 R14, RZ, RZ, 0x1 ;  /* 0x00000001ff0e7424 */ /* 0x000fe200078e00ff */
[----:B------:R-:W-:Y:S02]  /*6760*/  STL [R1+0x70], R89 ;  /* 0x0000705901007387 */ /* 0x000fe40000100800 */
[----:B------:R-:W3:Y:S01]  /*6770*/  LDC R16, c[0x0][0xa80] ;  /* 0x0002a000ff107b82 */ /* 0x000ee20000000800 */
[----:B------:R-:W-:Y:S01]  /*6780*/  IMAD.MOV.U32 R15, RZ, RZ, RZ ;  /* 0x000000ffff0f7224 */ /* 0x000fe200078e00ff */
[----:B------:R4:W-:Y:S01]  /*6790*/  STL.64 [R1+0x18], R12 ;  /* 0x0000180c01007387 */ /* 0x0009e20000100a00 */
[----:B------:R-:W-:-:S02]  /*67a0*/  IMAD.MOV.U32 R5, RZ, RZ, 0x100 ;  /* 0x00000100ff057424 */ /* 0x000fc400078e00ff */
[----:B------:R-:W-:Y:S01]  /*67b0*/  IMAD.MOV.U32 R6, RZ, RZ, 0x1 ;  /* 0x00000001ff067424 */ /* 0x000fe200078e00ff */
[----:B------:R1:W-:Y:S01]  /*67c0*/  STL.64 [R1+0x60], R14 ;  /* 0x0000600e01007387 */ /* 0x0003e20000100a00 */
[----:B------:R-:W-:Y:S02]  /*67d0*/  IMAD.MOV.U32 R7, RZ, RZ, RZ ;  /* 0x000000ffff077224 */ /* 0x000fe400078e00ff */
[----:B------:R-:W-:Y:S01]  /*67e0*/  IMAD.MOV.U32 R8, RZ, RZ, 0xc000 ;  /* 0x0000c000ff087424 */ /* 0x000fe200078e00ff */
[----:B------:R-:W-:Y:S01]  /*67f0*/  STL.128 [R1+0x230], RZ ;  /* 0x000230ff01007387 */ /* 0x000fe20000100c00 */
[----:B------:R-:W-:Y:S02]  /*6800*/  IMAD.U32 R9, RZ, RZ, UR38 ;  /* 0x00000026ff097e24 */ /* 0x000fe4000f8e00ff */
[----:B------:R-:W-:Y:S01]  /*6810*/  IMAD.MOV.U32 R11, RZ, RZ, 0x100 ;  /* 0x00000100ff0b7424 */ /* 0x000fe200078e00ff */
[----:B------:R-:W-:Y:S01]  /*6820*/  STL.128 [R1+0x240], RZ ;  /* 0x000240ff01007387 */ /* 0x000fe20000100c00 */
[----:B------:R-:W-:-:S02]  /*6830*/  IMAD.U32 R27, RZ, RZ, UR37 ;  /* 0x00000025ff1b7e24 */ /* 0x000fc4000f8e00ff */
[----:B------:R-:W-:Y:S01]  /*6840*/  IMAD.U32 R36, RZ, RZ, UR37 ;  /* 0x00000025ff247e24 */ /* 0x000fe2000f8e00ff */
[----:B------:R-:W-:Y:S01]  /*6850*/  STL.128 [R1+0x260], RZ ;  /* 0x000260ff01007387 */ /* 0x000fe20000100c00 */
[----:B------:R-:W-:Y:S01]  /*6860*/  IMAD.U32 R72, RZ, RZ, UR37 ;  /* 0x00000025ff487e24 */ /* 0x000fe2000f8e00ff */
[----:B0-----:R-:W-:Y:S02]  /*6870*/  LOP3.LUT R0, R0, 0x7f, RZ, 0xc0, !PT ;  /* 0x0000007f00007812 */ /* 0x001fe400078ec0ff */
[----:B---3--:R-:W-:Y:S02]  /*6880*/  STL [R1+0x250], R16 ;  /* 0x0002501001007387 */ /* 0x008fe40000100800 */
[----:B------:R-:W-:Y:S02]  /*6890*/  IADD3 R72, P5, R72, 0x70, RZ ;  /* 0x0000007048487810 */ /* 0x000fe40007fbe0ff */
[----:B------:R-:W-:Y:S01]  /*68a0*/  ISETP.NE.AND P1, PT, R0, RZ, PT ;  /* 0x000000ff0000720c */ /* 0x000fe20003f25270 */
[----:B------:R-:W-:Y:S01]  /*68b0*/  STL.128 [R1+0x270], RZ ;  /* 0x000270ff01007387 */ /* 0x000fe20000100c00 */
[----:B------:R-:W-:-:S02]  /*68c0*/  MOV R24, R2 ;  /* 0x0000000200187202 */ /* 0x000fc40000000f00 */
[----:B--2---:R-:W-:Y:S02]  /*68d0*/  MOV R25, R3 ;  /* 0x0000000300197202 */ /* 0x004fe40000000f00 */
[----:B------:R-:W-:Y:S01]  /*68e0*/  SEL R4, RZ, 0x1, P1 ;  /* 0x00000001ff047807 */ /* 0x000fe20000800000 */
[----:B------:R-:W-:Y:S01]  /*68f0*/  STL.128 [R1+0x280], RZ ;  /* 0x000280ff01007387 */ /* 0x000fe20000100c00 */
[C---:B----4-:R-:W-:Y:S02]  /*6900*/  IADD3 R12, P1, R24.reuse, 0x32430, RZ ;  /* 0x00032430180c7810 */ /* 0x050fe40007f3e0ff */
[C---:B------:R-:W-:Y:S01]  /*6910*/  IADD3 R0, P3, R24.reuse, 0x32450, RZ ;  /* 0x0003245018007810 */ /* 0x040fe20007f7e0ff */
[----:B------:R0:W-:Y:S01]  /*6920*/  STL.128 [R1+0x20], R4 ;  /* 0x0000200401007387 */ /* 0x0001e20000100c00 */
[C---:B------:R-:W-:Y:S01]  /*6930*/  IADD3 R3, P4, R24.reuse, 0x32460, RZ ;  /* 0x0003246018037810 */ /* 0x040fe20007f9e0ff */
[----:B------:R-:W-:Y:S01]  /*6940*/  IMAD.X R13, RZ, RZ, R25, P1 ;  /* 0x000000ffff0d7224 */ /* 0x000fe200008e0619 */
[----:B-1----:R-:W-:Y:S01]  /*6950*/  ISETP.NE.AND P1, PT, R17, 0x1, PT ;  /* 0x000000011100780c */ /* 0x002fe20003f25270 */
[----:B------:R-:W-:Y:S01]  /*6960*/  IMAD.MOV.U32 R10, RZ, RZ, R4 ;  /* 0x000000ffff0a7224 */ /* 0x000fe200078e0004 */
[----:B------:R-:W-:Y:S01]  /*6970*/  IADD3 R14, P2, R24, 0x32440, RZ ;  /* 0x00032440180e7810 */ /* 0x000fe20007f5e0ff */
[----:B------:R-:W-:Y:S01]  /*6980*/  STL.128 [R1+0x290], RZ ;  /* 0x000290ff01007387 */ /* 0x000fe20000100c00 */
[----:B------:R-:W-:-:S03]  /*6990*/  IMAD.U32 R17, RZ, RZ, UR37 ;  /* 0x00000025ff117e24 */ /* 0x000fc6000f8e00ff */
[----:B------:R-:W-:Y:S01]  /*69a0*/  IMAD.X R15, RZ, RZ, R25, P2 ;  /* 0x000000ffff0f7224 */ /* 0x000fe200010e0619 */
[----:B------:R-:W-:Y:S01]  /*69b0*/  STL.128 [R1+0x50], R8 ;  /* 0x0000500801007387 */ /* 0x000fe20000100c00 */
[----:B------:R-:W-:-:S03]  /*69c0*/  IADD3 R27, P2, R27, 0x230, RZ ;  /* 0x000002301b1b7810 */ /* 0x000fc60007f5e0ff */
[----:B------:R-:W-:Y:S01]  /*69d0*/  STL.64 [R1+0x8], R12 ;  /* 0x0000080c01007387 */ /* 0x000fe20000100a00 */
[--C-:B0-----:R-:W-:Y:S01]  /*69e0*/  IMAD.X R5, RZ, RZ, R25.reuse, P3 ;  /* 0x000000ffff057224 */ /* 0x101fe200018e0619 */
[----:B------:R-:W-:Y:S01]  /*69f0*/  IADD3 R17, P3, R17, 0x260, RZ ;  /* 0x0000026011117810 */ /* 0x000fe20007f7e0ff */
[----:B------:R-:W-:Y:S01]  /*6a00*/  IMAD.X R7, RZ, RZ, R25, P4 ;  /* 0x000000ffff077224 */ /* 0x000fe200020e0619 */
[----:B------:R-:W-:Y:S01]  /*6a10*/  STL.64 [R1+0x10], R14 ;  /* 0x0000100e01007387 */ /* 0x000fe20000100a00 */
[----:B------:R-:W-:Y:S01]  /*6a20*/  IMAD.MOV.U32 R4, RZ, RZ, R0 ;  /* 0x000000ffff047224 */ /* 0x000fe200078e0000 */
[----:B------:R-:W-:Y:S01]  /*6a30*/  IADD3 R36, P4, R36, 0x38, RZ ;  /* 0x0000003824247810 */ /* 0x000fe20007f9e0ff */
[----:B------:R-:W-:Y:S01]  /*6a40*/  IMAD.MOV.U32 R6, RZ, RZ, R3 ;  /* 0x000000ffff067224 */ /* 0x000fe200078e0003 */
[----:B------:R-:W0:Y:S01]  /*6a50*/  @P1 LDC R0, c[0x0][0x44c] ;  /* 0x00011300ff001b82 */ /* 0x000e220000000800 */
[----:B------:R-:W-:Y:S01]  /*6a60*/  STL.64 [R1+0x30], R14 ;  /* 0x0000300e01007387 */ /* 0x000fe20000100a00 */
[----:B------:R-:W-:-:S03]  /*6a70*/  VIADD R3, R194, 0x7f ;  /* 0x0000007fc2037836 */ /* 0x000fc60000000000 */
[----:B------:R-:W-:Y:S04]  /*6a80*/  STL.128 [R1+0x40], R4 ;  /* 0x0000400401007387 */ /* 0x000fe80000100c00 */
[----:B------:R1:W-:Y:S04]  /*6a90*/  STL.64 [R1+0x68], R6 ;  /* 0x0000680601007387 */ /* 0x0003e80000100a00 */
[----:B------:R2:W-:Y:S04]  /*6aa0*/  STL.128 [R1+0x2a0], RZ ;  /* 0x0002a0ff01007387 */ /* 0x0005e80000100c00 */
[----:B------:R2:W-:Y:S01]  /*6ab0*/  STL.128 [R1+0x2b0], RZ ;  /* 0x0002b0ff01007387 */ /* 0x0005e20000100c00 */
[----:B-1----:R-:W1:Y:S03]  /*6ac0*/  @P1 LDC R7, c[0x0][0x450] ;  /* 0x00011400ff071b82 */ /* 0x002e660000000800 */
[----:B------:R2:W-:Y:S01]  /*6ad0*/  STL.128 [R1+0x2c0], RZ ;  /* 0x0002c0ff01007387 */ /* 0x0005e20000100c00 */
[----:B0-----:R-:W-:-:S03]  /*6ae0*/  @P1 IMAD.HI.U32 R0, R3, R0, RZ ;  /* 0x0000000003001227 */ /* 0x001fc600078e00ff */
[----:B------:R2:W-:Y:S01]  /*6af0*/  STL.128 [R1+0x2d0], RZ ;  /* 0x0002d0ff01007387 */ /* 0x0005e20000100c00 */
[----:B------:R-:W0:Y:S03]  /*6b00*/  LDC.64 R4, c[0x0][0xad8] ;  /* 0x0002b600ff047b82 */ /* 0x000e260000000a00 */
[----:B------:R2:W-:Y:S04]  /*6b10*/  STL.128 [R1+0x2e0], RZ ;  /* 0x0002e0ff01007387 */ /* 0x0005e80000100c00 */
[----:B------:R2:W-:Y:S04]  /*6b20*/  STL.128 [R1+0x2f0], RZ ;  /* 0x0002f0ff01007387 */ /* 0x0005e80000100c00 */
[----:B------:R2:W-:Y:S04]  /*6b30*/  STL.128 [R1+0x300], RZ ;  /* 0x000300ff01007387 */ /* 0x0005e80000100c00 */
[----:B------:R2:W-:Y:S01]  /*6b40*/  STL.128 [R1+0x310], RZ ;  /* 0x000310ff01007387 */ /* 0x0005e20000100c00 */
[----:B-1----:R-:W-:-:S03]  /*6b50*/  @P1 SHF.R.U32.HI R3, RZ, R7, R0 ;  /* 0x00000007ff031219 */ /* 0x002fc60000011600 */
[----:B------:R2:W-:Y:S04]  /*6b60*/  STL.128 [R1+0x320], RZ ;  /* 0x000320ff01007387 */ /* 0x0005e80000100c00 */
[----:B------:R2:W-:Y:S01]  /*6b70*/  STL.128 [R1+0x330], RZ ;  /* 0x000330ff01007387 */ /* 0x0005e20000100c00 */
[----:B0-----:R-:W-:-:S03]  /*6b80*/  ISETP.GE.AND P6, PT, R5, 0x1, PT ;  /* 0x000000010500780c */ /* 0x001fc60003fc6270 */
        /* <DEDUP_REMOVED lines=20> */
[----:B------:R-:W-:Y:S05]  /*6cd0*/  @P0 BRA `(.L_x_12529) ;  /* 0x00000000000c0947 */ /* 0x000fea0003800000 */
[----:B------:R-:W0:Y:S01]  /*6ce0*/  FENCE.VIEW.ASYNC.G ;  /* 0x00000000000073c6 */ /* 0x000e220000000100 */
[----:B------:R-:W-:Y:S05]  /*6cf0*/  WARPSYNC.ALL ;  /* 0x0000000000007948 */ /* 0x000fea0003800000 */
[----:B0-----:R-:W-:Y:S06]  /*6d00*/  BAR.ARV 0xc, 0x180 ;  /* 0x0306000000007b1d */ /* 0x001fec0000002000 */
.L_x_12529:
[----:B------:R-:W-:Y:S02]  /*6d10*/  IMAD.IADD R3, R220, 0x1, R3 ;  /* 0x00000001dc037824 */ /* 0x000fe400078e0203 */
[----:B------:R-:W-:Y:S02]  /*6d20*/  IMAD.X R46, RZ, RZ, UR36, P2 ;  /* 0x00000024ff2e7e24 */ /* 0x000fe400090e06ff */
[----:B------:R-:W-:Y:S02]  /*6d30*/  IMAD.X R42, RZ, RZ, UR36, P3 ;  /* 0x00000024ff2a7e24 */ /* 0x000fe400098e06ff */
[----:B------:R-:W-:Y:S02]  /*6d40*/  IMAD.X R50, RZ, RZ, UR36, P4 ;  /* 0x00000024ff327e24 */ /* 0x000fe4000a0e06ff */
[----:B------:R-:W-:Y:S02]  /*6d50*/  IMAD.X R73, RZ, RZ, UR36, P5 ;  /* 0x00000024ff497e24 */ /* 0x000fe4000a8e06ff */
        /* <DEDUP_REMOVED lines=13> */
.L_x_12532:
[----:B------:R-:W-:-:S13]  /*6e30*/  ISETP.NE.AND P0, PT, R5, 0x1, PT ;  /* 0x000000010500780c */ /* 0x000fda0003f05270 */
[----:B------:R-:W0:Y:S02]  /*6e40*/  @P0 LDC.64 R6, c[0x0][0xae0] ;  /* 0x0002b800ff060b82 */ /* 0x000e240000000a00 */
[----:B0-----:R-:W-:-:S05]  /*6e50*/  @P0 IMAD.HI.U32 R6, R0, R6, RZ ;  /* 0x0000000600060227 */ /* 0x001fca00078e00ff */
[----:B------:R-:W-:-:S07]  /*6e60*/  @P0 SHF.R.U32.HI R0, RZ, R7, R6 ;  /* 0x00000007ff000219 */ /* 0x000fce0000011606 */
.L_x_12533:
[----:B------:R-:W-:Y:S05]  /*6e70*/  BSYNC B0 ;  /* 0x0000000000007941 */ /* 0x000fea0003800000 */
.L_x_12531:
[----:B------:R-:W-:-:S05]  /*6e80*/  IMAD R3, R0, R5, R5 ;  /* 0x0000000500037224 */ /* 0x000fca00078e0205 */
[----:B------:R-:W-:-:S07]  /*6e90*/  VIMNMX R4, R4, R3, PT ;  /* 0x0000000304047248 */ /* 0x000fce0003fe0100 */
.L_x_12530:
[----:B------:R-:W0:Y:S01]  /*6ea0*/  @P1 LDC R3, c[0x0][0x44c] ;  /* 0x00011300ff031b82 */ /* 0x000e220000000800 */
[----:B------:R-:W-:Y:S01]  /*6eb0*/  VIADD R4, R4, 0x5f ;  /* 0x0000005f04047836 */ /* 0x000fe20000000000 */
[----:B------:R-:W-:Y:S01]  /*6ec0*/  ULDC UR4, c[0x0][0xad4] ;  /* 0x0002b50000047ab9 */ /* 0x000fe20000000800 */
[----:B------:R-:W-:Y:S02]  /*6ed0*/  IMAD.MOV.U32 R0, RZ, RZ, R194 ;  /* 0x000000ffff007224 */ /* 0x000fe400078e00c2 */
[----:B------:R-:W-:-:S03]  /*6ee0*/  IMAD.HI R4, R4, 0x2aaaaaab, RZ ;  /* 0x2aaaaaab04047827 */ /* 0x000fc600078e02ff */
[----:B------:R-:W1:Y:S01]  /*6ef0*/  @P1 LDC R7, c[0x0][0x450] ;  /* 0x00011400ff071b82 */ /* 0x000e620000000800 */
        /* <DEDUP_REMOVED lines=18> */
.L_x_12536:
[----:B------:R-:W-:-:S13]  /*7020*/  ISETP.NE.AND P0, PT, R5, 0x1, PT ;  /* 0x000000010500780c */ /* 0x000fda0003f05270 */
[----:B------:R-:W0:Y:S02]  /*7030*/  @P0 LDC.64 R6, c[0x0][0xae0] ;  /* 0x0002b800ff060b82 */ /* 0x000e240000000a00 */
[----:B0-----:R-:W-:-:S05]  /*7040*/  @P0 IMAD.HI.U32 R6, R0, R6, RZ ;  /* 0x0000000600060227 */ /* 0x001fca00078e00ff */
[----:B------:R-:W-:-:S07]  /*7050*/  @P0 SHF.R.U32.HI R0, RZ, R7, R6 ;  /* 0x00000007ff000219 */ /* 0x000fce0000011606 */
.L_x_12537:
[----:B------:R-:W-:Y:S05]  /*7060*/  BSYNC B0 ;  /* 0x0000000000007941 */ /* 0x000fea0003800000 */
.L_x_12535:
[----:B------:R-:W-:-:S05]  /*7070*/  IMAD R0, R0, R5, RZ ;  /* 0x0000000500007224 */ /* 0x000fca00078e02ff */
[----:B------:R-:W-:-:S07]  /*7080*/  VIMNMX R3, R3, R0, !PT ;  /* 0x0000000003037248 */ /* 0x000fce0007fe0100 */
.L_x_12534:
        /* <DEDUP_REMOVED lines=39> */
.L_x_12539:
[----:B------:R-:W-:Y:S05]  /*7300*/  BSYNC B0 ;  /* 0x0000000000007941 */ /* 0x000fea0003800000 */
.L_x_12538:
[----:B------:R-:W-:Y:S01]  /*7310*/  IMAD R189, R203, R204, R189 ;  /* 0x000000cccbbd7224 */ /* 0x000fe200078e02bd */
[----:B------:R-:W-:-:S04]  /*7320*/  PLOP3.LUT P0, PT, PT, PT, PT, 0x80, 0x0 ;  /* 0x000000000000781c */ /* 0x000fc80003f0f070 */
[----:B------:R-:W-:-:S04]  /*7330*/  VIADDMNMX R204, R189, R204, R45, PT ;  /* 0x000000ccbdcc7246 */ /* 0x000fc8000380012d */
[----:B------:R-:W-:-:S13]  /*7340*/  ISETP.GT.AND P1, PT, R204, R189, PT ;  /* 0x000000bdcc00720c */ /* 0x000fda0003f24270 */
[----:B------:R-:W-:Y:S05]  /*7350*/  @!P1 BRA `(.L_x_12540) ;  /* 0x0000024000b09947 */ /* 0x000fea0003800000 */
[----:B------:R0:W-:Y:S01]  /*7360*/  STL.64 [R1+0x78], RZ ;  /* 0x000078ff01007387 */ /* 0x0001e20000100a00 */
[----:B------:R-:W-:Y:S01]  /*7370*/  IMAD.U32 R16, RZ, RZ, UR37 ;  /* 0x00000025ff107e24 */ /* 0x000fe2000f8e00ff */
[----:B------:R-:W-:Y:S01]  /*7380*/  UMOV UR4, 0xffffffff ;  /* 0xffffffff00047882 */ /* 0x000fe20000000000 */
[----:B------:R-:W-:Y:S02]  /*7390*/  IMAD.U32 R32, RZ, RZ, UR37 ;  /* 0x00000025ff207e24 */ /* 0x000fe4000f8e00ff */
[----:B------:R-:W-:Y:S01]  /*73a0*/  IMAD.U32 R26, RZ, RZ, UR37 ;  /* 0x00000025ff1a7e24 */ /* 0x000fe2000f8e00ff */
[----:B------:R-:W-:Y:S02]  /*73b0*/  IADD3 R16, P0, R16, 0xa8, RZ ;  /* 0x000000a810107810 */ /* 0x000fe40007f1e0ff */
[----:B------:R-:W-:Y:S02]  /*73c0*/  IADD3 R32, P1, R32, 0x78, RZ ;  /* 0x0000007820207810 */ /* 0x000fe40007f3e0ff */
[----:B------:R-:W-:Y:S01]  /*73d0*/  IADD3 R26, P2, R26, 0x80, RZ ;  /* 0x000000801a1a7810 */ /* 0x000fe20007f5e0ff */
[----:B------:R-:W-:-:S02]  /*73e0*/  IMAD.X R40, RZ, RZ, UR36, P0 ;  /* 0x00000024ff287e24 */ /* 0x000fc400080e06ff */
[----:B------:R-:W-:Y:S02]  /*73f0*/  IMAD.X R33, RZ, RZ, UR36, P1 ;  /* 0x00000024ff217e24 */ /* 0x000fe400088e06ff */
[----:B------:R-:W-:Y:S01]  /*7400*/  IMAD.X R39, RZ, RZ, UR36, P2 ;  /* 0x00000024ff277e24 */ /* 0x000fe200090e06ff */
[----:B0-----:R-:W-:Y:S07]  /*7410*/  BRA.DIV UR4, `(.L_x_12541) ;  /* 0x0000032e044c7947 */ /* 0x001fee000b800000 */
[----:B------:R-:W3:Y:S04]  /*7420*/  LDL R0, [R1+0x514] ;  /* 0x0005140001007983 */ /* 0x000ee80000100800 */
[----:B---3--:R0:W1:Y:S02]  /*7430*/  SHFL.IDX PT, R14, R0, RZ, 0x1f ;  /* 0x00001fff000e7589 */ /* 0x00806400000e0000 */
.L_x_12885:
[----:B01----:R-:W-:Y:S01]  /*7440*/  LEA.HI R0, R14, R14, RZ, 0x1 ;  /* 0x0000000e0e007211 */ /* 0x003fe200078f08ff */
[C---:B------:R-:W-:Y:S01]  /*7450*/  VIADD R54, R2.reuse, 0x18400 ;  /* 0x0001840002367836 */ /* 0x040fe20000000000 */
[----:B------:R-:W-:Y:S01]  /*7460*/  STL.128 [R1+0xb0], RZ ;  /* 0x0000b0ff01007387 */ /* 0x000fe20000100c00 */
[----:B------:R-:W-:Y:S01]  /*7470*/  VIADD R10, R2, 0x400 ;  /* 0x00000400020a7836 */ /* 0x000fe20000000000 */
[----:B------:R-:W-:Y:S01]  /*7480*/  LOP3.LUT R3, R0, 0x7fffe, RZ, 0xc0, !PT ;  /* 0x0007fffe00037812 */ /* 0x000fe200078ec0ff */
[----:B------:R-:W-:Y:S01]  /*7490*/  IMAD.MOV.U32 R4, RZ, RZ, 0x1 ;  /* 0x00000001ff047424 */ /* 0x000fe200078e00ff */
[----:B------:R-:W-:Y:S01]  /*74a0*/  STL.128 [R1+0xc0], RZ ;  /* 0x0000c0ff01007387 */ /* 0x000fe20000100c00 */
[----:B------:R-:W-:Y:S01]  /*74b0*/  IMAD.MOV.U32 R5, RZ, RZ, RZ ;  /* 0x000000ffff057224 */ /* 0x000fe200078e00ff */
[----:B------:R-:W-:Y:S01]  /*74c0*/  SHF.R.U32.HI R10, RZ, 0x4, R10 ;  /* 0x00000004ff0a7819 */ /* 0x000fe2000001160a */
[----:B------:R-:W-:Y:S01]  /*74d0*/  IMAD.IADD R11, R14, 0x1, -R3 ;  /* 0x000000010e0b7824 */ /* 0x000fe200078e0a03 */
[----:B------:R-:W-:Y:S01]  /*74e0*/  STL.128 [R1+0xd0], RZ ;  /* 0x0000d0ff01007387 */ /* 0x000fe20000100c00 */
[----:B------:R-:W-:Y:S01]  /*74f0*/  VIADD R3, R2, 0x1c400 ;  /* 0x0001c40002037836 */ /* 0x000fe20000000000 */
[----:B------:R-:W-:Y:S01]  /*7500*/  LOP3.LUT R10, R10, 0x3fff, RZ, 0xc0, !PT ;  /* 0x00003fff0a0a7812 */ /* 0x000fe200078ec0ff */
[----:B------:R-:W-:Y:S01]  /*7510*/  IMAD R0, R11, 0x2000, R54 ;  /* 0x000020000b007824 */ /* 0x000fe200078e0236 */
[----:B------:R-:W-:Y:S01]  /*7520*/  STL.128 [R1+0xe0], RZ ;  /* 0x0000e0ff01007387 */ /* 0x000fe20000100c00 */
[----:B------:R-:W-:Y:S01]  /*7530*/  IMAD.MOV.U32 R6, RZ, RZ, 0x1 ;  /* 0x00000001ff067424 */ /* 0x000fe200078e00ff */
[----:B------:R-:W-:Y:S01]  /*7540*/  SHF.R.U32.HI R3, RZ, 0x4, R3 ;  /* 0x00000004ff037819 */ /* 0x000fe20000011603 */
[----:B------:R-:W-:Y:S01]  /*7550*/  VIADD R11, R0, 0xa000 ;  /* 0x0000a000000b7836 */ /* 0x000fe20000000000 */
[----:B------:R-:W-:Y:S01]  /*7560*/  SHF.R.U32.HI R0, RZ, 0x4, R0 ;  /* 0x00000004ff007819 */ /* 0x000fe20000011600 */
[----:B------:R-:W-:Y:S01]  /*7570*/  IMAD.MOV.U32 R7, RZ, RZ, RZ ;  /* 0x000000ffff077224 */ /* 0x000fe200078e00ff */
[----:B------:R-:W-:Y:S01]  /*7580*/  LOP3.LUT R3, R3, 0x3fff, RZ, 0xc0, !PT ;  /* 0x00003fff03037812 */ /* 0x000fe200078ec0ff */
[----:B------:R-:W-:Y:S01]  /*7590*/  IMAD.MOV.U32 R8, RZ, RZ, 0x1 ;  /* 0x00000001ff087424 */ /* 0x000fe200078e00ff */
[----:B------:R-:W-:Y:S01]  /*75a0*/  SHF.R.U32.HI R11, RZ, 0x4, R11 ;  /* 0x00000004ff0b7819 */ /* 0x000fe2000001160b */
[----:B------:R-:W-:Y:S01]  /*75b0*/  IMAD.MOV.U32 R9, RZ, RZ, RZ ;  /* 0x000000ffff097224 */ /* 0x000fe200078e00ff */
[----:B------:R-:W-:Y:S01]  /*75c0*/  LOP3.LUT R3, R3, 0x10000, RZ, 0xfc, !PT ;  /* 0x0001000003037812 */ /* 0x000fe200078efcff */
[----:B------:R0:W-:Y:S01]  /*75d0*/  STL.128 [R1+0x80], R4 ;  /* 0x0000800401007387 */ /* 0x0001e20000100c00 */
[----:B------:R-:W-:Y:S01]  /*75e0*/  LOP3.LUT R11, R11, 0x3fff, RZ, 0xc0, !PT ;  /* 0x00003fff0b0b7812 */ /* 0x000fe200078ec0ff */
[----:B------:R-:W-:Y:S01]  /*75f0*/  IMAD.U32 R38, RZ, RZ, UR37 ;  /* 0x00000025ff267e24 */ /* 0x000fe2000f8e00ff */
[----:B------:R-:W-:Y:S01]  /*7600*/  LOP3.LUT R0, R0, 0x3fff, RZ, 0xc0, !PT ;  /* 0x00003fff00007812 */ /* 0x000fe200078ec0ff */
[----:B------:R1:W-:Y:S01]  /*7610*/  STL.64 [R1+0x90], R8 ;  /* 0x0000900801007387 */ /* 0x0003e20000100a00 */
[----:B------:R-:W-:Y:S01]  /*7620*/  LOP3.LUT R11, R11, 0x10000, RZ, 0xfc, !PT ;  /* 0x000100000b0b7812 */ /* 0x000fe200078efcff */
[----:B------:R-:W-:Y:S01]  /*7630*/  IMAD.U32 R34, RZ, RZ, UR37 ;  /* 0x00000025ff227e24 */ /* 0x000fe2000f8e00ff */
[----:B------:R-:W-:Y:S01]  /*7640*/  IADD3 R38, P5, R38, 0x90, RZ ;  /* 0x0000009026267810 */ /* 0x000fe20007fbe0ff */
[----:B------:R-:W-:Y:S01]  /*7650*/  STL.128 [R1+0xf0], RZ ;  /* 0x0000f0ff01007387 */ /* 0x000fe20000100c00 */
[----:B------:R-:W-:Y:S01]  /*7660*/  IMAD.U32 R61, RZ, RZ, UR37 ;  /* 0x00000025ff3d7e24 */ /* 0x000fe2000f8e00ff */
[----:B------:R-:W-:Y:S01]  /*7670*/  BSSY B6, `(.L_x_12542) ;  /* 0x0000031000067945 */ /* 0x000fe20003800000 */
[----:B------:R-:W-:Y:S01]  /*7680*/  IADD3 R34, P0, R34, 0x88, RZ ;  /* 0x0000008822227810 */ /* 0x000fe20007f1e0ff */
[----:B------:R-:W-:Y:S01]  /*7690*/  STL.128 [R1+0x100], RZ ;  /* 0x000100ff01007387 */ /* 0x000fe20000100c00 */
[----:B------:R-:W-:Y:S01]  /*76a0*/  IMAD.X R58, RZ, RZ, UR36, P5 ;  /* 0x00000024ff3a7e24 */ /* 0x000fe2000a8e06ff */
[----:B------:R-:W-:Y:S01]  /*76b0*/  LOP3.LUT P5, RZ, R54, 0x1bf, RZ, 0xc0, !PT ;  /* 0x000001bf36ff7812 */ /* 0x000fe200078ac0ff */
[----:B------:R-:W-:Y:S01]  /*76c0*/  IMAD.U32 R59, RZ, RZ, UR37 ;  /* 0x00000025ff3b7e24 */ /* 0x000fe2000f8e00ff */
[C---:B0-----:R-:W-:Y:S01]  /*76d0*/  LOP3.LUT R6, R10.reuse, 0x3000000, RZ, 0xfc, !PT ;  /* 0x030000000a067812 */ /* 0x041fe200078efcff */
[----:B------:R-:W-:Y:S01]  /*76e0*/  IMAD.MOV.U32 R4, RZ, RZ, R3 ;  /* 0x000000ffff047224 */ /* 0x000fe200078e0003 */
[----:B------:R-:W-:Y:S01]  /*76f0*/  LOP3.LUT R10, R10, 0x10000, RZ, 0xfc, !PT ;  /* 0x000100000a0a7812 */ /* 0x000fe200078efcff */
[----:B------:R-:W-:Y:S01]  /*7700*/  IMAD.MOV.U32 R5, RZ, RZ, 0x40000040 ;  /* 0x40000040ff057424 */ /* 0x000fe200078e00ff */
[----:B-1----:R-:W-:Y:S01]  /*7710*/  LOP3.LUT R8, R0, 0x10000, RZ, 0xfc, !PT ;  /* 0x0001000000087812 */ /* 0x002fe200078efcff */
[----:B------:R-:W-:Y:S01]  /*7720*/  IMAD.MOV.U32 R7, RZ, RZ, 0x40000040 ;  /* 0x40000040ff077424 */ /* 0x000fe200078e00ff */
[----:B------:R-:W-:Y:S01]  /*7730*/  IADD3 R61, P4, R61, 0x98, RZ ;  /* 0x000000983d3d7810 */ /* 0x000fe20007f9e0ff */
[----:B------:R-:W-:Y:S01]  /*7740*/  IMAD.MOV.U32 R9, RZ, RZ, 0x40000040 ;  /* 0x40000040ff097424 */ /* 0x000fe200078e00ff */
[----:B------:R-:W-:Y:S01]  /*7750*/  IADD3 R59, P3, R59, 0xa0, RZ ;  /* 0x000000a03b3b7810 */ /* 0x000fe20007f7e0ff */
[----:B------:R-:W-:Y:S01]  /*7760*/  IMAD.U32 R47, RZ, RZ, UR37 ;  /* 0x00000025ff2f7e24 */ /* 0x000fe2000f8e00ff */
[----:B------:R0:W-:Y:S01]  /*7770*/  STL.128 [R1+0xa0], R4 ;  /* 0x0000a00401007387 */ /* 0x0001e20000100c00 */
[----:B------:R-:W-:-:S02]  /*7780*/  IMAD.U32 R53, RZ, RZ, UR37 ;  /* 0x00000025ff357e24 */ /* 0x000fc4000f8e00ff */
[----:B------:R-:W-:Y:S01]  /*7790*/  IMAD.U32 R52, RZ, RZ, UR37 ;  /* 0x00000025ff347e24 */ /* 0x000fe2000f8e00ff */
[----:B------:R1:W-:Y:S01]  /*77a0*/  STL.64 [R1+0x98], R8 ;  /* 0x0000980801007387 */ /* 0x0003e20000100a00 */
[----:B------:R-:W-:Y:S01]  /*77b0*/  IMAD.X R48, RZ, RZ, UR36, P0 ;  /* 0x00000024ff307e24 */ /* 0x000fe200080e06ff */
[----:B------:R-:W-:Y:S01]  /*77c0*/  IADD3 R47, P2, R47, 0xb0, RZ ;  /* 0x000000b02f2f7810 */ /* 0x000fe20007f5e0ff */
[----:B------:R-:W-:Y:S01]  /*77d0*/  IMAD.X R62, RZ, RZ, UR36, P4 ;  /* 0x00000024ff3e7e24 */ /* 0x000fe2000a0e06ff */
[----:B------:R-:W-:Y:S01]  /*77e0*/  IADD3 R53, P1, R53, 0x110, RZ ;  /* 0x0000011035357810 */ /* 0x000fe20007f3e0ff */
[----:B------:R-:W-:Y:S01]  /*77f0*/  IMAD.X R60, RZ, RZ, UR36, P3 ;  /* 0x00000024ff3c7e24 */ /* 0x000fe200098e06ff */
[----:B------:R-:W-:Y:S01]  /*7800*/  IADD3 R52, P0, R52, 0x118, RZ ;  /* 0x0000011834347810 */ /* 0x000fe20007f1e0ff */
[----:B------:R-:W-:Y:S02]  /*7810*/  IMAD.X R45, RZ, RZ, UR36, P2 ;  /* 0x00000024ff2d7e24 */ /* 0x000fe400090e06ff */
[----:B------:R-:W-:-:S02]  /*7820*/  IMAD.X R56, RZ, RZ, UR36, P1 ;  /* 0x00000024ff387e24 */ /* 0x000fc400088e06ff */
[----:B------:R-:W-:Y:S02]  /*7830*/  IMAD.X R51, RZ, RZ, UR36, P0 ;  /* 0x00000024ff337e24 */ /* 0x000fe400080e06ff */
[----:B0-----:R-:W-:Y:S02]  /*7840*/  IMAD.MOV.U32 R6, RZ, RZ, R10 ;  /* 0x000000ffff067224 */ /* 0x001fe400078e000a */
[----:B------:R-:W-:-:S05]  /*7850*/  IMAD.MOV.U32 R4, RZ, RZ, R11 ;  /* 0x000000ffff047224 */ /* 0x000fca00078e000b */
[----:B------:R1:W-:Y:S01]  /*7860*/  STL.128 [R1+0x110], R4 ;  /* 0x0001100401007387 */ /* 0x0003e20000100c00 */
[----:B------:R-:W-:Y:S05]  /*7870*/  @!P5 BRA `(.L_x_12543) ;  /* 0x000000000040d947 */ /* 0x000fea0003800000 */
[----:B------:R-:W-:Y:S01]  /*7880*/  MOV R14, 0x0 ;  /* 0x00000000000e7802 */ /* 0x000fe20000000f00 */
[----:B------:R-:W-:Y:S01]  /*7890*/  ULDC.64 UR4, c[0x4][0x118] ;  /* 0x0100460000047ab9 */ /* 0x000fe20000000a00 */
[----:B------:R-:W-:Y:S01]  /*78a0*/  ULDC.64 UR6, c[0x4][0x120] ;  /* 0x0100480000067ab9 */ /* 0x000fe20000000a00 */
[----:B-1----:R-:W-:Y:S02]  /*78b0*/  IMAD.U32 R4, RZ, RZ, UR4 ;  /* 0x00000004ff047e24 */ /* 0x002fe4000f8e00ff */
        /* <DEDUP_REMOVED lines=11> */
[----:B0-2--5:R-:W-:Y:S05]  /*7970*/  CALL.ABS.NOINC R14 ;  /* 0x000000000e007343 */ /* 0x025fea0003c00000 */
.L_x_12543:
[----:B------:R-:W-:Y:S05]  /*7980*/  BSYNC B6 ;  /* 0x0000000000067941 */ /* 0x000fea0003800000 */
.L_x_12542:
[----:B------:R-:W0:Y:S01]  /*7990*/  S2R R20, SR_TID.X ;  /* 0x0000000000147919 */ /* 0x000e220000002100 */
[----:B-1----:R-:W1:Y:S01]  /*79a0*/  LDC.64 R6, c[0x0][0xad8] ;  /* 0x0002b600ff067b82 */ /* 0x002e620000000a00 */
[----:B------:R-:W-:Y:S01]  /*79b0*/  UIADD3 UR4, UP0, UR37, 0x120, URZ ;  /* 0x0000012025047890 */ /* 0x000fe2000ff1e03f */
[----:B------:R-:W-:Y:S01]  /*79c0*/  IMAD.MOV.U32 R4, RZ, RZ, RZ ;  /* 0x000000ffff047224 */ /* 0x000fe200078e00ff */
[----:B------:R-:W-:Y:S01]  /*79d0*/  STL.64 [R1+0x120], R196 ;  /* 0x000120c401007387 */ /* 0x000fe20000100a00 */
[----:B------:R-:W-:Y:S01]  /*79e0*/  IMAD.U32 R35, RZ, RZ, UR37 ;  /* 0x00000025ff237e24 */ /* 0x000fe2000f8e00ff */
[----:B------:R-:W-:Y:S01]  /*79f0*/  UIADD3.X UR5, URZ, UR36, URZ, UP0, !UPT ;  /* 0x000000243f057290 */ /* 0x000fe200087fe43f */
[----:B------:R-:W-:Y:S01]  /*7a00*/  IMAD.U32 R37, RZ, RZ, UR37 ;  /* 0x00000025ff257e24 */ /* 0x000fe2000f8e00ff */
[----:B------:R-:W-:Y:S01]  /*7a10*/  STL.U8 [R1+0x138], RZ ;  /* 0x000138ff01007387 */ /* 0x000fe20000100000 */
[----:B------:R-:W3:Y:S01]  /*7a20*/  LDC.64 R12, c[0x0][0xae0] ;  /* 0x0002b800ff0c7b82 */ /* 0x000ee20000000a00 */
[----:B------:R-:W-:Y:S01]  /*7a30*/  IMAD.U32 R10, RZ, RZ, UR4 ;  /* 0x00000004ff0a7e24 */ /* 0x000fe2000f8e00ff */
[----:B------:R-:W-:Y:S01]  /*7a40*/  ULDC UR4, c[0x0][0x3f4] ;  /* 0x0000fd0000047ab9 */ /* 0x000fe20000000800 */
[----:B------:R-:W-:Y:S01]  /*7a50*/  IMAD.U32 R11, RZ, RZ, UR5 ;  /* 0x00000005ff0b7e24 */ /* 0x000fe2000f8e00ff */
[----:B------:R-:W-:Y:S01]  /*7a60*/  STL.U8 [R1+0x16c], RZ ;  /* 0x00016cff01007387 */ /* 0x000fe20000100000 */
[----:B------:R-:W-:-:S02]  /*7a70*/  ISETP.LT.AND P0, PT, RZ, UR4, PT ;  /* 0x00000004ff007c0c */ /* 0x000fc4000bf01270 */
[----:B------:R-:W-:Y:S01]  /*7a80*/  IADD3 R35, P3, R35, 0x138, RZ ;  /* 0x0000013823237810 */ /* 0x000fe20007f7e0ff */
[----:B------:R-:W4:Y:S01]  /*7a90*/  LDC R30, c[0x0][0xad4] ;  /* 0x0002b500ff1e7b82 */ /* 0x000f220000000800 */
[----:B------:R-:W-:Y:S01]  /*7aa0*/  STL.64 [R1+0x128], R10 ;  /* 0x0001280a01007387 */ /* 0x000fe20000100a00 */
[----:B------:R-:W-:Y:S02]  /*7ab0*/  IADD3 R37, P4, R37, 0x128, RZ ;  /* 0x0000012825257810 */ /* 0x000fe40007f9e0ff */
[----:B------:R-:W-:Y:S01]  /*7ac0*/  IMAD.X R49, RZ, RZ, UR36, P3 ;  /* 0x00000024ff317e24 */ /* 0x000fe200098e06ff */
[----:B------:R2:W-:Y:S02]  /*7ad0*/  STL.64 [R1+0x130], R32 ;  /* 0x0001302001007387 */ /* 0x0005e40000100a00 */
[----:B------:R-:W-:Y:S01]  /*7ae0*/  IMAD.X R57, RZ, RZ, UR36, P4 ;  /* 0x00000024ff397e24 */ /* 0x000fe2000a0e06ff */
[----:B------:R-:W4:Y:S01]  /*7af0*/  LDC.64 R8, c[0x0][0x448] ;  /* 0x00011200ff087b82 */ /* 0x000f220000000a00 */
[----:B-1----:R-:W-:-:S02]  /*7b00*/  IMAD.MOV.U32 R31, RZ, RZ, R6 ;  /* 0x000000ffff1f7224 */ /* 0x002fc400078e0006 */
[----:B------:R-:W-:Y:S02]  /*7b10*/  IMAD.MOV.U32 R5, RZ, RZ, R7 ;  /* 0x000000ffff057224 */ /* 0x000fe400078e0007 */
[----:B0-----:R-:W-:-:S03]  /*7b20*/  VIADD R3, R20, 0xffffff80 ;  /* 0xffffff8014037836 */ /* 0x001fc60000000000 */
[----:B------:R-:W0:Y:S01]  /*7b30*/  LDC R0, c[0x0][0x450] ;  /* 0x00011400ff007b82 */ /* 0x000e220000000800 */
[----:B---3--:R-:W-:Y:S02]  /*7b40*/  IMAD.MOV.U32 R6, RZ, RZ, R12 ;  /* 0x000000ffff067224 */ /* 0x008fe400078e000c */
[----:B------:R-:W-:Y:S01]  /*7b50*/  IMAD.MOV.U32 R7, RZ, RZ, R13 ;  /* 0x000000ffff077224 */ /* 0x000fe200078e000d */
[----:B------:R1:W-:Y:S01]  /*7b60*/  STL [R1+0x47c], R3 ;  /* 0x00047c0301007387 */ /* 0x0003e20000100800 */
[----:B--2---:R-:W-:Y:S02]  /*7b70*/  IMAD.U32 R33, RZ, RZ, UR37 ;  /* 0x00000025ff217e24 */ /* 0x004fe4000f8e00ff */
[----:B------:R-:W-:Y:S01]  /*7b80*/  IMAD.U32 R32, RZ, RZ, UR37 ;  /* 0x00000025ff207e24 */ /* 0x000fe2000f8e00ff */
[----:B----4-:R1:W-:Y:S02]  /*7b90*/  STL.128 [R1+0x140], R28 ;  /* 0x0001401c01007387 */ /* 0x0103e40000100c00 */
[----:B------:R-:W-:-:S02]  /*7ba0*/  IADD3 R33, P1, R33, 0x16c, RZ ;  /* 0x0000016c21217810 */ /* 0x000fc40007f3e0ff */
[----:B------:R1:W-:Y:S01]  /*7bb0*/  STL.128 [R1+0x150], R4 ;  /* 0x0001500401007387 */ /* 0x0003e20000100c00 */
[----:B------:R-:W-:Y:S02]  /*7bc0*/  IADD3 R32, P2, R32, 0x13c, RZ ;  /* 0x0000013c20207810 */ /* 0x000fe40007f5e0ff */
[----:B------:R-:W-:Y:S01]  /*7bd0*/  IMAD.X R43, RZ, RZ, UR36, P1 ;  /* 0x00000024ff2b7e24 */ /* 0x000fe200088e06ff */
[----:B------:R1:W-:Y:S02]  /*7be0*/  STL.64 [R1+0x160], R8 ;  /* 0x0001600801007387 */ /* 0x0003e40000100a00 */
[----:B------:R-:W-:Y:S02]  /*7bf0*/  IMAD.X R41, RZ, RZ, UR36, P2 ;  /* 0x00000024ff297e24 */ /* 0x000fe400090e06ff */
[----:B------:R1:W-:Y:S04]  /*7c00*/  STL [R1+0x13c], R3 ;  /* 0x00013c0301007387 */ /* 0x0003e80000100800 */
[----:B0-----:R1:W-:Y:S01]  /*7c10*/  STL [R1+0x168], R0 ;  /* 0x0001680001007387 */ /* 0x0013e20000100800 */
[----:B------:R-:W-:Y:S05]  /*7c20*/  @P0 BRA `(.L_x_12544) ;  /* 0x0000000000400947 */ /* 0x000fea0003800000 */
[----:B-1----:R-:W2:Y:S02]  /*7c30*/  LDL R3, [R1+0x21c] ;  /* 0x00021c0001037983 */ /* 0x002ea40000100800 */
[----:B--2---:R-:W-:-:S04]  /*7c40*/  LEA.HI R0, R3, R3, RZ, 0x1 ;  /* 0x0000000303007211 */ /* 0x004fc800078f08ff */
        /* <DEDUP_REMOVED lines=8> */
.L_x_12547:
[----:B-1----:R1:W2:Y:S02]  /*7cd0*/  SYNCS.PHASECHK.TRANS64.TRYWAIT P0, [R2+URZ+0x32400], R3 ;  /* 0x03240003020075a7 */ /* 0x0022a4000800017f */
[----:B--2---:R-:W-:Y:S05]  /*7ce0*/  @!P0 NANOSLEEP.SYNCS 0x989680 ;  /* 0x009896800000895d */ /* 0x004fea0003900000 */
[----:B------:R-:W2:Y:S02]  /*7cf0*/  @!P0 SYNCS.PHASECHK.TRANS64 P0, [R2+URZ+0x32400], R3 ;  /* 0x03240003020085a7 */ /* 0x000ea4000800007f */
[----:B--2---:R-:W-:Y:S05]  /*7d00*/  @!P0 BRA `(.L_x_12547) ;  /* 0xfffffffc00f08947 */ /* 0x004fea000383ffff */
.L_x_12546:
[----:B------:R-:W-:Y:S05]  /*7d10*/  BSYNC B0 ;  /* 0x0000000000007941 */ /* 0x000fea0003800000 */
.L_x_12545:
[----:B------:R-:W-:Y:S05]  /*7d20*/  BRA `(.L_x_12548) ;  /* 0x0000002c00047947 */ /* 0x000fea0003800000 */
.L_x_12544:
[----:B------:R-:W-:Y:S01]  /*7d30*/  LOP3.LUT P0, RZ, R54, 0x3ff, RZ, 0xc0, !PT ;  /* 0x000003ff36ff7812 */ /* 0x000fe2000780c0ff */
[----:B------:R-:W-:Y:S01]  /*7d40*/  ULDC.64 UR4, c[0x0][0x3f8] ;  /* 0x0000fe0000047ab9 */ /* 0x000fe20000000a00 */
[----:B-1---5:R-:W-:Y:S01]  /*7d50*/  SHF.R.S32.HI R5, RZ, 0x1f, R44 ;  /* 0x0000001fff057819 */ /* 0x022fe2000001142c */
        /* <DEDUP_REMOVED lines=27> */
.L_x_12550:
[----:B------:R-:W-:Y:S05]  /*7f10*/  BSYNC B6 ;  /* 0x0000000000067941 */ /* 0x000fea0003800000 */
.L_x_12549:
[----:B------:R-:W2:Y:S01]  /*7f20*/  LDL R3, [R1+0x70] ;  /* 0x0000700001037983 */ /* 0x000ea20000100800 */
[----:B------:R-:W-:Y:S01]  /*7f30*/  ULDC.U8 UR4, c[0x0][0x410] ;  /* 0x0001040000047ab9 */ /* 0x000fe20000000000 */
[----:B------:R-:W-:Y:S01]  /*7f40*/  BSSY B0, `(.L_x_12551) ;  /* 0x0000297000007945 */ /* 0x000fe20003800000 */
[----:B------:R-:W-:Y:S01]  /*7f50*/  ISETP.NE.AND P0, PT, RZ, UR4, PT ;  /* 0x00000004ff007c0c */ /* 0x000fe2000bf05270 */
[----:B--2---:R-:W-:-:S12]  /*7f60*/  IMAD R0, R3, 0x80, R22 ;  /* 0x0000008003007824 */ /* 0x004fd800078e0216 */
[----:B------:R-:W-:Y:S05]  /*7f70*/  @!P0 BRA `(.L_x_12552) ;  /* 0x0000001400708947 */ /* 0x000fea0003800000 */
[----:B------:R-:W2:Y:S01]  /*7f80*/  LDL R20, [R1+0x480] ;  /* 0x0004800001147983 */ /* 0x000ea20000100800 */
[----:B------:R-:W0:Y:S01]  /*7f90*/  LDC R69, c[0x0][0x448] ;  /* 0x00011200ff457b82 */ /* 0x000e220000000800 */
[----:B------:R-:W-:Y:S01]  /*7fa0*/  ULDC.64 UR4, c[0x0][0x3f8] ;  /* 0x0000fe0000047ab9 */ /* 0x000fe20000000a00 */
[----:B------:R-:W-:Y:S01]  /*7fb0*/  ULDC.64 UR6, c[0x0][0x408] ;  /* 0x0001020000067ab9 */ /* 0x000fe20000000a00 */
[----:B------:R-:W-:Y:S02]  /*7fc0*/  IMAD.MOV.U32 R31, RZ, RZ, R29 ;  /* 0x000000ffff1f7224 */ /* 0x000fe400078e001d */
[----:B------:R-:W-:Y:S01]  /*7fd0*/  IMAD.MOV.U32 R55, RZ, RZ, R63 ;  /* 0x000000ffff377224 */ /* 0x000fe200078e003f */
[----:B0-----:R-:W-:-:S13]  /*7fe0*/  ISETP.NE.AND P0, PT, R69, 0x1, PT ;  /* 0x000000014500780c */ /* 0x001fda0003f05270 */
[----:B------:R-:W0:Y:S08]  /*7ff0*/  @P0 LDC R4, c[0x0][0x44c] ;  /* 0x00011300ff040b82 */ /* 0x000e300000000800 */
[----:B------:R-:W1:Y:S01]  /*8000*/  @P0 LDC R5, c[0x0][0x450] ;  /* 0x00011400ff050b82 */ /* 0x000e620000000800 */
[----:B--2---:R-:W-:-:S04]  /*8010*/  IMAD R3, R20, 0x40, R0 ;  /* 0x0000004014037824 */ /* 0x004fc800078e0200 */
        /* <DEDUP_REMOVED lines=23> */
.L_x_12891:
        /* <DEDUP_REMOVED lines=8> */
[----:B------:R-:W3:Y:S01]  /*8210*/  LDL R11, [R1+0x484] ;  /* 0x00048400010b7983 */ /* 0x000ee20000100800 */
[----:B------:R-:W-:Y:S01]  /*8220*/  ULDC UR4, c[0x0][0x3f4] ;  /* 0x0000fd0000047ab9 */ /* 0x000fe20000000800 */
[----:B--2---:R-:W-:Y:S01]  /*8230*/  IMAD.MOV.U32 R4, RZ, RZ, R6 ;  /* 0x000000ffff047224 */ /* 0x004fe200078e0006 */
[----:B------:R-:W-:Y:S01]  /*8240*/  ISETP.GE.AND P2, PT, R154, UR4, PT ;  /* 0x000000049a007c0c */ /* 0x000fe2000bf46270 */
[----:B-1----:R-:W-:Y:S01]  /*8250*/  IMAD.MOV.U32 R5, RZ, RZ, R3 ;  /* 0x000000ffff057224 */ /* 0x002fe200078e0003 */
[----:B------:R-:W-:Y:S02]  /*8260*/  ISETP.GE.AND P3, PT, R159, UR4, PT ;  /* 0x000000049f007c0c */ /* 0x000fe4000bf66270 */
[----:B------:R-:W-:-:S09]  /*8270*/  CS2R R54, SRZ ;  /* 0x0000000000367805 */ /* 0x000fd2000001ff00 */
[----:B------:R-:W-:-:S04]  /*8280*/  @!P2 IMAD.WIDE R4, R154, 0x2, R4 ;  /* 0x000000029a04a825 */ /* 0x000fc800078e0204 */
[----:B------:R-:W-:Y:S01]  /*8290*/  @!P3 IMAD.SHL.U32 R9, R159, 0x2, RZ ;  /* 0x000000029f09b824 */ /* 0x000fe200078e00ff */
[----:B------:R1:W5:Y:S01]  /*82a0*/  @!P2 LD.E.64 R54, desc[UR42][R4.64] ;  /* 0x0000002a0436a980 */ /* 0x000362000c101b00 */
[----:B------:R-:W-:Y:S02]  /*82b0*/  CS2R R64, SRZ ;  /* 0x0000000000407805 */ /* 0x000fe4000001ff00 */
[----:B------:R-:W-:Y:S02]  /*82c0*/  CS2R R28, SRZ ;  /* 0x00000000001c7805 */ /* 0x000fe4000001ff00 */
[----:B------:R-:W-:Y:S02]  /*82d0*/  CS2R R30, SRZ ;  /* 0x00000000001e7805 */ /* 0x000fe4000001ff00 */
[-C--:B-1----:R-:W-:Y:S02]  /*82e0*/  @!P3 IADD3 R4, P0, R6, R9.reuse, RZ ;  /* 0x000000090604b210 */ /* 0x082fe40007f1e0ff */
[----:B----4-:R-:W-:Y:S01]  /*82f0*/  @!P3 IADD3 R6, P1, R8, R9, RZ ;  /* 0x000000090806b210 */ /* 0x010fe20007f3e0ff */
[----:B---3--:R-:W-:-:S02]  /*8300*/  IMAD.MOV.U32 R9, RZ, RZ, R7 ;  /* 0x000000ffff097224 */ /* 0x008fc400078e0007 */
[----:B------:R-:W-:-:S05]  /*8310*/  @!P2 IMAD.WIDE R8, R154, 0x2, R8 ;  /* 0x000000029a08a825 */ /* 0x000fca00078e0208 */
[----:B------:R1:W5:Y:S01]  /*8320*/  @!P2 LD.E.64 R64, desc[UR42][R8.64] ;  /* 0x0000002a0840a980 */ /* 0x000362000c101b00 */
[----:B------:R-:W-:-:S05]  /*8330*/  @!P3 SHF.L.U64.HI R12, R159, 0x1, R11 ;  /* 0x000000019f0cb819 */ /* 0x000fca000001020b */
[--C-:B------:R-:W-:Y:S02]  /*8340*/  @!P3 IMAD.X R5, R3, 0x1, R12.reuse, P0 ;  /* 0x000000010305b824 */ /* 0x100fe400000e060c */
[----:B------:R-:W-:-:S03]  /*8350*/  @!P3 IMAD.X R7, R7, 0x1, R12, P1 ;  /* 0x000000010707b824 */ /* 0x000fc600008e060c */
[----:B------:R1:W5:Y:S04]  /*8360*/  @!P3 LD.E.64 R28, desc[UR42][R4.64] ;  /* 0x0000002a041cb980 */ /* 0x000368000c101b00 */
[----:B------:R1:W5:Y:S02]  /*8370*/  @!P3 LD.E.64 R30, desc[UR42][R6.64] ;  /* 0x0000002a061eb980 */ /* 0x000364000c101b00 */
.L_x_12555:
[----:B------:R-:W-:Y:S05]  /*8380*/  BSYNC B1 ;  /* 0x0000000000017941 */ /* 0x000fea0003800000 */
.L_x_12554:
[----:B-1---5:R-:W-:Y:S01]  /*8390*/  IMAD.MOV.U32 R3, RZ, RZ, R28 ;  /* 0x000000ffff037224 */ /* 0x022fe200078e001c */
[----:B------:R-:W-:Y:S01]  /*83a0*/  UMOV UR4, 0xffffffff ;  /* 0xffffffff00047882 */ /* 0x000fe20000000000 */
[----:B------:R-:W-:Y:S01]  /*83b0*/  IMAD.MOV.U32 R4, RZ, RZ, R29 ;  /* 0x000000ffff047224 */ /* 0x000fe200078e001d */
[----:B------:R-:W-:Y:S01]  /*83c0*/  CS2R R20, SRZ ;  /* 0x0000000000147805 */ /* 0x000fe2000001ff00 */
[----:B------:R-:W-:Y:S01]  /*83d0*/  IMAD.MOV.U32 R5, RZ, RZ, R54 ;  /* 0x000000ffff057224 */ /* 0x000fe200078e0036 */
[----:B------:R-:W-:Y:S01]  /*83e0*/  PRMT R68, R3, 0x7610, R68 ;  /* 0x0000761003447816 */ /* 0x000fe20000000044 */
[----:B--2---:R-:W-:Y:S01]  /*83f0*/  IMAD.MOV.U32 R6, RZ, RZ, R55 ;  /* 0x000000ffff067224 */ /* 0x004fe200078e0037 */
        /* <DEDUP_REMOVED lines=11> */
[----:B------:R-:W-:Y:S06]  /*84b0*/  BRA.DIV UR4, `(.L_x_12556) ;  /* 0x0000031e04c07947 */ /* 0x000fec000b800000 */
[----:B------:R1:W2:Y:S04]  /*84c0*/  SHFL.IDX PT, R3, R44, 0x1, 0x1c1f ;  /* 0x003c1f002c037f89 */ /* 0x0002a800000e0000 */
[----:B------:R1:W0:Y:S04]  /*84d0*/  SHFL.IDX PT, R6, R10, 0x1, 0x1c1f ;  /* 0x003c1f000a067f89 */ /* 0x00022800000e0000 */
[----:B---3--:R1:W3:Y:S04]  /*84e0*/  SHFL.IDX PT, R7, R66, 0x1, 0x1c1f ;  /* 0x003c1f0042077f89 */ /* 0x0082e800000e0000 */
[----:B------:R1:W0:Y:S02]  /*84f0*/  SHFL.IDX PT, R14, R63, 0x1, 0x1c1f ;  /* 0x003c1f003f0e7f89 */ /* 0x00022400000e0000 */
.L_x_12897:
[----:B------:R-:W5:Y:S01]  /*8500*/  LDL R5, [R1+0x21c] ;  /* 0x00021c0001057983 */ /* 0x000f620000100800 */
[----:B------:R-:W-:Y:S01]  /*8510*/  VIADD R0, R0, 0x40 ;  /* 0x0000004000007836 */ /* 0x000fe20000000000 */
[----:B------:R-:W-:Y:S01]  /*8520*/  BSSY B1, `(.L_x_12557) ;  /* 0x0000022000017945 */ /* 0x000fe20003800000 */
[----:B01----:R-:W-:Y:S02]  /*8530*/  CS2R R10, SRZ ;  /* 0x00000000000a7805 */ /* 0x003fe4000001ff00 */
[----:B----4-:R-:W-:Y:S02]  /*8540*/  CS2R R8, SRZ ;  /* 0x0000000000087805 */ /* 0x010fe4000001ff00 */
[----:B------:R-:W-:Y:S02]  /*8550*/  CS2R R12, SRZ ;  /* 0x00000000000c7805 */ /* 0x000fe4000001ff00 */
[----:B------:R-:W-:Y:S02]  /*8560*/  ISETP.GE.AND P0, PT, R0, R69, PT ;  /* 0x000000450000720c */ /* 0x000fe40003f06270 */
[----:B-----5:R-:W-:-:S04]  /*8570*/  LEA.HI R4, R5, R5, RZ, 0x1 ;  /* 0x0000000505047211 */ /* 0x020fc800078f08ff */
[----:B------:R-:W-:-:S05]  /*8580*/  LOP3.LUT R4, R4, 0xfffffffe, RZ, 0xc0, !PT ;  /* 0xfffffffe04047812 */ /* 0x000fca00078ec0ff */
[----:B------:R-:W-:-:S05]  /*8590*/  IMAD.IADD R4, R5, 0x1, -R4 ;  /* 0x0000000105047824 */ /* 0x000fca00078e0a04 */
[----:B------:R-:W-:Y:S01]  /*85a0*/  SHF.L.U32 R63, R4, 0x1f, RZ ;  /* 0x0000001f043f7819 */ /* 0x000fe200000006ff */
[----:B------:R-:W-:Y:S06]  /*85b0*/  @P0 BRA `(.L_x_12558) ;  /* 0x0000000000600947 */ /* 0x000fec0003800000 */
[----:B------:R-:W4:Y:S01]  /*85c0*/  LDL R15, [R1+0x484] ;  /* 0x00048400010f7983 */ /* 0x000f220000100800 */
[----:B------:R-:W-:Y:S01]  /*85d0*/  ULDC UR4, c[0x0][0x3f4] ;  /* 0x0000fd0000047ab9 */ /* 0x000fe20000000800 */
[----:B------:R-:W-:Y:S01]  /*85e0*/  IMAD.MOV.U32 R4, RZ, RZ, R6 ;  /* 0x000000ffff047224 */ /* 0x000fe200078e0006 */
[----:B------:R-:W-:Y:S01]  /*85f0*/  ISETP.GE.AND P2, PT, R154, UR4, PT ;  /* 0x000000049a007c0c */ /* 0x000fe2000bf46270 */
[----:B--2---:R-:W-:Y:S01]  /*8600*/  IMAD.MOV.U32 R5, RZ, RZ, R3 ;  /* 0x000000ffff057224 */ /* 0x004fe200078e0003 */
[----:B------:R-:W-:Y:S02]  /*8610*/  ISETP.GE.AND P3, PT, R159, UR4, PT ;  /* 0x000000049f007c0c */ /* 0x000fe4000bf66270 */
[----:B------:R-:W-:Y:S01]  /*8620*/  CS2R R10, SRZ ;  /* 0x00000000000a7805 */ /* 0x000fe2000001ff00 */
[----:B------:R-:W-:-:S08]  /*8630*/  IMAD.MOV.U32 R8, RZ, RZ, R14 ;  /* 0x000000ffff087224 */ /* 0x000fd000078e000e */
[----:B------:R-:W-:-:S04]  /*8640*/  @!P2 IMAD.WIDE R4, R154, 0x2, R4 ;  /* 0x000000029a04a825 */ /* 0x000fc800078e0204 */
[C---:B------:R-:W-:Y:S01]  /*8650*/  @!P3 IMAD.SHL.U32 R9, R159.reuse, 0x2, RZ ;  /* 0x000000029f09b824 */ /* 0x040fe200078e00ff */
[----:B------:R0:W5:Y:S01]  /*8660*/  @!P2 LD.E.64 R10, desc[UR42][R4.64] ;  /* 0x0000002a040aa980 */ /* 0x000162000c101b00 */
[----:B------:R-:W-:Y:S02]  /*8670*/  CS2R R12, SRZ ;  /* 0x00000000000c7805 */ /* 0x000fe4000001ff00 */
[----:B------:R-:W-:Y:S02]  /*8680*/  CS2R R20, SRZ ;  /* 0x0000000000147805 */ /* 0x000fe4000001ff00 */
[-C--:B0-----:R-:W-:Y:S02]  /*8690*/  @!P3 IADD3 R4, P0, R6, R9.reuse, RZ ;  /* 0x000000090604b210 */ /* 0x081fe40007f1e0ff */
[----:B------:R-:W-:Y:S01]  /*86a0*/  @!P3 IADD3 R6, P1, R14, R9, RZ ;  /* 0x000000090e06b210 */ /* 0x000fe20007f3e0ff */
[----:B---3--:R-:W-:Y:S01]  /*86b0*/  IMAD.MOV.U32 R9, RZ, RZ, R7 ;  /* 0x000000ffff097224 */ /* 0x008fe200078e0007 */
[----:B----4-:R-:W-:Y:S01]  /*86c0*/  @!P3 SHF.L.U64.HI R0, R159, 0x1, R15 ;  /* 0x000000019f00b819 */ /* 0x010fe2000001020f */
[----:B------:R-:W-:Y:S01]  /*86d0*/  @!P2 IMAD.WIDE R14, R154, 0x2, R8 ;  /* 0x000000029a0ea825 */ /* 0x000fe200078e0208 */
[----:B------:R-:W-:-:S03]  /*86e0*/  CS2R R8, SRZ ;  /* 0x0000000000087805 */ /* 0x000fc6000001ff00 */
[--C-:B------:R-:W-:Y:S01]  /*86f0*/  @!P3 IMAD.X R5, R3, 0x1, R0.reuse, P0 ;  /* 0x000000010305b824 */ /* 0x100fe200000e0600 */
[----:B------:R0:W5:Y:S01]  /*8700*/  @!P2 LD.E.64 R12, desc[UR42][R14.64] ;  /* 0x0000002a0e0ca980 */ /* 0x000162000c101b00 */
[----:B------:R-:W-:-:S03]  /*8710*/  @!P3 IMAD.X R7, R7, 0x1, R0, P1 ;  /* 0x000000010707b824 */ /* 0x000fc600008e0600 */
[----:B------:R0:W5:Y:S04]  /*8720*/  @!P3 LD.E.64 R20, desc[UR42][R4.64] ;  /* 0x0000002a0414b980 */ /* 0x000168000c101b00 */
[----:B------:R0:W5:Y:S02]  /*8730*/  @!P3 LD.E.64 R8, desc[UR42][R6.64] ;  /* 0x0000002a0608b980 */ /* 0x000164000c101b00 */
.L_x_12558:
[----:B------:R-:W-:Y:S05]  /*8740*/  BSYNC B1 ;  /* 0x0000000000017941 */ /* 0x000fea0003800000 */
.L_x_12557:
[----:B------:R-:W1:Y:S01]  /*8750*/  SYNCS.PHASECHK.TRANS64.TRYWAIT P0, [R2+URZ+0x32400], R63 ;  /* 0x0324003f020075a7 */ /* 0x000e62000800017f */
[----:B------:R-:W-:Y:S04]  /*8760*/  BSSY B1, `(.L_x_12559) ;  /* 0x0000002000017945 */ /* 0x000fe80003800000 */
[----:B-1----:R-:W-:Y:S05]  /*8770*/  @!P0 BRA `(.L_x_12560) ;  /* 0x0000031c00808947 */ /* 0x002fea0003800000 */
.L_x_12898:
[----:B------:R-:W-:Y:S05]  /*8780*/  BSYNC B1 ;  /* 0x0000000000017941 */ /* 0x000fea0003800000 */
.L_x_12559:
[----:B0--3--:R-:W3:Y:S04]  /*8790*/  LDL R7, [R1+0x474] ;  /* 0x0004740001077983 */ /* 0x009ee80000100800 */
[----:B------:R-:W4:Y:S01]  /*87a0*/  LDL R6, [R1+0x70] ;  /* 0x0000700001067983 */ /* 0x000f220000100800 */
[----:B-----5:R-:W-:Y:S01]  /*87b0*/  IMAD.MOV.U32 R4, RZ, RZ, R21 ;  /* 0x000000ffff047224 */ /* 0x020fe200078e0015 */
[----:B------:R-:W-:Y:S01]  /*87c0*/  BSSY B1, `(.L_x_12561) ;  /* 0x0000079000017945 */ /* 0x000fe20003800000 */
[----:B------:R-:W-:-:S05]  /*87d0*/  IMAD.MOV.U32 R5, RZ, RZ, R8 ;  /* 0x000000ffff057224 */ /* 0x000fca00078e0008 */
[----:B------:R-:W-:Y:S01]  /*87e0*/  PRMT R14, R5, 0x7610, R14 ;  /* 0x00007610050e7816 */ /* 0x000fe2000000000e */
[----:B------:R-:W-:Y:S02]  /*87f0*/  IMAD.MOV.U32 R5, RZ, RZ, R12 ;  /* 0x000000ffff057224 */ /* 0x000fe400078e000c */
[C---:B---3--:R-:W-:Y:S01]  /*8800*/  IMAD.SHL.U32 R0, R7.reuse, 0x40, RZ ;  /* 0x0000004007007824 */ /* 0x048fe200078e00ff */
[----:B------:R-:W-:Y:S01]  /*8810*/  LOP3.LUT P1, RZ, R7, 0x4, RZ, 0xc0, !PT ;  /* 0x0000000407ff7812 */ /* 0x000fe2000782c0ff */
[----:B----4-:R-:W-:-:S03]  /*8820*/  IMAD R6, R6, -0x80, R69 ;  /* 0xffffff8006067824 */ /* 0x010fc600078e0245 */
[----:B--2---:R-:W-:-:S04]  /*8830*/  LOP3.LUT R3, R0, 0x1c0, RZ, 0xc0, !PT ;  /* 0x000001c000037812 */ /* 0x004fc800078ec0ff */
[----:B------:R-:W-:Y:S02]  /*8840*/  LOP3.LUT R0, R3, 0x18, R152, 0xf8, !PT ;  /* 0x0000001803007812 */ /* 0x000fe400078ef898 */
[----:B------:R-:W-:Y:S02]  /*8850*/  SHF.R.U32.HI R3, RZ, 0x3, R3 ;  /* 0x00000003ff037819 */ /* 0x000fe40000011603 */
[----:B------:R-:W-:Y:S01]  /*8860*/  VIMNMX R15, R6, 0x80, PT ;  /* 0x00000080060f7848 */ /* 0x000fe20003fe0100 */
[----:B------:R-:W-:Y:S01]  /*8870*/  IMAD.MOV.U32 R6, RZ, RZ, R13 ;  /* 0x000000ffff067224 */ /* 0x000fe200078e000d */
[----:B------:R-:W-:Y:S01]  /*8880*/  LOP3.LUT R3, R0, R3, RZ, 0x3c, !PT ;  /* 0x0000000300037212 */ /* 0x000fe200078e3cff */
[----:B------:R-:W-:Y:S01]  /*8890*/  IMAD.MOV.U32 R0, RZ, RZ, R20 ;  /* 0x000000ffff007224 */ /* 0x000fe200078e0014 */
[----:B------:R-:W-:-:S03]  /*88a0*/  ISETP.GE.AND P0, PT, R22, R15, PT ;  /* 0x0000000f1600720c */ /* 0x000fc60003f06270 */
[----:B------:R-:W-:Y:S01]  /*88b0*/  IMAD R3, R180, 0x200, R3 ;  /* 0x00000200b4037824 */ /* 0x000fe200078e0203 */
[----:B------:R-:W-:Y:S01]  /*88c0*/  PRMT R0, R0, 0x5410, R4 ;  /* 0x0000541000007816 */ /* 0x000fe20000000004 */
[----:B------:R-:W-:Y:S02]  /*88d0*/  IMAD.MOV.U32 R4, RZ, RZ, R11 ;  /* 0x000000ffff047224 */ /* 0x000fe400078e000b */
[----:B-1----:R-:W-:Y:S02]  /*88e0*/  IMAD R2, R3, 0x2, R2 ;  /* 0x0000000203027824 */ /* 0x002fe400078e0202 */
[----:B------:R-:W-:Y:S01]  /*88f0*/  IMAD.MOV.U32 R3, RZ, RZ, R10 ;  /* 0x000000ffff037224 */ /* 0x000fe200078e000a */
[----:B------:R-:W-:Y:S01]  /*8900*/  PRMT R44, R4, 0x7610, R44 ;  /* 0x00007610042c7816 */ /* 0x000fe2000000002c */
[----:B------:R-:W-:Y:S02]  /*8910*/  IMAD.MOV.U32 R4, RZ, RZ, R9 ;  /* 0x000000ffff047224 */ /* 0x000fe400078e0009 */
[C---:B------:R-:W-:Y:S01]  /*8920*/  VIADD R7, R2.reuse, 0x18400 ;  /* 0x0001840002077836 */ /* 0x040fe20000000000 */
[----:B------:R-:W-:Y:S01]  /*8930*/  PRMT R79, R3, 0x7610, R79 ;  /* 0x00007610034f7816 */ /* 0x000fe2000000004f */
[----:B------:R-:W-:Y:S01]  /*8940*/  VIADD R3, R2, 0x18440 ;  /* 0x0001844002037836 */ /* 0x000fe20000000000 */
[----:B------:R-:W-:Y:S01]  /*8950*/  PRMT R14, R14, 0x5410, R4 ;  /* 0x000054100e0e7816 */ /* 0x000fe20000000004 */
[----:B------:R-:W-:Y:S01]  /*8960*/  @P1 VIADD R3, R7, 0xffffffc0 ;  /* 0xffffffc007031836 */ /* 0x000fe20000000000 */
[----:B------:R-:W-:-:S02]  /*8970*/  PRMT R79, R79, 0x5410, R5 ;  /* 0x000054104f4f7816 */ /* 0x000fc40000000005 */
[----:B------:R-:W-:Y:S01]  /*8980*/  PRMT R44, R44, 0x5410, R6 ;  /* 0x000054102c2c7816 */ /* 0x000fe20000000006 */
[----:B------:R-:W-:Y:S06]  /*8990*/  @P0 BRA `(.L_x_12562) ;  /* 0x00000004006c0947 */ /* 0x000fec0003800000 */
[----:B------:R-:W0:Y:S01]  /*89a0*/  LDC R4, c[0x0][0x3f4] ;  /* 0x0000fd00ff047b82 */ /* 0x000e220000000800 */
[----:B------:R-:W-:Y:S01]  /*89b0*/  BSSY B2, `(.L_x_12563) ;  /* 0x000002e000027945 */ /* 0x000fe20003800000 */
[-C--:B0-----:R-:W-:Y:S02]  /*89c0*/  ISETP.GE.AND P0, PT, R154, R4.reuse, PT ;  /* 0x000000049a00720c */ /* 0x081fe40003f06270 */
[----:B------:R-:W-:-:S11]  /*89d0*/  ISETP.GE.AND P1, PT, R159, R4, PT ;  /* 0x000000049f00720c */ /* 0x000fd60003f26270 */
[----:B------:R-:W-:Y:S05]  /*89e0*/  @P0 BRA `(.L_x_12564) ;  /* 0x0000000000a80947 */ /* 0x000fea0003800000 */
[----:B------:R-:W0:Y:S01]  /*89f0*/  LDS.128 R4, [R2+0x18400] ;  /* 0x0184000002047984 */ /* 0x000e220000000c00 */
[----:B------:R-:W-:Y:S01]  /*8a00*/  SHF.R.U32.HI R66, RZ, 0x10, R55 ;  /* 0x00000010ff427819 */ /* 0x000fe20000011637 */
[--C-:B------:R-:W-:Y:S01]  /*8a10*/  HADD2.F32 R69, -RZ, R71.reuse.H1_H1 ;  /* 0x30000047ff457230 */ /* 0x100fe20000004100 */
[--C-:B------:R-:W-:Y:S02]  /*8a20*/  SHF.R.U32.HI R70, RZ, 0x10, R65.reuse ;  /* 0x00000010ff467819 */ /* 0x100fe40000011641 */
[----:B------:R-:W-:Y:S01]  /*8a30*/  SHF.R.U64 R76, R64, 0x10, R65 ;  /* 0x00000010404c7819 */ /* 0x000fe20000001241 */
[----:B------:R-:W-:Y:S01]  /*8a40*/  HADD2.F32 R66, -RZ, R66.H0_H0 ;  /* 0x20000042ff427230 */ /* 0x000fe20000004100 */
[----:B------:R-:W-:Y:S01]  /*8a50*/  SHF.R.U64 R77, R54, 0x10, R55 ;  /* 0x00000010364d7819 */ /* 0x000fe20000001237 */
[----:B------:R-:W-:Y:S02]  /*8a60*/  HADD2.F32 R70, -RZ, R70.H0_H0 ;  /* 0x20000046ff467230 */ /* 0x000fe40000004100 */
[----:B------:R-:W-:-:S02]  /*8a70*/  HADD2.F32 R65, -RZ, R71.H0_H0 ;  /* 0x20000047ff417230 */ /* 0x000fc40000004100 */
[--C-:B0-----:R-:W-:Y:S02]  /*8a80*/  HADD2.F32 R63, -RZ, R7.reuse.H0_H0 ;  /* 0x20000007ff3f7230 */ /* 0x101fe40000004100 */
[----:B------:R-:W-:Y:S02]  /*8a90*/  HADD2.F32 R64, -RZ, R7.H1_H1 ;  /* 0x30000007ff407230 */ /* 0x000fe40000004100 */
[--C-:B------:R-:W-:Y:S02]  /*8aa0*/  HADD2.F32 R7, -RZ, R4.reuse.H0_H0 ;  /* 0x20000004ff077230 */ /* 0x100fe40000004100 */
[----:B------:R-:W-:Y:S02]  /*8ab0*/  HADD2.F32 R4, -RZ, R4.H1_H1 ;  /* 0x30000004ff047230 */ /* 0x000fe40000004100 */
[C---:B------:R-:W-:Y:S01]  /*8ac0*/  FMUL.FTZ R74, R64.reuse, R70 ;  /* 0x00000046404a7220 */ /* 0x040fe20000410000 */
[----:B------:R-:W-:Y:S01]  /*8ad0*/  FMUL.FTZ R71, R64, R66 ;  /* 0x0000004240477220 */ /* 0x000fe20000410000 */
[----:B------:R-:W-:-:S02]  /*8ae0*/  HADD2.F32 R54, -RZ, R6.H0_H0 ;  /* 0x20000006ff367230 */ /* 0x000fc40000004100 */
[C---:B------:R-:W-:Y:S01]  /*8af0*/  FMUL.FTZ R64, R4.reuse, R69 ;  /* 0x0000004504407220 */ /* 0x040fe20000410000 */
[C---:B------:R-:W-:Y:S01]  /*8b00*/  FFMA.FTZ R74, R63.reuse, R66, -R74 ;  /* 0x000000423f4a7223 */ /* 0x040fe2000001084a */
[----:B------:R-:W-:Y:S01]  /*8b10*/  FFMA.FTZ R75, R63, R70, R71 ;  /* 0x000000463f4b7223 */ /* 0x000fe20000010047 */
[----:B------:R-:W-:Y:S02]  /*8b20*/  HADD2.F32 R55, -RZ, R6.H1_H1 ;  /* 0x30000006ff377230 */ /* 0x000fe40000004100 */
[-C--:B------:R-:W-:Y:S01]  /*8b30*/  FMUL.FTZ R70, R4, R65.reuse ;  /* 0x0000004104467220 */ /* 0x080fe20000410000 */
[C---:B------:R-:W-:Y:S01]  /*8b40*/  FFMA.FTZ R66, R7.reuse, R65, -R64 ;  /* 0x0000004107427223 */ /* 0x040fe20000010840 */
[----:B------:R-:W-:Y:S02]  /*8b50*/  HADD2.F32 R6, -RZ, R5.H0_H0 ;  /* 0x20000005ff067230 */ /* 0x000fe40000004100 */
[--C-:B------:R-:W-:Y:S02]  /*8b60*/  HADD2.F32 R65, -RZ, R78.reuse.H1_H1 ;  /* 0x3000004eff417230 */ /* 0x100fe40000004100 */
[----:B------:R-:W-:Y:S01]  /*8b70*/  FFMA.FTZ R69, R7, R69, R70 ;  /* 0x0000004507457223 */ /* 0x000fe20000010046 */
[----:B------:R-:W-:-:S02]  /*8b80*/  HADD2.F32 R63, -RZ, R78.H0_H0 ;  /* 0x2000004eff3f7230 */ /* 0x000fc40000004100 */
[----:B------:R-:W-:Y:S02]  /*8b90*/  HADD2.F32 R5, -RZ, R5.H1_H1 ;  /* 0x30000005ff057230 */ /* 0x000fe40000004100 */
[C---:B------:R-:W-:Y:S01]  /*8ba0*/  FMUL.FTZ R71, R55.reuse, R65 ;  /* 0x0000004137477220 */ /* 0x040fe20000410000 */
[----:B------:R-:W-:Y:S02]  /*8bb0*/  HADD2.F32 R64, -RZ, R76.H0_H0 ;  /* 0x2000004cff407230 */ /* 0x000fe40000004100 */
[-C--:B------:R-:W-:Y:S01]  /*8bc0*/  FMUL.FTZ R70, R55, R63.reuse ;  /* 0x0000003f37467220 */ /* 0x080fe20000410000 */
[----:B------:R-:W-:Y:S02]  /*8bd0*/  HADD2.F32 R4, -RZ, R77.H0_H0 ;  /* 0x2000004dff047230 */ /* 0x000fe40000004100 */
[C---:B------:R-:W-:Y:S01]  /*8be0*/  FFMA.FTZ R71, R54.reuse, R63, -R71 ;  /* 0x0000003f36477223 */ /* 0x040fe20000010847 */
[C---:B------:R-:W-:Y:S01]  /*8bf0*/  FMUL.FTZ R7, R5.reuse, R64 ;  /* 0x0000004005077220 */ /* 0x040fe20000410000 */
[----:B------:R-:W-:Y:S01]  /*8c00*/  FFMA.FTZ R70, R54, R65, R70 ;  /* 0x0000004136467223 */ /* 0x000fe20000010046 */
[----:B------:R-:W-:-:S02]  /*8c10*/  FMUL.FTZ R55, R5, R4 ;  /* 0x0000000405377220 */ /* 0x000fc40000410000 */
[C---:B------:R-:W-:Y:S01]  /*8c20*/  FFMA.FTZ R5, R6.reuse, R4, -R7 ;  /* 0x0000000406057223 */ /* 0x040fe20000010807 */
[----:B------:R-:W-:Y:S01]  /*8c30*/  F2FP.F16.F32.PACK_AB R7, R75, R74 ;  /* 0x0000004a4b07723e */ /* 0x000fe200000000ff */
[----:B------:R-:W-:Y:S01]  /*8c40*/  FFMA.FTZ R64, R6, R64, R55 ;  /* 0x0000004006407223 */ /* 0x000fe20000010037 */
[----:B------:R-:W-:Y:S02]  /*8c50*/  F2FP.F16.F32.PACK_AB R6, R70, R71 ;  /* 0x000000474606723e */ /* 0x000fe400000000ff */
[----:B------:R-:W-:Y:S02]  /*8c60*/  F2FP.F16.F32.PACK_AB R4, R69, R66 ;  /* 0x000000424504723e */ /* 0x000fe400000000ff */
[----:B------:R-:W-:-:S05]  /*8c70*/  F2FP.F16.F32.PACK_AB R5, R64, R5 ;  /* 0x000000054005723e */ /* 0x000fca00000000ff */
[----:B------:R0:W-:Y:S02]  /*8c80*/  STS.128 [R2+0x18400], R4 ;  /* 0x0184000402007388 */ /* 0x0001e40000000c00 */
.L_x_12564:
[----:B------:R-:W-:Y:S05]  /*8c90*/  BSYNC B2 ;  /* 0x0000000000027941 */ /* 0x000fea0003800000 */
.L_x_12563:
[----:B------:R-:W-:Y:S05]  /*8ca0*/  @P1 BRA `(.L_x_12562) ;  /* 0x0000000000a81947 */ /* 0x000fea0003800000 */
[----:B0-----:R-:W0:Y:S01]  /*8cb0*/  LDS.128 R4, [R3] ;  /* 0x0000000003047984 */ /* 0x001e220000000c00 */
[----:B------:R-:W-:Y:S01]  /*8cc0*/  SHF.R.U32.HI R55, RZ, 0x10, R29 ;  /* 0x00000010ff377819 */ /* 0x000fe2000001161d */
[--C-:B------:R-:W-:Y:S01]  /*8cd0*/  HADD2.F32 R54, -RZ, R68.reuse.H0_H0 ;  /* 0x20000044ff367230 */ /* 0x100fe20000004100 */
[--C-:B------:R-:W-:Y:S01]  /*8ce0*/  SHF.R.U32.HI R63, RZ, 0x10, R31.reuse ;  /* 0x00000010ff3f7819 */ /* 0x100fe2000001161f */
[----:B------:R-:W-:Y:S01]  /*8cf0*/  HADD2.F32 R68, -RZ, R68.H1_H1 ;  /* 0x30000044ff447230 */ /* 0x000fe20000004100 */
[----:B------:R-:W-:Y:S01]  /*8d00*/  SHF.R.U64 R69, R30, 0x10, R31 ;  /* 0x000000101e457819 */ /* 0x000fe2000000121f */
[----:B------:R-:W-:Y:S01]  /*8d10*/  HADD2.F32 R55, -RZ, R55.H0_H0 ;  /* 0x20000037ff377230 */ /* 0x000fe20000004100 */
[----:B------:R-:W-:Y:S01]  /*8d20*/  SHF.R.U64 R71, R28, 0x10, R29 ;  /* 0x000000101c477819 */ /* 0x000fe2000000121d */
[----:B------:R-:W-:Y:S02]  /*8d30*/  HADD2.F32 R63, -RZ, R63.H0_H0 ;  /* 0x2000003fff3f7230 */ /* 0x000fe40000004100 */
[----:B0-----:R-:W-:-:S02]  /*8d40*/  HADD2.F32 R31, -RZ, R7.H1_H1 ;  /* 0x30000007ff1f7230 */ /* 0x001fc40000004100 */
[----:B------:R-:W-:Y:S02]  /*8d50*/  HADD2.F32 R30, -RZ, R7.H0_H0 ;  /* 0x20000007ff1e7230 */ /* 0x000fe40000004100 */
[--C-:B------:R-:W-:Y:S02]  /*8d60*/  HADD2.F32 R7, -RZ, R4.reuse.H0_H0 ;  /* 0x20000004ff077230 */ /* 0x100fe40000004100 */
[C---:B------:R-:W-:Y:S01]  /*8d70*/  FMUL.FTZ R66, R31.reuse, R55 ;  /* 0x000000371f427220 */ /* 0x040fe20000410000 */
[----:B------:R-:W-:Y:S02]  /*8d80*/  HADD2.F32 R4, -RZ, R4.H1_H1 ;  /* 0x30000004ff047230 */ /* 0x000fe40000004100 */
[-C--:B------:R-:W-:Y:S01]  /*8d90*/  FMUL.FTZ R65, R31, R63.reuse ;  /* 0x0000003f1f417220 */ /* 0x080fe20000410000 */
[--C-:B------:R-:W-:Y:S02]  /*8da0*/  HADD2.F32 R28, -RZ, R6.reuse.H0_H0 ;  /* 0x20000006ff1c7230 */ /* 0x100fe40000004100 */
[----:B------:R-:W-:Y:S01]  /*8db0*/  FFMA.FTZ R70, R30, R63, R66 ;  /* 0x0000003f1e467223 */ /* 0x000fe20000010042 */
[----:B------:R-:W-:-:S02]  /*8dc0*/  HADD2.F32 R29, -RZ, R6.H1_H1 ;  /* 0x30000006ff1d7230 */ /* 0x000fc40000004100 */
[----:B------:R-:W-:Y:S01]  /*8dd0*/  FMUL.FTZ R64, R4, R68 ;  /* 0x0000004404407220 */ /* 0x000fe20000410000 */
[----:B------:R-:W-:Y:S02]  /*8de0*/  HADD2.F32 R31, -RZ, R67.H1_H1 ;  /* 0x30000043ff1f7230 */ /* 0x000fe40000004100 */
[----:B------:R-:W-:Y:S01]  /*8df0*/  FFMA.FTZ R65, R30, R55, -R65 ;  /* 0x000000371e417223 */ /* 0x000fe20000010841 */
[----:B------:R-:W-:Y:S02]  /*8e00*/  HADD2.F32 R6, -RZ, R5.H0_H0 ;  /* 0x20000005ff067230 */ /* 0x000fe40000004100 */
[-C--:B------:R-:W-:Y:S01]  /*8e10*/  FMUL.FTZ R66, R4, R54.reuse ;  /* 0x0000003604427220 */ /* 0x080fe20000410000 */
[----:B------:R-:W-:Y:S02]  /*8e20*/  HADD2.F32 R67, -RZ, R67.H0_H0 ;  /* 0x20000043ff437230 */ /* 0x000fe40000004100 */
[----:B------:R-:W-:Y:S01]  /*8e30*/  FFMA.FTZ R64, R7, R54, -R64 ;  /* 0x0000003607407223 */ /* 0x000fe20000010840 */
[----:B------:R-:W-:-:S02]  /*8e40*/  HADD2.F32 R5, -RZ, R5.H1_H1 ;  /* 0x30000005ff057230 */ /* 0x000fc40000004100 */
        /* <DEDUP_REMOVED lines=15> */
[----:B------:R1:W-:Y:S02]  /*8f40*/  STS.128 [R3], R4 ;  /* 0x0000000403007388 */ /* 0x0003e40000000c00 */
.L_x_12562:
[----:B------:R-:W-:Y:S05]  /*8f50*/  BSYNC B1 ;  /* 0x0000000000017941 */ /* 0x000fea0003800000 */
.L_x_12561:
        /* <DEDUP_REMOVED lines=20> */
[----:B------:R-:W-:Y:S01]  /*90a0*/  FMUL.FTZ R13, R13, R28 ;  /* 0x0000001c0d0d7220 */ /* 0x000fe20000410000 */
[----:B------:R-:W-:Y:S02]  /*90b0*/  HADD2.F32 R4, -RZ, R4.H1_H1 ;  /* 0x30000004ff047230 */ /* 0x000fe40000004100 */
[--C-:B------:R-:W-:Y:S02]  /*90c0*/  HADD2.F32 R10, -RZ, R6.reuse.H0_H0 ;  /* 0x20000006ff0a7230 */ /* 0x100fe40000004100 */
[----:B------:R-:W-:Y:S01]  /*90d0*/  FFMA.FTZ R30, R12, R30, R13 ;  /* 0x0000001e0c1e7223 */ /* 0x000fe2000001000d */
[----:B------:R-:W-:-:S02]  /*90e0*/  HADD2.F32 R11, -RZ, R6.H1_H1 ;  /* 0x30000006ff0b7230 */ /* 0x000fc40000004100 */
[----:B------:R-:W-:Y:S01]  /*90f0*/  FFMA.FTZ R31, R12, R28, -R31 ;  /* 0x0000001c0c1f7223 */ /* 0x000fe2000001081f */
[--C-:B------:R-:W-:Y:S02]  /*9100*/  HADD2.F32 R13, -RZ, R44.reuse.H1_H1 ;  /* 0x3000002cff0d7230 */ /* 0x100fe40000004100 */
[C---:B------:R-:W-:Y:S01]  /*9110*/  FMUL.FTZ R54, R4.reuse, R29 ;  /* 0x0000001d04367220 */ /* 0x040fe20000410000 */
[--C-:B------:R-:W-:Y:S02]  /*9120*/  HADD2.F32 R6, -RZ, R5.reuse.H0_H0 ;  /* 0x20000005ff067230 */ /* 0x100fe40000004100 */
[-C--:B------:R-:W-:Y:S01]  /*9130*/  FMUL.FTZ R28, R4, R15.reuse ;  /* 0x0000000f041c7220 */ /* 0x080fe20000410000 */
[----:B------:R-:W-:Y:S02]  /*9140*/  HADD2.F32 R44, -RZ, R44.H0_H0 ;  /* 0x2000002cff2c7230 */ /* 0x000fe40000004100 */
[----:B------:R-:W-:Y:S01]  /*9150*/  FFMA.FTZ R54, R7, R15, -R54 ;  /* 0x0000000f07367223 */ /* 0x000fe20000010836 */
[----:B------:R-:W-:-:S02]  /*9160*/  HADD2.F32 R5, -RZ, R5.H1_H1 ;  /* 0x30000005ff057230 */ /* 0x000fc40000004100 */
[----:B------:R-:W-:Y:S01]  /*9170*/  FFMA.FTZ R29, R7, R29, R28 ;  /* 0x0000001d071d7223 */ /* 0x000fe2000001001c */
[----:B------:R-:W-:Y:S02]  /*9180*/  HADD2.F32 R12, -RZ, R55.H0_H0 ;  /* 0x20000037ff0c7230 */ /* 0x000fe40000004100 */
[CC--:B------:R-:W-:Y:S01]  /*9190*/  FMUL.FTZ R15, R11.reuse, R13.reuse ;  /* 0x0000000d0b0f7220 */ /* 0x0c0fe20000410000 */
[----:B------:R-:W-:Y:S02]  /*91a0*/  HADD2.F32 R4, -RZ, R63.H0_H0 ;  /* 0x2000003fff047230 */ /* 0x000fe40000004100 */
[----:B------:R-:W-:Y:S01]  /*91b0*/  FMUL.FTZ R28, R11, R44 ;  /* 0x0000002c0b1c7220 */ /* 0x000fe20000410000 */
        /* <DEDUP_REMOVED lines=11> */
.L_x_12567:
[----:B------:R-:W-:Y:S05]  /*9270*/  BSYNC B1 ;  /* 0x0000000000017941 */ /* 0x000fea0003800000 */
.L_x_12566:
[----:B------:R-:W-:Y:S05]  /*9280*/  @P1 BRA `(.L_x_12565) ;  /* 0x0000001400881947 */ /* 0x000fea0003800000 */
[----:B0-----:R-:W0:Y:S01]  /*9290*/  LDS.128 R4, [R3+0x2000] ;  /* 0x0020000003047984 */ /* 0x001e220000000c00 */
        /* <DEDUP_REMOVED lines=8> */
[----:B------:R-:W-:-:S02]  /*9320*/  HADD2.F32 R14, -RZ, R14.H1_H1 ;  /* 0x3000000eff0e7230 */ /* 0x000fc40000004100 */
[--C-:B0-----:R-:W-:Y:S02]  /*9330*/  HADD2.F32 R10, -RZ, R7.reuse.H1_H1 ;  /* 0x30000007ff0a7230 */ /* 0x101fe40000004100 */
[----:B------:R-:W-:Y:S02]  /*9340*/  HADD2.F32 R9, -RZ, R7.H0_H0 ;  /* 0x20000007ff097230 */ /* 0x000fe40000004100 */
[--C-:B------:R-:W-:Y:S02]  /*9350*/  HADD2.F32 R2, -RZ, R4.reuse.H0_H0 ;  /* 0x20000004ff027230 */ /* 0x100fe40000004100 */
[C---:B------:R-:W-:Y:S01]  /*9360*/  FMUL.FTZ R20, R10.reuse, R15 ;  /* 0x0000000f0a147220 */ /* 0x040fe20000410000 */
[----:B------:R-:W-:Y:S02]  /*9370*/  HADD2.F32 R4, -RZ, R4.H1_H1 ;  /* 0x30000004ff047230 */ /* 0x000fe40000004100 */
[----:B------:R-:W-:Y:S01]  /*9380*/  FMUL.FTZ R10, R10, R12 ;  /* 0x0000000c0a0a7220 */ /* 0x000fe20000410000 */
[----:B------:R-:W-:-:S02]  /*9390*/  HADD2.F32 R7, -RZ, R6.H0_H0 ;  /* 0x20000006ff077230 */ /* 0x000fc40000004100 */
[C---:B------:R-:W-:Y:S01]  /*93a0*/  FFMA.FTZ R20, R9.reuse, R12, -R20 ;  /* 0x0000000c09147223 */ /* 0x040fe20000010814 */
[----:B------:R-:W-:Y:S02]  /*93b0*/  HADD2.F32 R8, -RZ, R6.H1_H1 ;  /* 0x30000006ff087230 */ /* 0x000fe40000004100 */
[----:B------:R-:W-:Y:S01]  /*93c0*/  FFMA.FTZ R29, R9, R15, R10 ;  /* 0x0000000f091d7223 */ /* 0x000fe2000001000a */
[C---:B------:R-:W-:Y:S01]  /*93d0*/  FMUL.FTZ R21, R4.reuse, R13 ;  /* 0x0000000d04157220 */ /* 0x040fe20000410000 */
[-C--:B------:R-:W-:Y:S01]  /*93e0*/  FMUL.FTZ R15, R4, R11.reuse ;  /* 0x0000000b040f7220 */ /* 0x080fe20000410000 */
[--C-:B------:R-:W-:Y:S02]  /*93f0*/  HADD2.F32 R6, -RZ, R5.reuse.H0_H0 ;  /* 0x20000005ff067230 */ /* 0x100fe40000004100 */
[----:B------:R-:W-:Y:S01]  /*9400*/  FMUL.FTZ R10, R8, R14 ;  /* 0x0000000e080a7220 */ /* 0x000fe20000410000 */
[----:B------:R-:W-:Y:S02]  /*9410*/  HADD2.F32 R4, -RZ, R0.H1_H1 ;  /* 0x30000000ff047230 */ /* 0x000fe40000004100 */
[----:B------:R-:W-:Y:S01]  /*9420*/  FFMA.FTZ R21, R2, R11, -R21 ;  /* 0x0000000b02157223 */ /* 0x000fe20000010815 */
[----:B------:R-:W-:-:S02]  /*9430*/  HADD2.F32 R5, -RZ, R5.H1_H1 ;  /* 0x30000005ff057230 */ /* 0x000fc40000004100 */
[----:B------:R-:W-:Y:S01]  /*9440*/  FFMA.FTZ R2, R2, R13, R15 ;  /* 0x0000000d02027223 */ /* 0x000fe2000001000f */
[----:B------:R-:W-:Y:S02]  /*9450*/  HADD2.F32 R9, -RZ, R28.H0_H0 ;  /* 0x2000001cff097230 */ /* 0x000fe40000004100 */
[-C--:B------:R-:W-:Y:S01]  /*9460*/  FMUL.FTZ R13, R8, R4.reuse ;  /* 0x00000004080d7220 */ /* 0x080fe20000410000 */
[----:B------:R-:W-:Y:S02]  /*9470*/  HADD2.F32 R0, -RZ, R30.H0_H0 ;  /* 0x2000001eff007230 */ /* 0x000fe40000004100 */
[----:B------:R-:W-:Y:S01]  /*9480*/  FFMA.FTZ R10, R7, R4, -R10 ;  /* 0x00000004070a7223 */ /* 0x000fe2000001080a */
[----:B------:R-:W-:Y:S01]  /*9490*/  F2FP.F16.F32.PACK_AB R4, R2, R21 ;  /* 0x000000150204723e */ /* 0x000fe200000000ff */
[----:B------:R-:W-:Y:S01]  /*94a0*/  FMUL.FTZ R11, R5, R9 ;  /* 0x00000009050b7220 */ /* 0x000fe20000410000 */
[----:B------:R-:W-:Y:S01]  /*94b0*/  FFMA.FTZ R13, R7, R14, R13 ;  /* 0x0000000e070d7223 */ /* 0x000fe2000001000d */
[----:B------:R-:W-:Y:S01]  /*94c0*/  FMUL.FTZ R8, R5, R0 ;  /* 0x0000000005087220 */ /* 0x000fe20000410000 */
[----:B------:R-:W-:Y:S01]  /*94d0*/  F2FP.F16.F32.PACK_AB R7, R29, R20 ;  /* 0x000000141d07723e */ /* 0x000fe200000000ff */
[----:B------:R-:W-:-:S02]  /*94e0*/  FFMA.FTZ R5, R6, R0, -R11 ;  /* 0x0000000006057223 */ /* 0x000fc4000001080b */
[----:B------:R-:W-:Y:S01]  /*94f0*/  FFMA.FTZ R8, R6, R9, R8 ;  /* 0x0000000906087223 */ /* 0x000fe20000010008 */
[----:B------:R-:W-:-:S04]  /*9500*/  F2FP.F16.F32.PACK_AB R6, R13, R10 ;  /* 0x0000000a0d06723e */ /* 0x000fc800000000ff */
[----:B------:R-:W-:-:S05]  /*9510*/  F2FP.F16.F32.PACK_AB R5, R8, R5 ;  /* 0x000000050805723e */ /* 0x000fca00000000ff */
[----:B------:R2:W-:Y:S01]  /*9520*/  STS.128 [R3+0x2000], R4 ;  /* 0x0020000403007388 */ /* 0x0005e20000000c00 */
[----:B------:R-:W-:Y:S05]  /*9530*/  BRA `(.L_x_12565) ;  /* 0x0000001000dc7947 */ /* 0x000fea0003800000 */
.L_x_12552:
        /* <DEDUP_REMOVED lines=29> */
[----:B------:R-:W0:Y:S01]  /*9710*/  LDC R69, c[0x0][0x3f4] ;  /* 0x0000fd00ff457b82 */ /* 0x000e220000000800 */
[----:B------:R-:W1:Y:S01]  /*9720*/  SHFL.IDX PT, R5, R29, RZ, 0x1c1f ;  /* 0x001c1fff1d057589 */ /* 0x000e6200000e0000 */
[----:B------:R-:W-:-:S03]  /*9730*/  IMAD R3, R28, R7, RZ ;  /* 0x000000071c037224 */ /* 0x000fc600078e02ff */
[----:B------:R-:W2:Y:S04]  /*9740*/  SHFL.IDX PT, R4, R31, RZ, 0x1c1f ;  /* 0x001c1fff1f047589 */ /* 0x000ea800000e0000 */
[----:B------:R-:W3:Y:S04]  /*9750*/  SHFL.IDX PT, R14, R44, RZ, 0x1c1f ;  /* 0x001c1fff2c0e7589 */ /* 0x000ee800000e0000 */
[----:B------:R-:W4:Y:S01]  /*9760*/  SHFL.IDX PT, R6, R30, RZ, 0x1c1f ;  /* 0x001c1fff1e067589 */ /* 0x000f2200000e0000 */
[----:B0-----:R-:W-:-:S04]  /*9770*/  ISETP.GE.AND P0, PT, R152, R69, PT ;  /* 0x000000459800720c */ /* 0x001fc80003f06270 */
[----:B------:R-:W-:-:S13]  /*9780*/  ISETP.GE.OR P1, PT, R0, R3, P0 ;  /* 0x000000030000720c */ /* 0x000fda0000726670 */
[C---:B------:R-:W-:Y:S01]  /*9790*/  @!P1 IMAD.SHL.U32 R7, R152.reuse, 0x2, RZ ;  /* 0x0000000298079824 */ /* 0x040fe200078e00ff */
[----:B------:R-:W-:-:S04]  /*97a0*/  @!P1 SHF.L.U64.HI R21, R152, 0x1, R153 ;  /* 0x0000000198159819 */ /* 0x000fc80000010299 */
[----:B-1----:R-:W-:-:S05]  /*97b0*/  @!P1 IADD3 R8, P2, R5, R7, RZ ;  /* 0x0000000705089210 */ /* 0x002fca0007f5e0ff */
[----:B--2---:R-:W-:Y:S01]  /*97c0*/  @!P1 IMAD.X R9, R4, 0x1, R21, P2 ;  /* 0x0000000104099824 */ /* 0x004fe200010e0615 */
[----:B---3--:R-:W-:-:S05]  /*97d0*/  @!P1 IADD3 R4, P2, R14, R7, RZ ;  /* 0x000000070e049210 */ /* 0x008fca0007f5e0ff */
[----:B----4-:R-:W-:Y:S01]  /*97e0*/  @!P1 IMAD.X R5, R6, 0x1, R21, P2 ;  /* 0x0000000106059824 */ /* 0x010fe200010e0615 */
[----:B------:R-:W2:Y:S05]  /*97f0*/  @!P1 LD.E.128 R8, desc[UR42][R8.64] ;  /* 0x0000002a08089980 */ /* 0x000eaa000c101d00 */
[----:B------:R-:W3:Y:S01]  /*9800*/  @!P1 LD.E.128 R4, desc[UR42][R4.64] ;  /* 0x0000002a04049980 */ /* 0x000ee2000c101d00 */
[----:B------:R-:W-:Y:S02]  /*9810*/  CS2R R64, SRZ ;  /* 0x0000000000407805 */ /* 0x000fe4000001ff00 */
[----:B------:R-:W-:Y:S02]  /*9820*/  CS2R R66, SRZ ;  /* 0x0000000000427805 */ /* 0x000fe4000001ff00 */
[----:B------:R-:W-:Y:S01]  /*9830*/  CS2R R20, SRZ ;  /* 0x0000000000147805 */ /* 0x000fe2000001ff00 */
[----:B------:R-:W0:Y:S01]  /*9840*/  SHFL.IDX PT, R29, R29, 0x1, 0x1c1f ;  /* 0x003c1f001d1d7f89 */ /* 0x000e2200000e0000 */
[----:B------:R-:W-:-:S03]  /*9850*/  CS2R R54, SRZ ;  /* 0x0000000000367805 */ /* 0x000fc6000001ff00 */
[----:B------:R1:W4:Y:S04]  /*9860*/  SHFL.IDX PT, R28, R31, 0x1, 0x1c1f ;  /* 0x003c1f001f1c7f89 */ /* 0x00032800000e0000 */
[----:B------:R1:W0:Y:S04]  /*9870*/  SHFL.IDX PT, R14, R44, 0x1, 0x1c1f ;  /* 0x003c1f002c0e7f89 */ /* 0x00022800000e0000 */
[----:B------:R-:W0:Y:S01]  /*9880*/  SHFL.IDX PT, R30, R30, 0x1, 0x1c1f ;  /* 0x003c1f001e1e7f89 */ /* 0x000e2200000e0000 */
[----:B--2---:R-:W-:Y:S02]  /*9890*/  @!P1 IMAD.MOV.U32 R20, RZ, RZ, R10 ;  /* 0x000000ffff149224 */ /* 0x004fe400078e000a */
[----:B------:R-:W-:-:S02]  /*98a0*/  @!P1 IMAD.MOV.U32 R21, RZ, RZ, R11 ;  /* 0x000000ffff159224 */ /* 0x000fc400078e000b */
[----:B------:R-:W-:Y:S02]  /*98b0*/  @!P1 IMAD.MOV.U32 R54, RZ, RZ, R8 ;  /* 0x000000ffff369224 */ /* 0x000fe400078e0008 */
[----:B---3--:R-:W-:Y:S02]  /*98c0*/  @!P1 IMAD.MOV.U32 R64, RZ, RZ, R6 ;  /* 0x000000ffff409224 */ /* 0x008fe400078e0006 */
[----:B------:R-:W-:Y:S02]  /*98d0*/  @!P1 IMAD.MOV.U32 R66, RZ, RZ, R4 ;  /* 0x000000ffff429224 */ /* 0x000fe400078e0004 */
[----:B------:R-:W-:Y:S02]  /*98e0*/  @!P1 IMAD.MOV.U32 R67, RZ, RZ, R5 ;  /* 0x000000ffff439224 */ /* 0x000fe400078e0005 */
[----:B------:R-:W-:Y:S02]  /*98f0*/  @!P1 IMAD.MOV.U32 R55, RZ, RZ, R9 ;  /* 0x000000ffff379224 */ /* 0x000fe400078e0009 */
[----:B------:R-:W-:-:S02]  /*9900*/  @!P1 IMAD.MOV.U32 R65, RZ, RZ, R7 ;  /* 0x000000ffff419224 */ /* 0x000fc400078e0007 */
[----:B------:R-:W-:Y:S02]  /*9910*/  IMAD.MOV.U32 R4, RZ, RZ, R64 ;  /* 0x000000ffff047224 */ /* 0x000fe400078e0040 */
[----:B------:R-:W-:Y:S02]  /*9920*/  IMAD.MOV.U32 R6, RZ, RZ, R66 ;  /* 0x000000ffff067224 */ /* 0x000fe400078e0042 */
[----:B------:R-:W-:Y:S02]  /*9930*/  IMAD.MOV.U32 R7, RZ, RZ, R67 ;  /* 0x000000ffff077224 */ /* 0x000fe400078e0043 */
[----:B------:R-:W-:Y:S01]  /*9940*/  IMAD.MOV.U32 R10, RZ, RZ, R20 ;  /* 0x000000ffff0a7224 */ /* 0x000fe200078e0014 */
[----:B------:R-:W-:Y:S01]  /*9950*/  PRMT R91, R4, 0x5410, R6 ;  /* 0x00005410045b7816 */ /* 0x000fe20000000006 */
[----:B------:R-:W-:Y:S01]  /*9960*/  IMAD.MOV.U32 R11, RZ, RZ, R21 ;  /* 0x000000ffff0b7224 */ /* 0x000fe200078e0015 */
[----:B------:R-:W-:Y:S01]  /*9970*/  PRMT R84, R7, 0x7610, R84 ;  /* 0x0000761007547816 */ /* 0x000fe20000000054 */
[----:B------:R-:W-:Y:S01]  /*9980*/  IMAD.MOV.U32 R8, RZ, RZ, R54 ;  /* 0x000000ffff087224 */ /* 0x000fe200078e0036 */
[----:B------:R-:W-:Y:S01]  /*9990*/  CS2R R6, SRZ ;  /* 0x0000000000067805 */ /* 0x000fe2000001ff00 */
[----:B------:R-:W-:Y:S01]  /*99a0*/  IMAD.MOV.U32 R9, RZ, RZ, R55 ;  /* 0x000000ffff097224 */ /* 0x000fe200078e0037 */
[----:B------:R-:W-:Y:S01]  /*99b0*/  PRMT R75, R10, 0x5410, R11 ;  /* 0x000054100a4b7816 */ /* 0x000fe2000000000b */
[----:B------:R-:W-:-:S03]  /*99c0*/  IMAD.MOV.U32 R5, RZ, RZ, R65 ;  /* 0x000000ffff057224 */ /* 0x000fc600078e0041 */
[----:B------:R-:W-:Y:S02]  /*99d0*/  PRMT R63, R8, 0x5410, R9 ;  /* 0x00005410083f7816 */ /* 0x000fe40000000009 */
[----:B01--4-:R-:W-:-:S07]  /*99e0*/  PRMT R85, R5, 0x7610, R85 ;  /* 0x0000761005557816 */ /* 0x013fce0000000055 */
.L_x_12908:
[----:B------:R-:W2:Y:S01]  /*99f0*/  LDL R5, [R1+0x21c] ;  /* 0x00021c0001057983 */ /* 0x000ea20000100800 */
[----:B------:R-:W-:Y:S01]  /*9a00*/  VIADD R0, R0, 0x40 ;  /* 0x0000004000007836 */ /* 0x000fe20000000000 */
[----:B------:R-:W-:Y:S01]  /*9a10*/  BSSY B1, `(.L_x_12569) ;  /* 0x0000016000017945 */ /* 0x000fe20003800000 */
[----:B------:R-:W-:Y:S02]  /*9a20*/  CS2R R8, SRZ ;  /* 0x0000000000087805 */ /* 0x000fe4000001ff00 */
[----:B------:R-:W-:Y:S02]  /*9a30*/  CS2R R10, SRZ ;  /* 0x00000000000a7805 */ /* 0x000fe4000001ff00 */
[----:B------:R-:W-:Y:S02]  /*9a40*/  ISETP.GE.AND P1, PT, R0, R3, PT ;  /* 0x000000030000720c */ /* 0x000fe40003f26270 */
[----:B--2---:R-:W-:-:S04]  /*9a50*/  LEA.HI R4, R5, R5, RZ, 0x1 ;  /* 0x0000000505047211 */ /* 0x004fc800078f08ff */
        /* <DEDUP_REMOVED lines=11> */
[-C--:B------:R-:W-:Y:S02]  /*9b10*/  IADD3 R8, P1, R29, R4.reuse, RZ ;  /* 0x000000041d087210 */ /* 0x080fe40007f3e0ff */
[----:B------:R-:W-:-:S03]  /*9b20*/  IADD3 R4, P2, R14, R4, RZ ;  /* 0x000000040e047210 */ /* 0x000fc60007f5e0ff */
[--C-:B------:R-:W-:Y:S02]  /*9b30*/  IMAD.X R9, R28, 0x1, R5.reuse, P1 ;  /* 0x000000011c097824 */ /* 0x100fe400008e0605 */
[----:B------:R-:W-:-:S04]  /*9b40*/  IMAD.X R5, R30, 0x1, R5, P2 ;  /* 0x000000011e057824 */ /* 0x000fc800010e0605 */
[----:B------:R-:W5:Y:S04]  /*9b50*/  LD.E.128 R8, desc[UR42][R8.64] ;  /* 0x0000002a08087980 */ /* 0x000f68000c101d00 */
[----:B------:R-:W5:Y:S02]  /*9b60*/  LD.E.128 R4, desc[UR42][R4.64] ;  /* 0x0000002a04047980 */ /* 0x000f64000c101d00 */
.L_x_12570:
[----:B------:R-:W-:Y:S05]  /*9b70*/  BSYNC B1 ;  /* 0x0000000000017941 */ /* 0x000fea0003800000 */
.L_x_12569:
[----:B------:R-:W0:Y:S01]  /*9b80*/  SYNCS.PHASECHK.TRANS64.TRYWAIT P1, [R2+URZ+0x32400], R13 ;  /* 0x0324000d020075a7 */ /* 0x000e22000802017f */
[----:B------:R-:W-:Y:S04]  /*9b90*/  BSSY B1, `(.L_x_12571) ;  /* 0x0000002000017945 */ /* 0x000fe80003800000 */
[----:B0-----:R-:W-:Y:S05]  /*9ba0*/  @!P1 BRA `(.L_x_12572) ;  /* 0x0000030c00e49947 */ /* 0x001fea0003800000 */
.L_x_12909:
[----:B------:R-:W-:Y:S05]  /*9bb0*/  BSYNC B1 ;  /* 0x0000000000017941 */ /* 0x000fea0003800000 */
.L_x_12571:
[----:B------:R-:W2:Y:S01]  /*9bc0*/  LDL R14, [R1+0x70] ;  /* 0x00007000010e7983 */ /* 0x000ea20000100800 */
[----:B0----5:R-:W-:Y:S01]  /*9bd0*/  IMAD.MOV.U32 R13, RZ, RZ, R4 ;  /* 0x000000ffff0d7224 */ /* 0x021fe200078e0004 */
[----:B------:R-:W-:Y:S01]  /*9be0*/  BSSY B1, `(.L_x_12573) ;  /* 0x0000072000017945 */ /* 0x000fe20003800000 */
[----:B------:R-:W-:Y:S02]  /*9bf0*/  IMAD.MOV.U32 R0, RZ, RZ, R6 ;  /* 0x000000ffff007224 */ /* 0x000fe400078e0006 */
[----:B------:R-:W-:Y:S01]  /*9c00*/  IMAD.MOV.U32 R12, RZ, RZ, R7 ;  /* 0x000000ffff0c7224 */ /* 0x000fe200078e0007 */
[----:B------:R-:W-:Y:S01]  /*9c10*/  PRMT R44, R13, 0x7610, R44 ;  /* 0x000076100d2c7816 */ /* 0x000fe2000000002c */
[----:B------:R-:W-:Y:S02]  /*9c20*/  IMAD.MOV.U32 R13, RZ, RZ, R8 ;  /* 0x000000ffff0d7224 */ /* 0x000fe400078e0008 */
[----:B------:R-:W-:Y:S01]  /*9c30*/  IMAD.IADD R69, R152, 0x1, R69 ;  /* 0x0000000198457824 */ /* 0x000fe200078e0245 */
[----:B------:R-:W-:Y:S01]  /*9c40*/  PRMT R0, R0, 0x5410, R12 ;  /* 0x0000541000007816 */ /* 0x000fe2000000000c */
[----:B------:R-:W-:-:S02]  /*9c50*/  IMAD.MOV.U32 R12, RZ, RZ, R5 ;  /* 0x000000ffff0c7224 */ /* 0x000fc400078e0005 */
[----:B------:R-:W-:Y:S01]  /*9c60*/  IMAD.MOV.U32 R68, RZ, RZ, R11 ;  /* 0x000000ffff447224 */ /* 0x000fe200078e000b */
[----:B------:R-:W-:Y:S02]  /*9c70*/  LOP3.LUT R69, R69, 0x38, RZ, 0xc0, !PT ;  /* 0x0000003845457812 */ /* 0x000fe400078ec0ff */
[----:B------:R-:W-:Y:S01]  /*9c80*/  PRMT R44, R44, 0x5410, R12 ;  /* 0x000054102c2c7816 */ /* 0x000fe2000000000c */
[----:B--2---:R-:W-:-:S05]  /*9c90*/  IMAD R3, R14, -0x80, R3 ;  /* 0xffffff800e037824 */ /* 0x004fca00078e0203 */
[----:B------:R-:W-:-:S04]  /*9ca0*/  VIMNMX R3, R3, 0x80, PT ;  /* 0x0000008003037848 */ /* 0x000fc80003fe0100 */
[-C--:B------:R-:W-:Y:S02]  /*9cb0*/  ISETP.GE.OR P1, PT, R22, R3.reuse, P0 ;  /* 0x000000031600720c */ /* 0x080fe40000726670 */
[----:B------:R-:W-:Y:S01]  /*9cc0*/  ISETP.GE.OR P0, PT, R156, R3, P0 ;  /* 0x000000039c00720c */ /* 0x000fe20000706670 */
[----:B------:R-:W-:-:S05]  /*9cd0*/  IMAD.MOV.U32 R3, RZ, RZ, R9 ;  /* 0x000000ffff037224 */ /* 0x000fca00078e0009 */
[----:B------:R-:W-:Y:S01]  /*9ce0*/  PRMT R74, R13, 0x5410, R3 ;  /* 0x000054100d4a7816 */ /* 0x000fe20000000003 */
[----:B------:R-:W-:-:S04]  /*9cf0*/  IMAD.MOV.U32 R3, RZ, RZ, R10 ;  /* 0x000000ffff037224 */ /* 0x000fc800078e000a */
[----:B------:R-:W-:Y:S05]  /*9d00*/  @P1 BRA `(.L_x_12574) ;  /* 0x00000004007c1947 */ /* 0x000fea0003800000 */
[----:B------:R-:W2:Y:S01]  /*9d10*/  LDL R15, [R1+0x474] ;  /* 0x00047400010f7983 */ /* 0x000ea20000100800 */
[--C-:B------:R-:W-:Y:S01]  /*9d20*/  SHF.R.U64 R54, R54, 0x10, R55.reuse ;  /* 0x0000001036367819 */ /* 0x100fe20000001237 */
[----:B------:R-:W-:Y:S01]  /*9d30*/  HADD2.F32 R84, -RZ, R84.H0_H0 ;  /* 0x20000054ff547230 */ /* 0x000fe20000004100 */
[----:B------:R-:W-:Y:S01]  /*9d40*/  SHF.R.U32.HI R81, RZ, 0x10, R55 ;  /* 0x00000010ff517819 */ /* 0x000fe20000011637 */
[--C-:B------:R-:W-:Y:S01]  /*9d50*/  HADD2.F32 R82, -RZ, R63.reuse.H1_H1 ;  /* 0x3000003fff527230 */ /* 0x100fe20000004100 */
[--C-:B------:R-:W-:Y:S01]  /*9d60*/  SHF.R.U64 R55, R66, 0x10, R67.reuse ;  /* 0x0000001042377819 */ /* 0x100fe20000001243 */
[----:B------:R-:W-:Y:S01]  /*9d70*/  HADD2.F32 R63, -RZ, R63.H0_H0 ;  /* 0x2000003fff3f7230 */ /* 0x000fe20000004100 */
[----:B------:R-:W-:Y:S01]  /*9d80*/  SHF.R.U32.HI R83, RZ, 0x10, R67 ;  /* 0x00000010ff537819 */ /* 0x000fe20000011643 */
[----:B------:R-:W-:Y:S01]  /*9d90*/  HADD2.F32 R81, -RZ, R81.H0_H0 ;  /* 0x20000051ff517230 */ /* 0x000fe20000004100 */
[--C-:B------:R-:W-:Y:S01]  /*9da0*/  SHF.R.U64 R20, R20, 0x10, R21.reuse ;  /* 0x0000001014147819 */ /* 0x100fe20000001215 */
[----:B------:R-:W-:Y:S01]  /*9db0*/  HADD2.F32 R55, -RZ, R55.H0_H0 ;  /* 0x20000037ff377230 */ /* 0x000fe20000004100 */
[----:B------:R-:W-:Y:S01]  /*9dc0*/  SHF.R.U32.HI R89, RZ, 0x10, R21 ;  /* 0x00000010ff597819 */ /* 0x000fe20000011615 */
[----:B------:R-:W-:Y:S01]  /*9dd0*/  HADD2.F32 R83, -RZ, R83.H0_H0 ;  /* 0x20000053ff537230 */ /* 0x000fe20000004100 */
[----:B------:R-:W-:-:S02]  /*9de0*/  SHF.R.U64 R21, R64, 0x10, R65 ;  /* 0x0000001040157819 */ /* 0x000fc40000001241 */
[----:B------:R-:W-:Y:S01]  /*9df0*/  SHF.R.U32.HI R87, RZ, 0x10, R65 ;  /* 0x00000010ff577819 */ /* 0x000fe20000011641 */
[----:B--2---:R-:W-:-:S05]  /*9e00*/  IMAD.SHL.U32 R12, R15, 0x40, RZ ;  /* 0x000000400f0c7824 */ /* 0x004fca00078e00ff */
[----:B------:R-:W-:-:S04]  /*9e10*/  LOP3.LUT R29, R12, 0x1c0, RZ, 0xc0, !PT ;  /* 0x000001c00c1d7812 */ /* 0x000fc800078ec0ff */
[----:B------:R-:W-:Y:S02]  /*9e20*/  LOP3.LUT R12, R29, 0x38, R152, 0xf8, !PT ;  /* 0x000000381d0c7812 */ /* 0x000fe400078ef898 */
[----:B------:R-:W-:-:S04]  /*9e30*/  SHF.R.U32.HI R14, RZ, 0x3, R29 ;  /* 0x00000003ff0e7819 */ /* 0x000fc8000001161d */
[----:B------:R-:W-:Y:S02]  /*9e40*/  LOP3.LUT R13, R12, R14, RZ, 0x3c, !PT ;  /* 0x0000000e0c0d7212 */ /* 0x000fe400078e3cff */
[----:B------:R-:W-:-:S03]  /*9e50*/  LOP3.LUT R29, R14, R69, R29, 0x1e, !PT ;  /* 0x000000450e1d7212 */ /* 0x000fc600078e1e1d */
        /* <DEDUP_REMOVED lines=9> */
[----:B------:R-:W-:-:S02]  /*9ef0*/  HADD2.F32 R65, -RZ, R13.H0_H0 ;  /* 0x2000000dff417230 */ /* 0x000fc40000004100 */
[----:B------:R-:W-:Y:S02]  /*9f00*/  HADD2.F32 R77, -RZ, R29.H1_H1 ;  /* 0x3000001dff4d7230 */ /* 0x000fe40000004100 */
[C---:B------:R-:W-:Y:S01]  /*9f10*/  FMUL.FTZ R86, R15.reuse, R84 ;  /* 0x000000540f567220 */ /* 0x040fe20000410000 */
[-C--:B------:R-:W-:Y:S01]  /*9f20*/  FMUL.FTZ R88, R15, R82.reuse ;  /* 0x000000520f587220 */ /* 0x080fe20000410000 */
        /* <DEDUP_REMOVED lines=9> */
[----:B------:R-:W-:Y:S02]  /*9fc0*/  HADD2.F32 R80, -RZ, R31.H1_H1 ;  /* 0x3000001fff507230 */ /* 0x000fe40000004100 */
[-C--:B------:R-:W-:Y:S01]  /*9fd0*/  FMUL.FTZ R79, R79, R82.reuse ;  /* 0x000000524f4f7220 */ /* 0x080fe20000410000 */
[----:B------:R-:W-:Y:S02]  /*9fe0*/  HADD2.F32 R77, -RZ, R87.H0_H0 ;  /* 0x20000057ff4d7230 */ /* 0x000fe40000004100 */
[----:B------:R-:W-:Y:S01]  /*9ff0*/  FFMA.FTZ R88, R66, R83, R65 ;  /* 0x0000005342587223 */ /* 0x000fe20000010041 */
[----:B------:R-:W-:Y:S01]  /*a000*/  FFMA.FTZ R90, R67, R82, -R90 ;  /* 0x00000052435a7223 */ /* 0x000fe2000001085a */
[----:B------:R-:W-:-:S02]  /*a010*/  HADD2.F32 R65, -RZ, R89.H0_H0 ;  /* 0x20000059ff417230 */ /* 0x000fc40000004100 */
[----:B------:R-:W-:Y:S01]  /*a020*/  FFMA.FTZ R79, R67, R86, R79 ;  /* 0x00000056434f7223 */ /* 0x000fe2000001004f */
[----:B------:R-:W-:Y:S01]  /*a030*/  FFMA.FTZ R84, R66, R81, -R85 ;  /* 0x0000005142547223 */ /* 0x000fe20000010855 */
[C---:B------:R-:W-:Y:S01]  /*a040*/  FMUL.FTZ R67, R80.reuse, R77 ;  /* 0x0000004d50437220 */ /* 0x040fe20000410000 */
        /* <DEDUP_REMOVED lines=15> */
[----:B------:R-:W-:Y:S01]  /*a140*/  FFMA.FTZ R64, R64, R66, R31 ;  /* 0x0000004240407223 */ /* 0x000fe2000001001f */
[----:B------:R-:W-:Y:S02]  /*a150*/  HADD2.F32 R30, -RZ, R30.H1_H1 ;  /* 0x3000001eff1e7230 */ /* 0x000fe40000004100 */
[-C--:B------:R-:W-:Y:S01]  /*a160*/  FMUL.FTZ R78, R78, R75.reuse ;  /* 0x0000004b4e4e7220 */ /* 0x080fe20000410000 */
        /* <DEDUP_REMOVED lines=25> */
.L_x_12574:
[----:B------:R-:W-:Y:S05]  /*a300*/  BSYNC B1 ;  /* 0x0000000000017941 */ /* 0x000fea0003800000 */
.L_x_12573:
[----:B------:R-:W-:Y:S01]  /*a310*/  PRMT R66, R3, 0x5410, R68 ;  /* 0x0000541003427816 */ /* 0x000fe20000000044 */
[----:B------:R-:W-:Y:S06]  /*a320*/  @P0 BRA `(.L_x_12565) ;  /* 0x0000000400600947 */ /* 0x000fec0003800000 */
[----:B------:R-:W2:Y:S01]  /*a330*/  LDL R75, [R1+0x50c] ;  /* 0x00050c00014b7983 */ /* 0x000ea20000100800 */
[----:B------:R-:W-:Y:S01]  /*a340*/  LOP3.LUT R69, R191, R69, R190, 0x1e, !PT ;  /* 0x00000045bf457212 */ /* 0x000fe200078e1ebe */
[--C-:B------:R-:W-:Y:S01]  /*a350*/  HADD2.F32 R21, -RZ, R44.reuse.H1_H1 ;  /* 0x3000002cff157230 */ /* 0x100fe20000004100 */
[----:B------:R-:W-:Y:S01]  /*a360*/  SHF.R.U32.HI R20, RZ, 0x10, R5 ;  /* 0x00000010ff147819 */ /* 0x000fe20000011605 */
[----:B------:R-:W-:Y:S01]  /*a370*/  HADD2.F32 R44, -RZ, R44.H0_H0 ;  /* 0x2000002cff2c7230 */ /* 0x000fe20000004100 */
[----:B0-----:R-:W-:Y:S01]  /*a380*/  SHF.R.U64 R71, R8, 0x10, R9 ;  /* 0x0000001008477819 */ /* 0x001fe20000001209 */
[----:B------:R-:W-:Y:S01]  /*a390*/  IMAD.IADD R69, R192, 0x1, R69 ;  /* 0x00000001c0457824 */ /* 0x000fe200078e0245 */
[--C-:B------:R-:W-:Y:S01]  /*a3a0*/  SHF.R.U64 R70, R10, 0x10, R11.reuse ;  /* 0x000000100a467819 */ /* 0x100fe2000000120b */
[----:B------:R-:W-:Y:S01]  /*a3b0*/  HADD2.F32 R20, -RZ, R20.H0_H0 ;  /* 0x20000014ff147230 */ /* 0x000fe20000004100 */
[----:B------:R-:W-:Y:S01]  /*a3c0*/  SHF.R.U32.HI R68, RZ, 0x10, R11 ;  /* 0x00000010ff447819 */ /* 0x000fe2000001160b */
[----:B------:R-:W-:Y:S01]  /*a3d0*/  IMAD R2, R69, 0x2, R2 ;  /* 0x0000000245027824 */ /* 0x000fe200078e0202 */
[----:B------:R-:W-:Y:S01]  /*a3e0*/  SHF.R.U32.HI R54, RZ, 0x10, R9 ;  /* 0x00000010ff367819 */ /* 0x000fe20000011609 */
[--C-:B------:R-:W-:Y:S01]  /*a3f0*/  HADD2.F32 R11, -RZ, R74.reuse.H1_H1 ;  /* 0x3000004aff0b7230 */ /* 0x100fe20000004100 */
[----:B------:R-:W-:Y:S01]  /*a400*/  SHF.R.U64 R69, R4, 0x10, R5 ;  /* 0x0000001004457819 */ /* 0x000fe20000001205 */
[----:B------:R-:W-:Y:S01]  /*a410*/  HADD2.F32 R74, -RZ, R74.H0_H0 ;  /* 0x2000004aff4a7230 */ /* 0x000fe20000004100 */
[----:B------:R-:W0:Y:S01]  /*a420*/  LDS.128 R28, [R2+0x18400] ;  /* 0x01840000021c7984 */ /* 0x000e220000000c00 */
[----:B------:R-:W-:-:S02]  /*a430*/  SHF.R.U64 R67, R6, 0x10, R7 ;  /* 0x0000001006437819 */ /* 0x000fc40000001207 */
[----:B------:R-:W-:Y:S01]  /*a440*/  SHF.R.U32.HI R65, RZ, 0x10, R7 ;  /* 0x00000010ff417819 */ /* 0x000fe20000011607 */
[--C-:B0-----:R-:W-:Y:S02]  /*a450*/  HADD2.F32 R8, -RZ, R29.reuse.H0_H0 ;  /* 0x2000001dff087230 */ /* 0x101fe40000004100 */
[----:B------:R-:W-:Y:S02]  /*a460*/  HADD2.F32 R29, -RZ, R29.H1_H1 ;  /* 0x3000001dff1d7230 */ /* 0x000fe40000004100 */
[----:B------:R-:W-:Y:S02]  /*a470*/  HADD2.F32 R7, -RZ, R28.H0_H0 ;  /* 0x2000001cff077230 */ /* 0x000fe40000004100 */
[C---:B------:R-:W-:Y:S01]  /*a480*/  FMUL.FTZ R55, R8.reuse, R21 ;  /* 0x0000001508377220 */ /* 0x040fe20000410000 */
[----:B------:R-:W-:Y:S01]  /*a490*/  FMUL.FTZ R63, R8, R11 ;  /* 0x0000000b083f7220 */ /* 0x000fe20000410000 */
[----:B------:R-:W-:Y:S02]  /*a4a0*/  HADD2.F32 R8, -RZ, R54.H0_H0 ;  /* 0x20000036ff087230 */ /* 0x000fe40000004100 */
[----:B------:R-:W-:Y:S01]  /*a4b0*/  FMUL.FTZ R54, R29, R20 ;  /* 0x000000141d367220 */ /* 0x000fe20000410000 */
[----:B------:R-:W-:-:S02]  /*a4c0*/  HADD2.F32 R9, -RZ, R30.H0_H0 ;  /* 0x2000001eff097230 */ /* 0x000fc40000004100 */
[--C-:B------:R-:W-:Y:S02]  /*a4d0*/  HADD2.F32 R10, -RZ, R31.reuse.H0_H0 ;  /* 0x2000001fff0a7230 */ /* 0x100fe40000004100 */
[----:B------:R-:W-:Y:S01]  /*a4e0*/  FMUL.FTZ R64, R29, R8 ;  /* 0x000000081d407220 */ /* 0x000fe20000410000 */
        /* <DEDUP_REMOVED lines=8> */
[----:B------:R-:W-:Y:S01]  /*a570*/  FFMA.FTZ R63, R4, R21, R63 ;  /* 0x00000015043f7223 */ /* 0x000fe2000001003f */
[----:B------:R-:W-:Y:S01]  /*a580*/  FFMA.FTZ R54, R13, R8, -R54 ;  /* 0x000000080d367223 */ /* 0x000fe20000010836 */
[C---:B------:R-:W-:Y:S01]  /*a590*/  FMUL.FTZ R4, R7.reuse, R44 ;  /* 0x0000002c07047220 */ /* 0x040fe20000410000 */
[----:B------:R-:W-:Y:S02]  /*a5a0*/  HADD2.F32 R8, -RZ, R0.H0_H0 ;  /* 0x20000000ff087230 */ /* 0x000fe40000004100 */
[----:B------:R-:W-:Y:S01]  /*a5b0*/  FMUL.FTZ R7, R7, R74 ;  /* 0x0000004a07077220 */ /* 0x000fe20000410000 */
[----:B------:R-:W-:-:S02]  /*a5c0*/  HADD2.F32 R5, -RZ, R14.H0_H0 ;  /* 0x2000000eff057230 */ /* 0x000fc40000004100 */
[----:B------:R-:W-:Y:S01]  /*a5d0*/  FFMA.FTZ R74, R3, R74, -R4 ;  /* 0x0000004a034a7223 */ /* 0x000fe20000010804 */
[----:B------:R-:W-:Y:S01]  /*a5e0*/  FFMA.FTZ R64, R13, R20, R64 ;  /* 0x000000140d407223 */ /* 0x000fe20000010040 */
[--C-:B------:R-:W-:Y:S02]  /*a5f0*/  HADD2.F32 R4, -RZ, R66.reuse.H0_H0 ;  /* 0x20000042ff047230 */ /* 0x100fe40000004100 */
[----:B------:R-:W-:Y:S01]  /*a600*/  FFMA.FTZ R44, R3, R44, R7 ;  /* 0x0000002c032c7223 */ /* 0x000fe20000010007 */
[C---:B------:R-:W-:Y:S01]  /*a610*/  FMUL.FTZ R20, R9.reuse, R8 ;  /* 0x0000000809147220 */ /* 0x040fe20000410000 */
[----:B------:R-:W-:Y:S02]  /*a620*/  HADD2.F32 R3, -RZ, R66.H1_H1 ;  /* 0x30000042ff037230 */ /* 0x000fe40000004100 */
[----:B------:R-:W-:Y:S02]  /*a630*/  HADD2.F32 R7, -RZ, R0.H1_H1 ;  /* 0x30000000ff077230 */ /* 0x000fe40000004100 */
[----:B------:R-:W-:Y:S01]  /*a640*/  FMUL.FTZ R66, R9, R4 ;  /* 0x0000000409427220 */ /* 0x000fe20000410000 */
[----:B------:R-:W-:-:S02]  /*a650*/  HADD2.F32 R6, -RZ, R15.H0_H0 ;  /* 0x2000000fff067230 */ /* 0x000fc40000004100 */
[C---:B------:R-:W-:Y:S01]  /*a660*/  FFMA.FTZ R20, R5.reuse, R4, -R20 ;  /* 0x0000000405147223 */ /* 0x040fe20000010814 */
[----:B------:R-:W-:Y:S02]  /*a670*/  HADD2.F32 R0, -RZ, R68.H0_H0 ;  /* 0x20000044ff007230 */ /* 0x000fe40000004100 */
[C---:B------:R-:W-:Y:S01]  /*a680*/  FMUL.FTZ R9, R10.reuse, R7 ;  /* 0x000000070a097220 */ /* 0x040fe20000410000 */
[----:B------:R-:W-:Y:S02]  /*a690*/  HADD2.F32 R4, -RZ, R65.H0_H0 ;  /* 0x20000041ff047230 */ /* 0x000fe40000004100 */
[-C--:B------:R-:W-:Y:S01]  /*a6a0*/  FMUL.FTZ R68, R10, R3.reuse ;  /* 0x000000030a447220 */ /* 0x080fe20000410000 */
        /* <DEDUP_REMOVED lines=32> */
.L_x_12565:
[----:B------:R-:W-:Y:S05]  /*a8b0*/  BSYNC B0 ;  /* 0x0000000000007941 */ /* 0x000fea0003800000 */
.L_x_12551:
        /* <DEDUP_REMOVED lines=8> */
.L_x_12548:
[----:B------:R-:W4:Y:S01]  /*a940*/  S2R R0, SR_TID.X ;  /* 0x0000000000007919 */ /* 0x000f220000002100 */
[----:B------:R-:W-:Y:S05]  /*a950*/  WARPSYNC.ALL ;  /* 0x0000000000007948 */ /* 0x000fea0003800000 */
[----:B----4-:R-:W-:-:S05]  /*a960*/  SHF.R.U32.HI R0, RZ, 0x7, R0 ;  /* 0x00000007ff007819 */ /* 0x010fca0000011600 */
[----:B------:R-:W-:Y:S02]  /*a970*/  VIADD R0, R0, 0x8 ;  /* 0x0000000800007836 */ /* 0x000fe40000000000 */
[----:B0123--:R-:W-:Y:S01]  /*a980*/  IMAD.MOV.U32 R4, RZ, RZ, R61 ;  /* 0x000000ffff047224 */ /* 0x00ffe200078e003d */
[----:B------:R-:W-:Y:S01]  /*a990*/  UIADD3 UR4, UP0, UR37, 0x220, URZ ;  /* 0x0000022025047890 */ /* 0x000fe2000ff1e03f */
[----:B------:R-:W-:Y:S01]  /*a9a0*/  IMAD.MOV.U32 R5, RZ, RZ, R62 ;  /* 0x000000ffff057224 */ /* 0x000fe200078e003e */
[----:B------:R0:W-:Y:S01]  /*a9b0*/  BAR.SYNC.DEFER_BLOCKING R0, 0x100 ;  /* 0x000400000000751d */ /* 0x0001e20000010000 */
[----:B------:R-:W-:Y:S01]  /*a9c0*/  IMAD.MOV.U32 R6, RZ, RZ, R59 ;  /* 0x000000ffff067224 */ /* 0x000fe200078e003b */
[----:B------:R-:W-:Y:S01]  /*a9d0*/  UIADD3.X UR5, URZ, UR36, URZ, UP0, !UPT ;  /* 0x000000243f057290 */ /* 0x000fe200087fe43f */
[----:B------:R-:W-:Y:S01]  /*a9e0*/  IMAD.MOV.U32 R7, RZ, RZ, R60 ;  /* 0x000000ffff077224 */ /* 0x000fe200078e003c */
[----:B------:R-:W-:Y:S01]  /*a9f0*/  MOV R217, 0xad30 ;  /* 0x0000ad3000d97802 */ /* 0x000fe20000000f00 */
[----:B------:R-:W-:Y:S01]  /*aa00*/  IMAD.MOV.U32 R8, RZ, RZ, R36 ;  /* 0x000000ffff087224 */ /* 0x000fe200078e0024 */
[----:B------:R-:W-:Y:S01]  /*aa10*/  BSSY B0, `(.L_x_12575) ;  /* 0x0000032000007945 */ /* 0x000fe20003800000 */
[----:B------:R-:W-:Y:S01]  /*aa20*/  IMAD.MOV.U32 R9, RZ, RZ, R50 ;  /* 0x000000ffff097224 */ /* 0x000fe200078e0032 */
[----:B------:R1:W-:Y:S01]  /*aa30*/  STL.128 [R1+0x190], R4 ;  /* 0x0001900401007387 */ /* 0x0003e20000100c00 */
[----:B------:R-:W-:-:S02]  /*aa40*/  IMAD.MOV.U32 R10, RZ, RZ, R38 ;  /* 0x000000ffff0a7224 */ /* 0x000fc400078e0026 */
[----:B------:R-:W-:Y:S02]  /*aa50*/  IMAD.MOV.U32 R11, RZ, RZ, R58 ;  /* 0x000000ffff0b7224 */ /* 0x000fe400078e003a */
[----:B0-----:R-:W-:Y:S02]  /*aa60*/  IMAD.U32 R0, RZ, RZ, UR39 ;  /* 0x00000027ff007e24 */ /* 0x001fe4000f8e00ff */
[----:B------:R-:W-:Y:S01]  /*aa70*/  IMAD.U32 R3, RZ, RZ, UR47 ;  /* 0x0000002fff037e24 */ /* 0x000fe2000f8e00ff */
[----:B------:R0:W-:Y:S01]  /*aa80*/  STL.128 [R1+0x1b0], R8 ;  /* 0x0001b00801007387 */ /* 0x0001e20000100c00 */
[----:B------:R-:W-:Y:S02]  /*aa90*/  IMAD.U32 R2, RZ, RZ, UR46 ;  /* 0x0000002eff027e24 */ /* 0x000fe4000f8e00ff */
[----:B-1----:R-:W-:Y:S02]  /*aaa0*/  IMAD.MOV.U32 R4, RZ, RZ, R53 ;  /* 0x000000ffff047224 */ /* 0x002fe400078e0035 */
[----:B------:R-:W-:-:S02]  /*aab0*/  IMAD.MOV.U32 R5, RZ, RZ, R56 ;  /* 0x000000ffff057224 */ /* 0x000fc400078e0038 */
[----:B------:R-:W-:Y:S02]  /*aac0*/  IMAD.MOV.U32 R6, RZ, RZ, R52 ;  /* 0x000000ffff067224 */ /* 0x000fe400078e0034 */
[----:B------:R-:W-:Y:S02]  /*aad0*/  IMAD.MOV.U32 R7, RZ, RZ, R51 ;  /* 0x000000ffff077224 */ /* 0x000fe400078e0033 */
[----:B0-----:R-:W-:Y:S02]  /*aae0*/  IMAD.U32 R8, RZ, RZ, UR4 ;  /* 0x00000004ff087e24 */ /* 0x001fe4000f8e00ff */
[----:B------:R-:W-:Y:S01]  /*aaf0*/  IMAD.U32 R9, RZ, RZ, UR5 ;  /* 0x00000005ff097e24 */ /* 0x000fe2000f8e00ff */
[----:B------:R0:W-:Y:S01]  /*ab00*/  STL.128 [R1+0x1c0], R4 ;  /* 0x0001c00401007387 */ /* 0x0001e20000100c00 */
[----:B------:R-:W-:Y:S01]  /*ab10*/  UIADD3 UR5, UR37, 0x170, URZ ;  /* 0x0000017025057890 */ /* 0x000fe2000fffe03f */
[----:B0-----:R-:W-:Y:S02]  /*ab20*/  IMAD.MOV.U32 R4, RZ, RZ, R27 ;  /* 0x000000ffff047224 */ /* 0x001fe400078e001b */
[----:B------:R-:W-:-:S02]  /*ab30*/  IMAD.MOV.U32 R5, RZ, RZ, R46 ;  /* 0x000000ffff057224 */ /* 0x000fc400078e002e */
[----:B------:R-:W-:Y:S02]  /*ab40*/  IMAD.MOV.U32 R6, RZ, RZ, R37 ;  /* 0x000000ffff067224 */ /* 0x000fe400078e0025 */
[----:B------:R-:W-:Y:S02]  /*ab50*/  IMAD.MOV.U32 R7, RZ, RZ, R57 ;  /* 0x000000ffff077224 */ /* 0x000fe400078e0039 */
[----:B------:R-:W-:-:S03]  /*ab60*/  IMAD.U32 R27, RZ, RZ, UR48 ;  /* 0x00000030ff1b7e24 */ /* 0x000fc6000f8e00ff */
[----:B------:R0:W-:Y:S02]  /*ab70*/  STL.128 [R1+0x1e0], R4 ;  /* 0x0001e00401007387 */ /* 0x0001e40000100c00 */
[----:B0-----:R-:W-:Y:S02]  /*ab80*/  IMAD.MOV.U32 R4, RZ, RZ, R17 ;  /* 0x000000ffff047224 */ /* 0x001fe400078e0011 */
[----:B------:R-:W-:Y:S02]  /*ab90*/  IMAD.MOV.U32 R5, RZ, RZ, R42 ;  /* 0x000000ffff057224 */ /* 0x000fe400078e002a */
[----:B------:R-:W-:Y:S02]  /*aba0*/  IMAD.MOV.U32 R6, RZ, RZ, R34 ;  /* 0x000000ffff067224 */ /* 0x000fe400078e0022 */
[----:B------:R-:W-:Y:S02]  /*abb0*/  IMAD.MOV.U32 R7, RZ, RZ, R48 ;  /* 0x000000ffff077224 */ /* 0x000fe400078e0030 */
[----:B------:R-:W-:-:S03]  /*abc0*/  IMAD.MOV.U32 R17, RZ, RZ, R49 ;  /* 0x000000ffff117224 */ /* 0x000fc600078e0031 */
[----:B------:R0:W-:Y:S02]  /*abd0*/  STL.128 [R1+0x1f0], R4 ;  /* 0x0001f00401007387 */ /* 0x0001e40000100c00 */
[----:B0-----:R-:W-:Y:S02]  /*abe0*/  IMAD.MOV.U32 R4, RZ, RZ, R47 ;  /* 0x000000ffff047224 */ /* 0x001fe400078e002f */
[----:B------:R-:W-:Y:S02]  /*abf0*/  IMAD.MOV.U32 R5, RZ, RZ, R45 ;  /* 0x000000ffff057224 */ /* 0x000fe400078e002d */
[----:B------:R-:W-:Y:S02]  /*ac00*/  IMAD.MOV.U32 R6, RZ, RZ, R16 ;  /* 0x000000ffff067224 */ /* 0x000fe400078e0010 */
[----:B------:R-:W-:Y:S02]  /*ac10*/  IMAD.MOV.U32 R7, RZ, RZ, R40 ;  /* 0x000000ffff077224 */ /* 0x000fe400078e0028 */
[----:B------:R-:W-:-:S03]  /*ac20*/  IMAD.MOV.U32 R16, RZ, RZ, R35 ;  /* 0x000000ffff107224 */ /* 0x000fc600078e0023 */
[----:B------:R0:W-:Y:S04]  /*ac30*/  STL.128 [R1+0x200], R4 ;  /* 0x0002000401007387 */ /* 0x0001e80000100c00 */
[----:B------:R-:W-:Y:S01]  /*ac40*/  STL.128 [R1+0x180], R16 ;  /* 0x0001801001007387 */ /* 0x000fe20000100c00 */
[----:B0-----:R-:W-:Y:S02]  /*ac50*/  IMAD.MOV.U32 R6, RZ, RZ, R26 ;  /* 0x000000ffff067224 */ /* 0x001fe400078e001a */
[----:B------:R-:W-:Y:S02]  /*ac60*/  IMAD.MOV.U32 R7, RZ, RZ, R39 ;  /* 0x000000ffff077224 */ /* 0x000fe400078e0027 */
[----:B------:R-:W-:Y:S02]  /*ac70*/  IMAD.MOV.U32 R4, RZ, RZ, R0 ;  /* 0x000000ffff047224 */ /* 0x000fe400078e0000 */
[----:B------:R-:W-:-:S02]  /*ac80*/  IMAD.MOV.U32 R5, RZ, RZ, R3 ;  /* 0x000000ffff057224 */ /* 0x000fc400078e0003 */
[----:B------:R-:W-:Y:S02]  /*ac90*/  IMAD.MOV.U32 R26, RZ, RZ, R2 ;  /* 0x000000ffff1a7224 */ /* 0x000fe400078e0002 */
[----:B------:R-:W-:Y:S01]  /*aca0*/  VIADD R2, R204, 0xffffffff ;  /* 0xffffffffcc027836 */ /* 0x000fe20000000000 */
[----:B------:R0:W-:Y:S04]  /*acb0*/  STL.128 [R1+0x170], R4 ;  /* 0x0001700401007387 */ /* 0x0001e80000100c00 */
[----:B------:R1:W-:Y:S01]  /*acc0*/  STL.128 [R1+0x1a0], R24 ;  /* 0x0001a01801007387 */ /* 0x0003e20000100c00 */
[----:B0-----:R-:W-:Y:S02]  /*acd0*/  IMAD.MOV.U32 R6, RZ, RZ, R33 ;  /* 0x000000ffff067224 */ /* 0x001fe400078e0021 */
[----:B------:R-:W-:-:S02]  /*ace0*/  IMAD.MOV.U32 R7, RZ, RZ, R43 ;  /* 0x000000ffff077224 */ /* 0x000fc400078e002b */
[----:B------:R-:W-:Y:S02]  /*acf0*/  IMAD.MOV.U32 R4, RZ, RZ, R8 ;  /* 0x000000ffff047224 */ /* 0x000fe400078e0008 */
[----:B------:R-:W-:-:S05]  /*ad00*/  IMAD.MOV.U32 R5, RZ, RZ, R9 ;  /* 0x000000ffff057224 */ /* 0x000fca00078e0009 */
[----:B------:R1:W-:Y:S02]  /*ad10*/  STL.128 [R1+0x1d0], R4 ;  /* 0x0001d00401007387 */ /* 0x0003e40000100c00 */
[----:B-1---5:R-:W-:Y:S05]  /*ad20*/  CALL.REL.NOINC `($_ZN7cutlass13device_kernelIN5flash11enable_sm90INS1_16FlashAttnFwdSm90INS1_25CollectiveMainloopFwdSm90ILi2EN4cute5tupleIJNS5_1CILi1EEES8_S8_EEENS6_IJNS7_ILi128EEENS7_ILi96EEENS7_ILi64EEEEEELi256ENS_6half_tEfNS_4arch4Sm90ELb0ELb1ELb0ELb1ELb0ELb1ELb1ELb1ELb0ELb1ELb1ELb0EEENS1_21CollectiveEpilogueFwdINS6_IJSA_NS7_ILi256EEESB_EEES9_SE_SG_Li256ELb1ELb1ELb1ELb0EEENS1_36VarlenDynamicPersistentTileSchedulerILi128ELi96ELi256ELi128ELb1ELb1ELb1ELb1ELb0ELb1EEEEEEEEEvNT_6ParamsE$_ZZN5flash25CollectiveMainloopFwdSm90ILi2EN4cute5tupleIJNS1_1CILi1EEES4_S4_EEENS2_IJNS3_ILi128EEENS3_ILi96EEENS3_ILi64EEEEEELi256EN7cutlass6half_tEfNSA_4arch4Sm90ELb0ELb1ELb0ELb1ELb0ELb1ELb1ELb1ELb0ELb1ELb1ELb0EE3mmaINS_16FlashAttnFwdSm90ISE_NS_21CollectiveEpilogueFwdINS2_IJS6_NS3_ILi256EEES7_EEES5_SB_SD_Li256ELb1ELb1ELb1ELb0EEENS_36VarlenDynamicPersistentTileSchedulerILi128ELi96ELi256ELi128ELb1ELb1ELb1ELb1ELb0ELb1EEEE13SharedStorageENS1_6TensorINS1_11ArrayEngineIfLm128EEENS1_6LayoutINS2_IJNS2_IJNS3_ILi2EEEST_NS3_ILi32EEEEEES4_S4_EEENS2_IJNS2_IJS4_ST_NS3_ILi4EEEEEENS3_ILi0EEESZ_EEEEEEENS_7SoftmaxILi2ELi0EEEEEbRKNSE_6ParamsENSA_25PipelineTmaAsyncNoClusterILi2ENSA_16PipelineTmaAsyncILi2EEEEES1B_RNSA_13PipelineStateILj2EEERT0_RT1_iRiRKNS_16SeqlenInfoQKNewKILb1ELb1EEENS2_IJiiiiEEERT_ENKUliT_T0_T1_E_clIZSF_ISO_S12_S14_EbS17_S1B_S1B_S1E_S1G_S1I_iS1J_S1N_S1O_S1Q_EUlRS1R_iE0_NS3_ILb1EEES1Y_EEDaiS1R_S1S_S1T_) ;  /* 0x0000033800147944 */ /* 0x022fea0003c00000 */
[----:B------:R-:W-:Y:S05]  /*ad30*/  BSYNC B0 ;  /* 0x0000000000007941 */ /* 0x000fea0003800000 */
.L_x_12575:
[----:B------:R-:W2:Y:S01]  /*ad40*/  LDL R4, [R1+0x70] ;  /* 0x0000700001047983 */ /* 0x000ea20000100800 */
[----:B------:R-:W0:Y:S08]  /*ad50*/  LDC R0, c[0x0][0x448] ;  /* 0x00011200ff007b82 */ /* 0x000e300000000800 */
[----:B------:R-:W1:Y:S01]  /*ad60*/  LDC.64 R2, c[0x0][0xad8] ;  /* 0x0002b600ff027b82 */ /* 0x000e620000000a00 */
[----:B0-----:R-:W-:-:S13]  /*ad70*/  ISETP.NE.AND P0, PT, R0, 0x1, PT ;  /* 0x000000010000780c */ /* 0x001fda0003f05270 */
[----:B------:R-:W0:Y:S08]  /*ad80*/  @P0 LDC R5, c[0x0][0x44c] ;  /* 0x00011300ff050b82 */ /* 0x000e300000000800 */
[----:B------:R-:W3:Y:S01]  /*ad90*/  @P0 LDC R6, c[0x0][0x450] ;  /* 0x00011400ff060b82 */ /* 0x000ee20000000800 */
[----:B--2---:R-:W-:-:S04]  /*ada0*/  IMAD.SHL.U32 R4, R4, 0x80, RZ ;  /* 0x0000008004047824 */ /* 0x004fc800078e00ff */
[----:B0-----:R-:W-:-:S04]  /*adb0*/  @P0 IMAD.HI.U32 R5, R4, R5, RZ ;  /* 0x0000000504050227 */ /* 0x001fc800078e00ff */
[----:B------:R-:W-:Y:S01]  /*adc0*/  IMAD.MOV.U32 R0, RZ, RZ, R4 ;  /* 0x000000ffff007224 */ /* 0x000fe200078e0004 */
[----:B---3--:R-:W-:Y:S02]  /*add0*/  @P0 SHF.R.U32.HI R0, RZ, R6, R5 ;  /* 0x00000006ff000219 */ /* 0x008fe40000011605 */
[----:B-1----:R-:W-:-:S03]  /*ade0*/  ISETP.GE.AND P0, PT, R3, 0x1, PT ;  /* 0x000000010300780c */ /* 0x002fc60003f06270 */
[----:B------:R-:W-:Y:S02]  /*adf0*/  IMAD.IADD R205, R205, 0x1, R0 ;  /* 0x00000001cdcd7824 */ /* 0x000fe400078e0200 */
[----:B------:R-:W-:Y:S02]  /*ae00*/  VIADD R0, R204, 0xfffffffe ;  /* 0xfffffffecc007836 */ /* 0x000fe40000000000 */
[----:B------:R-:W-:-:S06]  /*ae10*/  IMAD.IADD R2, R205, 0x1, R2 ;  /* 0x00000001cd027824 */ /* 0x000fcc00078e0202 */
[----:B------:R-:W-:Y:S05]  /*ae20*/  @!P0 BRA `(.L_x_12576) ;  /* 0x0000000000488947 */ /* 0x000fea0003800000 */
        /* <DEDUP_REMOVED lines=11> */
.L_x_12578:
[----:B------:R-:W-:-:S13]  /*aee0*/  ISETP.NE.AND P0, PT, R3, 0x1, PT ;  /* 0x000000010300780c */ /* 0x000fda0003f05270 */
[----:B------:R-:W0:Y:S02]  /*aef0*/  @P0 LDC.64 R6, c[0x0][0xae0] ;  /* 0x0002b800ff060b82 */ /* 0x000e240000000a00 */
[----:B0-----:R-:W-:-:S05]  /*af00*/  @P0 IMAD.HI.U32 R6, R5, R6, RZ ;  /* 0x0000000605060227 */ /* 0x001fca00078e00ff */
[----:B------:R-:W-:-:S07]  /*af10*/  @P0 SHF.R.U32.HI R5, RZ, R7, R6 ;  /* 0x00000007ff050219 */ /* 0x000fce0000011606 */
.L_x_12579:
[----:B------:R-:W-:Y:S05]  /*af20*/  BSYNC B0 ;  /* 0x0000000000007941 */ /* 0x000fea0003800000 */
.L_x_12577:
[----:B------:R-:W-:-:S05]  /*af30*/  IMAD R3, R5, R3, R3 ;  /* 0x0000000305037224 */ /* 0x000fca00078e0203 */
[----:B------:R-:W-:-:S07]  /*af40*/  VIMNMX R2, R2, R3, PT ;  /* 0x0000000302027248 */ /* 0x000fce0003fe0100 */
.L_x_12576:
[----:B------:R-:W-:-:S05]  /*af50*/  IMAD.HI R2, R2, 0x2aaaaaab, RZ ;  /* 0x2aaaaaab02027827 */ /* 0x000fca00078e02ff */
[----:B------:R-:W-:-:S04]  /*af60*/  SHF.R.U32.HI R3, RZ, 0x1f, R2 ;  /* 0x0000001fff037819 */ /* 0x000fc80000011602 */
[----:B------:R-:W-:-:S04]  /*af70*/  LEA.HI.SX32 R2, R2, R3, 0x1c ;  /* 0x0000000302027211 */ /* 0x000fc800078fe2ff */
[----:B------:R-:W-:-:S04]  /*af80*/  VIMNMX R3, R189, R2, !PT ;  /* 0x00000002bd037248 */ /* 0x000fc80007fe0100 */
[----:B------:R-:W-:-:S13]  /*af90*/  ISETP.GE.AND P0, PT, R0, R3, PT ;  /* 0x000000030000720c */ /* 0x000fda0003f06270 */
[----:B------:R-:W-:Y:S05]  /*afa0*/  @!P0 BRA `(.L_x_12580) ;  /* 0x000000a800f88947 */ /* 0x000fea0003800000 */
.L_x_12607:
        /* <DEDUP_REMOVED lines=16> */
[----:B-1----:R-:W-:Y:S01]  /*b0b0*/  @!P0 IMAD.MOV.U32 R5, RZ, RZ, RZ ;  /* 0x000000ffff058224 */ /* 0x002fe200078e00ff */
[----:B--2---:R-:W-:-:S04]  /*b0c0*/  LOP3.LUT R2, R2, 0x1, RZ, 0xfc, !PT ;  /* 0x0000000102027812 */ /* 0x004fc800078efcff */
[----:B------:R-:W-:-:S13]  /*b0d0*/  ISETP.NE.AND P1, PT, R2, 0x3, PT ;  /* 0x000000030200780c */ /* 0x000fda0003f25270 */
[----:B0-----:R-:W-:Y:S05]  /*b0e0*/  @!P1 BRA `(.L_x_12582) ;  /* 0x0000000000049947 */ /* 0x001fea0003800000 */
[----:B------:R-:W-:Y:S01]  /*b0f0*/  BPT.TRAP 0x1 ;  /* 0x000000040000795c */ /* 0x000fe20000300000 */
.L_x_12582:
[----:B------:R-:W-:Y:S05]  /*b100*/  BSYNC B0 ;  /* 0x0000000000007941 */ /* 0x000fea0003800000 */
.L_x_12581:
        /* <DEDUP_REMOVED lines=13> */
.L_x_12584:
[----:B------:R-:W-:Y:S05]  /*b1e0*/  BSYNC B0 ;  /* 0x0000000000007941 */ /* 0x000fea0003800000 */
.L_x_12583:
        /* <DEDUP_REMOVED lines=8> */
.L_x_12586:
[----:B------:R-:W-:Y:S05]  /*b270*/  BSYNC B0 ;  /* 0x0000000000007941 */ /* 0x000fea0003800000 */
.L_x_12585:
[----:B------:R-:W2:Y:S04]  /*b280*/  LD.E R13, desc[UR42][R18.64+0x210] ;  /* 0x0002102a120d7980 */ /* 0x000ea8000c101900 */
[----:B------:R-:W2:Y:S01]  /*b290*/  LDL.64 R10, [R1+0xa0] ;  /* 0x0000a000010a7983 */ /* 0x000ea20000100a00 */
[----:B------:R-:W-:Y:S05]  /*b2a0*/  WARPSYNC.ALL ;  /* 0x0000000000007948 */ /* 0x000fea0003800000 */
[----:B------:R-:W3:Y:S04]  /*b2b0*/  LDL.64 R16, [R1+0x98] ;  /* 0x0000980001107983 */ /* 0x000ee80000100a00 */
[----:B------:R-:W4:Y:S04]  /*b2c0*/  LDL.64 R4, [R1+0x98] ;  /* 0x0000980001047983 */ /* 0x000f280000100a00 */
[----:B0----5:R-:W4:Y:S01]  /*b2d0*/  LDL.64 R6, [R1+0x98] ;  /* 0x0000980001067983 */ /* 0x021f220000100a00 */
[----:B--2---:R-:W-:-:S03]  /*b2e0*/  IMAD R10, R13, 0x300, R10 ;  /* 0x000003000d0a7824 */ /* 0x004fc600078e020a */
[----:B------:R-:W2:Y:S01]  /*b2f0*/  LDL.64 R8, [R1+0x98] ;  /* 0x0000980001087983 */ /* 0x000ea20000100a00 */
[----:B------:R-:W-:Y:S01]  /*b300*/  R2UR UR7, R11 ;  /* 0x000000000b0772ca */ /* 0x000fe200000e0000 */
[----:B------:R-:W-:Y:S01]  /*b310*/  WARPGROUP.ARRIVE ;  /* 0x00000000000079c5 */ /* 0x000fe20000000000 */
[C---:B------:R-:W-:Y:S01]  /*b320*/  R2UR UR6, R10.reuse ;  /* 0x000000000a0672ca */ /* 0x040fe200000e0000 */
[----:B------:R-:W2:Y:S01]  /*b330*/  LDL R20, [R1+0x54] ;  /* 0x0000540001147983 */ /* 0x000ea20000100800 */
[----:B------:R-:W-:Y:S02]  /*b340*/  VIADD R12, R10, 0x2 ;  /* 0x000000020a0c7836 */ /* 0x000fe40000000000 */
[----:B------:R-:W-:Y:S02]  /*b350*/  IMAD.MOV.U32 R13, RZ, RZ, R11 ;  /* 0x000000ffff0d7224 */ /* 0x000fe400078e000b */
        /* <DEDUP_REMOVED lines=45> */
.L_x_12589:
[----:B------:R-:W-:Y:S05]  /*b630*/  BSYNC B0 ;  /* 0x0000000000007941 */ /* 0x000fea0003800000 */
.L_x_12588:
        /* <DEDUP_REMOVED lines=10> */
.L_x_12591:
[----:B------:R-:W-:Y:S05]  /*b6e0*/  BSYNC B0 ;  /* 0x0000000000007941 */ /* 0x000fea0003800000 */
.L_x_12590:
[----:B------:R-:W-:Y:S04]  /*b6f0*/  BSSY B0, `(.L_x_12592) ;  /* 0x0000006000007945 */ /* 0x000fe80003800000 */
[----:B-1----:R-:W-:Y:S05]  /*b700*/  @P0 BRA `(.L_x_12593) ;  /* 0x0000000000100947 */ /* 0x002fea0003800000 */
[----:B-----5:R-:W-:Y:S01]  /*b710*/  IMAD R4, R4, 0x8, R7 ;  /* 0x0000000804047824 */ /* 0x020fe200078e0207 */
[----:B------:R-:W-:-:S04]  /*b720*/  SHF.L.U32 R5, R5, 0x1f, RZ ;  /* 0x0000001f05057819 */ /* 0x000fc800000006ff */
[----:B------:R-:W1:Y:S02]  /*b730*/  SYNCS.PHASECHK.TRANS64.TRYWAIT P0, [R4+URZ], R5 ;  /* 0x00000005040075a7 */ /* 0x000e64000800017f */
[----:B-1----:R-:W-:Y:S05]  /*b740*/  @!P0 BRA `(.L_x_12594) ;  /* 0x000002f400248947 */ /* 0x002fea0003800000 */
.L_x_12593:
[----:B------:R-:W-:Y:S05]  /*b750*/  BSYNC B0 ;  /* 0x0000000000007941 */ /* 0x000fea0003800000 */
.L_x_12592:
[----:B0-----:R-:W2:Y:S04]  /*b760*/  LD.E R17, desc[UR42][R18.64+0x210] ;  /* 0x0002102a12117980 */ /* 0x001ea8000c101900 */
[----:B-1---5:R-:W2:Y:S04]  /*b770*/  LDL.64 R4, [R1+0x118] ;  /* 0x0001180001047983 */ /* 0x022ea80000100a00 */
[----:B------:R-:W3:Y:S04]  /*b780*/  LDL R16, [R1+0x90] ;  /* 0x0000900001107983 */ /* 0x000ee80000100800 */
        /* <DEDUP_REMOVED lines=178> */
[----:B0-----:R-:W-:Y:S01]  /*c2b0*/  LOP3.LUT R21, R20, 0x7f, RZ, 0xc0, !PT ;  /* 0x0000007f14157812 */ /* 0x001fe200078ec0ff */
[----:B------:R-:W-:Y:S03]  /*c2c0*/  STL [R1+0x90], R2 ;  /* 0x0000900201007387 */ /* 0x000fe60000100800 */
[----:B------:R-:W-:Y:S01]  /*c2d0*/  ISETP.NE.AND P0, PT, R21, RZ, PT ;  /* 0x000000ff1500720c */ /* 0x000fe20003f05270 */
[----:B------:R-:W-:Y:S01]  /*c2e0*/  STL [R1+0x90], R2 ;  /* 0x0000900201007387 */ /* 0x000fe20000100800 */
[----:B------:R-:W-:-:S03]  /*c2f0*/  SHF.R.U32.HI R20, RZ, 0x7, R20 ;  /* 0x00000007ff147819 */ /* 0x000fc60000011614 */
        /* <DEDUP_REMOVED lines=26> */
[----:B0-----:R-:W4:Y:S01]  /*c4a0*/  LDL.128 R4, [R1+0x140] ;  /* 0x0001400001047983 */ /* 0x001f220000100c00 */
[----:B------:R-:W-:Y:S01]  /*c4b0*/  BSSY B0, `(.L_x_12595) ;  /* 0x0000040000007945 */ /* 0x000fe20003800000 */
[----:B--2---:R-:W-:-:S04]  /*c4c0*/  SHF.R.S32.HI R15, RZ, 0x1f, R16 ;  /* 0x0000001fff0f7819 */ /* 0x004fc80000011410 */
        /* <DEDUP_REMOVED lines=10> */
[----:B------:R-:W-:Y:S02]  /*c570*/  LEA.HI R73, R73, R72, RZ, 0x3 ;  /* 0x0000004849497211 */ /* 0x000fe400078f18ff */
[----:B------:R-:W-:Y:S01]  /*c580*/  SHF.R.S32.HI R77, RZ, 0x7, R14 ;  /* 0x00000007ff4d7819 */ /* 0x000fe2000001140e */
[----:B------:R-:W-:Y:S01]  /*c590*/  IMAD.IADD R79, R16, 0x1, -R79 ;  /* 0x00000001104f7824 */ /* 0x000fe200078e0a4f */
[----:B------:R-:W-:Y:S02]  /*c5a0*/  SHF.R.S32.HI R15, RZ, 0x5, R20 ;  /* 0x00000005ff0f7819 */ /* 0x000fe40000011414 */
[----:B------:R-:W-:Y:S02]  /*c5b0*/  LOP3.LUT R73, R73, 0xfffffff8, RZ, 0xc0, !PT ;  /* 0xfffffff849497812 */ /* 0x000fe400078ec0ff */
[----:B------:R-:W-:Y:S01]  /*c5c0*/  LEA.HI R14, R14, R77, RZ, 0x1 ;  /* 0x0000004d0e0e7211 */ /* 0x000fe200078f08ff */
[----:B---3--:R-:W-:Y:S01]  /*c5d0*/  IMAD R74, R74, 0x8, R15 ;  /* 0x000000084a4a7824 */ /* 0x008fe200078e020f */
[----:B------:R-:W-:Y:S01]  /*c5e0*/  LEA.HI R15, R79, R79, RZ, 0x1 ;  /* 0x0000004f4f0f7211 */ /* 0x000fe200078f08ff */
[----:B------:R-:W-:Y:S01]  /*c5f0*/  IMAD.IADD R73, R72, 0x1, -R73 ;  /* 0x0000000148497824 */ /* 0x000fe200078e0a49 */
[----:B------:R-:W-:-:S02]  /*c600*/  LOP3.LUT R14, R14, 0x3fffffe, RZ, 0xc0, !PT ;  /* 0x03fffffe0e0e7812 */ /* 0x000fc400078ec0ff */
[----:B------:R-:W-:Y:S01]  /*c610*/  LOP3.LUT R16, R15, 0x1ffffffe, RZ, 0xc0, !PT ;  /* 0x1ffffffe0f107812 */ /* 0x000fe200078ec0ff */
[----:B------:R-:W-:Y:S01]  /*c620*/  IMAD.U32 R73, R74, 0x10, R73 ;  /* 0x000000104a497824 */ /* 0x000fe200078e0049 */
[----:B----4-:R-:W-:Y:S01]  /*c630*/  ISETP.NE.AND P1, PT, R12, 0x1, PT ;  /* 0x000000010c00780c */ /* 0x010fe20003f25270 */
[----:B------:R-:W-:Y:S02]  /*c640*/  IMAD.IADD R14, R77, 0x1, -R14 ;  /* 0x000000014d0e7824 */ /* 0x000fe400078e0a0e */
[----:B------:R-:W-:Y:S02]  /*c650*/  IMAD.IADD R16, R79, 0x1, -R16 ;  /* 0x000000014f107824 */ /* 0x000fe400078e0a10 */
[----:B------:R-:W-:-:S04]  /*c660*/  IMAD R73, R14, 0x40, R73 ;  /* 0x000000400e497824 */ /* 0x000fc800078e0249 */
[----:B------:R-:W-:-:S04]  /*c670*/  IMAD R14, R16, 0x8, R73 ;  /* 0x00000008100e7824 */ /* 0x000fc800078e0249 */
[----:B------:R-:W-:-:S05]  /*c680*/  @P1 IMAD.HI.U32 R12, R14, R13, RZ ;  /* 0x0000000d0e0c1227 */ /* 0x000fca00078e00ff */
[----:B------:R-:W-:Y:S01]  /*c690*/  @P1 SHF.R.U32.HI R14, RZ, R75, R12 ;  /* 0x0000004bff0e1219 */ /* 0x000fe2000001160c */
[----:B------:R-:W-:Y:S01]  /*c6a0*/  IMAD.MOV.U32 R13, RZ, RZ, -0x60 ;  /* 0xffffffa0ff0d7424 */ /* 0x000fe200078e00ff */
[----:B------:R-:W-:-:S03]  /*c6b0*/  LOP3.LUT R12, R21, 0x7ffffffc, RZ, 0xc0, !PT ;  /* 0x7ffffffc150c7812 */ /* 0x000fc600078ec0ff */
[----:B------:R-:W0:Y:S01]  /*c6c0*/  SHFL.IDX PT, R20, R14, RZ, 0x1c1f ;  /* 0x001c1fff0e147589 */ /* 0x000e2200000e0000 */
        /* <DEDUP_REMOVED lines=10> */
[--C-:B0-----:R-:W-:Y:S02]  /*c770*/  IMAD.IADD R6, R15, 0x1, R20.reuse ;  /* 0x000000010f067824 */ /* 0x101fe400078e0214 */
        /* <DEDUP_REMOVED lines=12> */
.L_x_12598:
[----:B------:R-:W-:-:S13]  /*c840*/  ISETP.NE.AND P1, PT, R9, 0x1, PT ;  /* 0x000000010900780c */ /* 0x000fda0003f25270 */
[----:B------:R-:W-:-:S05]  /*c850*/  @P1 IMAD.HI.U32 R12, R8, R10, RZ ;  /* 0x0000000a080c1227 */ /* 0x000fca00078e00ff */
[----:B------:R-:W-:-:S07]  /*c860*/  @P1 SHF.R.U32.HI R8, RZ, R11, R12 ;  /* 0x0000000bff081219 */ /* 0x000fce000001160c */
.L_x_12599:
[----:B------:R-:W-:Y:S05]  /*c870*/  BSYNC B1 ;  /* 0x0000000000017941 */ /* 0x000fea0003800000 */
.L_x_12597:
[----:B------:R-:W-:-:S05]  /*c880*/  IMAD R8, R8, R9, R73 ;  /* 0x0000000908087224 */ /* 0x000fca00078e0249 */
[----:B------:R-:W-:Y:S02]  /*c890*/  VIMNMX R7, R7, R8, !PT ;  /* 0x0000000807077248 */ /* 0x000fe40007fe0100 */
[----:B------:R-:W-:-:S07]  /*c8a0*/  VIADDMNMX R6, R8, R9, R6, PT ;  /* 0x0000000908067246 */ /* 0x000fce0003800106 */
.L_x_12596:
[----:B------:R-:W-:Y:S05]  /*c8b0*/  BSYNC B0 ;  /* 0x0000000000007941 */ /* 0x000fea0003800000 */
.L_x_12595:
[C---:B------:R-:W-:Y:S01]  /*c8c0*/  ISETP.GE.AND P1, PT, R21.reuse, 0x9, PT ;  /* 0x000000091500780c */ /* 0x040fe20003f26270 */
[----:B------:R-:W0:Y:S01]  /*c8d0*/  SHFL.IDX PT, R14, R14, 0x1, 0x1c1f ;  /* 0x003c1f000e0e7f89 */ /* 0x000e2200000e0000 */
[----:B------:R-:W-:Y:S01]  /*c8e0*/  ISETP.GE.AND P2, PT, R21, 0x2, PT ;  /* 0x000000021500780c */ /* 0x000fe20003f46270 */
[----:B------:R-:W-:Y:S01]  /*c8f0*/  BSSY B0, `(.L_x_12600) ;  /* 0x0000087000007945 */ /* 0x000fe20003800000 */
[----:B------:R-:W-:Y:S02]  /*c900*/  P2R R75, PR, RZ, 0x2 ;  /* 0x00000002ff4b7803 */ /* 0x000fe40000000000 */
[----:B------:R-:W-:Y:S02]  /*c910*/  ISETP.GT.AND P1, PT, R7, 0x8, !P1 ;  /* 0x000000080700780c */ /* 0x000fe40004f24270 */
[----:B------:R-:W-:Y:S02]  /*c920*/  P2R R8, PR, RZ, 0x4 ;  /* 0x00000004ff087803 */ /* 0x000fe40000000000 */
[----:B------:R-:W-:-:S02]  /*c930*/  ISETP.LT.OR P1, PT, R6, 0x9, P1 ;  /* 0x000000090600780c */ /* 0x000fc40000f21670 */
[----:B------:R-:W-:Y:S02]  /*c940*/  ISETP.GT.AND P2, PT, R7, 0x1, !P2 ;  /* 0x000000010700780c */ /* 0x000fe40005744270 */
[----:B------:R-:W-:Y:S02]  /*c950*/  ISETP.GE.AND P3, PT, R21, 0xa, PT ;  /* 0x0000000a1500780c */ /* 0x000fe40003f66270 */
[----:B------:R-:W-:Y:S02]  /*c960*/  FSEL R162, R28, -INF , !P1 ;  /* 0xff8000001ca27808 */ /* 0x000fe40004800000 */
[----:B------:R-:W-:Y:S02]  /*c970*/  ISETP.LT.OR P2, PT, R6, 0x2, P2 ;  /* 0x000000020600780c */ /* 0x000fe40001741670 */
[----:B------:R-:W-:Y:S02]  /*c980*/  ISETP.GT.AND P1, PT, R7, 0x9, !P3 ;  /* 0x000000090700780c */ /* 0x000fe40005f24270 */
[----:B------:R-:W-:-:S02]  /*c990*/  FSEL R88, R25, -INF , !P2 ;  /* 0xff80000019587808 */ /* 0x000fc40005000000 */
[C---:B------:R-:W-:Y:S01]  /*c9a0*/  ISETP.LT.OR P1, PT, R6.reuse, 0xa, P1 ;  /* 0x0000000a0600780c */ /* 0x040fe20000f21670 */
[--C-:B0-----:R-:W-:Y:S01]  /*c9b0*/  IMAD.IADD R12, R15, 0x1, R14.reuse ;  /* 0x000000010f0c7824 */ /* 0x101fe200078e020e */
[----:B------:R-:W-:Y:S01]  /*c9c0*/  ISETP.GE.AND P2, PT, R21, 0x11, PT ;  /* 0x000000111500780c */ /* 0x000fe20003f46270 */
[----:B------:R-:W-:Y:S01]  /*c9d0*/  IMAD.IADD R13, R17, 0x1, R14 ;  /* 0x00000001110d7824 */ /* 0x000fe200078e020e */
        /* <DEDUP_REMOVED lines=113> */
.L_x_12603:
[----:B------:R-:W-:-:S13]  /*d0f0*/  ISETP.NE.AND P6, PT, R9, 0x1, PT ;  /* 0x000000010900780c */ /* 0x000fda0003fc5270 */
[----:B------:R-:W-:-:S05]  /*d100*/  @P6 IMAD.HI.U32 R10, R4, R10, RZ ;  /* 0x0000000a040a6227 */ /* 0x000fca00078e00ff */
[----:B------:R-:W-:-:S07]  /*d110*/  @P6 SHF.R.U32.HI R4, RZ, R11, R10 ;  /* 0x0000000bff046219 */ /* 0x000fce000001160a */
.L_x_12604:
[----:B------:R-:W-:Y:S05]  /*d120*/  BSYNC B1 ;  /* 0x0000000000017941 */ /* 0x000fea0003800000 */
.L_x_12602:
[----:B------:R-:W-:-:S05]  /*d130*/  IMAD R4, R4, R9, R73 ;  /* 0x0000000904047224 */ /* 0x000fca00078e0249 */
[----:B------:R-:W-:Y:S02]  /*d140*/  VIADDMNMX R12, R4, R9, R12, PT ;  /* 0x00000009040c7246 */ /* 0x000fe4000380010c */
[----:B------:R-:W-:-:S07]  /*d150*/  VIMNMX R13, R13, R4, !PT ;  /* 0x000000040d0d7248 */ /* 0x000fce0007fe0100 */
.L_x_12601:
[----:B------:R-:W-:Y:S05]  /*d160*/  BSYNC B0 ;  /* 0x0000000000007941 */ /* 0x000fea0003800000 */
.L_x_12600:
        /* <DEDUP_REMOVED lines=81> */
[C---:B------:R-:W-:Y:S02]  /*d680*/  ISETP.GT.AND P2, PT, R13.reuse, 0x50, !P2 ;  /* 0x000000500d00780c */ /* 0x040fe40005744270 */
[----:B------:R-:W-:Y:S02]  /*d690*/  FMNMX.FTZ R4, R86, R4, !PT ;  /* 0x0000000456047209 */ /* 0x000fe40007810000 */
[----:B------:R-:W-:Y:S02]  /*d6a0*/  ISETP.LT.OR P1, PT, R12, 0x4a, P1 ;  /* 0x0000004a0c00780c */ /* 0x000fe40000f21670 */
[----:B------:R-:W-:Y:S02]  /*d6b0*/  FMNMX.FTZ R4, R74, R4, !PT ;  /* 0x000000044a047209 */ /* 0x000fe40007810000 */
[----:B------:R-:W-:-:S02]  /*d6c0*/  ISETP.GT.AND P3, PT, R13, 0x51, !P3 ;  /* 0x000000510d00780c */ /* 0x000fc40005f64270 */
        /* <DEDUP_REMOVED lines=35> */
[----:B------:R-:W-:-:S04]  /*d900*/  FMNMX.FTZ R5, R55, R4, !PT ;  /* 0x0000000437057209 */ /* 0x000fc80007810000 */
[----:B------:R-:W-:Y:S01]  /*d910*/  FMNMX.FTZ R4, R58, R5, !PT ;  /* 0x000000053a047209 */ /* 0x000fe20007810000 */
[----:B------:R-:W0:Y:S03]  /*d920*/  SHFL.BFLY PT, R9, R8, 0x2, 0x1f ;  /* 0x0c401f0008097f89 */ /* 0x000e2600000e0000 */
        /* <DEDUP_REMOVED lines=17> */
[----:B0-----:R-:W-:Y:S02]  /*da40*/  FMNMX.FTZ R10, R8, R9, !PT ;  /* 0x00000009080a7209 */ /* 0x001fe40007810000 */
[----:B------:R-:W-:Y:S02]  /*da50*/  FMNMX.FTZ R9, R71, R4, !PT ;  /* 0x0000000447097209 */ /* 0x000fe40007810000 */
[----:B------:R-:W2:Y:S04]  /*da60*/  LDL.64 R4, [R1+0x240] ;  /* 0x0002400001047983 */ /* 0x000ea80000100a00 */
[----:B------:R-:W-:Y:S04]  /*da70*/  STL.64 [R1+0x230], R8 ;  /* 0x0002300801007387 */ /* 0x000fe80000100a00 */
[----:B------:R-:W4:Y:S04]  /*da80*/  LDL R12, [R1+0x234] ;  /* 0x00023400010c7983 */ /* 0x000f280000100800 */
[----:B------:R-:W0:Y:S02]  /*da90*/  SHFL.BFLY PT, R11, R10, 0x1, 0x1f ;  /* 0x0c201f000a0b7f89 */ /* 0x000e2400000e0000 */
[----:B0-----:R-:W-:-:S05]  /*daa0*/  FMNMX.FTZ R10, R10, R11, !PT ;  /* 0x0000000b0a0a7209 */ /* 0x001fca0007810000 */
[----:B------:R-:W-:Y:S04]  /*dab0*/  STL [R1+0x230], R10 ;  /* 0x0002300a01007387 */ /* 0x000fe80000100800 */
[----:B------:R-:W3:Y:S04]  /*dac0*/  LDL R14, [R1+0x230] ;  /* 0x00023000010e7983 */ /* 0x000ee80000100800 */
[----:B----4-:R-:W0:Y:S02]  /*dad0*/  SHFL.BFLY PT, R9, R12, 0x2, 0x1f ;  /* 0x0c401f000c097f89 */ /* 0x010e2400000e0000 */
[----:B0-----:R-:W-:-:S05]  /*dae0*/  FMNMX.FTZ R9, R9, R12, !PT ;  /* 0x0000000c09097209 */ /* 0x001fca0007810000 */
[----:B------:R-:W0:Y:S01]  /*daf0*/  SHFL.BFLY PT, R8, R9, 0x1, 0x1f ;  /* 0x0c201f0009087f89 */ /* 0x000e2200000e0000 */
[----:B---3--:R-:W-:Y:S01]  /*db00*/  FMUL.FTZ R11, R41, R14 ;  /* 0x0000000e290b7220 */ /* 0x008fe20000410000 */
[----:B------:R-:W-:-:S04]  /*db10*/  FSETP.NEU.FTZ.AND P1, PT, R14, -INF , PT ;  /* 0xff8000000e00780b */ /* 0x000fc80003f3d000 */
[----:B------:R-:W-:Y:S02]  /*db20*/  FSEL R29, R14, RZ, P1 ;  /* 0x000000ff0e1d7208 */ /* 0x000fe40000800000 */
[----:B------:R-:W-:Y:S02]  /*db30*/  FSEL R11, R11, RZ, P1 ;  /* 0x000000ff0b0b7208 */ /* 0x000fe40000800000 */
[----:B0-----:R-:W-:Y:S01]  /*db40*/  FMNMX.FTZ R8, R9, R8, !PT ;  /* 0x0000000809087209 */ /* 0x001fe20007810000 */
[----:B------:R-:W-:-:S03]  /*db50*/  FADD.FTZ R6, R6, -R29 ;  /* 0x8000001d06067221 */ /* 0x000fc60000010000 */
[C---:B------:R-:W-:Y:S01]  /*db60*/  FSETP.NEU.FTZ.AND P1, PT, R8.reuse, -INF , PT ;  /* 0xff8000000800780b */ /* 0x040fe20003f3d000 */
[-C--:B------:R-:W-:Y:S01]  /*db70*/  FMUL.FTZ R9, R8, R41.reuse ;  /* 0x0000002908097220 */ /* 0x080fe20000410000 */
[-CC-:B------:R-:W-:Y:S02]  /*db80*/  FFMA.FTZ R184, R20, R41.reuse, -R11.reuse ;  /* 0x0000002914b87223 */ /* 0x180fe4000001080b */
        /* <DEDUP_REMOVED lines=25> */
[----:B------:R-:W-:Y:S01]  /*dd20*/  FSEL R6, R9, RZ, P1 ;  /* 0x000000ff09067208 */ /* 0x000fe20000800000 */
[----:B------:R-:W-:-:S04]  /*dd30*/  FADD.FTZ R10, R7, -R10 ;  /* 0x8000000a070a7221 */ /* 0x000fc80000010000 */
[-CC-:B------:R-:W-:Y:S01]  /*dd40*/  FFMA.FTZ R32, R26, R41.reuse, -R6.reuse ;  /* 0x000000291a207223 */ /* 0x180fe20000010806 */
[----:B------:R-:W-:Y:S01]  /*dd50*/  FMUL.FTZ R10, R41, R10 ;  /* 0x0000000a290a7220 */ /* 0x000fe20000410000 */
[-CC-:B------:R-:W-:Y:S01]  /*dd60*/  FFMA.FTZ R161, R27, R41.reuse, -R6.reuse ;  /* 0x000000291ba17223 */ /* 0x180fe20000010806 */
[----:B------:R-:W-:Y:S01]  /*dd70*/  MUFU.EX2 R160, R160 ;  /* 0x000000a000a07308 */ /* 0x000fe20000000800 */
[----:B------:R-:W-:-:S07]  /*dd80*/  FFMA.FTZ R31, R30, R41, -R6 ;  /* 0x000000291e1f7223 */ /* 0x000fce0000010806 */
[----:B------:R-:W2:Y:S01]  /*dd90*/  MUFU.EX2 R11, R11 ;  /* 0x0000000b000b7308 */ /* 0x000ea20000000800 */
[----:B------:R-:W-:-:S07]  /*dda0*/  FFMA.FTZ R163, R25, R41, -R6 ;  /* 0x0000002919a37223 */ /* 0x000fce0000010806 */
[----:B------:R-:W-:Y:S08]  /*ddb0*/  MUFU.EX2 R32, R32 ;  /* 0x0000002000207308 */ /* 0x000ff00000000800 */
[----:B------:R-:W0:Y:S01]  /*ddc0*/  MUFU.EX2 R10, R10 ;  /* 0x0000000a000a7308 */ /* 0x000e220000000800 */
[----:B------:R-:W-:-:S07]  /*ddd0*/  FFMA.FTZ R30, R15, R41, -R6 ;  /* 0x000000290f1e7223 */ /* 0x000fce0000010806 */
[----:B------:R-:W1:Y:S08]  /*dde0*/  MUFU.EX2 R13, R13 ;  /* 0x0000000d000d7308 */ /* 0x000e700000000800 */
[----:B------:R-:W3:Y:S01]  /*ddf0*/  MUFU.EX2 R161, R161 ;  /* 0x000000a100a17308 */ /* 0x000ee20000000800 */
[----:B------:R-:W-:-:S07]  /*de00*/  FFMA.FTZ R165, R17, R41, -R6 ;  /* 0x0000002911a57223 */ /* 0x000fce0000010806 */
[----:B------:R-:W4:Y:S08]  /*de10*/  MUFU.EX2 R162, R162 ;  /* 0x000000a200a27308 */ /* 0x000f300000000800 */
[----:B------:R-:W5:Y:S01]  /*de20*/  MUFU.EX2 R31, R31 ;  /* 0x0000001f001f7308 */ /* 0x000f620000000800 */
[----:B--2---:R-:W-:Y:S01]  /*de30*/  FFMA.FTZ R4, R11, R4, R160 ;  /* 0x000000040b047223 */ /* 0x004fe200000100a0 */
[----:B0-----:R-:W-:-:S06]  /*de40*/  FFMA.FTZ R14, R5, R10, R32 ;  /* 0x0000000a050e7223 */ /* 0x001fcc0000010020 */
[----:B------:R-:W0:Y:S01]  /*de50*/  MUFU.EX2 R37, R37 ;  /* 0x0000002500257308 */ /* 0x000e220000000800 */
[----:B------:R-:W-:-:S07]  /*de60*/  FFMA.FTZ R29, R38, R41, -R6 ;  /* 0x00000029261d7223 */ /* 0x000fce0000010806 */
[----:B------:R-:W2:Y:S01]  /*de70*/  MUFU.EX2 R163, R163 ;  /* 0x000000a300a37308 */ /* 0x000ea20000000800 */
[----:B-1----:R-:W-:Y:S01]  /*de80*/  FADD.FTZ R5, R13, R4 ;  /* 0x000000040d057221 */ /* 0x002fe20000010000 */
[----:B---3--:R-:W-:-:S06]  /*de90*/  FADD.FTZ R14, R161, R14 ;  /* 0x0000000ea10e7221 */ /* 0x008fcc0000010000 */
[----:B------:R-:W1:Y:S01]  /*dea0*/  MUFU.EX2 R36, R36 ;  /* 0x0000002400247308 */ /* 0x000e620000000800 */
[----:B------:R-:W-:-:S07]  /*deb0*/  FFMA.FTZ R167, R39, R41, -R6 ;  /* 0x0000002927a77223 */ /* 0x000fce0000010806 */
[----:B------:R-:W3:Y:S01]  /*dec0*/  MUFU.EX2 R30, R30 ;  /* 0x0000001e001e7308 */ /* 0x000ee20000000800 */
[----:B----4-:R-:W-:Y:S01]  /*ded0*/  FADD.FTZ R4, R162, R5 ;  /* 0x00000005a2047221 */ /* 0x010fe20000010000 */
[----:B-----5:R-:W-:-:S06]  /*dee0*/  FADD.FTZ R14, R31, R14 ;  /* 0x0000000e1f0e7221 */ /* 0x020fcc0000010000 */
[----:B------:R-:W4:Y:S01]  /*def0*/  MUFU.EX2 R164, R164 ;  /* 0x000000a400a47308 */ /* 0x000f220000000800 */
[----:B------:R-:W-:-:S07]  /*df00*/  FFMA.FTZ R28, R42, R41, -R6 ;  /* 0x000000292a1c7223 */ /* 0x000fce0000010806 */
[----:B------:R-:W5:Y:S01]  /*df10*/  MUFU.EX2 R165, R165 ;  /* 0x000000a500a57308 */ /* 0x000f620000000800 */
[----:B0-----:R-:W-:Y:S01]  /*df20*/  FADD.FTZ R5, R37, R4 ;  /* 0x0000000425057221 */ /* 0x001fe20000010000 */
[----:B--2---:R-:W-:-:S06]  /*df30*/  FADD.FTZ R7, R163, R14 ;  /* 0x0000000ea3077221 */ /* 0x004fcc0000010000 */
        /* <DEDUP_REMOVED lines=75> */
[----:B------:R-:W0:Y:S08]  /*e3f0*/  MUFU.EX2 R173, R173 ;  /* 0x000000ad00ad7308 */ /* 0x000e300000000800 */
[----:B------:R-:W2:Y:S01]  /*e400*/  MUFU.EX2 R17, R17 ;  /* 0x0000001100117308 */ /* 0x000ea20000000800 */
[----:B-1----:R-:W-:Y:S01]  /*e410*/  FADD.FTZ R7, R178, R7 ;  /* 0x00000007b2077221 */ /* 0x002fe20000010000 */
[----:B---3--:R-:W-:-:S06]  /*e420*/  FADD.FTZ R5, R175, R4 ;  /* 0x00000004af057221 */ /* 0x008fcc0000010000 */
[----:B------:R-:W1:Y:S08]  /*e430*/  MUFU.EX2 R21, R21 ;  /* 0x0000001500157308 */ /* 0x000e700000000800 */
[----:B------:R-:W3:Y:S01]  /*e440*/  MUFU.EX2 R14, R14 ;  /* 0x0000000e000e7308 */ /* 0x000ee20000000800 */
[----:B----4-:R-:W-:Y:S01]  /*e450*/  FADD.FTZ R4, R172, R7 ;  /* 0x00000007ac047221 */ /* 0x010fe20000010000 */
[----:B-----5:R-:W-:-:S06]  /*e460*/  FADD.FTZ R6, R16, R5 ;  /* 0x0000000510067221 */ /* 0x020fcc0000010000 */
[----:B------:R-:W4:Y:S08]  /*e470*/  MUFU.EX2 R20, R20 ;  /* 0x0000001400147308 */ /* 0x000f300000000800 */
[----:B------:R-:W5:Y:S01]  /*e480*/  MUFU.EX2 R15, R15 ;  /* 0x0000000f000f7308 */ /* 0x000f620000000800 */
[----:B0-----:R-:W-:Y:S01]  /*e490*/  FADD.FTZ R4, R173, R4 ;  /* 0x00000004ad047221 */ /* 0x001fe20000010000 */
[----:B--2---:R-:W-:-:S03]  /*e4a0*/  FADD.FTZ R5, R17, R6 ;  /* 0x0000000611057221 */ /* 0x004fc60000010000 */
[----:B-1----:R-:W-:Y:S01]  /*e4b0*/  FADD.FTZ R7, R21, R4 ;  /* 0x0000000415077221 */ /* 0x002fe20000010000 */
[----:B---3--:R-:W-:-:S03]  /*e4c0*/  FADD.FTZ R6, R14, R5 ;  /* 0x000000050e067221 */ /* 0x008fc60000010000 */
[----:B----4-:R-:W-:Y:S01]  /*e4d0*/  FADD.FTZ R4, R20, R7 ;  /* 0x0000000714047221 */ /* 0x010fe20000010000 */
[----:B------:R-:W-:Y:S01]  /*e4e0*/  STL [R1+0x234], R8 ;  /* 0x0002340801007387 */ /* 0x000fe20000100800 */
[----:B-----5:R-:W-:-:S05]  /*e4f0*/  FADD.FTZ R5, R15, R6 ;  /* 0x000000060f057221 */ /* 0x020fca0000010000 */
[----:B------:R0:W-:Y:S04]  /*e500*/  STL.64 [R1+0x240], R4 ;  /* 0x0002400401007387 */ /* 0x0001e80000100a00 */
[----:B------:R-:W2:Y:S01]  /*e510*/  LD.E R6, desc[UR42][R18.64+0x260] ;  /* 0x0002602a12067980 */ /* 0x000ea2000c101900 */
[----:B------:R-:W-:-:S04]  /*e520*/  UIADD3 UR4, UP0, UR37, 0x260, URZ ;  /* 0x0000026025047890 */ /* 0x000fc8000ff1e03f */
[----:B------:R-:W-:Y:S02]  /*e530*/  ULOP3.LUT UR5, UR4, 0x4, URZ, 0xfc, !UPT ;  /* 0x0000000404057892 */ /* 0x000fe4000f8efc3f */
[----:B------:R-:W-:-:S04]  /*e540*/  UIADD3.X UR6, URZ, UR36, URZ, UP0, !UPT ;  /* 0x000000243f067290 */ /* 0x000fc800087fe43f */
[----:B0-----:R-:W-:Y:S02]  /*e550*/  IMAD.U32 R4, RZ, RZ, UR5 ;  /* 0x00000005ff047e24 */ /* 0x001fe4000f8e00ff */
[----:B------:R-:W-:Y:S02]  /*e560*/  IMAD.U32 R5, RZ, RZ, UR6 ;  /* 0x00000006ff057e24 */ /* 0x000fe4000f8e00ff */
        /* <DEDUP_REMOVED lines=67> */
[----:B------:R-:W-:Y:S01]  /*e9a0*/  ULOP3.LUT UR5, UR4, 0x8, URZ, 0xfc, !UPT ;  /* 0x0000000804057892 */ /* 0x000fe2000f8efc3f */
[C---:B0-----:R-:W-:Y:S01]  /*e9b0*/  FMUL.FTZ R9, R11.reuse, R134 ;  /* 0x000000860b097220 */ /* 0x041fe20000410000 */
[----:B--2---:R-:W-:-:S04]  /*e9c0*/  FMUL.FTZ R45, R11, R25 ;  /* 0x000000190b2d7220 */ /* 0x004fc80000410000 */
[----:B------:R0:W-:Y:S01]  /*e9d0*/  ST.E desc[UR42][R18.64+0x274], R9 ;  /* 0x0002740912007985 */ /* 0x0001e2000c10192a */
[C---:B---3--:R-:W-:Y:S01]  /*e9e0*/  FMUL.FTZ R7, R11.reuse, R132 ;  /* 0x000000840b077220 */ /* 0x048fe20000410000 */
[C---:B----4-:R-:W-:Y:S01]  /*e9f0*/  FMUL.FTZ R25, R11.reuse, R136 ;  /* 0x000000880b197220 */ /* 0x050fe20000410000 */
[C---:B-----5:R-:W-:Y:S01]  /*ea00*/  FMUL.FTZ R27, R11.reuse, R138 ;  /* 0x0000008a0b1b7220 */ /* 0x060fe20000410000 */
[C---:B------:R-:W-:Y:S01]  /*ea10*/  FMUL.FTZ R39, R11.reuse, R140 ;  /* 0x0000008c0b277220 */ /* 0x040fe20000410000 */
[----:B------:R-:W-:Y:S01]  /*ea20*/  ST.E desc[UR42][R18.64+0x454], R45 ;  /* 0x0004542d12007985 */ /* 0x000fe2000c10192a */
[----:B0-----:R-:W-:-:S03]  /*ea30*/  FMUL.FTZ R9, R11, R148 ;  /* 0x000000940b097220 */ /* 0x001fc60000410000 */
[----:B------:R0:W-:Y:S01]  /*ea40*/  ST.E desc[UR42][R18.64+0x270], R7 ;  /* 0x0002700712007985 */ /* 0x0001e2000c10192a */
[----:B------:R-:W-:-:S03]  /*ea50*/  FMUL.FTZ R41, R11, R142 ;  /* 0x0000008e0b297220 */ /* 0x000fc60000410000 */
[----:B------:R1:W-:Y:S01]  /*ea60*/  ST.E desc[UR42][R18.64+0x280], R25 ;  /* 0x0002801912007985 */ /* 0x0003e2000c10192a */
[----:B------:R-:W-:-:S03]  /*ea70*/  FMUL.FTZ R43, R11, R144 ;  /* 0x000000900b2b7220 */ /* 0x000fc60000410000 */
[----:B------:R2:W-:Y:S04]  /*ea80*/  ST.E desc[UR42][R18.64+0x284], R27 ;  /* 0x0002841b12007985 */ /* 0x0005e8000c10192a */
[----:B------:R3:W-:Y:S01]  /*ea90*/  ST.E desc[UR42][R18.64+0x290], R39 ;  /* 0x0002902712007985 */ /* 0x0007e2000c10192a */
[C---:B0-----:R-:W-:Y:S01]  /*eaa0*/  FMUL.FTZ R7, R11.reuse, R146 ;  /* 0x000000920b077220 */ /* 0x041fe20000410000 */
[C---:B------:R-:W-:Y:S02]  /*eab0*/  FMUL.FTZ R45, R11.reuse, R150 ;  /* 0x000000960b2d7220 */ /* 0x040fe40000410000 */
[----:B------:R0:W-:Y:S01]  /*eac0*/  ST.E desc[UR42][R18.64+0x2b0], R9 ;  /* 0x0002b00912007985 */ /* 0x0001e2000c10192a */
[C---:B------:R-:W-:Y:S01]  /*ead0*/  FMUL.FTZ R47, R11.reuse, R130 ;  /* 0x000000820b2f7220 */ /* 0x040fe20000410000 */
[C---:B-1----:R-:W-:Y:S01]  /*eae0*/  FMUL.FTZ R25, R11.reuse, R128 ;  /* 0x000000800b197220 */ /* 0x042fe20000410000 */
[C---:B--2---:R-:W-:Y:S01]  /*eaf0*/  FMUL.FTZ R27, R11.reuse, R126 ;  /* 0x0000007e0b1b7220 */ /* 0x044fe20000410000 */
[C---:B---3--:R-:W-:Y:S01]  /*eb00*/  FMUL.FTZ R39, R11.reuse, R124 ;  /* 0x0000007c0b277220 */ /* 0x048fe20000410000 */
[----:B------:R1:W-:Y:S01]  /*eb10*/  ST.E desc[UR42][R18.64+0x294], R41 ;  /* 0x0002942912007985 */ /* 0x0003e2000c10192a */
[----:B0-----:R-:W-:-:S03]  /*eb20*/  FMUL.FTZ R9, R11, R118 ;  /* 0x000000760b097220 */ /* 0x001fc60000410000 */
[----:B------:R0:W-:Y:S04]  /*eb30*/  ST.E desc[UR42][R18.64+0x2a0], R43 ;  /* 0x0002a02b12007985 */ /* 0x0001e8000c10192a */
[----:B------:R2:W-:Y:S04]  /*eb40*/  ST.E desc[UR42][R18.64+0x2a4], R7 ;  /* 0x0002a40712007985 */ /* 0x0005e8000c10192a */
[----:B------:R3:W-:Y:S01]  /*eb50*/  ST.E desc[UR42][R18.64+0x2b4], R45 ;  /* 0x0002b42d12007985 */ /* 0x0007e2000c10192a */
[----:B-1----:R-:W-:-:S03]  /*eb60*/  FMUL.FTZ R41, R11, R110 ;  /* 0x0000006e0b297220 */ /* 0x002fc60000410000 */
[----:B------:R1:W-:Y:S01]  /*eb70*/  ST.E desc[UR42][R18.64+0x2c0], R47 ;  /* 0x0002c02f12007985 */ /* 0x0003e2000c10192a */
[----:B0-----:R-:W-:-:S03]  /*eb80*/  FMUL.FTZ R43, R11, R120 ;  /* 0x000000780b2b7220 */ /* 0x001fc60000410000 */
[----:B------:R0:W-:Y:S01]  /*eb90*/  ST.E desc[UR42][R18.64+0x2c4], R25 ;  /* 0x0002c41912007985 */ /* 0x0001e2000c10192a */
[----:B--2---:R-:W-:-:S03]  /*eba0*/  FMUL.FTZ R7, R11, R122 ;  /* 0x0000007a0b077220 */ /* 0x004fc60000410000 */
[----:B------:R2:W-:Y:S01]  /*ebb0*/  ST.E desc[UR42][R18.64+0x2d0], R27 ;  /* 0x0002d01b12007985 */ /* 0x0005e2000c10192a */
[----:B---3--:R-:W-:-:S03]  /*ebc0*/  FMUL.FTZ R45, R11, R100 ;  /* 0x000000640b2d7220 */ /* 0x008fc60000410000 */
[----:B------:R3:W-:Y:S01]  /*ebd0*/  ST.E desc[UR42][R18.64+0x2d4], R39 ;  /* 0x0002d42712007985 */ /* 0x0007e2000c10192a */
[C---:B-1----:R-:W-:Y:S01]  /*ebe0*/  FMUL.FTZ R47, R11.reuse, R112 ;  /* 0x000000700b2f7220 */ /* 0x042fe20000410000 */
[C---:B0-----:R-:W-:Y:S02]  /*ebf0*/  FMUL.FTZ R25, R11.reuse, R116 ;  /* 0x000000740b197220 */ /* 0x041fe40000410000 */
[----:B------:R0:W-:Y:S01]  /*ec00*/  ST.E desc[UR42][R18.64+0x2f4], R9 ;  /* 0x0002f40912007985 */ /* 0x0001e2000c10192a */
[C---:B--2---:R-:W-:Y:S01]  /*ec10*/  FMUL.FTZ R27, R11.reuse, R114 ;  /* 0x000000720b1b7220 */ /* 0x044fe20000410000 */
[C---:B---3--:R-:W-:Y:S02]  /*ec20*/  FMUL.FTZ R39, R11.reuse, R108 ;  /* 0x0000006c0b277220 */ /* 0x048fe40000410000 */
[----:B------:R1:W-:Y:S01]  /*ec30*/  ST.E desc[UR42][R18.64+0x2e0], R41 ;  /* 0x0002e02912007985 */ /* 0x0003e2000c10192a */
[----:B0-----:R-:W-:-:S03]  /*ec40*/  FMUL.FTZ R9, R11, R104 ;  /* 0x000000680b097220 */ /* 0x001fc60000410000 */
[----:B------:R0:W-:Y:S04]  /*ec50*/  ST.E desc[UR42][R18.64+0x2e4], R43 ;  /* 0x0002e42b12007985 */ /* 0x0001e8000c10192a */
[----:B------:R2:W-:Y:S01]  /*ec60*/  ST.E desc[UR42][R18.64+0x2f0], R7 ;  /* 0x0002f00712007985 */ /* 0x0005e2000c10192a */
[----:B-1----:R-:W-:-:S03]  /*ec70*/  FMUL.FTZ R41, R11, R90 ;  /* 0x0000005a0b297220 */ /* 0x002fc60000410000 */
[----:B------:R1:W-:Y:S04]  /*ec80*/  ST.E desc[UR42][R18.64+0x300], R25 ;  /* 0x0003001912007985 */ /* 0x0003e8000c10192a */
[----:B------:R3:W-:Y:S01]  /*ec90*/  ST.E desc[UR42][R18.64+0x304], R45 ;  /* 0x0003042d12007985 */ /* 0x0007e2000c10192a */
[----:B0-----:R-:W-:-:S03]  /*eca0*/  FMUL.FTZ R43, R11, R102 ;  /* 0x000000660b2b7220 */ /* 0x001fc60000410000 */
[----:B------:R0:W-:Y:S01]  /*ecb0*/  ST.E desc[UR42][R18.64+0x310], R47 ;  /* 0x0003102f12007985 */ /* 0x0001e2000c10192a */
[----:B--2---:R-:W-:-:S03]  /*ecc0*/  FMUL.FTZ R7, R11, R106 ;  /* 0x0000006a0b077220 */ /* 0x004fc60000410000 */
[----:B------:R2:W-:Y:S01]  /*ecd0*/  ST.E desc[UR42][R18.64+0x314], R27 ;  /* 0x0003141b12007985 */ /* 0x0005e2000c10192a */
[----:B-1----:R-:W-:-:S03]  /*ece0*/  FMUL.FTZ R25, R11, R98 ;  /* 0x000000620b197220 */ /* 0x002fc60000410000 */
[----:B------:R1:W-:Y:S01]  /*ecf0*/  ST.E desc[UR42][R18.64+0x320], R39 ;  /* 0x0003202712007985 */ /* 0x0003e2000c10192a */
[C---:B---3--:R-:W-:Y:S01]  /*ed00*/  FMUL.FTZ R45, R11.reuse, R80 ;  /* 0x000000500b2d7220 */ /* 0x048fe20000410000 */
[C---:B0-----:R-:W-:Y:S02]  /*ed10*/  FMUL.FTZ R47, R11.reuse, R92 ;  /* 0x0000005c0b2f7220 */ /* 0x041fe40000410000 */
[----:B------:R0:W-:Y:S01]  /*ed20*/  ST.E desc[UR42][R18.64+0x340], R9 ;  /* 0x0003400912007985 */ /* 0x0001e2000c10192a */
[C---:B--2---:R-:W-:Y:S01]  /*ed30*/  FMUL.FTZ R27, R11.reuse, R96 ;  /* 0x000000600b1b7220 */ /* 0x044fe20000410000 */
[C---:B-1----:R-:W-:Y:S02]  /*ed40*/  FMUL.FTZ R39, R11.reuse, R94 ;  /* 0x0000005e0b277220 */ /* 0x042fe40000410000 */
        /* <DEDUP_REMOVED lines=41> */
[----:B------:R1:W-:Y:S01]  /*efe0*/  ST.E desc[UR42][R18.64+0x3d4], R43 ;  /* 0x0003d42b12007985 */ /* 0x0003e2000c10192a */
[----:B------:R-:W-:-:S03]  /*eff0*/  FMUL.FTZ R49, R11, R8 ;  /* 0x000000080b317220 */ /* 0x000fc60000410000 */
        /* <DEDUP_REMOVED lines=8> */
[----:B------:R-:W-:Y:S02]  /*f080*/  IMAD.U32 R8, RZ, RZ, UR5 ;  /* 0x00000005ff087e24 */ /* 0x000fe4000f8e00ff */
[C---:B0-----:R-:W-:Y:S01]  /*f090*/  FMUL.FTZ R39, R11.reuse, R44 ;  /* 0x0000002c0b277220 */ /* 0x041fe20000410000 */
[----:B------:R0:W-:Y:S01]  /*f0a0*/  ST.E desc[UR42][R18.64+0x404], R9 ;  /* 0x0004040912007985 */ /* 0x0001e2000c10192a */
[C---:B--2---:R-:W-:Y:S01]  /*f0b0*/  FMUL.FTZ R45, R11.reuse, R26 ;  /* 0x0000001a0b2d7220 */ /* 0x044fe20000410000 */
[C---:B-1----:R-:W-:Y:S01]  /*f0c0*/  FMUL.FTZ R47, R11.reuse, R6 ;  /* 0x000000060b2f7220 */ /* 0x042fe20000410000 */
[----:B------:R-:W-:Y:S01]  /*f0d0*/  FMUL.FTZ R11, R11, R24 ;  /* 0x000000180b0b7220 */ /* 0x000fe20000410000 */
[----:B0-----:R-:W-:Y:S01]  /*f0e0*/  IMAD.U32 R9, RZ, RZ, UR6 ;  /* 0x00000006ff097e24 */ /* 0x001fe2000f8e00ff */
[----:B------:R-:W-:Y:S04]  /*f0f0*/  ST.E desc[UR42][R18.64+0x3f0], R7 ;  /* 0x0003f00712007985 */ /* 0x000fe8000c10192a */
[----:B------:R0:W-:Y:S04]  /*f100*/  ST.E desc[UR42][R18.64+0x410], R25 ;  /* 0x0004101912007985 */ /* 0x0001e8000c10192a */
[----:B------:R1:W-:Y:S04]  /*f110*/  ST.E desc[UR42][R18.64+0x414], R27 ;  /* 0x0004141b12007985 */ /* 0x0003e8000c10192a */
[----:B------:R-:W-:Y:S04]  /*f120*/  ST.E desc[UR42][R18.64+0x420], R41 ;  /* 0x0004202912007985 */ /* 0x000fe8000c10192a */
[----:B------:R-:W-:Y:S04]  /*f130*/  ST.E desc[UR42][R18.64+0x424], R43 ;  /* 0x0004242b12007985 */ /* 0x000fe8000c10192a */
[----:B------:R-:W-:Y:S04]  /*f140*/  ST.E desc[UR42][R18.64+0x430], R39 ;  /* 0x0004302712007985 */ /* 0x000fe8000c10192a */
[----:B------:R-:W-:Y:S04]  /*f150*/  ST.E desc[UR42][R18.64+0x434], R45 ;  /* 0x0004342d12007985 */ /* 0x000fe8000c10192a */
[----:B------:R-:W-:Y:S04]  /*f160*/  ST.E desc[UR42][R18.64+0x440], R47 ;  /* 0x0004402f12007985 */ /* 0x000fe8000c10192a */
[----:B------:R2:W-:Y:S04]  /*f170*/  ST.E desc[UR42][R18.64+0x444], R49 ;  /* 0x0004443112007985 */ /* 0x0005e8000c10192a */
[----:B------:R3:W-:Y:S04]  /*f180*/  ST.E desc[UR42][R18.64+0x450], R11 ;  /* 0x0004500b12007985 */ /* 0x0007e8000c10192a */
[----:B0-----:R-:W4:Y:S01]  /*f190*/  LD.E R25, desc[UR42][R8.64] ;  /* 0x0000002a08197980 */ /* 0x001f22000c101900 */
[----:B------:R-:W-:Y:S01]  /*f1a0*/  ULOP3.LUT UR4, UR4, 0xc, URZ, 0xfc, !UPT ;  /* 0x0000000c04047892 */ /* 0x000fe2000f8efc3f */
[----:B------:R-:W-:-:S05]  /*f1b0*/  IMAD.U32 R7, RZ, RZ, UR6 ;  /* 0x00000006ff077e24 */ /* 0x000fca000f8e00ff */
[----:B------:R-:W-:Y:S02]  /*f1c0*/  IMAD.U32 R6, RZ, RZ, UR4 ;  /* 0x00000004ff067e24 */ /* 0x000fe4000f8e00ff */
[----:B----4-:R-:W-:-:S05]  /*f1d0*/  FMUL.FTZ R25, R10, R25 ;  /* 0x000000190a197220 */ /* 0x010fca0000410000 */
[----:B------:R0:W-:Y:S04]  /*f1e0*/  ST.E desc[UR42][R8.64], R25 ;  /* 0x0000001908007985 */ /* 0x0001e8000c10192a */
[----:B-1----:R-:W4:Y:S01]  /*f1f0*/  LD.E R27, desc[UR42][R6.64] ;  /* 0x0000002a061b7980 */ /* 0x002f22000c101900 */
[----:B------:R-:W1:Y:S01]  /*f200*/  S2R R132, SR_TID.X ;  /* 0x0000000000847919 */ /* 0x000e620000002100 */
[----:B----4-:R-:W-:-:S05]  /*f210*/  FMUL.FTZ R27, R10, R27 ;  /* 0x0000001b0a1b7220 */ /* 0x010fca0000410000 */
[----:B------:R4:W-:Y:S04]  /*f220*/  ST.E desc[UR42][R6.64], R27 ;  /* 0x0000001b06007985 */ /* 0x0009e8000c10192a */
        /* <DEDUP_REMOVED lines=54> */
[----:B------:R-:W2:Y:S04]  /*f590*/  LD.E R41, desc[UR42][R18.64+0x41c] ;  /* 0x00041c2a12297980 */ /* 0x000ea8000c101900 */
[----:B------:R-:W2:Y:S04]  /*f5a0*/  LD.E R47, desc[UR42][R18.64+0x428] ;  /* 0x0004282a122f7980 */ /* 0x000ea8000c101900 */
[----:B------:R-:W2:Y:S04]  /*f5b0*/  LD.E R45, desc[UR42][R18.64+0x42c] ;  /* 0x00042c2a122d7980 */ /* 0x000ea8000c101900 */
[----:B------:R-:W2:Y:S04]  /*f5c0*/  LD.E R43, desc[UR42][R18.64+0x438] ;  /* 0x0004382a122b7980 */ /* 0x000ea8000c101900 */
[----:B------:R-:W2:Y:S04]  /*f5d0*/  LD.E R39, desc[UR42][R18.64+0x43c] ;  /* 0x00043c2a12277980 */ /* 0x000ea8000c101900 */
[----:B---3--:R-:W3:Y:S04]  /*f5e0*/  LD.E R11, desc[UR42][R18.64+0x448] ;  /* 0x0004482a120b7980 */ /* 0x008ee8000c101900 */
[----:B0-----:R-:W3:Y:S04]  /*f5f0*/  LD.E R25, desc[UR42][R18.64+0x44c] ;  /* 0x00044c2a12197980 */ /* 0x001ee8000c101900 */
[----:B----4-:R-:W4:Y:S01]  /*f600*/  LD.E R27, desc[UR42][R18.64+0x458] ;  /* 0x0004582a121b7980 */ /* 0x010f22000c101900 */
[----:B-1----:R-:W-:Y:S01]  /*f610*/  SHF.R.U32.HI R132, RZ, 0x7, R132 ;  /* 0x00000007ff847819 */ /* 0x002fe20000011684 */
[C---:B-----5:R-:W-:Y:S01]  /*f620*/  FMUL.FTZ R51, R10.reuse, R51 ;  /* 0x000000330a337220 */ /* 0x060fe20000410000 */
[----:B------:R-:W-:-:S04]  /*f630*/  FMUL.FTZ R26, R10, R26 ;  /* 0x0000001a0a1a7220 */ /* 0x000fc80000410000 */
        /* <DEDUP_REMOVED lines=54> */
[C---:B--2---:R-:W-:Y:S01]  /*f9a0*/  FMUL.FTZ R49, R10.reuse, R49 ;  /* 0x000000310a317220 */ /* 0x044fe20000410000 */
[C---:B------:R-:W-:Y:S01]  /*f9b0*/  FMUL.FTZ R41, R10.reuse, R41 ;  /* 0x000000290a297220 */ /* 0x040fe20000410000 */
[C---:B------:R-:W-:Y:S01]  /*f9c0*/  FMUL.FTZ R47, R10.reuse, R47 ;  /* 0x0000002f0a2f7220 */ /* 0x040fe20000410000 */
[C---:B------:R-:W-:Y:S01]  /*f9d0*/  FMUL.FTZ R45, R10.reuse, R45 ;  /* 0x0000002d0a2d7220 */ /* 0x040fe20000410000 */
[C---:B------:R-:W-:Y:S01]  /*f9e0*/  FMUL.FTZ R43, R10.reuse, R43 ;  /* 0x0000002b0a2b7220 */ /* 0x040fe20000410000 */
[C---:B------:R-:W-:Y:S01]  /*f9f0*/  FMUL.FTZ R39, R10.reuse, R39 ;  /* 0x000000270a277220 */ /* 0x040fe20000410000 */
[C---:B---3--:R-:W-:Y:S01]  /*fa00*/  FMUL.FTZ R51, R10.reuse, R11 ;  /* 0x0000000b0a337220 */ /* 0x048fe20000410000 */
[C---:B------:R-:W-:Y:S01]  /*fa10*/  FMUL.FTZ R25, R10.reuse, R25 ;  /* 0x000000190a197220 */ /* 0x040fe20000410000 */
[----:B----4-:R-:W-:Y:S01]  /*fa20*/  FMUL.FTZ R27, R10, R27 ;  /* 0x0000001b0a1b7220 */ /* 0x010fe20000410000 */
        /* <DEDUP_REMOVED lines=1292> */
[----:B------:R-:W5:Y:S04]  /*14af0*/  LD.E R15, desc[UR42][R8.64] ;  /* 0x0000002a080f7980 */ /* 0x000f68000c101900 */
[----:B-----5:R5:W-:Y:S04]  /*14b00*/  ST.E desc[UR42][R8.64], R15 ;  /* 0x0000000f08007985 */ /* 0x020be8000c10192a */
[----:B------:R-:W2:Y:S04]  /*14b10*/  LD.E R17, desc[UR42][R6.64] ;  /* 0x0000002a06117980 */ /* 0x000ea8000c101900 */
[----:B--2---:R2:W-:Y:S04]  /*14b20*/  ST.E desc[UR42][R6.64], R17 ;  /* 0x0000001106007985 */ /* 0x0045e8000c10192a */
[----:B------:R-:W2:Y:S04]  /*14b30*/  LD.E R21, desc[UR42][R18.64+0x270] ;  /* 0x0002702a12157980 */ /* 0x000ea8000c101900 */
[----:B0-----:R-:W2:Y:S04]  /*14b40*/  LD.E R25, desc[UR42][R18.64+0x274] ;  /* 0x0002742a12197980 */ /* 0x001ea8000c101900 */
[----:B-1----:R-:W2:Y:S04]  /*14b50*/  LD.E R27, desc[UR42][R18.64+0x278] ;  /* 0x0002782a121b7980 */ /* 0x002ea8000c101900 */
[----:B------:R-:W2:Y:S04]  /*14b60*/  LD.E R29, desc[UR42][R18.64+0x27c] ;  /* 0x00027c2a121d7980 */ /* 0x000ea8000c101900 */
[----:B---3--:R-:W3:Y:S04]  /*14b70*/  LD.E R11, desc[UR42][R18.64+0x280] ;  /* 0x0002802a120b7980 */ /* 0x008ee8000c101900 */
[----:B------:R-:W3:Y:S04]  /*14b80*/  LD.E R31, desc[UR42][R18.64+0x284] ;  /* 0x0002842a121f7980 */ /* 0x000ee8000c101900 */
[----:B----4-:R-:W4:Y:S04]  /*14b90*/  LD.E R5, desc[UR42][R18.64+0x288] ;  /* 0x0002882a12057980 */ /* 0x010f28000c101900 */
[----:B------:R-:W4:Y:S04]  /*14ba0*/  LD.E R13, desc[UR42][R18.64+0x28c] ;  /* 0x00028c2a120d7980 */ /* 0x000f28000c101900 */
[----:B-----5:R-:W5:Y:S04]  /*14bb0*/  LD.E R9, desc[UR42][R18.64+0x290] ;  /* 0x0002902a12097980 */ /* 0x020f68000c101900 */
[----:B------:R-:W5:Y:S04]  /*14bc0*/  LD.E R15, desc[UR42][R18.64+0x294] ;  /* 0x0002942a120f7980 */ /* 0x000f68000c101900 */
        /* <DEDUP_REMOVED lines=114> */
[----:B------:R0:W-:Y:S04]  /*152f0*/  ST.E desc[UR42][R18.64+0x270], R21 ;  /* 0x0002701512007985 */ /* 0x0001e8000c10192a */
[----:B------:R0:W-:Y:S04]  /*15300*/  ST.E desc[UR42][R18.64+0x274], R25 ;  /* 0x0002741912007985 */ /* 0x0001e8000c10192a */
[----:B------:R0:W-:Y:S04]  /*15310*/  ST.E desc[UR42][R18.64+0x278], R27 ;  /* 0x0002781b12007985 */ /* 0x0001e8000c10192a */
[----:B------:R0:W-:Y:S04]  /*15320*/  ST.E desc[UR42][R18.64+0x27c], R29 ;  /* 0x00027c1d12007985 */ /* 0x0001e8000c10192a */
[----:B---3--:R0:W-:Y:S04]  /*15330*/  ST.E desc[UR42][R18.64+0x280], R11 ;  /* 0x0002800b12007985 */ /* 0x0081e8000c10192a */
[----:B------:R0:W-:Y:S04]  /*15340*/  ST.E desc[UR42][R18.64+0x284], R31 ;  /* 0x0002841f12007985 */ /* 0x0001e8000c10192a */
[----:B----4-:R0:W-:Y:S04]  /*15350*/  ST.E desc[UR42][R18.64+0x288], R5 ;  /* 0x0002880512007985 */ /* 0x0101e8000c10192a */
[----:B------:R0:W-:Y:S04]  /*15360*/  ST.E desc[UR42][R18.64+0x28c], R13 ;  /* 0x00028c0d12007985 */ /* 0x0001e8000c10192a */
[----:B-----5:R0:W-:Y:S04]  /*15370*/  ST.E desc[UR42][R18.64+0x290], R9 ;  /* 0x0002900912007985 */ /* 0x0201e8000c10192a */
[----:B------:R0:W-:Y:S04]  /*15380*/  ST.E desc[UR42][R18.64+0x294], R15 ;  /* 0x0002940f12007985 */ /* 0x0001e8000c10192a */
        /* <DEDUP_REMOVED lines=122> */
.L_x_12606:
[----:B------:R-:W-:Y:S05]  /*15b30*/  BSYNC B0 ;  /* 0x0000000000007941 */ /* 0x000fea0003800000 */
.L_x_12605:
[C---:B------:R-:W-:Y:S01]  /*15b40*/  ISETP.GT.AND P0, PT, R0.reuse, R3, PT ;  /* 0x000000030000720c */ /* 0x040fe20003f04270 */
[----:B------:R-:W-:-:S12]  /*15b50*/  VIADD R0, R0, 0xffffffff ;  /* 0xffffffff00007836 */ /* 0x000fd80000000000 */
[----:B------:R-:W-:Y:S05]  /*15b60*/  @P0 BRA `(.L_x_12607) ;  /* 0xffffff5400100947 */ /* 0x000fea000383ffff */
[----:B0-----:R-:W2:Y:S02]  /*15b70*/  LDL R4, [R1+0x70] ;  /* 0x0000700001047983 */ /* 0x001ea40000100800 */
[----:B--2---:R-:W-:-:S07]  /*15b80*/  IMAD.SHL.U32 R4, R4, 0x80, RZ ;  /* 0x0000008004047824 */ /* 0x004fce00078e00ff */
.L_x_12580:
[----:B-1----:R-:W0:Y:S01]  /*15b90*/  LDC R2, c[0x0][0x448] ;  /* 0x00011200ff027b82 */ /* 0x002e220000000800 */
        /* <DEDUP_REMOVED lines=22> */
.L_x_12610:
[----:B------:R-:W-:-:S13]  /*15d00*/  ISETP.NE.AND P0, PT, R6, 0x1, PT ;  /* 0x000000010600780c */ /* 0x000fda0003f05270 */
[----:B------:R-:W0:Y:S02]  /*15d10*/  @P0 LDC.64 R4, c[0x0][0xae0] ;  /* 0x0002b800ff040b82 */ /* 0x000e240000000a00 */
[----:B0-----:R-:W-:-:S05]  /*15d20*/  @P0 IMAD.HI.U32 R4, R3, R4, RZ ;  /* 0x0000000403040227 */ /* 0x001fca00078e00ff */
[----:B------:R-:W-:-:S07]  /*15d30*/  @P0 SHF.R.U32.HI R3, RZ, R5, R4 ;  /* 0x00000005ff030219 */ /* 0x000fce0000011604 */
.L_x_12611:
[----:B------:R-:W-:Y:S05]  /*15d40*/  BSYNC B0 ;  /* 0x0000000000007941 */ /* 0x000fea0003800000 */
.L_x_12609:
[----:B------:R-:W-:-:S05]  /*15d50*/  IMAD R3, R3, R6, RZ ;  /* 0x0000000603037224 */ /* 0x000fca00078e02ff */
[----:B------:R-:W-:-:S07]  /*15d60*/  VIMNMX R2, R2, R3, !PT ;  /* 0x0000000302027248 */ /* 0x000fce0007fe0100 */
.L_x_12608:
        /* <DEDUP_REMOVED lines=9> */
.L_x_12629:
        /* <DEDUP_REMOVED lines=24> */
.L_x_12614:
[----:B------:R-:W-:Y:S05]  /*15f80*/  BSYNC B0 ;  /* 0x0000000000007941 */ /* 0x000fea0003800000 */
.L_x_12613:
        /* <DEDUP_REMOVED lines=13> */
.L_x_12616:
[----:B------:R-:W-:Y:S05]  /*16060*/  BSYNC B0 ;  /* 0x0000000000007941 */ /* 0x000fea0003800000 */
.L_x_12615:
        /* <DEDUP_REMOVED lines=8> */
.L_x_12618:
[----:B------:R-:W-:Y:S05]  /*160f0*/  BSYNC B0 ;  /* 0x0000000000007941 */ /* 0x000fea0003800000 */
.L_x_12617:
        /* <DEDUP_REMOVED lines=59> */
.L_x_12621:
[----:B------:R-:W-:Y:S05]  /*164b0*/  BSYNC B0 ;  /* 0x0000000000007941 */ /* 0x000fea0003800000 */
.L_x_12620:
        /* <DEDUP_REMOVED lines=10> */
.L_x_12623:
[----:B------:R-:W-:Y:S05]  /*16560*/  BSYNC B0 ;  /* 0x0000000000007941 */ /* 0x000fea0003800000 */
.L_x_12622:
[----:B------:R-:W-:Y:S04]  /*16570*/  BSSY B0, `(.L_x_12624) ;  /* 0x0000006000007945 */ /* 0x000fe80003800000 */
[----:B--2---:R-:W-:Y:S05]  /*16580*/  @P1 BRA `(.L_x_12625) ;  /* 0x0000000000101947 */ /* 0x004fea0003800000 */
[----:B-----5:R-:W-:Y:S01]  /*16590*/  IMAD R6, R6, 0x8, R9 ;  /* 0x0000000806067824 */ /* 0x020fe200078e0209 */
[----:B------:R-:W-:-:S04]  /*165a0*/  SHF.L.U32 R7, R7, 0x1f, RZ ;  /* 0x0000001f07077819 */ /* 0x000fc800000006ff */
[----:B------:R-:W2:Y:S02]  /*165b0*/  SYNCS.PHASECHK.TRANS64.TRYWAIT P1, [R6+URZ], R7 ;  /* 0x00000007060075a7 */ /* 0x000ea4000802017f */
[----:B--2---:R-:W-:Y:S05]  /*165c0*/  @!P1 BRA `(.L_x_12626) ;  /* 0x0000024400ac9947 */ /* 0x004fea0003800000 */
.L_x_12625:
[----:B------:R-:W-:Y:S05]  /*165d0*/  BSYNC B0 ;  /* 0x0000000000007941 */ /* 0x000fea0003800000 */
.L_x_12624:
[----:B-1----:R-:W3:Y:S04]  /*165e0*/  LD.E R21, desc[UR42][R2.64] ;  /* 0x0000002a02157980 */ /* 0x002ee8000c101900 */
[----:B--2--5:R-:W3:Y:S04]  /*165f0*/  LDL.64 R6, [R1+0x118] ;  /* 0x0001180001067983 */ /* 0x024ee80000100a00 */
[----:B------:R-:W2:Y:S04]  /*16600*/  LDL R20, [R1+0x90] ;  /* 0x0000900001147983 */ /* 0x000ea80000100800 */
        /* <DEDUP_REMOVED lines=178> */
[----:B-1----:R-:W-:Y:S01]  /*17130*/  LOP3.LUT R73, R72, 0x7f, RZ, 0xc0, !PT ;  /* 0x0000007f48497812 */ /* 0x002fe200078ec0ff */
        /* <DEDUP_REMOVED lines=41> */
[----:B-1----:R-:W-:Y:S02]  /*173d0*/  FMNMX.FTZ R10, R52, R7, !PT ;  /* 0x00000007340a7209 */ /* 0x002fe40007810000 */
        /* <DEDUP_REMOVED lines=23> */
[----:B------:R-:W-:Y:S01]  /*17550*/  FMNMX.FTZ R7, R55, R10, !PT ;  /* 0x0000000a37077209 */ /* 0x000fe20007810000 */
[----:B------:R-:W1:Y:S03]  /*17560*/  SHFL.BFLY PT, R11, R6, 0x2, 0x1f ;  /* 0x0c401f00060b7f89 */ /* 0x000e6600000e0000 */
[----:B------:R-:W-:-:S04]  /*17570*/  FMNMX.FTZ R10, R58, R7, !PT ;  /* 0x000000073a0a7209 */ /* 0x000fc80007810000 */
        /* <DEDUP_REMOVED lines=8> */
[----:B------:R-:W1:Y:S04]  /*17600*/  SHFL.BFLY PT, R12, R11, 0x1, 0x1f ;  /* 0x0c201f000b0c7f89 */ /* 0x000e6800000e0000 */
[----:B------:R2:W-:Y:S04]  /*17610*/  STL.64 [R1+0x230], R6 ;  /* 0x0002300601007387 */ /* 0x0005e80000100a00 */
[----:B------:R-:W3:Y:S04]  /*17620*/  LDL R14, [R1+0x234] ;  /* 0x00023400010e7983 */ /* 0x000ee80000100800 */
[----:B--2---:R-:W2:Y:S01]  /*17630*/  LDL.64 R6, [R1+0x240] ;  /* 0x0002400001067983 */ /* 0x004ea20000100a00 */
[----:B-1----:R-:W-:-:S03]  /*17640*/  FMNMX.FTZ R10, R11, R12, !PT ;  /* 0x0000000c0b0a7209 */ /* 0x002fc60007810000 */
[----:B------:R-:W4:Y:S04]  /*17650*/  LDL R12, [R1+0x250] ;  /* 0x00025000010c7983 */ /* 0x000f280000100800 */
[----:B------:R-:W-:Y:S04]  /*17660*/  STL [R1+0x230], R10 ;  /* 0x0002300a01007387 */ /* 0x000fe80000100800 */
[----:B------:R-:W2:Y:S04]  /*17670*/  LDL R15, [R1+0x230] ;  /* 0x00023000010f7983 */ /* 0x000ea80000100800 */
[----:B---3--:R-:W1:Y:S02]  /*17680*/  SHFL.BFLY PT, R17, R14, 0x2, 0x1f ;  /* 0x0c401f000e117f89 */ /* 0x008e6400000e0000 */
[----:B-1----:R-:W-:Y:S01]  /*17690*/  FMNMX.FTZ R21, R17, R14, !PT ;  /* 0x0000000e11157209 */ /* 0x002fe20007810000 */
[----:B--2---:R-:W-:-:S04]  /*176a0*/  FADD.FTZ R11, R8, -R15 ;  /* 0x8000000f080b7221 */ /* 0x004fc80000010000 */
[----:B------:R-:W1:Y:S01]  /*176b0*/  SHFL.BFLY PT, R8, R21, 0x1, 0x1f ;  /* 0x0c201f0015087f89 */ /* 0x000e6200000e0000 */
[----:B----4-:R-:W-:-:S04]  /*176c0*/  FMUL.FTZ R15, R12, R15 ;  /* 0x0000000f0c0f7220 */ /* 0x010fc80000410000 */
[-CC-:B------:R-:W-:Y:S01]  /*176d0*/  FFMA.FTZ R160, R24, R12.reuse, -R15.reuse ;  /* 0x0000000c18a07223 */ /* 0x180fe2000001080f */
[-C--:B------:R-:W-:Y:S01]  /*176e0*/  FMUL.FTZ R11, R11, R12.reuse ;  /* 0x0000000c0b0b7220 */ /* 0x080fe20000410000 */
[----:B------:R-:W-:Y:S01]  /*176f0*/  FFMA.FTZ R166, R36, R12, -R15 ;  /* 0x0000000c24a67223 */ /* 0x000fe2000001080f */
[----:B-1----:R-:W-:-:S05]  /*17700*/  FMNMX.FTZ R8, R21, R8, !PT ;  /* 0x0000000815087209 */ /* 0x002fca0007810000 */
[----:B------:R-:W-:-:S04]  /*17710*/  FADD.FTZ R9, R9, -R8 ;  /* 0x8000000809097221 */ /* 0x000fc80000010000 */
[----:B------:R-:W-:Y:S01]  /*17720*/  FMUL.FTZ R24, R12, R9 ;  /* 0x000000090c187220 */ /* 0x000fe20000410000 */
[----:B------:R-:W-:-:S04]  /*17730*/  FMUL.FTZ R9, R8, R12 ;  /* 0x0000000c08097220 */ /* 0x000fc80000410000 */
[-CC-:B------:R-:W-:Y:S01]  /*17740*/  FFMA.FTZ R161, R26, R12.reuse, -R9.reuse ;  /* 0x0000000c1aa17223 */ /* 0x180fe20000010809 */
[-C--:B------:R-:W-:Y:S01]  /*17750*/  FFMA.FTZ R36, R27, R12.reuse, -R9 ;  /* 0x0000000c1b247223 */ /* 0x080fe20000010809 */
[-C--:B------:R-:W-:Y:S01]  /*17760*/  FFMA.FTZ R72, R25, R12.reuse, -R15 ;  /* 0x0000000c19487223 */ /* 0x080fe2000001080f */
[----:B------:R-:W-:Y:S01]  /*17770*/  MUFU.EX2 R24, R24 ;  /* 0x0000001800187308 */ /* 0x000fe20000000800 */
[-C--:B------:R-:W-:Y:S01]  /*17780*/  FFMA.FTZ R163, R30, R12.reuse, -R9 ;  /* 0x0000000c1ea37223 */ /* 0x080fe20000010809 */
[-CC-:B------:R-:W-:Y:S01]  /*17790*/  FFMA.FTZ R162, R28, R12.reuse, -R15.reuse ;  /* 0x0000000c1ca27223 */ /* 0x180fe2000001080f */
[----:B------:R-:W-:-:S05]  /*177a0*/  FFMA.FTZ R164, R32, R12, -R15 ;  /* 0x0000000c20a47223 */ /* 0x000fca000001080f */
[----:B------:R-:W1:Y:S01]  /*177b0*/  MUFU.EX2 R161, R161 ;  /* 0x000000a100a17308 */ /* 0x000e620000000800 */
[-C--:B------:R-:W-:Y:S01]  /*177c0*/  FFMA.FTZ R32, R37, R12.reuse, -R15 ;  /* 0x0000000c25207223 */ /* 0x080fe2000001080f */
[----:B------:R-:W-:-:S06]  /*177d0*/  FFMA.FTZ R37, R31, R12, -R9 ;  /* 0x0000000c1f257223 */ /* 0x000fcc0000010809 */
[----:B------:R2:W-:Y:S01]  /*177e0*/  MUFU.EX2 R13, R11 ;  /* 0x0000000b000d7308 */ /* 0x0005e20000000800 */
[----:B------:R-:W-:-:S07]  /*177f0*/  FFMA.FTZ R73, R29, R12, -R15 ;  /* 0x0000000c1d497223 */ /* 0x000fce000001080f */
[----:B------:R-:W3:Y:S01]  /*17800*/  MUFU.EX2 R160, R160 ;  /* 0x000000a000a07308 */ /* 0x000ee20000000800 */
[----:B------:R-:W-:-:S07]  /*17810*/  FFMA.FTZ R165, R34, R12, -R9 ;  /* 0x0000000c22a57223 */ /* 0x000fce0000010809 */
[----:B------:R-:W4:Y:S08]  /*17820*/  MUFU.EX2 R36, R36 ;  /* 0x0000002400247308 */ /* 0x000f300000000800 */
[----:B------:R-:W0:Y:S01]  /*17830*/  MUFU.EX2 R72, R72 ;  /* 0x0000004800487308 */ /* 0x000e220000000800 */
[----:B------:R-:W-:-:S07]  /*17840*/  FFMA.FTZ R31, R35, R12, -R9 ;  /* 0x0000000c231f7223 */ /* 0x000fce0000010809 */
[----:B------:R-:W0:Y:S01]  /*17850*/  MUFU.EX2 R163, R163 ;  /* 0x000000a300a37308 */ /* 0x000e220000000800 */
[----:B------:R-:W-:-:S07]  /*17860*/  FFMA.FTZ R29, R33, R12, -R15 ;  /* 0x0000000c211d7223 */ /* 0x000fce000001080f */
[----:B------:R-:W0:Y:S01]  /*17870*/  MUFU.EX2 R162, R162 ;  /* 0x000000a200a27308 */ /* 0x000e220000000800 */
[-CC-:B------:R-:W-:Y:S01]  /*17880*/  FFMA.FTZ R168, R40, R12.reuse, -R15.reuse ;  /* 0x0000000c28a87223 */ /* 0x180fe2000001080f */
[-CC-:B------:R-:W-:Y:S01]  /*17890*/  FFMA.FTZ R33, R41, R12.reuse, -R15.reuse ;  /* 0x0000000c29217223 */ /* 0x180fe2000001080f */
[-CC-:B------:R-:W-:Y:S01]  /*178a0*/  FFMA.FTZ R170, R44, R12.reuse, -R15.reuse ;  /* 0x0000000c2caa7223 */ /* 0x180fe2000001080f */
[----:B------:R-:W-:-:S04]  /*178b0*/  FFMA.FTZ R28, R45, R12, -R15 ;  /* 0x0000000c2d1c7223 */ /* 0x000fc8000001080f */
[----:B------:R-:W0:Y:S01]  /*178c0*/  MUFU.EX2 R37, R37 ;  /* 0x0000002500257308 */ /* 0x000e220000000800 */
[-CC-:B------:R-:W-:Y:S01]  /*178d0*/  FFMA.FTZ R10, R48, R12.reuse, -R15.reuse ;  /* 0x0000000c300a7223 */ /* 0x180fe2000001080f */
[-CC-:B------:R-:W-:Y:S01]  /*178e0*/  FFMA.FTZ R177, R49, R12.reuse, -R15.reuse ;  /* 0x0000000c31b17223 */ /* 0x180fe2000001080f */
[-CC-:B--2---:R-:W-:Y:S01]  /*178f0*/  FFMA.FTZ R11, R52, R12.reuse, -R15.reuse ;  /* 0x0000000c340b7223 */ /* 0x184fe2000001080f */
[-CC-:B------:R-:W-:Y:S01]  /*17900*/  FFMA.FTZ R176, R53, R12.reuse, -R15.reuse ;  /* 0x0000000c35b07223 */ /* 0x180fe2000001080f */
[----:B------:R-:W-:-:S03]  /*17910*/  FFMA.FTZ R16, R56, R12, -R15 ;  /* 0x0000000c38107223 */ /* 0x000fc6000001080f */
[----:B------:R-:W2:Y:S01]  /*17920*/  MUFU.EX2 R73, R73 ;  /* 0x0000004900497308 */ /* 0x000ea20000000800 */
        /* <DEDUP_REMOVED lines=8> */
[----:B-1----:R-:W-:Y:S01]  /*179b0*/  FFMA.FTZ R15, R7, R24, R161 ;  /* 0x00000018070f7223 */ /* 0x002fe200000100a1 */
[----:B------:R-:W-:Y:S01]  /*179c0*/  FFMA.FTZ R167, R38, R12, -R9 ;  /* 0x0000000c26a77223 */ /* 0x000fe20000010809 */
[----:B---3--:R-:W-:-:S05]  /*179d0*/  FFMA.FTZ R7, R13, R6, R160 ;  /* 0x000000060d077223 */ /* 0x008fca00000100a0 */
[----:B------:R-:W1:Y:S01]  /*179e0*/  MUFU.EX2 R164, R164 ;  /* 0x000000a400a47308 */ /* 0x000e620000000800 */
[----:B----4-:R-:W-:Y:S01]  /*179f0*/  FADD.FTZ R6, R36, R15 ;  /* 0x0000000f24067221 */ /* 0x010fe20000010000 */
[----:B------:R-:W-:Y:S01]  /*17a00*/  FFMA.FTZ R34, R39, R12, -R9 ;  /* 0x0000000c27227223 */ /* 0x000fe20000010809 */
[----:B0-----:R-:W-:-:S05]  /*17a10*/  FADD.FTZ R7, R72, R7 ;  /* 0x0000000748077221 */ /* 0x001fca0000010000 */
[----:B------:R-:W0:Y:S01]  /*17a20*/  MUFU.EX2 R31, R31 ;  /* 0x0000001f001f7308 */ /* 0x000e220000000800 */
[----:B------:R-:W-:Y:S01]  /*17a30*/  FADD.FTZ R14, R163, R6 ;  /* 0x00000006a30e7221 */ /* 0x000fe20000010000 */
[----:B------:R-:W-:Y:S01]  /*17a40*/  FFMA.FTZ R169, R42, R12, -R9 ;  /* 0x0000000c2aa97223 */ /* 0x000fe20000010809 */
[----:B------:R-:W-:-:S05]  /*17a50*/  FADD.FTZ R6, R162, R7 ;  /* 0x00000007a2067221 */ /* 0x000fca0000010000 */
[----:B------:R-:W3:Y:S01]  /*17a60*/  MUFU.EX2 R29, R29 ;  /* 0x0000001d001d7308 */ /* 0x000ee20000000800 */
[----:B------:R-:W-:Y:S01]  /*17a70*/  FADD.FTZ R14, R37, R14 ;  /* 0x0000000e250e7221 */ /* 0x000fe20000010000 */
[----:B------:R-:W-:-:S06]  /*17a80*/  FFMA.FTZ R30, R43, R12, -R9 ;  /* 0x0000000c2b1e7223 */ /* 0x000fcc0000010809 */
[----:B------:R-:W4:Y:S01]  /*17a90*/  MUFU.EX2 R167, R167 ;  /* 0x000000a700a77308 */ /* 0x000f220000000800 */
[----:B--2---:R-:W-:-:S07]  /*17aa0*/  FADD.FTZ R7, R73, R6 ;  /* 0x0000000649077221 */ /* 0x004fce0000010000 */
[----:B------:R-:W2:Y:S01]  /*17ab0*/  MUFU.EX2 R166, R166 ;  /* 0x000000a600a67308 */ /* 0x000ea20000000800 */
[----:B------:R-:W-:Y:S01]  /*17ac0*/  FADD.FTZ R14, R165, R14 ;  /* 0x0000000ea50e7221 */ /* 0x000fe20000010000 */
[----:B------:R-:W-:-:S06]  /*17ad0*/  FFMA.FTZ R171, R46, R12, -R9 ;  /* 0x0000000c2eab7223 */ /* 0x000fcc0000010809 */
[----:B------:R-:W2:Y:S01]  /*17ae0*/  MUFU.EX2 R34, R34 ;  /* 0x0000002200227308 */ /* 0x000ea20000000800 */
[----:B-1----:R-:W-:-:S07]  /*17af0*/  FADD.FTZ R6, R164, R7 ;  /* 0x00000007a4067221 */ /* 0x002fce0000010000 */
[----:B------:R-:W1:Y:S01]  /*17b00*/  MUFU.EX2 R32, R32 ;  /* 0x0000002000207308 */ /* 0x000e620000000800 */
[----:B0-----:R-:W-:Y:S01]  /*17b10*/  FADD.FTZ R14, R31, R14 ;  /* 0x0000000e1f0e7221 */ /* 0x001fe20000010000 */
[----:B------:R-:W-:-:S06]  /*17b20*/  FFMA.FTZ R220, R47, R12, -R9 ;  /* 0x0000000c2fdc7223 */ /* 0x000fcc0000010809 */
[----:B------:R-:W0:Y:S01]  /*17b30*/  MUFU.EX2 R169, R169 ;  /* 0x000000a900a97308 */ /* 0x000e220000000800 */
[----:B---3--:R-:W-:-:S07]  /*17b40*/  FADD.FTZ R7, R29, R6 ;  /* 0x000000061d077221 */ /* 0x008fce0000010000 */
[----:B------:R-:W3:Y:S01]  /*17b50*/  MUFU.EX2 R168, R168 ;  /* 0x000000a800a87308 */ /* 0x000ee20000000800 */
[----:B----4-:R-:W-:Y:S01]  /*17b60*/  FADD.FTZ R15, R167, R14 ;  /* 0x0000000ea70f7221 */ /* 0x010fe20000010000 */
[----:B------:R-:W-:-:S06]  /*17b70*/  FFMA.FTZ R217, R50, R12, -R9 ;  /* 0x0000000c32d97223 */ /* 0x000fcc0000010809 */
[----:B------:R-:W4:Y:S01]  /*17b80*/  MUFU.EX2 R30, R30 ;  /* 0x0000001e001e7308 */ /* 0x000f220000000800 */
[----:B--2---:R-:W-:-:S07]  /*17b90*/  FADD.FTZ R7, R166, R7 ;  /* 0x00000007a6077221 */ /* 0x004fce0000010000 */
[----:B------:R-:W2:Y:S01]  /*17ba0*/  MUFU.EX2 R33, R33 ;  /* 0x0000002100217308 */ /* 0x000ea20000000800 */
[----:B------:R-:W-:Y:S01]  /*17bb0*/  FADD.FTZ R6, R34, R15 ;  /* 0x0000000f22067221 */ /* 0x000fe20000010000 */
[----:B-1----:R-:W-:-:S06]  /*17bc0*/  FADD.FTZ R7, R32, R7 ;  /* 0x0000000720077221 */ /* 0x002fcc0000010000 */
[----:B------:R-:W1:Y:S01]  /*17bd0*/  MUFU.EX2 R171, R171 ;  /* 0x000000ab00ab7308 */ /* 0x000e620000000800 */
[----:B------:R-:W-:-:S07]  /*17be0*/  FFMA.FTZ R218, R51, R12, -R9 ;  /* 0x0000000c33da7223 */ /* 0x000fce0000010809 */
[----:B------:R-:W1:Y:S01]  /*17bf0*/  MUFU.EX2 R170, R170 ;  /* 0x000000aa00aa7308 */ /* 0x000e620000000800 */
[----:B0-----:R-:W-:Y:S01]  /*17c00*/  FADD.FTZ R15, R169, R6 ;  /* 0x00000006a90f7221 */ /* 0x001fe20000010000 */
[----:B---3--:R-:W-:-:S06]  /*17c10*/  FADD.FTZ R6, R168, R7 ;  /* 0x00000007a8067221 */ /* 0x008fcc0000010000 */
[----:B------:R-:W0:Y:S01]  /*17c20*/  MUFU.EX2 R220, R220 ;  /* 0x000000dc00dc7308 */ /* 0x000e220000000800 */
[----:B------:R-:W-:-:S07]  /*17c30*/  FFMA.FTZ R216, R54, R12, -R9 ;  /* 0x0000000c36d87223 */ /* 0x000fce0000010809 */
[----:B------:R-:W3:Y:S01]  /*17c40*/  MUFU.EX2 R28, R28 ;  /* 0x0000001c001c7308 */ /* 0x000ee20000000800 */
[----:B----4-:R-:W-:Y:S01]  /*17c50*/  FADD.FTZ R14, R30, R15 ;  /* 0x0000000f1e0e7221 */ /* 0x010fe20000010000 */
[----:B--2---:R-:W-:-:S06]  /*17c60*/  FADD.FTZ R7, R33, R6 ;  /* 0x0000000621077221 */ /* 0x004fcc0000010000 */
[----:B------:R-:W2:Y:S01]  /*17c70*/  MUFU.EX2 R217, R217 ;  /* 0x000000d900d97308 */ /* 0x000ea20000000800 */
[----:B------:R-:W-:-:S07]  /*17c80*/  FFMA.FTZ R219, R55, R12, -R9 ;  /* 0x0000000c37db7223 */ /* 0x000fce0000010809 */
[----:B------:R-:W4:Y:S01]  /*17c90*/  MUFU.EX2 R10, R10 ;  /* 0x0000000a000a7308 */ /* 0x000f220000000800 */
[----:B-1----:R-:W-:Y:S01]  /*17ca0*/  FADD.FTZ R15, R171, R14 ;  /* 0x0000000eab0f7221 */ /* 0x002fe20000010000 */
[----:B------:R-:W-:-:S06]  /*17cb0*/  FADD.FTZ R7, R170, R7 ;  /* 0x00000007aa077221 */ /* 0x000fcc0000010000 */
[----:B------:R-:W-:Y:S01]  /*17cc0*/  MUFU.EX2 R177, R177 ;  /* 0x000000b100b17308 */ /* 0x000fe20000000800 */
[----:B------:R-:W-:-:S07]  /*17cd0*/  FFMA.FTZ R186, R58, R12, -R9 ;  /* 0x0000000c3aba7223 */ /* 0x000fce0000010809 */
[----:B------:R-:W1:Y:S01]  /*17ce0*/  MUFU.EX2 R218, R218 ;  /* 0x000000da00da7308 */ /* 0x000e620000000800 */
[----:B0-----:R-:W-:Y:S01]  /*17cf0*/  FADD.FTZ R6, R220, R15 ;  /* 0x0000000fdc067221 */ /* 0x001fe20000010000 */
[----:B---3--:R-:W-:-:S06]  /*17d00*/  FADD.FTZ R7, R28, R7 ;  /* 0x000000071c077221 */ /* 0x008fcc0000010000 */
[----:B------:R-:W-:Y:S01]  /*17d10*/  MUFU.EX2 R11, R11 ;  /* 0x0000000b000b7308 */ /* 0x000fe20000000800 */
[----:B------:R-:W-:-:S07]  /*17d20*/  FFMA.FTZ R204, R59, R12, -R9 ;  /* 0x0000000c3bcc7223 */ /* 0x000fce0000010809 */
[----:B------:R-:W0:Y:S01]  /*17d30*/  MUFU.EX2 R216, R216 ;  /* 0x000000d800d87308 */ /* 0x000e220000000800 */
[----:B--2---:R-:W-:Y:S01]  /*17d40*/  FADD.FTZ R15, R217, R6 ;  /* 0x00000006d90f7221 */ /* 0x004fe20000010000 */
[----:B----4-:R-:W-:-:S06]  /*17d50*/  FADD.FTZ R6, R10, R7 ;  /* 0x000000070a067221 */ /* 0x010fcc0000010000 */
[----:B------:R-:W-:Y:S01]  /*17d60*/  MUFU.EX2 R176, R176 ;  /* 0x000000b000b07308 */ /* 0x000fe20000000800 */
[----:B------:R-:W-:-:S07]  /*17d70*/  FFMA.FTZ R187, R62, R12, -R9 ;  /* 0x0000000c3ebb7223 */ /* 0x000fce0000010809 */
[----:B------:R-:W2:Y:S01]  /*17d80*/  MUFU.EX2 R219, R219 ;  /* 0x000000db00db7308 */ /* 0x000ea20000000800 */
[----:B-1----:R-:W-:Y:S01]  /*17d90*/  FADD.FTZ R15, R218, R15 ;  /* 0x0000000fda0f7221 */ /* 0x002fe20000010000 */
[----:B------:R-:W-:-:S06]  /*17da0*/  FADD.FTZ R6, R177, R6 ;  /* 0x00000006b1067221 */ /* 0x000fcc0000010000 */
[----:B------:R-:W-:Y:S01]  /*17db0*/  MUFU.EX2 R16, R16 ;  /* 0x0000001000107308 */ /* 0x000fe20000000800 */
[----:B------:R-:W-:-:S07]  /*17dc0*/  FFMA.FTZ R205, R63, R12, -R9 ;  /* 0x0000000c3fcd7223 */ /* 0x000fce0000010809 */
[----:B------:R-:W1:Y:S01]  /*17dd0*/  MUFU.EX2 R186, R186 ;  /* 0x000000ba00ba7308 */ /* 0x000e620000000800 */
[----:B0-----:R-:W-:Y:S01]  /*17de0*/  FADD.FTZ R14, R216, R15 ;  /* 0x0000000fd80e7221 */ /* 0x001fe20000010000 */
[----:B------:R-:W-:-:S06]  /*17df0*/  FADD.FTZ R7, R11, R6 ;  /* 0x000000060b077221 */ /* 0x000fcc0000010000 */
[----:B------:R-:W-:Y:S01]  /*17e00*/  MUFU.EX2 R175, R175 ;  /* 0x000000af00af7308 */ /* 0x000fe20000000800 */
[----:B------:R-:W-:-:S07]  /*17e10*/  FFMA.FTZ R178, R66, R12, -R9 ;  /* 0x0000000c42b27223 */ /* 0x000fce0000010809 */
[----:B------:R-:W0:Y:S01]  /*17e20*/  MUFU.EX2 R204, R204 ;  /* 0x000000cc00cc7308 */ /* 0x000e220000000800 */
[----:B--2---:R-:W-:Y:S01]  /*17e30*/  FADD.FTZ R15, R219, R14 ;  /* 0x0000000edb0f7221 */ /* 0x004fe20000010000 */
[----:B------:R-:W-:-:S06]  /*17e40*/  FADD.FTZ R7, R176, R7 ;  /* 0x00000007b0077221 */ /* 0x000fcc0000010000 */
        /* <DEDUP_REMOVED lines=15> */
[----:B------:R-:W-:Y:S08]  /*17f40*/  MUFU.EX2 R173, R173 ;  /* 0x000000ad00ad7308 */ /* 0x000ff00000000800 */
[----:B------:R-:W2:Y:S01]  /*17f50*/  MUFU.EX2 R184, R184 ;  /* 0x000000b800b87308 */ /* 0x000ea20000000800 */
[----:B-1----:R-:W-:Y:S01]  /*17f60*/  FADD.FTZ R9, R205, R14 ;  /* 0x0000000ecd097221 */ /* 0x002fe20000010000 */
[----:B------:R-:W-:-:S06]  /*17f70*/  FADD.FTZ R7, R174, R7 ;  /* 0x00000007ae077221 */ /* 0x000fcc0000010000 */
[----:B------:R-:W-:Y:S08]  /*17f80*/  MUFU.EX2 R21, R68 ;  /* 0x0000004400157308 */ /* 0x000ff00000000800 */
[----:B------:R-:W1:Y:S01]  /*17f90*/  MUFU.EX2 R179, R179 ;  /* 0x000000b300b37308 */ /* 0x000e620000000800 */
[----:B0-----:R-:W-:Y:S01]  /*17fa0*/  FADD.FTZ R9, R178, R9 ;  /* 0x00000009b2097221 */ /* 0x001fe20000010000 */
[----:B------:R-:W-:-:S06]  /*17fb0*/  FADD.FTZ R6, R20, R7 ;  /* 0x0000000714067221 */ /* 0x000fcc0000010000 */
[----:B------:R-:W0:Y:S08]  /*17fc0*/  MUFU.EX2 R172, R172 ;  /* 0x000000ac00ac7308 */ /* 0x000e300000000800 */
[----:B------:R-:W3:Y:S01]  /*17fd0*/  MUFU.EX2 R185, R185 ;  /* 0x000000b900b97308 */ /* 0x000ee20000000800 */
[----:B--2---:R-:W-:Y:S01]  /*17fe0*/  FADD.FTZ R12, R184, R9 ;  /* 0x00000009b80c7221 */ /* 0x004fe20000010000 */
[----:B------:R-:W-:-:S03]  /*17ff0*/  FADD.FTZ R6, R173, R6 ;  /* 0x00000006ad067221 */ /* 0x000fc60000010000 */
[----:B-1----:R-:W-:Y:S01]  /*18000*/  FADD.FTZ R12, R179, R12 ;  /* 0x0000000cb30c7221 */ /* 0x002fe20000010000 */
[----:B------:R-:W-:-:S04]  /*18010*/  FADD.FTZ R9, R21, R6 ;  /* 0x0000000615097221 */ /* 0x000fc80000010000 */
[----:B0-----:R-:W-:Y:S01]  /*18020*/  FADD.FTZ R6, R172, R9 ;  /* 0x00000009ac067221 */ /* 0x001fe20000010000 */
[----:B------:R-:W-:Y:S01]  /*18030*/  STL [R1+0x234], R8 ;  /* 0x0002340801007387 */ /* 0x000fe20000100800 */
[----:B---3--:R-:W-:-:S05]  /*18040*/  FADD.FTZ R7, R185, R12 ;  /* 0x0000000cb9077221 */ /* 0x008fca0000010000 */
        /* <DEDUP_REMOVED lines=74> */
[----:B------:R-:W-:Y:S01]  /*184f0*/  ULOP3.LUT UR6, UR4, 0x8, URZ, 0xfc, !UPT ;  /* 0x0000000804067892 */ /* 0x000fe2000f8efc3f */
        /* <DEDUP_REMOVED lines=8> */
[C---:B0-----:R-:W-:Y:S01]  /*18580*/  FMUL.FTZ R9, R13.reuse, R136 ;  /* 0x000000880d097220 */ /* 0x041fe20000410000 */
        /* <DEDUP_REMOVED lines=12> */
[C---:B---3--:R-:W-:Y:S01]  /*18650*/  FMUL.FTZ R27, R13.reuse, R128 ;  /* 0x000000800d1b7220 */ /* 0x048fe20000410000 */
[C---:B0-----:R-:W-:Y:S01]  /*18660*/  FMUL.FTZ R35, R13.reuse, R126 ;  /* 0x0000007e0d237220 */ /* 0x041fe20000410000 */
[C---:B-1----:R-:W-:Y:S01]  /*18670*/  FMUL.FTZ R39, R13.reuse, R112 ;  /* 0x000000700d277220 */ /* 0x042fe20000410000 */
[C---:B--2---:R-:W-:Y:S01]  /*18680*/  FMUL.FTZ R9, R13.reuse, R120 ;  /* 0x000000780d097220 */ /* 0x044fe20000410000 */
        /* <DEDUP_REMOVED lines=15> */
[C---:B--2---:R-:W-:Y:S01]  /*18780*/  FMUL.FTZ R35, R13.reuse, R110 ;  /* 0x0000006e0d237220 */ /* 0x044fe20000410000 */
[C---:B---3--:R-:W-:Y:S01]  /*18790*/  FMUL.FTZ R39, R13.reuse, R108 ;  /* 0x0000006c0d277220 */ /* 0x048fe20000410000 */
[C---:B0-----:R-:W-:Y:S01]  /*187a0*/  FMUL.FTZ R9, R13.reuse, R106 ;  /* 0x0000006a0d097220 */ /* 0x041fe20000410000 */
        /* <DEDUP_REMOVED lines=70> */
[----:B------:R-:W-:Y:S02]  /*18c10*/  IMAD.U32 R12, RZ, RZ, UR6 ;  /* 0x00000006ff0c7e24 */ /* 0x000fe4000f8e00ff */
[C---:B---3--:R-:W-:Y:S01]  /*18c20*/  FMUL.FTZ R45, R13.reuse, R14 ;  /* 0x0000000e0d2d7220 */ /* 0x048fe20000410000 */
[----:B0-----:R-:W-:Y:S01]  /*18c30*/  FMUL.FTZ R9, R13, R26 ;  /* 0x0000001a0d097220 */ /* 0x001fe20000410000 */
[----:B------:R-:W-:Y:S01]  /*18c40*/  IMAD.U32 R13, RZ, RZ, UR5 ;  /* 0x00000005ff0d7e24 */ /* 0x000fe2000f8e00ff */
[----:B------:R-:W-:Y:S04]  /*18c50*/  ST.E desc[UR42][R18.64+0x410], R15 ;  /* 0x0004100f12007985 */ /* 0x000fe8000c10192a */
[----:B------:R0:W-:Y:S04]  /*18c60*/  ST.E desc[UR42][R18.64+0x414], R25 ;  /* 0x0004141912007985 */ /* 0x0001e8000c10192a */
[----:B------:R-:W-:Y:S04]  /*18c70*/  ST.E desc[UR42][R18.64+0x420], R41 ;  /* 0x0004202912007985 */ /* 0x000fe8000c10192a */
[----:B------:R-:W-:Y:S04]  /*18c80*/  ST.E desc[UR42][R18.64+0x424], R43 ;  /* 0x0004242b12007985 */ /* 0x000fe8000c10192a */
[----:B------:R1:W-:Y:S04]  /*18c90*/  ST.E desc[UR42][R18.64+0x430], R27 ;  /* 0x0004301b12007985 */ /* 0x0003e8000c10192a */
        /* <DEDUP_REMOVED lines=68> */
[----:B--2---:R-:W2:Y:S04]  /*190e0*/  LD.E R39, desc[UR42][R18.64+0x41c] ;  /* 0x00041c2a12277980 */ /* 0x004ea8000c101900 */
[----:B---3--:R-:W3:Y:S04]  /*190f0*/  LD.E R45, desc[UR42][R18.64+0x428] ;  /* 0x0004282a122d7980 */ /* 0x008ee8000c101900 */
[----:B------:R-:W3:Y:S04]  /*19100*/  LD.E R43, desc[UR42][R18.64+0x42c] ;  /* 0x00042c2a122b7980 */ /* 0x000ee8000c101900 */
[----:B------:R-:W3:Y:S04]  /*19110*/  LD.E R41, desc[UR42][R18.64+0x438] ;  /* 0x0004382a12297980 */ /* 0x000ee8000c101900 */
[----:B------:R-:W3:Y:S04]  /*19120*/  LD.E R35, desc[UR42][R18.64+0x43c] ;  /* 0x00043c2a12237980 */ /* 0x000ee8000c101900 */
[----:B------:R-:W3:Y:S04]  /*19130*/  LD.E R9, desc[UR42][R18.64+0x448] ;  /* 0x0004482a12097980 */ /* 0x000ee8000c101900 */
[----:B0-----:R-:W3:Y:S04]  /*19140*/  LD.E R25, desc[UR42][R18.64+0x44c] ;  /* 0x00044c2a12197980 */ /* 0x001ee8000c101900 */
[----:B----4-:R-:W4:Y:S01]  /*19150*/  LD.E R27, desc[UR42][R18.64+0x458] ;  /* 0x0004582a121b7980 */ /* 0x010f22000c101900 */
[----:B-1----:R-:W-:Y:S01]  /*19160*/  SHF.R.U32.HI R138, RZ, 0x7, R138 ;  /* 0x00000007ff8a7819 */ /* 0x002fe2000001168a */
[C---:B------:R-:W-:Y:S01]  /*19170*/  FMUL.FTZ R49, R24.reuse, R49 ;  /* 0x0000003118317220 */ /* 0x040fe20000410000 */
        /* <DEDUP_REMOVED lines=57> */
[C---:B---3--:R-:W-:Y:S01]  /*19510*/  FMUL.FTZ R45, R24.reuse, R45 ;  /* 0x0000002d182d7220 */ /* 0x048fe20000410000 */
[C---:B------:R-:W-:Y:S01]  /*19520*/  FMUL.FTZ R43, R24.reuse, R43 ;  /* 0x0000002b182b7220 */ /* 0x040fe20000410000 */
[C---:B------:R-:W-:Y:S01]  /*19530*/  FMUL.FTZ R41, R24.reuse, R41 ;  /* 0x0000002918297220 */ /* 0x040fe20000410000 */
[C---:B------:R-:W-:Y:S01]  /*19540*/  FMUL.FTZ R35, R24.reuse, R35 ;  /* 0x0000002318237220 */ /* 0x040fe20000410000 */
[C---:B------:R-:W-:Y:S01]  /*19550*/  FMUL.FTZ R49, R24.reuse, R9 ;  /* 0x0000000918317220 */ /* 0x040fe20000410000 */
        /* <DEDUP_REMOVED lines=1289> */
[----:B------:R0:W-:Y:S04]  /*1e5f0*/  STL [R1+0x88], R0 ;  /* 0x0000880001007387 */ /* 0x0001e80000100800 */
[----:B------:R-:W2:Y:S04]  /*1e600*/  LD.E R9, desc[UR42][R18.64+0x260] ;  /* 0x0002602a12097980 */ /* 0x000ea8000c101900 */
[----:B--2---:R-:W-:Y:S04]  /*1e610*/  ST.E desc[UR42][R18.64+0x260], R9 ;  /* 0x0002600912007985 */ /* 0x004fe8000c10192a */
[----:B------:R-:W2:Y:S04]  /*1e620*/  LD.E R11, desc[UR42][R6.64] ;  /* 0x0000002a060b7980 */ /* 0x000ea8000c101900 */
[----:B--2---:R1:W-:Y:S04]  /*1e630*/  ST.E desc[UR42][R6.64], R11 ;  /* 0x0000000b06007985 */ /* 0x0043e8000c10192a */
[----:B------:R-:W2:Y:S04]  /*1e640*/  LD.E R17, desc[UR42][R12.64] ;  /* 0x0000002a0c117980 */ /* 0x000ea8000c101900 */
[----:B--2---:R2:W-:Y:S04]  /*1e650*/  ST.E desc[UR42][R12.64], R17 ;  /* 0x000000110c007985 */ /* 0x0045e8000c10192a */
[----:B------:R-:W3:Y:S04]  /*1e660*/  LD.E R21, desc[UR42][R14.64] ;  /* 0x0000002a0e157980 */ /* 0x000ee8000c101900 */
[----:B---3--:R3:W-:Y:S04]  /*1e670*/  ST.E desc[UR42][R14.64], R21 ;  /* 0x000000150e007985 */ /* 0x0087e8000c10192a */
[----:B0-----:R-:W4:Y:S04]  /*1e680*/  LD.E R0, desc[UR42][R18.64+0x270] ;  /* 0x0002702a12007980 */ /* 0x001f28000c101900 */
[----:B-1----:R-:W4:Y:S04]  /*1e690*/  LD.E R6, desc[UR42][R18.64+0x274] ;  /* 0x0002742a12067980 */ /* 0x002f28000c101900 */
[----:B------:R-:W4:Y:S04]  /*1e6a0*/  LD.E R7, desc[UR42][R18.64+0x278] ;  /* 0x0002782a12077980 */ /* 0x000f28000c101900 */
[----:B------:R-:W4:Y:S04]  /*1e6b0*/  LD.E R8, desc[UR42][R18.64+0x27c] ;  /* 0x00027c2a12087980 */ /* 0x000f28000c101900 */
[----:B------:R-:W4:Y:S04]  /*1e6c0*/  LD.E R9, desc[UR42][R18.64+0x280] ;  /* 0x0002802a12097980 */ /* 0x000f28000c101900 */
[----:B------:R-:W4:Y:S04]  /*1e6d0*/  LD.E R10, desc[UR42][R18.64+0x284] ;  /* 0x0002842a120a7980 */ /* 0x000f28000c101900 */
        /* <DEDUP_REMOVED lines=250> */
.L_x_12628:
[----:B------:R-:W-:Y:S05]  /*1f680*/  BSYNC B0 ;  /* 0x0000000000007941 */ /* 0x000fea0003800000 */
.L_x_12627:
[----:B------:R-:W-:Y:S05]  /*1f690*/  @P0 BRA `(.L_x_12629) ;  /* 0xffffff6400d80947 */ /* 0x000fea000383ffff */
[----:B01----:R-:W-:-:S07]  /*1f6a0*/  IMAD.MOV.U32 R0, RZ, RZ, R5 ;  /* 0x000000ffff007224 */ /* 0x003fce00078e0005 */
.L_x_12612:
[----:B------:R-:W-:-:S13]  /*1f6b0*/  ISETP.GE.AND P0, PT, R0, R189, PT ;  /* 0x000000bd0000720c */ /* 0x000fda0003f06270 */
[----:B------:R-:W-:Y:S05]  /*1f6c0*/  @!P0 BRA `(.L_x_12630) ;  /* 0x000000a800f48947 */ /* 0x000fea0003800000 */
[----:B------:R0:W5:Y:S02]  /*1f6d0*/  LDL.64 R2, [R1+0x170] ;  /* 0x0001700001027983 */ /* 0x0001640000100a00 */
.L_x_12657:
        /* <DEDUP_REMOVED lines=21> */
.L_x_12632:
[----:B------:R-:W-:Y:S05]  /*1f830*/  BSYNC B0 ;  /* 0x0000000000007941 */ /* 0x000fea0003800000 */
.L_x_12631:
        /* <DEDUP_REMOVED lines=13> */
.L_x_12634:
[----:B------:R-:W-:Y:S05]  /*1f910*/  BSYNC B0 ;  /* 0x0000000000007941 */ /* 0x000fea0003800000 */
.L_x_12633:
        /* <DEDUP_REMOVED lines=8> */
.L_x_12636:
[----:B------:R-:W-:Y:S05]  /*1f9a0*/  BSYNC B0 ;  /* 0x0000000000007941 */ /* 0x000fea0003800000 */
.L_x_12635:
[----:B------:R-:W2:Y:S04]  /*1f9b0*/  LD.E R5, desc[UR42][R2.64] ;  /* 0x0000002a02057980 */ /* 0x000ea8000c101900 */
[----:B------:R-:W2:Y:S01]  /*1f9c0*/  LDL.64 R12, [R1+0xa0] ;  /* 0x0000a000010c7983 */ /* 0x000ea20000100a00 */
[----:B------:R-:W-:Y:S05]  /*1f9d0*/  WARPSYNC.ALL ;  /* 0x0000000000007948 */ /* 0x000fea0003800000 */
[----:B------:R-:W3:Y:S04]  /*1f9e0*/  LDL.64 R14, [R1+0x98] ;  /* 0x00009800010e7983 */ /* 0x000ee80000100a00 */
[----:B-1---5:R-:W4:Y:S04]  /*1f9f0*/  LDL.64 R6, [R1+0x98] ;  /* 0x0000980001067983 */ /* 0x022f280000100a00 */
[----:B------:R-:W4:Y:S01]  /*1fa00*/  LDL.64 R8, [R1+0x98] ;  /* 0x0000980001087983 */ /* 0x000f220000100a00 */
        /* <DEDUP_REMOVED lines=53> */
.L_x_12639:
[----:B------:R-:W-:Y:S05]  /*1fd60*/  BSYNC B0 ;  /* 0x0000000000007941 */ /* 0x000fea0003800000 */
.L_x_12638:
        /* <DEDUP_REMOVED lines=10> */
.L_x_12641:
[----:B------:R-:W-:Y:S05]  /*1fe10*/  BSYNC B0 ;  /* 0x0000000000007941 */ /* 0x000fea0003800000 */
.L_x_12640:
[----:B------:R-:W-:Y:S04]  /*1fe20*/  BSSY B0, `(.L_x_12642) ;  /* 0x0000006000007945 */ /* 0x000fe80003800000 */
[----:B--2---:R-:W-:Y:S05]  /*1fe30*/  @P0 BRA `(.L_x_12643) ;  /* 0x0000000000100947 */ /* 0x004fea0003800000 */
[----:B-----5:R-:W-:Y:S01]  /*1fe40*/  IMAD R6, R6, 0x8, R8 ;  /* 0x0000000806067824 */ /* 0x020fe200078e0208 */
[----:B------:R-:W-:-:S04]  /*1fe50*/  SHF.L.U32 R7, R7, 0x1f, RZ ;  /* 0x0000001f07077819 */ /* 0x000fc800000006ff */
[----:B------:R-:W2:Y:S02]  /*1fe60*/  SYNCS.PHASECHK.TRANS64.TRYWAIT P0, [R6+URZ], R7 ;  /* 0x00000007060075a7 */ /* 0x000ea4000800017f */
[----:B--2---:R-:W-:Y:S05]  /*1fe70*/  @!P0 BRA `(.L_x_12644) ;  /* 0x000001ac00a88947 */ /* 0x004fea0003800000 */
.L_x_12643:
[----:B------:R-:W-:Y:S05]  /*1fe80*/  BSYNC B0 ;  /* 0x0000000000007941 */ /* 0x000fea0003800000 */
.L_x_12642:
        /* <DEDUP_REMOVED lines=253> */
[----:B------:R-:W-:-:S04]  /*20e60*/  VIADD R92, R5, 0xffffffff ;  /* 0xffffffff055c7836 */ /* 0x000fc80000000000 */
[C---:B------:R-:W-:Y:S02]  /*20e70*/  IMAD.IADD R11, R6.reuse, 0x1, R11 ;  /* 0x00000001060b7824 */ /* 0x040fe400078e020b */
[----:B------:R-:W-:Y:S02]  /*20e80*/  IMAD.IADD R17, R6, 0x1, R7 ;  /* 0x0000000106117824 */ /* 0x000fe400078e0207 */
[----:B------:R-:W-:Y:S02]  /*20e90*/  IMAD R12, R0, -0x60, R12 ;  /* 0xffffffa0000c7824 */ /* 0x000fe400078e020c */
        /* <DEDUP_REMOVED lines=13> */
.L_x_12648:
[----:B------:R-:W-:-:S13]  /*20f70*/  ISETP.NE.AND P1, PT, R13, 0x1, PT ;  /* 0x000000010d00780c */ /* 0x000fda0003f25270 */
[----:B------:R-:W-:-:S05]  /*20f80*/  @P1 IMAD.HI.U32 R10, R7, R14, RZ ;  /* 0x0000000e070a1227 */ /* 0x000fca00078e00ff */
[----:B------:R-:W-:-:S07]  /*20f90*/  @P1 SHF.R.U32.HI R7, RZ, R15, R10 ;  /* 0x0000000fff071219 */ /* 0x000fce000001160a */
.L_x_12649:
[----:B------:R-:W-:Y:S05]  /*20fa0*/  BSYNC B1 ;  /* 0x0000000000017941 */ /* 0x000fea0003800000 */
.L_x_12647:
[----:B------:R-:W-:-:S05]  /*20fb0*/  IMAD R10, R7, R13, R92 ;  /* 0x0000000d070a7224 */ /* 0x000fca00078e025c */
[----:B------:R-:W-:Y:S02]  /*20fc0*/  VIMNMX R5, R5, R10, !PT ;  /* 0x0000000a05057248 */ /* 0x000fe40007fe0100 */
[----:B------:R-:W-:-:S07]  /*20fd0*/  VIADDMNMX R6, R10, R13, R6, PT ;  /* 0x0000000d0a067246 */ /* 0x000fce0003800106 */
.L_x_12646:
[----:B------:R-:W-:Y:S05]  /*20fe0*/  BSYNC B0 ;  /* 0x0000000000007941 */ /* 0x000fea0003800000 */
.L_x_12645:
[C---:B------:R-:W-:Y:S01]  /*20ff0*/  ISETP.GE.AND P1, PT, R12.reuse, 0x9, PT ;  /* 0x000000090c00780c */ /* 0x040fe20003f26270 */
[----:B------:R-:W1:Y:S01]  /*21000*/  SHFL.IDX PT, R90, R90, 0x1, 0x1c1f ;  /* 0x003c1f005a5a7f89 */ /* 0x000e6200000e0000 */
[----:B------:R-:W-:Y:S01]  /*21010*/  ISETP.GE.AND P2, PT, R12, 0x2, PT ;  /* 0x000000020c00780c */ /* 0x000fe20003f46270 */
[----:B------:R-:W-:Y:S01]  /*21020*/  BSSY B0, `(.L_x_12650) ;  /* 0x0000087000007945 */ /* 0x000fe20003800000 */
[----:B------:R-:W-:Y:S02]  /*21030*/  P2R R21, PR, RZ, 0x2 ;  /* 0x00000002ff157803 */ /* 0x000fe40000000000 */
[----:B------:R-:W-:Y:S02]  /*21040*/  ISETP.GT.AND P1, PT, R5, 0x8, !P1 ;  /* 0x000000080500780c */ /* 0x000fe40004f24270 */
[----:B------:R-:W-:Y:S02]  /*21050*/  P2R R10, PR, RZ, 0x4 ;  /* 0x00000004ff0a7803 */ /* 0x000fe40000000000 */
[----:B------:R-:W-:-:S02]  /*21060*/  ISETP.LT.OR P1, PT, R6, 0x9, P1 ;  /* 0x000000090600780c */ /* 0x000fc40000f21670 */
[C---:B------:R-:W-:Y:S02]  /*21070*/  ISETP.GT.AND P2, PT, R5.reuse, 0x1, !P2 ;  /* 0x000000010500780c */ /* 0x040fe40005744270 */
[----:B------:R-:W-:Y:S02]  /*21080*/  ISETP.GE.AND P3, PT, R12, 0xa, PT ;  /* 0x0000000a0c00780c */ /* 0x000fe40003f66270 */
[----:B------:R-:W-:Y:S02]  /*21090*/  FSEL R162, R28, -INF , !P1 ;  /* 0xff8000001ca27808 */ /* 0x000fe40004800000 */
[----:B------:R-:W-:Y:S02]  /*210a0*/  ISETP.LT.OR P2, PT, R6, 0x2, P2 ;  /* 0x000000020600780c */ /* 0x000fe40001741670 */
[----:B------:R-:W-:Y:S02]  /*210b0*/  ISETP.GT.AND P1, PT, R5, 0x9, !P3 ;  /* 0x000000090500780c */ /* 0x000fe40005f24270 */
[----:B------:R-:W-:-:S02]  /*210c0*/  FSEL R88, R25, -INF , !P2 ;  /* 0xff80000019587808 */ /* 0x000fc40005000000 */
[----:B------:R-:W-:Y:S01]  /*210d0*/  ISETP.LT.OR P1, PT, R6, 0xa, P1 ;  /* 0x0000000a0600780c */ /* 0x000fe20000f21670 */
[----:B-1----:R-:W-:Y:S01]  /*210e0*/  IMAD.IADD R7, R17, 0x1, R90 ;  /* 0x0000000111077824 */ /* 0x002fe200078e025a */
        /* <DEDUP_REMOVED lines=115> */
.L_x_12653:
[----:B------:R-:W-:-:S13]  /*21820*/  ISETP.NE.AND P6, PT, R13, 0x1, PT ;  /* 0x000000010d00780c */ /* 0x000fda0003fc5270 */
[----:B------:R-:W-:-:S05]  /*21830*/  @P6 IMAD.HI.U32 R14, R8, R14, RZ ;  /* 0x0000000e080e6227 */ /* 0x000fca00078e00ff */
[----:B------:R-:W-:-:S07]  /*21840*/  @P6 SHF.R.U32.HI R8, RZ, R15, R14 ;  /* 0x0000000fff086219 */ /* 0x000fce000001160e */
.L_x_12654:
[----:B------:R-:W-:Y:S05]  /*21850*/  BSYNC B1 ;  /* 0x0000000000017941 */ /* 0x000fea0003800000 */
.L_x_12652:
[----:B------:R-:W-:-:S05]  /*21860*/  IMAD R8, R8, R13, R92 ;  /* 0x0000000d08087224 */ /* 0x000fca00078e025c */
[----:B------:R-:W-:Y:S02]  /*21870*/  VIADDMNMX R6, R8, R13, R6, PT ;  /* 0x0000000d08067246 */ /* 0x000fe40003800106 */
[----:B------:R-:W-:-:S07]  /*21880*/  VIMNMX R7, R7, R8, !PT ;  /* 0x0000000807077248 */ /* 0x000fce0007fe0100 */
.L_x_12651:
[----:B------:R-:W-:Y:S05]  /*21890*/  BSYNC B0 ;  /* 0x0000000000007941 */ /* 0x000fea0003800000 */
.L_x_12650:
        /* <DEDUP_REMOVED lines=78> */
[----:B--2---:R-:W-:Y:S02]  /*21d80*/  FMNMX.FTZ R5, R160, R8, !PT ;  /* 0x00000008a0057209 */ /* 0x004fe40007810000 */
[----:B------:R-:W-:-:S02]  /*21d90*/  FMNMX.FTZ R10, R26, R9, !PT ;  /* 0x000000091a0a7209 */ /* 0x000fc40007810000 */
[----:B------:R-:W-:Y:S02]  /*21da0*/  FMNMX.FTZ R5, R88, R5, !PT ;  /* 0x0000000558057209 */ /* 0x000fe40007810000 */
[----:B------:R-:W-:Y:S02]  /*21db0*/  FSEL R62, R62, -INF , !P5 ;  /* 0xff8000003e3e7808 */ /* 0x000fe40006800000 */
        /* <DEDUP_REMOVED lines=39> */
[----:B------:R-:W-:Y:S02]  /*22030*/  ISETP.GT.AND P2, PT, R7, 0x50, !P2 ;  /* 0x000000500700780c */ /* 0x000fe40005744270 */
[----:B-1----:R-:W-:Y:S02]  /*22040*/  FMNMX.FTZ R13, R10, R11, !PT ;  /* 0x0000000b0a0d7209 */ /* 0x002fe40007810000 */
[----:B------:R-:W-:Y:S02]  /*22050*/  ISETP.LT.OR P1, PT, R6, 0x4a, P1 ;  /* 0x0000004a0600780c */ /* 0x000fe40000f21670 */
[----:B------:R-:W-:Y:S01]  /*22060*/  FMNMX.FTZ R5, R59, R12, !PT ;  /* 0x0000000c3b057209 */ /* 0x000fe20007810000 */
[----:B------:R-:W1:Y:S01]  /*22070*/  SHFL.BFLY PT, R14, R13, 0x1, 0x1f ;  /* 0x0c201f000d0e7f89 */ /* 0x000e6200000e0000 */
[----:B------:R-:W-:-:S02]  /*22080*/  ISETP.GT.AND P3, PT, R7, 0x51, !P3 ;  /* 0x000000510700780c */ /* 0x000fc40005f64270 */
[----:B------:R-:W-:Y:S02]  /*22090*/  ISETP.LT.OR P2, PT, R6, 0x51, P2 ;  /* 0x000000510600780c */ /* 0x000fe40001741670 */
[----:B------:R-:W-:Y:S02]  /*220a0*/  FSEL R63, R63, -INF , !P1 ;  /* 0xff8000003f3f7808 */ /* 0x000fe40004800000 */
[----:B------:R-:W-:Y:S02]  /*220b0*/  FMNMX.FTZ R12, R62, R5, !PT ;  /* 0x000000053e0c7209 */ /* 0x000fe40007810000 */
[----:B------:R-:W-:Y:S02]  /*220c0*/  ISETP.GT.AND P4, PT, R7, 0x58, !P4 ;  /* 0x000000580700780c */ /* 0x000fe40006784270 */
[----:B------:R-:W-:Y:S02]  /*220d0*/  ISETP.LT.OR P3, PT, R6, 0x52, P3 ;  /* 0x000000520600780c */ /* 0x000fe40001f61670 */
[----:B------:R-:W-:-:S02]  /*220e0*/  FSEL R66, R66, -INF , !P2 ;  /* 0xff80000042427808 */ /* 0x000fc40005000000 */
[----:B------:R-:W-:Y:S02]  /*220f0*/  FMNMX.FTZ R5, R63, R12, !PT ;  /* 0x0000000c3f057209 */ /* 0x000fe40007810000 */
[----:B------:R-:W-:Y:S02]  /*22100*/  ISETP.GT.AND P1, PT, R7, 0x59, !P6 ;  /* 0x000000590700780c */ /* 0x000fe40007724270 */
[----:B------:R-:W-:Y:S02]  /*22110*/  ISETP.LT.OR P4, PT, R6, 0x59, P4 ;  /* 0x000000590600780c */ /* 0x000fe40002781670 */
[----:B------:R-:W-:Y:S02]  /*22120*/  FSEL R67, R67, -INF , !P3 ;  /* 0xff80000043437808 */ /* 0x000fe40005800000 */
[----:B------:R-:W-:Y:S02]  /*22130*/  FMNMX.FTZ R12, R66, R5, !PT ;  /* 0x00000005420c7209 */ /* 0x000fe40007810000 */
[----:B------:R-:W-:-:S02]  /*22140*/  ISETP.LT.OR P1, PT, R6, 0x5a, P1 ;  /* 0x0000005a0600780c */ /* 0x000fc40000f21670 */
[----:B------:R-:W-:Y:S02]  /*22150*/  FSEL R70, R70, -INF , !P4 ;  /* 0xff80000046467808 */ /* 0x000fe40006000000 */
[----:B------:R-:W-:Y:S02]  /*22160*/  FMNMX.FTZ R5, R67, R12, !PT ;  /* 0x0000000c43057209 */ /* 0x000fe40007810000 */
[----:B------:R-:W-:Y:S02]  /*22170*/  FSEL R71, R71, -INF , !P1 ;  /* 0xff80000047477808 */ /* 0x000fe40004800000 */
[----:B------:R-:W-:-:S04]  /*22180*/  FMNMX.FTZ R6, R70, R5, !PT ;  /* 0x0000000546067209 */ /* 0x000fc80007810000 */
[----:B------:R-:W-:Y:S02]  /*22190*/  FMNMX.FTZ R11, R71, R6, !PT ;  /* 0x00000006470b7209 */ /* 0x000fe40007810000 */
[----:B-1----:R-:W-:Y:S01]  /*221a0*/  FMNMX.FTZ R12, R13, R14, !PT ;  /* 0x0000000e0d0c7209 */ /* 0x002fe20007810000 */
[----:B------:R-:W2:Y:S04]  /*221b0*/  LDL.64 R6, [R1+0x240] ;  /* 0x0002400001067983 */ /* 0x000ea80000100a00 */
[----:B------:R-:W-:Y:S04]  /*221c0*/  STL.64 [R1+0x230], R10 ;  /* 0x0002300a01007387 */ /* 0x000fe80000100a00 */
[----:B------:R-:W4:Y:S04]  /*221d0*/  LDL R13, [R1+0x234] ;  /* 0x00023400010d7983 */ /* 0x000f280000100800 */
[----:B------:R-:W-:Y:S04]  /*221e0*/  STL [R1+0x230], R12 ;  /* 0x0002300c01007387 */ /* 0x000fe80000100800 */
[----:B------:R-:W3:Y:S04]  /*221f0*/  LDL R14, [R1+0x230] ;  /* 0x00023000010e7983 */ /* 0x000ee80000100800 */
[----:B----4-:R-:W1:Y:S02]  /*22200*/  SHFL.BFLY PT, R10, R13, 0x2, 0x1f ;  /* 0x0c401f000d0a7f89 */ /* 0x010e6400000e0000 */
[----:B-1----:R-:W-:-:S05]  /*22210*/  FMNMX.FTZ R10, R10, R13, !PT ;  /* 0x0000000d0a0a7209 */ /* 0x002fca0007810000 */
[----:B------:R-:W1:Y:S01]  /*22220*/  SHFL.BFLY PT, R11, R10, 0x1, 0x1f ;  /* 0x0c201f000a0b7f89 */ /* 0x000e6200000e0000 */
[----:B---3--:R-:W-:Y:S01]  /*22230*/  FMUL.FTZ R5, R41, R14 ;  /* 0x0000000e29057220 */ /* 0x008fe20000410000 */
[----:B------:R-:W-:-:S04]  /*22240*/  FSETP.NEU.FTZ.AND P1, PT, R14, -INF , PT ;  /* 0xff8000000e00780b */ /* 0x000fc80003f3d000 */
[----:B------:R-:W-:Y:S02]  /*22250*/  FSEL R5, R5, RZ, P1 ;  /* 0x000000ff05057208 */ /* 0x000fe40000800000 */
[----:B------:R-:W-:-:S03]  /*22260*/  FSEL R13, R14, RZ, P1 ;  /* 0x000000ff0e0d7208 */ /* 0x000fc60000800000 */
[-CC-:B------:R-:W-:Y:S01]  /*22270*/  FFMA.FTZ R160, R160, R41.reuse, -R5.reuse ;  /* 0x00000029a0a07223 */ /* 0x180fe20000010805 */
        /* <DEDUP_REMOVED lines=9> */
[----:B------:R-:W-:-:S02]  /*22310*/  FFMA.FTZ R168, R80, R41, -R5 ;  /* 0x0000002950a87223 */ /* 0x000fc40000010805 */
[----:B------:R-:W-:Y:S01]  /*22320*/  FSETP.NEU.FTZ.AND P1, PT, R10, -INF , PT ;  /* 0xff8000000a00780b */ /* 0x000fe20003f3d000 */
        /* <DEDUP_REMOVED lines=14> */
[----:B------:R-:W-:Y:S01]  /*22410*/  FADD.FTZ R8, R8, -R13 ;  /* 0x8000000d08087221 */ /* 0x000fe20000010000 */
[C---:B------:R-:W-:Y:S01]  /*22420*/  FMUL.FTZ R5, R10.reuse, R41 ;  /* 0x000000290a057220 */ /* 0x040fe20000410000 */
[----:B------:R-:W-:-:S02]  /*22430*/  FSEL R12, R10, RZ, P1 ;  /* 0x000000ff0a0c7208 */ /* 0x000fc40000800000 */
[----:B------:R-:W-:Y:S02]  /*22440*/  FMUL.FTZ R13, R8, R41 ;  /* 0x00000029080d7220 */ /* 0x000fe40000410000 */
        /* <DEDUP_REMOVED lines=10> */
[----:B------:R-:W1:Y:S01]  /*224f0*/  MUFU.EX2 R12, R12 ;  /* 0x0000000c000c7308 */ /* 0x000e620000000800 */
[----:B------:R-:W-:-:S07]  /*22500*/  FFMA.FTZ R30, R17, R41, -R8 ;  /* 0x00000029111e7223 */ /* 0x000fce0000010808 */
[----:B------:R-:W3:Y:S08]  /*22510*/  MUFU.EX2 R15, R15 ;  /* 0x0000000f000f7308 */ /* 0x000ef00000000800 */
[----:B------:R-:W4:Y:S01]  /*22520*/  MUFU.EX2 R161, R161 ;  /* 0x000000a100a17308 */ /* 0x000f220000000800 */
[----:B------:R-:W-:-:S07]  /*22530*/  FFMA.FTZ R165, R25, R41, -R8 ;  /* 0x0000002919a57223 */ /* 0x000fce0000010808 */
[----:B------:R-:W5:Y:S08]  /*22540*/  MUFU.EX2 R162, R162 ;  /* 0x000000a200a27308 */ /* 0x000f700000000800 */
[----:B------:R-:W0:Y:S01]  /*22550*/  MUFU.EX2 R31, R31 ;  /* 0x0000001f001f7308 */ /* 0x000e220000000800 */
[----:B--2---:R-:W-:Y:S01]  /*22560*/  FFMA.FTZ R6, R13, R6, R160 ;  /* 0x000000060d067223 */ /* 0x004fe200000100a0 */
[----:B-1----:R-:W-:-:S06]  /*22570*/  FFMA.FTZ R16, R7, R12, R32 ;  /* 0x0000000c07107223 */ /* 0x002fcc0000010020 */
        /* <DEDUP_REMOVED lines=1998> */
.L_x_12656:
[----:B------:R-:W-:Y:S05]  /*2a260*/  BSYNC B0 ;  /* 0x0000000000007941 */ /* 0x000fea0003800000 */
.L_x_12655:
[C---:B------:R-:W-:Y:S01]  /*2a270*/  ISETP.GT.AND P0, PT, R0.reuse, R189, PT ;  /* 0x000000bd0000720c */ /* 0x040fe20003f04270 */
[----:B------:R-:W-:-:S12]  /*2a280*/  VIADD R0, R0, 0xffffffff ;  /* 0xffffffff00007836 */ /* 0x000fd80000000000 */
[----:B------:R-:W-:Y:S05]  /*2a290*/  @P0 BRA `(.L_x_12657) ;  /* 0xffffff5400100947 */ /* 0x000fea000383ffff */
.L_x_12630:
[----:B0-----:R-:W2:Y:S01]  /*2a2a0*/  LDL R5, [R1+0x240] ;  /* 0x0002400001057983 */ /* 0x001ea20000100800 */
[----:B------:R-:W-:Y:S05]  /*2a2b0*/  WARPSYNC.ALL ;  /* 0x0000000000007948 */ /* 0x000fea0003800000 */
[----:B------:R-:W3:Y:S04]  /*2a2c0*/  LDL R6, [R1+0x244] ;  /* 0x0002440001067983 */ /* 0x000ee80000100800 */
[----:B------:R-:W4:Y:S04]  /*2a2d0*/  LDL.64 R8, [R1+0x260] ;  /* 0x0002600001087983 */ /* 0x000f280000100a00 */
[----:B------:R-:W5:Y:S04]  /*2a2e0*/  LDL R126, [R1+0x210] ;  /* 0x00021000017e7983 */ /* 0x000f680000100800 */
[----:B------:R-:W4:Y:S01]  /*2a2f0*/  LDL.64 R112, [R1+0x300] ;  /* 0x0003000001707983 */ /* 0x000f220000100a00 */
[----:B------:R-:W-:-:S02]  /*2a300*/  IMAD.MOV.U32 R132, RZ, RZ, -0x800000 ;  /* 0xff800000ff847424 */ /* 0x000fc400078e00ff */
[----:B------:R-:W-:Y:S01]  /*2a310*/  IMAD.MOV.U32 R130, RZ, RZ, -0x800000 ;  /* 0xff800000ff827424 */ /* 0x000fe200078e00ff */
        /* <DEDUP_REMOVED lines=51> */
[----:B------:R-:W4:Y:S04]  /*2a650*/  LDL R127, [R1+0x218] ;  /* 0x00021800017f7983 */ /* 0x000f280000100800 */
[----:B------:R-:W4:Y:S04]  /*2a660*/  LDL R129, [R1+0x21c] ;  /* 0x00021c0001817983 */ /* 0x000f280000100800 */
[----:B--2---:R-:W0:Y:S02]  /*2a670*/  SHFL.BFLY PT, R0, R5, 0x2, 0x1f ;  /* 0x0c401f0005007f89 */ /* 0x004e2400000e0000 */
[----:B0-----:R-:W-:-:S05]  /*2a680*/  FADD.FTZ R0, R5, R0 ;  /* 0x0000000005007221 */ /* 0x001fca0000010000 */
[----:B------:R-:W0:Y:S02]  /*2a690*/  SHFL.BFLY PT, R3, R0, 0x1, 0x1f ;  /* 0x0c201f0000037f89 */ /* 0x000e2400000e0000 */
[----:B0-----:R-:W-:-:S05]  /*2a6a0*/  FADD.FTZ R2, R0, R3 ;  /* 0x0000000300027221 */ /* 0x001fca0000010000 */
[----:B------:R-:W-:Y:S04]  /*2a6b0*/  STL [R1+0x240], R2 ;  /* 0x0002400201007387 */ /* 0x000fe80000100800 */
[----:B------:R-:W2:Y:S04]  /*2a6c0*/  LDL R16, [R1+0x240] ;  /* 0x0002400001107983 */ /* 0x000ea80000100800 */
[----:B---3--:R-:W0:Y:S02]  /*2a6d0*/  SHFL.BFLY PT, R3, R6, 0x2, 0x1f ;  /* 0x0c401f0006037f89 */ /* 0x008e2400000e0000 */
[----:B0-----:R-:W-:-:S02]  /*2a6e0*/  FADD.FTZ R3, R3, R6 ;  /* 0x0000000603037221 */ /* 0x001fc40000010000 */
[----:B------:R-:W3:Y:S04]  /*2a6f0*/  LDL.64 R6, [R1+0x270] ;  /* 0x0002700001067983 */ /* 0x000ee80000100a00 */
[----:B-1----:R-:W0:Y:S02]  /*2a700*/  SHFL.BFLY PT, R4, R3, 0x1, 0x1f ;  /* 0x0c201f0003047f89 */ /* 0x002e2400000e0000 */
[----:B0-----:R-:W-:Y:S02]  /*2a710*/  FADD.FTZ R131, R3, R4 ;  /* 0x0000000403837221 */ /* 0x001fe40000010000 */
[----:B------:R-:W3:Y:S03]  /*2a720*/  LDL.64 R4, [R1+0x280] ;  /* 0x0002800001047983 */ /* 0x000ee60000100a00 */
[----:B------:R-:W-:Y:S01]  /*2a730*/  FSETP.NE.FTZ.AND P1, PT, R131, RZ, PT ;  /* 0x000000ff8300720b */ /* 0x000fe20003f35000 */
[----:B------:R-:W3:-:S12]  /*2a740*/  LDL.64 R2, [R1+0x290] ;  /* 0x0002900001027983 */ /* 0x000ed80000100a00 */
[----:B------:R-:W3:Y:S04]  /*2a750*/  @P1 LDL R14, [R1+0x250] ;  /* 0x00025000010e1983 */ /* 0x000ee80000100800 */
[----:B------:R-:W3:Y:S01]  /*2a760*/  @P1 LDL R15, [R1+0x234] ;  /* 0x00023400010f1983 */ /* 0x000ee20000100800 */
[----:B--2---:R-:W-:-:S13]  /*2a770*/  FSETP.NE.FTZ.AND P0, PT, R16, RZ, PT ;  /* 0x000000ff1000720b */ /* 0x004fda0003f15000 */
[----:B------:R-:W2:Y:S04]  /*2a780*/  @P0 LDL R10, [R1+0x250] ;  /* 0x00025000010a0983 */ /* 0x000ea80000100800 */
[----:B------:R-:W2:Y:S01]  /*2a790*/  @P0 LDL R11, [R1+0x230] ;  /* 0x00023000010b0983 */ /* 0x000ea20000100800 */
[----:B------:R-:W0:Y:S01]  /*2a7a0*/  @P1 MUFU.LG2 R13, R131 ;  /* 0x00000083000d1308 */ /* 0x000e220000000c00 */
[----:B------:R-:W-:-:S07]  /*2a7b0*/  IMAD.MOV.U32 R0, RZ, RZ, RZ ;  /* 0x000000ffff007224 */ /* 0x000fce00078e00ff */
[----:B------:R-:W1:Y:S08]  /*2a7c0*/  @P0 MUFU.LG2 R12, R16 ;  /* 0x00000010000c0308 */ /* 0x000e700000000c00 */
[----:B------:R-:W4:Y:S01]  /*2a7d0*/  @P0 MUFU.RCP R0, R16 ;  /* 0x0000001000000308 */ /* 0x000f220000001000 */
[----:B0-----:R-:W-:Y:S01]  /*2a7e0*/  @P1 FMUL.FTZ R17, R13, 0.69314718246459960938 ;  /* 0x3f3172180d111820 */ /* 0x001fe20000410000 */
[----:B-1----:R-:W-:Y:S01]  /*2a7f0*/  @P0 FMUL.FTZ R13, R12, 0.69314718246459960938 ;  /* 0x3f3172180c0d0820 */ /* 0x002fe20000410000 */
[----:B-----5:R-:W-:-:S02]  /*2a800*/  VIADD R126, R126, 0x1 ;  /* 0x000000017e7e7836 */ /* 0x020fc40000000000 */
[-C--:B----4-:R-:W-:Y:S01]  /*2a810*/  FMUL.FTZ R9, R9, R0.reuse ;  /* 0x0000000009097220 */ /* 0x090fe20000410000 */
[-C--:B------:R-:W-:Y:S01]  /*2a820*/  FMUL.FTZ R8, R8, R0.reuse ;  /* 0x0000000008087220 */ /* 0x080fe20000410000 */
[-C--:B---3--:R-:W-:Y:S01]  /*2a830*/  FMUL.FTZ R7, R7, R0.reuse ;  /* 0x0000000007077220 */ /* 0x088fe20000410000 */
[-C--:B------:R-:W-:Y:S01]  /*2a840*/  FMUL.FTZ R6, R6, R0.reuse ;  /* 0x0000000006067220 */ /* 0x080fe20000410000 */
[-C--:B------:R-:W-:Y:S01]  /*2a850*/  FMUL.FTZ R5, R5, R0.reuse ;  /* 0x0000000005057220 */ /* 0x080fe20000410000 */
[-C--:B------:R-:W-:Y:S01]  /*2a860*/  FMUL.FTZ R4, R4, R0.reuse ;  /* 0x0000000004047220 */ /* 0x080fe20000410000 */
[-C--:B------:R-:W-:Y:S01]  /*2a870*/  FMUL.FTZ R3, R3, R0.reuse ;  /* 0x0000000003037220 */ /* 0x080fe20000410000 */
[----:B------:R-:W-:Y:S01]  /*2a880*/  FMUL.FTZ R2, R2, R0 ;  /* 0x0000000002027220 */ /* 0x000fe20000410000 */
[----:B------:R0:W-:Y:S04]  /*2a890*/  STL.64 [R1+0x260], R8 ;  /* 0x0002600801007387 */ /* 0x0001e80000100a00 */
[----:B------:R-:W-:Y:S01]  /*2a8a0*/  STL.64 [R1+0x270], R6 ;  /* 0x0002700601007387 */ /* 0x000fe20000100a00 */
[----:B------:R-:W-:-:S03]  /*2a8b0*/  @P1 FMUL.FTZ R14, R14, 0.69314718246459960938 ;  /* 0x3f3172180e0e1820 */ /* 0x000fc60000410000 */
[----:B------:R1:W-:Y:S01]  /*2a8c0*/  STL.64 [R1+0x280], R4 ;  /* 0x0002800401007387 */ /* 0x0003e20000100a00 */
[----:B------:R-:W-:-:S03]  /*2a8d0*/  @P1 FFMA.FTZ R130, R14, R15, R17 ;  /* 0x0000000f0e821223 */ /* 0x000fc60000010011 */
[----:B------:R3:W-:Y:S04]  /*2a8e0*/  STL.64 [R1+0x290], R2 ;  /* 0x0002900201007387 */ /* 0x0007e80000100a00 */
[----:B------:R-:W4:Y:S04]  /*2a8f0*/  LDL.64 R16, [R1+0x3f8] ;  /* 0x0003f80001107983 */ /* 0x000f280000100a00 */
[----:B------:R-:W5:Y:S04]  /*2a900*/  LDL.64 R14, [R1+0x408] ;  /* 0x00040800010e7983 */ /* 0x000f680000100a00 */
[----:B0-----:R-:W5:Y:S04]  /*2a910*/  LDL.64 R8, [R1+0x418] ;  /* 0x0004180001087983 */ /* 0x001f680000100a00 */
[----:B-1----:R-:W5:Y:S04]  /*2a920*/  LDL.64 R4, [R1+0x428] ;  /* 0x0004280001047983 */ /* 0x002f680000100a00 */
[----:B---3--:R-:W3:Y:S04]  /*2a930*/  LDL.64 R2, [R1+0x448] ;  /* 0x0004480001027983 */ /* 0x008ee80000100a00 */
[----:B------:R-:W3:Y:S01]  /*2a940*/  LDL.64 R6, [R1+0x458] ;  /* 0x0004580001067983 */ /* 0x000ee20000100a00 */
[----:B--2---:R-:W-:-:S04]  /*2a950*/  @P0 FMUL.FTZ R10, R10, 0.69314718246459960938 ;  /* 0x3f3172180a0a0820 */ /* 0x004fc80000410000 */
[----:B------:R-:W-:Y:S02]  /*2a960*/  @P0 FFMA.FTZ R132, R10, R11, R13 ;  /* 0x0000000b0a840223 */ /* 0x000fe4000001000d */
[----:B------:R-:W2:Y:S04]  /*2a970*/  LDL.64 R12, [R1+0x3c8] ;  /* 0x0003c800010c7983 */ /* 0x000ea80000100a00 */
[----:B------:R-:W2:Y:S01]  /*2a980*/  LDL.64 R10, [R1+0x438] ;  /* 0x00043800010a7983 */ /* 0x000ea20000100a00 */
[----:B------:R-:W-:-:S13]  /*2a990*/  ISETP.NE.AND P0, PT, R126, 0x2, PT ;  /* 0x000000027e00780c */ /* 0x000fda0003f05270 */
[----:B------:R-:W2:Y:S01]  /*2a9a0*/  @!P0 LDL R128, [R1+0x214] ;  /* 0x0002140001808983 */ /* 0x000ea20000100800 */
[-C--:B------:R-:W-:Y:S01]  /*2a9b0*/  FMUL.FTZ R113, R113, R0.reuse ;  /* 0x0000000071717220 */ /* 0x080fe20000410000 */
[----:B------:R-:W-:Y:S01]  /*2a9c0*/  FMUL.FTZ R112, R112, R0 ;  /* 0x0000000070707220 */ /* 0x000fe20000410000 */
[----:B------:R-:W0:Y:S04]  /*2a9d0*/  S2R R133, SR_TID.X ;  /* 0x0000000000857919 */ /* 0x000e280000002100 */
[----:B------:R1:W-:Y:S02]  /*2a9e0*/  STL.64 [R1+0x300], R112 ;  /* 0x0003007001007387 */ /* 0x0003e40000100a00 */
[----:B-1----:R-:W-:-:S06]  /*2a9f0*/  IMAD.MOV.U32 R112, RZ, RZ, RZ ;  /* 0x000000ffff707224 */ /* 0x002fcc00078e00ff */
[----:B------:R-:W1:Y:S01]  /*2aa00*/  @P1 MUFU.RCP R112, R131 ;  /* 0x0000008300701308 */ /* 0x000e620000001000 */
[-C--:B------:R-:W-:Y:S01]  /*2aa10*/  FMUL.FTZ R125, R125, R0.reuse ;  /* 0x000000007d7d7220 */ /* 0x080fe20000410000 */
[-C--:B------:R-:W-:Y:S01]  /*2aa20*/  FMUL.FTZ R124, R124, R0.reuse ;  /* 0x000000007c7c7220 */ /* 0x080fe20000410000 */
[-C--:B------:R-:W-:Y:S01]  /*2aa30*/  FMUL.FTZ R123, R123, R0.reuse ;  /* 0x000000007b7b7220 */ /* 0x080fe20000410000 */
[-C--:B------:R-:W-:Y:S01]  /*2aa40*/  FMUL.FTZ R122, R122, R0.reuse ;  /* 0x000000007a7a7220 */ /* 0x080fe20000410000 */
[-C--:B------:R-:W-:Y:S01]  /*2aa50*/  FMUL.FTZ R121, R121, R0.reuse ;  /* 0x0000000079797220 */ /* 0x080fe20000410000 */
[-C--:B------:R-:W-:Y:S01]  /*2aa60*/  FMUL.FTZ R120, R120, R0.reuse ;  /* 0x0000000078787220 */ /* 0x080fe20000410000 */
[----:B0-----:R-:W-:Y:S01]  /*2aa70*/  SHF.R.U32.HI R133, RZ, 0x7, R133 ;  /* 0x00000007ff857819 */ /* 0x001fe20000011685 */
        /* <DEDUP_REMOVED lines=12> */
[----:B------:R-:W-:Y:S01]  /*2ab40*/  IADD3 R113, -R133, 0xb, RZ ;  /* 0x0000000b85717810 */ /* 0x000fe20007ffe1ff */
        /* <DEDUP_REMOVED lines=86> */
[-C--:B-----5:R-:W-:Y:S01]  /*2b0b0*/  FMUL.FTZ R15, R15, R112.reuse ;  /* 0x000000700f0f7220 */ /* 0x0a0fe20000410000 */
[-C--:B------:R-:W-:Y:S01]  /*2b0c0*/  FMUL.FTZ R14, R14, R112.reuse ;  /* 0x000000700e0e7220 */ /* 0x080fe20000410000 */
[-C--:B------:R-:W-:Y:S01]  /*2b0d0*/  FMUL.FTZ R9, R9, R112.reuse ;  /* 0x0000007009097220 */ /* 0x080fe20000410000 */
[-C--:B------:R-:W-:Y:S01]  /*2b0e0*/  FMUL.FTZ R8, R8, R112.reuse ;  /* 0x0000007008087220 */ /* 0x080fe20000410000 */
[-C--:B------:R-:W-:Y:S01]  /*2b0f0*/  FMUL.FTZ R5, R5, R112.reuse ;  /* 0x0000007005057220 */ /* 0x080fe20000410000 */
[-C--:B------:R-:W-:Y:S01]  /*2b100*/  FMUL.FTZ R4, R4, R112.reuse ;  /* 0x0000007004047220 */ /* 0x080fe20000410000 */
[-C--:B---3--:R-:W-:Y:S01]  /*2b110*/  FMUL.FTZ R3, R3, R112.reuse ;  /* 0x0000007003037220 */ /* 0x088fe20000410000 */
[-C--:B------:R-:W-:Y:S01]  /*2b120*/  FMUL.FTZ R2, R2, R112.reuse ;  /* 0x0000007002027220 */ /* 0x080fe20000410000 */
[-C--:B------:R-:W-:Y:S01]  /*2b130*/  FMUL.FTZ R7, R7, R112.reuse ;  /* 0x0000007007077220 */ /* 0x080fe20000410000 */
[-C--:B------:R-:W-:Y:S01]  /*2b140*/  FMUL.FTZ R6, R6, R112.reuse ;  /* 0x0000007006067220 */ /* 0x080fe20000410000 */
[----:B------:R-:W-:Y:S01]  /*2b150*/  VIADD R0, R127, 0x1 ;  /* 0x000000017f007836 */ /* 0x000fe20000000000 */
[----:B------:R-:W-:Y:S04]  /*2b160*/  STL [R1+0x244], R131 ;  /* 0x0002448301007387 */ /* 0x000fe80000100800 */
[----:B------:R-:W-:Y:S04]  /*2b170*/  STL.64 [R1+0x2a0], R124 ;  /* 0x0002a07c01007387 */ /* 0x000fe80000100a00 */
[----:B------:R-:W-:Y:S04]  /*2b180*/  STL.64 [R1+0x2b0], R122 ;  /* 0x0002b07a01007387 */ /* 0x000fe80000100a00 */
[----:B------:R-:W-:Y:S04]  /*2b190*/  STL.64 [R1+0x2c0], R120 ;  /* 0x0002c07801007387 */ /* 0x000fe80000100a00 */
[----:B------:R-:W-:Y:S04]  /*2b1a0*/  STL.64 [R1+0x2d0], R118 ;  /* 0x0002d07601007387 */ /* 0x000fe80000100a00 */
[----:B------:R-:W-:Y:S04]  /*2b1b0*/  STL.64 [R1+0x2e0], R116 ;  /* 0x0002e07401007387 */ /* 0x000fe80000100a00 */
[----:B------:R-:W-:Y:S04]  /*2b1c0*/  STL.64 [R1+0x2f0], R114 ;  /* 0x0002f07201007387 */ /* 0x000fe80000100a00 */
[----:B------:R-:W-:Y:S04]  /*2b1d0*/  STL [R1+0x240], R132 ;  /* 0x0002408401007387 */ /* 0x000fe80000100800 */
        /* <DEDUP_REMOVED lines=23> */
[----:B------:R-:W-:Y:S01]  /*2b350*/  STL.64 [R1+0x278], R68 ;  /* 0x0002784401007387 */ /* 0x000fe20000100a00 */
[-C--:B--2---:R-:W-:Y:S01]  /*2b360*/  FMUL.FTZ R13, R13, R112.reuse ;  /* 0x000000700d0d7220 */ /* 0x084fe20000410000 */
[-C--:B------:R-:W-:Y:S01]  /*2b370*/  FMUL.FTZ R12, R12, R112.reuse ;  /* 0x000000700c0c7220 */ /* 0x080fe20000410000 */
[-C--:B------:R-:W-:Y:S01]  /*2b380*/  FMUL.FTZ R11, R11, R112.reuse ;  /* 0x000000700b0b7220 */ /* 0x080fe20000410000 */
[----:B------:R-:W-:-:S03]  /*2b390*/  FMUL.FTZ R10, R10, R112 ;  /* 0x000000700a0a7220 */ /* 0x000fc60000410000 */
[----:B------:R0:W-:Y:S04]  /*2b3a0*/  STL.64 [R1+0x3c8], R12 ;  /* 0x0003c80c01007387 */ /* 0x0001e80000100a00 */
[----:B------:R1:W-:Y:S01]  /*2b3b0*/  STL.64 [R1+0x288], R56 ;  /* 0x0002883801007387 */ /* 0x0003e20000100a00 */
[----:B0-----:R-:W-:-:S03]  /*2b3c0*/  VIADD R12, R129, 0x1 ;  /* 0x00000001810c7836 */ /* 0x001fc60000000000 */
        /* <DEDUP_REMOVED lines=29> */
[----:B------:R1:W-:Y:S01]  /*2b5a0*/  STL [R1+0x21c], R12 ;  /* 0x00021c0c01007387 */ /* 0x0003e20000100800 */
[----:B------:R-:W-:-:S03]  /*2b5b0*/  @!P0 LOP3.LUT R128, R128, 0x1, RZ, 0x3c, !PT ;  /* 0x0000000180808812 */ /* 0x000fc600078e3cff */
[----:B------:R1:W-:Y:S04]  /*2b5c0*/  STL [R1+0x210], R126 ;  /* 0x0002107e01007387 */ /* 0x0003e80000100800 */
[----:B------:R1:W-:Y:S04]  /*2b5d0*/  @!P0 STL [R1+0x214], R128 ;  /* 0x0002148001008387 */ /* 0x0003e80000100800 */
[----:B------:R1:W-:Y:S01]  /*2b5e0*/  @!P0 STL [R1+0x210], RZ ;  /* 0x000210ff01008387 */ /* 0x0003e20000100800 */
[----:B------:R1:W-:Y:S08]  /*2b5f0*/  BAR.ARV R113, 0x100 ;  /* 0x000400710000751d */ /* 0x0003f00000002000 */
[----:B------:R-:W-:Y:S06]  /*2b600*/  BAR.ARV 0x8, 0x180 ;  /* 0x0206000000007b1d */ /* 0x000fec0000002000 */
[----:B------:R-:W-:-:S13]  /*2b610*/  PLOP3.LUT P0, PT, PT, PT, PT, 0x8, 0x0 ;  /* 0x000000000000781c */ /* 0x000fda0003f0e170 */
.L_x_12540:
[----:B------:R-:W-:Y:S05]  /*2b620*/  WARPSYNC.ALL ;  /* 0x0000000000007948 */ /* 0x000fea0003800000 */
[----:B------:R-:W0:Y:S08]  /*2b630*/  S2UR UR5, SR_CgaCtaId ;  /* 0x00000000000579c3 */ /* 0x000e300000008800 */
[----:B------:R-:W-:Y:S06]  /*2b640*/  BAR.SYNC.DEFER_BLOCKING 0x5, 0x180 ;  /* 0x0146000000007b1d */ /* 0x000fec0000010000 */
[----:B------:R-:W-:Y:S01]  /*2b650*/  UMOV UR4, 0x400 ;  /* 0x0000040000047882 */ /* 0x000fe20000000000 */
[----:B------:R-:W-:Y:S01]  /*2b660*/  BSSY B0, `(.L_x_12658) ;  /* 0x00004e3000007945 */ /* 0x000fe20003800000 */
[----:B0-----:R-:W-:-:S06]  /*2b670*/  ULEA UR4, UR5, UR4, 0x18 ;  /* 0x0000000405047291 */ /* 0x001fcc000f8ec03f */
[----:B-1----:R-:W-:-:S05]  /*2b680*/  IMAD.U32 R2, RZ, RZ, UR4 ;  /* 0x00000004ff027e24 */ /* 0x002fca000f8e00ff */
[----:B------:R0:W1:Y:S01]  /*2b690*/  LDS.128 R88, [R2+0x324d0] ;  /* 0x0324d00002587984 */ /* 0x0000620000000c00 */
[----:B------:R-:W-:Y:S06]  /*2b6a0*/  BAR.ARV 0x4, 0x180 ;  /* 0x0106000000007b1d */ /* 0x000fec0000002000 */
[----:B------:R-:W-:Y:S05]  /*2b6b0*/  @P0 BRA `(.L_x_12659) ;  /* 0x0000003c00ec0947 */ /* 0x000fea0003800000 */
[----:B------:R-:W3:Y:S04]  /*2b6c0*/  LDL R0, [R1+0x51c] ;  /* 0x00051c0001007983 */ /* 0x000ee80000100800 */
[----:B------:R-:W4:Y:S04]  /*2b6d0*/  LDL.128 R28, [R1+0x260] ;  /* 0x00026000011c7983 */ /* 0x000f280000100c00 */
[----:B------:R-:W2:Y:S04]  /*2b6e0*/  LDL.128 R24, [R1+0x270] ;  /* 0x0002700001187983 */ /* 0x000ea80000100c00 */
[----:B------:R-:W2:Y:S04]  /*2b6f0*/  LDL.128 R32, [R1+0x280] ;  /* 0x0002800001207983 */ /* 0x000ea80000100c00 */
[----:B------:R-:W2:Y:S04]  /*2b700*/  LDL.128 R12, [R1+0x290] ;  /* 0x00029000010c7983 */ /* 0x000ea80000100c00 */
[----:B------:R-:W2:Y:S04]  /*2b710*/  LDL.128 R4, [R1+0x2a0] ;  /* 0x0002a00001047983 */ /* 0x000ea80000100c00 */
[----:B------:R-:W2:Y:S01]  /*2b720*/  LDL.128 R8, [R1+0x2b0] ;  /* 0x0002b00001087983 */ /* 0x000ea20000100c00 */
[C---:B------:R-:W-:Y:S01]  /*2b730*/  ISETP.NE.AND P0, PT, R195.reuse, RZ, PT ;  /* 0x000000ffc300720c */ /* 0x040fe20003f05270 */
[----:B------:R-:W-:Y:S01]  /*2b740*/  ULDC UR4, c[0x0][0xbd4] ;  /* 0x0002f50000047ab9 */ /* 0x000fe20000000800 */
[----:B------:R-:W0:Y:S02]  /*2b750*/  S2R R3, SR_SWINHI ;  /* 0x0000000000037919 */ /* 0x000e240000002f00 */
[----:B------:R-:W-:Y:S01]  /*2b760*/  SEL R195, R195, UR4, P0 ;  /* 0x00000004c3c37c07 */ /* 0x000fe20008000000 */
[----:B------:R-:W-:Y:S05]  /*2b770*/  WARPSYNC.ALL ;  /* 0x0000000000007948 */ /* 0x000fea0003800000 */
[----:B------:R-:W2:Y:S01]  /*2b780*/  LDL.128 R116, [R1+0x2c0] ;  /* 0x0002c00001747983 */ /* 0x000ea20000100c00 */
[----:B------:R-:W-:Y:S01]  /*2b790*/  ULDC.64 UR6, c[0x0][0xd08] ;  /* 0x0003420000067ab9 */ /* 0x000fe20000000a00 */
[----:B------:R-:W-:-:S02]  /*2b7a0*/  ULDC.64 UR4, c[0x0][0xd00] ;  /* 0x0003400000047ab9 */ /* 0x000fc40000000a00 */
[----:B------:R-:W2:Y:S04]  /*2b7b0*/  LDL.128 R108, [R1+0x2e0] ;  /* 0x0002e000016c7983 */ /* 0x000ea80000100c00 */
[----:B------:R-:W2:Y:S04]  /*2b7c0*/  LDL.128 R112, [R1+0x2d0] ;  /* 0x0002d00001707983 */ /* 0x000ea80000100c00 */
[----:B------:R-:W2:Y:S04]  /*2b7d0*/  LDL.128 R100, [R1+0x300] ;  /* 0x0003000001647983 */ /* 0x000ea80000100c00 */
[----:B------:R-:W2:Y:S04]  /*2b7e0*/  LDL.128 R104, [R1+0x2f0] ;  /* 0x0002f00001687983 */ /* 0x000ea80000100c00 */
[----:B------:R-:W2:Y:S04]  /*2b7f0*/  LDL.128 R92, [R1+0x320] ;  /* 0x00032000015c7983 */ /* 0x000ea80000100c00 */
[----:B------:R-:W2:Y:S01]  /*2b800*/  LDL.128 R96, [R1+0x310] ;  /* 0x0003100001607983 */ /* 0x000ea20000100c00 */
[----:B------:R-:W-:-:S02]  /*2b810*/  MOV R16, R2 ;  /* 0x0000000200107202 */ /* 0x000fc40000000f00 */
[----:B0-----:R-:W-:Y:S01]  /*2b820*/  MOV R17, R3 ;  /* 0x0000000300117202 */ /* 0x001fe20000000f00 */
[----:B------:R-:W2:Y:S04]  /*2b830*/  LDL.128 R80, [R1+0x340] ;  /* 0x0003400001507983 */ /* 0x000ea80000100c00 */
        /* <DEDUP_REMOVED lines=9> */
[----:B-----5:R-:W2:Y:S01]  /*2b8d0*/  LDL.128 R44, [R1+0x3d0] ;  /* 0x0003d000012c7983 */ /* 0x020ea20000100c00 */
[----:B---3--:R-:W-:Y:S01]  /*2b8e0*/  IMAD.WIDE R20, R0, 0x2, R16 ;  /* 0x0000000200147825 */ /* 0x008fe200078e0210 */
[----:B----4-:R-:W-:-:S02]  /*2b8f0*/  F2FP.F16.F32.PACK_AB R28, R29, R28 ;  /* 0x0000001c1d1c723e */ /* 0x010fc400000000ff */
[C---:B------:R-:W-:Y:S02]  /*2b900*/  IADD3 R37, P3, R20.reuse, 0x20, RZ ;  /* 0x0000002014257810 */ /* 0x040fe40007f7e0ff */
[C---:B------:R-:W-:Y:S02]  /*2b910*/  LOP3.LUT R41, R20.reuse, 0x380, RZ, 0xc0, !PT ;  /* 0x0000038014297812 */ /* 0x040fe400078ec0ff */
[----:B------:R-:W-:Y:S02]  /*2b920*/  IADD3 R38, P2, R20, 0x40, RZ ;  /* 0x0000004014267810 */ /* 0x000fe40007f5e0ff */
[----:B------:R-:W-:Y:S02]  /*2b930*/  LOP3.LUT R36, R37, 0x380, RZ, 0xc0, !PT ;  /* 0x0000038025247812 */ /* 0x000fe400078ec0ff */
[----:B------:R-:W-:Y:S02]  /*2b940*/  SHF.R.U64 R41, R41, 0x3, RZ ;  /* 0x0000000329297819 */ /* 0x000fe400000012ff */
[----:B------:R-:W-:-:S02]  /*2b950*/  LOP3.LUT R0, R38, 0x380, RZ, 0xc0, !PT ;  /* 0x0000038026007812 */ /* 0x000fc400078ec0ff */
[----:B------:R-:W-:Y:S02]  /*2b960*/  SHF.R.U64 R36, R36, 0x3, RZ ;  /* 0x0000000324247819 */ /* 0x000fe400000012ff */
[----:B------:R-:W-:Y:S01]  /*2b970*/  LOP3.LUT R40, R41, R20, RZ, 0x3c, !PT ;  /* 0x0000001429287212 */ /* 0x000fe200078e3cff */
[--C-:B------:R-:W-:Y:S01]  /*2b980*/  IMAD.MOV.U32 R41, RZ, RZ, R21.reuse ;  /* 0x000000ffff297224 */ /* 0x100fe200078e0015 */
[----:B------:R-:W-:Y:S02]  /*2b990*/  SHF.R.U64 R39, R0, 0x3, RZ ;  /* 0x0000000300277819 */ /* 0x000fe400000012ff */
[----:B------:R-:W-:Y:S01]  /*2b9a0*/  LOP3.LUT R36, R36, R37, RZ, 0x3c, !PT ;  /* 0x0000002524247212 */ /* 0x000fe200078e3cff */
[--C-:B------:R-:W-:Y:S01]  /*2b9b0*/  IMAD.X R37, RZ, RZ, R21.reuse, P3 ;  /* 0x000000ffff257224 */ /* 0x100fe200018e0615 */
[----:B------:R-:W-:Y:S01]  /*2b9c0*/  LOP3.LUT R38, R39, R38, RZ, 0x3c, !PT ;  /* 0x0000002627267212 */ /* 0x000fe200078e3cff */
[----:B------:R-:W-:Y:S01]  /*2b9d0*/  IMAD.X R39, RZ, RZ, R21, P2 ;  /* 0x000000ffff277224 */ /* 0x000fe200010e0615 */
[----:B------:R-:W-:-:S02]  /*2b9e0*/  F2FP.F16.F32.PACK_AB R29, R31, R30 ;  /* 0x0000001e1f1d723e */ /* 0x000fc400000000ff */
[----:B------:R-:W-:Y:S02]  /*2b9f0*/  MOV R40, R40 ;  /* 0x0000002800287202 */ /* 0x000fe40000000f00 */
[----:B--2---:R-:W-:Y:S02]  /*2ba00*/  F2FP.F16.F32.PACK_AB R30, R25, R24 ;  /* 0x00000018191e723e */ /* 0x004fe400000000ff */
[----:B------:R-:W-:Y:S01]  /*2ba10*/  F2FP.F16.F32.PACK_AB R31, R27, R26 ;  /* 0x0000001a1b1f723e */ /* 0x000fe200000000ff */
[----:B------:R-:W-:Y:S01]  /*2ba20*/  BAR.SYNC.DEFER_BLOCKING 0x1, 0x100 ;  /* 0x0044000000007b1d */ /* 0x000fe20000010000 */
[----:B------:R-:W-:Y:S02]  /*2ba30*/  MOV R36, R36 ;  /* 0x0000002400247202 */ /* 0x000fe40000000f00 */
[----:B------:R-:W-:Y:S02]  /*2ba40*/  F2FP.F16.F32.PACK_AB R24, R33, R32 ;  /* 0x000000202118723e */ /* 0x000fe400000000ff */
[----:B------:R-:W-:-:S02]  /*2ba50*/  F2FP.F16.F32.PACK_AB R25, R35, R34 ;  /* 0x000000222319723e */ /* 0x000fc400000000ff */
[----:B------:R-:W-:Y:S01]  /*2ba60*/  F2FP.F16.F32.PACK_AB R26, R13, R12 ;  /* 0x0000000c0d1a723e */ /* 0x000fe200000000ff */
[----:B------:R-:W2:Y:S01]  /*2ba70*/  LDL.128 R32, [R1+0x400] ;  /* 0x0004000001207983 */ /* 0x000ea20000100c00 */
[----:B------:R-:W-:Y:S02]  /*2ba80*/  F2FP.F16.F32.PACK_AB R27, R15, R14 ;  /* 0x0000000e0f1b723e */ /* 0x000fe400000000ff */
[----:B------:R-:W-:Y:S01]  /*2ba90*/  F2FP.F16.F32.PACK_AB R4, R5, R4 ;  /* 0x000000040504723e */ /* 0x000fe200000000ff */
[----:B------:R-:W3:Y:S01]  /*2baa0*/  LDL.128 R12, [R1+0x430] ;  /* 0x00043000010c7983 */ /* 0x000ee20000100c00 */
[----:B------:R-:W-:Y:S02]  /*2bab0*/  F2FP.F16.F32.PACK_AB R5, R7, R6 ;  /* 0x000000060705723e */ /* 0x000fe400000000ff */
[----:B------:R-:W-:Y:S02]  /*2bac0*/  MOV R0, R38 ;  /* 0x0000002600007202 */ /* 0x000fe40000000f00 */
[----:B------:R-:W-:-:S02]  /*2bad0*/  F2FP.F16.F32.PACK_AB R6, R9, R8 ;  /* 0x000000080906723e */ /* 0x000fc400000000ff */
[----:B------:R-:W-:Y:S02]  /*2bae0*/  F2FP.F16.F32.PACK_AB R7, R11, R10 ;  /* 0x0000000a0b07723e */ /* 0x000fe400000000ff */
[----:B------:R-:W4:Y:S01]  /*2baf0*/  LDL.128 R8, [R1+0x440] ;  /* 0x0004400001087983 */ /* 0x000f220000100c00 */
[C---:B------:R-:W-:Y:S02]  /*2bb00*/  IADD3 R135, P0, R20.reuse, 0x4000, RZ ;  /* 0x0000400014877810 */ /* 0x040fe40007f1e0ff */
[C---:B------:R-:W-:Y:S01]  /*2bb10*/  IADD3 R136, P1, R20.reuse, 0x60, RZ ;  /* 0x0000006014887810 */ /* 0x040fe20007f3e0ff */
[----:B------:R0:W-:Y:S01]  /*2bb20*/  STSM.16.M88.4 [R40], R28 ;  /* 0x0000001c28007844 */ /* 0x0001e20000000200 */
[----:B------:R-:W-:Y:S02]  /*2bb30*/  LOP3.LUT R134, R135, 0x380, RZ, 0xc0, !PT ;  /* 0x0000038087867812 */ /* 0x000fe400078ec0ff */
[----:B------:R-:W-:Y:S01]  /*2bb40*/  IADD3 R129, P5, R20, 0x4020, RZ ;  /* 0x0000402014817810 */ /* 0x000fe20007fbe0ff */
[----:B------:R1:W-:Y:S01]  /*2bb50*/  STSM.16.M88.4 [R36], R24 ;  /* 0x0000001824007844 */ /* 0x0003e20000000200 */
[----:B------:R-:W-:Y:S01]  /*2bb60*/  SHF.R.U64 R134, R134, 0x3, RZ ;  /* 0x0000000386867819 */ /* 0x000fe200000012ff */
[----:B------:R-:W-:Y:S01]  /*2bb70*/  IMAD.X R137, RZ, RZ, R21, P1 ;  /* 0x000000ffff897224 */ /* 0x000fe200008e0615 */
[C---:B------:R-:W-:Y:S01]  /*2bb80*/  IADD3 R121, P4, R20.reuse, 0x4040, RZ ;  /* 0x0000404014797810 */ /* 0x040fe20007f9e0ff */
[----:B------:R1:W-:Y:S01]  /*2bb90*/  STSM.16.M88.4 [R0], R4 ;  /* 0x0000000400007844 */ /* 0x0003e20000000200 */
[----:B------:R-:W-:-:S02]  /*2bba0*/  IADD3 R123, P3, R20, 0x4060, RZ ;  /* 0x00004060147b7810 */ /* 0x000fc40007f7e0ff */
[----:B------:R-:W-:Y:S02]  /*2bbb0*/  IADD3 R125, P2, R20, 0x8000, RZ ;  /* 0x00008000147d7810 */ /* 0x000fe40007f5e0ff */
[----:B------:R-:W-:Y:S02]  /*2bbc0*/  LOP3.LUT R128, R129, 0x380, RZ, 0xc0, !PT ;  /* 0x0000038081807812 */ /* 0x000fe400078ec0ff */
[----:B------:R-:W-:Y:S01]  /*2bbd0*/  LOP3.LUT R134, R134, R135, RZ, 0x3c, !PT ;  /* 0x0000008786867212 */ /* 0x000fe200078e3cff */
[----:B0-----:R-:W3:Y:S01]  /*2bbe0*/  LDL.128 R40, [R1+0x3e0] ;  /* 0x0003e00001287983 */ /* 0x001ee20000100c00 */
[----:B------:R-:W-:Y:S01]  /*2bbf0*/  LOP3.LUT R120, R121, 0x380, RZ, 0xc0, !PT ;  /* 0x0000038079787812 */ /* 0x000fe200078ec0ff */
[----:B------:R-:W-:Y:S01]  /*2bc00*/  IMAD.X R135, RZ, RZ, R21, P0 ;  /* 0x000000ffff877224 */ /* 0x000fe200000e0615 */
[----:B------:R-:W-:Y:S01]  /*2bc10*/  LOP3.LUT R122, R123, 0x380, RZ, 0xc0, !PT ;  /* 0x000003807b7a7812 */ /* 0x000fe200078ec0ff */
[----:B-1----:R-:W3:Y:S01]  /*2bc20*/  LDL.128 R36, [R1+0x3f0] ;  /* 0x0003f00001247983 */ /* 0x002ee20000100c00 */
[----:B------:R-:W-:-:S02]  /*2bc30*/  IADD3 R127, P1, R20, 0x8020, RZ ;  /* 0x00008020147f7810 */ /* 0x000fc40007f3e0ff */
[----:B------:R-:W-:Y:S01]  /*2bc40*/  IADD3 R131, P0, R20, 0x8040, RZ ;  /* 0x0000804014837810 */ /* 0x000fe20007f1e0ff */
[----:B------:R-:W3:Y:S01]  /*2bc50*/  LDL.128 R24, [R1+0x420] ;  /* 0x0004200001187983 */ /* 0x000ee20000100c00 */
[----:B------:R-:W-:Y:S02]  /*2bc60*/  LOP3.LUT R124, R125, 0x380, RZ, 0xc0, !PT ;  /* 0x000003807d7c7812 */ /* 0x000fe400078ec0ff */
[----:B------:R-:W-:Y:S01]  /*2bc70*/  SHF.R.U64 R128, R128, 0x3, RZ ;  /* 0x0000000380807819 */ /* 0x000fe200000012ff */
[----:B------:R-:W3:Y:S01]  /*2bc80*/  LDL.128 R28, [R1+0x410] ;  /* 0x00041000011c7983 */ /* 0x000ee20000100c00 */
[----:B------:R-:W-:Y:S02]  /*2bc90*/  SHF.R.U64 R120, R120, 0x3, RZ ;  /* 0x0000000378787819 */ /* 0x000fe400000012ff */
[----:B------:R-:W-:Y:S01]  /*2bca0*/  SHF.R.U64 R122, R122, 0x3, RZ ;  /* 0x000000037a7a7819 */ /* 0x000fe200000012ff */
[----:B------:R-:W3:Y:S01]  /*2bcb0*/  LDL.128 R4, [R1+0x450] ;  /* 0x0004500001047983 */ /* 0x000ee20000100c00 */
[----:B------:R-:W-:-:S02]  /*2bcc0*/  LOP3.LUT R126, R127, 0x380, RZ, 0xc0, !PT ;  /* 0x000003807f7e7812 */ /* 0x000fc400078ec0ff */
[----:B------:R-:W-:Y:S02]  /*2bcd0*/  LOP3.LUT R130, R131, 0x380, RZ, 0xc0, !PT ;  /* 0x0000038083827812 */ /* 0x000fe400078ec0ff */
[----:B------:R-:W-:Y:S02]  /*2bce0*/  SHF.R.U64 R124, R124, 0x3, RZ ;  /* 0x000000037c7c7819 */ /* 0x000fe400000012ff */
[----:B------:R-:W-:Y:S02]  /*2bcf0*/  LOP3.LUT R3, R136, 0x380, RZ, 0xc0, !PT ;  /* 0x0000038088037812 */ /* 0x000fe400078ec0ff */
[----:B------:R-:W-:Y:S01]  /*2bd00*/  LOP3.LUT R128, R128, R129, RZ, 0x3c, !PT ;  /* 0x0000008180807212 */ /* 0x000fe200078e3cff */
[--C-:B------:R-:W-:Y:S01]  /*2bd10*/  IMAD.X R129, RZ, RZ, R21.reuse, P5 ;  /* 0x000000ffff817224 */ /* 0x100fe200028e0615 */
[----:B------:R-:W-:Y:S01]  /*2bd20*/  LOP3.LUT R120, R120, R121, RZ, 0x3c, !PT ;  /* 0x0000007978787212 */ /* 0x000fe200078e3cff */
[--C-:B------:R-:W-:Y:S01]  /*2bd30*/  IMAD.X R121, RZ, RZ, R21.reuse, P4 ;  /* 0x000000ffff797224 */ /* 0x100fe200020e0615 */
[----:B------:R-:W-:Y:S01]  /*2bd40*/  LOP3.LUT R122, R122, R123, RZ, 0x3c, !PT ;  /* 0x0000007b7a7a7212 */ /* 0x000fe200078e3cff */
[----:B------:R-:W-:Y:S01]  /*2bd50*/  IMAD.X R123, RZ, RZ, R21, P3 ;  /* 0x000000ffff7b7224 */ /* 0x000fe200018e0615 */
[----:B------:R-:W-:-:S02]  /*2bd60*/  IADD3 R133, P5, R20, 0x8060, RZ ;  /* 0x0000806014857810 */ /* 0x000fc40007fbe0ff */
[----:B------:R-:W-:Y:S02]  /*2bd70*/  SHF.R.U64 R126, R126, 0x3, RZ ;  /* 0x000000037e7e7819 */ /* 0x000fe400000012ff */
[----:B------:R-:W-:Y:S02]  /*2bd80*/  SHF.R.U64 R130, R130, 0x3, RZ ;  /* 0x0000000382827819 */ /* 0x000fe400000012ff */
[----:B------:R-:W-:Y:S01]  /*2bd90*/  LOP3.LUT R124, R124, R125, RZ, 0x3c, !PT ;  /* 0x0000007d7c7c7212 */ /* 0x000fe200078e3cff */
[----:B------:R-:W-:Y:S01]  /*2bda0*/  IMAD.X R125, RZ, RZ, R21, P2 ;  /* 0x000000ffff7d7224 */ /* 0x000fe200010e0615 */
[C---:B------:R-:W-:Y:S02]  /*2bdb0*/  IADD3 R139, P4, R20.reuse, 0xc000, RZ ;  /* 0x0000c000148b7810 */ /* 0x040fe40007f9e0ff */
[----:B------:R-:W-:Y:S02]  /*2bdc0*/  SHF.R.U64 R3, R3, 0x3, RZ ;  /* 0x0000000303037819 */ /* 0x000fe400000012ff */
[----:B------:R-:W-:-:S02]  /*2bdd0*/  IADD3 R141, P3, R20, 0xc020, RZ ;  /* 0x0000c020148d7810 */ /* 0x000fc40007f7e0ff */
[----:B------:R-:W-:Y:S02]  /*2bde0*/  IADD3 R143, P2, R20, 0xc040, RZ ;  /* 0x0000c040148f7810 */ /* 0x000fe40007f5e0ff */
[----:B------:R-:W-:Y:S02]  /*2bdf0*/  LOP3.LUT R132, R133, 0x380, RZ, 0xc0, !PT ;  /* 0x0000038085847812 */ /* 0x000fe400078ec0ff */
[----:B------:R-:W-:Y:S01]  /*2be00*/  LOP3.LUT R126, R126, R127, RZ, 0x3c, !PT ;  /* 0x0000007f7e7e7212 */ /* 0x000fe200078e3cff */
[--C-:B------:R-:W-:Y:S01]  /*2be10*/  IMAD.X R127, RZ, RZ, R21.reuse, P1 ;  /* 0x000000ffff7f7224 */ /* 0x100fe200008e0615 */
[----:B------:R-:W-:Y:S01]  /*2be20*/  LOP3.LUT R130, R130, R131, RZ, 0x3c, !PT ;  /* 0x0000008382827212 */ /* 0x000fe200078e3cff */
[----:B------:R-:W-:Y:S01]  /*2be30*/  IMAD.X R131, RZ, RZ, R21, P0 ;  /* 0x000000ffff837224 */ /* 0x000fe200000e0615 */
[----:B------:R-:W-:Y:S02]  /*2be40*/  LOP3.LUT R138, R139, 0x380, RZ, 0xc0, !PT ;  /* 0x000003808b8a7812 */ /* 0x000fe400078ec0ff */
[----:B------:R-:W-:-:S02]  /*2be50*/  LOP3.LUT R136, R3, R136, RZ, 0x3c, !PT ;  /* 0x0000008803887212 */ /* 0x000fc400078e3cff */
[----:B------:R-:W-:Y:S02]  /*2be60*/  LOP3.LUT R140, R141, 0x380, RZ, 0xc0, !PT ;  /* 0x000003808d8c7812 */ /* 0x000fe400078ec0ff */
[----:B------:R-:W-:Y:S02]  /*2be70*/  IADD3 R20, P1, R20, 0xc060, RZ ;  /* 0x0000c06014147810 */ /* 0x000fe40007f3e0ff */
[----:B------:R-:W-:Y:S02]  /*2be80*/  ISETP.NE.U32.AND P0, PT, RZ, UR6, PT ;  /* 0x00000006ff007c0c */ /* 0x000fe4000bf05070 */
[----:B------:R-:W-:Y:S02]  /*2be90*/  LOP3.LUT R142, R143, 0x380, RZ, 0xc0, !PT ;  /* 0x000003808f8e7812 */ /* 0x000fe400078ec0ff */
[----:B------:R-:W-:Y:S02]  /*2bea0*/  SHF.R.U64 R132, R132, 0x3, RZ ;  /* 0x0000000384847819 */ /* 0x000fe400000012ff */
[----:B------:R-:W-:-:S02]  /*2beb0*/  F2FP.F16.F32.PACK_AB R116, R117, R116 ;  /* 0x000000747574723e */ /* 0x000fc400000000ff */
[----:B------:R-:W-:Y:S02]  /*2bec0*/  SHF.R.U64 R138, R138, 0x3, RZ ;  /* 0x000000038a8a7819 */ /* 0x000fe400000012ff */
[----:B------:R-:W-:Y:S02]  /*2bed0*/  F2FP.F16.F32.PACK_AB R117, R119, R118 ;  /* 0x000000767775723e */ /* 0x000fe400000000ff */
[----:B------:R-:W-:Y:S02]  /*2bee0*/  F2FP.F16.F32.PACK_AB R108, R109, R108 ;  /* 0x0000006c6d6c723e */ /* 0x000fe400000000ff */
[----:B------:R-:W-:Y:S02]  /*2bef0*/  SHF.R.U64 R140, R140, 0x3, RZ ;  /* 0x000000038c8c7819 */ /* 0x000fe400000012ff */
[----:B------:R-:W-:Y:S02]  /*2bf00*/  MOV R136, R136 ;  /* 0x0000008800887202 */ /* 0x000fe40000000f00 */
[----:B------:R-:W-:-:S02]  /*2bf10*/  LOP3.LUT R0, R20, 0x380, RZ, 0xc0, !PT ;  /* 0x0000038014007812 */ /* 0x000fc400078ec0ff */
[----:B------:R-:W-:Y:S02]  /*2bf20*/  F2FP.F16.F32.PACK_AB R118, R113, R112 ;  /* 0x000000707176723e */ /* 0x000fe400000000ff */
[----:B------:R-:W-:Y:S02]  /*2bf30*/  F2FP.F16.F32.PACK_AB R119, R115, R114 ;  /* 0x000000727377723e */ /* 0x000fe400000000ff */
[----:B------:R-:W-:Y:S02]  /*2bf40*/  F2FP.F16.F32.PACK_AB R109, R111, R110 ;  /* 0x0000006e6f6d723e */ /* 0x000fe400000000ff */
[----:B------:R-:W-:Y:S02]  /*2bf50*/  F2FP.F16.F32.PACK_AB R100, R101, R100 ;  /* 0x000000646564723e */ /* 0x000fe400000000ff */
[----:B------:R-:W-:Y:S02]  /*2bf60*/  ISETP.NE.AND.EX P0, PT, RZ, UR7, PT, P0 ;  /* 0x00000007ff007c0c */ /* 0x000fe4000bf05300 */
        /* <DEDUP_REMOVED lines=23> */
[----:B------:R-:W-:-:S02]  /*2c0e0*/  SHF.R.U64 R0, R0, 0x3, RZ ;  /* 0x0000000300007819 */ /* 0x000fc400000012ff */
[----:B------:R-:W-:Y:S02]  /*2c0f0*/  MOV R122, R122 ;  /* 0x0000007a007a7202 */ /* 0x000fe40000000f00 */
        /* <DEDUP_REMOVED lines=17> */
[----:B------:R-:W-:Y:S02]  /*2c210*/  F2FP.F16.F32.PACK_AB R57, R59, R58 ;  /* 0x0000003a3b39723e */ /* 0x000fe400000000ff */
[----:B------:R-:W-:Y:S01]  /*2c220*/  F2FP.F16.F32.PACK_AB R48, R49, R48 ;  /* 0x000000303130723e */ /* 0x000fe200000000ff */
[----:B------:R0:W-:Y:S01]  /*2c230*/  STSM.16.M88.4 [R120], R92 ;  /* 0x0000005c78007844 */ /* 0x0001e20000000200 */
[----:B------:R-:W-:Y:S02]  /*2c240*/  MOV R130, R130 ;  /* 0x0000008200827202 */ /* 0x000fe40000000f00 */
[----:B------:R-:W-:Y:S02]  /*2c250*/  F2FP.F16.F32.PACK_AB R58, R53, R52 ;  /* 0x00000034353a723e */ /* 0x000fe400000000ff */
[----:B------:R-:W-:-:S02]  /*2c260*/  F2FP.F16.F32.PACK_AB R59, R55, R54 ;  /* 0x00000036373b723e */ /* 0x000fc400000000ff */
[----:B------:R-:W-:Y:S01]  /*2c270*/  F2FP.F16.F32.PACK_AB R49, R51, R50 ;  /* 0x000000323331723e */ /* 0x000fe200000000ff */
[----:B------:R0:W-:Y:S01]  /*2c280*/  STSM.16.M88.4 [R122], R80 ;  /* 0x000000507a007844 */ /* 0x0001e20000000200 */
[----:B------:R-:W-:Y:S02]  /*2c290*/  LOP3.LUT R20, R0, R20, RZ, 0x3c, !PT ;  /* 0x0000001400147212 */ /* 0x000fe400078e3cff */
[----:B------:R-:W-:Y:S02]  /*2c2a0*/  MOV R132, R132 ;  /* 0x0000008400847202 */ /* 0x000fe40000000f00 */
[----:B------:R-:W-:Y:S02]  /*2c2b0*/  F2FP.F16.F32.PACK_AB R50, R45, R44 ;  /* 0x0000002c2d32723e */ /* 0x000fe400000000ff */
[----:B------:R-:W-:Y:S01]  /*2c2c0*/  F2FP.F16.F32.PACK_AB R51, R47, R46 ;  /* 0x0000002e2f33723e */ /* 0x000fe200000000ff */
[----:B------:R0:W-:Y:S01]  /*2c2d0*/  STSM.16.M88.4 [R124], R72 ;  /* 0x000000487c007844 */ /* 0x0001e20000000200 */
[----:B------:R-:W-:Y:S01]  /*2c2e0*/  MOV R138, R138 ;  /* 0x0000008a008a7202 */ /* 0x000fe20000000f00 */
[----:B------:R-:W1:Y:S01]  /*2c2f0*/  LDC.64 R44, c[0x0][0xd00] ;  /* 0x00034000ff2c7b82 */ /* 0x000e620000000a00 */
[----:B------:R-:W-:Y:S01]  /*2c300*/  MOV R140, R140 ;  /* 0x0000008c008c7202 */ /* 0x000fe20000000f00 */
[----:B------:R0:W-:Y:S01]  /*2c310*/  STSM.16.M88.4 [R126], R64 ;  /* 0x000000407e007844 */ /* 0x0001e20000000200 */
[----:B------:R-:W-:-:S02]  /*2c320*/  MOV R142, R142 ;  /* 0x0000008e008e7202 */ /* 0x000fc40000000f00 */
[----:B------:R-:W-:Y:S01]  /*2c330*/  MOV R20, R20 ;  /* 0x0000001400147202 */ /* 0x000fe20000000f00 */
[----:B------:R0:W-:Y:S04]  /*2c340*/  STSM.16.M88.4 [R130], R56 ;  /* 0x0000003882007844 */ /* 0x0001e80000000200 */
[----:B------:R0:W-:Y:S01]  /*2c350*/  STSM.16.M88.4 [R132], R48 ;  /* 0x0000003084007844 */ /* 0x0001e20000000200 */
[----:B------:R-:W-:-:S04]  /*2c360*/  ISETP.NE.U32.AND P1, PT, RZ, UR4, PT ;  /* 0x00000004ff007c0c */ /* 0x000fc8000bf25070 */
[----:B------:R-:W-:Y:S01]  /*2c370*/  ISETP.NE.AND.EX P1, PT, RZ, UR5, PT, P1 ;  /* 0x00000005ff007c0c */ /* 0x000fe2000bf25310 */
[----:B------:R-:W-:Y:S01]  /*2c380*/  ULDC UR6, c[0x0][0xb88] ;  /* 0x0002e20000067ab9 */ /* 0x000fe20000000800 */
[----:B------:R-:W-:Y:S02]  /*2c390*/  IMAD.MOV.U32 R3, RZ, RZ, RZ ;  /* 0x000000ffff037224 */ /* 0x000fe400078e00ff */
[----:B-1----:R-:W-:Y:S01]  /*2c3a0*/  IMAD.WIDE R44, R198, 0x4, R44 ;  /* 0x00000004c62c7825 */ /* 0x002fe200078e022c */
[----:B--2---:R-:W-:Y:S02]  /*2c3b0*/  F2FP.F16.F32.PACK_AB R32, R33, R32 ;  /* 0x000000202120723e */ /* 0x004fe400000000ff */
[----:B------:R-:W-:Y:S02]  /*2c3c0*/  F2FP.F16.F32.PACK_AB R33, R35, R34 ;  /* 0x000000222321723e */ /* 0x000fe400000000ff */
[----:B----4-:R-:W-:Y:S02]  /*2c3d0*/  F2FP.F16.F32.PACK_AB R8, R9, R8 ;  /* 0x000000080908723e */ /* 0x010fe400000000ff */
[----:B------:R-:W-:-:S02]  /*2c3e0*/  F2FP.F16.F32.PACK_AB R9, R11, R10 ;  /* 0x0000000a0b09723e */ /* 0x000fc400000000ff */
[----:B---3--:R-:W-:Y:S02]  /*2c3f0*/  F2FP.F16.F32.PACK_AB R40, R41, R40 ;  /* 0x000000282928723e */ /* 0x008fe400000000ff */
        /* <DEDUP_REMOVED lines=11> */
[----:B------:R-:W1:Y:S01]  /*2c4b0*/  @P0 LDC.64 R4, c[0x0][0xd08] ;  /* 0x00034200ff040b82 */ /* 0x000e620000000a00 */
[----:B------:R0:W-:Y:S04]  /*2c4c0*/  STSM.16.M88.4 [R138], R40 ;  /* 0x000000288a007844 */ /* 0x0001e80000000200 */
[----:B------:R0:W-:Y:S03]  /*2c4d0*/  STSM.16.M88.4 [R140], R32 ;  /* 0x000000208c007844 */ /* 0x0001e60000000200 */
[----:B------:R-:W2:Y:S01]  /*2c4e0*/  LDC R12, c[0x0][0xce8] ;  /* 0x00033a00ff0c7b82 */ /* 0x000ea20000000800 */
[----:B------:R0:W-:Y:S04]  /*2c4f0*/  STSM.16.M88.4 [R142], R24 ;  /* 0x000000188e007844 */ /* 0x0001e80000000200 */
[----:B------:R0:W-:Y:S03]  /*2c500*/  STSM.16.M88.4 [R20], R8 ;  /* 0x0000000814007844 */ /* 0x0001e60000000200 */
[----:B------:R-:W-:Y:S01]  /*2c510*/  BAR.SYNC.DEFER_BLOCKING 0x1, 0x100 ;  /* 0x0044000000007b1d */ /* 0x000fe20000010000 */
[----:B------:R-:W-:-:S02]  /*2c520*/  IMAD.U32 R7, RZ, RZ, UR6 ;  /* 0x00000006ff077e24 */ /* 0x000fc4000f8e00ff */
[----:B-1----:R-:W-:-:S03]  /*2c530*/  @P0 IMAD.WIDE R4, R198, 0x4, R4 ;  /* 0x00000004c6040825 */ /* 0x002fc600078e0204 */
[----:B------:R0:W5:Y:S04]  /*2c540*/  @P1 LDG.E R3, desc[UR42][R44.64] ;  /* 0x0000002a2c031981 */ /* 0x000168000c1e1900 */
[----:B------:R0:W5:Y:S01]  /*2c550*/  @P0 LDG.E R7, desc[UR42][R4.64] ;  /* 0x0000002a04070981 */ /* 0x000162000c1e1900 */
[----:B------:R-:W-:Y:S05]  /*2c560*/  @P0 BRA `(.L_x_12660) ;  /* 0x0000000000100947 */ /* 0x000fea0003800000 */
[----:B------:R-:W-:Y:S05]  /*2c570*/  @!P1 BRA `(.L_x_12660) ;  /* 0x00000000000c9947 */ /* 0x000fea0003800000 */
[----:B------:R-:W3:Y:S04]  /*2c580*/  LDG.E R0, desc[UR42][R44.64] ;  /* 0x0000002a2c007981 */ /* 0x000ee8000c1e1900 */
[----:B-----5:R-:W3:Y:S02]  /*2c590*/  LDG.E R7, desc[UR42][R44.64+0x4] ;  /* 0x0000042a2c077981 */ /* 0x020ee4000c1e1900 */
[----:B---3--:R-:W-:-:S07]  /*2c5a0*/  IMAD.IADD R7, R7, 0x1, -R0 ;  /* 0x0000000107077824 */ /* 0x008fce00078e0a00 */
.L_x_12660:
[----:B------:R-:W3:Y:S04]  /*2c5b0*/  LDL R0, [R1+0x510] ;  /* 0x0005100001007983 */ /* 0x000ee80000100800 */
[----:B0-----:R-:W4:Y:S01]  /*2c5c0*/  LDL R26, [R1+0x518] ;  /* 0x00051800011a7983 */ /* 0x001f220000100800 */
[----:B------:R-:W-:Y:S01]  /*2c5d0*/  IMAD.IADD R37, R196, 0x1, R194 ;  /* 0x00000001c4257824 */ /* 0x000fe200078e02c2 */
[----:B------:R-:W-:Y:S01]  /*2c5e0*/  ISETP.GT.AND P3, PT, R195, 0x1, PT ;  /* 0x00000001c300780c */ /* 0x000fe20003f64270 */
[----:B------:R-:W-:Y:S01]  /*2c5f0*/  IMAD.MOV.U32 R13, RZ, RZ, 0xab8 ;  /* 0x00000ab8ff0d7424 */ /* 0x000fe200078e00ff */
[----:B--2---:R-:W-:Y:S01]  /*2c600*/  ISETP.NE.AND P2, PT, R12, 0x1, PT ;  /* 0x000000010c00780c */ /* 0x004fe20003f45270 */
[----:B------:R-:W0:Y:S03]  /*2c610*/  LDC.64 R20, c[0x0][0xca8] ;  /* 0x00032a00ff147b82 */ /* 0x000e260000000a00 */
[----:B------:R-:W-:-:S05]  /*2c620*/  SEL R13, R13, 0xa78, P3 ;  /* 0x00000a780d0d7807 */ /* 0x000fca0001800000 */
[----:B------:R-:W1:Y:S08]  /*2c630*/  LDC.64 R10, c[0x0][R13+0x218] ;  /* 0x000086000d0a7b82 */ /* 0x000e700000000a00 */
[----:B------:R-:W2:Y:S08]  /*2c640*/  LDC.64 R4, c[0x0][R13+0x228] ;  /* 0x00008a000d047b82 */ /* 0x000eb00000000a00 */
[----:B------:R2:W2:Y:S01]  /*2c650*/  LDC.64 R8, c[0x0][R13+0x210] ;  /* 0x000084000d087b82 */ /* 0x0004a20000000a00 */
[----:B------:R-:W-:-:S07]  /*2c660*/  ISETP.NE.U32.AND P1, PT, RZ, UR4, PT ;  /* 0x00000004ff007c0c */ /* 0x000fce000bf25070 */
[----:B------:R-:W1:Y:S01]  /*2c670*/  @P2 LDC R14, c[0x0][0xcec] ;  /* 0x00033b00ff0e2b82 */ /* 0x000e620000000800 */
[----:B------:R-:W-:-:S07]  /*2c680*/  ISETP.NE.AND.EX P1, PT, RZ, UR5, PT, P1 ;  /* 0x00000005ff007c0c */ /* 0x000fce000bf25310 */
[----:B------:R-:W2:Y:S01]  /*2c690*/  @P2 LDC R33, c[0x0][0xcf0] ;  /* 0x00033c00ff212b82 */ /* 0x000ea20000000800 */
[----:B------:R-:W-:Y:S02]  /*2c6a0*/  SHF.R.S32.HI R24, RZ, 0x1f, R198 ;  /* 0x0000001fff187819 */ /* 0x000fe400000114c6 */
[----:B------:R-:W-:Y:S02]  /*2c6b0*/  SEL R15, R198, RZ, !P1 ;  /* 0x000000ffc60f7207 */ /* 0x000fe40004800000 */
[----:B---3--:R-:W-:Y:S01]  /*2c6c0*/  LOP3.LUT P0, RZ, R0, 0x3, RZ, 0xc0, !PT ;  /* 0x0000000300ff7812 */ /* 0x008fe2000780c0ff */
[----:B-----5:R-:W-:Y:S02]  /*2c6d0*/  IMAD R0, R7, R12, RZ ;  /* 0x0000000c07007224 */ /* 0x020fe400078e02ff */
[----:B0-----:R-:W0:Y:S03]  /*2c6e0*/  @!P3 LDC R20, c[0x0][0xc50] ;  /* 0x00031400ff14bb82 */ /* 0x001e260000000800 */
[----:B------:R-:W-:Y:S01]  /*2c6f0*/  ISETP.GE.OR P4, PT, R37, R0, P0 ;  /* 0x000000002500720c */ /* 0x000fe20000786670 */
[----:B----4-:R-:W-:-:S04]  /*2c700*/  IMAD.IADD R35, R26, 0x1, R194 ;  /* 0x000000011a237824 */ /* 0x010fc800078e02c2 */
[----:B------:R-:W3:Y:S08]  /*2c710*/  @!P3 LDC R21, c[0x0][0xc54] ;  /* 0x00031500ff15bb82 */ /* 0x000ef00000000800 */
[----:B------:R-:W4:Y:S01]  /*2c720*/  @!P4 LDL R27, [R1+0x240] ;  /* 0x00024000011bc983 */ /* 0x000f220000100800 */
[----:B------:R-:W2:Y:S01]  /*2c730*/  LDC.64 R6, c[0x0][R13+0x220] ;  /* 0x000088000d067b82 */ /* 0x000ea20000000a00 */
[----:B------:R-:W-:Y:S01]  /*2c740*/  SEL R25, R24, RZ, !P1 ;  /* 0x000000ff18197207 */ /* 0x000fe20004800000 */
[----:B-1----:R-:W-:-:S04]  /*2c750*/  @P2 IMAD.HI.U32 R14, R35, R14, RZ ;  /* 0x0000000e230e2227 */ /* 0x002fc800078e00ff */
[-C--:B------:R-:W-:Y:S02]  /*2c760*/  IMAD R29, R11, R193.reuse, RZ ;  /* 0x000000c10b1d7224 */ /* 0x080fe400078e02ff */
[----:B------:R-:W-:-:S04]  /*2c770*/  IMAD.WIDE.U32 R10, R10, R193, RZ ;  /* 0x000000c10a0a7225 */ /* 0x000fc800078e00ff */
[----:B------:R-:W-:Y:S02]  /*2c780*/  IMAD.IADD R29, R11, 0x1, R29 ;  /* 0x000000010b1d7824 */ /* 0x000fe400078e021d */
[----:B--2---:R-:W-:-:S04]  /*2c790*/  IMAD R7, R7, R15, RZ ;  /* 0x0000000f07077224 */ /* 0x004fc800078e02ff */
[C---:B------:R-:W-:Y:S01]  /*2c7a0*/  IMAD R31, R6.reuse, R25, R7 ;  /* 0x00000019061f7224 */ /* 0x040fe200078e0207 */
[----:B------:R-:W-:Y:S01]  /*2c7b0*/  SEL R25, R203, RZ, P3 ;  /* 0x000000ffcb197207 */ /* 0x000fe20001800000 */
[----:B------:R-:W-:-:S04]  /*2c7c0*/  IMAD.WIDE.U32 R6, R6, R15, RZ ;  /* 0x0000000f06067225 */ /* 0x000fc800078e00ff */
[----:B------:R-:W-:Y:S01]  /*2c7d0*/  IMAD.IADD R31, R7, 0x1, R31 ;  /* 0x00000001071f7824 */ /* 0x000fe200078e021f */
[----:B------:R-:W-:Y:S01]  /*2c7e0*/  IADD3 R6, P1, P5, R6, R10, R3 ;  /* 0x0000000a06067210 */ /* 0x000fe20007d3e003 */
[----:B------:R-:W-:Y:S01]  /*2c7f0*/  IMAD.MOV.U32 R7, RZ, RZ, R35 ;  /* 0x000000ffff077224 */ /* 0x000fe200078e0023 */
[----:B------:R-:W-:Y:S01]  /*2c800*/  @P2 SHF.R.U32.HI R7, RZ, R33, R14 ;  /* 0x00000021ff072219 */ /* 0x000fe2000001160e */
[-C--:B------:R-:W-:Y:S01]  /*2c810*/  IMAD R11, R5, R25.reuse, RZ ;  /* 0x00000019050b7224 */ /* 0x080fe200078e02ff */
[----:B------:R-:W-:Y:S01]  /*2c820*/  SHF.R.S32.HI R10, RZ, 0x1f, R3 ;  /* 0x0000001fff0a7819 */ /* 0x000fe20000011403 */
[----:B------:R-:W-:-:S03]  /*2c830*/  IMAD.WIDE.U32 R4, R4, R25, RZ ;  /* 0x0000001904047225 */ /* 0x000fc600078e00ff */
[----:B------:R-:W-:Y:S01]  /*2c840*/  IADD3.X R14, R31, R29, R10, P1, P5 ;  /* 0x0000001d1f0e7210 */ /* 0x000fe20000fea40a */
[----:B------:R-:W-:Y:S01]  /*2c850*/  IMAD.MOV R13, RZ, RZ, -R7 ;  /* 0x000000ffff0d7224 */ /* 0x000fe200078e0a07 */
[----:B------:R-:W-:Y:S01]  /*2c860*/  IADD3 R4, P1, P5, R7, R6, R4 ;  /* 0x0000000607047210 */ /* 0x000fe20007d3e004 */
[----:B------:R-:W-:Y:S01]  /*2c870*/  IMAD.IADD R11, R5, 0x1, R11 ;  /* 0x00000001050b7824 */ /* 0x000fe200078e020b */
[----:B------:R-:W-:Y:S01]  /*2c880*/  SHF.R.S32.HI R5, RZ, 0x1f, R7 ;  /* 0x0000001fff057819 */ /* 0x000fe20000011407 */
[----:B------:R-:W-:Y:S02]  /*2c890*/  IMAD R7, R12, R13, R35 ;  /* 0x0000000d0c077224 */ /* 0x000fe400078e0223 */
[----:B------:R-:W-:Y:S01]  /*2c8a0*/  VIADD R25, R37, 0x8 ;  /* 0x0000000825197836 */ /* 0x000fe20000000000 */
[----:B------:R-:W-:Y:S01]  /*2c8b0*/  IADD3.X R5, R5, R14, R11, P1, P5 ;  /* 0x0000000e05057210 */ /* 0x000fe20000fea40b */
[----:B------:R-:W-:Y:S01]  /*2c8c0*/  IMAD R6, R9, R7, RZ ;  /* 0x0000000709067224 */ /* 0x000fe200078e02ff */
[----:B------:R-:W-:-:S02]  /*2c8d0*/  SHF.R.S32.HI R11, RZ, 0x1f, R7 ;  /* 0x0000001fff0b7819 */ /* 0x000fc40000011407 */
[----:B------:R-:W-:Y:S01]  /*2c8e0*/  ISETP.GE.OR P0, PT, R25, R0, P0 ;  /* 0x000000001900720c */ /* 0x000fe20000706670 */
[----:B------:R-:W-:-:S04]  /*2c8f0*/  IMAD.WIDE.U32 R4, R8, R7, R4 ;  /* 0x0000000708047225 */ /* 0x000fc800078e0004 */
[----:B------:R-:W-:Y:S01]  /*2c900*/  IMAD R11, R8, R11, R6 ;  /* 0x0000000b080b7224 */ /* 0x000fe200078e0206 */
[----:B0-----:R-:W-:-:S03]  /*2c910*/  LEA R20, P1, R4, R20, 0x2 ;  /* 0x0000001404147211 */ /* 0x001fc600078210ff */
[----:B------:R-:W-:Y:S02]  /*2c920*/  IMAD.IADD R5, R5, 0x1, R11 ;  /* 0x0000000105057824 */ /* 0x000fe400078e020b */
[----:B------:R-:W-:Y:S03]  /*2c930*/  SHFL.IDX PT, R6, R20, RZ, 0x1c1f ;  /* 0x001c1fff14067589 */ /* 0x000fe600000e0000 */
[----:B---3--:R-:W-:-:S05]  /*2c940*/  LEA.HI.X R21, R4, R21, R5, 0x2, P1 ;  /* 0x0000001504157211 */ /* 0x008fca00008f1405 */
[----:B------:R-:W4:Y:S04]  /*2c950*/  SHFL.IDX PT, R7, R21, RZ, 0x1c1f ;  /* 0x001c1fff15077589 */ /* 0x000f2800000e0000 */
[----:B----4-:R-:W-:Y:S04]  /*2c960*/  @!P4 ST.E desc[UR42][R6.64], R27 ;  /* 0x0000001b0600c985 */ /* 0x010fe8000c10192a */
[----:B------:R-:W2:Y:S04]  /*2c970*/  @!P0 LDL R9, [R1+0x244] ;  /* 0x0002440001098983 */ /* 0x000ea80000100800 */
[----:B------:R-:W-:Y:S04]  /*2c980*/  SHFL.IDX PT, R4, R20, 0x1, 0x1c1f ;  /* 0x003c1f0014047f89 */ /* 0x000fe800000e0000 */
[----:B------:R-:W2:Y:S04]  /*2c990*/  SHFL.IDX PT, R5, R21, 0x1, 0x1c1f ;  /* 0x003c1f0015057f89 */ /* 0x000ea800000e0000 */
[----:B--2---:R0:W-:Y:S01]  /*2c9a0*/  @!P0 ST.E desc[UR42][R4.64], R9 ;  /* 0x0000000904008985 */ /* 0x0041e2000c10192a */
[----:B------:R-:W-:Y:S05]  /*2c9b0*/  @P3 BRA `(.L_x_12661) ;  /* 0x0000000c00e83947 */ /* 0x000fea0003800000 */
[----:B------:R-:W2:Y:S01]  /*2c9c0*/  LDL R84, [R1+0x478] ;  /* 0x0004780001547983 */ /* 0x000ea20000100800 */
[----:B------:R-:W1:Y:S01]  /*2c9d0*/  @P2 LDC R13, c[0x0][0xcec] ;  /* 0x00033b00ff0d2b82 */ /* 0x000e620000000800 */
[----:B------:R-:W-:Y:S02]  /*2c9e0*/  ULDC.64 UR4, c[0x0][0xba0] ;  /* 0x0002e80000047ab9 */ /* 0x000fe40000000a00 */
[----:B------:R-:W3:Y:S01]  /*2c9f0*/  LDL R85, [R1+0x488] ;  /* 0x0004880001557983 */ /* 0x000ee20000100800 */
[----:B------:R-:W-:Y:S02]  /*2ca00*/  IMAD R10, R10, UR4, RZ ;  /* 0x000000040a0a7c24 */ /* 0x000fe4000f8e02ff */
[----:B0-----:R-:W-:-:S04]  /*2ca10*/  IMAD.WIDE.U32 R8, R3, UR4, RZ ;  /* 0x0000000403087c25 */ /* 0x001fc8000f8e00ff */
[----:B------:R-:W-:Y:S01]  /*2ca20*/  IMAD R11, R3, UR5, R10 ;  /* 0x00000005030b7c24 */ /* 0x000fe2000f8e020a */
        /* <DEDUP_REMOVED lines=8> */
[----:B--2---:R-:W-:-:S04]  /*2cab0*/  IMAD R5, R84, 0x40, R181 ;  /* 0x0000004054057824 */ /* 0x004fc800078e02b5 */
        /* <DEDUP_REMOVED lines=27> */
[----:B---3--:R-:W-:Y:S01]  /*2cc70*/  IMAD R3, R85, 0x20, R84 ;  /* 0x0000002055037824 */ /* 0x008fe200078e0254 */
        /* <DEDUP_REMOVED lines=15> */
[----:B------:R-:W-:Y:S02]  /*2cd70*/  SHF.R.U64 R48, R48, 0x3, RZ ;  /* 0x0000000330307819 */ /* 0x000fe400000012ff */
[----:B------:R-:W-:Y:S02]  /*2cd80*/  SHF.R.U64 R52, R52, 0x3, RZ ;  /* 0x0000000334347819 */ /* 0x000fe400000012ff */
[----:B------:R-:W-:Y:S02]  /*2cd90*/  SHF.R.U64 R56, R56, 0x3, RZ ;  /* 0x0000000338387819 */ /* 0x000fe400000012ff */
[----:B------:R-:W-:-:S02]  /*2cda0*/  SHF.R.U64 R60, R60, 0x3, RZ ;  /* 0x000000033c3c7819 */ /* 0x000fc400000012ff */
        /* <DEDUP_REMOVED lines=8> */
[----:B------:R-:W-:Y:S01]  /*2ce30*/  LOP3.LUT R5, R16, 0x380, RZ, 0xc0, !PT ;  /* 0x0000038010057812 */ /* 0x000fe200078ec0ff */
        /* <DEDUP_REMOVED lines=11> */
[----:B------:R-:W-:Y:S02]  /*2cef0*/  SHF.R.U64 R5, R5, 0x3, RZ ;  /* 0x0000000305057819 */ /* 0x000fe400000012ff */
[----:B------:R-:W-:Y:S01]  /*2cf00*/  LOP3.LUT R64, R65, 0x380, RZ, 0xc0, !PT ;  /* 0x0000038041407812 */ /* 0x000fe200078ec0ff */
[----:B------:R-:W5:Y:S01]  /*2cf10*/  LD.E.128 R60, desc[UR42][R60.64] ;  /* 0x0000002a3c3c7980 */ /* 0x000f62000c101d00 */
[----:B------:R-:W-:-:S02]  /*2cf20*/  LOP3.LUT R68, R69, 0x380, RZ, 0xc0, !PT ;  /* 0x0000038045447812 */ /* 0x000fc400078ec0ff */
[----:B------:R-:W-:Y:S02]  /*2cf30*/  LOP3.LUT R72, R73, 0x380, RZ, 0xc0, !PT ;  /* 0x0000038049487812 */ /* 0x000fe400078ec0ff */
[----:B------:R-:W-:Y:S02]  /*2cf40*/  LOP3.LUT R76, R77, 0x380, RZ, 0xc0, !PT ;  /* 0x000003804d4c7812 */ /* 0x000fe400078ec0ff */
[----:B------:R-:W-:Y:S02]  /*2cf50*/  LOP3.LUT R6, R7, 0x380, RZ, 0xc0, !PT ;  /* 0x0000038007067812 */ /* 0x000fe400078ec0ff */
[----:B------:R-:W-:Y:S02]  /*2cf60*/  LOP3.LUT R4, R5, R16, RZ, 0x3c, !PT ;  /* 0x0000001005047212 */ /* 0x000fe400078e3cff */
[----:B------:R-:W0:Y:S01]  /*2cf70*/  @P2 LDC R16, c[0x0][0xcf0] ;  /* 0x00033c00ff102b82 */ /* 0x000e220000000800 */
[----:B------:R-:W-:Y:S02]  /*2cf80*/  SHF.R.U64 R64, R64, 0x3, RZ ;  /* 0x0000000340407819 */ /* 0x000fe400000012ff */
[----:B------:R-:W-:-:S02]  /*2cf90*/  SHF.R.U64 R68, R68, 0x3, RZ ;  /* 0x0000000344447819 */ /* 0x000fc400000012ff */
[----:B------:R-:W-:Y:S02]  /*2cfa0*/  SHF.R.U64 R72, R72, 0x3, RZ ;  /* 0x0000000348487819 */ /* 0x000fe400000012ff */
[----:B------:R-:W-:Y:S02]  /*2cfb0*/  SHF.R.U64 R76, R76, 0x3, RZ ;  /* 0x000000034c4c7819 */ /* 0x000fe400000012ff */
[----:B------:R-:W-:Y:S01]  /*2cfc0*/  SHF.R.U64 R6, R6, 0x3, RZ ;  /* 0x0000000306067819 */ /* 0x000fe200000012ff */
        /* <DEDUP_REMOVED lines=12> */
[----:B------:R-:W-:-:S03]  /*2d090*/  IMAD.IADD R14, R194, 0x1, R3 ;  /* 0x00000001c20e7824 */ /* 0x000fc600078e0203 */
[----:B------:R-:W5:Y:S04]  /*2d0a0*/  LD.E.128 R68, desc[UR42][R68.64] ;  /* 0x0000002a44447980 */ /* 0x000f68000c101d00 */
        /* <DEDUP_REMOVED lines=9> */
[----:B--2---:R-:W2:Y:S01]  /*2d140*/  FENCE.VIEW.ASYNC.S ;  /* 0x00000000000073c6 */ /* 0x004ea20000000000 */
[----:B-1----:R-:W-:-:S04]  /*2d150*/  @P2 IMAD.HI.U32 R3, R14, R13, RZ ;  /* 0x0000000d0e032227 */ /* 0x002fc800078e00ff */
[----:B------:R-:W-:Y:S01]  /*2d160*/  IMAD.MOV.U32 R11, RZ, RZ, R14 ;  /* 0x000000ffff0b7224 */ /* 0x000fe200078e000e */
[----:B0-----:R-:W-:Y:S01]  /*2d170*/  @P2 SHF.R.U32.HI R11, RZ, R16, R3 ;  /* 0x00000010ff0b2219 */ /* 0x001fe20000011603 */
[----:B------:R-:W-:Y:S01]  /*2d180*/  IMAD R13, R15, UR5, R10 ;  /* 0x000000050f0d7c24 */ /* 0x000fe2000f8e020a */
[----:B------:R-:W-:Y:S01]  /*2d190*/  ULDC.64 UR4, c[0x0][0xbe0] ;  /* 0x0002f80000047ab9 */ /* 0x000fe20000000a00 */
[----:B------:R-:W-:Y:S02]  /*2d1a0*/  VIADD R3, R2, 0x32420 ;  /* 0x0003242002037836 */ /* 0x000fe40000000000 */
[----:B------:R-:W-:Y:S01]  /*2d1b0*/  IMAD.IADD R9, R9, 0x1, R13 ;  /* 0x0000000109097824 */ /* 0x000fe200078e020d */
[--C-:B------:R-:W-:Y:S01]  /*2d1c0*/  SHF.R.S32.HI R10, RZ, 0x1f, R11.reuse ;  /* 0x0000001fff0a7819 */ /* 0x100fe2000001140b */
[----:B------:R-:W-:Y:S01]  /*2d1d0*/  IMAD.MOV R13, RZ, RZ, -R11 ;  /* 0x000000ffff0d7224 */ /* 0x000fe200078e0a0b */
[----:B------:R-:W-:-:S03]  /*2d1e0*/  PRMT R3, RZ, 0x654, R3 ;  /* 0x00000654ff037816 */ /* 0x000fc60000000003 */
[----:B------:R-:W-:Y:S02]  /*2d1f0*/  IMAD R13, R12, R13, R14 ;  /* 0x0000000d0c0d7224 */ /* 0x000fe400078e020e */
[----:B------:R-:W-:Y:S02]  /*2d200*/  IMAD R10, R10, UR4, RZ ;  /* 0x000000040a0a7c24 */ /* 0x000fe4000f8e02ff */
[C---:B------:R-:W-:Y:S01]  /*2d210*/  IMAD.WIDE.U32 R8, R11.reuse, UR4, R8 ;  /* 0x000000040b087c25 */ /* 0x040fe2000f8e0008 */
[----:B--2---:R0:W-:Y:S03]  /*2d220*/  SYNCS.ARRIVE.TRANS64.RED.A1T0 RZ, [R3+URZ], RZ ;  /* 0x000000ff03ff79a7 */ /* 0x0041e6000810043f */
[----:B------:R-:W-:Y:S01]  /*2d230*/  IMAD R15, R11, UR5, R10 ;  /* 0x000000050b0f7c24 */ /* 0x000fe2000f8e020a */
[----:B------:R-:W-:Y:S01]  /*2d240*/  ULDC.64 UR4, c[0x0][0xbd8] ;  /* 0x0002f60000047ab9 */ /* 0x000fe20000000a00 */
[----:B0-----:R-:W-:-:S02]  /*2d250*/  SHF.R.S32.HI R3, RZ, 0x1f, R13 ;  /* 0x0000001fff037819 */ /* 0x001fc4000001140d */
[----:B------:R-:W-:-:S03]  /*2d260*/  IMAD.IADD R9, R9, 0x1, R15 ;  /* 0x0000000109097824 */ /* 0x000fc600078e020f */
[----:B------:R-:W-:Y:S02]  /*2d270*/  IMAD R10, R3, UR4, RZ ;  /* 0x00000004030a7c24 */ /* 0x000fe4000f8e02ff */
[----:B------:R-:W-:-:S04]  /*2d280*/  IMAD.WIDE.U32 R8, R13, UR4, R8 ;  /* 0x000000040d087c25 */ /* 0x000fc8000f8e0008 */
        /* <DEDUP_REMOVED lines=9> */
.L_x_12912:
[----:B------:R-:W-:Y:S01]  /*2d320*/  IMAD.IADD R21, R84, 0x1, R194 ;  /* 0x0000000154157824 */ /* 0x000fe200078e02c2 */
[----:B------:R-:W-:Y:S04]  /*2d330*/  BSSY B1, `(.L_x_12663) ;  /* 0x0000014000017945 */ /* 0x000fe80003800000 */
[----:B------:R-:W-:-:S13]  /*2d340*/  ISETP.GE.AND P0, PT, R21, R0, PT ;  /* 0x000000001500720c */ /* 0x000fda0003f06270 */
[----:B------:R-:W-:Y:S05]  /*2d350*/  @P0 BRA `(.L_x_12664) ;  /* 0x0000000000440947 */ /* 0x000fea0003800000 */
[----:B------:R-:W-:Y:S02]  /*2d360*/  ULDC UR4, c[0x0][0xbc8] ;  /* 0x0002f20000047ab9 */ /* 0x000fe40000000800 */
[----:B------:R-:W-:Y:S02]  /*2d370*/  ISETP.GE.AND P3, PT, R181, UR4, PT ;  /* 0x00000004b5007c0c */ /* 0x000fe4000bf66270 */
[----:B------:R-:W-:Y:S02]  /*2d380*/  ISETP.GE.AND P2, PT, R183, UR4, PT ;  /* 0x00000004b7007c0c */ /* 0x000fe4000bf46270 */
[----:B------:R-:W-:Y:S02]  /*2d390*/  ISETP.GE.AND P1, PT, R182, UR4, PT ;  /* 0x00000004b6007c0c */ /* 0x000fe4000bf26270 */
[----:B------:R-:W-:-:S07]  /*2d3a0*/  ISETP.GE.AND P0, PT, R188, UR4, PT ;  /* 0x00000004bc007c0c */ /* 0x000fce000bf06270 */
[-C--:B--2---:R-:W-:Y:S02]  /*2d3b0*/  @!P3 LEA R8, P5, R181, R14.reuse, 0x1 ;  /* 0x0000000eb508b211 */ /* 0x084fe400078a08ff */
[-C--:B------:R-:W-:Y:S02]  /*2d3c0*/  @!P2 LEA R10, P4, R183, R14.reuse, 0x1 ;  /* 0x0000000eb70aa211 */ /* 0x080fe400078808ff */
[-C--:B-1----:R-:W-:Y:S02]  /*2d3d0*/  @!P3 LEA.HI.X R9, R181, R3.reuse, R202, 0x1, P5 ;  /* 0x00000003b509b211 */ /* 0x082fe400028f0cca */
[-C--:B------:R-:W-:Y:S02]  /*2d3e0*/  @!P1 LEA R12, P5, R182, R14.reuse, 0x1 ;  /* 0x0000000eb60c9211 */ /* 0x080fe400078a08ff */
[----:B------:R-:W-:Y:S01]  /*2d3f0*/  @!P2 LEA.HI.X R11, R183, R3, R201, 0x1, P4 ;  /* 0x00000003b70ba211 */ /* 0x000fe200020f0cc9 */
[----:B-----5:R3:W-:Y:S01]  /*2d400*/  @!P3 ST.E.128 desc[UR42][R8.64], R4 ;  /* 0x000000040800b985 */ /* 0x0207e2000c101d2a */
[----:B------:R-:W-:-:S02]  /*2d410*/  @!P0 LEA R14, P4, R188, R14, 0x1 ;  /* 0x0000000ebc0e8211 */ /* 0x000fc400078808ff */
[-C--:B------:R-:W-:Y:S01]  /*2d420*/  @!P1 LEA.HI.X R13, R182, R3.reuse, R200, 0x1, P5 ;  /* 0x00000003b60d9211 */ /* 0x080fe200028f0cc8 */
[----:B------:R3:W-:Y:S01]  /*2d430*/  @!P2 ST.E.128 desc[UR42][R10.64], R36 ;  /* 0x000000240a00a985 */ /* 0x0007e2000c101d2a */
[----:B------:R-:W-:-:S03]  /*2d440*/  @!P0 LEA.HI.X R15, R188, R3, R199, 0x1, P4 ;  /* 0x00000003bc0f8211 */ /* 0x000fc600020f0cc7 */
[----:B------:R3:W-:Y:S04]  /*2d450*/  @!P1 ST.E.128 desc[UR42][R12.64], R52 ;  /* 0x000000340c009985 */ /* 0x0007e8000c101d2a */
[----:B------:R3:W-:Y:S02]  /*2d460*/  @!P0 ST.E.128 desc[UR42][R14.64], R68 ;  /* 0x000000440e008985 */ /* 0x0007e4000c101d2a */
.L_x_12664:
[----:B------:R-:W-:Y:S05]  /*2d470*/  BSYNC B1 ;  /* 0x0000000000017941 */ /* 0x000fea0003800000 */
.L_x_12663:
[----:B------:R-:W-:-:S03]  /*2d480*/  UMOV UR4, 0xffffffff ;  /* 0xffffffff00047882 */ /* 0x000fc60000000000 */
[----:B------:R-:W-:Y:S05]  /*2d490*/  BRA.DIV UR4, `(.L_x_12665) ;  /* 0x000000da04687947 */ /* 0x000fea000b800000 */
[----:B-1----:R1:W4:Y:S04]  /*2d4a0*/  SHFL.IDX PT, R3, R17, 0x1, 0x181f ;  /* 0x00381f0011037f89 */ /* 0x00232800000e0000 */
[----:B--23--:R1:W2:Y:S02]  /*2d4b0*/  SHFL.IDX PT, R14, R16, 0x1, 0x181f ;  /* 0x00381f00100e7f89 */ /* 0x00c2a400000e0000 */
.L_x_12916:
[----:B-----5:R-:W-:Y:S01]  /*2d4c0*/  VIADD R5, R21, 0x20 ;  /* 0x0000002015057836 */ /* 0x020fe20000000000 */
        /* <DEDUP_REMOVED lines=10> */
[-C--:B----4-:R-:W-:Y:S02]  /*2d570*/  @!P3 LEA.HI.X R5, R181, R3.reuse, R202, 0x1, P5 ;  /* 0x00000003b505b211 */ /* 0x090fe400028f0cca */
        /* <DEDUP_REMOVED lines=9> */
.L_x_12667:
[----:B------:R-:W-:Y:S05]  /*2d610*/  BSYNC B1 ;  /* 0x0000000000017941 */ /* 0x000fea0003800000 */
.L_x_12666:
[----:B------:R-:W-:-:S03]  /*2d620*/  UMOV UR4, 0xffffffff ;  /* 0xffffffff00047882 */ /* 0x000fc60000000000 */
[----:B------:R-:W-:Y:S05]  /*2d630*/  BRA.DIV UR4, `(.L_x_12668) ;  /* 0x000000da04487947 */ /* 0x000fea000b800000 */
[----:B----4-:R4:W0:Y:S04]  /*2d640*/  SHFL.IDX PT, R3, R17, 0x2, 0x181f ;  /* 0x00581f0011037f89 */ /* 0x01082800000e0000 */
[----:B--2---:R4:W2:Y:S02]  /*2d650*/  SHFL.IDX PT, R14, R16, 0x2, 0x181f ;  /* 0x00581f00100e7f89 */ /* 0x0048a400000e0000 */
.L_x_12920:
[----:B---3--:R-:W-:Y:S01]  /*2d660*/  VIADD R5, R21, 0x40 ;  /* 0x0000004015057836 */ /* 0x008fe20000000000 */
        /* <DEDUP_REMOVED lines=20> */
.L_x_12670:
[----:B------:R-:W-:Y:S05]  /*2d7b0*/  BSYNC B1 ;  /* 0x0000000000017941 */ /* 0x000fea0003800000 */
.L_x_12669:
[----:B------:R-:W-:-:S03]  /*2d7c0*/  UMOV UR4, 0xffffffff ;  /* 0xffffffff00047882 */ /* 0x000fc60000000000 */
[----:B------:R-:W-:Y:S05]  /*2d7d0*/  BRA.DIV UR4, `(.L_x_12671) ;  /* 0x000000da04287947 */ /* 0x000fea000b800000 */
[----:B0-----:R0:W0:Y:S04]  /*2d7e0*/  SHFL.IDX PT, R3, R17, 0x3, 0x181f ;  /* 0x00781f0011037f89 */ /* 0x00102800000e0000 */
[----:B--2---:R2:W0:Y:S02]  /*2d7f0*/  SHFL.IDX PT, R14, R16, 0x3, 0x181f ;  /* 0x00781f00100e7f89 */ /* 0x00442400000e0000 */
.L_x_12924:
[----:B---3--:R-:W-:-:S05]  /*2d800*/  VIADD R5, R21, 0x60 ;  /* 0x0000006015057836 */ /* 0x008fca0000000000 */
[----:B------:R-:W-:-:S13]  /*2d810*/  ISETP.GE.AND P0, PT, R5, R0, PT ;  /* 0x000000000500720c */ /* 0x000fda0003f06270 */
[----:B------:R-:W-:Y:S05]  /*2d820*/  @P0 BRA `(.L_x_12672) ;  /* 0x0000002c00180947 */ /* 0x000fea0003800000 */
[----:B------:R-:W-:Y:S02]  /*2d830*/  ULDC UR4, c[0x0][0xbc8] ;  /* 0x0002f20000047ab9 */ /* 0x000fe40000000800 */
[----:B------:R-:W-:Y:S02]  /*2d840*/  ISETP.GE.AND P3, PT, R181, UR4, PT ;  /* 0x00000004b5007c0c */ /* 0x000fe4000bf66270 */
[----:B------:R-:W-:Y:S02]  /*2d850*/  ISETP.GE.AND P4, PT, R183, UR4, PT ;  /* 0x00000004b7007c0c */ /* 0x000fe4000bf86270 */
[----:B------:R-:W-:-:S09]  /*2d860*/  ISETP.GE.AND P5, PT, R182, UR4, PT ;  /* 0x00000004b6007c0c */ /* 0x000fd2000bfa6270 */
[-C--:B0-----:R-:W-:Y:S02]  /*2d870*/  @!P3 LEA R4, P0, R181, R14.reuse, 0x1 ;  /* 0x0000000eb504b211 */ /* 0x081fe400078008ff */
        /* <DEDUP_REMOVED lines=14> */
.L_x_12661:
[----:B------:R-:W-:Y:S01]  /*2d960*/  ULDC.64 UR4, c[0x0][0xc08] ;  /* 0x0003020000047ab9 */ /* 0x000fe20000000a00 */
[----:B------:R-:W1:Y:S01]  /*2d970*/  @P2 LDC R8, c[0x0][0xcec] ;  /* 0x00033b00ff082b82 */ /* 0x000e620000000800 */
[----:B------:R-:W-:Y:S01]  /*2d980*/  IMAD R10, R10, UR4, RZ ;  /* 0x000000040a0a7c24 */ /* 0x000fe2000f8e02ff */
[----:B------:R-:W-:Y:S01]  /*2d990*/  SHF.R.S32.HI R6, RZ, 0x1f, R15 ;  /* 0x0000001fff067819 */ /* 0x000fe2000001140f */
[----:B0-----:R-:W-:-:S04]  /*2d9a0*/  IMAD.WIDE.U32 R4, R3, UR4, RZ ;  /* 0x0000000403047c25 */ /* 0x001fc8000f8e00ff */
[----:B------:R-:W-:Y:S01]  /*2d9b0*/  IMAD R3, R3, UR5, R10 ;  /* 0x0000000503037c24 */ /* 0x000fe2000f8e020a */
[----:B------:R-:W0:Y:S01]  /*2d9c0*/  @P2 LDC R9, c[0x0][0xcf0] ;  /* 0x00033c00ff092b82 */ /* 0x000e220000000800 */
[----:B------:R-:W-:Y:S02]  /*2d9d0*/  ULDC.64 UR4, c[0x0][0xc38] ;  /* 0x00030e0000047ab9 */ /* 0x000fe40000000a00 */
[----:B------:R-:W-:Y:S02]  /*2d9e0*/  IMAD.IADD R5, R5, 0x1, R3 ;  /* 0x0000000105057824 */ /* 0x000fe400078e0203 */
[----:B------:R-:W-:Y:S02]  /*2d9f0*/  IMAD.MOV.U32 R3, RZ, RZ, R35 ;  /* 0x000000ffff037224 */ /* 0x000fe400078e0023 */
[----:B------:R-:W-:-:S04]  /*2da00*/  IMAD.WIDE.U32 R4, R193, UR4, R4 ;  /* 0x00000004c1047c25 */ /* 0x000fc8000f8e0004 */
[----:B------:R-:W-:Y:S01]  /*2da10*/  IMAD R5, R193, UR5, R5 ;  /* 0x00000005c1057c24 */ /* 0x000fe2000f8e0205 */
[----:B------:R-:W-:Y:S02]  /*2da20*/  ULDC.64 UR4, c[0x0][0xc40] ;  /* 0x0003100000047ab9 */ /* 0x000fe40000000a00 */
[----:B------:R-:W-:Y:S02]  /*2da30*/  IMAD R6, R6, UR4, RZ ;  /* 0x0000000406067c24 */ /* 0x000fe4000f8e02ff */
[----:B------:R-:W-:-:S04]  /*2da40*/  IMAD.WIDE.U32 R4, R15, UR4, R4 ;  /* 0x000000040f047c25 */ /* 0x000fc8000f8e0004 */
[----:B------:R-:W-:Y:S01]  /*2da50*/  IMAD R7, R15, UR5, R6 ;  /* 0x000000050f077c24 */ /* 0x000fe2000f8e0206 */
[----:B------:R-:W-:Y:S01]  /*2da60*/  ULDC.64 UR4, c[0x0][0xc48] ;  /* 0x0003120000047ab9 */ /* 0x000fe20000000a00 */
[----:B-1----:R-:W-:-:S04]  /*2da70*/  @P2 IMAD.HI.U32 R8, R35, R8, RZ ;  /* 0x0000000823082227 */ /* 0x002fc800078e00ff */
[----:B------:R-:W-:Y:S01]  /*2da80*/  IMAD.IADD R5, R5, 0x1, R7 ;  /* 0x0000000105057824 */ /* 0x000fe200078e0207 */
[----:B0-----:R-:W-:Y:S01]  /*2da90*/  @P2 SHF.R.U32.HI R3, RZ, R9, R8 ;  /* 0x00000009ff032219 */ /* 0x001fe20000011608 */
[----:B------:R-:W-:Y:S02]  /*2daa0*/  VIADD R8, R2, 0x32420 ;  /* 0x0003242002087836 */ /* 0x000fe40000000000 */
[C---:B------:R-:W-:Y:S01]  /*2dab0*/  IMAD.WIDE.U32 R4, R203.reuse, UR4, R4 ;  /* 0x00000004cb047c25 */ /* 0x040fe2000f8e0004 */
[--C-:B------:R-:W-:Y:S02]  /*2dac0*/  SHF.R.S32.HI R6, RZ, 0x1f, R3.reuse ;  /* 0x0000001fff067819 */ /* 0x100fe40000011403 */
[----:B------:R-:W-:Y:S01]  /*2dad0*/  PRMT R8, RZ, 0x654, R8 ;  /* 0x00000654ff087816 */ /* 0x000fe20000000008 */
[----:B------:R-:W-:Y:S02]  /*2dae0*/  IMAD.MOV R7, RZ, RZ, -R3 ;  /* 0x000000ffff077224 */ /* 0x000fe400078e0a03 */
[----:B------:R-:W-:Y:S01]  /*2daf0*/  IMAD R5, R203, UR5, R5 ;  /* 0x00000005cb057c24 */ /* 0x000fe2000f8e0205 */
[----:B------:R-:W-:Y:S01]  /*2db00*/  ULDC.64 UR4, c[0x0][0xc30] ;  /* 0x00030c0000047ab9 */ /* 0x000fe20000000a00 */
[----:B------:R-:W-:Y:S01]  /*2db10*/  IMAD R7, R12, R7, R35 ;  /* 0x000000070c077224 */ /* 0x000fe200078e0223 */
[----:B------:R0:W-:Y:S01]  /*2db20*/  SYNCS.ARRIVE.TRANS64.RED.A1T0 RZ, [R8+URZ], RZ ;  /* 0x000000ff08ff79a7 */ /* 0x0001e2000810043f */
[----:B------:R-:W-:-:S02]  /*2db30*/  IMAD R6, R6, UR4, RZ ;  /* 0x0000000406067c24 */ /* 0x000fc4000f8e02ff */
        /* <DEDUP_REMOVED lines=16> */
.L_x_12927:
[----:B------:R-:W-:Y:S01]  /*2dc40*/  ISETP.GE.AND P0, PT, R37, R0, PT ;  /* 0x000000002500720c */ /* 0x000fe20003f06270 */
[----:B------:R-:W-:-:S12]  /*2dc50*/  BSSY B1, `(.L_x_12674) ;  /* 0x00000c6000017945 */ /* 0x000fd80003800000 */
[----:B------:R-:W-:Y:S05]  /*2dc60*/  @P0 BRA `(.L_x_12675) ;  /* 0x0000000c00100947 */ /* 0x000fea0003800000 */
[----:B------:R-:W-:Y:S01]  /*2dc70*/  ULDC UR4, c[0x0][0xbc8] ;  /* 0x0002f20000047ab9 */ /* 0x000fe20000000800 */
[----:B------:R-:W3:Y:S01]  /*2dc80*/  LDL R10, [R1+0x468] ;  /* 0x00046800010a7983 */ /* 0x000ee20000100800 */
[----:B------:R-:W-:-:S03]  /*2dc90*/  ISETP.GE.AND P0, PT, R197, UR4, PT ;  /* 0x00000004c5007c0c */ /* 0x000fc6000bf06270 */
[----:B------:R-:W4:Y:S04]  /*2dca0*/  LDL R28, [R1+0x464] ;  /* 0x00046400011c7983 */ /* 0x000f280000100800 */
[----:B------:R-:W5:Y:S04]  /*2dcb0*/  LDL R11, [R1+0x508] ;  /* 0x00050800010b7983 */ /* 0x000f680000100800 */
[----:B------:R-:W5:Y:S04]  /*2dcc0*/  LDL R31, [R1+0x504] ;  /* 0x00050400011f7983 */ /* 0x000f680000100800 */
[----:B------:R-:W4:Y:S01]  /*2dcd0*/  @!P0 LDL.64 R20, [R1+0x260] ;  /* 0x0002600001148983 */ /* 0x000f220000100a00 */
[----:B-1----:R-:W-:-:S03]  /*2dce0*/  @!P0 IMAD.MOV.U32 R15, RZ, RZ, R5 ;  /* 0x000000ffff0f8224 */ /* 0x002fc600078e0005 */
[----:B------:R-:W5:Y:S01]  /*2dcf0*/  LDL R27, [R1+0x500] ;  /* 0x00050000011b7983 */ /* 0x000f620000100800 */
[----:B--2---:R-:W-:-:S03]  /*2dd00*/  @!P0 IMAD.WIDE R6, R197, 0x4, R14 ;  /* 0x00000004c5068825 */ /* 0x004fc600078e020e */
[----:B------:R-:W2:Y:S04]  /*2dd10*/  LDL R24, [R1+0x4fc] ;  /* 0x0004fc0001187983 */ /* 0x000ea80000100800 */
[----:B------:R-:W2:Y:S04]  /*2dd20*/  LDL R30, [R1+0x4f8] ;  /* 0x0004f800011e7983 */ /* 0x000ea80000100800 */
[----:B------:R-:W2:Y:S04]  /*2dd30*/  LDL R29, [R1+0x4f4] ;  /* 0x0004f400011d7983 */ /* 0x000ea80000100800 */
[----:B------:R-:W2:Y:S04]  /*2dd40*/  LDL R26, [R1+0x4f0] ;  /* 0x0004f000011a7983 */ /* 0x000ea80000100800 */
[----:B------:R-:W2:Y:S04]  /*2dd50*/  LDL R15, [R1+0x4e0] ;  /* 0x0004e000010f7983 */ /* 0x000ea80000100800 */
[----:B------:R-:W2:Y:S01]  /*2dd60*/  LDL R32, [R1+0x4a8] ;  /* 0x0004a80001207983 */ /* 0x000ea20000100800 */
[----:B---3--:R-:W-:-:S03]  /*2dd70*/  ISETP.GE.AND P1, PT, R10, UR4, PT ;  /* 0x000000040a007c0c */ /* 0x008fc6000bf26270 */
[----:B----4-:R1:W-:Y:S10]  /*2dd80*/  @!P0 ST.E.64 desc[UR42][R6.64], R20 ;  /* 0x0000001406008985 */ /* 0x0103f4000c101b2a */
[----:B------:R-:W3:Y:S01]  /*2dd90*/  @!P1 LDL.64 R8, [R1+0x270] ;  /* 0x0002700001089983 */ /* 0x000ee20000100a00 */
[----:B------:R-:W-:-:S02]  /*2dda0*/  ISETP.GE.AND P0, PT, R28, UR4, PT ;  /* 0x000000041c007c0c */ /* 0x000fc4000bf06270 */
[----:B------:R-:W-:-:S04]  /*2ddb0*/  @!P1 LEA R12, P2, R10, R14, 0x2 ;  /* 0x0000000e0a0c9211 */ /* 0x000fc800078410ff */
[----:B-----5:R-:W-:-:S05]  /*2ddc0*/  @!P1 LEA.HI.X R13, R10, R5, R11, 0x2, P2 ;  /* 0x000000050a0d9211 */ /* 0x020fca00010f140b */
[----:B---3--:R3:W-:Y:S04]  /*2ddd0*/  @!P1 ST.E.64 desc[UR42][R12.64], R8 ;  /* 0x000000080c009985 */ /* 0x0087e8000c101b2a */
[----:B------:R-:W4:Y:S01]  /*2dde0*/  @!P0 LDL.64 R10, [R1+0x280] ;  /* 0x00028000010a8983 */ /* 0x000f220000100a00 */
[----:B------:R-:W-:Y:S02]  /*2ddf0*/  ISETP.GE.AND P1, PT, R237, UR4, PT ;  /* 0x00000004ed007c0c */ /* 0x000fe4000bf26270 */
[----:B------:R-:W-:-:S04]  /*2de00*/  @!P0 LEA R16, P2, R28, R14, 0x2 ;  /* 0x0000000e1c108211 */ /* 0x000fc800078410ff */
[----:B------:R-:W-:Y:S02]  /*2de10*/  @!P0 LEA.HI.X R17, R28, R5, R31, 0x2, P2 ;  /* 0x000000051c118211 */ /* 0x000fe400010f141f */
[----:B------:R-:W5:Y:S04]  /*2de20*/  LDL R28, [R1+0x4ec] ;  /* 0x0004ec00011c7983 */ /* 0x000f680000100800 */
[----:B------:R-:W5:Y:S04]  /*2de30*/  LDL R31, [R1+0x4a4] ;  /* 0x0004a400011f7983 */ /* 0x000f680000100800 */
[----:B----4-:R4:W-:Y:S04]  /*2de40*/  @!P0 ST.E.64 desc[UR42][R16.64], R10 ;  /* 0x0000000a10008985 */ /* 0x0109e8000c101b2a */
[----:B-1----:R-:W2:Y:S01]  /*2de50*/  @!P1 LDL.64 R6, [R1+0x290] ;  /* 0x0002900001069983 */ /* 0x002ea20000100a00 */
[----:B------:R-:W-:-:S02]  /*2de60*/  ISETP.GE.AND P0, PT, R236, UR4, PT ;  /* 0x00000004ec007c0c */ /* 0x000fc4000bf06270 */
[----:B------:R-:W-:-:S04]  /*2de70*/  @!P1 LEA R20, P2, R237, R14, 0x2 ;  /* 0x0000000eed149211 */ /* 0x000fc800078410ff */
[----:B------:R-:W-:Y:S02]  /*2de80*/  @!P1 LEA.HI.X R21, R237, R5, R27, 0x2, P2 ;  /* 0x00000005ed159211 */ /* 0x000fe400010f141b */
[----:B------:R-:W5:Y:S04]  /*2de90*/  LDL R27, [R1+0x4e8] ;  /* 0x0004e800011b7983 */ /* 0x000f680000100800 */
[----:B--2---:R1:W-:Y:S04]  /*2dea0*/  @!P1 ST.E.64 desc[UR42][R20.64], R6 ;  /* 0x0000000614009985 */ /* 0x0043e8000c101b2a */
[----:B---3--:R-:W2:Y:S01]  /*2deb0*/  @!P0 LDL.64 R8, [R1+0x2a0] ;  /* 0x0002a00001088983 */ /* 0x008ea20000100a00 */
[----:B------:R-:W-:-:S02]  /*2dec0*/  ISETP.GE.AND P1, PT, R235, UR4, PT ;  /* 0x00000004eb007c0c */ /* 0x000fc4000bf26270 */
[----:B------:R-:W-:-:S04]  /*2ded0*/  @!P0 LEA R12, P2, R236, R14, 0x2 ;  /* 0x0000000eec0c8211 */ /* 0x000fc800078410ff */
[----:B------:R-:W-:Y:S02]  /*2dee0*/  @!P0 LEA.HI.X R13, R236, R5, R24, 0x2, P2 ;  /* 0x00000005ec0d8211 */ /* 0x000fe400010f1418 */
[----:B------:R-:W3:Y:S04]  /*2def0*/  LDL R24, [R1+0x4e4] ;  /* 0x0004e40001187983 */ /* 0x000ee80000100800 */
[----:B--2---:R2:W-:Y:S04]  /*2df00*/  @!P0 ST.E.64 desc[UR42][R12.64], R8 ;  /* 0x000000080c008985 */ /* 0x0045e8000c101b2a */
[----:B----4-:R-:W4:Y:S01]  /*2df10*/  @!P1 LDL.64 R10, [R1+0x2b0] ;  /* 0x0002b000010a9983 */ /* 0x010f220000100a00 */
[----:B------:R-:W-:-:S02]  /*2df20*/  ISETP.GE.AND P0, PT, R234, UR4, PT ;  /* 0x00000004ea007c0c */ /* 0x000fc4000bf06270 */
[----:B------:R-:W-:-:S04]  /*2df30*/  @!P1 LEA R16, P2, R235, R14, 0x2 ;  /* 0x0000000eeb109211 */ /* 0x000fc800078410ff */
[----:B------:R-:W-:Y:S02]  /*2df40*/  @!P1 LEA.HI.X R17, R235, R5, R30, 0x2, P2 ;  /* 0x00000005eb119211 */ /* 0x000fe400010f141e */
[----:B------:R-:W3:Y:S04]  /*2df50*/  LDL R30, [R1+0x4a0] ;  /* 0x0004a000011e7983 */ /* 0x000ee80000100800 */
[----:B----4-:R4:W-:Y:S04]  /*2df60*/  @!P1 ST.E.64 desc[UR42][R16.64], R10 ;  /* 0x0000000a10009985 */ /* 0x0109e8000c101b2a */
[----:B-1----:R-:W5:Y:S01]  /*2df70*/  @!P0 LDL.64 R6, [R1+0x2c0] ;  /* 0x0002c00001068983 */ /* 0x002f620000100a00 */
[----:B------:R-:W-:-:S02]  /*2df80*/  ISETP.GE.AND P1, PT, R233, UR4, PT ;  /* 0x00000004e9007c0c */ /* 0x000fc4000bf26270 */
[----:B------:R-:W-:-:S04]  /*2df90*/  @!P0 LEA R20, P2, R234, R14, 0x2 ;  /* 0x0000000eea148211 */ /* 0x000fc800078410ff */
[----:B------:R-:W-:Y:S02]  /*2dfa0*/  @!P0 LEA.HI.X R21, R234, R5, R29, 0x2, P2 ;  /* 0x00000005ea158211 */ /* 0x000fe400010f141d */
[----:B------:R-:W3:Y:S04]  /*2dfb0*/  LDL R29, [R1+0x4dc] ;  /* 0x0004dc00011d7983 */ /* 0x000ee80000100800 */
[----:B-----5:R1:W-:Y:S04]  /*2dfc0*/  @!P0 ST.E.64 desc[UR42][R20.64], R6 ;  /* 0x0000000614008985 */ /* 0x0203e8000c101b2a */
[----:B--2---:R-:W2:Y:S01]  /*2dfd0*/  @!P1 LDL.64 R8, [R1+0x2d0] ;  /* 0x0002d00001089983 */ /* 0x004ea20000100a00 */
[----:B------:R-:W-:-:S02]  /*2dfe0*/  ISETP.GE.AND P0, PT, R232, UR4, PT ;  /* 0x00000004e8007c0c */ /* 0x000fc4000bf06270 */
[----:B------:R-:W-:-:S04]  /*2dff0*/  @!P1 LEA R12, P2, R233, R14, 0x2 ;  /* 0x0000000ee90c9211 */ /* 0x000fc800078410ff */
[----:B------:R-:W-:Y:S02]  /*2e000*/  @!P1 LEA.HI.X R13, R233, R5, R26, 0x2, P2 ;  /* 0x00000005e90d9211 */ /* 0x000fe400010f141a */
[----:B------:R-:W5:Y:S04]  /*2e010*/  LDL R26, [R1+0x4d8] ;  /* 0x0004d800011a7983 */ /* 0x000f680000100800 */
[----:B--2---:R2:W-:Y:S04]  /*2e020*/  @!P1 ST.E.64 desc[UR42][R12.64], R8 ;  /* 0x000000080c009985 */ /* 0x0045e8000c101b2a */
[----:B----4-:R-:W4:Y:S01]  /*2e030*/  @!P0 LDL.64 R10, [R1+0x2e0] ;  /* 0x0002e000010a8983 */ /* 0x010f220000100a00 */
[----:B------:R-:W-:-:S02]  /*2e040*/  ISETP.GE.AND P1, PT, R231, UR4, PT ;  /* 0x00000004e7007c0c */ /* 0x000fc4000bf26270 */
[----:B------:R-:W-:-:S04]  /*2e050*/  @!P0 LEA R16, P2, R232, R14, 0x2 ;  /* 0x0000000ee8108211 */ /* 0x000fc800078410ff */
[----:B------:R-:W-:Y:S02]  /*2e060*/  @!P0 LEA.HI.X R17, R232, R5, R28, 0x2, P2 ;  /* 0x00000005e8118211 */ /* 0x000fe400010f141c */
[----:B------:R-:W5:Y:S04]  /*2e070*/  LDL R28, [R1+0x4d4] ;  /* 0x0004d400011c7983 */ /* 0x000f680000100800 */
[----:B----4-:R4:W-:Y:S04]  /*2e080*/  @!P0 ST.E.64 desc[UR42][R16.64], R10 ;  /* 0x0000000a10008985 */ /* 0x0109e8000c101b2a */
[----:B-1----:R-:W3:Y:S01]  /*2e090*/  @!P1 LDL.64 R6, [R1+0x2f0] ;  /* 0x0002f00001069983 */ /* 0x002ee20000100a00 */
[----:B------:R-:W-:-:S02]  /*2e0a0*/  ISETP.GE.AND P0, PT, R230, UR4, PT ;  /* 0x00000004e6007c0c */ /* 0x000fc4000bf06270 */
[----:B------:R-:W-:-:S04]  /*2e0b0*/  @!P1 LEA R20, P2, R231, R14, 0x2 ;  /* 0x0000000ee7149211 */ /* 0x000fc800078410ff */
[----:B------:R-:W-:Y:S02]  /*2e0c0*/  @!P1 LEA.HI.X R21, R231, R5, R27, 0x2, P2 ;  /* 0x00000005e7159211 */ /* 0x000fe400010f141b */
[----:B------:R-:W5:Y:S04]  /*2e0d0*/  LDL R27, [R1+0x4d0] ;  /* 0x0004d000011b7983 */ /* 0x000f680000100800 */
[----:B---3--:R1:W-:Y:S04]  /*2e0e0*/  @!P1 ST.E.64 desc[UR42][R20.64], R6 ;  /* 0x0000000614009985 */ /* 0x0083e8000c101b2a */
[----:B--2---:R-:W2:Y:S01]  /*2e0f0*/  @!P0 LDL.64 R8, [R1+0x300] ;  /* 0x0003000001088983 */ /* 0x004ea20000100a00 */
        /* <DEDUP_REMOVED lines=83> */
[----:B-1----:R-:W2:Y:S01]  /*2e630*/  @!P0 LDL.64 R6, [R1+0x3e0] ;  /* 0x0003e00001068983 */ /* 0x002ea20000100a00 */
[----:B------:R-:W-:-:S02]  /*2e640*/  ISETP.GE.AND P1, PT, R210, UR4, PT ;  /* 0x00000004d2007c0c */ /* 0x000fc4000bf26270 */
[----:B------:R-:W-:-:S04]  /*2e650*/  @!P0 LEA R20, P2, R211, R14, 0x2 ;  /* 0x0000000ed3148211 */ /* 0x000fc800078410ff */
[----:B-----5:R-:W-:Y:S02]  /*2e660*/  @!P0 LEA.HI.X R21, R211, R5, R26, 0x2, P2 ;  /* 0x00000005d3158211 */ /* 0x020fe400010f141a */
[----:B------:R-:W5:Y:S04]  /*2e670*/  LDL R26, [R1+0x490] ;  /* 0x00049000011a7983 */ /* 0x000f680000100800 */
[----:B--2---:R1:W-:Y:S04]  /*2e680*/  @!P0 ST.E.64 desc[UR42][R20.64], R6 ;  /* 0x0000000614008985 */ /* 0x0043e8000c101b2a */
[----:B------:R-:W2:Y:S01]  /*2e690*/  @!P1 LDL.64 R8, [R1+0x3f0] ;  /* 0x0003f00001089983 */ /* 0x000ea20000100a00 */
[----:B------:R-:W-:-:S02]  /*2e6a0*/  ISETP.GE.AND P0, PT, R209, UR4, PT ;  /* 0x00000004d1007c0c */ /* 0x000fc4000bf06270 */
[----:B------:R-:W-:-:S04]  /*2e6b0*/  @!P1 LEA R12, P2, R210, R14, 0x2 ;  /* 0x0000000ed20c9211 */ /* 0x000fc800078410ff */
[----:B------:R-:W-:-:S05]  /*2e6c0*/  @!P1 LEA.HI.X R13, R210, R5, R32, 0x2, P2 ;  /* 0x00000005d20d9211 */ /* 0x000fca00010f1420 */
[----:B--2---:R2:W-:Y:S04]  /*2e6d0*/  @!P1 ST.E.64 desc[UR42][R12.64], R8 ;  /* 0x000000080c009985 */ /* 0x0045e8000c101b2a */
[----:B----4-:R-:W4:Y:S01]  /*2e6e0*/  @!P0 LDL.64 R10, [R1+0x400] ;  /* 0x00040000010a8983 */ /* 0x010f220000100a00 */
[----:B------:R-:W-:Y:S02]  /*2e6f0*/  ISETP.GE.AND P1, PT, R208, UR4, PT ;  /* 0x00000004d0007c0c */ /* 0x000fe4000bf26270 */
[----:B------:R-:W-:-:S04]  /*2e700*/  @!P0 LEA R16, P2, R209, R14, 0x2 ;  /* 0x0000000ed1108211 */ /* 0x000fc800078410ff */
[----:B------:R-:W-:-:S05]  /*2e710*/  @!P0 LEA.HI.X R17, R209, R5, R31, 0x2, P2 ;  /* 0x00000005d1118211 */ /* 0x000fca00010f141f */
[----:B----4-:R4:W-:Y:S04]  /*2e720*/  @!P0 ST.E.64 desc[UR42][R16.64], R10 ;  /* 0x0000000a10008985 */ /* 0x0109e8000c101b2a */
[----:B-1----:R-:W3:Y:S01]  /*2e730*/  @!P1 LDL.64 R6, [R1+0x410] ;  /* 0x0004100001069983 */ /* 0x002ee20000100a00 */
        /* <DEDUP_REMOVED lines=9> */
[----:B----4-:R-:W3:Y:S01]  /*2e7d0*/  @!P1 LDL.64 R10, [R1+0x430] ;  /* 0x00043000010a9983 */ /* 0x010ee20000100a00 */
[----:B------:R-:W-:Y:S02]  /*2e7e0*/  ISETP.GE.AND P0, PT, R15, UR4, PT ;  /* 0x000000040f007c0c */ /* 0x000fe4000bf06270 */
[----:B------:R-:W-:-:S04]  /*2e7f0*/  @!P1 LEA R16, P2, R206, R14, 0x2 ;  /* 0x0000000ece109211 */ /* 0x000fc800078410ff */
[----:B------:R-:W-:-:S05]  /*2e800*/  @!P1 LEA.HI.X R17, R206, R5, R28, 0x2, P2 ;  /* 0x00000005ce119211 */ /* 0x000fca00010f141c */
[----:B---3--:R3:W-:Y:S04]  /*2e810*/  @!P1 ST.E.64 desc[UR42][R16.64], R10 ;  /* 0x0000000a10009985 */ /* 0x0087e8000c101b2a */
[----:B-1----:R-:W4:Y:S01]  /*2e820*/  @!P0 LDL.64 R6, [R1+0x440] ;  /* 0x0004400001068983 */ /* 0x002f220000100a00 */
[----:B------:R-:W-:Y:S02]  /*2e830*/  ISETP.GE.AND P1, PT, R24, UR4, PT ;  /* 0x0000000418007c0c */ /* 0x000fe4000bf26270 */
[----:B------:R-:W-:-:S04]  /*2e840*/  @!P0 LEA R20, P2, R15, R14, 0x2 ;  /* 0x0000000e0f148211 */ /* 0x000fc800078410ff */
[----:B------:R-:W-:-:S05]  /*2e850*/  @!P0 LEA.HI.X R21, R15, R5, R27, 0x2, P2 ;  /* 0x000000050f158211 */ /* 0x000fca00010f141b */
[----:B----4-:R3:W-:Y:S04]  /*2e860*/  @!P0 ST.E.64 desc[UR42][R20.64], R6 ;  /* 0x0000000614008985 */ /* 0x0107e8000c101b2a */
[----:B--2---:R-:W2:Y:S01]  /*2e870*/  @!P1 LDL.64 R8, [R1+0x450] ;  /* 0x0004500001089983 */ /* 0x004ea20000100a00 */
[----:B------:R-:W-:-:S04]  /*2e880*/  @!P1 LEA R14, P0, R24, R14, 0x2 ;  /* 0x0000000e180e9211 */ /* 0x000fc800078010ff */
[----:B-----5:R-:W-:-:S05]  /*2e890*/  @!P1 LEA.HI.X R15, R24, R5, R26, 0x2, P0 ;  /* 0x00000005180f9211 */ /* 0x020fca00000f141a */
[----:B--2---:R3:W-:Y:S04]  /*2e8a0*/  @!P1 ST.E.64 desc[UR42][R14.64], R8 ;  /* 0x000000080e009985 */ /* 0x0047e8000c101b2a */
.L_x_12675:
[----:B------:R-:W-:Y:S05]  /*2e8b0*/  BSYNC B1 ;  /* 0x0000000000017941 */ /* 0x000fea0003800000 */
.L_x_12674:
[----:B------:R-:W-:-:S03]  /*2e8c0*/  UMOV UR4, 0xffffffff ;  /* 0xffffffff00047882 */ /* 0x000fc60000000000 */
[----:B------:R-:W-:Y:S05]  /*2e8d0*/  BRA.DIV UR4, `(.L_x_12676) ;  /* 0x000000ca04647947 */ /* 0x000fea000b800000 */
[----:B0-----:R-:W0:Y:S04]  /*2e8e0*/  SHFL.IDX PT, R4, R4, 0x1, 0x1c1f ;  /* 0x003c1f0004047f89 */ /* 0x001e2800000e0000 */
[----:B--23--:R2:W3:Y:S02]  /*2e8f0*/  SHFL.IDX PT, R14, R3, 0x1, 0x1c1f ;  /* 0x003c1f00030e7f89 */ /* 0x00c4e400000e0000 */
.L_x_12931:
[----:B------:R-:W-:-:S13]  /*2e900*/  ISETP.GE.AND P0, PT, R25, R0, PT ;  /* 0x000000001900720c */ /* 0x000fda0003f06270 */
[----:B------:R-:W-:Y:S05]  /*2e910*/  @P0 BRA `(.L_x_12672) ;  /* 0x0000001800dc0947 */ /* 0x000fea0003800000 */
[----:B------:R-:W4:Y:S01]  /*2e920*/  LDC R0, c[0x0][0xbc8] ;  /* 0x0002f200ff007b82 */ /* 0x000f220000000800 */
[----:B------:R-:W5:Y:S04]  /*2e930*/  LDL R49, [R1+0x468] ;  /* 0x0004680001317983 */ /* 0x000f680000100800 */
[----:B------:R-:W5:Y:S04]  /*2e940*/  LDL R52, [R1+0x464] ;  /* 0x0004640001347983 */ /* 0x000f680000100800 */
[----:B------:R-:W5:Y:S04]  /*2e950*/  LDL R50, [R1+0x508] ;  /* 0x0005080001327983 */ /* 0x000f680000100800 */
[----:B------:R-:W5:Y:S04]  /*2e960*/  LDL R45, [R1+0x4f8] ;  /* 0x0004f800012d7983 */ /* 0x000f680000100800 */
[----:B------:R-:W5:Y:S04]  /*2e970*/  LDL R42, [R1+0x4e8] ;  /* 0x0004e800012a7983 */ /* 0x000f680000100800 */
[----:B------:R-:W5:Y:S01]  /*2e980*/  LDL R46, [R1+0x4fc] ;  /* 0x0004fc00012e7983 */ /* 0x000f620000100800 */
[----:B----4-:R-:W-:-:S03]  /*2e990*/  ISETP.GE.AND P0, PT, R197, R0, PT ;  /* 0x00000000c500720c */ /* 0x010fc60003f06270 */
[----:B------:R-:W4:Y:S04]  /*2e9a0*/  LDL R40, [R1+0x4dc] ;  /* 0x0004dc0001287983 */ /* 0x000f280000100800 */
[----:B------:R-:W4:Y:S04]  /*2e9b0*/  LDL R10, [R1+0x4ec] ;  /* 0x0004ec00010a7983 */ /* 0x000f280000100800 */
[----:B------:R-:W4:Y:S04]  /*2e9c0*/  LDL R11, [R1+0x4d4] ;  /* 0x0004d400010b7983 */ /* 0x000f280000100800 */
[----:B------:R-:W4:Y:S01]  /*2e9d0*/  @!P0 LDL.64 R20, [R1+0x268] ;  /* 0x0002680001148983 */ /* 0x000f220000100a00 */
[----:B0-----:R-:W-:-:S03]  /*2e9e0*/  @!P0 IMAD.MOV.U32 R15, RZ, RZ, R4 ;  /* 0x000000ffff0f8224 */ /* 0x001fc600078e0004 */
[----:B------:R-:W4:Y:S01]  /*2e9f0*/  LDL R48, [R1+0x504] ;  /* 0x0005040001307983 */ /* 0x000f220000100800 */
[----:B---3--:R-:W-:-:S03]  /*2ea00*/  @!P0 IMAD.WIDE R6, R197, 0x4, R14 ;  /* 0x00000004c5068825 */ /* 0x008fc600078e020e */
        /* <DEDUP_REMOVED lines=21> */
[----:B-1----:R-:W3:Y:S04]  /*2eb60*/  LDL R5, [R1+0x470] ;  /* 0x0004700001057983 */ /* 0x002ee80000100800 */
[----:B--2---:R-:W2:Y:S01]  /*2eb70*/  LDL R3, [R1+0x46c] ;  /* 0x00046c0001037983 */ /* 0x004ea20000100800 */
[----:B-----5:R-:W-:-:S03]  /*2eb80*/  ISETP.GE.AND P1, PT, R49, R0, PT ;  /* 0x000000003100720c */ /* 0x020fc60003f26270 */
[----:B----4-:R0:W-:Y:S10]  /*2eb90*/  @!P0 ST.E.64 desc[UR42][R6.64], R20 ;  /* 0x0000001406008985 */ /* 0x0101f4000c101b2a */
[----:B------:R-:W4:Y:S01]  /*2eba0*/  @!P1 LDL.64 R8, [R1+0x278] ;  /* 0x0002780001089983 */ /* 0x000f220000100a00 */
[----:B------:R-:W-:-:S02]  /*2ebb0*/  ISETP.GE.AND P2, PT, R52, R0, PT ;  /* 0x000000003400720c */ /* 0x000fc40003f46270 */
[----:B------:R-:W-:-:S04]  /*2ebc0*/  @!P1 LEA R12, P0, R49, R14, 0x2 ;  /* 0x0000000e310c9211 */ /* 0x000fc800078010ff */
[----:B------:R-:W-:Y:S01]  /*2ebd0*/  @!P1 LEA.HI.X R13, R49, R4, R50, 0x2, P0 ;  /* 0x00000004310d9211 */ /* 0x000fe200000f1432 */
[----:B------:R-:W-:Y:S02]  /*2ebe0*/  IMAD.MOV.U32 R49, RZ, RZ, R45 ;  /* 0x000000ffff317224 */ /* 0x000fe400078e002d */
[----:B------:R-:W-:Y:S02]  /*2ebf0*/  IMAD.MOV.U32 R45, RZ, RZ, R42 ;  /* 0x000000ffff2d7224 */ /* 0x000fe400078e002a */
[----:B------:R-:W-:Y:S02]  /*2ec00*/  IMAD.MOV.U32 R50, RZ, RZ, R46 ;  /* 0x000000ffff327224 */ /* 0x000fe400078e002e */
[----:B------:R-:W-:Y:S02]  /*2ec10*/  IMAD.MOV.U32 R42, RZ, RZ, R40 ;  /* 0x000000ffff2a7224 */ /* 0x000fe400078e0028 */
[----:B------:R-:W-:Y:S02]  /*2ec20*/  IMAD.MOV.U32 R40, RZ, RZ, R11 ;  /* 0x000000ffff287224 */ /* 0x000fe400078e000b */
[----:B------:R-:W-:Y:S01]  /*2ec30*/  IMAD.MOV.U32 R46, RZ, RZ, R10 ;  /* 0x000000ffff2e7224 */ /* 0x000fe200078e000a */
[----:B----4-:R1:W-:Y:S04]  /*2ec40*/  @!P1 ST.E.64 desc[UR42][R12.64], R8 ;  /* 0x000000080c009985 */ /* 0x0103e8000c101b2a */
[----:B------:R-:W4:Y:S01]  /*2ec50*/  @!P2 LDL.64 R10, [R1+0x288] ;  /* 0x00028800010aa983 */ /* 0x000f220000100a00 */
[----:B------:R-:W-:Y:S01]  /*2ec60*/  ISETP.GE.AND P1, PT, R237, R0, PT ;  /* 0x00000000ed00720c */ /* 0x000fe20003f26270 */
[----:B------:R-:W-:-:S02]  /*2ec70*/  IMAD.MOV.U32 R53, RZ, RZ, R48 ;  /* 0x000000ffff357224 */ /* 0x000fc400078e0030 */
[----:B---3--:R-:W-:Y:S01]  /*2ec80*/  IMAD.MOV.U32 R48, RZ, RZ, R16 ;  /* 0x000000ffff307224 */ /* 0x008fe200078e0010 */
[C---:B------:R-:W-:Y:S01]  /*2ec90*/  @!P2 LEA R16, P0, R52.reuse, R14, 0x2 ;  /* 0x0000000e3410a211 */ /* 0x040fe200078010ff */
[----:B------:R-:W-:Y:S02]  /*2eca0*/  IMAD.MOV.U32 R51, RZ, RZ, R47 ;  /* 0x000000ffff337224 */ /* 0x000fe400078e002f */
[----:B------:R-:W-:Y:S02]  /*2ecb0*/  IMAD.MOV.U32 R47, RZ, RZ, R43 ;  /* 0x000000ffff2f7224 */ /* 0x000fe400078e002b */
[----:B------:R-:W-:Y:S02]  /*2ecc0*/  IMAD.MOV.U32 R43, RZ, RZ, R36 ;  /* 0x000000ffff2b7224 */ /* 0x000fe400078e0024 */
[----:B------:R-:W-:Y:S01]  /*2ecd0*/  IMAD.MOV.U32 R36, RZ, RZ, R17 ;  /* 0x000000ffff247224 */ /* 0x000fe200078e0011 */
[----:B------:R-:W-:-:S05]  /*2ece0*/  @!P2 LEA.HI.X R17, R52, R4, R53, 0x2, P0 ;  /* 0x000000043411a211 */ /* 0x000fca00000f1435 */
[----:B----4-:R3:W-:Y:S04]  /*2ecf0*/  @!P2 ST.E.64 desc[UR42][R16.64], R10 ;  /* 0x0000000a1000a985 */ /* 0x0107e8000c101b2a */
[----:B0-----:R-:W4:Y:S01]  /*2ed00*/  @!P1 LDL.64 R6, [R1+0x298] ;  /* 0x0002980001069983 */ /* 0x001f220000100a00 */
[----:B------:R-:W-:Y:S02]  /*2ed10*/  ISETP.GE.AND P2, PT, R236, R0, PT ;  /* 0x00000000ec00720c */ /* 0x000fe40003f46270 */
[----:B------:R-:W-:-:S04]  /*2ed20*/  @!P1 LEA R20, P0, R237, R14, 0x2 ;  /* 0x0000000eed149211 */ /* 0x000fc800078010ff */
[----:B------:R-:W-:-:S05]  /*2ed30*/  @!P1 LEA.HI.X R21, R237, R4, R51, 0x2, P0 ;  /* 0x00000004ed159211 */ /* 0x000fca00000f1433 */
[----:B----4-:R0:W-:Y:S04]  /*2ed40*/  @!P1 ST.E.64 desc[UR42][R20.64], R6 ;  /* 0x0000000614009985 */ /* 0x0101e8000c101b2a */
[----:B-1----:R-:W4:Y:S01]  /*2ed50*/  @!P2 LDL.64 R8, [R1+0x2a8] ;  /* 0x0002a8000108a983 */ /* 0x002f220000100a00 */
[----:B------:R-:W-:Y:S02]  /*2ed60*/  ISETP.GE.AND P1, PT, R235, R0, PT ;  /* 0x00000000eb00720c */ /* 0x000fe40003f26270 */
[----:B------:R-:W-:-:S04]  /*2ed70*/  @!P2 LEA R12, P0, R236, R14, 0x2 ;  /* 0x0000000eec0ca211 */ /* 0x000fc800078010ff */
[----:B------:R-:W-:-:S05]  /*2ed80*/  @!P2 LEA.HI.X R13, R236, R4, R50, 0x2, P0 ;  /* 0x00000004ec0da211 */ /* 0x000fca00000f1432 */
[----:B----4-:R1:W-:Y:S04]  /*2ed90*/  @!P2 ST.E.64 desc[UR42][R12.64], R8 ;  /* 0x000000080c00a985 */ /* 0x0103e8000c101b2a */
[----:B---3--:R-:W3:Y:S01]  /*2eda0*/  @!P1 LDL.64 R10, [R1+0x2b8] ;  /* 0x0002b800010a9983 */ /* 0x008ee20000100a00 */
[----:B------:R-:W-:Y:S02]  /*2edb0*/  ISETP.GE.AND P2, PT, R234, R0, PT ;  /* 0x00000000ea00720c */ /* 0x000fe40003f46270 */
[----:B------:R-:W-:-:S04]  /*2edc0*/  @!P1 LEA R16, P0, R235, R14, 0x2 ;  /* 0x0000000eeb109211 */ /* 0x000fc800078010ff */
[----:B------:R-:W-:-:S05]  /*2edd0*/  @!P1 LEA.HI.X R17, R235, R4, R49, 0x2, P0 ;  /* 0x00000004eb119211 */ /* 0x000fca00000f1431 */
[----:B---3--:R3:W-:Y:S04]  /*2ede0*/  @!P1 ST.E.64 desc[UR42][R16.64], R10 ;  /* 0x0000000a10009985 */ /* 0x0087e8000c101b2a */
        /* <DEDUP_REMOVED lines=113> */
[----:B------:R-:W-:-:S07]  /*2f500*/  @!P2 LEA.HI.X R13, R207, R4, R26, 0x2, P0 ;  /* 0x00000004cf0da211 */ /* 0x000fce00000f141a */
[C---:B---3--:R-:W-:Y:S01]  /*2f510*/  @!P1 LEA R16, P0, R206.reuse, R14, 0x2 ;  /* 0x0000000ece109211 */ /* 0x048fe200078010ff */
[----:B----4-:R0:W-:Y:S04]  /*2f520*/  @!P2 ST.E.64 desc[UR42][R12.64], R8 ;  /* 0x000000080c00a985 */ /* 0x0101e8000c101b2a */
[----:B------:R-:W3:Y:S01]  /*2f530*/  @!P1 LDL.64 R10, [R1+0x438] ;  /* 0x00043800010a9983 */ /* 0x000ee20000100a00 */
[----:B------:R-:W-:Y:S02]  /*2f540*/  @!P1 LEA.HI.X R17, R206, R4, R24, 0x2, P0 ;  /* 0x00000004ce119211 */ /* 0x000fe400000f1418 */
[-C--:B------:R-:W-:Y:S01]  /*2f550*/  ISETP.GE.AND P0, PT, R5, R0.reuse, PT ;  /* 0x000000000500720c */ /* 0x080fe20003f06270 */
[----:B------:R-:W-:Y:S02]  /*2f560*/  BSSY B1, `(.L_x_12677) ;  /* 0x0000009000017945 */ /* 0x000fe40003800000 */
[----:B---3--:R0:W-:Y:S01]  /*2f570*/  @!P1 ST.E.64 desc[UR42][R16.64], R10 ;  /* 0x0000000a10009985 */ /* 0x0081e2000c101b2a */
[----:B--2---:R-:W-:-:S09]  /*2f580*/  ISETP.GE.AND P1, PT, R3, R0, PT ;  /* 0x000000000300720c */ /* 0x004fd20003f26270 */
[----:B------:R-:W-:Y:S05]  /*2f590*/  @P0 BRA `(.L_x_12678) ;  /* 0x0000000000140947 */ /* 0x000fea0003800000 */
[----:B------:R-:W2:Y:S04]  /*2f5a0*/  LDL R24, [R1+0x494] ;  /* 0x0004940001187983 */ /* 0x000ea80000100800 */
[----:B0-----:R-:W3:Y:S01]  /*2f5b0*/  LDL.64 R8, [R1+0x448] ;  /* 0x0004480001087983 */ /* 0x001ee20000100a00 */
[----:B------:R-:W-:-:S04]  /*2f5c0*/  LEA R6, P0, R5, R14, 0x2 ;  /* 0x0000000e05067211 */ /* 0x000fc800078010ff */
[----:B--2---:R-:W-:-:S05]  /*2f5d0*/  LEA.HI.X R7, R5, R4, R24, 0x2, P0 ;  /* 0x0000000405077211 */ /* 0x004fca00000f1418 */
[----:B---3--:R1:W-:Y:S04]  /*2f5e0*/  ST.E.64 desc[UR42][R6.64], R8 ;  /* 0x0000000806007985 */ /* 0x0083e8000c101b2a */
.L_x_12678:
[----:B------:R-:W-:Y:S05]  /*2f5f0*/  BSYNC B1 ;  /* 0x0000000000017941 */ /* 0x000fea0003800000 */
.L_x_12677:
[----:B------:R-:W-:Y:S05]  /*2f600*/  @P1 BRA `(.L_x_12672) ;  /* 0x0000000c00a01947 */ /* 0x000fea0003800000 */
[----:B------:R-:W2:Y:S04]  /*2f610*/  LDL R0, [R1+0x490] ;  /* 0x0004900001007983 */ /* 0x000ea80000100800 */
[----:B01----:R-:W3:Y:S01]  /*2f620*/  LDL.64 R6, [R1+0x458] ;  /* 0x0004580001067983 */ /* 0x003ee20000100a00 */
[----:B------:R-:W-:-:S04]  /*2f630*/  LEA R14, P0, R3, R14, 0x2 ;  /* 0x0000000e030e7211 */ /* 0x000fc800078010ff */
[----:B--2---:R-:W-:-:S05]  /*2f640*/  LEA.HI.X R15, R3, R4, R0, 0x2, P0 ;  /* 0x00000004030f7211 */ /* 0x004fca00000f1400 */
[----:B---3--:R4:W-:Y:S01]  /*2f650*/  ST.E.64 desc[UR42][R14.64], R6 ;  /* 0x000000060e007985 */ /* 0x0089e2000c101b2a */
[----:B------:R-:W-:Y:S05]  /*2f660*/  BRA `(.L_x_12672) ;  /* 0x0000000c00887947 */ /* 0x000fea0003800000 */
.L_x_12659:
[----:B------:R-:W-:Y:S01]  /*2f670*/  ULDC.64 UR4, c[0x0][0xd08] ;  /* 0x0003420000047ab9 */ /* 0x000fe20000000a00 */
[----:B------:R-:W3:Y:S01]  /*2f680*/  LDC.64 R4, c[0x0][0xd00] ;  /* 0x00034000ff047b82 */ /* 0x000ee20000000a00 */
[----:B------:R-:W-:Y:S01]  /*2f690*/  ISETP.NE.U32.AND P0, PT, RZ, UR4, PT ;  /* 0x00000004ff007c0c */ /* 0x000fe2000bf05070 */
[----:B------:R-:W4:Y:S01]  /*2f6a0*/  LDL R0, [R1+0x47c] ;  /* 0x00047c0001007983 */ /* 0x000f220000100800 */
[----:B------:R-:W-:Y:S02]  /*2f6b0*/  IMAD.MOV.U32 R3, RZ, RZ, RZ ;  /* 0x000000ffff037224 */ /* 0x000fe400078e00ff */
[----:B------:R-:W-:Y:S01]  /*2f6c0*/  ISETP.NE.AND.EX P1, PT, RZ, UR5, PT, P0 ;  /* 0x00000005ff007c0c */ /* 0x000fe2000bf25300 */
[----:B------:R-:W-:Y:S02]  /*2f6d0*/  ULDC.64 UR4, c[0x0][0xd00] ;  /* 0x0003400000047ab9 */ /* 0x000fe40000000a00 */
[----:B------:R-:W-:-:S04]  /*2f6e0*/  ISETP.NE.U32.AND P0, PT, RZ, UR4, PT ;  /* 0x00000004ff007c0c */ /* 0x000fc8000bf05070 */
[----:B------:R-:W-:-:S06]  /*2f6f0*/  ISETP.NE.AND.EX P0, PT, RZ, UR5, PT, P0 ;  /* 0x00000005ff007c0c */ /* 0x000fcc000bf05300 */
[----:B------:R-:W2:Y:S01]  /*2f700*/  @P1 LDC.64 R6, c[0x0][0xd08] ;  /* 0x00034200ff061b82 */ /* 0x000ea20000000a00 */
[----:B------:R-:W-:Y:S02]  /*2f710*/  ULDC UR4, c[0x0][0xb88] ;  /* 0x0002e20000047ab9 */ /* 0x000fe40000000800 */
[----:B------:R-:W-:Y:S02]  /*2f720*/  IMAD.U32 R16, RZ, RZ, UR4 ;  /* 0x00000004ff107e24 */ /* 0x000fe4000f8e00ff */
[----:B---3--:R-:W-:-:S05]  /*2f730*/  IMAD.WIDE R4, R198, 0x4, R4 ;  /* 0x00000004c6047825 */ /* 0x008fca00078e0204 */
[----:B------:R3:W5:Y:S01]  /*2f740*/  @P0 LDG.E R3, desc[UR42][R4.64] ;  /* 0x0000002a04030981 */ /* 0x000762000c1e1900 */
[----:B--2---:R-:W-:-:S05]  /*2f750*/  @P1 IMAD.WIDE R6, R198, 0x4, R6 ;  /* 0x00000004c6061825 */ /* 0x004fca00078e0206 */
[----:B------:R3:W5:Y:S01]  /*2f760*/  @P1 LDG.E R16, desc[UR42][R6.64] ;  /* 0x0000002a06101981 */ /* 0x000762000c1e1900 */
[----:B------:R-:W-:Y:S02]  /*2f770*/  ISETP.NE.AND P2, PT, R195, RZ, PT ;  /* 0x000000ffc300720c */ /* 0x000fe40003f45270 */
[----:B------:R-:W-:-:S11]  /*2f780*/  SHF.R.S32.HI R26, RZ, 0x1f, R198 ;  /* 0x0000001fff1a7819 */ /* 0x000fd600000114c6 */
[----:B------:R-:W2:Y:S02]  /*2f790*/  @!P2 LDC R195, c[0x0][0xbd4] ;  /* 0x0002f500ffc3ab82 */ /* 0x000ea40000000800 */
[----:B--2---:R-:W-:Y:S02]  /*2f7a0*/  ISETP.GT.AND P2, PT, R195, 0x1, PT ;  /* 0x00000001c300780c */ /* 0x004fe40003f44270 */
[----:B----4-:R-:W-:Y:S01]  /*2f7b0*/  ISETP.GT.AND P3, PT, R0, 0x7f, PT ;  /* 0x0000007f0000780c */ /* 0x010fe20003f64270 */
[----:B---3--:R-:W-:-:S12]  /*2f7c0*/  @P1 BRA `(.L_x_12679) ;  /* 0x0000000000101947 */ /* 0x008fd80003800000 */
[----:B------:R-:W-:Y:S05]  /*2f7d0*/  @!P0 BRA `(.L_x_12679) ;  /* 0x00000000000c8947 */ /* 0x000fea0003800000 */
[----:B------:R-:W2:Y:S04]  /*2f7e0*/  LDG.E R7, desc[UR42][R4.64] ;  /* 0x0000002a04077981 */ /* 0x000ea8000c1e1900 */
[----:B-----5:R-:W2:Y:S02]  /*2f7f0*/  LDG.E R16, desc[UR42][R4.64+0x4] ;  /* 0x0000042a04107981 */ /* 0x020ea4000c1e1900 */
[----:B--2---:R-:W-:-:S07]  /*2f800*/  IMAD.IADD R16, R16, 0x1, -R7 ;  /* 0x0000000110107824 */ /* 0x004fce00078e0a07 */
.L_x_12679:
[----:B------:R-:W-:Y:S01]  /*2f810*/  BSSY B1, `(.L_x_12680) ;  /* 0x0000036000017945 */ /* 0x000fe20003800000 */
[----:B------:R-:W-:Y:S02]  /*2f820*/  SEL R25, R198, RZ, !P0 ;  /* 0x000000ffc6197207 */ /* 0x000fe40004000000 */
[----:B------:R-:W-:Y:S02]  /*2f830*/  SEL R26, R26, RZ, !P0 ;  /* 0x000000ff1a1a7207 */ /* 0x000fe40004000000 */
[----:B-----5:R-:W-:Y:S01]  /*2f840*/  SHF.R.S32.HI R24, RZ, 0x1f, R3 ;  /* 0x0000001fff187819 */ /* 0x020fe20000011403 */
        /* <DEDUP_REMOVED lines=50> */
.L_x_12681:
[----:B------:R-:W-:Y:S05]  /*2fb70*/  BSYNC B1 ;  /* 0x0000000000017941 */ /* 0x000fea0003800000 */
.L_x_12680:
[----:B------:R-:W-:Y:S05]  /*2fb80*/  @P2 BRA `(.L_x_12672) ;  /* 0x0000000800402947 */ /* 0x000fea0003800000 */
[----:B------:R-:W3:Y:S01]  /*2fb90*/  LDL R6, [R1+0x488] ;  /* 0x0004880001067983 */ /* 0x000ee20000100800 */
[----:B------:R-:W4:Y:S01]  /*2fba0*/  LDC R17, c[0x0][0xce8] ;  /* 0x00033a00ff117b82 */ /* 0x000f220000000800 */
[----:B------:R-:W-:Y:S01]  /*2fbb0*/  ULDC.64 UR4, c[0x0][0xba0] ;  /* 0x0002e80000047ab9 */ /* 0x000fe20000000a00 */
[----:B------:R-:W-:Y:S01]  /*2fbc0*/  ULDC.64 UR6, c[0x0][0xbf0] ;  /* 0x0002fc0000067ab9 */ /* 0x000fe20000000a00 */
[----:B------:R-:W3:Y:S01]  /*2fbd0*/  LDL R10, [R1+0x478] ;  /* 0x00047800010a7983 */ /* 0x000ee20000100800 */
[----:B------:R-:W-:Y:S02]  /*2fbe0*/  IMAD R0, R24, UR4, RZ ;  /* 0x0000000418007c24 */ /* 0x000fe4000f8e02ff */
[----:B--2---:R-:W-:-:S04]  /*2fbf0*/  IMAD.WIDE.U32 R4, R3, UR4, RZ ;  /* 0x0000000403047c25 */ /* 0x004fc8000f8e00ff */
[----:B------:R-:W-:Y:S01]  /*2fc00*/  IMAD R7, R3, UR5, R0 ;  /* 0x0000000503077c24 */ /* 0x000fe2000f8e0200 */
[----:B------:R-:W-:-:S03]  /*2fc10*/  ULDC.64 UR4, c[0x0][0xbe8] ;  /* 0x0002fa0000047ab9 */ /* 0x000fc60000000a00 */
[----:B------:R-:W-:Y:S02]  /*2fc20*/  IMAD.IADD R5, R5, 0x1, R7 ;  /* 0x0000000105057824 */ /* 0x000fe400078e0207 */
[----:B------:R-:W-:-:S04]  /*2fc30*/  IMAD.WIDE.U32 R4, R193, UR4, R4 ;  /* 0x00000004c1047c25 */ /* 0x000fc8000f8e0004 */
[----:B------:R-:W-:Y:S01]  /*2fc40*/  IMAD R5, R193, UR5, R5 ;  /* 0x00000005c1057c24 */ /* 0x000fe2000f8e0205 */
[----:B------:R-:W-:Y:S01]  /*2fc50*/  ULDC.64 UR4, c[0x0][0xbe0] ;  /* 0x0002f80000047ab9 */ /* 0x000fe20000000a00 */
[----:B----4-:R-:W-:Y:S01]  /*2fc60*/  ISETP.NE.AND P0, PT, R17, 0x1, PT ;  /* 0x000000011100780c */ /* 0x010fe20003f05270 */
[----:B------:R-:W-:-:S12]  /*2fc70*/  IMAD.WIDE.U32 R4, R25, UR6, R4 ;  /* 0x0000000619047c25 */ /* 0x000fd8000f8e0004 */
[----:B------:R-:W2:Y:S08]  /*2fc80*/  @P0 LDC R9, c[0x0][0xcec] ;  /* 0x00033b00ff090b82 */ /* 0x000eb00000000800 */
[----:B------:R-:W4:Y:S01]  /*2fc90*/  @P0 LDC R11, c[0x0][0xcf0] ;  /* 0x00033c00ff0b0b82 */ /* 0x000f220000000800 */
[----:B---3--:R-:W-:Y:S02]  /*2fca0*/  IMAD R3, R6, 0x20, R10 ;  /* 0x0000002006037824 */ /* 0x008fe400078e020a */
[----:B------:R-:W-:-:S02]  /*2fcb0*/  IMAD R6, R26, UR6, RZ ;  /* 0x000000061a067c24 */ /* 0x000fc4000f8e02ff */
[----:B------:R-:W-:-:S04]  /*2fcc0*/  IMAD.IADD R8, R194, 0x1, R3 ;  /* 0x00000001c2087824 */ /* 0x000fc800078e0203 */
[----:B--2---:R-:W-:-:S04]  /*2fcd0*/  @P0 IMAD.HI.U32 R0, R8, R9, RZ ;  /* 0x0000000908000227 */ /* 0x004fc800078e00ff */
[----:B------:R-:W-:Y:S01]  /*2fce0*/  IMAD.MOV.U32 R3, RZ, RZ, R8 ;  /* 0x000000ffff037224 */ /* 0x000fe200078e0008 */
[----:B----4-:R-:W-:Y:S01]  /*2fcf0*/  @P0 SHF.R.U32.HI R3, RZ, R11, R0 ;  /* 0x0000000bff030219 */ /* 0x010fe20000011600 */
[----:B------:R-:W-:-:S03]  /*2fd00*/  IMAD R9, R25, UR7, R6 ;  /* 0x0000000719097c24 */ /* 0x000fc6000f8e0206 */
        /* <DEDUP_REMOVED lines=21> */
.L_x_12934:
[----:B------:R-:W-:Y:S01]  /*2fe60*/  IMAD R16, R16, R17, RZ ;  /* 0x0000001110107224 */ /* 0x000fe200078e02ff */
[----:B------:R-:W-:Y:S01]  /*2fe70*/  BSSY B1, `(.L_x_12683) ;  /* 0x0000015000017945 */ /* 0x000fe20003800000 */
[----:B------:R-:W-:-:S05]  /*2fe80*/  IMAD.IADD R7, R10, 0x1, R194 ;  /* 0x000000010a077824 */ /* 0x000fca00078e02c2 */
[----:B------:R-:W-:-:S13]  /*2fe90*/  ISETP.GE.AND P0, PT, R7, R16, PT ;  /* 0x000000100700720c */ /* 0x000fda0003f06270 */
        /* <DEDUP_REMOVED lines=18> */
.L_x_12684:
[----:B------:R-:W-:Y:S05]  /*2ffc0*/  BSYNC B1 ;  /* 0x0000000000017941 */ /* 0x000fea0003800000 */
.L_x_12683:
[----:B------:R-:W-:-:S03]  /*2ffd0*/  UMOV UR4, 0xffffffff ;  /* 0xffffffff00047882 */ /* 0x000fc60000000000 */
[----:B------:R-:W-:Y:S05]  /*2ffe0*/  BRA.DIV UR4, `(.L_x_12685) ;  /* 0x000000b6041c7947 */ /* 0x000fea000b800000 */
[----:B---3--:R3:W0:Y:S04]  /*2fff0*/  SHFL.IDX PT, R0, R4, 0x1, 0x181f ;  /* 0x00381f0004007f89 */ /* 0x00862800000e0000 */
[----:B----4-:R3:W4:Y:S02]  /*30000*/  SHFL.IDX PT, R14, R3, 0x1, 0x181f ;  /* 0x00381f00030e7f89 */ /* 0x01072400000e0000 */
.L_x_12938:
[----:B------:R-:W-:Y:S01]  /*30010*/  VIADD R5, R7, 0x20 ;  /* 0x0000002007057836 */ /* 0x000fe20000000000 */
        /* <DEDUP_REMOVED lines=20> */
.L_x_12687:
[----:B------:R-:W-:Y:S05]  /*30160*/  BSYNC B1 ;  /* 0x0000000000017941 */ /* 0x000fea0003800000 */
.L_x_12686:
[----:B------:R-:W-:-:S03]  /*30170*/  UMOV UR4, 0xffffffff ;  /* 0xffffffff00047882 */ /* 0x000fc60000000000 */
[----:B------:R-:W-:Y:S05]  /*30180*/  BRA.DIV UR4, `(.L_x_12688) ;  /* 0x000000b204fc7947 */ /* 0x000fea000b800000 */
[----:B0-----:R0:W0:Y:S04]  /*30190*/  SHFL.IDX PT, R0, R4, 0x2, 0x181f ;  /* 0x00581f0004007f89 */ /* 0x00102800000e0000 */
[----:B----4-:R4:W0:Y:S02]  /*301a0*/  SHFL.IDX PT, R14, R3, 0x2, 0x181f ;  /* 0x00581f00030e7f89 */ /* 0x01082400000e0000 */
.L_x_12942:
        /* <DEDUP_REMOVED lines=21> */
.L_x_12690:
[----:B------:R-:W-:Y:S05]  /*30300*/  BSYNC B1 ;  /* 0x0000000000017941 */ /* 0x000fea0003800000 */
.L_x_12689:
[----:B------:R-:W-:-:S03]  /*30310*/  UMOV UR4, 0xffffffff ;  /* 0xffffffff00047882 */ /* 0x000fc60000000000 */
[----:B------:R-:W-:Y:S05]  /*30320*/  BRA.DIV UR4, `(.L_x_12691) ;  /* 0x000000b204dc7947 */ /* 0x000fea000b800000 */
[----:B0-----:R0:W0:Y:S04]  /*30330*/  SHFL.IDX PT, R0, R4, 0x3, 0x181f ;  /* 0x00781f0004007f89 */ /* 0x00102800000e0000 */
[----:B------:R0:W0:Y:S02]  /*30340*/  SHFL.IDX PT, R14, R3, 0x3, 0x181f ;  /* 0x00781f00030e7f89 */ /* 0x00002400000e0000 */
.L_x_12946:
[----:B0-234-:R-:W-:-:S05]  /*30350*/  VIADD R3, R7, 0x60 ;  /* 0x0000006007037836 */ /* 0x01dfca0000000000 */
[----:B------:R-:W-:-:S13]  /*30360*/  ISETP.GE.AND P0, PT, R3, R16, PT ;  /* 0x000000100300720c */ /* 0x000fda0003f06270 */
[----:B------:R-:W-:Y:S05]  /*30370*/  @P0 BRA `(.L_x_12672) ;  /* 0x0000000000440947 */ /* 0x000fea0003800000 */
[----:B------:R-:W-:Y:S02]  /*30380*/  ULDC UR4, c[0x0][0xbc8] ;  /* 0x0002f20000047ab9 */ /* 0x000fe40000000800 */
[----:B------:R-:W-:Y:S02]  /*30390*/  ISETP.GE.AND P3, PT, R181, UR4, PT ;  /* 0x00000004b5007c0c */ /* 0x000fe4000bf66270 */
[----:B------:R-:W-:Y:S02]  /*303a0*/  ISETP.GE.AND P2, PT, R183, UR4, PT ;  /* 0x00000004b7007c0c */ /* 0x000fe4000bf46270 */
[----:B------:R-:W-:Y:S02]  /*303b0*/  ISETP.GE.AND P1, PT, R182, UR4, PT ;  /* 0x00000004b6007c0c */ /* 0x000fe4000bf26270 */
[----:B------:R-:W-:-:S07]  /*303c0*/  ISETP.GE.AND P0, PT, R188, UR4, PT ;  /* 0x00000004bc007c0c */ /* 0x000fce000bf06270 */
        /* <DEDUP_REMOVED lines=12> */
.L_x_12672:
[----:B------:R-:W-:Y:S05]  /*30490*/  BSYNC B0 ;  /* 0x0000000000007941 */ /* 0x000fea0003800000 */
.L_x_12658:
[----:B------:R-:W-:Y:S02]  /*304a0*/  ULDC UR4, c[0x0][0xd3c] ;  /* 0x00034f0000047ab9 */ /* 0x000fe40000000800 */
[----:B-1----:R-:W-:-:S13]  /*304b0*/  ISETP.GE.AND P0, PT, R91, UR4, PT ;  /* 0x000000045b007c0c */ /* 0x002fda000bf06270 */
[----:B------:R-:W-:Y:S05]  /*304c0*/  @!P0 BRA `(.L_x_12692) ;  /* 0xfffffd1000cc8947 */ /* 0x000fea000383ffff */
[----:B------:R-:W-:Y:S05]  /*304d0*/  BRA `(.L_x_12458) ;  /* 0x0000009800c47947 */ /* 0x000fea0003800000 */
.L_x_12456:
        /* <DEDUP_REMOVED lines=19> */
.L_x_12693:
        /* <DEDUP_REMOVED lines=44> */
.L_x_12697:
        /* <DEDUP_REMOVED lines=39> */
.L_x_12695:
        /* <DEDUP_REMOVED lines=12> */
.L_x_12698:
        /* <DEDUP_REMOVED lines=63> */
.L_x_12699:
        /* <DEDUP_REMOVED lines=61> */
.L_x_12700:
[----:B01----:R-:W-:-:S05]  /*313c0*/  LOP3.LUT R3, RZ, R2, RZ, 0x33, !PT ;  /* 0x00000002ff037212 */ /* 0x003fca00078e33ff */
[----:B------:R-:W-:-:S05]  /*313d0*/  IMAD.IADD R2, R4, 0x1, R3 ;  /* 0x0000000104027824 */ /* 0x000fca00078e0203 */
[----:B------:R1:W-:Y:S01]  /*313e0*/  STL [R1+0x464], R2 ;  /* 0x0004640201007387 */ /* 0x0003e20000100800 */
[----:B------:R-:W-:Y:S05]  /*313f0*/  BRA `(.L_x_12701) ;  /* 0x0000000000107947 */ /* 0x000fea0003800000 */
.L_x_12696:
[----:B------:R-:W-:Y:S01]  /*31400*/  IMAD.U32 R2, RZ, RZ, UR6 ;  /* 0x00000006ff027e24 */ /* 0x000fe2000f8e00ff */
[----:B------:R0:W-:Y:S04]  /*31410*/  STL [R1+0x464], RZ ;  /* 0x000464ff01007387 */ /* 0x0001e80000100800 */
[----:B------:R0:W-:Y:S04]  /*31420*/  STL [R1+0x468], RZ ;  /* 0x000468ff01007387 */ /* 0x0001e80000100800 */
[----:B------:R0:W-:Y:S02]  /*31430*/  STL [R1+0x460], R2 ;  /* 0x0004600201007387 */ /* 0x0001e40000100800 */
.L_x_12701:
        /* <DEDUP_REMOVED lines=10> */
.L_x_12694:
        /* <DEDUP_REMOVED lines=8> */
[----:B-1----:R-:W1:Y:S01]  /*31560*/  S2R R5, SR_TID.X ;  /* 0x0000000000057919 */ /* 0x002e620000002100 */
[----:B------:R-:W2:Y:S01]  /*31570*/  S2UR UR5, SR_CgaCtaId ;  /* 0x00000000000579c3 */ /* 0x000ea20000008800 */
[----:B------:R-:W-:Y:S01]  /*31580*/  UMOV UR4, 0x400 ;  /* 0x0000040000047882 */ /* 0x000fe20000000000 */
[----:B------:R-:W-:Y:S01]  /*31590*/  BSSY B8, `(.L_x_12702) ;  /* 0x000086d000087945 */ /* 0x000fe20003800000 */
[----:B------:R-:W-:Y:S01]  /*315a0*/  STL [R1+0x4e0], RZ ;  /* 0x0004e0ff01007387 */ /* 0x000fe20000100800 */
[----:B------:R-:W-:Y:S01]  /*315b0*/  IMAD.MOV.U32 R19, RZ, RZ, RZ ;  /* 0x000000ffff137224 */ /* 0x000fe200078e00ff */
[----:B------:R-:W-:Y:S01]  /*315c0*/  ULDC.64 UR40, c[0x0][0x198] ;  /* 0x0000660000287ab9 */ /* 0x000fe20000000a00 */
[----:B------:R-:W-:Y:S01]  /*315d0*/  ULDC UR39, c[0x0][0xc] ;  /* 0x0000030000277ab9 */ /* 0x000fe20000000800 */
[----:B------:R-:W-:Y:S01]  /*315e0*/  STL [R1+0x470], RZ ;  /* 0x000470ff01007387 */ /* 0x000fe20000100800 */
[----:B--2---:R-:W-:-:S06]  /*315f0*/  ULEA UR4, UR5, UR4, 0x18 ;  /* 0x0000000405047291 */ /* 0x004fcc000f8ec03f */
[----:B------:R-:W-:Y:S01]  /*31600*/  IMAD.U32 R18, RZ, RZ, UR4 ;  /* 0x00000004ff127e24 */ /* 0x000fe2000f8e00ff */
[C---:B-1----:R-:W-:Y:S01]  /*31610*/  LOP3.LUT R4, R5.reuse, 0x7f, RZ, 0xc0, !PT ;  /* 0x0000007f05047812 */ /* 0x042fe200078ec0ff */
[----:B---3--:R-:W-:-:S05]  /*31620*/  IMAD.SHL.U32 R0, R5, 0x8, RZ ;  /* 0x0000000805007824 */ /* 0x008fca00078e00ff */
        /* <DEDUP_REMOVED lines=9> */
[----:B------:R-:W-:Y:S02]  /*316c0*/  IMAD.MOV.U32 R4, RZ, RZ, 0x1 ;  /* 0x00000001ff047424 */ /* 0x000fe400078e00ff */
[----:B------:R-:W-:Y:S01]  /*316d0*/  IMAD.MOV.U32 R2, RZ, RZ, 0x1 ;  /* 0x00000001ff027424 */ /* 0x000fe200078e00ff */
[----:B------:R0:W-:Y:S04]  /*316e0*/  STL [R1+0x474], R3 ;  /* 0x0004740301007387 */ /* 0x0001e80000100800 */
[----:B------:R-:W-:Y:S04]  /*316f0*/  STL [R1+0x478], R4 ;  /* 0x0004780401007387 */ /* 0x000fe80000100800 */
[----:B------:R1:W-:Y:S01]  /*31700*/  STL [R1+0x47c], R2 ;  /* 0x00047c0201007387 */ /* 0x0003e20000100800 */
[----:B0-----:R-:W-:-:S02]  /*31710*/  LOP3.LUT R3, R0, 0x40, RZ, 0xfc, !PT ;  /* 0x0000004000037812 */ /* 0x001fc400078efcff */
[C---:B-1----:R-:W-:Y:S02]  /*31720*/  LOP3.LUT R2, R0.reuse, 0x80, RZ, 0xfc, !PT ;  /* 0x0000008000027812 */ /* 0x042fe400078efcff */
[----:B------:R-:W-:-:S07]  /*31730*/  LOP3.LUT R0, R0, 0xc0, RZ, 0xfc, !PT ;  /* 0x000000c000007812 */ /* 0x000fce00078efcff */
.L_x_12868:
        /* <DEDUP_REMOVED lines=20> */
[----:B------:R-:W-:Y:S01]  /*31880*/  IMAD.MOV.U32 R8, RZ, RZ, RZ ;  /* 0x000000ffff087224 */ /* 0x000fe200078e00ff */
        /* <DEDUP_REMOVED lines=35> */
.L_x_12703:
        /* <DEDUP_REMOVED lines=16> */
.L_x_12704:
[----:B------:R-:W-:Y:S05]  /*31bc0*/  @!P1 BRA `(.L_x_12705) ;  /* 0x00000000000c9947 */ /* 0x000fea0003800000 */
[----:B------:R-:W2:Y:S04]  /*31bd0*/  LDG.E R7, desc[UR42][R4.64] ;  /* 0x0000002a04077981 */ /* 0x000ea8000c1e1900 */
[----:B------:R-:W2:Y:S02]  /*31be0*/  LDG.E R4, desc[UR42][R4.64+0x4] ;  /* 0x0000042a04047981 */ /* 0x000ea4000c1e1900 */
[----:B--2---:R-:W-:-:S07]  /*31bf0*/  IMAD.IADD R7, R4, 0x1, -R7 ;  /* 0x0000000104077824 */ /* 0x004fce00078e0a07 */
.L_x_12705:
        /* <DEDUP_REMOVED lines=37> */
.L_x_12708:
[----:B------:R-:W-:-:S13]  /*31e50*/  ISETP.NE.AND P0, PT, R3, 0x1, PT ;  /* 0x000000010300780c */ /* 0x000fda0003f05270 */
[----:B------:R-:W1:Y:S02]  /*31e60*/  @P0 LDC.64 R4, c[0x0][0xae0] ;  /* 0x0002b800ff040b82 */ /* 0x000e640000000a00 */
[----:B-1----:R-:W-:-:S05]  /*31e70*/  @P0 IMAD.HI.U32 R4, R2, R4, RZ ;  /* 0x0000000402040227 */ /* 0x002fca00078e00ff */
[----:B------:R-:W-:-:S07]  /*31e80*/  @P0 SHF.R.U32.HI R2, RZ, R5, R4 ;  /* 0x00000005ff020219 */ /* 0x000fce0000011604 */
.L_x_12709:
[----:B------:R-:W-:Y:S05]  /*31e90*/  BSYNC B0 ;  /* 0x0000000000007941 */ /* 0x000fea0003800000 */
.L_x_12707:
[----:B------:R-:W-:-:S05]  /*31ea0*/  IMAD R2, R2, R3, R3 ;  /* 0x0000000302027224 */ /* 0x000fca00078e0203 */
[----:B------:R-:W-:-:S07]  /*31eb0*/  VIMNMX R8, R8, R2, PT ;  /* 0x0000000208087248 */ /* 0x000fce0003fe0100 */
.L_x_12706:
        /* <DEDUP_REMOVED lines=25> */
.L_x_12712:
[----:B------:R-:W-:-:S13]  /*32050*/  ISETP.NE.AND P0, PT, R3, 0x1, PT ;  /* 0x000000010300780c */ /* 0x000fda0003f05270 */
[----:B------:R-:W1:Y:S02]  /*32060*/  @P0 LDC.64 R4, c[0x0][0xae0] ;  /* 0x0002b800ff040b82 */ /* 0x000e640000000a00 */
[----:B-1----:R-:W-:-:S05]  /*32070*/  @P0 IMAD.HI.U32 R4, R2, R4, RZ ;  /* 0x0000000402040227 */ /* 0x002fca00078e00ff */
[----:B------:R-:W-:-:S07]  /*32080*/  @P0 SHF.R.U32.HI R2, RZ, R5, R4 ;  /* 0x00000005ff020219 */ /* 0x000fce0000011604 */
.L_x_12713:
[----:B------:R-:W-:Y:S05]  /*32090*/  BSYNC B0 ;  /* 0x0000000000007941 */ /* 0x000fea0003800000 */
.L_x_12711:
[----:B------:R-:W-:-:S05]  /*320a0*/  IMAD R2, R2, R3, RZ ;  /* 0x0000000302027224 */ /* 0x000fca00078e02ff */
[----:B------:R-:W-:-:S07]  /*320b0*/  VIMNMX R6, R6, R2, !PT ;  /* 0x0000000206067248 */ /* 0x000fce0007fe0100 */
.L_x_12710:
        /* <DEDUP_REMOVED lines=41> */
.L_x_12715:
[----:B------:R-:W-:Y:S05]  /*32350*/  BSYNC B0 ;  /* 0x0000000000007941 */ /* 0x000fea0003800000 */
.L_x_12714:
        /* <DEDUP_REMOVED lines=25> */
.L_x_12949:
[----:B--2---:R-:W-:Y:S02]  /*324f0*/  ISETP.NE.AND P0, PT, R14, RZ, PT ;  /* 0x000000ff0e00720c */ /* 0x004fe40003f05270 */
[----:B------:R-:W-:-:S11]  /*32500*/  PLOP3.LUT P6, PT, PT, PT, PT, 0x8, 0x0 ;  /* 0x000000000000781c */ /* 0x000fd60003fce170 */
[----:B------:R-:W-:Y:S05]  /*32510*/  @P0 BRA `(.L_x_12719) ;  /* 0x00000000000c0947 */ /* 0x000fea0003800000 */
[----:B------:R-:W-:-:S03]  /*32520*/  UMOV UR4, 0xffffffff ;  /* 0xffffffff00047882 */ /* 0x000fc60000000000 */
[----:B------:R-:W-:Y:S05]  /*32530*/  BRA.DIV UR4, `(.L_x_12720) ;  /* 0x0000009204d47947 */ /* 0x000fea000b800000 */
[----:B------:R-:W-:-:S13]  /*32540*/  ELECT P6, URZ, PT ;  /* 0x00000000003f782f */ /* 0x000fda00038c0000 */
.L_x_12719:
        /* <DEDUP_REMOVED lines=9> */
.L_x_12952:
[----:B------:R-:W-:Y:S05]  /*325e0*/  BSYNC B1 ;  /* 0x0000000000017941 */ /* 0x000fea0003800000 */
.L_x_12721:
[----:B------:R-:W-:Y:S04]  /*325f0*/  BSSY B1, `(.L_x_12723) ;  /* 0x000007f000017945 */ /* 0x000fe80003800000 */
[----:B------:R-:W-:Y:S05]  /*32600*/  @!P6 BRA `(.L_x_12724) ;  /* 0x0000000400f4e947 */ /* 0x000fea0003800000 */
[----:B------:R-:W1:Y:S04]  /*32610*/  LDL R8, [R1+0x470] ;  /* 0x0004700001087983 */ /* 0x000e680000100800 */
[----:B------:R-:W2:Y:S01]  /*32620*/  LDL R7, [R1+0x47c] ;  /* 0x00047c0001077983 */ /* 0x000ea20000100800 */
[----:B------:R-:W3:Y:S01]  /*32630*/  S2R R6, SR_TID.X ;  /* 0x0000000000067919 */ /* 0x000ee20000002100 */
[----:B------:R-:W-:Y:S01]  /*32640*/  BSSY B2, `(.L_x_12725) ;  /* 0x0000007000027945 */ /* 0x000fe20003800000 */
[----:B---3--:R-:W-:-:S04]  /*32650*/  LOP3.LUT R6, R6, 0x7f, RZ, 0xc0, !PT ;  /* 0x0000007f06067812 */ /* 0x008fc800078ec0ff */
[----:B------:R-:W-:Y:S01]  /*32660*/  ISETP.NE.AND P1, PT, R6, RZ, PT ;  /* 0x000000ff0600720c */ /* 0x000fe20003f25270 */
[----:B-1----:R-:W-:Y:S01]  /*32670*/  IMAD R5, R8, 0x8, R18 ;  /* 0x0000000808057824 */ /* 0x002fe200078e0212 */
[----:B--2---:R-:W-:-:S04]  /*32680*/  SHF.L.U32 R10, R7, 0x1f, RZ ;  /* 0x0000001f070a7819 */ /* 0x004fc800000006ff */
[----:B------:R-:W1:Y:S02]  /*32690*/  SYNCS.PHASECHK.TRANS64.TRYWAIT P0, [R5+URZ+0x324a0], R10 ;  /* 0x0324a00a050075a7 */ /* 0x000e64000800017f */
[----:B-1----:R-:W-:Y:S05]  /*326a0*/  @!P0 BRA `(.L_x_12726) ;  /* 0x0000009000ac8947 */ /* 0x002fea0003800000 */
.L_x_12953:
[----:B------:R-:W-:Y:S05]  /*326b0*/  BSYNC B2 ;  /* 0x0000000000027941 */ /* 0x000fea0003800000 */
.L_x_12725:
        /* <DEDUP_REMOVED lines=9> */
.L_x_12728:
[----:B------:R-:W-:Y:S05]  /*32750*/  BSYNC B2 ;  /* 0x0000000000027941 */ /* 0x000fea0003800000 */
.L_x_12727:
        /* <DEDUP_REMOVED lines=13> */
.L_x_12729:
        /* <DEDUP_REMOVED lines=13> */
.L_x_12954:
[----:B------:R-:W-:Y:S05]  /*32900*/  BSYNC B2 ;  /* 0x0000000000027941 */ /* 0x000fea0003800000 */
.L_x_12730:
[----:B------:R-:W-:Y:S01]  /*32910*/  BSSY B2, `(.L_x_12732) ;  /* 0x000000b000027945 */ /* 0x000fe20003800000 */
[----:B-12---:R-:W-:Y:S02]  /*32920*/  IMAD.MOV.U32 R10, RZ, RZ, 0x0 ;  /* 0x00000000ff0a7424 */ /* 0x006fe400078e00ff */
        /* <DEDUP_REMOVED lines=9> */
.L_x_12733:
[----:B------:R-:W-:Y:S05]  /*329c0*/  BSYNC B2 ;  /* 0x0000000000027941 */ /* 0x000fea0003800000 */
.L_x_12732:
        /* <DEDUP_REMOVED lines=10> */
.L_x_12734:
        /* <DEDUP_REMOVED lines=15> */
.L_x_12735:
        /* <DEDUP_REMOVED lines=15> */
.L_x_12736:
        /* <DEDUP_REMOVED lines=15> */
.L_x_12737:
        /* <DEDUP_REMOVED lines=10> */
.L_x_12724:
[----:B------:R-:W-:Y:S05]  /*32de0*/  BSYNC B1 ;  /* 0x0000000000017941 */ /* 0x000fea0003800000 */
.L_x_12723:
        /* <DEDUP_REMOVED lines=13> */
.L_x_12753:
[----:B------:R-:W-:Y:S05]  /*32ec0*/  YIELD ;  /* 0x0000000000007946 */ /* 0x000fea0003800000 */
[----:B------:R-:W-:Y:S04]  /*32ed0*/  BSSY B1, `(.L_x_12738) ;  /* 0x000007e000017945 */ /* 0x000fe80003800000 */
[----:B--2---:R-:W-:Y:S05]  /*32ee0*/  @!P6 BRA `(.L_x_12739) ;  /* 0x0000000400f0e947 */ /* 0x004fea0003800000 */
[----:B-1----:R-:W2:Y:S04]  /*32ef0*/  LDL R6, [R1+0x470] ;  /* 0x0004700001067983 */ /* 0x002ea80000100800 */
[----:B------:R-:W3:Y:S01]  /*32f00*/  LDL R7, [R1+0x47c] ;  /* 0x00047c0001077983 */ /* 0x000ee20000100800 */
[----:B------:R-:W1:Y:S01]  /*32f10*/  S2R R8, SR_TID.X ;  /* 0x0000000000087919 */ /* 0x000e620000002100 */
[----:B------:R-:W-:Y:S01]  /*32f20*/  BSSY B2, `(.L_x_12740) ;  /* 0x0000007000027945 */ /* 0x000fe20003800000 */
[----:B-1----:R-:W-:-:S04]  /*32f30*/  LOP3.LUT R8, R8, 0x7f, RZ, 0xc0, !PT ;  /* 0x0000007f08087812 */ /* 0x002fc800078ec0ff */
[----:B------:R-:W-:Y:S01]  /*32f40*/  ISETP.NE.AND P2, PT, R8, RZ, PT ;  /* 0x000000ff0800720c */ /* 0x000fe20003f45270 */
[----:B--2---:R-:W-:Y:S01]  /*32f50*/  IMAD R6, R6, 0x8, R18 ;  /* 0x0000000806067824 */ /* 0x004fe200078e0212 */
[----:B---3--:R-:W-:-:S04]  /*32f60*/  SHF.L.U32 R7, R7, 0x1f, RZ ;  /* 0x0000001f07077819 */ /* 0x008fc800000006ff */
[----:B------:R-:W1:Y:S02]  /*32f70*/  SYNCS.PHASECHK.TRANS64.TRYWAIT P1, [R6+URZ+0x324a0], R7 ;  /* 0x0324a007060075a7 */ /* 0x000e64000802017f */
[----:B-1----:R-:W-:Y:S05]  /*32f80*/  @!P1 BRA `(.L_x_12741) ;  /* 0x00000088009c9947 */ /* 0x002fea0003800000 */
.L_x_12955:
[----:B------:R-:W-:Y:S05]  /*32f90*/  BSYNC B2 ;  /* 0x0000000000027941 */ /* 0x000fea0003800000 */
.L_x_12740:
        /* <DEDUP_REMOVED lines=9> */
.L_x_12743:
[----:B------:R-:W-:Y:S05]  /*33030*/  BSYNC B2 ;  /* 0x0000000000027941 */ /* 0x000fea0003800000 */
.L_x_12742:
        /* <DEDUP_REMOVED lines=12> */
.L_x_12744:
        /* <DEDUP_REMOVED lines=13> */
.L_x_12956:
[----:B------:R-:W-:Y:S05]  /*331d0*/  BSYNC B2 ;  /* 0x0000000000027941 */ /* 0x000fea0003800000 */
.L_x_12745:
        /* <DEDUP_REMOVED lines=11> */
.L_x_12748:
[----:B------:R-:W-:Y:S05]  /*33290*/  BSYNC B2 ;  /* 0x0000000000027941 */ /* 0x000fea0003800000 */
.L_x_12747:
        /* <DEDUP_REMOVED lines=10> */
.L_x_12749:
        /* <DEDUP_REMOVED lines=15> */
.L_x_12750:
        /* <DEDUP_REMOVED lines=15> */
.L_x_12751:
        /* <DEDUP_REMOVED lines=15> */
.L_x_12752:
        /* <DEDUP_REMOVED lines=10> */
.L_x_12739:
[----:B------:R-:W-:Y:S05]  /*336b0*/  BSYNC B1 ;  /* 0x0000000000017941 */ /* 0x000fea0003800000 */
.L_x_12738:
        /* <DEDUP_REMOVED lines=8> */
[----:B---3--:R-:W-:-:S03]  /*33740*/  LOP3.LUT R8, R8, R7, RZ, 0x3c, !PT ;  /* 0x0000000708087212 */ /* 0x008fc600078e3cff */
[----:B------:R2:W-:Y:S04]  /*33750*/  STL [R1+0x470], R6 ;  /* 0x0004700601007387 */ /* 0x0005e80000100800 */
[----:B------:R2:W-:Y:S01]  /*33760*/  STL [R1+0x47c], R8 ;  /* 0x00047c0801007387 */ /* 0x0005e20000100800 */
[----:B------:R-:W-:Y:S05]  /*33770*/  @P2 BRA `(.L_x_12753) ;  /* 0xfffffff400d02947 */ /* 0x000fea000383ffff */
.L_x_12717:
[----:B------:R-:W-:Y:S05]  /*33780*/  BSYNC B0 ;  /* 0x0000000000007941 */ /* 0x000fea0003800000 */
.L_x_12716:
        /* <DEDUP_REMOVED lines=26> */
.L_x_12756:
[----:B------:R-:W-:-:S13]  /*33930*/  ISETP.NE.AND P0, PT, R3, 0x1, PT ;  /* 0x000000010300780c */ /* 0x000fda0003f05270 */
[----:B------:R-:W1:Y:S02]  /*33940*/  @P0 LDC.64 R6, c[0x0][0xae0] ;  /* 0x0002b800ff060b82 */ /* 0x000e640000000a00 */
[----:B-1----:R-:W-:-:S05]  /*33950*/  @P0 IMAD.HI.U32 R6, R2, R6, RZ ;  /* 0x0000000602060227 */ /* 0x002fca00078e00ff */
[----:B------:R-:W-:-:S07]  /*33960*/  @P0 SHF.R.U32.HI R2, RZ, R7, R6 ;  /* 0x00000007ff020219 */ /* 0x000fce0000011606 */
.L_x_12757:
[----:B------:R-:W-:Y:S05]  /*33970*/  BSYNC B0 ;  /* 0x0000000000007941 */ /* 0x000fea0003800000 */
.L_x_12755:
[----:B------:R-:W-:-:S05]  /*33980*/  IMAD R2, R2, R3, R3 ;  /* 0x0000000302027224 */ /* 0x000fca00078e0203 */
[----:B------:R-:W-:-:S07]  /*33990*/  VIMNMX R5, R5, R2, PT ;  /* 0x0000000205057248 */ /* 0x000fce0003fe0100 */
.L_x_12754:
[----:B------:R-:W2:Y:S01]  /*339a0*/  LDL R7, [R1+0x4e8] ;  /* 0x0004e80001077983 */ /* 0x000ea20000100800 */
[----:B------:R-:W1:Y:S01]  /*339b0*/  @P1 LDC R2, c[0x0][0x44c] ;  /* 0x00011300ff021b82 */ /* 0x000e620000000800 */
[----:B------:R-:W-:Y:S01]  /*339c0*/  VIADD R5, R5, 0x5f ;  /* 0x0000005f05057836 */ /* 0x000fe20000000000 */
[----:B------:R-:W-:Y:S01]  /*339d0*/  ULDC UR4, c[0x0][0xad4] ;  /* 0x0002b50000047ab9 */ /* 0x000fe20000000800 */
[----:B------:R-:W-:Y:S02]  /*339e0*/  IMAD.MOV.U32 R0, RZ, RZ, R8 ;  /* 0x000000ffff007224 */ /* 0x000fe400078e0008 */
[----:B------:R-:W-:-:S03]  /*339f0*/  IMAD.HI R5, R5, 0x2aaaaaab, RZ ;  /* 0x2aaaaaab05057827 */ /* 0x000fc600078e02ff */
[----:B------:R-:W3:Y:S01]  /*33a00*/  @P1 LDC R6, c[0x0][0x450] ;  /* 0x00011400ff061b82 */ /* 0x000ee20000000800 */
[----:B-1----:R-:W-:-:S05]  /*33a10*/  @P1 IMAD.HI.U32 R2, R8, R2, RZ ;  /* 0x0000000208021227 */ /* 0x002fca00078e00ff */
[----:B---3--:R-:W-:Y:S02]  /*33a20*/  @P1 SHF.R.U32.HI R0, RZ, R6, R2 ;  /* 0x00000006ff001219 */ /* 0x008fe40000011602 */
[----:B------:R-:W-:-:S03]  /*33a30*/  SHF.R.U32.HI R2, RZ, 0x1f, R5 ;  /* 0x0000001fff027819 */ /* 0x000fc60000011605 */
[----:B------:R-:W-:Y:S01]  /*33a40*/  IMAD.IADD R0, R17, 0x1, R0 ;  /* 0x0000000111007824 */ /* 0x000fe200078e0200 */
[----:B------:R-:W-:-:S03]  /*33a50*/  LEA.HI.SX32 R8, R5, R2, 0x1c ;  /* 0x0000000205087211 */ /* 0x000fc600078fe2ff */
[----:B------:R-:W-:Y:S02]  /*33a60*/  VIADD R2, R0, -UR4 ;  /* 0x8000000400027c36 */ /* 0x000fe40008000000 */
        /* <DEDUP_REMOVED lines=13> */
.L_x_12760:
[----:B------:R-:W-:-:S13]  /*33b40*/  ISETP.NE.AND P0, PT, R3, 0x1, PT ;  /* 0x000000010300780c */ /* 0x000fda0003f05270 */
[----:B------:R-:W1:Y:S02]  /*33b50*/  @P0 LDC.64 R6, c[0x0][0xae0] ;  /* 0x0002b800ff060b82 */ /* 0x000e640000000a00 */
[----:B-1----:R-:W-:-:S05]  /*33b60*/  @P0 IMAD.HI.U32 R6, R0, R6, RZ ;  /* 0x0000000600060227 */ /* 0x002fca00078e00ff */
[----:B------:R-:W-:-:S07]  /*33b70*/  @P0 SHF.R.U32.HI R0, RZ, R7, R6 ;  /* 0x00000007ff000219 */ /* 0x000fce0000011606 */
.L_x_12761:
[----:B------:R-:W-:Y:S05]  /*33b80*/  BSYNC B0 ;  /* 0x0000000000007941 */ /* 0x000fea0003800000 */
.L_x_12759:
[----:B------:R-:W-:-:S05]  /*33b90*/  IMAD R0, R0, R3, RZ ;  /* 0x0000000300007224 */ /* 0x000fca00078e02ff */
[----:B------:R-:W-:-:S07]  /*33ba0*/  VIMNMX R2, R2, R0, !PT ;  /* 0x0000000002027248 */ /* 0x000fce0007fe0100 */
.L_x_12758:
[----:B------:R-:W-:Y:S01]  /*33bb0*/  IMAD.HI R2, R2, 0x2aaaaaab, RZ ;  /* 0x2aaaaaab02027827 */ /* 0x000fe200078e02ff */
[----:B------:R-:W-:Y:S01]  /*33bc0*/  ISETP.NE.AND P1, PT, R4, RZ, PT ;  /* 0x000000ff0400720c */ /* 0x000fe20003f25270 */
[----:B------:R1:W-:Y:S01]  /*33bd0*/  STL [R1+0x4ac], RZ ;  /* 0x0004acff01007387 */ /* 0x0003e20000100800 */
[----:B------:R-:W-:Y:S02]  /*33be0*/  BSSY B0, `(.L_x_12762) ;  /* 0x0000024000007945 */ /* 0x000fe40003800000 */
[----:B------:R-:W-:-:S04]  /*33bf0*/  SHF.R.U32.HI R0, RZ, 0x1f, R2 ;  /* 0x0000001fff007819 */ /* 0x000fc80000011602 */
[----:B------:R-:W-:-:S04]  /*33c00*/  LEA.HI.SX32 R0, R2, R0, 0x1c ;  /* 0x0000000002007211 */ /* 0x000fc800078fe2ff */
[----:B------:R-:W-:Y:S01]  /*33c10*/  VIMNMX R9, RZ, R0, !PT ;  /* 0x00000000ff097248 */ /* 0x000fe20007fe0100 */
[----:B------:R-:W2:Y:S03]  /*33c20*/  @!P1 LDC R4, c[0x0][0xae8] ;  /* 0x0002ba00ff049b82 */ /* 0x000ea60000000800 */
[----:B------:R-:W-:Y:S01]  /*33c30*/  ISETP.GT.AND P0, PT, R5, R9, PT ;  /* 0x000000090500720c */ /* 0x000fe20003f04270 */
[----:B------:R1:W-:-:S12]  /*33c40*/  STL [R1+0x4a8], R9 ;  /* 0x0004a80901007387 */ /* 0x0003d80000100800 */
[----:B-1----:R-:W-:Y:S05]  /*33c50*/  @!P0 BRA `(.L_x_12763) ;  /* 0x0000000000708947 */ /* 0x002fea0003800000 */
        /* <DEDUP_REMOVED lines=28> */
.L_x_12763:
[----:B------:R-:W-:Y:S05]  /*33e20*/  BSYNC B0 ;  /* 0x0000000000007941 */ /* 0x000fea0003800000 */
.L_x_12762:
[----:B------:R-:W3:Y:S04]  /*33e30*/  LDL R0, [R1+0x4ac] ;  /* 0x0004ac0001007983 */ /* 0x000ee80000100800 */
[----:B-1----:R-:W3:Y:S01]  /*33e40*/  LDL R2, [R1+0x4e4] ;  /* 0x0004e40001027983 */ /* 0x002ee20000100800 */
[----:B------:R-:W-:Y:S01]  /*33e50*/  BSSY B7, `(.L_x_12764) ;  /* 0x00004c2000077945 */ /* 0x000fe20003800000 */
[----:B---3--:R-:W-:-:S05]  /*33e60*/  IMAD R2, R2, R0, R9 ;  /* 0x0000000002027224 */ /* 0x008fca00078e0209 */
[----:B------:R-:W-:Y:S01]  /*33e70*/  VIADDMNMX R0, R2, R0, R5, PT ;  /* 0x0000000002007246 */ /* 0x000fe20003800105 */
        /* <DEDUP_REMOVED lines=10> */
[----:B--2---:R-:W2:Y:S01]  /*33f20*/  LDC.64 R4, c[0x0][0xd60] ;  /* 0x00035800ff047b82 */ /* 0x004ea20000000a00 */
[----:B------:R-:W1:Y:S08]  /*33f30*/  FLO.U32 R0, UR4 ;  /* 0x0000000400007d00 */ /* 0x000e7000080e0000 */
[----:B------:R-:W2:Y:S01]  /*33f40*/  POPC R2, UR4 ;  /* 0x0000000400027d09 */ /* 0x000ea20008000000 */
[----:B-1----:R-:W-:-:S13]  /*33f50*/  ISETP.EQ.U32.AND P0, PT, R0, R3, PT ;  /* 0x000000030000720c */ /* 0x002fda0003f02070 */
[----:B--2---:R-:W2:Y:S01]  /*33f60*/  @P0 ATOMG.E.ADD.STRONG.GPU PT, R5, desc[UR42][R4.64], R2 ;  /* 0x00000002040509a8 */ /* 0x004ea200081ee1ea */
[----:B------:R-:W1:Y:S02]  /*33f70*/  S2R R3, SR_LTMASK ;  /* 0x0000000000037919 */ /* 0x000e640000003900 */
[----:B-1----:R-:W-:-:S06]  /*33f80*/  LOP3.LUT R3, R3, UR4, RZ, 0xc0, !PT ;  /* 0x0000000403037c12 */ /* 0x002fcc000f8ec0ff */
[----:B------:R-:W1:Y:S01]  /*33f90*/  POPC R3, R3 ;  /* 0x0000000300037309 */ /* 0x000e620000000000 */
[----:B--2---:R-:W1:Y:S02]  /*33fa0*/  SHFL.IDX PT, R0, R5, R0, 0x1f ;  /* 0x00001f0005007589 */ /* 0x004e6400000e0000 */
[----:B-1----:R-:W-:-:S05]  /*33fb0*/  IADD3 R0, R0, UR39, R3 ;  /* 0x0000002700007c10 */ /* 0x002fca000fffe003 */
[----:B------:R4:W-:Y:S01]  /*33fc0*/  STL [R1+0x460], R0 ;  /* 0x0004600001007387 */ /* 0x0009e20000100800 */
[----:B------:R-:W-:Y:S05]  /*33fd0*/  BRA `(.L_x_12766) ;  /* 0x0000004800a47947 */ /* 0x000fea0003800000 */
.L_x_12765:
        /* <DEDUP_REMOVED lines=20> */
.L_x_12768:
[----:B------:R-:W-:Y:S05]  /*34120*/  BSYNC B6 ;  /* 0x0000000000067941 */ /* 0x000fea0003800000 */
.L_x_12767:
        /* <DEDUP_REMOVED lines=9> */
[----:B--2---:R-:W-:Y:S02]  /*341c0*/  IMAD.U32 R4, RZ, RZ, UR6 ;  /* 0x00000006ff047e24 */ /* 0x004fe4000f8e00ff */
[----:B------:R-:W-:Y:S02]  /*341d0*/  IMAD.U32 R5, RZ, RZ, UR7 ;  /* 0x00000007ff057e24 */ /* 0x000fe4000f8e00ff */
        /* <DEDUP_REMOVED lines=8> */
[----:B0--3--:R-:W-:Y:S05]  /*34260*/  CALL.ABS.NOINC R2 ;  /* 0x0000000002007343 */ /* 0x009fea0003c00000 */
.L_x_12771:
        /* <DEDUP_REMOVED lines=15> */
.L_x_12770:
[----:B------:R-:W-:Y:S05]  /*34360*/  BSYNC B6 ;  /* 0x0000000000067941 */ /* 0x000fea0003800000 */
.L_x_12769:
[----:B------:R-:W3:Y:S01]  /*34370*/  LDL R0, [R1+0x46c] ;  /* 0x00046c0001007983 */ /* 0x000ee20000100800 */
[----:B------:R-:W-:Y:S02]  /*34380*/  ULDC.64 UR4, c[0x0][0xaf0] ;  /* 0x0002bc0000047ab9 */ /* 0x000fe40000000a00 */
[----:B------:R-:W-:Y:S01]  /*34390*/  ISETP.NE.U32.AND P0, PT, RZ, UR4, PT ;  /* 0x00000004ff007c0c */ /* 0x000fe2000bf05070 */
[----:B------:R-:W4:Y:S03]  /*343a0*/  LDL R17, [R1+0x4b0] ;  /* 0x0004b00001117983 */ /* 0x000f260000100800 */
[----:B------:R-:W-:Y:S01]  /*343b0*/  ISETP.NE.AND.EX P0, PT, RZ, UR5, PT, P0 ;  /* 0x00000005ff007c0c */ /* 0x000fe2000bf05300 */
[----:B------:R-:W-:-:S12]  /*343c0*/  ULDC.64 UR4, c[0x0][0xb00] ;  /* 0x0002c00000047ab9 */ /* 0x000fd80000000a00 */
[----:B------:R-:W1:Y:S01]  /*343d0*/  @P0 LDC.64 R2, c[0x0][0xaf0] ;  /* 0x0002bc00ff020b82 */ /* 0x000e620000000a00 */
[----:B---3--:R-:W-:Y:S02]  /*343e0*/  IMAD.MOV.U32 R7, RZ, RZ, R0 ;  /* 0x000000ffff077224 */ /* 0x008fe400078e0000 */
[----:B-1----:R-:W-:-:S05]  /*343f0*/  @P0 IMAD.WIDE R2, R0, 0x4, R2 ;  /* 0x0000000400020825 */ /* 0x002fca00078e0202 */
[----:B------:R1:W3:Y:S01]  /*34400*/  @P0 LDG.E R7, desc[UR42][R2.64] ;  /* 0x0000002a02070981 */ /* 0x0002e2000c1e1900 */
[----:B----4-:R-:W-:Y:S01]  /*34410*/  VIADD R0, R17, 0xffffffff ;  /* 0xffffffff11007836 */ /* 0x010fe20000000000 */
[----:B-1----:R-:W1:Y:S02]  /*34420*/  LDC.64 R2, c[0x0][0x418] ;  /* 0x00010600ff027b82 */ /* 0x002e640000000a00 */
[----:B-1----:R-:W-:Y:S01]  /*34430*/  LOP3.LUT P0, RZ, R2, UR4, RZ, 0xfc, !PT ;  /* 0x0000000402ff7c12 */ /* 0x002fe2000f80fcff */
[----:B------:R-:W-:-:S03]  /*34440*/  UMOV UR4, 0xffffffff ;  /* 0xffffffff00047882 */ /* 0x000fc60000000000 */
[----:B------:R-:W-:Y:S02]  /*34450*/  LOP3.LUT P0, RZ, R3, UR5, RZ, 0xfc, P0 ;  /* 0x0000000503ff7c12 */ /* 0x000fe4000800fcff */
[----:B---3--:R-:W-:Y:S01]  /*34460*/  SHF.R.S32.HI R8, RZ, 0x1f, R7 ;  /* 0x0000001fff087819 */ /* 0x008fe20000011407 */
[----:B------:R1:W-:Y:S01]  /*34470*/  STL [R1+0x464], R7 ;  /* 0x0004640701007387 */ /* 0x0003e20000100800 */
[----:B------:R-:W-:-:S03]  /*34480*/  SEL R17, R7, RZ, !P0 ;  /* 0x000000ff07117207 */ /* 0x000fc60004000000 */
[----:B------:R1:W-:Y:S01]  /*34490*/  STL [R1+0x468], R8 ;  /* 0x0004680801007387 */ /* 0x0003e20000100800 */
[----:B------:R-:W-:Y:S05]  /*344a0*/  BRA.DIV UR4, `(.L_x_12772) ;  /* 0x00000076047c7947 */ /* 0x000fea000b800000 */
[----:B--2---:R-:W2:Y:S02]  /*344b0*/  S2R R4, SR_TID.X ;  /* 0x0000000000047919 */ /* 0x004ea40000002100 */
[----:B--2---:R-:W-:-:S04]  /*344c0*/  SHF.R.U32.HI R4, RZ, 0x5, R4 ;  /* 0x00000005ff047819 */ /* 0x004fc80000011604 */
[----:B------:R-:W-:-:S05]  /*344d0*/  LOP3.LUT R4, R4, 0x3, RZ, 0xc0, !PT ;  /* 0x0000000304047812 */ /* 0x000fca00078ec0ff */
[----:B------:R2:W3:Y:S02]  /*344e0*/  SHFL.IDX PT, R14, R4, RZ, 0x1f ;  /* 0x00001fff040e7589 */ /* 0x0004e400000e0000 */
.L_x_12959:
        /* <DEDUP_REMOVED lines=11> */
.L_x_12962:
        /* <DEDUP_REMOVED lines=24> */
.L_x_12775:
[----:B--2---:R-:W2:Y:S01]  /*34720*/  LDL R2, [R1+0x478] ;  /* 0x0004780001027983 */ /* 0x004ea20000100800 */
[----:B---3--:R-:W-:Y:S01]  /*34730*/  IMAD R0, R19, 0x8, R18 ;  /* 0x0000000813007824 */ /* 0x008fe200078e0212 */
[----:B--2---:R-:W-:-:S04]  /*34740*/  SHF.L.U32 R2, R2, 0x1f, RZ ;  /* 0x0000001f02027819 */ /* 0x004fc800000006ff */
[----:B------:R-:W2:Y:S02]  /*34750*/  SYNCS.PHASECHK.TRANS64.TRYWAIT P0, [R0+URZ+0x32440], R2 ;  /* 0x03244002000075a7 */ /* 0x000ea4000800017f */
[----:B--2---:R-:W-:Y:S05]  /*34760*/  @!P0 BRA `(.L_x_12776) ;  /* 0x0000007400208947 */ /* 0x004fea0003800000 */
.L_x_12963:
        /* <DEDUP_REMOVED lines=11> */
.L_x_12777:
        /* <DEDUP_REMOVED lines=24> */
.L_x_12773:
[----:B--2---:R-:W2:Y:S04]  /*349a0*/  LDL R2, [R1+0x46c] ;  /* 0x00046c0001027983 */ /* 0x004ea80000100800 */
[----:B------:R-:W4:Y:S01]  /*349b0*/  LDL R3, [R1+0x498] ;  /* 0x0004980001037983 */ /* 0x000f220000100800 */
[----:B------:R-:W-:Y:S05]  /*349c0*/  WARPSYNC.ALL ;  /* 0x0000000000007948 */ /* 0x000fea0003800000 */
[----:B------:R-:W-:Y:S01]  /*349d0*/  ULDC.64 UR4, c[0x0][0xaf8] ;  /* 0x0002be0000047ab9 */ /* 0x000fe20000000a00 */
[----:B---3--:R-:W-:Y:S01]  /*349e0*/  VIADD R0, R18, 0x18400 ;  /* 0x0001840012007836 */ /* 0x008fe20000000000 */
[----:B------:R-:W-:Y:S01]  /*349f0*/  BAR.SYNC.DEFER_BLOCKING 0x8, 0x180 ;  /* 0x0206000000007b1d */ /* 0x000fe20000010000 */
[----:B------:R-:W-:-:S03]  /*34a00*/  ISETP.NE.U32.AND P0, PT, RZ, UR4, PT ;  /* 0x00000004ff007c0c */ /* 0x000fc6000bf05070 */
[----:B------:R-:W-:Y:S02]  /*34a10*/  LOP3.LUT P1, RZ, R0, 0x3ff, RZ, 0xc0, !PT ;  /* 0x000003ff00ff7812 */ /* 0x000fe4000782c0ff */
[----:B------:R-:W-:Y:S01]  /*34a20*/  ISETP.NE.AND.EX P0, PT, RZ, UR5, PT, P0 ;  /* 0x00000005ff007c0c */ /* 0x000fe2000bf05300 */
[----:B------:R-:W-:Y:S01]  /*34a30*/  BSSY B6, `(.L_x_12778) ;  /* 0x0000019000067945 */ /* 0x000fe20003800000 */
[----:B--2---:R-:W-:-:S04]  /*34a40*/  SHF.R.S32.HI R0, RZ, 0x1f, R2 ;  /* 0x0000001fff007819 */ /* 0x004fc80000011402 */
[----:B------:R-:W-:Y:S02]  /*34a50*/  SEL R4, R0, RZ, !P0 ;  /* 0x000000ff00047207 */ /* 0x000fe40004000000 */
[----:B----4-:R-:W-:Y:S02]  /*34a60*/  SHF.R.S32.HI R3, RZ, 0x1f, R3 ;  /* 0x0000001fff037819 */ /* 0x010fe40000011403 */
        /* <DEDUP_REMOVED lines=20> */
[----:B0-2---:R-:W-:Y:S05]  /*34bb0*/  CALL.ABS.NOINC R2 ;  /* 0x0000000002007343 */ /* 0x005fea0003c00000 */
.L_x_12779:
[----:B------:R-:W-:Y:S05]  /*34bc0*/  BSYNC B6 ;  /* 0x0000000000067941 */ /* 0x000fea0003800000 */
.L_x_12778:
[----:B------:R-:W3:Y:S01]  /*34bd0*/  LDL R11, [R1+0x488] ;  /* 0x00048800010b7983 */ /* 0x000ee20000100800 */
[----:B-1----:R-:W1:Y:S01]  /*34be0*/  LDC R7, c[0x0][0x448] ;  /* 0x00011200ff077b82 */ /* 0x002e620000000800 */
        /* <DEDUP_REMOVED lines=15> */
[----:B---3--:R-:W-:-:S04]  /*34ce0*/  IMAD.IADD R5, R0, 0x1, R11 ;  /* 0x0000000100057824 */ /* 0x008fc800078e020b */
        /* <DEDUP_REMOVED lines=44> */
[----:B------:R-:W0:Y:S04]  /*34fb0*/  SHFL.IDX PT, R5, R3, RZ, 0x181f ;  /* 0x00181fff03057589 */ /* 0x000e2800000e0000 */
[----:B------:R-:W1:Y:S01]  /*34fc0*/  SHFL.IDX PT, R4, R2, RZ, 0x181f ;  /* 0x00181fff02047589 */ /* 0x000e6200000e0000 */
[----:B--2---:R-:W-:-:S03]  /*34fd0*/  IMAD R0, R11, R7, RZ ;  /* 0x000000070b007224 */ /* 0x004fc600078e02ff */
[----:B------:R-:W-:Y:S01]  /*34fe0*/  SHFL.IDX PT, R7, R2, 0x1, 0x181f ;  /* 0x00381f0002077f89 */ /* 0x000fe200000e0000 */
[----:B---3--:R-:W-:-:S03]  /*34ff0*/  IMAD.IADD R10, R10, 0x1, R6 ;  /* 0x000000010a0a7824 */ /* 0x008fc600078e0206 */
[----:B------:R-:W2:Y:S01]  /*35000*/  SHFL.IDX PT, R6, R3, 0x1, 0x181f ;  /* 0x00381f0003067f89 */ /* 0x000ea200000e0000 */
[C---:B------:R-:W-:Y:S01]  /*35010*/  VIADD R11, R10.reuse, 0x10 ;  /* 0x000000100a0b7836 */ /* 0x040fe20000000000 */
[CC--:B------:R-:W-:Y:S02]  /*35020*/  ISETP.GE.AND P1, PT, R10.reuse, R0.reuse, PT ;  /* 0x000000000a00720c */ /* 0x0c0fe40003f26270 */
[----:B------:R-:W-:Y:S02]  /*35030*/  STL [R1+0x488], R10 ;  /* 0x0004880a01007387 */ /* 0x000fe40000100800 */
[----:B------:R-:W-:Y:S02]  /*35040*/  ISETP.GE.AND P2, PT, R11, R0, PT ;  /* 0x000000000b00720c */ /* 0x000fe40003f46270 */
[----:B------:R3:W-:Y:S07]  /*35050*/  STL [R1+0x4c0], R11 ;  /* 0x0004c00b01007387 */ /* 0x0007ee0000100800 */
[----:B0-----:R-:W-:Y:S01]  /*35060*/  @!P1 LEA R5, P3, R9, R5, 0x1 ;  /* 0x0000000509059211 */ /* 0x001fe200078608ff */
[----:B---3--:R-:W-:-:S04]  /*35070*/  VIADD R11, R10, 0x20 ;  /* 0x000000200a0b7836 */ /* 0x008fc80000000000 */
        /* <DEDUP_REMOVED lines=67> */
.L_x_12980:
        /* <DEDUP_REMOVED lines=12> */
.L_x_12781:
        /* <DEDUP_REMOVED lines=37> */
.L_x_12783:
[----:B------:R-:W-:Y:S05]  /*357c0*/  BSYNC B6 ;  /* 0x0000000000067941 */ /* 0x000fea0003800000 */
.L_x_12782:
        /* <DEDUP_REMOVED lines=144> */
[----:B------:R2:W3:Y:S04]  /*360d0*/  SHFL.IDX PT, R6, R0, 0x7, 0x181f ;  /* 0x00f81f0000067f89 */ /* 0x0004e800000e0000 */
[----:B------:R2:W-:Y:S04]  /*360e0*/  @!P4 LDGSTS.E.BYPASS.LTC128B.128 [R9+0x25400], desc[UR42][R4.64], !P3 ;  /* 0x254000000409cfae */ /* 0x0005e8000d901d6a */
[----:B------:R2:W-:Y:S04]  /*360f0*/  @!P4 LDGSTS.E.BYPASS.LTC128B.128 [R9+0x29400], desc[UR42][R4.64+0x80], !P2 ;  /* 0x294000800409cfae */ /* 0x0005e8000d101d6a */
[----:B------:R2:W-:Y:S04]  /*36100*/  @!P4 LDGSTS.E.BYPASS.LTC128B.128 [R9+0x2d400], desc[UR42][R4.64+0x100], !P1 ;  /* 0x2d4001000409cfae */ /* 0x0005e8000c901d6a */
[----:B-1----:R2:W-:Y:S02]  /*36110*/  @!P4 LDGSTS.E.BYPASS.LTC128B.128 [R9+0x31400], desc[UR42][R4.64+0x180], !P0 ;  /* 0x314001800409cfae */ /* 0x0025e4000c101d6a */
.L_x_12998:
[----:B--2---:R-:W2:Y:S01]  /*36120*/  LDL.LU R0, [R1+0x4dc] ;  /* 0x0004dc0001007983 */ /* 0x004ea20000300800 */
[----:B------:R-:W-:Y:S01]  /*36130*/  BSSY B0, `(.L_x_12785) ;  /* 0x000000d000007945 */ /* 0x000fe20003800000 */
[----:B--2---:R-:W-:-:S13]  /*36140*/  ISETP.GE.AND P4, PT, R0, R3, PT ;  /* 0x000000030000720c */ /* 0x004fda0003f86270 */
[----:B------:R-:W-:Y:S05]  /*36150*/  @P4 BRA `(.L_x_12786) ;  /* 0x0000000000284947 */ /* 0x000fea0003800000 */
[----:B------:R-:W2:Y:S01]  /*36160*/  LDL R0, [R1+0x474] ;  /* 0x0004740001007983 */ /* 0x000ea20000100800 */
[----:B------:R-:W-:-:S05]  /*36170*/  LEA R2, P4, R8, R2, 0x1 ;  /* 0x0000000208027211 */ /* 0x000fca00078808ff */
[----:B---3--:R-:W-:-:S05]  /*36180*/  IMAD.X R3, RZ, RZ, R6, P4 ;  /* 0x000000ffff037224 */ /* 0x008fca00020e0606 */
[----:B------:R-:W-:Y:S01]  /*36190*/  @!PT LDS RZ, [RZ] ;  /* 0x00000000fffff984 */ /* 0x000fe20000000800 */
[----:B------:R-:W-:Y:S01]  /*361a0*/  @!PT LDS RZ, [RZ] ;  /* 0x00000000fffff984 */ /* 0x000fe20000000800 */
[----:B------:R-:W-:Y:S01]  /*361b0*/  @!PT LDS RZ, [RZ] ;  /* 0x00000000fffff984 */ /* 0x000fe20000000800 */
[----:B--2---:R1:W-:Y:S04]  /*361c0*/  LDGSTS.E.BYPASS.LTC128B.128 [R0+0x25c00], desc[UR42][R2.64], !P3 ;  /* 0x25c0000002007fae */ /* 0x0043e8000d901d6a */
[----:B------:R1:W-:Y:S04]  /*361d0*/  LDGSTS.E.BYPASS.LTC128B.128 [R0+0x29c00], desc[UR42][R2.64+0x80], !P2 ;  /* 0x29c0008002007fae */ /* 0x0003e8000d101d6a */
[----:B------:R1:W-:Y:S04]  /*361e0*/  LDGSTS.E.BYPASS.LTC128B.128 [R0+0x2dc00], desc[UR42][R2.64+0x100], !P1 ;  /* 0x2dc0010002007fae */ /* 0x0003e8000c901d6a */
[----:B------:R1:W-:Y:S02]  /*361f0*/  LDGSTS.E.BYPASS.LTC128B.128 [R0+0x31c00], desc[UR42][R2.64+0x180], !P0 ;  /* 0x31c0018002007fae */ /* 0x0003e4000c101d6a */
.L_x_12786:
[----:B------:R-:W-:Y:S05]  /*36200*/  BSYNC B0 ;  /* 0x0000000000007941 */ /* 0x000fea0003800000 */
.L_x_12785:
[----:B------:R-:W-:Y:S01]  /*36210*/  NOP ;  /* 0x0000000000007918 */ /* 0x000fe20000000000 */
[----:B------:R-:W-:-:S13]  /*36220*/  PLOP3.LUT P0, PT, PT, PT, PT, 0x80, 0x0 ;  /* 0x000000000000781c */ /* 0x000fda0003f0f070 */
.L_x_12787:
        /* <DEDUP_REMOVED lines=18> */
.L_x_12999:
[----:B------:R-:W-:Y:S05]  /*36350*/  BSYNC B0 ;  /* 0x0000000000007941 */ /* 0x000fea0003800000 */
.L_x_12788:
[----:B------:R-:W2:Y:S01]  /*36360*/  LDL R2, [R1+0x48c] ;  /* 0x00048c0001027983 */ /* 0x000ea20000100800 */
[----:B------:R-:W-:Y:S01]  /*36370*/  BSSY B0, `(.L_x_12790) ;  /* 0x000005a000007945 */ /* 0x000fe20003800000 */
[----:B--2---:R-:W-:-:S13]  /*36380*/  LOP3.LUT P0, RZ, R2, 0x1, RZ, 0xc0, !PT ;  /* 0x0000000102ff7812 */ /* 0x004fda000780c0ff */
[----:B------:R-:W-:Y:S05]  /*36390*/  @!P0 BRA `(.L_x_12791) ;  /* 0x00000004005c8947 */ /* 0x000fea0003800000 */
[----:B0-----:R-:W1:Y:S01]  /*363a0*/  LDL R4, [R1+0x478] ;  /* 0x0004780001047983 */ /* 0x001e620000100800 */
[----:B------:R-:W0:Y:S02]  /*363b0*/  S2R R2, SR_TID.X ;  /* 0x0000000000027919 */ /* 0x000e240000002100 */
[----:B0-----:R-:W-:Y:S01]  /*363c0*/  LOP3.LUT R3, R2, 0x7f, RZ, 0xc0, !PT ;  /* 0x0000007f02037812 */ /* 0x001fe200078ec0ff */
[----:B------:R-:W-:Y:S01]  /*363d0*/  IMAD R2, R19, 0x8, R18 ;  /* 0x0000000813027824 */ /* 0x000fe200078e0212 */
[----:B------:R-:W-:Y:S02]  /*363e0*/  BSSY B1, `(.L_x_12792) ;  /* 0x0000005000017945 */ /* 0x000fe40003800000 */
[----:B------:R-:W-:Y:S02]  /*363f0*/  ISETP.NE.AND P1, PT, R3, RZ, PT ;  /* 0x000000ff0300720c */ /* 0x000fe40003f25270 */
[----:B-1----:R-:W-:-:S04]  /*36400*/  SHF.L.U32 R0, R4, 0x1f, RZ ;  /* 0x0000001f04007819 */ /* 0x002fc800000006ff */
[----:B------:R-:W0:Y:S02]  /*36410*/  SYNCS.PHASECHK.TRANS64.TRYWAIT P0, [R2+URZ+0x32460], R0 ;  /* 0x03246000020075a7 */ /* 0x000e24000800017f */
[----:B0-----:R-:W-:Y:S05]  /*36420*/  @!P0 BRA `(.L_x_12793) ;  /* 0x0000007000588947 */ /* 0x001fea0003800000 */
.L_x_13000:
[----:B------:R-:W-:Y:S05]  /*36430*/  BSYNC B1 ;  /* 0x0000000000017941 */ /* 0x000fea0003800000 */
.L_x_12792:
        /* <DEDUP_REMOVED lines=9> */
.L_x_12795:
[----:B------:R-:W-:Y:S05]  /*364d0*/  BSYNC B1 ;  /* 0x0000000000017941 */ /* 0x000fea0003800000 */
.L_x_12794:
        /* <DEDUP_REMOVED lines=12> */
.L_x_12796:
        /* <DEDUP_REMOVED lines=15> */
.L_x_12797:
        /* <DEDUP_REMOVED lines=15> */
.L_x_12798:
        /* <DEDUP_REMOVED lines=15> */
.L_x_12799:
        /* <DEDUP_REMOVED lines=10> */
.L_x_12791:
[----:B------:R-:W-:Y:S05]  /*36910*/  BSYNC B0 ;  /* 0x0000000000007941 */ /* 0x000fea0003800000 */
.L_x_12790:
[----:B0-----:R-:W1:Y:S04]  /*36920*/  LDL R4, [R1+0x4b0] ;  /* 0x0004b00001047983 */ /* 0x001e680000100800 */
[----:B------:R-:W2:Y:S01]  /*36930*/  LDL R5, [R1+0x484] ;  /* 0x0004840001057983 */ /* 0x000ea20000100800 */
[----:B------:R-:W-:Y:S01]  /*36940*/  BSSY B0, `(.L_x_12800) ;  /* 0x00001f8000007945 */ /* 0x000fe20003800000 */
[----:B-1----:R-:W-:-:S05]  /*36950*/  VIADD R0, R4, 0xfffffffe ;  /* 0xfffffffe04007836 */ /* 0x002fca0000000000 */
[----:B--2---:R-:W-:-:S13]  /*36960*/  ISETP.GE.AND P0, PT, R0, R5, PT ;  /* 0x000000050000720c */ /* 0x004fda0003f06270 */
[----:B------:R-:W-:Y:S05]  /*36970*/  @!P0 BRA `(.L_x_12801) ;  /* 0x0000001c00d08947 */ /* 0x000fea0003800000 */
[----:B------:R-:W2:Y:S04]  /*36980*/  LDL.LU R9, [R1+0x4e4] ;  /* 0x0004e40001097983 */ /* 0x000ea80000300800 */
[----:B------:R-:W4:Y:S04]  /*36990*/  LDL.LU R8, [R1+0x4ac] ;  /* 0x0004ac0001087983 */ /* 0x000f280000300800 */
[----:B------:R-:W5:Y:S04]  /*369a0*/  LDL.LU R7, [R1+0x4ec] ;  /* 0x0004ec0001077983 */ /* 0x000f680000300800 */
[----:B---3--:R-:W3:Y:S04]  /*369b0*/  LDL.LU R6, [R1+0x4a8] ;  /* 0x0004a80001067983 */ /* 0x008ee80000300800 */
[----:B------:R-:W3:Y:S01]  /*369c0*/  LDL.LU R4, [R1+0x4e8] ;  /* 0x0004e80001047983 */ /* 0x000ee20000300800 */
[----:B------:R-:W-:Y:S01]  /*369d0*/  BSSY B2, `(.L_x_12802) ;  /* 0x00000ad000027945 */ /* 0x000fe20003800000 */
[----:B--2---:R-:W-:-:S04]  /*369e0*/  VIADD R3, R9, 0x1 ;  /* 0x0000000109037836 */ /* 0x004fc80000000000 */
[----:B----4-:R-:W-:Y:S01]  /*369f0*/  IMAD R3, R3, R8, RZ ;  /* 0x0000000803037224 */ /* 0x010fe200078e02ff */
[----:B------:R-:W-:Y:S02]  /*36a00*/  LOP3.LUT R8, RZ, R5, RZ, 0x33, !PT ;  /* 0x00000005ff087212 */ /* 0x000fe400078e33ff */
[----:B-----5:R-:W-:Y:S02]  /*36a10*/  LOP3.LUT R2, RZ, R7, RZ, 0x33, !PT ;  /* 0x00000007ff027212 */ /* 0x020fe400078e33ff */
[----:B------:R-:W-:-:S04]  /*36a20*/  LOP3.LUT R3, RZ, R3, RZ, 0x33, !PT ;  /* 0x00000003ff037212 */ /* 0x000fc800078e33ff */
[----:B---3--:R-:W-:Y:S02]  /*36a30*/  VIADDMNMX R2, R3, -R6, R2, !PT ;  /* 0x8000000603027246 */ /* 0x008fe40007800102 */
        /* <DEDUP_REMOVED lines=42> */
.L_x_12806:
        /* <DEDUP_REMOVED lines=8> */
.L_x_13001:
[----:B------:R-:W-:Y:S05]  /*36d60*/  BSYNC B3 ;  /* 0x0000000000037941 */ /* 0x000fea0003800000 */
.L_x_12807:
        /* <DEDUP_REMOVED lines=9> */
.L_x_12810:
[----:B------:R-:W-:Y:S05]  /*36e00*/  BSYNC B3 ;  /* 0x0000000000037941 */ /* 0x000fea0003800000 */
.L_x_12809:
        /* <DEDUP_REMOVED lines=12> */
.L_x_12811:
        /* <DEDUP_REMOVED lines=13> */
.L_x_13002:
[----:B------:R-:W-:Y:S05]  /*36fa0*/  BSYNC B3 ;  /* 0x0000000000037941 */ /* 0x000fea0003800000 */
.L_x_12812:
        /* <DEDUP_REMOVED lines=11> */
.L_x_12815:
[----:B------:R-:W-:Y:S05]  /*37060*/  BSYNC B3 ;  /* 0x0000000000037941 */ /* 0x000fea0003800000 */
.L_x_12814:
        /* <DEDUP_REMOVED lines=9> */
.L_x_12816:
        /* <DEDUP_REMOVED lines=15> */
.L_x_12817:
        /* <DEDUP_REMOVED lines=15> */
.L_x_12818:
        /* <DEDUP_REMOVED lines=15> */
.L_x_12819:
        /* <DEDUP_REMOVED lines=10> */
.L_x_12805:
[----:B------:R-:W-:Y:S05]  /*37470*/  BSYNC B1 ;  /* 0x0000000000017941 */ /* 0x000fea0003800000 */
.L_x_12804:
[----:B------:R-:W2:Y:S02]  /*37480*/  LDL.LU R5, [R1+0x4b0] ;  /* 0x0004b00001057983 */ /* 0x000ea40000300800 */
[----:B--2---:R-:W-:-:S07]  /*37490*/  VIADD R0, R5, 0xfffffffd ;  /* 0xfffffffd05007836 */ /* 0x004fce0000000000 */
.L_x_12803:
[----:B------:R-:W-:Y:S05]  /*374a0*/  BSYNC B2 ;  /* 0x0000000000027941 */ /* 0x000fea0003800000 */
.L_x_12802:
[----:B------:R-:W-:-:S05]  /*374b0*/  VIADD R8, R8, 0xfffffffe ;  /* 0xfffffffe08087836 */ /* 0x000fca0000000000 */
[----:B------:R-:W-:-:S13]  /*374c0*/  ISETP.NE.AND P0, PT, R8, R4, PT ;  /* 0x000000040800720c */ /* 0x000fda0003f05270 */
[----:B------:R-:W-:Y:S05]  /*374d0*/  @!P0 BRA `(.L_x_12801) ;  /* 0x0000001000f88947 */ /* 0x000fea0003800000 */
.L_x_12852:
        /* <DEDUP_REMOVED lines=35> */
.L_x_12822:
        /* <DEDUP_REMOVED lines=8> */
.L_x_13003:
[----:B------:R-:W-:Y:S05]  /*37790*/  BSYNC B2 ;  /* 0x0000000000027941 */ /* 0x000fea0003800000 */
.L_x_12823:
        /* <DEDUP_REMOVED lines=9> */
.L_x_12826:
[----:B------:R-:W-:Y:S05]  /*37830*/  BSYNC B2 ;  /* 0x0000000000027941 */ /* 0x000fea0003800000 */
.L_x_12825:
        /* <DEDUP_REMOVED lines=12> */
.L_x_12827:
        /* <DEDUP_REMOVED lines=13> */
.L_x_13004:
[----:B------:R-:W-:Y:S05]  /*379d0*/  BSYNC B2 ;  /* 0x0000000000027941 */ /* 0x000fea0003800000 */
.L_x_12828:
        /* <DEDUP_REMOVED lines=11> */
.L_x_12831:
[----:B------:R-:W-:Y:S05]  /*37a90*/  BSYNC B2 ;  /* 0x0000000000027941 */ /* 0x000fea0003800000 */
.L_x_12830:
        /* <DEDUP_REMOVED lines=9> */
.L_x_12832:
        /* <DEDUP_REMOVED lines=15> */
.L_x_12833:
        /* <DEDUP_REMOVED lines=15> */
.L_x_12834:
        /* <DEDUP_REMOVED lines=15> */
.L_x_12835:
        /* <DEDUP_REMOVED lines=10> */
.L_x_12821:
[----:B------:R-:W-:Y:S05]  /*37ea0*/  BSYNC B1 ;  /* 0x0000000000017941 */ /* 0x000fea0003800000 */
.L_x_12820:
        /* <DEDUP_REMOVED lines=35> */
.L_x_12838:
        /* <DEDUP_REMOVED lines=8> */
.L_x_13005:
[----:B------:R-:W-:Y:S05]  /*38160*/  BSYNC B2 ;  /* 0x0000000000027941 */ /* 0x000fea0003800000 */
.L_x_12839:
        /* <DEDUP_REMOVED lines=9> */
.L_x_12842:
[----:B------:R-:W-:Y:S05]  /*38200*/  BSYNC B2 ;  /* 0x0000000000027941 */ /* 0x000fea0003800000 */
.L_x_12841:
        /* <DEDUP_REMOVED lines=12> */
.L_x_12843:
        /* <DEDUP_REMOVED lines=13> */
.L_x_13006:
[----:B------:R-:W-:Y:S05]  /*383a0*/  BSYNC B2 ;  /* 0x0000000000027941 */ /* 0x000fea0003800000 */
.L_x_12844:
        /* <DEDUP_REMOVED lines=11> */
.L_x_12847:
[----:B------:R-:W-:Y:S05]  /*38460*/  BSYNC B2 ;  /* 0x0000000000027941 */ /* 0x000fea0003800000 */
.L_x_12846:
        /* <DEDUP_REMOVED lines=9> */
.L_x_12848:
        /* <DEDUP_REMOVED lines=15> */
.L_x_12849:
        /* <DEDUP_REMOVED lines=15> */
.L_x_12850:
        /* <DEDUP_REMOVED lines=15> */
.L_x_12851:
        /* <DEDUP_REMOVED lines=10> */
.L_x_12837:
[----:B------:R-:W-:Y:S05]  /*38870*/  BSYNC B1 ;  /* 0x0000000000017941 */ /* 0x000fea0003800000 */
.L_x_12836:
[----:B------:R-:W2:Y:S01]  /*38880*/  LDL R5, [R1+0x484] ;  /* 0x0004840001057983 */ /* 0x000ea20000100800 */
[----:B------:R-:W-:Y:S01]  /*38890*/  VIADD R0, R0, 0xfffffffe ;  /* 0xfffffffe00007836 */ /* 0x000fe20000000000 */
[----:B--2---:R-:W-:-:S13]  /*388a0*/  ISETP.GT.AND P0, PT, R6, R5, PT ;  /* 0x000000050600720c */ /* 0x004fda0003f04270 */
[----:B------:R-:W-:Y:S05]  /*388b0*/  @P0 BRA `(.L_x_12852) ;  /* 0xffffffec00080947 */ /* 0x000fea000383ffff */
.L_x_12801:
[----:B------:R-:W-:Y:S05]  /*388c0*/  BSYNC B0 ;  /* 0x0000000000007941 */ /* 0x000fea0003800000 */
.L_x_12800:
[----:B------:R-:W0:Y:S02]  /*388d0*/  S2R R2, SR_TID.X ;  /* 0x0000000000027919 */ /* 0x000e240000002100 */
[----:B0-----:R-:W-:Y:S02]  /*388e0*/  LOP3.LUT R3, R2, 0x7f, RZ, 0xc0, !PT ;  /* 0x0000007f02037812 */ /* 0x001fe400078ec0ff */
[----:B------:R-:W2:Y:S01]  /*388f0*/  LDL.LU R2, [R1+0x478] ;  /* 0x0004780001027983 */ /* 0x000ea20000300800 */
[----:B------:R-:W-:Y:S01]  /*38900*/  VIADD R19, R19, 0x1 ;  /* 0x0000000113137836 */ /* 0x000fe20000000000 */
[----:B------:R-:W-:Y:S01]  /*38910*/  ISETP.NE.AND P1, PT, R3, RZ, PT ;  /* 0x000000ff0300720c */ /* 0x000fe20003f25270 */
[----:B------:R-:W-:Y:S03]  /*38920*/  BSSY B0, `(.L_x_12853) ;  /* 0x0000013000007945 */ /* 0x000fe60003800000 */
[----:B------:R-:W-:-:S04]  /*38930*/  ISETP.NE.AND P0, PT, R19, 0x2, PT ;  /* 0x000000021300780c */ /* 0x000fc80003f05270 */
[----:B------:R-:W-:-:S04]  /*38940*/  SEL R0, RZ, 0x1, P0 ;  /* 0x00000001ff007807 */ /* 0x000fc80000000000 */
[----:B--2---:R-:W-:-:S05]  /*38950*/  LOP3.LUT R2, R2, R0, RZ, 0x3c, !PT ;  /* 0x0000000002027212 */ /* 0x004fca00078e3cff */
[----:B------:R0:W-:Y:S01]  /*38960*/  STL [R1+0x478], R2 ;  /* 0x0004780201007387 */ /* 0x0001e20000100800 */
[----:B------:R-:W-:Y:S05]  /*38970*/  @P1 BRA `(.L_x_12854) ;  /* 0x0000000000341947 */ /* 0x000fea0003800000 */
[----:B------:R-:W1:Y:S01]  /*38980*/  S2R R3, SR_LANEID ;  /* 0x0000000000037919 */ /* 0x000e620000000000 */
[----:B------:R-:W-:Y:S01]  /*38990*/  VOTEU.ANY UR4, UPT, PT ;  /* 0x0000000000047886 */ /* 0x000fe200038e0100 */
[----:B------:R-:W2:Y:S01]  /*389a0*/  LDC.64 R4, c[0x0][0xd60] ;  /* 0x00035800ff047b82 */ /* 0x000ea20000000a00 */
[----:B------:R-:W1:Y:S08]  /*389b0*/  FLO.U32 R0, UR4 ;  /* 0x0000000400007d00 */ /* 0x000e7000080e0000 */
[----:B0-----:R-:W2:Y:S01]  /*389c0*/  POPC R2, UR4 ;  /* 0x0000000400027d09 */ /* 0x001ea20008000000 */
[----:B-1----:R-:W-:-:S13]  /*389d0*/  ISETP.EQ.U32.AND P1, PT, R0, R3, PT ;  /* 0x000000030000720c */ /* 0x002fda0003f22070 */
[----:B--2---:R-:W2:Y:S01]  /*389e0*/  @P1 ATOMG.E.ADD.STRONG.GPU PT, R5, desc[UR42][R4.64], R2 ;  /* 0x00000002040519a8 */ /* 0x004ea200081ee1ea */
[----:B------:R-:W0:Y:S02]  /*389f0*/  S2R R3, SR_LTMASK ;  /* 0x0000000000037919 */ /* 0x000e240000003900 */
[----:B0-----:R-:W-:-:S06]  /*38a00*/  LOP3.LUT R3, R3, UR4, RZ, 0xc0, !PT ;  /* 0x0000000403037c12 */ /* 0x001fcc000f8ec0ff */
[----:B------:R-:W0:Y:S01]  /*38a10*/  POPC R3, R3 ;  /* 0x0000000300037309 */ /* 0x000e220000000000 */
[----:B--2---:R-:W0:Y:S02]  /*38a20*/  SHFL.IDX PT, R0, R5, R0, 0x1f ;  /* 0x00001f0005007589 */ /* 0x004e2400000e0000 */
[----:B0-----:R-:W-:-:S05]  /*38a30*/  IADD3 R0, R0, UR39, R3 ;  /* 0x0000002700007c10 */ /* 0x001fca000fffe003 */
[----:B------:R1:W-:Y:S02]  /*38a40*/  STL [R1+0x460], R0 ;  /* 0x0004600001007387 */ /* 0x0003e40000100800 */
.L_x_12854:
[----:B------:R-:W-:Y:S05]  /*38a50*/  BSYNC B0 ;  /* 0x0000000000007941 */ /* 0x000fea0003800000 */
.L_x_12853:
[----:B------:R-:W-:-:S07]  /*38a60*/  SEL R19, R19, RZ, P0 ;  /* 0x000000ff13137207 */ /* 0x000fce0000000000 */
.L_x_12766:
[----:B------:R-:W-:Y:S05]  /*38a70*/  BSYNC B7 ;  /* 0x0000000000077941 */ /* 0x000fea0003800000 */
.L_x_12764:
[----:B-1--4-:R-:W4:Y:S02]  /*38a80*/  LDL R0, [R1+0x48c] ;  /* 0x00048c0001007983 */ /* 0x012f240000100800 */
[----:B----4-:R-:W-:-:S13]  /*38a90*/  LOP3.LUT P0, RZ, R0, 0x40, RZ, 0xc0, !PT ;  /* 0x0000004000ff7812 */ /* 0x010fda000780c0ff */
[----:B------:R-:W-:Y:S05]  /*38aa0*/  @!P0 BRA `(.L_x_12855) ;  /* 0x0000000000288947 */ /* 0x000fea0003800000 */
[----:B------:R-:W-:Y:S05]  /*38ab0*/  WARPSYNC.ALL ;  /* 0x0000000000007948 */ /* 0x000fea0003800000 */
[----:B------:R-:W1:Y:S08]  /*38ac0*/  S2UR UR5, SR_CgaCtaId ;  /* 0x00000000000579c3 */ /* 0x000e700000008800 */
[----:B------:R-:W-:Y:S06]  /*38ad0*/  BAR.SYNC.DEFER_BLOCKING 0x5, 0x180 ;  /* 0x0146000000007b1d */ /* 0x000fec0000010000 */
[----:B------:R-:W-:-:S02]  /*38ae0*/  UMOV UR4, 0x400 ;  /* 0x0000040000047882 */ /* 0x000fc40000000000 */
[----:B-1----:R-:W-:-:S06]  /*38af0*/  ULEA UR4, UR5, UR4, 0x18 ;  /* 0x0000000405047291 */ /* 0x002fcc000f8ec03f */
[----:B------:R-:W-:-:S05]  /*38b00*/  IMAD.U32 R18, RZ, RZ, UR4 ;  /* 0x00000004ff127e24 */ /* 0x000fca000f8e00ff */
[----:B--23--:R-:W1:Y:S04]  /*38b10*/  LDS.128 R4, [R18+0x324d0] ;  /* 0x0324d00012047984 */ /* 0x00ce680000000c00 */
[----:B-1----:R1:W-:Y:S01]  /*38b20*/  STL.128 [R1+0x460], R4 ;  /* 0x0004600401007387 */ /* 0x0023e20000100c00 */
[----:B------:R-:W-:Y:S06]  /*38b30*/  BAR.ARV 0x4, 0x180 ;  /* 0x0106000000007b1d */ /* 0x000fec0000002000 */
[----:B------:R-:W-:Y:S05]  /*38b40*/  BRA `(.L_x_12856) ;  /* 0x0000001000347947 */ /* 0x000fea0003800000 */
.L_x_12855:
[----:B------:R-:W1:Y:S01]  /*38b50*/  S2R R0, SR_TID.X ;  /* 0x0000000000007919 */ /* 0x000e620000002100 */
[----:B------:R-:W-:Y:S01]  /*38b60*/  UMOV UR4, 0xffffffff ;  /* 0xffffffff00047882 */ /* 0x000fe20000000000 */
[----:B-1----:R-:W-:-:S04]  /*38b70*/  LOP3.LUT R16, R0, 0x1f, RZ, 0xc0, !PT ;  /* 0x0000001f00107812 */ /* 0x002fc800078ec0ff */
[----:B------:R-:W-:Y:S01]  /*38b80*/  ISETP.NE.AND P0, PT, R16, 0x1f, PT ;  /* 0x0000001f1000780c */ /* 0x000fe20003f05270 */
[----:B------:R-:W-:-:S12]  /*38b90*/  BRA.DIV UR4, `(.L_x_12857) ;  /* 0x0000004e04087947 */ /* 0x000fd8000b800000 */
[----:B------:R-:W4:Y:S01]  /*38ba0*/  LDL R3, [R1+0x46c] ;  /* 0x00046c0001037983 */ /* 0x000f220000100800 */
[----:B------:R-:W-:-:S03]  /*38bb0*/  ULDC UR4, c[0x0][0xd3c] ;  /* 0x00034f0000047ab9 */ /* 0x000fc60000000800 */
[----:B0-----:R-:W5:Y:S01]  /*38bc0*/  LDL.LU R2, [R1+0x460] ;  /* 0x0004600001027983 */ /* 0x001f620000300800 */
[----:B----4-:R-:W-:-:S05]  /*38bd0*/  IMAD.IADD R0, R3, 0x1, R16 ;  /* 0x0000000103007824 */ /* 0x010fca00078e0210 */
[----:B------:R-:W-:Y:S01]  /*38be0*/  ISETP.GE.OR P1, PT, R0, UR4, !P0 ;  /* 0x0000000400007c0c */ /* 0x000fe2000c726670 */
[----:B-----5:R-:W-:-:S12]  /*38bf0*/  IMAD.MOV.U32 R10, RZ, RZ, R2 ;  /* 0x000000ffff0a7224 */ /* 0x020fd800078e0002 */
[----:B------:R-:W0:Y:S08]  /*38c00*/  @!P1 LDC.64 R2, c[0x0][0xd80] ;  /* 0x00036000ff029b82 */ /* 0x000e300000000a00 */
[----:B---3--:R-:W1:Y:S01]  /*38c10*/  @!P1 LDC.64 R6, c[0x0][0xd78] ;  /* 0x00035e00ff069b82 */ /* 0x008e620000000a00 */
[----:B0-----:R-:W-:-:S05]  /*38c20*/  @!P1 IMAD.WIDE R2, R0, 0x4, R2 ;  /* 0x0000000400029825 */ /* 0x001fca00078e0202 */
[----:B------:R1:W3:Y:S02]  /*38c30*/  @!P1 LDG.E R8, desc[UR42][R2.64] ;  /* 0x0000002a02089981 */ /* 0x0002e4000c1e1900 */
[----:B-1----:R-:W-:-:S06]  /*38c40*/  @!P1 IMAD.WIDE R2, R0, 0x4, R6 ;  /* 0x0000000400029825 */ /* 0x002fcc00078e0206 */
[----:B------:R-:W4:Y:S01]  /*38c50*/  @!P1 LDG.E R2, desc[UR42][R2.64] ;  /* 0x0000002a02029981 */ /* 0x000f22000c1e1900 */
[----:B--2---:R-:W-:Y:S02]  /*38c60*/  IMAD.MOV.U32 R4, RZ, RZ, RZ ;  /* 0x000000ffff047224 */ /* 0x004fe400078e00ff */
[----:B------:R-:W-:Y:S01]  /*38c70*/  IMAD.MOV.U32 R6, RZ, RZ, RZ ;  /* 0x000000ffff067224 */ /* 0x000fe200078e00ff */
[C---:B------:R-:W-:Y:S02]  /*38c80*/  ISETP.GE.U32.AND P2, PT, R16.reuse, 0x2, PT ;  /* 0x000000021000780c */ /* 0x040fe40003f46070 */
[C---:B------:R-:W-:Y:S02]  /*38c90*/  ISETP.GE.U32.AND P3, PT, R16.reuse, 0x4, PT ;  /* 0x000000041000780c */ /* 0x040fe40003f66070 */
[C---:B------:R-:W-:Y:S02]  /*38ca0*/  ISETP.GE.U32.AND P4, PT, R16.reuse, 0x8, PT ;  /* 0x000000081000780c */ /* 0x040fe40003f86070 */
[----:B------:R-:W-:Y:S01]  /*38cb0*/  ISETP.GE.U32.AND P5, PT, R16, 0x10, PT ;  /* 0x000000101000780c */ /* 0x000fe20003fa6070 */
[----:B------:R-:W-:Y:S04]  /*38cc0*/  SHFL.IDX PT, R5, R10, RZ, 0x1f ;  /* 0x00001fff0a057589 */ /* 0x000fe800000e0000 */
[----:B------:R-:W-:Y:S01]  /*38cd0*/  SHFL.IDX PT, R0, R10, 0x1, 0x1f ;  /* 0x00201f000a007f89 */ /* 0x000fe200000e0000 */
[----:B---3--:R-:W-:-:S02]  /*38ce0*/  @!P1 IMAD.MOV.U32 R4, RZ, RZ, R8 ;  /* 0x000000ffff049224 */ /* 0x008fc400078e0008 */
[----:B----4-:R-:W-:-:S04]  /*38cf0*/  @!P1 IMAD.MOV.U32 R6, RZ, RZ, R2 ;  /* 0x000000ffff069224 */ /* 0x010fc800078e0002 */
        /* <DEDUP_REMOVED lines=17> */
[----:B------:R0:W1:Y:S01]  /*38e10*/  SHFL.IDX PT, R9, R7, 0x1f, 0x1f ;  /* 0x03e01f0007097f89 */ /* 0x00006200000e0000 */
[----:B------:R-:W-:-:S07]  /*38e20*/  IMAD.MOV.U32 R8, RZ, RZ, RZ ;  /* 0x000000ffff087224 */ /* 0x000fce00078e00ff */
.L_x_13016:
[----:B------:R-:W-:Y:S02]  /*38e30*/  ULDC UR4, c[0x0][0xd38] ;  /* 0x00034e0000047ab9 */ /* 0x000fe40000000800 */
[----:B------:R-:W-:-:S04]  /*38e40*/  IMAD.U32 R2, RZ, RZ, UR4 ;  /* 0x00000004ff027e24 */ /* 0x000fc8000f8e00ff */
[----:B-1----:R-:W-:-:S04]  /*38e50*/  IMAD R9, R9, R2, RZ ;  /* 0x0000000209097224 */ /* 0x002fc800078e02ff */
[----:B------:R-:W-:-:S05]  /*38e60*/  IMAD.IADD R0, R0, 0x1, R9 ;  /* 0x0000000100007824 */ /* 0x000fca00078e0209 */
[----:B------:R-:W-:-:S13]  /*38e70*/  ISETP.GT.AND P6, PT, R0, R5, PT ;  /* 0x000000050000720c */ /* 0x000fda0003fc4270 */
[----:B------:R-:W-:Y:S05]  /*38e80*/  @P6 BRA `(.L_x_12858) ;  /* 0x0000000000ac6947 */ /* 0x000fea0003800000 */
.L_x_12861:
        /* <DEDUP_REMOVED lines=37> */
.L_x_13024:
[----:B------:R-:W-:Y:S02]  /*390e0*/  ULDC UR4, c[0x0][0xd38] ;  /* 0x00034e0000047ab9 */ /* 0x000fe40000000800 */
[----:B------:R-:W-:-:S04]  /*390f0*/  IMAD.U32 R2, RZ, RZ, UR4 ;  /* 0x00000004ff027e24 */ /* 0x000fc8000f8e00ff */
[----:B-1----:R-:W-:-:S04]  /*39100*/  IMAD R9, R9, R2, RZ ;  /* 0x0000000209097224 */ /* 0x002fc800078e02ff */
[----:B------:R-:W-:-:S05]  /*39110*/  IMAD.IADD R0, R9, 0x1, R0 ;  /* 0x0000000109007824 */ /* 0x000fca00078e0200 */
[----:B------:R-:W-:-:S13]  /*39120*/  ISETP.GT.AND P6, PT, R0, R5, PT ;  /* 0x000000050000720c */ /* 0x000fda0003fc4270 */
[----:B------:R-:W-:Y:S05]  /*39130*/  @!P6 BRA `(.L_x_12861) ;  /* 0xfffffffc0054e947 */ /* 0x000fea000383ffff */
.L_x_12858:
        /* <DEDUP_REMOVED lines=12> */
.L_x_13029:
[----:B------:R-:W-:-:S13]  /*39200*/  ISETP.NE.AND P0, PT, R0, RZ, PT ;  /* 0x000000ff0000720c */ /* 0x000fda0003f05270 */
[----:B------:R-:W-:Y:S05]  /*39210*/  @!P0 BRA `(.L_x_12863) ;  /* 0x0000000000148947 */ /* 0x000fea0003800000 */
[----:B------:R-:W-:Y:S01]  /*39220*/  UMOV UR4, 0xffffffff ;  /* 0xffffffff00047882 */ /* 0x000fe20000000000 */
[----:B-1----:R-:W-:Y:S02]  /*39230*/  VIADD R3, R3, 0xffffffff ;  /* 0xffffffff03037836 */ /* 0x002fe40000000000 */
[----:B------:R-:W-:Y:S05]  /*39240*/  BRA.DIV UR4, `(.L_x_12864) ;  /* 0x0000004e04fc7947 */ /* 0x000fea000b800000 */
[----:B------:R1:W3:Y:S02]  /*39250*/  SHFL.IDX PT, R3, R7, R3, 0x1f ;  /* 0x00001f0307037589 */ /* 0x0002e400000e0000 */
.L_x_13032:
[----:B---3--:R-:W-:-:S07]  /*39260*/  IMAD.MOV.U32 R8, RZ, RZ, R3 ;  /* 0x000000ffff087224 */ /* 0x008fce00078e0003 */
.L_x_12863:
[----:B------:R-:W-:Y:S01]  /*39270*/  ISETP.NE.AND P0, PT, R6, 0x1, PT ;  /* 0x000000010600780c */ /* 0x000fe20003f05270 */
[----:B------:R-:W-:-:S05]  /*39280*/  IMAD R0, R8, R2, R9 ;  /* 0x0000000208007224 */ /* 0x000fca00078e0209 */
[----:B------:R3:W-:Y:S02]  /*39290*/  STL [R1+0x460], R0 ;  /* 0x0004600001007387 */ /* 0x0007e40000100800 */
[----:B---3--:R-:W-:-:S05]  /*392a0*/  IMAD.IADD R0, R5, 0x1, -R0 ;  /* 0x0000000105007824 */ /* 0x008fca00078e0a00 */
        /* <DEDUP_REMOVED lines=58> */
.L_x_12865:
        /* <DEDUP_REMOVED lines=63> */
.L_x_12866:
[----:B------:R-:W-:-:S05]  /*39a40*/  LOP3.LUT R0, RZ, R0, RZ, 0x33, !PT ;  /* 0x00000000ff007212 */ /* 0x000fca00078e33ff */
[----:B------:R-:W-:-:S05]  /*39a50*/  IMAD.IADD R0, R4, 0x1, R0 ;  /* 0x0000000104007824 */ /* 0x000fca00078e0200 */
[----:B------:R3:W-:Y:S01]  /*39a60*/  STL [R1+0x464], R0 ;  /* 0x0004640001007387 */ /* 0x0007e20000100800 */
[----:B------:R-:W-:Y:S05]  /*39a70*/  BRA `(.L_x_12867) ;  /* 0x0000000000287947 */ /* 0x000fea0003800000 */
.L_x_12859:
[----:B------:R-:W-:Y:S01]  /*39a80*/  UMOV UR4, URZ ;  /* 0x0000003f00047c82 */ /* 0x000fe20008000000 */
[----:B------:R-:W-:Y:S01]  /*39a90*/  UMOV UR5, URZ ;  /* 0x0000003f00057c82 */ /* 0x000fe20008000000 */
[----:B------:R-:W-:Y:S01]  /*39aa0*/  ULDC UR6, c[0x0][0xd3c] ;  /* 0x00034f0000067ab9 */ /* 0x000fe20000000800 */
[----:B------:R-:W-:Y:S01]  /*39ab0*/  IMAD.U32 R3, RZ, RZ, UR4 ;  /* 0x00000004ff037e24 */ /* 0x000fe2000f8e00ff */
[----:B------:R1:W-:Y:S01]  /*39ac0*/  STL [R1+0x460], R5 ;  /* 0x0004600501007387 */ /* 0x0003e20000100800 */
[----:B------:R-:W-:Y:S02]  /*39ad0*/  IMAD.U32 R2, RZ, RZ, UR5 ;  /* 0x00000005ff027e24 */ /* 0x000fe4000f8e00ff */
[----:B------:R-:W-:Y:S01]  /*39ae0*/  IMAD.U32 R0, RZ, RZ, UR6 ;  /* 0x00000006ff007e24 */ /* 0x000fe2000f8e00ff */
[----:B------:R1:W-:Y:S04]  /*39af0*/  STL [R1+0x464], R3 ;  /* 0x0004640301007387 */ /* 0x0003e80000100800 */
[----:B------:R1:W-:Y:S04]  /*39b00*/  STL [R1+0x46c], R0 ;  /* 0x00046c0001007387 */ /* 0x0003e80000100800 */
[----:B------:R1:W-:Y:S02]  /*39b10*/  STL [R1+0x468], R2 ;  /* 0x0004680201007387 */ /* 0x0003e40000100800 */
.L_x_12867:
[----:B01----:R-:W4:Y:S04]  /*39b20*/  LDL R2, [R1+0x46c] ;  /* 0x00046c0001027983 */ /* 0x003f280000100800 */
[----:B------:R-:W5:Y:S04]  /*39b30*/  LDL R3, [R1+0x468] ;  /* 0x0004680001037983 */ /* 0x000f680000100800 */
[----:B------:R-:W2:Y:S04]  /*39b40*/  LDL R4, [R1+0x460] ;  /* 0x0004600001047983 */ /* 0x000ea80000100800 */
[----:B------:R-:W2:Y:S01]  /*39b50*/  LDL R5, [R1+0x464] ;  /* 0x0004640001057983 */ /* 0x000ea20000100800 */
        /* <DEDUP_REMOVED lines=12> */
.L_x_12856:
[----:B------:R-:W2:Y:S01]  /*39c20*/  LDL R0, [R1+0x46c] ;  /* 0x00046c0001007983 */ /* 0x000ea20000100800 */
[----:B------:R-:W-:Y:S02]  /*39c30*/  ULDC UR4, c[0x0][0xd3c] ;  /* 0x00034f0000047ab9 */ /* 0x000fe40000000800 */
[----:B--2---:R-:W-:-:S13]  /*39c40*/  ISETP.GE.AND P0, PT, R0, UR4, PT ;  /* 0x0000000400007c0c */ /* 0x004fda000bf06270 */
[----:B------:R-:W-:Y:S05]  /*39c50*/  @!P0 BRA `(.L_x_12868) ;  /* 0xffffff7800b88947 */ /* 0x000fea000383ffff */
[----:B------:R-:W-:Y:S05]  /*39c60*/  BSYNC B8 ;  /* 0x0000000000087941 */ /* 0x000fea0003800000 */
.L_x_12702:
        /* <DEDUP_REMOVED lines=12> */
.L_x_13033:
[----:B------:R-:W-:Y:S05]  /*39d30*/  BSYNC B0 ;  /* 0x0000000000007941 */ /* 0x000fea0003800000 */
.L_x_12869:
[----:B------:R-:W-:-:S03]  /*39d40*/  UMOV UR4, 0xffffffff ;  /* 0xffffffff00047882 */ /* 0x000fc60000000000 */
[----:B------:R-:W-:Y:S05]  /*39d50*/  BRA.DIV UR4, `(.L_x_12871) ;  /* 0x0000004604787947 */ /* 0x000fea000b800000 */
[----:B------:R-:W1:Y:S02]  /*39d60*/  S2R R2, SR_TID.X ;  /* 0x0000000000027919 */ /* 0x000e640000002100 */
[----:B-1----:R-:W-:-:S04]  /*39d70*/  SHF.R.U32.HI R2, RZ, 0x5, R2 ;  /* 0x00000005ff027819 */ /* 0x002fc80000011602 */
[----:B------:R-:W-:-:S05]  /*39d80*/  LOP3.LUT R2, R2, 0x3, RZ, 0xc0, !PT ;  /* 0x0000000302027812 */ /* 0x000fca00078ec0ff */
[----:B------:R1:W2:Y:S02]  /*39d90*/  SHFL.IDX PT, R14, R2, RZ, 0x1f ;  /* 0x00001fff020e7589 */ /* 0x0002a400000e0000 */
.L_x_13036:
[----:B--2---:R-:W-:-:S13]  /*39da0*/  ISETP.NE.AND P0, PT, R14, RZ, PT ;  /* 0x000000ff0e00720c */ /* 0x004fda0003f05270 */
[----:B------:R-:W-:Y:S05]  /*39db0*/  @P0 BRA `(.L_x_12458) ;  /* 0x00000000008c0947 */ /* 0x000fea0003800000 */
[----:B------:R-:W-:-:S03]  /*39dc0*/  UMOV UR4, 0xffffffff ;  /* 0xffffffff00047882 */ /* 0x000fc60000000000 */
[----:B------:R-:W-:Y:S05]  /*39dd0*/  BRA.DIV UR4, `(.L_x_12872) ;  /* 0x00000046048c7947 */ /* 0x000fea000b800000 */
[----:B------:R-:W-:-:S13]  /*39de0*/  ELECT P6, URZ, PT ;  /* 0x00000000003f782f */ /* 0x000fda00038c0000 */
.L_x_13039:
[----:B------:R-:W-:Y:S05]  /*39df0*/  @!P6 BRA `(.L_x_12458) ;  /* 0x00000000007ce947 */ /* 0x000fea0003800000 */
[----:B------:R-:W-:-:S06]  /*39e00*/  ULOP3.LUT UR4, UR38, 0x2, URZ, 0xfc, !UPT ;  /* 0x0000000226047892 */ /* 0x000fcc000f8efc3f */
[----:B-1----:R-:W-:-:S05]  /*39e10*/  IMAD.U32 R2, RZ, RZ, UR4 ;  /* 0x00000004ff027e24 */ /* 0x002fca000f8e00ff */
[----:B------:R-:W-:-:S13]  /*39e20*/  ISETP.NE.AND P2, PT, R2, 0x3, PT ;  /* 0x000000030200780c */ /* 0x000fda0003f45270 */
[----:B------:R-:W-:Y:S05]  /*39e30*/  @!P2 BRA `(.L_x_12873) ;  /* 0x000000000004a947 */ /* 0x000fea0003800000 */
[----:B------:R-:W-:Y:S01]  /*39e40*/  BPT.TRAP 0x1 ;  /* 0x000000040000795c */ /* 0x000fe20000300000 */
.L_x_12873:
        /* <DEDUP_REMOVED lines=13> */
.L_x_13040:
[----:B------:R-:W1:Y:S02]  /*39f20*/  SYNCS.PHASECHK.TRANS64.TRYWAIT P0, [R7+URZ], R2 ;  /* 0x00000002070075a7 */ /* 0x000e64000800017f */
[----:B-1----:R-:W-:Y:S05]  /*39f30*/  @!P0 BRA `(.L_x_12875) ;  /* 0x0000004400688947 */ /* 0x002fea0003800000 */
.L_x_13041:
[----:B------:R-:W-:Y:S05]  /*39f40*/  @!P2 BRA `(.L_x_12876) ;  /* 0x000000000004a947 */ /* 0x000fea0003800000 */
[----:B------:R-:W-:Y:S01]  /*39f50*/  BPT.TRAP 0x1 ;  /* 0x000000040000795c */ /* 0x000fe20000300000 */
.L_x_12876:
[----:B------:R-:W-:-:S04]  /*39f60*/  VIADD R0, R0, 0x32460 ;  /* 0x0003246000007836 */ /* 0x000fc80000000000 */
[----:B------:R-:W-:-:S04]  /*39f70*/  IMAD R4, R19, 0x8, R0 ;  /* 0x0000000813047824 */ /* 0x000fc800078e0200 */
[----:B------:R-:W2:Y:S02]  /*39f80*/  SYNCS.PHASECHK.TRANS64.TRYWAIT P0, [R4+URZ], R5 ;  /* 0x00000005040075a7 */ /* 0x000ea4000800017f */
[----:B--2---:R-:W-:Y:S05]  /*39f90*/  @!P0 BRA `(.L_x_12877) ;  /* 0x0000004400648947 */ /* 0x004fea0003800000 */
.L_x_13042:
[----:B------:R-:W-:-:S07]  /*39fa0*/  IMAD R3, R3, 0x8, R0 ;  /* 0x0000000803037824 */ /* 0x000fce00078e0200 */
.L_x_12878:
[----:B---3--:R3:W4:Y:S02]  /*39fb0*/  SYNCS.PHASECHK.TRANS64.TRYWAIT P0, [R3+URZ], R2 ;  /* 0x00000002030075a7 */ /* 0x008724000800017f */
[----:B----4-:R-:W-:Y:S05]  /*39fc0*/  @!P0 NANOSLEEP.SYNCS 0x989680 ;  /* 0x009896800000895d */ /* 0x010fea0003900000 */
[----:B------:R-:W4:Y:S02]  /*39fd0*/  @!P0 SYNCS.PHASECHK.TRANS64 P0, [R3+URZ], R2 ;  /* 0x00000002030085a7 */ /* 0x000f24000800007f */
[----:B----4-:R-:W-:Y:S05]  /*39fe0*/  @!P0 BRA `(.L_x_12878) ;  /* 0xfffffffc00f08947 */ /* 0x010fea000383ffff */
.L_x_12458:
[----:B------:R-:W-:Y:S05]  /*39ff0*/  BSYNC B9 ;  /* 0x0000000000097941 */ /* 0x000fea0003800000 */
.L_x_12455:
[----:B------:R-:W-:Y:S05]  /*3a000*/  EXIT ;  /* 0x000000000000794d */ /* 0x000fea0003800000 */
.L_x_12486:
[----:B0-----:R0:W1:Y:S02]  /*3a010*/  SYNCS.PHASECHK.TRANS64.TRYWAIT P6, [R68+URZ+0x32490], R80 ;  /* 0x03249050440075a7 */ /* 0x00106400080c017f */
[----:B-1----:R-:W-:Y:S05]  /*3a020*/  @!P6 NANOSLEEP.SYNCS 0x989680 ;  /* 0x009896800000e95d */ /* 0x002fea0003900000 */
[----:B------:R-:W1:Y:S02]  /*3a030*/  @!P6 SYNCS.PHASECHK.TRANS64 P6, [R68+URZ+0x32490], R80 ;  /* 0x032490504400e5a7 */ /* 0x000e6400080c007f */
[----:B-1----:R-:W-:Y:S05]  /*3a040*/  @!P6 BRA `(.L_x_12486) ;  /* 0xfffffffc00f0e947 */ /* 0x002fea000383ffff */
[----:B------:R-:W-:Y:S05]  /*3a050*/  BRA `(.L_x_12879) ;  /* 0xfffffc9800187947 */ /* 0x000fea000383ffff */
.L_x_12508:
[----:B0-----:R0:W1:Y:S02]  /*3a060*/  SYNCS.PHASECHK.TRANS64.TRYWAIT P5, [R68+URZ+0x32490], R80 ;  /* 0x03249050440075a7 */ /* 0x00106400080a017f */
[----:B-1----:R-:W-:Y:S05]  /*3a070*/  @!P5 NANOSLEEP.SYNCS 0x989680 ;  /* 0x009896800000d95d */ /* 0x002fea0003900000 */
[----:B------:R-:W1:Y:S02]  /*3a080*/  @!P5 SYNCS.PHASECHK.TRANS64 P5, [R68+URZ+0x32490], R80 ;  /* 0x032490504400d5a7 */ /* 0x000e6400080a007f */
[----:B-1----:R-:W-:Y:S05]  /*3a090*/  @!P5 BRA `(.L_x_12508) ;  /* 0xfffffffc00f0d947 */ /* 0x002fea000383ffff */
[----:B------:R-:W-:Y:S05]  /*3a0a0*/  BRA `(.L_x_12880) ;  /* 0xfffffcac002c7947 */ /* 0x000fea000383ffff */
.L_x_12517:
[----:B0-----:R0:W1:Y:S02]  /*3a0b0*/  SYNCS.PHASECHK.TRANS64.TRYWAIT P4, [R68+URZ+0x32490], R80 ;  /* 0x03249050440075a7 */ /* 0x001064000808017f */
[----:B-1----:R-:W-:Y:S05]  /*3a0c0*/  @!P4 NANOSLEEP.SYNCS 0x989680 ;  /* 0x009896800000c95d */ /* 0x002fea0003900000 */
[----:B------:R-:W1:Y:S02]  /*3a0d0*/  @!P4 SYNCS.PHASECHK.TRANS64 P4, [R68+URZ+0x32490], R80 ;  /* 0x032490504400c5a7 */ /* 0x000e64000808007f */
[----:B-1----:R-:W-:Y:S05]  /*3a0e0*/  @!P4 BRA `(.L_x_12517) ;  /* 0xfffffffc00f0c947 */ /* 0x002fea000383ffff */
[----:B------:R-:W-:Y:S05]  /*3a0f0*/  BRA `(.L_x_12881) ;  /* 0xfffffcbc00407947 */ /* 0x000fea000383ffff */
.L_x_12523:
[----:B-1----:R1:W2:Y:S02]  /*3a100*/  SYNCS.PHASECHK.TRANS64.TRYWAIT P3, [R68+URZ+0x324b0], R80 ;  /* 0x0324b050440075a7 */ /* 0x0022a4000806017f */
[----:B--2---:R-:W-:Y:S05]  /*3a110*/  @!P3 NANOSLEEP.SYNCS 0x989680 ;  /* 0x009896800000b95d */ /* 0x004fea0003900000 */
[----:B------:R-:W2:Y:S02]  /*3a120*/  @!P3 SYNCS.PHASECHK.TRANS64 P3, [R68+URZ+0x324b0], R80 ;  /* 0x0324b0504400b5a7 */ /* 0x000ea4000806007f */
[----:B--2---:R-:W-:Y:S05]  /*3a130*/  @!P3 BRA `(.L_x_12523) ;  /* 0xfffffffc00f0b947 */ /* 0x004fea000383ffff */
[----:B------:R-:W-:Y:S05]  /*3a140*/  BRA `(.L_x_12882) ;  /* 0xfffffcbc00d87947 */ /* 0x000fea000383ffff */
.L_x_12541:
[----:B------:R0:W5:Y:S01]  /*3a150*/  LDL R13, [R1+0x514] ;  /* 0x00051400010d7983 */ /* 0x0001620000100800 */
[----:B------:R-:W-:Y:S01]  /*3a160*/  BSSY B0, `(.L_x_12883) ;  /* 0x0000007000007945 */ /* 0x000fe20003800000 */
[----:B------:R-:W-:Y:S02]  /*3a170*/  IMAD.MOV.U32 R12, RZ, RZ, RZ ;  /* 0x000000ffff0c7224 */ /* 0x000fe400078e00ff */
[----:B------:R-:W-:Y:S02]  /*3a180*/  IMAD.MOV.U32 R11, RZ, RZ, 0x1f ;  /* 0x0000001fff0b7424 */ /* 0x000fe400078e00ff */
[----:B------:R-:W-:-:S07]  /*3a190*/  IMAD.MOV.U32 R15, RZ, RZ, -0x1 ;  /* 0xffffffffff0f7424 */ /* 0x000fce00078e00ff */
[----:B0-2--5:R-:W-:Y:S05]  /*3a1a0*/  WARPSYNC.COLLECTIVE R15, `(.L_x_12884) ;  /* 0x000000000f087348 */ /* 0x025fea0003c00000 */
[----:B-----5:R1:W3:Y:S02]  /*3a1b0*/  SHFL.IDX P6, R14, R13, R12, R11 ;  /* 0x0000000c0d0e7389 */ /* 0x0202e400000c000b */
[----:B0123--:R-:W-:Y:S01]  /*3a1c0*/  ENDCOLLECTIVE ;  /* 0x000000000000791b */ /* 0x00ffe20003800000 */
.L_x_12884:
[----:B------:R-:W-:Y:S05]  /*3a1d0*/  BSYNC B0 ;  /* 0x0000000000007941 */ /* 0x000fea0003800000 */
.L_x_12883:
[----:B------:R-:W-:Y:S05]  /*3a1e0*/  BRA `(.L_x_12885) ;  /* 0xfffffcd000947947 */ /* 0x000fea000383ffff */
.L_x_12553:
        /* <DEDUP_REMOVED lines=8> */
.L_x_12887:
[----:B------:R-:W-:Y:S05]  /*3a270*/  BSYNC B1 ;  /* 0x0000000000017941 */ /* 0x000fea0003800000 */
.L_x_12886:
        /* <DEDUP_REMOVED lines=8> */
.L_x_12888:
[----:B------:R-:W-:Y:S02]  /*3a300*/  IMAD.MOV.U32 R13, RZ, RZ, R66 ;  /* 0x000000ffff0d7224 */ /* 0x000fe400078e0042 */
[----:B------:R-:W-:-:S07]  /*3a310*/  IMAD.MOV.U32 R6, RZ, RZ, R14 ;  /* 0x000000ffff067224 */ /* 0x000fce00078e000e */
[----:B------:R-:W-:Y:S05]  /*3a320*/  WARPSYNC.COLLECTIVE R15, `(.L_x_12889) ;  /* 0x000000000f087348 */ /* 0x000fea0003c00000 */
[----:B------:R0:W1:Y:S02]  /*3a330*/  SHFL.IDX P6, R14, R13, R12, R11 ;  /* 0x0000000c0d0e7389 */ /* 0x00006400000c000b */
[----:B01----:R-:W-:Y:S01]  /*3a340*/  ENDCOLLECTIVE ;  /* 0x000000000000791b */ /* 0x003fe20003800000 */
.L_x_12889:
[----:B------:R-:W-:Y:S02]  /*3a350*/  IMAD.MOV.U32 R13, RZ, RZ, R63 ;  /* 0x000000ffff0d7224 */ /* 0x000fe400078e003f */
[----:B------:R-:W-:-:S07]  /*3a360*/  IMAD.MOV.U32 R7, RZ, RZ, R14 ;  /* 0x000000ffff077224 */ /* 0x000fce00078e000e */
[----:B------:R-:W-:Y:S05]  /*3a370*/  WARPSYNC.COLLECTIVE R15, `(.L_x_12890) ;  /* 0x000000000f087348 */ /* 0x000fea0003c00000 */
[----:B------:R0:W1:Y:S02]  /*3a380*/  SHFL.IDX P6, R14, R13, R12, R11 ;  /* 0x0000000c0d0e7389 */ /* 0x00006400000c000b */
[----:B01----:R-:W-:Y:S01]  /*3a390*/  ENDCOLLECTIVE ;  /* 0x000000000000791b */ /* 0x003fe20003800000 */
.L_x_12890:
[----:B------:R-:W-:Y:S01]  /*3a3a0*/  IMAD.MOV.U32 R8, RZ, RZ, R14 ;  /* 0x000000ffff087224 */ /* 0x000fe200078e000e */
[----:B------:R-:W-:Y:S06]  /*3a3b0*/  BRA `(.L_x_12891) ;  /* 0xfffffcdc00747947 */ /* 0x000fec000383ffff */
.L_x_12556:
        /* <DEDUP_REMOVED lines=8> */
.L_x_12893:
[----:B------:R-:W-:Y:S05]  /*3a440*/  BSYNC B1 ;  /* 0x0000000000017941 */ /* 0x000fea0003800000 */
.L_x_12892:
        /* <DEDUP_REMOVED lines=8> */
.L_x_12894:
[----:B------:R-:W-:Y:S02]  /*3a4d0*/  IMAD.MOV.U32 R13, RZ, RZ, R66 ;  /* 0x000000ffff0d7224 */ /* 0x000fe400078e0042 */
[----:B------:R-:W-:-:S07]  /*3a4e0*/  IMAD.MOV.U32 R6, RZ, RZ, R14 ;  /* 0x000000ffff067224 */ /* 0x000fce00078e000e */
[----:B------:R-:W-:Y:S05]  /*3a4f0*/  WARPSYNC.COLLECTIVE R15, `(.L_x_12895) ;  /* 0x000000000f087348 */ /* 0x000fea0003c00000 */
[----:B------:R0:W1:Y:S02]  /*3a500*/  SHFL.IDX P6, R14, R13, R12, R11 ;  /* 0x0000000c0d0e7389 */ /* 0x00006400000c000b */
[----:B01----:R-:W-:Y:S01]  /*3a510*/  ENDCOLLECTIVE ;  /* 0x000000000000791b */ /* 0x003fe20003800000 */
.L_x_12895:
[----:B------:R-:W-:Y:S02]  /*3a520*/  IMAD.MOV.U32 R13, RZ, RZ, R63 ;  /* 0x000000ffff0d7224 */ /* 0x000fe400078e003f */
[----:B------:R-:W-:-:S07]  /*3a530*/  IMAD.MOV.U32 R7, RZ, RZ, R14 ;  /* 0x000000ffff077224 */ /* 0x000fce00078e000e */
[----:B------:R-:W-:Y:S05]  /*3a540*/  WARPSYNC.COLLECTIVE R15, `(.L_x_12896) ;  /* 0x000000000f087348 */ /* 0x000fea0003c00000 */
[----:B------:R0:W1:Y:S02]  /*3a550*/  SHFL.IDX P6, R14, R13, R12, R11 ;  /* 0x0000000c0d0e7389 */ /* 0x00006400000c000b */
[----:B01----:R-:W-:Y:S01]  /*3a560*/  ENDCOLLECTIVE ;  /* 0x000000000000791b */ /* 0x003fe20003800000 */
.L_x_12896:
[----:B------:R-:W-:Y:S05]  /*3a570*/  BRA `(.L_x_12897) ;  /* 0xfffffcdc00e07947 */ /* 0x000fea000383ffff */
.L_x_12560:
[----:B-1----:R1:W4:Y:S02]  /*3a580*/  SYNCS.PHASECHK.TRANS64.TRYWAIT P0, [R2+URZ+0x32400], R63 ;  /* 0x0324003f020075a7 */ /* 0x002324000800017f */
[----:B----4-:R-:W-:Y:S05]  /*3a590*/  @!P0 NANOSLEEP.SYNCS 0x989680 ;  /* 0x009896800000895d */ /* 0x010fea0003900000 */
[----:B------:R-:W4:Y:S02]  /*3a5a0*/  @!P0 SYNCS.PHASECHK.TRANS64 P0, [R2+URZ+0x32400], R63 ;  /* 0x0324003f020085a7 */ /* 0x000f24000800007f */
[----:B----4-:R-:W-:Y:S05]  /*3a5b0*/  @!P0 BRA `(.L_x_12560) ;  /* 0xfffffffc00f08947 */ /* 0x010fea000383ffff */
[----:B------:R-:W-:Y:S05]  /*3a5c0*/  BRA `(.L_x_12898) ;  /* 0xfffffce0006c7947 */ /* 0x000fea000383ffff */
.L_x_12568:
[----:B------:R-:W0:Y:S01]  /*3a5d0*/  LDC R69, c[0x0][0x3f4] ;  /* 0x0000fd00ff457b82 */ /* 0x000e220000000800 */
        /* <DEDUP_REMOVED lines=8> */
.L_x_12900:
[----:B------:R-:W-:Y:S05]  /*3a660*/  BSYNC B1 ;  /* 0x0000000000017941 */ /* 0x000fea0003800000 */
.L_x_12899:
        /* <DEDUP_REMOVED lines=10> */
.L_x_12901:
        /* <DEDUP_REMOVED lines=8> */
.L_x_12902:
[----:B------:R-:W-:-:S05]  /*3a790*/  @!P1 IADD3 R8, P2, R5, R7, RZ ;  /* 0x0000000705089210 */ /* 0x000fca0007f5e0ff */
[----:B------:R-:W-:Y:S02]  /*3a7a0*/  @!P1 IMAD.X R9, R4, 0x1, R21, P2 ;  /* 0x0000000104099824 */ /* 0x000fe400010e0615 */
[----:B------:R-:W-:Y:S02]  /*3a7b0*/  IMAD.MOV.U32 R13, RZ, RZ, R44 ;  /* 0x000000ffff0d7224 */ /* 0x000fe400078e002c */
[----:B------:R-:W-:-:S07]  /*3a7c0*/  IMAD.MOV.U32 R6, RZ, RZ, R14 ;  /* 0x000000ffff067224 */ /* 0x000fce00078e000e */
[----:B------:R-:W-:Y:S05]  /*3a7d0*/  WARPSYNC.COLLECTIVE R15, `(.L_x_12903) ;  /* 0x000000000f087348 */ /* 0x000fea0003c00000 */
[----:B------:R0:W1:Y:S02]  /*3a7e0*/  SHFL.IDX P6, R14, R13, R12, R11 ;  /* 0x0000000c0d0e7389 */ /* 0x00006400000c000b */
[----:B01----:R-:W-:Y:S01]  /*3a7f0*/  ENDCOLLECTIVE ;  /* 0x000000000000791b */ /* 0x003fe20003800000 */
.L_x_12903:
[----:B------:R-:W2:Y:S01]  /*3a800*/  @!P1 LD.E.128 R8, desc[UR42][R8.64] ;  /* 0x0000002a08089980 */ /* 0x000ea2000c101d00 */
[----:B------:R-:W-:-:S05]  /*3a810*/  @!P1 IADD3 R4, P2, R14, R7, RZ ;  /* 0x000000070e049210 */ /* 0x000fca0007f5e0ff */
[----:B------:R-:W-:-:S06]  /*3a820*/  @!P1 IMAD.X R5, R6, 0x1, R21, P2 ;  /* 0x0000000106059824 */ /* 0x000fcc00010e0615 */
[----:B------:R-:W5:Y:S01]  /*3a830*/  @!P1 LD.E.128 R4, desc[UR42][R4.64] ;  /* 0x0000002a04049980 */ /* 0x000f62000c101d00 */
[----:B------:R-:W-:Y:S01]  /*3a840*/  CS2R R20, SRZ ;  /* 0x0000000000147805 */ /* 0x000fe2000001ff00 */
[----:B------:R-:W-:Y:S01]  /*3a850*/  IMAD.MOV.U32 R13, RZ, RZ, R31 ;  /* 0x000000ffff0d7224 */ /* 0x000fe200078e001f */
[----:B------:R-:W-:Y:S01]  /*3a860*/  CS2R R64, SRZ ;  /* 0x0000000000407805 */ /* 0x000fe2000001ff00 */
[----:B------:R-:W-:Y:S01]  /*3a870*/  IMAD.MOV.U32 R12, RZ, RZ, 0x1 ;  /* 0x00000001ff0c7424 */ /* 0x000fe200078e00ff */
[----:B------:R-:W-:Y:S02]  /*3a880*/  CS2R R66, SRZ ;  /* 0x0000000000427805 */ /* 0x000fe4000001ff00 */
[----:B------:R-:W-:Y:S01]  /*3a890*/  CS2R R54, SRZ ;  /* 0x0000000000367805 */ /* 0x000fe2000001ff00 */
[----:B--2---:R-:W-:Y:S02]  /*3a8a0*/  @!P1 IMAD.MOV.U32 R20, RZ, RZ, R10 ;  /* 0x000000ffff149224 */ /* 0x004fe400078e000a */
[----:B------:R-:W-:-:S02]  /*3a8b0*/  @!P1 IMAD.MOV.U32 R21, RZ, RZ, R11 ;  /* 0x000000ffff159224 */ /* 0x000fc400078e000b */
[----:B------:R-:W-:Y:S02]  /*3a8c0*/  IMAD.MOV.U32 R10, RZ, RZ, R20 ;  /* 0x000000ffff0a7224 */ /* 0x000fe400078e0014 */
[----:B------:R-:W-:Y:S02]  /*3a8d0*/  IMAD.MOV.U32 R11, RZ, RZ, R21 ;  /* 0x000000ffff0b7224 */ /* 0x000fe400078e0015 */
[----:B------:R-:W-:Y:S02]  /*3a8e0*/  @!P1 IMAD.MOV.U32 R54, RZ, RZ, R8 ;  /* 0x000000ffff369224 */ /* 0x000fe400078e0008 */
[----:B------:R-:W-:Y:S01]  /*3a8f0*/  @!P1 IMAD.MOV.U32 R55, RZ, RZ, R9 ;  /* 0x000000ffff379224 */ /* 0x000fe200078e0009 */
[----:B------:R-:W-:Y:S01]  /*3a900*/  PRMT R75, R10, 0x5410, R11 ;  /* 0x000054100a4b7816 */ /* 0x000fe2000000000b */
[----:B------:R-:W-:Y:S02]  /*3a910*/  IMAD.MOV.U32 R11, RZ, RZ, 0x1c1f ;  /* 0x00001c1fff0b7424 */ /* 0x000fe400078e00ff */
[----:B------:R-:W-:-:S02]  /*3a920*/  IMAD.MOV.U32 R8, RZ, RZ, R54 ;  /* 0x000000ffff087224 */ /* 0x000fc400078e0036 */
[----:B------:R-:W-:-:S07]  /*3a930*/  IMAD.MOV.U32 R9, RZ, RZ, R55 ;  /* 0x000000ffff097224 */ /* 0x000fce00078e0037 */
[----:B-----5:R-:W-:Y:S05]  /*3a940*/  WARPSYNC.COLLECTIVE R15, `(.L_x_12904) ;  /* 0x000000000f087348 */ /* 0x020fea0003c00000 */
[----:B------:R0:W1:Y:S02]  /*3a950*/  SHFL.IDX P6, R14, R13, R12, R11 ;  /* 0x0000000c0d0e7389 */ /* 0x00006400000c000b */
[----:B01---5:R-:W-:Y:S01]  /*3a960*/  ENDCOLLECTIVE ;  /* 0x000000000000791b */ /* 0x023fe20003800000 */
.L_x_12904:
[----:B------:R-:W-:Y:S01]  /*3a970*/  @!P1 IMAD.MOV.U32 R64, RZ, RZ, R6 ;  /* 0x000000ffff409224 */ /* 0x000fe200078e0006 */
[----:B------:R-:W-:Y:S01]  /*3a980*/  PRMT R63, R8, 0x5410, R9 ;  /* 0x00005410083f7816 */ /* 0x000fe20000000009 */
[----:B------:R-:W-:Y:S02]  /*3a990*/  @!P1 IMAD.MOV.U32 R66, RZ, RZ, R4 ;  /* 0x000000ffff429224 */ /* 0x000fe400078e0004 */
[----:B------:R-:W-:Y:S02]  /*3a9a0*/  @!P1 IMAD.MOV.U32 R67, RZ, RZ, R5 ;  /* 0x000000ffff439224 */ /* 0x000fe400078e0005 */
[----:B------:R-:W-:Y:S02]  /*3a9b0*/  @!P1 IMAD.MOV.U32 R65, RZ, RZ, R7 ;  /* 0x000000ffff419224 */ /* 0x000fe400078e0007 */
[----:B------:R-:W-:Y:S02]  /*3a9c0*/  IMAD.MOV.U32 R4, RZ, RZ, R64 ;  /* 0x000000ffff047224 */ /* 0x000fe400078e0040 */
[----:B------:R-:W-:-:S02]  /*3a9d0*/  IMAD.MOV.U32 R13, RZ, RZ, R29 ;  /* 0x000000ffff0d7224 */ /* 0x000fc400078e001d */
[----:B------:R-:W-:Y:S02]  /*3a9e0*/  IMAD.MOV.U32 R6, RZ, RZ, R66 ;  /* 0x000000ffff067224 */ /* 0x000fe400078e0042 */
[----:B------:R-:W-:Y:S02]  /*3a9f0*/  IMAD.MOV.U32 R7, RZ, RZ, R67 ;  /* 0x000000ffff077224 */ /* 0x000fe400078e0043 */
[----:B------:R-:W-:Y:S01]  /*3aa00*/  IMAD.MOV.U32 R5, RZ, RZ, R65 ;  /* 0x000000ffff057224 */ /* 0x000fe200078e0041 */
[----:B------:R-:W-:Y:S02]  /*3aa10*/  PRMT R91, R4, 0x5410, R6 ;  /* 0x00005410045b7816 */ /* 0x000fe40000000006 */
[----:B------:R-:W-:Y:S01]  /*3aa20*/  PRMT R84, R7, 0x7610, R84 ;  /* 0x0000761007547816 */ /* 0x000fe20000000054 */
[----:B------:R-:W-:Y:S01]  /*3aa30*/  IMAD.MOV.U32 R28, RZ, RZ, R14 ;  /* 0x000000ffff1c7224 */ /* 0x000fe200078e000e */
[----:B------:R-:W-:-:S07]  /*3aa40*/  PRMT R85, R5, 0x7610, R85 ;  /* 0x0000761005557816 */ /* 0x000fce0000000055 */
[----:B------:R-:W-:Y:S05]  /*3aa50*/  WARPSYNC.COLLECTIVE R15, `(.L_x_12905) ;  /* 0x000000000f087348 */ /* 0x000fea0003c00000 */
[----:B------:R0:W1:Y:S02]  /*3aa60*/  SHFL.IDX P6, R14, R13, R12, R11 ;  /* 0x0000000c0d0e7389 */ /* 0x00006400000c000b */
[----:B01----:R-:W-:Y:S01]  /*3aa70*/  ENDCOLLECTIVE ;  /* 0x000000000000791b */ /* 0x003fe20003800000 */
.L_x_12905:
[----:B------:R-:W-:Y:S01]  /*3aa80*/  CS2R R6, SRZ ;  /* 0x0000000000067805 */ /* 0x000fe2000001ff00 */
[----:B------:R-:W-:Y:S02]  /*3aa90*/  IMAD.MOV.U32 R13, RZ, RZ, R30 ;  /* 0x000000ffff0d7224 */ /* 0x000fe400078e001e */
[----:B------:R-:W-:-:S07]  /*3aaa0*/  IMAD.MOV.U32 R29, RZ, RZ, R14 ;  /* 0x000000ffff1d7224 */ /* 0x000fce00078e000e */
[----:B------:R-:W-:Y:S05]  /*3aab0*/  WARPSYNC.COLLECTIVE R15, `(.L_x_12906) ;  /* 0x000000000f087348 */ /* 0x000fea0003c00000 */
[----:B------:R0:W1:Y:S02]  /*3aac0*/  SHFL.IDX P6, R14, R13, R12, R11 ;  /* 0x0000000c0d0e7389 */ /* 0x00006400000c000b */
[----:B01----:R-:W-:Y:S01]  /*3aad0*/  ENDCOLLECTIVE ;  /* 0x000000000000791b */ /* 0x003fe20003800000 */
.L_x_12906:
[----:B------:R-:W-:Y:S02]  /*3aae0*/  IMAD.MOV.U32 R13, RZ, RZ, R44 ;  /* 0x000000ffff0d7224 */ /* 0x000fe400078e002c */
[----:B------:R-:W-:-:S07]  /*3aaf0*/  IMAD.MOV.U32 R30, RZ, RZ, R14 ;  /* 0x000000ffff1e7224 */ /* 0x000fce00078e000e */
[----:B------:R-:W-:Y:S05]  /*3ab00*/  WARPSYNC.COLLECTIVE R15, `(.L_x_12907) ;  /* 0x000000000f087348 */ /* 0x000fea0003c00000 */
[----:B------:R0:W1:Y:S02]  /*3ab10*/  SHFL.IDX P6, R14, R13, R12, R11 ;  /* 0x0000000c0d0e7389 */ /* 0x00006400000c000b */
[----:B01----:R-:W-:Y:S01]  /*3ab20*/  ENDCOLLECTIVE ;  /* 0x000000000000791b */ /* 0x003fe20003800000 */
.L_x_12907:
[----:B------:R-:W-:Y:S05]  /*3ab30*/  BRA `(.L_x_12908) ;  /* 0xfffffcec00ac7947 */ /* 0x000fea000383ffff */
.L_x_12572:
[----:B0-----:R0:W1:Y:S02]  /*3ab40*/  SYNCS.PHASECHK.TRANS64.TRYWAIT P1, [R2+URZ+0x32400], R13 ;  /* 0x0324000d020075a7 */ /* 0x001064000802017f */
[----:B-1----:R-:W-:Y:S05]  /*3ab50*/  @!P1 NANOSLEEP.SYNCS 0x989680 ;  /* 0x009896800000995d */ /* 0x002fea0003900000 */
[----:B------:R-:W1:Y:S02]  /*3ab60*/  @!P1 SYNCS.PHASECHK.TRANS64 P1, [R2+URZ+0x32400], R13 ;  /* 0x0324000d020095a7 */ /* 0x000e64000802007f */
[----:B-1----:R-:W-:Y:S05]  /*3ab70*/  @!P1 BRA `(.L_x_12572) ;  /* 0xfffffffc00f09947 */ /* 0x002fea000383ffff */
[----:B------:R-:W-:Y:S05]  /*3ab80*/  BRA `(.L_x_12909) ;  /* 0xfffffcf000087947 */ /* 0x000fea000383ffff */
.L_x_12587:
[----:B0-----:R0:W1:Y:S02]  /*3ab90*/  SYNCS.PHASECHK.TRANS64.TRYWAIT P0, [R2+URZ], R7 ;  /* 0x00000007020075a7 */ /* 0x001064000800017f */
[----:B-1----:R-:W-:Y:S05]  /*3aba0*/  @!P0 NANOSLEEP.SYNCS 0x989680 ;  /* 0x009896800000895d */ /* 0x002fea0003900000 */
[----:B------:R-:W1:Y:S02]  /*3abb0*/  @!P0 SYNCS.PHASECHK.TRANS64 P0, [R2+URZ], R7 ;  /* 0x00000007020085a7 */ /* 0x000e64000800007f */
[----:B-1----:R-:W-:Y:S05]  /*3abc0*/  @!P0 BRA `(.L_x_12587) ;  /* 0xfffffffc00f08947 */ /* 0x002fea000383ffff */
[----:B------:R-:W-:Y:S05]  /*3abd0*/  BRA `(.L_x_12586) ;  /* 0xfffffd0400a47947 */ /* 0x000fea000383ffff */
.L_x_12594:
[----:B-1----:R1:W2:Y:S02]  /*3abe0*/  SYNCS.PHASECHK.TRANS64.TRYWAIT P0, [R4+URZ], R5 ;  /* 0x00000005040075a7 */ /* 0x0022a4000800017f */
[----:B--2---:R-:W-:Y:S05]  /*3abf0*/  @!P0 NANOSLEEP.SYNCS 0x989680 ;  /* 0x009896800000895d */ /* 0x004fea0003900000 */
[----:B------:R-:W2:Y:S02]  /*3ac00*/  @!P0 SYNCS.PHASECHK.TRANS64 P0, [R4+URZ], R5 ;  /* 0x00000005040085a7 */ /* 0x000ea4000800007f */
[----:B--2---:R-:W-:Y:S05]  /*3ac10*/  @!P0 BRA `(.L_x_12594) ;  /* 0xfffffffc00f08947 */ /* 0x004fea000383ffff */
[----:B------:R-:W-:Y:S05]  /*3ac20*/  BRA `(.L_x_12593) ;  /* 0xfffffd0800c87947 */ /* 0x000fea000383ffff */
.L_x_12619:
[----:B-1----:R1:W2:Y:S02]  /*3ac30*/  SYNCS.PHASECHK.TRANS64.TRYWAIT P1, [R0+URZ], R9 ;  /* 0x00000009000075a7 */ /* 0x0022a4000802017f */
[----:B--2---:R-:W-:Y:S05]  /*3ac40*/  @!P1 NANOSLEEP.SYNCS 0x989680 ;  /* 0x009896800000995d */ /* 0x004fea0003900000 */
[----:B------:R-:W2:Y:S02]  /*3ac50*/  @!P1 SYNCS.PHASECHK.TRANS64 P1, [R0+URZ], R9 ;  /* 0x00000009000095a7 */ /* 0x000ea4000802007f */
[----:B--2---:R-:W-:Y:S05]  /*3ac60*/  @!P1 BRA `(.L_x_12619) ;  /* 0xfffffffc00f09947 */ /* 0x004fea000383ffff */
[----:B------:R-:W-:Y:S05]  /*3ac70*/  BRA `(.L_x_12618) ;  /* 0xfffffdb4001c7947 */ /* 0x000fea000383ffff */
.L_x_12626:
[----:B--2---:R2:W3:Y:S02]  /*3ac80*/  SYNCS.PHASECHK.TRANS64.TRYWAIT P1, [R6+URZ], R7 ;  /* 0x00000007060075a7 */ /* 0x0044e4000802017f */
[----:B---3--:R-:W-:Y:S05]  /*3ac90*/  @!P1 NANOSLEEP.SYNCS 0x989680 ;  /* 0x009896800000995d */ /* 0x008fea0003900000 */
[----:B------:R-:W3:Y:S02]  /*3aca0*/  @!P1 SYNCS.PHASECHK.TRANS64 P1, [R6+URZ], R7 ;  /* 0x00000007060095a7 */ /* 0x000ee4000802007f */
[----:B---3--:R-:W-:Y:S05]  /*3acb0*/  @!P1 BRA `(.L_x_12626) ;  /* 0xfffffffc00f09947 */ /* 0x008fea000383ffff */
[----:B------:R-:W-:Y:S05]  /*3acc0*/  BRA `(.L_x_12625) ;  /* 0xfffffdb800407947 */ /* 0x000fea000383ffff */
.L_x_12637:
[----:B-1----:R1:W2:Y:S02]  /*3acd0*/  SYNCS.PHASECHK.TRANS64.TRYWAIT P0, [R6+URZ], R7 ;  /* 0x00000007060075a7 */ /* 0x0022a4000800017f */
[----:B--2---:R-:W-:Y:S05]  /*3ace0*/  @!P0 NANOSLEEP.SYNCS 0x989680 ;  /* 0x009896800000895d */ /* 0x004fea0003900000 */
[----:B------:R-:W2:Y:S02]  /*3acf0*/  @!P0 SYNCS.PHASECHK.TRANS64 P0, [R6+URZ], R7 ;  /* 0x00000007060085a7 */ /* 0x000ea4000800007f */
[----:B--2---:R-:W-:Y:S05]  /*3ad00*/  @!P0 BRA `(.L_x_12637) ;  /* 0xfffffffc00f08947 */ /* 0x004fea000383ffff */
[----:B------:R-:W-:Y:S05]  /*3ad10*/  BRA `(.L_x_12636) ;  /* 0xfffffe4c00207947 */ /* 0x000fea000383ffff */
.L_x_12644:
[----:B--2---:R2:W3:Y:S02]  /*3ad20*/  SYNCS.PHASECHK.TRANS64.TRYWAIT P0, [R6+URZ], R7 ;  /* 0x00000007060075a7 */ /* 0x0044e4000800017f */
[----:B---3--:R-:W-:Y:S05]  /*3ad30*/  @!P0 NANOSLEEP.SYNCS 0x989680 ;  /* 0x009896800000895d */ /* 0x008fea0003900000 */
[----:B------:R-:W3:Y:S02]  /*3ad40*/  @!P0 SYNCS.PHASECHK.TRANS64 P0, [R6+URZ], R7 ;  /* 0x00000007060085a7 */ /* 0x000ee4000800007f */
[----:B---3--:R-:W-:Y:S05]  /*3ad50*/  @!P0 BRA `(.L_x_12644) ;  /* 0xfffffffc00f08947 */ /* 0x008fea000383ffff */
[----:B------:R-:W-:Y:S05]  /*3ad60*/  BRA `(.L_x_12643) ;  /* 0xfffffe5000447947 */ /* 0x000fea000383ffff */
.L_x_12662:
[----:B------:R-:W-:Y:S02]  /*3ad70*/  IMAD.MOV.U32 R13, RZ, RZ, R17 ;  /* 0x000000ffff0d7224 */ /* 0x000fe400078e0011 */
[----:B------:R-:W-:Y:S02]  /*3ad80*/  IMAD.MOV.U32 R12, RZ, RZ, RZ ;  /* 0x000000ffff0c7224 */ /* 0x000fe400078e00ff */
[----:B------:R-:W-:Y:S02]  /*3ad90*/  IMAD.MOV.U32 R11, RZ, RZ, 0x181f ;  /* 0x0000181fff0b7424 */ /* 0x000fe400078e00ff */
[----:B------:R-:W-:-:S07]  /*3ada0*/  IMAD.MOV.U32 R15, RZ, RZ, -0x1 ;  /* 0xffffffffff0f7424 */ /* 0x000fce00078e00ff */
[----:B-----5:R-:W-:Y:S05]  /*3adb0*/  WARPSYNC.COLLECTIVE R15, `(.L_x_12910) ;  /* 0x000000000f087348 */ /* 0x020fea0003c00000 */
[----:B------:R0:W1:Y:S02]  /*3adc0*/  SHFL.IDX P6, R14, R13, R12, R11 ;  /* 0x0000000c0d0e7389 */ /* 0x00006400000c000b */
[----:B01---5:R-:W-:Y:S01]  /*3add0*/  ENDCOLLECTIVE ;  /* 0x000000000000791b */ /* 0x023fe20003800000 */
.L_x_12910:
[----:B------:R-:W-:Y:S02]  /*3ade0*/  IMAD.MOV.U32 R13, RZ, RZ, R16 ;  /* 0x000000ffff0d7224 */ /* 0x000fe400078e0010 */
[----:B------:R-:W-:-:S07]  /*3adf0*/  IMAD.MOV.U32 R3, RZ, RZ, R14 ;  /* 0x000000ffff037224 */ /* 0x000fce00078e000e */
[----:B------:R-:W-:Y:S05]  /*3ae00*/  WARPSYNC.COLLECTIVE R15, `(.L_x_12911) ;  /* 0x000000000f087348 */ /* 0x000fea0003c00000 */
[----:B------:R0:W1:Y:S02]  /*3ae10*/  SHFL.IDX P6, R14, R13, R12, R11 ;  /* 0x0000000c0d0e7389 */ /* 0x00006400000c000b */
[----:B01----:R-:W-:Y:S01]  /*3ae20*/  ENDCOLLECTIVE ;  /* 0x000000000000791b */ /* 0x003fe20003800000 */
.L_x_12911:
[----:B------:R-:W-:Y:S05]  /*3ae30*/  BRA `(.L_x_12912) ;  /* 0xffffff2400387947 */ /* 0x000fea000383ffff */
.L_x_12665:
[----:B------:R-:W-:Y:S01]  /*3ae40*/  BSSY B1, `(.L_x_12913) ;  /* 0x0000008000017945 */ /* 0x000fe20003800000 */
[----:B---3--:R-:W-:Y:S02]  /*3ae50*/  IMAD.MOV.U32 R13, RZ, RZ, R17 ;  /* 0x000000ffff0d7224 */ /* 0x008fe400078e0011 */
[----:B------:R-:W-:Y:S02]  /*3ae60*/  IMAD.MOV.U32 R12, RZ, RZ, 0x1 ;  /* 0x00000001ff0c7424 */ /* 0x000fe400078e00ff */
[----:B------:R-:W-:Y:S02]  /*3ae70*/  IMAD.MOV.U32 R11, RZ, RZ, 0x181f ;  /* 0x0000181fff0b7424 */ /* 0x000fe400078e00ff */
[----:B------:R-:W-:-:S07]  /*3ae80*/  IMAD.MOV.U32 R15, RZ, RZ, -0x1 ;  /* 0xffffffffff0f7424 */ /* 0x000fce00078e00ff */
[----:B012--5:R-:W-:Y:S05]  /*3ae90*/  WARPSYNC.COLLECTIVE R15, `(.L_x_12914) ;  /* 0x000000000f087348 */ /* 0x027fea0003c00000 */
[----:B--2---:R2:W3:Y:S02]  /*3aea0*/  SHFL.IDX P6, R14, R13, R12, R11 ;  /* 0x0000000c0d0e7389 */ /* 0x0044e400000c000b */
[----:B0123-5:R-:W-:Y:S01]  /*3aeb0*/  ENDCOLLECTIVE ;  /* 0x000000000000791b */ /* 0x02ffe20003800000 */
.L_x_12914:
[----:B------:R-:W-:Y:S05]  /*3aec0*/  BSYNC B1 ;  /* 0x0000000000017941 */ /* 0x000fea0003800000 */
.L_x_12913:
        /* <DEDUP_REMOVED lines=8> */
.L_x_12915:
[----:B------:R-:W-:Y:S05]  /*3af50*/  BRA `(.L_x_12916) ;  /* 0xffffff2400587947 */ /* 0x000fea000383ffff */
.L_x_12668:
[----:B------:R-:W-:Y:S01]  /*3af60*/  BSSY B1, `(.L_x_12917) ;  /* 0x0000008000017945 */ /* 0x000fe20003800000 */
[----:B------:R-:W-:Y:S02]  /*3af70*/  IMAD.MOV.U32 R13, RZ, RZ, R17 ;  /* 0x000000ffff0d7224 */ /* 0x000fe400078e0011 */
[----:B------:R-:W-:Y:S02]  /*3af80*/  IMAD.MOV.U32 R12, RZ, RZ, 0x2 ;  /* 0x00000002ff0c7424 */ /* 0x000fe400078e00ff */
[----:B---3--:R-:W-:Y:S02]  /*3af90*/  IMAD.MOV.U32 R11, RZ, RZ, 0x181f ;  /* 0x0000181fff0b7424 */ /* 0x008fe400078e00ff */
[----:B------:R-:W-:-:S07]  /*3afa0*/  IMAD.MOV.U32 R15, RZ, RZ, -0x1 ;  /* 0xffffffffff0f7424 */ /* 0x000fce00078e00ff */
[----:B012-4-:R-:W-:Y:S05]  /*3afb0*/  WARPSYNC.COLLECTIVE R15, `(.L_x_12918) ;  /* 0x000000000f087348 */ /* 0x017fea0003c00000 */
[----:B--2---:R2:W3:Y:S02]  /*3afc0*/  SHFL.IDX P6, R14, R13, R12, R11 ;  /* 0x0000000c0d0e7389 */ /* 0x0044e400000c000b */
[----:B01234-:R-:W-:Y:S01]  /*3afd0*/  ENDCOLLECTIVE ;  /* 0x000000000000791b */ /* 0x01ffe20003800000 */
.L_x_12918:
[----:B------:R-:W-:Y:S05]  /*3afe0*/  BSYNC B1 ;  /* 0x0000000000017941 */ /* 0x000fea0003800000 */
.L_x_12917:
        /* <DEDUP_REMOVED lines=8> */
.L_x_12919:
[----:B------:R-:W-:Y:S05]  /*3b070*/  BRA `(.L_x_12920) ;  /* 0xffffff2400787947 */ /* 0x000fea000383ffff */
.L_x_12671:
        /* <DEDUP_REMOVED lines=8> */
.L_x_12922:
[----:B------:R-:W-:Y:S05]  /*3b100*/  BSYNC B1 ;  /* 0x0000000000017941 */ /* 0x000fea0003800000 */
.L_x_12921:
        /* <DEDUP_REMOVED lines=8> */
.L_x_12923:
[----:B------:R-:W-:Y:S05]  /*3b190*/  BRA `(.L_x_12924) ;  /* 0xffffff2400987947 */ /* 0x000fea000383ffff */
.L_x_12673:
[----:B------:R-:W-:Y:S02]  /*3b1a0*/  IMAD.MOV.U32 R13, RZ, RZ, R4 ;  /* 0x000000ffff0d7224 */ /* 0x000fe400078e0004 */
[----:B------:R-:W-:Y:S02]  /*3b1b0*/  IMAD.MOV.U32 R12, RZ, RZ, RZ ;  /* 0x000000ffff0c7224 */ /* 0x000fe400078e00ff */
[----:B------:R-:W-:Y:S02]  /*3b1c0*/  IMAD.MOV.U32 R11, RZ, RZ, 0x1c1f ;  /* 0x00001c1fff0b7424 */ /* 0x000fe400078e00ff */
[----:B------:R-:W-:-:S07]  /*3b1d0*/  IMAD.MOV.U32 R15, RZ, RZ, -0x1 ;  /* 0xffffffffff0f7424 */ /* 0x000fce00078e00ff */
[----:B------:R-:W-:Y:S05]  /*3b1e0*/  WARPSYNC.COLLECTIVE R15, `(.L_x_12925) ;  /* 0x000000000f087348 */ /* 0x000fea0003c00000 */
[----:B------:R0:W1:Y:S02]  /*3b1f0*/  SHFL.IDX P6, R14, R13, R12, R11 ;  /* 0x0000000c0d0e7389 */ /* 0x00006400000c000b */
[----:B01----:R-:W-:Y:S01]  /*3b200*/  ENDCOLLECTIVE ;  /* 0x000000000000791b */ /* 0x003fe20003800000 */
.L_x_12925:
[----:B------:R-:W-:Y:S02]  /*3b210*/  IMAD.MOV.U32 R13, RZ, RZ, R3 ;  /* 0x000000ffff0d7224 */ /* 0x000fe400078e0003 */
[----:B------:R-:W-:-:S07]  /*3b220*/  IMAD.MOV.U32 R5, RZ, RZ, R14 ;  /* 0x000000ffff057224 */ /* 0x000fce00078e000e */
[----:B------:R-:W-:Y:S05]  /*3b230*/  WARPSYNC.COLLECTIVE R15, `(.L_x_12926) ;  /* 0x000000000f087348 */ /* 0x000fea0003c00000 */
[----:B------:R0:W1:Y:S02]  /*3b240*/  SHFL.IDX P6, R14, R13, R12, R11 ;  /* 0x0000000c0d0e7389 */ /* 0x00006400000c000b */
[----:B01----:R-:W-:Y:S01]  /*3b250*/  ENDCOLLECTIVE ;  /* 0x000000000000791b */ /* 0x003fe20003800000 */
.L_x_12926:
[----:B------:R-:W-:Y:S05]  /*3b260*/  BRA `(.L_x_12927) ;  /* 0xffffff2800747947 */ /* 0x000fea000383ffff */
.L_x_12676:
[----:B------:R-:W-:Y:S01]  /*3b270*/  BSSY B1, `(.L_x_12928) ;  /* 0x0000008000017945 */ /* 0x000fe20003800000 */
[----:B------:R-:W-:Y:S02]  /*3b280*/  IMAD.MOV.U32 R13, RZ, RZ, R4 ;  /* 0x000000ffff0d7224 */ /* 0x000fe400078e0004 */
[----:B------:R-:W-:Y:S02]  /*3b290*/  IMAD.MOV.U32 R12, RZ, RZ, 0x1 ;  /* 0x00000001ff0c7424 */ /* 0x000fe400078e00ff */
[----:B---3--:R-:W-:Y:S02]  /*3b2a0*/  IMAD.MOV.U32 R11, RZ, RZ, 0x1c1f ;  /* 0x00001c1fff0b7424 */ /* 0x008fe400078e00ff */
[----:B------:R-:W-:-:S07]  /*3b2b0*/  IMAD.MOV.U32 R15, RZ, RZ, -0x1 ;  /* 0xffffffffff0f7424 */ /* 0x000fce00078e00ff */
[----:B012---:R-:W-:Y:S05]  /*3b2c0*/  WARPSYNC.COLLECTIVE R15, `(.L_x_12929) ;  /* 0x000000000f087348 */ /* 0x007fea0003c00000 */
[----:B--2---:R2:W3:Y:S02]  /*3b2d0*/  SHFL.IDX P6, R14, R13, R12, R11 ;  /* 0x0000000c0d0e7389 */ /* 0x0044e400000c000b */
[----:B0123--:R-:W-:Y:S01]  /*3b2e0*/  ENDCOLLECTIVE ;  /* 0x000000000000791b */ /* 0x00ffe20003800000 */
.L_x_12929:
[----:B------:R-:W-:Y:S05]  /*3b2f0*/  BSYNC B1 ;  /* 0x0000000000017941 */ /* 0x000fea0003800000 */
.L_x_12928:
        /* <DEDUP_REMOVED lines=8> */
.L_x_12930:
[----:B------:R-:W-:Y:S05]  /*3b380*/  BRA `(.L_x_12931) ;  /* 0xffffff34005c7947 */ /* 0x000fea000383ffff */
.L_x_12682:
[----:B------:R-:W-:Y:S02]  /*3b390*/  IMAD.MOV.U32 R13, RZ, RZ, R4 ;  /* 0x000000ffff0d7224 */ /* 0x000fe400078e0004 */
[----:B------:R-:W-:Y:S02]  /*3b3a0*/  IMAD.MOV.U32 R12, RZ, RZ, RZ ;  /* 0x000000ffff0c7224 */ /* 0x000fe400078e00ff */
[----:B------:R-:W-:Y:S02]  /*3b3b0*/  IMAD.MOV.U32 R11, RZ, RZ, 0x181f ;  /* 0x0000181fff0b7424 */ /* 0x000fe400078e00ff */
[----:B------:R-:W-:-:S07]  /*3b3c0*/  IMAD.MOV.U32 R15, RZ, RZ, -0x1 ;  /* 0xffffffffff0f7424 */ /* 0x000fce00078e00ff */
[----:B01----:R-:W-:Y:S05]  /*3b3d0*/  WARPSYNC.COLLECTIVE R15, `(.L_x_12932) ;  /* 0x000000000f087348 */ /* 0x003fea0003c00000 */
[----:B------:R2:W3:Y:S02]  /*3b3e0*/  SHFL.IDX P6, R14, R13, R12, R11 ;  /* 0x0000000c0d0e7389 */ /* 0x0004e400000c000b */
[----:B0123--:R-:W-:Y:S01]  /*3b3f0*/  ENDCOLLECTIVE ;  /* 0x000000000000791b */ /* 0x00ffe20003800000 */
.L_x_12932:
[----:B------:R-:W-:Y:S02]  /*3b400*/  IMAD.MOV.U32 R13, RZ, RZ, R3 ;  /* 0x000000ffff0d7224 */ /* 0x000fe400078e0003 */
[----:B------:R-:W-:-:S07]  /*3b410*/  IMAD.MOV.U32 R0, RZ, RZ, R14 ;  /* 0x000000ffff007224 */ /* 0x000fce00078e000e */
[----:B------:R-:W-:Y:S05]  /*3b420*/  WARPSYNC.COLLECTIVE R15, `(.L_x_12933) ;  /* 0x000000000f087348 */ /* 0x000fea0003c00000 */
[----:B------:R0:W1:Y:S02]  /*3b430*/  SHFL.IDX P6, R14, R13, R12, R11 ;  /* 0x0000000c0d0e7389 */ /* 0x00006400000c000b */
[----:B01----:R-:W-:Y:S01]  /*3b440*/  ENDCOLLECTIVE ;  /* 0x000000000000791b */ /* 0x003fe20003800000 */
.L_x_12933:
[----:B------:R-:W-:Y:S05]  /*3b450*/  BRA `(.L_x_12934) ;  /* 0xffffff4800807947 */ /* 0x000fea000383ffff */
.L_x_12685:
        /* <DEDUP_REMOVED lines=8> */
.L_x_12936:
[----:B------:R-:W-:Y:S05]  /*3b4e0*/  BSYNC B1 ;  /* 0x0000000000017941 */ /* 0x000fea0003800000 */
.L_x_12935:
        /* <DEDUP_REMOVED lines=8> */
.L_x_12937:
[----:B------:R-:W-:Y:S05]  /*3b570*/  BRA `(.L_x_12938) ;  /* 0xffffff4800a47947 */ /* 0x000fea000383ffff */
.L_x_12688:
        /* <DEDUP_REMOVED lines=8> */
.L_x_12940:
[----:B------:R-:W-:Y:S05]  /*3b600*/  BSYNC B1 ;  /* 0x0000000000017941 */ /* 0x000fea0003800000 */
.L_x_12939:
        /* <DEDUP_REMOVED lines=8> */
.L_x_12941:
[----:B------:R-:W-:Y:S05]  /*3b690*/  BRA `(.L_x_12942) ;  /* 0xffffff4800c47947 */ /* 0x000fea000383ffff */
.L_x_12691:
        /* <DEDUP_REMOVED lines=8> */
.L_x_12944:
[----:B------:R-:W-:Y:S05]  /*3b720*/  BSYNC B1 ;  /* 0x0000000000017941 */ /* 0x000fea0003800000 */
.L_x_12943:
        /* <DEDUP_REMOVED lines=8> */
.L_x_12945:
[----:B------:R-:W-:Y:S05]  /*3b7b0*/  BRA `(.L_x_12946) ;  /* 0xffffff4800e47947 */ /* 0x000fea000383ffff */
.L_x_12718:
        /* <DEDUP_REMOVED lines=11> */
.L_x_12948:
[----:B------:R-:W-:Y:S05]  /*3b870*/  BSYNC B1 ;  /* 0x0000000000017941 */ /* 0x000fea0003800000 */
.L_x_12947:
[----:B------:R-:W-:Y:S05]  /*3b880*/  BRA `(.L_x_12949) ;  /* 0xffffff6c00187947 */ /* 0x000fea000383ffff */
.L_x_12720:
[----:B------:R-:W-:Y:S01]  /*3b890*/  BSSY B1, `(.L_x_12950) ;  /* 0x0000006000017945 */ /* 0x000fe20003800000 */
[----:B0-----:R-:W-:-:S07]  /*3b8a0*/  IMAD.MOV.U32 R15, RZ, RZ, -0x1 ;  /* 0xffffffffff0f7424 */ /* 0x001fce00078e00ff */
[----:B-1----:R-:W-:Y:S05]  /*3b8b0*/  WARPSYNC.COLLECTIVE R15, `(.L_x_12951) ;  /* 0x000000000f0c7348 */ /* 0x002fea0003c00000 */
[----:B------:R-:W-:Y:S02]  /*3b8c0*/  ELECT P6, UR62, PT ;  /* 0x00000000003e782f */ /* 0x000fe400038c0000 */
[----:B------:R-:W-:Y:S01]  /*3b8d0*/  MOV R14, UR62 ;  /* 0x0000003e000e7c02 */ /* 0x000fe20008000f00 */
[----:B-1----:R-:W-:Y:S10]  /*3b8e0*/  ENDCOLLECTIVE ;  /* 0x000000000000791b */ /* 0x002ff40003800000 */
.L_x_12951:
[----:B------:R-:W-:Y:S05]  /*3b8f0*/  BSYNC B1 ;  /* 0x0000000000017941 */ /* 0x000fea0003800000 */
.L_x_12950:
[----:B------:R-:W-:Y:S05]  /*3b900*/  BRA `(.L_x_12719) ;  /* 0xffffff6c00107947 */ /* 0x000fea000383ffff */
.L_x_12722:
[----:B-1----:R1:W2:Y:S02]  /*3b910*/  SYNCS.PHASECHK.TRANS64.TRYWAIT P0, [R18+URZ+0x32420], R5 ;  /* 0x03242005120075a7 */ /* 0x0022a4000800017f */
[----:B--2---:R-:W-:Y:S05]  /*3b920*/  @!P0 NANOSLEEP.SYNCS 0x989680 ;  /* 0x009896800000895d */ /* 0x004fea0003900000 */
[----:B------:R-:W2:Y:S02]  /*3b930*/  @!P0 SYNCS.PHASECHK.TRANS64 P0, [R18+URZ+0x32420], R5 ;  /* 0x03242005120085a7 */ /* 0x000ea4000800007f */
[----:B--2---:R-:W-:Y:S05]  /*3b940*/  @!P0 BRA `(.L_x_12722) ;  /* 0xfffffffc00f08947 */ /* 0x004fea000383ffff */
[----:B------:R-:W-:Y:S05]  /*3b950*/  BRA `(.L_x_12952) ;  /* 0xffffff6c00207947 */ /* 0x000fea000383ffff */
.L_x_12726:
[----:B-1----:R1:W2:Y:S02]  /*3b960*/  SYNCS.PHASECHK.TRANS64.TRYWAIT P0, [R5+URZ+0x324a0], R10 ;  /* 0x0324a00a050075a7 */ /* 0x0022a4000800017f */
[----:B--2---:R-:W-:Y:S05]  /*3b970*/  @!P0 NANOSLEEP.SYNCS 0x989680 ;  /* 0x009896800000895d */ /* 0x004fea0003900000 */
[----:B------:R-:W2:Y:S02]  /*3b980*/  @!P0 SYNCS.PHASECHK.TRANS64 P0, [R5+URZ+0x324a0], R10 ;  /* 0x0324a00a050085a7 */ /* 0x000ea4000800007f */
[----:B--2---:R-:W-:Y:S05]  /*3b990*/  @!P0 BRA `(.L_x_12726) ;  /* 0xfffffffc00f08947 */ /* 0x004fea000383ffff */
[----:B------:R-:W-:Y:S05]  /*3b9a0*/  BRA `(.L_x_12953) ;  /* 0xffffff6c00407947 */ /* 0x000fea000383ffff */
.L_x_12731:
[----:B--2---:R2:W3:Y:S02]  /*3b9b0*/  SYNCS.PHASECHK.TRANS64.TRYWAIT P0, [R5+URZ+0x324c0], R10 ;  /* 0x0324c00a050075a7 */ /* 0x0044e4000800017f */
[----:B---3--:R-:W-:Y:S05]  /*3b9c0*/  @!P0 NANOSLEEP.SYNCS 0x989680 ;  /* 0x009896800000895d */ /* 0x008fea0003900000 */
[----:B------:R-:W3:Y:S02]  /*3b9d0*/  @!P0 SYNCS.PHASECHK.TRANS64 P0, [R5+URZ+0x324c0], R10 ;  /* 0x0324c00a050085a7 */ /* 0x000ee4000800007f */
[----:B---3--:R-:W-:Y:S05]  /*3b9e0*/  @!P0 BRA `(.L_x_12731) ;  /* 0xfffffffc00f08947 */ /* 0x008fea000383ffff */
[----:B------:R-:W-:Y:S05]  /*3b9f0*/  BRA `(.L_x_12954) ;  /* 0xffffff6c00c07947 */ /* 0x000fea000383ffff */
.L_x_12741:
[----:B-1----:R1:W2:Y:S02]  /*3ba00*/  SYNCS.PHASECHK.TRANS64.TRYWAIT P1, [R6+URZ+0x324a0], R7 ;  /* 0x0324a007060075a7 */ /* 0x0022a4000802017f */
[----:B--2---:R-:W-:Y:S05]  /*3ba10*/  @!P1 NANOSLEEP.SYNCS 0x989680 ;  /* 0x009896800000995d */ /* 0x004fea0003900000 */
[----:B------:R-:W2:Y:S02]  /*3ba20*/  @!P1 SYNCS.PHASECHK.TRANS64 P1, [R6+URZ+0x324a0], R7 ;  /* 0x0324a007060095a7 */ /* 0x000ea4000802007f */
[----:B--2---:R-:W-:Y:S05]  /*3ba30*/  @!P1 BRA `(.L_x_12741) ;  /* 0xfffffffc00f09947 */ /* 0x004fea000383ffff */
[----:B------:R-:W-:Y:S05]  /*3ba40*/  BRA `(.L_x_12955) ;  /* 0xffffff7400507947 */ /* 0x000fea000383ffff */
.L_x_12746:
[----:B--2---:R2:W3:Y:S02]  /*3ba50*/  SYNCS.PHASECHK.TRANS64.TRYWAIT P1, [R6+URZ+0x324c0], R7 ;  /* 0x0324c007060075a7 */ /* 0x0044e4000802017f */
[----:B---3--:R-:W-:Y:S05]  /*3ba60*/  @!P1 NANOSLEEP.SYNCS 0x989680 ;  /* 0x009896800000995d */ /* 0x008fea0003900000 */
[----:B------:R-:W3:Y:S02]  /*3ba70*/  @!P1 SYNCS.PHASECHK.TRANS64 P1, [R6+URZ+0x324c0], R7 ;  /* 0x0324c007060095a7 */ /* 0x000ee4000802007f */
[----:B---3--:R-:W-:Y:S05]  /*3ba80*/  @!P1 BRA `(.L_x_12746) ;  /* 0xfffffffc00f09947 */ /* 0x008fea000383ffff */
[----:B------:R-:W-:Y:S05]  /*3ba90*/  BRA `(.L_x_12956) ;  /* 0xffffff7400cc7947 */ /* 0x000fea000383ffff */
.L_x_12772:
[----:B--2---:R-:W2:Y:S01]  /*3baa0*/  S2R R4, SR_TID.X ;  /* 0x0000000000047919 */ /* 0x004ea20000002100 */
[----:B------:R-:W-:Y:S01]  /*3bab0*/  BSSY B0, `(.L_x_12957) ;  /* 0x000000a000007945 */ /* 0x000fe20003800000 */
[----:B------:R-:W-:Y:S02]  /*3bac0*/  IMAD.MOV.U32 R12, RZ, RZ, RZ ;  /* 0x000000ffff0c7224 */ /* 0x000fe400078e00ff */
        /* <DEDUP_REMOVED lines=8> */
.L_x_12958:
[----:B------:R-:W-:Y:S05]  /*3bb50*/  BSYNC B0 ;  /* 0x0000000000007941 */ /* 0x000fea0003800000 */
.L_x_12957:
[----:B------:R-:W-:Y:S05]  /*3bb60*/  BRA `(.L_x_12959) ;  /* 0xffffff8800607947 */ /* 0x000fea000383ffff */
.L_x_12774:
[----:B------:R-:W-:Y:S01]  /*3bb70*/  BSSY B0, `(.L_x_12960) ;  /* 0x0000006000007945 */ /* 0x000fe20003800000 */
[----:B0-----:R-:W-:-:S07]  /*3bb80*/  IMAD.MOV.U32 R15, RZ, RZ, -0x1 ;  /* 0xffffffffff0f7424 */ /* 0x001fce00078e00ff */
[----:B-1-3--:R-:W-:Y:S05]  /*3bb90*/  WARPSYNC.COLLECTIVE R15, `(.L_x_12961) ;  /* 0x000000000f0c7348 */ /* 0x00afea0003c00000 */
[----:B------:R-:W-:Y:S02]  /*3bba0*/  ELECT P6, UR62, PT ;  /* 0x00000000003e782f */ /* 0x000fe400038c0000 */
[----:B------:R-:W-:Y:S01]  /*3bbb0*/  MOV R14, UR62 ;  /* 0x0000003e000e7c02 */ /* 0x000fe20008000f00 */
[----:B-1-3--:R-:W-:Y:S10]  /*3bbc0*/  ENDCOLLECTIVE ;  /* 0x000000000000791b */ /* 0x00aff40003800000 */
.L_x_12961:
[----:B------:R-:W-:Y:S05]  /*3bbd0*/  BSYNC B0 ;  /* 0x0000000000007941 */ /* 0x000fea0003800000 */
.L_x_12960:
[----:B------:R-:W-:Y:S05]  /*3bbe0*/  BRA `(.L_x_12962) ;  /* 0xffffff88006c7947 */ /* 0x000fea000383ffff */
.L_x_12776:
[----:B--2---:R2:W3:Y:S02]  /*3bbf0*/  SYNCS.PHASECHK.TRANS64.TRYWAIT P0, [R0+URZ+0x32440], R2 ;  /* 0x03244002000075a7 */ /* 0x0044e4000800017f */
[----:B---3--:R-:W-:Y:S05]  /*3bc00*/  @!P0 NANOSLEEP.SYNCS 0x989680 ;  /* 0x009896800000895d */ /* 0x008fea0003900000 */
[----:B------:R-:W3:Y:S02]  /*3bc10*/  @!P0 SYNCS.PHASECHK.TRANS64 P0, [R0+URZ+0x32440], R2 ;  /* 0x03244002000085a7 */ /* 0x000ee4000800007f */
[----:B---3--:R-:W-:Y:S05]  /*3bc20*/  @!P0 BRA `(.L_x_12776) ;  /* 0xfffffffc00f08947 */ /* 0x008fea000383ffff */
[----:B------:R-:W-:Y:S05]  /*3bc30*/  BRA `(.L_x_12963) ;  /* 0xffffff8800cc7947 */ /* 0x000fea000383ffff */
.L_x_12780:
        /* <DEDUP_REMOVED lines=10> */
.L_x_12964:
[----:B------:R0:W-:Y:S01]  /*3bce0*/  STL [R1+0x488], R10 ;  /* 0x0004880a01007387 */ /* 0x0001e20000100800 */
[----:B------:R-:W-:Y:S02]  /*3bcf0*/  IMAD.MOV.U32 R13, RZ, RZ, R3 ;  /* 0x000000ffff0d7224 */ /* 0x000fe400078e0003 */
[----:B------:R-:W-:-:S07]  /*3bd00*/  IMAD.MOV.U32 R4, RZ, RZ, R14 ;  /* 0x000000ffff047224 */ /* 0x000fce00078e000e */
[----:B0-----:R-:W-:Y:S05]  /*3bd10*/  WARPSYNC.COLLECTIVE R15, `(.L_x_12965) ;  /* 0x000000000f087348 */ /* 0x001fea0003c00000 */
[----:B------:R1:W2:Y:S02]  /*3bd20*/  SHFL.IDX P6, R14, R13, R12, R11 ;  /* 0x0000000c0d0e7389 */ /* 0x0002a400000c000b */
[----:B012---:R-:W-:Y:S01]  /*3bd30*/  ENDCOLLECTIVE ;  /* 0x000000000000791b */ /* 0x007fe20003800000 */
.L_x_12965:
[----:B------:R-:W-:Y:S02]  /*3bd40*/  IMAD.MOV.U32 R13, RZ, RZ, R2 ;  /* 0x000000ffff0d7224 */ /* 0x000fe400078e0002 */
[----:B------:R-:W-:Y:S02]  /*3bd50*/  IMAD.MOV.U32 R12, RZ, RZ, 0x1 ;  /* 0x00000001ff0c7424 */ /* 0x000fe400078e00ff */
[----:B------:R-:W-:-:S07]  /*3bd60*/  IMAD.MOV.U32 R5, RZ, RZ, R14 ;  /* 0x000000ffff057224 */ /* 0x000fce00078e000e */
[----:B------:R-:W-:Y:S05]  /*3bd70*/  WARPSYNC.COLLECTIVE R15, `(.L_x_12966) ;  /* 0x000000000f087348 */ /* 0x000fea0003c00000 */
[----:B------:R0:W1:Y:S02]  /*3bd80*/  SHFL.IDX P6, R14, R13, R12, R11 ;  /* 0x0000000c0d0e7389 */ /* 0x00006400000c000b */
[----:B01----:R-:W-:Y:S01]  /*3bd90*/  ENDCOLLECTIVE ;  /* 0x000000000000791b */ /* 0x003fe20003800000 */
.L_x_12966:
[----:B------:R-:W-:Y:S02]  /*3bda0*/  IMAD.MOV.U32 R13, RZ, RZ, R3 ;  /* 0x000000ffff0d7224 */ /* 0x000fe400078e0003 */
[----:B------:R-:W-:Y:S02]  /*3bdb0*/  IMAD R0, R0, R7, RZ ;  /* 0x0000000700007224 */ /* 0x000fe400078e02ff */
[----:B------:R-:W-:-:S07]  /*3bdc0*/  IMAD.MOV.U32 R7, RZ, RZ, R14 ;  /* 0x000000ffff077224 */ /* 0x000fce00078e000e */
[----:B------:R-:W-:Y:S05]  /*3bdd0*/  WARPSYNC.COLLECTIVE R15, `(.L_x_12967) ;  /* 0x000000000f087348 */ /* 0x000fea0003c00000 */
[----:B------:R0:W1:Y:S02]  /*3bde0*/  SHFL.IDX P6, R14, R13, R12, R11 ;  /* 0x0000000c0d0e7389 */ /* 0x00006400000c000b */
[----:B01----:R-:W-:Y:S01]  /*3bdf0*/  ENDCOLLECTIVE ;  /* 0x000000000000791b */ /* 0x003fe20003800000 */
.L_x_12967:
        /* <DEDUP_REMOVED lines=10> */
.L_x_12968:
        /* <DEDUP_REMOVED lines=15> */
.L_x_12969:
        /* <DEDUP_REMOVED lines=19> */
.L_x_12970:
        /* <DEDUP_REMOVED lines=10> */
.L_x_12971:
        /* <DEDUP_REMOVED lines=13> */
.L_x_12972:
        /* <DEDUP_REMOVED lines=10> */
.L_x_12973:
        /* <DEDUP_REMOVED lines=13> */
.L_x_12974:
        /* <DEDUP_REMOVED lines=10> */
.L_x_12975:
        /* <DEDUP_REMOVED lines=13> */
.L_x_12976:
        /* <DEDUP_REMOVED lines=10> */
.L_x_12977:
        /* <DEDUP_REMOVED lines=11> */
.L_x_12978:
        /* <DEDUP_REMOVED lines=14> */
.L_x_12979:
[----:B------:R-:W-:Y:S01]  /*3c740*/  IMAD.MOV.U32 R3, RZ, RZ, R14 ;  /* 0x000000ffff037224 */ /* 0x000fe200078e000e */
[----:B------:R-:W-:Y:S06]  /*3c750*/  BRA `(.L_x_12980) ;  /* 0xffffff8c00547947 */ /* 0x000fec000383ffff */
.L_x_12784:
        /* <DEDUP_REMOVED lines=36> */
.L_x_12982:
[----:B------:R-:W-:Y:S05]  /*3c9a0*/  BSYNC B0 ;  /* 0x0000000000007941 */ /* 0x000fea0003800000 */
.L_x_12981:
        /* <DEDUP_REMOVED lines=10> */
.L_x_12983:
        /* <DEDUP_REMOVED lines=16> */
.L_x_12984:
        /* <DEDUP_REMOVED lines=15> */
.L_x_12985:
        /* <DEDUP_REMOVED lines=9> */
.L_x_12986:
        /* <DEDUP_REMOVED lines=15> */
.L_x_12987:
        /* <DEDUP_REMOVED lines=9> */
.L_x_12988:
        /* <DEDUP_REMOVED lines=15> */
.L_x_12989:
        /* <DEDUP_REMOVED lines=9> */
.L_x_12990:
        /* <DEDUP_REMOVED lines=15> */
.L_x_12991:
        /* <DEDUP_REMOVED lines=9> */
.L_x_12992:
        /* <DEDUP_REMOVED lines=14> */
.L_x_12993:
        /* <DEDUP_REMOVED lines=19> */
.L_x_12994:
[----:B------:R-:W-:Y:S02]  /*3d360*/  IMAD.MOV.U32 R13, RZ, RZ, R2 ;  /* 0x000000ffff0d7224 */ /* 0x000fe400078e0002 */
[----:B------:R-:W-:-:S07]  /*3d370*/  IMAD.MOV.U32 R6, RZ, RZ, R14 ;  /* 0x000000ffff067224 */ /* 0x000fce00078e000e */
[----:B------:R-:W-:Y:S05]  /*3d380*/  WARPSYNC.COLLECTIVE R15, `(.L_x_12995) ;  /* 0x000000000f087348 */ /* 0x000fea0003c00000 */
[----:B------:R0:W1:Y:S02]  /*3d390*/  SHFL.IDX P6, R14, R13, R12, R11 ;  /* 0x0000000c0d0e7389 */ /* 0x00006400000c000b */
[----:B01----:R-:W-:Y:S01]  /*3d3a0*/  ENDCOLLECTIVE ;  /* 0x000000000000791b */ /* 0x003fe20003800000 */
.L_x_12995:
[----:B------:R-:W-:Y:S02]  /*3d3b0*/  IMAD.MOV.U32 R13, RZ, RZ, R0 ;  /* 0x000000ffff0d7224 */ /* 0x000fe400078e0000 */
[----:B------:R-:W-:Y:S02]  /*3d3c0*/  IMAD.MOV.U32 R12, RZ, RZ, 0x7 ;  /* 0x00000007ff0c7424 */ /* 0x000fe400078e00ff */
[----:B------:R-:W-:-:S07]  /*3d3d0*/  IMAD.MOV.U32 R5, RZ, RZ, R14 ;  /* 0x000000ffff057224 */ /* 0x000fce00078e000e */
[----:B------:R-:W-:Y:S05]  /*3d3e0*/  WARPSYNC.COLLECTIVE R15, `(.L_x_12996) ;  /* 0x000000000f087348 */ /* 0x000fea0003c00000 */
[----:B------:R0:W1:Y:S02]  /*3d3f0*/  SHFL.IDX P6, R14, R13, R12, R11 ;  /* 0x0000000c0d0e7389 */ /* 0x00006400000c000b */
[----:B01----:R-:W-:Y:S01]  /*3d400*/  ENDCOLLECTIVE ;  /* 0x000000000000791b */ /* 0x003fe20003800000 */
.L_x_12996:
        /* <DEDUP_REMOVED lines=10> */
.L_x_12997:
        /* <DEDUP_REMOVED lines=9> */
.L_x_12789:
[----:B-1----:R1:W2:Y:S02]  /*3d540*/  SYNCS.PHASECHK.TRANS64.TRYWAIT P0, [R18+URZ+0x32420], R0 ;  /* 0x03242000120075a7 */ /* 0x0022a4000800017f */
[----:B--2---:R-:W-:Y:S05]  /*3d550*/  @!P0 NANOSLEEP.SYNCS 0x989680 ;  /* 0x009896800000895d */ /* 0x004fea0003900000 */
[----:B------:R-:W2:Y:S02]  /*3d560*/  @!P0 SYNCS.PHASECHK.TRANS64 P0, [R18+URZ+0x32420], R0 ;  /* 0x03242000120085a7 */ /* 0x000ea4000800007f */
[----:B--2---:R-:W-:Y:S05]  /*3d570*/  @!P0 BRA `(.L_x_12789) ;  /* 0xfffffffc00f08947 */ /* 0x004fea000383ffff */
[----:B------:R-:W-:Y:S05]  /*3d580*/  BRA `(.L_x_12999) ;  /* 0xffffff8c00707947 */ /* 0x000fea000383ffff */
.L_x_12793:
[----:B0-----:R0:W1:Y:S02]  /*3d590*/  SYNCS.PHASECHK.TRANS64.TRYWAIT P0, [R2+URZ+0x32460], R0 ;  /* 0x03246000020075a7 */ /* 0x001064000800017f */
[----:B-1----:R-:W-:Y:S05]  /*3d5a0*/  @!P0 NANOSLEEP.SYNCS 0x989680 ;  /* 0x009896800000895d */ /* 0x002fea0003900000 */
[----:B------:R-:W1:Y:S02]  /*3d5b0*/  @!P0 SYNCS.PHASECHK.TRANS64 P0, [R2+URZ+0x32460], R0 ;  /* 0x03246000020085a7 */ /* 0x000e64000800007f */
[----:B-1----:R-:W-:Y:S05]  /*3d5c0*/  @!P0 BRA `(.L_x_12793) ;  /* 0xfffffffc00f08947 */ /* 0x002fea000383ffff */
[----:B------:R-:W-:Y:S05]  /*3d5d0*/  BRA `(.L_x_13000) ;  /* 0xffffff8c00947947 */ /* 0x000fea000383ffff */
.L_x_12808:
[----:B0-----:R0:W1:Y:S02]  /*3d5e0*/  SYNCS.PHASECHK.TRANS64.TRYWAIT P0, [R2+URZ+0x32440], R6 ;  /* 0x03244006020075a7 */ /* 0x001064000800017f */
[----:B-1----:R-:W-:Y:S05]  /*3d5f0*/  @!P0 NANOSLEEP.SYNCS 0x989680 ;  /* 0x009896800000895d */ /* 0x002fea0003900000 */
[----:B------:R-:W1:Y:S02]  /*3d600*/  @!P0 SYNCS.PHASECHK.TRANS64 P0, [R2+URZ+0x32440], R6 ;  /* 0x03244006020085a7 */ /* 0x000e64000800007f */
[----:B-1----:R-:W-:Y:S05]  /*3d610*/  @!P0 BRA `(.L_x_12808) ;  /* 0xfffffffc00f08947 */ /* 0x002fea000383ffff */
[----:B------:R-:W-:Y:S05]  /*3d620*/  BRA `(.L_x_13001) ;  /* 0xffffff9400cc7947 */ /* 0x000fea000383ffff */
.L_x_12813:
[----:B-1----:R1:W2:Y:S02]  /*3d630*/  SYNCS.PHASECHK.TRANS64.TRYWAIT P0, [R2+URZ+0x32460], R6 ;  /* 0x03246006020075a7 */ /* 0x0022a4000800017f */
[----:B--2---:R-:W-:Y:S05]  /*3d640*/  @!P0 NANOSLEEP.SYNCS 0x989680 ;  /* 0x009896800000895d */ /* 0x004fea0003900000 */
[----:B------:R-:W2:Y:S02]  /*3d650*/  @!P0 SYNCS.PHASECHK.TRANS64 P0, [R2+URZ+0x32460], R6 ;  /* 0x03246006020085a7 */ /* 0x000ea4000800007f */
[----:B--2---:R-:W-:Y:S05]  /*3d660*/  @!P0 BRA `(.L_x_12813) ;  /* 0xfffffffc00f08947 */ /* 0x004fea000383ffff */
[----:B------:R-:W-:Y:S05]  /*3d670*/  BRA `(.L_x_13002) ;  /* 0xffffff9800487947 */ /* 0x000fea000383ffff */
.L_x_12824:
[----:B0-----:R0:W1:Y:S02]  /*3d680*/  SYNCS.PHASECHK.TRANS64.TRYWAIT P0, [R3+URZ+0x32440], R2 ;  /* 0x03244002030075a7 */ /* 0x001064000800017f */
[----:B-1----:R-:W-:Y:S05]  /*3d690*/  @!P0 NANOSLEEP.SYNCS 0x989680 ;  /* 0x009896800000895d */ /* 0x002fea0003900000 */
[----:B------:R-:W1:Y:S02]  /*3d6a0*/  @!P0 SYNCS.PHASECHK.TRANS64 P0, [R3+URZ+0x32440], R2 ;  /* 0x03244002030085a7 */ /* 0x000e64000800007f */
[----:B-1----:R-:W-:Y:S05]  /*3d6b0*/  @!P0 BRA `(.L_x_12824) ;  /* 0xfffffffc00f08947 */ /* 0x002fea000383ffff */
[----:B------:R-:W-:Y:S05]  /*3d6c0*/  BRA `(.L_x_13003) ;  /* 0xffffffa000307947 */ /* 0x000fea000383ffff */
.L_x_12829:
[----:B-1----:R1:W2:Y:S02]  /*3d6d0*/  SYNCS.PHASECHK.TRANS64.TRYWAIT P0, [R3+URZ+0x32460], R2 ;  /* 0x03246002030075a7 */ /* 0x0022a4000800017f */
[----:B--2---:R-:W-:Y:S05]  /*3d6e0*/  @!P0 NANOSLEEP.SYNCS 0x989680 ;  /* 0x009896800000895d */ /* 0x004fea0003900000 */
[----:B------:R-:W2:Y:S02]  /*3d6f0*/  @!P0 SYNCS.PHASECHK.TRANS64 P0, [R3+URZ+0x32460], R2 ;  /* 0x03246002030085a7 */ /* 0x000ea4000800007f */
[----:B--2---:R-:W-:Y:S05]  /*3d700*/  @!P0 BRA `(.L_x_12829) ;  /* 0xfffffffc00f08947 */ /* 0x004fea000383ffff */
[----:B------:R-:W-:Y:S05]  /*3d710*/  BRA `(.L_x_13004) ;  /* 0xffffffa000ac7947 */ /* 0x000fea000383ffff */
.L_x_12840:
[----:B0-----:R0:W1:Y:S02]  /*3d720*/  SYNCS.PHASECHK.TRANS64.TRYWAIT P0, [R3+URZ+0x32440], R2 ;  /* 0x03244002030075a7 */ /* 0x001064000800017f */
[----:B-1----:R-:W-:Y:S05]  /*3d730*/  @!P0 NANOSLEEP.SYNCS 0x989680 ;  /* 0x009896800000895d */ /* 0x002fea0003900000 */
[----:B------:R-:W1:Y:S02]  /*3d740*/  @!P0 SYNCS.PHASECHK.TRANS64 P0, [R3+URZ+0x32440], R2 ;  /* 0x03244002030085a7 */ /* 0x000e64000800007f */
[----:B-1----:R-:W-:Y:S05]  /*3d750*/  @!P0 BRA `(.L_x_12840) ;  /* 0xfffffffc00f08947 */ /* 0x002fea000383ffff */
[----:B------:R-:W-:Y:S05]  /*3d760*/  BRA `(.L_x_13005) ;  /* 0xffffffa8007c7947 */ /* 0x000fea000383ffff */
.L_x_12845:
[----:B-1----:R1:W2:Y:S02]  /*3d770*/  SYNCS.PHASECHK.TRANS64.TRYWAIT P0, [R3+URZ+0x32460], R2 ;  /* 0x03246002030075a7 */ /* 0x0022a4000800017f */
[----:B--2---:R-:W-:Y:S05]  /*3d780*/  @!P0 NANOSLEEP.SYNCS 0x989680 ;  /* 0x009896800000895d */ /* 0x004fea0003900000 */
[----:B------:R-:W2:Y:S02]  /*3d790*/  @!P0 SYNCS.PHASECHK.TRANS64 P0, [R3+URZ+0x32460], R2 ;  /* 0x03246002030085a7 */ /* 0x000ea4000800007f */
[----:B--2---:R-:W-:Y:S05]  /*3d7a0*/  @!P0 BRA `(.L_x_12845) ;  /* 0xfffffffc00f08947 */ /* 0x004fea000383ffff */
[----:B------:R-:W-:Y:S05]  /*3d7b0*/  BRA `(.L_x_13006) ;  /* 0xffffffa800f87947 */ /* 0x000fea000383ffff */
.L_x_12857:
[----:B------:R-:W4:Y:S01]  /*3d7c0*/  LDL R0, [R1+0x460] ;  /* 0x0004600001007983 */ /* 0x000f220000100800 */
[----:B------:R-:W-:Y:S01]  /*3d7d0*/  BSSY B0, `(.L_x_13007) ;  /* 0x0000008000007945 */ /* 0x000fe20003800000 */
[----:B------:R-:W-:Y:S02]  /*3d7e0*/  IMAD.MOV.U32 R12, RZ, RZ, RZ ;  /* 0x000000ffff0c7224 */ /* 0x000fe400078e00ff */
[----:B------:R-:W-:Y:S02]  /*3d7f0*/  IMAD.MOV.U32 R11, RZ, RZ, 0x1f ;  /* 0x0000001fff0b7424 */ /* 0x000fe400078e00ff */
[----:B0-----:R-:W-:Y:S02]  /*3d800*/  IMAD.MOV.U32 R15, RZ, RZ, -0x1 ;  /* 0xffffffffff0f7424 */ /* 0x001fe400078e00ff */
[----:B----4-:R-:W-:-:S07]  /*3d810*/  IMAD.MOV.U32 R13, RZ, RZ, R0 ;  /* 0x000000ffff0d7224 */ /* 0x010fce00078e0000 */
[----:B--23--:R-:W-:Y:S05]  /*3d820*/  WARPSYNC.COLLECTIVE R15, `(.L_x_13008) ;  /* 0x000000000f087348 */ /* 0x00cfea0003c00000 */
[----:B------:R0:W1:Y:S02]  /*3d830*/  SHFL.IDX P6, R14, R13, R12, R11 ;  /* 0x0000000c0d0e7389 */ /* 0x00006400000c000b */
[----:B0123--:R-:W-:Y:S01]  /*3d840*/  ENDCOLLECTIVE ;  /* 0x000000000000791b */ /* 0x00ffe20003800000 */
.L_x_13008:
[----:B------:R-:W-:Y:S05]  /*3d850*/  BSYNC B0 ;  /* 0x0000000000007941 */ /* 0x000fea0003800000 */
.L_x_13007:
        /* <DEDUP_REMOVED lines=9> */
.L_x_13009:
        /* <DEDUP_REMOVED lines=26> */
.L_x_13010:
        /* <DEDUP_REMOVED lines=8> */
.L_x_13011:
        /* <DEDUP_REMOVED lines=8> */
.L_x_13012:
        /* <DEDUP_REMOVED lines=8> */
.L_x_13013:
        /* <DEDUP_REMOVED lines=8> */
.L_x_13014:
        /* <DEDUP_REMOVED lines=9> */
.L_x_13015:
[----:B------:R-:W-:Y:S01]  /*3dd20*/  IMAD.MOV.U32 R9, RZ, RZ, R14 ;  /* 0x000000ffff097224 */ /* 0x000fe200078e000e */
[----:B------:R-:W-:Y:S06]  /*3dd30*/  BRA `(.L_x_13016) ;  /* 0xffffffb0003c7947 */ /* 0x000fec000383ffff */
.L_x_12860:
        /* <DEDUP_REMOVED lines=8> */
.L_x_13018:
[----:B------:R-:W-:Y:S05]  /*3ddc0*/  BSYNC B0 ;  /* 0x0000000000007941 */ /* 0x000fea0003800000 */
.L_x_13017:
        /* <DEDUP_REMOVED lines=10> */
.L_x_13019:
        /* <DEDUP_REMOVED lines=8> */
.L_x_13020:
        /* <DEDUP_REMOVED lines=8> */
.L_x_13021:
        /* <DEDUP_REMOVED lines=8> */
.L_x_13022:
        /* <DEDUP_REMOVED lines=9> */
.L_x_13023:
[----:B------:R-:W-:Y:S01]  /*3e080*/  IMAD.MOV.U32 R9, RZ, RZ, R14 ;  /* 0x000000ffff097224 */ /* 0x000fe200078e000e */
[----:B------:R-:W-:Y:S06]  /*3e090*/  BRA `(.L_x_13024) ;  /* 0xffffffb000107947 */ /* 0x000fec000383ffff */
.L_x_12862:
[----:B------:R-:W-:Y:S01]  /*3e0a0*/  BSSY B0, `(.L_x_13025) ;  /* 0x0000006000007945 */ /* 0x000fe20003800000 */
[----:B------:R-:W-:Y:S01]  /*3e0b0*/  PLOP3.LUT P6, PT, P6, PT, PT, 0x8, 0x0 ;  /* 0x000000000000781c */ /* 0x000fe200037ce170 */
[----:B------:R-:W-:-:S12]  /*3e0c0*/  IMAD.MOV.U32 R15, RZ, RZ, -0x1 ;  /* 0xffffffffff0f7424 */ /* 0x000fd800078e00ff */
[----:B0-----:R-:W-:Y:S05]  /*3e0d0*/  WARPSYNC.COLLECTIVE R15, `(.L_x_13026) ;  /* 0x000000000f087348 */ /* 0x001fea0003c00000 */
[----:B------:R-:W-:Y:S01]  /*3e0e0*/  VOTE.ANY R14, PT, P6 ;  /* 0x00000000000e7806 */ /* 0x000fe200030e0100 */
[----:B0-----:R-:W-:Y:S06]  /*3e0f0*/  ENDCOLLECTIVE ;  /* 0x000000000000791b */ /* 0x001fec0003800000 */
.L_x_13026:
[----:B------:R-:W-:Y:S05]  /*3e100*/  BSYNC B0 ;  /* 0x0000000000007941 */ /* 0x000fea0003800000 */
.L_x_13025:
        /* <DEDUP_REMOVED lines=10> */
.L_x_13027:
[----:B------:R-:W-:Y:S02]  /*3e1b0*/  IMAD.MOV.U32 R13, RZ, RZ, R6 ;  /* 0x000000ffff0d7224 */ /* 0x000fe400078e0006 */
[----:B------:R-:W-:-:S07]  /*3e1c0*/  IMAD.MOV.U32 R4, RZ, RZ, R14 ;  /* 0x000000ffff047224 */ /* 0x000fce00078e000e */
[----:B------:R-:W-:Y:S05]  /*3e1d0*/  WARPSYNC.COLLECTIVE R15, `(.L_x_13028) ;  /* 0x000000000f087348 */ /* 0x000fea0003c00000 */
[----:B------:R0:W1:Y:S02]  /*3e1e0*/  SHFL.IDX P6, R14, R13, R12, R11 ;  /* 0x0000000c0d0e7389 */ /* 0x00006400000c000b */
[----:B01----:R-:W-:Y:S01]  /*3e1f0*/  ENDCOLLECTIVE ;  /* 0x000000000000791b */ /* 0x003fe20003800000 */
.L_x_13028:
[----:B------:R-:W-:Y:S02]  /*3e200*/  IMAD.MOV.U32 R6, RZ, RZ, R14 ;  /* 0x000000ffff067224 */ /* 0x000fe400078e000e */
[----:B------:R-:W-:-:S05]  /*3e210*/  IMAD.IADD R10, R3, 0x1, R10 ;  /* 0x00000001030a7824 */ /* 0x000fca00078e020a */
[----:B------:R2:W-:Y:S01]  /*3e220*/  STL [R1+0x46c], R10 ;  /* 0x00046c0a01007387 */ /* 0x0005e20000100800 */
[----:B------:R-:W-:Y:S05]  /*3e230*/  BRA `(.L_x_13029) ;  /* 0xffffffac00f07947 */ /* 0x000fea000383ffff */
.L_x_12864:
        /* <DEDUP_REMOVED lines=8> */
.L_x_13031:
[----:B------:R-:W-:Y:S05]  /*3e2c0*/  BSYNC B0 ;  /* 0x0000000000007941 */ /* 0x000fea0003800000 */
.L_x_13030:
[----:B------:R-:W-:Y:S01]  /*3e2d0*/  IMAD.MOV.U32 R3, RZ, RZ, R14 ;  /* 0x000000ffff037224 */ /* 0x000fe200078e000e */
[----:B------:R-:W-:Y:S06]  /*3e2e0*/  BRA `(.L_x_13032) ;  /* 0xffffffac00dc7947 */ /* 0x000fec000383ffff */
.L_x_12870:
[----:B0-----:R0:W1:Y:S02]  /*3e2f0*/  SYNCS.PHASECHK.TRANS64.TRYWAIT P0, [R0+URZ+0x32420], R3 ;  /* 0x03242003000075a7 */ /* 0x001064000800017f */
[----:B-1----:R-:W-:Y:S05]  /*3e300*/  @!P0 NANOSLEEP.SYNCS 0x989680 ;  /* 0x009896800000895d */ /* 0x002fea0003900000 */
[----:B------:R-:W1:Y:S02]  /*3e310*/  @!P0 SYNCS.PHASECHK.TRANS64 P0, [R0+URZ+0x32420], R3 ;  /* 0x03242003000085a7 */ /* 0x000e64000800007f */
[----:B-1----:R-:W-:Y:S05]  /*3e320*/  @!P0 BRA `(.L_x_12870) ;  /* 0xfffffffc00f08947 */ /* 0x002fea000383ffff */
[----:B------:R-:W-:Y:S05]  /*3e330*/  BRA `(.L_x_13033) ;  /* 0xffffffb8007c7947 */ /* 0x000fea000383ffff */
.L_x_12871:
        /* <DEDUP_REMOVED lines=11> */
.L_x_13035:
[----:B------:R-:W-:Y:S05]  /*3e3f0*/  BSYNC B0 ;  /* 0x0000000000007941 */ /* 0x000fea0003800000 */
.L_x_13034:
[----:B------:R-:W-:Y:S05]  /*3e400*/  BRA `(.L_x_13036) ;  /* 0xffffffb800647947 */ /* 0x000fea000383ffff */
.L_x_12872:
[----:B------:R-:W-:Y:S01]  /*3e410*/  BSSY B0, `(.L_x_13037) ;  /* 0x0000006000007945 */ /* 0x000fe20003800000 */
[----:B------:R-:W-:-:S07]  /*3e420*/  IMAD.MOV.U32 R15, RZ, RZ, -0x1 ;  /* 0xffffffffff0f7424 */ /* 0x000fce00078e00ff */
[----:B01----:R-:W-:Y:S05]  /*3e430*/  WARPSYNC.COLLECTIVE R15, `(.L_x_13038) ;  /* 0x000000000f0c7348 */ /* 0x003fea0003c00000 */
[----:B------:R-:W-:Y:S02]  /*3e440*/  ELECT P6, UR62, PT ;  /* 0x00000000003e782f */ /* 0x000fe400038c0000 */
[----:B------:R-:W-:Y:S01]  /*3e450*/  MOV R14, UR62 ;  /* 0x0000003e000e7c02 */ /* 0x000fe20008000f00 */
[----:B01----:R-:W-:Y:S10]  /*3e460*/  ENDCOLLECTIVE ;  /* 0x000000000000791b */ /* 0x003ff40003800000 */
.L_x_13038:
[----:B------:R-:W-:Y:S05]  /*3e470*/  BSYNC B0 ;  /* 0x0000000000007941 */ /* 0x000fea0003800000 */
.L_x_13037:
[----:B------:R-:W-:Y:S05]  /*3e480*/  BRA `(.L_x_13039) ;  /* 0xffffffb800587947 */ /* 0x000fea000383ffff */
.L_x_12874:
[----:B0-----:R0:W1:Y:S02]  /*3e490*/  SYNCS.PHASECHK.TRANS64.TRYWAIT P0, [R6+URZ], R5 ;  /* 0x00000005060075a7 */ /* 0x001064000800017f */
[----:B-1----:R-:W-:Y:S05]  /*3e4a0*/  @!P0 NANOSLEEP.SYNCS 0x989680 ;  /* 0x009896800000895d */ /* 0x002fea0003900000 */
[----:B------:R-:W1:Y:S02]  /*3e4b0*/  @!P0 SYNCS.PHASECHK.TRANS64 P0, [R6+URZ], R5 ;  /* 0x00000005060085a7 */ /* 0x000e64000800007f */
[----:B-1----:R-:W-:Y:S05]  /*3e4c0*/  @!P0 BRA `(.L_x_12874) ;  /* 0xfffffffc00f08947 */ /* 0x002fea000383ffff */
[----:B------:R-:W-:Y:S05]  /*3e4d0*/  BRA `(.L_x_13040) ;  /* 0xffffffb800907947 */ /* 0x000fea000383ffff */
.L_x_12875:
[----:B-1----:R1:W2:Y:S02]  /*3e4e0*/  SYNCS.PHASECHK.TRANS64.TRYWAIT P0, [R7+URZ], R2 ;  /* 0x00000002070075a7 */ /* 0x0022a4000800017f */
[----:B--2---:R-:W-:Y:S05]  /*3e4f0*/  @!P0 NANOSLEEP.SYNCS 0x989680 ;  /* 0x009896800000895d */ /* 0x004fea0003900000 */
[----:B------:R-:W2:Y:S02]  /*3e500*/  @!P0 SYNCS.PHASECHK.TRANS64 P0, [R7+URZ], R2 ;  /* 0x00000002070085a7 */ /* 0x000ea4000800007f */
[----:B--2---:R-:W-:Y:S05]  /*3e510*/  @!P0 BRA `(.L_x_12875) ;  /* 0xfffffffc00f08947 */ /* 0x004fea000383ffff */
[----:B------:R-:W-:Y:S05]  /*3e520*/  BRA `(.L_x_13041) ;  /* 0xffffffb800847947 */ /* 0x000fea000383ffff */
.L_x_12877:
[----:B--2---:R2:W3:Y:S02]  /*3e530*/  SYNCS.PHASECHK.TRANS64.TRYWAIT P0, [R4+URZ], R5 ;  /* 0x00000005040075a7 */ /* 0x0044e4000800017f */
[----:B---3--:R-:W-:Y:S05]  /*3e540*/  @!P0 NANOSLEEP.SYNCS 0x989680 ;  /* 0x009896800000895d */ /* 0x008fea0003900000 */
[----:B------:R-:W3:Y:S02]  /*3e550*/  @!P0 SYNCS.PHASECHK.TRANS64 P0, [R4+URZ], R5 ;  /* 0x00000005040085a7 */ /* 0x000ee4000800007f */
[----:B---3--:R-:W-:Y:S05]  /*3e560*/  @!P0 BRA `(.L_x_12877) ;  /* 0xfffffffc00f08947 */ /* 0x008fea000383ffff */
[----:B------:R-:W-:Y:S05]  /*3e570*/  BRA `(.L_x_13042) ;  /* 0xffffffb800887947 */ /* 0x000fea000383ffff */
        .type           $_ZN7cutlass13device_kernelIN5flash11enable_sm90INS1_16FlashAttnFwdSm90INS1_25CollectiveMainloopFwdSm90ILi2EN4cute5tupleIJNS5_1CILi1EEES8_S8_EEENS6_IJNS7_ILi128EEENS7_ILi96EEENS7_ILi64EEEEEELi256ENS_6half_tEfNS_4arch4Sm90ELb0ELb1ELb0ELb1ELb0ELb1ELb1ELb1ELb0ELb1ELb1ELb0EEENS1_21CollectiveEpilogueFwdINS6_IJSA_NS7_ILi256EEESB_EEES9_SE_SG_Li256ELb1ELb1ELb1ELb0EEENS1_36VarlenDynamicPersistentTileSchedulerILi128ELi96ELi256ELi128ELb1ELb1ELb1ELb1ELb0ELb1EEEEEEEEEvNT_6ParamsE$_ZZN5flash25CollectiveMainloopFwdSm90ILi2EN4cute5tupleIJNS1_1CILi1EEES4_S4_EEENS2_IJNS3_ILi128EEENS3_ILi96EEENS3_ILi64EEEEEELi256EN7cutlass6half_tEfNSA_4arch4Sm90ELb0ELb1ELb0ELb1ELb0ELb1ELb1ELb1ELb0ELb1ELb1ELb0EE3mmaINS_16FlashAttnFwdSm90ISE_NS_21CollectiveEpilogueFwdINS2_IJS6_NS3_ILi256EEES7_EEES5_SB_SD_Li256ELb1ELb1ELb1ELb0EEENS_36VarlenDynamicPersistentTileSchedulerILi128ELi96ELi256ELi128ELb1ELb1ELb1ELb1ELb0ELb1EEEE13SharedStorageENS1_6TensorINS1_11ArrayEngineIfLm128EEENS1_6LayoutINS2_IJNS2_IJNS3_ILi2EEEST_NS3_ILi32EEEEEES4_S4_EEENS2_IJNS2_IJS4_ST_NS3_ILi4EEEEEENS3_ILi0EEESZ_EEEEEEENS_7SoftmaxILi2ELi0EEEEEbRKNSE_6ParamsENSA_25PipelineTmaAsyncNoClusterILi2ENSA_16PipelineTmaAsyncILi2EEEEES1B_RNSA_13PipelineStateILj2EEERT0_RT1_iRiRKNS_16SeqlenInfoQKNewKILb1ELb1EEENS2_IJiiiiEEERT_ENKUliT_T0_T1_E_clIZSF_ISO_S12_S14_EbS17_S1B_S1B_S1E_S1G_S1I_iS1J_S1N_S1O_S1Q_EUlRS1R_iE0_NS3_ILb1EEES1Y_EEDaiS1R_S1S_S1T_,@function
        .size           $_ZN7cutlass13device_kernelIN5flash11enable_sm90INS1_16FlashAttnFwdSm90INS1_25CollectiveMainloopFwdSm90ILi2EN4cute5tupleIJNS5_1CILi1EEES8_S8_EEENS6_IJNS7_ILi128EEENS7_ILi96EEENS7_ILi64EEEEEELi256ENS_6half_tEfNS_4arch4Sm90ELb0ELb1ELb0ELb1ELb0ELb1ELb1ELb1ELb0ELb1ELb1ELb0EEENS1_21CollectiveEpilogueFwdINS6_IJSA_NS7_ILi256EEESB_EEES9_SE_SG_Li256ELb1ELb1ELb1ELb0EEENS1_36VarlenDynamicPersistentTileSchedulerILi128ELi96ELi256ELi128ELb1ELb1ELb1ELb1ELb0ELb1EEEEEEEEEvNT_6ParamsE$_ZZN5flash25CollectiveMainloopFwdSm90ILi2EN4cute5tupleIJNS1_1CILi1EEES4_S4_EEENS2_IJNS3_ILi128EEENS3_ILi96EEENS3_ILi64EEEEEELi256EN7cutlass6half_tEfNSA_4arch4Sm90ELb0ELb1ELb0ELb1ELb0ELb1ELb1ELb1ELb0ELb1ELb1ELb0EE3mmaINS_16FlashAttnFwdSm90ISE_NS_21CollectiveEpilogueFwdINS2_IJS6_NS3_ILi256EEES7_EEES5_SB_SD_Li256ELb1ELb1ELb1ELb0EEENS_36VarlenDynamicPersistentTileSchedulerILi128ELi96ELi256ELi128ELb1ELb1ELb1ELb1ELb0ELb1EEEE13SharedStorageENS1_6TensorINS1_11ArrayEngineIfLm128EEENS1_6LayoutINS2_IJNS2_IJNS3_ILi2EEEST_NS3_ILi32EEEEEES4_S4_EEENS2_IJNS2_IJS4_ST_NS3_ILi4EEEEEENS3_ILi0EEESZ_EEEEEEENS_7SoftmaxILi2ELi0EEEEEbRKNSE_6ParamsENSA_25PipelineTmaAsyncNoClusterILi2ENSA_16PipelineTmaAsyncILi2EEEEES1B_RNSA_13PipelineStateILj2EEERT0_RT1_iRiRKNS_16SeqlenInfoQKNewKILb1ELb1EEENS2_IJiiiiEEERT_ENKUliT_T0_T1_E_clIZSF_ISO_S12_S14_EbS17_S1B_S1B_S1E_S1G_S1I_iS1J_S1N_S1O_S1Q_EUlRS1R_iE0_NS3_ILb1EEES1Y_EEDaiS1R_S1S_S1T_,(.L_x_15027 - $_ZN7cutlass13device_kernelIN5flash11enable_sm90INS1_16FlashAttnFwdSm90INS1_25CollectiveMainloopFwdSm90ILi2EN4cute5tupleIJNS5_1CILi1EEES8_S8_EEENS6_IJNS7_ILi128EEENS7_ILi96EEENS7_ILi64EEEEEELi256ENS_6half_tEfNS_4arch4Sm90ELb0ELb1ELb0ELb1ELb0ELb1ELb1ELb1ELb0ELb1ELb1ELb0EEENS1_21CollectiveEpilogueFwdINS6_IJSA_NS7_ILi256EEESB_EEES9_SE_SG_Li256ELb1ELb1ELb1ELb0EEENS1_36VarlenDynamicPersistentTileSchedulerILi128ELi96ELi256ELi128ELb1ELb1ELb1ELb1ELb0ELb1EEEEEEEEEvNT_6ParamsE$_ZZN5flash25CollectiveMainloopFwdSm90ILi2EN4cute5tupleIJNS1_1CILi1EEES4_S4_EEENS2_IJNS3_ILi128EEENS3_ILi96EEENS3_ILi64EEEEEELi256EN7cutlass6half_tEfNSA_4arch4Sm90ELb0ELb1ELb0ELb1ELb0ELb1ELb1ELb1ELb0ELb1ELb1ELb0EE3mmaINS_16FlashAttnFwdSm90ISE_NS_21CollectiveEpilogueFwdINS2_IJS6_NS3_ILi256EEES7_EEES5_SB_SD_Li256ELb1ELb1ELb1ELb0EEENS_36VarlenDynamicPersistentTileSchedulerILi128ELi96ELi256ELi128ELb1ELb1ELb1ELb1ELb0ELb1EEEE13SharedStorageENS1_6TensorINS1_11ArrayEngineIfLm128EEENS1_6LayoutINS2_IJNS2_IJNS3_ILi2EEEST_NS3_ILi32EEEEEES4_S4_EEENS2_IJNS2_IJS4_ST_NS3_ILi4EEEEEENS3_ILi0EEESZ_EEEEEEENS_7SoftmaxILi2ELi0EEEEEbRKNSE_6ParamsENSA_25PipelineTmaAsyncNoClusterILi2ENSA_16PipelineTmaAsyncILi2EEEEES1B_RNSA_13PipelineStateILj2EEERT0_RT1_iRiRKNS_16SeqlenInfoQKNewKILb1ELb1EEENS2_IJiiiiEEERT_ENKUliT_T0_T1_E_clIZSF_ISO_S12_S14_EbS17_S1B_S1B_S1E_S1G_S1I_iS1J_S1N_S1O_S1Q_EUlRS1R_iE0_NS3_ILb1EEES1Y_EEDaiS1R_S1S_S1T_)
$_ZN7cutlass13device_kernelIN5flash11enable_sm90INS1_16FlashAttnFwdSm90INS1_25CollectiveMainloopFwdSm90ILi2EN4cute5tupleIJNS5_1CILi1EEES8_S8_EEENS6_IJNS7_ILi128EEENS7_ILi96EEENS7_ILi64EEEEEELi256ENS_6half_tEfNS_4arch4Sm90ELb0ELb1ELb0ELb1ELb0ELb1ELb1ELb1ELb0ELb1ELb1ELb0EEENS1_21CollectiveEpilogueFwdINS6_IJSA_NS7_ILi256EEESB_EEES9_SE_SG_Li256ELb1ELb1ELb1ELb0EEENS1_36VarlenDynamicPersistentTileSchedulerILi128ELi96ELi256ELi128ELb1ELb1ELb1ELb1ELb0ELb1EEEEEEEEEvNT_6ParamsE$_ZZN5flash25CollectiveMainloopFwdSm90ILi2EN4cute5tupleIJNS1_1CILi1EEES4_S4_EEENS2_IJNS3_ILi128EEENS3_ILi96EEENS3_ILi64EEEEEELi256EN7cutlass6half_tEfNSA_4arch4Sm90ELb0ELb1ELb0ELb1ELb0ELb1ELb1ELb1ELb0ELb1ELb1ELb0EE3mmaINS_16FlashAttnFwdSm90ISE_NS_21CollectiveEpilogueFwdINS2_IJS6_NS3_ILi256EEES7_EEES5_SB_SD_Li256ELb1ELb1ELb1ELb0EEENS_36VarlenDynamicPersistentTileSchedulerILi128ELi96ELi256ELi128ELb1ELb1ELb1ELb1ELb0ELb1EEEE13SharedStorageENS1_6TensorINS1_11ArrayEngineIfLm128EEENS1_6LayoutINS2_IJNS2_IJNS3_ILi2EEEST_NS3_ILi32EEEEEES4_S4_EEENS2_IJNS2_IJS4_ST_NS3_ILi4EEEEEENS3_ILi0EEESZ_EEEEEEENS_7SoftmaxILi2ELi0EEEEEbRKNSE_6ParamsENSA_25PipelineTmaAsyncNoClusterILi2ENSA_16PipelineTmaAsyncILi2EEEEES1B_RNSA_13PipelineStateILj2EEERT0_RT1_iRiRKNS_16SeqlenInfoQKNewKILb1ELb1EEENS2_IJiiiiEEERT_ENKUliT_T0_T1_E_clIZSF_ISO_S12_S14_EbS17_S1B_S1B_S1E_S1G_S1I_iS1J_S1N_S1O_S1Q_EUlRS1R_iE0_NS3_ILb1EEES1Y_EEDaiS1R_S1S_S1T_:
[----:B------:R-:W-:Y:S02]  /*3e580*/  ULDC UR4, c[0x0][0x20] ;  /* 0x0000080000047ab9 */ /* 0x000fe40000000800 */
[----:B------:R-:W-:-:S09]  /*3e590*/  UIADD3 UR4, -UR4, UR5, URZ ;  /* 0x0000000504047290 */ /* 0x000fd2000fffe13f */
[----:B------:R-:W2:Y:S04]  /*3e5a0*/  LDL.64 R8, [UR4+0x18] ;  /* 0x00001804ff087983 */ /* 0x000ea80008100a00 */
[----:B------:R-:W3:Y:S01]  /*3e5b0*/  LDL.64 R4, [UR4] ;  /* 0x00000004ff047983 */ /* 0x000ee20008100a00 */
[----:B------:R-:W-:-:S03]  /*3e5c0*/  ULDC.64 UR6, c[0x0][0x208] ;  /* 0x0000820000067ab9 */ /* 0x000fc60000000a00 */
[----:B--2---:R-:W2:Y:S04]  /*3e5d0*/  LD.E R6, desc[UR6][R8.64+0x1c] ;  /* 0x00001c0608067980 */ /* 0x004ea8000c101900 */
[----:B---3--:R0:W5:Y:S04]  /*3e5e0*/  LD.E R0, desc[UR6][R4.64] ;  /* 0x0000000604007980 */ /* 0x008168000c101900 */
[----:B------:R0:W5:Y:S01]  /*3e5f0*/  LD.E R3, desc[UR6][R4.64+0x4] ;  /* 0x0000040604037980 */ /* 0x000162000c101900 */
[----:B------:R-:W-:Y:S01]  /*3e600*/  BSSY B1, `(.L_x_13043) ;  /* 0x0000007000017945 */ /* 0x000fe20003800000 */
[----:B------:R-:W-:Y:S01]  /*3e610*/  IMAD.MOV.U32 R7, RZ, RZ, R41 ;  /* 0x000000ffff077224 */ /* 0x000fe200078e0029 */
[----:B--2---:R-:W-:-:S04]  /*3e620*/  LOP3.LUT R6, R6, 0x1, RZ, 0xfc, !PT ;  /* 0x0000000106067812 */ /* 0x004fc800078efcff */
[----:B------:R-:W-:Y:S01]  /*3e630*/  ISETP.NE.AND P0, PT, R6, 0x3, PT ;  /* 0x000000030600780c */ /* 0x000fe20003f05270 */
[----:B------:R-:W-:-:S12]  /*3e640*/  IMAD.MOV.U32 R6, RZ, RZ, R32 ;  /* 0x000000ffff067224 */ /* 0x000fd800078e0020 */
[----:B0-----:R-:W-:Y:S05]  /*3e650*/  @!P0 BRA `(.L_x_13044) ;  /* 0x0000000000048947 */ /* 0x001fea0003800000 */
[----:B------:R-:W-:Y:S01]  /*3e660*/  BPT.TRAP 0x1 ;  /* 0x000000040000795c */ /* 0x000fe20000300000 */
.L_x_13044:
[----:B------:R-:W-:Y:S05]  /*3e670*/  BSYNC B1 ;  /* 0x0000000000017941 */ /* 0x000fea0003800000 */
.L_x_13043:
        /* <DEDUP_REMOVED lines=13> */
.L_x_13046:
[----:B------:R-:W-:Y:S05]  /*3e750*/  BSYNC B1 ;  /* 0x0000000000017941 */ /* 0x000fea0003800000 */
.L_x_13045:
        /* <DEDUP_REMOVED lines=8> */
.L_x_13048:
[----:B------:R-:W-:Y:S05]  /*3e7e0*/  BSYNC B1 ;  /* 0x0000000000017941 */ /* 0x000fea0003800000 */
.L_x_13047:
[----:B------:R-:W2:Y:S04]  /*3e7f0*/  LDL.64 R12, [UR4] ;  /* 0x00000004ff0c7983 */ /* 0x000ea80008100a00 */
[----:B------:R-:W3:Y:S04]  /*3e800*/  LDL.64 R4, [UR4+0x28] ;  /* 0x00002804ff047983 */ /* 0x000ee80008100a00 */
[----:B0----5:R-:W4:Y:S04]  /*3e810*/  LDL.64 R10, [UR4+0x20] ;  /* 0x00002004ff0a7983 */ /* 0x021f280008100a00 */
[----:B------:R-:W4:Y:S04]  /*3e820*/  LDL.64 R8, [UR4+0x8] ;  /* 0x00000804ff087983 */ /* 0x000f280008100a00 */
[----:B--2---:R-:W2:Y:S04]  /*3e830*/  LD.E R3, desc[UR6][R12.64] ;  /* 0x000000060c037980 */ /* 0x004ea8000c101900 */
[----:B---3--:R-:W2:Y:S01]  /*3e840*/  LD.E.64 R4, desc[UR6][R4.64] ;  /* 0x0000000604047980 */ /* 0x008ea2000c101b00 */
[----:B------:R-:W-:Y:S05]  /*3e850*/  WARPSYNC.ALL ;  /* 0x0000000000007948 */ /* 0x000fea0003800000 */
[----:B----4-:R0:W-:Y:S04]  /*3e860*/  ST.E desc[UR6][R8.64], RZ ;  /* 0x000000ff08007985 */ /* 0x0101e8000c101906 */
[----:B------:R-:W3:Y:S01]  /*3e870*/  LD.E.64 R12, desc[UR6][R10.64] ;  /* 0x000000060a0c7980 */ /* 0x000ee2000c101b00 */
[----:B--2---:R-:W-:Y:S01]  /*3e880*/  IMAD R4, R3, 0x300, R4 ;  /* 0x0000030003047824 */ /* 0x004fe200078e0204 */
[----:B------:R-:W-:Y:S01]  /*3e890*/  R2UR UR11, R5 ;  /* 0x00000000050b72ca */ /* 0x000fe200000e0000 */
[----:B------:R-:W-:Y:S01]  /*3e8a0*/  WARPGROUP.ARRIVE ;  /* 0x00000000000079c5 */ /* 0x000fe20000000000 */
[----:B------:R-:W-:-:S02]  /*3e8b0*/  IMAD.MOV.U32 R0, RZ, RZ, 0x1 ;  /* 0x00000001ff007424 */ /* 0x000fc400078e00ff */
        /* <DEDUP_REMOVED lines=8> */
[----:B------:R-:W-:Y:S01]  /*3e940*/  WARPGROUP.ARRIVE ;  /* 0x00000000000079c5 */ /* 0x000fe20000000000 */
[----:B------:R-:W-:-:S03]  /*3e950*/  IMAD.MOV.U32 R15, RZ, RZ, R5 ;  /* 0x000000ffff0f7224 */ /* 0x000fc600078e0005 */
        /* <DEDUP_REMOVED lines=23> */
[----:B------:R-:W-:-:S03]  /*3ead0*/  WARPGROUP.ARRIVE ;  /* 0x00000000000079c5 */ /* 0x000fc60000000000 */
[----:B------:R-:W-:Y:S01]  /*3eae0*/  R2UR UR10, R4 ;  /* 0x00000000040a72ca */ /* 0x000fe200000e0000 */
[----:B--2---:R-:W-:Y:S01]  /*3eaf0*/  VIADD R10, R10, 0x6 ;  /* 0x000000060a0a7836 */ /* 0x004fe20000000000 */
[----:B------:R-:W-:-:S04]  /*3eb00*/  R2UR UR9, R11 ;  /* 0x000000000b0972ca */ /* 0x000fc800000e0000 */
[----:B------:R-:W-:-:S13]  /*3eb10*/  R2UR UR8, R10 ;  /* 0x000000000a0872ca */ /* 0x000fda00000e0000 */
[----:B------:R-:W-:Y:S03]  /*3eb20*/  HGMMA.64x96x16.F32 R24, gdesc[UR8], R24, gsb0 ;  /* 0x01600000081879f0 */ /* 0x000fe60008000818 */
[----:B------:R-:W-:Y:S02]  /*3eb30*/  WARPGROUP.DEPBAR.LE gsb0, 0x0 ;  /* 0x00008000000079c5 */ /* 0x000fe40000010000 */
[----:B------:R0:W-:Y:S04]  /*3eb40*/  ST.E desc[UR6][R8.64], R0 ;  /* 0x0000000008007985 */ /* 0x0001e8000c101906 */
[----:B------:R-:W2:Y:S04]  /*3eb50*/  LDL.64 R4, [UR4+0x38] ;  /* 0x00003804ff047983 */ /* 0x000ea80008100a00 */
[----:B--2---:R-:W2:Y:S04]  /*3eb60*/  LD.E R3, desc[UR6][R4.64] ;  /* 0x0000000604037980 */ /* 0x004ea8000c101900 */
[----:B------:R-:W3:Y:S01]  /*3eb70*/  LDL.64 R4, [UR4+0x30] ;  /* 0x00003004ff047983 */ /* 0x000ee20008100a00 */
[----:B------:R-:W-:Y:S01]  /*3eb80*/  BSSY B1, `(.L_x_13050) ;  /* 0x0000008000017945 */ /* 0x000fe20003800000 */
[----:B--2---:R-:W-:-:S04]  /*3eb90*/  LEA.HI R10, R3, R3, RZ, 0x1 ;  /* 0x00000003030a7211 */ /* 0x004fc800078f08ff */
[----:B------:R-:W-:-:S05]  /*3eba0*/  LOP3.LUT R10, R10, 0xfffffffe, RZ, 0xc0, !PT ;  /* 0xfffffffe0a0a7812 */ /* 0x000fca00078ec0ff */
[----:B------:R-:W-:Y:S01]  /*3ebb0*/  IMAD.IADD R10, R3, 0x1, -R10 ;  /* 0x00000001030a7824 */ /* 0x000fe200078e0a0a */
[----:B---3--:R-:W-:-:S04]  /*3ebc0*/  MOV R3, R4 ;  /* 0x0000000400037202 */ /* 0x008fc80000000f00 */
[----:B------:R-:W-:-:S04]  /*3ebd0*/  SHF.L.U32 R10, R10, 0x1f, RZ ;  /* 0x0000001f0a0a7819 */ /* 0x000fc800000006ff */
[----:B------:R-:W1:Y:S02]  /*3ebe0*/  SYNCS.PHASECHK.TRANS64.TRYWAIT P0, [R3+URZ+0x32410], R10 ;  /* 0x0324100a030075a7 */ /* 0x000e64000800017f */
[----:B01----:R-:W-:Y:S05]  /*3ebf0*/  @!P0 BRA `(.L_x_13051) ;  /* 0x000000ac00d08947 */ /* 0x003fea0003800000 */
.L_x_13074:
[----:B------:R-:W-:Y:S05]  /*3ec00*/  BSYNC B1 ;  /* 0x0000000000017941 */ /* 0x000fea0003800000 */
.L_x_13050:
[----:B------:R-:W0:Y:S04]  /*3ec10*/  LDL.64 R4, [UR4+0x40] ;  /* 0x00004004ff047983 */ /* 0x000e280008100a00 */
[----:B------:R-:W2:Y:S04]  /*3ec20*/  LDL.64 R8, [UR4] ;  /* 0x00000004ff087983 */ /* 0x000ea80008100a00 */
[----:B0-----:R-:W3:Y:S04]  /*3ec30*/  LD.E R10, desc[UR6][R4.64+0x1c] ;  /* 0x00001c06040a7980 */ /* 0x001ee8000c101900 */
[----:B--2---:R0:W5:Y:S04]  /*3ec40*/  LD.E R3, desc[UR6][R8.64] ;  /* 0x0000000608037980 */ /* 0x004168000c101900 */
[----:B------:R0:W5:Y:S01]  /*3ec50*/  LD.E R12, desc[UR6][R8.64+0x4] ;  /* 0x00000406080c7980 */ /* 0x000162000c101900 */
[----:B------:R-:W-:Y:S01]  /*3ec60*/  BSSY B1, `(.L_x_13052) ;  /* 0x0000005000017945 */ /* 0x000fe20003800000 */
[----:B---3--:R-:W-:-:S04]  /*3ec70*/  LOP3.LUT R10, R10, 0x1, RZ, 0xfc, !PT ;  /* 0x000000010a0a7812 */ /* 0x008fc800078efcff */
[----:B------:R-:W-:-:S13]  /*3ec80*/  ISETP.NE.AND P0, PT, R10, 0x3, PT ;  /* 0x000000030a00780c */ /* 0x000fda0003f05270 */
[----:B0-----:R-:W-:Y:S05]  /*3ec90*/  @!P0 BRA `(.L_x_13053) ;  /* 0x0000000000048947 */ /* 0x001fea0003800000 */
[----:B------:R-:W-:Y:S01]  /*3eca0*/  BPT.TRAP 0x1 ;  /* 0x000000040000795c */ /* 0x000fe20000300000 */
.L_x_13053:
[----:B------:R-:W-:Y:S05]  /*3ecb0*/  BSYNC B1 ;  /* 0x0000000000017941 */ /* 0x000fea0003800000 */
.L_x_13052:
        /* <DEDUP_REMOVED lines=13> */
.L_x_13055:
[----:B------:R-:W-:Y:S05]  /*3ed90*/  BSYNC B1 ;  /* 0x0000000000017941 */ /* 0x000fea0003800000 */
.L_x_13054:
        /* <DEDUP_REMOVED lines=8> */
.L_x_13057:
[----:B------:R-:W-:Y:S05]  /*3ee20*/  BSYNC B1 ;  /* 0x0000000000017941 */ /* 0x000fea0003800000 */
.L_x_13056:
[----:B------:R-:W2:Y:S04]  /*3ee30*/  LDL.64 R4, [UR4] ;  /* 0x00000004ff047983 */ /* 0x000ea80008100a00 */
[----:B------:R-:W3:Y:S04]  /*3ee40*/  LDL.64 R12, [UR4+0x58] ;  /* 0x00005804ff0c7983 */ /* 0x000ee80008100a00 */
[----:B------:R-:W4:Y:S04]  /*3ee50*/  LDL.64 R8, [UR4+0x48] ;  /* 0x00004804ff087983 */ /* 0x000f280008100a00 */
[----:B0----5:R-:W3:Y:S04]  /*3ee60*/  LDL.64 R10, [UR4+0x50] ;  /* 0x00005004ff0a7983 */ /* 0x021ee80008100a00 */
[----:B------:R-:W3:Y:S04]  /*3ee70*/  LDL.LU R16, [R1+0x48c] ;  /* 0x00048c0001107983 */ /* 0x000ee80000300800 */
[----:B--2---:R-:W2:Y:S04]  /*3ee80*/  LD.E R3, desc[UR6][R4.64] ;  /* 0x0000000604037980 */ /* 0x004ea8000c101900 */
[----:B----4-:R-:W4:Y:S04]  /*3ee90*/  LD.E R14, desc[UR6][R8.64] ;  /* 0x00000006080e7980 */ /* 0x010f28000c101900 */
[----:B---3--:R-:W2:Y:S04]  /*3eea0*/  LD.E.64 R4, desc[UR6][R12.64] ;  /* 0x000000060c047980 */ /* 0x008ea8000c101b00 */
[----:B------:R-:W3:Y:S01]  /*3eeb0*/  LD.E.64 R12, desc[UR6][R10.64] ;  /* 0x000000060a0c7980 */ /* 0x000ee2000c101b00 */
[----:B------:R-:W-:Y:S05]  /*3eec0*/  WARPSYNC.ALL ;  /* 0x0000000000007948 */ /* 0x000fea0003800000 */
[----:B------:R-:W-:Y:S01]  /*3eed0*/  WARPGROUP.ARRIVE ;  /* 0x00000000000079c5 */ /* 0x000fe20000000000 */
[----:B----4-:R-:W-:Y:S01]  /*3eee0*/  ISETP.NE.U32.AND P0, PT, R14, RZ, PT ;  /* 0x000000ff0e00720c */ /* 0x010fe20003f05070 */
[----:B--2---:R-:W-:Y:S01]  /*3eef0*/  IMAD R4, R3, 0xc00, R4 ;  /* 0x00000c0003047824 */ /* 0x004fe200078e0204 */
[----:B------:R-:W-:-:S04]  /*3ef00*/  R2UR UR11, R5 ;  /* 0x00000000050b72ca */ /* 0x000fc800000e0000 */
[----:B------:R-:W-:Y:S02]  /*3ef10*/  R2UR UR10, R4 ;  /* 0x00000000040a72ca */ /* 0x000fe400000e0000 */
[----:B---3--:R-:W-:Y:S02]  /*3ef20*/  R2UR UR8, R12 ;  /* 0x000000000c0872ca */ /* 0x008fe400000e0000 */
[----:B------:R-:W-:-:S03]  /*3ef30*/  R2UR UR9, R13 ;  /* 0x000000000d0972ca */ /* 0x000fc600000e0000 */
[----:B------:R-:W-:-:S10]  /*3ef40*/  VOTEU.ANY UP0, P0 ;  /* 0x00000000003f7886 */ /* 0x000fd40000000100 */
        /* <DEDUP_REMOVED lines=176> */
[----:B------:R-:W0:Y:S02]  /*3fa50*/  S2R R216, SR_TID.X ;  /* 0x0000000000d87919 */ /* 0x000e240000002100 */
[----:B0-----:R-:W-:Y:S01]  /*3fa60*/  LOP3.LUT P1, RZ, R216, 0x7f, RZ, 0xc0, !PT ;  /* 0x0000007fd8ff7812 */ /* 0x001fe2000782c0ff */
[----:B--2---:R-:W-:Y:S01]  /*3fa70*/  VIADD R10, R10, 0xc06 ;  /* 0x00000c060a0a7836 */ /* 0x004fe20000000000 */
[----:B------:R-:W-:-:S04]  /*3fa80*/  R2UR UR9, R11 ;  /* 0x000000000b0972ca */ /* 0x000fc800000e0000 */
[----:B------:R-:W-:-:S13]  /*3fa90*/  R2UR UR8, R10 ;  /* 0x000000000a0872ca */ /* 0x000fda00000e0000 */
[----:B------:R-:W-:Y:S03]  /*3faa0*/  HGMMA.64x96x16.F32 R24, gdesc[UR8], R24, gsb0 ;  /* 0x01600000081879f0 */ /* 0x000fe60008000818 */
[----:B------:R-:W-:Y:S02]  /*3fab0*/  WARPGROUP.DEPBAR.LE gsb0, 0x0 ;  /* 0x00008000000079c5 */ /* 0x000fe40000010000 */
[----:B------:R0:W-:Y:S04]  /*3fac0*/  ST.E desc[UR6][R8.64], R0 ;  /* 0x0000000008007985 */ /* 0x0001e8000c101906 */
[----:B------:R-:W2:Y:S04]  /*3fad0*/  @!P1 LDL.64 R4, [UR4] ;  /* 0x00000004ff049983 */ /* 0x000ea80008100a00 */
[----:B0-----:R-:W3:Y:S01]  /*3fae0*/  @!P1 LDL.64 R8, [UR4+0x18] ;  /* 0x00001804ff089983 */ /* 0x001ee20008100a00 */
[----:B------:R-:W-:-:S04]  /*3faf0*/  SHF.R.U32.HI R3, RZ, 0x7, R216 ;  /* 0x00000007ff037819 */ /* 0x000fc800000116d8 */
[----:B------:R-:W-:-:S05]  /*3fb00*/  IADD3 R3, -R3, 0xb, RZ ;  /* 0x0000000b03037810 */ /* 0x000fca0007ffe1ff */
[----:B------:R0:W-:Y:S06]  /*3fb10*/  BAR.ARV R3, 0x100 ;  /* 0x000400030000751d */ /* 0x0001ec0000002000 */
[----:B--2---:R-:W2:Y:S04]  /*3fb20*/  @!P1 LD.E R4, desc[UR6][R4.64] ;  /* 0x0000000604049980 */ /* 0x004ea8000c101900 */
[----:B---3--:R-:W3:Y:S02]  /*3fb30*/  @!P1 LD.E.64 R8, desc[UR6][R8.64+0x30] ;  /* 0x0000300608089980 */ /* 0x008ee4000c101b00 */
[----:B---3--:R-:W-:-:S05]  /*3fb40*/  @!P1 MOV R11, R8 ;  /* 0x00000008000b9202 */ /* 0x008fca0000000f00 */
[----:B--2---:R-:W-:-:S05]  /*3fb50*/  @!P1 IMAD R10, R4, 0x8, R11 ;  /* 0x00000008040a9824 */ /* 0x004fca00078e020b */
[----:B------:R-:W-:-:S04]  /*3fb60*/  @!P1 PRMT R10, RZ, 0x654, R10 ;  /* 0x00000654ff0a9816 */ /* 0x000fc8000000000a */
[----:B------:R1:W-:Y:S01]  /*3fb70*/  @!P1 SYNCS.ARRIVE.TRANS64.RED.A1T0 RZ, [R10+URZ], RZ ;  /* 0x000000ff0aff99a7 */ /* 0x0003e2000810043f */
[----:B------:R-:W2:Y:S04]  /*3fb80*/  LD.E R11, desc[UR6][R6.64+0x24] ;  /* 0x00002406060b7980 */ /* 0x000ea8000c101900 */
[----:B------:R-:W3:Y:S04]  /*3fb90*/  LD.E R73, desc[UR6][R72.64] ;  /* 0x0000000648497980 */ /* 0x000ee8000c101900 */
[----:B-1----:R-:W4:Y:S04]  /*3fba0*/  LD.E R10, desc[UR6][R6.64] ;  /* 0x00000006060a7980 */ /* 0x002f28000c101900 */
[----:B------:R-:W3:Y:S04]  /*3fbb0*/  LD.E R5, desc[UR6][R6.64+0x8] ;  /* 0x0000080606057980 */ /* 0x000ee8000c101900 */
[----:B0-----:R-:W3:Y:S04]  /*3fbc0*/  LD.E R3, desc[UR6][R6.64+0x18] ;  /* 0x0000180606037980 */ /* 0x001ee8000c101900 */
[----:B------:R-:W3:Y:S04]  /*3fbd0*/  LD.E R74, desc[UR6][R6.64+0xc] ;  /* 0x00000c06064a7980 */ /* 0x000ee8000c101900 */
[----:B------:R-:W3:Y:S04]  /*3fbe0*/  LD.E R4, desc[UR6][R6.64+0x4] ;  /* 0x0000040606047980 */ /* 0x000ee8000c101900 */
[----:B------:R-:W3:Y:S04]  /*3fbf0*/  LD.E R75, desc[UR6][R6.64+0x10] ;  /* 0x00001006064b7980 */ /* 0x000ee8000c101900 */
[----:B------:R-:W3:Y:S01]  /*3fc00*/  LD.E R77, desc[UR6][R6.64+0x14] ;  /* 0x00001406064d7980 */ /* 0x000ee2000c101900 */
[----:B--2---:R-:W-:-:S13]  /*3fc10*/  ISETP.NE.AND P0, PT, R11, 0x1, PT ;  /* 0x000000010b00780c */ /* 0x004fda0003f05270 */
[----:B------:R-:W2:Y:S04]  /*3fc20*/  @P0 LD.E R20, desc[UR6][R6.64+0x28] ;  /* 0x0000280606140980 */ /* 0x000ea8000c101900 */
[----:B------:R-:W2:Y:S01]  /*3fc30*/  @P0 LD.E R21, desc[UR6][R6.64+0x2c] ;  /* 0x00002c0606150980 */ /* 0x000ea2000c101900 */
[----:B----4-:R-:W-:-:S04]  /*3fc40*/  SHF.R.S32.HI R9, RZ, 0x1f, R10 ;  /* 0x0000001fff097819 */ /* 0x010fc8000001140a */
[----:B------:R-:W-:-:S04]  /*3fc50*/  LEA.HI R8, R9, R10, RZ, 0x7 ;  /* 0x0000000a09087211 */ /* 0x000fc800078f38ff */
[----:B------:R-:W-:Y:S02]  /*3fc60*/  LOP3.LUT R11, R8, 0xffffff80, RZ, 0xc0, !PT ;  /* 0xffffff80080b7812 */ /* 0x000fe400078ec0ff */
[----:B------:R-:W-:-:S03]  /*3fc70*/  LOP3.LUT R16, R16, 0xfff7ffff, RZ, 0xc0, !PT ;  /* 0xfff7ffff10107812 */ /* 0x000fc600078ec0ff */
[----:B------:R-:W-:Y:S01]  /*3fc80*/  IMAD.IADD R11, R10, 0x1, -R11 ;  /* 0x000000010a0b7824 */ /* 0x000fe200078e0a0b */
[----:B------:R-:W-:-:S04]  /*3fc90*/  @P1 LOP3.LUT R16, R16, 0x80000, RZ, 0xfc, !PT ;  /* 0x0008000010101812 */ /* 0x000fc800078efcff */
[----:B------:R-:W-:Y:S01]  /*3fca0*/  SHF.R.S32.HI R12, RZ, 0x1f, R11 ;  /* 0x0000001fff0c7819 */ /* 0x000fe2000001140b */
[----:B------:R0:W-:Y:S03]  /*3fcb0*/  STL [R1+0x48c], R16 ;  /* 0x00048c1001007387 */ /* 0x0001e60000100800 */
[----:B------:R-:W-:-:S04]  /*3fcc0*/  LEA.HI R13, R12, R11, RZ, 0x2 ;  /* 0x0000000b0c0d7211 */ /* 0x000fc800078f10ff */
[--C-:B------:R-:W-:Y:S02]  /*3fcd0*/  SHF.R.S32.HI R14, RZ, 0x2, R13.reuse ;  /* 0x00000002ff0e7819 */ /* 0x100fe4000001140d */
[----:B0-----:R-:W-:Y:S02]  /*3fce0*/  LEA.HI R16, R9, R10, RZ, 0x2 ;  /* 0x0000000a09107211 */ /* 0x001fe400078f10ff */
[----:B------:R-:W-:Y:S02]  /*3fcf0*/  SHF.R.S32.HI R15, RZ, 0x1f, R13 ;  /* 0x0000001fff0f7819 */ /* 0x000fe4000001140d */
[----:B------:R-:W-:Y:S02]  /*3fd00*/  LOP3.LUT R17, R16, 0xfffffffc, RZ, 0xc0, !PT ;  /* 0xfffffffc10117812 */ /* 0x000fe400078ec0ff */
[----:B------:R-:W-:Y:S02]  /*3fd10*/  LEA.HI R12, R12, R11, RZ, 0x5 ;  /* 0x0000000b0c0c7211 */ /* 0x000fe400078f28ff */
[----:B------:R-:W-:-:S02]  /*3fd20*/  SHF.R.S32.HI R9, RZ, 0x7, R8 ;  /* 0x00000007ff097819 */ /* 0x000fc40000011408 */
[----:B------:R-:W-:Y:S01]  /*3fd30*/  LEA.HI R15, R15, R14, RZ, 0x3 ;  /* 0x0000000e0f0f7211 */ /* 0x000fe200078f18ff */
[----:B------:R-:W-:Y:S01]  /*3fd40*/  IMAD.IADD R17, R10, 0x1, -R17 ;  /* 0x000000010a117824 */ /* 0x000fe200078e0a11 */
[----:B------:R-:W-:Y:S02]  /*3fd50*/  SHF.R.S32.HI R12, RZ, 0x5, R12 ;  /* 0x00000005ff0c7819 */ /* 0x000fe4000001140c */
[----:B------:R-:W-:Y:S02]  /*3fd60*/  LEA.HI R8, R8, R9, RZ, 0x1 ;  /* 0x0000000908087211 */ /* 0x000fe400078f08ff */
[----:B------:R-:W-:Y:S01]  /*3fd70*/  LOP3.LUT R15, R15, 0xfffffff8, RZ, 0xc0, !PT ;  /* 0xfffffff80f0f7812 */ /* 0x000fe200078ec0ff */
[----:B---3--:R-:W-:Y:S01]  /*3fd80*/  IMAD R12, R73, 0x8, R12 ;  /* 0x00000008490c7824 */ /* 0x008fe200078e020c */
[----:B------:R-:W-:Y:S02]  /*3fd90*/  LOP3.LUT R8, R8, 0x3fffffe, RZ, 0xc0, !PT ;  /* 0x03fffffe08087812 */ /* 0x000fe400078ec0ff */
[----:B------:R-:W-:Y:S01]  /*3fda0*/  LEA.HI R10, R17, R17, RZ, 0x1 ;  /* 0x00000011110a7211 */ /* 0x000fe200078f08ff */
[----:B------:R-:W-:-:S02]  /*3fdb0*/  IMAD.IADD R15, R14, 0x1, -R15 ;  /* 0x000000010e0f7824 */ /* 0x000fc400078e0a0f */
[----:B------:R-:W-:Y:S01]  /*3fdc0*/  IMAD.IADD R8, R9, 0x1, -R8 ;  /* 0x0000000109087824 */ /* 0x000fe200078e0a08 */
[----:B------:R-:W-:Y:S01]  /*3fdd0*/  LOP3.LUT R10, R10, 0x1ffffffe, RZ, 0xc0, !PT ;  /* 0x1ffffffe0a0a7812 */ /* 0x000fe200078ec0ff */
[----:B------:R-:W-:-:S04]  /*3fde0*/  IMAD.U32 R15, R12, 0x10, R15 ;  /* 0x000000100c0f7824 */ /* 0x000fc800078e000f */
[----:B------:R-:W-:Y:S02]  /*3fdf0*/  IMAD.IADD R10, R17, 0x1, -R10 ;  /* 0x00000001110a7824 */ /* 0x000fe400078e0a0a */
[----:B------:R-:W-:-:S04]  /*3fe00*/  IMAD R15, R8, 0x40, R15 ;  /* 0x00000040080f7824 */ /* 0x000fc800078e020f */
[----:B------:R-:W-:Y:S01]  /*3fe10*/  IMAD R9, R10, 0x8, R15 ;  /* 0x000000080a097824 */ /* 0x000fe200078e020f */
[----:B------:R-:W-:Y:S01]  /*3fe20*/  LOP3.LUT R8, R13, 0x7ffffffc, RZ, 0xc0, !PT ;  /* 0x7ffffffc0d087812 */ /* 0x000fe200078ec0ff */
[----:B------:R-:W-:Y:S01]  /*3fe30*/  IMAD R15, R2, -0x60, R5 ;  /* 0xffffffa0020f7824 */ /* 0x000fe200078e0205 */
[----:B------:R-:W-:-:S03]  /*3fe40*/  ISETP.GE.AND P1, PT, R3, 0x1, PT ;  /* 0x000000010300780c */ /* 0x000fc60003f26270 */
[----:B------:R-:W-:Y:S02]  /*3fe50*/  IMAD.IADD R8, R11, 0x1, -R8 ;  /* 0x000000010b087824 */ /* 0x000fe400078e0a08 */
[----:B------:R-:W-:-:S04]  /*3fe60*/  VIADD R11, R15, 0x1 ;  /* 0x000000010f0b7836 */ /* 0x000fc80000000000 */
[----:B------:R-:W-:Y:S01]  /*3fe70*/  IMAD R11, R8, -0x2, R11 ;  /* 0xfffffffe080b7824 */ /* 0x000fe200078e020b */
[----:B------:R-:W-:-:S03]  /*3fe80*/  LOP3.LUT R13, RZ, R74, RZ, 0x33, !PT ;  /* 0x0000004aff0d7212 */ /* 0x000fc600078e33ff */
[----:B------:R-:W-:Y:S02]  /*3fe90*/  IMAD.IADD R10, R11, 0x1, -R4 ;  /* 0x000000010b0a7824 */ /* 0x000fe400078e0a04 */
[C---:B------:R-:W-:Y:S02]  /*3fea0*/  IMAD.SHL.U32 R11, R8.reuse, 0x2, RZ ;  /* 0x00000002080b7824 */ /* 0x040fe400078e00ff */
[----:B------:R-:W-:Y:S02]  /*3feb0*/  IMAD R12, R8, -0x2, R15 ;  /* 0xfffffffe080c7824 */ /* 0x000fe400078e020f */
[C---:B------:R-:W-:Y:S01]  /*3fec0*/  IMAD.IADD R75, R10.reuse, 0x1, R75 ;  /* 0x000000010a4b7824 */ /* 0x040fe200078e024b */
[----:B------:R-:W-:Y:S01]  /*3fed0*/  BSSY B1, `(.L_x_13059) ;  /* 0x0000023000017945 */ /* 0x000fe20003800000 */
[----:B------:R-:W-:Y:S02]  /*3fee0*/  IMAD.IADD R14, R10, 0x1, R13 ;  /* 0x000000010a0e7824 */ /* 0x000fe400078e020d */
[----:B------:R-:W-:-:S02]  /*3fef0*/  IMAD R10, R2, -0x60, -R11 ;  /* 0xffffffa0020a7824 */ /* 0x000fc400078e0a0b */
[----:B------:R-:W-:Y:S02]  /*3ff00*/  IMAD R77, R2, -0x60, R77 ;  /* 0xffffffa0024d7824 */ /* 0x000fe400078e024d */
[----:B--2---:R-:W-:-:S05]  /*3ff10*/  @P0 IMAD.HI.U32 R20, R9, R20, RZ ;  /* 0x0000001409140227 */ /* 0x004fca00078e00ff */
[----:B------:R-:W-:-:S05]  /*3ff20*/  @P0 SHF.R.U32.HI R9, RZ, R21, R20 ;  /* 0x00000015ff090219 */ /* 0x000fca0000011614 */
[----:B------:R-:W0:Y:S02]  /*3ff30*/  SHFL.IDX PT, R17, R9, RZ, 0x1c1f ;  /* 0x001c1fff09117589 */ /* 0x000e2400000e0000 */
[----:B0-----:R-:W-:Y:S01]  /*3ff40*/  VIADDMNMX R2, R17, R75, R12, PT ;  /* 0x0000004b11027246 */ /* 0x001fe2000380010c */
        /* <DEDUP_REMOVED lines=10> */
[----:B------:R-:W2:Y:S04]  /*3fff0*/  LD.E R13, desc[UR6][R6.64+0x1c] ;  /* 0x00001c06060d7980 */ /* 0x000ea8000c101900 */
[----:B------:R-:W3:Y:S01]  /*40000*/  LD.E R15, desc[UR6][R6.64+0x20] ;  /* 0x00002006060f7980 */ /* 0x000ee2000c101900 */
[----:B--2---:R-:W-:-:S05]  /*40010*/  IMAD.HI.U32 R8, R8, R13, RZ ;  /* 0x0000000d08087227 */ /* 0x004fca00078e00ff */
[----:B---3--:R-:W-:-:S07]  /*40020*/  SHF.R.U32.HI R8, RZ, R15, R8 ;  /* 0x0000000fff087219 */ /* 0x008fce0000011608 */
.L_x_13064:
[----:B------:R-:W-:Y:S05]  /*40030*/  BSYNC B3 ;  /* 0x0000000000037941 */ /* 0x000fea0003800000 */
.L_x_13063:
[----:B------:R-:W-:Y:S01]  /*40040*/  LOP3.LUT R8, RZ, R8, RZ, 0x33, !PT ;  /* 0x00000008ff087212 */ /* 0x000fe200078e33ff */
[----:B------:R-:W-:Y:S06]  /*40050*/  BRA `(.L_x_13065) ;  /* 0x0000000000187947 */ /* 0x000fec0003800000 */
.L_x_13062:
[----:B------:R-:W-:-:S13]  /*40060*/  ISETP.NE.AND P0, PT, R3, 0x1, PT ;  /* 0x000000010300780c */ /* 0x000fda0003f05270 */
[----:B------:R-:W-:Y:S05]  /*40070*/  @!P0 BRA `(.L_x_13065) ;  /* 0x0000000000108947 */ /* 0x000fea0003800000 */
[----:B------:R-:W2:Y:S04]  /*40080*/  LD.E R13, desc[UR6][R6.64+0x1c] ;  /* 0x00001c06060d7980 */ /* 0x000ea8000c101900 */
[----:B------:R-:W3:Y:S01]  /*40090*/  LD.E R15, desc[UR6][R6.64+0x20] ;  /* 0x00002006060f7980 */ /* 0x000ee2000c101900 */
[----:B--2---:R-:W-:-:S05]  /*400a0*/  IMAD.HI.U32 R8, R8, R13, RZ ;  /* 0x0000000d08087227 */ /* 0x004fca00078e00ff */
[----:B---3--:R-:W-:-:S07]  /*400b0*/  SHF.R.U32.HI R8, RZ, R15, R8 ;  /* 0x0000000fff087219 */ /* 0x008fce0000011608 */
.L_x_13065:
[----:B------:R-:W-:Y:S05]  /*400c0*/  BSYNC B2 ;  /* 0x0000000000027941 */ /* 0x000fea0003800000 */
.L_x_13061:
[----:B------:R-:W-:-:S05]  /*400d0*/  IMAD R8, R3, R8, R10 ;  /* 0x0000000803087224 */ /* 0x000fca00078e020a */
[----:B------:R-:W-:Y:S02]  /*400e0*/  VIMNMX R11, R11, R8, !PT ;  /* 0x000000080b0b7248 */ /* 0x000fe40007fe0100 */
[----:B------:R-:W-:-:S07]  /*400f0*/  VIADDMNMX R2, R8, R3, R2, PT ;  /* 0x0000000308027246 */ /* 0x000fce0003800102 */
.L_x_13060:
[----:B------:R-:W-:Y:S05]  /*40100*/  BSYNC B1 ;  /* 0x0000000000017941 */ /* 0x000fea0003800000 */
.L_x_13059:
        /* <DEDUP_REMOVED lines=9> */
[C---:B------:R-:W-:Y:S02]  /*401a0*/  ISETP.LT.OR P3, PT, R2.reuse, 0x2, P3 ;  /* 0x000000020200780c */ /* 0x040fe40001f61670 */
[----:B------:R-:W-:Y:S02]  /*401b0*/  ISETP.GT.AND P2, PT, R11, 0x9, !P4 ;  /* 0x000000090b00780c */ /* 0x000fe40006744270 */
[----:B------:R-:W-:Y:S02]  /*401c0*/  FSEL R25, R25, -INF , !P3 ;  /* 0xff80000019197808 */ /* 0x000fe40005800000 */
[----:B------:R-:W-:Y:S02]  /*401d0*/  ISETP.LT.OR P2, PT, R2, 0xa, P2 ;  /* 0x0000000a0200780c */ /* 0x000fe40001741670 */
[----:B------:R-:W-:-:S02]  /*401e0*/  ISETP.GE.AND P3, PT, R77, 0x11, PT ;  /* 0x000000114d00780c */ /* 0x000fc40003f66270 */
[----:B------:R-:W-:Y:S01]  /*401f0*/  FSEL R29, R29, -INF , !P2 ;  /* 0xff8000001d1d7808 */ /* 0x000fe20005000000 */
[----:B0-----:R-:W-:Y:S01]  /*40200*/  IMAD.IADD R13, R14, 0x1, R9 ;  /* 0x000000010e0d7824 */ /* 0x001fe200078e0209 */
        /* <DEDUP_REMOVED lines=116> */
.L_x_13071:
[----:B------:R-:W-:Y:S05]  /*40950*/  BSYNC B3 ;  /* 0x0000000000037941 */ /* 0x000fea0003800000 */
.L_x_13070:
[----:B------:R-:W-:Y:S01]  /*40960*/  LOP3.LUT R4, RZ, R4, RZ, 0x33, !PT ;  /* 0x00000004ff047212 */ /* 0x000fe200078e33ff */
[----:B------:R-:W-:Y:S06]  /*40970*/  BRA `(.L_x_13072) ;  /* 0x0000000000187947 */ /* 0x000fec0003800000 */
.L_x_13069:
[----:B------:R-:W-:-:S13]  /*40980*/  ISETP.NE.AND P6, PT, R3, 0x1, PT ;  /* 0x000000010300780c */ /* 0x000fda0003fc5270 */
[----:B------:R-:W-:Y:S05]  /*40990*/  @!P6 BRA `(.L_x_13072) ;  /* 0x000000000010e947 */ /* 0x000fea0003800000 */
[----:B------:R-:W2:Y:S04]  /*409a0*/  LD.E R5, desc[UR6][R6.64+0x1c] ;  /* 0x00001c0606057980 */ /* 0x000ea8000c101900 */
[----:B------:R-:W3:Y:S01]  /*409b0*/  LD.E R9, desc[UR6][R6.64+0x20] ;  /* 0x0000200606097980 */ /* 0x000ee2000c101900 */
[----:B--2---:R-:W-:-:S05]  /*409c0*/  IMAD.HI.U32 R4, R4, R5, RZ ;  /* 0x0000000504047227 */ /* 0x004fca00078e00ff */
[----:B---3--:R-:W-:-:S07]  /*409d0*/  SHF.R.U32.HI R4, RZ, R9, R4 ;  /* 0x00000009ff047219 */ /* 0x008fce0000011604 */
.L_x_13072:
[----:B------:R-:W-:Y:S05]  /*409e0*/  BSYNC B2 ;  /* 0x0000000000027941 */ /* 0x000fea0003800000 */
.L_x_13068:
[----:B------:R-:W-:-:S05]  /*409f0*/  IMAD R4, R3, R4, R10 ;  /* 0x0000000403047224 */ /* 0x000fca00078e020a */
[----:B------:R-:W-:Y:S02]  /*40a00*/  VIADDMNMX R2, R4, R3, R2, PT ;  /* 0x0000000304027246 */ /* 0x000fe40003800102 */
[----:B------:R-:W-:-:S07]  /*40a10*/  VIMNMX R13, R13, R4, !PT ;  /* 0x000000040d0d7248 */ /* 0x000fce0007fe0100 */
.L_x_13067:
[----:B------:R-:W-:Y:S05]  /*40a20*/  BSYNC B1 ;  /* 0x0000000000017941 */ /* 0x000fea0003800000 */
.L_x_13066:
[C---:B------:R-:W-:Y:S01]  /*40a30*/  ISETP.GT.AND P0, PT, R13.reuse, 0x1, !P0 ;  /* 0x000000010d00780c */ /* 0x040fe20004704270 */
[----:B------:R-:W2:Y:S01]  /*40a40*/  LDL.64 R4, [UR4+0x70] ;  /* 0x00007004ff047983 */ /* 0x000ea20008100a00 */
        /* <DEDUP_REMOVED lines=70> */
[C---:B------:R-:W-:Y:S02]  /*40eb0*/  ISETP.GT.AND P0, PT, R13.reuse, RZ, !P6 ;  /* 0x000000ff0d00720c */ /* 0x040fe40007704270 */
[C---:B------:R-:W-:Y:S02]  /*40ec0*/  ISETP.GT.AND P2, PT, R13.reuse, 0x49, !P2 ;  /* 0x000000490d00780c */ /* 0x040fe40005744270 */
[----:B------:R-:W-:Y:S02]  /*40ed0*/  ISETP.LT.OR P0, PT, R2, 0x1, P0 ;  /* 0x000000010200780c */ /* 0x000fe40000701670 */
[----:B------:R-:W-:Y:S02]  /*40ee0*/  ISETP.GT.AND P3, PT, R13, 0x50, !P3 ;  /* 0x000000500d00780c */ /* 0x000fe40005f64270 */
[----:B------:R-:W-:-:S02]  /*40ef0*/  FSEL R12, R26, -INF , !P0 ;  /* 0xff8000001a0c7808 */ /* 0x000fc40004000000 */
        /* <DEDUP_REMOVED lines=18> */
[C---:B------:R-:W-:Y:S02]  /*41020*/  ISETP.LT.OR P2, PT, R2.reuse, 0x4a, P2 ;  /* 0x0000004a0200780c */ /* 0x040fe40001741670 */
        /* <DEDUP_REMOVED lines=16> */
[----:B------:R-:W-:-:S04]  /*41130*/  FMNMX.FTZ R2, R70, R3, !PT ;  /* 0x0000000346027209 */ /* 0x000fc80007810000 */
[----:B------:R-:W-:-:S05]  /*41140*/  FMNMX.FTZ R13, R71, R2, !PT ;  /* 0x00000002470d7209 */ /* 0x000fca0007810000 */
[----:B--2---:R0:W-:Y:S04]  /*41150*/  ST.E desc[UR6][R4.64+0x4], R13 ;  /* 0x0000040d04007985 */ /* 0x0041e8000c101906 */
[----:B------:R-:W2:Y:S01]  /*41160*/  LD.E R16, desc[UR6][R4.64+0x4] ;  /* 0x0000040604107980 */ /* 0x000ea2000c101900 */
        /* <DEDUP_REMOVED lines=22> */
[----:B0-----:R-:W-:-:S05]  /*412d0*/  FMNMX.FTZ R13, R69, R2, !PT ;  /* 0x00000002450d7209 */ /* 0x001fca0007810000 */
[----:B------:R-:W0:Y:S02]  /*412e0*/  SHFL.BFLY PT, R2, R13, 0x2, 0x1f ;  /* 0x0c401f000d027f89 */ /* 0x000e2400000e0000 */
[----:B0-----:R-:W-:Y:S02]  /*412f0*/  FMNMX.FTZ R14, R13, R2, !PT ;  /* 0x000000020d0e7209 */ /* 0x001fe40007810000 */
[----:B------:R-:W-:Y:S04]  /*41300*/  ST.E desc[UR6][R4.64], R13 ;  /* 0x0000000d04007985 */ /* 0x000fe8000c101906 */
[----:B--2---:R-:W0:Y:S02]  /*41310*/  SHFL.BFLY PT, R3, R16, 0x2, 0x1f ;  /* 0x0c401f0010037f89 */ /* 0x004e2400000e0000 */
[----:B0-----:R-:W-:-:S02]  /*41320*/  FMNMX.FTZ R17, R16, R3, !PT ;  /* 0x0000000310117209 */ /* 0x001fc40007810000 */
[----:B------:R-:W0:Y:S04]  /*41330*/  SHFL.BFLY PT, R3, R14, 0x1, 0x1f ;  /* 0x0c201f000e037f89 */ /* 0x000e2800000e0000 */
[----:B------:R-:W1:Y:S01]  /*41340*/  SHFL.BFLY PT, R2, R17, 0x1, 0x1f ;  /* 0x0c201f0011027f89 */ /* 0x000e6200000e0000 */
[----:B0-----:R-:W-:Y:S02]  /*41350*/  FMNMX.FTZ R15, R14, R3, !PT ;  /* 0x000000030e0f7209 */ /* 0x001fe40007810000 */
[----:B-1----:R-:W-:-:S03]  /*41360*/  FMNMX.FTZ R21, R17, R2, !PT ;  /* 0x0000000211157209 */ /* 0x002fc60007810000 */
[----:B------:R-:W-:Y:S04]  /*41370*/  ST.E desc[UR6][R4.64], R15 ;  /* 0x0000000f04007985 */ /* 0x000fe8000c101906 */
[----:B------:R0:W-:Y:S04]  /*41380*/  ST.E desc[UR6][R4.64+0x4], R21 ;  /* 0x0000041504007985 */ /* 0x0001e8000c101906 */
[----:B------:R-:W2:Y:S04]  /*41390*/  LDL.64 R2, [UR4+0x70] ;  /* 0x00007004ff027983 */ /* 0x000ea80008100a00 */
[----:B--2---:R-:W2:Y:S04]  /*413a0*/  LD.E R73, desc[UR6][R2.64+0x20] ;  /* 0x0000200602497980 */ /* 0x004ea8000c101900 */
[----:B------:R-:W2:Y:S04]  /*413b0*/  LD.E R16, desc[UR6][R2.64] ;  /* 0x0000000602107980 */ /* 0x000ea8000c101900 */
[----:B------:R-:W0:Y:S01]  /*413c0*/  LD.E R20, desc[UR6][R2.64+0x4] ;  /* 0x0000040602147980 */ /* 0x000e22000c101900 */
[C---:B--2---:R-:W-:Y:S01]  /*413d0*/  FMUL.FTZ R14, R16.reuse, R73 ;  /* 0x00000049100e7220 */ /* 0x044fe20000410000 */
[----:B------:R-:W-:Y:S01]  /*413e0*/  FSETP.NEU.FTZ.AND P0, PT, R16, -INF , PT ;  /* 0xff8000001000780b */ /* 0x000fe20003f1d000 */
[----:B0-----:R-:W-:-:S03]  /*413f0*/  FMUL.FTZ R4, R73, R20 ;  /* 0x0000001449047220 */ /* 0x001fc60000410000 */
[----:B------:R-:W-:Y:S02]  /*41400*/  FSEL R14, R14, RZ, P0 ;  /* 0x000000ff0e0e7208 */ /* 0x000fe40000000000 */
[----:B------:R-:W-:-:S04]  /*41410*/  FSETP.NEU.FTZ.AND P0, PT, R20, -INF , PT ;  /* 0xff8000001400780b */ /* 0x000fc80003f1d000 */
[----:B------:R-:W-:Y:S01]  /*41420*/  FSEL R4, R4, RZ, P0 ;  /* 0x000000ff04047208 */ /* 0x000fe20000000000 */
[-CC-:B------:R-:W-:Y:S01]  /*41430*/  FFMA.FTZ R35, R24, R73.reuse, -R14.reuse ;  /* 0x0000004918237223 */ /* 0x180fe2000001080e */
[----:B------:R-:W-:-:S03]  /*41440*/  FFMA.FTZ R184, R25, R73, -R14 ;  /* 0x0000004919b87223 */ /* 0x000fc6000001080e */
[-CC-:B------:R-:W-:Y:S01]  /*41450*/  FFMA.FTZ R21, R12, R73.reuse, -R4.reuse ;  /* 0x000000490c157223 */ /* 0x180fe20000010804 */
[-C--:B------:R-:W-:Y:S01]  /*41460*/  FFMA.FTZ R185, R11, R73.reuse, -R4 ;  /* 0x000000490bb97223 */ /* 0x080fe20000010804 */
[-C--:B------:R-:W-:Y:S01]  /*41470*/  FFMA.FTZ R34, R28, R73.reuse, -R14 ;  /* 0x000000491c227223 */ /* 0x080fe2000001080e */
[-C--:B------:R-:W-:Y:S01]  /*41480*/  FFMA.FTZ R20, R6, R73.reuse, -R4 ;  /* 0x0000004906147223 */ /* 0x080fe20000010804 */
[----:B------:R-:W-:Y:S01]  /*41490*/  MUFU.EX2 R35, R35 ;  /* 0x0000002300237308 */ /* 0x000fe20000000800 */
[-C--:B------:R-:W-:Y:S01]  /*414a0*/  FFMA.FTZ R186, R29, R73.reuse, -R14 ;  /* 0x000000491dba7223 */ /* 0x080fe2000001080e */
[----:B------:R-:W-:-:S06]  /*414b0*/  FFMA.FTZ R187, R10, R73, -R4 ;  /* 0x000000490abb7223 */ /* 0x000fcc0000010804 */
[----:B------:R-:W0:Y:S01]  /*414c0*/  MUFU.EX2 R184, R184 ;  /* 0x000000b800b87308 */ /* 0x000e220000000800 */
[-C--:B------:R-:W-:Y:S01]  /*414d0*/  FFMA.FTZ R33, R32, R73.reuse, -R14 ;  /* 0x0000004920217223 */ /* 0x080fe2000001080e */
[----:B------:R-:W-:-:S06]  /*414e0*/  FFMA.FTZ R17, R7, R73, -R4 ;  /* 0x0000004907117223 */ /* 0x000fcc0000010804 */
[----:B------:R-:W-:Y:S08]  /*414f0*/  MUFU.EX2 R21, R21 ;  /* 0x0000001500157308 */ /* 0x000ff00000000800 */
[----:B------:R-:W1:Y:S01]  /*41500*/  MUFU.EX2 R185, R185 ;  /* 0x000000b900b97308 */ /* 0x000e620000000800 */
[-C--:B------:R-:W-:Y:S01]  /*41510*/  FFMA.FTZ R160, R8, R73.reuse, -R14 ;  /* 0x0000004908a07223 */ /* 0x080fe2000001080e */
[----:B------:R-:W-:-:S06]  /*41520*/  FFMA.FTZ R161, R9, R73, -R4 ;  /* 0x0000004909a17223 */ /* 0x000fcc0000010804 */
[----:B------:R-:W2:Y:S08]  /*41530*/  MUFU.EX2 R34, R34 ;  /* 0x0000002200227308 */ /* 0x000eb00000000800 */
[----:B------:R-:W3:Y:S01]  /*41540*/  MUFU.EX2 R20, R20 ;  /* 0x0000001400147308 */ /* 0x000ee20000000800 */
[-C--:B------:R-:W-:Y:S01]  /*41550*/  FFMA.FTZ R32, R36, R73.reuse, -R14 ;  /* 0x0000004924207223 */ /* 0x080fe2000001080e */
[----:B------:R-:W-:-:S06]  /*41560*/  FFMA.FTZ R16, R38, R73, -R4 ;  /* 0x0000004926107223 */ /* 0x000fcc0000010804 */
[----:B------:R-:W4:Y:S08]  /*41570*/  MUFU.EX2 R186, R186 ;  /* 0x000000ba00ba7308 */ /* 0x000f300000000800 */
[----:B------:R-:W5:Y:S01]  /*41580*/  MUFU.EX2 R187, R187 ;  /* 0x000000bb00bb7308 */ /* 0x000f620000000800 */
[----:B0-----:R-:W-:Y:S01]  /*41590*/  FADD.FTZ R5, R35, R184 ;  /* 0x000000b823057221 */ /* 0x001fe20000010000 */
[----:B-1----:R-:W-:-:S06]  /*415a0*/  FADD.FTZ R7, R21, R185 ;  /* 0x000000b915077221 */ /* 0x002fcc0000010000 */
[----:B------:R-:W0:Y:S01]  /*415b0*/  MUFU.EX2 R33, R33 ;  /* 0x0000002100217308 */ /* 0x000e220000000800 */
[-C--:B------:R-:W-:Y:S01]  /*415c0*/  FFMA.FTZ R162, R37, R73.reuse, -R14 ;  /* 0x0000004925a27223 */ /* 0x080fe2000001080e */
[----:B------:R-:W-:-:S06]  /*415d0*/  FFMA.FTZ R163, R39, R73, -R4 ;  /* 0x0000004927a37223 */ /* 0x000fcc0000010804 */
[----:B------:R-:W1:Y:S01]  /*415e0*/  MUFU.EX2 R17, R17 ;  /* 0x0000001100117308 */ /* 0x000e620000000800 */
[----:B--2---:R-:W-:Y:S01]  /*415f0*/  FADD.FTZ R5, R34, R5 ;  /* 0x0000000522057221 */ /* 0x004fe20000010000 */
[----:B---3--:R-:W-:-:S06]  /*41600*/  FADD.FTZ R6, R20, R7 ;  /* 0x0000000714067221 */ /* 0x008fcc0000010000 */
[----:B------:R-:W2:Y:S01]  /*41610*/  MUFU.EX2 R160, R160 ;  /* 0x000000a000a07308 */ /* 0x000ea20000000800 */
[-C--:B------:R-:W-:Y:S01]  /*41620*/  FFMA.FTZ R31, R40, R73.reuse, -R14 ;  /* 0x00000049281f7223 */ /* 0x080fe2000001080e */
[----:B------:R-:W-:-:S06]  /*41630*/  FFMA.FTZ R15, R42, R73, -R4 ;  /* 0x000000492a0f7223 */ /* 0x000fcc0000010804 */
[----:B------:R-:W3:Y:S01]  /*41640*/  MUFU.EX2 R161, R161 ;  /* 0x000000a100a17308 */ /* 0x000ee20000000800 */
[----:B----4-:R-:W-:Y:S01]  /*41650*/  FADD.FTZ R8, R186, R5 ;  /* 0x00000005ba087221 */ /* 0x010fe20000010000 */
[----:B-----5:R-:W-:-:S06]  /*41660*/  FADD.FTZ R6, R187, R6 ;  /* 0x00000006bb067221 */ /* 0x020fcc0000010000 */
[----:B------:R-:W4:Y:S01]  /*41670*/  MUFU.EX2 R32, R32 ;  /* 0x0000002000207308 */ /* 0x000f220000000800 */
[-C--:B------:R-:W-:Y:S01]  /*41680*/  FFMA.FTZ R164, R41, R73.reuse, -R14 ;  /* 0x0000004929a47223 */ /* 0x080fe2000001080e */
[----:B------:R-:W-:-:S06]  /*41690*/  FFMA.FTZ R165, R43, R73, -R4 ;  /* 0x000000492ba57223 */ /* 0x000fcc0000010804 */
[----:B------:R-:W5:Y:S01]  /*416a0*/  MUFU.EX2 R16, R16 ;  /* 0x0000001000107308 */ /* 0x000f620000000800 */
[-CC-:B------:R-:W-:Y:S01]  /*416b0*/  FFMA.FTZ R30, R44, R73.reuse, -R14.reuse ;  /* 0x000000492c1e7223 */ /* 0x180fe2000001080e */
[-CC-:B------:R-:W-:Y:S01]  /*416c0*/  FFMA.FTZ R166, R45, R73.reuse, -R14.reuse ;  /* 0x000000492da67223 */ /* 0x180fe2000001080e */
[----:B------:R-:W-:-:S05]  /*416d0*/  FFMA.FTZ R29, R48, R73, -R14 ;  /* 0x00000049301d7223 */ /* 0x000fca000001080e */
        /* <DEDUP_REMOVED lines=13> */
[-C--:B------:R-:W-:Y:S01]  /*417b0*/  FFMA.FTZ R178, R69, R73.reuse, -R14 ;  /* 0x0000004945b27223 */ /* 0x080fe2000001080e */
[----:B0-----:R-:W-:Y:S01]  /*417c0*/  FADD.FTZ R5, R33, R8 ;  /* 0x0000000821057221 */ /* 0x001fe20000010000 */
[----:B-1----:R-:W-:Y:S01]  /*417d0*/  FADD.FTZ R6, R17, R6 ;  /* 0x0000000611067221 */ /* 0x002fe20000010000 */
[----:B------:R-:W-:-:S04]  /*417e0*/  FFMA.FTZ R14, R46, R73, -R4 ;  /* 0x000000492e0e7223 */ /* 0x000fc80000010804 */
[----:B------:R-:W0:Y:S01]  /*417f0*/  MUFU.EX2 R15, R15 ;  /* 0x0000000f000f7308 */ /* 0x000e220000000800 */
[----:B--2---:R-:W-:Y:S01]  /*41800*/  FADD.FTZ R5, R160, R5 ;  /* 0x00000005a0057221 */ /* 0x004fe20000010000 */
[----:B---3--:R-:W-:Y:S01]  /*41810*/  FADD.FTZ R7, R161, R6 ;  /* 0x00000006a1077221 */ /* 0x008fe20000010000 */
[----:B------:R-:W-:-:S05]  /*41820*/  FFMA.FTZ R167, R47, R73, -R4 ;  /* 0x000000492fa77223 */ /* 0x000fca0000010804 */
[----:B------:R-:W1:Y:S01]  /*41830*/  MUFU.EX2 R164, R164 ;  /* 0x000000a400a47308 */ /* 0x000e620000000800 */
[----:B----4-:R-:W-:Y:S01]  /*41840*/  FADD.FTZ R5, R32, R5 ;  /* 0x0000000520057221 */ /* 0x010fe20000010000 */
[----:B-----5:R-:W-:-:S06]  /*41850*/  FADD.FTZ R6, R16, R7 ;  /* 0x0000000710067221 */ /* 0x020fcc0000010000 */
[----:B------:R-:W2:Y:S01]  /*41860*/  MUFU.EX2 R165, R165 ;  /* 0x000000a500a57308 */ /* 0x000ea20000000800 */
[----:B------:R-:W-:Y:S01]  /*41870*/  FFMA.FTZ R13, R50, R73, -R4 ;  /* 0x00000049320d7223 */ /* 0x000fe20000010804 */
[----:B------:R-:W-:Y:S01]  /*41880*/  FADD.FTZ R8, R162, R5 ;  /* 0x00000005a2087221 */ /* 0x000fe20000010000 */
[----:B------:R-:W-:-:S05]  /*41890*/  FADD.FTZ R6, R163, R6 ;  /* 0x00000006a3067221 */ /* 0x000fca0000010000 */
[----:B------:R-:W3:Y:S01]  /*418a0*/  MUFU.EX2 R30, R30 ;  /* 0x0000001e001e7308 */ /* 0x000ee20000000800 */
[----:B------:R-:W-:-:S07]  /*418b0*/  FFMA.FTZ R169, R51, R73, -R4 ;  /* 0x0000004933a97223 */ /* 0x000fce0000010804 */
[----:B------:R-:W4:Y:S01]  /*418c0*/  MUFU.EX2 R14, R14 ;  /* 0x0000000e000e7308 */ /* 0x000f220000000800 */
[----:B------:R-:W-:Y:S01]  /*418d0*/  FADD.FTZ R5, R31, R8 ;  /* 0x000000081f057221 */ /* 0x000fe20000010000 */
        /* <DEDUP_REMOVED lines=66> */
[----:B-----5:R-:W-:-:S04]  /*41d00*/  FADD.FTZ R39, R179, R4 ;  /* 0x00000004b3277221 */ /* 0x020fc80000010000 */
[----:B------:R-:W-:Y:S04]  /*41d10*/  ST.E desc[UR6][R2.64+0x10], R37 ;  /* 0x0000102502007985 */ /* 0x000fe8000c101906 */
[----:B------:R0:W-:Y:S04]  /*41d20*/  ST.E desc[UR6][R2.64+0x14], R39 ;  /* 0x0000142702007985 */ /* 0x0001e8000c101906 */
[----:B------:R-:W2:Y:S04]  /*41d30*/  LDL.64 R4, [UR4] ;  /* 0x00000004ff047983 */ /* 0x000ea80008100a00 */
[----:B------:R-:W3:Y:S04]  /*41d40*/  LDL.64 R6, [UR4+0x98] ;  /* 0x00009804ff067983 */ /* 0x000ee80008100a00 */
[----:B0-----:R-:W4:Y:S01]  /*41d50*/  LDL.64 R2, [UR4+0x80] ;  /* 0x00008004ff027983 */ /* 0x001f220008100a00 */
[----:B------:R-:W-:-:S05]  /*41d60*/  LEA.HI R36, R216, 0x8, RZ, 0x19 ;  /* 0x00000008d8247811 */ /* 0x000fca00078fc8ff */
[----:B------:R0:W-:Y:S06]  /*41d70*/  BAR.SYNC.DEFER_BLOCKING R36, 0x100 ;  /* 0x000400240000751d */ /* 0x0001ec0000010000 */
[----:B--2---:R-:W2:Y:S04]  /*41d80*/  LD.E R41, desc[UR6][R4.64] ;  /* 0x0000000604297980 */ /* 0x004ea8000c101900 */
[----:B----4-:R-:W4:Y:S04]  /*41d90*/  LD.E R43, desc[UR6][R2.64] ;  /* 0x00000006022b7980 */ /* 0x010f28000c101900 */
[----:B---3--:R-:W2:Y:S04]  /*41da0*/  LD.E.64 R4, desc[UR6][R6.64] ;  /* 0x0000000606047980 */ /* 0x008ea8000c101b00 */
[----:B------:R-:W3:Y:S04]  /*41db0*/  LD.E R45, desc[UR6][R2.64+0x4] ;  /* 0x00000406022d7980 */ /* 0x000ee8000c101900 */
        /* <DEDUP_REMOVED lines=26> */
[----:B------:R-:W5:Y:S04]  /*41f60*/  LDL.64 R6, [UR4+0x88] ;  /* 0x00008804ff067983 */ /* 0x000f680008100a00 */
[----:B0-----:R-:W5:Y:S04]  /*41f70*/  LD.E R36, desc[UR6][R2.64+0x70] ;  /* 0x0000700602247980 */ /* 0x001f68000c101900 */
        /* <DEDUP_REMOVED lines=44> */
[----:B----4-:R-:W-:Y:S01]  /*42240*/  ST.E desc[UR6][R2.64], R43 ;  /* 0x0000002b02007985 */ /* 0x010fe2000c101906 */
[----:B--2---:R-:W-:-:S03]  /*42250*/  IMAD R4, R41, 0xc00, R4 ;  /* 0x00000c0029047824 */ /* 0x004fc600078e0204 */
[----:B------:R-:W2:Y:S04]  /*42260*/  LD.E R110, desc[UR6][R2.64+0x198] ;  /* 0x00019806026e7980 */ /* 0x000ea8000c101900 */
[----:B---3--:R-:W-:Y:S04]  /*42270*/  ST.E desc[UR6][R2.64+0x4], R45 ;  /* 0x0000042d02007985 */ /* 0x008fe8000c101906 */
[----:B-----5:R0:W-:Y:S04]  /*42280*/  ST.E desc[UR6][R2.64+0x8], R37 ;  /* 0x0000082502007985 */ /* 0x0201e8000c101906 */
        /* <DEDUP_REMOVED lines=25> */
[----:B0-----:R-:W2:Y:S04]  /*42420*/  LD.E R37, desc[UR6][R2.64+0x74] ;  /* 0x0000740602257980 */ /* 0x001ea8000c101900 */
[----:B-1----:R-:W2:Y:S04]  /*42430*/  LD.E R39, desc[UR6][R2.64+0x7c] ;  /* 0x00007c0602277980 */ /* 0x002ea8000c101900 */
[----:B------:R-:W2:Y:S04]  /*42440*/  LD.E R41, desc[UR6][R2.64+0x84] ;  /* 0x0000840602297980 */ /* 0x000ea8000c101900 */
[----:B------:R-:W2:Y:S04]  /*42450*/  LD.E R43, desc[UR6][R2.64+0x8c] ;  /* 0x00008c06022b7980 */ /* 0x000ea8000c101900 */
[----:B------:R-:W2:Y:S04]  /*42460*/  LD.E R45, desc[UR6][R2.64+0x94] ;  /* 0x00009406022d7980 */ /* 0x000ea8000c101900 */
[----:B---3--:R-:W3:Y:S04]  /*42470*/  LD.E R47, desc[UR6][R2.64+0x9c] ;  /* 0x00009c06022f7980 */ /* 0x008ee8000c101900 */
[----:B----4-:R-:W4:Y:S04]  /*42480*/  LD.E R49, desc[UR6][R2.64+0xa4] ;  /* 0x0000a40602317980 */ /* 0x010f28000c101900 */
        /* <DEDUP_REMOVED lines=49> */
[----:B------:R-:W-:Y:S02]  /*427a0*/  F2FP.F16.F32.PACK_AB R184, R184, R35 ;  /* 0x00000023b8b8723e */ /* 0x000fe400000000ff */
[----:B------:R-:W-:Y:S02]  /*427b0*/  F2FP.F16.F32.PACK_AB R186, R186, R34 ;  /* 0x00000022baba723e */ /* 0x000fe400000000ff */
[----:B------:R-:W-:Y:S02]  /*427c0*/  F2FP.F16.F32.PACK_AB R185, R185, R21 ;  /* 0x00000015b9b9723e */ /* 0x000fe400000000ff */
[----:B------:R-:W-:Y:S01]  /*427d0*/  F2FP.F16.F32.PACK_AB R187, R187, R20 ;  /* 0x00000014bbbb723e */ /* 0x000fe200000000ff */
[----:B------:R-:W-:Y:S01]  /*427e0*/  ST.E desc[UR6][R2.64+0x70], R36 ;  /* 0x0000702402007985 */ /* 0x000fe2000c101906 */
[----:B------:R-:W-:-:S02]  /*427f0*/  F2FP.F16.F32.PACK_AB R160, R160, R33 ;  /* 0x00000021a0a0723e */ /* 0x000fc400000000ff */
[----:B------:R-:W-:Y:S01]  /*42800*/  F2FP.F16.F32.PACK_AB R162, R162, R32 ;  /* 0x00000020a2a2723e */ /* 0x000fe200000000ff */
[----:B------:R-:W-:Y:S01]  /*42810*/  ST.E desc[UR6][R2.64+0x78], R38 ;  /* 0x0000782602007985 */ /* 0x000fe2000c101906 */
[----:B------:R-:W-:Y:S02]  /*42820*/  F2FP.F16.F32.PACK_AB R164, R164, R31 ;  /* 0x0000001fa4a4723e */ /* 0x000fe400000000ff */
[----:B------:R-:W-:Y:S01]  /*42830*/  F2FP.F16.F32.PACK_AB R166, R166, R30 ;  /* 0x0000001ea6a6723e */ /* 0x000fe200000000ff */
[----:B------:R-:W-:Y:S01]  /*42840*/  ST.E desc[UR6][R2.64+0x80], R40 ;  /* 0x0000802802007985 */ /* 0x000fe2000c101906 */
        /* <DEDUP_REMOVED lines=22> */
[----:B--2---:R-:W-:Y:S04]  /*429b0*/  ST.E desc[UR6][R2.64+0x74], R37 ;  /* 0x0000742502007985 */ /* 0x004fe8000c101906 */
[----:B------:R-:W-:Y:S04]  /*429c0*/  ST.E desc[UR6][R2.64+0x7c], R39 ;  /* 0x00007c2702007985 */ /* 0x000fe8000c101906 */
[----:B------:R-:W-:Y:S04]  /*429d0*/  ST.E desc[UR6][R2.64+0x84], R41 ;  /* 0x0000842902007985 */ /* 0x000fe8000c101906 */
[----:B------:R-:W-:Y:S04]  /*429e0*/  ST.E desc[UR6][R2.64+0x8c], R43 ;  /* 0x00008c2b02007985 */ /* 0x000fe8000c101906 */
[----:B------:R-:W-:Y:S04]  /*429f0*/  ST.E desc[UR6][R2.64+0x94], R45 ;  /* 0x0000942d02007985 */ /* 0x000fe8000c101906 */
[----:B---3--:R-:W-:Y:S04]  /*42a00*/  ST.E desc[UR6][R2.64+0x9c], R47 ;  /* 0x00009c2f02007985 */ /* 0x008fe8000c101906 */
[----:B----4-:R-:W-:Y:S04]  /*42a10*/  ST.E desc[UR6][R2.64+0xa4], R49 ;  /* 0x0000a43102007985 */ /* 0x010fe8000c101906 */
        /* <DEDUP_REMOVED lines=74> */
[----:B------:R-:W-:Y:S01]  /*42ec0*/  ST.E desc[UR6][R6.64], RZ ;  /* 0x000000ff06007985 */ /* 0x000fe2000c101906 */
[----:B0-----:R-:W-:-:S06]  /*42ed0*/  WARPGROUP.ARRIVE ;  /* 0x00000000000079c5 */ /* 0x001fcc0000000000 */
[----:B------:R-:W-:Y:S03]  /*42ee0*/  HGMMA.64x256x16.F32 R24, R184, gdesc[UR8].tnspB, RZ, !UPT, gsb0 ;  /* 0x43e00008b8187df0 */ /* 0x000fe6000c0008ff */
[----:B------:R-:W-:Y:S02]  /*42ef0*/  WARPGROUP.DEPBAR.LE gsb0, 0x0 ;  /* 0x00008000000079c5 */ /* 0x000fe40000010000 */
        /* <DEDUP_REMOVED lines=128> */
[----:B------:R-:W-:Y:S04]  /*43700*/  ST.E desc[UR6][R6.64], R0 ;  /* 0x0000000006007985 */ /* 0x000fe8000c101906 */
[----:B0-----:R-:W5:Y:S04]  /*43710*/  LD.E R24, desc[UR6][R2.64] ;  /* 0x0000000602187980 */ /* 0x001f68000c101900 */
[----:B-1----:R-:W5:Y:S04]  /*43720*/  LD.E R25, desc[UR6][R2.64+0x4] ;  /* 0x0000040602197980 */ /* 0x002f68000c101900 */
[----:B--2---:R-:W2:Y:S04]  /*43730*/  LD.E R26, desc[UR6][R2.64+0x8] ;  /* 0x00000806021a7980 */ /* 0x004ea8000c101900 */
[----:B---3--:R-:W2:Y:S04]  /*43740*/  LD.E R27, desc[UR6][R2.64+0xc] ;  /* 0x00000c06021b7980 */ /* 0x008ea8000c101900 */
[----:B----4-:R-:W2:Y:S04]  /*43750*/  LD.E R28, desc[UR6][R2.64+0x10] ;  /* 0x00001006021c7980 */ /* 0x010ea8000c101900 */
        /* <DEDUP_REMOVED lines=123> */
[----:B------:R-:W-:Y:S01]  /*43f10*/  F2FP.F16.F32.PACK_AB R177, R177, R9 ;  /* 0x00000009b1b1723e */ /* 0x000fe200000000ff */
[----:B------:R-:W-:Y:S01]  /*43f20*/  IMAD.MOV.U32 R9, RZ, RZ, R5 ;  /* 0x000000ffff097224 */ /* 0x000fe200078e0005 */
[----:B------:R-:W-:Y:S01]  /*43f30*/  F2FP.F16.F32.PACK_AB R179, R179, R8 ;  /* 0x00000008b3b3723e */ /* 0x000fe200000000ff */
[----:B------:R-:W-:-:S03]  /*43f40*/  VIADD R8, R4, 0x80 ;  /* 0x0000008004087836 */ /* 0x000fc60000000000 */
[----:B------:R-:W-:Y:S02]  /*43f50*/  R2UR UR11, R9 ;  /* 0x00000000090b72ca */ /* 0x000fe400000e0000 */
[----:B------:R-:W-:Y:S02]  /*43f60*/  R2UR UR10, R8 ;  /* 0x00000000080a72ca */ /* 0x000fe400000e0000 */
[----:B------:R-:W-:Y:S02]  /*43f70*/  F2FP.F16.F32.PACK_AB R161, R161, R17 ;  /* 0x00000011a1a1723e */ /* 0x000fe400000000ff */
[----:B------:R-:W-:-:S04]  /*43f80*/  F2FP.F16.F32.PACK_AB R163, R163, R16 ;  /* 0x00000010a3a3723e */ /* 0x000fc800000000ff */
[----:B--2---:R-:W-:-:S06]  /*43f90*/  WARPGROUP.ARRIVE ;  /* 0x00000000000079c5 */ /* 0x004fcc0000000000 */
[----:B------:R-:W-:Y:S03]  /*43fa0*/  HGMMA.64x256x16.F32 R24, R160, gdesc[UR8].tnspB, R24, gsb0 ;  /* 0x43e00008a0187df0 */ /* 0x000fe60008000818 */
        /* <DEDUP_REMOVED lines=1058> */
[----:B------:R-:W-:Y:S01]  /*481d0*/  R2UR UR10, R4 ;  /* 0x00000000040a72ca */ /* 0x000fe200000e0000 */
[----:B--2---:R-:W-:-:S12]  /*481e0*/  WARPGROUP.ARRIVE ;  /* 0x00000000000079c5 */ /* 0x004fd80000000000 */
[----:B------:R-:W-:Y:S03]  /*481f0*/  HGMMA.64x256x16.F32 R24, R176, gdesc[UR8].tnspB, R24, gsb0 ;  /* 0x43e00008b0187df0 */ /* 0x000fe60008000818 */
        /* <DEDUP_REMOVED lines=130> */
[----:B------:R-:W2:Y:S04]  /*48a20*/  LD.E R4, desc[UR6][R2.64] ;  /* 0x0000000602047980 */ /* 0x000ea8000c101900 */
[----:B------:R-:W3:Y:S04]  /*48a30*/  LD.E R5, desc[UR6][R2.64+0x4] ;  /* 0x0000040602057980 */ /* 0x000ee8000c101900 */
[----:B0-----:R-:W4:Y:S04]  /*48a40*/  LD.E R0, desc[UR6][R2.64+0x1fc] ;  /* 0x0001fc0602007980 */ /* 0x001f28000c101900 */
        /* <DEDUP_REMOVED lines=126> */
[----:B--2---:R0:W-:Y:S04]  /*49230*/  ST.E desc[UR6][R2.64], R4 ;  /* 0x0000000402007985 */ /* 0x0041e8000c101906 */
[----:B---3--:R0:W-:Y:S04]  /*49240*/  ST.E desc[UR6][R2.64+0x4], R5 ;  /* 0x0000040502007985 */ /* 0x0081e8000c101906 */
        /* <DEDUP_REMOVED lines=125> */
[----:B------:R-:W-:-:S13]  /*49a20*/  LOP3.LUT P6, RZ, R216, 0x7f, RZ, 0xc0, !PT ;  /* 0x0000007fd8ff7812 */ /* 0x000fda00078cc0ff */
[----:B0-----:R-:W-:Y:S05]  /*49a30*/  @P6 BRA `(.L_x_13073) ;  /* 0x0000000000206947 */ /* 0x001fea0003800000 */
[----:B------:R-:W2:Y:S04]  /*49a40*/  LDL.64 R2, [UR4+0x40] ;  /* 0x00004004ff027983 */ /* 0x000ea80008100a00 */
[----:B------:R-:W3:Y:S04]  /*49a50*/  LDL.64 R4, [UR4] ;  /* 0x00000004ff047983 */ /* 0x000ee80008100a00 */
[----:B--2---:R-:W2:Y:S04]  /*49a60*/  LD.E.64 R2, desc[UR6][R2.64+0x30] ;  /* 0x0000300602027980 */ /* 0x004ea8000c101b00 */
[----:B---3--:R-:W3:Y:S01]  /*49a70*/  LD.E R4, desc[UR6][R4.64] ;  /* 0x0000000604047980 */ /* 0x008ee2000c101900 */
[----:B--2---:R-:W-:-:S05]  /*49a80*/  MOV R7, R2 ;  /* 0x0000000200077202 */ /* 0x004fca0000000f00 */
[----:B---3--:R-:W-:-:S05]  /*49a90*/  IMAD R0, R4, 0x8, R7 ;  /* 0x0000000804007824 */ /* 0x008fca00078e0207 */
[----:B------:R-:W-:-:S04]  /*49aa0*/  PRMT R0, RZ, 0x654, R0 ;  /* 0x00000654ff007816 */ /* 0x000fc80000000000 */
[----:B------:R0:W-:Y:S03]  /*49ab0*/  SYNCS.ARRIVE.TRANS64.RED.A1T0 RZ, [R0+URZ], RZ ;  /* 0x000000ff00ff79a7 */ /* 0x0001e6000810043f */
.L_x_13073:
[----:B------:R-:W-:Y:S02]  /*49ac0*/  IMAD.MOV.U32 R2, RZ, RZ, R217 ;  /* 0x000000ffff027224 */ /* 0x000fe400078e00d9 */
[----:B------:R-:W-:-:S04]  /*49ad0*/  IMAD.MOV.U32 R3, RZ, RZ, 0x0 ;  /* 0x00000000ff037424 */ /* 0x000fc800078e00ff */
[----:B0-----:R-:W-:Y:S05]  /*49ae0*/  RET.REL.NODEC R2 `(_ZN7cutlass13device_kernelIN5flash11enable_sm90INS1_16FlashAttnFwdSm90INS1_25CollectiveMainloopFwdSm90ILi2EN4cute5tupleIJNS5_1CILi1EEES8_S8_EEENS6_IJNS7_ILi128EEENS7_ILi96EEENS7_ILi64EEEEEELi256ENS_6half_tEfNS_4arch4Sm90ELb0ELb1ELb0ELb1ELb0ELb1ELb1ELb1ELb0ELb1ELb1ELb0EEENS1_21CollectiveEpilogueFwdINS6_IJSA_NS7_ILi256EEESB_EEES9_SE_SG_Li256ELb1ELb1ELb1ELb0EEENS1_36VarlenDynamicPersistentTileSchedulerILi128ELi96ELi256ELi128ELb1ELb1ELb1ELb1ELb0ELb1EEEEEEEEEvNT_6ParamsE) ;  /* 0xfffffb6402447950 */ /* 0x001fea0003c3ffff */
.L_x_13049:
[----:B0-----:R0:W1:Y:S02]  /*49af0*/  SYNCS.PHASECHK.TRANS64.TRYWAIT P0, [R3+URZ], R10 ;  /* 0x0000000a030075a7 */ /* 0x001064000800017f */
[----:B-1----:R-:W-:Y:S05]  /*49b00*/  @!P0 NANOSLEEP.SYNCS 0x989680 ;  /* 0x009896800000895d */ /* 0x002fea0003900000 */
[----:B------:R-:W1:Y:S02]  /*49b10*/  @!P0 SYNCS.PHASECHK.TRANS64 P0, [R3+URZ], R10 ;  /* 0x0000000a030085a7 */ /* 0x000e64000800007f */
[----:B-1----:R-:W-:Y:S05]  /*49b20*/  @!P0 BRA `(.L_x_13049) ;  /* 0xfffffffc00f08947 */ /* 0x002fea000383ffff */
[----:B------:R-:W-:Y:S05]  /*49b30*/  BRA `(.L_x_13048) ;  /* 0xffffff4c00287947 */ /* 0x000fea000383ffff */
.L_x_13051:
[----:B0-----:R0:W1:Y:S02]  /*49b40*/  SYNCS.PHASECHK.TRANS64.TRYWAIT P0, [R3+URZ+0x32410], R10 ;  /* 0x0324100a030075a7 */ /* 0x001064000800017f */
[----:B-1----:R-:W-:Y:S05]  /*49b50*/  @!P0 NANOSLEEP.SYNCS 0x989680 ;  /* 0x009896800000895d */ /* 0x002fea0003900000 */
[----:B------:R-:W1:Y:S02]  /*49b60*/  @!P0 SYNCS.PHASECHK.TRANS64 P0, [R3+URZ+0x32410], R10 ;  /* 0x0324100a030085a7 */ /* 0x000e64000800007f */
[----:B-1----:R-:W-:Y:S05]  /*49b70*/  @!P0 BRA `(.L_x_13051) ;  /* 0xfffffffc00f08947 */ /* 0x002fea000383ffff */
[----:B------:R-:W-:Y:S05]  /*49b80*/  BRA `(.L_x_13074) ;  /* 0xffffff50001c7947 */ /* 0x000fea000383ffff */
.L_x_13058:
[----:B0-----:R0:W1:Y:S02]  /*49b90*/  SYNCS.PHASECHK.TRANS64.TRYWAIT P0, [R10+URZ], R11 ;  /* 0x0000000b0a0075a7 */ /* 0x001064000800017f */
[----:B-1----:R-:W-:Y:S05]  /*49ba0*/  @!P0 NANOSLEEP.SYNCS 0x989680 ;  /* 0x009896800000895d */ /* 0x002fea0003900000 */
[----:B------:R-:W1:Y:S02]  /*49bb0*/  @!P0 SYNCS.PHASECHK.TRANS64 P0, [R10+URZ], R11 ;  /* 0x0000000b0a0085a7 */ /* 0x000e64000800007f */
[----:B-1----:R-:W-:Y:S05]  /*49bc0*/  @!P0 BRA `(.L_x_13058) ;  /* 0xfffffffc00f08947 */ /* 0x002fea000383ffff */
[----:B------:R-:W-:Y:S05]  /*49bd0*/  BRA `(.L_x_13057) ;  /* 0xffffff5000907947 */ /* 0x000fea000383ffff */
.L_x_13075:
        /* <DEDUP_REMOVED lines=10> */
.L_x_15027:


//--------------------- .text._ZN7cutlass13device_kernelIN5flash11enable_sm90INS1_16FlashAttnFwdSm90INS1_25CollectiveMainloopFwdSm90ILi2EN4cute5tupleIJNS5_1CILi1EEES8_S8_EEENS6_IJNS7_ILi128EEENS7_ILi96EEENS7_ILi64EEEEEELi256ENS_6half_tEfNS_4arch4Sm90ELb1ELb0ELb0ELb0ELb0ELb0ELb0ELb1ELb0ELb1ELb1ELb0EEENS1_21CollectiveEpilogueFwdINS6_IJSA_NS7_ILi256EEESB_EEES9_SE_SG_Li256ELb0ELb1ELb1ELb0EEENS1_19SingleTileSchedulerILb0ELb1ELb1ELi128EEEEEEEEEvNT_6ParamsE --------------------------
	.section	.text._ZN7cutlass13device_kernelIN5flash11enable_sm90INS1_16FlashAttnFwdSm90INS1_25CollectiveMainloopFwdSm90ILi2EN4cute5tupleIJNS5_1CILi1EEES8_S8_EEENS6_IJNS7_ILi128EEENS7_ILi96EEENS7_ILi64EEEEEELi256ENS_6half_tEfNS_4arch4Sm90ELb1ELb0ELb0ELb0ELb0ELb0ELb0ELb1ELb0ELb1ELb1ELb0EEENS1_21CollectiveEpilogueFwdINS6_IJSA_NS7_ILi256EEESB_EEES9_SE_SG_Li256ELb0ELb1ELb1ELb0EEENS1_19SingleTileSchedulerILb0ELb1ELb1ELi128EEEEEEEEEvNT_6ParamsE,"ax",@progbits
	.align	128
.text._ZN7cutlass13device_kernelIN5flash11enable_sm90INS1_16FlashAttnFwdSm90INS1_25CollectiveMainloopFwdSm90ILi2EN4cute5tupleIJNS5_1CILi1EEES8_S8_EEENS6_IJNS7_ILi128EEENS7_ILi96EEENS7_ILi64EEEEEELi256ENS_6half_tEfNS_4arch4Sm90ELb1ELb0ELb0ELb0ELb0ELb0ELb0ELb1ELb0ELb1ELb1ELb0EEENS1_21CollectiveEpilogueFwdINS6_IJSA_NS7_ILi256EEESB_EEES9_SE_SG_Li256ELb0ELb1ELb1ELb0EEENS1_19SingleTileSchedulerILb0ELb1ELb1ELi128EEEEEEEEEvNT_6ParamsE:
        .type           _ZN7cutlass13device_kernelIN5flash11enable_sm90INS1_16FlashAttnFwdSm90INS1_25CollectiveMainloopFwdSm90ILi2EN4cute5tupleIJNS5_1CILi1EEES8_S8_EEENS6_IJNS7_ILi128EEENS7_ILi96EEENS7_ILi64EEEEEELi256ENS_6half_tEfNS_4arch4Sm90ELb1ELb0ELb0ELb0ELb0ELb0ELb0ELb1ELb0ELb1ELb1ELb0EEENS1_21CollectiveEpilogueFwdINS6_IJSA_NS7_ILi256EEESB_EEES9_SE_SG_Li256ELb0ELb1ELb1ELb0EEENS1_19SingleTileSchedulerILb0ELb1ELb1ELi128EEEEEEEEEvNT_6ParamsE,@function
        .size           _ZN7cutlass13device_kernelIN5flash11enable_sm90INS1_16FlashAttnFwdSm90INS1_25CollectiveMainloopFwdSm90ILi2EN4cute5tupleIJNS5_1CILi1EEES8_S8_EEENS6_IJNS7_ILi128EEENS7_ILi96EEENS7_ILi64EEEEEELi256ENS_6half_tEfNS_4arch4Sm90ELb1ELb0ELb0ELb0ELb0ELb0ELb0ELb1ELb0ELb1ELb1ELb0EEENS1_21CollectiveEpilogueFwdINS6_IJSA_NS7_ILi256EEESB_EEES9_SE_SG_Li256ELb0ELb1ELb1ELb0EEENS1_19SingleTileSchedulerILb0ELb1ELb1ELi128EEEEEEEEEvNT_6ParamsE,(.L_x_15029 - _ZN7cutlass13device_kernelIN5flash11enable_sm90INS1_16FlashAttnFwdSm90INS1_25CollectiveMainloopFwdSm90ILi2EN4cute5tupleIJNS5_1CILi1EEES8_S8_EEENS6_IJNS7_ILi128EEENS7_ILi96EEENS7_ILi64EEEEEELi256ENS_6half_tEfNS_4arch4Sm90ELb1ELb0ELb0ELb0ELb0ELb0ELb0ELb1ELb0ELb1ELb1ELb0EEENS1_21CollectiveEpilogueFwdINS6_IJSA_NS7_ILi256EEESB_EEES9_SE_SG_Li256ELb0ELb1ELb1ELb0EEENS1_19SingleTileSchedulerILb0ELb1ELb1ELi128EEEEEEEEEvNT_6ParamsE)
        .other          _ZN7cutlass13device_kernelIN5flash11enable_sm90INS1_16FlashAttnFwdSm90INS1_25CollectiveMainloopFwdSm90ILi2EN4cute5tupleIJNS5_1CILi1EEES8_S8_EEENS6_IJNS7_ILi128EEENS7_ILi96EEENS7_ILi64EEEEEELi256ENS_6half_tEfNS_4arch4Sm90ELb1ELb0ELb0ELb0ELb0ELb0ELb0ELb1ELb0ELb1ELb1ELb0EEENS1_21CollectiveEpilogueFwdINS6_IJSA_NS7_ILi256EEESB_EEES9_SE_SG_Li256ELb0ELb1ELb1ELb0EEENS1_19SingleTileSchedulerILb0ELb1ELb1ELi128EEEEEEEEEvNT_6ParamsE,@"STO_CUDA_ENTRY STV_DEFAULT"
_ZN7cutlass13device_kernelIN5flash11enable_sm90INS1_16FlashAttnFwdSm90INS1_25CollectiveMainloopFwdSm90ILi2EN4cute5tupleIJNS5_1CILi1EEES8_S8_EEENS6_IJNS7_ILi128EEENS7_ILi96EEENS7_ILi64EEEEEELi256ENS_6half_tEfNS_4arch4Sm90ELb1ELb0ELb0ELb0ELb0ELb0ELb0ELb1ELb0ELb1ELb1ELb0EEENS1_21CollectiveEpilogueFwdINS6_IJSA_NS7_ILi256EEESB_EEES9_SE_SG_Li256ELb0ELb1ELb1ELb0EEENS1_19SingleTileSchedulerILb0ELb1ELb1ELi128EEEEEEEEEvNT_6ParamsE:
        /* <DEDUP_REMOVED lines=18> */
.L_x_13077:
[----:B------:R-:W-:Y:S05]  /*0120*/  BSYNC B0 ;  /* 0x0000000000007941 */ /* 0x000fea0003800000 */
.L_x_13076:
        /* <DEDUP_REMOVED lines=41> */
.L_x_13078:
        /* <DEDUP_REMOVED lines=22> */
.L_x_13079:
        /* <DEDUP_REMOVED lines=18> */
.L_x_13080:
        /* <DEDUP_REMOVED lines=22> */
.L_x_13081:
        /* <DEDUP_REMOVED lines=22> */
.L_x_13082:
        /* <DEDUP_REMOVED lines=8> */
.L_x_13085:
        /* <DEDUP_REMOVED lines=20> */
[----:B------:R-:W0:Y:S01]  /*0ac0*/  S2UR UR43, SR_CTAID.X ;  /* 0x00000000002b79c3 */ /* 0x000e220000002500 */
[----:B------:R-:W-:Y:S01]  /*0ad0*/  ULDC UR4, c[0x0][0x448] ;  /* 0x0001120000047ab9 */ /* 0x000fe20000000800 */
[----:B------:R-:W-:Y:S01]  /*0ae0*/  ULDC UR36, c[0x0][0x424] ;  /* 0x0001090000247ab9 */ /* 0x000fe20000000800 */
[----:B------:R-:W-:Y:S01]  /*0af0*/  UISETP.NE.AND UP1, UPT, UR4, 0x1, UPT ;  /* 0x000000010400788c */ /* 0x000fe2000bf25270 */
[----:B------:R-:W-:Y:S02]  /*0b00*/  ULDC UR40, c[0x0][0x2f0] ;  /* 0x0000bc0000287ab9 */ /* 0x000fe40000000800 */
[----:B------:R-:W-:Y:S01]  /*0b10*/  ULDC.64 UR4, c[0x0][0x418] ;  /* 0x0001060000047ab9 */ /* 0x000fe20000000a00 */
[----:B------:R-:W-:Y:S01]  /*0b20*/  ULDC UR7, c[0x0][0x288] ;  /* 0x0000a20000077ab9 */ /* 0x000fe20000000800 */
[----:B------:R-:W-:Y:S02]  /*0b30*/  UISETP.NE.U32.AND UP0, UPT, UR4, URZ, UPT ;  /* 0x0000003f0400728c */ /* 0x000fe4000bf05070 */
[----:B------:R-:W-:-:S02]  /*0b40*/  USHF.R.U32.HI UR10, URZ, 0x10, UR38 ;  /* 0x000000103f0a7899 */ /* 0x000fc40008011626 */
[----:B------:R-:W-:Y:S02]  /*0b50*/  UISETP.NE.AND.EX UP0, UPT, UR5, URZ, UPT, UP0 ;  /* 0x0000003f0500728c */ /* 0x000fe4000bf05300 */
[----:B------:R-:W-:Y:S01]  /*0b60*/  @UP1 ULDC UR4, c[0x0][0x44c] ;  /* 0x0001130000041ab9 */ /* 0x000fe20000000800 */
[----:B------:R-:W-:Y:S01]  /*0b70*/  @UP1 ULDC UR8, c[0x0][0x450] ;  /* 0x0001140000081ab9 */ /* 0x000fe20000000800 */
[----:B------:R-:W-:Y:S02]  /*0b80*/  USEL UR36, UR36, 0x1, UP0 ;  /* 0x0000000124247887 */ /* 0x000fe40008000000 */
[----:B------:R-:W-:Y:S02]  /*0b90*/  ULOP3.LUT UR38, UR38, 0xffff, URZ, 0xc0, !UPT ;  /* 0x0000ffff26267892 */ /* 0x000fe4000f8ec03f */
[----:B------:R-:W-:Y:S02]  /*0ba0*/  UIMAD UR40, UR36, UR40, URZ ;  /* 0x00000028242872a4 */ /* 0x000fe4000f8e023f */
[----:B0-----:R-:W-:-:S04]  /*0bb0*/  USHF.L.U32 UR43, UR43, 0x7, URZ ;  /* 0x000000072b2b7899 */ /* 0x001fc8000800063f */
[----:B------:R-:W-:-:S04]  /*0bc0*/  UIADD3 UR6, UR43, 0x7f, URZ ;  /* 0x0000007f2b067890 */ /* 0x000fc8000fffe03f */
[----:B------:R-:W-:Y:S02]  /*0bd0*/  UIMAD.WIDE.U32 UR4, UR6, UR4, URZ ;  /* 0x00000004060472a5 */ /* 0x000fe4000f8e003f */
[----:B------:R-:W-:Y:S02]  /*0be0*/  UIADD3 UR4, UR40, 0x5f, URZ ;  /* 0x0000005f28047890 */ /* 0x000fe4000fffe03f */
[----:B------:R-:W-:Y:S02]  /*0bf0*/  @UP1 USHF.R.U32.HI UR6, URZ, UR8, UR5 ;  /* 0x000000083f061299 */ /* 0x000fe40008011605 */
[----:B------:R-:W-:-:S04]  /*0c00*/  UIADD3 UR5, UR40, 0x60, -UR7 ;  /* 0x0000006028057890 */ /* 0x000fc8000fffe807 */
[----:B------:R-:W-:Y:S02]  /*0c10*/  UIADD3 UR6, UR5, UR6, URZ ;  /* 0x0000000605067290 */ /* 0x000fe4000fffe03f */
[----:B------:R-:W-:Y:S02]  /*0c20*/  UIMAD.WIDE UR4, UR4, 0x2aaaaaab, URZ ;  /* 0x2aaaaaab040478a5 */ /* 0x000fe4000f8e023f */
[----:B------:R-:W-:Y:S02]  /*0c30*/  UIMAD.WIDE UR6, UR6, 0x2aaaaaab, URZ ;  /* 0x2aaaaaab060678a5 */ /* 0x000fe4000f8e023f */
[----:B------:R-:W-:Y:S02]  /*0c40*/  USHF.R.U32.HI UR4, URZ, 0x1f, UR5 ;  /* 0x0000001f3f047899 */ /* 0x000fe40008011605 */
[----:B------:R-:W-:Y:S02]  /*0c50*/  USHF.R.U32.HI UR6, URZ, 0x1f, UR7 ;  /* 0x0000001f3f067899 */ /* 0x000fe40008011607 */
[----:B------:R-:W-:-:S02]  /*0c60*/  ULEA.HI.SX32 UR4, UR5, UR4, 0x1c ;  /* 0x0000000405047291 */ /* 0x000fc4000f8fe23f */
[----:B------:R-:W-:-:S04]  /*0c70*/  ULEA.HI.SX32 UR6, UR7, UR6, 0x1c ;  /* 0x0000000607067291 */ /* 0x000fc8000f8fe23f */
[----:B------:R-:W-:-:S04]  /*0c80*/  UISETP.LT.AND UP0, UPT, UR4, UR6, UPT ;  /* 0x000000060400728c */ /* 0x000fc8000bf01270 */
[----:B------:R-:W-:Y:S02]  /*0c90*/  USEL UR9, UR4, UR6, UP0 ;  /* 0x0000000604097287 */ /* 0x000fe40008000000 */
[----:B------:R-:W-:Y:S02]  /*0ca0*/  UISETP.NE.AND UP0, UPT, UR10, URZ, UPT ;  /* 0x0000003f0a00728c */ /* 0x000fe4000bf05270 */
[----:B------:R-:W-:Y:S01]  /*0cb0*/  UISETP.GE.AND UP1, UPT, UR9, 0x1, UPT ;  /* 0x000000010900788c */ /* 0x000fe2000bf26270 */
[----:B------:R-:W-:-:S05]  /*0cc0*/  UMOV UR4, URZ ;  /* 0x0000003f00047c82 */ /* 0x000fca0008000000 */
[----:B------:R-:W-:-:S03]  /*0cd0*/  PLOP3.LUT P0, PT, PT, PT, UP1, 0x80, 0x0 ;  /* 0x000000000000781c */ /* 0x000fc60003f0f018 */
[----:B------:R-:W-:-:S10]  /*0ce0*/  @!UP0 ULDC UR10, c[0x0][0x9f0] ;  /* 0x00027c00000a8ab9 */ /* 0x000fd40000000800 */
        /* <DEDUP_REMOVED lines=34> */
.L_x_13087:
[----:B------:R-:W-:Y:S01]  /*0f10*/  UIMAD UR38, UR38, UR4, URZ ;  /* 0x00000004262672a4 */ /* 0x000fe2000f8e023f */
[----:B------:R-:W-:Y:S01]  /*0f20*/  IMAD.U32 R0, RZ, RZ, UR9 ;  /* 0x00000009ff007e24 */ /* 0x000fe2000f8e00ff */
[----:B------:R-:W0:Y:S01]  /*0f30*/  S2R R4, SR_TID.X ;  /* 0x0000000000047919 */ /* 0x000e220000002100 */
[----:B------:R-:W-:Y:S01]  /*0f40*/  IMAD.U32 R3, RZ, RZ, UR4 ;  /* 0x00000004ff037e24 */ /* 0x000fe2000f8e00ff */
[----:B------:R-:W-:Y:S02]  /*0f50*/  PLOP3.LUT P0, PT, PT, PT, PT, 0x80, 0x0 ;  /* 0x000000000000781c */ /* 0x000fe40003f0f070 */
[----:B------:R-:W-:Y:S02]  /*0f60*/  CS2R R150, SRZ ;  /* 0x0000000000967805 */ /* 0x000fe4000001ff00 */
[----:B------:R-:W-:Y:S02]  /*0f70*/  CS2R R148, SRZ ;  /* 0x0000000000947805 */ /* 0x000fe4000001ff00 */
[----:B------:R-:W-:-:S02]  /*0f80*/  CS2R R146, SRZ ;  /* 0x0000000000927805 */ /* 0x000fc4000001ff00 */
[----:B------:R-:W-:Y:S01]  /*0f90*/  VIADDMNMX R0, R3, UR38, R0, PT ;  /* 0x0000002603007c46 */ /* 0x000fe2000b800100 */
[----:B------:R-:W-:Y:S01]  /*0fa0*/  IMAD.MOV.U32 R3, RZ, RZ, RZ ;  /* 0x000000ffff037224 */ /* 0x000fe200078e00ff */
        /* <DEDUP_REMOVED lines=24> */
[----:B0-----:R-:W-:Y:S01]  /*1130*/  IADD3 R16, R4, -0x80, RZ ;  /* 0xffffff8004107810 */ /* 0x001fe20007ffe0ff */
[----:B------:R-:W-:Y:S01]  /*1140*/  IMAD.MOV.U32 R4, RZ, RZ, RZ ;  /* 0x000000ffff047224 */ /* 0x000fe200078e00ff */
        /* <DEDUP_REMOVED lines=75> */
.L_x_13089:
[----:B------:R-:W-:Y:S01]  /*1600*/  SHF.L.U32 R10, RZ, 0x1f, RZ ;  /* 0x0000001fff0a7819 */ /* 0x000fe200000006ff */
[----:B------:R-:W-:-:S03]  /*1610*/  VIADD R0, R2, 0x8 ;  /* 0x0000000802007836 */ /* 0x000fc60000000000 */
[----:B------:R-:W0:Y:S02]  /*1620*/  SYNCS.PHASECHK.TRANS64.TRYWAIT P0, [UR39+0x22800], R10 ;  /* 0x0228000aff0075a7 */ /* 0x000e240008000167 */
[----:B0-----:R-:W-:Y:S05]  /*1630*/  @!P0 BRA `(.L_x_13090) ;  /* 0x000000c800d88947 */ /* 0x001fea0003800000 */
.L_x_13206:
[----:B------:R-:W-:Y:S05]  /*1640*/  WARPSYNC.ALL ;  /* 0x0000000000007948 */ /* 0x000fea0003800000 */
[----:B------:R-:W-:Y:S01]  /*1650*/  ULOP3.LUT UR4, UR42, 0x1, URZ, 0xfc, !UPT ;  /* 0x000000012a047892 */ /* 0x000fe2000f8efc3f */
[----:B------:R1:W-:Y:S03]  /*1660*/  BAR.SYNC.DEFER_BLOCKING R0, 0x100 ;  /* 0x000400000000751d */ /* 0x0003e60000010000 */
[----:B------:R-:W-:-:S06]  /*1670*/  UISETP.NE.AND UP0, UPT, UR4, 0x3, UPT ;  /* 0x000000030400788c */ /* 0x000fcc000bf05270 */
[----:B------:R-:W-:-:S13]  /*1680*/  PLOP3.LUT P0, PT, PT, PT, UP0, 0x80, 0x0 ;  /* 0x000000000000781c */ /* 0x000fda0003f0f008 */
[----:B-1----:R-:W-:Y:S05]  /*1690*/  @!P0 BRA `(.L_x_13091) ;  /* 0x0000000000048947 */ /* 0x002fea0003800000 */
[----:B------:R-:W-:Y:S01]  /*16a0*/  BPT.TRAP 0x1 ;  /* 0x000000040000795c */ /* 0x000fe20000300000 */
.L_x_13091:
[----:B------:R1:W2:Y:S01]  /*16b0*/  SYNCS.PHASECHK.TRANS64.TRYWAIT P1, [UR39+0x22830], R10 ;  /* 0x0228300aff0075a7 */ /* 0x0002a20008020167 */
[----:B------:R-:W-:Y:S05]  /*16c0*/  @!P0 BRA `(.L_x_13092) ;  /* 0x0000000000048947 */ /* 0x000fea0003800000 */
[----:B------:R-:W-:Y:S01]  /*16d0*/  BPT.TRAP 0x1 ;  /* 0x000000040000795c */ /* 0x000fe20000300000 */
.L_x_13092:
[----:B--2---:R-:W-:Y:S05]  /*16e0*/  @P1 BRA `(.L_x_13093) ;  /* 0x0000000000081947 */ /* 0x004fea0003800000 */
[----:B------:R-:W2:Y:S02]  /*16f0*/  SYNCS.PHASECHK.TRANS64.TRYWAIT P1, [UR39+0x22830], R10 ;  /* 0x0228300aff0075a7 */ /* 0x000ea40008020167 */
[----:B--2---:R-:W-:Y:S05]  /*1700*/  @!P1 BRA `(.L_x_13094) ;  /* 0x000000c800bc9947 */ /* 0x004fea0003800000 */
.L_x_13093:
[----:B------:R-:W-:Y:S01]  /*1710*/  UIADD3 UR4, UR39, 0x1c400, URZ ;  /* 0x0001c40027047890 */ /* 0x000fe2000fffe03f */
[----:B------:R-:W-:Y:S01]  /*1720*/  WARPGROUP.ARRIVE ;  /* 0x00000000000079c5 */ /* 0x000fe20000000000 */
[----:B------:R-:W-:Y:S01]  /*1730*/  ULOP3.LUT UR8, UR46, 0x10000, URZ, 0xfc, !UPT ;  /* 0x000100002e087892 */ /* 0x000fe2000f8efc3f */
[----:B0-----:R-:W-:Y:S01]  /*1740*/  LOP3.LUT R3, R18, 0xffffff80, RZ, 0xc0, !PT ;  /* 0xffffff8012037812 */ /* 0x001fe200078ec0ff */
[----:B------:R-:W-:Y:S01]  /*1750*/  USHF.R.U32.HI UR4, URZ, 0x4, UR4 ;  /* 0x000000043f047899 */ /* 0x000fe20008011604 */
[----:B------:R-:W-:Y:S01]  /*1760*/  LEA.HI R17, R17, R16, RZ, 0x2 ;  /* 0x0000001011117211 */ /* 0x000fe200078f10ff */
[----:B------:R-:W-:Y:S01]  /*1770*/  UMOV UR9, 0x40000040 ;  /* 0x4000004000097882 */ /* 0x000fe20000000000 */
[----:B------:R-:W-:Y:S01]  /*1780*/  UMOV UR7, 0x40000040 ;  /* 0x4000004000077882 */ /* 0x000fe20000000000 */
[----:B------:R-:W-:Y:S01]  /*1790*/  ULOP3.LUT UR4, UR4, 0x3fff, URZ, 0xc0, !UPT ;  /* 0x00003fff04047892 */ /* 0x000fe2000f8ec03f */
[----:B------:R-:W-:Y:S01]  /*17a0*/  IMAD.IADD R3, R16, 0x1, -R3 ;  /* 0x0000000110037824 */ /* 0x000fe200078e0a03 */
[----:B------:R-:W-:Y:S01]  /*17b0*/  UMOV UR5, UR9 ;  /* 0x0000000900057c82 */ /* 0x000fe20008000000 */
[----:B------:R-:W-:Y:S01]  /*17c0*/  UIADD3 UR12, UR8, 0x2, URZ ;  /* 0x00000002080c7890 */ /* 0x000fe2000fffe03f */
[----:B------:R-:W-:Y:S01]  /*17d0*/  LOP3.LUT R17, R17, 0xfffffffc, RZ, 0xc0, !PT ;  /* 0xfffffffc11117812 */ /* 0x000fe200078ec0ff */
[----:B------:R-:W-:Y:S01]  /*17e0*/  ULOP3.LUT UR6, UR4, 0x10000, URZ, 0xfc, !UPT ;  /* 0x0001000004067892 */ /* 0x000fe2000f8efc3f */
[----:B------:R-:W-:Y:S01]  /*17f0*/  SHF.R.S32.HI R4, RZ, 0x1f, R3 ;  /* 0x0000001fff047819 */ /* 0x000fe20000011403 */
[----:B------:R-:W-:Y:S01]  /*1800*/  UMOV UR13, 0x40000040 ;  /* 0x40000040000d7882 */ /* 0x000fe20000000000 */
[----:B------:R-:W-:Y:S01]  /*1810*/  UMOV UR4, UR8 ;  /* 0x0000000800047c82 */ /* 0x000fe20008000000 */
[----:B------:R-:W-:Y:S01]  /*1820*/  UIADD3 UR14, UR6, 0x2, URZ ;  /* 0x00000002060e7890 */ /* 0x000fe2000fffe03f */
[CC--:B------:R-:W-:Y:S01]  /*1830*/  LEA.HI R5, R4.reuse, R3.reuse, RZ, 0x2 ;  /* 0x0000000304057211 */ /* 0x0c0fe200078f10ff */
[----:B------:R-:W-:Y:S01]  /*1840*/  UMOV UR15, 0x40000040 ;  /* 0x40000040000f7882 */ /* 0x000fe20000000000 */
[----:B------:R-:W-:Y:S01]  /*1850*/  UIADD3 UR16, UR8, 0x4, URZ ;  /* 0x0000000408107890 */ /* 0x000fe2000fffe03f */
[----:B------:R-:W-:Y:S01]  /*1860*/  LEA.HI R6, R4, R3, RZ, 0x5 ;  /* 0x0000000304067211 */ /* 0x000fe200078f28ff */
[----:B------:R-:W-:Y:S01]  /*1870*/  HGMMA.64x96x16.F32 R24, gdesc[UR4], RZ, !UPT, gsb0 ;  /* 0x01600000041879f0 */ /* 0x000fe2000c0008ff */
[----:B------:R-:W-:Y:S01]  /*1880*/  UIADD3 UR18, UR6, 0x4, URZ ;  /* 0x0000000406127890 */ /* 0x000fe2000fffe03f */
[--C-:B------:R-:W-:Y:S01]  /*1890*/  SHF.R.S32.HI R4, RZ, 0x2, R5.reuse ;  /* 0x00000002ff047819 */ /* 0x100fe20000011405 */
[----:B------:R-:W-:Y:S01]  /*18a0*/  UMOV UR17, 0x40000040 ;  /* 0x4000004000117882 */ /* 0x000fe20000000000 */
[----:B------:R-:W-:Y:S01]  /*18b0*/  UMOV UR19, 0x40000040 ;  /* 0x4000004000137882 */ /* 0x000fe20000000000 */
[----:B------:R-:W-:Y:S01]  /*18c0*/  UIADD3 UR20, UR8, 0x6, URZ ;  /* 0x0000000608147890 */ /* 0x000fe2000fffe03f */
[----:B------:R-:W-:Y:S01]  /*18d0*/  SHF.R.S32.HI R7, RZ, 0x1f, R5 ;  /* 0x0000001fff077819 */ /* 0x000fe20000011405 */
[----:B------:R-:W-:Y:S01]  /*18e0*/  UIADD3 UR22, UR6, 0x6, URZ ;  /* 0x0000000606167890 */ /* 0x000fe2000fffe03f */
[----:B------:R-:W-:Y:S01]  /*18f0*/  IMAD.IADD R17, R16, 0x1, -R17 ;  /* 0x0000000110117824 */ /* 0x000fe200078e0a11 */
[----:B------:R-:W-:Y:S01]  /*1900*/  UMOV UR21, 0x40000040 ;  /* 0x4000004000157882 */ /* 0x000fe20000000000 */
[----:B------:R-:W-:Y:S01]  /*1910*/  UMOV UR23, 0x40000040 ;  /* 0x4000004000177882 */ /* 0x000fe20000000000 */
[----:B------:R-:W-:Y:S01]  /*1920*/  SHF.R.S32.HI R6, RZ, 0x5, R6 ;  /* 0x00000005ff067819 */ /* 0x000fe20000011406 */
[----:B------:R-:W-:Y:S01]  /*1930*/  ULDC UR4, c[0x0][0x448] ;  /* 0x0001120000047ab9 */ /* 0x000fe20000000800 */
[----:B------:R-:W-:Y:S01]  /*1940*/  LEA.HI R8, R19, R19, RZ, 0x1 ;  /* 0x0000001313087211 */ /* 0x000fe200078f08ff */
[----:B------:R-:W-:Y:S01]  /*1950*/  UISETP.NE.AND UP0, UPT, UR4, 0x1, UPT ;  /* 0x000000010400788c */ /* 0x000fe2000bf05270 */
[----:B------:R-:W-:Y:S01]  /*1960*/  LEA.HI R7, R7, R4, RZ, 0x3 ;  /* 0x0000000407077211 */ /* 0x000fe200078f18ff */
[----:B------:R-:W-:Y:S01]  /*1970*/  ULDC UR11, c[0x0][0x288] ;  /* 0x0000a200000b7ab9 */ /* 0x000fe20000000800 */
[----:B------:R-:W-:Y:S01]  /*1980*/  LEA R9, R6, UR43, 0x4 ;  /* 0x0000002b06097c11 */ /* 0x000fe2000f8e20ff */
[----:B------:R-:W-:Y:S01]  /*1990*/  ULDC UR7, c[0x0][0x988] ;  /* 0x0002620000077ab9 */ /* 0x000fe20000000800 */
[----:B------:R-:W-:Y:S01]  /*19a0*/  LOP3.LUT R8, R8, 0x3fffffe, RZ, 0xc0, !PT ;  /* 0x03fffffe08087812 */ /* 0x000fe200078ec0ff */
[----:B------:R-:W0:Y:S01]  /*19b0*/  S2R R11, SR_TID.X ;  /* 0x00000000000b7919 */ /* 0x000e220000002100 */
[----:B------:R-:W-:-:S02]  /*19c0*/  LOP3.LUT R7, R7, 0xfffffff8, RZ, 0xc0, !PT ;  /* 0xfffffff807077812 */ /* 0x000fc400078ec0ff */
[----:B------:R-:W-:Y:S01]  /*19d0*/  LEA.HI R6, R17, R17, RZ, 0x1 ;  /* 0x0000001111067211 */ /* 0x000fe200078f08ff */
[----:B------:R-:W-:Y:S01]  /*19e0*/  IMAD.IADD R8, R19, 0x1, -R8 ;  /* 0x0000000113087824 */ /* 0x000fe200078e0a08 */
[----:B------:R-:W-:Y:S01]  /*19f0*/  IADD3 R7, R9, R4, -R7 ;  /* 0x0000000409077210 */ /* 0x000fe20007ffe807 */
[----:B------:R-:W-:Y:S01]  /*1a00*/  @UP0 ULDC UR4, c[0x0][0x44c] ;  /* 0x0001130000040ab9 */ /* 0x000fe20000000800 */
[----:B------:R-:W-:Y:S02]  /*1a10*/  LOP3.LUT R6, R6, 0x1ffffffe, RZ, 0xc0, !PT ;  /* 0x1ffffffe06067812 */ /* 0x000fe400078ec0ff */
[----:B------:R-:W-:Y:S01]  /*1a20*/  PLOP3.LUT P1, PT, PT, PT, UP0, 0x80, 0x0 ;  /* 0x000000000000781c */ /* 0x000fe20003f2f008 */
[----:B------:R-:W-:Y:S02]  /*1a30*/  IMAD R7, R8, 0x40, R7 ;  /* 0x0000004008077824 */ /* 0x000fe400078e0207 */
[----:B------:R-:W-:-:S05]  /*1a40*/  IMAD.IADD R4, R17, 0x1, -R6 ;  /* 0x0000000111047824 */ /* 0x000fca00078e0a06 */
[----:B------:R-:W-:-:S05]  /*1a50*/  LEA R4, R4, R7, 0x3 ;  /* 0x0000000704047211 */ /* 0x000fca00078e18ff */
[----:B------:R-:W-:Y:S01]  /*1a60*/  @P1 IMAD.HI.U32 R6, R4, UR4, RZ ;  /* 0x0000000404061c27 */ /* 0x000fe2000f8e00ff */
[----:B------:R-:W-:-:S03]  /*1a70*/  @UP0 ULDC UR4, c[0x0][0x450] ;  /* 0x0001140000040ab9 */ /* 0x000fc60000000800 */
[----:B------:R-:W-:Y:S01]  /*1a80*/  IMAD.MOV.U32 R7, RZ, RZ, R4 ;  /* 0x000000ffff077224 */ /* 0x000fe200078e0004 */
[----:B------:R-:W-:Y:S01]  /*1a90*/  @P1 SHF.R.U32.HI R7, RZ, UR4, R6 ;  /* 0x00000004ff071c19 */ /* 0x000fe20008011606 */
[----:B------:R-:W-:Y:S01]  /*1aa0*/  UIMAD UR4, UR41, -0x60, UR40 ;  /* 0xffffffa0290478a4 */ /* 0x000fe2000f8e0228 */
[----:B------:R-:W-:-:S03]  /*1ab0*/  LOP3.LUT R6, R5, 0x7ffffffc, RZ, 0xc0, !PT ;  /* 0x7ffffffc05067812 */ /* 0x000fc600078ec0ff */
[----:B------:R-:W2:Y:S01]  /*1ac0*/  SHFL.IDX PT, R8, R7, 0x1, 0x1c1f ;  /* 0x003c1f0007087f89 */ /* 0x000ea200000e0000 */
[----:B------:R-:W-:Y:S01]  /*1ad0*/  UIADD3 UR4, UR4, 0x60, URZ ;  /* 0x0000006004047890 */ /* 0x000fe2000fffe03f */
[----:B------:R-:W-:Y:S01]  /*1ae0*/  IMAD.IADD R3, R3, 0x1, -R6 ;  /* 0x0000000103037824 */ /* 0x000fe200078e0a06 */
[----:B0-----:R-:W-:Y:S01]  /*1af0*/  LOP3.LUT R11, R11, 0x7f, RZ, 0xc0, !PT ;  /* 0x0000007f0b0b7812 */ /* 0x001fe200078ec0ff */
[----:B------:R-:W0:Y:S03]  /*1b00*/  SHFL.IDX PT, R7, R7, RZ, 0x1c1f ;  /* 0x001c1fff07077589 */ /* 0x000e2600000e0000 */
[----:B------:R-:W-:-:S04]  /*1b10*/  IMAD.U32 R6, RZ, RZ, UR4 ;  /* 0x00000004ff067e24 */ /* 0x000fc8000f8e00ff */
[----:B------:R-:W-:Y:S02]  /*1b20*/  IMAD R5, R3, -0x2, R6 ;  /* 0xfffffffe03057824 */ /* 0x000fe400078e0206 */
[----:B------:R-:W-:-:S05]  /*1b30*/  IMAD.U32 R6, RZ, RZ, UR11 ;  /* 0x0000000bff067e24 */ /* 0x000fca000f8e00ff */
[----:B------:R-:W-:-:S04]  /*1b40*/  IADD3 R6, R5, 0x1, -R6 ;  /* 0x0000000105067810 */ /* 0x000fc80007ffe806 */
[----:B--2---:R-:W-:-:S04]  /*1b50*/  VIADDMNMX R8, R8, R6, R5, PT ;  /* 0x0000000608087246 */ /* 0x004fc80003800105 */
[C---:B------:R-:W-:Y:S02]  /*1b60*/  ISETP.GT.AND P2, PT, R8.reuse, RZ, PT ;  /* 0x000000ff0800720c */ /* 0x040fe40003f44270 */
[C---:B------:R-:W-:Y:S02]  /*1b70*/  ISETP.GT.AND P3, PT, R8.reuse, 0x1, PT ;  /* 0x000000010800780c */ /* 0x040fe40003f64270 */
[----:B------:R-:W-:Y:S02]  /*1b80*/  ISETP.GT.AND P4, PT, R8, 0x8, PT ;  /* 0x000000080800780c */ /* 0x000fe40003f84270 */
[----:B0-----:R-:W-:-:S04]  /*1b90*/  VIADDMNMX R6, R7, R6, R5, PT ;  /* 0x0000000607067246 */ /* 0x001fc80003800105 */
[----:B------:R-:W-:Y:S01]  /*1ba0*/  ISETP.GT.AND P5, PT, R6, 0x8, PT ;  /* 0x000000080600780c */ /* 0x000fe20003fa4270 */
        /* <DEDUP_REMOVED lines=80> */
[----:B------:R-:W-:Y:S01]  /*20b0*/  FSEL R24, R24, -INF , P3 ;  /* 0xff80000018187808 */ /* 0x000fe20001800000 */
[----:B------:R-:W0:Y:S01]  /*20c0*/  SHFL.BFLY PT, R9, R8, 0x2, 0x1f ;  /* 0x0c401f0008097f89 */ /* 0x000e2200000e0000 */
[----:B------:R-:W-:Y:S02]  /*20d0*/  FSEL R25, R25, -INF , P4 ;  /* 0xff80000019197808 */ /* 0x000fe40002000000 */
[----:B------:R-:W-:Y:S02]  /*20e0*/  ISETP.GT.AND P2, PT, R6, 0x9, PT ;  /* 0x000000090600780c */ /* 0x000fe40003f44270 */
[----:B------:R-:W-:Y:S02]  /*20f0*/  FSEL R28, R28, -INF , P5 ;  /* 0xff8000001c1c7808 */ /* 0x000fe40002800000 */
[----:B------:R-:W-:Y:S02]  /*2100*/  FMNMX.FTZ R7, R24, R25, !PT ;  /* 0x0000001918077209 */ /* 0x000fe40007810000 */
[----:B------:R-:W-:-:S02]  /*2110*/  ISETP.GT.AND P3, PT, R6, 0x10, PT ;  /* 0x000000100600780c */ /* 0x000fc40003f64270 */
[----:B------:R-:W-:Y:S02]  /*2120*/  FSEL R29, R29, -INF , P2 ;  /* 0xff8000001d1d7808 */ /* 0x000fe40001000000 */
[----:B------:R-:W-:Y:S02]  /*2130*/  ISETP.GT.AND P2, PT, R6, 0x11, PT ;  /* 0x000000110600780c */ /* 0x000fe40003f44270 */
[----:B------:R-:W-:Y:S02]  /*2140*/  FSEL R32, R32, -INF , P3 ;  /* 0xff80000020207808 */ /* 0x000fe40001800000 */
[C---:B------:R-:W-:Y:S02]  /*2150*/  ISETP.GT.AND P3, PT, R6.reuse, 0x18, PT ;  /* 0x000000180600780c */ /* 0x040fe40003f64270 */
[----:B------:R-:W-:Y:S02]  /*2160*/  FSEL R33, R33, -INF , P2 ;  /* 0xff80000021217808 */ /* 0x000fe40001000000 */
[----:B------:R-:W-:-:S02]  /*2170*/  ISETP.GT.AND P2, PT, R6, 0x19, PT ;  /* 0x000000190600780c */ /* 0x000fc40003f44270 */
[----:B------:R-:W-:Y:S02]  /*2180*/  FSEL R36, R36, -INF , P3 ;  /* 0xff80000024247808 */ /* 0x000fe40001800000 */
[----:B0-----:R-:W-:Y:S02]  /*2190*/  FMNMX.FTZ R9, R8, R9, !PT ;  /* 0x0000000908097209 */ /* 0x001fe40007810000 */
[C---:B------:R-:W-:Y:S02]  /*21a0*/  ISETP.GT.AND P3, PT, R6.reuse, 0x20, PT ;  /* 0x000000200600780c */ /* 0x040fe40003f64270 */
[----:B------:R-:W-:Y:S01]  /*21b0*/  FSEL R37, R37, -INF , P2 ;  /* 0xff80000025257808 */ /* 0x000fe20001000000 */
[----:B------:R-:W0:Y:S01]  /*21c0*/  SHFL.BFLY PT, R12, R9, 0x1, 0x1f ;  /* 0x0c201f00090c7f89 */ /* 0x000e2200000e0000 */
[----:B------:R-:W-:Y:S02]  /*21d0*/  ISETP.GT.AND P2, PT, R6, 0x21, PT ;  /* 0x000000210600780c */ /* 0x000fe40003f44270 */
[----:B------:R-:W-:-:S02]  /*21e0*/  FSEL R40, R40, -INF , P3 ;  /* 0xff80000028287808 */ /* 0x000fc40001800000 */
[C---:B------:R-:W-:Y:S02]  /*21f0*/  ISETP.GT.AND P3, PT, R6.reuse, 0x28, PT ;  /* 0x000000280600780c */ /* 0x040fe40003f64270 */
[----:B------:R-:W-:Y:S02]  /*2200*/  FSEL R41, R41, -INF , P2 ;  /* 0xff80000029297808 */ /* 0x000fe40001000000 */
[----:B------:R-:W-:Y:S02]  /*2210*/  ISETP.GT.AND P2, PT, R6, 0x29, PT ;  /* 0x000000290600780c */ /* 0x000fe40003f44270 */
[----:B------:R-:W-:Y:S02]  /*2220*/  FSEL R44, R44, -INF , P3 ;  /* 0xff8000002c2c7808 */ /* 0x000fe40001800000 */
[----:B------:R-:W-:Y:S02]  /*2230*/  ISETP.GT.AND P3, PT, R6, 0x30, PT ;  /* 0x000000300600780c */ /* 0x000fe40003f64270 */
[----:B------:R-:W-:-:S02]  /*2240*/  FSEL R45, R45, -INF , P2 ;  /* 0xff8000002d2d7808 */ /* 0x000fc40001000000 */
[----:B------:R-:W-:Y:S02]  /*2250*/  ISETP.GT.AND P2, PT, R6, 0x31, PT ;  /* 0x000000310600780c */ /* 0x000fe40003f44270 */
[----:B------:R-:W-:Y:S02]  /*2260*/  FSEL R48, R48, -INF , P3 ;  /* 0xff80000030307808 */ /* 0x000fe40001800000 */
[C---:B------:R-:W-:Y:S02]  /*2270*/  ISETP.GT.AND P3, PT, R6.reuse, 0x38, PT ;  /* 0x000000380600780c */ /* 0x040fe40003f64270 */
[----:B------:R-:W-:Y:S02]  /*2280*/  FSEL R49, R49, -INF , P2 ;  /* 0xff80000031317808 */ /* 0x000fe40001000000 */
[----:B0-----:R-:W-:Y:S02]  /*2290*/  FMNMX.FTZ R5, R9, R12, !PT ;  /* 0x0000000c09057209 */ /* 0x001fe40007810000 */
[----:B------:R-:W-:-:S02]  /*22a0*/  ISETP.GT.AND P2, PT, R6, 0x39, PT ;  /* 0x000000390600780c */ /* 0x000fc40003f44270 */
[C---:B------:R-:W-:Y:S01]  /*22b0*/  FSETP.NEU.FTZ.AND P4, PT, R5.reuse, -INF , PT ;  /* 0xff8000000500780b */ /* 0x040fe20003f9d000 */
[----:B------:R-:W-:Y:S01]  /*22c0*/  FMUL.FTZ R8, R5, UR7 ;  /* 0x0000000705087c20 */ /* 0x000fe20008410000 */
[----:B------:R-:W-:Y:S02]  /*22d0*/  FSEL R52, R52, -INF , P3 ;  /* 0xff80000034347808 */ /* 0x000fe40001800000 */
[----:B------:R-:W-:Y:S02]  /*22e0*/  ISETP.GT.AND P3, PT, R6, 0x40, PT ;  /* 0x000000400600780c */ /* 0x000fe40003f64270 */
[----:B------:R-:W-:Y:S02]  /*22f0*/  FSEL R9, R8, RZ, P4 ;  /* 0x000000ff08097208 */ /* 0x000fe40002000000 */
[----:B------:R-:W-:Y:S02]  /*2300*/  FMNMX.FTZ R8, R28, R7, !PT ;  /* 0x000000071c087209 */ /* 0x000fe40007810000 */
[----:B------:R-:W-:Y:S01]  /*2310*/  FSEL R53, R53, -INF , P2 ;  /* 0xff80000035357808 */ /* 0x000fe20001000000 */
[--C-:B------:R-:W-:Y:S01]  /*2320*/  FFMA.FTZ R26, R26, UR7, -R9.reuse ;  /* 0x000000071a1a7c23 */ /* 0x100fe20008010809 */
[----:B------:R-:W-:Y:S01]  /*2330*/  FMNMX.FTZ R7, R29, R8, !PT ;  /* 0x000000081d077209 */ /* 0x000fe20007810000 */
[--C-:B------:R-:W-:Y:S01]  /*2340*/  FFMA.FTZ R27, R27, UR7, -R9.reuse ;  /* 0x000000071b1b7c23 */ /* 0x100fe20008010809 */
[----:B------:R-:W-:Y:S01]  /*2350*/  ISETP.GT.AND P2, PT, R6, 0x41, PT ;  /* 0x000000410600780c */ /* 0x000fe20003f44270 */
[--C-:B------:R-:W-:Y:S01]  /*2360*/  FFMA.FTZ R30, R30, UR7, -R9.reuse ;  /* 0x000000071e1e7c23 */ /* 0x100fe20008010809 */
[----:B------:R-:W-:Y:S01]  /*2370*/  FMNMX.FTZ R8, R32, R7, !PT ;  /* 0x0000000720087209 */ /* 0x000fe20007810000 */
[----:B------:R-:W-:Y:S01]  /*2380*/  MUFU.EX2 R26, R26 ;  /* 0x0000001a001a7308 */ /* 0x000fe20000000800 */
[----:B------:R-:W-:Y:S01]  /*2390*/  FSEL R56, R56, -INF , P3 ;  /* 0xff80000038387808 */ /* 0x000fe20001800000 */
[--C-:B------:R-:W-:Y:S01]  /*23a0*/  FFMA.FTZ R31, R31, UR7, -R9.reuse ;  /* 0x000000071f1f7c23 */ /* 0x100fe20008010809 */
[----:B------:R-:W-:Y:S01]  /*23b0*/  FMNMX.FTZ R7, R33, R8, !PT ;  /* 0x0000000821077209 */ /* 0x000fe20007810000 */
[--C-:B------:R-:W-:Y:S01]  /*23c0*/  FFMA.FTZ R34, R34, UR7, -R9.reuse ;  /* 0x0000000722227c23 */ /* 0x100fe20008010809 */
[----:B------:R-:W-:Y:S01]  /*23d0*/  ISETP.GT.AND P3, PT, R6, 0x48, PT ;  /* 0x000000480600780c */ /* 0x000fe20003f64270 */
[--C-:B------:R-:W-:Y:S01]  /*23e0*/  FFMA.FTZ R35, R35, UR7, -R9.reuse ;  /* 0x0000000723237c23 */ /* 0x100fe20008010809 */
[----:B------:R-:W-:Y:S01]  /*23f0*/  FMNMX.FTZ R8, R36, R7, !PT ;  /* 0x0000000724087209 */ /* 0x000fe20007810000 */
[----:B------:R-:W0:Y:S01]  /*2400*/  MUFU.EX2 R27, R27 ;  /* 0x0000001b001b7308 */ /* 0x000e220000000800 */
        /* <DEDUP_REMOVED lines=15> */
[----:B------:R-:W2:Y:S01]  /*2500*/  MUFU.EX2 R31, R31 ;  /* 0x0000001f001f7308 */ /* 0x000ea20000000800 */
[----:B------:R-:W-:Y:S01]  /*2510*/  FSEL R61, R61, -INF , P2 ;  /* 0xff8000003d3d7808 */ /* 0x000fe20001000000 */
[--C-:B------:R-:W-:Y:S01]  /*2520*/  FFMA.FTZ R50, R50, UR7, -R9.reuse ;  /* 0x0000000732327c23 */ /* 0x100fe20008010809 */
[----:B------:R-:W-:Y:S01]  /*2530*/  FMNMX.FTZ R7, R45, R8, !PT ;  /* 0x000000082d077209 */ /* 0x000fe20007810000 */
[--C-:B------:R-:W-:Y:S01]  /*2540*/  FFMA.FTZ R51, R51, UR7, -R9.reuse ;  /* 0x0000000733337c23 */ /* 0x100fe20008010809 */
[----:B------:R-:W-:Y:S01]  /*2550*/  ISETP.GT.AND P2, PT, R6, 0x51, PT ;  /* 0x000000510600780c */ /* 0x000fe20003f44270 */
[--C-:B------:R-:W-:Y:S01]  /*2560*/  FFMA.FTZ R54, R54, UR7, -R9.reuse ;  /* 0x0000000736367c23 */ /* 0x100fe20008010809 */
[----:B------:R-:W-:Y:S01]  /*2570*/  FMNMX.FTZ R8, R48, R7, !PT ;  /* 0x0000000730087209 */ /* 0x000fe20007810000 */
[--C-:B------:R-:W-:Y:S01]  /*2580*/  FFMA.FTZ R55, R55, UR7, -R9.reuse ;  /* 0x0000000737377c23 */ /* 0x100fe20008010809 */
        /* <DEDUP_REMOVED lines=17> */
[----:B------:R-:W-:Y:S01]  /*26a0*/  FFMA.FTZ R9, R71, UR7, -R9 ;  /* 0x0000000747097c23 */ /* 0x000fe20008010809 */
[----:B------:R-:W-:-:S02]  /*26b0*/  FMNMX.FTZ R7, R57, R8, !PT ;  /* 0x0000000839077209 */ /* 0x000fc40007810000 */
[----:B------:R-:W-:Y:S02]  /*26c0*/  FSEL R69, R69, -INF , P2 ;  /* 0xff80000045457808 */ /* 0x000fe40001000000 */
[----:B------:R-:W-:Y:S01]  /*26d0*/  FMNMX.FTZ R8, R60, R7, !PT ;  /* 0x000000073c087209 */ /* 0x000fe20007810000 */
[----:B------:R-:W3:Y:S01]  /*26e0*/  MUFU.EX2 R35, R35 ;  /* 0x0000002300237308 */ /* 0x000ee20000000800 */
[----:B0-----:R-:W-:Y:S02]  /*26f0*/  F2FP.F16.F32.PACK_AB R153, R27, R26 ;  /* 0x0000001a1b99723e */ /* 0x001fe400000000ff */
[----:B------:R-:W-:Y:S02]  /*2700*/  FMNMX.FTZ R7, R61, R8, !PT ;  /* 0x000000083d077209 */ /* 0x000fe40007810000 */
[----:B--2---:R-:W-:Y:S02]  /*2710*/  F2FP.F16.F32.PACK_AB R155, R31, R30 ;  /* 0x0000001e1f9b723e */ /* 0x004fe400000000ff */
[----:B------:R-:W-:Y:S01]  /*2720*/  FMNMX.FTZ R8, R64, R7, !PT ;  /* 0x0000000740087209 */ /* 0x000fe20007810000 */
[----:B------:R0:W-:Y:S03]  /*2730*/  MUFU.EX2 R175, R9 ;  /* 0x0000000900af7308 */ /* 0x0001e60000000800 */
[----:B------:R-:W-:-:S04]  /*2740*/  FMNMX.FTZ R7, R65, R8, !PT ;  /* 0x0000000841077209 */ /* 0x000fc80007810000 */
[----:B------:R-:W-:Y:S01]  /*2750*/  FMNMX.FTZ R6, R68, R7, !PT ;  /* 0x0000000744067209 */ /* 0x000fe20007810000 */
[----:B------:R-:W-:Y:S01]  /*2760*/  MUFU.EX2 R38, R38 ;  /* 0x0000002600267308 */ /* 0x000fe20000000800 */
[----:B0-----:R-:W-:Y:S01]  /*2770*/  FADD.FTZ R9, R26, R27 ;  /* 0x0000001b1a097221 */ /* 0x001fe20000010000 */
[----:B---3--:R-:W-:Y:S02]  /*2780*/  F2FP.F16.F32.PACK_AB R157, R35, R34 ;  /* 0x00000022239d723e */ /* 0x008fe400000000ff */
[----:B------:R-:W-:-:S04]  /*2790*/  FMNMX.FTZ R6, R69, R6, !PT ;  /* 0x0000000645067209 */ /* 0x000fc80007810000 */
[----:B------:R-:W0:Y:S01]  /*27a0*/  MUFU.EX2 R39, R39 ;  /* 0x0000002700277308 */ /* 0x000e220000000800 */
[----:B------:R-:W2:Y:S07]  /*27b0*/  SHFL.BFLY PT, R7, R6, 0x2, 0x1f ;  /* 0x0c401f0006077f89 */ /* 0x000eae00000e0000 */
[----:B------:R-:W-:Y:S08]  /*27c0*/  MUFU.EX2 R42, R42 ;  /* 0x0000002a002a7308 */ /* 0x000ff00000000800 */
[----:B------:R-:W3:Y:S01]  /*27d0*/  MUFU.EX2 R43, R43 ;  /* 0x0000002b002b7308 */ /* 0x000ee20000000800 */
[----:B0-----:R-:W-:-:S07]  /*27e0*/  F2FP.F16.F32.PACK_AB R159, R39, R38 ;  /* 0x00000026279f723e */ /* 0x001fce00000000ff */
[----:B------:R-:W-:Y:S01]  /*27f0*/  MUFU.EX2 R46, R46 ;  /* 0x0000002e002e7308 */ /* 0x000fe20000000800 */
[----:B--2---:R-:W-:-:S05]  /*2800*/  FMNMX.FTZ R7, R6, R7, !PT ;  /* 0x0000000706077209 */ /* 0x004fca0007810000 */
[----:B------:R-:W0:Y:S02]  /*2810*/  SHFL.BFLY PT, R8, R7, 0x1, 0x1f ;  /* 0x0c201f0007087f89 */ /* 0x000e2400000e0000 */
[----:B------:R-:W2:Y:S01]  /*2820*/  MUFU.EX2 R47, R47 ;  /* 0x0000002f002f7308 */ /* 0x000ea20000000800 */
[----:B---3--:R-:W-:-:S07]  /*2830*/  F2FP.F16.F32.PACK_AB R161, R43, R42 ;  /* 0x0000002a2ba1723e */ /* 0x008fce00000000ff */
[----:B------:R-:W-:Y:S08]  /*2840*/  MUFU.EX2 R50, R50 ;  /* 0x0000003200327308 */ /* 0x000ff00000000800 */
[----:B------:R-:W3:Y:S01]  /*2850*/  MUFU.EX2 R51, R51 ;  /* 0x0000003300337308 */ /* 0x000ee20000000800 */
[----:B--2---:R-:W-:Y:S02]  /*2860*/  F2FP.F16.F32.PACK_AB R163, R47, R46 ;  /* 0x0000002e2fa3723e */ /* 0x004fe400000000ff */
[----:B0-----:R-:W-:-:S05]  /*2870*/  FMNMX.FTZ R8, R7, R8, !PT ;  /* 0x0000000807087209 */ /* 0x001fca0007810000 */
[----:B------:R-:W-:Y:S01]  /*2880*/  MUFU.EX2 R54, R54 ;  /* 0x0000003600367308 */ /* 0x000fe20000000800 */
[C---:B------:R-:W-:Y:S01]  /*2890*/  FSETP.NEU.FTZ.AND P2, PT, R8.reuse, -INF , PT ;  /* 0xff8000000800780b */ /* 0x040fe20003f5d000 */
[----:B------:R-:W-:-:S05]  /*28a0*/  FMUL.FTZ R6, R8, UR7 ;  /* 0x0000000708067c20 */ /* 0x000fca0008410000 */
[----:B------:R-:W-:Y:S01]  /*28b0*/  FSEL R7, R6, RZ, P2 ;  /* 0x000000ff06077208 */ /* 0x000fe20001000000 */
[----:B------:R-:W-:Y:S01]  /*28c0*/  FADD.FTZ R6, R30, R9 ;  /* 0x000000091e067221 */ /* 0x000fe20000010000 */
[----:B------:R-:W-:Y:S01]  /*28d0*/  ISETP.NE.AND P2, PT, R11, RZ, PT ;  /* 0x000000ff0b00720c */ /* 0x000fe20003f45270 */
[----:B------:R-:W-:Y:S01]  /*28e0*/  MUFU.EX2 R55, R55 ;  /* 0x0000003700377308 */ /* 0x000fe20000000800 */
        /* <DEDUP_REMOVED lines=8> */
[----:B------:R-:W-:Y:S01]  /*2970*/  FADD.FTZ R9, R31, R6 ;  /* 0x000000061f097221 */ /* 0x000fe20000010000 */
[--C-:B------:R-:W-:Y:S01]  /*2980*/  FFMA.FTZ R36, R36, UR7, -R7.reuse ;  /* 0x0000000724247c23 */ /* 0x100fe20008010807 */
[--C-:B------:R-:W-:Y:S01]  /*2990*/  FFMA.FTZ R37, R37, UR7, -R7.reuse ;  /* 0x0000000725257c23 */ /* 0x100fe20008010807 */
[----:B------:R-:W-:Y:S01]  /*29a0*/  FFMA.FTZ R40, R40, UR7, -R7 ;  /* 0x0000000728287c23 */ /* 0x000fe20008010807 */
[----:B------:R-:W-:Y:S01]  /*29b0*/  FADD.FTZ R6, R34, R9 ;  /* 0x0000000922067221 */ /* 0x000fe20000010000 */
[--C-:B------:R-:W-:Y:S01]  /*29c0*/  FFMA.FTZ R41, R41, UR7, -R7.reuse ;  /* 0x0000000729297c23 */ /* 0x100fe20008010807 */
[--C-:B------:R-:W-:Y:S01]  /*29d0*/  FFMA.FTZ R44, R44, UR7, -R7.reuse ;  /* 0x000000072c2c7c23 */ /* 0x100fe20008010807 */
[----:B------:R-:W0:Y:S01]  /*29e0*/  MUFU.EX2 R25, R25 ;  /* 0x0000001900197308 */ /* 0x000e220000000800 */
[----:B------:R-:W-:Y:S01]  /*29f0*/  FADD.FTZ R13, R35, R6 ;  /* 0x00000006230d7221 */ /* 0x000fe20000010000 */
[--C-:B------:R-:W-:Y:S01]  /*2a00*/  FFMA.FTZ R45, R45, UR7, -R7.reuse ;  /* 0x000000072d2d7c23 */ /* 0x100fe20008010807 */
[----:B------:R-:W-:Y:S01]  /*2a10*/  FFMA.FTZ R48, R48, UR7, -R7 ;  /* 0x0000000730307c23 */ /* 0x000fe20008010807 */
[----:B------:R-:W-:Y:S01]  /*2a20*/  IADD3 R9, -R2, 0xb, RZ ;  /* 0x0000000b02097810 */ /* 0x000fe20007ffe1ff */
[----:B------:R-:W-:Y:S01]  /*2a30*/  FADD.FTZ R12, R38, R13 ;  /* 0x0000000d260c7221 */ /* 0x000fe20000010000 */
[--C-:B------:R-:W-:Y:S01]  /*2a40*/  FFMA.FTZ R49, R49, UR7, -R7.reuse ;  /* 0x0000000731317c23 */ /* 0x100fe20008010807 */
[--C-:B------:R-:W-:Y:S01]  /*2a50*/  FFMA.FTZ R52, R52, UR7, -R7.reuse ;  /* 0x0000000734347c23 */ /* 0x100fe20008010807 */
[----:B------:R-:W2:Y:S01]  /*2a60*/  MUFU.EX2 R28, R28 ;  /* 0x0000001c001c7308 */ /* 0x000ea20000000800 */
[----:B------:R-:W-:Y:S01]  /*2a70*/  FADD.FTZ R15, R39, R12 ;  /* 0x0000000c270f7221 */ /* 0x000fe20000010000 */
[--C-:B------:R-:W-:Y:S01]  /*2a80*/  FFMA.FTZ R53, R53, UR7, -R7.reuse ;  /* 0x0000000735357c23 */ /* 0x100fe20008010807 */
[--C-:B------:R-:W-:Y:S01]  /*2a90*/  FFMA.FTZ R56, R56, UR7, -R7.reuse ;  /* 0x0000000738387c23 */ /* 0x100fe20008010807 */
[----:B------:R-:W-:Y:S01]  /*2aa0*/  FFMA.FTZ R57, R57, UR7, -R7 ;  /* 0x0000000739397c23 */ /* 0x000fe20008010807 */
[----:B------:R-:W-:Y:S01]  /*2ab0*/  FADD.FTZ R14, R42, R15 ;  /* 0x0000000f2a0e7221 */ /* 0x000fe20000010000 */
[--C-:B------:R-:W-:Y:S01]  /*2ac0*/  FFMA.FTZ R60, R60, UR7, -R7.reuse ;  /* 0x000000073c3c7c23 */ /* 0x100fe20008010807 */
[----:B------:R-:W-:Y:S01]  /*2ad0*/  FFMA.FTZ R61, R61, UR7, -R7 ;  /* 0x000000073d3d7c23 */ /* 0x000fe20008010807 */
[----:B------:R-:W3:Y:S01]  /*2ae0*/  MUFU.EX2 R29, R29 ;  /* 0x0000001d001d7308 */ /* 0x000ee20000000800 */
[----:B0-----:R-:W-:Y:S01]  /*2af0*/  FADD.FTZ R11, R24, R25 ;  /* 0x00000019180b7221 */ /* 0x001fe20000010000 */
[----:B------:R-:W-:Y:S01]  /*2b00*/  FADD.FTZ R15, R43, R14 ;  /* 0x0000000e2b0f7221 */ /* 0x000fe20000010000 */
[--C-:B------:R-:W-:Y:S01]  /*2b10*/  FFMA.FTZ R64, R64, UR7, -R7.reuse ;  /* 0x0000000740407c23 */ /* 0x100fe20008010807 */
[--C-:B------:R-:W-:Y:S01]  /*2b20*/  FFMA.FTZ R65, R65, UR7, -R7.reuse ;  /* 0x0000000741417c23 */ /* 0x100fe20008010807 */
[----:B------:R-:W-:Y:S01]  /*2b30*/  FFMA.FTZ R68, R68, UR7, -R7 ;  /* 0x0000000744447c23 */ /* 0x000fe20008010807 */
[----:B------:R-:W-:Y:S01]  /*2b40*/  FADD.FTZ R14, R46, R15 ;  /* 0x0000000f2e0e7221 */ /* 0x000fe20000010000 */
[----:B------:R-:W-:Y:S01]  /*2b50*/  FFMA.FTZ R69, R69, UR7, -R7 ;  /* 0x0000000745457c23 */ /* 0x000fe20008010807 */
[----:B------:R-:W0:Y:S01]  /*2b60*/  MUFU.EX2 R32, R32 ;  /* 0x0000002000207308 */ /* 0x000e220000000800 */
[----:B--2---:R-:W-:Y:S01]  /*2b70*/  FADD.FTZ R6, R28, R11 ;  /* 0x0000000b1c067221 */ /* 0x004fe20000010000 */
[----:B------:R-:W-:-:S02]  /*2b80*/  IMAD.U32 R11, RZ, RZ, UR39 ;  /* 0x00000027ff0b7e24 */ /* 0x000fc4000f8e00ff */
[----:B------:R-:W-:Y:S01]  /*2b90*/  FADD.FTZ R15, R47, R14 ;  /* 0x0000000e2f0f7221 */ /* 0x000fe20000010000 */
[----:B------:R-:W-:Y:S02]  /*2ba0*/  F2FP.F16.F32.PACK_AB R167, R55, R54 ;  /* 0x0000003637a7723e */ /* 0x000fe400000000ff */
[----:B------:R-:W-:Y:S01]  /*2bb0*/  F2FP.F16.F32.PACK_AB R152, R25, R24 ;  /* 0x000000181998723e */ /* 0x000fe200000000ff */
[----:B------:R-:W2:Y:S01]  /*2bc0*/  MUFU.EX2 R33, R33 ;  /* 0x0000002100217308 */ /* 0x000ea20000000800 */
[----:B---3--:R-:W-:Y:S01]  /*2bd0*/  FADD.FTZ R13, R29, R6 ;  /* 0x000000061d0d7221 */ /* 0x008fe20000010000 */
[----:B------:R-:W-:Y:S01]  /*2be0*/  @!P2 VIADD R6, R11, 0x22840 ;  /* 0x000228400b06a836 */ /* 0x000fe20000000000 */
[----:B------:R-:W-:-:S04]  /*2bf0*/  F2FP.F16.F32.PACK_AB R154, R29, R28 ;  /* 0x0000001c1d9a723e */ /* 0x000fc800000000ff */
[----:B------:R-:W-:Y:S01]  /*2c00*/  @!P2 PRMT R6, RZ, 0x654, R6 ;  /* 0x00000654ff06a816 */ /* 0x000fe20000000006 */
[----:B------:R-:W3:Y:S01]  /*2c10*/  MUFU.EX2 R36, R36 ;  /* 0x0000002400247308 */ /* 0x000ee20000000800 */
[----:B0-----:R-:W-:Y:S01]  /*2c20*/  FADD.FTZ R12, R32, R13 ;  /* 0x0000000d200c7221 */ /* 0x001fe20000010000 */
[----:B------:R0:W-:Y:S06]  /*2c30*/  BAR.ARV R9, 0x100 ;  /* 0x000400090000751d */ /* 0x0001ec0000002000 */
[----:B------:R-:W4:Y:S01]  /*2c40*/  MUFU.EX2 R37, R37 ;  /* 0x0000002500257308 */ /* 0x000f220000000800 */
[C---:B--2---:R-:W-:Y:S01]  /*2c50*/  FADD.FTZ R13, R33.reuse, R12 ;  /* 0x0000000c210d7221 */ /* 0x044fe20000010000 */
[----:B------:R2:W-:Y:S01]  /*2c60*/  @!P2 SYNCS.ARRIVE.TRANS64.RED.A1T0 RZ, [R6+URZ], RZ ;  /* 0x000000ff06ffa9a7 */ /* 0x0005e2000810043f */
[----:B------:R-:W-:-:S05]  /*2c70*/  F2FP.F16.F32.PACK_AB R156, R33, R32 ;  /* 0x00000020219c723e */ /* 0x000fca00000000ff */
[----:B------:R-:W2:Y:S01]  /*2c80*/  MUFU.EX2 R40, R40 ;  /* 0x0000002800287308 */ /* 0x000ea20000000800 */
[----:B---3--:R-:W-:-:S07]  /*2c90*/  FADD.FTZ R12, R36, R13 ;  /* 0x0000000d240c7221 */ /* 0x008fce0000010000 */
        /* <DEDUP_REMOVED lines=50> */
[----:B----4-:R-:W-:-:S04]  /*2fc0*/  FADD.FTZ R12, R70, R13 ;  /* 0x0000000d460c7221 */ /* 0x010fc80000010000 */
[C---:B------:R-:W-:Y:S01]  /*2fd0*/  FADD.FTZ R7, R175.reuse, R12 ;  /* 0x0000000caf077221 */ /* 0x040fe20000010000 */
[----:B------:R-:W-:Y:S02]  /*2fe0*/  F2FP.F16.F32.PACK_AB R175, R175, R70 ;  /* 0x00000046afaf723e */ /* 0x000fe400000000ff */
[----:B------:R-:W4:Y:S01]  /*2ff0*/  MUFU.EX2 R65, R65 ;  /* 0x0000004100417308 */ /* 0x000f220000000800 */
[C---:B--2---:R-:W-:Y:S01]  /*3000*/  FADD.FTZ R13, R61.reuse, R6 ;  /* 0x000000063d0d7221 */ /* 0x044fe20000010000 */
[----:B------:R-:W-:-:S06]  /*3010*/  F2FP.F16.F32.PACK_AB R170, R61, R60 ;  /* 0x0000003c3daa723e */ /* 0x000fcc00000000ff */
[----:B------:R-:W2:Y:S01]  /*3020*/  MUFU.EX2 R68, R68 ;  /* 0x0000004400447308 */ /* 0x000ea20000000800 */
[----:B---3--:R-:W-:-:S07]  /*3030*/  FADD.FTZ R6, R64, R13 ;  /* 0x0000000d40067221 */ /* 0x008fce0000010000 */
[----:B------:R-:W3:Y:S01]  /*3040*/  MUFU.EX2 R69, R69 ;  /* 0x0000004500457308 */ /* 0x000ee20000000800 */
[C---:B----4-:R-:W-:Y:S01]  /*3050*/  FADD.FTZ R13, R65.reuse, R6 ;  /* 0x00000006410d7221 */ /* 0x050fe20000010000 */
[----:B------:R-:W-:-:S03]  /*3060*/  F2FP.F16.F32.PACK_AB R172, R65, R64 ;  /* 0x0000004041ac723e */ /* 0x000fc600000000ff */
[----:B--2---:R-:W-:-:S04]  /*3070*/  FADD.FTZ R6, R68, R13 ;  /* 0x0000000d44067221 */ /* 0x004fc80000010000 */
[C---:B---3--:R-:W-:Y:S01]  /*3080*/  FADD.FTZ R6, R69.reuse, R6 ;  /* 0x0000000645067221 */ /* 0x048fe20000010000 */
[----:B------:R-:W-:Y:S01]  /*3090*/  F2FP.F16.F32.PACK_AB R174, R69, R68 ;  /* 0x0000004445ae723e */ /* 0x000fe200000000ff */
[----:B0-----:R-:W-:Y:S06]  /*30a0*/  @!P0 BRA `(.L_x_13095) ;  /* 0x0000000000048947 */ /* 0x001fec0003800000 */
[----:B------:R-:W-:Y:S01]  /*30b0*/  BPT.TRAP 0x1 ;  /* 0x000000040000795c */ /* 0x000fe20000300000 */
.L_x_13095:
[----:B------:R0:W2:Y:S01]  /*30c0*/  SYNCS.PHASECHK.TRANS64.TRYWAIT P3, [UR39+0x22850], R10 ;  /* 0x0228500aff0075a7 */ /* 0x0000a20008060167 */
[----:B------:R-:W-:Y:S05]  /*30d0*/  @!P0 BRA `(.L_x_13096) ;  /* 0x0000000000048947 */ /* 0x000fea0003800000 */
[----:B------:R-:W-:Y:S01]  /*30e0*/  BPT.TRAP 0x1 ;  /* 0x000000040000795c */ /* 0x000fe20000300000 */
.L_x_13096:
[----:B--2---:R-:W-:Y:S05]  /*30f0*/  @P3 BRA `(.L_x_13097) ;  /* 0x0000000000083947 */ /* 0x004fea0003800000 */
[----:B------:R-:W2:Y:S02]  /*3100*/  SYNCS.PHASECHK.TRANS64.TRYWAIT P3, [UR39+0x22850], R10 ;  /* 0x0228500aff0075a7 */ /* 0x000ea40008060167 */
[----:B--2---:R-:W-:Y:S05]  /*3110*/  @!P3 BRA `(.L_x_13098) ;  /* 0x000000b00050b947 */ /* 0x004fea0003800000 */
.L_x_13097:
[----:B------:R3:W-:Y:S01]  /*3120*/  BAR.SYNC.DEFER_BLOCKING R0, 0x100 ;  /* 0x000400000000751d */ /* 0x0007e20000010000 */
[----:B------:R-:W-:Y:S01]  /*3130*/  UIADD3 UR4, UR39, 0x400, URZ ;  /* 0x0000040027047890 */ /* 0x000fe2000fffe03f */
[----:B--2---:R-:W-:Y:S01]  /*3140*/  @!P2 VIADD R11, R11, 0x22860 ;  /* 0x000228600b0ba836 */ /* 0x004fe20000000000 */
[----:B------:R-:W-:Y:S02]  /*3150*/  UIADD3 UR26, UR41, -0x2, URZ ;  /* 0xfffffffe291a7890 */ /* 0x000fe4000fffe03f */
[----:B------:R-:W-:Y:S01]  /*3160*/  USHF.R.U32.HI UR4, URZ, 0x4, UR4 ;  /* 0x000000043f047899 */ /* 0x000fe20008011604 */
[----:B------:R-:W-:Y:S01]  /*3170*/  UMOV UR15, 0x40000040 ;  /* 0x40000040000f7882 */ /* 0x000fe20000000000 */
[----:B------:R-:W-:Y:S02]  /*3180*/  @!P2 PRMT R11, RZ, 0x654, R11 ;  /* 0x00000654ff0ba816 */ /* 0x000fe4000000000b */
[----:B------:R-:W-:-:S04]  /*3190*/  ULOP3.LUT UR4, UR4, 0x3fff, URZ, 0xc0, !UPT ;  /* 0x00003fff04047892 */ /* 0x000fc8000f8ec03f */
[----:B------:R-:W-:-:S04]  /*31a0*/  ULOP3.LUT UR24, UR4, 0x3000000, URZ, 0xfc, !UPT ;  /* 0x0300000004187892 */ /* 0x000fc8000f8efc3f */
        /* <DEDUP_REMOVED lines=34> */
[----:B------:R-:W2:Y:S02]  /*33d0*/  S2UR UR4, SR_CTAID.X ;  /* 0x00000000000479c3 */ /* 0x000ea40000002500 */
[----:B--2---:R-:W-:-:S03]  /*33e0*/  USHF.L.U32 UR10, UR4, 0x7, URZ ;  /* 0x00000007040a7899 */ /* 0x004fc6000800063f */
[----:B------:R-:W-:Y:S02]  /*33f0*/  @UP0 ULDC UR4, c[0x0][0x44c] ;  /* 0x0001130000040ab9 */ /* 0x000fe40000000800 */
[----:B------:R-:W-:Y:S01]  /*3400*/  UIMAD.WIDE.U32 UR4, UR10, UR4, URZ ;  /* 0x000000040a0472a5 */ /* 0x000fe2000f8e003f */
[----:B------:R-:W-:Y:S02]  /*3410*/  WARPGROUP.DEPBAR.LE gsb0, 0x0 ;  /* 0x00008000000079c5 */ /* 0x000fe40000010000 */
[----:B------:R-:W-:-:S15]  /*3420*/  WARPGROUP.ARRIVE ;  /* 0x00000000000079c5 */ /* 0x000fde0000000000 */
[----:B------:R-:W-:Y:S01]  /*3430*/  HGMMA.64x256x16.F32 R24, R172, gdesc[UR12].tnspB, R24, gsb0 ;  /* 0x43e0000cac187df0 */ /* 0x000fe20008000818 */
[----:B------:R-:W-:Y:S02]  /*3440*/  @UP0 ULDC UR14, c[0x0][0x450] ;  /* 0x00011400000e0ab9 */ /* 0x000fe40000000800 */
[----:B------:R-:W-:-:S04]  /*3450*/  @UP0 USHF.R.U32.HI UR10, URZ, UR14, UR5 ;  /* 0x0000000e3f0a0299 */ /* 0x000fc80008011605 */
[----:B------:R-:W-:-:S04]  /*3460*/  UIADD3 UR4, UR10, -UR11, UR40 ;  /* 0x8000000b0a047290 */ /* 0x000fc8000fffe028 */
[----:B------:R-:W-:-:S04]  /*3470*/  UIMAD.WIDE UR4, UR4, 0x2aaaaaab, URZ ;  /* 0x2aaaaaab040478a5 */ /* 0x000fc8000f8e023f */
[----:B------:R-:W-:-:S04]  /*3480*/  USHF.R.U32.HI UR4, URZ, 0x1f, UR5 ;  /* 0x0000001f3f047899 */ /* 0x000fc80008011605 */
[----:B------:R-:W-:-:S03]  /*3490*/  ULEA.HI.SX32 UR4, UR5, UR4, 0x1c ;  /* 0x0000000405047291 */ /* 0x000fc6000f8fe23f */
[----:B------:R-:W-:Y:S01]  /*34a0*/  UMOV UR5, URZ ;  /* 0x0000003f00057c82 */ /* 0x000fe20008000000 */
[----:B------:R-:W-:-:S04]  /*34b0*/  UISETP.LT.AND UP1, UPT, UR38, UR4, UPT ;  /* 0x000000042600728c */ /* 0x000fc8000bf21270 */
[----:B------:R-:W-:-:S03]  /*34c0*/  USEL UR25, UR38, UR4, !UP1 ;  /* 0x0000000426197287 */ /* 0x000fc6000c800000 */
[----:B------:R-:W-:Y:S01]  /*34d0*/  UMOV UR4, URZ ;  /* 0x0000003f00047c82 */ /* 0x000fe20008000000 */
[----:B------:R-:W-:-:S06]  /*34e0*/  UISETP.GE.AND UP1, UPT, UR26, UR25, UPT ;  /* 0x000000191a00728c */ /* 0x000fcc000bf26270 */
[----:B------:R-:W-:Y:S01]  /*34f0*/  PLOP3.LUT P3, PT, PT, PT, UP1, 0x80, 0x0 ;  /* 0x000000000000781c */ /* 0x000fe20003f6f018 */
[----:B------:R-:W-:Y:S02]  /*3500*/  WARPGROUP.DEPBAR.LE gsb0, 0x0 ;  /* 0x00008000000079c5 */ /* 0x000fe40000010000 */
[----:B------:R3:W-:Y:S10]  /*3510*/  @!P2 SYNCS.ARRIVE.TRANS64.RED.A1T0 RZ, [R11+URZ], RZ ;  /* 0x000000ff0bffa9a7 */ /* 0x0007f4000810043f */
[----:B---3--:R-:W-:Y:S05]  /*3520*/  @!P3 BRA `(.L_x_13099) ;  /* 0x000000240010b947 */ /* 0x008fea0003800000 */
[----:B------:R-:W-:Y:S01]  /*3530*/  IMAD.MOV.U32 R11, RZ, RZ, R5 ;  /* 0x000000ffff0b7224 */ /* 0x000fe200078e0005 */
[----:B------:R-:W-:Y:S01]  /*3540*/  MOV R12, R8 ;  /* 0x00000008000c7202 */ /* 0x000fe20000000f00 */
[----:B------:R-:W-:Y:S01]  /*3550*/  UMOV UR4, URZ ;  /* 0x0000003f00047c82 */ /* 0x000fe20008000000 */
[----:B------:R-:W-:Y:S01]  /*3560*/  UMOV UR5, URZ ;  /* 0x0000003f00057c82 */ /* 0x000fe20008000000 */
[----:B------:R-:W-:Y:S01]  /*3570*/  ULDC UR27, c[0x0][0x288] ;  /* 0x0000a200001b7ab9 */ /* 0x000fe20000000800 */
[----:B------:R-:W-:Y:S01]  /*3580*/  ULDC UR28, c[0x0][0x2f0] ;  /* 0x0000bc00001c7ab9 */ /* 0x000fe20000000800 */
[----:B------:R-:W-:-:S05]  /*3590*/  ULDC UR7, c[0x0][0x988] ;  /* 0x0002620000077ab9 */ /* 0x000fca0000000800 */
.L_x_13108:
[----:B------:R-:W-:-:S04]  /*35a0*/  UIADD3 UR5, UR5, 0x1, URZ ;  /* 0x0000000105057890 */ /* 0x000fc8000fffe03f */
[----:B------:R-:W-:-:S04]  /*35b0*/  UISETP.NE.AND UP1, UPT, UR5, 0x2, UPT ;  /* 0x000000020500788c */ /* 0x000fc8000bf25270 */
[----:B------:R-:W-:Y:S02]  /*35c0*/  USEL UR10, URZ, 0x1, UP1 ;  /* 0x000000013f0a7887 */ /* 0x000fe40008800000 */
[----:B------:R-:W-:Y:S02]  /*35d0*/  USEL UR5, UR5, URZ, UP1 ;  /* 0x0000003f05057287 */ /* 0x000fe40008800000 */
[----:B------:R-:W-:Y:S01]  /*35e0*/  ULOP3.LUT UR4, UR4, UR10, URZ, 0x3c, !UPT ;  /* 0x0000000a04047292 */ /* 0x000fe2000f8e3c3f */
[----:B---3--:R-:W-:Y:S11]  /*35f0*/  @!P0 BRA `(.L_x_13100) ;  /* 0x0000000000048947 */ /* 0x008ff60003800000 */
[----:B------:R-:W-:Y:S01]  /*3600*/  BPT.TRAP 0x1 ;  /* 0x000000040000795c */ /* 0x000fe20000300000 */
.L_x_13100:
[----:B------:R-:W-:Y:S01]  /*3610*/  ULEA UR29, UR5, UR39, 0x3 ;  /* 0x00000027051d7291 */ /* 0x000fe2000f8e183f */
[----:B01----:R-:W-:-:S05]  /*3620*/  IMAD.U32 R10, RZ, RZ, UR4 ;  /* 0x00000004ff0a7e24 */ /* 0x003fca000f8e00ff */
[----:B------:R-:W-:-:S04]  /*3630*/  SHF.L.U32 R10, R10, 0x1f, RZ ;  /* 0x0000001f0a0a7819 */ /* 0x000fc800000006ff */
[----:B------:R0:W1:Y:S01]  /*3640*/  SYNCS.PHASECHK.TRANS64.TRYWAIT P3, [UR29+0x22830], R10 ;  /* 0x0228300aff0075a7 */ /* 0x000062000806015d */
[----:B------:R-:W-:Y:S05]  /*3650*/  @!P0 BRA `(.L_x_13101) ;  /* 0x0000000000048947 */ /* 0x000fea0003800000 */
[----:B------:R-:W-:Y:S01]  /*3660*/  BPT.TRAP 0x1 ;  /* 0x000000040000795c */ /* 0x000fe20000300000 */
.L_x_13101:
[----:B-1----:R-:W-:Y:S05]  /*3670*/  @P3 BRA `(.L_x_13102) ;  /* 0x0000000000083947 */ /* 0x002fea0003800000 */
[----:B------:R-:W1:Y:S02]  /*3680*/  SYNCS.PHASECHK.TRANS64.TRYWAIT P3, [UR29+0x22830], R10 ;  /* 0x0228300aff0075a7 */ /* 0x000e64000806015d */
[----:B-1----:R-:W-:Y:S05]  /*3690*/  @!P3 BRA `(.L_x_13103) ;  /* 0x000000ac0004b947 */ /* 0x002fea0003800000 */
.L_x_13102:
[----:B------:R-:W-:Y:S01]  /*36a0*/  UIMAD UR10, UR5, 0x300, UR6 ;  /* 0x00000300050a78a4 */ /* 0x000fe2000f8e0206 */
[----:B------:R-:W-:Y:S01]  /*36b0*/  WARPGROUP.ARRIVE ;  /* 0x00000000000079c5 */ /* 0x000fe20000000000 */
[----:B------:R-:W-:Y:S01]  /*36c0*/  UMOV UR11, 0x40000040 ;  /* 0x40000040000b7882 */ /* 0x000fe20000000000 */
[----:B------:R-:W-:Y:S01]  /*36d0*/  UMOV UR15, 0x40000040 ;  /* 0x40000040000f7882 */ /* 0x000fe20000000000 */
[----:B------:R-:W-:Y:S01]  /*36e0*/  UIADD3 UR14, UR10, 0x2, URZ ;  /* 0x000000020a0e7890 */ /* 0x000fe2000fffe03f */
[----:B------:R-:W-:Y:S01]  /*36f0*/  IMAD.MOV.U32 R13, RZ, RZ, R4 ;  /* 0x000000ffff0d7224 */ /* 0x000fe200078e0004 */
[----:B------:R-:W-:Y:S01]  /*3700*/  UIADD3 UR18, UR10, 0x4, URZ ;  /* 0x000000040a127890 */ /* 0x000fe2000fffe03f */
[----:B------:R-:W-:Y:S01]  /*3710*/  IMAD.MOV.U32 R8, RZ, RZ, -0x2 ;  /* 0xfffffffeff087424 */ /* 0x000fe200078e00ff */
[----:B------:R-:W-:Y:S01]  /*3720*/  UMOV UR19, 0x40000040 ;  /* 0x4000004000137882 */ /* 0x000fe20000000000 */
[----:B------:R-:W-:Y:S01]  /*3730*/  HGMMA.64x96x16.F32 R152, gdesc[UR8], RZ, !UPT, gsb0 ;  /* 0x01600000089879f0 */ /* 0x000fe2000c0008ff */
[----:B------:R-:W-:Y:S01]  /*3740*/  UIADD3 UR22, UR10, 0x6, URZ ;  /* 0x000000060a167890 */ /* 0x000fe2000fffe03f */
[----:B------:R-:W-:Y:S01]  /*3750*/  IMAD.U32 R9, RZ, RZ, UR28 ;  /* 0x0000001cff097e24 */ /* 0x000fe2000f8e00ff */
[----:B------:R-:W-:Y:S01]  /*3760*/  UMOV UR23, 0x40000040 ;  /* 0x4000004000177882 */ /* 0x000fe20000000000 */
[----:B------:R-:W-:-:S02]  /*3770*/  @UP0 ULDC UR10, c[0x0][0x44c] ;  /* 0x00011300000a0ab9 */ /* 0x000fc40000000800 */
[----:B-1----:R-:W-:Y:S01]  /*3780*/  @P1 IMAD.HI.U32 R5, R4, UR10, RZ ;  /* 0x0000000a04051c27 */ /* 0x002fe2000f8e00ff */
[----:B------:R-:W-:-:S04]  /*3790*/  @UP0 ULDC UR10, c[0x0][0x450] ;  /* 0x00011400000a0ab9 */ /* 0x000fc80000000800 */
[----:B------:R-:W-:Y:S01]  /*37a0*/  @P1 SHF.R.U32.HI R13, RZ, UR10, R5 ;  /* 0x0000000aff0d1c19 */ /* 0x000fe20008011605 */
[----:B------:R-:W-:Y:S02]  /*37b0*/  UMOV UR10, 0x1 ;  /* 0x00000001000a7882 */ /* 0x000fe40000000000 */
[----:B------:R-:W-:Y:S02]  /*37c0*/  UIMAD UR10, UR26, -0x60, UR10 ;  /* 0xffffffa01a0a78a4 */ /* 0x000fe4000f8e020a */
[----:B------:R-:W1:Y:S04]  /*37d0*/  SHFL.IDX PT, R5, R13, 0x1, 0x1c1f ;  /* 0x003c1f000d057f89 */ /* 0x000e6800000e0000 */
[----:B------:R-:W-:-:S04]  /*37e0*/  IMAD R8, R3, R8, UR10 ;  /* 0x0000000a03087e24 */ /* 0x000fc8000f8e0208 */
[----:B------:R-:W-:-:S05]  /*37f0*/  IMAD R8, R9, UR36, R8 ;  /* 0x0000002409087c24 */ /* 0x000fca000f8e0208 */
[----:B-1----:R-:W-:-:S04]  /*3800*/  IADD3 R5, R5, -UR27, R8 ;  /* 0x8000001b05057c10 */ /* 0x002fc8000fffe008 */
[C---:B------:R-:W-:Y:S02]  /*3810*/  ISETP.GT.AND P3, PT, R5.reuse, RZ, PT ;  /* 0x000000ff0500720c */ /* 0x040fe40003f64270 */
        /* <DEDUP_REMOVED lines=80> */
[----:B------:R-:W1:Y:S02]  /*3d20*/  SHFL.IDX PT, R5, R13, RZ, 0x1c1f ;  /* 0x001c1fff0d057589 */ /* 0x000e6400000e0000 */
[----:B------:R-:W-:-:S05]  /*3d30*/  FMNMX.FTZ R14, R199, R14, !PT ;  /* 0x0000000ec70e7209 */ /* 0x000fca0007810000 */
[----:B------:R-:W2:Y:S01]  /*3d40*/  SHFL.BFLY PT, R9, R14, 0x2, 0x1f ;  /* 0x0c401f000e097f89 */ /* 0x000ea200000e0000 */
[----:B-1----:R-:W-:-:S04]  /*3d50*/  IADD3 R8, R5, -UR27, R8 ;  /* 0x8000001b05087c10 */ /* 0x002fc8000fffe008 */
[C---:B------:R-:W-:Y:S02]  /*3d60*/  ISETP.GT.AND P3, PT, R8.reuse, RZ, PT ;  /* 0x000000ff0800720c */ /* 0x040fe40003f64270 */
[----:B------:R-:W-:Y:S02]  /*3d70*/  ISETP.GT.AND P4, PT, R8, 0x1, PT ;  /* 0x000000010800780c */ /* 0x000fe40003f84270 */
[----:B--2---:R-:W-:Y:S02]  /*3d80*/  FMNMX.FTZ R15, R14, R9, !PT ;  /* 0x000000090e0f7209 */ /* 0x004fe40007810000 */
[----:B------:R-:W-:Y:S02]  /*3d90*/  FSEL R9, R152, -INF , P3 ;  /* 0xff80000098097808 */ /* 0x000fe40001800000 */
[----:B------:R-:W-:Y:S01]  /*3da0*/  ISETP.GT.AND P5, PT, R8, 0x8, PT ;  /* 0x000000080800780c */ /* 0x000fe20003fa4270 */
[----:B------:R-:W1:Y:S01]  /*3db0*/  SHFL.BFLY PT, R16, R15, 0x1, 0x1f ;  /* 0x0c201f000f107f89 */ /* 0x000e6200000e0000 */
[----:B------:R-:W-:-:S02]  /*3dc0*/  FSEL R13, R153, -INF , P4 ;  /* 0xff800000990d7808 */ /* 0x000fc40002000000 */
[----:B------:R-:W-:Y:S02]  /*3dd0*/  FMNMX.FTZ R14, R9, R12, !PT ;  /* 0x0000000c090e7209 */ /* 0x000fe40007810000 */
[----:B------:R-:W-:Y:S02]  /*3de0*/  ISETP.GT.AND P3, PT, R8, 0x9, PT ;  /* 0x000000090800780c */ /* 0x000fe40003f64270 */
[----:B------:R-:W-:Y:S02]  /*3df0*/  FSEL R156, R156, -INF , P5 ;  /* 0xff8000009c9c7808 */ /* 0x000fe40002800000 */
[----:B------:R-:W-:Y:S02]  /*3e00*/  FMNMX.FTZ R23, R13, R14, !PT ;  /* 0x0000000e0d177209 */ /* 0x000fe40007810000 */
[----:B------:R-:W-:Y:S02]  /*3e10*/  ISETP.GT.AND P5, PT, R8, 0x10, PT ;  /* 0x000000100800780c */ /* 0x000fe40003fa4270 */
[----:B------:R-:W-:-:S02]  /*3e20*/  FMNMX.FTZ R14, R156, R23, !PT ;  /* 0x000000179c0e7209 */ /* 0x000fc40007810000 */
[----:B------:R-:W-:Y:S02]  /*3e30*/  FSEL R160, R160, -INF , P5 ;  /* 0xff800000a0a07808 */ /* 0x000fe40002800000 */
[----:B------:R-:W-:-:S04]  /*3e40*/  ISETP.GT.AND P5, PT, R8, 0x18, PT ;  /* 0x000000180800780c */ /* 0x000fc80003fa4270 */
[----:B------:R-:W-:Y:S02]  /*3e50*/  FSEL R164, R164, -INF , P5 ;  /* 0xff800000a4a47808 */ /* 0x000fe40002800000 */
[C---:B------:R-:W-:Y:S02]  /*3e60*/  ISETP.GT.AND P5, PT, R8.reuse, 0x20, PT ;  /* 0x000000200800780c */ /* 0x040fe40003fa4270 */
[----:B-1----:R-:W-:Y:S02]  /*3e70*/  FMNMX.FTZ R5, R15, R16, !PT ;  /* 0x000000100f057209 */ /* 0x002fe40007810000 */
[----:B------:R-:W-:Y:S02]  /*3e80*/  FSEL R15, R157, -INF , P3 ;  /* 0xff8000009d0f7808 */ /* 0x000fe40001800000 */
[C---:B------:R-:W-:Y:S01]  /*3e90*/  FSETP.NEU.FTZ.AND P4, PT, R5.reuse, -INF , PT ;  /* 0xff8000000500780b */ /* 0x040fe20003f9d000 */
[----:B------:R-:W-:Y:S01]  /*3ea0*/  FMUL.FTZ R22, R5, UR7 ;  /* 0x0000000705167c20 */ /* 0x000fe20008410000 */
[----:B------:R-:W-:-:S02]  /*3eb0*/  ISETP.GT.AND P3, PT, R8, 0x11, PT ;  /* 0x000000110800780c */ /* 0x000fc40003f64270 */
[----:B------:R-:W-:Y:S02]  /*3ec0*/  FSEL R168, R168, -INF , P5 ;  /* 0xff800000a8a87808 */ /* 0x000fe40002800000 */
[----:B------:R-:W-:Y:S02]  /*3ed0*/  FSEL R22, R22, RZ, P4 ;  /* 0x000000ff16167208 */ /* 0x000fe40002000000 */
[----:B------:R-:W-:Y:S02]  /*3ee0*/  FSEL R161, R161, -INF , P3 ;  /* 0xff800000a1a17808 */ /* 0x000fe40001800000 */
[----:B------:R-:W-:Y:S01]  /*3ef0*/  ISETP.GT.AND P3, PT, R8, 0x19, PT ;  /* 0x000000190800780c */ /* 0x000fe20003f64270 */
[--C-:B------:R-:W-:Y:S01]  /*3f00*/  FFMA.FTZ R18, R21, UR7, -R22.reuse ;  /* 0x0000000715127c23 */ /* 0x100fe20008010816 */
[----:B------:R-:W-:Y:S01]  /*3f10*/  FMNMX.FTZ R21, R15, R14, !PT ;  /* 0x0000000e0f157209 */ /* 0x000fe20007810000 */
[--C-:B------:R-:W-:Y:S01]  /*3f20*/  FFMA.FTZ R153, R155, UR7, -R22.reuse ;  /* 0x000000079b997c23 */ /* 0x100fe20008010816 */
[----:B------:R-:W-:Y:S01]  /*3f30*/  FSEL R165, R165, -INF , P3 ;  /* 0xff800000a5a57808 */ /* 0x000fe20001800000 */
[--C-:B------:R-:W-:Y:S01]  /*3f40*/  FFMA.FTZ R155, R19, UR7, -R22.reuse ;  /* 0x00000007139b7c23 */ /* 0x100fe20008010816 */
[----:B------:R-:W-:Y:S01]  /*3f50*/  FMNMX.FTZ R16, R160, R21, !PT ;  /* 0x00000015a0107209 */ /* 0x000fe20007810000 */
[----:B------:R1:W-:Y:S01]  /*3f60*/  MUFU.EX2 R14, R18 ;  /* 0x00000012000e7308 */ /* 0x0003e20000000800 */
[C---:B------:R-:W-:Y:S01]  /*3f70*/  ISETP.GT.AND P3, PT, R8.reuse, 0x21, PT ;  /* 0x000000210800780c */ /* 0x040fe20003f64270 */
        /* <DEDUP_REMOVED lines=10> */
[----:B------:R-:W-:Y:S01]  /*4020*/  MUFU.EX2 R153, R153 ;  /* 0x0000009900997308 */ /* 0x000fe20000000800 */
        /* <DEDUP_REMOVED lines=10> */
[----:B------:R-:W-:Y:S01]  /*40d0*/  FSEL R173, R173, -INF , P3 ;  /* 0xff800000adad7808 */ /* 0x000fe20001800000 */
[----:B------:R-:W-:Y:S01]  /*40e0*/  FFMA.FTZ R23, R194, UR7, -R22 ;  /* 0x00000007c2177c23 */ /* 0x000fe20008010816 */
[----:B-1----:R-:W-:-:S02]  /*40f0*/  FMNMX.FTZ R18, R172, R19, !PT ;  /* 0x00000013ac127209 */ /* 0x002fc40007810000 */
        /* <DEDUP_REMOVED lines=8> */
[--C-:B-1----:R-:W-:Y:S01]  /*4180*/  FFMA.FTZ R159, R166, UR7, -R22.reuse ;  /* 0x00000007a69f7c23 */ /* 0x102fe20008010816 */
[----:B------:R-:W-:Y:S01]  /*4190*/  ISETP.GT.AND P3, PT, R8, 0x39, PT ;  /* 0x000000390800780c */ /* 0x000fe20003f64270 */
[----:B------:R-:W-:Y:S01]  /*41a0*/  FFMA.FTZ R166, R187, UR7, -R22 ;  /* 0x00000007bba67c23 */ /* 0x000fe20008010816 */
[----:B------:R-:W-:-:S02]  /*41b0*/  FSEL R180, R180, -INF , P5 ;  /* 0xff800000b4b47808 */ /* 0x000fc40002800000 */
[----:B------:R-:W-:Y:S01]  /*41c0*/  FMNMX.FTZ R17, R177, R18, !PT ;  /* 0x00000012b1117209 */ /* 0x000fe20007810000 */
[----:B------:R-:W-:Y:S01]  /*41d0*/  MUFU.EX2 R159, R159 ;  /* 0x0000009f009f7308 */ /* 0x000fe20000000800 */
[----:B------:R-:W-:Y:S02]  /*41e0*/  ISETP.GT.AND P5, PT, R8, 0x40, PT ;  /* 0x000000400800780c */ /* 0x000fe40003fa4270 */
[----:B------:R-:W-:Y:S02]  /*41f0*/  FSEL R181, R181, -INF , P3 ;  /* 0xff800000b5b57808 */ /* 0x000fe40001800000 */
[----:B------:R-:W-:Y:S02]  /*4200*/  FMNMX.FTZ R20, R180, R17, !PT ;  /* 0x00000011b4147209 */ /* 0x000fe40007810000 */
[----:B------:R-:W-:Y:S01]  /*4210*/  ISETP.GT.AND P3, PT, R8, 0x41, PT ;  /* 0x000000410800780c */ /* 0x000fe20003f64270 */
[----:B------:R1:W-:Y:S01]  /*4220*/  MUFU.EX2 R18, R163 ;  /* 0x000000a300127308 */ /* 0x0003e20000000800 */
[----:B------:R-:W-:-:S02]  /*4230*/  FSEL R184, R184, -INF , P5 ;  /* 0xff800000b8b87808 */ /* 0x000fc40002800000 */
[----:B------:R-:W-:Y:S02]  /*4240*/  FMNMX.FTZ R17, R181, R20, !PT ;  /* 0x00000014b5117209 */ /* 0x000fe40007810000 */
[----:B------:R-:W-:Y:S02]  /*4250*/  ISETP.GT.AND P5, PT, R8, 0x48, PT ;  /* 0x000000480800780c */ /* 0x000fe40003fa4270 */
[----:B------:R-:W-:Y:S01]  /*4260*/  FSEL R185, R185, -INF , P3 ;  /* 0xff800000b9b97808 */ /* 0x000fe20001800000 */
[----:B------:R-:W-:Y:S01]  /*4270*/  MUFU.EX2 R154, R154 ;  /* 0x0000009a009a7308 */ /* 0x000fe20000000800 */
[----:B------:R-:W-:Y:S01]  /*4280*/  FMNMX.FTZ R20, R184, R17, !PT ;  /* 0x00000011b8147209 */ /* 0x000fe20007810000 */
[----:B-1----:R-:W-:Y:S01]  /*4290*/  FFMA.FTZ R163, R174, UR7, -R22 ;  /* 0x00000007aea37c23 */ /* 0x002fe20008010816 */
[----:B------:R-:W-:Y:S02]  /*42a0*/  ISETP.GT.AND P3, PT, R8, 0x49, PT ;  /* 0x000000490800780c */ /* 0x000fe40003f64270 */
[----:B------:R-:W-:-:S02]  /*42b0*/  FSEL R188, R188, -INF , P5 ;  /* 0xff800000bcbc7808 */ /* 0x000fc40002800000 */
[----:B------:R-:W-:Y:S01]  /*42c0*/  FMNMX.FTZ R17, R185, R20, !PT ;  /* 0x00000014b9117209 */ /* 0x000fe20007810000 */
[----:B------:R-:W-:Y:S01]  /*42d0*/  MUFU.EX2 R163, R163 ;  /* 0x000000a300a37308 */ /* 0x000fe20000000800 */
[----:B------:R-:W-:Y:S02]  /*42e0*/  ISETP.GT.AND P5, PT, R8, 0x50, PT ;  /* 0x000000500800780c */ /* 0x000fe40003fa4270 */
[----:B------:R-:W-:Y:S02]  /*42f0*/  FSEL R189, R189, -INF , P3 ;  /* 0xff800000bdbd7808 */ /* 0x000fe40001800000 */
[----:B------:R-:W-:Y:S01]  /*4300*/  FMNMX.FTZ R152, R188, R17, !PT ;  /* 0x00000011bc987209 */ /* 0x000fe20007810000 */
[--C-:B------:R-:W-:Y:S01]  /*4310*/  FFMA.FTZ R17, R170, UR7, -R22.reuse ;  /* 0x00000007aa117c23 */ /* 0x100fe20008010816 */
[----:B------:R-:W-:Y:S01]  /*4320*/  ISETP.GT.AND P3, PT, R8, 0x51, PT ;  /* 0x000000510800780c */ /* 0x000fe20003f64270 */
[----:B------:R1:W-:Y:S01]  /*4330*/  MUFU.EX2 R20, R167 ;  /* 0x000000a700147308 */ /* 0x0003e20000000800 */
[----:B------:R-:W-:Y:S01]  /*4340*/  FSEL R192, R192, -INF , P5 ;  /* 0xff800000c0c07808 */ /* 0x000fe20002800000 */
[----:B------:R-:W-:Y:S01]  /*4350*/  FFMA.FTZ R170, R191, UR7, -R22 ;  /* 0x00000007bfaa7c23 */ /* 0x000fe20008010816 */
[----:B------:R-:W-:-:S02]  /*4360*/  FMNMX.FTZ R19, R189, R152, !PT ;  /* 0x00000098bd137209 */ /* 0x000fc40007810000 */
[----:B------:R-:W-:Y:S02]  /*4370*/  ISETP.GT.AND P5, PT, R8, 0x58, PT ;  /* 0x000000580800780c */ /* 0x000fe40003fa4270 */
[----:B------:R-:W-:Y:S01]  /*4380*/  FSEL R193, R193, -INF , P3 ;  /* 0xff800000c1c17808 */ /* 0x000fe20001800000 */
[----:B------:R-:W-:Y:S01]  /*4390*/  MUFU.EX2 R17, R17 ;  /* 0x0000001100117308 */ /* 0x000fe20000000800 */
[----:B------:R-:W-:Y:S01]  /*43a0*/  FMNMX.FTZ R152, R192, R19, !PT ;  /* 0x00000013c0987209 */ /* 0x000fe20007810000 */
[----:B-1----:R-:W-:Y:S01]  /*43b0*/  FFMA.FTZ R167, R182, UR7, -R22 ;  /* 0x00000007b6a77c23 */ /* 0x002fe20008010816 */
[----:B------:R-:W-:Y:S02]  /*43c0*/  ISETP.GT.AND P3, PT, R8, 0x59, PT ;  /* 0x000000590800780c */ /* 0x000fe40003f64270 */
[----:B------:R-:W-:Y:S02]  /*43d0*/  FSEL R196, R196, -INF , P5 ;  /* 0xff800000c4c47808 */ /* 0x000fe40002800000 */
[----:B------:R-:W-:Y:S01]  /*43e0*/  FMNMX.FTZ R19, R193, R152, !PT ;  /* 0x00000098c1137209 */ /* 0x000fe20007810000 */
[----:B------:R-:W-:Y:S01]  /*43f0*/  MUFU.EX2 R158, R158 ;  /* 0x0000009e009e7308 */ /* 0x000fe20000000800 */
[----:B------:R-:W-:-:S02]  /*4400*/  FSEL R197, R197, -INF , P3 ;  /* 0xff800000c5c57808 */ /* 0x000fc40001800000 */
[----:B------:R-:W-:Y:S01]  /*4410*/  FMNMX.FTZ R8, R196, R19, !PT ;  /* 0x00000013c4087209 */ /* 0x000fe20007810000 */
[----:B------:R-:W-:-:S03]  /*4420*/  FFMA.FTZ R19, R178, UR7, -R22 ;  /* 0x00000007b2137c23 */ /* 0x000fc60008010816 */
[----:B------:R-:W-:Y:S01]  /*4430*/  FMNMX.FTZ R8, R197, R8, !PT ;  /* 0x00000008c5087209 */ /* 0x000fe20007810000 */
[----:B------:R1:W-:Y:S04]  /*4440*/  MUFU.EX2 R152, R171 ;  /* 0x000000ab00987308 */ /* 0x0003e80000000800 */
[----:B------:R-:W2:Y:S04]  /*4450*/  SHFL.BFLY PT, R21, R8, 0x2, 0x1f ;  /* 0x0c401f0008157f89 */ /* 0x000ea800000e0000 */
[----:B------:R-:W-:Y:S01]  /*4460*/  MUFU.EX2 R19, R19 ;  /* 0x0000001300137308 */ /* 0x000fe20000000800 */
[----:B-1----:R-:W-:-:S07]  /*4470*/  FFMA.FTZ R171, R190, UR7, -R22 ;  /* 0x00000007beab7c23 */ /* 0x002fce0008010816 */
[----:B------:R-:W-:Y:S08]  /*4480*/  MUFU.EX2 R167, R167 ;  /* 0x000000a700a77308 */ /* 0x000ff00000000800 */
[----:B------:R-:W-:Y:S01]  /*4490*/  MUFU.EX2 R162, R162 ;  /* 0x000000a200a27308 */ /* 0x000fe20000000800 */
[----:B--2---:R-:W-:Y:S01]  /*44a0*/  FMNMX.FTZ R174, R8, R21, !PT ;  /* 0x0000001508ae7209 */ /* 0x004fe20007810000 */
[----:B------:R-:W-:Y:S01]  /*44b0*/  FFMA.FTZ R21, R186, UR7, -R22 ;  /* 0x00000007ba157c23 */ /* 0x000fe20008010816 */
[----:B------:R-:W-:-:S05]  /*44c0*/  FSEL R186, R5, RZ, P4 ;  /* 0x000000ff05ba7208 */ /* 0x000fca0002000000 */
[----:B------:R-:W-:Y:S01]  /*44d0*/  MUFU.EX2 R166, R166 ;  /* 0x000000a600a67308 */ /* 0x000fe20000000800 */
[----:B------:R-:W1:Y:S01]  /*44e0*/  SHFL.BFLY PT, R175, R174, 0x1, 0x1f ;  /* 0x0c201f00aeaf7f89 */ /* 0x000e6200000e0000 */
[----:B------:R-:W-:-:S04]  /*44f0*/  FADD.FTZ R186, -R186, R11 ;  /* 0x0000000bbaba7221 */ /* 0x000fc80000010100 */
[----:B------:R-:W-:Y:S02]  /*4500*/  FMUL.FTZ R11, R186, UR7 ;  /* 0x00000007ba0b7c20 */ /* 0x000fe40008410000 */
[----:B------:R-:W-:Y:S08]  /*4510*/  MUFU.EX2 R21, R21 ;  /* 0x0000001500157308 */ /* 0x000ff00000000800 */
[----:B------:R-:W2:Y:S08]  /*4520*/  MUFU.EX2 R11, R11 ;  /* 0x0000000b000b7308 */ /* 0x000eb00000000800 */
[----:B------:R-:W-:Y:S01]  /*4530*/  MUFU.EX2 R171, R171 ;  /* 0x000000ab00ab7308 */ /* 0x000fe20000000800 */
[----:B-1----:R-:W-:Y:S01]  /*4540*/  FMNMX.FTZ R8, R174, R175, !PT ;  /* 0x000000afae087209 */ /* 0x002fe20007810000 */
[--C-:B------:R-:W-:Y:S01]  /*4550*/  FFMA.FTZ R175, R198, UR7, -R22.reuse ;  /* 0x00000007c6af7c23 */ /* 0x100fe20008010816 */
[----:B------:R-:W-:-:S02]  /*4560*/  FFMA.FTZ R22, R199, UR7, -R22 ;  /* 0x00000007c7167c23 */ /* 0x000fc40008010816 */
[C---:B------:R-:W-:Y:S01]  /*4570*/  FSETP.NEU.FTZ.AND P3, PT, R8.reuse, -INF , PT ;  /* 0xff8000000800780b */ /* 0x040fe20003f7d000 */
[----:B------:R-:W-:Y:S02]  /*4580*/  FMUL.FTZ R182, R8, UR7 ;  /* 0x0000000708b67c20 */ /* 0x000fe40008410000 */
[----:B------:R1:W-:Y:S01]  /*4590*/  MUFU.EX2 R174, R195 ;  /* 0x000000c300ae7308 */ /* 0x0003e20000000800 */
[----:B--2---:R-:W-:Y:S01]  /*45a0*/  FFMA.FTZ R186, R11, R7, R14 ;  /* 0x000000070bba7223 */ /* 0x004fe2000001000e */
[-C--:B------:R-:W-:Y:S01]  /*45b0*/  FMUL.FTZ R26, R26, R11.reuse ;  /* 0x0000000b1a1a7220 */ /* 0x080fe20000410000 */
[----:B------:R-:W-:Y:S01]  /*45c0*/  FSEL R182, R182, RZ, P3 ;  /* 0x000000ffb6b67208 */ /* 0x000fe20001800000 */
[-C--:B------:R-:W-:Y:S01]  /*45d0*/  FMUL.FTZ R27, R27, R11.reuse ;  /* 0x0000000b1b1b7220 */ /* 0x080fe20000410000 */
[C---:B------:R-:W-:Y:S01]  /*45e0*/  FADD.FTZ R186, R153.reuse, R186 ;  /* 0x000000ba99ba7221 */ /* 0x040fe20000010000 */
[----:B------:R-:W-:Y:S01]  /*45f0*/  F2FP.F16.F32.PACK_AB R153, R153, R14 ;  /* 0x0000000e9999723e */ /* 0x000fe200000000ff */
[----:B------:R-:W-:Y:S01]  /*4600*/  FMUL.FTZ R30, R30, R11 ;  /* 0x0000000b1e1e7220 */ /* 0x000fe20000410000 */
[--C-:B------:R-:W-:Y:S01]  /*4610*/  FFMA.FTZ R179, R9, UR7, -R182.reuse ;  /* 0x0000000709b37c23 */ /* 0x100fe200080108b6 */
[----:B------:R-:W-:Y:S01]  /*4620*/  FSEL R9, R8, RZ, P3 ;  /* 0x000000ff08097208 */ /* 0x000fe20001800000 */
[--C-:B------:R-:W-:Y:S01]  /*4630*/  FFMA.FTZ R178, R13, UR7, -R182.reuse ;  /* 0x000000070db27c23 */ /* 0x100fe200080108b6 */
[--C-:B------:R-:W-:Y:S01]  /*4640*/  FFMA.FTZ R13, R156, UR7, -R182.reuse ;  /* 0x000000079c0d7c23 */ /* 0x100fe200080108b6 */
[--C-:B------:R-:W-:Y:S01]  /*4650*/  FFMA.FTZ R156, R15, UR7, -R182.reuse ;  /* 0x000000070f9c7c23 */ /* 0x100fe200080108b6 */
[----:B------:R-:W-:Y:S01]  /*4660*/  FFMA.FTZ R15, R160, UR7, -R182 ;  /* 0x00000007a00f7c23 */ /* 0x000fe200080108b6 */
[----:B------:R-:W-:Y:S01]  /*4670*/  FADD.FTZ R9, -R9, R12 ;  /* 0x0000000c09097221 */ /* 0x000fe20000010100 */
[----:B------:R-:W-:Y:S01]  /*4680*/  MUFU.EX2 R179, R179 ;  /* 0x000000b300b37308 */ /* 0x000fe20000000800 */
[----:B------:R-:W-:Y:S01]  /*4690*/  FADD.FTZ R7, R155, R186 ;  /* 0x000000ba9b077221 */ /* 0x000fe20000010000 */
[--C-:B------:R-:W-:Y:S01]  /*46a0*/  FFMA.FTZ R160, R161, UR7, -R182.reuse ;  /* 0x00000007a1a07c23 */ /* 0x100fe200080108b6 */
[----:B------:R-:W-:Y:S01]  /*46b0*/  FMUL.FTZ R9, R9, UR7 ;  /* 0x0000000709097c20 */ /* 0x000fe20008410000 */
[--C-:B------:R-:W-:Y:S01]  /*46c0*/  FFMA.FTZ R164, R164, UR7, -R182.reuse ;  /* 0x00000007a4a47c23 */ /* 0x100fe200080108b6 */
[----:B------:R-:W-:Y:S01]  /*46d0*/  FADD.FTZ R186, R16, R7 ;  /* 0x0000000710ba7221 */ /* 0x000fe20000010000 */
[--C-:B------:R-:W-:Y:S01]  /*46e0*/  FFMA.FTZ R183, R165, UR7, -R182.reuse ;  /* 0x00000007a5b77c23 */ /* 0x100fe200080108b6 */
[--C-:B------:R-:W-:Y:S01]  /*46f0*/  FFMA.FTZ R168, R168, UR7, -R182.reuse ;  /* 0x00000007a8a87c23 */ /* 0x100fe200080108b6 */
[----:B------:R2:W3:Y:S01]  /*4700*/  MUFU.EX2 R12, R9 ;  /* 0x00000009000c7308 */ /* 0x0004e20000000800 */
[--C-:B------:R-:W-:Y:S01]  /*4710*/  FFMA.FTZ R187, R169, UR7, -R182.reuse ;  /* 0x00000007a9bb7c23 */ /* 0x100fe200080108b6 */
[--C-:B------:R-:W-:Y:S01]  /*4720*/  FFMA.FTZ R172, R172, UR7, -R182.reuse ;  /* 0x00000007acac7c23 */ /* 0x100fe200080108b6 */
[--C-:B------:R-:W-:Y:S01]  /*4730*/  FFMA.FTZ R191, R173, UR7, -R182.reuse ;  /* 0x00000007adbf7c23 */ /* 0x100fe200080108b6 */
[----:B-1----:R-:W-:Y:S01]  /*4740*/  FFMA.FTZ R195, R177, UR7, -R182 ;  /* 0x00000007b1c37c23 */ /* 0x002fe200080108b6 */
[----:B------:R-:W-:-:S02]  /*4750*/  IMAD.U32 R177, RZ, RZ, UR29 ;  /* 0x0000001dffb17e24 */ /* 0x000fc4000f8e00ff */
[--C-:B------:R-:W-:Y:S01]  /*4760*/  FFMA.FTZ R176, R176, UR7, -R182.reuse ;  /* 0x00000007b0b07c23 */ /* 0x100fe200080108b6 */
[----:B------:R-:W-:Y:S01]  /*4770*/  FFMA.FTZ R181, R181, UR7, -R182 ;  /* 0x00000007b5b57c23 */ /* 0x000fe200080108b6 */
[----:B------:R-:W1:Y:S01]  /*4780*/  MUFU.EX2 R178, R178 ;  /* 0x000000b200b27308 */ /* 0x000e620000000800 */
[----:B--2---:R-:W-:Y:S01]  /*4790*/  FADD.FTZ R9, R157, R186 ;  /* 0x000000ba9d097221 */ /* 0x004fe20000010000 */
[--C-:B------:R-:W-:Y:S01]  /*47a0*/  FFMA.FTZ R185, R185, UR7, -R182.reuse ;  /* 0x00000007b9b97c23 */ /* 0x100fe200080108b6 */
[--C-:B------:R-:W-:Y:S01]  /*47b0*/  FFMA.FTZ R189, R189, UR7, -R182.reuse ;  /* 0x00000007bdbd7c23 */ /* 0x100fe200080108b6 */
[----:B------:R-:W-:Y:S01]  /*47c0*/  F2FP.F16.F32.PACK_AB R155, R16, R155 ;  /* 0x0000009b109b723e */ /* 0x000fe200000000ff */
[----:B------:R-:W-:Y:S01]  /*47d0*/  FADD.FTZ R186, R18, R9 ;  /* 0x0000000912ba7221 */ /* 0x000fe20000010000 */
[----:B------:R-:W-:Y:S01]  /*47e0*/  IADD3 R9, -R2, 0xb, RZ ;  /* 0x0000000b02097810 */ /* 0x000fe20007ffe1ff */
[--C-:B------:R-:W-:Y:S01]  /*47f0*/  FFMA.FTZ R192, R192, UR7, -R182.reuse ;  /* 0x00000007c0c07c23 */ /* 0x100fe200080108b6 */
[----:B------:R-:W2:Y:S01]  /*4800*/  MUFU.EX2 R13, R13 ;  /* 0x0000000d000d7308 */ /* 0x000ea20000000800 */
[----:B---3--:R-:W-:Y:S01]  /*4810*/  FFMA.FTZ R7, R12, R6, R179 ;  /* 0x000000060c077223 */ /* 0x008fe200000100b3 */
[----:B------:R-:W-:Y:S01]  /*4820*/  FFMA.FTZ R6, R180, UR7, -R182 ;  /* 0x00000007b4067c23 */ /* 0x000fe200080108b6 */
[----:B------:R-:W-:Y:S01]  /*4830*/  FADD.FTZ R161, R159, R186 ;  /* 0x000000ba9fa17221 */ /* 0x000fe20000010000 */
[--C-:B------:R-:W-:Y:S01]  /*4840*/  FFMA.FTZ R193, R193, UR7, -R182.reuse ;  /* 0x00000007c1c17c23 */ /* 0x100fe200080108b6 */
[----:B------:R-:W-:Y:S01]  /*4850*/  FFMA.FTZ R196, R196, UR7, -R182 ;  /* 0x00000007c4c47c23 */ /* 0x000fe200080108b6 */
[----:B------:R-:W-:Y:S01]  /*4860*/  F2FP.F16.F32.PACK_AB R169, R166, R21 ;  /* 0x00000015a6a9723e */ /* 0x000fe200000000ff */
[----:B------:R-:W-:Y:S01]  /*4870*/  FADD.FTZ R186, R20, R161 ;  /* 0x000000a114ba7221 */ /* 0x000fe20000010000 */
[----:B------:R-:W3:Y:S01]  /*4880*/  MUFU.EX2 R156, R156 ;  /* 0x0000009c009c7308 */ /* 0x000ee20000000800 */
[----:B-1----:R-:W-:Y:S01]  /*4890*/  FADD.FTZ R180, R178, R7 ;  /* 0x00000007b2b47221 */ /* 0x002fe20000010000 */
[----:B------:R-:W-:Y:S01]  /*48a0*/  F2FP.F16.F32.PACK_AB R157, R18, R157 ;  /* 0x0000009d129d723e */ /* 0x000fe200000000ff */
[----:B------:R-:W-:Y:S01]  /*48b0*/  FADD.FTZ R165, R17, R186 ;  /* 0x000000ba11a57221 */ /* 0x000fe20000010000 */
[----:B------:R-:W-:Y:S01]  /*48c0*/  F2FP.F16.F32.PACK_AB R159, R20, R159 ;  /* 0x0000009f149f723e */ /* 0x000fe200000000ff */
[-C--:B------:R-:W-:Y:S01]  /*48d0*/  FMUL.FTZ R31, R31, R11.reuse ;  /* 0x0000000b1f1f7220 */ /* 0x080fe20000410000 */
[-C--:B------:R-:W-:Y:S01]  /*48e0*/  FMUL.FTZ R34, R34, R11.reuse ;  /* 0x0000000b22227220 */ /* 0x080fe20000410000 */
[----:B------:R-:W-:Y:S01]  /*48f0*/  FADD.FTZ R186, R152, R165 ;  /* 0x000000a598ba7221 */ /* 0x000fe20000010000 */
[----:B------:R-:W1:Y:S01]  /*4900*/  MUFU.EX2 R15, R15 ;  /* 0x0000000f000f7308 */ /* 0x000e620000000800 */
[----:B--2---:R-:W-:Y:S01]  /*4910*/  FADD.FTZ R7, R13, R180 ;  /* 0x000000b40d077221 */ /* 0x004fe20000010000 */
[----:B------:R-:W-:Y:S01]  /*4920*/  FMUL.FTZ R35, R35, R11 ;  /* 0x0000000b23237220 */ /* 0x000fe20000410000 */
[----:B------:R-:W-:Y:S01]  /*4930*/  FADD.FTZ R165, R163, R186 ;  /* 0x000000baa3a57221 */ /* 0x000fe20000010000 */
[----:B------:R-:W-:Y:S01]  /*4940*/  F2FP.F16.F32.PACK_AB R163, R154, R163 ;  /* 0x000000a39aa3723e */ /* 0x000fe200000000ff */
[-C--:B------:R-:W-:Y:S01]  /*4950*/  FMUL.FTZ R38, R38, R11.reuse ;  /* 0x0000000b26267220 */ /* 0x080fe20000410000 */
[----:B------:R-:W-:Y:S01]  /*4960*/  FMUL.FTZ R39, R39, R11 ;  /* 0x0000000b27277220 */ /* 0x000fe20000410000 */
[----:B------:R-:W-:Y:S01]  /*4970*/  FADD.FTZ R190, R154, R165 ;  /* 0x000000a59abe7221 */ /* 0x000fe20000010000 */
[----:B------:R-:W2:Y:S01]  /*4980*/  MUFU.EX2 R160, R160 ;  /* 0x000000a000a07308 */ /* 0x000ea20000000800 */
[C---:B---3--:R-:W-:Y:S01]  /*4990*/  FADD.FTZ R180, R156.reuse, R7 ;  /* 0x000000079cb47221 */ /* 0x048fe20000010000 */
[----:B------:R-:W-:Y:S01]  /*49a0*/  @!P2 VIADD R7, R177, 0x22840 ;  /* 0x00022840b107a836 */ /* 0x000fe20000000000 */
[----:B------:R-:W-:Y:S01]  /*49b0*/  F2FP.F16.F32.PACK_AB R154, R156, R13 ;  /* 0x0000000d9c9a723e */ /* 0x000fe200000000ff */
[-C--:B------:R-:W-:Y:S01]  /*49c0*/  FMUL.FTZ R42, R42, R11.reuse ;  /* 0x0000000b2a2a7220 */ /* 0x080fe20000410000 */
[-C--:B------:R-:W-:Y:S01]  /*49d0*/  FMUL.FTZ R43, R43, R11.reuse ;  /* 0x0000000b2b2b7220 */ /* 0x080fe20000410000 */
[----:B------:R-:W-:Y:S01]  /*49e0*/  FMUL.FTZ R46, R46, R11 ;  /* 0x0000000b2e2e7220 */ /* 0x000fe20000410000 */
[----:B------:R-:W-:Y:S01]  /*49f0*/  @!P2 PRMT R7, RZ, 0x654, R7 ;  /* 0x00000654ff07a816 */ /* 0x000fe20000000007 */
[----:B------:R-:W3:Y:S01]  /*4a00*/  MUFU.EX2 R164, R164 ;  /* 0x000000a400a47308 */ /* 0x000ee20000000800 */
[----:B-1----:R-:W-:Y:S01]  /*4a10*/  FADD.FTZ R161, R15, R180 ;  /* 0x000000b40fa17221 */ /* 0x002fe20000010000 */
[----:B------:R-:W-:Y:S01]  /*4a20*/  FFMA.FTZ R180, R184, UR7, -R182 ;  /* 0x00000007b8b47c23 */ /* 0x000fe200080108b6 */
[----:B------:R1:W-:Y:S06]  /*4a30*/  BAR.ARV R9, 0x100 ;  /* 0x000400090000751d */ /* 0x0003ec0000002000 */
[----:B------:R-:W4:Y:S01]  /*4a40*/  MUFU.EX2 R183, R183 ;  /* 0x000000b700b77308 */ /* 0x000f220000000800 */
[C---:B--2---:R-:W-:Y:S01]  /*4a50*/  FADD.FTZ R161, R160.reuse, R161 ;  /* 0x000000a1a0a17221 */ /* 0x044fe20000010000 */
[----:B------:R2:W-:Y:S01]  /*4a60*/  @!P2 SYNCS.ARRIVE.TRANS64.RED.A1T0 RZ, [R7+URZ], RZ ;  /* 0x000000ff07ffa9a7 */ /* 0x0005e2000810043f */
[----:B------:R-:W-:Y:S01]  /*4a70*/  F2FP.F16.F32.PACK_AB R156, R160, R15 ;  /* 0x0000000fa09c723e */ /* 0x000fe200000000ff */
        /* <DEDUP_REMOVED lines=14> */
[--C-:B------:R-:W-:Y:S01]  /*4b60*/  FFMA.FTZ R184, R188, UR7, -R182.reuse ;  /* 0x00000007bcb87c23 */ /* 0x100fe200080108b6 */
[----:B------:R-:W-:Y:S01]  /*4b70*/  FFMA.FTZ R182, R197, UR7, -R182 ;  /* 0x00000007c5b67c23 */ /* 0x000fe200080108b6 */
[-C--:B------:R-:W-:Y:S01]  /*4b80*/  FMUL.FTZ R67, R67, R11.reuse ;  /* 0x0000000b43437220 */ /* 0x080fe20000410000 */
[-C--:B------:R-:W-:Y:S01]  /*4b90*/  FMUL.FTZ R70, R70, R11.reuse ;  /* 0x0000000b46467220 */ /* 0x080fe20000410000 */
[-C--:B------:R-:W-:Y:S01]  /*4ba0*/  FMUL.FTZ R71, R71, R11.reuse ;  /* 0x0000000b47477220 */ /* 0x080fe20000410000 */
[-C--:B------:R-:W-:Y:S01]  /*4bb0*/  FMUL.FTZ R74, R74, R11.reuse ;  /* 0x0000000b4a4a7220 */ /* 0x080fe20000410000 */
[----:B------:R-:W3:Y:S01]  /*4bc0*/  MUFU.EX2 R172, R172 ;  /* 0x000000ac00ac7308 */ /* 0x000ee20000000800 */
[----:B-----5:R-:W-:Y:S01]  /*4bd0*/  FADD.FTZ R186, R168, R161 ;  /* 0x000000a1a8ba7221 */ /* 0x020fe20000010000 */
[----:B------:R-:W-:Y:S01]  /*4be0*/  FADD.FTZ R161, R19, R190 ;  /* 0x000000be13a17221 */ /* 0x000fe20000010000 */
[-C--:B------:R-:W-:Y:S01]  /*4bf0*/  FMUL.FTZ R75, R75, R11.reuse ;  /* 0x0000000b4b4b7220 */ /* 0x080fe20000410000 */
[-C--:B------:R-:W-:Y:S01]  /*4c00*/  FMUL.FTZ R78, R78, R11.reuse ;  /* 0x0000000b4e4e7220 */ /* 0x080fe20000410000 */
[-C--:B------:R-:W-:Y:S01]  /*4c10*/  FMUL.FTZ R79, R79, R11.reuse ;  /* 0x0000000b4f4f7220 */ /* 0x080fe20000410000 */
[----:B------:R-:W-:Y:S01]  /*4c20*/  FADD.FTZ R188, R158, R161 ;  /* 0x000000a19ebc7221 */ /* 0x000fe20000010000 */
[----:B------:R-:W-:Y:S01]  /*4c30*/  FMUL.FTZ R82, R82, R11 ;  /* 0x0000000b52527220 */ /* 0x000fe20000410000 */
[----:B------:R-:W4:Y:S01]  /*4c40*/  MUFU.EX2 R191, R191 ;  /* 0x000000bf00bf7308 */ /* 0x000f220000000800 */
[----:B--2---:R-:W-:Y:S01]  /*4c50*/  FADD.FTZ R7, R187, R186 ;  /* 0x000000babb077221 */ /* 0x004fe20000010000 */
[----:B------:R-:W-:Y:S01]  /*4c60*/  FADD.FTZ R161, R167, R188 ;  /* 0x000000bca7a17221 */ /* 0x000fe20000010000 */
[----:B------:R-:W-:Y:S01]  /*4c70*/  F2FP.F16.F32.PACK_AB R167, R162, R167 ;  /* 0x000000a7a2a7723e */ /* 0x000fe200000000ff */
[-C--:B------:R-:W-:Y:S01]  /*4c80*/  FMUL.FTZ R83, R83, R11.reuse ;  /* 0x0000000b53537220 */ /* 0x080fe20000410000 */
[----:B------:R-:W-:Y:S01]  /*4c90*/  F2FP.F16.F32.PACK_AB R160, R187, R168 ;  /* 0x000000a8bba0723e */ /* 0x000fe200000000ff */
        /* <DEDUP_REMOVED lines=12> */
[----:B------:R-:W-:Y:S01]  /*4d60*/  FADD.FTZ R186, R162, R161 ;  /* 0x000000a1a2ba7221 */ /* 0x000fe20000010000 */
[----:B------:R-:W-:Y:S01]  /*4d70*/  F2FP.F16.F32.PACK_AB R162, R191, R172 ;  /* 0x000000acbfa2723e */ /* 0x000fe200000000ff */
        /* <DEDUP_REMOVED lines=8> */
[----:B------:R-:W-:Y:S01]  /*4e00*/  FMUL.FTZ R107, R107, R11 ;  /* 0x0000000b6b6b7220 */ /* 0x000fe20000410000 */
[----:B------:R-:W-:Y:S01]  /*4e10*/  F2FP.F16.F32.PACK_AB R152, R178, R179 ;  /* 0x000000b3b298723e */ /* 0x000fe200000000ff */
[----:B------:R-:W-:Y:S01]  /*4e20*/  FADD.FTZ R165, R171, R16 ;  /* 0x00000010aba57221 */ /* 0x000fe20000010000 */
        /* <DEDUP_REMOVED lines=30> */
[----:B------:R-:W-:Y:S01]  /*5010*/  FMUL.FTZ R151, R151, R11 ;  /* 0x0000000b97977220 */ /* 0x000fe20000410000 */
[-C--:B------:R-:W-:Y:S01]  /*5020*/  FMUL.FTZ R24, R24, R12.reuse ;  /* 0x0000000c18187220 */ /* 0x080fe20000410000 */
[-C--:B------:R-:W-:Y:S01]  /*5030*/  FMUL.FTZ R25, R25, R12.reuse ;  /* 0x0000000c19197220 */ /* 0x080fe20000410000 */
[----:B------:R-:W3:Y:S01]  /*5040*/  MUFU.EX2 R23, R23 ;  /* 0x0000001700177308 */ /* 0x000ee20000000800 */
[----:B----4-:R-:W-:Y:S01]  /*5050*/  FADD.FTZ R16, R170, R165 ;  /* 0x000000a5aa107221 */ /* 0x010fe20000010000 */
[----:B------:R-:W-:Y:S01]  /*5060*/  F2FP.F16.F32.PACK_AB R165, R158, R19 ;  /* 0x000000139ea5723e */ /* 0x000fe200000000ff */
[-C--:B------:R-:W-:Y:S01]  /*5070*/  FMUL.FTZ R28, R28, R12.reuse ;  /* 0x0000000c1c1c7220 */ /* 0x080fe20000410000 */
[----:B------:R-:W-:Y:S01]  /*5080*/  F2FP.F16.F32.PACK_AB R171, R170, R171 ;  /* 0x000000abaaab723e */ /* 0x000fe200000000ff */
[----:B------:R-:W-:Y:S01]  /*5090*/  FMUL.FTZ R29, R29, R12 ;  /* 0x0000000c1d1d7220 */ /* 0x000fe20000410000 */
[----:B------:R-:W-:Y:S01]  /*50a0*/  F2FP.F16.F32.PACK_AB R158, R183, R164 ;  /* 0x000000a4b79e723e */ /* 0x000fe200000000ff */
[----:B------:R-:W-:Y:S01]  /*50b0*/  FMUL.FTZ R32, R32, R12 ;  /* 0x0000000c20207220 */ /* 0x000fe20000410000 */
[----:B------:R-:W4:Y:S01]  /*50c0*/  MUFU.EX2 R184, R184 ;  /* 0x000000b800b87308 */ /* 0x000f220000000800 */
[----:B--2---:R-:W-:Y:S01]  /*50d0*/  FADD.FTZ R7, R185, R14 ;  /* 0x0000000eb9077221 */ /* 0x004fe20000010000 */
[----:B------:R-:W-:Y:S01]  /*50e0*/  F2FP.F16.F32.PACK_AB R164, R195, R176 ;  /* 0x000000b0c3a4723e */ /* 0x000fe200000000ff */
[----:B------:R-:W-:Y:S01]  /*50f0*/  FMUL.FTZ R33, R33, R12 ;  /* 0x0000000c21217220 */ /* 0x000fe20000410000 */
[----:B------:R-:W-:Y:S01]  /*5100*/  F2FP.F16.F32.PACK_AB R168, R185, R180 ;  /* 0x000000b4b9a8723e */ /* 0x000fe200000000ff */
[-C--:B------:R-:W-:Y:S01]  /*5110*/  FMUL.FTZ R36, R36, R12.reuse ;  /* 0x0000000c24247220 */ /* 0x080fe20000410000 */
[-C--:B------:R-:W-:Y:S01]  /*5120*/  FMUL.FTZ R37, R37, R12.reuse ;  /* 0x0000000c25257220 */ /* 0x080fe20000410000 */
[-C--:B------:R-:W-:Y:S01]  /*5130*/  FMUL.FTZ R40, R40, R12.reuse ;  /* 0x0000000c28287220 */ /* 0x080fe20000410000 */
[----:B------:R-:W2:Y:S01]  /*5140*/  MUFU.EX2 R189, R189 ;  /* 0x000000bd00bd7308 */ /* 0x000ea20000000800 */
[----:B---3--:R-:W-:Y:S01]  /*5150*/  FADD.FTZ R17, R23, R16 ;  /* 0x0000001017117221 */ /* 0x008fe20000010000 */
        /* <DEDUP_REMOVED lines=54> */
[-C--:B------:R-:W-:Y:S01]  /*54c0*/  FMUL.FTZ R117, R117, R12.reuse ;  /* 0x0000000c75757220 */ /* 0x080fe20000410000 */
[C---:B----4-:R-:W-:Y:S01]  /*54d0*/  FADD.FTZ R7, R22.reuse, R7 ;  /* 0x0000000716077221 */ /* 0x050fe20000010000 */
[----:B------:R-:W-:Y:S01]  /*54e0*/  F2FP.F16.F32.PACK_AB R175, R22, R175 ;  /* 0x000000af16af723e */ /* 0x000fe200000000ff */
[-C--:B------:R-:W-:Y:S01]  /*54f0*/  FMUL.FTZ R120, R120, R12.reuse ;  /* 0x0000000c78787220 */ /* 0x080fe20000410000 */
[-C--:B------:R-:W-:Y:S01]  /*5500*/  FMUL.FTZ R121, R121, R12.reuse ;  /* 0x0000000c79797220 */ /* 0x080fe20000410000 */
[-C--:B------:R-:W-:Y:S01]  /*5510*/  FMUL.FTZ R124, R124, R12.reuse ;  /* 0x0000000c7c7c7220 */ /* 0x080fe20000410000 */
[-C--:B------:R-:W-:Y:S01]  /*5520*/  FMUL.FTZ R125, R125, R12.reuse ;  /* 0x0000000c7d7d7220 */ /* 0x080fe20000410000 */
[-C--:B------:R-:W-:Y:S01]  /*5530*/  FMUL.FTZ R128, R128, R12.reuse ;  /* 0x0000000c80807220 */ /* 0x080fe20000410000 */
[----:B------:R-:W-:Y:S01]  /*5540*/  FMUL.FTZ R129, R129, R12 ;  /* 0x0000000c81817220 */ /* 0x000fe20000410000 */
        /* <DEDUP_REMOVED lines=12> */
[----:B-1----:R-:W-:Y:S06]  /*5610*/  @!P0 BRA `(.L_x_13104) ;  /* 0x0000000000048947 */ /* 0x002fec0003800000 */
[----:B------:R-:W-:Y:S01]  /*5620*/  BPT.TRAP 0x1 ;  /* 0x000000040000795c */ /* 0x000fe20000300000 */
.L_x_13104:
[----:B------:R1:W2:Y:S01]  /*5630*/  SYNCS.PHASECHK.TRANS64.TRYWAIT P3, [UR29+0x22850], R10 ;  /* 0x0228500aff0075a7 */ /* 0x0002a2000806015d */
[----:B------:R-:W-:Y:S05]  /*5640*/  @!P0 BRA `(.L_x_13105) ;  /* 0x0000000000048947 */ /* 0x000fea0003800000 */
[----:B------:R-:W-:Y:S01]  /*5650*/  BPT.TRAP 0x1 ;  /* 0x000000040000795c */ /* 0x000fe20000300000 */
.L_x_13105:
[----:B--2---:R-:W-:Y:S05]  /*5660*/  @P3 BRA `(.L_x_13106) ;  /* 0x0000000000083947 */ /* 0x004fea0003800000 */
[----:B------:R-:W2:Y:S02]  /*5670*/  SYNCS.PHASECHK.TRANS64.TRYWAIT P3, [UR29+0x22850], R10 ;  /* 0x0228500aff0075a7 */ /* 0x000ea4000806015d */
[----:B--2---:R-:W-:Y:S05]  /*5680*/  @!P3 BRA `(.L_x_13107) ;  /* 0x0000008c0020b947 */ /* 0x004fea0003800000 */
.L_x_13106:
[----:B------:R3:W-:Y:S01]  /*5690*/  BAR.SYNC.DEFER_BLOCKING R0, 0x100 ;  /* 0x000400000000751d */ /* 0x0007e20000010000 */
[----:B------:R-:W-:Y:S01]  /*56a0*/  UIMAD UR14, UR5, 0xc00, UR24 ;  /* 0x00000c00050e78a4 */ /* 0x000fe2000f8e0218 */
[----:B--2---:R-:W-:Y:S01]  /*56b0*/  @!P2 VIADD R177, R177, 0x22860 ;  /* 0x00022860b1b1a836 */ /* 0x004fe20000000000 */
[----:B------:R-:W-:Y:S01]  /*56c0*/  UISETP.GT.AND UP1, UPT, UR26, UR25, UPT ;  /* 0x000000191a00728c */ /* 0x000fe2000bf24270 */
[----:B------:R-:W-:Y:S01]  /*56d0*/  IMAD.MOV.U32 R11, RZ, RZ, R5 ;  /* 0x000000ffff0b7224 */ /* 0x000fe200078e0005 */
[----:B------:R-:W-:Y:S01]  /*56e0*/  UIADD3 UR26, UR26, -0x1, URZ ;  /* 0xffffffff1a1a7890 */ /* 0x000fe2000fffe03f */
[----:B------:R-:W-:Y:S01]  /*56f0*/  MOV R12, R8 ;  /* 0x00000008000c7202 */ /* 0x000fe20000000f00 */
[----:B------:R-:W-:Y:S01]  /*5700*/  UMOV UR11, 0x40000040 ;  /* 0x40000040000b7882 */ /* 0x000fe20000000000 */
[----:B------:R-:W-:Y:S01]  /*5710*/  UMOV UR10, UR14 ;  /* 0x0000000e000a7c82 */ /* 0x000fe20008000000 */
[----:B------:R-:W-:Y:S02]  /*5720*/  PLOP3.LUT P3, PT, PT, PT, UP1, 0x80, 0x0 ;  /* 0x000000000000781c */ /* 0x000fe40003f6f018 */
[----:B------:R-:W-:Y:S01]  /*5730*/  @!P2 PRMT R177, RZ, 0x654, R177 ;  /* 0x00000654ffb1a816 */ /* 0x000fe200000000b1 */
        /* <DEDUP_REMOVED lines=35> */
.L_x_13099:
[----:B------:R-:W-:-:S06]  /*5970*/  UISETP.GE.AND UP0, UPT, UR26, UR38, UPT ;  /* 0x000000261a00728c */ /* 0x000fcc000bf06270 */
[----:B------:R-:W-:-:S13]  /*5980*/  PLOP3.LUT P1, PT, PT, PT, UP0, 0x80, 0x0 ;  /* 0x000000000000781c */ /* 0x000fda0003f2f008 */
[----:B------:R-:W-:Y:S05]  /*5990*/  @!P1 BRA `(.L_x_13109) ;  /* 0x0000001c00249947 */ /* 0x000fea0003800000 */
[----:B01----:R-:W-:Y:S01]  /*59a0*/  IMAD.MOV.U32 R10, RZ, RZ, R5 ;  /* 0x000000ffff0a7224 */ /* 0x003fe200078e0005 */
[----:B------:R-:W-:Y:S01]  /*59b0*/  ULDC UR7, c[0x0][0x988] ;  /* 0x0002620000077ab9 */ /* 0x000fe20000000800 */
[----:B------:R-:W-:-:S07]  /*59c0*/  IMAD.MOV.U32 R11, RZ, RZ, R8 ;  /* 0x000000ffff0b7224 */ /* 0x000fce00078e0008 */
.L_x_13118:
[----:B------:R-:W-:-:S04]  /*59d0*/  UIADD3 UR5, UR5, 0x1, URZ ;  /* 0x0000000105057890 */ /* 0x000fc8000fffe03f */
[----:B------:R-:W-:-:S04]  /*59e0*/  UISETP.NE.AND UP0, UPT, UR5, 0x2, UPT ;  /* 0x000000020500788c */ /* 0x000fc8000bf05270 */
[----:B------:R-:W-:Y:S02]  /*59f0*/  USEL UR10, URZ, 0x1, UP0 ;  /* 0x000000013f0a7887 */ /* 0x000fe40008000000 */
[----:B------:R-:W-:Y:S02]  /*5a00*/  USEL UR5, UR5, URZ, UP0 ;  /* 0x0000003f05057287 */ /* 0x000fe40008000000 */
[----:B------:R-:W-:Y:S01]  /*5a10*/  ULOP3.LUT UR4, UR4, UR10, URZ, 0x3c, !UPT ;  /* 0x0000000a04047292 */ /* 0x000fe2000f8e3c3f */
[----:B01--4-:R-:W-:Y:S11]  /*5a20*/  @!P0 BRA `(.L_x_13110) ;  /* 0x0000000000048947 */ /* 0x013ff60003800000 */
[----:B------:R-:W-:Y:S01]  /*5a30*/  BPT.TRAP 0x1 ;  /* 0x000000040000795c */ /* 0x000fe20000300000 */
.L_x_13110:
[----:B------:R-:W-:Y:S01]  /*5a40*/  ULEA UR25, UR5, UR39, 0x3 ;  /* 0x0000002705197291 */ /* 0x000fe2000f8e183f */
[----:B------:R-:W-:-:S05]  /*5a50*/  IMAD.U32 R3, RZ, RZ, UR4 ;  /* 0x00000004ff037e24 */ /* 0x000fca000f8e00ff */
[----:B------:R-:W-:-:S04]  /*5a60*/  SHF.L.U32 R3, R3, 0x1f, RZ ;  /* 0x0000001f03037819 */ /* 0x000fc800000006ff */
[----:B------:R0:W1:Y:S01]  /*5a70*/  SYNCS.PHASECHK.TRANS64.TRYWAIT P1, [UR25+0x22830], R3 ;  /* 0x02283003ff0075a7 */ /* 0x0000620008020159 */
[----:B------:R-:W-:Y:S05]  /*5a80*/  @!P0 BRA `(.L_x_13111) ;  /* 0x0000000000048947 */ /* 0x000fea0003800000 */
[----:B------:R-:W-:Y:S01]  /*5a90*/  BPT.TRAP 0x1 ;  /* 0x000000040000795c */ /* 0x000fe20000300000 */
.L_x_13111:
[----:B-1----:R-:W-:Y:S05]  /*5aa0*/  @P1 BRA `(.L_x_13112) ;  /* 0x0000000000081947 */ /* 0x002fea0003800000 */
[----:B------:R-:W1:Y:S02]  /*5ab0*/  SYNCS.PHASECHK.TRANS64.TRYWAIT P1, [UR25+0x22830], R3 ;  /* 0x02283003ff0075a7 */ /* 0x000e640008020159 */
[----:B-1----:R-:W-:Y:S05]  /*5ac0*/  @!P1 BRA `(.L_x_13113) ;  /* 0x0000008800249947 */ /* 0x002fea0003800000 */
.L_x_13112:
[----:B------:R-:W-:Y:S01]  /*5ad0*/  UIMAD UR10, UR5, 0x300, UR6 ;  /* 0x00000300050a78a4 */ /* 0x000fe2000f8e0206 */
[----:B---3--:R-:W-:Y:S01]  /*5ae0*/  WARPGROUP.ARRIVE ;  /* 0x00000000000079c5 */ /* 0x008fe20000000000 */
        /* <DEDUP_REMOVED lines=70> */
[----:B------:R-:W2:Y:S01]  /*5f50*/  MUFU.EX2 R13, R13 ;  /* 0x0000000d000d7308 */ /* 0x000ea20000000800 */
[--C-:B------:R-:W-:Y:S01]  /*5f60*/  FFMA.FTZ R21, R169, UR7, -R14.reuse ;  /* 0x00000007a9157c23 */ /* 0x100fe2000801080e */
[--C-:B------:R-:W-:Y:S01]  /*5f70*/  FFMA.FTZ R23, R173, UR7, -R14.reuse ;  /* 0x00000007ad177c23 */ /* 0x100fe2000801080e */
[----:B------:R-:W-:Y:S01]  /*5f80*/  FMNMX.FTZ R12, R166, R5, !PT ;  /* 0x00000005a60c7209 */ /* 0x000fe20007810000 */
[--C-:B------:R-:W-:Y:S01]  /*5f90*/  FFMA.FTZ R157, R181, UR7, -R14.reuse ;  /* 0x00000007b59d7c23 */ /* 0x100fe2000801080e */
[--C-:B------:R-:W-:Y:S01]  /*5fa0*/  FFMA.FTZ R168, R184, UR7, -R14.reuse ;  /* 0x00000007b8a87c23 */ /* 0x100fe2000801080e */
[----:B------:R-:W-:Y:S01]  /*5fb0*/  FFMA.FTZ R165, R189, UR7, -R14 ;  /* 0x00000007bda57c23 */ /* 0x000fe2000801080e */
[----:B------:R-:W-:Y:S01]  /*5fc0*/  FMNMX.FTZ R5, R167, R12, !PT ;  /* 0x0000000ca7057209 */ /* 0x000fe20007810000 */
[----:B------:R3:W-:Y:S01]  /*5fd0*/  MUFU.EX2 R4, R16 ;  /* 0x0000001000047308 */ /* 0x0007e20000000800 */
[----:B-1----:R-:W-:Y:S01]  /*5fe0*/  FFMA.FTZ R6, R11, R6, R152 ;  /* 0x000000060b067223 */ /* 0x002fe20000010098 */
[--C-:B------:R-:W-:Y:S01]  /*5ff0*/  FFMA.FTZ R169, R193, UR7, -R14.reuse ;  /* 0x00000007c1a97c23 */ /* 0x100fe2000801080e */
[----:B------:R-:W-:Y:S01]  /*6000*/  FMNMX.FTZ R12, R170, R5, !PT ;  /* 0x00000005aa0c7209 */ /* 0x000fe20007810000 */
[--C-:B------:R-:W-:Y:S01]  /*6010*/  FFMA.FTZ R173, R197, UR7, -R14.reuse ;  /* 0x00000007c5ad7c23 */ /* 0x100fe2000801080e */
[-C--:B------:R-:W-:Y:S01]  /*6020*/  FMUL.FTZ R24, R24, R11.reuse ;  /* 0x0000000b18187220 */ /* 0x080fe20000410000 */
[-C--:B------:R-:W-:Y:S01]  /*6030*/  FMUL.FTZ R25, R25, R11.reuse ;  /* 0x0000000b19197220 */ /* 0x080fe20000410000 */
[----:B------:R-:W-:Y:S01]  /*6040*/  FMNMX.FTZ R5, R171, R12, !PT ;  /* 0x0000000cab057209 */ /* 0x000fe20007810000 */
[----:B------:R-:W-:Y:S01]  /*6050*/  MUFU.EX2 R15, R15 ;  /* 0x0000000f000f7308 */ /* 0x000fe20000000800 */
[-C--:B------:R-:W-:Y:S01]  /*6060*/  FMUL.FTZ R28, R28, R11.reuse ;  /* 0x0000000b1c1c7220 */ /* 0x080fe20000410000 */
[----:B------:R-:W-:Y:S01]  /*6070*/  FMUL.FTZ R29, R29, R11 ;  /* 0x0000000b1d1d7220 */ /* 0x000fe20000410000 */
[----:B------:R-:W-:Y:S01]  /*6080*/  FMNMX.FTZ R12, R174, R5, !PT ;  /* 0x00000005ae0c7209 */ /* 0x000fe20007810000 */
[-C--:B------:R-:W-:Y:S01]  /*6090*/  FMUL.FTZ R32, R32, R11.reuse ;  /* 0x0000000b20207220 */ /* 0x080fe20000410000 */
        /* <DEDUP_REMOVED lines=14> */
[----:B---3--:R-:W-:Y:S01]  /*6180*/  FMNMX.FTZ R16, R182, R5, !PT ;  /* 0x00000005b6107209 */ /* 0x008fe20007810000 */
[-C--:B------:R-:W-:Y:S01]  /*6190*/  FMUL.FTZ R52, R52, R11.reuse ;  /* 0x0000000b34347220 */ /* 0x080fe20000410000 */
[-C--:B------:R-:W-:Y:S01]  /*61a0*/  FMUL.FTZ R53, R53, R11.reuse ;  /* 0x0000000b35357220 */ /* 0x080fe20000410000 */
[-C--:B------:R-:W-:Y:S01]  /*61b0*/  FMUL.FTZ R56, R56, R11.reuse ;  /* 0x0000000b38387220 */ /* 0x080fe20000410000 */
[----:B------:R-:W-:Y:S01]  /*61c0*/  FMNMX.FTZ R5, R183, R16, !PT ;  /* 0x00000010b7057209 */ /* 0x000fe20007810000 */
[----:B------:R1:W-:Y:S01]  /*61d0*/  MUFU.EX2 R12, R164 ;  /* 0x000000a4000c7308 */ /* 0x0003e20000000800 */
[-C--:B------:R-:W-:Y:S01]  /*61e0*/  FMUL.FTZ R57, R57, R11.reuse ;  /* 0x0000000b39397220 */ /* 0x080fe20000410000 */
[----:B------:R-:W-:Y:S01]  /*61f0*/  FMUL.FTZ R60, R60, R11 ;  /* 0x0000000b3c3c7220 */ /* 0x000fe20000410000 */
[----:B------:R-:W-:Y:S01]  /*6200*/  FMNMX.FTZ R16, R186, R5, !PT ;  /* 0x00000005ba107209 */ /* 0x000fe20007810000 */
[-C--:B------:R-:W-:Y:S01]  /*6210*/  FMUL.FTZ R61, R61, R11.reuse ;  /* 0x0000000b3d3d7220 */ /* 0x080fe20000410000 */
[-C--:B------:R-:W-:Y:S01]  /*6220*/  FMUL.FTZ R64, R64, R11.reuse ;  /* 0x0000000b40407220 */ /* 0x080fe20000410000 */
[-C--:B------:R-:W-:Y:S01]  /*6230*/  FMUL.FTZ R65, R65, R11.reuse ;  /* 0x0000000b41417220 */ /* 0x080fe20000410000 */
[----:B------:R-:W-:Y:S01]  /*6240*/  FMNMX.FTZ R5, R187, R16, !PT ;  /* 0x00000010bb057209 */ /* 0x000fe20007810000 */
[----:B------:R-:W3:Y:S01]  /*6250*/  MUFU.EX2 R19, R19 ;  /* 0x0000001300137308 */ /* 0x000ee20000000800 */
[--C-:B-1----:R-:W-:Y:S01]  /*6260*/  FFMA.FTZ R164, R176, UR7, -R14.reuse ;  /* 0x00000007b0a47c23 */ /* 0x102fe2000801080e */
        /* <DEDUP_REMOVED lines=22> */
[----:B------:R1:W-:Y:S01]  /*63d0*/  MUFU.EX2 R16, R172 ;  /* 0x000000ac00107308 */ /* 0x0003e20000000800 */
[--C-:B------:R-:W-:Y:S01]  /*63e0*/  FFMA.FTZ R18, R180, UR7, -R14.reuse ;  /* 0x00000007b4127c23 */ /* 0x100fe2000801080e */
[-C--:B------:R-:W-:Y:S01]  /*63f0*/  FMUL.FTZ R96, R96, R11.reuse ;  /* 0x0000000b60607220 */ /* 0x080fe20000410000 */
[-C--:B------:R-:W-:Y:S01]  /*6400*/  FMUL.FTZ R97, R97, R11.reuse ;  /* 0x0000000b61617220 */ /* 0x080fe20000410000 */
[----:B------:R-:W4:Y:S01]  /*6410*/  SHFL.BFLY PT, R20, R5, 0x2, 0x1f ;  /* 0x0c401f0005147f89 */ /* 0x000f2200000e0000 */
[-C--:B------:R-:W-:Y:S01]  /*6420*/  FMUL.FTZ R100, R100, R11.reuse ;  /* 0x0000000b64647220 */ /* 0x080fe20000410000 */
[-C--:B------:R-:W-:Y:S01]  /*6430*/  FMUL.FTZ R101, R101, R11.reuse ;  /* 0x0000000b65657220 */ /* 0x080fe20000410000 */
[-C--:B------:R-:W-:Y:S01]  /*6440*/  FMUL.FTZ R104, R104, R11.reuse ;  /* 0x0000000b68687220 */ /* 0x080fe20000410000 */
[----:B------:R-:W-:Y:S01]  /*6450*/  MUFU.EX2 R23, R23 ;  /* 0x0000001700177308 */ /* 0x000fe20000000800 */
[--C-:B-1----:R-:W-:Y:S01]  /*6460*/  FFMA.FTZ R172, R192, UR7, -R14.reuse ;  /* 0x00000007c0ac7c23 */ /* 0x102fe2000801080e */
        /* <DEDUP_REMOVED lines=18> */
[----:B----4-:R-:W-:Y:S01]  /*6590*/  FMNMX.FTZ R22, R5, R20, !PT ;  /* 0x0000001405167209 */ /* 0x010fe20007810000 */
[----:B------:R-:W-:Y:S01]  /*65a0*/  FFMA.FTZ R20, R188, UR7, -R14 ;  /* 0x00000007bc147c23 */ /* 0x000fe2000801080e */
[-C--:B------:R-:W-:Y:S01]  /*65b0*/  FMUL.FTZ R137, R137, R11.reuse ;  /* 0x0000000b89897220 */ /* 0x080fe20000410000 */
[-C--:B------:R-:W-:Y:S01]  /*65c0*/  FMUL.FTZ R140, R140, R11.reuse ;  /* 0x0000000b8c8c7220 */ /* 0x080fe20000410000 */
[----:B------:R-:W-:Y:S01]  /*65d0*/  MUFU.EX2 R18, R18 ;  /* 0x0000001200127308 */ /* 0x000fe20000000800 */
[----:B------:R-:W1:Y:S01]  /*65e0*/  SHFL.BFLY PT, R5, R22, 0x1, 0x1f ;  /* 0x0c201f0016057f89 */ /* 0x000e6200000e0000 */
[-C--:B------:R-:W-:Y:S01]  /*65f0*/  FMUL.FTZ R141, R141, R11.reuse ;  /* 0x0000000b8d8d7220 */ /* 0x080fe20000410000 */
[-C--:B------:R-:W-:Y:S01]  /*6600*/  FMUL.FTZ R144, R144, R11.reuse ;  /* 0x0000000b90907220 */ /* 0x080fe20000410000 */
[-C--:B------:R-:W-:Y:S01]  /*6610*/  FMUL.FTZ R145, R145, R11.reuse ;  /* 0x0000000b91917220 */ /* 0x080fe20000410000 */
[-C--:B------:R-:W-:Y:S01]  /*6620*/  FMUL.FTZ R148, R148, R11.reuse ;  /* 0x0000000b94947220 */ /* 0x080fe20000410000 */
[----:B------:R-:W-:Y:S01]  /*6630*/  FMUL.FTZ R149, R149, R11 ;  /* 0x0000000b95957220 */ /* 0x000fe20000410000 */
[----:B--2---:R-:W-:Y:S01]  /*6640*/  F2FP.F16.F32.PACK_AB R152, R13, R152 ;  /* 0x000000980d98723e */ /* 0x004fe200000000ff */
[----:B------:R-:W-:Y:S08]  /*6650*/  MUFU.EX2 R157, R157 ;  /* 0x0000009d009d7308 */ /* 0x000ff00000000800 */
[----:B------:R-:W-:Y:S08]  /*6660*/  MUFU.EX2 R168, R168 ;  /* 0x000000a800a87308 */ /* 0x000ff00000000800 */
[----:B------:R-:W-:Y:S01]  /*6670*/  MUFU.EX2 R161, R161 ;  /* 0x000000a100a17308 */ /* 0x000fe20000000800 */
[----:B-1----:R-:W-:-:S05]  /*6680*/  FMNMX.FTZ R5, R22, R5, !PT ;  /* 0x0000000516057209 */ /* 0x002fca0007810000 */
[C---:B------:R-:W-:Y:S01]  /*6690*/  FADD.FTZ R10, -R5.reuse, R10 ;  /* 0x0000000a050a7221 */ /* 0x040fe20000010100 */
[----:B------:R-:W-:Y:S01]  /*66a0*/  FMUL.FTZ R185, R5, UR7 ;  /* 0x0000000705b97c20 */ /* 0x000fe20008410000 */
[----:B------:R1:W-:Y:S02]  /*66b0*/  MUFU.EX2 R22, R196 ;  /* 0x000000c400167308 */ /* 0x0003e40000000800 */
[----:B------:R-:W-:Y:S01]  /*66c0*/  FMUL.FTZ R10, R10, UR7 ;  /* 0x000000070a0a7c20 */ /* 0x000fe20008410000 */
[--C-:B------:R-:W-:Y:S01]  /*66d0*/  FFMA.FTZ R177, R154, UR7, -R185.reuse ;  /* 0x000000079ab17c23 */ /* 0x100fe200080108b9 */
[--C-:B------:R-:W-:Y:S01]  /*66e0*/  FFMA.FTZ R14, R155, UR7, -R185.reuse ;  /* 0x000000079b0e7c23 */ /* 0x100fe200080108b9 */
[--C-:B------:R-:W-:Y:S01]  /*66f0*/  FFMA.FTZ R155, R158, UR7, -R185.reuse ;  /* 0x000000079e9b7c23 */ /* 0x100fe200080108b9 */
[--C-:B------:R-:W-:Y:S01]  /*6700*/  FFMA.FTZ R176, R159, UR7, -R185.reuse ;  /* 0x000000079fb07c23 */ /* 0x100fe200080108b9 */
[--C-:B------:R-:W-:Y:S01]  /*6710*/  FFMA.FTZ R159, R162, UR7, -R185.reuse ;  /* 0x00000007a29f7c23 */ /* 0x100fe200080108b9 */
[----:B------:R-:W-:Y:S01]  /*6720*/  MUFU.EX2 R10, R10 ;  /* 0x0000000a000a7308 */ /* 0x000fe20000000800 */
[--C-:B-1----:R-:W-:Y:S01]  /*6730*/  FFMA.FTZ R196, R187, UR7, -R185.reuse ;  /* 0x00000007bbc47c23 */ /* 0x102fe200080108b9 */
[----:B------:R-:W-:Y:S01]  /*6740*/  FADD.FTZ R187, R13, R6 ;  /* 0x000000060dbb7221 */ /* 0x000fe20000010000 */
[--C-:B------:R-:W-:Y:S01]  /*6750*/  FFMA.FTZ R180, R163, UR7, -R185.reuse ;  /* 0x00000007a3b47c23 */ /* 0x100fe200080108b9 */
[----:B------:R-:W-:Y:S01]  /*6760*/  FFMA.FTZ R163, R166, UR7, -R185 ;  /* 0x00000007a6a37c23 */ /* 0x000fe200080108b9 */
[----:B---3--:R-:W-:Y:S01]  /*6770*/  F2FP.F16.F32.PACK_AB R158, R19, R12 ;  /* 0x0000000c139e723e */ /* 0x008fe200000000ff */
[----:B------:R-:W-:Y:S01]  /*6780*/  FADD.FTZ R6, R4, R187 ;  /* 0x000000bb04067221 */ /* 0x000fe20000010000 */
[--C-:B------:R-:W-:Y:S01]  /*6790*/  FFMA.FTZ R184, R167, UR7, -R185.reuse ;  /* 0x00000007a7b87c23 */ /* 0x100fe200080108b9 */
[----:B------:R-:W1:Y:S01]  /*67a0*/  MUFU.EX2 R177, R177 ;  /* 0x000000b100b17308 */ /* 0x000e620000000800 */
[--C-:B------:R-:W-:Y:S01]  /*67b0*/  FFMA.FTZ R167, R170, UR7, -R185.reuse ;  /* 0x00000007aaa77c23 */ /* 0x100fe200080108b9 */
[----:B------:R-:W-:Y:S01]  /*67c0*/  FADD.FTZ R187, R15, R6 ;  /* 0x000000060fbb7221 */ /* 0x000fe20000010000 */
[--C-:B------:R-:W-:Y:S01]  /*67d0*/  FFMA.FTZ R188, R171, UR7, -R185.reuse ;  /* 0x00000007abbc7c23 */ /* 0x100fe200080108b9 */
[--C-:B------:R-:W-:Y:S01]  /*67e0*/  FFMA.FTZ R171, R174, UR7, -R185.reuse ;  /* 0x00000007aeab7c23 */ /* 0x100fe200080108b9 */
[----:B------:R-:W-:Y:S01]  /*67f0*/  FFMA.FTZ R192, R175, UR7, -R185 ;  /* 0x00000007afc07c23 */ /* 0x000fe200080108b9 */
[----:B------:R-:W-:Y:S01]  /*6800*/  FADD.FTZ R6, R156, R187 ;  /* 0x000000bb9c067221 */ /* 0x000fe20000010000 */
[--C-:B------:R-:W-:Y:S01]  /*6810*/  FFMA.FTZ R175, R178, UR7, -R185.reuse ;  /* 0x00000007b2af7c23 */ /* 0x100fe200080108b9 */
[----:B------:R-:W2:Y:S01]  /*6820*/  MUFU.EX2 R14, R14 ;  /* 0x0000000e000e7308 */ /* 0x000ea20000000800 */
[--C-:B------:R-:W-:Y:S01]  /*6830*/  FFMA.FTZ R178, R179, UR7, -R185.reuse ;  /* 0x00000007b3b27c23 */ /* 0x100fe200080108b9 */
[----:B------:R-:W-:Y:S01]  /*6840*/  FADD.FTZ R187, R17, R6 ;  /* 0x0000000611bb7221 */ /* 0x000fe20000010000 */
[--C-:B------:R-:W-:Y:S01]  /*6850*/  FFMA.FTZ R179, R182, UR7, -R185.reuse ;  /* 0x00000007b6b37c23 */ /* 0x100fe200080108b9 */
[--C-:B------:R-:W-:Y:S01]  /*6860*/  FFMA.FTZ R182, R183, UR7, -R185.reuse ;  /* 0x00000007b7b67c23 */ /* 0x100fe200080108b9 */
[----:B------:R-:W-:Y:S01]  /*6870*/  FFMA.FTZ R181, R186, UR7, -R185 ;  /* 0x00000007bab57c23 */ /* 0x000fe200080108b9 */
[----:B------:R-:W-:Y:S01]  /*6880*/  FADD.FTZ R6, R12, R187 ;  /* 0x000000bb0c067221 */ /* 0x000fe20000010000 */
[----:B------:R-:W-:Y:S01]  /*6890*/  FFMA.FTZ R183, R190, UR7, -R185 ;  /* 0x00000007beb77c23 */ /* 0x000fe200080108b9 */
[----:B------:R-:W3:Y:S01]  /*68a0*/  MUFU.EX2 R155, R155 ;  /* 0x0000009b009b7308 */ /* 0x000ee20000000800 */
[----:B-1----:R-:W-:Y:S01]  /*68b0*/  FFMA.FTZ R7, R10, R7, R177 ;  /* 0x000000070a077223 */ /* 0x002fe200000100b1 */
[----:B------:R-:W-:Y:S01]  /*68c0*/  FADD.FTZ R187, R19, R6 ;  /* 0x0000000613bb7221 */ /* 0x000fe20000010000 */
[----:B------:R-:W-:-:S02]  /*68d0*/  IMAD.U32 R186, RZ, RZ, UR25 ;  /* 0x00000019ffba7e24 */ /* 0x000fc4000f8e00ff */
[--C-:B------:R-:W-:Y:S01]  /*68e0*/  FFMA.FTZ R190, R191, UR7, -R185.reuse ;  /* 0x00000007bfbe7c23 */ /* 0x100fe200080108b9 */
[----:B------:R-:W-:Y:S01]  /*68f0*/  FFMA.FTZ R194, R194, UR7, -R185 ;  /* 0x00000007c2c27c23 */ /* 0x000fe200080108b9 */
[----:B------:R-:W-:Y:S01]  /*6900*/  FADD.FTZ R6, R160, R187 ;  /* 0x000000bba0067221 */ /* 0x000fe20000010000 */
[----:B------:R-:W-:Y:S01]  /*6910*/  @!P2 VIADD R154, R186, 0x22840 ;  /* 0x00022840ba9aa836 */ /* 0x000fe20000000000 */
[----:B------:R-:W1:Y:S01]  /*6920*/  MUFU.EX2 R176, R176 ;  /* 0x000000b000b07308 */ /* 0x000e620000000800 */
[----:B--2---:R-:W-:Y:S01]  /*6930*/  FADD.FTZ R12, R14, R7 ;  /* 0x000000070e0c7221 */ /* 0x004fe20000010000 */
[----:B------:R-:W-:Y:S01]  /*6940*/  FADD.FTZ R187, R21, R6 ;  /* 0x0000000615bb7221 */ /* 0x000fe20000010000 */
[--C-:B------:R-:W-:Y:S01]  /*6950*/  FFMA.FTZ R195, R195, UR7, -R185.reuse ;  /* 0x00000007c3c37c23 */ /* 0x100fe200080108b9 */
[----:B------:R-:W-:Y:S01]  /*6960*/  @!P2 PRMT R154, RZ, 0x654, R154 ;  /* 0x00000654ff9aa816 */ /* 0x000fe2000000009a */
[----:B------:R-:W-:Y:S01]  /*6970*/  FFMA.FTZ R198, R198, UR7, -R185 ;  /* 0x00000007c6c67c23 */ /* 0x000fe200080108b9 */
[----:B------:R-:W-:Y:S01]  /*6980*/  FADD.FTZ R6, R16, R187 ;  /* 0x000000bb10067221 */ /* 0x000fe20000010000 */
[----:B------:R-:W-:Y:S01]  /*6990*/  FFMA.FTZ R199, R199, UR7, -R185 ;  /* 0x00000007c7c77c23 */ /* 0x000fe200080108b9 */
[----:B------:R-:W2:Y:S01]  /*69a0*/  MUFU.EX2 R159, R159 ;  /* 0x0000009f009f7308 */ /* 0x000ea20000000800 */
[----:B---3--:R-:W-:Y:S01]  /*69b0*/  FADD.FTZ R7, R155, R12 ;  /* 0x0000000c9b077221 */ /* 0x008fe20000010000 */
[----:B------:R-:W-:Y:S01]  /*69c0*/  FADD.FTZ R187, R23, R6 ;  /* 0x0000000617bb7221 */ /* 0x000fe20000010000 */
[----:B------:R3:W-:Y:S06]  /*69d0*/  BAR.ARV R9, 0x100 ;  /* 0x000400090000751d */ /* 0x0007ec0000002000 */
[----:B------:R-:W4:Y:S01]  /*69e0*/  MUFU.EX2 R180, R180 ;  /* 0x000000b400b47308 */ /* 0x000f220000000800 */
[----:B-1----:R-:W-:Y:S01]  /*69f0*/  FADD.FTZ R12, R176, R7 ;  /* 0x00000007b00c7221 */ /* 0x002fe20000010000 */
[----:B------:R-:W-:Y:S01]  /*6a00*/  FADD.FTZ R6, R164, R187 ;  /* 0x000000bba4067221 */ /* 0x000fe20000010000 */
[----:B------:R1:W-:Y:S01]  /*6a10*/  @!P2 SYNCS.ARRIVE.TRANS64.RED.A1T0 RZ, [R154+URZ], RZ ;  /* 0x000000ff9affa9a7 */ /* 0x0003e2000810043f */
[-C--:B------:R-:W-:Y:S01]  /*6a20*/  FMUL.FTZ R26, R26, R10.reuse ;  /* 0x0000000a1a1a7220 */ /* 0x080fe20000410000 */
[-C--:B------:R-:W-:Y:S01]  /*6a30*/  FMUL.FTZ R27, R27, R10.reuse ;  /* 0x0000000a1b1b7220 */ /* 0x080fe20000410000 */
[----:B------:R-:W-:Y:S01]  /*6a40*/  FADD.FTZ R187, R153, R6 ;  /* 0x0000000699bb7221 */ /* 0x000fe20000010000 */
[----:B------:R-:W-:Y:S01]  /*6a50*/  FMUL.FTZ R30, R30, R10 ;  /* 0x0000000a1e1e7220 */ /* 0x000fe20000410000 */
[----:B------:R-:W5:Y:S01]  /*6a60*/  MUFU.EX2 R163, R163 ;  /* 0x000000a300a37308 */ /* 0x000f620000000800 */
[----:B--2---:R-:W-:Y:S01]  /*6a70*/  FADD.FTZ R7, R159, R12 ;  /* 0x0000000c9f077221 */ /* 0x004fe20000010000 */
[----:B------:R-:W-:Y:S01]  /*6a80*/  FADD.FTZ R6, R18, R187 ;  /* 0x000000bb12067221 */ /* 0x000fe20000010000 */
[----:B-1----:R-:W-:Y:S01]  /*6a90*/  F2FP.F16.F32.PACK_AB R154, R15, R4 ;  /* 0x000000040f9a723e */ /* 0x002fe200000000ff */
[-C--:B------:R-:W-:Y:S01]  /*6aa0*/  FMUL.FTZ R31, R31, R10.reuse ;  /* 0x0000000a1f1f7220 */ /* 0x080fe20000410000 */
[-C--:B------:R-:W-:Y:S01]  /*6ab0*/  FMUL.FTZ R34, R34, R10.reuse ;  /* 0x0000000a22227220 */ /* 0x080fe20000410000 */
[----:B------:R-:W-:Y:S01]  /*6ac0*/  FADD.FTZ R187, R157, R6 ;  /* 0x000000069dbb7221 */ /* 0x000fe20000010000 */
[-C--:B------:R-:W-:Y:S01]  /*6ad0*/  FMUL.FTZ R35, R35, R10.reuse ;  /* 0x0000000a23237220 */ /* 0x080fe20000410000 */
[----:B------:R-:W1:Y:S01]  /*6ae0*/  MUFU.EX2 R184, R184 ;  /* 0x000000b800b87308 */ /* 0x000e620000000800 */
[----:B----4-:R-:W-:Y:S01]  /*6af0*/  FADD.FTZ R12, R180, R7 ;  /* 0x00000007b40c7221 */ /* 0x010fe20000010000 */
[----:B------:R-:W-:Y:S01]  /*6b00*/  FADD.FTZ R6, R168, R187 ;  /* 0x000000bba8067221 */ /* 0x000fe20000010000 */
[-C--:B------:R-:W-:Y:S01]  /*6b10*/  FMUL.FTZ R38, R38, R10.reuse ;  /* 0x0000000a26267220 */ /* 0x080fe20000410000 */
[-C--:B------:R-:W-:Y:S01]  /*6b20*/  FMUL.FTZ R39, R39, R10.reuse ;  /* 0x0000000a27277220 */ /* 0x080fe20000410000 */
[-C--:B------:R-:W-:Y:S01]  /*6b30*/  FMUL.FTZ R42, R42, R10.reuse ;  /* 0x0000000a2a2a7220 */ /* 0x080fe20000410000 */
[----:B------:R-:W-:Y:S01]  /*6b40*/  FADD.FTZ R187, R161, R6 ;  /* 0x00000006a1bb7221 */ /* 0x000fe20000010000 */
        /* <DEDUP_REMOVED lines=74> */
[----:B----4-:R-:W-:Y:S01]  /*6ff0*/  FADD.FTZ R12, R182, R7 ;  /* 0x00000007b60c7221 */ /* 0x010fe20000010000 */
[----:B------:R-:W-:-:S02]  /*7000*/  F2FP.F16.F32.PACK_AB R166, R157, R18 ;  /* 0x000000129da6723e */ /* 0x000fc400000000ff */
[----:B------:R-:W-:Y:S02]  /*7010*/  F2FP.F16.F32.PACK_AB R157, R180, R159 ;  /* 0x0000009fb49d723e */ /* 0x000fe400000000ff */
[----:B------:R-:W-:Y:S02]  /*7020*/  F2FP.F16.F32.PACK_AB R168, R161, R168 ;  /* 0x000000a8a1a8723e */ /* 0x000fe400000000ff */
[----:B------:R-:W4:Y:S01]  /*7030*/  MUFU.EX2 R20, R20 ;  /* 0x0000001400147308 */ /* 0x000f220000000800 */
[----:B-1----:R-:W-:Y:S01]  /*7040*/  FADD.FTZ R7, R181, R12 ;  /* 0x0000000cb5077221 */ /* 0x002fe20000010000 */
[----:B------:R-:W-:Y:S02]  /*7050*/  F2FP.F16.F32.PACK_AB R159, R184, R163 ;  /* 0x000000a3b89f723e */ /* 0x000fe400000000ff */
[----:B------:R-:W-:Y:S02]  /*7060*/  F2FP.F16.F32.PACK_AB R164, R153, R164 ;  /* 0x000000a499a4723e */ /* 0x000fe400000000ff */
[----:B------:R-:W-:-:S02]  /*7070*/  F2FP.F16.F32.PACK_AB R161, R188, R167 ;  /* 0x000000a7bca1723e */ /* 0x000fc400000000ff */
[----:B------:R-:W1:Y:S01]  /*7080*/  MUFU.EX2 R183, R183 ;  /* 0x000000b700b77308 */ /* 0x000e620000000800 */
[----:B--2---:R-:W-:Y:S01]  /*7090*/  FADD.FTZ R12, R196, R7 ;  /* 0x00000007c40c7221 */ /* 0x004fe20000010000 */
[----:B------:R-:W-:Y:S02]  /*70a0*/  F2FP.F16.F32.PACK_AB R163, R192, R171 ;  /* 0x000000abc0a3723e */ /* 0x000fe400000000ff */
[----:B------:R-:W-:Y:S02]  /*70b0*/  F2FP.F16.F32.PACK_AB R156, R17, R156 ;  /* 0x0000009c119c723e */ /* 0x000fe400000000ff */
[----:B------:R-:W-:Y:S02]  /*70c0*/  F2FP.F16.F32.PACK_AB R160, R21, R160 ;  /* 0x000000a015a0723e */ /* 0x000fe400000000ff */
[----:B------:R-:W2:Y:S01]  /*70d0*/  MUFU.EX2 R165, R165 ;  /* 0x000000a500a57308 */ /* 0x000ea20000000800 */
[----:B----4-:R-:W-:Y:S01]  /*70e0*/  FADD.FTZ R6, R20, R187 ;  /* 0x000000bb14067221 */ /* 0x010fe20000010000 */
[----:B------:R-:W-:-:S02]  /*70f0*/  F2FP.F16.F32.PACK_AB R162, R23, R16 ;  /* 0x0000001017a2723e */ /* 0x000fc400000000ff */
[----:B------:R-:W-:Y:S02]  /*7100*/  F2FP.F16.F32.PACK_AB R153, R14, R177 ;  /* 0x000000b10e99723e */ /* 0x000fe400000000ff */
[----:B------:R-:W-:Y:S02]  /*7110*/  F2FP.F16.F32.PACK_AB R155, R176, R155 ;  /* 0x0000009bb09b723e */ /* 0x000fe400000000ff */
[----:B------:R-:W4:Y:S01]  /*7120*/  MUFU.EX2 R190, R190 ;  /* 0x000000be00be7308 */ /* 0x000f220000000800 */
[----:B-1----:R-:W-:Y:S01]  /*7130*/  FADD.FTZ R7, R183, R12 ;  /* 0x0000000cb7077221 */ /* 0x002fe20000010000 */
[----:B------:R-:W-:-:S06]  /*7140*/  F2FP.F16.F32.PACK_AB R167, R182, R179 ;  /* 0x000000b3b6a7723e */ /* 0x000fcc00000000ff */
[----:B------:R-:W1:Y:S01]  /*7150*/  MUFU.EX2 R172, R172 ;  /* 0x000000ac00ac7308 */ /* 0x000e620000000800 */
[C---:B--2---:R-:W-:Y:S01]  /*7160*/  FADD.FTZ R11, R165.reuse, R6 ;  /* 0x00000006a50b7221 */ /* 0x044fe20000010000 */
[----:B------:R-:W-:Y:S02]  /*7170*/  F2FP.F16.F32.PACK_AB R170, R165, R20 ;  /* 0x00000014a5aa723e */ /* 0x000fe400000000ff */
[----:B------:R-:W-:-:S04]  /*7180*/  F2FP.F16.F32.PACK_AB R165, R178, R175 ;  /* 0x000000afb2a5723e */ /* 0x000fc800000000ff */
[----:B------:R-:W2:Y:S01]  /*7190*/  MUFU.EX2 R185, R194 ;  /* 0x000000c200b97308 */ /* 0x000ea20000000800 */
[C---:B----4-:R-:W-:Y:S01]  /*71a0*/  FADD.FTZ R12, R190.reuse, R7 ;  /* 0x00000007be0c7221 */ /* 0x050fe20000010000 */
[----:B------:R-:W-:-:S06]  /*71b0*/  F2FP.F16.F32.PACK_AB R171, R190, R183 ;  /* 0x000000b7beab723e */ /* 0x000fcc00000000ff */
[----:B------:R-:W4:Y:S01]  /*71c0*/  MUFU.EX2 R169, R169 ;  /* 0x000000a900a97308 */ /* 0x000f220000000800 */
[----:B-1----:R-:W-:-:S07]  /*71d0*/  FADD.FTZ R6, R172, R11 ;  /* 0x0000000bac067221 */ /* 0x002fce0000010000 */
[----:B------:R-:W1:Y:S01]  /*71e0*/  MUFU.EX2 R4, R195 ;  /* 0x000000c300047308 */ /* 0x000e620000000800 */
[----:B--2---:R-:W-:-:S07]  /*71f0*/  FADD.FTZ R7, R185, R12 ;  /* 0x0000000cb9077221 */ /* 0x004fce0000010000 */
[----:B------:R-:W2:Y:S01]  /*7200*/  MUFU.EX2 R198, R198 ;  /* 0x000000c600c67308 */ /* 0x000ea20000000800 */
[C---:B----4-:R-:W-:Y:S01]  /*7210*/  FADD.FTZ R11, R169.reuse, R6 ;  /* 0x00000006a90b7221 */ /* 0x050fe20000010000 */
[----:B------:R-:W-:Y:S02]  /*7220*/  F2FP.F16.F32.PACK_AB R172, R169, R172 ;  /* 0x000000aca9ac723e */ /* 0x000fe400000000ff */
[----:B------:R-:W-:Y:S01]  /*7230*/  F2FP.F16.F32.PACK_AB R169, R196, R181 ;  /* 0x000000b5c4a9723e */ /* 0x000fe200000000ff */
[----:B------:R-:W-:-:S03]  /*7240*/  FADD.FTZ R6, R22, R11 ;  /* 0x0000000b16067221 */ /* 0x000fc60000010000 */
[----:B------:R-:W4:Y:S01]  /*7250*/  MUFU.EX2 R173, R173 ;  /* 0x000000ad00ad7308 */ /* 0x000f220000000800 */
[----:B-1----:R-:W-:-:S07]  /*7260*/  FADD.FTZ R7, R4, R7 ;  /* 0x0000000704077221 */ /* 0x002fce0000010000 */
[----:B------:R-:W1:Y:S01]  /*7270*/  MUFU.EX2 R199, R199 ;  /* 0x000000c700c77308 */ /* 0x000e620000000800 */
[----:B--2---:R-:W-:Y:S01]  /*7280*/  FADD.FTZ R10, R198, R7 ;  /* 0x00000007c60a7221 */ /* 0x004fe20000010000 */
[C---:B----4-:R-:W-:Y:S01]  /*7290*/  FADD.FTZ R6, R173.reuse, R6 ;  /* 0x00000006ad067221 */ /* 0x050fe20000010000 */
[----:B------:R-:W-:Y:S02]  /*72a0*/  F2FP.F16.F32.PACK_AB R174, R173, R22 ;  /* 0x00000016adae723e */ /* 0x000fe400000000ff */
[----:B------:R-:W-:Y:S01]  /*72b0*/  F2FP.F16.F32.PACK_AB R173, R4, R185 ;  /* 0x000000b904ad723e */ /* 0x000fe200000000ff */
[C---:B-1----:R-:W-:Y:S01]  /*72c0*/  FADD.FTZ R7, R199.reuse, R10 ;  /* 0x0000000ac7077221 */ /* 0x042fe20000010000 */
[----:B------:R-:W-:Y:S01]  /*72d0*/  F2FP.F16.F32.PACK_AB R175, R199, R198 ;  /* 0x000000c6c7af723e */ /* 0x000fe200000000ff */
[----:B---3--:R-:W-:Y:S06]  /*72e0*/  @!P0 BRA `(.L_x_13114) ;  /* 0x0000000000048947 */ /* 0x008fec0003800000 */
[----:B------:R-:W-:Y:S01]  /*72f0*/  BPT.TRAP 0x1 ;  /* 0x000000040000795c */ /* 0x000fe20000300000 */
.L_x_13114:
[----:B------:R1:W2:Y:S01]  /*7300*/  SYNCS.PHASECHK.TRANS64.TRYWAIT P1, [UR25+0x22850], R3 ;  /* 0x02285003ff0075a7 */ /* 0x0002a20008020159 */
[----:B------:R-:W-:Y:S05]  /*7310*/  @!P0 BRA `(.L_x_13115) ;  /* 0x0000000000048947 */ /* 0x000fea0003800000 */
[----:B------:R-:W-:Y:S01]  /*7320*/  BPT.TRAP 0x1 ;  /* 0x000000040000795c */ /* 0x000fe20000300000 */
.L_x_13115:
[----:B--2---:R-:W-:Y:S05]  /*7330*/  @P1 BRA `(.L_x_13116) ;  /* 0x0000000000081947 */ /* 0x004fea0003800000 */
[----:B------:R-:W2:Y:S02]  /*7340*/  SYNCS.PHASECHK.TRANS64.TRYWAIT P1, [UR25+0x22850], R3 ;  /* 0x02285003ff0075a7 */ /* 0x000ea40008020159 */
[----:B--2---:R-:W-:Y:S05]  /*7350*/  @!P1 BRA `(.L_x_13117) ;  /* 0x0000007000189947 */ /* 0x004fea0003800000 */
.L_x_13116:
[----:B------:R4:W-:Y:S01]  /*7360*/  BAR.SYNC.DEFER_BLOCKING R0, 0x100 ;  /* 0x000400000000751d */ /* 0x0009e20000010000 */
[----:B------:R-:W-:Y:S01]  /*7370*/  UIMAD UR10, UR5, 0xc00, UR24 ;  /* 0x00000c00050a78a4 */ /* 0x000fe2000f8e0218 */
[----:B--2---:R-:W-:Y:S01]  /*7380*/  @!P2 VIADD R186, R186, 0x22860 ;  /* 0x00022860babaa836 */ /* 0x004fe20000000000 */
[----:B------:R-:W-:Y:S01]  /*7390*/  UISETP.GT.AND UP0, UPT, UR26, UR38, UPT ;  /* 0x000000261a00728c */ /* 0x000fe2000bf04270 */
[----:B------:R-:W-:Y:S01]  /*73a0*/  IMAD.MOV.U32 R10, RZ, RZ, R5 ;  /* 0x000000ffff0a7224 */ /* 0x000fe200078e0005 */
[----:B------:R-:W-:Y:S01]  /*73b0*/  UIADD3 UR14, UR10, 0x80, URZ ;  /* 0x000000800a0e7890 */ /* 0x000fe2000fffe03f */
[----:B------:R-:W-:Y:S01]  /*73c0*/  IMAD.MOV.U32 R11, RZ, RZ, R8 ;  /* 0x000000ffff0b7224 */ /* 0x000fe200078e0008 */
[----:B------:R-:W-:Y:S01]  /*73d0*/  UMOV UR11, 0x40000040 ;  /* 0x40000040000b7882 */ /* 0x000fe20000000000 */
[----:B------:R-:W-:Y:S01]  /*73e0*/  UMOV UR15, 0x40000040 ;  /* 0x40000040000f7882 */ /* 0x000fe20000000000 */
[----:B------:R-:W-:Y:S01]  /*73f0*/  PLOP3.LUT P1, PT, PT, PT, UP0, 0x80, 0x0 ;  /* 0x000000000000781c */ /* 0x000fe20003f2f008 */
[----:B------:R-:W-:Y:S01]  /*7400*/  UIADD3 UR26, UR26, -0x1, URZ ;  /* 0xffffffff1a1a7890 */ /* 0x000fe2000fffe03f */
        /* <DEDUP_REMOVED lines=34> */
.L_x_13109:
[----:B01----:R-:W0:Y:S01]  /*7630*/  SHFL.BFLY PT, R3, R6, 0x2, 0x1f ;  /* 0x0c401f0006037f89 */ /* 0x003e2200000e0000 */
[----:B------:R-:W-:-:S03]  /*7640*/  PLOP3.LUT P0, PT, PT, PT, PT, 0x8, 0x0 ;  /* 0x000000000000781c */ /* 0x000fc60003f0e170 */
[----:B------:R-:W1:Y:S01]  /*7650*/  SHFL.BFLY PT, R4, R7, 0x2, 0x1f ;  /* 0x0c401f0007047f89 */ /* 0x000e6200000e0000 */
[----:B0-----:R-:W-:Y:S01]  /*7660*/  FADD.FTZ R3, R3, R6 ;  /* 0x0000000603037221 */ /* 0x001fe20000010000 */
[----:B-1----:R-:W-:-:S04]  /*7670*/  FADD.FTZ R4, R4, R7 ;  /* 0x0000000704047221 */ /* 0x002fc80000010000 */
[----:B---34-:R-:W0:Y:S01]  /*7680*/  SHFL.BFLY PT, R0, R3, 0x1, 0x1f ;  /* 0x0c201f0003007f89 */ /* 0x018e2200000e0000 */
[----:B------:R-:W-:-:S03]  /*7690*/  IMAD.U32 R7, RZ, RZ, UR7 ;  /* 0x00000007ff077e24 */ /* 0x000fc6000f8e00ff */
[----:B------:R-:W1:Y:S01]  /*76a0*/  SHFL.BFLY PT, R9, R4, 0x1, 0x1f ;  /* 0x0c201f0004097f89 */ /* 0x000e6200000e0000 */
[----:B0-----:R-:W-:Y:S01]  /*76b0*/  FADD.FTZ R10, R3, R0 ;  /* 0x00000000030a7221 */ /* 0x001fe20000010000 */
[----:B------:R-:W-:Y:S01]  /*76c0*/  IADD3 R3, -R2, 0xb, RZ ;  /* 0x0000000b02037810 */ /* 0x000fe20007ffe1ff */
[----:B------:R-:W-:Y:S02]  /*76d0*/  IMAD.MOV.U32 R0, RZ, RZ, RZ ;  /* 0x000000ffff007224 */ /* 0x000fe400078e00ff */
[----:B-1----:R-:W-:Y:S02]  /*76e0*/  FADD.FTZ R11, R4, R9 ;  /* 0x00000009040b7221 */ /* 0x002fe40000010000 */
[----:B------:R0:W-:Y:S08]  /*76f0*/  BAR.ARV R3, 0x100 ;  /* 0x000400030000751d */ /* 0x0001f00000002000 */
[----:B------:R-:W-:Y:S06]  /*7700*/  BAR.ARV 0x8, 0x180 ;  /* 0x0206000000007b1d */ /* 0x000fec0000002000 */
[----:B------:R-:W-:Y:S01]  /*7710*/  FSETP.NE.FTZ.AND P1, PT, R10, RZ, PT ;  /* 0x000000ff0a00720b */ /* 0x000fe20003f35000 */
[----:B------:R-:W-:Y:S01]  /*7720*/  IMAD.MOV.U32 R4, RZ, RZ, -0x800000 ;  /* 0xff800000ff047424 */ /* 0x000fe200078e00ff */
[----:B------:R-:W-:Y:S01]  /*7730*/  FSETP.NE.FTZ.AND P2, PT, R11, RZ, PT ;  /* 0x000000ff0b00720b */ /* 0x000fe20003f55000 */
[----:B0-----:R-:W-:Y:S01]  /*7740*/  IMAD.MOV.U32 R3, RZ, RZ, -0x800000 ;  /* 0xff800000ff037424 */ /* 0x001fe200078e00ff */
[----:B------:R-:W-:-:S09]  /*7750*/  MOV R9, RZ ;  /* 0x000000ff00097202 */ /* 0x000fd20000000f00 */
[----:B------:R-:W0:Y:S01]  /*7760*/  @P1 MUFU.RCP R9, R10 ;  /* 0x0000000a00091308 */ /* 0x000e220000001000 */
[----:B------:R-:W-:-:S07]  /*7770*/  @P1 FMUL.FTZ R7, R7, 0.69314718246459960938 ;  /* 0x3f31721807071820 */ /* 0x000fce0000410000 */
[----:B------:R-:W1:Y:S08]  /*7780*/  @P1 MUFU.LG2 R6, R10 ;  /* 0x0000000a00061308 */ /* 0x000e700000000c00 */
[----:B------:R-:W2:Y:S01]  /*7790*/  @P2 MUFU.LG2 R2, R11 ;  /* 0x0000000b00022308 */ /* 0x000ea20000000c00 */
[-C--:B0-----:R-:W-:Y:S01]  /*77a0*/  FMUL.FTZ R24, R24, R9.reuse ;  /* 0x0000000918187220 */ /* 0x081fe20000410000 */
[-C--:B------:R-:W-:Y:S01]  /*77b0*/  FMUL.FTZ R25, R25, R9.reuse ;  /* 0x0000000919197220 */ /* 0x080fe20000410000 */
        /* <DEDUP_REMOVED lines=65> */
[----:B--2---:R-:W-:Y:S01]  /*7bd0*/  @P2 FMUL.FTZ R2, R2, 0.69314718246459960938 ;  /* 0x3f31721802022820 */ /* 0x004fe20000410000 */
[-C--:B0-----:R-:W-:Y:S01]  /*7be0*/  FMUL.FTZ R26, R26, R0.reuse ;  /* 0x000000001a1a7220 */ /* 0x081fe20000410000 */
        /* <DEDUP_REMOVED lines=66> */
.L_x_13088:
        /* <DEDUP_REMOVED lines=36> */
[----:B------:R-:W-:-:S02]  /*8250*/  LEA.HI R9, R9, R0, RZ, 0x5 ;  /* 0x0000000009097211 */ /* 0x000fc400078f28ff */
[--C-:B------:R-:W-:Y:S02]  /*8260*/  SHF.R.S32.HI R11, RZ, 0x2, R10.reuse ;  /* 0x00000002ff0b7819 */ /* 0x100fe4000001140a */
[----:B------:R-:W-:Y:S02]  /*8270*/  SHF.R.S32.HI R12, RZ, 0x1f, R10 ;  /* 0x0000001fff0c7819 */ /* 0x000fe4000001140a */
[----:B------:R-:W-:Y:S01]  /*8280*/  LEA.HI R6, R13, R13, RZ, 0x1 ;  /* 0x0000000d0d067211 */ /* 0x000fe200078f08ff */
[----:B------:R-:W5:Y:S01]  /*8290*/  @P0 LDC R17, c[0x0][0xbf0] ;  /* 0x0002fc00ff110b82 */ /* 0x000f620000000800 */
[----:B------:R-:W-:Y:S02]  /*82a0*/  LEA.HI R12, R12, R11, RZ, 0x3 ;  /* 0x0000000b0c0c7211 */ /* 0x000fe400078f18ff */
[----:B------:R-:W-:Y:S01]  /*82b0*/  IADD3 R2, R7, -R2, RZ ;  /* 0x8000000207027210 */ /* 0x000fe20007ffe0ff */
[----:B------:R-:W-:Y:S01]  /*82c0*/  IMAD.U32 R7, RZ, RZ, UR5 ;  /* 0x00000005ff077e24 */ /* 0x000fe2000f8e00ff */
[----:B------:R-:W-:Y:S01]  /*82d0*/  LOP3.LUT R12, R12, 0xfffffff8, RZ, 0xc0, !PT ;  /* 0xfffffff80c0c7812 */ /* 0x000fe200078ec0ff */
[----:B------:R-:W-:Y:S01]  /*82e0*/  IMAD.U32 R7, RZ, RZ, UR6 ;  /* 0x00000006ff077e24 */ /* 0x000fe2000f8e00ff */
[----:B------:R-:W-:Y:S01]  /*82f0*/  UIMAD UR6, UR37, UR9, UR7 ;  /* 0x00000009250672a4 */ /* 0x000fe2000f8e0207 */
[----:B------:R-:W5:Y:S02]  /*8300*/  @P0 LDC R153, c[0x0][0xbf0] ;  /* 0x0002fc00ff990b82 */ /* 0x000f640000000800 */
[----:B------:R-:W-:Y:S01]  /*8310*/  IMAD.IADD R5, R11, 0x1, -R12 ;  /* 0x000000010b057824 */ /* 0x000fe200078e0a0c */
[----:B------:R-:W-:-:S02]  /*8320*/  LOP3.LUT R12, R6, 0x1ffffffe, RZ, 0xc0, !PT ;  /* 0x1ffffffe060c7812 */ /* 0x000fc400078ec0ff */
        /* <DEDUP_REMOVED lines=11> */
[----:B------:R-:W-:Y:S01]  /*83e0*/  IMAD R15, R19, UR12, R12 ;  /* 0x0000000c130f7c24 */ /* 0x000fe2000f8e020c */
[----:B--2---:R-:W-:Y:S01]  /*83f0*/  LEA R5, R22, R2, 0x7 ;  /* 0x0000000216057211 */ /* 0x004fe200078e38ff */
[----:B-1----:R-:W-:Y:S02]  /*8400*/  IMAD R23, R23, R16, UR11 ;  /* 0x0000000b17177e24 */ /* 0x002fe4000f8e0210 */
[----:B------:R-:W-:-:S03]  /*8410*/  IMAD.WIDE.U32 R6, R18, UR12, R6 ;  /* 0x0000000c12067c25 */ /* 0x000fc6000f8e0006 */
[----:B------:R-:W-:Y:S01]  /*8420*/  SHF.R.S32.HI R16, RZ, 0x1f, R23 ;  /* 0x0000001fff107819 */ /* 0x000fe20000011417 */
        /* <DEDUP_REMOVED lines=13> */
[----:B------:R-:W-:-:S04]  /*8500*/  IMAD.WIDE.U32 R6, R23, UR4, R6 ;  /* 0x0000000417067c25 */ /* 0x000fc8000f8e0006 */
[----:B------:R-:W-:Y:S01]  /*8510*/  IMAD.MOV.U32 R15, RZ, RZ, R5 ;  /* 0x000000ffff0f7224 */ /* 0x000fe200078e0005 */
[----:B------:R-:W-:Y:S01]  /*8520*/  @P0 SHF.R.U32.HI R15, RZ, R153, R152 ;  /* 0x00000099ff0f0219 */ /* 0x000fe20000011698 */
[C---:B------:R-:W-:Y:S01]  /*8530*/  IMAD R2, R16.reuse, UR4, RZ ;  /* 0x0000000410027c24 */ /* 0x040fe2000f8e02ff */
[----:B------:R-:W-:Y:S01]  /*8540*/  IADD3 R6, P0, R11, R6, RZ ;  /* 0x000000060b067210 */ /* 0x000fe20007f1e0ff */
[----:B------:R-:W-:Y:S01]  /*8550*/  IMAD.IADD R13, R13, 0x1, R17 ;  /* 0x000000010d0d7824 */ /* 0x000fe200078e0211 */
[----:B------:R-:W-:Y:S01]  /*8560*/  SHF.R.S32.HI R17, RZ, 0x1f, R11 ;  /* 0x0000001fff117819 */ /* 0x000fe2000001140b */
[----:B------:R-:W-:Y:S01]  /*8570*/  IMAD R14, R23, UR5, R2 ;  /* 0x00000005170e7c24 */ /* 0x000fe2000f8e0202 */
[----:B------:R-:W-:Y:S01]  /*8580*/  SHF.R.S32.HI R2, RZ, 0x1f, R15 ;  /* 0x0000001fff027819 */ /* 0x000fe2000001140f */
[----:B------:R-:W-:Y:S01]  /*8590*/  IMAD R16, R16, UR6, RZ ;  /* 0x0000000610107c24 */ /* 0x000fe2000f8e02ff */
[----:B------:R-:W-:Y:S01]  /*85a0*/  IADD3 R11, -R11, RZ, RZ ;  /* 0x000000ff0b0b7210 */ /* 0x000fe20007ffe1ff */
[----:B------:R-:W-:Y:S01]  /*85b0*/  ULDC.64 UR4, c[0x0][0xb30] ;  /* 0x0002cc0000047ab9 */ /* 0x000fe20000000a00 */
[----:B------:R-:W-:Y:S01]  /*85c0*/  IMAD.WIDE.U32 R12, R23, UR6, R12 ;  /* 0x00000006170c7c25 */ /* 0x000fe2000f8e000c */
[----:B------:R-:W-:-:S03]  /*85d0*/  IADD3.X R7, R17, R7, R14, P0, !PT ;  /* 0x0000000711077210 */ /* 0x000fc600007fe40e */
[----:B------:R-:W-:Y:S01]  /*85e0*/  IMAD R19, R23, UR7, R16 ;  /* 0x0000000717137c24 */ /* 0x000fe2000f8e0210 */
[----:B------:R-:W-:Y:S01]  /*85f0*/  ULDC.64 UR6, c[0x0][0xbc8] ;  /* 0x0002f20000067ab9 */ /* 0x000fe20000000a00 */
[----:B------:R-:W-:Y:S02]  /*8600*/  IMAD.MOV R16, RZ, RZ, -R15 ;  /* 0x000000ffff107224 */ /* 0x000fe400078e0a0f */
        /* <DEDUP_REMOVED lines=44> */
[----:B------:R-:W-:-:S05]  /*88d0*/  IMAD.IADD R0, R0, 0x1, -R17 ;  /* 0x0000000100007824 */ /* 0x000fca00078e0a11 */
[----:B------:R-:W-:Y:S01]  /*88e0*/  SHF.L.U32 R0, R0, 0x1, RZ ;  /* 0x0000000100007819 */ /* 0x000fe200000006ff */
        /* <DEDUP_REMOVED lines=18> */
[----:B------:R-:W-:-:S02]  /*8a10*/  IADD3 R21, R0, 0x48, RZ ;  /* 0x0000004800157810 */ /* 0x000fc40007ffe0ff */
[----:B------:R-:W-:Y:S02]  /*8a20*/  ISETP.GE.AND P6, PT, R22, UR4, PT ;  /* 0x0000000416007c0c */ /* 0x000fe4000bfc6270 */
        /* <DEDUP_REMOVED lines=8> */
[----:B------:R-:W-:-:S02]  /*8ab0*/  @!P0 LEA.HI R18, R18, R18, RZ, 0x1 ;  /* 0x0000001212128211 */ /* 0x000fc400078f08ff */
        /* <DEDUP_REMOVED lines=11> */
[----:B------:R-:W-:-:S03]  /*8b70*/  ISETP.GE.AND P4, PT, R20, UR4, PT ;  /* 0x0000000414007c0c */ /* 0x000fc6000bf86270 */
[----:B------:R3:W-:Y:S01]  /*8b80*/  @!P5 ST.E.64 desc[UR44][R16.64], R36 ;  /* 0x000000241000d985 */ /* 0x0007e2000c101b2c */
[----:B------:R-:W-:Y:S01]  /*8b90*/  ISETP.GE.AND P5, PT, R21, UR4, PT ;  /* 0x0000000415007c0c */ /* 0x000fe2000bfa6270 */
[----:B0-----:R-:W-:Y:S01]  /*8ba0*/  VIADD R24, R0, 0x60 ;  /* 0x0000006000187836 */ /* 0x001fe20000000000 */
[----:B------:R-:W-:Y:S02]  /*8bb0*/  @!P0 LOP3.LUT R11, R18, 0xfffffffe, RZ, 0xc0, !PT ;  /* 0xfffffffe120b8812 */ /* 0x000fe400078ec0ff */
[----:B-1----:R-:W-:Y:S02]  /*8bc0*/  @!P1 LOP3.LUT R13, R19, 0xfffffffe, RZ, 0xc0, !PT ;  /* 0xfffffffe130d9812 */ /* 0x002fe400078ec0ff */
        /* <DEDUP_REMOVED lines=16> */
[----:B------:R-:W-:Y:S02]  /*8cd0*/  ISETP.GE.AND P1, PT, R23, UR4, PT ;  /* 0x0000000417007c0c */ /* 0x000fe4000bf26270 */
        /* <DEDUP_REMOVED lines=43> */
[----:B------:R-:W-:Y:S01]  /*8f90*/  VIADD R3, R0, 0xa0 ;  /* 0x000000a000037836 */ /* 0x000fe20000000000 */
[----:B------:R0:W-:Y:S01]  /*8fa0*/  @!P2 ST.E.64 desc[UR44][R10.64], R76 ;  /* 0x0000004c0a00a985 */ /* 0x0001e2000c101b2c */
[----:B-1----:R-:W-:-:S03]  /*8fb0*/  @!P6 IMAD.WIDE R12, R15, 0x4, R6 ;  /* 0x000000040f0ce825 */ /* 0x002fc600078e0206 */
[----:B------:R-:W-:Y:S01]  /*8fc0*/  ISETP.GE.AND P2, PT, R3, UR4, PT ;  /* 0x0000000403007c0c */ /* 0x000fe2000bf46270 */
[--C-:B------:R-:W-:Y:S01]  /*8fd0*/  @!P5 IMAD.WIDE R14, R17, 0x4, R6.reuse ;  /* 0x00000004110ed825 */ /* 0x100fe200078e0206 */
[----:B------:R1:W-:Y:S03]  /*8fe0*/  @!P6 ST.E.64 desc[UR44][R12.64], R80 ;  /* 0x000000500c00e985 */ /* 0x0003e6000c101b2c */
        /* <DEDUP_REMOVED lines=9> */
[----:B------:R-:W-:Y:S02]  /*9080*/  ISETP.GE.AND P3, PT, R4, UR4, PT ;  /* 0x0000000404007c0c */ /* 0x000fe4000bf66270 */
[----:B------:R-:W-:Y:S02]  /*9090*/  ISETP.GE.AND P6, PT, R22, UR4, PT ;  /* 0x0000000416007c0c */ /* 0x000fe4000bfc6270 */
[----:B------:R-:W-:Y:S02]  /*90a0*/  ISETP.GE.AND P5, PT, R21, UR4, PT ;  /* 0x0000000415007c0c */ /* 0x000fe4000bfa6270 */
[----:B------:R-:W-:Y:S02]  /*90b0*/  @!P1 LEA.HI R24, R24, R24, RZ, 0x1 ;  /* 0x0000001818189211 */ /* 0x000fe400078f08ff */
[----:B------:R-:W-:-:S02]  /*90c0*/  @!P2 LEA.HI R3, R3, R3, RZ, 0x1 ;  /* 0x000000030303a211 */ /* 0x000fc400078f08ff */
[----:B0-----:R-:W-:Y:S02]  /*90d0*/  @!P0 LOP3.LUT R11, R23, 0xfffffffe, RZ, 0xc0, !PT ;  /* 0xfffffffe170b8812 */ /* 0x001fe400078ec0ff */
        /* <DEDUP_REMOVED lines=9> */
[----:B--2---:R-:W-:Y:S01]  /*9170*/  @!P2 IMAD.WIDE R14, R3, 0x4, R6 ;  /* 0x00000004030ea825 */ /* 0x004fe200078e0206 */
[----:B---3--:R-:W-:Y:S01]  /*9180*/  @!P3 LOP3.LUT R17, R4, 0xfffffffe, RZ, 0xc0, !PT ;  /* 0xfffffffe0411b812 */ /* 0x008fe200078ec0ff */
[----:B------:R1:W-:Y:S01]  /*9190*/  @!P1 ST.E.64 desc[UR44][R12.64], R100 ;  /* 0x000000640c009985 */ /* 0x0003e2000c101b2c */
[----:B----4-:R-:W-:Y:S01]  /*91a0*/  @!P4 LOP3.LUT R19, R20, 0xfffffffe, RZ, 0xc0, !PT ;  /* 0xfffffffe1413c812 */ /* 0x010fe200078ec0ff */
[----:B------:R-:W-:Y:S01]  /*91b0*/  VIADD R4, R0, 0xd0 ;  /* 0x000000d000047836 */ /* 0x000fe20000000000 */
[----:B------:R-:W-:Y:S01]  /*91c0*/  @!P6 LOP3.LUT R3, R22, 0xfffffffe, RZ, 0xc0, !PT ;  /* 0xfffffffe1603e812 */ /* 0x000fe200078ec0ff */
[----:B------:R2:W-:Y:S01]  /*91d0*/  @!P2 ST.E.64 desc[UR44][R14.64], R104 ;  /* 0x000000680e00a985 */ /* 0x0005e2000c101b2c */
[----:B------:R-:W-:-:S02]  /*91e0*/  @!P5 LOP3.LUT R21, R21, 0xfffffffe, RZ, 0xc0, !PT ;  /* 0xfffffffe1515d812 */ /* 0x000fc400078ec0ff */
[----:B------:R-:W-:Y:S02]  /*91f0*/  IADD3 R20, R0, 0xd8, RZ ;  /* 0x000000d800147810 */ /* 0x000fe40007ffe0ff */
        /* <DEDUP_REMOVED lines=8> */
[----:B------:R-:W-:Y:S01]  /*9280*/  @!P1 LEA.HI R4, R4, R4, RZ, 0x1 ;  /* 0x0000000404049211 */ /* 0x000fe200078f08ff */
[----:B------:R-:W-:Y:S01]  /*9290*/  @!P5 IMAD.WIDE R16, R21, 0x4, R6 ;  /* 0x000000041510d825 */ /* 0x000fe200078e0206 */
[----:B------:R-:W-:-:S02]  /*92a0*/  @!P2 LEA.HI R20, R20, R20, RZ, 0x1 ;  /* 0x000000141414a211 */ /* 0x000fc400078f08ff */
[----:B------:R-:W-:Y:S01]  /*92b0*/  ISETP.GE.AND P0, PT, R3, UR4, PT ;  /* 0x0000000403007c0c */ /* 0x000fe2000bf06270 */
[C---:B------:R-:W-:Y:S01]  /*92c0*/  VIADD R21, R0.reuse, 0xe0 ;  /* 0x000000e000157836 */ /* 0x040fe20000000000 */
[----:B------:R3:W-:Y:S01]  /*92d0*/  @!P5 ST.E.64 desc[UR44][R16.64], R116 ;  /* 0x000000741000d985 */ /* 0x0007e2000c101b2c */
[C---:B--2---:R-:W-:Y:S02]  /*92e0*/  VIADD R14, R0.reuse, 0xe8 ;  /* 0x000000e8000e7836 */ /* 0x044fe40000000000 */
[C---:B------:R-:W-:Y:S01]  /*92f0*/  VIADD R15, R0.reuse, 0xf0 ;  /* 0x000000f0000f7836 */ /* 0x040fe20000000000 */
[----:B------:R2:W-:Y:S01]  /*9300*/  @!P6 ST.E.64 desc[UR44][R18.64], R120 ;  /* 0x000000781200e985 */ /* 0x0005e2000c101b2c */
[----:B0-----:R-:W-:Y:S01]  /*9310*/  VIADD R11, R0, 0xf8 ;  /* 0x000000f8000b7836 */ /* 0x001fe20000000000 */
[----:B------:R-:W-:Y:S02]  /*9320*/  ISETP.GE.AND P3, PT, R21, UR4, PT ;  /* 0x0000000415007c0c */ /* 0x000fe4000bf66270 */
[----:B------:R-:W-:-:S02]  /*9330*/  ISETP.GE.AND P4, PT, R14, UR4, PT ;  /* 0x000000040e007c0c */ /* 0x000fc4000bf86270 */
[----:B------:R-:W-:Y:S02]  /*9340*/  ISETP.GE.AND P5, PT, R15, UR4, PT ;  /* 0x000000040f007c0c */ /* 0x000fe4000bfa6270 */
[----:B------:R-:W-:Y:S02]  /*9350*/  ISETP.GE.AND P6, PT, R11, UR4, PT ;  /* 0x000000040b007c0c */ /* 0x000fe4000bfc6270 */
[----:B------:R-:W-:Y:S02]  /*9360*/  @!P0 LEA.HI R3, R3, R3, RZ, 0x1 ;  /* 0x0000000303038211 */ /* 0x000fe400078f08ff */
[----:B-1----:R-:W-:Y:S02]  /*9370*/  @!P1 LOP3.LUT R13, R4, 0xfffffffe, RZ, 0xc0, !PT ;  /* 0xfffffffe040d9812 */ /* 0x002fe400078ec0ff */
[----:B------:R-:W-:Y:S02]  /*9380*/  @!P0 LOP3.LUT R3, R3, 0xfffffffe, RZ, 0xc0, !PT ;  /* 0xfffffffe03038812 */ /* 0x000fe400078ec0ff */
[----:B------:R-:W-:Y:S01]  /*9390*/  @!P3 LEA.HI R21, R21, R21, RZ, 0x1 ;  /* 0x000000151515b211 */ /* 0x000fe200078f08ff */
[----:B------:R-:W-:Y:S01]  /*93a0*/  @!P1 IMAD.WIDE R12, R13, 0x4, R6 ;  /* 0x000000040d0c9825 */ /* 0x000fe200078e0206 */
[----:B------:R-:W-:-:S02]  /*93b0*/  @!P4 LEA.HI R14, R14, R14, RZ, 0x1 ;  /* 0x0000000e0e0ec211 */ /* 0x000fc400078f08ff */
[----:B------:R-:W-:Y:S02]  /*93c0*/  @!P5 LEA.HI R10, R15, R15, RZ, 0x1 ;  /* 0x0000000f0f0ad211 */ /* 0x000fe400078f08ff */
[----:B------:R-:W-:Y:S02]  /*93d0*/  @!P6 LEA.HI R11, R11, R11, RZ, 0x1 ;  /* 0x0000000b0b0be211 */ /* 0x000fe400078f08ff */
[----:B------:R-:W-:Y:S02]  /*93e0*/  @!P2 LOP3.LUT R15, R20, 0xfffffffe, RZ, 0xc0, !PT ;  /* 0xfffffffe140fa812 */ /* 0x000fe400078ec0ff */
[----:B---3--:R-:W-:Y:S02]  /*93f0*/  @!P3 LOP3.LUT R17, R21, 0xfffffffe, RZ, 0xc0, !PT ;  /* 0xfffffffe1511b812 */ /* 0x008fe400078ec0ff */
[----:B--2---:R-:W-:Y:S01]  /*9400*/  @!P4 LOP3.LUT R19, R14, 0xfffffffe, RZ, 0xc0, !PT ;  /* 0xfffffffe0e13c812 */ /* 0x004fe200078ec0ff */
[----:B------:R-:W-:Y:S01]  /*9410*/  @!P2 IMAD.WIDE R14, R15, 0x4, R6 ;  /* 0x000000040f0ea825 */ /* 0x000fe200078e0206 */
[----:B------:R-:W-:-:S02]  /*9420*/  @!P5 LOP3.LUT R21, R10, 0xfffffffe, RZ, 0xc0, !PT ;  /* 0xfffffffe0a15d812 */ /* 0x000fc400078ec0ff */
        /* <DEDUP_REMOVED lines=13> */
.L_x_13121:
[----:B------:R-:W-:Y:S05]  /*9500*/  BSYNC B0 ;  /* 0x0000000000007941 */ /* 0x000fea0003800000 */
.L_x_13120:
        /* <DEDUP_REMOVED lines=19> */
[C---:B------:R-:W-:Y:S01]  /*9640*/  VIADD R18, R0.reuse, 0x50 ;  /* 0x0000005000127836 */ /* 0x040fe20000000000 */
[----:B------:R-:W-:Y:S01]  /*9650*/  ISETP.GE.AND P3, PT, R15, UR4, PT ;  /* 0x000000040f007c0c */ /* 0x000fe2000bf66270 */
[----:B------:R-:W-:Y:S01]  /*9660*/  VIADD R19, R0, 0x58 ;  /* 0x0000005800137836 */ /* 0x000fe20000000000 */
[----:B------:R-:W-:Y:S01]  /*9670*/  @!P1 LEA.HI R4, R4, R4, RZ, 0x1 ;  /* 0x0000000404049211 */ /* 0x000fe200078f08ff */
[----:B------:R-:W-:Y:S01]  /*9680*/  VIADD R20, R0, 0x80 ;  /* 0x0000008000147836 */ /* 0x000fe20000000000 */
[----:B------:R-:W-:Y:S02]  /*9690*/  @!P2 LEA.HI R5, R5, R5, RZ, 0x1 ;  /* 0x000000050505a211 */ /* 0x000fe400078f08ff */
[----:B-1----:R-:W-:Y:S02]  /*96a0*/  @!P1 LOP3.LUT R7, R4, 0xfffffffe, RZ, 0xc0, !PT ;  /* 0xfffffffe04079812 */ /* 0x002fe400078ec0ff */
[----:B------:R-:W-:Y:S01]  /*96b0*/  @!P2 LOP3.LUT R9, R5, 0xfffffffe, RZ, 0xc0, !PT ;  /* 0xfffffffe0509a812 */ /* 0x000fe200078ec0ff */
[----:B---3--:R-:W-:Y:S01]  /*96c0*/  @!P0 IMAD.WIDE R4, R0, 0x4, R2 ;  /* 0x0000000400048825 */ /* 0x008fe200078e0202 */
[----:B------:R-:W-:-:S02]  /*96d0*/  ISETP.GE.AND P4, PT, R16, UR4, PT ;  /* 0x0000000410007c0c */ /* 0x000fc4000bf86270 */
[----:B------:R-:W-:Y:S01]  /*96e0*/  @!P5 LEA.HI R10, R10, R10, RZ, 0x1 ;  /* 0x0000000a0a0ad211 */ /* 0x000fe200078f08ff */
        /* <DEDUP_REMOVED lines=25> */
[----:B------:R-:W-:-:S02]  /*9880*/  @!P4 LOP3.LUT R17, R16, 0xfffffffe, RZ, 0xc0, !PT ;  /* 0xfffffffe1011c812 */ /* 0x000fc400078ec0ff */
[----:B------:R-:W-:Y:S02]  /*9890*/  ISETP.GE.AND P5, PT, R18, UR4, PT ;  /* 0x0000000412007c0c */ /* 0x000fe4000bfa6270 */
[----:B------:R-:W-:Y:S02]  /*98a0*/  ISETP.GE.AND P6, PT, R19, UR4, PT ;  /* 0x0000000413007c0c */ /* 0x000fe4000bfc6270 */
[----:B------:R-:W-:Y:S01]  /*98b0*/  IADD3 R16, R0, 0x70, RZ ;  /* 0x0000007000107810 */ /* 0x000fe20007ffe0ff */
        /* <DEDUP_REMOVED lines=38> */
[----:B----4-:R-:W-:Y:S02]  /*9b20*/  @!P0 LOP3.LUT R13, R20, 0xfffffffe, RZ, 0xc0, !PT ;  /* 0xfffffffe140d8812 */ /* 0x010fe400078ec0ff */
        /* <DEDUP_REMOVED lines=98> */
.L_x_13119:
        /* <DEDUP_REMOVED lines=34> */
[----:B--2---:R-:W-:-:S03]  /*a370*/  @P0 IMAD.HI.U32 R4, R0, R7, RZ ;  /* 0x0000000700040227 */ /* 0x004fc600078e00ff */
[----:B------:R-:W-:Y:S01]  /*a380*/  IADD3 R3, R11, R3, RZ ;  /* 0x000000030b037210 */ /* 0x000fe20007ffe0ff */
[----:B------:R-:W-:Y:S01]  /*a390*/  IMAD R7, RZ, RZ, -UR37 ;  /* 0x80000025ff077e24 */ /* 0x000fe2000f8e02ff */
[----:B---3--:R-:W-:-:S03]  /*a3a0*/  @P0 SHF.R.U32.HI R5, RZ, R9, R4 ;  /* 0x00000009ff050219 */ /* 0x008fc60000011604 */
[----:B0-----:R-:W-:Y:S02]  /*a3b0*/  IMAD R9, R8, R7, UR10 ;  /* 0x0000000a08097e24 */ /* 0x001fe4000f8e0207 */
        /* <DEDUP_REMOVED lines=21> */
.L_x_13084:
        /* <DEDUP_REMOVED lines=18> */
.L_x_13122:
[----:B------:R-:W-:Y:S01]  /*a630*/  ULDC UR40, c[0x0][0xc50] ;  /* 0x0003140000287ab9 */ /* 0x000fe20000000800 */
[----:B------:R-:W-:Y:S01]  /*a640*/  UMOV UR36, UR6 ;  /* 0x0000000600247c82 */ /* 0x000fe20008000000 */
[----:B------:R-:W-:-:S11]  /*a650*/  UISETP.NE.AND UP0, UPT, UR40, 0x1, UPT ;  /* 0x000000012800788c */ /* 0x000fd6000bf05270 */
[----:B------:R-:W-:Y:S01]  /*a660*/  @UP0 ULDC UR4, c[0x0][0xc54] ;  /* 0x0003150000040ab9 */ /* 0x000fe20000000800 */
[----:B------:R-:W-:Y:S01]  /*a670*/  @UP0 ULDC UR7, c[0x0][0xc58] ;  /* 0x0003160000070ab9 */ /* 0x000fe20000000800 */
[----:B------:R-:W-:-:S04]  /*a680*/  UIMAD.WIDE.U32 UR4, UR6, UR4, URZ ;  /* 0x00000004060472a5 */ /* 0x000fc8000f8e003f */
[----:B------:R-:W-:-:S12]  /*a690*/  @UP0 USHF.R.U32.HI UR36, URZ, UR7, UR5 ;  /* 0x000000073f240299 */ /* 0x000fd80008011605 */
.L_x_13123:
        /* <DEDUP_REMOVED lines=12> */
[----:B------:R-:W-:Y:S01]  /*a760*/  ULDC UR8, c[0x0][0x424] ;  /* 0x0001090000087ab9 */ /* 0x000fe20000000800 */
[----:B------:R-:W-:Y:S02]  /*a770*/  ULDC UR7, c[0x0][0x288] ;  /* 0x0000a20000077ab9 */ /* 0x000fe40000000800 */
[----:B------:R-:W-:Y:S02]  /*a780*/  UISETP.NE.AND.EX UP0, UPT, UR5, URZ, UPT, UP0 ;  /* 0x0000003f0500728c */ /* 0x000fe4000bf05300 */
[----:B------:R-:W-:-:S02]  /*a790*/  UIADD3 UR7, -UR7, 0x60, URZ ;  /* 0x0000006007077890 */ /* 0x000fc4000fffe13f */
[----:B------:R-:W-:Y:S01]  /*a7a0*/  USEL UR8, UR8, 0x1, UP0 ;  /* 0x0000000108087887 */ /* 0x000fe20008000000 */
[----:B------:R-:W-:Y:S01]  /*a7b0*/  @UP1 ULDC UR4, c[0x0][0x44c] ;  /* 0x0001130000041ab9 */ /* 0x000fe20000000800 */
[----:B------:R-:W-:Y:S01]  /*a7c0*/  ULDC UR9, c[0x0][0x2f0] ;  /* 0x0000bc0000097ab9 */ /* 0x000fe20000000800 */
[----:B------:R-:W-:Y:S01]  /*a7d0*/  @UP1 ULDC UR10, c[0x0][0x450] ;  /* 0x00011400000a1ab9 */ /* 0x000fe20000000800 */
[----:B------:R-:W-:Y:S01]  /*a7e0*/  UIMAD UR7, UR8, UR9, UR7 ;  /* 0x00000009080772a4 */ /* 0x000fe2000f8e0207 */
[----:B------:R-:W-:Y:S01]  /*a7f0*/  UMOV UR43, URZ ;  /* 0x0000003f002b7c82 */ /* 0x000fe20008000000 */
[----:B0-----:R-:W-:-:S04]  /*a800*/  ULEA UR6, UR6, 0x7f, 0x7 ;  /* 0x0000007f06067891 */ /* 0x001fc8000f8e383f */
[----:B------:R-:W-:Y:S02]  /*a810*/  UIMAD.WIDE.U32 UR4, UR6, UR4, URZ ;  /* 0x00000004060472a5 */ /* 0x000fe4000f8e003f */
[----:B------:R-:W-:Y:S02]  /*a820*/  UIMAD UR4, UR8, UR9, 0x5f ;  /* 0x0000005f080474a4 */ /* 0x000fe4000f8e0209 */
[----:B------:R-:W-:Y:S02]  /*a830*/  @UP1 USHF.R.U32.HI UR6, URZ, UR10, UR5 ;  /* 0x0000000a3f061299 */ /* 0x000fe40008011605 */
[----:B------:R-:W-:Y:S02]  /*a840*/  UIMAD.WIDE UR4, UR4, 0x2aaaaaab, URZ ;  /* 0x2aaaaaab040478a5 */ /* 0x000fe4000f8e023f */
[----:B------:R-:W-:Y:S02]  /*a850*/  UIADD3 UR7, UR7, UR6, URZ ;  /* 0x0000000607077290 */ /* 0x000fe4000fffe03f */
[----:B------:R-:W-:-:S02]  /*a860*/  USHF.R.U32.HI UR4, URZ, 0x1f, UR5 ;  /* 0x0000001f3f047899 */ /* 0x000fc40008011605 */
[----:B------:R-:W-:Y:S02]  /*a870*/  UIMAD.WIDE UR6, UR7, 0x2aaaaaab, URZ ;  /* 0x2aaaaaab070678a5 */ /* 0x000fe4000f8e023f */
[----:B------:R-:W-:Y:S02]  /*a880*/  ULEA.HI.SX32 UR4, UR5, UR4, 0x1c ;  /* 0x0000000405047291 */ /* 0x000fe4000f8fe23f */
[----:B------:R-:W-:Y:S02]  /*a890*/  USHF.R.U32.HI UR6, URZ, 0x1f, UR7 ;  /* 0x0000001f3f067899 */ /* 0x000fe40008011607 */
[----:B------:R-:W-:Y:S02]  /*a8a0*/  USHF.R.U32.HI UR10, URZ, 0x10, UR40 ;  /* 0x000000103f0a7899 */ /* 0x000fe40008011628 */
[----:B------:R-:W-:Y:S02]  /*a8b0*/  ULEA.HI.SX32 UR6, UR7, UR6, 0x1c ;  /* 0x0000000607067291 */ /* 0x000fe4000f8fe23f */
[----:B------:R-:W-:-:S02]  /*a8c0*/  ULOP3.LUT UR40, UR40, 0xffff, URZ, 0xc0, !UPT ;  /* 0x0000ffff28287892 */ /* 0x000fc4000f8ec03f */
        /* <DEDUP_REMOVED lines=40> */
.L_x_13125:
        /* <DEDUP_REMOVED lines=32> */
.L_x_13126:
        /* <DEDUP_REMOVED lines=20> */
.L_x_13128:
        /* <DEDUP_REMOVED lines=15> */
.L_x_13127:
        /* <DEDUP_REMOVED lines=17> */
.L_x_13208:
        /* <DEDUP_REMOVED lines=8> */
.L_x_13211:
        /* <DEDUP_REMOVED lines=23> */
.L_x_13132:
[----:B------:R-:W-:Y:S01]  /*b280*/  IMAD.MOV.U32 R0, RZ, RZ, 0x1 ;  /* 0x00000001ff007424 */ /* 0x000fe200078e00ff */
[----:B0-----:R-:W0:Y:S04]  /*b290*/  S2R R8, SR_TID.X ;  /* 0x0000000000087919 */ /* 0x001e280000002100 */
[----:B------:R-:W-:-:S04]  /*b2a0*/  SHF.L.U32 R0, R0, 0x1f, RZ ;  /* 0x0000001f00007819 */ /* 0x000fc800000006ff */
[----:B------:R-:W1:Y:S01]  /*b2b0*/  SYNCS.PHASECHK.TRANS64.TRYWAIT P0, [UR38+0x22840], R0 ;  /* 0x02284000ff0075a7 */ /* 0x000e620008000166 */
[----:B0-----:R-:W-:-:S04]  /*b2c0*/  LOP3.LUT R2, R8, 0x7f, RZ, 0xc0, !PT ;  /* 0x0000007f08027812 */ /* 0x001fc800078ec0ff */
[----:B------:R-:W-:Y:S01]  /*b2d0*/  ISETP.NE.AND P1, PT, R2, RZ, PT ;  /* 0x000000ff0200720c */ /* 0x000fe20003f25270 */
[----:B-1----:R-:W-:-:S12]  /*b2e0*/  @!P0 BRA `(.L_x_13133) ;  /* 0x0000003000888947 */ /* 0x002fd80003800000 */
.L_x_13212:
[----:B------:R-:W-:Y:S05]  /*b2f0*/  @P1 BRA `(.L_x_13134) ;  /* 0x0000000000181947 */ /* 0x000fea0003800000 */
[----:B------:R-:W1:Y:S01]  /*b300*/  S2R R2, SR_TID.X ;  /* 0x0000000000027919 */ /* 0x000e620000002100 */
[----:B0-----:R-:W-:-:S04]  /*b310*/  IMAD.MOV.U32 R0, RZ, RZ, 0x3000 ;  /* 0x00003000ff007424 */ /* 0x001fc800078e00ff */
[----:B------:R2:W-:Y:S01]  /*b320*/  SYNCS.ARRIVE.TRANS64 RZ, [UR38+0x22830], R0 ;  /* 0x02283000ffff79a7 */ /* 0x0005e20008000026 */
[----:B-1----:R-:W-:-:S13]  /*b330*/  LOP3.LUT P0, RZ, R2, 0x1f, RZ, 0xc0, !PT ;  /* 0x0000001f02ff7812 */ /* 0x002fda000780c0ff */
[----:B--2---:R-:W-:Y:S05]  /*b340*/  @!P0 BRA `(.L_x_13134) ;  /* 0x0000000000048947 */ /* 0x004fea0003800000 */
[----:B------:R-:W-:Y:S01]  /*b350*/  BPT.TRAP 0x1 ;  /* 0x000000040000795c */ /* 0x000fe20000300000 */
.L_x_13134:
        /* <DEDUP_REMOVED lines=17> */
.L_x_13130:
        /* <DEDUP_REMOVED lines=22> */
.L_x_13135:
        /* <DEDUP_REMOVED lines=27> */
[--C-:B------:R-:W-:Y:S02]  /*b780*/  SHF.R.S32.HI R6, RZ, 0x1f, R5.reuse ;  /* 0x0000001fff067819 */ /* 0x100fe40000011405 */
[----:B------:R-:W-:Y:S01]  /*b790*/  IADD3 R3, R3, R9, RZ ;  /* 0x0000000903037210 */ /* 0x000fe20007ffe0ff */
[----:B------:R-:W-:Y:S02]  /*b7a0*/  IMAD.MOV R9, RZ, RZ, -R5 ;  /* 0x000000ffff097224 */ /* 0x000fe400078e0a05 */
[----:B------:R-:W-:-:S02]  /*b7b0*/  IMAD R6, R6, UR4, RZ ;  /* 0x0000000406067c24 */ /* 0x000fc4000f8e02ff */
[----:B------:R-:W-:Y:S02]  /*b7c0*/  IMAD R0, R4, R9, R0 ;  /* 0x0000000904007224 */ /* 0x000fe400078e0200 */
[C---:B------:R-:W-:Y:S02]  /*b7d0*/  IMAD R9, R5.reuse, UR5, R6 ;  /* 0x0000000505097c24 */ /* 0x040fe4000f8e0206 */
[----:B------:R-:W-:Y:S01]  /*b7e0*/  IMAD.WIDE.U32 R2, R5, UR4, R2 ;  /* 0x0000000405027c25 */ /* 0x000fe2000f8e0002 */
[----:B------:R-:W-:Y:S01]  /*b7f0*/  SHF.R.S32.HI R5, RZ, 0x1f, R0 ;  /* 0x0000001fff057819 */ /* 0x000fe20000011400 */
[----:B------:R-:W-:Y:S02]  /*b800*/  ULDC.64 UR4, c[0x0][0x2c8] ;  /* 0x0000b20000047ab9 */ /* 0x000fe40000000a00 */
[----:B------:R-:W-:Y:S02]  /*b810*/  IMAD.IADD R3, R3, 0x1, R9 ;  /* 0x0000000103037824 */ /* 0x000fe400078e0209 */
[----:B------:R-:W-:-:S02]  /*b820*/  IMAD R5, R5, UR4, RZ ;  /* 0x0000000405057c24 */ /* 0x000fc4000f8e02ff */
        /* <DEDUP_REMOVED lines=21> */
[----:B------:R-:W-:-:S03]  /*b980*/  IADD3 R11, R7, 0x10, RZ ;  /* 0x00000010070b7810 */ /* 0x000fc60007ffe0ff */
        /* <DEDUP_REMOVED lines=54> */
[----:B------:R-:W-:Y:S01]  /*bcf0*/  @!P1 LEA R9, R6, UR38, 0x1 ;  /* 0x0000002606099c11 */ /* 0x000fe2000f8e08ff */
[----:B------:R-:W2:Y:S01]  /*bd00*/  SHFL.IDX PT, R5, R5, 0x7, 0x181f ;  /* 0x00f81f0005057f89 */ /* 0x000ea200000e0000 */
[----:B0-----:R-:W-:-:S04]  /*bd10*/  @!P1 LEA R14, P2, R8, R14, 0x1 ;  /* 0x0000000e080e9211 */ /* 0x001fc800078408ff */
[----:B-1----:R-:W-:Y:S01]  /*bd20*/  @!P1 IADD3.X R3, RZ, R2, RZ, P2, !PT ;  /* 0x00000002ff039210 */ /* 0x002fe200017fe4ff */
[----:B------:R-:W-:Y:S02]  /*bd30*/  @!P1 IMAD.MOV.U32 R2, RZ, RZ, R14 ;  /* 0x000000ffff029224 */ /* 0x000fe400078e000e */
[----:B------:R0:W1:Y:S04]  /*bd40*/  SHFL.IDX PT, R14, R0, 0x7, 0x181f ;  /* 0x00f81f00000e7f89 */ /* 0x00006800000e0000 */
[----:B--2---:R0:W-:Y:S02]  /*bd50*/  @!P1 LDGSTS.E.BYPASS.LTC128B.128 [R9+0x1b400], desc[UR44][R2.64], !P0 ;  /* 0x1b40000002099fae */ /* 0x0041e4000c101d6c */
.L_x_13229:
        /* <DEDUP_REMOVED lines=18> */
.L_x_13230:
        /* <DEDUP_REMOVED lines=9> */
.L_x_13231:
        /* <DEDUP_REMOVED lines=8> */
.L_x_13142:
[----:B------:R-:W-:Y:S05]  /*bf90*/  BSYNC B1 ;  /* 0x0000000000017941 */ /* 0x000fea0003800000 */
.L_x_13141:
        /* <DEDUP_REMOVED lines=11> */
.L_x_13143:
        /* <DEDUP_REMOVED lines=13> */
.L_x_13144:
        /* <DEDUP_REMOVED lines=13> */
.L_x_13145:
        /* <DEDUP_REMOVED lines=13> */
.L_x_13146:
        /* <DEDUP_REMOVED lines=8> */
.L_x_13139:
[----:B------:R-:W-:Y:S05]  /*c340*/  BSYNC B0 ;  /* 0x0000000000007941 */ /* 0x000fea0003800000 */
.L_x_13138:
[----:B0-----:R-:W2:Y:S01]  /*c350*/  LDL.LU R3, [R1+0x8] ;  /* 0x0000080001037983 */ /* 0x001ea20000300800 */
[----:B------:R-:W-:Y:S01]  /*c360*/  MOV R9, RZ ;  /* 0x000000ff00097202 */ /* 0x000fe20000000f00 */
[----:B------:R-:W-:Y:S02]  /*c370*/  IMAD.MOV.U32 R6, RZ, RZ, 0x1 ;  /* 0x00000001ff067424 */ /* 0x000fe400078e00ff */
[----:B--2---:R-:W-:-:S05]  /*c380*/  VIADD R7, R3, 0xfffffffe ;  /* 0xfffffffe03077836 */ /* 0x004fca0000000000 */
        /* <DEDUP_REMOVED lines=26> */
.L_x_13180:
[----:B------:R-:W-:Y:S01]  /*c530*/  ISETP.NE.AND P0, PT, R19, RZ, PT ;  /* 0x000000ff1300720c */ /* 0x000fe20003f05270 */
[----:B------:R-:W-:Y:S01]  /*c540*/  BSSY B1, `(.L_x_13148) ;  /* 0x0000083000017945 */ /* 0x000fe20003800000 */
[----:B------:R-:W-:-:S04]  /*c550*/  IADD3 R8, R8, -0x2, RZ ;  /* 0xfffffffe08087810 */ /* 0x000fc80007ffe0ff */
[----:B------:R-:W-:-:S07]  /*c560*/  ISETP.NE.AND P1, PT, R8, RZ, PT ;  /* 0x000000ff0800720c */ /* 0x000fce0003f25270 */
[----:B------:R-:W-:Y:S06]  /*c570*/  @!P0 BRA `(.L_x_13149) ;  /* 0x0000000400fc8947 */ /* 0x000fec0003800000 */
        /* <DEDUP_REMOVED lines=23> */
.L_x_13150:
[----:B------:R-:W1:Y:S01]  /*c6f0*/  S2R R2, SR_TID.X ;  /* 0x0000000000027919 */ /* 0x000e620000002100 */
[----:B------:R-:W-:Y:S01]  /*c700*/  BSSY B2, `(.L_x_13151) ;  /* 0x0000006000027945 */ /* 0x000fe20003800000 */
[----:B-1----:R-:W-:Y:S02]  /*c710*/  LOP3.LUT R3, R2, 0x7f, RZ, 0xc0, !PT ;  /* 0x0000007f02037812 */ /* 0x002fe400078ec0ff */
[----:B------:R-:W-:Y:S02]  /*c720*/  SHF.L.U32 R2, R0, 0x1f, RZ ;  /* 0x0000001f00027819 */ /* 0x000fe400000006ff */
[----:B------:R-:W-:Y:S02]  /*c730*/  ISETP.NE.AND P2, PT, R3, RZ, PT ;  /* 0x000000ff0300720c */ /* 0x000fe40003f45270 */
[----:B------:R-:W1:Y:S02]  /*c740*/  SYNCS.PHASECHK.TRANS64.TRYWAIT P0, [UR38+0x22848], R2 ;  /* 0x02284802ff0075a7 */ /* 0x000e640008000166 */
[----:B-1----:R-:W-:Y:S09]  /*c750*/  @!P0 BRA `(.L_x_13152) ;  /* 0x0000002800208947 */ /* 0x002ff20003800000 */
.L_x_13232:
[----:B------:R-:W-:Y:S05]  /*c760*/  BSYNC B2 ;  /* 0x0000000000027941 */ /* 0x000fea0003800000 */
.L_x_13151:
[----:B------:R-:W-:Y:S04]  /*c770*/  BSSY B2, `(.L_x_13153) ;  /* 0x0000007000027945 */ /* 0x000fe80003800000 */
[----:B------:R-:W-:Y:S05]  /*c780*/  @P2 BRA `(.L_x_13154) ;  /* 0x0000000000142947 */ /* 0x000fea0003800000 */
[----:B------:R-:W-:Y:S01]  /*c790*/  ISETP.NE.AND P0, PT, R10, RZ, PT ;  /* 0x000000ff0a00720c */ /* 0x000fe20003f05270 */
[----:B-1----:R-:W-:-:S04]  /*c7a0*/  IMAD.MOV.U32 R3, RZ, RZ, 0x3000 ;  /* 0x00003000ff037424 */ /* 0x002fc800078e00ff */
[----:B------:R2:W-:Y:S08]  /*c7b0*/  SYNCS.ARRIVE.TRANS64 RZ, [UR38+0x22838], R3 ;  /* 0x02283803ffff79a7 */ /* 0x0005f00008000026 */
[----:B--2---:R-:W-:Y:S05]  /*c7c0*/  @!P0 BRA `(.L_x_13154) ;  /* 0x0000000000048947 */ /* 0x004fea0003800000 */
[----:B------:R-:W-:Y:S01]  /*c7d0*/  BPT.TRAP 0x1 ;  /* 0x000000040000795c */ /* 0x000fe20000300000 */
.L_x_13154:
[----:B------:R-:W-:Y:S05]  /*c7e0*/  BSYNC B2 ;  /* 0x0000000000027941 */ /* 0x000fea0003800000 */
.L_x_13153:
        /* <DEDUP_REMOVED lines=11> */
.L_x_13155:
        /* <DEDUP_REMOVED lines=10> */
.L_x_13233:
[----:B------:R-:W-:Y:S05]  /*c940*/  BSYNC B2 ;  /* 0x0000000000027941 */ /* 0x000fea0003800000 */
.L_x_13156:
[----:B------:R-:W-:Y:S01]  /*c950*/  BSSY B2, `(.L_x_13158) ;  /* 0x0000009000027945 */ /* 0x000fe20003800000 */
[----:B01----:R-:W-:Y:S01]  /*c960*/  MOV R2, 0x0 ;  /* 0x0000000000027802 */ /* 0x003fe20000000f00 */
[----:B------:R-:W-:Y:S02]  /*c970*/  IMAD.MOV.U32 R3, RZ, RZ, 0x14f00000 ;  /* 0x14f00000ff037424 */ /* 0x000fe400078e00ff */
[----:B------:R-:W-:Y:S05]  /*c980*/  @P2 BRA `(.L_x_13159) ;  /* 0x0000000000142947 */ /* 0x000fea0003800000 */
[----:B------:R-:W-:Y:S01]  /*c990*/  ISETP.NE.AND P0, PT, R10, RZ, PT ;  /* 0x000000ff0a00720c */ /* 0x000fe20003f05270 */
[----:B------:R-:W-:-:S04]  /*c9a0*/  IMAD.MOV.U32 R12, RZ, RZ, 0xc000 ;  /* 0x0000c000ff0c7424 */ /* 0x000fc800078e00ff */
[----:B------:R0:W-:Y:S08]  /*c9b0*/  SYNCS.ARRIVE.TRANS64 RZ, [UR38+0x22858], R12 ;  /* 0x0228580cffff79a7 */ /* 0x0001f00008000026 */
[----:B0-----:R-:W-:Y:S05]  /*c9c0*/  @!P0 BRA `(.L_x_13159) ;  /* 0x0000000000048947 */ /* 0x001fea0003800000 */
[----:B------:R-:W-:Y:S01]  /*c9d0*/  BPT.TRAP 0x1 ;  /* 0x000000040000795c */ /* 0x000fe20000300000 */
.L_x_13159:
[----:B------:R-:W-:Y:S05]  /*c9e0*/  BSYNC B2 ;  /* 0x0000000000027941 */ /* 0x000fea0003800000 */
.L_x_13158:
        /* <DEDUP_REMOVED lines=9> */
.L_x_13160:
        /* <DEDUP_REMOVED lines=13> */
.L_x_13161:
        /* <DEDUP_REMOVED lines=13> */
.L_x_13162:
        /* <DEDUP_REMOVED lines=13> */
.L_x_13163:
        /* <DEDUP_REMOVED lines=8> */
.L_x_13149:
[----:B------:R-:W-:Y:S05]  /*cd70*/  BSYNC B1 ;  /* 0x0000000000017941 */ /* 0x000fea0003800000 */
.L_x_13148:
[----:B------:R-:W-:Y:S01]  /*cd80*/  ISETP.NE.AND P3, PT, R19, RZ, PT ;  /* 0x000000ff1300720c */ /* 0x000fe20003f65270 */
[----:B------:R-:W-:Y:S01]  /*cd90*/  BSSY B1, `(.L_x_13164) ;  /* 0x0000083000017945 */ /* 0x000fe20003800000 */
[----:B------:R-:W-:-:S11]  /*cda0*/  LOP3.LUT R0, R0, 0x1, RZ, 0x3c, !PT ;  /* 0x0000000100007812 */ /* 0x000fd600078e3cff */
[----:B------:R-:W-:Y:S05]  /*cdb0*/  @!P3 BRA `(.L_x_13165) ;  /* 0x000000080000b947 */ /* 0x000fea0003800000 */
[----:B------:R-:W2:Y:S01]  /*cdc0*/  LDL R2, [R1] ;  /* 0x0000000001027983 */ /* 0x000ea20000100800 */
[----:B------:R-:W-:Y:S01]  /*cdd0*/  VIADD R12, R7, 0xffffffff ;  /* 0xffffffff070c7836 */ /* 0x000fe20000000000 */
        /* <DEDUP_REMOVED lines=21> */
.L_x_13166:
[----:B------:R-:W1:Y:S01]  /*cf30*/  S2R R2, SR_TID.X ;  /* 0x0000000000027919 */ /* 0x000e620000002100 */
[----:B------:R-:W-:Y:S01]  /*cf40*/  BSSY B2, `(.L_x_13167) ;  /* 0x0000006000027945 */ /* 0x000fe20003800000 */
[----:B-1----:R-:W-:Y:S02]  /*cf50*/  LOP3.LUT R3, R2, 0x7f, RZ, 0xc0, !PT ;  /* 0x0000007f02037812 */ /* 0x002fe400078ec0ff */
[----:B------:R-:W-:Y:S02]  /*cf60*/  SHF.L.U32 R2, R0, 0x1f, RZ ;  /* 0x0000001f00027819 */ /* 0x000fe400000006ff */
[----:B------:R-:W-:Y:S02]  /*cf70*/  ISETP.NE.AND P2, PT, R3, RZ, PT ;  /* 0x000000ff0300720c */ /* 0x000fe40003f45270 */
[----:B------:R-:W1:Y:S02]  /*cf80*/  SYNCS.PHASECHK.TRANS64.TRYWAIT P0, [UR38+0x22840], R2 ;  /* 0x02284002ff0075a7 */ /* 0x000e640008000166 */
[----:B-1----:R-:W-:Y:S09]  /*cf90*/  @!P0 BRA `(.L_x_13168) ;  /* 0x0000002000408947 */ /* 0x002ff20003800000 */
.L_x_13234:
[----:B------:R-:W-:Y:S05]  /*cfa0*/  BSYNC B2 ;  /* 0x0000000000027941 */ /* 0x000fea0003800000 */
.L_x_13167:
[----:B------:R-:W-:Y:S04]  /*cfb0*/  BSSY B2, `(.L_x_13169) ;  /* 0x0000007000027945 */ /* 0x000fe80003800000 */
[----:B------:R-:W-:Y:S05]  /*cfc0*/  @P2 BRA `(.L_x_13170) ;  /* 0x0000000000142947 */ /* 0x000fea0003800000 */
[----:B------:R-:W-:Y:S02]  /*cfd0*/  ISETP.NE.AND P0, PT, R10, RZ, PT ;  /* 0x000000ff0a00720c */ /* 0x000fe40003f05270 */
[----:B-1----:R-:W-:-:S04]  /*cfe0*/  MOV R3, 0x3000 ;  /* 0x0000300000037802 */ /* 0x002fc80000000f00 */
[----:B------:R2:W-:Y:S07]  /*cff0*/  SYNCS.ARRIVE.TRANS64 RZ, [UR38+0x22830], R3 ;  /* 0x02283003ffff79a7 */ /* 0x0005ee0008000026 */
[----:B------:R-:W-:Y:S05]  /*d000*/  @!P0 BRA `(.L_x_13170) ;  /* 0x0000000000048947 */ /* 0x000fea0003800000 */
[----:B------:R-:W-:Y:S01]  /*d010*/  BPT.TRAP 0x1 ;  /* 0x000000040000795c */ /* 0x000fe20000300000 */
.L_x_13170:
[----:B------:R-:W-:Y:S05]  /*d020*/  BSYNC B2 ;  /* 0x0000000000027941 */ /* 0x000fea0003800000 */
.L_x_13169:
        /* <DEDUP_REMOVED lines=11> */
.L_x_13171:
        /* <DEDUP_REMOVED lines=11> */
.L_x_13235:
[----:B------:R-:W-:Y:S05]  /*d190*/  BSYNC B2 ;  /* 0x0000000000027941 */ /* 0x000fea0003800000 */
.L_x_13172:
[----:B------:R-:W-:Y:S01]  /*d1a0*/  BSSY B2, `(.L_x_13174) ;  /* 0x0000009000027945 */ /* 0x000fe20003800000 */
[----:B01----:R-:W-:Y:S02]  /*d1b0*/  IMAD.MOV.U32 R2, RZ, RZ, 0x0 ;  /* 0x00000000ff027424 */ /* 0x003fe400078e00ff */
[----:B--2---:R-:W-:Y:S01]  /*d1c0*/  IMAD.MOV.U32 R3, RZ, RZ, 0x14f00000 ;  /* 0x14f00000ff037424 */ /* 0x004fe200078e00ff */
[----:B------:R-:W-:Y:S06]  /*d1d0*/  @P2 BRA `(.L_x_13175) ;  /* 0x0000000000142947 */ /* 0x000fec0003800000 */
[----:B------:R-:W-:Y:S01]  /*d1e0*/  ISETP.NE.AND P0, PT, R10, RZ, PT ;  /* 0x000000ff0a00720c */ /* 0x000fe20003f05270 */
[----:B------:R-:W-:-:S04]  /*d1f0*/  IMAD.MOV.U32 R5, RZ, RZ, 0xc000 ;  /* 0x0000c000ff057424 */ /* 0x000fc800078e00ff */
[----:B------:R0:W-:Y:S08]  /*d200*/  SYNCS.ARRIVE.TRANS64 RZ, [UR38+0x22850], R5 ;  /* 0x02285005ffff79a7 */ /* 0x0001f00008000026 */
[----:B0-----:R-:W-:Y:S05]  /*d210*/  @!P0 BRA `(.L_x_13175) ;  /* 0x0000000000048947 */ /* 0x001fea0003800000 */
[----:B------:R-:W-:Y:S01]  /*d220*/  BPT.TRAP 0x1 ;  /* 0x000000040000795c */ /* 0x000fe20000300000 */
.L_x_13175:
[----:B------:R-:W-:Y:S05]  /*d230*/  BSYNC B2 ;  /* 0x0000000000027941 */ /* 0x000fea0003800000 */
.L_x_13174:
        /* <DEDUP_REMOVED lines=9> */
.L_x_13176:
        /* <DEDUP_REMOVED lines=13> */
.L_x_13177:
        /* <DEDUP_REMOVED lines=13> */
.L_x_13178:
        /* <DEDUP_REMOVED lines=13> */
.L_x_13179:
        /* <DEDUP_REMOVED lines=8> */
.L_x_13165:
[----:B------:R-:W-:Y:S05]  /*d5c0*/  BSYNC B1 ;  /* 0x0000000000017941 */ /* 0x000fea0003800000 */
.L_x_13164:
[----:B------:R-:W-:Y:S01]  /*d5d0*/  VIADD R7, R7, 0xfffffffe ;  /* 0xfffffffe07077836 */ /* 0x000fe20000000000 */
[----:B------:R-:W-:Y:S06]  /*d5e0*/  @P1 BRA `(.L_x_13180) ;  /* 0xffffffec00d01947 */ /* 0x000fec000383ffff */
[----:B------:R-:W-:Y:S05]  /*d5f0*/  BSYNC B0 ;  /* 0x0000000000007941 */ /* 0x000fea0003800000 */
.L_x_13147:
        /* <DEDUP_REMOVED lines=20> */
[----:B------:R-:W-:-:S04]  /*d740*/  ULDC.64 UR4, c[0x0][0x418] ;  /* 0x0001060000047ab9 */ /* 0x000fc80000000a00 */
[----:B------:R-:W-:Y:S02]  /*d750*/  IADD3 R3, R9, R3, RZ ;  /* 0x0000000309037210 */ /* 0x000fe40007ffe0ff */
[----:B------:R-:W-:-:S04]  /*d760*/  LEA R16, P0, R2, UR4, 0x2 ;  /* 0x0000000402107c11 */ /* 0x000fc8000f8010ff */
[----:B------:R-:W-:-:S05]  /*d770*/  LEA.HI.X R17, R2, UR5, R3, 0x2, P0 ;  /* 0x0000000502117c11 */ /* 0x000fca00080f1403 */
[----:B------:R0:W5:Y:S01]  /*d780*/  LDG.E R16, desc[UR44][R16.64] ;  /* 0x0000002c10107981 */ /* 0x000162000c1e1900 */
[----:B------:R-:W-:-:S04]  /*d790*/  IMAD.MOV R2, RZ, RZ, -R5 ;  /* 0x000000ffff027224 */ /* 0x000fc800078e0a05 */
[----:B------:R-:W-:-:S07]  /*d7a0*/  IMAD R7, R4, R2, R7 ;  /* 0x0000000204077224 */ /* 0x000fce00078e0207 */
.L_x_13183:
[----:B------:R-:W1:Y:S01]  /*d7b0*/  S2R R2, SR_TID.X ;  /* 0x0000000000027919 */ /* 0x000e620000002100 */
[----:B------:R-:W-:Y:S01]  /*d7c0*/  BSSY B1, `(.L_x_13184) ;  /* 0x0000006000017945 */ /* 0x000fe20003800000 */
[----:B-1----:R-:W-:Y:S02]  /*d7d0*/  LOP3.LUT R3, R2, 0x7f, RZ, 0xc0, !PT ;  /* 0x0000007f02037812 */ /* 0x002fe400078ec0ff */
[----:B------:R-:W-:Y:S02]  /*d7e0*/  SHF.L.U32 R2, R0, 0x1f, RZ ;  /* 0x0000001f00027819 */ /* 0x000fe400000006ff */
[----:B------:R-:W-:Y:S02]  /*d7f0*/  ISETP.NE.AND P1, PT, R3, RZ, PT ;  /* 0x000000ff0300720c */ /* 0x000fe40003f25270 */
[----:B------:R-:W1:Y:S02]  /*d800*/  SYNCS.PHASECHK.TRANS64.TRYWAIT P0, [UR38+0x22848], R2 ;  /* 0x02284802ff0075a7 */ /* 0x000e640008000166 */
[----:B-1----:R-:W-:Y:S09]  /*d810*/  @!P0 BRA `(.L_x_13185) ;  /* 0x0000001800508947 */ /* 0x002ff20003800000 */
.L_x_13236:
[----:B------:R-:W-:Y:S05]  /*d820*/  BSYNC B1 ;  /* 0x0000000000017941 */ /* 0x000fea0003800000 */
.L_x_13184:
[----:B------:R-:W-:Y:S04]  /*d830*/  BSSY B1, `(.L_x_13186) ;  /* 0x0000007000017945 */ /* 0x000fe80003800000 */
[----:B------:R-:W-:Y:S05]  /*d840*/  @P1 BRA `(.L_x_13187) ;  /* 0x0000000000141947 */ /* 0x000fea0003800000 */
[----:B------:R-:W-:Y:S01]  /*d850*/  ISETP.NE.AND P0, PT, R10, RZ, PT ;  /* 0x000000ff0a00720c */ /* 0x000fe20003f05270 */
[----:B-1----:R-:W-:-:S04]  /*d860*/  IMAD.MOV.U32 R3, RZ, RZ, 0x3000 ;  /* 0x00003000ff037424 */ /* 0x002fc800078e00ff */
[----:B------:R2:W-:Y:S08]  /*d870*/  SYNCS.ARRIVE.TRANS64 RZ, [UR38+0x22838], R3 ;  /* 0x02283803ffff79a7 */ /* 0x0005f00008000026 */
[----:B--2---:R-:W-:Y:S05]  /*d880*/  @!P0 BRA `(.L_x_13187) ;  /* 0x0000000000048947 */ /* 0x004fea0003800000 */
[----:B------:R-:W-:Y:S01]  /*d890*/  BPT.TRAP 0x1 ;  /* 0x000000040000795c */ /* 0x000fe20000300000 */
.L_x_13187:
[----:B------:R-:W-:Y:S05]  /*d8a0*/  BSYNC B1 ;  /* 0x0000000000017941 */ /* 0x000fea0003800000 */
.L_x_13186:
        /* <DEDUP_REMOVED lines=11> */
.L_x_13188:
        /* <DEDUP_REMOVED lines=11> */
.L_x_13237:
[----:B------:R-:W-:Y:S05]  /*da10*/  BSYNC B1 ;  /* 0x0000000000017941 */ /* 0x000fea0003800000 */
.L_x_13189:
        /* <DEDUP_REMOVED lines=9> */
.L_x_13192:
[----:B------:R-:W-:Y:S05]  /*dab0*/  BSYNC B1 ;  /* 0x0000000000017941 */ /* 0x000fea0003800000 */
.L_x_13191:
        /* <DEDUP_REMOVED lines=9> */
.L_x_13193:
        /* <DEDUP_REMOVED lines=13> */
.L_x_13194:
        /* <DEDUP_REMOVED lines=13> */
.L_x_13195:
        /* <DEDUP_REMOVED lines=13> */
.L_x_13196:
        /* <DEDUP_REMOVED lines=8> */
.L_x_13182:
[----:B------:R-:W-:Y:S05]  /*de40*/  BSYNC B0 ;  /* 0x0000000000007941 */ /* 0x000fea0003800000 */
.L_x_13181:
[----:B------:R-:W-:Y:S01]  /*de50*/  LOP3.LUT R0, R0, 0x1, RZ, 0x3c, !PT ;  /* 0x0000000100007812 */ /* 0x000fe200078e3cff */
[----:B------:R-:W-:Y:S01]  /*de60*/  IMAD.MOV.U32 R6, RZ, RZ, RZ ;  /* 0x000000ffff067224 */ /* 0x000fe200078e00ff */
[----:B------:R-:W-:-:S07]  /*de70*/  MOV R9, RZ ;  /* 0x000000ff00097202 */ /* 0x000fce0000000f00 */
.L_x_13124:
[----:B------:R-:W1:Y:S01]  /*de80*/  S2R R3, SR_CgaCtaId ;  /* 0x0000000000037919 */ /* 0x000e620000008800 */
[----:B------:R-:W-:Y:S02]  /*de90*/  MOV R2, 0x400 ;  /* 0x0000040000027802 */ /* 0x000fe40000000f00 */
[----:B------:R-:W-:Y:S02]  /*dea0*/  SHF.L.U32 R9, R9, 0x1f, RZ ;  /* 0x0000001f09097819 */ /* 0x000fe400000006ff */
[----:B-1----:R-:W-:-:S04]  /*deb0*/  LEA R2, R3, R2, 0x18 ;  /* 0x0000000203027211 */ /* 0x002fc800078ec0ff */
[----:B------:R-:W1:Y:S02]  /*dec0*/  SYNCS.PHASECHK.TRANS64.TRYWAIT P0, [R2+URZ+0x22820], R9 ;  /* 0x02282009020075a7 */ /* 0x000e64000800017f */
[----:B-1----:R-:W-:Y:S05]  /*ded0*/  @!P0 BRA `(.L_x_13197) ;  /* 0x0000001000d08947 */ /* 0x002fea0003800000 */
.L_x_13238:
[----:B------:R-:W-:-:S03]  /*dee0*/  UMOV UR4, 0xffffffff ;  /* 0xffffffff00047882 */ /* 0x000fc60000000000 */
[----:B------:R-:W-:Y:S05]  /*def0*/  BRA.DIV UR4, `(.L_x_13198) ;  /* 0x0000001204dc7947 */ /* 0x000fea000b800000 */
[----:B------:R-:W2:Y:S02]  /*df00*/  S2R R3, SR_TID.X ;  /* 0x0000000000037919 */ /* 0x000ea40000002100 */
[----:B--2---:R-:W-:-:S04]  /*df10*/  SHF.R.U32.HI R3, RZ, 0x5, R3 ;  /* 0x00000005ff037819 */ /* 0x004fc80000011603 */
[----:B------:R-:W-:-:S05]  /*df20*/  LOP3.LUT R3, R3, 0x3, RZ, 0xc0, !PT ;  /* 0x0000000303037812 */ /* 0x000fca00078ec0ff */
[----:B------:R2:W3:Y:S02]  /*df30*/  SHFL.IDX PT, R14, R3, RZ, 0x1f ;  /* 0x00001fff030e7589 */ /* 0x0004e400000e0000 */
.L_x_13241:
[----:B---3--:R-:W-:-:S13]  /*df40*/  ISETP.NE.AND P0, PT, R14, RZ, PT ;  /* 0x000000ff0e00720c */ /* 0x008fda0003f05270 */
[----:B------:R-:W-:Y:S05]  /*df50*/  @P0 BRA `(.L_x_13086) ;  /* 0x0000000000880947 */ /* 0x000fea0003800000 */
[----:B------:R-:W-:-:S03]  /*df60*/  UMOV UR4, 0xffffffff ;  /* 0xffffffff00047882 */ /* 0x000fc60000000000 */
[----:B------:R-:W-:Y:S05]  /*df70*/  BRA.DIV UR4, `(.L_x_13199) ;  /* 0x0000001204f07947 */ /* 0x000fea000b800000 */
[----:B------:R-:W-:-:S13]  /*df80*/  ELECT P6, URZ, PT ;  /* 0x00000000003f782f */ /* 0x000fda00038c0000 */
.L_x_13244:
[----:B------:R-:W-:Y:S05]  /*df90*/  @!P6 BRA `(.L_x_13086) ;  /* 0x000000000078e947 */ /* 0x000fea0003800000 */
[----:B------:R-:W-:-:S06]  /*dfa0*/  ULOP3.LUT UR4, UR42, 0x2, URZ, 0xfc, !UPT ;  /* 0x000000022a047892 */ /* 0x000fcc000f8efc3f */
[----:B--2---:R-:W-:-:S05]  /*dfb0*/  IMAD.U32 R3, RZ, RZ, UR4 ;  /* 0x00000004ff037e24 */ /* 0x004fca000f8e00ff */
[----:B------:R-:W-:-:S13]  /*dfc0*/  ISETP.NE.AND P2, PT, R3, 0x3, PT ;  /* 0x000000030300780c */ /* 0x000fda0003f45270 */
[----:B------:R-:W-:Y:S05]  /*dfd0*/  @!P2 BRA `(.L_x_13200) ;  /* 0x000000000004a947 */ /* 0x000fea0003800000 */
[----:B------:R-:W-:Y:S01]  /*dfe0*/  BPT.TRAP 0x1 ;  /* 0x000000040000795c */ /* 0x000fe20000300000 */
.L_x_13200:
        /* <DEDUP_REMOVED lines=12> */
.L_x_13245:
[----:B------:R-:W3:Y:S02]  /*e0b0*/  SYNCS.PHASECHK.TRANS64.TRYWAIT P0, [R5+URZ], R0 ;  /* 0x00000000050075a7 */ /* 0x000ee4000800017f */
[----:B---3--:R-:W-:Y:S05]  /*e0c0*/  @!P0 BRA `(.L_x_13202) ;  /* 0x0000001000d08947 */ /* 0x008fea0003800000 */
.L_x_13246:
[----:B------:R-:W-:Y:S05]  /*e0d0*/  @!P2 BRA `(.L_x_13203) ;  /* 0x000000000004a947 */ /* 0x000fea0003800000 */
[----:B------:R-:W-:Y:S01]  /*e0e0*/  BPT.TRAP 0x1 ;  /* 0x000000040000795c */ /* 0x000fe20000300000 */
.L_x_13203:
[----:B-1----:R-:W-:-:S04]  /*e0f0*/  VIADD R2, R2, 0x22860 ;  /* 0x0002286002027836 */ /* 0x002fc80000000000 */
[----:B---3--:R-:W-:-:S04]  /*e100*/  IMAD R5, R6, 0x8, R2 ;  /* 0x0000000806057824 */ /* 0x008fc800078e0202 */
[----:B------:R-:W1:Y:S02]  /*e110*/  SYNCS.PHASECHK.TRANS64.TRYWAIT P0, [R5+URZ], R4 ;  /* 0x00000004050075a7 */ /* 0x000e64000800017f */
[----:B-1----:R-:W-:Y:S05]  /*e120*/  @!P0 BRA `(.L_x_13204) ;  /* 0x0000001000cc8947 */ /* 0x002fea0003800000 */
.L_x_13247:
[----:B------:R-:W-:-:S07]  /*e130*/  LEA R3, R3, R2, 0x3 ;  /* 0x0000000203037211 */ /* 0x000fce00078e18ff */
.L_x_13205:
[----:B---3--:R3:W4:Y:S02]  /*e140*/  SYNCS.PHASECHK.TRANS64.TRYWAIT P0, [R3+URZ], R0 ;  /* 0x00000000030075a7 */ /* 0x008724000800017f */
[----:B----4-:R-:W-:Y:S05]  /*e150*/  @!P0 NANOSLEEP.SYNCS 0x989680 ;  /* 0x009896800000895d */ /* 0x010fea0003900000 */
[----:B------:R-:W4:Y:S02]  /*e160*/  @!P0 SYNCS.PHASECHK.TRANS64 P0, [R3+URZ], R0 ;  /* 0x00000000030085a7 */ /* 0x000f24000800007f */
[----:B----4-:R-:W-:Y:S05]  /*e170*/  @!P0 BRA `(.L_x_13205) ;  /* 0xfffffffc00f08947 */ /* 0x010fea000383ffff */
.L_x_13086:
[----:B------:R-:W-:Y:S05]  /*e180*/  BSYNC B6 ;  /* 0x0000000000067941 */ /* 0x000fea0003800000 */
.L_x_13083:
[----:B------:R-:W-:Y:S05]  /*e190*/  EXIT ;  /* 0x000000000000794d */ /* 0x000fea0003800000 */
.L_x_13090:
[----:B0-----:R-:W-:-:S04]  /*e1a0*/  IMAD.U32 R3, RZ, RZ, UR39 ;  /* 0x00000027ff037e24 */ /* 0x001fc8000f8e00ff */
[----:B------:R0:W1:Y:S03]  /*e1b0*/  SYNCS.PHASECHK.TRANS64.TRYWAIT P0, [R3+URZ+0x22800], R10 ;  /* 0x0228000a030075a7 */ /* 0x000066000800017f */
[----:B-1----:R-:W-:Y:S05]  /*e1c0*/  @!P0 NANOSLEEP.SYNCS 0x989680 ;  /* 0x009896800000895d */ /* 0x002fea0003900000 */
[----:B------:R-:W1:Y:S02]  /*e1d0*/  @!P0 SYNCS.PHASECHK.TRANS64 P0, [R3+URZ+0x22800], R10 ;  /* 0x0228000a030085a7 */ /* 0x000e64000800007f */
[----:B-1----:R-:W-:Y:S05]  /*e1e0*/  @!P0 BRA `(.L_x_13090) ;  /* 0xfffffffc00ec8947 */ /* 0x002fea000383ffff */
[----:B------:R-:W-:Y:S05]  /*e1f0*/  BRA `(.L_x_13206) ;  /* 0xffffff3400107947 */ /* 0x000fea000383ffff */
.L_x_13094:
[----:B0-----:R-:W-:-:S04]  /*e200*/  IMAD.U32 R3, RZ, RZ, UR39 ;  /* 0x00000027ff037e24 */ /* 0x001fc8000f8e00ff */
[----:B------:R0:W2:Y:S03]  /*e210*/  SYNCS.PHASECHK.TRANS64.TRYWAIT P1, [R3+URZ+0x22830], R10 ;  /* 0x0228300a030075a7 */ /* 0x0000a6000802017f */
[----:B--2---:R-:W-:Y:S05]  /*e220*/  @!P1 NANOSLEEP.SYNCS 0x989680 ;  /* 0x009896800000995d */ /* 0x004fea0003900000 */
[----:B------:R-:W2:Y:S02]  /*e230*/  @!P1 SYNCS.PHASECHK.TRANS64 P1, [R3+URZ+0x22830], R10 ;  /* 0x0228300a030095a7 */ /* 0x000ea4000802007f */
[----:B--2---:R-:W-:Y:S05]  /*e240*/  @!P1 BRA `(.L_x_13094) ;  /* 0xfffffffc00ec9947 */ /* 0x004fea000383ffff */
[----:B------:R-:W-:Y:S05]  /*e250*/  BRA `(.L_x_13093) ;  /* 0xffffff34002c7947 */ /* 0x000fea000383ffff */
.L_x_13098:
[----:B--2---:R2:W3:Y:S02]  /*e260*/  SYNCS.PHASECHK.TRANS64.TRYWAIT P3, [R11+URZ+0x22850], R10 ;  /* 0x0228500a0b0075a7 */ /* 0x0044e4000806017f */
[----:B---3--:R-:W-:Y:S05]  /*e270*/  @!P3 NANOSLEEP.SYNCS 0x989680 ;  /* 0x009896800000b95d */ /* 0x008fea0003900000 */
[----:B------:R-:W3:Y:S02]  /*e280*/  @!P3 SYNCS.PHASECHK.TRANS64 P3, [R11+URZ+0x22850], R10 ;  /* 0x0228500a0b00b5a7 */ /* 0x000ee4000806007f */
[----:B---3--:R-:W-:Y:S05]  /*e290*/  @!P3 BRA `(.L_x_13098) ;  /* 0xfffffffc00f0b947 */ /* 0x008fea000383ffff */
[----:B------:R-:W-:Y:S05]  /*e2a0*/  BRA `(.L_x_13097) ;  /* 0xffffff4c009c7947 */ /* 0x000fea000383ffff */
.L_x_13103:
[----:B-1----:R-:W-:-:S04]  /*e2b0*/  IMAD.U32 R5, RZ, RZ, UR29 ;  /* 0x0000001dff057e24 */ /* 0x002fc8000f8e00ff */
[----:B------:R1:W2:Y:S03]  /*e2c0*/  SYNCS.PHASECHK.TRANS64.TRYWAIT P3, [R5+URZ+0x22830], R10 ;  /* 0x0228300a050075a7 */ /* 0x0002a6000806017f */
[----:B--2---:R-:W-:Y:S05]  /*e2d0*/  @!P3 NANOSLEEP.SYNCS 0x989680 ;  /* 0x009896800000b95d */ /* 0x004fea0003900000 */
[----:B------:R-:W2:Y:S02]  /*e2e0*/  @!P3 SYNCS.PHASECHK.TRANS64 P3, [R5+URZ+0x22830], R10 ;  /* 0x0228300a0500b5a7 */ /* 0x000ea4000806007f */
[----:B--2---:R-:W-:Y:S05]  /*e2f0*/  @!P3 BRA `(.L_x_13103) ;  /* 0xfffffffc00ecb947 */ /* 0x004fea000383ffff */
[----:B------:R-:W-:Y:S05]  /*e300*/  BRA `(.L_x_13102) ;  /* 0xffffff5000e47947 */ /* 0x000fea000383ffff */
.L_x_13107:
[----:B--2---:R2:W3:Y:S02]  /*e310*/  SYNCS.PHASECHK.TRANS64.TRYWAIT P3, [R177+URZ+0x22850], R10 ;  /* 0x0228500ab10075a7 */ /* 0x0044e4000806017f */
[----:B---3--:R-:W-:Y:S05]  /*e320*/  @!P3 NANOSLEEP.SYNCS 0x989680 ;  /* 0x009896800000b95d */ /* 0x008fea0003900000 */
[----:B------:R-:W3:Y:S02]  /*e330*/  @!P3 SYNCS.PHASECHK.TRANS64 P3, [R177+URZ+0x22850], R10 ;  /* 0x0228500ab100b5a7 */ /* 0x000ee4000806007f */
[----:B---3--:R-:W-:Y:S05]  /*e340*/  @!P3 BRA `(.L_x_13107) ;  /* 0xfffffffc00f0b947 */ /* 0x008fea000383ffff */
[----:B------:R-:W-:Y:S05]  /*e350*/  BRA `(.L_x_13106) ;  /* 0xffffff7000cc7947 */ /* 0x000fea000383ffff */
.L_x_13113:
[----:B-1----:R-:W-:-:S04]  /*e360*/  IMAD.U32 R4, RZ, RZ, UR25 ;  /* 0x00000019ff047e24 */ /* 0x002fc8000f8e00ff */
[----:B------:R1:W2:Y:S03]  /*e370*/  SYNCS.PHASECHK.TRANS64.TRYWAIT P1, [R4+URZ+0x22830], R3 ;  /* 0x02283003040075a7 */ /* 0x0002a6000802017f */
[----:B--2---:R-:W-:Y:S05]  /*e380*/  @!P1 NANOSLEEP.SYNCS 0x989680 ;  /* 0x009896800000995d */ /* 0x004fea0003900000 */
[----:B------:R-:W2:Y:S02]  /*e390*/  @!P1 SYNCS.PHASECHK.TRANS64 P1, [R4+URZ+0x22830], R3 ;  /* 0x02283003040095a7 */ /* 0x000ea4000802007f */
[----:B--2---:R-:W-:Y:S05]  /*e3a0*/  @!P1 BRA `(.L_x_13113) ;  /* 0xfffffffc00ec9947 */ /* 0x004fea000383ffff */
[----:B------:R-:W-:Y:S05]  /*e3b0*/  BRA `(.L_x_13112) ;  /* 0xffffff7400c47947 */ /* 0x000fea000383ffff */
.L_x_13117:
[----:B--2---:R2:W3:Y:S02]  /*e3c0*/  SYNCS.PHASECHK.TRANS64.TRYWAIT P1, [R186+URZ+0x22850], R3 ;  /* 0x02285003ba0075a7 */ /* 0x0044e4000802017f */
[----:B---3--:R-:W-:Y:S05]  /*e3d0*/  @!P1 NANOSLEEP.SYNCS 0x989680 ;  /* 0x009896800000995d */ /* 0x008fea0003900000 */
[----:B------:R-:W3:Y:S02]  /*e3e0*/  @!P1 SYNCS.PHASECHK.TRANS64 P1, [R186+URZ+0x22850], R3 ;  /* 0x02285003ba0095a7 */ /* 0x000ee4000802007f */
[----:B---3--:R-:W-:Y:S05]  /*e3f0*/  @!P1 BRA `(.L_x_13117) ;  /* 0xfffffffc00f09947 */ /* 0x008fea000383ffff */
[----:B------:R-:W-:Y:S05]  /*e400*/  BRA `(.L_x_13116) ;  /* 0xffffff8c00d47947 */ /* 0x000fea000383ffff */
.L_x_13129:
[----:B------:R-:W-:Y:S01]  /*e410*/  IMAD.MOV.U32 R13, RZ, RZ, R19 ;  /* 0x000000ffff0d7224 */ /* 0x000fe200078e0013 */
[----:B------:R-:W-:Y:S01]  /*e420*/  MOV R15, 0xffffffff ;  /* 0xffffffff000f7802 */ /* 0x000fe20000000f00 */
[----:B------:R-:W-:Y:S02]  /*e430*/  IMAD.MOV.U32 R12, RZ, RZ, RZ ;  /* 0x000000ffff0c7224 */ /* 0x000fe400078e00ff */
[----:B------:R-:W-:-:S07]  /*e440*/  IMAD.MOV.U32 R11, RZ, RZ, 0x1f ;  /* 0x0000001fff0b7424 */ /* 0x000fce00078e00ff */
[----:B------:R-:W-:Y:S05]  /*e450*/  WARPSYNC.COLLECTIVE R15, `(.L_x_13207) ;  /* 0x000000000f087348 */ /* 0x000fea0003c00000 */
[----:B------:R0:W1:Y:S02]  /*e460*/  SHFL.IDX P6, R14, R13, R12, R11 ;  /* 0x0000000c0d0e7389 */ /* 0x00006400000c000b */
[----:B01----:R-:W-:Y:S01]  /*e470*/  ENDCOLLECTIVE ;  /* 0x000000000000791b */ /* 0x003fe20003800000 */
.L_x_13207:
[----:B------:R-:W-:Y:S05]  /*e480*/  BRA `(.L_x_13208) ;  /* 0xffffffcc00007947 */ /* 0x000fea000383ffff */
.L_x_13131:
[----:B------:R-:W-:Y:S01]  /*e490*/  BSSY B0, `(.L_x_13209) ;  /* 0x0000006000007945 */ /* 0x000fe20003800000 */
[----:B------:R-:W-:-:S07]  /*e4a0*/  IMAD.MOV.U32 R15, RZ, RZ, -0x1 ;  /* 0xffffffffff0f7424 */ /* 0x000fce00078e00ff */
[----:B------:R-:W-:Y:S05]  /*e4b0*/  WARPSYNC.COLLECTIVE R15, `(.L_x_13210) ;  /* 0x000000000f0c7348 */ /* 0x000fea0003c00000 */
[----:B------:R-:W-:Y:S02]  /*e4c0*/  ELECT P6, UR62, PT ;  /* 0x00000000003e782f */ /* 0x000fe400038c0000 */
[----:B------:R-:W-:Y:S01]  /*e4d0*/  MOV R14, UR62 ;  /* 0x0000003e000e7c02 */ /* 0x000fe20008000f00 */
[----:B------:R-:W-:Y:S10]  /*e4e0*/  ENDCOLLECTIVE ;  /* 0x000000000000791b */ /* 0x000ff40003800000 */
.L_x_13210:
[----:B------:R-:W-:Y:S05]  /*e4f0*/  BSYNC B0 ;  /* 0x0000000000007941 */ /* 0x000fea0003800000 */
.L_x_13209:
[----:B------:R-:W-:Y:S05]  /*e500*/  BRA `(.L_x_13211) ;  /* 0xffffffcc00007947 */ /* 0x000fea000383ffff */
.L_x_13133:
[----:B0-----:R-:W-:-:S04]  /*e510*/  IMAD.U32 R3, RZ, RZ, UR38 ;  /* 0x00000026ff037e24 */ /* 0x001fc8000f8e00ff */
[----:B------:R0:W1:Y:S03]  /*e520*/  SYNCS.PHASECHK.TRANS64.TRYWAIT P0, [R3+URZ+0x22840], R0 ;  /* 0x02284000030075a7 */ /* 0x000066000800017f */
[----:B-1----:R-:W-:Y:S05]  /*e530*/  @!P0 NANOSLEEP.SYNCS 0x989680 ;  /* 0x009896800000895d */ /* 0x002fea0003900000 */
[----:B------:R-:W1:Y:S02]  /*e540*/  @!P0 SYNCS.PHASECHK.TRANS64 P0, [R3+URZ+0x22840], R0 ;  /* 0x02284000030085a7 */ /* 0x000e64000800007f */
[----:B-1----:R-:W-:Y:S05]  /*e550*/  @!P0 BRA `(.L_x_13133) ;  /* 0xfffffffc00ec8947 */ /* 0x002fea000383ffff */
[----:B------:R-:W-:Y:S05]  /*e560*/  BRA `(.L_x_13212) ;  /* 0xffffffcc00607947 */ /* 0x000fea000383ffff */
.L_x_13136:
        /* <DEDUP_REMOVED lines=8> */
.L_x_13213:
[----:B------:R-:W-:Y:S02]  /*e5f0*/  VIADD R21, R7, 0x10 ;  /* 0x0000001007157836 */ /* 0x000fe40000000000 */
[----:B------:R-:W-:Y:S01]  /*e600*/  IMAD.MOV.U32 R13, RZ, RZ, R0 ;  /* 0x000000ffff0d7224 */ /* 0x000fe200078e0000 */
[----:B------:R-:W-:-:S07]  /*e610*/  MOV R2, R14 ;  /* 0x0000000e00027202 */ /* 0x000fce0000000f00 */
[----:B------:R-:W-:Y:S05]  /*e620*/  WARPSYNC.COLLECTIVE R15, `(.L_x_13214) ;  /* 0x000000000f087348 */ /* 0x000fea0003c00000 */
[----:B------:R0:W1:Y:S02]  /*e630*/  SHFL.IDX P6, R14, R13, R12, R11 ;  /* 0x0000000c0d0e7389 */ /* 0x00006400000c000b */
[----:B01----:R-:W-:Y:S01]  /*e640*/  ENDCOLLECTIVE ;  /* 0x000000000000791b */ /* 0x003fe20003800000 */
.L_x_13214:
        /* <DEDUP_REMOVED lines=12> */
.L_x_13215:
        /* <DEDUP_REMOVED lines=12> */
.L_x_13216:
        /* <DEDUP_REMOVED lines=8> */
.L_x_13217:
        /* <DEDUP_REMOVED lines=12> */
.L_x_13218:
        /* <DEDUP_REMOVED lines=8> */
.L_x_13219:
        /* <DEDUP_REMOVED lines=12> */
.L_x_13220:
        /* <DEDUP_REMOVED lines=8> */
.L_x_13221:
[----:B------:R-:W-:Y:S01]  /*ead0*/  @!PT LDS RZ, [RZ] ;  /* 0x00000000fffff984 */ /* 0x000fe20000000800 */
[----:B------:R-:W-:Y:S01]  /*eae0*/  @!PT LDS RZ, [RZ] ;  /* 0x00000000fffff984 */ /* 0x000fe20000000800 */
[----:B------:R-:W-:Y:S01]  /*eaf0*/  @!PT LDS RZ, [RZ] ;  /* 0x00000000fffff984 */ /* 0x000fe20000000800 */
[----:B------:R0:W-:Y:S01]  /*eb00*/  @!P1 LDGSTS.E.BYPASS.LTC128B.128 [R21+0x19c00], desc[UR44][R2.64], !P0 ;  /* 0x19c0000002159fae */ /* 0x0001e2000c101d6c */
[----:B------:R-:W-:Y:S01]  /*eb10*/  ISETP.GE.AND P1, PT, R9, R4, PT ;  /* 0x000000040900720c */ /* 0x000fe20003f26270 */
[----:B------:R-:W-:Y:S01]  /*eb20*/  IMAD.MOV.U32 R13, RZ, RZ, R0 ;  /* 0x000000ffff0d7224 */ /* 0x000fe200078e0000 */
[----:B0-----:R-:W-:-:S11]  /*eb30*/  IADD3 R21, R7, 0x50, RZ ;  /* 0x0000005007157810 */ /* 0x001fd60007ffe0ff */
[----:B------:R-:W-:Y:S01]  /*eb40*/  @!P1 LEA R9, R6, UR38, 0x1 ;  /* 0x0000002606099c11 */ /* 0x000fe2000f8e08ff */
[----:B------:R-:W-:-:S07]  /*eb50*/  IMAD.MOV.U32 R2, RZ, RZ, R14 ;  /* 0x000000ffff027224 */ /* 0x000fce00078e000e */
[----:B------:R-:W-:Y:S05]  /*eb60*/  WARPSYNC.COLLECTIVE R15, `(.L_x_13222) ;  /* 0x000000000f087348 */ /* 0x000fea0003c00000 */
[----:B------:R0:W1:Y:S02]  /*eb70*/  SHFL.IDX P6, R14, R13, R12, R11 ;  /* 0x0000000c0d0e7389 */ /* 0x00006400000c000b */
[----:B01----:R-:W-:Y:S01]  /*eb80*/  ENDCOLLECTIVE ;  /* 0x000000000000791b */ /* 0x003fe20003800000 */
.L_x_13222:
        /* <DEDUP_REMOVED lines=8> */
.L_x_13223:
        /* <DEDUP_REMOVED lines=11> */
.L_x_13224:
        /* <DEDUP_REMOVED lines=8> */
.L_x_13225:
        /* <DEDUP_REMOVED lines=11> */
.L_x_13226:
[----:B------:R-:W-:Y:S01]  /*edf0*/  @!P1 LEA R9, R6, UR38, 0x1 ;  /* 0x0000002606099c11 */ /* 0x000fe2000f8e08ff */
        /* <DEDUP_REMOVED lines=8> */
.L_x_13227:
        /* <DEDUP_REMOVED lines=9> */
.L_x_13228:
[----:B------:R-:W-:Y:S05]  /*ef10*/  BRA `(.L_x_13229) ;  /* 0xffffffcc00907947 */ /* 0x000fea000383ffff */
.L_x_13137:
[----:B0-----:R-:W-:-:S04]  /*ef20*/  IMAD.U32 R3, RZ, RZ, UR38 ;  /* 0x00000026ff037e24 */ /* 0x001fc8000f8e00ff */
[----:B------:R0:W1:Y:S03]  /*ef30*/  SYNCS.PHASECHK.TRANS64.TRYWAIT P0, [R3+URZ+0x22820], R4 ;  /* 0x02282004030075a7 */ /* 0x000066000800017f */
[----:B-1----:R-:W-:Y:S05]  /*ef40*/  @!P0 NANOSLEEP.SYNCS 0x989680 ;  /* 0x009896800000895d */ /* 0x002fea0003900000 */
[----:B------:R-:W1:Y:S02]  /*ef50*/  @!P0 SYNCS.PHASECHK.TRANS64 P0, [R3+URZ+0x22820], R4 ;  /* 0x02282004030085a7 */ /* 0x000e64000800007f */
[----:B-1----:R-:W-:Y:S05]  /*ef60*/  @!P0 BRA `(.L_x_13137) ;  /* 0xfffffffc00ec8947 */ /* 0x002fea000383ffff */
[----:B------:R-:W-:Y:S05]  /*ef70*/  BRA `(.L_x_13230) ;  /* 0xffffffcc00c07947 */ /* 0x000fea000383ffff */
.L_x_13140:
[----:B0-----:R-:W-:-:S04]  /*ef80*/  IMAD.U32 R3, RZ, RZ, UR38 ;  /* 0x00000026ff037e24 */ /* 0x001fc8000f8e00ff */
[----:B------:R0:W1:Y:S03]  /*ef90*/  SYNCS.PHASECHK.TRANS64.TRYWAIT P0, [R3+URZ+0x22860], R4 ;  /* 0x02286004030075a7 */ /* 0x000066000800017f */
[----:B-1----:R-:W-:Y:S05]  /*efa0*/  @!P0 NANOSLEEP.SYNCS 0x989680 ;  /* 0x009896800000895d */ /* 0x002fea0003900000 */
[----:B------:R-:W1:Y:S02]  /*efb0*/  @!P0 SYNCS.PHASECHK.TRANS64 P0, [R3+URZ+0x22860], R4 ;  /* 0x02286004030085a7 */ /* 0x000e64000800007f */
[----:B-1----:R-:W-:Y:S05]  /*efc0*/  @!P0 BRA `(.L_x_13140) ;  /* 0xfffffffc00ec8947 */ /* 0x002fea000383ffff */
[----:B------:R-:W-:Y:S05]  /*efd0*/  BRA `(.L_x_13231) ;  /* 0xffffffcc00cc7947 */ /* 0x000fea000383ffff */
.L_x_13152:
[----:B-1----:R-:W-:-:S04]  /*efe0*/  IMAD.U32 R3, RZ, RZ, UR38 ;  /* 0x00000026ff037e24 */ /* 0x002fc8000f8e00ff */
[----:B------:R1:W2:Y:S03]  /*eff0*/  SYNCS.PHASECHK.TRANS64.TRYWAIT P0, [R3+URZ+0x22848], R2 ;  /* 0x02284802030075a7 */ /* 0x0002a6000800017f */
[----:B--2---:R-:W-:Y:S05]  /*f000*/  @!P0 NANOSLEEP.SYNCS 0x989680 ;  /* 0x009896800000895d */ /* 0x004fea0003900000 */
[----:B------:R-:W2:Y:S02]  /*f010*/  @!P0 SYNCS.PHASECHK.TRANS64 P0, [R3+URZ+0x22848], R2 ;  /* 0x02284802030085a7 */ /* 0x000ea4000800007f */
[----:B--2---:R-:W-:Y:S05]  /*f020*/  @!P0 BRA `(.L_x_13152) ;  /* 0xfffffffc00ec8947 */ /* 0x004fea000383ffff */
[----:B------:R-:W-:Y:S05]  /*f030*/  BRA `(.L_x_13232) ;  /* 0xffffffd400c87947 */ /* 0x000fea000383ffff */
.L_x_13157:
[----:B01----:R-:W-:-:S04]  /*f040*/  IMAD.U32 R3, RZ, RZ, UR38 ;  /* 0x00000026ff037e24 */ /* 0x003fc8000f8e00ff */
[----:B------:R0:W1:Y:S03]  /*f050*/  SYNCS.PHASECHK.TRANS64.TRYWAIT P0, [R3+URZ+0x22868], R2 ;  /* 0x02286802030075a7 */ /* 0x000066000800017f */
[----:B-1----:R-:W-:Y:S05]  /*f060*/  @!P0 NANOSLEEP.SYNCS 0x989680 ;  /* 0x009896800000895d */ /* 0x002fea0003900000 */
[----:B------:R-:W1:Y:S02]  /*f070*/  @!P0 SYNCS.PHASECHK.TRANS64 P0, [R3+URZ+0x22868], R2 ;  /* 0x02286802030085a7 */ /* 0x000e64000800007f */
[----:B-1----:R-:W-:Y:S05]  /*f080*/  @!P0 BRA `(.L_x_13157) ;  /* 0xfffffffc00ec8947 */ /* 0x002fea000383ffff */
[----:B------:R-:W-:Y:S05]  /*f090*/  BRA `(.L_x_13233) ;  /* 0xffffffd800287947 */ /* 0x000fea000383ffff */
.L_x_13168:
[----:B-1----:R-:W-:-:S04]  /*f0a0*/  IMAD.U32 R3, RZ, RZ, UR38 ;  /* 0x00000026ff037e24 */ /* 0x002fc8000f8e00ff */
[----:B------:R1:W2:Y:S03]  /*f0b0*/  SYNCS.PHASECHK.TRANS64.TRYWAIT P0, [R3+URZ+0x22840], R2 ;  /* 0x02284002030075a7 */ /* 0x0002a6000800017f */
[----:B--2---:R-:W-:Y:S05]  /*f0c0*/  @!P0 NANOSLEEP.SYNCS 0x989680 ;  /* 0x009896800000895d */ /* 0x004fea0003900000 */
[----:B------:R-:W2:Y:S02]  /*f0d0*/  @!P0 SYNCS.PHASECHK.TRANS64 P0, [R3+URZ+0x22840], R2 ;  /* 0x02284002030085a7 */ /* 0x000ea4000800007f */
[----:B--2---:R-:W-:Y:S05]  /*f0e0*/  @!P0 BRA `(.L_x_13168) ;  /* 0xfffffffc00ec8947 */ /* 0x004fea000383ffff */
[----:B------:R-:W-:Y:S05]  /*f0f0*/  BRA `(.L_x_13234) ;  /* 0xffffffdc00a87947 */ /* 0x000fea000383ffff */
.L_x_13173:
[----:B012---:R-:W-:-:S04]  /*f100*/  IMAD.U32 R3, RZ, RZ, UR38 ;  /* 0x00000026ff037e24 */ /* 0x007fc8000f8e00ff */
[----:B------:R0:W1:Y:S03]  /*f110*/  SYNCS.PHASECHK.TRANS64.TRYWAIT P0, [R3+URZ+0x22860], R2 ;  /* 0x02286002030075a7 */ /* 0x000066000800017f */
[----:B-1----:R-:W-:Y:S05]  /*f120*/  @!P0 NANOSLEEP.SYNCS 0x989680 ;  /* 0x009896800000895d */ /* 0x002fea0003900000 */
[----:B------:R-:W1:Y:S02]  /*f130*/  @!P0 SYNCS.PHASECHK.TRANS64 P0, [R3+URZ+0x22860], R2 ;  /* 0x02286002030085a7 */ /* 0x000e64000800007f */
[----:B-1----:R-:W-:Y:S05]  /*f140*/  @!P0 BRA `(.L_x_13173) ;  /* 0xfffffffc00ec8947 */ /* 0x002fea000383ffff */
[----:B------:R-:W-:Y:S05]  /*f150*/  BRA `(.L_x_13235) ;  /* 0xffffffe0000c7947 */ /* 0x000fea000383ffff */
.L_x_13185:
[----:B-1----:R-:W-:-:S04]  /*f160*/  MOV R3, UR38 ;  /* 0x0000002600037c02 */ /* 0x002fc80008000f00 */
[----:B------:R1:W2:Y:S03]  /*f170*/  SYNCS.PHASECHK.TRANS64.TRYWAIT P0, [R3+URZ+0x22848], R2 ;  /* 0x02284802030075a7 */ /* 0x0002a6000800017f */
[----:B--2---:R-:W-:Y:S05]  /*f180*/  @!P0 NANOSLEEP.SYNCS 0x989680 ;  /* 0x009896800000895d */ /* 0x004fea0003900000 */
[----:B------:R-:W2:Y:S02]  /*f190*/  @!P0 SYNCS.PHASECHK.TRANS64 P0, [R3+URZ+0x22848], R2 ;  /* 0x02284802030085a7 */ /* 0x000ea4000800007f */
[----:B--2---:R-:W-:Y:S05]  /*f1a0*/  @!P0 BRA `(.L_x_13185) ;  /* 0xfffffffc00ec8947 */ /* 0x004fea000383ffff */
[----:B------:R-:W-:Y:S05]  /*f1b0*/  BRA `(.L_x_13236) ;  /* 0xffffffe400987947 */ /* 0x000fea000383ffff */
.L_x_13190:
[----:B-1----:R-:W-:-:S04]  /*f1c0*/  IMAD.U32 R3, RZ, RZ, UR38 ;  /* 0x00000026ff037e24 */ /* 0x002fc8000f8e00ff */
[----:B------:R1:W2:Y:S03]  /*f1d0*/  SYNCS.PHASECHK.TRANS64.TRYWAIT P0, [R3+URZ+0x22868], R2 ;  /* 0x02286802030075a7 */ /* 0x0002a6000800017f */
[----:B--2---:R-:W-:Y:S05]  /*f1e0*/  @!P0 NANOSLEEP.SYNCS 0x989680 ;  /* 0x009896800000895d */ /* 0x004fea0003900000 */
[----:B------:R-:W2:Y:S02]  /*f1f0*/  @!P0 SYNCS.PHASECHK.TRANS64 P0, [R3+URZ+0x22868], R2 ;  /* 0x02286802030085a7 */ /* 0x000ea4000800007f */
[----:B--2---:R-:W-:Y:S05]  /*f200*/  @!P0 BRA `(.L_x_13190) ;  /* 0xfffffffc00ec8947 */ /* 0x004fea000383ffff */
[----:B------:R-:W-:Y:S05]  /*f210*/  BRA `(.L_x_13237) ;  /* 0xffffffe400fc7947 */ /* 0x000fea000383ffff */
.L_x_13197:
[----:B-1----:R1:W2:Y:S02]  /*f220*/  SYNCS.PHASECHK.TRANS64.TRYWAIT P0, [R2+URZ+0x22820], R9 ;  /* 0x02282009020075a7 */ /* 0x0022a4000800017f */
[----:B--2---:R-:W-:Y:S05]  /*f230*/  @!P0 NANOSLEEP.SYNCS 0x989680 ;  /* 0x009896800000895d */ /* 0x004fea0003900000 */
[----:B------:R-:W2:Y:S02]  /*f240*/  @!P0 SYNCS.PHASECHK.TRANS64 P0, [R2+URZ+0x22820], R9 ;  /* 0x02282009020085a7 */ /* 0x000ea4000800007f */
[----:B--2---:R-:W-:Y:S05]  /*f250*/  @!P0 BRA `(.L_x_13197) ;  /* 0xfffffffc00f08947 */ /* 0x004fea000383ffff */
[----:B------:R-:W-:Y:S05]  /*f260*/  BRA `(.L_x_13238) ;  /* 0xffffffec001c7947 */ /* 0x000fea000383ffff */
.L_x_13198:
        /* <DEDUP_REMOVED lines=11> */
.L_x_13240:
[----:B------:R-:W-:Y:S05]  /*f320*/  BSYNC B0 ;  /* 0x0000000000007941 */ /* 0x000fea0003800000 */
.L_x_13239:
[----:B------:R-:W-:Y:S05]  /*f330*/  BRA `(.L_x_13241) ;  /* 0xffffffec00007947 */ /* 0x000fea000383ffff */
.L_x_13199:
[----:B------:R-:W-:Y:S01]  /*f340*/  BSSY B0, `(.L_x_13242) ;  /* 0x0000006000007945 */ /* 0x000fe20003800000 */
[----:B------:R-:W-:-:S07]  /*f350*/  IMAD.MOV.U32 R15, RZ, RZ, -0x1 ;  /* 0xffffffffff0f7424 */ /* 0x000fce00078e00ff */
[----:B012---:R-:W-:Y:S05]  /*f360*/  WARPSYNC.COLLECTIVE R15, `(.L_x_13243) ;  /* 0x000000000f0c7348 */ /* 0x007fea0003c00000 */
[----:B------:R-:W-:Y:S02]  /*f370*/  ELECT P6, UR62, PT ;  /* 0x00000000003e782f */ /* 0x000fe400038c0000 */
[----:B------:R-:W-:Y:S01]  /*f380*/  MOV R14, UR62 ;  /* 0x0000003e000e7c02 */ /* 0x000fe20008000f00 */
[----:B012---:R-:W-:Y:S10]  /*f390*/  ENDCOLLECTIVE ;  /* 0x000000000000791b */ /* 0x007ff40003800000 */
.L_x_13243:
[----:B------:R-:W-:Y:S05]  /*f3a0*/  BSYNC B0 ;  /* 0x0000000000007941 */ /* 0x000fea0003800000 */
.L_x_13242:
[----:B------:R-:W-:Y:S05]  /*f3b0*/  BRA `(.L_x_13244) ;  /* 0xffffffe800f47947 */ /* 0x000fea000383ffff */
.L_x_13201:
[----:B--2---:R2:W3:Y:S02]  /*f3c0*/  SYNCS.PHASECHK.TRANS64.TRYWAIT P0, [R7+URZ], R4 ;  /* 0x00000004070075a7 */ /* 0x0044e4000800017f */
[----:B---3--:R-:W-:Y:S05]  /*f3d0*/  @!P0 NANOSLEEP.SYNCS 0x989680 ;  /* 0x009896800000895d */ /* 0x008fea0003900000 */
[----:B------:R-:W3:Y:S02]  /*f3e0*/  @!P0 SYNCS.PHASECHK.TRANS64 P0, [R7+URZ], R4 ;  /* 0x00000004070085a7 */ /* 0x000ee4000800007f */
[----:B---3--:R-:W-:Y:S05]  /*f3f0*/  @!P0 BRA `(.L_x_13201) ;  /* 0xfffffffc00f08947 */ /* 0x008fea000383ffff */
[----:B------:R-:W-:Y:S05]  /*f400*/  BRA `(.L_x_13245) ;  /* 0xffffffec00287947 */ /* 0x000fea000383ffff */
.L_x_13202:
[----:B---3--:R3:W4:Y:S02]  /*f410*/  SYNCS.PHASECHK.TRANS64.TRYWAIT P0, [R5+URZ], R0 ;  /* 0x00000000050075a7 */ /* 0x008724000800017f */
[----:B----4-:R-:W-:Y:S05]  /*f420*/  @!P0 NANOSLEEP.SYNCS 0x989680 ;  /* 0x009896800000895d */ /* 0x010fea0003900000 */
[----:B------:R-:W4:Y:S02]  /*f430*/  @!P0 SYNCS.PHASECHK.TRANS64 P0, [R5+URZ], R0 ;  /* 0x00000000050085a7 */ /* 0x000f24000800007f */
[----:B----4-:R-:W-:Y:S05]  /*f440*/  @!P0 BRA `(.L_x_13202) ;  /* 0xfffffffc00f08947 */ /* 0x010fea000383ffff */
[----:B------:R-:W-:Y:S05]  /*f450*/  BRA `(.L_x_13246) ;  /* 0xffffffec001c7947 */ /* 0x000fea000383ffff */
.L_x_13204:
[----:B-1----:R1:W3:Y:S02]  /*f460*/  SYNCS.PHASECHK.TRANS64.TRYWAIT P0, [R5+URZ], R4 ;  /* 0x00000004050075a7 */ /* 0x0022e4000800017f */
[----:B---3--:R-:W-:Y:S05]  /*f470*/  @!P0 NANOSLEEP.SYNCS 0x989680 ;  /* 0x009896800000895d */ /* 0x008fea0003900000 */
[----:B------:R-:W3:Y:S02]  /*f480*/  @!P0 SYNCS.PHASECHK.TRANS64 P0, [R5+URZ], R4 ;  /* 0x00000004050085a7 */ /* 0x000ee4000800007f */
[----:B---3--:R-:W-:Y:S05]  /*f490*/  @!P0 BRA `(.L_x_13204) ;  /* 0xfffffffc00f08947 */ /* 0x008fea000383ffff */
[----:B------:R-:W-:Y:S05]  /*f4a0*/  BRA `(.L_x_13247) ;  /* 0xffffffec00207947 */ /* 0x000fea000383ffff */
.L_x_13248:
        /* <DEDUP_REMOVED lines=13> */
.L_x_15029:


//--------------------- .text._ZN7cutlass13device_kernelIN5flash11enable_sm90INS1_16FlashAttnFwdSm90INS1_25CollectiveMainloopFwdSm90ILi2EN4cute5tupleIJNS5_1CILi1EEES8_S8_EEENS6_IJNS7_ILi128EEENS7_ILi96EEENS7_ILi64EEEEEELi256ENS_6half_tEfNS_4arch4Sm90ELb1ELb0ELb0ELb0ELb0ELb0ELb1ELb1ELb0ELb1ELb1ELb0EEENS1_21CollectiveEpilogueFwdINS6_IJSA_NS7_ILi256EEESB_EEES9_SE_SG_Li256ELb0ELb1ELb1ELb0EEENS1_19SingleTileSchedulerILb0ELb1ELb1ELi128EEEEEEEEEvNT_6ParamsE --------------------------
	.section	.text._ZN7cutlass13device_kernelIN5flash11enable_sm90INS1_16FlashAttnFwdSm90INS1_25CollectiveMainloopFwdSm90ILi2EN4cute5tupleIJNS5_1CILi1EEES8_S8_EEENS6_IJNS7_ILi128EEENS7_ILi96EEENS7_ILi64EEEEEELi256ENS_6half_tEfNS_4arch4Sm90ELb1ELb0ELb0ELb0ELb0ELb0ELb1ELb1ELb0ELb1ELb1ELb0EEENS1_21CollectiveEpilogueFwdINS6_IJSA_NS7_ILi256EEESB_EEES9_SE_SG_Li256ELb0ELb1ELb1ELb0EEENS1_19SingleTileSchedulerILb0ELb1ELb1ELi128EEEEEEEEEvNT_6ParamsE,"ax",@progbits
	.align	128
.text._ZN7cutlass13device_kernelIN5flash11enable_sm90INS1_16FlashAttnFwdSm90INS1_25CollectiveMainloopFwdSm90ILi2EN4cute5tupleIJNS5_1CILi1EEES8_S8_EEENS6_IJNS7_ILi128EEENS7_ILi96EEENS7_ILi64EEEEEELi256ENS_6half_tEfNS_4arch4Sm90ELb1ELb0ELb0ELb0ELb0ELb0ELb1ELb1ELb0ELb1ELb1ELb0EEENS1_21CollectiveEpilogueFwdINS6_IJSA_NS7_ILi256EEESB_EEES9_SE_SG_Li256ELb0ELb1ELb1ELb0EEENS1_19SingleTileSchedulerILb0ELb1ELb1ELi128EEEEEEEEEvNT_6ParamsE:
        .type           _ZN7cutlass13device_kernelIN5flash11enable_sm90INS1_16FlashAttnFwdSm90INS1_25CollectiveMainloopFwdSm90ILi2EN4cute5tupleIJNS5_1CILi1EEES8_S8_EEENS6_IJNS7_ILi128EEENS7_ILi96EEENS7_ILi64EEEEEELi256ENS_6half_tEfNS_4arch4Sm90ELb1ELb0ELb0ELb0ELb0ELb0ELb1ELb1ELb0ELb1ELb1ELb0EEENS1_21CollectiveEpilogueFwdINS6_IJSA_NS7_ILi256EEESB_EEES9_SE_SG_Li256ELb0ELb1ELb1ELb0EEENS1_19SingleTileSchedulerILb0ELb1ELb1ELi128EEEEEEEEEvNT_6ParamsE,@function
        .size           _ZN7cutlass13device_kernelIN5flash11enable_sm90INS1_16FlashAttnFwdSm90INS1_25CollectiveMainloopFwdSm90ILi2EN4cute5tupleIJNS5_1CILi1EEES8_S8_EEENS6_IJNS7_ILi128EEENS7_ILi96EEENS7_ILi64EEEEEELi256ENS_6half_tEfNS_4arch4Sm90ELb1ELb0ELb0ELb0ELb0ELb0ELb1ELb1ELb0ELb1ELb1ELb0EEENS1_21CollectiveEpilogueFwdINS6_IJSA_NS7_ILi256EEESB_EEES9_SE_SG_Li256ELb0ELb1ELb1ELb0EEENS1_19SingleTileSchedulerILb0ELb1ELb1ELi128EEEEEEEEEvNT_6ParamsE,(.L_x_15030 - _ZN7cutlass13device_kernelIN5flash11enable_sm90INS1_16FlashAttnFwdSm90INS1_25CollectiveMainloopFwdSm90ILi2EN4cute5tupleIJNS5_1CILi1EEES8_S8_EEENS6_IJNS7_ILi128EEENS7_ILi96EEENS7_ILi64EEEEEELi256ENS_6half_tEfNS_4arch4Sm90ELb1ELb0ELb0ELb0ELb0ELb0ELb1ELb1ELb0ELb1ELb1ELb0EEENS1_21CollectiveEpilogueFwdINS6_IJSA_NS7_ILi256EEESB_EEES9_SE_SG_Li256ELb0ELb1ELb1ELb0EEENS1_19SingleTileSchedulerILb0ELb1ELb1ELi128EEEEEEEEEvNT_6ParamsE)
        .other          _ZN7cutlass13device_kernelIN5flash11enable_sm90INS1_16FlashAttnFwdSm90INS1_25CollectiveMainloopFwdSm90ILi2EN4cute5tupleIJNS5_1CILi1EEES8_S8_EEENS6_IJNS7_ILi128EEENS7_ILi96EEENS7_ILi64EEEEEELi256ENS_6half_tEfNS_4arch4Sm90ELb1ELb0ELb0ELb0ELb0ELb0ELb1ELb1ELb0ELb1ELb1ELb0EEENS1_21CollectiveEpilogueFwdINS6_IJSA_NS7_ILi256EEESB_EEES9_SE_SG_Li256ELb0ELb1ELb1ELb0EEENS1_19SingleTileSchedulerILb0ELb1ELb1ELi128EEEEEEEEEvNT_6ParamsE,@"STO_CUDA_ENTRY STV_DEFAULT"
_ZN7cutlass13device_kernelIN5flash11enable_sm90INS1_16FlashAttnFwdSm90INS1_25CollectiveMainloopFwdSm90ILi2EN4cute5tupleIJNS5_1CILi1EEES8_S8_EEENS6_IJNS7_ILi128EEENS7_ILi96EEENS7_ILi64EEEEEELi256ENS_6half_tEfNS_4arch4Sm90ELb1ELb0ELb0ELb0ELb0ELb0ELb1ELb1ELb0ELb1ELb1ELb0EEENS1_21CollectiveEpilogueFwdINS6_IJSA_NS7_ILi256EEESB_EEES9_SE_SG_Li256ELb0ELb1ELb1ELb0EEENS1_19SingleTileSchedulerILb0ELb1ELb1ELi128EEEEEEEEEvNT_6ParamsE:
        /* <DEDUP_REMOVED lines=17> */
.L_x_13250:
[----:B------:R-:W-:Y:S05]  /*0110*/  BSYNC B0 ;  /* 0x0000000000007941 */ /* 0x000fea0003800000 */
.L_x_13249:
        /* <DEDUP_REMOVED lines=42> */
.L_x_13251:
        /* <DEDUP_REMOVED lines=22> */
.L_x_13252:
        /* <DEDUP_REMOVED lines=18> */
.L_x_13253:
        /* <DEDUP_REMOVED lines=22> */
.L_x_13254:
        /* <DEDUP_REMOVED lines=22> */
.L_x_13255:
[----:B--2---:R-:W-:Y:S01]  /*0900*/  ISETP.NE.AND P0, PT, R2, RZ, PT ;  /* 0x000000ff0200720c */ /* 0x004fe20003f05270 */
[----:B------:R-:W-:Y:S01]  /*0910*/  IMAD.MOV.U32 R2, RZ, RZ, 0x1 ;  /* 0x00000001ff027424 */ /* 0x000fe200078e00ff */
[----:B------:R-:W-:Y:S01]  /*0920*/  NOP ;  /* 0x0000000000007918 */ /* 0x000fe20000000000 */
[----:B------:R-:W-:Y:S03]  /*0930*/  BSSY B6, `(.L_x_13256) ;  /* 0x000102b000067945 */ /* 0x000fe60003800000 */
[----:B------:R-:W-:-:S05]  /*0940*/  SEL R2, R2, 0x2, !P0 ;  /* 0x0000000202027807 */ /* 0x000fca0004000000 */
[----:B------:R2:W-:Y:S01]  /*0950*/  STL [R1+0x3c], R2 ;  /* 0x00003c0201007387 */ /* 0x0005e20000100800 */
[----:B01-34-:R-:W-:Y:S06]  /*0960*/  BAR.SYNC.DEFER_BLOCKING 0x0 ;  /* 0x0000000000007b1d */ /* 0x01bfec0000010000 */
[----:B------:R-:W-:Y:S05]  /*0970*/  @!P0 BRA `(.L_x_13257) ;  /* 0x000000b400ac8947 */ /* 0x000fea0003800000 */
.L_x_13258:
        /* <DEDUP_REMOVED lines=8> */
[----:B------:R-:W3:Y:S06]  /*0a00*/  S2UR UR8, SR_CTAID.Z ;  /* 0x00000000000879c3 */ /* 0x000eec0000002700 */
[----:B------:R-:W-:Y:S01]  /*0a10*/  @UP0 ULDC UR4, c[0x0][0xd54] ;  /* 0x0003550000040ab9 */ /* 0x000fe20000000800 */
[----:B------:R-:W-:Y:S01]  /*0a20*/  @UP0 ULDC UR9, c[0x0][0xd58] ;  /* 0x0003560000090ab9 */ /* 0x000fe20000000800 */
[----:B-1----:R-:W-:Y:S02]  /*0a30*/  UIMAD.WIDE.U32 UR4, UR6, UR4, URZ ;  /* 0x00000004060472a5 */ /* 0x002fe4000f8e003f */
[----:B------:R-:W-:-:S02]  /*0a40*/  UMOV UR10, UR6 ;  /* 0x00000006000a7c82 */ /* 0x000fc40008000000 */
[----:B------:R-:W-:Y:S01]  /*0a50*/  @UP0 USHF.R.U32.HI UR10, URZ, UR9, UR5 ;  /* 0x000000093f0a0299 */ /* 0x000fe20008011605 */
[----:B0-----:R-:W-:-:S03]  /*0a60*/  SHF.R.U32.HI R16, RZ, 0x7, R0 ;  /* 0x00000007ff107819 */ /* 0x001fc60000011600 */
[----:B------:R-:W-:Y:S02]  /*0a70*/  UIADD3 UR4, -UR10, URZ, URZ ;  /* 0x0000003f0a047290 */ /* 0x000fe4000fffe13f */
[----:B------:R-:W-:Y:S01]  /*0a80*/  IMAD.U32 R0, RZ, RZ, UR10 ;  /* 0x0000000aff007e24 */ /* 0x000fe2000f8e00ff */
[----:B------:R-:W-:Y:S06]  /*0a90*/  BAR.ARV 0x8, 0x180 ;  /* 0x0206000000007b1d */ /* 0x000fec0000002000 */
[----:B------:R-:W-:Y:S01]  /*0aa0*/  ISETP.NE.AND P0, PT, R16, 0x1, PT ;  /* 0x000000011000780c */ /* 0x000fe20003f05270 */
[----:B------:R4:W-:-:S12]  /*0ab0*/  STL [R1], R0 ;  /* 0x0000000001007387 */ /* 0x0009d80000100800 */
[----:B------:R-:W-:Y:S06]  /*0ac0*/  @!P0 BAR.ARV 0x9, 0x100 ;  /* 0x0244000000008b1d */ /* 0x000fec0000002000 */
[----:B---3--:R-:W-:Y:S01]  /*0ad0*/  ISETP.LE.AND P0, PT, RZ, UR8, PT ;  /* 0x00000008ff007c0c */ /* 0x008fe2000bf03270 */
[----:B------:R-:W-:-:S12]  /*0ae0*/  UIMAD UR8, UR7, UR4, UR6 ;  /* 0x00000004070872a4 */ /* 0x000fd8000f8e0206 */
[----:B----4-:R-:W-:Y:S05]  /*0af0*/  @!P0 BRA `(.L_x_13259) ;  /* 0x0000010000388947 */ /* 0x010fea0003800000 */
        /* <DEDUP_REMOVED lines=12> */
[----:B------:R-:W-:-:S04]  /*0bc0*/  USEL UR57, UR57, 0x1, UP0 ;  /* 0x0000000139397887 */ /* 0x000fc80008000000 */
[----:B------:R-:W-:Y:S02]  /*0bd0*/  UIMAD UR39, UR57, UR39, URZ ;  /* 0x00000027392772a4 */ /* 0x000fe4000f8e023f */
[----:B0-----:R-:W-:-:S04]  /*0be0*/  USHF.L.U32 UR38, UR38, 0x7, URZ ;  /* 0x0000000726267899 */ /* 0x001fc8000800063f */
[----:B------:R-:W-:Y:S02]  /*0bf0*/  @UP1 UIADD3 UR4, UR38, 0x7f, URZ ;  /* 0x0000007f26041890 */ /* 0x000fe4000fffe03f */
[----:B------:R-:W-:Y:S02]  /*0c00*/  UIADD3 UR6, UR38, 0x7f, URZ ;  /* 0x0000007f26067890 */ /* 0x000fe4000fffe03f */
        /* <DEDUP_REMOVED lines=10> */
[----:B------:R-:W-:Y:S02]  /*0cb0*/  ULEA.HI.SX32 UR6, UR7, UR6, 0x1c ;  /* 0x0000000607067291 */ /* 0x000fe4000f8fe23f */
[----:B------:R-:W-:Y:S02]  /*0cc0*/  ULOP3.LUT UR7, UR8, 0xffff, URZ, 0xc0, !UPT ;  /* 0x0000ffff08077892 */ /* 0x000fe4000f8ec03f */
        /* <DEDUP_REMOVED lines=20> */
[----:B0-----:R-:W2:Y:S02]  /*0e10*/  MUFU.RCP R0, R0 ;  /* 0x0000000000007308 */ /* 0x001ea40000001000 */
[----:B--2---:R-:W-:-:S02]  /*0e20*/  VIADD R2, R0, 0xffffffe ;  /* 0x0ffffffe00027836 */ /* 0x004fc40000000000 */
        /* <DEDUP_REMOVED lines=19> */
.L_x_13260:
[----:B------:R-:W-:Y:S01]  /*0f60*/  UIMAD UR5, UR7, UR4, URZ ;  /* 0x00000004070572a4 */ /* 0x000fe2000f8e023f */
[----:B------:R-:W-:Y:S01]  /*0f70*/  IMAD.U32 R0, RZ, RZ, UR10 ;  /* 0x0000000aff007e24 */ /* 0x000fe2000f8e00ff */
[----:B--2---:R-:W0:Y:S01]  /*0f80*/  S2R R2, SR_TID.X ;  /* 0x0000000000027919 */ /* 0x004e220000002100 */
        /* <DEDUP_REMOVED lines=88> */
[----:B------:R-:W-:-:S04]  /*1510*/  UIADD3 UR5, UR4, -UR5, URZ ;  /* 0x8000000504057290 */ /* 0x000fc8000fffe03f */
[----:B------:R-:W-:-:S04]  /*1520*/  ULEA UR5, UR5, UR6, 0xd ;  /* 0x0000000605057291 */ /* 0x000fc8000f8e683f */
[----:B------:R-:W-:Y:S02]  /*1530*/  USHF.R.U32.HI UR4, URZ, 0x4, UR5 ;  /* 0x000000043f047899 */ /* 0x000fe40008011605 */
[----:B------:R-:W-:Y:S02]  /*1540*/  UIADD3 UR5, UR5, 0xa000, URZ ;  /* 0x0000a00005057890 */ /* 0x000fe4000fffe03f */
[----:B------:R-:W-:Y:S02]  /*1550*/  ULOP3.LUT UR4, UR4, 0x3fff, URZ, 0xc0, !UPT ;  /* 0x00003fff04047892 */ /* 0x000fe4000f8ec03f */
[----:B------:R-:W-:Y:S02]  /*1560*/  USHF.R.U32.HI UR5, URZ, 0x4, UR5 ;  /* 0x000000043f057899 */ /* 0x000fe40008011605 */
[----:B------:R-:W-:Y:S02]  /*1570*/  ULOP3.LUT UR37, UR4, 0x10000, URZ, 0xfc, !UPT ;  /* 0x0001000004257892 */ /* 0x000fe4000f8efc3f */
[----:B------:R-:W-:-:S03]  /*1580*/  ULOP3.LUT UR36, UR5, 0x3fff, URZ, 0xc0, !UPT ;  /* 0x00003fff05247892 */ /* 0x000fc6000f8ec03f */
[----:B------:R-:W-:Y:S02]  /*1590*/  UMOV UR5, 0x40000040 ;  /* 0x4000004000057882 */ /* 0x000fe40000000000 */
[----:B------:R-:W-:Y:S01]  /*15a0*/  UMOV UR4, UR37 ;  /* 0x0000002500047c82 */ /* 0x000fe20008000000 */
[----:B------:R-:W-:Y:S02]  /*15b0*/  IMAD.U32 R19, RZ, RZ, UR5 ;  /* 0x00000005ff137e24 */ /* 0x000fe4000f8e00ff */
[----:B------:R-:W-:Y:S01]  /*15c0*/  IMAD.U32 R18, RZ, RZ, UR4 ;  /* 0x00000004ff127e24 */ /* 0x000fe2000f8e00ff */
        /* <DEDUP_REMOVED lines=17> */
.L_x_13262:
[----:B------:R-:W-:Y:S01]  /*16e0*/  R2UR UR4, R22 ;  /* 0x00000000160472ca */ /* 0x000fe200000e0000 */
[----:B------:R-:W-:Y:S01]  /*16f0*/  VIADD R203, R16, 0x8 ;  /* 0x0000000810cb7836 */ /* 0x000fe20000000000 */
[----:B------:R-:W-:-:S11]  /*1700*/  SHF.L.U32 R2, RZ, 0x1f, RZ ;  /* 0x0000001fff027819 */ /* 0x000fd600000006ff */
[----:B------:R-:W0:Y:S02]  /*1710*/  SYNCS.PHASECHK.TRANS64.TRYWAIT P0, [UR4+0x32400], R2 ;  /* 0x03240002ff0075a7 */ /* 0x000e240008000144 */
[----:B0-----:R-:W-:Y:S05]  /*1720*/  @!P0 BRA `(.L_x_13263) ;  /* 0x000000f400348947 */ /* 0x001fea0003800000 */
.L_x_13384:
[----:B------:R-:W-:Y:S05]  /*1730*/  WARPSYNC.ALL ;  /* 0x0000000000007948 */ /* 0x000fea0003800000 */
[----:B------:R-:W2:Y:S01]  /*1740*/  LDL.LU R0, [R1+0x3c] ;  /* 0x00003c0001007983 */ /* 0x000ea20000300800 */
[----:B------:R1:W-:Y:S01]  /*1750*/  BAR.SYNC.DEFER_BLOCKING R203, 0x100 ;  /* 0x000400cb0000751d */ /* 0x0003e20000010000 */
[----:B--2---:R-:W-:-:S04]  /*1760*/  LOP3.LUT R0, R0, 0x1, RZ, 0xfc, !PT ;  /* 0x0000000100007812 */ /* 0x004fc800078efcff */
[----:B------:R-:W-:-:S13]  /*1770*/  ISETP.NE.AND P0, PT, R0, 0x3, PT ;  /* 0x000000030000780c */ /* 0x000fda0003f05270 */
[----:B-1----:R-:W-:Y:S05]  /*1780*/  @!P0 BRA `(.L_x_13264) ;  /* 0x0000000000048947 */ /* 0x002fea0003800000 */
[----:B------:R-:W-:Y:S01]  /*1790*/  BPT.TRAP 0x1 ;  /* 0x000000040000795c */ /* 0x000fe20000300000 */
.L_x_13264:
[----:B------:R-:W-:-:S13]  /*17a0*/  R2UR UR4, R22 ;  /* 0x00000000160472ca */ /* 0x000fda00000e0000 */
[----:B------:R1:W2:Y:S01]  /*17b0*/  SYNCS.PHASECHK.TRANS64.TRYWAIT P1, [UR4+0x32430], R2 ;  /* 0x03243002ff0075a7 */ /* 0x0002a20008020144 */
[----:B------:R-:W-:Y:S05]  /*17c0*/  @!P0 BRA `(.L_x_13265) ;  /* 0x0000000000048947 */ /* 0x000fea0003800000 */
[----:B------:R-:W-:Y:S01]  /*17d0*/  BPT.TRAP 0x1 ;  /* 0x000000040000795c */ /* 0x000fe20000300000 */
.L_x_13265:
[----:B--2---:R-:W-:Y:S05]  /*17e0*/  @P1 BRA `(.L_x_13266) ;  /* 0x00000000000c1947 */ /* 0x004fea0003800000 */
[----:B------:R-:W-:-:S13]  /*17f0*/  R2UR UR4, R22 ;  /* 0x00000000160472ca */ /* 0x000fda00000e0000 */
[----:B------:R-:W2:Y:S02]  /*1800*/  SYNCS.PHASECHK.TRANS64.TRYWAIT P1, [UR4+0x32430], R2 ;  /* 0x03243002ff0075a7 */ /* 0x000ea40008020144 */
[----:B--2---:R-:W-:Y:S05]  /*1810*/  @!P1 BRA `(.L_x_13267) ;  /* 0x000000f400149947 */ /* 0x004fea0003800000 */
.L_x_13266:
[----:B------:R-:W-:Y:S01]  /*1820*/  R2UR UR8, R22 ;  /* 0x00000000160872ca */ /* 0x000fe200000e0000 */
[----:B------:R-:W-:Y:S01]  /*1830*/  WARPGROUP.ARRIVE ;  /* 0x00000000000079c5 */ /* 0x000fe20000000000 */
[----:B------:R-:W-:Y:S01]  /*1840*/  UMOV UR6, UR37 ;  /* 0x0000002500067c82 */ /* 0x000fe20008000000 */
[----:B------:R-:W-:Y:S01]  /*1850*/  UMOV UR7, 0x40000040 ;  /* 0x4000004000077882 */ /* 0x000fe20000000000 */
[----:B------:R-:W-:Y:S01]  /*1860*/  UMOV UR11, 0x40000040 ;  /* 0x40000040000b7882 */ /* 0x000fe20000000000 */
[----:B------:R-:W-:Y:S01]  /*1870*/  UMOV UR5, UR7 ;  /* 0x0000000700057c82 */ /* 0x000fe20008000000 */
[----:B------:R-:W-:-:S07]  /*1880*/  IMAD.U32 R9, RZ, RZ, UR11 ;  /* 0x0000000bff097e24 */ /* 0x000fce000f8e00ff */
[----:B------:R-:W-:-:S04]  /*1890*/  UIADD3 UR4, UR8, 0x1c400, URZ ;  /* 0x0001c40008047890 */ /* 0x000fc8000fffe03f */
[----:B------:R-:W-:-:S04]  /*18a0*/  USHF.R.U32.HI UR4, URZ, 0x4, UR4 ;  /* 0x000000043f047899 */ /* 0x000fc80008011604 */
[----:B------:R-:W-:-:S04]  /*18b0*/  ULOP3.LUT UR4, UR4, 0x3fff, URZ, 0xc0, !UPT ;  /* 0x00003fff04047892 */ /* 0x000fc8000f8ec03f */
[----:B------:R-:W-:-:S03]  /*18c0*/  ULOP3.LUT UR9, UR4, 0x10000, URZ, 0xfc, !UPT ;  /* 0x0001000004097892 */ /* 0x000fc6000f8efc3f */
[----:B------:R-:W-:-:S03]  /*18d0*/  UMOV UR4, UR6 ;  /* 0x0000000600047c82 */ /* 0x000fc60008000000 */
[----:B------:R-:W-:Y:S01]  /*18e0*/  IMAD.U32 R21, RZ, RZ, UR9 ;  /* 0x00000009ff157e24 */ /* 0x000fe2000f8e00ff */
[----:B------:R-:W-:Y:S02]  /*18f0*/  UMOV UR6, UR9 ;  /* 0x0000000900067c82 */ /* 0x000fe40008000000 */
[----:B------:R-:W-:Y:S01]  /*1900*/  HGMMA.64x96x16.F32 R24, gdesc[UR4], RZ, !UPT, gsb0 ;  /* 0x01600000041879f0 */ /* 0x000fe2000c0008ff */
[----:B------:R-:W-:Y:S02]  /*1910*/  UIADD3 UR4, UR37, 0x2, URZ ;  /* 0x0000000225047890 */ /* 0x000fe4000fffe03f */
[----:B------:R-:W-:Y:S01]  /*1920*/  UIADD3 UR6, UR9, 0x2, URZ ;  /* 0x0000000209067890 */ /* 0x000fe2000fffe03f */
[----:B------:R-:W-:Y:S01]  /*1930*/  UMOV UR5, UR11 ;  /* 0x0000000b00057c82 */ /* 0x000fe20008000000 */
[----:B------:R-:W-:Y:S01]  /*1940*/  UMOV UR7, 0x40000040 ;  /* 0x4000004000077882 */ /* 0x000fe20000000000 */
[----:B------:R-:W-:Y:S02]  /*1950*/  UMOV UR11, 0x40000040 ;  /* 0x40000040000b7882 */ /* 0x000fe40000000000 */
[----:B------:R-:W-:Y:S01]  /*1960*/  UMOV UR10, UR4 ;  /* 0x00000004000a7c82 */ /* 0x000fe20008000000 */
[----:B------:R-:W-:Y:S01]  /*1970*/  IMAD.U32 R7, RZ, RZ, UR11 ;  /* 0x0000000bff077e24 */ /* 0x000fe2000f8e00ff */
[----:B------:R-:W-:Y:S01]  /*1980*/  UMOV UR4, UR10 ;  /* 0x0000000a00047c82 */ /* 0x000fe20008000000 */
[----:B------:R-:W-:Y:S01]  /*1990*/  IMAD.U32 R8, RZ, RZ, UR10 ;  /* 0x0000000aff087e24 */ /* 0x000fe2000f8e00ff */
[----:B------:R-:W-:-:S02]  /*19a0*/  WARPGROUP.DEPBAR.LE gsb0, 0x0 ;  /* 0x00008000000079c5 */ /* 0x000fc40000010000 */
        /* <DEDUP_REMOVED lines=22> */
[----:B------:R-:W2:Y:S02]  /*1b10*/  SYNCS.PHASECHK.TRANS64.TRYWAIT P1, [UR8+0x32410], R2 ;  /* 0x03241002ff0075a7 */ /* 0x000ea40008020148 */
[----:B--2---:R-:W-:Y:S05]  /*1b20*/  @!P1 BRA `(.L_x_13268) ;  /* 0x000000f0006c9947 */ /* 0x004fea0003800000 */
.L_x_13385:
[----:B------:R-:W-:Y:S05]  /*1b30*/  @!P0 BRA `(.L_x_13269) ;  /* 0x0000000000048947 */ /* 0x000fea0003800000 */
[----:B------:R-:W-:Y:S01]  /*1b40*/  BPT.TRAP 0x1 ;  /* 0x000000040000795c */ /* 0x000fe20000300000 */
.L_x_13269:
[----:B------:R-:W-:-:S13]  /*1b50*/  R2UR UR4, R22 ;  /* 0x00000000160472ca */ /* 0x000fda00000e0000 */
[----:B------:R2:W3:Y:S01]  /*1b60*/  SYNCS.PHASECHK.TRANS64.TRYWAIT P1, [UR4+0x32450], R2 ;  /* 0x03245002ff0075a7 */ /* 0x0004e20008020144 */
[----:B------:R-:W-:Y:S05]  /*1b70*/  @!P0 BRA `(.L_x_13270) ;  /* 0x0000000000048947 */ /* 0x000fea0003800000 */
[----:B------:R-:W-:Y:S01]  /*1b80*/  BPT.TRAP 0x1 ;  /* 0x000000040000795c */ /* 0x000fe20000300000 */
.L_x_13270:
[----:B---3--:R-:W-:Y:S05]  /*1b90*/  @P1 BRA `(.L_x_13271) ;  /* 0x00000000000c1947 */ /* 0x008fea0003800000 */
[----:B------:R-:W-:-:S13]  /*1ba0*/  R2UR UR4, R22 ;  /* 0x00000000160472ca */ /* 0x000fda00000e0000 */
[----:B------:R-:W3:Y:S02]  /*1bb0*/  SYNCS.PHASECHK.TRANS64.TRYWAIT P1, [UR4+0x32450], R2 ;  /* 0x03245002ff0075a7 */ /* 0x000ee40008020144 */
[----:B---3--:R-:W-:Y:S05]  /*1bc0*/  @!P1 BRA `(.L_x_13272) ;  /* 0x000000f000609947 */ /* 0x008fea0003800000 */
.L_x_13271:
[----:B------:R-:W-:Y:S01]  /*1bd0*/  R2UR UR14, R22 ;  /* 0x00000000160e72ca */ /* 0x000fe200000e0000 */
[----:B------:R-:W-:Y:S01]  /*1be0*/  ULOP3.LUT UR10, UR36, 0x10000, URZ, 0xfc, !UPT ;  /* 0x00010000240a7892 */ /* 0x000fe2000f8efc3f */
[----:B------:R-:W-:Y:S01]  /*1bf0*/  WARPGROUP.ARRIVE ;  /* 0x00000000000079c5 */ /* 0x000fe20000000000 */
[----:B------:R-:W-:Y:S01]  /*1c00*/  UMOV UR7, 0x40000040 ;  /* 0x4000004000077882 */ /* 0x000fe20000000000 */
[----:B------:R-:W-:Y:S01]  /*1c10*/  UMOV UR9, 0x40000040 ;  /* 0x4000004000097882 */ /* 0x000fe20000000000 */
[----:B------:R-:W-:Y:S01]  /*1c20*/  UMOV UR5, UR7 ;  /* 0x0000000700057c82 */ /* 0x000fe20008000000 */
[----:B------:R-:W-:Y:S01]  /*1c30*/  IMAD.U32 R5, RZ, RZ, UR7 ;  /* 0x00000007ff057e24 */ /* 0x000fe2000f8e00ff */
[----:B------:R-:W-:Y:S01]  /*1c40*/  UIADD3 UR12, UR10, 0x400, URZ ;  /* 0x000004000a0c7890 */ /* 0x000fe2000fffe03f */
[----:B0-----:R-:W-:Y:S01]  /*1c50*/  IMAD.U32 R3, RZ, RZ, UR9 ;  /* 0x00000009ff037e24 */ /* 0x001fe2000f8e00ff */
[----:B------:R-:W-:Y:S01]  /*1c60*/  UMOV UR6, UR10 ;  /* 0x0000000a00067c82 */ /* 0x000fe20008000000 */
[----:B------:R-:W-:Y:S01]  /*1c70*/  UMOV UR13, 0x40000040 ;  /* 0x40000040000d7882 */ /* 0x000fe20000000000 */
[----:B------:R-:W-:Y:S01]  /*1c80*/  IMAD.U32 R4, RZ, RZ, UR6 ;  /* 0x00000006ff047e24 */ /* 0x000fe2000f8e00ff */
[----:B------:R-:W-:Y:S01]  /*1c90*/  UIADD3 UR16, UR10, 0x402, URZ ;  /* 0x000004020a107890 */ /* 0x000fe2000fffe03f */
[----:B------:R-:W-:Y:S01]  /*1ca0*/  LOP3.LUT R0, R73, 0xffffff80, RZ, 0xc0, !PT ;  /* 0xffffff8049007812 */ /* 0x000fe200078ec0ff */
[----:B------:R-:W-:Y:S01]  /*1cb0*/  UIADD3 UR4, UR14, 0x400, URZ ;  /* 0x000004000e047890 */ /* 0x000fe2000fffe03f */
[----:B------:R-:W-:Y:S01]  /*1cc0*/  LEA.HI R72, R72, R23, RZ, 0x2 ;  /* 0x0000001748487211 */ /* 0x000fe200078f10ff */
[----:B------:R-:W-:Y:S01]  /*1cd0*/  UMOV UR17, 0x40000040 ;  /* 0x4000004000117882 */ /* 0x000fe20000000000 */
[----:B------:R-:W-:Y:S01]  /*1ce0*/  UIADD3 UR20, UR10, 0x404, URZ ;  /* 0x000004040a147890 */ /* 0x000fe2000fffe03f */
[C---:B------:R-:W-:Y:S01]  /*1cf0*/  IMAD.IADD R0, R23.reuse, 0x1, -R0 ;  /* 0x0000000117007824 */ /* 0x040fe200078e0a00 */
[----:B------:R-:W-:Y:S01]  /*1d00*/  USHF.R.U32.HI UR4, URZ, 0x4, UR4 ;  /* 0x000000043f047899 */ /* 0x000fe20008011604 */
[----:B------:R-:W-:Y:S01]  /*1d10*/  LOP3.LUT R72, R72, 0xfffffffc, RZ, 0xc0, !PT ;  /* 0xfffffffc48487812 */ /* 0x000fe200078ec0ff */
[----:B------:R-:W-:Y:S01]  /*1d20*/  UMOV UR21, 0x40000040 ;  /* 0x4000004000157882 */ /* 0x000fe20000000000 */
[----:B------:R-:W-:Y:S01]  /*1d30*/  UIADD3 UR24, UR10, 0x406, URZ ;  /* 0x000004060a187890 */ /* 0x000fe2000fffe03f */
[----:B------:R-:W-:Y:S01]  /*1d40*/  SHF.R.S32.HI R13, RZ, 0x1f, R0 ;  /* 0x0000001fff0d7819 */ /* 0x000fe20000011400 */
[----:B------:R-:W-:Y:S01]  /*1d50*/  ULOP3.LUT UR11, UR4, 0x3fff, URZ, 0xc0, !UPT ;  /* 0x00003fff040b7892 */ /* 0x000fe2000f8ec03f */
[----:B------:R-:W-:Y:S01]  /*1d60*/  IMAD.IADD R73, R23, 0x1, -R72 ;  /* 0x0000000117497824 */ /* 0x000fe200078e0a48 */
[----:B------:R-:W-:Y:S01]  /*1d70*/  UMOV UR25, 0x40000040 ;  /* 0x4000004000197882 */ /* 0x000fe20000000000 */
[----:B------:R-:W-:Y:S01]  /*1d80*/  UMOV UR4, UR6 ;  /* 0x0000000600047c82 */ /* 0x000fe20008000000 */
[----:B------:R-:W-:Y:S01]  /*1d90*/  ULOP3.LUT UR61, UR11, 0x10000, URZ, 0xfc, !UPT ;  /* 0x000100000b3d7892 */ /* 0x000fe2000f8efc3f */
[CC--:B------:R-:W-:Y:S01]  /*1da0*/  LEA.HI R12, R13.reuse, R0.reuse, RZ, 0x2 ;  /* 0x000000000d0c7211 */ /* 0x0c0fe200078f10ff */
[----:B------:R-:W-:Y:S01]  /*1db0*/  UIADD3 UR28, UR10, 0x800, URZ ;  /* 0x000008000a1c7890 */ /* 0x000fe2000fffe03f */
[----:B------:R-:W-:Y:S01]  /*1dc0*/  LEA.HI R20, R13, R0, RZ, 0x5 ;  /* 0x000000000d147211 */ /* 0x000fe200078f28ff */
[----:B------:R-:W-:Y:S01]  /*1dd0*/  UMOV UR29, 0x40000040 ;  /* 0x40000040001d7882 */ /* 0x000fe20000000000 */
[----:B------:R-:W-:Y:S01]  /*1de0*/  UIADD3 UR32, UR10, 0x802, URZ ;  /* 0x000008020a207890 */ /* 0x000fe2000fffe03f */
[--C-:B------:R-:W-:Y:S01]  /*1df0*/  SHF.R.S32.HI R13, RZ, 0x2, R12.reuse ;  /* 0x00000002ff0d7819 */ /* 0x100fe2000001140c */
[----:B------:R-:W-:Y:S01]  /*1e00*/  UMOV UR6, UR61 ;  /* 0x0000003d00067c82 */ /* 0x000fe20008000000 */
[----:B------:R-:W-:Y:S01]  /*1e10*/  UMOV UR33, 0x40000040 ;  /* 0x4000004000217882 */ /* 0x000fe20000000000 */
[----:B------:R-:W-:Y:S01]  /*1e20*/  HGMMA.64x96x16.F32 R24, gdesc[UR4], R24, gsb0 ;  /* 0x01600000041879f0 */ /* 0x000fe20008000818 */
[----:B------:R-:W-:Y:S01]  /*1e30*/  UIADD3 UR4, UR10, 0x2, URZ ;  /* 0x000000020a047890 */ /* 0x000fe2000fffe03f */
[----:B------:R-:W-:Y:S01]  /*1e40*/  SHF.R.S32.HI R72, RZ, 0x1f, R12 ;  /* 0x0000001fff487819 */ /* 0x000fe2000001140c */
[----:B------:R-:W-:Y:S01]  /*1e50*/  UIADD3 UR6, UR61, 0x2, URZ ;  /* 0x000000023d067890 */ /* 0x000fe2000fffe03f */
[----:B------:R-:W-:Y:S01]  /*1e60*/  SHF.R.S32.HI R20, RZ, 0x5, R20 ;  /* 0x00000005ff147819 */ /* 0x000fe20000011414 */
[----:B------:R-:W-:Y:S01]  /*1e70*/  UMOV UR5, UR9 ;  /* 0x0000000900057c82 */ /* 0x000fe20008000000 */
[----:B------:R-:W-:Y:S01]  /*1e80*/  UMOV UR7, 0x40000040 ;  /* 0x4000004000077882 */ /* 0x000fe20000000000 */
[----:B------:R-:W-:Y:S01]  /*1e90*/  UMOV UR9, 0x40000040 ;  /* 0x4000004000097882 */ /* 0x000fe20000000000 */
[----:B------:R-:W-:Y:S01]  /*1ea0*/  UMOV UR8, UR4 ;  /* 0x0000000400087c82 */ /* 0x000fe20008000000 */
[----:B------:R-:W-:Y:S01]  /*1eb0*/  IMAD.U32 R15, RZ, RZ, UR9 ;  /* 0x00000009ff0f7e24 */ /* 0x000fe2000f8e00ff */
[----:B------:R-:W-:Y:S01]  /*1ec0*/  UMOV UR4, UR8 ;  /* 0x0000000800047c82 */ /* 0x000fe20008000000 */
[----:B-12---:R-:W-:Y:S01]  /*1ed0*/  IMAD.U32 R2, RZ, RZ, UR8 ;  /* 0x00000008ff027e24 */ /* 0x006fe2000f8e00ff */
[----:B------:R-:W-:Y:S01]  /*1ee0*/  UIADD3 UR36, UR10, 0x804, URZ ;  /* 0x000008040a247890 */ /* 0x000fe2000fffe03f */
[----:B------:R-:W-:Y:S01]  /*1ef0*/  LEA.HI R23, R74, R74, RZ, 0x1 ;  /* 0x0000004a4a177211 */ /* 0x000fe200078f08ff */
[----:B------:R-:W-:Y:S01]  /*1f00*/  UMOV UR37, 0x40000040 ;  /* 0x4000004000257882 */ /* 0x000fe20000000000 */
[----:B------:R-:W-:Y:S01]  /*1f10*/  UIADD3 UR40, UR10, 0x806, URZ ;  /* 0x000008060a287890 */ /* 0x000fe2000fffe03f */
[----:B------:R-:W-:Y:S01]  /*1f20*/  LEA.HI R72, R72, R13, RZ, 0x3 ;  /* 0x0000000d48487211 */ /* 0x000fe200078f18ff */
[----:B------:R-:W-:Y:S01]  /*1f30*/  UMOV UR41, 0x40000040 ;  /* 0x4000004000297882 */ /* 0x000fe20000000000 */
[----:B------:R-:W-:Y:S01]  /*1f40*/  UIADD3 UR44, UR10, 0xc00, URZ ;  /* 0x00000c000a2c7890 */ /* 0x000fe2000fffe03f */
[----:B------:R-:W-:Y:S01]  /*1f50*/  LEA R75, R20, UR38, 0x4 ;  /* 0x00000026144b7c11 */ /* 0x000fe2000f8e20ff */
[----:B------:R-:W-:Y:S01]  /*1f60*/  UMOV UR45, 0x40000040 ;  /* 0x40000040002d7882 */ /* 0x000fe20000000000 */
[----:B------:R-:W-:Y:S01]  /*1f70*/  UIADD3 UR48, UR10, 0xc02, URZ ;  /* 0x00000c020a307890 */ /* 0x000fe2000fffe03f */
[----:B------:R-:W-:Y:S01]  /*1f80*/  LOP3.LUT R23, R23, 0x3fffffe, RZ, 0xc0, !PT ;  /* 0x03fffffe17177812 */ /* 0x000fe200078ec0ff */
[----:B------:R-:W-:Y:S01]  /*1f90*/  UMOV UR49, 0x40000040 ;  /* 0x4000004000317882 */ /* 0x000fe20000000000 */
[----:B------:R-:W-:Y:S01]  /*1fa0*/  UIADD3 UR52, UR10, 0xc04, URZ ;  /* 0x00000c040a347890 */ /* 0x000fe2000fffe03f */
[----:B------:R-:W-:Y:S01]  /*1fb0*/  LOP3.LUT R72, R72, 0xfffffff8, RZ, 0xc0, !PT ;  /* 0xfffffff848487812 */ /* 0x000fe200078ec0ff */
[----:B------:R-:W-:Y:S01]  /*1fc0*/  UMOV UR53, 0x40000040 ;  /* 0x4000004000357882 */ /* 0x000fe20000000000 */
[----:B------:R-:W-:Y:S01]  /*1fd0*/  UMOV UR19, 0x40000040 ;  /* 0x4000004000137882 */ /* 0x000fe20000000000 */
[----:B------:R-:W-:Y:S01]  /*1fe0*/  LEA.HI R20, R73, R73, RZ, 0x1 ;  /* 0x0000004949147211 */ /* 0x000fe200078f08ff */
[----:B------:R-:W-:Y:S01]  /*1ff0*/  IMAD.IADD R23, R74, 0x1, -R23 ;  /* 0x000000014a177824 */ /* 0x000fe200078e0a17 */
[----:B------:R-:W-:Y:S01]  /*2000*/  IADD3 R72, R75, R13, -R72 ;  /* 0x0000000d4b487210 */ /* 0x000fe20007ffe848 */
[----:B------:R-:W0:Y:S01]  /*2010*/  S2R R76, SR_TID.X ;  /* 0x00000000004c7919 */ /* 0x000e220000002100 */
[----:B------:R-:W-:Y:S01]  /*2020*/  LOP3.LUT R20, R20, 0x1ffffffe, RZ, 0xc0, !PT ;  /* 0x1ffffffe14147812 */ /* 0x000fe200078ec0ff */
[----:B------:R-:W-:Y:S01]  /*2030*/  IMAD.U32 R190, RZ, RZ, UR14 ;  /* 0x0000000effbe7e24 */ /* 0x000fe2000f8e00ff */
[----:B------:R-:W-:Y:S01]  /*2040*/  UMOV UR15, 0x40000040 ;  /* 0x40000040000f7882 */ /* 0x000fe20000000000 */
[----:B------:R-:W-:Y:S01]  /*2050*/  IMAD R72, R23, 0x40, R72 ;  /* 0x0000004017487824 */ /* 0x000fe200078e0248 */
[----:B------:R-:W-:Y:S01]  /*2060*/  UMOV UR60, URZ ;  /* 0x0000003f003c7c82 */ /* 0x000fe20008000000 */
[----:B------:R-:W-:-:S02]  /*2070*/  IMAD.IADD R13, R73, 0x1, -R20 ;  /* 0x00000001490d7824 */ /* 0x000fc400078e0a14 */
[----:B------:R-:W-:Y:S02]  /*2080*/  IMAD.U32 R11, RZ, RZ, UR19 ;  /* 0x00000013ff0b7e24 */ /* 0x000fe4000f8e00ff */
[----:B------:R-:W-:-:S04]  /*2090*/  IMAD R13, R13, 0x8, R72 ;  /* 0x000000080d0d7824 */ /* 0x000fc800078e0248 */
[----:B------:R-:W-:Y:S01]  /*20a0*/  IMAD.MOV.U32 R20, RZ, RZ, R13 ;  /* 0x000000ffff147224 */ /* 0x000fe200078e000d */
[----:B0-----:R-:W-:Y:S01]  /*20b0*/  LOP3.LUT R76, R76, 0x7f, RZ, 0xc0, !PT ;  /* 0x0000007f4c4c7812 */ /* 0x001fe200078ec0ff */
[----:B------:R-:W-:Y:S02]  /*20c0*/  WARPGROUP.DEPBAR.LE gsb0, 0x0 ;  /* 0x00008000000079c5 */ /* 0x000fe40000010000 */
[----:B------:R-:W-:-:S06]  /*20d0*/  WARPGROUP.ARRIVE ;  /* 0x00000000000079c5 */ /* 0x000fcc0000000000 */
[----:B------:R-:W-:Y:S01]  /*20e0*/  HGMMA.64x96x16.F32 R24, gdesc[UR4], R24, gsb0 ;  /* 0x01600000041879f0 */ /* 0x000fe20008000818 */
[----:B------:R-:W-:Y:S02]  /*20f0*/  UIADD3 UR4, UR10, 0x4, URZ ;  /* 0x000000040a047890 */ /* 0x000fe4000fffe03f */
[----:B------:R-:W-:Y:S01]  /*2100*/  UIADD3 UR6, UR61, 0x4, URZ ;  /* 0x000000043d067890 */ /* 0x000fe2000fffe03f */
[----:B------:R-:W-:Y:S01]  /*2110*/  UMOV UR5, UR9 ;  /* 0x0000000900057c82 */ /* 0x000fe20008000000 */
[----:B------:R-:W-:Y:S01]  /*2120*/  UMOV UR7, 0x40000040 ;  /* 0x4000004000077882 */ /* 0x000fe20000000000 */
[----:B------:R-:W-:Y:S02]  /*2130*/  UMOV UR9, 0x40000040 ;  /* 0x4000004000097882 */ /* 0x000fe40000000000 */
[----:B------:R-:W-:Y:S02]  /*2140*/  UMOV UR8, UR4 ;  /* 0x0000000400087c82 */ /* 0x000fe40008000000 */
[----:B------:R-:W-:Y:S01]  /*2150*/  UMOV UR4, UR8 ;  /* 0x0000000800047c82 */ /* 0x000fe20008000000 */
[----:B------:R-:W-:Y:S01]  /*2160*/  IMAD.U32 R14, RZ, RZ, UR8 ;  /* 0x00000008ff0e7e24 */ /* 0x000fe2000f8e00ff */
[----:B------:R-:W-:Y:S01]  /*2170*/  UIADD3 UR8, UR10, 0x6, URZ ;  /* 0x000000060a087890 */ /* 0x000fe2000fffe03f */
        /* <DEDUP_REMOVED lines=89> */
[----:B------:R-:W-:Y:S01]  /*2710*/  UMOV UR5, UR19 ;  /* 0x0000001300057c82 */ /* 0x000fe20008000000 */
[----:B------:R-:W-:Y:S01]  /*2720*/  UMOV UR7, 0x40000040 ;  /* 0x4000004000077882 */ /* 0x000fe20000000000 */
[----:B------:R-:W-:Y:S02]  /*2730*/  ULDC UR10, c[0x0][0xa80] ;  /* 0x0002a000000a7ab9 */ /* 0x000fe40000000800 */
[----:B------:R-:W-:Y:S02]  /*2740*/  UMOV UR18, UR4 ;  /* 0x0000000400127c82 */ /* 0x000fe40008000000 */
[----:B------:R-:W-:Y:S01]  /*2750*/  UMOV UR4, UR18 ;  /* 0x0000001200047c82 */ /* 0x000fe20008000000 */
[----:B------:R-:W-:Y:S01]  /*2760*/  IMAD.U32 R10, RZ, RZ, UR18 ;  /* 0x00000012ff0a7e24 */ /* 0x000fe2000f8e00ff */
[----:B------:R-:W-:-:S02]  /*2770*/  WARPGROUP.DEPBAR.LE gsb0, 0x0 ;  /* 0x00008000000079c5 */ /* 0x000fc40000010000 */
[----:B------:R-:W-:-:S06]  /*2780*/  WARPGROUP.ARRIVE ;  /* 0x00000000000079c5 */ /* 0x000fcc0000000000 */
[----:B------:R-:W-:Y:S01]  /*2790*/  HGMMA.64x96x16.F32 R24, gdesc[UR4], R24, gsb0 ;  /* 0x01600000041879f0 */ /* 0x000fe20008000818 */
[----:B------:R-:W-:Y:S01]  /*27a0*/  ULDC UR4, c[0x0][0x448] ;  /* 0x0001120000047ab9 */ /* 0x000fe20000000800 */
[----:B------:R-:W-:Y:S01]  /*27b0*/  ULDC UR6, c[0x0][0x288] ;  /* 0x0000a20000067ab9 */ /* 0x000fe20000000800 */
[----:B------:R-:W-:Y:S01]  /*27c0*/  UISETP.NE.AND UP0, UPT, UR4, 0x1, UPT ;  /* 0x000000010400788c */ /* 0x000fe2000bf05270 */
[----:B------:R-:W-:Y:S01]  /*27d0*/  IMAD.U32 R73, RZ, RZ, UR6 ;  /* 0x00000006ff497e24 */ /* 0x000fe2000f8e00ff */
[----:B------:R-:W-:Y:S01]  /*27e0*/  ULOP3.LUT UR5, UR11, 0x3000000, URZ, 0xfc, !UPT ;  /* 0x030000000b057892 */ /* 0x000fe2000f8efc3f */
[----:B------:R-:W-:-:S03]  /*27f0*/  R2UR UR11, R200 ;  /* 0x00000000c80b72ca */ /* 0x000fc600000e0000 */
[----:B------:R-:W-:-:S03]  /*2800*/  PLOP3.LUT P1, PT, PT, PT, UP0, 0x80, 0x0 ;  /* 0x000000000000781c */ /* 0x000fc60003f2f008 */
[----:B------:R-:W-:Y:S02]  /*2810*/  UMOV UR14, UR5 ;  /* 0x00000005000e7c82 */ /* 0x000fe40008000000 */
[----:B------:R-:W-:Y:S01]  /*2820*/  @UP0 ULDC UR4, c[0x0][0x44c] ;  /* 0x0001130000040ab9 */ /* 0x000fe20000000800 */
[----:B------:R-:W-:-:S07]  /*2830*/  @UP0 ULDC UR7, c[0x0][0x450] ;  /* 0x0001140000070ab9 */ /* 0x000fce0000000800 */
[----:B------:R-:W-:Y:S01]  /*2840*/  @P1 IMAD.HI.U32 R23, R13, UR4, RZ ;  /* 0x000000040d171c27 */ /* 0x000fe2000f8e00ff */
[----:B------:R-:W-:-:S04]  /*2850*/  @UP0 ULDC UR4, c[0x0][0x450] ;  /* 0x0001140000040ab9 */ /* 0x000fc80000000800 */
[----:B------:R-:W-:Y:S01]  /*2860*/  @P1 SHF.R.U32.HI R20, RZ, UR4, R23 ;  /* 0x00000004ff141c19 */ /* 0x000fe20008011617 */
[----:B------:R-:W-:Y:S01]  /*2870*/  UIMAD UR4, UR42, -0x60, UR39 ;  /* 0xffffffa02a0478a4 */ /* 0x000fe2000f8e0227 */
[----:B------:R-:W-:-:S03]  /*2880*/  LOP3.LUT R23, R12, 0x7ffffffc, RZ, 0xc0, !PT ;  /* 0x7ffffffc0c177812 */ /* 0x000fc600078ec0ff */
[----:B------:R-:W0:Y:S01]  /*2890*/  SHFL.IDX PT, R72, R20, RZ, 0x1c1f ;  /* 0x001c1fff14487589 */ /* 0x000e2200000e0000 */
[----:B------:R-:W-:Y:S01]  /*28a0*/  UIADD3 UR4, UR4, 0x60, URZ ;  /* 0x0000006004047890 */ /* 0x000fe2000fffe03f */
[----:B------:R-:W-:Y:S02]  /*28b0*/  IMAD.IADD R23, R0, 0x1, -R23 ;  /* 0x0000000100177824 */ /* 0x000fe400078e0a17 */
[----:B------:R-:W1:Y:S03]  /*28c0*/  SHFL.IDX PT, R74, R20, 0x1, 0x1c1f ;  /* 0x003c1f00144a7f89 */ /* 0x000e6600000e0000 */
[----:B------:R-:W-:Y:S01]  /*28d0*/  IMAD.U32 R0, RZ, RZ, UR4 ;  /* 0x00000004ff007e24 */ /* 0x000fe2000f8e00ff */
[----:B------:R-:W-:-:S03]  /*28e0*/  UIADD3 UR4, UR5, 0x80, URZ ;  /* 0x0000008005047890 */ /* 0x000fc6000fffe03f */
[----:B------:R-:W-:-:S05]  /*28f0*/  IMAD R0, R23, -0x2, R0 ;  /* 0xfffffffe17007824 */ /* 0x000fca00078e0200 */
[----:B------:R-:W-:-:S04]  /*2900*/  IADD3 R73, R0, 0x1, -R73 ;  /* 0x0000000100497810 */ /* 0x000fc80007ffe849 */
[----:B0-----:R-:W-:-:S04]  /*2910*/  VIADDMNMX R72, R72, R73, R0, PT ;  /* 0x0000004948487246 */ /* 0x001fc80003800100 */
[C---:B------:R-:W-:Y:S02]  /*2920*/  ISETP.GT.AND P6, PT, R72.reuse, RZ, PT ;  /* 0x000000ff4800720c */ /* 0x040fe40003fc4270 */
[C---:B------:R-:W-:Y:S02]  /*2930*/  ISETP.GT.AND P5, PT, R72.reuse, 0x1, PT ;  /* 0x000000014800780c */ /* 0x040fe40003fa4270 */
[C---:B------:R-:W-:Y:S02]  /*2940*/  ISETP.GT.AND P3, PT, R72.reuse, 0x10, PT ;  /* 0x000000104800780c */ /* 0x040fe40003f64270 */
[C---:B------:R-:W-:Y:S02]  /*2950*/  ISETP.GT.AND P4, PT, R72.reuse, 0x8, PT ;  /* 0x000000084800780c */ /* 0x040fe40003f84270 */
[----:B------:R-:W-:Y:S02]  /*2960*/  ISETP.GT.AND P2, PT, R72, 0x9, PT ;  /* 0x000000094800780c */ /* 0x000fe40003f44270 */
[----:B-1----:R-:W-:Y:S01]  /*2970*/  VIADDMNMX R73, R74, R73, R0, PT ;  /* 0x000000494a497246 */ /* 0x002fe20003800100 */
[----:B------:R-:W-:-:S02]  /*2980*/  WARPGROUP.DEPBAR.LE gsb0, 0x0 ;  /* 0x00008000000079c5 */ /* 0x000fc40000010000 */
[----:B------:R-:W-:Y:S02]  /*2990*/  FSEL R24, R24, -INF , P6 ;  /* 0xff80000018187808 */ /* 0x000fe40003000000 */
[C---:B------:R-:W-:Y:S02]  /*29a0*/  ISETP.GT.AND P6, PT, R72.reuse, 0x11, PT ;  /* 0x000000114800780c */ /* 0x040fe40003fc4270 */
[----:B------:R-:W-:Y:S02]  /*29b0*/  FSEL R20, R25, -INF , P5 ;  /* 0xff80000019147808 */ /* 0x000fe40002800000 */
[----:B------:R-:W-:Y:S02]  /*29c0*/  ISETP.GT.AND P5, PT, R72, 0x18, PT ;  /* 0x000000184800780c */ /* 0x000fe40003fa4270 */
[----:B------:R-:W-:Y:S02]  /*29d0*/  FSEL R12, R32, -INF , P3 ;  /* 0xff800000200c7808 */ /* 0x000fe40001800000 */
[----:B------:R-:W-:-:S02]  /*29e0*/  FSEL R160, R33, -INF , P6 ;  /* 0xff80000021a07808 */ /* 0x000fc40003000000 */
[C---:B------:R-:W-:Y:S02]  /*29f0*/  ISETP.GT.AND P3, PT, R72.reuse, 0x21, PT ;  /* 0x000000214800780c */ /* 0x040fe40003f64270 */
[----:B------:R-:W-:Y:S02]  /*2a00*/  ISETP.GT.AND P6, PT, R72, 0x28, PT ;  /* 0x000000284800780c */ /* 0x000fe40003fc4270 */
[----:B------:R-:W-:Y:S02]  /*2a10*/  FSEL R28, R28, -INF , P4 ;  /* 0xff8000001c1c7808 */ /* 0x000fe40002000000 */
[----:B------:R-:W-:Y:S02]  /*2a20*/  ISETP.GT.AND P4, PT, R72, 0x19, PT ;  /* 0x000000194800780c */ /* 0x000fe40003f84270 */
[----:B------:R-:W-:Y:S02]  /*2a30*/  FSEL R165, R36, -INF , P5 ;  /* 0xff80000024a57808 */ /* 0x000fe40002800000 */
[----:B------:R-:W-:-:S02]  /*2a40*/  ISETP.GT.AND P5, PT, R72, 0x29, PT ;  /* 0x000000294800780c */ /* 0x000fc40003fa4270 */
[----:B------:R-:W-:Y:S02]  /*2a50*/  FSEL R161, R41, -INF , P3 ;  /* 0xff80000029a17808 */ /* 0x000fe40001800000 */
[----:B------:R-:W-:Y:S02]  /*2a60*/  FSEL R166, R44, -INF , P6 ;  /* 0xff8000002ca67808 */ /* 0x000fe40003000000 */
[C---:B------:R-:W-:Y:S02]  /*2a70*/  ISETP.GT.AND P3, PT, R72.reuse, 0x38, PT ;  /* 0x000000384800780c */ /* 0x040fe40003f64270 */
[----:B------:R-:W-:Y:S02]  /*2a80*/  ISETP.GT.AND P6, PT, R72, 0x39, PT ;  /* 0x000000394800780c */ /* 0x000fe40003fc4270 */
[----:B------:R-:W-:Y:S02]  /*2a90*/  FMNMX.FTZ R25, R24, R20, !PT ;  /* 0x0000001418197209 */ /* 0x000fe40007810000 */
[----:B------:R-:W-:-:S02]  /*2aa0*/  FSEL R170, R37, -INF , P4 ;  /* 0xff80000025aa7808 */ /* 0x000fc40002000000 */
[C---:B------:R-:W-:Y:S02]  /*2ab0*/  ISETP.GT.AND P4, PT, R72.reuse, 0x30, PT ;  /* 0x000000304800780c */ /* 0x040fe40003f84270 */
[----:B------:R-:W-:Y:S02]  /*2ac0*/  FSEL R171, R45, -INF , P5 ;  /* 0xff8000002dab7808 */ /* 0x000fe40002800000 */
[----:B------:R-:W-:Y:S02]  /*2ad0*/  ISETP.GT.AND P5, PT, R72, 0x40, PT ;  /* 0x000000404800780c */ /* 0x000fe40003fa4270 */
[----:B------:R-:W-:Y:S02]  /*2ae0*/  FSEL R167, R52, -INF , P3 ;  /* 0xff80000034a77808 */ /* 0x000fe40001800000 */
[----:B------:R-:W-:Y:S02]  /*2af0*/  FSEL R172, R53, -INF , P6 ;  /* 0xff80000035ac7808 */ /* 0x000fe40003000000 */
[----:B------:R-:W-:-:S02]  /*2b00*/  FSEL R74, R29, -INF , P2 ;  /* 0xff8000001d4a7808 */ /* 0x000fc40001000000 */
[C---:B------:R-:W-:Y:S02]  /*2b10*/  ISETP.GT.AND P3, PT, R72.reuse, 0x49, PT ;  /* 0x000000494800780c */ /* 0x040fe40003f64270 */
[----:B------:R-:W-:Y:S02]  /*2b20*/  ISETP.GT.AND P6, PT, R72, 0x50, PT ;  /* 0x000000504800780c */ /* 0x000fe40003fc4270 */
[----:B------:R-:W-:Y:S02]  /*2b30*/  FMNMX.FTZ R25, R28, R25, !PT ;  /* 0x000000191c197209 */ /* 0x000fe40007810000 */
[----:B------:R-:W-:Y:S02]  /*2b40*/  FSEL R158, R48, -INF , P4 ;  /* 0xff800000309e7808 */ /* 0x000fe40002000000 */
[----:B------:R-:W-:Y:S02]  /*2b50*/  ISETP.GT.AND P4, PT, R72, 0x41, PT ;  /* 0x000000414800780c */ /* 0x000fe40003f84270 */
[----:B------:R-:W-:-:S02]  /*2b60*/  FSEL R159, R56, -INF , P5 ;  /* 0xff800000389f7808 */ /* 0x000fc40002800000 */
[----:B------:R-:W-:Y:S02]  /*2b70*/  ISETP.GT.AND P5, PT, R72, 0x51, PT ;  /* 0x000000514800780c */ /* 0x000fe40003fa4270 */
[----:B------:R-:W-:Y:S02]  /*2b80*/  FSEL R173, R61, -INF , P3 ;  /* 0xff8000003dad7808 */ /* 0x000fe40001800000 */
[----:B------:R-:W-:Y:S02]  /*2b90*/  FSEL R0, R64, -INF , P6 ;  /* 0xff80000040007808 */ /* 0x000fe40003000000 */
[----:B------:R-:W-:Y:S02]  /*2ba0*/  FMNMX.FTZ R25, R74, R25, !PT ;  /* 0x000000194a197209 */ /* 0x000fe40007810000 */
[C---:B------:R-:W-:Y:S02]  /*2bb0*/  ISETP.GT.AND P3, PT, R73.reuse, RZ, PT ;  /* 0x000000ff4900720c */ /* 0x040fe40003f64270 */
[----:B------:R-:W-:-:S02]  /*2bc0*/  ISETP.GT.AND P6, PT, R73, 0x1, PT ;  /* 0x000000014900780c */ /* 0x000fc40003fc4270 */
[----:B------:R-:W-:Y:S02]  /*2bd0*/  FSEL R163, R57, -INF , P4 ;  /* 0xff80000039a37808 */ /* 0x000fe40002000000 */
[----:B------:R-:W-:Y:S02]  /*2be0*/  ISETP.GT.AND P4, PT, R72, 0x58, PT ;  /* 0x000000584800780c */ /* 0x000fe40003f84270 */
[----:B------:R-:W-:Y:S02]  /*2bf0*/  FSEL R164, R65, -INF , P5 ;  /* 0xff80000041a47808 */ /* 0x000fe40002800000 */
[----:B------:R-:W-:Y:S02]  /*2c00*/  FMNMX.FTZ R29, R12, R25, !PT ;  /* 0x000000190c1d7209 */ /* 0x000fe40007810000 */
[----:B------:R-:W-:Y:S02]  /*2c10*/  ISETP.GT.AND P5, PT, R73, 0x8, PT ;  /* 0x000000084900780c */ /* 0x000fe40003fa4270 */
[----:B------:R-:W-:-:S02]  /*2c20*/  FSEL R25, R26, -INF , P3 ;  /* 0xff8000001a197808 */ /* 0x000fc40001800000 */
[----:B------:R-:W-:Y:S02]  /*2c30*/  FSEL R27, R27, -INF , P6 ;  /* 0xff8000001b1b7808 */ /* 0x000fe40003000000 */
        /* <DEDUP_REMOVED lines=18> */
[----:B------:R-:W-:Y:S02]  /*2d60*/  FMNMX.FTZ R30, R157, R30, !PT ;  /* 0x0000001e9d1e7209 */ /* 0x000fe40007810000 */
[----:B------:R-:W-:Y:S02]  /*2d70*/  ISETP.GT.AND P3, PT, R73, 0x19, PT ;  /* 0x000000194900780c */ /* 0x000fe40003f64270 */
[----:B------:R-:W-:Y:S02]  /*2d80*/  FSEL R213, R38, -INF , P4 ;  /* 0xff80000026d57808 */ /* 0x000fe40002000000 */
[----:B------:R-:W-:Y:S02]  /*2d90*/  FMNMX.FTZ R26, R211, R26, !PT ;  /* 0x0000001ad31a7209 */ /* 0x000fe40007810000 */
[----:B------:R-:W-:-:S02]  /*2da0*/  FMNMX.FTZ R33, R161, R30, !PT ;  /* 0x0000001ea1217209 */ /* 0x000fc40007810000 */
[----:B------:R-:W-:Y:S02]  /*2db0*/  ISETP.GT.AND P5, PT, R73, 0x20, PT ;  /* 0x000000204900780c */ /* 0x000fe40003fa4270 */
[----:B------:R-:W-:Y:S02]  /*2dc0*/  FSEL R215, R39, -INF , P3 ;  /* 0xff80000027d77808 */ /* 0x000fe40001800000 */
[----:B------:R-:W-:Y:S02]  /*2dd0*/  FMNMX.FTZ R26, R213, R26, !PT ;  /* 0x0000001ad51a7209 */ /* 0x000fe40007810000 */
        /* <DEDUP_REMOVED lines=32> */
[----:B------:R-:W-:-:S02]  /*2fe0*/  ISETP.GT.AND P2, PT, R72, 0x48, PT ;  /* 0x000000484800780c */ /* 0x000fc40003f44270 */
        /* <DEDUP_REMOVED lines=50> */
[--C-:B------:R-:W-:Y:S01]  /*3310*/  FFMA.FTZ R178, R28, UR10, -R199.reuse ;  /* 0x0000000a1cb27c23 */ /* 0x100fe200080108c7 */
[----:B------:R-:W-:Y:S01]  /*3320*/  FSEL R204, R204, RZ, P2 ;  /* 0x000000ffcccc7208 */ /* 0x000fe20001000000 */
[--C-:B------:R-:W-:Y:S01]  /*3330*/  FFMA.FTZ R179, R74, UR10, -R199.reuse ;  /* 0x0000000a4ab37c23 */ /* 0x100fe200080108c7 */
[----:B------:R-:W-:Y:S01]  /*3340*/  ISETP.NE.AND P2, PT, R76, RZ, PT ;  /* 0x000000ff4c00720c */ /* 0x000fe20003f45270 */
[----:B------:R-:W-:Y:S01]  /*3350*/  MUFU.EX2 R175, R175 ;  /* 0x000000af00af7308 */ /* 0x000fe20000000800 */
[----:B------:R-:W0:Y:S01]  /*3360*/  S2R R76, SR_TID.X ;  /* 0x00000000004c7919 */ /* 0x000e220000002100 */
        /* <DEDUP_REMOVED lines=8> */
[----:B------:R-:W-:Y:S01]  /*33f0*/  FFMA.FTZ R170, R211, UR10, -R204 ;  /* 0x0000000ad3aa7c23 */ /* 0x000fe200080108cc */
[----:B------:R-:W-:Y:S01]  /*3400*/  FFMA.FTZ R12, R12, UR10, -R199 ;  /* 0x0000000a0c0c7c23 */ /* 0x000fe200080108c7 */
[----:B------:R-:W-:-:S02]  /*3410*/  @!P2 VIADD R20, R190, 0x32440 ;  /* 0x00032440be14a836 */ /* 0x000fc40000000000 */
[--C-:B------:R-:W-:Y:S01]  /*3420*/  FFMA.FTZ R165, R217, UR10, -R204.reuse ;  /* 0x0000000ad9a57c23 */ /* 0x100fe200080108cc */
[--C-:B------:R-:W-:Y:S01]  /*3430*/  FFMA.FTZ R206, R213, UR10, -R204.reuse ;  /* 0x0000000ad5ce7c23 */ /* 0x100fe200080108cc */
[----:B------:R-:W-:Y:S01]  /*3440*/  FFMA.FTZ R211, R215, UR10, -R204 ;  /* 0x0000000ad7d37c23 */ /* 0x000fe200080108cc */
[----:B------:R-:W-:Y:S01]  /*3450*/  MUFU.EX2 R178, R178 ;  /* 0x000000b200b27308 */ /* 0x000fe20000000800 */
[----:B------:R-:W-:Y:S01]  /*3460*/  @!P2 PRMT R20, RZ, 0x654, R20 ;  /* 0x00000654ff14a816 */ /* 0x000fe20000000014 */
[--C-:B------:R-:W-:Y:S01]  /*3470*/  FFMA.FTZ R208, R161, UR10, -R199.reuse ;  /* 0x0000000aa1d07c23 */ /* 0x100fe200080108c7 */
[--C-:B------:R-:W-:Y:S01]  /*3480*/  FFMA.FTZ R161, R166, UR10, -R199.reuse ;  /* 0x0000000aa6a17c23 */ /* 0x100fe200080108c7 */
[--C-:B------:R-:W-:Y:S01]  /*3490*/  FFMA.FTZ R166, R171, UR10, -R199.reuse ;  /* 0x0000000aaba67c23 */ /* 0x100fe200080108c7 */
[--C-:B------:R-:W-:Y:S01]  /*34a0*/  FFMA.FTZ R171, R180, UR10, -R204.reuse ;  /* 0x0000000ab4ab7c23 */ /* 0x100fe200080108cc */
[--C-:B------:R-:W-:Y:S01]  /*34b0*/  FFMA.FTZ R180, R185, UR10, -R204.reuse ;  /* 0x0000000ab9b47c23 */ /* 0x100fe200080108cc */
[--C-:B------:R-:W-:Y:S01]  /*34c0*/  FFMA.FTZ R157, R157, UR10, -R199.reuse ;  /* 0x0000000a9d9d7c23 */ /* 0x100fe200080108c7 */
[----:B------:R-:W2:Y:S01]  /*34d0*/  MUFU.EX2 R179, R179 ;  /* 0x000000b300b37308 */ /* 0x000ea20000000800 */
[----:B-1----:R-:W-:Y:S01]  /*34e0*/  F2FP.F16.F32.PACK_AB R152, R175, R176 ;  /* 0x000000b0af98723e */ /* 0x002fe200000000ff */
[--C-:B------:R-:W-:Y:S01]  /*34f0*/  FFMA.FTZ R185, R191, UR10, -R204.reuse ;  /* 0x0000000abfb97c23 */ /* 0x100fe200080108cc */
[--C-:B------:R-:W-:Y:S01]  /*3500*/  FFMA.FTZ R194, R194, UR10, -R204.reuse ;  /* 0x0000000ac2c27c23 */ /* 0x100fe200080108cc */
[--C-:B------:R-:W-:Y:S01]  /*3510*/  FFMA.FTZ R191, R162, UR10, -R199.reuse ;  /* 0x0000000aa2bf7c23 */ /* 0x100fe200080108c7 */
[--C-:B------:R-:W-:Y:S01]  /*3520*/  FFMA.FTZ R162, R167, UR10, -R199.reuse ;  /* 0x0000000aa7a27c23 */ /* 0x100fe200080108c7 */
[--C-:B------:R-:W-:Y:S01]  /*3530*/  FFMA.FTZ R167, R172, UR10, -R199.reuse ;  /* 0x0000000aaca77c23 */ /* 0x100fe200080108c7 */
[----:B------:R-:W-:Y:S01]  /*3540*/  FFMA.FTZ R172, R181, UR10, -R204 ;  /* 0x0000000ab5ac7c23 */ /* 0x000fe200080108cc */
[----:B------:R-:W-:Y:S01]  /*3550*/  MUFU.EX2 R177, R177 ;  /* 0x000000b100b17308 */ /* 0x000fe20000000800 */
[----:B0-----:R-:W-:Y:S01]  /*3560*/  SHF.R.U32.HI R76, RZ, 0x7, R76 ;  /* 0x00000007ff4c7819 */ /* 0x001fe2000001164c */
[--C-:B------:R-:W-:Y:S01]  /*3570*/  FFMA.FTZ R181, R186, UR10, -R204.reuse ;  /* 0x0000000abab57c23 */ /* 0x100fe200080108cc */
[--C-:B------:R-:W-:Y:S01]  /*3580*/  FFMA.FTZ R158, R158, UR10, -R199.reuse ;  /* 0x0000000a9e9e7c23 */ /* 0x100fe200080108c7 */
[--C-:B------:R-:W-:Y:S01]  /*3590*/  FFMA.FTZ R186, R192, UR10, -R204.reuse ;  /* 0x0000000ac0ba7c23 */ /* 0x100fe200080108cc */
[----:B------:R-:W-:Y:S01]  /*35a0*/  IADD3 R202, -R76, 0xb, RZ ;  /* 0x0000000b4cca7810 */ /* 0x000fe20007ffe1ff */
[--C-:B------:R-:W-:Y:S01]  /*35b0*/  FFMA.FTZ R195, R195, UR10, -R204.reuse ;  /* 0x0000000ac3c37c23 */ /* 0x100fe200080108cc */
[--C-:B------:R-:W-:Y:S01]  /*35c0*/  FFMA.FTZ R192, R163, UR10, -R199.reuse ;  /* 0x0000000aa3c07c23 */ /* 0x100fe200080108c7 */
[----:B------:R-:W0:Y:S01]  /*35d0*/  MUFU.EX2 R188, R188 ;  /* 0x000000bc00bc7308 */ /* 0x000e220000000800 */
[----:B--2---:R-:W-:Y:S01]  /*35e0*/  F2FP.F16.F32.PACK_AB R154, R179, R178 ;  /* 0x000000b2b39a723e */ /* 0x004fe200000000ff */
[----:B------:R1:W-:Y:S06]  /*35f0*/  BAR.ARV R202, 0x100 ;  /* 0x000400ca0000751d */ /* 0x0003ec0000002000 */
[----:B------:R2:W-:Y:S01]  /*3600*/  @!P2 SYNCS.ARRIVE.TRANS64.RED.A1T0 RZ, [R20+URZ], RZ ;  /* 0x000000ff14ffa9a7 */ /* 0x0005e2000810043f */
        /* <DEDUP_REMOVED lines=12> */
[--C-:B------:R-:W-:Y:S01]  /*36d0*/  FFMA.FTZ R169, R174, UR10, -R199.reuse ;  /* 0x0000000aaea97c23 */ /* 0x100fe200080108c7 */
[--C-:B------:R-:W-:Y:S01]  /*36e0*/  FFMA.FTZ R174, R189, UR10, -R204.reuse ;  /* 0x0000000abdae7c23 */ /* 0x100fe200080108cc */
[--C-:B------:R-:W-:Y:S01]  /*36f0*/  FFMA.FTZ R189, R193, UR10, -R204.reuse ;  /* 0x0000000ac1bd7c23 */ /* 0x100fe200080108cc */
[----:B------:R-:W-:Y:S01]  /*3700*/  FFMA.FTZ R0, R0, UR10, -R199 ;  /* 0x0000000a00007c23 */ /* 0x000fe200080108c7 */
[----:B------:R-:W-:Y:S01]  /*3710*/  MUFU.EX2 R12, R12 ;  /* 0x0000000c000c7308 */ /* 0x000fe20000000800 */
[--C-:B------:R-:W-:Y:S01]  /*3720*/  FFMA.FTZ R193, R197, UR10, -R204.reuse ;  /* 0x0000000ac5c17c23 */ /* 0x100fe200080108cc */
[----:B------:R-:W-:Y:S01]  /*3730*/  FFMA.FTZ R198, R205, UR10, -R204 ;  /* 0x0000000acdc67c23 */ /* 0x000fe200080108cc */
[----:B------:R-:W-:Y:S01]  /*3740*/  FADD.FTZ R175, R176, R175 ;  /* 0x000000afb0af7221 */ /* 0x000fe20000010000 */
[----:B------:R-:W-:Y:S01]  /*3750*/  FADD.FTZ R188, R177, R188 ;  /* 0x000000bcb1bc7221 */ /* 0x000fe20000010000 */
[----:B--2---:R-:W-:-:S02]  /*3760*/  IMAD.U32 R20, RZ, RZ, UR5 ;  /* 0x00000005ff147e24 */ /* 0x004fc4000f8e00ff */
[----:B------:R-:W-:Y:S01]  /*3770*/  FADD.FTZ R178, R178, R175 ;  /* 0x000000afb2b27221 */ /* 0x000fe20000010000 */
[----:B------:R-:W0:Y:S01]  /*3780*/  MUFU.EX2 R207, R207 ;  /* 0x000000cf00cf7308 */ /* 0x000e220000000800 */
[----:B---3--:R-:W-:Y:S01]  /*3790*/  F2FP.F16.F32.PACK_AB R155, R184, R183 ;  /* 0x000000b7b89b723e */ /* 0x008fe200000000ff */
[----:B------:R1:W-:Y:S01]  /*37a0*/  BAR.SYNC.DEFER_BLOCKING R203, 0x100 ;  /* 0x000400cb0000751d */ /* 0x0003e20000010000 */
[----:B------:R-:W-:Y:S01]  /*37b0*/  FADD.FTZ R183, R183, R188 ;  /* 0x000000bcb7b77221 */ /* 0x000fe20000010000 */
[----:B------:R-:W-:Y:S01]  /*37c0*/  FADD.FTZ R179, R179, R178 ;  /* 0x000000b2b3b37221 */ /* 0x000fe20000010000 */
[----:B------:R-:W-:Y:S02]  /*37d0*/  @!P2 VIADD R190, R190, 0x32460 ;  /* 0x00032460bebea836 */ /* 0x000fe40000000000 */
[----:B------:R-:W-:Y:S01]  /*37e0*/  FADD.FTZ R184, R184, R183 ;  /* 0x000000b7b8b87221 */ /* 0x000fe20000010000 */
[----:B------:R-:W-:Y:S02]  /*37f0*/  MUFU.EX2 R160, R160 ;  /* 0x000000a000a07308 */ /* 0x000fe40000000800 */
[----:B------:R-:W-:-:S06]  /*3800*/  @!P2 PRMT R190, RZ, 0x654, R190 ;  /* 0x00000654ffbea816 */ /* 0x000fcc00000000be */
[----:B------:R-:W-:Y:S08]  /*3810*/  MUFU.EX2 R209, R209 ;  /* 0x000000d100d17308 */ /* 0x000ff00000000800 */
[----:B------:R-:W-:Y:S01]  /*3820*/  MUFU.EX2 R165, R165 ;  /* 0x000000a500a57308 */ /* 0x000fe20000000800 */
[----:B------:R-:W-:-:S06]  /*3830*/  WARPGROUP.ARRIVE ;  /* 0x00000000000079c5 */ /* 0x000fcc0000000000 */
[----:B------:R-:W-:Y:S01]  /*3840*/  HGMMA.64x256x16.F32 R24, R152, gdesc[UR12].tnspB, RZ, !UPT, gsb0 ;  /* 0x43e0000c98187df0 */ /* 0x000fe2000c0008ff */
[----:B------:R-:W2:Y:S01]  /*3850*/  MUFU.EX2 R170, R170 ;  /* 0x000000aa00aa7308 */ /* 0x000ea20000000800 */
[----:B------:R-:W-:Y:S01]  /*3860*/  UMOV UR14, UR4 ;  /* 0x00000004000e7c82 */ /* 0x000fe20008000000 */
[----:B------:R-:W-:Y:S01]  /*3870*/  UMOV UR15, 0x40000040 ;  /* 0x40000040000f7882 */ /* 0x000fe20000000000 */
[----:B------:R-:W-:-:S05]  /*3880*/  UIADD3 UR4, UR5, 0x100, URZ ;  /* 0x0000010005047890 */ /* 0x000fca000fffe03f */
        /* <DEDUP_REMOVED lines=48> */
[----:B------:R-:W-:Y:S01]  /*3b90*/  UMOV UR14, UR4 ;  /* 0x00000004000e7c82 */ /* 0x000fe20008000000 */
[----:B------:R-:W-:Y:S01]  /*3ba0*/  UMOV UR15, 0x40000040 ;  /* 0x40000040000f7882 */ /* 0x000fe20000000000 */
[----:B------:R-:W-:Y:S01]  /*3bb0*/  UIADD3 UR4, UR5, 0x180, URZ ;  /* 0x0000018005047890 */ /* 0x000fe2000fffe03f */
        /* <DEDUP_REMOVED lines=14> */
[----:B------:R-:W-:-:S06]  /*3ca0*/  FADD.FTZ R185, R194, R185 ;  /* 0x000000b9c2b97221 */ /* 0x000fcc0000010000 */
[----:B------:R-:W-:Y:S01]  /*3cb0*/  HGMMA.64x256x16.F32 R24, R152, gdesc[UR12].tnspB, R24, gsb0 ;  /* 0x43e0000c98187df0 */ /* 0x000fe20008000818 */
[----:B------:R-:W-:Y:S01]  /*3cc0*/  UMOV UR14, UR4 ;  /* 0x00000004000e7c82 */ /* 0x000fe20008000000 */
[----:B------:R-:W-:Y:S01]  /*3cd0*/  UMOV UR15, 0x40000040 ;  /* 0x40000040000f7882 */ /* 0x000fe20000000000 */
[----:B------:R-:W-:Y:S01]  /*3ce0*/  UIADD3 UR4, UR5, 0x200, URZ ;  /* 0x0000020005047890 */ /* 0x000fe2000fffe03f */
        /* <DEDUP_REMOVED lines=13> */
[----:B------:R-:W-:-:S07]  /*3dc0*/  FADD.FTZ R186, R195, R186 ;  /* 0x000000bac3ba7221 */ /* 0x000fce0000010000 */
        /* <DEDUP_REMOVED lines=21> */
[----:B------:R-:W-:Y:S02]  /*3f20*/  @UP0 ULDC UR4, c[0x0][0x44c] ;  /* 0x0001130000040ab9 */ /* 0x000fe40000000800 */
[----:B------:R-:W-:-:S04]  /*3f30*/  UIMAD.WIDE.U32 UR4, UR38, UR4, URZ ;  /* 0x00000004260472a5 */ /* 0x000fc8000f8e003f */
[----:B------:R-:W-:Y:S02]  /*3f40*/  @UP0 USHF.R.U32.HI UR38, URZ, UR7, UR5 ;  /* 0x000000073f260299 */ /* 0x000fe40008011605 */
[----:B------:R-:W-:Y:S02]  /*3f50*/  UIADD3 UR7, UR42, -0x2, URZ ;  /* 0xfffffffe2a077890 */ /* 0x000fe4000fffe03f */
[----:B------:R-:W-:-:S04]  /*3f60*/  UIADD3 UR4, UR38, -UR6, UR39 ;  /* 0x8000000626047290 */ /* 0x000fc8000fffe027 */
[----:B------:R-:W-:-:S04]  /*3f70*/  UIMAD.WIDE UR4, UR4, 0x2aaaaaab, URZ ;  /* 0x2aaaaaab040478a5 */ /* 0x000fc8000f8e023f */
[----:B------:R-:W-:-:S04]  /*3f80*/  USHF.R.U32.HI UR4, URZ, 0x1f, UR5 ;  /* 0x0000001f3f047899 */ /* 0x000fc80008011605 */
[----:B------:R-:W-:-:S04]  /*3f90*/  ULEA.HI.SX32 UR4, UR5, UR4, 0x1c ;  /* 0x0000000405047291 */ /* 0x000fc8000f8fe23f */
[----:B------:R-:W-:-:S04]  /*3fa0*/  UISETP.LT.AND UP1, UPT, UR11, UR4, UPT ;  /* 0x000000040b00728c */ /* 0x000fc8000bf21270 */
[----:B------:R-:W-:-:S03]  /*3fb0*/  USEL UR56, UR11, UR4, !UP1 ;  /* 0x000000040b387287 */ /* 0x000fc6000c800000 */
[----:B------:R-:W-:Y:S01]  /*3fc0*/  UMOV UR4, URZ ;  /* 0x0000003f00047c82 */ /* 0x000fe20008000000 */
[----:B------:R-:W-:-:S06]  /*3fd0*/  UISETP.GE.AND UP1, UPT, UR7, UR56, UPT ;  /* 0x000000380700728c */ /* 0x000fcc000bf26270 */
[----:B------:R-:W-:Y:S01]  /*3fe0*/  PLOP3.LUT P3, PT, PT, PT, UP1, 0x80, 0x0 ;  /* 0x000000000000781c */ /* 0x000fe20003f6f018 */
[----:B------:R-:W-:Y:S02]  /*3ff0*/  WARPGROUP.DEPBAR.LE gsb0, 0x0 ;  /* 0x00008000000079c5 */ /* 0x000fe40000010000 */
[----:B------:R-:W-:Y:S01]  /*4000*/  F2FP.F16.F32.PACK_AB R152, R213, R0 ;  /* 0x00000000d598723e */ /* 0x000fe200000000ff */
[----:B------:R-:W-:Y:S01]  /*4010*/  FADD.FTZ R0, R0, R163 ;  /* 0x000000a300007221 */ /* 0x000fe20000010000 */
[----:B------:R-:W-:Y:S01]  /*4020*/  F2FP.F16.F32.PACK_AB R153, R189, R174 ;  /* 0x000000aebd99723e */ /* 0x000fe200000000ff */
        /* <DEDUP_REMOVED lines=14> */
[----:B------:R-:W-:Y:S01]  /*4110*/  IMAD.MOV.U32 R205, RZ, RZ, R156 ;  /* 0x000000ffffcd7224 */ /* 0x000fe200078e009c */
[----:B------:R-:W-:Y:S01]  /*4120*/  UMOV UR60, URZ ;  /* 0x0000003f003c7c82 */ /* 0x000fe20008000000 */
[----:B------:R-:W-:Y:S01]  /*4130*/  IMAD.MOV.U32 R204, RZ, RZ, R201 ;  /* 0x000000ffffcc7224 */ /* 0x000fe200078e00c9 */
[----:B------:R-:W-:-:S06]  /*4140*/  UMOV UR4, URZ ;  /* 0x0000003f00047c82 */ /* 0x000fcc0008000000 */
.L_x_13282:
[----:B------:R-:W-:-:S04]  /*4150*/  UIADD3 UR4, UR4, 0x1, URZ ;  /* 0x0000000104047890 */ /* 0x000fc8000fffe03f */
[----:B------:R-:W-:-:S04]  /*4160*/  UISETP.NE.AND UP1, UPT, UR4, 0x2, UPT ;  /* 0x000000020400788c */ /* 0x000fc8000bf25270 */
[----:B------:R-:W-:Y:S02]  /*4170*/  USEL UR5, URZ, 0x1, UP1 ;  /* 0x000000013f057887 */ /* 0x000fe40008800000 */
[----:B------:R-:W-:Y:S02]  /*4180*/  USEL UR4, UR4, URZ, UP1 ;  /* 0x0000003f04047287 */ /* 0x000fe40008800000 */
[----:B------:R-:W-:Y:S01]  /*4190*/  ULOP3.LUT UR60, UR60, UR5, URZ, 0x3c, !UPT ;  /* 0x000000053c3c7292 */ /* 0x000fe2000f8e3c3f */
[----:B-1----:R-:W-:Y:S11]  /*41a0*/  @!P0 BRA `(.L_x_13274) ;  /* 0x0000000000048947 */ /* 0x002ff60003800000 */
[----:B------:R-:W-:Y:S01]  /*41b0*/  BPT.TRAP 0x1 ;  /* 0x000000040000795c */ /* 0x000fe20000300000 */
.L_x_13274:
[----:B------:R-:W-:Y:S01]  /*41c0*/  R2UR UR5, R22 ;  /* 0x00000000160572ca */ /* 0x000fe200000e0000 */
[----:B------:R-:W-:-:S05]  /*41d0*/  IMAD.U32 R201, RZ, RZ, UR60 ;  /* 0x0000003cffc97e24 */ /* 0x000fca000f8e00ff */
[----:B------:R-:W-:-:S07]  /*41e0*/  SHF.L.U32 R201, R201, 0x1f, RZ ;  /* 0x0000001fc9c97819 */ /* 0x000fce00000006ff */
[----:B------:R-:W-:-:S09]  /*41f0*/  ULEA UR5, UR4, UR5, 0x3 ;  /* 0x0000000504057291 */ /* 0x000fd2000f8e183f */
[----:B------:R1:W2:Y:S01]  /*4200*/  SYNCS.PHASECHK.TRANS64.TRYWAIT P3, [UR5+0x32430], R201 ;  /* 0x032430c9ff0075a7 */ /* 0x0002a20008060145 */
[----:B------:R-:W-:Y:S05]  /*4210*/  @!P0 BRA `(.L_x_13275) ;  /* 0x0000000000048947 */ /* 0x000fea0003800000 */
[----:B------:R-:W-:Y:S01]  /*4220*/  BPT.TRAP 0x1 ;  /* 0x000000040000795c */ /* 0x000fe20000300000 */
.L_x_13275:
[----:B--2---:R-:W-:Y:S05]  /*4230*/  @P3 BRA `(.L_x_13276) ;  /* 0x0000000000083947 */ /* 0x004fea0003800000 */
[----:B------:R-:W2:Y:S02]  /*4240*/  SYNCS.PHASECHK.TRANS64.TRYWAIT P3, [UR5+0x32430], R201 ;  /* 0x032430c9ff0075a7 */ /* 0x000ea40008060145 */
[----:B--2---:R-:W-:Y:S05]  /*4250*/  @!P3 BRA `(.L_x_13277) ;  /* 0x000000c800d8b947 */ /* 0x004fea0003800000 */
.L_x_13276:
[----:B------:R-:W-:Y:S01]  /*4260*/  R2UR UR6, R21 ;  /* 0x00000000150672ca */ /* 0x000fe200000e0000 */
[----:B0-2---:R-:W-:Y:S01]  /*4270*/  WARPGROUP.ARRIVE ;  /* 0x00000000000079c5 */ /* 0x005fe20000000000 */
        /* <DEDUP_REMOVED lines=49> */
.L_x_13278:
[----:B------:R0:W2:Y:S01]  /*4590*/  SYNCS.PHASECHK.TRANS64.TRYWAIT P3, [UR5+0x32450], R201 ;  /* 0x032450c9ff0075a7 */ /* 0x0000a20008060145 */
[----:B------:R-:W-:Y:S05]  /*45a0*/  @!P0 BRA `(.L_x_13279) ;  /* 0x0000000000048947 */ /* 0x000fea0003800000 */
[----:B------:R-:W-:Y:S01]  /*45b0*/  BPT.TRAP 0x1 ;  /* 0x000000040000795c */ /* 0x000fe20000300000 */
.L_x_13279:
[----:B--2---:R-:W-:Y:S05]  /*45c0*/  @P3 BRA `(.L_x_13280) ;  /* 0x0000000000083947 */ /* 0x004fea0003800000 */
[----:B------:R-:W2:Y:S02]  /*45d0*/  SYNCS.PHASECHK.TRANS64.TRYWAIT P3, [UR5+0x32450], R201 ;  /* 0x032450c9ff0075a7 */ /* 0x000ea40008060145 */
[----:B--2---:R-:W-:Y:S05]  /*45e0*/  @!P3 BRA `(.L_x_13281) ;  /* 0x000000c8000cb947 */ /* 0x004fea0003800000 */
.L_x_13280:
[----:B012---:R-:W-:Y:S01]  /*45f0*/  MOV R201, UR49 ;  /* 0x0000003100c97c02 */ /* 0x007fe20008000f00 */
[----:B------:R-:W-:Y:S01]  /*4600*/  UIMAD UR6, UR4, 0xc00, UR61 ;  /* 0x00000c00040678a4 */ /* 0x000fe2000f8e023d */
[----:B------:R-:W-:Y:S01]  /*4610*/  MOV R202, UR48 ;  /* 0x0000003000ca7c02 */ /* 0x000fe20008000f00 */
[----:B------:R-:W-:Y:S01]  /*4620*/  WARPGROUP.ARRIVE ;  /* 0x00000000000079c5 */ /* 0x000fe20000000000 */
[----:B------:R-:W-:Y:S01]  /*4630*/  R2UR UR48, R4 ;  /* 0x00000000043072ca */ /* 0x000fe200000e0000 */
[----:B------:R-:W-:Y:S01]  /*4640*/  UMOV UR51, 0x40000040 ;  /* 0x4000004000337882 */ /* 0x000fe20000000000 */
[----:B------:R-:W-:Y:S01]  /*4650*/  R2UR UR49, R5 ;  /* 0x00000000053172ca */ /* 0x000fe200000e0000 */
[----:B------:R-:W-:Y:S01]  /*4660*/  UIADD3 UR10, UR6, 0x2, URZ ;  /* 0x00000002060a7890 */ /* 0x000fe2000fffe03f */
[----:B------:R-:W-:Y:S01]  /*4670*/  MOV R206, UR53 ;  /* 0x0000003500ce7c02 */ /* 0x000fe20008000f00 */
[----:B------:R-:W-:Y:S01]  /*4680*/  UMOV UR50, UR6 ;  /* 0x0000000600327c82 */ /* 0x000fe20008000000 */
[----:B------:R-:W-:Y:S01]  /*4690*/  MOV R207, UR52 ;  /* 0x0000003400cf7c02 */ /* 0x000fe20008000f00 */
[----:B------:R-:W-:Y:S01]  /*46a0*/  UMOV UR55, 0x40000040 ;  /* 0x4000004000377882 */ /* 0x000fe20000000000 */
[----:B------:R-:W-:Y:S01]  /*46b0*/  R2UR UR52, R2 ;  /* 0x00000000023472ca */ /* 0x000fe200000e0000 */
[----:B------:R-:W-:Y:S01]  /*46c0*/  UMOV UR59, 0x40000040 ;  /* 0x40000040003b7882 */ /* 0x000fe20000000000 */
[----:B------:R-:W-:Y:S01]  /*46d0*/  R2UR UR53, R3 ;  /* 0x00000000033572ca */ /* 0x000fe200000e0000 */
[----:B------:R-:W-:Y:S01]  /*46e0*/  UMOV UR54, UR10 ;  /* 0x0000000a00367c82 */ /* 0x000fe20008000000 */
[----:B------:R-:W-:Y:S01]  /*46f0*/  MOV R208, UR57 ;  /* 0x0000003900d07c02 */ /* 0x000fe20008000f00 */
[----:B------:R-:W-:Y:S01]  /*4700*/  UIADD3 UR10, UR6, 0x4, URZ ;  /* 0x00000004060a7890 */ /* 0x000fe2000fffe03f */
[----:B------:R-:W-:Y:S01]  /*4710*/  MOV R209, UR56 ;  /* 0x0000003800d17c02 */ /* 0x000fe20008000f00 */
[----:B------:R-:W-:Y:S01]  /*4720*/  HGMMA.64x96x16.F32 R152, gdesc[UR48], R152, gsb0 ;  /* 0x01600000309879f0 */ /* 0x000fe20008000898 */
[----:B------:R-:W-:Y:S01]  /*4730*/  R2UR UR56, R14 ;  /* 0x000000000e3872ca */ /* 0x000fe200000e0000 */
[----:B------:R-:W-:Y:S01]  /*4740*/  UMOV UR11, 0x40000040 ;  /* 0x40000040000b7882 */ /* 0x000fe20000000000 */
[----:B------:R-:W-:Y:S01]  /*4750*/  R2UR UR57, R15 ;  /* 0x000000000f3972ca */ /* 0x000fe200000e0000 */
[----:B------:R-:W-:Y:S01]  /*4760*/  UIADD3 UR14, UR6, 0x300, URZ ;  /* 0x00000300060e7890 */ /* 0x000fe2000fffe03f */
[----:B------:R-:W-:Y:S01]  /*4770*/  R2UR UR49, R201 ;  /* 0x00000000c93172ca */ /* 0x000fe200000e0000 */
[----:B------:R-:W-:Y:S01]  /*4780*/  UMOV UR58, UR10 ;  /* 0x0000000a003a7c82 */ /* 0x000fe20008000000 */
[----:B------:R-:W-:Y:S01]  /*4790*/  UIADD3 UR10, UR6, 0x6, URZ ;  /* 0x00000006060a7890 */ /* 0x000fe2000fffe03f */
[----:B------:R-:W-:Y:S01]  /*47a0*/  R2UR UR48, R202 ;  /* 0x00000000ca3072ca */ /* 0x000fe200000e0000 */
[----:B------:R-:W-:Y:S01]  /*47b0*/  UMOV UR15, 0x40000040 ;  /* 0x40000040000f7882 */ /* 0x000fe20000000000 */
[----:B------:R-:W-:Y:S01]  /*47c0*/  UIADD3 UR18, UR6, 0x302, URZ ;  /* 0x0000030206127890 */ /* 0x000fe2000fffe03f */
[----:B------:R-:W0:Y:S01]  /*47d0*/  S2R R213, SR_TID.X ;  /* 0x0000000000d57919 */ /* 0x000e220000002100 */
        /* <DEDUP_REMOVED lines=17> */
[----:B0-----:R-:W-:Y:S01]  /*48f0*/  SHF.R.U32.HI R213, RZ, 0x7, R213 ;  /* 0x00000007ffd57819 */ /* 0x001fe200000116d5 */
        /* <DEDUP_REMOVED lines=8> */
[----:B------:R-:W-:Y:S01]  /*4980*/  IMAD.MOV.U32 R206, RZ, RZ, R13 ;  /* 0x000000ffffce7224 */ /* 0x000fe200078e000d */
[----:B------:R-:W-:Y:S02]  /*4990*/  WARPGROUP.DEPBAR.LE gsb0, 0x0 ;  /* 0x00008000000079c5 */ /* 0x000fe40000010000 */
[----:B------:R-:W-:-:S06]  /*49a0*/  WARPGROUP.ARRIVE ;  /* 0x00000000000079c5 */ /* 0x000fcc0000000000 */
[----:B------:R-:W-:Y:S01]  /*49b0*/  HGMMA.64x96x16.F32 R152, gdesc[UR56], R152, gsb0 ;  /* 0x01600000389879f0 */ /* 0x000fe20008000898 */
[----:B------:R-:W-:Y:S01]  /*49c0*/  R2UR UR56, R10 ;  /* 0x000000000a3872ca */ /* 0x000fe200000e0000 */
[----:B------:R-:W-:Y:S01]  /*49d0*/  UMOV UR58, UR6 ;  /* 0x00000006003a7c82 */ /* 0x000fe20008000000 */
[----:B------:R-:W-:Y:S01]  /*49e0*/  R2UR UR57, R11 ;  /* 0x000000000b3972ca */ /* 0x000fe200000e0000 */
[----:B------:R-:W-:Y:S01]  /*49f0*/  UMOV UR59, 0x40000040 ;  /* 0x40000040003b7882 */ /* 0x000fe20000000000 */
[----:B------:R-:W-:Y:S02]  /*4a00*/  @UP0 ULDC UR6, c[0x0][0x44c] ;  /* 0x0001130000060ab9 */ /* 0x000fe40000000800 */
[----:B------:R-:W-:Y:S01]  /*4a10*/  @P1 IMAD.HI.U32 R201, R13, UR6, RZ ;  /* 0x000000060dc91c27 */ /* 0x000fe2000f8e00ff */
[----:B------:R-:W-:-:S04]  /*4a20*/  @UP0 ULDC UR6, c[0x0][0x450] ;  /* 0x0001140000060ab9 */ /* 0x000fc80000000800 */
[----:B------:R-:W-:Y:S01]  /*4a30*/  @P1 SHF.R.U32.HI R206, RZ, UR6, R201 ;  /* 0x00000006ffce1c19 */ /* 0x000fe200080116c9 */
[----:B------:R-:W-:Y:S02]  /*4a40*/  UMOV UR6, 0x1 ;  /* 0x0000000100067882 */ /* 0x000fe40000000000 */
[----:B------:R-:W-:Y:S02]  /*4a50*/  UIMAD UR6, UR7, -0x60, UR6 ;  /* 0xffffffa0070678a4 */ /* 0x000fe4000f8e0206 */
[----:B------:R-:W0:Y:S01]  /*4a60*/  SHFL.IDX PT, R207, R206, RZ, 0x1c1f ;  /* 0x001c1fffcecf7589 */ /* 0x000e2200000e0000 */
[----:B------:R-:W-:Y:S02]  /*4a70*/  WARPGROUP.DEPBAR.LE gsb0, 0x0 ;  /* 0x00008000000079c5 */ /* 0x000fe40000010000 */
[----:B------:R-:W-:-:S06]  /*4a80*/  WARPGROUP.ARRIVE ;  /* 0x00000000000079c5 */ /* 0x000fcc0000000000 */
[----:B------:R-:W-:Y:S01]  /*4a90*/  HGMMA.64x96x16.F32 R152, gdesc[UR8], R152, gsb0 ;  /* 0x01600000089879f0 */ /* 0x000fe20008000898 */
[----:B------:R-:W-:Y:S01]  /*4aa0*/  ULDC UR10, c[0x0][0x2f0] ;  /* 0x0000bc00000a7ab9 */ /* 0x000fe20000000800 */
[----:B------:R-:W-:Y:S01]  /*4ab0*/  R2UR UR11, R20 ;  /* 0x00000000140b72ca */ /* 0x000fe200000e0000 */
[----:B------:R-:W-:Y:S01]  /*4ac0*/  IMAD.U32 R202, RZ, RZ, UR10 ;  /* 0x0000000affca7e24 */ /* 0x000fe2000f8e00ff */
[----:B------:R-:W-:Y:S01]  /*4ad0*/  ULDC UR10, c[0x0][0xa80] ;  /* 0x0002a000000a7ab9 */ /* 0x000fe20000000800 */
        /* <DEDUP_REMOVED lines=37> */
[----:B------:R-:W-:Y:S01]  /*4d30*/  R2UR UR57, R208 ;  /* 0x00000000d03972ca */ /* 0x000fe200000e0000 */
[----:B------:R-:W-:Y:S01]  /*4d40*/  IMAD.MOV.U32 R208, RZ, RZ, -0x2 ;  /* 0xfffffffeffd07424 */ /* 0x000fe200078e00ff */
[----:B------:R-:W-:Y:S02]  /*4d50*/  R2UR UR56, R209 ;  /* 0x00000000d13872ca */ /* 0x000fe400000e0000 */
[----:B------:R-:W1:Y:S01]  /*4d60*/  SHFL.IDX PT, R209, R206, 0x1, 0x1c1f ;  /* 0x003c1f00ced17f89 */ /* 0x000e6200000e0000 */
[----:B------:R-:W-:Y:S01]  /*4d70*/  IMAD R201, R23, R208, UR6 ;  /* 0x0000000617c97e24 */ /* 0x000fe2000f8e02d0 */
[----:B------:R-:W-:-:S07]  /*4d80*/  ULDC UR6, c[0x0][0x288] ;  /* 0x0000a20000067ab9 */ /* 0x000fce0000000800 */
[----:B------:R-:W-:Y:S02]  /*4d90*/  IMAD R202, R202, UR57, R201 ;  /* 0x00000039caca7c24 */ /* 0x000fe4000f8e02c9 */
[----:B------:R-:W-:Y:S02]  /*4da0*/  UISETP.GT.AND UP1, UPT, UR7, UR56, UPT ;  /* 0x000000380700728c */ /* 0x000fe4000bf24270 */
[----:B------:R-:W-:Y:S01]  /*4db0*/  UIADD3 UR7, UR7, -0x1, URZ ;  /* 0xffffffff07077890 */ /* 0x000fe2000fffe03f */
[----:B0-----:R-:W-:-:S04]  /*4dc0*/  IADD3 R201, R207, -UR6, R202 ;  /* 0x80000006cfc97c10 */ /* 0x001fc8000fffe0ca */
[C---:B------:R-:W-:Y:S02]  /*4dd0*/  ISETP.GT.AND P5, PT, R201.reuse, 0x1, PT ;  /* 0x00000001c900780c */ /* 0x040fe40003fa4270 */
[C---:B------:R-:W-:Y:S02]  /*4de0*/  ISETP.GT.AND P4, PT, R201.reuse, RZ, PT ;  /* 0x000000ffc900720c */ /* 0x040fe40003f84270 */
[C---:B------:R-:W-:Y:S02]  /*4df0*/  ISETP.GT.AND P6, PT, R201.reuse, 0x8, PT ;  /* 0x00000008c900780c */ /* 0x040fe40003fc4270 */
[----:B------:R-:W-:Y:S02]  /*4e00*/  ISETP.GT.AND P3, PT, R201, 0x9, PT ;  /* 0x00000009c900780c */ /* 0x000fe40003f64270 */
[----:B-1----:R-:W-:Y:S01]  /*4e10*/  IADD3 R202, R209, -UR6, R202 ;  /* 0x80000006d1ca7c10 */ /* 0x002fe2000fffe0ca */
[----:B------:R-:W-:Y:S02]  /*4e20*/  WARPGROUP.DEPBAR.LE gsb0, 0x0 ;  /* 0x00008000000079c5 */ /* 0x000fe40000010000 */
[----:B------:R-:W-:-:S02]  /*4e30*/  FSEL R153, R153, -INF , P5 ;  /* 0xff80000099997808 */ /* 0x000fc40002800000 */
[C---:B------:R-:W-:Y:S02]  /*4e40*/  ISETP.GT.AND P5, PT, R201.reuse, 0x11, PT ;  /* 0x00000011c900780c */ /* 0x040fe40003fa4270 */
[----:B------:R-:W-:Y:S02]  /*4e50*/  FSEL R207, R152, -INF , P4 ;  /* 0xff80000098cf7808 */ /* 0x000fe40002000000 */
[----:B------:R-:W-:Y:S02]  /*4e60*/  FSEL R152, R156, -INF , P6 ;  /* 0xff8000009c987808 */ /* 0x000fe40003000000 */
[----:B------:R-:W-:Y:S02]  /*4e70*/  ISETP.GT.AND P6, PT, R201, 0x18, PT ;  /* 0x00000018c900780c */ /* 0x000fe40003fc4270 */
        /* <DEDUP_REMOVED lines=14> */
[----:B------:R-:W-:Y:S02]  /*4f60*/  ISETP.GT.AND P5, PT, R202, RZ, PT ;  /* 0x000000ffca00720c */ /* 0x000fe40003fa4270 */
[----:B------:R-:W-:Y:S02]  /*4f70*/  FSEL R173, R173, -INF , P3 ;  /* 0xff800000adad7808 */ /* 0x000fe40001800000 */
[----:B------:R-:W-:Y:S02]  /*4f80*/  ISETP.GT.AND P3, PT, R201, 0x39, PT ;  /* 0x00000039c900780c */ /* 0x000fe40003f64270 */
[----:B------:R-:W-:Y:S02]  /*4f90*/  FSEL R180, R180, -INF , P6 ;  /* 0xff800000b4b47808 */ /* 0x000fe40003000000 */
[----:B------:R-:W-:Y:S02]  /*4fa0*/  FSEL R160, R160, -INF , P4 ;  /* 0xff800000a0a07808 */ /* 0x000fe40002000000 */
[----:B------:R-:W-:-:S02]  /*4fb0*/  ISETP.GT.AND P6, PT, R202, 0x1, PT ;  /* 0x00000001ca00780c */ /* 0x000fc40003fc4270 */
[----:B------:R-:W-:Y:S02]  /*4fc0*/  FSEL R154, R154, -INF , P5 ;  /* 0xff8000009a9a7808 */ /* 0x000fe40002800000 */
[----:B------:R-:W-:Y:S02]  /*4fd0*/  ISETP.GT.AND P4, PT, R201, 0x20, PT ;  /* 0x00000020c900780c */ /* 0x000fe40003f84270 */
[----:B------:R-:W-:Y:S02]  /*4fe0*/  FSEL R181, R181, -INF , P3 ;  /* 0xff800000b5b57808 */ /* 0x000fe40001800000 */
[----:B------:R-:W-:Y:S02]  /*4ff0*/  ISETP.GT.AND P3, PT, R202, 0x8, PT ;  /* 0x00000008ca00780c */ /* 0x000fe40003f64270 */
[----:B------:R-:W-:Y:S02]  /*5000*/  FSEL R155, R155, -INF , P6 ;  /* 0xff8000009b9b7808 */ /* 0x000fe40003000000 */
[----:B------:R-:W-:-:S02]  /*5010*/  FMNMX.FTZ R156, R154, R205, !PT ;  /* 0x000000cd9a9c7209 */ /* 0x000fc40007810000 */
[----:B------:R-:W-:Y:S02]  /*5020*/  FSEL R168, R168, -INF , P4 ;  /* 0xff800000a8a87808 */ /* 0x000fe40002000000 */
[----:B------:R-:W-:Y:S02]  /*5030*/  ISETP.GT.AND P4, PT, R201, 0x30, PT ;  /* 0x00000030c900780c */ /* 0x000fe40003f84270 */
[----:B------:R-:W-:Y:S02]  /*5040*/  ISETP.GT.AND P6, PT, R202, 0x9, PT ;  /* 0x00000009ca00780c */ /* 0x000fe40003fc4270 */
[----:B------:R-:W-:Y:S02]  /*5050*/  FSEL R158, R158, -INF , P3 ;  /* 0xff8000009e9e7808 */ /* 0x000fe40001800000 */
[----:B------:R-:W-:Y:S02]  /*5060*/  FMNMX.FTZ R209, R155, R156, !PT ;  /* 0x0000009c9bd17209 */ /* 0x000fe40007810000 */
[----:B------:R-:W-:-:S02]  /*5070*/  FSEL R176, R176, -INF , P4 ;  /* 0xff800000b0b07808 */ /* 0x000fc40002000000 */
[----:B------:R-:W-:Y:S02]  /*5080*/  ISETP.GT.AND P4, PT, R201, 0x40, PT ;  /* 0x00000040c900780c */ /* 0x000fe40003f84270 */
[----:B------:R-:W-:Y:S02]  /*5090*/  ISETP.GT.AND P3, PT, R202, 0x10, PT ;  /* 0x00000010ca00780c */ /* 0x000fe40003f64270 */
[----:B------:R-:W-:Y:S02]  /*50a0*/  FSEL R159, R159, -INF , P6 ;  /* 0xff8000009f9f7808 */ /* 0x000fe40003000000 */
[----:B------:R-:W-:Y:S02]  /*50b0*/  FMNMX.FTZ R156, R158, R209, !PT ;  /* 0x000000d19e9c7209 */ /* 0x000fe40007810000 */
[----:B------:R-:W-:Y:S02]  /*50c0*/  ISETP.GT.AND P5, PT, R201, 0x41, PT ;  /* 0x00000041c900780c */ /* 0x000fe40003fa4270 */
        /* <DEDUP_REMOVED lines=10> */
[----:B------:R-:W-:Y:S02]  /*5170*/  ISETP.GT.AND P3, PT, R202, 0x19, PT ;  /* 0x00000019ca00780c */ /* 0x000fe40003f64270 */
[----:B------:R-:W-:Y:S02]  /*5180*/  FSEL R166, R166, -INF , P5 ;  /* 0xff800000a6a67808 */ /* 0x000fe40002800000 */
[----:B------:R-:W-:-:S02]  /*5190*/  FMNMX.FTZ R211, R163, R206, !PT ;  /* 0x000000cea3d37209 */ /* 0x000fc40007810000 */
        /* <DEDUP_REMOVED lines=56> */
[----:B------:R-:W-:Y:S02]  /*5520*/  ISETP.GT.AND P6, PT, R201, 0x48, PT ;  /* 0x00000048c900780c */ /* 0x000fe40003fc4270 */
[----:B------:R-:W-:Y:S02]  /*5530*/  FMNMX.FTZ R156, R184, R209, !PT ;  /* 0x000000d1b89c7209 */ /* 0x000fe40007810000 */
[C---:B------:R-:W-:Y:S02]  /*5540*/  ISETP.GT.AND P5, PT, R202.reuse, 0x58, PT ;  /* 0x00000058ca00780c */ /* 0x040fe40003fa4270 */
[----:B------:R-:W-:-:S02]  /*5550*/  ISETP.GT.AND P3, PT, R202, 0x59, PT ;  /* 0x00000059ca00780c */ /* 0x000fc40003f64270 */
[----:B------:R-:W-:Y:S02]  /*5560*/  FSEL R195, R195, -INF , P4 ;  /* 0xff800000c3c37808 */ /* 0x000fe40002000000 */
[----:B------:R-:W-:Y:S02]  /*5570*/  FMNMX.FTZ R202, R194, R211, !PT ;  /* 0x000000d3c2ca7209 */ /* 0x000fe40007810000 */
[----:B------:R-:W-:Y:S02]  /*5580*/  ISETP.GT.AND P4, PT, R201, 0x49, PT ;  /* 0x00000049c900780c */ /* 0x000fe40003f84270 */
[----:B------:R-:W-:Y:S02]  /*5590*/  FSEL R188, R188, -INF , P6 ;  /* 0xff800000bcbc7808 */ /* 0x000fe40003000000 */
[----:B------:R-:W-:Y:S02]  /*55a0*/  FMNMX.FTZ R209, R185, R156, !PT ;  /* 0x0000009cb9d17209 */ /* 0x000fe40007810000 */
[----:B------:R-:W-:-:S02]  /*55b0*/  FSEL R198, R198, -INF , P5 ;  /* 0xff800000c6c67808 */ /* 0x000fc40002800000 */
[----:B------:R-:W-:Y:S02]  /*55c0*/  FMNMX.FTZ R211, R195, R202, !PT ;  /* 0x000000cac3d37209 */ /* 0x000fe40007810000 */
[----:B------:R-:W-:Y:S02]  /*55d0*/  FSEL R199, R199, -INF , P3 ;  /* 0xff800000c7c77808 */ /* 0x000fe40001800000 */
        /* <DEDUP_REMOVED lines=13> */
[----:B------:R-:W-:Y:S02]  /*56b0*/  FSEL R208, R196, -INF , P3 ;  /* 0xff800000c4d07808 */ /* 0x000fe40001800000 */
[----:B------:R-:W-:Y:S02]  /*56c0*/  FMNMX.FTZ R189, R193, R156, !PT ;  /* 0x0000009cc1bd7209 */ /* 0x000fe40007810000 */
[----:B------:R-:W-:Y:S02]  /*56d0*/  FSEL R209, R197, -INF , P4 ;  /* 0xff800000c5d17808 */ /* 0x000fe40002000000 */
[----:B------:R-:W-:-:S04]  /*56e0*/  FMNMX.FTZ R156, R208, R189, !PT ;  /* 0x000000bdd09c7209 */ /* 0x000fc80007810000 */
        /* <DEDUP_REMOVED lines=14> */
[----:B------:R0:W-:Y:S01]  /*57d0*/  MUFU.EX2 R189, R154 ;  /* 0x0000009a00bd7308 */ /* 0x0001e20000000800 */
[----:B-1----:R-:W-:Y:S01]  /*57e0*/  FMNMX.FTZ R201, R202, R201, !PT ;  /* 0x000000c9cac97209 */ /* 0x002fe20007810000 */
[--C-:B------:R-:W-:Y:S01]  /*57f0*/  FFMA.FTZ R162, R162, UR10, -R197.reuse ;  /* 0x0000000aa2a27c23 */ /* 0x100fe200080108c5 */
[----:B------:R-:W-:Y:S01]  /*5800*/  IADD3 R202, -R213, 0xb, RZ ;  /* 0x0000000bd5ca7810 */ /* 0x000fe20007ffe1ff */
[--C-:B------:R-:W-:Y:S01]  /*5810*/  FFMA.FTZ R163, R163, UR10, -R197.reuse ;  /* 0x0000000aa3a37c23 */ /* 0x100fe200080108c5 */
[C---:B------:R-:W-:Y:S01]  /*5820*/  FSETP.NEU.FTZ.AND P3, PT, R201.reuse, -INF , PT ;  /* 0xff800000c900780b */ /* 0x040fe20003f7d000 */
[----:B------:R-:W-:Y:S01]  /*5830*/  FMUL.FTZ R212, R201, UR10 ;  /* 0x0000000ac9d47c20 */ /* 0x000fe20008410000 */
[--C-:B------:R-:W-:Y:S01]  /*5840*/  FFMA.FTZ R166, R166, UR10, -R197.reuse ;  /* 0x0000000aa6a67c23 */ /* 0x100fe200080108c5 */
[----:B------:R-:W1:Y:S01]  /*5850*/  MUFU.EX2 R196, R196 ;  /* 0x000000c400c47308 */ /* 0x000e620000000800 */
[--C-:B------:R-:W-:Y:S01]  /*5860*/  FFMA.FTZ R167, R167, UR10, -R197.reuse ;  /* 0x0000000aa7a77c23 */ /* 0x100fe200080108c5 */
[--C-:B------:R-:W-:Y:S01]  /*5870*/  FFMA.FTZ R170, R170, UR10, -R197.reuse ;  /* 0x0000000aaaaa7c23 */ /* 0x100fe200080108c5 */
[----:B------:R-:W-:Y:S01]  /*5880*/  FSEL R212, R212, RZ, P3 ;  /* 0x000000ffd4d47208 */ /* 0x000fe20001800000 */
[--C-:B------:R-:W-:Y:S01]  /*5890*/  FFMA.FTZ R171, R171, UR10, -R197.reuse ;  /* 0x0000000aabab7c23 */ /* 0x100fe200080108c5 */
[--C-:B------:R-:W-:Y:S01]  /*58a0*/  FFMA.FTZ R174, R174, UR10, -R197.reuse ;  /* 0x0000000aaeae7c23 */ /* 0x100fe200080108c5 */
[--C-:B------:R-:W-:Y:S01]  /*58b0*/  FFMA.FTZ R175, R175, UR10, -R197.reuse ;  /* 0x0000000aafaf7c23 */ /* 0x100fe200080108c5 */
[----:B------:R-:W-:Y:S01]  /*58c0*/  FFMA.FTZ R178, R178, UR10, -R197 ;  /* 0x0000000ab2b27c23 */ /* 0x000fe200080108c5 */
[--C-:B------:R-:W-:Y:S01]  /*58d0*/  FFMA.FTZ R211, R152, UR10, -R212.reuse ;  /* 0x0000000a98d37c23 */ /* 0x100fe200080108d4 */
[----:B------:R-:W-:Y:S01]  /*58e0*/  FSEL R152, R156, RZ, P4 ;  /* 0x000000ff9c987208 */ /* 0x000fe20002000000 */
[--C-:B------:R-:W-:Y:S01]  /*58f0*/  FFMA.FTZ R210, R153, UR10, -R212.reuse ;  /* 0x0000000a99d27c23 */ /* 0x100fe200080108d4 */
[----:B------:R-:W-:Y:S01]  /*5900*/  FFMA.FTZ R155, R157, UR10, -R212 ;  /* 0x0000000a9d9b7c23 */ /* 0x000fe200080108d4 */
[----:B------:R-:W-:Y:S01]  /*5910*/  FSEL R153, R201, RZ, P3 ;  /* 0x000000ffc9997208 */ /* 0x000fe20001800000 */
[----:B------:R-:W-:-:S02]  /*5920*/  IMAD.U32 R157, RZ, RZ, UR5 ;  /* 0x00000005ff9d7e24 */ /* 0x000fc4000f8e00ff */
[----:B0-----:R-:W-:Y:S01]  /*5930*/  FADD.FTZ R154, -R152, R205 ;  /* 0x000000cd989a7221 */ /* 0x001fe20000010100 */
[----:B------:R-:W-:Y:S01]  /*5940*/  FFMA.FTZ R207, R207, UR10, -R212 ;  /* 0x0000000acfcf7c23 */ /* 0x000fe200080108d4 */
[----:B------:R-:W-:Y:S01]  /*5950*/  MUFU.EX2 R158, R158 ;  /* 0x0000009e009e7308 */ /* 0x000fe20000000800 */
[----:B------:R-:W-:Y:S02]  /*5960*/  @!P2 VIADD R152, R157, 0x32440 ;  /* 0x000324409d98a836 */ /* 0x000fe40000000000 */
[----:B------:R-:W-:Y:S01]  /*5970*/  FADD.FTZ R153, -R153, R204 ;  /* 0x000000cc99997221 */ /* 0x000fe20000010100 */
[----:B------:R-:W-:Y:S01]  /*5980*/  FMUL.FTZ R214, R154, UR10 ;  /* 0x0000000a9ad67c20 */ /* 0x000fe20008410000 */
[----:B------:R-:W-:Y:S01]  /*5990*/  UIMAD UR5, UR4, 0xc00, UR11 ;  /* 0x00000c00040578a4 */ /* 0x000fe2000f8e020b */
[----:B------:R-:W-:Y:S01]  /*59a0*/  FFMA.FTZ R160, R160, UR10, -R212 ;  /* 0x0000000aa0a07c23 */ /* 0x000fe200080108d4 */
[----:B------:R-:W-:Y:S01]  /*59b0*/  FMUL.FTZ R216, R153, UR10 ;  /* 0x0000000a99d87c20 */ /* 0x000fe20008410000 */
[----:B------:R-:W-:Y:S01]  /*59c0*/  @!P2 PRMT R152, RZ, 0x654, R152 ;  /* 0x00000654ff98a816 */ /* 0x000fe20000000098 */
[----:B------:R2:W-:Y:S06]  /*59d0*/  BAR.ARV R202, 0x100 ;  /* 0x000400ca0000751d */ /* 0x0005ec0000002000 */
[----:B------:R0:W-:Y:S01]  /*59e0*/  @!P2 SYNCS.ARRIVE.TRANS64.RED.A1T0 RZ, [R152+URZ], RZ ;  /* 0x000000ff98ffa9a7 */ /* 0x0001e2000810043f */
[----:B------:R-:W3:Y:S01]  /*59f0*/  MUFU.EX2 R216, R216 ;  /* 0x000000d800d87308 */ /* 0x000ee20000000800 */
[----:B-1----:R-:W-:Y:S01]  /*5a00*/  F2FP.F16.F32.PACK_AB R153, R196, R189 ;  /* 0x000000bdc499723e */ /* 0x002fe200000000ff */
[----:B------:R-:W-:Y:S01]  /*5a10*/  UMOV UR14, UR5 ;  /* 0x00000005000e7c82 */ /* 0x000fe20008000000 */
        /* <DEDUP_REMOVED lines=14> */
[-C--:B---3--:R-:W-:Y:S01]  /*5b00*/  FMUL.FTZ R24, R24, R216.reuse ;  /* 0x000000d818187220 */ /* 0x088fe20000410000 */
        /* <DEDUP_REMOVED lines=131> */
[----:B----4-:R-:W-:Y:S01]  /*6340*/  F2FP.F16.F32.PACK_AB R155, R159, R158 ;  /* 0x0000009e9f9b723e */ /* 0x010fe200000000ff */
[----:B------:R-:W-:Y:S01]  /*6350*/  MUFU.EX2 R162, R162 ;  /* 0x000000a200a27308 */ /* 0x000fe20000000800 */
[----:B0-----:R-:W-:Y:S01]  /*6360*/  F2FP.F16.F32.PACK_AB R152, R210, R207 ;  /* 0x000000cfd298723e */ /* 0x001fe200000000ff */
[--C-:B------:R-:W-:Y:S01]  /*6370*/  FFMA.FTZ R181, R181, UR10, -R212.reuse ;  /* 0x0000000ab5b57c23 */ /* 0x100fe200080108d4 */
[----:B---3--:R-:W-:Y:S01]  /*6380*/  F2FP.F16.F32.PACK_AB R154, R204, R211 ;  /* 0x000000d3cc9a723e */ /* 0x008fe200000000ff */
[----:B------:R2:W-:Y:S01]  /*6390*/  BAR.SYNC.DEFER_BLOCKING R203, 0x100 ;  /* 0x000400cb0000751d */ /* 0x0005e20000010000 */
        /* <DEDUP_REMOVED lines=17> */
[----:B------:R-:W-:Y:S01]  /*64b0*/  FFMA.FTZ R209, R209, UR10, -R212 ;  /* 0x0000000ad1d17c23 */ /* 0x000fe200080108d4 */
[----:B------:R-:W-:Y:S01]  /*64c0*/  FFMA.FTZ R197, R199, UR10, -R197 ;  /* 0x0000000ac7c57c23 */ /* 0x000fe200080108c5 */
[----:B------:R-:W-:Y:S01]  /*64d0*/  UIADD3 UR6, UR5, 0x280, URZ ;  /* 0x0000028005067890 */ /* 0x000fe2000fffe03f */
[----:B------:R-:W-:Y:S01]  /*64e0*/  FFMA.FTZ R189, R214, R12, R189 ;  /* 0x0000000cd6bd7223 */ /* 0x000fe200000100bd */
[----:B------:R-:W1:Y:S01]  /*64f0*/  MUFU.EX2 R167, R167 ;  /* 0x000000a700a77308 */ /* 0x000e620000000800 */
[----:B------:R-:W-:Y:S01]  /*6500*/  FFMA.FTZ R207, R216, R0, R207 ;  /* 0x00000000d8cf7223 */ /* 0x000fe200000100cf */
[----:B------:R-:W-:Y:S01]  /*6510*/  WARPGROUP.ARRIVE ;  /* 0x00000000000079c5 */ /* 0x000fe20000000000 */
[----:B------:R-:W-:Y:S01]  /*6520*/  FADD.FTZ R189, R196, R189 ;  /* 0x000000bdc4bd7221 */ /* 0x000fe20000010000 */
[----:B------:R-:W-:Y:S01]  /*6530*/  PLOP3.LUT P3, PT, PT, PT, UP1, 0x80, 0x0 ;  /* 0x000000000000781c */ /* 0x000fe20003f6f018 */
[----:B------:R-:W-:Y:S01]  /*6540*/  FADD.FTZ R210, R210, R207 ;  /* 0x000000cfd2d27221 */ /* 0x000fe20000010000 */
[----:B------:R-:W-:-:S02]  /*6550*/  @!P2 VIADD R157, R157, 0x32460 ;  /* 0x000324609d9da836 */ /* 0x000fc40000000000 */
[----:B------:R-:W-:Y:S01]  /*6560*/  FADD.FTZ R158, R158, R189 ;  /* 0x000000bd9e9e7221 */ /* 0x000fe20000010000 */
[----:B------:R-:W-:Y:S01]  /*6570*/  HGMMA.64x256x16.F32 R24, R152, gdesc[UR12].tnspB, R24, gsb0 ;  /* 0x43e0000c98187df0 */ /* 0x000fe20008000818 */
[----:B------:R-:W-:Y:S01]  /*6580*/  MUFU.EX2 R160, R160 ;  /* 0x000000a000a07308 */ /* 0x000fe20000000800 */
[----:B------:R-:W-:Y:S01]  /*6590*/  UIADD3 UR14, UR5, 0x80, URZ ;  /* 0x00000080050e7890 */ /* 0x000fe2000fffe03f */
[----:B------:R-:W-:Y:S01]  /*65a0*/  FADD.FTZ R211, R211, R210 ;  /* 0x000000d2d3d37221 */ /* 0x000fe20000010000 */
[----:B------:R-:W-:Y:S01]  /*65b0*/  UMOV UR15, 0x40000040 ;  /* 0x40000040000f7882 */ /* 0x000fe20000000000 */
[----:B------:R-:W-:Y:S01]  /*65c0*/  FADD.FTZ R159, R159, R158 ;  /* 0x0000009e9f9f7221 */ /* 0x000fe20000010000 */
[----:B------:R-:W-:Y:S01]  /*65d0*/  @!P2 PRMT R157, RZ, 0x654, R157 ;  /* 0x00000654ff9da816 */ /* 0x000fe2000000009d */
[----:B------:R-:W-:Y:S01]  /*65e0*/  FADD.FTZ R211, R204, R211 ;  /* 0x000000d3ccd37221 */ /* 0x000fe20000010000 */
[----:B------:R-:W-:Y:S01]  /*65f0*/  IMAD.MOV.U32 R204, RZ, RZ, R201 ;  /* 0x000000ffffcc7224 */ /* 0x000fe200078e00c9 */
[----:B------:R-:W3:Y:S08]  /*6600*/  MUFU.EX2 R161, R161 ;  /* 0x000000a100a17308 */ /* 0x000ef00000000800 */
[----:B------:R-:W-:Y:S08]  /*6610*/  MUFU.EX2 R164, R164 ;  /* 0x000000a400a47308 */ /* 0x000ff00000000800 */
[----:B------:R-:W4:Y:S08]  /*6620*/  MUFU.EX2 R165, R165 ;  /* 0x000000a500a57308 */ /* 0x000f300000000800 */
[----:B------:R-:W-:Y:S08]  /*6630*/  MUFU.EX2 R170, R170 ;  /* 0x000000aa00aa7308 */ /* 0x000ff00000000800 */
[----:B------:R-:W5:Y:S08]  /*6640*/  MUFU.EX2 R171, R171 ;  /* 0x000000ab00ab7308 */ /* 0x000f700000000800 */
[----:B------:R-:W-:Y:S08]  /*6650*/  MUFU.EX2 R174, R174 ;  /* 0x000000ae00ae7308 */ /* 0x000ff00000000800 */
[----:B------:R-:W-:Y:S08]  /*6660*/  MUFU.EX2 R168, R168 ;  /* 0x000000a800a87308 */ /* 0x000ff00000000800 */
[----:B------:R-:W2:Y:S08]  /*6670*/  MUFU.EX2 R169, R169 ;  /* 0x000000a900a97308 */ /* 0x000eb00000000800 */
[----:B------:R-:W-:Y:S08]  /*6680*/  MUFU.EX2 R172, R172 ;  /* 0x000000ac00ac7308 */ /* 0x000ff00000000800 */
[----:B------:R-:W2:Y:S08]  /*6690*/  MUFU.EX2 R173, R173 ;  /* 0x000000ad00ad7308 */ /* 0x000eb00000000800 */
[----:B------:R-:W2:Y:S08]  /*66a0*/  MUFU.EX2 R175, R175 ;  /* 0x000000af00af7308 */ /* 0x000eb00000000800 */
[----:B------:R-:W-:Y:S08]  /*66b0*/  MUFU.EX2 R178, R178 ;  /* 0x000000b200b27308 */ /* 0x000ff00000000800 */
[----:B------:R-:W-:Y:S08]  /*66c0*/  MUFU.EX2 R179, R179 ;  /* 0x000000b300b37308 */ /* 0x000ff00000000800 */
        /* <DEDUP_REMOVED lines=19> */
[----:B------:R-:W-:Y:S01]  /*6800*/  MUFU.EX2 R206, R206 ;  /* 0x000000ce00ce7308 */ /* 0x000fe20000000800 */
[----:B------:R-:W-:-:S02]  /*6810*/  WARPGROUP.DEPBAR.LE gsb0, 0x0 ;  /* 0x00008000000079c5 */ /* 0x000fc40000010000 */
[----:B0-----:R-:W-:-:S05]  /*6820*/  F2FP.F16.F32.PACK_AB R153, R163, R162 ;  /* 0x000000a2a399723e */ /* 0x001fca00000000ff */
[----:B------:R-:W0:Y:S01]  /*6830*/  MUFU.EX2 R209, R209 ;  /* 0x000000d100d17308 */ /* 0x000e220000000800 */
[----:B-1----:R-:W-:Y:S01]  /*6840*/  F2FP.F16.F32.PACK_AB R155, R167, R166 ;  /* 0x000000a6a79b723e */ /* 0x002fe200000000ff */
[----:B------:R-:W-:Y:S01]  /*6850*/  FADD.FTZ R162, R162, R159 ;  /* 0x0000009fa2a27221 */ /* 0x000fe20000010000 */
[----:B---3--:R-:W-:Y:S01]  /*6860*/  F2FP.F16.F32.PACK_AB R152, R161, R160 ;  /* 0x000000a0a198723e */ /* 0x008fe200000000ff */
[----:B------:R-:W-:Y:S01]  /*6870*/  FADD.FTZ R160, R160, R211 ;  /* 0x000000d3a0a07221 */ /* 0x000fe20000010000 */
[----:B----4-:R-:W-:Y:S01]  /*6880*/  F2FP.F16.F32.PACK_AB R154, R165, R164 ;  /* 0x000000a4a59a723e */ /* 0x010fe200000000ff */
[----:B------:R-:W-:Y:S02]  /*6890*/  FADD.FTZ R163, R163, R162 ;  /* 0x000000a2a3a37221 */ /* 0x000fe40000010000 */
[----:B------:R-:W1:Y:S01]  /*68a0*/  MUFU.EX2 R197, R197 ;  /* 0x000000c500c57308 */ /* 0x000e620000000800 */
[----:B------:R-:W-:Y:S01]  /*68b0*/  WARPGROUP.ARRIVE ;  /* 0x00000000000079c5 */ /* 0x000fe20000000000 */
[----:B------:R-:W-:Y:S01]  /*68c0*/  FADD.FTZ R161, R161, R160 ;  /* 0x000000a0a1a17221 */ /* 0x000fe20000010000 */
[----:B------:R-:W-:-:S03]  /*68d0*/  FADD.FTZ R166, R166, R163 ;  /* 0x000000a3a6a67221 */ /* 0x000fc60000010000 */
[----:B------:R-:W-:Y:S01]  /*68e0*/  FADD.FTZ R164, R164, R161 ;  /* 0x000000a1a4a47221 */ /* 0x000fe20000010000 */
[----:B------:R-:W-:Y:S01]  /*68f0*/  HGMMA.64x256x16.F32 R24, R152, gdesc[UR12].tnspB, R24, gsb0 ;  /* 0x43e0000c98187df0 */ /* 0x000fe20008000818 */
[----:B------:R-:W-:Y:S01]  /*6900*/  UIADD3 UR14, UR5, 0x100, URZ ;  /* 0x00000100050e7890 */ /* 0x000fe2000fffe03f */
[----:B------:R-:W-:Y:S01]  /*6910*/  FADD.FTZ R167, R167, R166 ;  /* 0x000000a6a7a77221 */ /* 0x000fe20000010000 */
[----:B------:R-:W-:Y:S01]  /*6920*/  UMOV UR15, 0x40000040 ;  /* 0x40000040000f7882 */ /* 0x000fe20000000000 */
[----:B------:R-:W-:Y:S01]  /*6930*/  FADD.FTZ R165, R165, R164 ;  /* 0x000000a4a5a57221 */ /* 0x000fe20000010000 */
[----:B------:R-:W-:Y:S02]  /*6940*/  WARPGROUP.DEPBAR.LE gsb0, 0x0 ;  /* 0x00008000000079c5 */ /* 0x000fe40000010000 */
[----:B-----5:R-:W-:Y:S01]  /*6950*/  F2FP.F16.F32.PACK_AB R153, R171, R170 ;  /* 0x000000aaab99723e */ /* 0x020fe200000000ff */
[----:B------:R-:W-:Y:S01]  /*6960*/  FADD.FTZ R170, R170, R167 ;  /* 0x000000a7aaaa7221 */ /* 0x000fe20000010000 */
[----:B--2---:R-:W-:Y:S01]  /*6970*/  F2FP.F16.F32.PACK_AB R152, R169, R168 ;  /* 0x000000a8a998723e */ /* 0x004fe200000000ff */
        /* <DEDUP_REMOVED lines=9> */
[----:B------:R-:W-:-:S06]  /*6a10*/  FADD.FTZ R173, R173, R172 ;  /* 0x000000acadad7221 */ /* 0x000fcc0000010000 */
        /* <DEDUP_REMOVED lines=42> */
[----:B0-----:R-:W-:Y:S01]  /*6cc0*/  F2FP.F16.F32.PACK_AB R154, R209, R206 ;  /* 0x000000ced19a723e */ /* 0x001fe200000000ff */
[----:B------:R-:W-:Y:S01]  /*6cd0*/  FADD.FTZ R193, R193, R192 ;  /* 0x000000c0c1c17221 */ /* 0x000fe20000010000 */
[----:B-1----:R-:W-:Y:S01]  /*6ce0*/  F2FP.F16.F32.PACK_AB R155, R197, R198 ;  /* 0x000000c6c59b723e */ /* 0x002fe200000000ff */
[----:B------:R-:W-:Y:S01]  /*6cf0*/  FADD.FTZ R195, R195, R194 ;  /* 0x000000c2c3c37221 */ /* 0x000fe20000010000 */
[----:B------:R-:W-:-:S02]  /*6d00*/  IMAD.MOV.U32 R205, RZ, RZ, R156 ;  /* 0x000000ffffcd7224 */ /* 0x000fc400078e009c */
[----:B------:R-:W-:Y:S01]  /*6d10*/  FADD.FTZ R0, R206, R193 ;  /* 0x000000c1ce007221 */ /* 0x000fe20000010000 */
[----:B------:R-:W-:Y:S01]  /*6d20*/  WARPGROUP.ARRIVE ;  /* 0x00000000000079c5 */ /* 0x000fe20000000000 */
[----:B------:R-:W-:Y:S02]  /*6d30*/  FADD.FTZ R12, R198, R195 ;  /* 0x000000c3c60c7221 */ /* 0x000fe40000010000 */
[----:B------:R-:W-:Y:S02]  /*6d40*/  FADD.FTZ R0, R209, R0 ;  /* 0x00000000d1007221 */ /* 0x000fe40000010000 */
[----:B------:R-:W-:-:S07]  /*6d50*/  FADD.FTZ R12, R197, R12 ;  /* 0x0000000cc50c7221 */ /* 0x000fce0000010000 */
[----:B------:R-:W-:Y:S03]  /*6d60*/  HGMMA.64x256x16.F32 R24, R152, gdesc[UR12].tnspB, R24, gsb0 ;  /* 0x43e0000c98187df0 */ /* 0x000fe60008000818 */
[----:B------:R-:W-:Y:S02]  /*6d70*/  WARPGROUP.DEPBAR.LE gsb0, 0x0 ;  /* 0x00008000000079c5 */ /* 0x000fe40000010000 */
[----:B------:R1:W-:Y:S01]  /*6d80*/  @!P2 SYNCS.ARRIVE.TRANS64.RED.A1T0 RZ, [R157+URZ], RZ ;  /* 0x000000ff9dffa9a7 */ /* 0x0003e2000810043f */
[----:B------:R-:W-:Y:S05]  /*6d90*/  @P3 BRA `(.L_x_13282) ;  /* 0xffffffd000ec3947 */ /* 0x000fea000383ffff */
.L_x_13273:
[----:B------:R-:W-:-:S13]  /*6da0*/  R2UR UR5, R200 ;  /* 0x00000000c80572ca */ /* 0x000fda00000e0000 */
[----:B------:R-:W-:-:S06]  /*6db0*/  UISETP.GE.AND UP0, UPT, UR7, UR5, UPT ;  /* 0x000000050700728c */ /* 0x000fcc000bf06270 */
[----:B------:R-:W-:-:S13]  /*6dc0*/  PLOP3.LUT P1, PT, PT, PT, UP0, 0x80, 0x0 ;  /* 0x000000000000781c */ /* 0x000fda0003f2f008 */
[----:B------:R-:W-:Y:S05]  /*6dd0*/  @!P1 BRA `(.L_x_13283) ;  /* 0x0000002000b09947 */ /* 0x000fea0003800000 */
[----:B------:R-:W-:Y:S02]  /*6de0*/  IMAD.MOV.U32 R209, RZ, RZ, R156 ;  /* 0x000000ffffd17224 */ /* 0x000fe400078e009c */
[----:B------:R-:W-:-:S07]  /*6df0*/  IMAD.MOV.U32 R13, RZ, RZ, R201 ;  /* 0x000000ffff0d7224 */ /* 0x000fce00078e00c9 */
.L_x_13292:
[----:B------:R-:W-:-:S04]  /*6e00*/  UIADD3 UR4, UR4, 0x1, URZ ;  /* 0x0000000104047890 */ /* 0x000fc8000fffe03f */
[----:B------:R-:W-:-:S04]  /*6e10*/  UISETP.NE.AND UP0, UPT, UR4, 0x2, UPT ;  /* 0x000000020400788c */ /* 0x000fc8000bf05270 */
[----:B------:R-:W-:Y:S02]  /*6e20*/  USEL UR5, URZ, 0x1, UP0 ;  /* 0x000000013f057887 */ /* 0x000fe40008000000 */
[----:B------:R-:W-:Y:S02]  /*6e30*/  USEL UR4, UR4, URZ, UP0 ;  /* 0x0000003f04047287 */ /* 0x000fe40008000000 */
[----:B------:R-:W-:Y:S01]  /*6e40*/  ULOP3.LUT UR60, UR60, UR5, URZ, 0x3c, !UPT ;  /* 0x000000053c3c7292 */ /* 0x000fe2000f8e3c3f */
[----:B--2---:R-:W-:Y:S11]  /*6e50*/  @!P0 BRA `(.L_x_13284) ;  /* 0x0000000000048947 */ /* 0x004ff60003800000 */
[----:B------:R-:W-:Y:S01]  /*6e60*/  BPT.TRAP 0x1 ;  /* 0x000000040000795c */ /* 0x000fe20000300000 */
.L_x_13284:
[----:B------:R-:W-:Y:S01]  /*6e70*/  R2UR UR5, R22 ;  /* 0x00000000160572ca */ /* 0x000fe200000e0000 */
[----:B------:R-:W-:-:S05]  /*6e80*/  IMAD.U32 R23, RZ, RZ, UR60 ;  /* 0x0000003cff177e24 */ /* 0x000fca000f8e00ff */
[----:B------:R-:W-:-:S07]  /*6e90*/  SHF.L.U32 R23, R23, 0x1f, RZ ;  /* 0x0000001f17177819 */ /* 0x000fce00000006ff */
[----:B------:R-:W-:-:S09]  /*6ea0*/  ULEA UR6, UR4, UR5, 0x3 ;  /* 0x0000000504067291 */ /* 0x000fd2000f8e183f */
[----:B------:R2:W3:Y:S01]  /*6eb0*/  SYNCS.PHASECHK.TRANS64.TRYWAIT P1, [UR6+0x32430], R23 ;  /* 0x03243017ff0075a7 */ /* 0x0004e20008020146 */
[----:B------:R-:W-:Y:S05]  /*6ec0*/  @!P0 BRA `(.L_x_13285) ;  /* 0x0000000000048947 */ /* 0x000fea0003800000 */
[----:B------:R-:W-:Y:S01]  /*6ed0*/  BPT.TRAP 0x1 ;  /* 0x000000040000795c */ /* 0x000fe20000300000 */
.L_x_13285:
[----:B---3--:R-:W-:Y:S05]  /*6ee0*/  @P1 BRA `(.L_x_13286) ;  /* 0x0000000000081947 */ /* 0x008fea0003800000 */
[----:B------:R-:W3:Y:S02]  /*6ef0*/  SYNCS.PHASECHK.TRANS64.TRYWAIT P1, [UR6+0x32430], R23 ;  /* 0x03243017ff0075a7 */ /* 0x000ee40008020146 */
[----:B---3--:R-:W-:Y:S05]  /*6f00*/  @!P1 BRA `(.L_x_13287) ;  /* 0x0000009c00dc9947 */ /* 0x008fea0003800000 */
.L_x_13286:
[----:B------:R-:W-:Y:S01]  /*6f10*/  R2UR UR5, R21 ;  /* 0x00000000150572ca */ /* 0x000fe200000e0000 */
[----:B01-3--:R-:W-:Y:S01]  /*6f20*/  WARPGROUP.ARRIVE ;  /* 0x00000000000079c5 */ /* 0x00bfe20000000000 */
[----:B------:R-:W-:Y:S01]  /*6f30*/  R2UR UR56, R18 ;  /* 0x00000000123872ca */ /* 0x000fe200000e0000 */
[----:B------:R-:W-:Y:S01]  /*6f40*/  UMOV UR59, 0x40000040 ;  /* 0x40000040003b7882 */ /* 0x000fe20000000000 */
[----:B------:R-:W-:-:S09]  /*6f50*/  R2UR UR57, R19 ;  /* 0x00000000133972ca */ /* 0x000fd200000e0000 */
[----:B------:R-:W-:-:S07]  /*6f60*/  UIMAD UR5, UR4, 0x300, UR5 ;  /* 0x00000300040578a4 */ /* 0x000fce000f8e0205 */
[----:B------:R-:W-:Y:S02]  /*6f70*/  UMOV UR58, UR5 ;  /* 0x00000005003a7c82 */ /* 0x000fe40008000000 */
        /* <DEDUP_REMOVED lines=25> */
.L_x_13288:
[----:B------:R0:W1:Y:S01]  /*7110*/  SYNCS.PHASECHK.TRANS64.TRYWAIT P1, [UR6+0x32450], R23 ;  /* 0x03245017ff0075a7 */ /* 0x0000620008020146 */
[----:B------:R-:W-:Y:S05]  /*7120*/  @!P0 BRA `(.L_x_13289) ;  /* 0x0000000000048947 */ /* 0x000fea0003800000 */
[----:B------:R-:W-:Y:S01]  /*7130*/  BPT.TRAP 0x1 ;  /* 0x000000040000795c */ /* 0x000fe20000300000 */
.L_x_13289:
[----:B-1----:R-:W-:Y:S05]  /*7140*/  @P1 BRA `(.L_x_13290) ;  /* 0x0000000000081947 */ /* 0x002fea0003800000 */
[----:B------:R-:W1:Y:S02]  /*7150*/  SYNCS.PHASECHK.TRANS64.TRYWAIT P1, [UR6+0x32450], R23 ;  /* 0x03245017ff0075a7 */ /* 0x000e640008020146 */
[----:B-1----:R-:W-:Y:S05]  /*7160*/  @!P1 BRA `(.L_x_13291) ;  /* 0x0000009c005c9947 */ /* 0x002fea0003800000 */
.L_x_13290:
        /* <DEDUP_REMOVED lines=50> */
[----:B------:R-:W-:-:S13]  /*7490*/  R2UR UR5, R20 ;  /* 0x00000000140572ca */ /* 0x000fda00000e0000 */
[----:B------:R-:W-:Y:S01]  /*74a0*/  UIMAD UR6, UR4, 0xc00, UR5 ;  /* 0x00000c00040678a4 */ /* 0x000fe2000f8e0205 */
[----:B------:R-:W-:-:S13]  /*74b0*/  R2UR UR5, R200 ;  /* 0x00000000c80572ca */ /* 0x000fda00000e0000 */
[----:B------:R-:W-:Y:S02]  /*74c0*/  UISETP.GT.AND UP0, UPT, UR7, UR5, UPT ;  /* 0x000000050700728c */ /* 0x000fe4000bf04270 */
[----:B------:R-:W-:-:S04]  /*74d0*/  UIADD3 UR7, UR7, -0x1, URZ ;  /* 0xffffffff07077890 */ /* 0x000fc8000fffe03f */
[----:B------:R-:W-:Y:S01]  /*74e0*/  PLOP3.LUT P1, PT, PT, PT, UP0, 0x80, 0x0 ;  /* 0x000000000000781c */ /* 0x000fe20003f2f008 */
[----:B------:R-:W-:Y:S02]  /*74f0*/  WARPGROUP.DEPBAR.LE gsb0, 0x0 ;  /* 0x00008000000079c5 */ /* 0x000fe40000010000 */
[----:B------:R-:W-:-:S06]  /*7500*/  WARPGROUP.ARRIVE ;  /* 0x00000000000079c5 */ /* 0x000fcc0000000000 */
[----:B------:R-:W-:Y:S01]  /*7510*/  HGMMA.64x96x16.F32 R152, gdesc[UR8], R152, gsb0 ;  /* 0x01600000089879f0 */ /* 0x000fe20008000898 */
[----:B------:R-:W-:Y:S02]  /*7520*/  ULDC UR10, c[0x0][0xa80] ;  /* 0x0002a000000a7ab9 */ /* 0x000fe40000000800 */
        /* <DEDUP_REMOVED lines=40> */
[----:B0-2---:R-:W-:-:S04]  /*77b0*/  FMNMX.FTZ R23, R153, R204, !PT ;  /* 0x000000cc99177209 */ /* 0x005fc80007810000 */
        /* <DEDUP_REMOVED lines=46> */
[----:B------:R-:W-:Y:S02]  /*7aa0*/  FMNMX.FTZ R204, R199, R204, !PT ;  /* 0x000000ccc7cc7209 */ /* 0x000fe40007810000 */
[----:B0-----:R-:W-:-:S03]  /*7ab0*/  FMNMX.FTZ R23, R206, R201, !PT ;  /* 0x000000c9ce177209 */ /* 0x001fc60007810000 */
[----:B------:R-:W0:Y:S04]  /*7ac0*/  SHFL.BFLY PT, R201, R204, 0x2, 0x1f ;  /* 0x0c401f00ccc97f89 */ /* 0x000e2800000e0000 */
[----:B------:R-:W1:Y:S01]  /*7ad0*/  SHFL.BFLY PT, R208, R23, 0x1, 0x1f ;  /* 0x0c201f0017d07f89 */ /* 0x000e6200000e0000 */
[----:B0-----:R-:W-:Y:S02]  /*7ae0*/  FMNMX.FTZ R205, R204, R201, !PT ;  /* 0x000000c9cccd7209 */ /* 0x001fe40007810000 */
[----:B-1----:R-:W-:-:S03]  /*7af0*/  FMNMX.FTZ R201, R23, R208, !PT ;  /* 0x000000d017c97209 */ /* 0x002fc60007810000 */
[----:B------:R-:W0:Y:S02]  /*7b00*/  SHFL.BFLY PT, R206, R205, 0x1, 0x1f ;  /* 0x0c201f00cdce7f89 */ /* 0x000e2400000e0000 */
[C---:B------:R-:W-:Y:S01]  /*7b10*/  FMUL.FTZ R207, R201.reuse, UR10 ;  /* 0x0000000ac9cf7c20 */ /* 0x040fe20008410000 */
[----:B------:R-:W-:-:S03]  /*7b20*/  FADD.FTZ R13, -R201, R13 ;  /* 0x0000000dc90d7221 */ /* 0x000fc60000010100 */
[--C-:B------:R-:W-:Y:S01]  /*7b30*/  FFMA.FTZ R23, R153, UR10, -R207.reuse ;  /* 0x0000000a99177c23 */ /* 0x100fe200080108cf */
[--C-:B------:R-:W-:Y:S01]  /*7b40*/  FFMA.FTZ R153, R156, UR10, -R207.reuse ;  /* 0x0000000a9c997c23 */ /* 0x100fe200080108cf */
[--C-:B------:R-:W-:Y:S01]  /*7b50*/  FFMA.FTZ R208, R152, UR10, -R207.reuse ;  /* 0x0000000a98d07c23 */ /* 0x100fe200080108cf */
[----:B------:R-:W-:Y:S01]  /*7b60*/  FMUL.FTZ R13, R13, UR10 ;  /* 0x0000000a0d0d7c20 */ /* 0x000fe20008410000 */
        /* <DEDUP_REMOVED lines=12> */
[----:B0-----:R-:W-:Y:S01]  /*7c30*/  FMNMX.FTZ R156, R205, R206, !PT ;  /* 0x000000cecd9c7209 */ /* 0x001fe20007810000 */
[--C-:B------:R-:W-:Y:S01]  /*7c40*/  FFMA.FTZ R206, R157, UR10, -R207.reuse ;  /* 0x0000000a9dce7c23 */ /* 0x100fe200080108cf */
[--C-:B------:R-:W-:Y:S01]  /*7c50*/  FFMA.FTZ R180, R180, UR10, -R207.reuse ;  /* 0x0000000ab4b47c23 */ /* 0x100fe200080108cf */
[--C-:B------:R-:W-:Y:S01]  /*7c60*/  FFMA.FTZ R181, R181, UR10, -R207.reuse ;  /* 0x0000000ab5b57c23 */ /* 0x100fe200080108cf */
[----:B------:R-:W-:Y:S01]  /*7c70*/  FFMA.FTZ R184, R184, UR10, -R207 ;  /* 0x0000000ab8b87c23 */ /* 0x000fe200080108cf */
[C---:B------:R-:W-:Y:S01]  /*7c80*/  FADD.FTZ R152, -R156.reuse, R209 ;  /* 0x000000d19c987221 */ /* 0x040fe20000010100 */
[----:B------:R-:W-:Y:S01]  /*7c90*/  FMUL.FTZ R211, R156, UR10 ;  /* 0x0000000a9cd37c20 */ /* 0x000fe20008410000 */
[----:B------:R-:W-:Y:S01]  /*7ca0*/  MUFU.EX2 R23, R23 ;  /* 0x0000001700177308 */ /* 0x000fe20000000800 */
[----:B------:R-:W-:Y:S01]  /*7cb0*/  FFMA.FTZ R185, R185, UR10, -R207 ;  /* 0x0000000ab9b97c23 */ /* 0x000fe200080108cf */
[----:B------:R-:W-:Y:S01]  /*7cc0*/  FMUL.FTZ R157, R152, UR10 ;  /* 0x0000000a989d7c20 */ /* 0x000fe20008410000 */
[----:B------:R-:W-:-:S02]  /*7cd0*/  @!P2 VIADD R152, R210, 0x32440 ;  /* 0x00032440d298a836 */ /* 0x000fc40000000000 */
[--C-:B-1----:R-:W-:Y:S01]  /*7ce0*/  FFMA.FTZ R208, R154, UR10, -R211.reuse ;  /* 0x0000000a9ad07c23 */ /* 0x102fe200080108d3 */
[--C-:B------:R-:W-:Y:S01]  /*7cf0*/  FFMA.FTZ R209, R155, UR10, -R211.reuse ;  /* 0x0000000a9bd17c23 */ /* 0x100fe200080108d3 */
[--C-:B------:R-:W-:Y:S01]  /*7d00*/  FFMA.FTZ R158, R158, UR10, -R211.reuse ;  /* 0x0000000a9e9e7c23 */ /* 0x100fe200080108d3 */
[--C-:B------:R-:W-:Y:S01]  /*7d10*/  FFMA.FTZ R159, R159, UR10, -R211.reuse ;  /* 0x0000000a9f9f7c23 */ /* 0x100fe200080108d3 */
[----:B------:R-:W-:Y:S01]  /*7d20*/  @!P2 PRMT R152, RZ, 0x654, R152 ;  /* 0x00000654ff98a816 */ /* 0x000fe20000000098 */
[----:B------:R3:W-:Y:S06]  /*7d30*/  BAR.ARV R202, 0x100 ;  /* 0x000400ca0000751d */ /* 0x0007ec0000002000 */
[----:B------:R0:W-:Y:S01]  /*7d40*/  @!P2 SYNCS.ARRIVE.TRANS64.RED.A1T0 RZ, [R152+URZ], RZ ;  /* 0x000000ff98ffa9a7 */ /* 0x0001e2000810043f */
[----:B------:R-:W1:Y:S01]  /*7d50*/  MUFU.EX2 R157, R157 ;  /* 0x0000009d009d7308 */ /* 0x000e620000000800 */
[-C--:B--2---:R-:W-:Y:S01]  /*7d60*/  FMUL.FTZ R24, R24, R13.reuse ;  /* 0x0000000d18187220 */ /* 0x084fe20000410000 */
        /* <DEDUP_REMOVED lines=133> */
[----:B0-----:R-:W-:Y:S01]  /*85c0*/  F2FP.F16.F32.PACK_AB R152, R23, R204 ;  /* 0x000000cc1798723e */ /* 0x001fe200000000ff */
[--C-:B------:R-:W-:Y:S01]  /*85d0*/  FFMA.FTZ R162, R162, UR10, -R211.reuse ;  /* 0x0000000aa2a27c23 */ /* 0x100fe200080108d3 */
[----:B--2---:R-:W-:Y:S01]  /*85e0*/  F2FP.F16.F32.PACK_AB R154, R206, R205 ;  /* 0x000000cdce9a723e */ /* 0x004fe200000000ff */
        /* <DEDUP_REMOVED lines=15> */
[--C-:B------:R-:W-:Y:S01]  /*86e0*/  FFMA.FTZ R188, R188, UR10, -R207.reuse ;  /* 0x0000000abcbc7c23 */ /* 0x100fe200080108cf */
[----:B------:R-:W-:Y:S01]  /*86f0*/  FFMA.FTZ R189, R189, UR10, -R207 ;  /* 0x0000000abdbd7c23 */ /* 0x000fe200080108cf */
[--C-:B------:R-:W-:Y:S01]  /*8700*/  FFMA.FTZ R186, R186, UR10, -R211.reuse ;  /* 0x0000000ababa7c23 */ /* 0x100fe200080108d3 */
[----:B------:R-:W0:Y:S01]  /*8710*/  MUFU.EX2 R161, R161 ;  /* 0x000000a100a17308 */ /* 0x000e220000000800 */
[--C-:B------:R-:W-:Y:S01]  /*8720*/  FFMA.FTZ R187, R187, UR10, -R211.reuse ;  /* 0x0000000abbbb7c23 */ /* 0x100fe200080108d3 */
[--C-:B------:R-:W-:Y:S01]  /*8730*/  FFMA.FTZ R190, R190, UR10, -R211.reuse ;  /* 0x0000000abebe7c23 */ /* 0x100fe200080108d3 */
[----:B------:R-:W-:Y:S01]  /*8740*/  FFMA.FTZ R191, R191, UR10, -R211 ;  /* 0x0000000abfbf7c23 */ /* 0x000fe200080108d3 */
[--C-:B------:R-:W-:Y:S01]  /*8750*/  FFMA.FTZ R192, R192, UR10, -R207.reuse ;  /* 0x0000000ac0c07c23 */ /* 0x100fe200080108cf */
[--C-:B------:R-:W-:Y:S01]  /*8760*/  FFMA.FTZ R193, R193, UR10, -R207.reuse ;  /* 0x0000000ac1c17c23 */ /* 0x100fe200080108cf */
[--C-:B------:R-:W-:Y:S01]  /*8770*/  FFMA.FTZ R196, R196, UR10, -R207.reuse ;  /* 0x0000000ac4c47c23 */ /* 0x100fe200080108cf */
[----:B------:R-:W-:Y:S01]  /*8780*/  FFMA.FTZ R197, R197, UR10, -R207 ;  /* 0x0000000ac5c57c23 */ /* 0x000fe200080108cf */
[----:B------:R-:W-:Y:S01]  /*8790*/  MUFU.EX2 R164, R164 ;  /* 0x000000a400a47308 */ /* 0x000fe20000000800 */
[--C-:B------:R-:W-:Y:S01]  /*87a0*/  FFMA.FTZ R194, R194, UR10, -R211.reuse ;  /* 0x0000000ac2c27c23 */ /* 0x100fe200080108d3 */
[----:B------:R-:W-:Y:S01]  /*87b0*/  WARPGROUP.ARRIVE ;  /* 0x00000000000079c5 */ /* 0x000fe20000000000 */
[--C-:B------:R-:W-:Y:S01]  /*87c0*/  FFMA.FTZ R195, R195, UR10, -R211.reuse ;  /* 0x0000000ac3c37c23 */ /* 0x100fe200080108d3 */
[--C-:B------:R-:W-:Y:S01]  /*87d0*/  FFMA.FTZ R198, R198, UR10, -R211.reuse ;  /* 0x0000000ac6c67c23 */ /* 0x100fe200080108d3 */
[----:B------:R-:W-:Y:S01]  /*87e0*/  FFMA.FTZ R199, R199, UR10, -R211 ;  /* 0x0000000ac7c77c23 */ /* 0x000fe200080108d3 */
[----:B------:R-:W-:Y:S01]  /*87f0*/  FFMA.FTZ R0, R13, R0, R204 ;  /* 0x000000000d007223 */ /* 0x000fe200000100cc */
[----:B------:R-:W-:Y:S01]  /*8800*/  FFMA.FTZ R12, R157, R12, R208 ;  /* 0x0000000c9d0c7223 */ /* 0x000fe200000100d0 */
[----:B------:R-:W-:Y:S01]  /*8810*/  HGMMA.64x256x16.F32 R24, R152, gdesc[UR12].tnspB, R24, gsb0 ;  /* 0x43e0000c98187df0 */ /* 0x000fe20008000818 */
[----:B------:R-:W1:Y:S01]  /*8820*/  MUFU.EX2 R165, R165 ;  /* 0x000000a500a57308 */ /* 0x000e620000000800 */
[----:B------:R-:W-:Y:S01]  /*8830*/  UIADD3 UR14, UR6, 0x80, URZ ;  /* 0x00000080060e7890 */ /* 0x000fe2000fffe03f */
[----:B------:R-:W-:Y:S01]  /*8840*/  FADD.FTZ R0, R23, R0 ;  /* 0x0000000017007221 */ /* 0x000fe20000010000 */
[----:B------:R-:W-:Y:S01]  /*8850*/  UMOV UR15, 0x40000040 ;  /* 0x40000040000f7882 */ /* 0x000fe20000000000 */
[----:B------:R-:W-:Y:S01]  /*8860*/  FADD.FTZ R209, R209, R12 ;  /* 0x0000000cd1d17221 */ /* 0x000fe20000010000 */
[----:B------:R-:W-:-:S02]  /*8870*/  @!P2 VIADD R210, R210, 0x32460 ;  /* 0x00032460d2d2a836 */ /* 0x000fc40000000000 */
[----:B------:R-:W-:Y:S01]  /*8880*/  FADD.FTZ R205, R205, R0 ;  /* 0x00000000cdcd7221 */ /* 0x000fe20000010000 */
[----:B------:R-:W-:Y:S01]  /*8890*/  IMAD.MOV.U32 R13, RZ, RZ, R201 ;  /* 0x000000ffff0d7224 */ /* 0x000fe200078e00c9 */
[----:B------:R-:W-:Y:S01]  /*88a0*/  MUFU.EX2 R162, R162 ;  /* 0x000000a200a27308 */ /* 0x000fe20000000800 */
[----:B------:R-:W-:Y:S01]  /*88b0*/  FADD.FTZ R158, R158, R209 ;  /* 0x000000d19e9e7221 */ /* 0x000fe20000010000 */
[----:B------:R-:W-:Y:S01]  /*88c0*/  FADD.FTZ R205, R206, R205 ;  /* 0x000000cdcecd7221 */ /* 0x000fe20000010000 */
[----:B------:R-:W-:Y:S01]  /*88d0*/  @!P2 PRMT R210, RZ, 0x654, R210 ;  /* 0x00000654ffd2a816 */ /* 0x000fe200000000d2 */
[----:B------:R-:W-:Y:S02]  /*88e0*/  IMAD.MOV.U32 R209, RZ, RZ, R156 ;  /* 0x000000ffffd17224 */ /* 0x000fe400078e009c */
[----:B------:R-:W-:Y:S02]  /*88f0*/  FADD.FTZ R159, R159, R158 ;  /* 0x0000009e9f9f7221 */ /* 0x000fe40000010000 */
[----:B------:R-:W2:Y:S08]  /*8900*/  MUFU.EX2 R163, R163 ;  /* 0x000000a300a37308 */ /* 0x000eb00000000800 */
[----:B------:R-:W-:Y:S08]  /*8910*/  MUFU.EX2 R166, R166 ;  /* 0x000000a600a67308 */ /* 0x000ff00000000800 */
[----:B------:R-:W4:Y:S08]  /*8920*/  MUFU.EX2 R167, R167 ;  /* 0x000000a700a77308 */ /* 0x000f300000000800 */
[----:B------:R-:W-:Y:S08]  /*8930*/  MUFU.EX2 R168, R168 ;  /* 0x000000a800a87308 */ /* 0x000ff00000000800 */
[----:B------:R-:W5:Y:S08]  /*8940*/  MUFU.EX2 R169, R169 ;  /* 0x000000a900a97308 */ /* 0x000f700000000800 */
[----:B------:R-:W-:Y:S08]  /*8950*/  MUFU.EX2 R172, R172 ;  /* 0x000000ac00ac7308 */ /* 0x000ff00000000800 */
[----:B------:R-:W3:Y:S08]  /*8960*/  MUFU.EX2 R173, R173 ;  /* 0x000000ad00ad7308 */ /* 0x000ef00000000800 */
        /* <DEDUP_REMOVED lines=24> */
[----:B------:R-:W-:Y:S01]  /*8af0*/  MUFU.EX2 R194, R194 ;  /* 0x000000c200c27308 */ /* 0x000fe20000000800 */
[----:B------:R-:W-:-:S02]  /*8b00*/  WARPGROUP.DEPBAR.LE gsb0, 0x0 ;  /* 0x00008000000079c5 */ /* 0x000fc40000010000 */
[----:B0-----:R-:W-:-:S05]  /*8b10*/  F2FP.F16.F32.PACK_AB R152, R161, R160 ;  /* 0x000000a0a198723e */ /* 0x001fca00000000ff */
[----:B------:R-:W0:Y:S01]  /*8b20*/  MUFU.EX2 R195, R195 ;  /* 0x000000c300c37308 */ /* 0x000e220000000800 */
[----:B-1----:R-:W-:Y:S01]  /*8b30*/  F2FP.F16.F32.PACK_AB R154, R165, R164 ;  /* 0x000000a4a59a723e */ /* 0x002fe200000000ff */
[----:B------:R-:W-:Y:S01]  /*8b40*/  FADD.FTZ R160, R160, R205 ;  /* 0x000000cda0a07221 */ /* 0x000fe20000010000 */
[----:B--2---:R-:W-:Y:S01]  /*8b50*/  F2FP.F16.F32.PACK_AB R153, R163, R162 ;  /* 0x000000a2a399723e */ /* 0x004fe200000000ff */
[----:B------:R-:W-:Y:S01]  /*8b60*/  FADD.FTZ R162, R162, R159 ;  /* 0x0000009fa2a27221 */ /* 0x000fe20000010000 */
[----:B----4-:R-:W-:Y:S01]  /*8b70*/  F2FP.F16.F32.PACK_AB R155, R167, R166 ;  /* 0x000000a6a79b723e */ /* 0x010fe200000000ff */
        /* <DEDUP_REMOVED lines=8> */
[----:B------:R-:W1:Y:S01]  /*8c00*/  MUFU.EX2 R199, R199 ;  /* 0x000000c700c77308 */ /* 0x000e620000000800 */
[----:B------:R-:W-:Y:S01]  /*8c10*/  UMOV UR15, 0x40000040 ;  /* 0x40000040000f7882 */ /* 0x000fe20000000000 */
[----:B------:R-:W-:Y:S01]  /*8c20*/  FADD.FTZ R165, R165, R164 ;  /* 0x000000a4a5a57221 */ /* 0x000fe20000010000 */
[----:B------:R-:W-:Y:S01]  /*8c30*/  FADD.FTZ R167, R167, R166 ;  /* 0x000000a6a7a77221 */ /* 0x000fe20000010000 */
[----:B------:R-:W-:Y:S02]  /*8c40*/  WARPGROUP.DEPBAR.LE gsb0, 0x0 ;  /* 0x00008000000079c5 */ /* 0x000fe40000010000 */
[----:B-----5:R-:W-:Y:S01]  /*8c50*/  F2FP.F16.F32.PACK_AB R152, R169, R168 ;  /* 0x000000a8a998723e */ /* 0x020fe200000000ff */
[----:B------:R-:W-:Y:S01]  /*8c60*/  FADD.FTZ R168, R168, R165 ;  /* 0x000000a5a8a87221 */ /* 0x000fe20000010000 */
[----:B---3--:R-:W-:-:S02]  /*8c70*/  F2FP.F16.F32.PACK_AB R154, R173, R172 ;  /* 0x000000acad9a723e */ /* 0x008fc400000000ff */
[----:B------:R-:W-:Y:S01]  /*8c80*/  F2FP.F16.F32.PACK_AB R153, R171, R170 ;  /* 0x000000aaab99723e */ /* 0x000fe200000000ff */
[----:B------:R-:W-:Y:S01]  /*8c90*/  FADD.FTZ R170, R170, R167 ;  /* 0x000000a7aaaa7221 */ /* 0x000fe20000010000 */
[----:B------:R-:W-:Y:S01]  /*8ca0*/  F2FP.F16.F32.PACK_AB R155, R175, R174 ;  /* 0x000000aeaf9b723e */ /* 0x000fe200000000ff */
[----:B------:R-:W-:Y:S02]  /*8cb0*/  FADD.FTZ R169, R169, R168 ;  /* 0x000000a8a9a97221 */ /* 0x000fe40000010000 */
[----:B------:R-:W-:Y:S01]  /*8cc0*/  FADD.FTZ R171, R171, R170 ;  /* 0x000000aaabab7221 */ /* 0x000fe20000010000 */
[----:B------:R-:W-:Y:S01]  /*8cd0*/  WARPGROUP.ARRIVE ;  /* 0x00000000000079c5 */ /* 0x000fe20000000000 */
[----:B------:R-:W-:Y:S02]  /*8ce0*/  FADD.FTZ R172, R172, R169 ;  /* 0x000000a9acac7221 */ /* 0x000fe40000010000 */
[----:B------:R-:W-:Y:S02]  /*8cf0*/  FADD.FTZ R174, R174, R171 ;  /* 0x000000abaeae7221 */ /* 0x000fe40000010000 */
[----:B------:R-:W-:-:S05]  /*8d00*/  FADD.FTZ R173, R173, R172 ;  /* 0x000000acadad7221 */ /* 0x000fca0000010000 */
[----:B------:R-:W-:Y:S01]  /*8d10*/  HGMMA.64x256x16.F32 R24, R152, gdesc[UR12].tnspB, R24, gsb0 ;  /* 0x43e0000c98187df0 */ /* 0x000fe20008000818 */
[----:B------:R-:W-:Y:S01]  /*8d20*/  UIADD3 UR14, UR6, 0x180, URZ ;  /* 0x00000180060e7890 */ /* 0x000fe2000fffe03f */
[----:B------:R-:W-:Y:S01]  /*8d30*/  FADD.FTZ R175, R175, R174 ;  /* 0x000000aeafaf7221 */ /* 0x000fe20000010000 */
[----:B------:R-:W-:Y:S01]  /*8d40*/  UMOV UR15, 0x40000040 ;  /* 0x40000040000f7882 */ /* 0x000fe20000000000 */
[----:B------:R-:W-:Y:S02]  /*8d50*/  WARPGROUP.DEPBAR.LE gsb0, 0x0 ;  /* 0x00008000000079c5 */ /* 0x000fe40000010000 */
[----:B------:R-:W-:Y:S01]  /*8d60*/  F2FP.F16.F32.PACK_AB R152, R177, R176 ;  /* 0x000000b0b198723e */ /* 0x000fe200000000ff */
[----:B------:R-:W-:Y:S01]  /*8d70*/  FADD.FTZ R176, R176, R173 ;  /* 0x000000adb0b07221 */ /* 0x000fe20000010000 */
[----:B------:R-:W-:Y:S02]  /*8d80*/  F2FP.F16.F32.PACK_AB R154, R181, R180 ;  /* 0x000000b4b59a723e */ /* 0x000fe400000000ff */
        /* <DEDUP_REMOVED lines=11> */
[----:B------:R-:W-:Y:S01]  /*8e40*/  FADD.FTZ R183, R183, R182 ;  /* 0x000000b6b7b77221 */ /* 0x000fe20000010000 */
[----:B------:R-:W-:Y:S01]  /*8e50*/  UMOV UR15, 0x40000040 ;  /* 0x40000040000f7882 */ /* 0x000fe20000000000 */
[----:B------:R-:W-:Y:S01]  /*8e60*/  UIADD3 UR6, UR6, 0x280, URZ ;  /* 0x0000028006067890 */ /* 0x000fe2000fffe03f */
        /* <DEDUP_REMOVED lines=16> */
[----:B------:R-:W-:Y:S01]  /*8f70*/  FADD.FTZ R191, R191, R190 ;  /* 0x000000bebfbf7221 */ /* 0x000fe20000010000 */
[----:B------:R-:W-:Y:S02]  /*8f80*/  WARPGROUP.DEPBAR.LE gsb0, 0x0 ;  /* 0x00008000000079c5 */ /* 0x000fe40000010000 */
[----:B------:R-:W-:Y:S01]  /*8f90*/  F2FP.F16.F32.PACK_AB R152, R193, R192 ;  /* 0x000000c0c198723e */ /* 0x000fe200000000ff */
[----:B------:R-:W-:Y:S01]  /*8fa0*/  FADD.FTZ R192, R192, R189 ;  /* 0x000000bdc0c07221 */ /* 0x000fe20000010000 */
[----:B------:R-:W-:Y:S02]  /*8fb0*/  F2FP.F16.F32.PACK_AB R154, R197, R196 ;  /* 0x000000c4c59a723e */ /* 0x000fe400000000ff */
[----:B0-----:R-:W-:Y:S01]  /*8fc0*/  F2FP.F16.F32.PACK_AB R153, R195, R194 ;  /* 0x000000c2c399723e */ /* 0x001fe200000000ff */
        /* <DEDUP_REMOVED lines=9> */
[----:B------:R-:W-:Y:S02]  /*9060*/  FADD.FTZ R12, R199, R12 ;  /* 0x0000000cc70c7221 */ /* 0x000fe40000010000 */
[----:B------:R-:W-:Y:S02]  /*9070*/  WARPGROUP.DEPBAR.LE gsb0, 0x0 ;  /* 0x00008000000079c5 */ /* 0x000fe40000010000 */
[----:B------:R2:W-:Y:S01]  /*9080*/  @!P2 SYNCS.ARRIVE.TRANS64.RED.A1T0 RZ, [R210+URZ], RZ ;  /* 0x000000ffd2ffa9a7 */ /* 0x0005e2000810043f */
[----:B------:R-:W-:Y:S05]  /*9090*/  @P1 BRA `(.L_x_13292) ;  /* 0xffffffdc00581947 */ /* 0x000fea000383ffff */
.L_x_13283:
[----:B------:R-:W3:Y:S01]  /*90a0*/  SHFL.BFLY PT, R3, R0, 0x2, 0x1f ;  /* 0x0c401f0000037f89 */ /* 0x000ee200000e0000 */
[----:B------:R-:W-:-:S03]  /*90b0*/  PLOP3.LUT P0, PT, PT, PT, PT, 0x8, 0x0 ;  /* 0x000000000000781c */ /* 0x000fc60003f0e170 */
[----:B------:R-:W4:Y:S01]  /*90c0*/  SHFL.BFLY PT, R5, R12, 0x2, 0x1f ;  /* 0x0c401f000c057f89 */ /* 0x000f2200000e0000 */
[----:B------:R-:W5:Y:S01]  /*90d0*/  S2R R23, SR_TID.X ;  /* 0x0000000000177919 */ /* 0x000f620000002100 */
[----:B---3--:R-:W-:Y:S01]  /*90e0*/  FADD.FTZ R3, R3, R0 ;  /* 0x0000000003037221 */ /* 0x008fe20000010000 */
[----:B------:R-:W-:Y:S02]  /*90f0*/  IMAD.MOV.U32 R0, RZ, RZ, RZ ;  /* 0x000000ffff007224 */ /* 0x000fe400078e00ff */
[----:B----4-:R-:W-:Y:S02]  /*9100*/  FADD.FTZ R5, R5, R12 ;  /* 0x0000000c05057221 */ /* 0x010fe40000010000 */
[----:B------:R-:W3:Y:S04]  /*9110*/  SHFL.BFLY PT, R2, R3, 0x1, 0x1f ;  /* 0x0c201f0003027f89 */ /* 0x000ee800000e0000 */
[----:B------:R-:W4:Y:S01]  /*9120*/  SHFL.BFLY PT, R4, R5, 0x1, 0x1f ;  /* 0x0c201f0005047f89 */ /* 0x000f2200000e0000 */
[----:B-----5:R-:W-:Y:S01]  /*9130*/  SHF.R.U32.HI R23, RZ, 0x7, R23 ;  /* 0x00000007ff177819 */ /* 0x020fe20000011617 */
[----:B---3--:R-:W-:-:S03]  /*9140*/  FADD.FTZ R8, R3, R2 ;  /* 0x0000000203087221 */ /* 0x008fc60000010000 */
[----:B------:R-:W-:Y:S01]  /*9150*/  IADD3 R3, -R23, 0xb, RZ ;  /* 0x0000000b17037810 */ /* 0x000fe20007ffe1ff */
[----:B------:R-:W-:Y:S02]  /*9160*/  IMAD.MOV.U32 R2, RZ, RZ, RZ ;  /* 0x000000ffff027224 */ /* 0x000fe400078e00ff */
[----:B----4-:R-:W-:Y:S02]  /*9170*/  FADD.FTZ R4, R5, R4 ;  /* 0x0000000405047221 */ /* 0x010fe40000010000 */
[----:B------:R3:W-:Y:S08]  /*9180*/  BAR.ARV R3, 0x100 ;  /* 0x000400030000751d */ /* 0x0007f00000002000 */
[----:B------:R-:W-:Y:S06]  /*9190*/  BAR.ARV 0x8, 0x180 ;  /* 0x0206000000007b1d */ /* 0x000fec0000002000 */
[----:B------:R-:W-:Y:S01]  /*91a0*/  FSETP.NE.FTZ.AND P1, PT, R8, RZ, PT ;  /* 0x000000ff0800720b */ /* 0x000fe20003f35000 */
[----:B---3--:R-:W-:Y:S01]  /*91b0*/  IMAD.MOV.U32 R3, RZ, RZ, -0x800000 ;  /* 0xff800000ff037424 */ /* 0x008fe200078e00ff */
[----:B------:R-:W-:-:S11]  /*91c0*/  FSETP.NE.FTZ.AND P2, PT, R4, RZ, PT ;  /* 0x000000ff0400720b */ /* 0x000fd60003f55000 */
[----:B------:R-:W3:Y:S08]  /*91d0*/  @P1 MUFU.LG2 R6, R8 ;  /* 0x0000000800061308 */ /* 0x000ef00000000c00 */
[----:B------:R-:W4:Y:S08]  /*91e0*/  @P2 MUFU.LG2 R7, R4 ;  /* 0x0000000400072308 */ /* 0x000f300000000c00 */
[----:B------:R5:W0:Y:S01]  /*91f0*/  @P1 MUFU.RCP R2, R8 ;  /* 0x0000000800021308 */ /* 0x000a220000001000 */
[----:B---3--:R-:W-:-:S07]  /*9200*/  @P1 FMUL.FTZ R5, R6, 0.69314718246459960938 ;  /* 0x3f31721806051820 */ /* 0x008fce0000410000 */
[----:B------:R3:W1:Y:S01]  /*9210*/  @P2 MUFU.RCP R0, R4 ;  /* 0x0000000400002308 */ /* 0x0006620000001000 */
[----:B-----5:R-:W-:Y:S02]  /*9220*/  IMAD.U32 R8, RZ, RZ, UR10 ;  /* 0x0000000aff087e24 */ /* 0x020fe4000f8e00ff */
[----:B----4-:R-:W-:Y:S02]  /*9230*/  @P2 FMUL.FTZ R7, R7, 0.69314718246459960938 ;  /* 0x3f31721807072820 */ /* 0x010fe40000410000 */
[----:B------:R-:W-:Y:S01]  /*9240*/  @P2 FMUL.FTZ R8, R8, 0.69314718246459960938 ;  /* 0x3f31721808082820 */ /* 0x000fe20000410000 */
[----:B---3--:R-:W-:Y:S02]  /*9250*/  IMAD.U32 R4, RZ, RZ, UR10 ;  /* 0x0000000aff047e24 */ /* 0x008fe4000f8e00ff */
[-C--:B0-----:R-:W-:Y:S01]  /*9260*/  FMUL.FTZ R24, R24, R2.reuse ;  /* 0x0000000218187220 */ /* 0x081fe20000410000 */
        /* <DEDUP_REMOVED lines=131> */
.L_x_13261:
[----:B------:R-:W-:Y:S05]  /*9aa0*/  @P0 BRA `(.L_x_13293) ;  /* 0x0000002000640947 */ /* 0x000fea0003800000 */
[----:B------:R-:W3:Y:S01]  /*9ab0*/  LDL R0, [R1] ;  /* 0x0000000001007983 */ /* 0x000ee20000100800 */
[----:B------:R-:W0:Y:S01]  /*9ac0*/  LDC R8, c[0x0][0xce8] ;  /* 0x00033a00ff087b82 */ /* 0x000e220000000800 */
[----:B------:R-:W-:Y:S01]  /*9ad0*/  ULDC.64 UR8, c[0x0][0xcd0] ;  /* 0x0003340000087ab9 */ /* 0x000fe20000000a00 */
[----:B------:R-:W-:Y:S01]  /*9ae0*/  ULDC.64 UR14, c[0x0][0x208] ;  /* 0x00008200000e7ab9 */ /* 0x000fe20000000a00 */
[----:B------:R-:W1:Y:S01]  /*9af0*/  S2R R22, SR_CTAID.X ;  /* 0x0000000000167919 */ /* 0x000e620000002500 */
[----:B------:R-:W-:Y:S04]  /*9b00*/  BSSY B0, `(.L_x_13294) ;  /* 0x000014d000007945 */ /* 0x000fe80003800000 */
[----:B------:R-:W4:Y:S08]  /*9b10*/  S2UR UR12, SR_CTAID.Z ;  /* 0x00000000000c79c3 */ /* 0x000f300000002700 */
[----:B------:R-:W5:Y:S08]  /*9b20*/  LDC.64 R18, c[0x0][0xcd8] ;  /* 0x00033600ff127b82 */ /* 0x000f700000000a00 */
[----:B------:R-:W-:Y:S01]  /*9b30*/  BAR.SYNC.DEFER_BLOCKING 0x1, 0x100 ;  /* 0x0044000000007b1d */ /* 0x000fe20000010000 */
[----:B0-----:R-:W-:-:S07]  /*9b40*/  ISETP.NE.AND P0, PT, R8, 0x1, PT ;  /* 0x000000010800780c */ /* 0x001fce0003f05270 */
[----:B------:R-:W0:Y:S01]  /*9b50*/  S2UR UR11, SR_CTAID.Y ;  /* 0x00000000000b79c3 */ /* 0x000e220000002600 */
[----:B----4-:R-:W-:-:S07]  /*9b60*/  USHF.R.S32.HI UR10, URZ, 0x1f, UR12 ;  /* 0x0000001f3f0a7899 */ /* 0x010fce000801140c */
[----:B------:R-:W0:Y:S08]  /*9b70*/  LDC R23, c[0x0][0xd50] ;  /* 0x00035400ff177b82 */ /* 0x000e300000000800 */
[----:B------:R-:W4:Y:S08]  /*9b80*/  @P0 LDC R14, c[0x0][0xcec] ;  /* 0x00033b00ff0e0b82 */ /* 0x000f300000000800 */
[----:B------:R-:W2:Y:S08]  /*9b90*/  LDC.64 R20, c[0x0][0xc40] ;  /* 0x00031000ff147b82 */ /* 0x000eb00000000a00 */
[----:B------:R-:W2:Y:S08]  /*9ba0*/  @P0 LDC R152, c[0x0][0xcec] ;  /* 0x00033b00ff980b82 */ /* 0x000eb00000000800 */
[----:B------:R-:W2:Y:S08]  /*9bb0*/  @P0 LDC R17, c[0x0][0xcf0] ;  /* 0x00033c00ff110b82 */ /* 0x000eb00000000800 */
[----:B------:R-:W2:Y:S01]  /*9bc0*/  @P0 LDC R153, c[0x0][0xcf0] ;  /* 0x00033c00ff990b82 */ /* 0x000ea20000000800 */
[----:B---3--:R-:W-:-:S02]  /*9bd0*/  R2UR UR13, R0 ;  /* 0x00000000000d72ca */ /* 0x008fc400000e0000 */
[----:B------:R-:W3:Y:S11]  /*9be0*/  S2R R0, SR_TID.X ;  /* 0x0000000000007919 */ /* 0x000ef60000002100 */
[----:B------:R-:W-:-:S02]  /*9bf0*/  USHF.R.S32.HI UR7, URZ, 0x1f, UR13 ;  /* 0x0000001f3f077899 */ /* 0x000fc4000801140d */
[----:B------:R-:W-:Y:S02]  /*9c00*/  UIMAD.WIDE.U32 UR4, UR13, UR8, URZ ;  /* 0x000000080d0472a5 */ /* 0x000fe4000f8e003f */
[----:B------:R-:W-:-:S04]  /*9c10*/  UIMAD UR6, UR7, UR8, URZ ;  /* 0x00000008070672a4 */ /* 0x000fc8000f8e023f */
[----:B------:R-:W-:-:S03]  /*9c20*/  UIMAD UR6, UR13, UR9, UR6 ;  /* 0x000000090d0672a4 */ /* 0x000fc6000f8e0206 */
[----:B------:R-:W-:Y:S01]  /*9c30*/  ULDC.64 UR8, c[0x0][0xc38] ;  /* 0x00030e0000087ab9 */ /* 0x000fe20000000a00 */
[----:B------:R-:W-:Y:S02]  /*9c40*/  UIADD3 UR6, UR5, UR6, URZ ;  /* 0x0000000605067290 */ /* 0x000fe4000fffe03f */
[----:B------:R-:W-:Y:S01]  /*9c50*/  UIMAD UR7, UR7, UR8, URZ ;  /* 0x00000008070772a4 */ /* 0x000fe2000f8e023f */
[----:B---3--:R-:W-:-:S05]  /*9c60*/  VIADD R5, R0, 0xffffff80 ;  /* 0xffffff8000057836 */ /* 0x008fca0000000000 */
[----:B------:R-:W-:-:S04]  /*9c70*/  SHF.R.S32.HI R4, RZ, 0x1f, R5 ;  /* 0x0000001fff047819 */ /* 0x000fc80000011405 */
[CC--:B------:R-:W-:Y:S02]  /*9c80*/  LEA.HI R6, R4.reuse, R5.reuse, RZ, 0x7 ;  /* 0x0000000504067211 */ /* 0x0c0fe400078f38ff */
[----:B------:R-:W-:Y:S02]  /*9c90*/  LEA.HI R13, R4, R5, RZ, 0x2 ;  /* 0x00000005040d7211 */ /* 0x000fe400078f10ff */
[----:B------:R-:W-:Y:S02]  /*9ca0*/  LOP3.LUT R0, R6, 0xffffff80, RZ, 0xc0, !PT ;  /* 0xffffff8006007812 */ /* 0x000fe400078ec0ff */
[----:B------:R-:W-:-:S03]  /*9cb0*/  SHF.R.S32.HI R7, RZ, 0x7, R6 ;  /* 0x00000007ff077819 */ /* 0x000fc60000011406 */
[----:B------:R-:W-:Y:S01]  /*9cc0*/  IMAD.IADD R0, R5, 0x1, -R0 ;  /* 0x0000000105007824 */ /* 0x000fe200078e0a00 */
[----:B------:R-:W-:Y:S02]  /*9cd0*/  LEA.HI R4, R6, R7, RZ, 0x1 ;  /* 0x0000000706047211 */ /* 0x000fe400078f08ff */
[----:B------:R-:W-:Y:S02]  /*9ce0*/  LOP3.LUT R6, R13, 0xfffffffc, RZ, 0xc0, !PT ;  /* 0xfffffffc0d067812 */ /* 0x000fe400078ec0ff */
[----:B------:R-:W-:Y:S02]  /*9cf0*/  SHF.R.S32.HI R9, RZ, 0x1f, R0 ;  /* 0x0000001fff097819 */ /* 0x000fe40000011400 */
[----:B------:R-:W-:Y:S01]  /*9d00*/  LOP3.LUT R4, R4, 0x3fffffe, RZ, 0xc0, !PT ;  /* 0x03fffffe04047812 */ /* 0x000fe200078ec0ff */
[----:B------:R-:W-:Y:S01]  /*9d10*/  IMAD.IADD R5, R5, 0x1, -R6 ;  /* 0x0000000105057824 */ /* 0x000fe200078e0a06 */
[CC--:B------:R-:W-:Y:S02]  /*9d20*/  LEA.HI R10, R9.reuse, R0.reuse, RZ, 0x2 ;  /* 0x00000000090a7211 */ /* 0x0c0fe400078f10ff */
[----:B------:R-:W-:Y:S01]  /*9d30*/  LEA.HI R9, R9, R0, RZ, 0x5 ;  /* 0x0000000009097211 */ /* 0x000fe200078f28ff */
[----:B------:R-:W-:Y:S01]  /*9d40*/  IMAD.IADD R6, R7, 0x1, -R4 ;  /* 0x0000000107067824 */ /* 0x000fe200078e0a04 */
[----:B------:R-:W-:-:S02]  /*9d50*/  SHF.R.S32.HI R11, RZ, 0x2, R10 ;  /* 0x00000002ff0b7819 */ /* 0x000fc4000001140a */
[----:B------:R-:W-:Y:S02]  /*9d60*/  SHF.R.S32.HI R12, RZ, 0x1f, R10 ;  /* 0x0000001fff0c7819 */ /* 0x000fe4000001140a */
[----:B------:R-:W-:Y:S02]  /*9d70*/  LEA.HI R7, R5, R5, RZ, 0x1 ;  /* 0x0000000505077211 */ /* 0x000fe400078f08ff */
[----:B------:R-:W-:-:S04]  /*9d80*/  LEA.HI R12, R12, R11, RZ, 0x3 ;  /* 0x0000000b0c0c7211 */ /* 0x000fc800078f18ff */
[----:B------:R-:W-:-:S05]  /*9d90*/  LOP3.LUT R12, R12, 0xfffffff8, RZ, 0xc0, !PT ;  /* 0xfffffff80c0c7812 */ /* 0x000fca00078ec0ff */
        /* <DEDUP_REMOVED lines=12> */
[----:B------:R-:W-:Y:S01]  /*9e60*/  IMAD R16, RZ, RZ, -UR13 ;  /* 0x8000000dff107e24 */ /* 0x000fe2000f8e02ff */
[----:B------:R-:W-:Y:S01]  /*9e70*/  UIADD3 UR6, UR5, UR6, URZ ;  /* 0x0000000605067290 */ /* 0x000fe2000fffe03f */
[----:B-----5:R-:W-:Y:S01]  /*9e80*/  IMAD R12, R18, UR10, RZ ;  /* 0x0000000a120c7c24 */ /* 0x020fe2000f8e02ff */
[----:B------:R-:W-:Y:S01]  /*9e90*/  ULDC.64 UR8, c[0x0][0xc28] ;  /* 0x00030a0000087ab9 */ /* 0x000fe20000000a00 */
[----:B-1----:R-:W-:Y:S02]  /*9ea0*/  IMAD R11, R22, 0x80, R6 ;  /* 0x00000080160b7824 */ /* 0x002fe400078e0206 */
[----:B0-----:R-:W-:Y:S02]  /*9eb0*/  IMAD R23, R23, R16, UR11 ;  /* 0x0000000b17177e24 */ /* 0x001fe4000f8e0210 */
[----:B------:R-:W-:Y:S02]  /*9ec0*/  IMAD R15, R19, UR12, R12 ;  /* 0x0000000c130f7c24 */ /* 0x000fe4000f8e020c */
[----:B------:R-:W-:Y:S01]  /*9ed0*/  IMAD.WIDE.U32 R4, R18, UR12, R4 ;  /* 0x0000000c12047c25 */ /* 0x000fe2000f8e0004 */
[----:B------:R-:W-:-:S03]  /*9ee0*/  SHF.R.S32.HI R16, RZ, 0x1f, R23 ;  /* 0x0000001fff107819 */ /* 0x000fc60000011417 */
[----:B----4-:R-:W-:-:S04]  /*9ef0*/  @P0 IMAD.HI.U32 R12, R11, R14, RZ ;  /* 0x0000000e0b0c0227 */ /* 0x010fc800078e00ff */
[----:B------:R-:W-:Y:S02]  /*9f00*/  IMAD.U32 R7, RZ, RZ, UR5 ;  /* 0x00000005ff077e24 */ /* 0x000fe4000f8e00ff */
[----:B------:R-:W-:Y:S01]  /*9f10*/  IMAD.U32 R6, RZ, RZ, UR4 ;  /* 0x00000004ff067e24 */ /* 0x000fe2000f8e00ff */
[----:B------:R-:W-:Y:S01]  /*9f20*/  ULDC.64 UR4, c[0x0][0xce0] ;  /* 0x0003380000047ab9 */ /* 0x000fe20000000a00 */
[----:B------:R-:W-:Y:S01]  /*9f30*/  IMAD.U32 R7, RZ, RZ, UR6 ;  /* 0x00000006ff077e24 */ /* 0x000fe2000f8e00ff */
[----:B------:R-:W-:Y:S01]  /*9f40*/  ULDC.64 UR6, c[0x0][0xc48] ;  /* 0x0003120000067ab9 */ /* 0x000fe20000000a00 */
[----:B------:R-:W-:Y:S02]  /*9f50*/  IMAD.IADD R5, R5, 0x1, R15 ;  /* 0x0000000105057824 */ /* 0x000fe400078e020f */
[----:B--2---:R-:W-:Y:S02]  /*9f60*/  IMAD R14, R20, UR10, RZ ;  /* 0x0000000a140e7c24 */ /* 0x004fe4000f8e02ff */
[----:B------:R-:W-:-:S04]  /*9f70*/  @P0 IMAD.HI.U32 R152, R11, R152, RZ ;  /* 0x000000980b980227 */ /* 0x000fc800078e00ff */
        /* <DEDUP_REMOVED lines=88> */
[C---:B------:R-:W-:Y:S01]  /*a500*/  VIADD R22, R0.reuse, 0x50 ;  /* 0x0000005000167836 */ /* 0x040fe20000000000 */
[----:B------:R-:W-:Y:S01]  /*a510*/  @!P4 LEA.HI R3, R3, R3, RZ, 0x1 ;  /* 0x000000030303c211 */ /* 0x000fe200078f08ff */
[----:B------:R-:W-:Y:S01]  /*a520*/  VIADD R23, R0, 0x58 ;  /* 0x0000005800177836 */ /* 0x000fe20000000000 */
        /* <DEDUP_REMOVED lines=170> */
.L_x_13295:
[----:B------:R-:W-:Y:S05]  /*afd0*/  BSYNC B0 ;  /* 0x0000000000007941 */ /* 0x000fea0003800000 */
.L_x_13294:
[----:B------:R-:W-:Y:S01]  /*afe0*/  ISETP.GE.AND P0, PT, R9, R8, PT ;  /* 0x000000080900720c */ /* 0x000fe20003f06270 */
[----:B0--3--:R0:W2:Y:S04]  /*aff0*/  SHFL.IDX PT, R3, R7, 0x1, 0x1c1f ;  /* 0x003c1f0007037f89 */ /* 0x0090a800000e0000 */
[----:B------:R0:W3:Y:S08]  /*b000*/  SHFL.IDX PT, R2, R6, 0x1, 0x1c1f ;  /* 0x003c1f0006027f89 */ /* 0x0000f000000e0000 */
[----:B0-----:R-:W-:Y:S05]  /*b010*/  @P0 BRA `(.L_x_13259) ;  /* 0x0000005800f00947 */ /* 0x001fea0003800000 */
        /* <DEDUP_REMOVED lines=23> */
[----:B--23--:R-:W-:Y:S01]  /*b190*/  @!P0 IMAD.WIDE R4, R0, 0x4, R2 ;  /* 0x0000000400048825 */ /* 0x00cfe200078e0202 */
        /* <DEDUP_REMOVED lines=170> */
.L_x_13293:
        /* <DEDUP_REMOVED lines=12> */
[----:B------:R-:W3:Y:S01]  /*bd00*/  LDL R4, [R1] ;  /* 0x0000000001047983 */ /* 0x000ee20000100800 */
[----:B------:R-:W-:Y:S01]  /*bd10*/  ISETP.NE.AND P0, PT, R6, 0x1, PT ;  /* 0x000000010600780c */ /* 0x000fe20003f05270 */
[----:B------:R-:W-:Y:S01]  /*bd20*/  S2UR UR7, SR_CTAID.Z ;  /* 0x00000000000779c3 */ /* 0x000fe20000002700 */
[----:B------:R-:W-:Y:S01]  /*bd30*/  ULDC.64 UR8, c[0x0][0xcd0] ;  /* 0x0003340000087ab9 */ /* 0x000fe20000000a00 */
[----:B------:R-:W-:Y:S01]  /*bd40*/  IMAD.MOV.U32 R5, RZ, RZ, R0 ;  /* 0x000000ffff057224 */ /* 0x000fe200078e0000 */
[----:B------:R-:W-:-:S05]  /*bd50*/  ULDC.64 UR12, c[0x0][0x208] ;  /* 0x00008200000c7ab9 */ /* 0x000fca0000000a00 */
[----:B------:R-:W0:Y:S08]  /*bd60*/  LDC.64 R10, c[0x0][0xcd8] ;  /* 0x00033600ff0a7b82 */ /* 0x000e300000000a00 */
[----:B------:R-:W1:Y:S08]  /*bd70*/  @P0 LDC R7, c[0x0][0xcec] ;  /* 0x00033b00ff070b82 */ /* 0x000e700000000800 */
[----:B------:R-:W4:Y:S08]  /*bd80*/  @P0 LDC R9, c[0x0][0xcf0] ;  /* 0x00033c00ff090b82 */ /* 0x000f300000000800 */
[----:B------:R-:W5:Y:S08]  /*bd90*/  S2UR UR10, SR_CTAID.Y ;  /* 0x00000000000a79c3 */ /* 0x000f700000002600 */
[----:B------:R-:W5:Y:S01]  /*bda0*/  LDC R8, c[0x0][0xd50] ;  /* 0x00035400ff087b82 */ /* 0x000f620000000800 */
[----:B---3--:R-:W-:Y:S01]  /*bdb0*/  R2UR UR11, R4 ;  /* 0x00000000040b72ca */ /* 0x008fe200000e0000 */
[----:B-1----:R-:W-:-:S05]  /*bdc0*/  @P0 IMAD.HI.U32 R4, R0, R7, RZ ;  /* 0x0000000700040227 */ /* 0x002fca00078e00ff */
[----:B----4-:R-:W-:-:S07]  /*bdd0*/  @P0 SHF.R.U32.HI R5, RZ, R9, R4 ;  /* 0x00000009ff050219 */ /* 0x010fce0000011604 */
[----:B------:R-:W-:Y:S02]  /*bde0*/  USHF.R.S32.HI UR6, URZ, 0x1f, UR11 ;  /* 0x0000001f3f067899 */ /* 0x000fe4000801140b */
[----:B------:R-:W-:Y:S01]  /*bdf0*/  IMAD R7, RZ, RZ, -UR11 ;  /* 0x8000000bff077e24 */ /* 0x000fe2000f8e02ff */
[----:B------:R-:W-:Y:S02]  /*be00*/  UIMAD.WIDE.U32 UR4, UR11, UR8, URZ ;  /* 0x000000080b0472a5 */ /* 0x000fe4000f8e003f */
[----:B------:R-:W-:Y:S01]  /*be10*/  UIMAD UR6, UR6, UR8, URZ ;  /* 0x00000008060672a4 */ /* 0x000fe2000f8e023f */
[----:B-----5:R-:W-:Y:S01]  /*be20*/  IMAD R9, R8, R7, UR10 ;  /* 0x0000000a08097e24 */ /* 0x020fe2000f8e0207 */
        /* <DEDUP_REMOVED lines=32> */
.L_x_13257:
[----:B------:R-:W-:-:S08]  /*c030*/  NOP ;  /* 0x0000000000007918 */ /* 0x000fd00000000000 */
[----:B--2---:R-:W0:-:S00]  /*c040*/  USETMAXREG.DEALLOC.CTAPOOL 0x18 ;  /* 0x00000018000079c8 */ /* 0x004e0000080e0500 */
        /* <DEDUP_REMOVED lines=16> */
.L_x_13296:
[----:B------:R-:W-:Y:S01]  /*c150*/  ULDC UR43, c[0x0][0xd50] ;  /* 0x00035400002b7ab9 */ /* 0x000fe20000000800 */
[----:B------:R-:W-:Y:S01]  /*c160*/  UMOV UR36, UR6 ;  /* 0x0000000600247c82 */ /* 0x000fe20008000000 */
[----:B------:R-:W-:-:S11]  /*c170*/  UISETP.NE.AND UP0, UPT, UR43, 0x1, UPT ;  /* 0x000000012b00788c */ /* 0x000fd6000bf05270 */
[----:B------:R-:W-:Y:S01]  /*c180*/  @UP0 ULDC UR4, c[0x0][0xd54] ;  /* 0x0003550000040ab9 */ /* 0x000fe20000000800 */
[----:B------:R-:W-:Y:S01]  /*c190*/  @UP0 ULDC UR7, c[0x0][0xd58] ;  /* 0x0003560000070ab9 */ /* 0x000fe20000000800 */
[----:B------:R-:W-:-:S04]  /*c1a0*/  UIMAD.WIDE.U32 UR4, UR6, UR4, URZ ;  /* 0x00000004060472a5 */ /* 0x000fc8000f8e003f */
[----:B------:R-:W-:-:S12]  /*c1b0*/  @UP0 USHF.R.U32.HI UR36, URZ, UR7, UR5 ;  /* 0x000000073f240299 */ /* 0x000fd80008011605 */
.L_x_13297:
        /* <DEDUP_REMOVED lines=75> */
.L_x_13299:
        /* <DEDUP_REMOVED lines=32> */
.L_x_13300:
        /* <DEDUP_REMOVED lines=20> */
.L_x_13302:
        /* <DEDUP_REMOVED lines=15> */
.L_x_13301:
        /* <DEDUP_REMOVED lines=25> */
.L_x_13387:
        /* <DEDUP_REMOVED lines=9> */
.L_x_13390:
        /* <DEDUP_REMOVED lines=24> */
.L_x_13306:
[----:B------:R-:W-:Y:S01]  /*ce40*/  IMAD.MOV.U32 R0, RZ, RZ, 0x1 ;  /* 0x00000001ff007424 */ /* 0x000fe200078e00ff */
[----:B01----:R-:W0:Y:S04]  /*ce50*/  S2R R6, SR_TID.X ;  /* 0x0000000000067919 */ /* 0x003e280000002100 */
[----:B------:R-:W-:-:S04]  /*ce60*/  SHF.L.U32 R0, R0, 0x1f, RZ ;  /* 0x0000001f00007819 */ /* 0x000fc800000006ff */
[----:B------:R-:W1:Y:S01]  /*ce70*/  SYNCS.PHASECHK.TRANS64.TRYWAIT P0, [UR38+0x32440], R0 ;  /* 0x03244000ff0075a7 */ /* 0x000e620008000166 */
[----:B0-----:R-:W-:-:S04]  /*ce80*/  LOP3.LUT R2, R6, 0x7f, RZ, 0xc0, !PT ;  /* 0x0000007f06027812 */ /* 0x001fc800078ec0ff */
[----:B------:R-:W-:Y:S01]  /*ce90*/  ISETP.NE.AND P1, PT, R2, RZ, PT ;  /* 0x000000ff0200720c */ /* 0x000fe20003f25270 */
[----:B-1----:R-:W-:-:S12]  /*cea0*/  @!P0 BRA `(.L_x_13307) ;  /* 0x0000004000648947 */ /* 0x002fd80003800000 */
.L_x_13391:
[----:B------:R-:W-:Y:S05]  /*ceb0*/  @P1 BRA `(.L_x_13308) ;  /* 0x0000000000181947 */ /* 0x000fea0003800000 */
[----:B------:R-:W1:Y:S01]  /*cec0*/  S2R R2, SR_TID.X ;  /* 0x0000000000027919 */ /* 0x000e620000002100 */
[----:B0-----:R-:W-:-:S04]  /*ced0*/  IMAD.MOV.U32 R0, RZ, RZ, 0x3000 ;  /* 0x00003000ff007424 */ /* 0x001fc800078e00ff */
[----:B------:R2:W-:Y:S01]  /*cee0*/  SYNCS.ARRIVE.TRANS64 RZ, [UR38+0x32430], R0 ;  /* 0x03243000ffff79a7 */ /* 0x0005e20008000026 */
[----:B-1----:R-:W-:-:S13]  /*cef0*/  LOP3.LUT P0, RZ, R2, 0x1f, RZ, 0xc0, !PT ;  /* 0x0000001f02ff7812 */ /* 0x002fda000780c0ff */
[----:B--2---:R-:W-:Y:S05]  /*cf00*/  @!P0 BRA `(.L_x_13308) ;  /* 0x0000000000048947 */ /* 0x004fea0003800000 */
[----:B------:R-:W-:Y:S01]  /*cf10*/  BPT.TRAP 0x1 ;  /* 0x000000040000795c */ /* 0x000fe20000300000 */
.L_x_13308:
        /* <DEDUP_REMOVED lines=18> */
.L_x_13304:
        /* <DEDUP_REMOVED lines=24> */
.L_x_13309:
        /* <DEDUP_REMOVED lines=48> */
[C---:B--2---:R-:W-:Y:S02]  /*d4c0*/  LOP3.LUT R10, R2.reuse, 0x38, RZ, 0xc0, !PT ;  /* 0x00000038020a7812 */ /* 0x044fe400078ec0ff */
        /* <DEDUP_REMOVED lines=8> */
[----:B------:R-:W1:Y:S01]  /*d550*/  SHFL.IDX PT, R5, R0, RZ, 0x181f ;  /* 0x00181fff00057589 */ /* 0x000e6200000e0000 */
[----:B------:R-:W-:Y:S01]  /*d560*/  ULDC UR4, c[0x0][0x288] ;  /* 0x0000a20000047ab9 */ /* 0x000fe20000000800 */
[----:B------:R-:W-:Y:S01]  /*d570*/  IMAD R11, R8, 0x80, R6 ;  /* 0x00000080080b7824 */ /* 0x000fe200078e0206 */
[----:B------:R-:W-:Y:S01]  /*d580*/  ULDC.64 UR6, c[0x0][0x208] ;  /* 0x0000820000067ab9 */ /* 0x000fe20000000a00 */
[----:B------:R-:W2:Y:S01]  /*d590*/  SHFL.IDX PT, R4, R3, RZ, 0x181f ;  /* 0x00181fff03047589 */ /* 0x000ea200000e0000 */
[----:B------:R-:W-:Y:S02]  /*d5a0*/  IMAD R2, R7, UR4, RZ ;  /* 0x0000000407027c24 */ /* 0x000fe4000f8e02ff */
[C---:B------:R-:W-:Y:S01]  /*d5b0*/  VIADD R12, R11.reuse, 0x10 ;  /* 0x000000100b0c7836 */ /* 0x040fe20000000000 */
[----:B------:R-:W3:Y:S02]  /*d5c0*/  SHFL.IDX PT, R7, R0, 0x1, 0x181f ;  /* 0x00381f0000077f89 */ /* 0x000ee400000e0000 */
[----:B------:R-:W-:-:S02]  /*d5d0*/  ISETP.GE.AND P1, PT, R11, R2, PT ;  /* 0x000000020b00720c */ /* 0x000fc40003f26270 */
[----:B------:R-:W4:Y:S01]  /*d5e0*/  SHFL.IDX PT, R6, R3, 0x1, 0x181f ;  /* 0x00381f0003067f89 */ /* 0x000f2200000e0000 */
[----:B------:R-:W-:-:S03]  /*d5f0*/  ISETP.GE.AND P2, PT, R12, R2, PT ;  /* 0x000000020c00720c */ /* 0x000fc60003f46270 */
[----:B------:R-:W5:Y:S04]  /*d600*/  SHFL.IDX PT, R14, R0, 0x2, 0x181f ;  /* 0x00581f00000e7f89 */ /* 0x000f6800000e0000 */
[----:B------:R-:W-:Y:S03]  /*d610*/  STL [R1+0x4], R11 ;  /* 0x0000040b01007387 */ /* 0x000fe60000100800 */
[----:B------:R-:W-:Y:S01]  /*d620*/  @!P1 LEA R8, R9, UR38, 0x1 ;  /* 0x0000002609089c11 */ /* 0x000fe2000f8e08ff */
[----:B------:R0:W-:Y:S01]  /*d630*/  STL [R1+0x14], R12 ;  /* 0x0000140c01007387 */ /* 0x0001e20000100800 */
[----:B-1----:R-:W-:-:S05]  /*d640*/  @!P1 LEA R5, P3, R10, R5, 0x1 ;  /* 0x000000050a059211 */ /* 0x002fca00078608ff */
[----:B--2---:R-:W-:Y:S02]  /*d650*/  @!P1 IMAD.X R4, RZ, RZ, R4, P3 ;  /* 0x000000ffff049224 */ /* 0x004fe400018e0604 */
[----:B0-----:R-:W-:-:S03]  /*d660*/  VIADD R12, R11, 0x20 ;  /* 0x000000200b0c7836 */ /* 0x001fc60000000000 */
[----:B------:R-:W-:-:S04]  /*d670*/  @!P1 LOP3.LUT R5, R5, R4, RZ, 0x3c, !PT ;  /* 0x0000000405059212 */ /* 0x000fc800078e3cff */
[C---:B------:R-:W-:Y:S01]  /*d680*/  @!P1 LOP3.LUT R4, R5.reuse, R4, RZ, 0x3c, !PT ;  /* 0x0000000405049212 */ /* 0x040fe200078e3cff */
[----:B------:R-:W-:Y:S03]  /*d690*/  STL [R1+0x18], R12 ;  /* 0x0000180c01007387 */ /* 0x000fe60000100800 */
[----:B------:R-:W-:-:S05]  /*d6a0*/  @!P1 LOP3.LUT R5, R5, R4, RZ, 0x3c, !PT ;  /* 0x0000000405059212 */ /* 0x000fca00078e3cff */
[----:B------:R3:W-:Y:S02]  /*d6b0*/  @!P1 LDGSTS.E.BYPASS.LTC128B.128 [R8+0x18400], desc[UR6][R4.64], !P0 ;  /* 0x1840000004089fae */ /* 0x0007e4000c101d46 */
[----:B---3--:R-:W-:Y:S02]  /*d6c0*/  @!P2 LEA R4, P1, R10, R7, 0x1 ;  /* 0x000000070a04a211 */ /* 0x008fe400078208ff */
[----:B------:R-:W-:-:S03]  /*d6d0*/  @!P2 LEA R7, R9, UR38, 0x1 ;  /* 0x000000260907ac11 */ /* 0x000fc6000f8e08ff */
[----:B----4-:R-:W-:Y:S01]  /*d6e0*/  @!P2 IMAD.X R5, RZ, RZ, R6, P1 ;  /* 0x000000ffff05a224 */ /* 0x010fe200008e0606 */
[----:B------:R-:W-:-:S04]  /*d6f0*/  ISETP.GE.AND P1, PT, R12, R2, PT ;  /* 0x000000020c00720c */ /* 0x000fc80003f26270 */
[----:B------:R0:W-:Y:S09]  /*d700*/  @!P2 LDGSTS.E.BYPASS.LTC128B.128 [R7+0x18c00], desc[UR6][R4.64], !P0 ;  /* 0x18c000000407afae */ /* 0x0001f2000c101d46 */
[----:B------:R-:W-:Y:S01]  /*d710*/  @!P1 LEA R6, R9, UR38, 0x1 ;  /* 0x0000002609069c11 */ /* 0x000fe2000f8e08ff */
[----:B0-----:R-:W0:Y:S01]  /*d720*/  SHFL.IDX PT, R4, R3, 0x2, 0x181f ;  /* 0x00581f0003047f89 */ /* 0x001e2200000e0000 */
[----:B-----5:R-:W-:Y:S01]  /*d730*/  @!P1 LEA R5, P2, R10, R14, 0x1 ;  /* 0x0000000e0a059211 */ /* 0x020fe200078408ff */
[----:B------:R-:W-:-:S05]  /*d740*/  VIADD R7, R11, 0x30 ;  /* 0x000000300b077836 */ /* 0x000fca0000000000 */
[----:B------:R1:W-:Y:S01]  /*d750*/  STL [R1+0x1c], R7 ;  /* 0x00001c0701007387 */ /* 0x0003e20000100800 */
[----:B0-----:R-:W-:-:S05]  /*d760*/  @!P1 IMAD.X R4, RZ, RZ, R4, P2 ;  /* 0x000000ffff049224 */ /* 0x001fca00010e0604 */
[----:B------:R-:W-:-:S04]  /*d770*/  @!P1 LOP3.LUT R5, R5, R4, RZ, 0x3c, !PT ;  /* 0x0000000405059212 */ /* 0x000fc800078e3cff */
[----:B------:R-:W-:-:S04]  /*d780*/  @!P1 LOP3.LUT R4, R5, R4, RZ, 0x3c, !PT ;  /* 0x0000000405049212 */ /* 0x000fc800078e3cff */
[----:B------:R-:W-:-:S05]  /*d790*/  @!P1 LOP3.LUT R5, R5, R4, RZ, 0x3c, !PT ;  /* 0x0000000405059212 */ /* 0x000fca00078e3cff */
[----:B------:R0:W-:Y:S01]  /*d7a0*/  @!P1 LDGSTS.E.BYPASS.LTC128B.128 [R6+0x19400], desc[UR6][R4.64], !P0 ;  /* 0x1940000004069fae */ /* 0x0001e2000c101d46 */
[----:B------:R-:W-:Y:S01]  /*d7b0*/  ISETP.GE.AND P1, PT, R7, R2, PT ;  /* 0x000000020700720c */ /* 0x000fe20003f26270 */
[----:B-1----:R-:W-:-:S05]  /*d7c0*/  VIADD R7, R11, 0x40 ;  /* 0x000000400b077836 */ /* 0x002fca0000000000 */
        /* <DEDUP_REMOVED lines=46> */
.L_x_13408:
        /* <DEDUP_REMOVED lines=44> */
.L_x_13311:
[----:B------:R-:W2:Y:S01]  /*dd70*/  LDL.LU.64 R6, [R1+0x30] ;  /* 0x0000300001067983 */ /* 0x000ea20000300a00 */
[----:B------:R-:W-:-:S03]  /*dd80*/  ULDC.64 UR8, c[0x0][0x3e0] ;  /* 0x0000f80000087ab9 */ /* 0x000fc60000000a00 */
[----:B------:R-:W3:Y:S04]  /*dd90*/  LDL.LU R2, [R1+0x40] ;  /* 0x0000400001027983 */ /* 0x000ee80000300800 */
[----:B0-----:R-:W4:Y:S01]  /*dda0*/  LDL.LU R4, [R1+0x8] ;  /* 0x0000080001047983 */ /* 0x001f220000300800 */
[----:B------:R-:W-:Y:S01]  /*ddb0*/  UIMAD UR6, UR45, UR8, URZ ;  /* 0x000000082d0672a4 */ /* 0x000fe2000f8e023f */
[----:B------:R-:W0:Y:S03]  /*ddc0*/  S2R R5, SR_TID.X ;  /* 0x0000000000057919 */ /* 0x000e260000002100 */
[----:B------:R-:W-:Y:S01]  /*ddd0*/  UIMAD UR6, UR44, UR9, UR6 ;  /* 0x000000092c0672a4 */ /* 0x000fe2000f8e0206 */
[----:B0-----:R-:W-:-:S05]  /*dde0*/  IMAD.SHL.U32 R8, R5, 0x8, RZ ;  /* 0x0000000805087824 */ /* 0x001fca00078e00ff */
[----:B------:R-:W-:Y:S02]  /*ddf0*/  LOP3.LUT R8, R8, 0x38, RZ, 0xc0, !PT ;  /* 0x0000003808087812 */ /* 0x000fe400078ec0ff */
[----:B--2---:R-:W-:Y:S02]  /*de00*/  R2UR UR4, R6 ;  /* 0x00000000060472ca */ /* 0x004fe400000e0000 */
[----:B------:R-:W0:Y:S01]  /*de10*/  LDC R6, c[0x0][0x448] ;  /* 0x00011200ff067b82 */ /* 0x000e220000000800 */
[----:B------:R-:W-:Y:S02]  /*de20*/  R2UR UR5, R7 ;  /* 0x00000000070572ca */ /* 0x000fe400000e0000 */
[----:B---3--:R-:W-:Y:S01]  /*de30*/  R2UR UR5, R2 ;  /* 0x00000000020572ca */ /* 0x008fe200000e0000 */
[----:B----4-:R-:W-:-:S12]  /*de40*/  IMAD.MOV.U32 R2, RZ, RZ, R4 ;  /* 0x000000ffff027224 */ /* 0x010fd800078e0004 */
[----:B------:R-:W-:-:S03]  /*de50*/  UIMAD.WIDE.U32 UR4, UR44, UR8, UR4 ;  /* 0x000000082c0472a5 */ /* 0x000fc6000f8e0004 */
[----:B------:R-:W-:Y:S01]  /*de60*/  ULDC.64 UR8, c[0x0][0x3d0] ;  /* 0x0000f40000087ab9 */ /* 0x000fe20000000a00 */
[----:B------:R-:W-:Y:S01]  /*de70*/  UIADD3 UR5, UR5, UR6, URZ ;  /* 0x0000000605057290 */ /* 0x000fe2000fffe03f */
[----:B0-----:R-:W-:-:S13]  /*de80*/  ISETP.NE.AND P0, PT, R6, 0x1, PT ;  /* 0x000000010600780c */ /* 0x001fda0003f05270 */
[----:B------:R-:W0:Y:S08]  /*de90*/  @P0 LDC R0, c[0x0][0x44c] ;  /* 0x00011300ff000b82 */ /* 0x000e300000000800 */
[----:B------:R-:W1:Y:S01]  /*dea0*/  @P0 LDC R3, c[0x0][0x450] ;  /* 0x00011400ff030b82 */ /* 0x000e620000000800 */
[----:B0-----:R-:W-:-:S05]  /*deb0*/  @P0 IMAD.HI.U32 R0, R4, R0, RZ ;  /* 0x0000000004000227 */ /* 0x001fca00078e00ff */
[----:B-1----:R-:W-:Y:S01]  /*dec0*/  @P0 SHF.R.U32.HI R2, RZ, R3, R0 ;  /* 0x00000003ff020219 */ /* 0x002fe20000011600 */
        /* <DEDUP_REMOVED lines=31> */
[----:B------:R-:W4:Y:S04]  /*e0c0*/  LDL.LU R15, [R1+0x18] ;  /* 0x00001800010f7983 */ /* 0x000f280000300800 */
[----:B------:R-:W5:Y:S01]  /*e0d0*/  LDL.LU R13, [R1+0x1c] ;  /* 0x00001c00010d7983 */ /* 0x000f620000300800 */
[----:B------:R-:W0:Y:S01]  /*e0e0*/  S2R R7, SR_TID.X ;  /* 0x0000000000077919 */ /* 0x000e220000002100 */
[----:B------:R-:W1:Y:S01]  /*e0f0*/  S2R R10, SR_TID.X ;  /* 0x00000000000a7919 */ /* 0x000e620000002100 */
[----:B------:R-:W-:Y:S01]  /*e100*/  ULDC.64 UR6, c[0x0][0x208] ;  /* 0x0000820000067ab9 */ /* 0x000fe20000000a00 */
[----:B------:R-:W-:Y:S04]  /*e110*/  SHFL.IDX PT, R6, R4, 0x1, 0x181f ;  /* 0x00381f0004067f89 */ /* 0x000fe800000e0000 */
[----:B------:R-:W5:Y:S01]  /*e120*/  LDL.LU R8, [R1+0x20] ;  /* 0x0000200001087983 */ /* 0x000f620000300800 */
[----:B0-----:R-:W-:Y:S01]  /*e130*/  IMAD.SHL.U32 R12, R7, 0x8, RZ ;  /* 0x00000008070c7824 */ /* 0x001fe200078e00ff */
[----:B-1----:R-:W-:-:S04]  /*e140*/  LOP3.LUT R10, R10, 0x7f, RZ, 0xc0, !PT ;  /* 0x0000007f0a0a7812 */ /* 0x002fc800078ec0ff */
[----:B------:R-:W-:Y:S01]  /*e150*/  LOP3.LUT R12, R12, 0x38, RZ, 0xc0, !PT ;  /* 0x000000380c0c7812 */ /* 0x000fe200078ec0ff */
[----:B------:R-:W-:Y:S02]  /*e160*/  IMAD.SHL.U32 R11, R10, 0x8, RZ ;  /* 0x000000080a0b7824 */ /* 0x000fe400078e00ff */
[----:B------:R-:W-:-:S05]  /*e170*/  IMAD.SHL.U32 R10, R7, 0x8, RZ ;  /* 0x00000008070a7824 */ /* 0x000fca00078e00ff */
[----:B------:R-:W-:-:S04]  /*e180*/  LOP3.LUT R10, R10, 0x1f8, RZ, 0xc0, !PT ;  /* 0x000001f80a0a7812 */ /* 0x000fc800078ec0ff */
[----:B------:R-:W-:-:S04]  /*e190*/  LOP3.LUT R10, R10, 0x38, R7, 0x78, !PT ;  /* 0x000000380a0a7812 */ /* 0x000fc800078e7807 */
[----:B------:R-:W-:Y:S02]  /*e1a0*/  LOP3.LUT R10, R10, 0x200, R11, 0xf8, !PT ;  /* 0x000002000a0a7812 */ /* 0x000fe400078ef80b */
[-C--:B--2---:R-:W-:Y:S02]  /*e1b0*/  ISETP.GE.AND P5, PT, R3, R0.reuse, PT ;  /* 0x000000000300720c */ /* 0x084fe40003fa6270 */
[----:B------:R-:W0:Y:S01]  /*e1c0*/  SHFL.IDX PT, R3, R5, RZ, 0x181f ;  /* 0x00181fff05037589 */ /* 0x000e2200000e0000 */
[----:B---3--:R-:W-:-:S03]  /*e1d0*/  ISETP.GE.AND P4, PT, R2, R0, PT ;  /* 0x000000000200720c */ /* 0x008fc60003f86270 */
[----:B------:R-:W1:Y:S07]  /*e1e0*/  SHFL.IDX PT, R2, R4, RZ, 0x181f ;  /* 0x00181fff04027589 */ /* 0x000e6e00000e0000 */
        /* <DEDUP_REMOVED lines=19> */
[----:B------:R-:W-:Y:S04]  /*e320*/  SHFL.IDX PT, R6, R4, 0x2, 0x181f ;  /* 0x00581f0004067f89 */ /* 0x000fe800000e0000 */
[----:B------:R-:W2:Y:S04]  /*e330*/  LDL.LU R15, [R1+0x24] ;  /* 0x00002400010f7983 */ /* 0x000ea80000300800 */
[----:B0-----:R-:W0:Y:S02]  /*e340*/  SHFL.IDX PT, R2, R5, 0x2, 0x181f ;  /* 0x00581f0005027f89 */ /* 0x001e2400000e0000 */
[----:B------:R-:W-:-:S02]  /*e350*/  @!P4 LEA R9, R10, UR38, 0x1 ;  /* 0x000000260a09cc11 */ /* 0x000fc4000f8e08ff */
[----:B0-----:R-:W-:-:S05]  /*e360*/  @!P4 LEA R2, P6, R12, R2, 0x1 ;  /* 0x000000020c02c211 */ /* 0x001fca00078c08ff */
[----:B------:R-:W-:-:S05]  /*e370*/  @!P4 IMAD.X R3, RZ, RZ, R6, P6 ;  /* 0x000000ffff03c224 */ /* 0x000fca00030e0606 */
[----:B------:R-:W-:Y:S04]  /*e380*/  @!P4 LDGSTS.E.BYPASS.LTC128B.128 [R9+0x23400], desc[UR6][R2.64], !P3 ;  /* 0x234000000209cfae */ /* 0x000fe8000d901d46 */
[----:B------:R-:W-:Y:S04]  /*e390*/  @!P4 LDGSTS.E.BYPASS.LTC128B.128 [R9+0x27400], desc[UR6][R2.64+0x80], !P0 ;  /* 0x274000800209cfae */ /* 0x000fe8000c101d46 */
[----:B------:R-:W-:Y:S04]  /*e3a0*/  @!P4 LDGSTS.E.BYPASS.LTC128B.128 [R9+0x2b400], desc[UR6][R2.64+0x100], !P1 ;  /* 0x2b4001000209cfae */ /* 0x000fe8000c901d46 */
[----:B------:R0:W-:Y:S01]  /*e3b0*/  @!P4 LDGSTS.E.BYPASS.LTC128B.128 [R9+0x2f400], desc[UR6][R2.64+0x180], !P2 ;  /* 0x2f4001800209cfae */ /* 0x0001e2000d101d46 */
[----:B-----5:R-:W-:-:S03]  /*e3c0*/  ISETP.GE.AND P4, PT, R13, R0, PT ;  /* 0x000000000d00720c */ /* 0x020fc60003f86270 */
[----:B------:R-:W3:Y:S04]  /*e3d0*/  LDL.LU R13, [R1+0x28] ;  /* 0x00002800010d7983 */ /* 0x000ee80000300800 */
[----:B------:R-:W0:Y:S04]  /*e3e0*/  SHFL.IDX PT, R14, R5, 0x3, 0x181f ;  /* 0x00781f00050e7f89 */ /* 0x000e2800000e0000 */
[----:B------:R-:W1:Y:S02]  /*e3f0*/  SHFL.IDX PT, R6, R4, 0x3, 0x181f ;  /* 0x00781f0004067f89 */ /* 0x000e6400000e0000 */
[----:B------:R-:W-:-:S02]  /*e400*/  @!P4 LEA R7, R10, UR38, 0x1 ;  /* 0x000000260a07cc11 */ /* 0x000fc4000f8e08ff */
[----:B0-----:R-:W-:Y:S02]  /*e410*/  @!P4 LEA R2, P6, R12, R14, 0x1 ;  /* 0x0000000e0c02c211 */ /* 0x001fe400078c08ff */
[----:B------:R-:W0:Y:S03]  /*e420*/  SHFL.IDX PT, R14, R5, 0x4, 0x181f ;  /* 0x00981f00050e7f89 */ /* 0x000e2600000e0000 */
[----:B-1----:R-:W-:Y:S02]  /*e430*/  @!P4 IMAD.X R3, RZ, RZ, R6, P6 ;  /* 0x000000ffff03c224 */ /* 0x002fe400030e0606 */
[----:B------:R-:W1:Y:S04]  /*e440*/  SHFL.IDX PT, R6, R4, 0x4, 0x181f ;  /* 0x00981f0004067f89 */ /* 0x000e6800000e0000 */
[----:B------:R-:W-:Y:S04]  /*e450*/  @!P4 LDGSTS.E.BYPASS.LTC128B.128 [R7+0x23c00], desc[UR6][R2.64], !P3 ;  /* 0x23c000000207cfae */ /* 0x000fe8000d901d46 */
[----:B------:R-:W-:Y:S04]  /*e460*/  @!P4 LDGSTS.E.BYPASS.LTC128B.128 [R7+0x27c00], desc[UR6][R2.64+0x80], !P0 ;  /* 0x27c000800207cfae */ /* 0x000fe8000c101d46 */
[----:B------:R-:W-:Y:S04]  /*e470*/  @!P4 LDGSTS.E.BYPASS.LTC128B.128 [R7+0x2bc00], desc[UR6][R2.64+0x100], !P1 ;  /* 0x2bc001000207cfae */ /* 0x000fe8000c901d46 */
[----:B------:R4:W-:Y:S01]  /*e480*/  @!P4 LDGSTS.E.BYPASS.LTC128B.128 [R7+0x2fc00], desc[UR6][R2.64+0x180], !P2 ;  /* 0x2fc001800207cfae */ /* 0x0009e2000d101d46 */
[----:B------:R-:W-:-:S13]  /*e490*/  ISETP.GE.AND P4, PT, R8, R0, PT ;  /* 0x000000000800720c */ /* 0x000fda0003f86270 */
[----:B0-----:R-:W-:Y:S02]  /*e4a0*/  @!P4 LEA R8, P6, R12, R14, 0x1 ;  /* 0x0000000e0c08c211 */ /* 0x001fe400078c08ff */
[----:B------:R-:W0:Y:S03]  /*e4b0*/  SHFL.IDX PT, R14, R5, 0x5, 0x181f ;  /* 0x00b81f00050e7f89 */ /* 0x000e2600000e0000 */
[----:B-1----:R-:W-:Y:S01]  /*e4c0*/  @!P4 IMAD.X R21, RZ, RZ, R6, P6 ;  /* 0x000000ffff15c224 */ /* 0x002fe200030e0606 */
[----:B------:R-:W-:Y:S01]  /*e4d0*/  @!P4 LEA R9, R10, UR38, 0x1 ;  /* 0x000000260a09cc11 */ /* 0x000fe2000f8e08ff */
[----:B----4-:R-:W-:Y:S02]  /*e4e0*/  @!P4 IMAD.MOV.U32 R2, RZ, RZ, R8 ;  /* 0x000000ffff02c224 */ /* 0x010fe400078e0008 */
[----:B------:R-:W-:Y:S01]  /*e4f0*/  @!P4 IMAD.MOV.U32 R3, RZ, RZ, R21 ;  /* 0x000000ffff03c224 */ /* 0x000fe200078e0015 */
[----:B------:R-:W1:Y:S04]  /*e500*/  SHFL.IDX PT, R6, R4, 0x5, 0x181f ;  /* 0x00b81f0004067f89 */ /* 0x000e6800000e0000 */
[----:B------:R-:W-:Y:S04]  /*e510*/  @!P4 LDGSTS.E.BYPASS.LTC128B.128 [R9+0x24400], desc[UR6][R2.64], !P3 ;  /* 0x244000000209cfae */ /* 0x000fe8000d901d46 */
[----:B------:R-:W-:Y:S04]  /*e520*/  @!P4 LDGSTS.E.BYPASS.LTC128B.128 [R9+0x28400], desc[UR6][R2.64+0x80], !P0 ;  /* 0x284000800209cfae */ /* 0x000fe8000c101d46 */
[----:B------:R-:W-:Y:S04]  /*e530*/  @!P4 LDGSTS.E.BYPASS.LTC128B.128 [R9+0x2c400], desc[UR6][R2.64+0x100], !P1 ;  /* 0x2c4001000209cfae */ /* 0x000fe8000c901d46 */
[----:B------:R4:W-:Y:S01]  /*e540*/  @!P4 LDGSTS.E.BYPASS.LTC128B.128 [R9+0x30400], desc[UR6][R2.64+0x180], !P2 ;  /* 0x304001800209cfae */ /* 0x0009e2000d101d46 */
[----:B--2---:R-:W-:-:S13]  /*e550*/  ISETP.GE.AND P4, PT, R15, R0, PT ;  /* 0x000000000f00720c */ /* 0x004fda0003f86270 */
[----:B0-----:R-:W-:-:S05]  /*e560*/  @!P4 LEA R14, P6, R12, R14, 0x1 ;  /* 0x0000000e0c0ec211 */ /* 0x001fca00078c08ff */
[----:B-1----:R-:W-:Y:S02]  /*e570*/  @!P4 IMAD.X R21, RZ, RZ, R6, P6 ;  /* 0x000000ffff15c224 */ /* 0x002fe400030e0606 */
[----:B----4-:R-:W-:Y:S02]  /*e580*/  @!P4 IMAD.MOV.U32 R2, RZ, RZ, R14 ;  /* 0x000000ffff02c224 */ /* 0x010fe400078e000e */
        /* <DEDUP_REMOVED lines=8> */
[----:B---3--:R-:W-:-:S13]  /*e610*/  ISETP.GE.AND P4, PT, R13, R0, PT ;  /* 0x000000000d00720c */ /* 0x008fda0003f86270 */
[----:B0-----:R-:W-:-:S05]  /*e620*/  @!P4 LEA R14, P6, R12, R14, 0x1 ;  /* 0x0000000e0c0ec211 */ /* 0x001fca00078c08ff */
[----:B-1----:R-:W-:Y:S01]  /*e630*/  @!P4 IMAD.X R9, RZ, RZ, R6, P6 ;  /* 0x000000ffff09c224 */ /* 0x002fe200030e0606 */
[----:B------:R-:W-:Y:S01]  /*e640*/  @!P4 LEA R21, R10, UR38, 0x1 ;  /* 0x000000260a15cc11 */ /* 0x000fe2000f8e08ff */
[----:B--2---:R-:W-:Y:S02]  /*e650*/  @!P4 IMAD.MOV.U32 R2, RZ, RZ, R14 ;  /* 0x000000ffff02c224 */ /* 0x004fe400078e000e */
[----:B------:R-:W-:Y:S01]  /*e660*/  @!P4 IMAD.MOV.U32 R3, RZ, RZ, R9 ;  /* 0x000000ffff03c224 */ /* 0x000fe200078e0009 */
[----:B------:R0:W1:Y:S04]  /*e670*/  SHFL.IDX PT, R6, R4, 0x7, 0x181f ;  /* 0x00f81f0004067f89 */ /* 0x00006800000e0000 */
[----:B------:R0:W-:Y:S04]  /*e680*/  @!P4 LDGSTS.E.BYPASS.LTC128B.128 [R21+0x25400], desc[UR6][R2.64], !P3 ;  /* 0x254000000215cfae */ /* 0x0001e8000d901d46 */
[----:B------:R0:W-:Y:S04]  /*e690*/  @!P4 LDGSTS.E.BYPASS.LTC128B.128 [R21+0x29400], desc[UR6][R2.64+0x80], !P0 ;  /* 0x294000800215cfae */ /* 0x0001e8000c101d46 */
[----:B------:R0:W-:Y:S04]  /*e6a0*/  @!P4 LDGSTS.E.BYPASS.LTC128B.128 [R21+0x2d400], desc[UR6][R2.64+0x100], !P1 ;  /* 0x2d4001000215cfae */ /* 0x0001e8000c901d46 */
[----:B------:R0:W-:Y:S04]  /*e6b0*/  @!P4 LDGSTS.E.BYPASS.LTC128B.128 [R21+0x31400], desc[UR6][R2.64+0x180], !P2 ;  /* 0x314001800215cfae */ /* 0x0001e8000d101d46 */
[----:B------:R0:W2:Y:S02]  /*e6c0*/  SHFL.IDX PT, R14, R5, 0x7, 0x181f ;  /* 0x00f81f00050e7f89 */ /* 0x0000a400000e0000 */
.L_x_13426:
        /* <DEDUP_REMOVED lines=25> */
.L_x_13314:
[----:B------:R-:W-:Y:S05]  /*e860*/  BSYNC B0 ;  /* 0x0000000000007941 */ /* 0x000fea0003800000 */
.L_x_13313:
        /* <DEDUP_REMOVED lines=9> */
.L_x_13427:
        /* <DEDUP_REMOVED lines=9> */
.L_x_13428:
        /* <DEDUP_REMOVED lines=8> */
.L_x_13320:
[----:B------:R-:W-:Y:S05]  /*ea10*/  BSYNC B1 ;  /* 0x0000000000017941 */ /* 0x000fea0003800000 */
.L_x_13319:
        /* <DEDUP_REMOVED lines=11> */
.L_x_13321:
        /* <DEDUP_REMOVED lines=13> */
.L_x_13322:
        /* <DEDUP_REMOVED lines=13> */
.L_x_13323:
        /* <DEDUP_REMOVED lines=13> */
.L_x_13324:
        /* <DEDUP_REMOVED lines=8> */
.L_x_13317:
[----:B------:R-:W-:Y:S05]  /*edc0*/  BSYNC B0 ;  /* 0x0000000000007941 */ /* 0x000fea0003800000 */
.L_x_13316:
        /* <DEDUP_REMOVED lines=30> */
.L_x_13358:
        /* <DEDUP_REMOVED lines=28> */
.L_x_13328:
[----:B------:R-:W1:Y:S01]  /*f170*/  S2R R2, SR_TID.X ;  /* 0x0000000000027919 */ /* 0x000e620000002100 */
[----:B------:R-:W-:Y:S01]  /*f180*/  BSSY B2, `(.L_x_13329) ;  /* 0x0000006000027945 */ /* 0x000fe20003800000 */
[----:B-1----:R-:W-:Y:S02]  /*f190*/  LOP3.LUT R3, R2, 0x7f, RZ, 0xc0, !PT ;  /* 0x0000007f02037812 */ /* 0x002fe400078ec0ff */
[----:B------:R-:W-:Y:S02]  /*f1a0*/  SHF.L.U32 R2, R0, 0x1f, RZ ;  /* 0x0000001f00027819 */ /* 0x000fe400000006ff */
[----:B------:R-:W-:Y:S02]  /*f1b0*/  ISETP.NE.AND P2, PT, R3, RZ, PT ;  /* 0x000000ff0300720c */ /* 0x000fe40003f45270 */
[----:B------:R-:W1:Y:S02]  /*f1c0*/  SYNCS.PHASECHK.TRANS64.TRYWAIT P0, [UR38+0x32448], R2 ;  /* 0x03244802ff0075a7 */ /* 0x000e640008000166 */
[----:B-1----:R-:W-:Y:S09]  /*f1d0*/  @!P0 BRA `(.L_x_13330) ;  /* 0x0000003800388947 */ /* 0x002ff20003800000 */
.L_x_13429:
[----:B------:R-:W-:Y:S05]  /*f1e0*/  BSYNC B2 ;  /* 0x0000000000027941 */ /* 0x000fea0003800000 */
.L_x_13329:
[----:B------:R-:W-:Y:S04]  /*f1f0*/  BSSY B2, `(.L_x_13331) ;  /* 0x0000007000027945 */ /* 0x000fe80003800000 */
[----:B------:R-:W-:Y:S05]  /*f200*/  @P2 BRA `(.L_x_13332) ;  /* 0x0000000000142947 */ /* 0x000fea0003800000 */
[----:B------:R-:W-:Y:S01]  /*f210*/  ISETP.NE.AND P0, PT, R10, RZ, PT ;  /* 0x000000ff0a00720c */ /* 0x000fe20003f05270 */
[----:B-1----:R-:W-:-:S04]  /*f220*/  IMAD.MOV.U32 R3, RZ, RZ, 0x3000 ;  /* 0x00003000ff037424 */ /* 0x002fc800078e00ff */
[----:B------:R3:W-:Y:S08]  /*f230*/  SYNCS.ARRIVE.TRANS64 RZ, [UR38+0x32438], R3 ;  /* 0x03243803ffff79a7 */ /* 0x0007f00008000026 */
[----:B---3--:R-:W-:Y:S05]  /*f240*/  @!P0 BRA `(.L_x_13332) ;  /* 0x0000000000048947 */ /* 0x008fea0003800000 */
[----:B------:R-:W-:Y:S01]  /*f250*/  BPT.TRAP 0x1 ;  /* 0x000000040000795c */ /* 0x000fe20000300000 */
.L_x_13332:
[----:B------:R-:W-:Y:S05]  /*f260*/  BSYNC B2 ;  /* 0x0000000000027941 */ /* 0x000fea0003800000 */
.L_x_13331:
        /* <DEDUP_REMOVED lines=11> */
.L_x_13333:
        /* <DEDUP_REMOVED lines=10> */
.L_x_13430:
[----:B------:R-:W-:Y:S05]  /*f3c0*/  BSYNC B2 ;  /* 0x0000000000027941 */ /* 0x000fea0003800000 */
.L_x_13334:
        /* <DEDUP_REMOVED lines=9> */
.L_x_13337:
[----:B------:R-:W-:Y:S05]  /*f460*/  BSYNC B2 ;  /* 0x0000000000027941 */ /* 0x000fea0003800000 */
.L_x_13336:
        /* <DEDUP_REMOVED lines=9> */
.L_x_13338:
        /* <DEDUP_REMOVED lines=13> */
.L_x_13339:
        /* <DEDUP_REMOVED lines=13> */
.L_x_13340:
        /* <DEDUP_REMOVED lines=13> */
.L_x_13341:
        /* <DEDUP_REMOVED lines=8> */
.L_x_13327:
[----:B------:R-:W-:Y:S05]  /*f7f0*/  BSYNC B1 ;  /* 0x0000000000017941 */ /* 0x000fea0003800000 */
.L_x_13326:
        /* <DEDUP_REMOVED lines=26> */
.L_x_13344:
[----:B------:R-:W1:Y:S01]  /*f9a0*/  S2R R2, SR_TID.X ;  /* 0x0000000000027919 */ /* 0x000e620000002100 */
[----:B------:R-:W-:Y:S01]  /*f9b0*/  BSSY B2, `(.L_x_13345) ;  /* 0x0000006000027945 */ /* 0x000fe20003800000 */
[----:B-1----:R-:W-:Y:S02]  /*f9c0*/  LOP3.LUT R3, R2, 0x7f, RZ, 0xc0, !PT ;  /* 0x0000007f02037812 */ /* 0x002fe400078ec0ff */
[----:B------:R-:W-:Y:S02]  /*f9d0*/  SHF.L.U32 R2, R0, 0x1f, RZ ;  /* 0x0000001f00027819 */ /* 0x000fe400000006ff */
[----:B------:R-:W-:Y:S02]  /*f9e0*/  ISETP.NE.AND P2, PT, R3, RZ, PT ;  /* 0x000000ff0300720c */ /* 0x000fe40003f45270 */
[----:B------:R-:W1:Y:S02]  /*f9f0*/  SYNCS.PHASECHK.TRANS64.TRYWAIT P0, [UR38+0x32440], R2 ;  /* 0x03244002ff0075a7 */ /* 0x000e640008000166 */
[----:B-1----:R-:W-:Y:S09]  /*fa00*/  @!P0 BRA `(.L_x_13346) ;  /* 0x00000030005c8947 */ /* 0x002ff20003800000 */
.L_x_13431:
[----:B------:R-:W-:Y:S05]  /*fa10*/  BSYNC B2 ;  /* 0x0000000000027941 */ /* 0x000fea0003800000 */
.L_x_13345:
[----:B------:R-:W-:Y:S04]  /*fa20*/  BSSY B2, `(.L_x_13347) ;  /* 0x0000007000027945 */ /* 0x000fe80003800000 */
[----:B------:R-:W-:Y:S05]  /*fa30*/  @P2 BRA `(.L_x_13348) ;  /* 0x0000000000142947 */ /* 0x000fea0003800000 */
[----:B------:R-:W-:Y:S01]  /*fa40*/  ISETP.NE.AND P0, PT, R10, RZ, PT ;  /* 0x000000ff0a00720c */ /* 0x000fe20003f05270 */
[----:B-1----:R-:W-:-:S04]  /*fa50*/  IMAD.MOV.U32 R3, RZ, RZ, 0x3000 ;  /* 0x00003000ff037424 */ /* 0x002fc800078e00ff */
[----:B------:R3:W-:Y:S08]  /*fa60*/  SYNCS.ARRIVE.TRANS64 RZ, [UR38+0x32430], R3 ;  /* 0x03243003ffff79a7 */ /* 0x0007f00008000026 */
[----:B---3--:R-:W-:Y:S05]  /*fa70*/  @!P0 BRA `(.L_x_13348) ;  /* 0x0000000000048947 */ /* 0x008fea0003800000 */
[----:B------:R-:W-:Y:S01]  /*fa80*/  BPT.TRAP 0x1 ;  /* 0x000000040000795c */ /* 0x000fe20000300000 */
.L_x_13348:
[----:B------:R-:W-:Y:S05]  /*fa90*/  BSYNC B2 ;  /* 0x0000000000027941 */ /* 0x000fea0003800000 */
.L_x_13347:
        /* <DEDUP_REMOVED lines=11> */
.L_x_13349:
        /* <DEDUP_REMOVED lines=11> */
.L_x_13432:
[----:B------:R-:W-:Y:S05]  /*fc00*/  BSYNC B2 ;  /* 0x0000000000027941 */ /* 0x000fea0003800000 */
.L_x_13350:
        /* <DEDUP_REMOVED lines=9> */
.L_x_13353:
[----:B------:R-:W-:Y:S05]  /*fca0*/  BSYNC B2 ;  /* 0x0000000000027941 */ /* 0x000fea0003800000 */
.L_x_13352:
        /* <DEDUP_REMOVED lines=9> */
.L_x_13354:
        /* <DEDUP_REMOVED lines=13> */
.L_x_13355:
        /* <DEDUP_REMOVED lines=13> */
.L_x_13356:
        /* <DEDUP_REMOVED lines=13> */
.L_x_13357:
        /* <DEDUP_REMOVED lines=8> */
.L_x_13343:
[----:B------:R-:W-:Y:S05]  /*10030*/  BSYNC B1 ;  /* 0x0000000000017941 */ /* 0x000fea0003800000 */
.L_x_13342:
[----:B------:R-:W-:Y:S01]  /*10040*/  VIADD R7, R7, 0xfffffffe ;  /* 0xfffffffe07077836 */ /* 0x000fe20000000000 */
[----:B------:R-:W-:Y:S06]  /*10050*/  @P1 BRA `(.L_x_13358) ;  /* 0xffffffec00d41947 */ /* 0x000fec000383ffff */
[----:B------:R-:W-:Y:S05]  /*10060*/  BSYNC B0 ;  /* 0x0000000000007941 */ /* 0x000fea0003800000 */
.L_x_13325:
        /* <DEDUP_REMOVED lines=26> */
.L_x_13361:
[----:B------:R-:W1:Y:S01]  /*10210*/  S2R R2, SR_TID.X ;  /* 0x0000000000027919 */ /* 0x000e620000002100 */
[----:B------:R-:W-:Y:S01]  /*10220*/  BSSY B1, `(.L_x_13362) ;  /* 0x0000006000017945 */ /* 0x000fe20003800000 */
[----:B-1----:R-:W-:Y:S02]  /*10230*/  LOP3.LUT R3, R2, 0x7f, RZ, 0xc0, !PT ;  /* 0x0000007f02037812 */ /* 0x002fe400078ec0ff */
[----:B------:R-:W-:Y:S02]  /*10240*/  SHF.L.U32 R2, R0, 0x1f, RZ ;  /* 0x0000001f00027819 */ /* 0x000fe400000006ff */
[----:B------:R-:W-:Y:S02]  /*10250*/  ISETP.NE.AND P1, PT, R3, RZ, PT ;  /* 0x000000ff0300720c */ /* 0x000fe40003f25270 */
[----:B------:R-:W1:Y:S02]  /*10260*/  SYNCS.PHASECHK.TRANS64.TRYWAIT P0, [UR38+0x32448], R2 ;  /* 0x03244802ff0075a7 */ /* 0x000e640008000166 */
[----:B-1----:R-:W-:Y:S09]  /*10270*/  @!P0 BRA `(.L_x_13363) ;  /* 0x0000002800708947 */ /* 0x002ff20003800000 */
.L_x_13433:
[----:B------:R-:W-:Y:S05]  /*10280*/  BSYNC B1 ;  /* 0x0000000000017941 */ /* 0x000fea0003800000 */
.L_x_13362:
[----:B------:R-:W-:Y:S04]  /*10290*/  BSSY B1, `(.L_x_13364) ;  /* 0x0000007000017945 */ /* 0x000fe80003800000 */
[----:B------:R-:W-:Y:S05]  /*102a0*/  @P1 BRA `(.L_x_13365) ;  /* 0x0000000000141947 */ /* 0x000fea0003800000 */
[----:B------:R-:W-:Y:S01]  /*102b0*/  ISETP.NE.AND P0, PT, R10, RZ, PT ;  /* 0x000000ff0a00720c */ /* 0x000fe20003f05270 */
[----:B-1----:R-:W-:-:S04]  /*102c0*/  IMAD.MOV.U32 R3, RZ, RZ, 0x3000 ;  /* 0x00003000ff037424 */ /* 0x002fc800078e00ff */
[----:B------:R3:W-:Y:S08]  /*102d0*/  SYNCS.ARRIVE.TRANS64 RZ, [UR38+0x32438], R3 ;  /* 0x03243803ffff79a7 */ /* 0x0007f00008000026 */
[----:B---3--:R-:W-:Y:S05]  /*102e0*/  @!P0 BRA `(.L_x_13365) ;  /* 0x0000000000048947 */ /* 0x008fea0003800000 */
[----:B------:R-:W-:Y:S01]  /*102f0*/  BPT.TRAP 0x1 ;  /* 0x000000040000795c */ /* 0x000fe20000300000 */
.L_x_13365:
[----:B------:R-:W-:Y:S05]  /*10300*/  BSYNC B1 ;  /* 0x0000000000017941 */ /* 0x000fea0003800000 */
.L_x_13364:
        /* <DEDUP_REMOVED lines=11> */
.L_x_13366:
        /* <DEDUP_REMOVED lines=11> */
.L_x_13434:
[----:B------:R-:W-:Y:S05]  /*10470*/  BSYNC B1 ;  /* 0x0000000000017941 */ /* 0x000fea0003800000 */
.L_x_13367:
        /* <DEDUP_REMOVED lines=9> */
.L_x_13370:
[----:B------:R-:W-:Y:S05]  /*10510*/  BSYNC B1 ;  /* 0x0000000000017941 */ /* 0x000fea0003800000 */
.L_x_13369:
        /* <DEDUP_REMOVED lines=9> */
.L_x_13371:
        /* <DEDUP_REMOVED lines=13> */
.L_x_13372:
        /* <DEDUP_REMOVED lines=13> */
.L_x_13373:
        /* <DEDUP_REMOVED lines=13> */
.L_x_13374:
        /* <DEDUP_REMOVED lines=8> */
.L_x_13360:
[----:B------:R-:W-:Y:S05]  /*108a0*/  BSYNC B0 ;  /* 0x0000000000007941 */ /* 0x000fea0003800000 */
.L_x_13359:
[----:B------:R-:W-:Y:S01]  /*108b0*/  LOP3.LUT R0, R0, 0x1, RZ, 0x3c, !PT ;  /* 0x0000000100007812 */ /* 0x000fe200078e3cff */
[----:B------:R-:W-:Y:S02]  /*108c0*/  IMAD.MOV.U32 R6, RZ, RZ, RZ ;  /* 0x000000ffff067224 */ /* 0x000fe400078e00ff */
[----:B------:R-:W-:-:S07]  /*108d0*/  IMAD.MOV.U32 R8, RZ, RZ, RZ ;  /* 0x000000ffff087224 */ /* 0x000fce00078e00ff */
.L_x_13298:
[----:B------:R-:W1:Y:S01]  /*108e0*/  S2R R3, SR_CgaCtaId ;  /* 0x0000000000037919 */ /* 0x000e620000008800 */
[----:B------:R-:W-:-:S04]  /*108f0*/  MOV R2, 0x400 ;  /* 0x0000040000027802 */ /* 0x000fc80000000f00 */
[----:B-1----:R-:W-:Y:S02]  /*10900*/  LEA R2, R3, R2, 0x18 ;  /* 0x0000000203027211 */ /* 0x002fe400078ec0ff */
[----:B------:R-:W-:-:S04]  /*10910*/  SHF.L.U32 R3, R8, 0x1f, RZ ;  /* 0x0000001f08037819 */ /* 0x000fc800000006ff */
[----:B------:R-:W1:Y:S02]  /*10920*/  SYNCS.PHASECHK.TRANS64.TRYWAIT P0, [R2+URZ+0x32420], R3 ;  /* 0x03242003020075a7 */ /* 0x000e64000800017f */
[----:B-1----:R-:W-:Y:S05]  /*10930*/  @!P0 BRA `(.L_x_13375) ;  /* 0x0000002000f08947 */ /* 0x002fea0003800000 */
.L_x_13435:
[----:B------:R-:W-:-:S03]  /*10940*/  UMOV UR4, 0xffffffff ;  /* 0xffffffff00047882 */ /* 0x000fc60000000000 */
[----:B------:R-:W-:Y:S05]  /*10950*/  BRA.DIV UR4, `(.L_x_13376) ;  /* 0x0000002204fc7947 */ /* 0x000fea000b800000 */
[----:B-1----:R-:W1:Y:S02]  /*10960*/  S2R R3, SR_TID.X ;  /* 0x0000000000037919 */ /* 0x002e640000002100 */
[----:B-1----:R-:W-:-:S04]  /*10970*/  SHF.R.U32.HI R3, RZ, 0x5, R3 ;  /* 0x00000005ff037819 */ /* 0x002fc80000011603 */
[----:B------:R-:W-:-:S05]  /*10980*/  LOP3.LUT R3, R3, 0x3, RZ, 0xc0, !PT ;  /* 0x0000000303037812 */ /* 0x000fca00078ec0ff */
[----:B--2---:R1:W2:Y:S02]  /*10990*/  SHFL.IDX PT, R14, R3, RZ, 0x1f ;  /* 0x00001fff030e7589 */ /* 0x0042a400000e0000 */
.L_x_13438:
[----:B--2---:R-:W-:-:S13]  /*109a0*/  ISETP.NE.AND P0, PT, R14, RZ, PT ;  /* 0x000000ff0e00720c */ /* 0x004fda0003f05270 */
[----:B------:R-:W-:Y:S05]  /*109b0*/  @P0 BRA `(.L_x_13259) ;  /* 0x0000000000880947 */ /* 0x000fea0003800000 */
[----:B------:R-:W-:-:S03]  /*109c0*/  UMOV UR4, 0xffffffff ;  /* 0xffffffff00047882 */ /* 0x000fc60000000000 */
[----:B------:R-:W-:Y:S05]  /*109d0*/  BRA.DIV UR4, `(.L_x_13377) ;  /* 0x0000002604107947 */ /* 0x000fea000b800000 */
[----:B------:R-:W-:-:S13]  /*109e0*/  ELECT P6, URZ, PT ;  /* 0x00000000003f782f */ /* 0x000fda00038c0000 */
.L_x_13441:
[----:B------:R-:W-:Y:S05]  /*109f0*/  @!P6 BRA `(.L_x_13259) ;  /* 0x000000000078e947 */ /* 0x000fea0003800000 */
[----:B-1----:R-:W2:Y:S02]  /*10a00*/  LDL.LU R3, [R1+0x3c] ;  /* 0x00003c0001037983 */ /* 0x002ea40000300800 */
[----:B--2---:R-:W-:-:S04]  /*10a10*/  LOP3.LUT R3, R3, 0x2, RZ, 0xfc, !PT ;  /* 0x0000000203037812 */ /* 0x004fc800078efcff */
[----:B------:R-:W-:-:S13]  /*10a20*/  ISETP.NE.AND P2, PT, R3, 0x3, PT ;  /* 0x000000030300780c */ /* 0x000fda0003f45270 */
[----:B------:R-:W-:Y:S05]  /*10a30*/  @!P2 BRA `(.L_x_13378) ;  /* 0x000000000004a947 */ /* 0x000fea0003800000 */
[----:B------:R-:W-:Y:S01]  /*10a40*/  BPT.TRAP 0x1 ;  /* 0x000000040000795c */ /* 0x000fe20000300000 */
.L_x_13378:
        /* <DEDUP_REMOVED lines=12> */
.L_x_13442:
[----:B------:R-:W2:Y:S02]  /*10b10*/  SYNCS.PHASECHK.TRANS64.TRYWAIT P0, [R5+URZ], R0 ;  /* 0x00000000050075a7 */ /* 0x000ea4000800017f */
[----:B--2---:R-:W-:Y:S05]  /*10b20*/  @!P0 BRA `(.L_x_13380) ;  /* 0x0000002000f08947 */ /* 0x004fea0003800000 */
.L_x_13443:
[----:B------:R-:W-:Y:S05]  /*10b30*/  @!P2 BRA `(.L_x_13381) ;  /* 0x000000000004a947 */ /* 0x000fea0003800000 */
[----:B------:R-:W-:Y:S01]  /*10b40*/  BPT.TRAP 0x1 ;  /* 0x000000040000795c */ /* 0x000fe20000300000 */
.L_x_13381:
[----:B------:R-:W-:-:S04]  /*10b50*/  VIADD R2, R2, 0x32460 ;  /* 0x0003246002027836 */ /* 0x000fc80000000000 */
[----:B--2---:R-:W-:-:S04]  /*10b60*/  IMAD R5, R6, 0x8, R2 ;  /* 0x0000000806057824 */ /* 0x004fc800078e0202 */
[----:B------:R-:W2:Y:S02]  /*10b70*/  SYNCS.PHASECHK.TRANS64.TRYWAIT P0, [R5+URZ], R4 ;  /* 0x00000004050075a7 */ /* 0x000ea4000800017f */
[----:B--2---:R-:W-:Y:S05]  /*10b80*/  @!P0 BRA `(.L_x_13382) ;  /* 0x0000002000ec8947 */ /* 0x004fea0003800000 */
.L_x_13444:
[----:B------:R-:W-:-:S07]  /*10b90*/  IMAD R3, R3, 0x8, R2 ;  /* 0x0000000803037824 */ /* 0x000fce00078e0202 */
.L_x_13383:
[----:B---3--:R3:W4:Y:S02]  /*10ba0*/  SYNCS.PHASECHK.TRANS64.TRYWAIT P0, [R3+URZ], R0 ;  /* 0x00000000030075a7 */ /* 0x008724000800017f */
[----:B----4-:R-:W-:Y:S05]  /*10bb0*/  @!P0 NANOSLEEP.SYNCS 0x989680 ;  /* 0x009896800000895d */ /* 0x010fea0003900000 */
[----:B------:R-:W4:Y:S02]  /*10bc0*/  @!P0 SYNCS.PHASECHK.TRANS64 P0, [R3+URZ], R0 ;  /* 0x00000000030085a7 */ /* 0x000f24000800007f */
[----:B----4-:R-:W-:Y:S05]  /*10bd0*/  @!P0 BRA `(.L_x_13383) ;  /* 0xfffffffc00f08947 */ /* 0x010fea000383ffff */
.L_x_13259:
[----:B------:R-:W-:Y:S05]  /*10be0*/  BSYNC B6 ;  /* 0x0000000000067941 */ /* 0x000fea0003800000 */
.L_x_13256:
[----:B------:R-:W-:Y:S05]  /*10bf0*/  EXIT ;  /* 0x000000000000794d */ /* 0x000fea0003800000 */
.L_x_13263:
[----:B------:R-:W-:-:S13]  /*10c00*/  R2UR UR4, R22 ;  /* 0x00000000160472ca */ /* 0x000fda00000e0000 */
[----:B0-----:R-:W-:-:S04]  /*10c10*/  IMAD.U32 R3, RZ, RZ, UR4 ;  /* 0x00000004ff037e24 */ /* 0x001fc8000f8e00ff */
[----:B------:R0:W1:Y:S03]  /*10c20*/  SYNCS.PHASECHK.TRANS64.TRYWAIT P0, [R3+URZ+0x32400], R2 ;  /* 0x03240002030075a7 */ /* 0x000066000800017f */
[----:B-1----:R-:W-:Y:S05]  /*10c30*/  @!P0 NANOSLEEP.SYNCS 0x989680 ;  /* 0x009896800000895d */ /* 0x002fea0003900000 */
[----:B------:R-:W1:Y:S02]  /*10c40*/  @!P0 SYNCS.PHASECHK.TRANS64 P0, [R3+URZ+0x32400], R2 ;  /* 0x03240002030085a7 */ /* 0x000e64000800007f */
[----:B-1----:R-:W-:Y:S05]  /*10c50*/  @!P0 BRA `(.L_x_13263) ;  /* 0xfffffffc00e88947 */ /* 0x002fea000383ffff */
[----:B------:R-:W-:Y:S05]  /*10c60*/  BRA `(.L_x_13384) ;  /* 0xffffff0800b07947 */ /* 0x000fea000383ffff */
.L_x_13267:
[----:B------:R-:W-:-:S13]  /*10c70*/  R2UR UR4, R22 ;  /* 0x00000000160472ca */ /* 0x000fda00000e0000 */
[----:B0-----:R-:W-:-:S04]  /*10c80*/  IMAD.U32 R3, RZ, RZ, UR4 ;  /* 0x00000004ff037e24 */ /* 0x001fc8000f8e00ff */
[----:B------:R0:W2:Y:S03]  /*10c90*/  SYNCS.PHASECHK.TRANS64.TRYWAIT P1, [R3+URZ+0x32430], R2 ;  /* 0x03243002030075a7 */ /* 0x0000a6000802017f */
[----:B--2---:R-:W-:Y:S05]  /*10ca0*/  @!P1 NANOSLEEP.SYNCS 0x989680 ;  /* 0x009896800000995d */ /* 0x004fea0003900000 */
[----:B------:R-:W2:Y:S02]  /*10cb0*/  @!P1 SYNCS.PHASECHK.TRANS64 P1, [R3+URZ+0x32430], R2 ;  /* 0x03243002030095a7 */ /* 0x000ea4000802007f */
[----:B--2---:R-:W-:Y:S05]  /*10cc0*/  @!P1 BRA `(.L_x_13267) ;  /* 0xfffffffc00e89947 */ /* 0x004fea000383ffff */
[----:B------:R-:W-:Y:S05]  /*10cd0*/  BRA `(.L_x_13266) ;  /* 0xffffff0800d07947 */ /* 0x000fea000383ffff */
.L_x_13268:
[----:B------:R-:W-:-:S13]  /*10ce0*/  R2UR UR4, R22 ;  /* 0x00000000160472ca */ /* 0x000fda00000e0000 */
[----:B0-----:R-:W-:-:S04]  /*10cf0*/  IMAD.U32 R3, RZ, RZ, UR4 ;  /* 0x00000004ff037e24 */ /* 0x001fc8000f8e00ff */
[----:B------:R0:W2:Y:S03]  /*10d00*/  SYNCS.PHASECHK.TRANS64.TRYWAIT P1, [R3+URZ+0x32410], R2 ;  /* 0x03241002030075a7 */ /* 0x0000a6000802017f */
[----:B--2---:R-:W-:Y:S05]  /*10d10*/  @!P1 NANOSLEEP.SYNCS 0x989680 ;  /* 0x009896800000995d */ /* 0x004fea0003900000 */
[----:B------:R-:W2:Y:S02]  /*10d20*/  @!P1 SYNCS.PHASECHK.TRANS64 P1, [R3+URZ+0x32410], R2 ;  /* 0x03241002030095a7 */ /* 0x000ea4000802007f */
[----:B--2---:R-:W-:Y:S05]  /*10d30*/  @!P1 BRA `(.L_x_13268) ;  /* 0xfffffffc00e89947 */ /* 0x004fea000383ffff */
[----:B------:R-:W-:Y:S05]  /*10d40*/  BRA `(.L_x_13385) ;  /* 0xffffff0c00787947 */ /* 0x000fea000383ffff */
.L_x_13272:
[----:B------:R-:W-:-:S13]  /*10d50*/  R2UR UR4, R22 ;  /* 0x00000000160472ca */ /* 0x000fda00000e0000 */
[----:B0-----:R-:W-:-:S04]  /*10d60*/  IMAD.U32 R3, RZ, RZ, UR4 ;  /* 0x00000004ff037e24 */ /* 0x001fc8000f8e00ff */
[----:B------:R0:W3:Y:S03]  /*10d70*/  SYNCS.PHASECHK.TRANS64.TRYWAIT P1, [R3+URZ+0x32450], R2 ;  /* 0x03245002030075a7 */ /* 0x0000e6000802017f */
[----:B---3--:R-:W-:Y:S05]  /*10d80*/  @!P1 NANOSLEEP.SYNCS 0x989680 ;  /* 0x009896800000995d */ /* 0x008fea0003900000 */
[----:B------:R-:W3:Y:S02]  /*10d90*/  @!P1 SYNCS.PHASECHK.TRANS64 P1, [R3+URZ+0x32450], R2 ;  /* 0x03245002030095a7 */ /* 0x000ee4000802007f */
[----:B---3--:R-:W-:Y:S05]  /*10da0*/  @!P1 BRA `(.L_x_13272) ;  /* 0xfffffffc00e89947 */ /* 0x008fea000383ffff */
[----:B------:R-:W-:Y:S05]  /*10db0*/  BRA `(.L_x_13271) ;  /* 0xffffff0c00847947 */ /* 0x000fea000383ffff */
.L_x_13277:
[----:B--2---:R-:W-:-:S04]  /*10dc0*/  IMAD.U32 R152, RZ, RZ, UR5 ;  /* 0x00000005ff987e24 */ /* 0x004fc8000f8e00ff */
[----:B------:R2:W3:Y:S03]  /*10dd0*/  SYNCS.PHASECHK.TRANS64.TRYWAIT P3, [R152+URZ+0x32430], R201 ;  /* 0x032430c9980075a7 */ /* 0x0004e6000806017f */
[----:B---3--:R-:W-:Y:S05]  /*10de0*/  @!P3 NANOSLEEP.SYNCS 0x989680 ;  /* 0x009896800000b95d */ /* 0x008fea0003900000 */
[----:B------:R-:W3:Y:S02]  /*10df0*/  @!P3 SYNCS.PHASECHK.TRANS64 P3, [R152+URZ+0x32430], R201 ;  /* 0x032430c99800b5a7 */ /* 0x000ee4000806007f */
[----:B---3--:R-:W-:Y:S05]  /*10e00*/  @!P3 BRA `(.L_x_13277) ;  /* 0xfffffffc00ecb947 */ /* 0x008fea000383ffff */
[----:B------:R-:W-:Y:S05]  /*10e10*/  BRA `(.L_x_13276) ;  /* 0xffffff3400107947 */ /* 0x000fea000383ffff */
.L_x_13281:
[----:B--2---:R-:W-:-:S04]  /*10e20*/  IMAD.U32 R202, RZ, RZ, UR5 ;  /* 0x00000005ffca7e24 */ /* 0x004fc8000f8e00ff */
[----:B------:R2:W3:Y:S03]  /*10e30*/  SYNCS.PHASECHK.TRANS64.TRYWAIT P3, [R202+URZ+0x32450], R201 ;  /* 0x032450c9ca0075a7 */ /* 0x0004e6000806017f */
[----:B---3--:R-:W-:Y:S05]  /*10e40*/  @!P3 NANOSLEEP.SYNCS 0x989680 ;  /* 0x009896800000b95d */ /* 0x008fea0003900000 */
[----:B------:R-:W3:Y:S02]  /*10e50*/  @!P3 SYNCS.PHASECHK.TRANS64 P3, [R202+URZ+0x32450], R201 ;  /* 0x032450c9ca00b5a7 */ /* 0x000ee4000806007f */
[----:B---3--:R-:W-:Y:S05]  /*10e60*/  @!P3 BRA `(.L_x_13281) ;  /* 0xfffffffc00ecb947 */ /* 0x008fea000383ffff */
[----:B------:R-:W-:Y:S05]  /*10e70*/  BRA `(.L_x_13280) ;  /* 0xffffff3400dc7947 */ /* 0x000fea000383ffff */
.L_x_13287:
[----:B---3--:R-:W-:-:S04]  /*10e80*/  IMAD.U32 R152, RZ, RZ, UR6 ;  /* 0x00000006ff987e24 */ /* 0x008fc8000f8e00ff */
[----:B------:R3:W4:Y:S03]  /*10e90*/  SYNCS.PHASECHK.TRANS64.TRYWAIT P1, [R152+URZ+0x32430], R23 ;  /* 0x03243017980075a7 */ /* 0x000726000802017f */
[----:B----4-:R-:W-:Y:S05]  /*10ea0*/  @!P1 NANOSLEEP.SYNCS 0x989680 ;  /* 0x009896800000995d */ /* 0x010fea0003900000 */
[----:B------:R-:W4:Y:S02]  /*10eb0*/  @!P1 SYNCS.PHASECHK.TRANS64 P1, [R152+URZ+0x32430], R23 ;  /* 0x03243017980095a7 */ /* 0x000f24000802007f */
[----:B----4-:R-:W-:Y:S05]  /*10ec0*/  @!P1 BRA `(.L_x_13287) ;  /* 0xfffffffc00ec9947 */ /* 0x010fea000383ffff */
[----:B------:R-:W-:Y:S05]  /*10ed0*/  BRA `(.L_x_13286) ;  /* 0xffffff60000c7947 */ /* 0x000fea000383ffff */
.L_x_13291:
[----:B-1----:R-:W-:-:S04]  /*10ee0*/  IMAD.U32 R204, RZ, RZ, UR6 ;  /* 0x00000006ffcc7e24 */ /* 0x002fc8000f8e00ff */
[----:B------:R1:W3:Y:S03]  /*10ef0*/  SYNCS.PHASECHK.TRANS64.TRYWAIT P1, [R204+URZ+0x32450], R23 ;  /* 0x03245017cc0075a7 */ /* 0x0002e6000802017f */
[----:B---3--:R-:W-:Y:S05]  /*10f00*/  @!P1 NANOSLEEP.SYNCS 0x989680 ;  /* 0x009896800000995d */ /* 0x008fea0003900000 */
[----:B------:R-:W3:Y:S02]  /*10f10*/  @!P1 SYNCS.PHASECHK.TRANS64 P1, [R204+URZ+0x32450], R23 ;  /* 0x03245017cc0095a7 */ /* 0x000ee4000802007f */
[----:B---3--:R-:W-:Y:S05]  /*10f20*/  @!P1 BRA `(.L_x_13291) ;  /* 0xfffffffc00ec9947 */ /* 0x008fea000383ffff */
[----:B------:R-:W-:Y:S05]  /*10f30*/  BRA `(.L_x_13290) ;  /* 0xffffff60008c7947 */ /* 0x000fea000383ffff */
.L_x_13303:
[----:B------:R-:W-:Y:S02]  /*10f40*/  IMAD.MOV.U32 R13, RZ, RZ, R6 ;  /* 0x000000ffff0d7224 */ /* 0x000fe400078e0006 */
[----:B------:R-:W-:Y:S02]  /*10f50*/  IMAD.MOV.U32 R12, RZ, RZ, RZ ;  /* 0x000000ffff0c7224 */ /* 0x000fe400078e00ff */
[----:B------:R-:W-:Y:S02]  /*10f60*/  IMAD.MOV.U32 R11, RZ, RZ, 0x1f ;  /* 0x0000001fff0b7424 */ /* 0x000fe400078e00ff */
[----:B------:R-:W-:-:S07]  /*10f70*/  IMAD.MOV.U32 R15, RZ, RZ, -0x1 ;  /* 0xffffffffff0f7424 */ /* 0x000fce00078e00ff */
[----:B------:R-:W-:Y:S05]  /*10f80*/  WARPSYNC.COLLECTIVE R15, `(.L_x_13386) ;  /* 0x000000000f087348 */ /* 0x000fea0003c00000 */
[----:B------:R0:W1:Y:S02]  /*10f90*/  SHFL.IDX P6, R14, R13, R12, R11 ;  /* 0x0000000c0d0e7389 */ /* 0x00006400000c000b */
[----:B01----:R-:W-:Y:S01]  /*10fa0*/  ENDCOLLECTIVE ;  /* 0x000000000000791b */ /* 0x003fe20003800000 */
.L_x_13386:
[----:B------:R-:W-:Y:S05]  /*10fb0*/  BRA `(.L_x_13387) ;  /* 0xffffffbc001c7947 */ /* 0x000fea000383ffff */
.L_x_13305:
[----:B------:R-:W-:Y:S01]  /*10fc0*/  BSSY B0, `(.L_x_13388) ;  /* 0x0000006000007945 */ /* 0x000fe20003800000 */
[----:B------:R-:W-:-:S07]  /*10fd0*/  IMAD.MOV.U32 R15, RZ, RZ, -0x1 ;  /* 0xffffffffff0f7424 */ /* 0x000fce00078e00ff */
[----:B0-----:R-:W-:Y:S05]  /*10fe0*/  WARPSYNC.COLLECTIVE R15, `(.L_x_13389) ;  /* 0x000000000f0c7348 */ /* 0x001fea0003c00000 */
[----:B------:R-:W-:Y:S02]  /*10ff0*/  ELECT P6, UR62, PT ;  /* 0x00000000003e782f */ /* 0x000fe400038c0000 */
[----:B------:R-:W-:Y:S01]  /*11000*/  MOV R14, UR62 ;  /* 0x0000003e000e7c02 */ /* 0x000fe20008000f00 */
[----:B0-----:R-:W-:Y:S10]  /*11010*/  ENDCOLLECTIVE ;  /* 0x000000000000791b */ /* 0x001ff40003800000 */
.L_x_13389:
[----:B------:R-:W-:Y:S05]  /*11020*/  BSYNC B0 ;  /* 0x0000000000007941 */ /* 0x000fea0003800000 */
.L_x_13388:
[----:B------:R-:W-:Y:S05]  /*11030*/  BRA `(.L_x_13390) ;  /* 0xffffffbc00207947 */ /* 0x000fea000383ffff */
.L_x_13307:
[----:B0-----:R-:W-:-:S04]  /*11040*/  IMAD.U32 R3, RZ, RZ, UR38 ;  /* 0x00000026ff037e24 */ /* 0x001fc8000f8e00ff */
[----:B------:R0:W1:Y:S03]  /*11050*/  SYNCS.PHASECHK.TRANS64.TRYWAIT P0, [R3+URZ+0x32440], R0 ;  /* 0x03244000030075a7 */ /* 0x000066000800017f */
[----:B-1----:R-:W-:Y:S05]  /*11060*/  @!P0 NANOSLEEP.SYNCS 0x989680 ;  /* 0x009896800000895d */ /* 0x002fea0003900000 */
[----:B------:R-:W1:Y:S02]  /*11070*/  @!P0 SYNCS.PHASECHK.TRANS64 P0, [R3+URZ+0x32440], R0 ;  /* 0x03244000030085a7 */ /* 0x000e64000800007f */
[----:B-1----:R-:W-:Y:S05]  /*11080*/  @!P0 BRA `(.L_x_13307) ;  /* 0xfffffffc00ec8947 */ /* 0x002fea000383ffff */
[----:B------:R-:W-:Y:S05]  /*11090*/  BRA `(.L_x_13391) ;  /* 0xffffffbc00847947 */ /* 0x000fea000383ffff */
.L_x_13310:
[----:B------:R-:W-:Y:S02]  /*110a0*/  IMAD.MOV.U32 R13, RZ, RZ, R3 ;  /* 0x000000ffff0d7224 */ /* 0x000fe400078e0003 */
[----:B------:R-:W-:Y:S02]  /*110b0*/  IMAD.MOV.U32 R12, RZ, RZ, RZ ;  /* 0x000000ffff0c7224 */ /* 0x000fe400078e00ff */
[----:B------:R-:W-:Y:S02]  /*110c0*/  IMAD.MOV.U32 R11, RZ, RZ, 0x181f ;  /* 0x0000181fff0b7424 */ /* 0x000fe400078e00ff */
[----:B------:R-:W-:Y:S02]  /*110d0*/  IMAD.MOV.U32 R15, RZ, RZ, -0x1 ;  /* 0xffffffffff0f7424 */ /* 0x000fe400078e00ff */
[----:B------:R-:W-:-:S07]  /*110e0*/  IMAD R6, R8, 0x80, R6 ;  /* 0x0000008008067824 */ /* 0x000fce00078e0206 */
[----:B0-----:R-:W-:Y:S05]  /*110f0*/  WARPSYNC.COLLECTIVE R15, `(.L_x_13392) ;  /* 0x000000000f087348 */ /* 0x001fea0003c00000 */
[----:B------:R1:W2:Y:S02]  /*11100*/  SHFL.IDX P6, R14, R13, R12, R11 ;  /* 0x0000000c0d0e7389 */ /* 0x0002a400000c000b */
[----:B012---:R-:W-:Y:S01]  /*11110*/  ENDCOLLECTIVE ;  /* 0x000000000000791b */ /* 0x007fe20003800000 */
.L_x_13392:
[----:B------:R0:W-:Y:S01]  /*11120*/  STL [R1+0x4], R6 ;  /* 0x0000040601007387 */ /* 0x0001e20000100800 */
[----:B------:R-:W-:Y:S02]  /*11130*/  IMAD.MOV.U32 R13, RZ, RZ, R0 ;  /* 0x000000ffff0d7224 */ /* 0x000fe400078e0000 */
[----:B------:R-:W-:-:S07]  /*11140*/  IMAD.MOV.U32 R4, RZ, RZ, R14 ;  /* 0x000000ffff047224 */ /* 0x000fce00078e000e */
[----:B0-----:R-:W-:Y:S05]  /*11150*/  WARPSYNC.COLLECTIVE R15, `(.L_x_13393) ;  /* 0x000000000f087348 */ /* 0x001fea0003c00000 */
[----:B------:R1:W2:Y:S02]  /*11160*/  SHFL.IDX P6, R14, R13, R12, R11 ;  /* 0x0000000c0d0e7389 */ /* 0x0002a400000c000b */
[----:B012---:R-:W-:Y:S01]  /*11170*/  ENDCOLLECTIVE ;  /* 0x000000000000791b */ /* 0x007fe20003800000 */
.L_x_13393:
[----:B------:R-:W-:Y:S01]  /*11180*/  ULDC UR4, c[0x0][0x288] ;  /* 0x0000a20000047ab9 */ /* 0x000fe20000000800 */
[----:B------:R-:W-:Y:S01]  /*11190*/  ULDC.64 UR6, c[0x0][0x208] ;  /* 0x0000820000067ab9 */ /* 0x000fe20000000a00 */
[----:B------:R-:W-:-:S05]  /*111a0*/  IMAD R2, R7, UR4, RZ ;  /* 0x0000000407027c24 */ /* 0x000fca000f8e02ff */
[----:B------:R-:W-:Y:S01]  /*111b0*/  ISETP.GE.AND P1, PT, R6, R2, PT ;  /* 0x000000020600720c */ /* 0x000fe20003f26270 */
[----:B------:R-:W-:Y:S02]  /*111c0*/  IMAD.MOV.U32 R13, RZ, RZ, R3 ;  /* 0x000000ffff0d7224 */ /* 0x000fe400078e0003 */
[----:B------:R-:W-:-:S10]  /*111d0*/  IMAD.MOV.U32 R12, RZ, RZ, 0x1 ;  /* 0x00000001ff0c7424 */ /* 0x000fd400078e00ff */
[----:B------:R-:W-:Y:S01]  /*111e0*/  @!P1 LEA R8, R9, UR38, 0x1 ;  /* 0x0000002609089c11 */ /* 0x000fe2000f8e08ff */
        /* <DEDUP_REMOVED lines=13> */
.L_x_13394:
[----:B------:R-:W-:-:S04]  /*112c0*/  IMAD.MOV.U32 R8, RZ, RZ, R6 ;  /* 0x000000ffff087224 */ /* 0x000fc800078e0006 */
[----:B------:R-:W-:Y:S02]  /*112d0*/  VIADD R4, R8, 0x10 ;  /* 0x0000001008047836 */ /* 0x000fe40000000000 */
[----:B------:R-:W-:-:S03]  /*112e0*/  IMAD.MOV.U32 R13, RZ, RZ, R0 ;  /* 0x000000ffff0d7224 */ /* 0x000fc600078e0000 */
[----:B------:R-:W-:Y:S01]  /*112f0*/  ISETP.GE.AND P2, PT, R4, R2, PT ;  /* 0x000000020400720c */ /* 0x000fe20003f46270 */
[----:B------:R0:W-:Y:S01]  /*11300*/  STL [R1+0x14], R4 ;  /* 0x0000140401007387 */ /* 0x0001e20000100800 */
[----:B------:R-:W-:-:S11]  /*11310*/  IMAD.MOV.U32 R6, RZ, RZ, R14 ;  /* 0x000000ffff067224 */ /* 0x000fd600078e000e */
[----:B0-----:R-:W-:Y:S05]  /*11320*/  WARPSYNC.COLLECTIVE R15, `(.L_x_13395) ;  /* 0x000000000f087348 */ /* 0x001fea0003c00000 */
[----:B------:R1:W2:Y:S02]  /*11330*/  SHFL.IDX P6, R14, R13, R12, R11 ;  /* 0x0000000c0d0e7389 */ /* 0x0002a400000c000b */
[----:B012---:R-:W-:Y:S01]  /*11340*/  ENDCOLLECTIVE ;  /* 0x000000000000791b */ /* 0x007fe20003800000 */
.L_x_13395:
[----:B------:R-:W-:Y:S01]  /*11350*/  ULDC.64 UR4, c[0x0][0x208] ;  /* 0x0000820000047ab9 */ /* 0x000fe20000000a00 */
[----:B------:R-:W-:Y:S02]  /*11360*/  IMAD.MOV.U32 R13, RZ, RZ, R3 ;  /* 0x000000ffff0d7224 */ /* 0x000fe400078e0003 */
[----:B------:R-:W-:Y:S02]  /*11370*/  IMAD.MOV.U32 R12, RZ, RZ, 0x2 ;  /* 0x00000002ff0c7424 */ /* 0x000fe400078e00ff */
[----:B------:R-:W-:-:S05]  /*11380*/  IMAD.MOV.U32 R7, RZ, RZ, R14 ;  /* 0x000000ffff077224 */ /* 0x000fca00078e000e */
[----:B------:R-:W-:Y:S02]  /*11390*/  @!P2 LEA R4, P1, R10, R7, 0x1 ;  /* 0x000000070a04a211 */ /* 0x000fe400078208ff */
[----:B------:R-:W-:-:S03]  /*113a0*/  @!P2 LEA R7, R9, UR38, 0x1 ;  /* 0x000000260907ac11 */ /* 0x000fc6000f8e08ff */
[----:B------:R-:W-:Y:S02]  /*113b0*/  @!P2 IMAD.X R5, RZ, RZ, R6, P1 ;  /* 0x000000ffff05a224 */ /* 0x000fe400008e0606 */
        /* <DEDUP_REMOVED lines=9> */
.L_x_13396:
        /* <DEDUP_REMOVED lines=9> */
.L_x_13397:
        /* <DEDUP_REMOVED lines=17> */
.L_x_13398:
[----:B------:R0:W-:Y:S01]  /*115f0*/  STL [R1+0x20], R7 ;  /* 0x0000200701007387 */ /* 0x0001e20000100800 */
[----:B------:R-:W-:Y:S01]  /*11600*/  @!P1 LEA R6, R9, UR38, 0x1 ;  /* 0x0000002609069c11 */ /* 0x000fe2000f8e08ff */
[----:B------:R-:W-:Y:S02]  /*11610*/  IMAD.MOV.U32 R13, RZ, RZ, R0 ;  /* 0x000000ffff0d7224 */ /* 0x000fe400078e0000 */
[----:B------:R-:W-:-:S07]  /*11620*/  IMAD.MOV.U32 R4, RZ, RZ, R14 ;  /* 0x000000ffff047224 */ /* 0x000fce00078e000e */
[----:B0-----:R-:W-:Y:S05]  /*11630*/  WARPSYNC.COLLECTIVE R15, `(.L_x_13399) ;  /* 0x000000000f087348 */ /* 0x001fea0003c00000 */
[----:B------:R1:W2:Y:S02]  /*11640*/  SHFL.IDX P6, R14, R13, R12, R11 ;  /* 0x0000000c0d0e7389 */ /* 0x0002a400000c000b */
[----:B012---:R-:W-:Y:S01]  /*11650*/  ENDCOLLECTIVE ;  /* 0x000000000000791b */ /* 0x007fe20003800000 */
.L_x_13399:
        /* <DEDUP_REMOVED lines=18> */
.L_x_13400:
[----:B------:R0:W-:Y:S01]  /*11780*/  STL [R1+0x24], R7 ;  /* 0x0000240701007387 */ /* 0x0001e20000100800 */
[----:B------:R-:W-:Y:S01]  /*11790*/  @!P1 LEA R6, R9, UR38, 0x1 ;  /* 0x0000002609069c11 */ /* 0x000fe2000f8e08ff */
[----:B------:R-:W-:Y:S02]  /*117a0*/  IMAD.MOV.U32 R13, RZ, RZ, R0 ;  /* 0x000000ffff0d7224 */ /* 0x000fe400078e0000 */
[----:B------:R-:W-:-:S07]  /*117b0*/  IMAD.MOV.U32 R4, RZ, RZ, R14 ;  /* 0x000000ffff047224 */ /* 0x000fce00078e000e */
[----:B0-----:R-:W-:Y:S05]  /*117c0*/  WARPSYNC.COLLECTIVE R15, `(.L_x_13401) ;  /* 0x000000000f087348 */ /* 0x001fea0003c00000 */
[----:B------:R1:W2:Y:S02]  /*117d0*/  SHFL.IDX P6, R14, R13, R12, R11 ;  /* 0x0000000c0d0e7389 */ /* 0x0002a400000c000b */
[----:B012---:R-:W-:Y:S01]  /*117e0*/  ENDCOLLECTIVE ;  /* 0x000000000000791b */ /* 0x007fe20003800000 */
.L_x_13401:
        /* <DEDUP_REMOVED lines=18> */
.L_x_13402:
[----:B------:R0:W-:Y:S01]  /*11910*/  STL [R1+0x28], R7 ;  /* 0x0000280701007387 */ /* 0x0001e20000100800 */
[----:B------:R-:W-:Y:S01]  /*11920*/  @!P1 LEA R6, R9, UR38, 0x1 ;  /* 0x0000002609069c11 */ /* 0x000fe2000f8e08ff */
[----:B------:R-:W-:Y:S02]  /*11930*/  IMAD.MOV.U32 R13, RZ, RZ, R0 ;  /* 0x000000ffff0d7224 */ /* 0x000fe400078e0000 */
[----:B------:R-:W-:-:S07]  /*11940*/  IMAD.MOV.U32 R4, RZ, RZ, R14 ;  /* 0x000000ffff047224 */ /* 0x000fce00078e000e */
[----:B0-----:R-:W-:Y:S05]  /*11950*/  WARPSYNC.COLLECTIVE R15, `(.L_x_13403) ;  /* 0x000000000f087348 */ /* 0x001fea0003c00000 */
[----:B------:R1:W2:Y:S02]  /*11960*/  SHFL.IDX P6, R14, R13, R12, R11 ;  /* 0x0000000c0d0e7389 */ /* 0x0002a400000c000b */
[----:B012---:R-:W-:Y:S01]  /*11970*/  ENDCOLLECTIVE ;  /* 0x000000000000791b */ /* 0x007fe20003800000 */
.L_x_13403:
        /* <DEDUP_REMOVED lines=17> */
.L_x_13404:
[----:B------:R-:W-:Y:S01]  /*11a90*/  @!P1 LEA R6, R9, UR38, 0x1 ;  /* 0x0000002609069c11 */ /* 0x000fe2000f8e08ff */
[----:B------:R-:W-:Y:S02]  /*11aa0*/  IMAD.MOV.U32 R13, RZ, RZ, R0 ;  /* 0x000000ffff0d7224 */ /* 0x000fe400078e0000 */
[----:B------:R-:W-:-:S07]  /*11ab0*/  IMAD.MOV.U32 R4, RZ, RZ, R14 ;  /* 0x000000ffff047224 */ /* 0x000fce00078e000e */
[----:B------:R-:W-:Y:S05]  /*11ac0*/  WARPSYNC.COLLECTIVE R15, `(.L_x_13405) ;  /* 0x000000000f087348 */ /* 0x000fea0003c00000 */
[----:B------:R0:W1:Y:S02]  /*11ad0*/  SHFL.IDX P6, R14, R13, R12, R11 ;  /* 0x0000000c0d0e7389 */ /* 0x00006400000c000b */
[----:B01----:R-:W-:Y:S01]  /*11ae0*/  ENDCOLLECTIVE ;  /* 0x000000000000791b */ /* 0x003fe20003800000 */
.L_x_13405:
        /* <DEDUP_REMOVED lines=16> */
.L_x_13406:
[----:B------:R-:W-:Y:S02]  /*11bf0*/  IMAD.MOV.U32 R13, RZ, RZ, R0 ;  /* 0x000000ffff0d7224 */ /* 0x000fe400078e0000 */
[----:B------:R-:W-:-:S07]  /*11c00*/  IMAD.MOV.U32 R3, RZ, RZ, R14 ;  /* 0x000000ffff037224 */ /* 0x000fce00078e000e */
[----:B------:R-:W-:Y:S05]  /*11c10*/  WARPSYNC.COLLECTIVE R15, `(.L_x_13407) ;  /* 0x000000000f087348 */ /* 0x000fea0003c00000 */
[----:B------:R0:W1:Y:S02]  /*11c20*/  SHFL.IDX P6, R14, R13, R12, R11 ;  /* 0x0000000c0d0e7389 */ /* 0x00006400000c000b */
[----:B01----:R-:W-:Y:S01]  /*11c30*/  ENDCOLLECTIVE ;  /* 0x000000000000791b */ /* 0x003fe20003800000 */
.L_x_13407:
[----:B------:R-:W-:Y:S01]  /*11c40*/  IMAD.MOV.U32 R0, RZ, RZ, R14 ;  /* 0x000000ffff007224 */ /* 0x000fe200078e000e */
[----:B------:R-:W-:Y:S06]  /*11c50*/  BRA `(.L_x_13408) ;  /* 0xffffffbc00947947 */ /* 0x000fec000383ffff */
.L_x_13312:
        /* <DEDUP_REMOVED lines=8> */
.L_x_13410:
[----:B------:R-:W-:Y:S05]  /*11ce0*/  BSYNC B0 ;  /* 0x0000000000007941 */ /* 0x000fea0003800000 */
.L_x_13409:
        /* <DEDUP_REMOVED lines=11> */
.L_x_13411:
        /* <DEDUP_REMOVED lines=29> */
[----:B------:R-:W-:-:S04]  /*11f70*/  LOP3.LUT R17, R17, 0xffffff7f, RZ, 0xc0, !PT ;  /* 0xffffff7f11117812 */ /* 0x000fc800078ec0ff */
[----:B------:R-:W-:-:S04]  /*11f80*/  LOP3.LUT R17, R17, 0xfffffffb, RZ, 0xc0, !PT ;  /* 0xfffffffb11117812 */ /* 0x000fc800078ec0ff */
[----:B------:R-:W-:Y:S02]  /*11f90*/  @P6 LOP3.LUT R17, R17, 0x4, RZ, 0xfc, !PT ;  /* 0x0000000411116812 */ /* 0x000fe400078efcff */
[----:B------:R-:W-:Y:S02]  /*11fa0*/  @!P4 LEA R3, P6, R8, R3, 0x1 ;  /* 0x000000030803c211 */ /* 0x000fe400078c08ff */
[----:B------:R-:W-:-:S03]  /*11fb0*/  @P5 LOP3.LUT R17, R17, 0x80, RZ, 0xfc, !PT ;  /* 0x0000008011115812 */ /* 0x000fc600078efcff */
        /* <DEDUP_REMOVED lines=16> */
.L_x_13412:
[C---:B------:R-:W-:Y:S02]  /*120c0*/  @!P5 LEA R9, R10.reuse, UR38, 0x1 ;  /* 0x000000260a09dc11 */ /* 0x040fe4000f8e08ff */
[----:B------:R-:W-:Y:S01]  /*120d0*/  @!P4 LEA R7, R10, UR38, 0x1 ;  /* 0x000000260a07cc11 */ /* 0x000fe2000f8e08ff */
[----:B------:R-:W-:Y:S02]  /*120e0*/  IMAD.MOV.U32 R13, RZ, RZ, R5 ;  /* 0x000000ffff0d7224 */ /* 0x000fe400078e0005 */
[----:B------:R-:W-:-:S07]  /*120f0*/  IMAD.MOV.U32 R6, RZ, RZ, R14 ;  /* 0x000000ffff067224 */ /* 0x000fce00078e000e */
[----:B------:R-:W-:Y:S05]  /*12100*/  WARPSYNC.COLLECTIVE R15, `(.L_x_13413) ;  /* 0x000000000f087348 */ /* 0x000fea0003c00000 */
[----:B------:R0:W1:Y:S02]  /*12110*/  SHFL.IDX P6, R14, R13, R12, R11 ;  /* 0x0000000c0d0e7389 */ /* 0x00006400000c000b */
[----:B01----:R-:W-:Y:S01]  /*12120*/  ENDCOLLECTIVE ;  /* 0x000000000000791b */ /* 0x003fe20003800000 */
.L_x_13413:
        /* <DEDUP_REMOVED lines=17> */
.L_x_13414:
[----:B------:R-:W-:Y:S01]  /*12240*/  @!P4 LEA R7, R10, UR38, 0x1 ;  /* 0x000000260a07cc11 */ /* 0x000fe2000f8e08ff */
[----:B------:R-:W-:Y:S02]  /*12250*/  IMAD.MOV.U32 R13, RZ, RZ, R5 ;  /* 0x000000ffff0d7224 */ /* 0x000fe400078e0005 */
[----:B------:R-:W-:-:S07]  /*12260*/  IMAD.MOV.U32 R6, RZ, RZ, R14 ;  /* 0x000000ffff067224 */ /* 0x000fce00078e000e */
[----:B------:R-:W-:Y:S05]  /*12270*/  WARPSYNC.COLLECTIVE R15, `(.L_x_13415) ;  /* 0x000000000f087348 */ /* 0x000fea0003c00000 */
[----:B------:R0:W1:Y:S02]  /*12280*/  SHFL.IDX P6, R14, R13, R12, R11 ;  /* 0x0000000c0d0e7389 */ /* 0x00006400000c000b */
[----:B01----:R-:W-:Y:S01]  /*12290*/  ENDCOLLECTIVE ;  /* 0x000000000000791b */ /* 0x003fe20003800000 */
.L_x_13415:
        /* <DEDUP_REMOVED lines=17> */
.L_x_13416:
[----:B------:R-:W-:Y:S02]  /*123b0*/  IMAD.MOV.U32 R13, RZ, RZ, R5 ;  /* 0x000000ffff0d7224 */ /* 0x000fe400078e0005 */
[----:B------:R-:W-:-:S07]  /*123c0*/  IMAD.MOV.U32 R6, RZ, RZ, R14 ;  /* 0x000000ffff067224 */ /* 0x000fce00078e000e */
[----:B------:R-:W-:Y:S05]  /*123d0*/  WARPSYNC.COLLECTIVE R15, `(.L_x_13417) ;  /* 0x000000000f087348 */ /* 0x000fea0003c00000 */
[----:B------:R0:W1:Y:S02]  /*123e0*/  SHFL.IDX P6, R14, R13, R12, R11 ;  /* 0x0000000c0d0e7389 */ /* 0x00006400000c000b */
[----:B01----:R-:W-:Y:S01]  /*123f0*/  ENDCOLLECTIVE ;  /* 0x000000000000791b */ /* 0x003fe20003800000 */
.L_x_13417:
        /* <DEDUP_REMOVED lines=16> */
.L_x_13418:
[----:B------:R-:W0:Y:S01]  /*12500*/  S2R R7, SR_TID.X ;  /* 0x0000000000077919 */ /* 0x000e220000002100 */
[----:B------:R-:W-:Y:S02]  /*12510*/  IMAD.MOV.U32 R13, RZ, RZ, R5 ;  /* 0x000000ffff0d7224 */ /* 0x000fe400078e0005 */
[----:B------:R-:W-:-:S07]  /*12520*/  IMAD.MOV.U32 R6, RZ, RZ, R14 ;  /* 0x000000ffff067224 */ /* 0x000fce00078e000e */
[----:B0-----:R-:W-:Y:S05]  /*12530*/  WARPSYNC.COLLECTIVE R15, `(.L_x_13419) ;  /* 0x000000000f087348 */ /* 0x001fea0003c00000 */
[----:B------:R1:W2:Y:S02]  /*12540*/  SHFL.IDX P6, R14, R13, R12, R11 ;  /* 0x0000000c0d0e7389 */ /* 0x0002a400000c000b */
[----:B012---:R-:W-:Y:S01]  /*12550*/  ENDCOLLECTIVE ;  /* 0x000000000000791b */ /* 0x007fe20003800000 */
.L_x_13419:
[----:B------:R-:W-:Y:S01]  /*12560*/  ULDC.64 UR4, c[0x0][0x208] ;  /* 0x0000820000047ab9 */ /* 0x000fe20000000a00 */
[----:B------:R-:W-:Y:S02]  /*12570*/  IMAD.MOV.U32 R13, RZ, RZ, R4 ;  /* 0x000000ffff0d7224 */ /* 0x000fe400078e0004 */
[----:B------:R-:W-:Y:S01]  /*12580*/  IMAD.MOV.U32 R12, RZ, RZ, 0x5 ;  /* 0x00000005ff0c7424 */ /* 0x000fe200078e00ff */
[----:B------:R-:W-:-:S05]  /*12590*/  @!P5 LEA R8, P6, R8, R14, 0x1 ;  /* 0x0000000e0808d211 */ /* 0x000fca00078c08ff */
[----:B------:R-:W-:Y:S01]  /*125a0*/  @!P5 IMAD.X R21, RZ, RZ, R6, P6 ;  /* 0x000000ffff15d224 */ /* 0x000fe200030e0606 */
[C---:B------:R-:W-:Y:S02]  /*125b0*/  LOP3.LUT P6, RZ, R17.reuse, 0x8, RZ, 0xc0, !PT ;  /* 0x0000000811ff7812 */ /* 0x040fe400078cc0ff */
[----:B------:R-:W-:-:S11]  /*125c0*/  LOP3.LUT P5, RZ, R17, 0x80, RZ, 0xc0, !PT ;  /* 0x0000008011ff7812 */ /* 0x000fd600078ac0ff */
[C---:B------:R-:W-:Y:S01]  /*125d0*/  @!P6 LEA R9, R10.reuse, UR38, 0x1 ;  /* 0x000000260a09ec11 */ /* 0x040fe2000f8e08ff */
[----:B------:R-:W-:Y:S02]  /*125e0*/  @!P6 IMAD.MOV.U32 R2, RZ, RZ, R8 ;  /* 0x000000ffff02e224 */ /* 0x000fe400078e0008 */
[----:B------:R-:W-:Y:S02]  /*125f0*/  @!P6 IMAD.MOV.U32 R3, RZ, RZ, R21 ;  /* 0x000000ffff03e224 */ /* 0x000fe400078e0015 */
[----:B------:R-:W-:Y:S01]  /*12600*/  IMAD.SHL.U32 R8, R7, 0x8, RZ ;  /* 0x0000000807087824 */ /* 0x000fe200078e00ff */
[----:B------:R-:W-:Y:S02]  /*12610*/  @!P4 LEA R7, R10, UR38, 0x1 ;  /* 0x000000260a07cc11 */ /* 0x000fe4000f8e08ff */
[----:B------:R-:W-:Y:S01]  /*12620*/  @!PT LDS RZ, [RZ] ;  /* 0x00000000fffff984 */ /* 0x000fe20000000800 */
[----:B------:R-:W-:Y:S01]  /*12630*/  @!PT LDS RZ, [RZ] ;  /* 0x00000000fffff984 */ /* 0x000fe20000000800 */
[----:B------:R-:W-:Y:S01]  /*12640*/  @!PT LDS RZ, [RZ] ;  /* 0x00000000fffff984 */ /* 0x000fe20000000800 */
[----:B------:R0:W-:Y:S02]  /*12650*/  @!P6 LDGSTS.E.BYPASS.LTC128B.128 [R9+0x24400], desc[UR4][R2.64], !P3 ;  /* 0x244000000209efae */ /* 0x0001e4000d901d44 */
[----:B------:R-:W-:-:S02]  /*12660*/  LOP3.LUT R8, R8, 0x38, RZ, 0xc0, !PT ;  /* 0x0000003808087812 */ /* 0x000fc400078ec0ff */
[----:B------:R0:W-:Y:S04]  /*12670*/  @!P6 LDGSTS.E.BYPASS.LTC128B.128 [R9+0x28400], desc[UR4][R2.64+0x80], !P0 ;  /* 0x284000800209efae */ /* 0x0001e8000c101d44 */
[----:B------:R0:W-:Y:S04]  /*12680*/  @!P6 LDGSTS.E.BYPASS.LTC128B.128 [R9+0x2c400], desc[UR4][R2.64+0x100], !P1 ;  /* 0x2c4001000209efae */ /* 0x0001e8000c901d44 */
[----:B------:R0:W-:Y:S02]  /*12690*/  @!P6 LDGSTS.E.BYPASS.LTC128B.128 [R9+0x30400], desc[UR4][R2.64+0x180], !P2 ;  /* 0x304001800209efae */ /* 0x0001e4000d101d44 */
[----:B0-----:R-:W-:Y:S05]  /*126a0*/  WARPSYNC.COLLECTIVE R15, `(.L_x_13420) ;  /* 0x000000000f087348 */ /* 0x001fea0003c00000 */
[----:B------:R1:W2:Y:S02]  /*126b0*/  SHFL.IDX P6, R14, R13, R12, R11 ;  /* 0x0000000c0d0e7389 */ /* 0x0002a400000c000b */
[----:B012---:R-:W-:Y:S01]  /*126c0*/  ENDCOLLECTIVE ;  /* 0x000000000000791b */ /* 0x007fe20003800000 */
.L_x_13420:
[----:B------:R-:W-:Y:S02]  /*126d0*/  IMAD.MOV.U32 R13, RZ, RZ, R5 ;  /* 0x000000ffff0d7224 */ /* 0x000fe400078e0005 */
[----:B------:R-:W-:-:S07]  /*126e0*/  IMAD.MOV.U32 R6, RZ, RZ, R14 ;  /* 0x000000ffff067224 */ /* 0x000fce00078e000e */
[----:B------:R-:W-:Y:S05]  /*126f0*/  WARPSYNC.COLLECTIVE R15, `(.L_x_13421) ;  /* 0x000000000f087348 */ /* 0x000fea0003c00000 */
[----:B------:R0:W1:Y:S02]  /*12700*/  SHFL.IDX P6, R14, R13, R12, R11 ;  /* 0x0000000c0d0e7389 */ /* 0x00006400000c000b */
[----:B01----:R-:W-:Y:S01]  /*12710*/  ENDCOLLECTIVE ;  /* 0x000000000000791b */ /* 0x003fe20003800000 */
.L_x_13421:
        /* <DEDUP_REMOVED lines=18> */
.L_x_13422:
[----:B------:R-:W-:Y:S02]  /*12840*/  IMAD.MOV.U32 R13, RZ, RZ, R5 ;  /* 0x000000ffff0d7224 */ /* 0x000fe400078e0005 */
[----:B------:R-:W-:-:S07]  /*12850*/  IMAD.MOV.U32 R6, RZ, RZ, R14 ;  /* 0x000000ffff067224 */ /* 0x000fce00078e000e */
[----:B------:R-:W-:Y:S05]  /*12860*/  WARPSYNC.COLLECTIVE R15, `(.L_x_13423) ;  /* 0x000000000f087348 */ /* 0x000fea0003c00000 */
[----:B------:R0:W1:Y:S02]  /*12870*/  SHFL.IDX P6, R14, R13, R12, R11 ;  /* 0x0000000c0d0e7389 */ /* 0x00006400000c000b */
[----:B01----:R-:W-:Y:S01]  /*12880*/  ENDCOLLECTIVE ;  /* 0x000000000000791b */ /* 0x003fe20003800000 */
.L_x_13423:
        /* <DEDUP_REMOVED lines=17> */
.L_x_13424:
[----:B------:R-:W-:Y:S02]  /*129a0*/  IMAD.MOV.U32 R13, RZ, RZ, R5 ;  /* 0x000000ffff0d7224 */ /* 0x000fe400078e0005 */
[----:B------:R-:W-:-:S07]  /*129b0*/  IMAD.MOV.U32 R6, RZ, RZ, R14 ;  /* 0x000000ffff067224 */ /* 0x000fce00078e000e */
[----:B------:R-:W-:Y:S05]  /*129c0*/  WARPSYNC.COLLECTIVE R15, `(.L_x_13425) ;  /* 0x000000000f087348 */ /* 0x000fea0003c00000 */
[----:B------:R0:W1:Y:S02]  /*129d0*/  SHFL.IDX P6, R14, R13, R12, R11 ;  /* 0x0000000c0d0e7389 */ /* 0x00006400000c000b */
[----:B01----:R-:W-:Y:S01]  /*129e0*/  ENDCOLLECTIVE ;  /* 0x000000000000791b */ /* 0x003fe20003800000 */
.L_x_13425:
[----:B------:R-:W-:Y:S05]  /*129f0*/  BRA `(.L_x_13426) ;  /* 0xffffffbc00347947 */ /* 0x000fea000383ffff */
.L_x_13315:
[----:B0-----:R-:W-:-:S04]  /*12a00*/  IMAD.U32 R3, RZ, RZ, UR38 ;  /* 0x00000026ff037e24 */ /* 0x001fc8000f8e00ff */
[----:B------:R0:W3:Y:S03]  /*12a10*/  SYNCS.PHASECHK.TRANS64.TRYWAIT P0, [R3+URZ+0x32420], R2 ;  /* 0x03242002030075a7 */ /* 0x0000e6000800017f */
[----:B---3--:R-:W-:Y:S05]  /*12a20*/  @!P0 NANOSLEEP.SYNCS 0x989680 ;  /* 0x009896800000895d */ /* 0x008fea0003900000 */
[----:B------:R-:W3:Y:S02]  /*12a30*/  @!P0 SYNCS.PHASECHK.TRANS64 P0, [R3+URZ+0x32420], R2 ;  /* 0x03242002030085a7 */ /* 0x000ee4000800007f */
[----:B---3--:R-:W-:Y:S05]  /*12a40*/  @!P0 BRA `(.L_x_13315) ;  /* 0xfffffffc00ec8947 */ /* 0x008fea000383ffff */
[----:B------:R-:W-:Y:S05]  /*12a50*/  BRA `(.L_x_13427) ;  /* 0xffffffbc00a87947 */ /* 0x000fea000383ffff */
.L_x_13318:
[----:B0-----:R-:W-:-:S04]  /*12a60*/  IMAD.U32 R3, RZ, RZ, UR38 ;  /* 0x00000026ff037e24 */ /* 0x001fc8000f8e00ff */
[----:B------:R0:W3:Y:S03]  /*12a70*/  SYNCS.PHASECHK.TRANS64.TRYWAIT P0, [R3+URZ+0x32460], R2 ;  /* 0x03246002030075a7 */ /* 0x0000e6000800017f */
[----:B---3--:R-:W-:Y:S05]  /*12a80*/  @!P0 NANOSLEEP.SYNCS 0x989680 ;  /* 0x009896800000895d */ /* 0x008fea0003900000 */
[----:B------:R-:W3:Y:S02]  /*12a90*/  @!P0 SYNCS.PHASECHK.TRANS64 P0, [R3+URZ+0x32460], R2 ;  /* 0x03246002030085a7 */ /* 0x000ee4000800007f */
[----:B---3--:R-:W-:Y:S05]  /*12aa0*/  @!P0 BRA `(.L_x_13318) ;  /* 0xfffffffc00ec8947 */ /* 0x008fea000383ffff */
[----:B------:R-:W-:Y:S05]  /*12ab0*/  BRA `(.L_x_13428) ;  /* 0xffffffbc00b47947 */ /* 0x000fea000383ffff */
.L_x_13330:
[----:B-1----:R-:W-:-:S04]  /*12ac0*/  IMAD.U32 R3, RZ, RZ, UR38 ;  /* 0x00000026ff037e24 */ /* 0x002fc8000f8e00ff */
[----:B------:R1:W3:Y:S03]  /*12ad0*/  SYNCS.PHASECHK.TRANS64.TRYWAIT P0, [R3+URZ+0x32448], R2 ;  /* 0x03244802030075a7 */ /* 0x0002e6000800017f */
[----:B---3--:R-:W-:Y:S05]  /*12ae0*/  @!P0 NANOSLEEP.SYNCS 0x989680 ;  /* 0x009896800000895d */ /* 0x008fea0003900000 */
[----:B------:R-:W3:Y:S02]  /*12af0*/  @!P0 SYNCS.PHASECHK.TRANS64 P0, [R3+URZ+0x32448], R2 ;  /* 0x03244802030085a7 */ /* 0x000ee4000800007f */
[----:B---3--:R-:W-:Y:S05]  /*12b00*/  @!P0 BRA `(.L_x_13330) ;  /* 0xfffffffc00ec8947 */ /* 0x008fea000383ffff */
[----:B------:R-:W-:Y:S05]  /*12b10*/  BRA `(.L_x_13429) ;  /* 0xffffffc400b07947 */ /* 0x000fea000383ffff */
.L_x_13335:
[----:B01----:R-:W-:-:S04]  /*12b20*/  IMAD.U32 R3, RZ, RZ, UR38 ;  /* 0x00000026ff037e24 */ /* 0x003fc8000f8e00ff */
[----:B------:R0:W1:Y:S03]  /*12b30*/  SYNCS.PHASECHK.TRANS64.TRYWAIT P0, [R3+URZ+0x32468], R2 ;  /* 0x03246802030075a7 */ /* 0x000066000800017f */
[----:B-1----:R-:W-:Y:S05]  /*12b40*/  @!P0 NANOSLEEP.SYNCS 0x989680 ;  /* 0x009896800000895d */ /* 0x002fea0003900000 */
[----:B------:R-:W1:Y:S02]  /*12b50*/  @!P0 SYNCS.PHASECHK.TRANS64 P0, [R3+URZ+0x32468], R2 ;  /* 0x03246802030085a7 */ /* 0x000e64000800007f */
[----:B-1----:R-:W-:Y:S05]  /*12b60*/  @!P0 BRA `(.L_x_13335) ;  /* 0xfffffffc00ec8947 */ /* 0x002fea000383ffff */
[----:B------:R-:W-:Y:S05]  /*12b70*/  BRA `(.L_x_13430) ;  /* 0xffffffc800107947 */ /* 0x000fea000383ffff */
.L_x_13346:
[----:B-1----:R-:W-:-:S04]  /*12b80*/  IMAD.U32 R3, RZ, RZ, UR38 ;  /* 0x00000026ff037e24 */ /* 0x002fc8000f8e00ff */
[----:B------:R1:W3:Y:S03]  /*12b90*/  SYNCS.PHASECHK.TRANS64.TRYWAIT P0, [R3+URZ+0x32440], R2 ;  /* 0x03244002030075a7 */ /* 0x0002e6000800017f */
[----:B---3--:R-:W-:Y:S05]  /*12ba0*/  @!P0 NANOSLEEP.SYNCS 0x989680 ;  /* 0x009896800000895d */ /* 0x008fea0003900000 */
[----:B------:R-:W3:Y:S02]  /*12bb0*/  @!P0 SYNCS.PHASECHK.TRANS64 P0, [R3+URZ+0x32440], R2 ;  /* 0x03244002030085a7 */ /* 0x000ee4000800007f */
[----:B---3--:R-:W-:Y:S05]  /*12bc0*/  @!P0 BRA `(.L_x_13346) ;  /* 0xfffffffc00ec8947 */ /* 0x008fea000383ffff */
[----:B------:R-:W-:Y:S05]  /*12bd0*/  BRA `(.L_x_13431) ;  /* 0xffffffcc008c7947 */ /* 0x000fea000383ffff */
.L_x_13351:
[----:B01----:R-:W-:-:S04]  /*12be0*/  IMAD.U32 R3, RZ, RZ, UR38 ;  /* 0x00000026ff037e24 */ /* 0x003fc8000f8e00ff */
[----:B------:R0:W1:Y:S03]  /*12bf0*/  SYNCS.PHASECHK.TRANS64.TRYWAIT P0, [R3+URZ+0x32460], R2 ;  /* 0x03246002030075a7 */ /* 0x000066000800017f */
[----:B-1----:R-:W-:Y:S05]  /*12c00*/  @!P0 NANOSLEEP.SYNCS 0x989680 ;  /* 0x009896800000895d */ /* 0x002fea0003900000 */
[----:B------:R-:W1:Y:S02]  /*12c10*/  @!P0 SYNCS.PHASECHK.TRANS64 P0, [R3+URZ+0x32460], R2 ;  /* 0x03246002030085a7 */ /* 0x000e64000800007f */
[----:B-1----:R-:W-:Y:S05]  /*12c20*/  @!P0 BRA `(.L_x_13351) ;  /* 0xfffffffc00ec8947 */ /* 0x002fea000383ffff */
[----:B------:R-:W-:Y:S05]  /*12c30*/  BRA `(.L_x_13432) ;  /* 0xffffffcc00f07947 */ /* 0x000fea000383ffff */
.L_x_13363:
[----:B-1----:R-:W-:-:S04]  /*12c40*/  IMAD.U32 R3, RZ, RZ, UR38 ;  /* 0x00000026ff037e24 */ /* 0x002fc8000f8e00ff */
[----:B------:R1:W3:Y:S03]  /*12c50*/  SYNCS.PHASECHK.TRANS64.TRYWAIT P0, [R3+URZ+0x32448], R2 ;  /* 0x03244802030075a7 */ /* 0x0002e6000800017f */
[----:B---3--:R-:W-:Y:S05]  /*12c60*/  @!P0 NANOSLEEP.SYNCS 0x989680 ;  /* 0x009896800000895d */ /* 0x008fea0003900000 */
[----:B------:R-:W3:Y:S02]  /*12c70*/  @!P0 SYNCS.PHASECHK.TRANS64 P0, [R3+URZ+0x32448], R2 ;  /* 0x03244802030085a7 */ /* 0x000ee4000800007f */
[----:B---3--:R-:W-:Y:S05]  /*12c80*/  @!P0 BRA `(.L_x_13363) ;  /* 0xfffffffc00ec8947 */ /* 0x008fea000383ffff */
[----:B------:R-:W-:Y:S05]  /*12c90*/  BRA `(.L_x_13433) ;  /* 0xffffffd400787947 */ /* 0x000fea000383ffff */
.L_x_13368:
[----:B-1----:R-:W-:-:S04]  /*12ca0*/  IMAD.U32 R3, RZ, RZ, UR38 ;  /* 0x00000026ff037e24 */ /* 0x002fc8000f8e00ff */
[----:B------:R1:W3:Y:S03]  /*12cb0*/  SYNCS.PHASECHK.TRANS64.TRYWAIT P0, [R3+URZ+0x32468], R2 ;  /* 0x03246802030075a7 */ /* 0x0002e6000800017f */
[----:B---3--:R-:W-:Y:S05]  /*12cc0*/  @!P0 NANOSLEEP.SYNCS 0x989680 ;  /* 0x009896800000895d */ /* 0x008fea0003900000 */
[----:B------:R-:W3:Y:S02]  /*12cd0*/  @!P0 SYNCS.PHASECHK.TRANS64 P0, [R3+URZ+0x32468], R2 ;  /* 0x03246802030085a7 */ /* 0x000ee4000800007f */
[----:B---3--:R-:W-:Y:S05]  /*12ce0*/  @!P0 BRA `(.L_x_13368) ;  /* 0xfffffffc00ec8947 */ /* 0x008fea000383ffff */
[----:B------:R-:W-:Y:S05]  /*12cf0*/  BRA `(.L_x_13434) ;  /* 0xffffffd400dc7947 */ /* 0x000fea000383ffff */
.L_x_13375:
[----:B-1----:R1:W3:Y:S02]  /*12d00*/  SYNCS.PHASECHK.TRANS64.TRYWAIT P0, [R2+URZ+0x32420], R3 ;  /* 0x03242003020075a7 */ /* 0x0022e4000800017f */
[----:B---3--:R-:W-:Y:S05]  /*12d10*/  @!P0 NANOSLEEP.SYNCS 0x989680 ;  /* 0x009896800000895d */ /* 0x008fea0003900000 */
[----:B------:R-:W3:Y:S02]  /*12d20*/  @!P0 SYNCS.PHASECHK.TRANS64 P0, [R2+URZ+0x32420], R3 ;  /* 0x03242003020085a7 */ /* 0x000ee4000800007f */
[----:B---3--:R-:W-:Y:S05]  /*12d30*/  @!P0 BRA `(.L_x_13375) ;  /* 0xfffffffc00f08947 */ /* 0x008fea000383ffff */
[----:B------:R-:W-:Y:S05]  /*12d40*/  BRA `(.L_x_13435) ;  /* 0xffffffd800fc7947 */ /* 0x000fea000383ffff */
.L_x_13376:
        /* <DEDUP_REMOVED lines=11> */
.L_x_13437:
[----:B------:R-:W-:Y:S05]  /*12e00*/  BSYNC B0 ;  /* 0x0000000000007941 */ /* 0x000fea0003800000 */
.L_x_13436:
[----:B------:R-:W-:Y:S05]  /*12e10*/  BRA `(.L_x_13438) ;  /* 0xffffffd800e07947 */ /* 0x000fea000383ffff */
.L_x_13377:
[----:B------:R-:W-:Y:S01]  /*12e20*/  BSSY B0, `(.L_x_13439) ;  /* 0x0000006000007945 */ /* 0x000fe20003800000 */
[----:B------:R-:W-:-:S07]  /*12e30*/  IMAD.MOV.U32 R15, RZ, RZ, -0x1 ;  /* 0xffffffffff0f7424 */ /* 0x000fce00078e00ff */
[----:B01----:R-:W-:Y:S05]  /*12e40*/  WARPSYNC.COLLECTIVE R15, `(.L_x_13440) ;  /* 0x000000000f0c7348 */ /* 0x003fea0003c00000 */
[----:B------:R-:W-:Y:S02]  /*12e50*/  ELECT P6, UR62, PT ;  /* 0x00000000003e782f */ /* 0x000fe400038c0000 */
[----:B------:R-:W-:Y:S01]  /*12e60*/  MOV R14, UR62 ;  /* 0x0000003e000e7c02 */ /* 0x000fe20008000f00 */
[----:B01----:R-:W-:Y:S10]  /*12e70*/  ENDCOLLECTIVE ;  /* 0x000000000000791b */ /* 0x003ff40003800000 */
.L_x_13440:
[----:B------:R-:W-:Y:S05]  /*12e80*/  BSYNC B0 ;  /* 0x0000000000007941 */ /* 0x000fea0003800000 */
.L_x_13439:
[----:B------:R-:W-:Y:S05]  /*12e90*/  BRA `(.L_x_13441) ;  /* 0xffffffd800d47947 */ /* 0x000fea000383ffff */
.L_x_13379:
[----:B-1----:R1:W2:Y:S02]  /*12ea0*/  SYNCS.PHASECHK.TRANS64.TRYWAIT P0, [R7+URZ], R4 ;  /* 0x00000004070075a7 */ /* 0x0022a4000800017f */
[----:B--2---:R-:W-:Y:S05]  /*12eb0*/  @!P0 NANOSLEEP.SYNCS 0x989680 ;  /* 0x009896800000895d */ /* 0x004fea0003900000 */
[----:B------:R-:W2:Y:S02]  /*12ec0*/  @!P0 SYNCS.PHASECHK.TRANS64 P0, [R7+URZ], R4 ;  /* 0x00000004070085a7 */ /* 0x000ea4000800007f */
[----:B--2---:R-:W-:Y:S05]  /*12ed0*/  @!P0 BRA `(.L_x_13379) ;  /* 0xfffffffc00f08947 */ /* 0x004fea000383ffff */
[----:B------:R-:W-:Y:S05]  /*12ee0*/  BRA `(.L_x_13442) ;  /* 0xffffffdc00087947 */ /* 0x000fea000383ffff */
.L_x_13380:
[----:B--2---:R2:W3:Y:S02]  /*12ef0*/  SYNCS.PHASECHK.TRANS64.TRYWAIT P0, [R5+URZ], R0 ;  /* 0x00000000050075a7 */ /* 0x0044e4000800017f */
[----:B---3--:R-:W-:Y:S05]  /*12f00*/  @!P0 NANOSLEEP.SYNCS 0x989680 ;  /* 0x009896800000895d */ /* 0x008fea0003900000 */
[----:B------:R-:W3:Y:S02]  /*12f10*/  @!P0 SYNCS.PHASECHK.TRANS64 P0, [R5+URZ], R0 ;  /* 0x00000000050085a7 */ /* 0x000ee4000800007f */
[----:B---3--:R-:W-:Y:S05]  /*12f20*/  @!P0 BRA `(.L_x_13380) ;  /* 0xfffffffc00f08947 */ /* 0x008fea000383ffff */
[----:B------:R-:W-:Y:S05]  /*12f30*/  BRA `(.L_x_13443) ;  /* 0xffffffd800fc7947 */ /* 0x000fea000383ffff */
.L_x_13382:
[----:B--2---:R2:W3:Y:S02]  /*12f40*/  SYNCS.PHASECHK.TRANS64.TRYWAIT P0, [R5+URZ], R4 ;  /* 0x00000004050075a7 */ /* 0x0044e4000800017f */
[----:B---3--:R-:W-:Y:S05]  /*12f50*/  @!P0 NANOSLEEP.SYNCS 0x989680 ;  /* 0x009896800000895d */ /* 0x008fea0003900000 */
[----:B------:R-:W3:Y:S02]  /*12f60*/  @!P0 SYNCS.PHASECHK.TRANS64 P0, [R5+URZ], R4 ;  /* 0x00000004050085a7 */ /* 0x000ee4000800007f */
[----:B---3--:R-:W-:Y:S05]  /*12f70*/  @!P0 BRA `(.L_x_13382) ;  /* 0xfffffffc00f08947 */ /* 0x008fea000383ffff */
[----:B------:R-:W-:Y:S05]  /*12f80*/  BRA `(.L_x_13444) ;  /* 0xffffffdc00007947 */ /* 0x000fea000383ffff */
.L_x_13445:
        /* <DEDUP_REMOVED lines=15> */
.L_x_15030:


//--------------------- .text._ZN7cutlass13device_kernelIN5flash11enable_sm90INS1_16FlashAttnFwdSm90INS1_25CollectiveMainloopFwdSm90ILi2EN4cute5tupleIJNS5_1CILi1EEES8_S8_EEENS6_IJNS7_ILi128EEENS7_ILi96EEENS7_ILi64EEEEEELi256ENS_6half_tEfNS_4arch4Sm90ELb1ELb0ELb0ELb1ELb0ELb0ELb0ELb1ELb0ELb1ELb1ELb0EEENS1_21CollectiveEpilogueFwdINS6_IJSA_NS7_ILi256EEESB_EEES9_SE_SG_Li256ELb1ELb1ELb1ELb0EEENS1_36VarlenDynamicPersistentTileSchedulerILi128ELi96ELi256ELi128ELb1ELb1ELb1ELb1ELb1ELb1EEEEEEEEEvNT_6ParamsE --------------------------
	.section	.text._ZN7cutlass13device_kernelIN5flash11enable_sm90INS1_16FlashAttnFwdSm90INS1_25CollectiveMainloopFwdSm90ILi2EN4cute5tupleIJNS5_1CILi1EEES8_S8_EEENS6_IJNS7_ILi128EEENS7_ILi96EEENS7_ILi64EEEEEELi256ENS_6half_tEfNS_4arch4Sm90ELb1ELb0ELb0ELb1ELb0ELb0ELb0ELb1ELb0ELb1ELb1ELb0EEENS1_21CollectiveEpilogueFwdINS6_IJSA_NS7_ILi256EEESB_EEES9_SE_SG_Li256ELb1ELb1ELb1ELb0EEENS1_36VarlenDynamicPersistentTileSchedulerILi128ELi96ELi256ELi128ELb1ELb1ELb1ELb1ELb1ELb1EEEEEEEEEvNT_6ParamsE,"ax",@progbits
	.align	128
.text._ZN7cutlass13device_kernelIN5flash11enable_sm90INS1_16FlashAttnFwdSm90INS1_25CollectiveMainloopFwdSm90ILi2EN4cute5tupleIJNS5_1CILi1EEES8_S8_EEENS6_IJNS7_ILi128EEENS7_ILi96EEENS7_ILi64EEEEEELi256ENS_6half_tEfNS_4arch4Sm90ELb1ELb0ELb0ELb1ELb0ELb0ELb0ELb1ELb0ELb1ELb1ELb0EEENS1_21CollectiveEpilogueFwdINS6_IJSA_NS7_ILi256EEESB_EEES9_SE_SG_Li256ELb1ELb1ELb1ELb0EEENS1_36VarlenDynamicPersistentTileSchedulerILi128ELi96ELi256ELi128ELb1ELb1ELb1ELb1ELb1ELb1EEEEEEEEEvNT_6ParamsE:
        .type           _ZN7cutlass13device_kernelIN5flash11enable_sm90INS1_16FlashAttnFwdSm90INS1_25CollectiveMainloopFwdSm90ILi2EN4cute5tupleIJNS5_1CILi1EEES8_S8_EEENS6_IJNS7_ILi128EEENS7_ILi96EEENS7_ILi64EEEEEELi256ENS_6half_tEfNS_4arch4Sm90ELb1ELb0ELb0ELb1ELb0ELb0ELb0ELb1ELb0ELb1ELb1ELb0EEENS1_21CollectiveEpilogueFwdINS6_IJSA_NS7_ILi256EEESB_EEES9_SE_SG_Li256ELb1ELb1ELb1ELb0EEENS1_36VarlenDynamicPersistentTileSchedulerILi128ELi96ELi256ELi128ELb1ELb1ELb1ELb1ELb1ELb1EEEEEEEEEvNT_6ParamsE,@function
        .size           _ZN7cutlass13device_kernelIN5flash11enable_sm90INS1_16FlashAttnFwdSm90INS1_25CollectiveMainloopFwdSm90ILi2EN4cute5tupleIJNS5_1CILi1EEES8_S8_EEENS6_IJNS7_ILi128EEENS7_ILi96EEENS7_ILi64EEEEEELi256ENS_6half_tEfNS_4arch4Sm90ELb1ELb0ELb0ELb1ELb0ELb0ELb0ELb1ELb0ELb1ELb1ELb0EEENS1_21CollectiveEpilogueFwdINS6_IJSA_NS7_ILi256EEESB_EEES9_SE_SG_Li256ELb1ELb1ELb1ELb0EEENS1_36VarlenDynamicPersistentTileSchedulerILi128ELi96ELi256ELi128ELb1ELb1ELb1ELb1ELb1ELb1EEEEEEEEEvNT_6ParamsE,(.L_x_15031 - _ZN7cutlass13device_kernelIN5flash11enable_sm90INS1_16FlashAttnFwdSm90INS1_25CollectiveMainloopFwdSm90ILi2EN4cute5tupleIJNS5_1CILi1EEES8_S8_EEENS6_IJNS7_ILi128EEENS7_ILi96EEENS7_ILi64EEEEEELi256ENS_6half_tEfNS_4arch4Sm90ELb1ELb0ELb0ELb1ELb0ELb0ELb0ELb1ELb0ELb1ELb1ELb0EEENS1_21CollectiveEpilogueFwdINS6_IJSA_NS7_ILi256EEESB_EEES9_SE_SG_Li256ELb1ELb1ELb1ELb0EEENS1_36VarlenDynamicPersistentTileSchedulerILi128ELi96ELi256ELi128ELb1ELb1ELb1ELb1ELb1ELb1EEEEEEEEEvNT_6ParamsE)
        .other          _ZN7cutlass13device_kernelIN5flash11enable_sm90INS1_16FlashAttnFwdSm90INS1_25CollectiveMainloopFwdSm90ILi2EN4cute5tupleIJNS5_1CILi1EEES8_S8_EEENS6_IJNS7_ILi128EEENS7_ILi96EEENS7_ILi64EEEEEELi256ENS_6half_tEfNS_4arch4Sm90ELb1ELb0ELb0ELb1ELb0ELb0ELb0ELb1ELb0ELb1ELb1ELb0EEENS1_21CollectiveEpilogueFwdINS6_IJSA_NS7_ILi256EEESB_EEES9_SE_SG_Li256ELb1ELb1ELb1ELb0EEENS1_36VarlenDynamicPersistentTileSchedulerILi128ELi96ELi256ELi128ELb1ELb1ELb1ELb1ELb1ELb1EEEEEEEEEvNT_6ParamsE,@"STO_CUDA_ENTRY STV_DEFAULT"
_ZN7cutlass13device_kernelIN5flash11enable_sm90INS1_16FlashAttnFwdSm90INS1_25CollectiveMainloopFwdSm90ILi2EN4cute5tupleIJNS5_1CILi1EEES8_S8_EEENS6_IJNS7_ILi128EEENS7_ILi96EEENS7_ILi64EEEEEELi256ENS_6half_tEfNS_4arch4Sm90ELb1ELb0ELb0ELb1ELb0ELb0ELb0ELb1ELb0ELb1ELb1ELb0EEENS1_21CollectiveEpilogueFwdINS6_IJSA_NS7_ILi256EEESB_EEES9_SE_SG_Li256ELb1ELb1ELb1ELb0EEENS1_36VarlenDynamicPersistentTileSchedulerILi128ELi96ELi256ELi128ELb1ELb1ELb1ELb1ELb1ELb1EEEEEEEEEvNT_6ParamsE:
        /* <DEDUP_REMOVED lines=18> */
.L_x_13447:
[----:B------:R-:W-:Y:S05]  /*0120*/  BSYNC B0 ;  /* 0x0000000000007941 */ /* 0x000fea0003800000 */
.L_x_13446:
        /* <DEDUP_REMOVED lines=41> */
.L_x_13448:
        /* <DEDUP_REMOVED lines=22> */
.L_x_13449:
        /* <DEDUP_REMOVED lines=18> */
.L_x_13450:
        /* <DEDUP_REMOVED lines=22> */
.L_x_13451:
        /* <DEDUP_REMOVED lines=22> */
.L_x_13452:
[----:B------:R-:W-:Y:S01]  /*0900*/  PLOP3.LUT P0, PT, PT, PT, UP0, 0x80, 0x0 ;  /* 0x000000000000781c */ /* 0x000fe20003f0f008 */
[----:B------:R-:W-:Y:S01]  /*0910*/  UMOV UR36, 0x1 ;  /* 0x0000000100247882 */ /* 0x000fe20000000000 */
[----:B------:R-:W-:Y:S01]  /*0920*/  NOP ;  /* 0x0000000000007918 */ /* 0x000fe20000000000 */
[----:B------:R-:W-:Y:S01]  /*0930*/  USEL UR36, UR36, 0x2, !UP0 ;  /* 0x0000000224247887 */ /* 0x000fe2000c000000 */
[----:B------:R-:W-:Y:S01]  /*0940*/  ULDC.64 UR38, c[0x0][0x208] ;  /* 0x0000820000267ab9 */ /* 0x000fe20000000a00 */
[----:B012-4-:R-:W-:Y:S08]  /*0950*/  BAR.SYNC.DEFER_BLOCKING 0x0 ;  /* 0x0000000000007b1d */ /* 0x017ff00000010000 */
[----:B------:R-:W-:Y:S05]  /*0960*/  @!P0 BRA `(.L_x_13453) ;  /* 0x000000c800ac8947 */ /* 0x000fea0003800000 */
.L_x_13454:
        /* <DEDUP_REMOVED lines=45> */
[----:B------:R-:W-:Y:S02]  /*0c40*/  LEA.HI R0, R0, R3, RZ, 0x1 ;  /* 0x0000000300007211 */ /* 0x000fe400078f08ff */
[----:B------:R-:W-:Y:S02]  /*0c50*/  LOP3.LUT R11, R11, 0xfffffff8, RZ, 0xc0, !PT ;  /* 0xfffffff80b0b7812 */ /* 0x000fe400078ec0ff */
[----:B------:R-:W-:Y:S02]  /*0c60*/  LEA.HI R8, R8, R227, RZ, 0x5 ;  /* 0x000000e308087211 */ /* 0x000fe400078f28ff */
[----:B------:R-:W-:Y:S01]  /*0c70*/  LOP3.LUT R6, R7, 0xfffffc00, RZ, 0xc0, !PT ;  /* 0xfffffc0007067812 */ /* 0x000fe200078ec0ff */
[----:B------:R-:W-:Y:S01]  /*0c80*/  IMAD.IADD R11, R10, 0x1, -R11 ;  /* 0x000000010a0b7824 */ /* 0x000fe200078e0a0b */
[----:B------:R-:W-:Y:S02]  /*0c90*/  LOP3.LUT R7, R4, 0x1ffffffe, RZ, 0xc0, !PT ;  /* 0x1ffffffe04077812 */ /* 0x000fe400078ec0ff */
[----:B------:R-:W-:Y:S01]  /*0ca0*/  LOP3.LUT R0, R0, 0x3fffffe, RZ, 0xc0, !PT ;  /* 0x03fffffe00007812 */ /* 0x000fe200078ec0ff */
[----:B------:R-:W-:Y:S01]  /*0cb0*/  IMAD R6, R5, 0x40, R6 ;  /* 0x0000004005067824 */ /* 0x000fe200078e0206 */
[----:B------:R-:W-:Y:S01]  /*0cc0*/  SHF.R.S32.HI R8, RZ, 0x5, R8 ;  /* 0x00000005ff087819 */ /* 0x000fe20000011408 */
[----:B------:R-:W-:Y:S01]  /*0cd0*/  IMAD.IADD R7, R2, 0x1, -R7 ;  /* 0x0000000102077824 */ /* 0x000fe200078e0a07 */
[----:B------:R-:W-:Y:S01]  /*0ce0*/  LEA.HI R2, R13, R13, RZ, 0x1 ;  /* 0x0000000d0d027211 */ /* 0x000fe200078f08ff */
[----:B------:R-:W-:Y:S01]  /*0cf0*/  IMAD.IADD R0, R3, 0x1, -R0 ;  /* 0x0000000103007824 */ /* 0x000fe200078e0a00 */
[----:B------:R-:W-:Y:S01]  /*0d00*/  LOP3.LUT R4, R9, 0x7ffffffc, RZ, 0xc0, !PT ;  /* 0x7ffffffc09047812 */ /* 0x000fe200078ec0ff */
[----:B------:R-:W-:Y:S01]  /*0d10*/  IMAD R11, R8, 0x10, R11 ;  /* 0x00000010080b7824 */ /* 0x000fe200078e020b */
[----:B------:R-:W-:Y:S01]  /*0d20*/  LOP3.LUT R2, R2, 0x1ffffffe, RZ, 0xc0, !PT ;  /* 0x1ffffffe02027812 */ /* 0x000fe200078ec0ff */
[----:B------:R-:W-:-:S02]  /*0d30*/  IMAD R3, R7, 0x8, R6 ;  /* 0x0000000807037824 */ /* 0x000fc400078e0206 */
[----:B------:R-:W-:Y:S02]  /*0d40*/  IMAD R0, R0, 0x40, R11 ;  /* 0x0000004000007824 */ /* 0x000fe400078e020b */
[----:B------:R-:W-:Y:S01]  /*0d50*/  IMAD.IADD R4, R227, 0x1, -R4 ;  /* 0x00000001e3047824 */ /* 0x000fe200078e0a04 */
[----:B------:R0:W-:Y:S01]  /*0d60*/  STL [R1+0x4c], R3 ;  /* 0x00004c0301007387 */ /* 0x0001e20000100800 */
[----:B------:R-:W-:Y:S02]  /*0d70*/  IMAD.IADD R16, R13, 0x1, -R2 ;  /* 0x000000010d107824 */ /* 0x000fe400078e0a02 */
[----:B------:R-:W-:Y:S01]  /*0d80*/  IMAD.SHL.U32 R2, R4, 0x2, RZ ;  /* 0x0000000204027824 */ /* 0x000fe200078e00ff */
[----:B------:R1:W-:Y:S01]  /*0d90*/  STL [R1+0x48], R0 ;  /* 0x0000480001007387 */ /* 0x0003e20000100800 */
[----:B------:R-:W-:Y:S02]  /*0da0*/  IMAD R16, R16, 0x8, R0 ;  /* 0x0000000810107824 */ /* 0x000fe400078e0200 */
[----:B------:R-:W-:-:S02]  /*0db0*/  VIADD R226, R2, 0x8 ;  /* 0x0000000802e27836 */ /* 0x000fc40000000000 */
[C---:B------:R-:W-:Y:S02]  /*0dc0*/  VIADD R225, R2.reuse, 0x10 ;  /* 0x0000001002e17836 */ /* 0x040fe40000000000 */
        /* <DEDUP_REMOVED lines=53> */
.L_x_13512:
[----:B------:R-:W-:Y:S01]  /*1120*/  ULDC.64 UR8, c[0x0][0xc88] ;  /* 0x0003220000087ab9 */ /* 0x000fe20000000a00 */
[----:B------:R-:W-:Y:S01]  /*1130*/  ULDC.64 UR10, c[0x0][0xa18] ;  /* 0x00028600000a7ab9 */ /* 0x000fe20000000a00 */
[----:B------:R-:W-:Y:S02]  /*1140*/  UIMAD.WIDE UR8, UR7, 0x4, UR8 ;  /* 0x00000004070878a5 */ /* 0x000fe4000f8e0208 */
[----:B------:R-:W-:Y:S02]  /*1150*/  UISETP.NE.U32.AND UP1, UPT, UR10, URZ, UPT ;  /* 0x0000003f0a00728c */ /* 0x000fe4000bf25070 */
[----:B------:R-:W-:Y:S02]  /*1160*/  ULOP3.LUT UR4, UR6, 0xff000000, URZ, 0xc0, !UPT ;  /* 0xff00000006047892 */ /* 0x000fe4000f8ec03f */
[----:B01-34-:R-:W-:Y:S01]  /*1170*/  IMAD.U32 R4, RZ, RZ, UR8 ;  /* 0x00000008ff047e24 */ /* 0x01bfe2000f8e00ff */
[----:B------:R-:W-:Y:S01]  /*1180*/  ULDC UR7, c[0x0][0x424] ;  /* 0x0001090000077ab9 */ /* 0x000fe20000000800 */
[----:B------:R-:W-:Y:S01]  /*1190*/  IMAD.U32 R5, RZ, RZ, UR9 ;  /* 0x00000009ff057e24 */ /* 0x000fe2000f8e00ff */
[----:B------:R-:W-:-:S04]  /*11a0*/  ULDC.64 UR8, c[0x0][0xa28] ;  /* 0x00028a0000087ab9 */ /* 0x000fc80000000a00 */
[----:B--2---:R-:W2:Y:S01]  /*11b0*/  LDG.E R4, desc[UR38][R4.64] ;  /* 0x0000002604047981 */ /* 0x004ea2000c1e1900 */
        /* <DEDUP_REMOVED lines=48> */
.L_x_13455:
        /* <DEDUP_REMOVED lines=8> */
.L_x_13456:
        /* <DEDUP_REMOVED lines=13> */
.L_x_13457:
[----:B------:R-:W-:Y:S01]  /*1610*/  ULDC UR6, c[0x0][0x448] ;  /* 0x0001120000067ab9 */ /* 0x000fe20000000800 */
[----:B------:R-:W-:Y:S02]  /*1620*/  USHF.L.U32 UR43, UR5, 0x7, URZ ;  /* 0x00000007052b7899 */ /* 0x000fe4000800063f */
[----:B------:R-:W-:Y:S02]  /*1630*/  UISETP.NE.AND UP0, UPT, UR6, 0x1, UPT ;  /* 0x000000010600788c */ /* 0x000fe4000bf05270 */
[----:B------:R-:W-:Y:S02]  /*1640*/  UIADD3 UR6, UR43, 0x7f, URZ ;  /* 0x0000007f2b067890 */ /* 0x000fe4000fffe03f */
[----:B------:R-:W-:Y:S02]  /*1650*/  UIADD3 UR50, -UR50, UR4, URZ ;  /* 0x0000000432327290 */ /* 0x000fe4000fffe13f */
[----:B------:R-:W-:Y:S02]  /*1660*/  ULOP3.LUT UR42, UR41, 0xff, URZ, 0xc0, !UPT ;  /* 0x000000ff292a7892 */ /* 0x000fe4000f8ec03f */
[----:B------:R-:W-:-:S02]  /*1670*/  UIADD3 UR7, UR50, 0x60, -UR51 ;  /* 0x0000006032077890 */ /* 0x000fc4000fffe833 */
[----:B------:R-:W-:Y:S01]  /*1680*/  USHF.R.U32.HI UR41, URZ, 0x10, UR41 ;  /* 0x000000103f297899 */ /* 0x000fe20008011629 */
[----:B------:R-:W-:Y:S01]  /*1690*/  @UP0 ULDC UR4, c[0x0][0x44c] ;  /* 0x0001130000040ab9 */ /* 0x000fe20000000800 */
[----:B------:R-:W-:Y:S01]  /*16a0*/  @UP0 ULDC UR8, c[0x0][0x450] ;  /* 0x0001140000080ab9 */ /* 0x000fe20000000800 */
[----:B------:R-:W-:Y:S02]  /*16b0*/  UIMAD.WIDE.U32 UR4, UR6, UR4, URZ ;  /* 0x00000004060472a5 */ /* 0x000fe4000f8e003f */
[----:B------:R-:W-:Y:S02]  /*16c0*/  UIADD3 UR4, UR50, 0x5f, URZ ;  /* 0x0000005f32047890 */ /* 0x000fe4000fffe03f */
[----:B------:R-:W-:Y:S02]  /*16d0*/  @UP0 USHF.R.U32.HI UR6, URZ, UR8, UR5 ;  /* 0x000000083f060299 */ /* 0x000fe40008011605 */
[----:B------:R-:W-:Y:S02]  /*16e0*/  UIMAD.WIDE UR4, UR4, 0x2aaaaaab, URZ ;  /* 0x2aaaaaab040478a5 */ /* 0x000fe4000f8e023f */
[----:B------:R-:W-:-:S02]  /*16f0*/  UIADD3 UR6, UR7, UR6, URZ ;  /* 0x0000000607067290 */ /* 0x000fc4000fffe03f */
[----:B------:R-:W-:Y:S02]  /*1700*/  USHF.R.U32.HI UR4, URZ, 0x1f, UR5 ;  /* 0x0000001f3f047899 */ /* 0x000fe40008011605 */
[----:B------:R-:W-:Y:S02]  /*1710*/  UIMAD.WIDE UR6, UR6, 0x2aaaaaab, URZ ;  /* 0x2aaaaaab060678a5 */ /* 0x000fe4000f8e023f */
[----:B------:R-:W-:Y:S02]  /*1720*/  ULEA.HI.SX32 UR4, UR5, UR4, 0x1c ;  /* 0x0000000405047291 */ /* 0x000fe4000f8fe23f */
[----:B------:R-:W-:-:S04]  /*1730*/  USHF.R.U32.HI UR6, URZ, 0x1f, UR7 ;  /* 0x0000001f3f067899 */ /* 0x000fc80008011607 */
[----:B------:R-:W-:-:S04]  /*1740*/  ULEA.HI.SX32 UR6, UR7, UR6, 0x1c ;  /* 0x0000000607067291 */ /* 0x000fc8000f8fe23f */
[----:B------:R-:W-:-:S04]  /*1750*/  UISETP.LT.AND UP0, UPT, UR4, UR6, UPT ;  /* 0x000000060400728c */ /* 0x000fc8000bf01270 */
[----:B------:R-:W-:-:S03]  /*1760*/  USEL UR9, UR4, UR6, UP0 ;  /* 0x0000000604097287 */ /* 0x000fc60008000000 */
[----:B------:R-:W-:Y:S01]  /*1770*/  UMOV UR4, URZ ;  /* 0x0000003f00047c82 */ /* 0x000fe20008000000 */
[----:B------:R-:W-:-:S06]  /*1780*/  UISETP.GE.AND UP0, UPT, UR9, 0x1, UPT ;  /* 0x000000010900788c */ /* 0x000fcc000bf06270 */
[----:B------:R-:W-:-:S13]  /*1790*/  PLOP3.LUT P0, PT, PT, PT, UP0, 0x80, 0x0 ;  /* 0x000000000000781c */ /* 0x000fda0003f0f008 */
[----:B------:R-:W-:Y:S05]  /*17a0*/  @!P0 BRA `(.L_x_13458) ;  /* 0x0000000000908947 */ /* 0x000fea0003800000 */
        /* <DEDUP_REMOVED lines=36> */
.L_x_13458:
[----:B------:R-:W-:Y:S01]  /*19f0*/  UIMAD UR40, UR42, UR4, URZ ;  /* 0x000000042a2872a4 */ /* 0x000fe2000f8e023f */
        /* <DEDUP_REMOVED lines=110> */
.L_x_13460:
        /* <DEDUP_REMOVED lines=13> */
.L_x_13639:
[----:B------:R-:W-:Y:S01]  /*21b0*/  IMAD.U32 R0, RZ, RZ, UR49 ;  /* 0x00000031ff007e24 */ /* 0x000fe2000f8e00ff */
[----:B------:R-:W-:Y:S05]  /*21c0*/  WARPSYNC.ALL ;  /* 0x0000000000007948 */ /* 0x000fea0003800000 */
[----:B------:R1:W-:Y:S01]  /*21d0*/  BAR.SYNC.DEFER_BLOCKING R7, 0x100 ;  /* 0x000400070000751d */ /* 0x0003e20000010000 */
[----:B------:R-:W-:-:S13]  /*21e0*/  ISETP.NE.AND P0, PT, R0, 0x3, PT ;  /* 0x000000030000780c */ /* 0x000fda0003f05270 */
[----:B-1----:R-:W-:Y:S05]  /*21f0*/  @!P0 BRA `(.L_x_13462) ;  /* 0x0000000000048947 */ /* 0x002fea0003800000 */
[----:B------:R-:W-:Y:S01]  /*2200*/  BPT.TRAP 0x1 ;  /* 0x000000040000795c */ /* 0x000fe20000300000 */
.L_x_13462:
[----:B------:R-:W-:Y:S01]  /*2210*/  R2UR UR22, R6 ;  /* 0x00000000061672ca */ /* 0x000fe200000e0000 */
[----:B------:R-:W-:-:S05]  /*2220*/  IMAD.U32 R9, RZ, RZ, UR47 ;  /* 0x0000002fff097e24 */ /* 0x000fca000f8e00ff */
[----:B------:R-:W-:-:S07]  /*2230*/  SHF.L.U32 R9, R9, 0x1f, RZ ;  /* 0x0000001f09097819 */ /* 0x000fce00000006ff */
[----:B------:R-:W-:-:S09]  /*2240*/  ULEA UR22, UR37, UR22, 0x3 ;  /* 0x0000001625167291 */ /* 0x000fd2000f8e183f */
[----:B------:R1:W2:Y:S01]  /*2250*/  SYNCS.PHASECHK.TRANS64.TRYWAIT P1, [UR22+0x22830], R9 ;  /* 0x02283009ff0075a7 */ /* 0x0002a20008020156 */
[----:B------:R-:W-:Y:S05]  /*2260*/  @!P0 BRA `(.L_x_13463) ;  /* 0x0000000000048947 */ /* 0x000fea0003800000 */
[----:B------:R-:W-:Y:S01]  /*2270*/  BPT.TRAP 0x1 ;  /* 0x000000040000795c */ /* 0x000fe20000300000 */
.L_x_13463:
[----:B--2---:R-:W-:Y:S05]  /*2280*/  @P1 BRA `(.L_x_13464) ;  /* 0x0000000000081947 */ /* 0x004fea0003800000 */
[----:B------:R-:W2:Y:S02]  /*2290*/  SYNCS.PHASECHK.TRANS64.TRYWAIT P1, [UR22+0x22830], R9 ;  /* 0x02283009ff0075a7 */ /* 0x000ea40008020156 */
[----:B--2---:R-:W-:Y:S05]  /*22a0*/  @!P1 BRA `(.L_x_13465) ;  /* 0x00000120001c9947 */ /* 0x004fea0003800000 */
.L_x_13464:
        /* <DEDUP_REMOVED lines=8> */
[----:B--2---:R-:W-:Y:S01]  /*2330*/  VIADD R0, R16, UR43 ;  /* 0x0000002b10007c36 */ /* 0x004fe20008000000 */
[----:B------:R-:W-:Y:S01]  /*2340*/  UMOV UR9, 0x40000040 ;  /* 0x4000004000097882 */ /* 0x000fe20000000000 */
[----:B------:R-:W-:Y:S01]  /*2350*/  UMOV UR11, 0x40000040 ;  /* 0x40000040000b7882 */ /* 0x000fe20000000000 */
[----:B------:R-:W-:Y:S01]  /*2360*/  UIADD3 UR12, UR16, 0x6, URZ ;  /* 0x00000006100c7890 */ /* 0x000fe2000fffe03f */
[----:B------:R-:W2:Y:S01]  /*2370*/  S2R R13, SR_TID.X ;  /* 0x00000000000d7919 */ /* 0x000ea20000002100 */
[----:B------:R-:W-:Y:S01]  /*2380*/  UIADD3 UR4, UR4, 0x1c400, URZ ;  /* 0x0001c40004047890 */ /* 0x000fe2000fffe03f */
[----:B------:R-:W-:Y:S01]  /*2390*/  IMAD.U32 R15, RZ, RZ, UR22 ;  /* 0x00000016ff0f7e24 */ /* 0x000fe2000f8e00ff */
[----:B------:R-:W-:Y:S01]  /*23a0*/  UMOV UR13, 0x40000040 ;  /* 0x40000040000d7882 */ /* 0x000fe20000000000 */
[----:B------:R-:W-:Y:S01]  /*23b0*/  UMOV UR15, 0x40000040 ;  /* 0x40000040000f7882 */ /* 0x000fe20000000000 */
[----:B------:R-:W-:Y:S01]  /*23c0*/  USHF.R.U32.HI UR4, URZ, 0x4, UR4 ;  /* 0x000000043f047899 */ /* 0x000fe20008011604 */
[----:B------:R-:W3:Y:S03]  /*23d0*/  S2R R21, SR_TID.X ;  /* 0x0000000000157919 */ /* 0x000ee60000002100 */
[----:B------:R-:W-:-:S04]  /*23e0*/  ULOP3.LUT UR4, UR4, 0x3fff, URZ, 0xc0, !UPT ;  /* 0x00003fff04047892 */ /* 0x000fc8000f8ec03f */
[----:B------:R-:W-:Y:S02]  /*23f0*/  ULOP3.LUT UR20, UR4, 0x10000, URZ, 0xfc, !UPT ;  /* 0x0001000004147892 */ /* 0x000fe4000f8efc3f */
[----:B------:R-:W-:Y:S02]  /*2400*/  UIADD3 UR4, UR16, 0x2, URZ ;  /* 0x0000000210047890 */ /* 0x000fe4000fffe03f */
[----:B------:R-:W-:-:S04]  /*2410*/  UIMAD UR18, UR37, 0x300, UR20 ;  /* 0x00000300251278a4 */ /* 0x000fc8000f8e0214 */
[----:B------:R-:W-:Y:S02]  /*2420*/  UIADD3 UR6, UR18, 0x2, URZ ;  /* 0x0000000212067890 */ /* 0x000fe4000fffe03f */
[----:B------:R-:W-:Y:S02]  /*2430*/  UIADD3 UR10, UR18, 0x4, URZ ;  /* 0x00000004120a7890 */ /* 0x000fe4000fffe03f */
[----:B------:R-:W-:Y:S02]  /*2440*/  UIADD3 UR14, UR18, 0x6, URZ ;  /* 0x00000006120e7890 */ /* 0x000fe4000fffe03f */
[----:B------:R-:W-:Y:S01]  /*2450*/  HGMMA.64x96x16.F32 R24, gdesc[UR16], RZ, !UPT, gsb0 ;  /* 0x01600000101879f0 */ /* 0x000fe2000c0008ff */
[----:B--2---:R-:W-:Y:S02]  /*2460*/  LOP3.LUT R13, R13, 0x7f, RZ, 0xc0, !PT ;  /* 0x0000007f0d0d7812 */ /* 0x004fe400078ec0ff */
[----:B---3--:R-:W-:Y:S01]  /*2470*/  SHF.R.U32.HI R21, RZ, 0x7, R21 ;  /* 0x00000007ff157819 */ /* 0x008fe20000011615 */
[----:B------:R-:W-:-:S02]  /*2480*/  WARPGROUP.DEPBAR.LE gsb0, 0x0 ;  /* 0x00008000000079c5 */ /* 0x000fc40000010000 */
[----:B------:R-:W-:-:S06]  /*2490*/  WARPGROUP.ARRIVE ;  /* 0x00000000000079c5 */ /* 0x000fcc0000000000 */
[----:B------:R-:W-:Y:S01]  /*24a0*/  HGMMA.64x96x16.F32 R24, gdesc[UR4], R24, gsb0 ;  /* 0x01600000041879f0 */ /* 0x000fe20008000818 */
[----:B------:R-:W-:Y:S02]  /*24b0*/  ULDC UR6, c[0x0][0x448] ;  /* 0x0001120000067ab9 */ /* 0x000fe40000000800 */
[----:B------:R-:W-:-:S06]  /*24c0*/  UISETP.NE.AND UP0, UPT, UR6, 0x1, UPT ;  /* 0x000000010600788c */ /* 0x000fcc000bf05270 */
[----:B------:R-:W-:-:S05]  /*24d0*/  PLOP3.LUT P1, PT, PT, PT, UP0, 0x80, 0x0 ;  /* 0x000000000000781c */ /* 0x000fca0003f2f008 */
[----:B------:R-:W-:-:S08]  /*24e0*/  @UP0 ULDC UR6, c[0x0][0x44c] ;  /* 0x0001130000060ab9 */ /* 0x000fd00000000800 */
[----:B0-----:R-:W-:Y:S01]  /*24f0*/  @P1 IMAD.HI.U32 R3, R0, UR6, RZ ;  /* 0x0000000600031c27 */ /* 0x001fe2000f8e00ff */
[----:B------:R-:W-:-:S04]  /*2500*/  @UP0 ULDC UR6, c[0x0][0x450] ;  /* 0x0001140000060ab9 */ /* 0x000fc80000000800 */
[----:B------:R-:W-:Y:S01]  /*2510*/  @P1 SHF.R.U32.HI R0, RZ, UR6, R3 ;  /* 0x00000006ff001c19 */ /* 0x000fe20008011603 */
[----:B------:R-:W-:-:S04]  /*2520*/  UIMAD UR6, UR52, -0x60, UR50 ;  /* 0xffffffa0340678a4 */ /* 0x000fc8000f8e0232 */
[----:B------:R-:W0:Y:S02]  /*2530*/  SHFL.IDX PT, R5, R0, 0x1, 0x1c1f ;  /* 0x003c1f0000057f89 */ /* 0x000e2400000e0000 */
[----:B------:R-:W-:Y:S02]  /*2540*/  IMAD.U32 R3, RZ, RZ, UR6 ;  /* 0x00000006ff037e24 */ /* 0x000fe4000f8e00ff */
[----:B------:R-:W2:Y:S03]  /*2550*/  SHFL.IDX PT, R0, R0, RZ, 0x1c1f ;  /* 0x001c1fff00007589 */ /* 0x000ea600000e0000 */
[C-C-:B------:R-:W-:Y:S02]  /*2560*/  IADD3 R4, -R2.reuse, 0x61, R3.reuse ;  /* 0x0000006102047810 */ /* 0x140fe40007ffe103 */
[----:B------:R-:W-:-:S03]  /*2570*/  IADD3 R3, -R2, 0x60, R3 ;  /* 0x0000006002037810 */ /* 0x000fc60007ffe103 */
[----:B------:R-:W-:-:S05]  /*2580*/  VIADD R4, R4, -UR51 ;  /* 0x8000003304047c36 */ /* 0x000fca0008000000 */
[----:B0-----:R-:W-:-:S04]  /*2590*/  VIADDMNMX R5, R5, R4, R3, PT ;  /* 0x0000000405057246 */ /* 0x001fc80003800103 */
[C---:B------:R-:W-:Y:S02]  /*25a0*/  ISETP.GT.AND P2, PT, R5.reuse, RZ, PT ;  /* 0x000000ff0500720c */ /* 0x040fe40003f44270 */
[C---:B------:R-:W-:Y:S02]  /*25b0*/  ISETP.GT.AND P3, PT, R5.reuse, 0x1, PT ;  /* 0x000000010500780c */ /* 0x040fe40003f64270 */
[----:B------:R-:W-:Y:S02]  /*25c0*/  ISETP.GT.AND P4, PT, R5, 0x8, PT ;  /* 0x000000080500780c */ /* 0x000fe40003f84270 */
[----:B--2---:R-:W-:-:S04]  /*25d0*/  VIADDMNMX R3, R0, R4, R3, PT ;  /* 0x0000000400037246 */ /* 0x004fc80003800103 */
[----:B------:R-:W-:Y:S01]  /*25e0*/  ISETP.GT.AND P5, PT, R3, 0x8, PT ;  /* 0x000000080300780c */ /* 0x000fe20003fa4270 */
        /* <DEDUP_REMOVED lines=78> */
[----:B------:R-:W-:Y:S01]  /*2ad0*/  FSEL R24, R24, -INF , P3 ;  /* 0xff80000018187808 */ /* 0x000fe20001800000 */
[----:B------:R-:W0:Y:S01]  /*2ae0*/  SHFL.BFLY PT, R5, R8, 0x2, 0x1f ;  /* 0x0c401f0008057f89 */ /* 0x000e2200000e0000 */
[----:B------:R-:W-:Y:S02]  /*2af0*/  FSEL R25, R25, -INF , P4 ;  /* 0xff80000019197808 */ /* 0x000fe40002000000 */
[C---:B------:R-:W-:Y:S02]  /*2b00*/  ISETP.GT.AND P2, PT, R3.reuse, 0x9, PT ;  /* 0x000000090300780c */ /* 0x040fe40003f44270 */
[----:B------:R-:W-:Y:S02]  /*2b10*/  FSEL R28, R28, -INF , P5 ;  /* 0xff8000001c1c7808 */ /* 0x000fe40002800000 */
        /* <DEDUP_REMOVED lines=9> */
[----:B0-----:R-:W-:Y:S02]  /*2bb0*/  FMNMX.FTZ R5, R8, R5, !PT ;  /* 0x0000000508057209 */ /* 0x001fe40007810000 */
[----:B------:R-:W-:Y:S02]  /*2bc0*/  FSEL R37, R37, -INF , P2 ;  /* 0xff80000025257808 */ /* 0x000fe40001000000 */
[C---:B------:R-:W-:Y:S01]  /*2bd0*/  ISETP.GT.AND P2, PT, R3.reuse, 0x21, PT ;  /* 0x000000210300780c */ /* 0x040fe20003f44270 */
[----:B------:R-:W0:Y:S01]  /*2be0*/  SHFL.BFLY PT, R10, R5, 0x1, 0x1f ;  /* 0x0c201f00050a7f89 */ /* 0x000e2200000e0000 */
        /* <DEDUP_REMOVED lines=9> */
[----:B------:R-:W-:Y:S02]  /*2c80*/  ISETP.GT.AND P3, PT, R3, 0x38, PT ;  /* 0x000000380300780c */ /* 0x000fe40003f64270 */
[----:B------:R-:W-:Y:S02]  /*2c90*/  FSEL R49, R49, -INF , P2 ;  /* 0xff80000031317808 */ /* 0x000fe40001000000 */
[----:B------:R-:W-:Y:S02]  /*2ca0*/  ISETP.GT.AND P2, PT, R3, 0x39, PT ;  /* 0x000000390300780c */ /* 0x000fe40003f44270 */
[----:B0-----:R-:W-:Y:S02]  /*2cb0*/  FMNMX.FTZ R4, R5, R10, !PT ;  /* 0x0000000a05047209 */ /* 0x001fe40007810000 */
[----:B------:R-:W-:-:S02]  /*2cc0*/  FMNMX.FTZ R5, R24, R25, !PT ;  /* 0x0000001918057209 */ /* 0x000fc40007810000 */
        /* <DEDUP_REMOVED lines=57> */
[----:B------:R-:W-:Y:S01]  /*3060*/  FFMA.FTZ R71, R71, UR10, -R11 ;  /* 0x0000000a47477c23 */ /* 0x000fe2000801080b */
[----:B------:R-:W-:Y:S01]  /*3070*/  ISETP.GT.AND P2, PT, R3, 0x59, PT ;  /* 0x000000590300780c */ /* 0x000fe20003f44270 */
[----:B------:R-:W-:Y:S01]  /*3080*/  MUFU.EX2 R203, R203 ;  /* 0x000000cb00cb7308 */ /* 0x000fe20000000800 */
[----:B------:R-:W-:-:S02]  /*3090*/  FMNMX.FTZ R8, R56, R5, !PT ;  /* 0x0000000538087209 */ /* 0x000fc40007810000 */
[----:B------:R-:W-:Y:S02]  /*30a0*/  FSEL R68, R68, -INF , P3 ;  /* 0xff80000044447808 */ /* 0x000fe40001800000 */
[----:B------:R-:W-:Y:S02]  /*30b0*/  FMNMX.FTZ R5, R57, R8, !PT ;  /* 0x0000000839057209 */ /* 0x000fe40007810000 */
[----:B------:R-:W-:Y:S01]  /*30c0*/  FSEL R69, R69, -INF , P2 ;  /* 0xff80000045457808 */ /* 0x000fe20001000000 */
        /* <DEDUP_REMOVED lines=10> */
[----:B------:R-:W2:Y:S06]  /*3170*/  SHFL.BFLY PT, R3, R8, 0x2, 0x1f ;  /* 0x0c401f0008037f89 */ /* 0x000eac00000e0000 */
[----:B------:R-:W-:Y:S08]  /*3180*/  MUFU.EX2 R14, R14 ;  /* 0x0000000e000e7308 */ /* 0x000ff00000000800 */
[----:B------:R-:W-:Y:S08]  /*3190*/  MUFU.EX2 R157, R157 ;  /* 0x0000009d009d7308 */ /* 0x000ff00000000800 */
[----:B------:R-:W-:Y:S01]  /*31a0*/  MUFU.EX2 R20, R43 ;  /* 0x0000002b00147308 */ /* 0x000fe20000000800 */
[----:B--2---:R-:W-:-:S05]  /*31b0*/  FMNMX.FTZ R3, R8, R3, !PT ;  /* 0x0000000308037209 */ /* 0x004fca0007810000 */
[----:B------:R-:W2:Y:S02]  /*31c0*/  SHFL.BFLY PT, R8, R3, 0x1, 0x1f ;  /* 0x0c201f0003087f89 */ /* 0x000ea400000e0000 */
[----:B------:R-:W-:Y:S08]  /*31d0*/  MUFU.EX2 R46, R46 ;  /* 0x0000002e002e7308 */ /* 0x000ff00000000800 */
[----:B------:R-:W3:Y:S08]  /*31e0*/  MUFU.EX2 R47, R47 ;  /* 0x0000002f002f7308 */ /* 0x000ef00000000800 */
[----:B------:R-:W-:Y:S01]  /*31f0*/  MUFU.EX2 R50, R50 ;  /* 0x0000003200327308 */ /* 0x000fe20000000800 */
[----:B--2---:R-:W-:Y:S01]  /*3200*/  FMNMX.FTZ R5, R3, R8, !PT ;  /* 0x0000000803057209 */ /* 0x004fe20007810000 */
[----:B0-----:R-:W-:-:S06]  /*3210*/  FADD.FTZ R8, R201, R0 ;  /* 0x00000000c9087221 */ /* 0x001fcc0000010000 */
[----:B------:R-:W-:Y:S01]  /*3220*/  MUFU.EX2 R51, R51 ;  /* 0x0000003300337308 */ /* 0x000fe20000000800 */
[----:B------:R-:W-:Y:S01]  /*3230*/  F2FP.F16.F32.PACK_AB R201, R0, R201 ;  /* 0x000000c900c9723e */ /* 0x000fe200000000ff */
[C---:B------:R-:W-:Y:S01]  /*3240*/  FMUL.FTZ R3, R5.reuse, UR10 ;  /* 0x0000000a05037c20 */ /* 0x040fe20008410000 */
[----:B------:R-:W-:Y:S02]  /*3250*/  FSETP.NEU.FTZ.AND P2, PT, R5, -INF , PT ;  /* 0xff8000000500780b */ /* 0x000fe40003f5d000 */
[----:B---3--:R-:W-:Y:S02]  /*3260*/  F2FP.F16.F32.PACK_AB R159, R47, R46 ;  /* 0x0000002e2f9f723e */ /* 0x008fe400000000ff */
[----:B------:R-:W-:Y:S01]  /*3270*/  FSEL R11, R3, RZ, P2 ;  /* 0x000000ff030b7208 */ /* 0x000fe20001000000 */
[----:B------:R-:W-:Y:S01]  /*3280*/  FADD.FTZ R3, R203, R8 ;  /* 0x00000008cb037221 */ /* 0x000fe20000010000 */
[----:B------:R-:W-:Y:S01]  /*3290*/  ISETP.NE.AND P2, PT, R13, RZ, PT ;  /* 0x000000ff0d00720c */ /* 0x000fe20003f45270 */
[----:B------:R-:W-:Y:S01]  /*32a0*/  MUFU.EX2 R54, R54 ;  /* 0x0000003600367308 */ /* 0x000fe20000000800 */
        /* <DEDUP_REMOVED lines=30> */
[----:B------:R-:W-:Y:S01]  /*3490*/  FFMA.FTZ R11, R69, UR10, -R11 ;  /* 0x0000000a450b7c23 */ /* 0x000fe2000801080b */
[----:B------:R-:W3:Y:S01]  /*34a0*/  MUFU.EX2 R29, R29 ;  /* 0x0000001d001d7308 */ /* 0x000ee20000000800 */
[----:B0-----:R-:W-:Y:S01]  /*34b0*/  FADD.FTZ R3, R24, R25 ;  /* 0x0000001918037221 */ /* 0x001fe20000010000 */
[----:B------:R-:W-:-:S02]  /*34c0*/  F2FP.F16.F32.PACK_AB R153, R12, R153 ;  /* 0x000000990c99723e */ /* 0x000fc400000000ff */
[----:B------:R-:W-:Y:S02]  /*34d0*/  F2FP.F16.F32.PACK_AB R161, R51, R50 ;  /* 0x0000003233a1723e */ /* 0x000fe400000000ff */
[----:B------:R-:W-:Y:S02]  /*34e0*/  F2FP.F16.F32.PACK_AB R200, R25, R24 ;  /* 0x0000001819c8723e */ /* 0x000fe400000000ff */
[----:B------:R-:W0:Y:S01]  /*34f0*/  MUFU.EX2 R32, R32 ;  /* 0x0000002000207308 */ /* 0x000e220000000800 */
[----:B--2---:R-:W-:Y:S01]  /*3500*/  FADD.FTZ R26, R28, R3 ;  /* 0x000000031c1a7221 */ /* 0x004fe20000010000 */
[----:B------:R-:W-:Y:S01]  /*3510*/  FADD.FTZ R3, R155, R8 ;  /* 0x000000089b037221 */ /* 0x000fe20000010000 */
[----:B------:R-:W-:Y:S02]  /*3520*/  IADD3 R8, -R21, 0xb, RZ ;  /* 0x0000000b15087810 */ /* 0x000fe40007ffe1ff */
[C---:B------:R-:W-:Y:S01]  /*3530*/  F2FP.F16.F32.PACK_AB R155, R14.reuse, R155 ;  /* 0x0000009b0e9b723e */ /* 0x040fe200000000ff */
[----:B------:R-:W-:Y:S01]  /*3540*/  FADD.FTZ R30, R14, R3 ;  /* 0x000000030e1e7221 */ /* 0x000fe20000010000 */
[----:B------:R-:W-:Y:S01]  /*3550*/  @!P2 VIADD R3, R15, 0x22840 ;  /* 0x000228400f03a836 */ /* 0x000fe20000000000 */
[----:B------:R-:W2:Y:S01]  /*3560*/  MUFU.EX2 R33, R33 ;  /* 0x0000002100217308 */ /* 0x000ea20000000800 */
[----:B---3--:R-:W-:Y:S01]  /*3570*/  FADD.FTZ R13, R29, R26 ;  /* 0x0000001a1d0d7221 */ /* 0x008fe20000010000 */
[----:B------:R-:W-:Y:S01]  /*3580*/  FADD.FTZ R15, R157, R30 ;  /* 0x0000001e9d0f7221 */ /* 0x000fe20000010000 */
[----:B------:R-:W-:-:S02]  /*3590*/  F2FP.F16.F32.PACK_AB R157, R20, R157 ;  /* 0x0000009d149d723e */ /* 0x000fc400000000ff */
[----:B------:R-:W-:Y:S01]  /*35a0*/  @!P2 PRMT R3, RZ, 0x654, R3 ;  /* 0x00000654ff03a816 */ /* 0x000fe20000000003 */
[----:B------:R-:W-:Y:S01]  /*35b0*/  FADD.FTZ R15, R20, R15 ;  /* 0x0000000f140f7221 */ /* 0x000fe20000010000 */
[----:B------:R3:W-:Y:S06]  /*35c0*/  BAR.ARV R8, 0x100 ;  /* 0x000400080000751d */ /* 0x0007ec0000002000 */
[----:B------:R-:W4:Y:S01]  /*35d0*/  MUFU.EX2 R36, R36 ;  /* 0x0000002400247308 */ /* 0x000f220000000800 */
[----:B0-----:R-:W-:Y:S01]  /*35e0*/  FADD.FTZ R26, R32, R13 ;  /* 0x0000000d201a7221 */ /* 0x001fe20000010000 */
[----:B------:R-:W-:Y:S01]  /*35f0*/  FADD.FTZ R30, R46, R15 ;  /* 0x0000000f2e1e7221 */ /* 0x000fe20000010000 */
[----:B------:R0:W-:Y:S01]  /*3600*/  @!P2 SYNCS.ARRIVE.TRANS64.RED.A1T0 RZ, [R3+URZ], RZ ;  /* 0x000000ff03ffa9a7 */ /* 0x0001e2000810043f */
[----:B------:R-:W-:Y:S01]  /*3610*/  F2FP.F16.F32.PACK_AB R202, R29, R28 ;  /* 0x0000001c1dca723e */ /* 0x000fe200000000ff */
[----:B--2---:R-:W-:Y:S01]  /*3620*/  FADD.FTZ R13, R33, R26 ;  /* 0x0000001a210d7221 */ /* 0x004fe20000010000 */
[----:B------:R-:W-:Y:S01]  /*3630*/  FADD.FTZ R15, R47, R30 ;  /* 0x0000001e2f0f7221 */ /* 0x000fe20000010000 */
[----:B------:R-:W-:Y:S01]  /*3640*/  F2FP.F16.F32.PACK_AB R152, R33, R32 ;  /* 0x000000202198723e */ /* 0x000fe200000000ff */
[----:B------:R-:W2:Y:S02]  /*3650*/  MUFU.EX2 R37, R37 ;  /* 0x0000002500257308 */ /* 0x000ea40000000800 */
[----:B------:R-:W-:-:S06]  /*3660*/  FADD.FTZ R30, R50, R15 ;  /* 0x0000000f321e7221 */ /* 0x000fcc0000010000 */
[----:B------:R-:W5:Y:S01]  /*3670*/  MUFU.EX2 R40, R40 ;  /* 0x0000002800287308 */ /* 0x000f620000000800 */
[----:B----4-:R-:W-:-:S07]  /*3680*/  FADD.FTZ R26, R36, R13 ;  /* 0x0000000d241a7221 */ /* 0x010fce0000010000 */
[----:B------:R-:W0:Y:S01]  /*3690*/  MUFU.EX2 R41, R41 ;  /* 0x0000002900297308 */ /* 0x000e220000000800 */
[C---:B--2---:R-:W-:Y:S01]  /*36a0*/  FADD.FTZ R13, R37.reuse, R26 ;  /* 0x0000001a250d7221 */ /* 0x044fe20000010000 */
[----:B------:R-:W-:-:S06]  /*36b0*/  F2FP.F16.F32.PACK_AB R154, R37, R36 ;  /* 0x00000024259a723e */ /* 0x000fcc00000000ff */
[----:B------:R-:W2:Y:S01]  /*36c0*/  MUFU.EX2 R44, R44 ;  /* 0x0000002c002c7308 */ /* 0x000ea20000000800 */
[----:B-----5:R-:W-:Y:S01]  /*36d0*/  FADD.FTZ R26, R40, R13 ;  /* 0x0000000d281a7221 */ /* 0x020fe20000010000 */
[----:B------:R-:W-:-:S04]  /*36e0*/  FADD.FTZ R13, R51, R30 ;  /* 0x0000001e330d7221 */ /* 0x000fc80000010000 */
[----:B------:R-:W-:Y:S02]  /*36f0*/  FADD.FTZ R30, R54, R13 ;  /* 0x0000000d361e7221 */ /* 0x000fe40000010000 */
[----:B------:R-:W4:Y:S01]  /*3700*/  MUFU.EX2 R45, R45 ;  /* 0x0000002d002d7308 */ /* 0x000f220000000800 */
[C---:B0-----:R-:W-:Y:S01]  /*3710*/  FADD.FTZ R3, R41.reuse, R26 ;  /* 0x0000001a29037221 */ /* 0x041fe20000010000 */
[----:B------:R-:W-:-:S06]  /*3720*/  F2FP.F16.F32.PACK_AB R156, R41, R40 ;  /* 0x00000028299c723e */ /* 0x000fcc00000000ff */
        /* <DEDUP_REMOVED lines=51> */
[C---:B0-----:R-:W-:Y:S01]  /*3a60*/  FADD.FTZ R3, R65.reuse, R10 ;  /* 0x0000000a41037221 */ /* 0x041fe20000010000 */
[----:B------:R-:W-:-:S03]  /*3a70*/  F2FP.F16.F32.PACK_AB R168, R65, R64 ;  /* 0x0000004041a8723e */ /* 0x000fc600000000ff */
[----:B--2---:R-:W-:-:S04]  /*3a80*/  FADD.FTZ R10, R68, R3 ;  /* 0x00000003440a7221 */ /* 0x004fc80000010000 */
[C---:B----4-:R-:W-:Y:S01]  /*3a90*/  FADD.FTZ R3, R11.reuse, R10 ;  /* 0x0000000a0b037221 */ /* 0x050fe20000010000 */
[----:B------:R-:W-:Y:S01]  /*3aa0*/  F2FP.F16.F32.PACK_AB R170, R11, R68 ;  /* 0x000000440baa723e */ /* 0x000fe200000000ff */
[----:B---3--:R-:W-:Y:S06]  /*3ab0*/  @!P0 BRA `(.L_x_13466) ;  /* 0x0000000000048947 */ /* 0x008fec0003800000 */
[----:B------:R-:W-:Y:S01]  /*3ac0*/  BPT.TRAP 0x1 ;  /* 0x000000040000795c */ /* 0x000fe20000300000 */
.L_x_13466:
[----:B------:R0:W2:Y:S01]  /*3ad0*/  SYNCS.PHASECHK.TRANS64.TRYWAIT P3, [UR22+0x22850], R9 ;  /* 0x02285009ff0075a7 */ /* 0x0000a20008060156 */
[----:B------:R-:W-:Y:S05]  /*3ae0*/  @!P0 BRA `(.L_x_13467) ;  /* 0x0000000000048947 */ /* 0x000fea0003800000 */
[----:B------:R-:W-:Y:S01]  /*3af0*/  BPT.TRAP 0x1 ;  /* 0x000000040000795c */ /* 0x000fe20000300000 */
.L_x_13467:
[----:B--2---:R-:W-:Y:S05]  /*3b00*/  @P3 BRA `(.L_x_13468) ;  /* 0x0000000000083947 */ /* 0x004fea0003800000 */
[----:B------:R-:W2:Y:S02]  /*3b10*/  SYNCS.PHASECHK.TRANS64.TRYWAIT P3, [UR22+0x22850], R9 ;  /* 0x02285009ff0075a7 */ /* 0x000ea40008060156 */
[----:B--2---:R-:W-:Y:S05]  /*3b20*/  @!P3 BRA `(.L_x_13469) ;  /* 0x000001080014b947 */ /* 0x004fea0003800000 */
.L_x_13468:
[----:B------:R-:W-:Y:S01]  /*3b30*/  R2UR UR6, R6 ;  /* 0x00000000060672ca */ /* 0x000fe200000e0000 */
[----:B------:R3:W-:Y:S01]  /*3b40*/  BAR.SYNC.DEFER_BLOCKING R7, 0x100 ;  /* 0x000400070000751d */ /* 0x0007e20000010000 */
[----:B------:R-:W-:-:S05]  /*3b50*/  UIADD3 UR52, UR52, -0x2, URZ ;  /* 0xfffffffe34347890 */ /* 0x000fca000fffe03f */
[----:B------:R-:W-:Y:S01]  /*3b60*/  UMOV UR7, 0x40000040 ;  /* 0x4000004000077882 */ /* 0x000fe20000000000 */
[----:B------:R-:W-:Y:S01]  /*3b70*/  @UP0 ULDC UR14, c[0x0][0x450] ;  /* 0x00011400000e0ab9 */ /* 0x000fe20000000800 */
[----:B------:R-:W-:-:S04]  /*3b80*/  VOTEU.ALL UP1, P2 ;  /* 0x00000000003f7886 */ /* 0x000fc80001020000 */
        /* <DEDUP_REMOVED lines=45> */
[----:B------:R-:W-:-:S04]  /*3e60*/  UIMAD.WIDE UR6, UR6, 0x2aaaaaab, URZ ;  /* 0x2aaaaaab060678a5 */ /* 0x000fc8000f8e023f */
[----:B------:R-:W-:-:S04]  /*3e70*/  USHF.R.U32.HI UR6, URZ, 0x1f, UR7 ;  /* 0x0000001f3f067899 */ /* 0x000fc80008011607 */
[----:B------:R-:W-:-:S04]  /*3e80*/  ULEA.HI.SX32 UR6, UR7, UR6, 0x1c ;  /* 0x0000000607067291 */ /* 0x000fc8000f8fe23f */
[----:B------:R-:W-:Y:S01]  /*3e90*/  UISETP.LT.AND UP1, UPT, UR40, UR6, UPT ;  /* 0x000000062800728c */ /* 0x000fe2000bf21270 */
[----:B------:R-:W-:Y:S02]  /*3ea0*/  WARPGROUP.DEPBAR.LE gsb0, 0x0 ;  /* 0x00008000000079c5 */ /* 0x000fe40000010000 */
[----:B------:R-:W-:Y:S01]  /*3eb0*/  @!P2 SYNCS.ARRIVE.TRANS64.RED.A1T0 RZ, [UR22], RZ ;  /* 0x000000ffffffa9a7 */ /* 0x000fe20008100416 */
[----:B------:R-:W-:-:S04]  /*3ec0*/  USEL UR22, UR40, UR6, !UP1 ;  /* 0x0000000628167287 */ /* 0x000fc8000c800000 */
[----:B------:R-:W-:-:S06]  /*3ed0*/  UISETP.GE.AND UP1, UPT, UR52, UR22, UPT ;  /* 0x000000163400728c */ /* 0x000fcc000bf26270 */
[----:B------:R-:W-:-:S13]  /*3ee0*/  PLOP3.LUT P3, PT, PT, PT, UP1, 0x80, 0x0 ;  /* 0x000000000000781c */ /* 0x000fda0003f6f018 */
[----:B---3--:R-:W-:Y:S05]  /*3ef0*/  @!P3 BRA `(.L_x_13470) ;  /* 0x000000240074b947 */ /* 0x008fea0003800000 */
[----:B012---:R-:W-:Y:S01]  /*3f00*/  IMAD.MOV.U32 R9, RZ, RZ, R4 ;  /* 0x000000ffff097224 */ /* 0x007fe200078e0004 */
[----:B------:R-:W-:Y:S01]  /*3f10*/  ULDC UR23, c[0x0][0x988] ;  /* 0x0002620000177ab9 */ /* 0x000fe20000000800 */
[----:B------:R-:W-:-:S07]  /*3f20*/  IMAD.MOV.U32 R7, RZ, RZ, R5 ;  /* 0x000000ffff077224 */ /* 0x000fce00078e0005 */
.L_x_13479:
[----:B------:R-:W-:-:S04]  /*3f30*/  UIADD3 UR37, UR37, 0x1, URZ ;  /* 0x0000000125257890 */ /* 0x000fc8000fffe03f */
[----:B------:R-:W-:-:S04]  /*3f40*/  UISETP.NE.AND UP1, UPT, UR37, 0x2, UPT ;  /* 0x000000022500788c */ /* 0x000fc8000bf25270 */
[----:B------:R-:W-:Y:S02]  /*3f50*/  USEL UR6, URZ, 0x1, UP1 ;  /* 0x000000013f067887 */ /* 0x000fe40008800000 */
[----:B------:R-:W-:Y:S02]  /*3f60*/  USEL UR37, UR37, URZ, UP1 ;  /* 0x0000003f25257287 */ /* 0x000fe40008800000 */
[----:B------:R-:W-:Y:S01]  /*3f70*/  ULOP3.LUT UR47, UR47, UR6, URZ, 0x3c, !UPT ;  /* 0x000000062f2f7292 */ /* 0x000fe2000f8e3c3f */
[----:B------:R-:W-:Y:S11]  /*3f80*/  @!P0 BRA `(.L_x_13471) ;  /* 0x0000000000048947 */ /* 0x000ff60003800000 */
[----:B------:R-:W-:Y:S01]  /*3f90*/  BPT.TRAP 0x1 ;  /* 0x000000040000795c */ /* 0x000fe20000300000 */
.L_x_13471:
        /* <DEDUP_REMOVED lines=9> */
.L_x_13472:
[----:B------:R-:W-:Y:S01]  /*4030*/  VIADD R8, R16, UR43 ;  /* 0x0000002b10087c36 */ /* 0x000fe20008000000 */
[----:B-1----:R-:W-:Y:S06]  /*4040*/  @P3 BRA `(.L_x_13473) ;  /* 0x0000000000083947 */ /* 0x002fec0003800000 */
[----:B------:R-:W1:Y:S02]  /*4050*/  SYNCS.PHASECHK.TRANS64.TRYWAIT P3, [UR24+0x22830], R6 ;  /* 0x02283006ff0075a7 */ /* 0x000e640008060158 */
[----:B-1----:R-:W-:Y:S05]  /*4060*/  @!P3 BRA `(.L_x_13474) ;  /* 0x0000010000dcb947 */ /* 0x002fea0003800000 */
.L_x_13473:
[----:B------:R-:W-:Y:S01]  /*4070*/  UIMAD UR18, UR37, 0x300, UR20 ;  /* 0x00000300251278a4 */ /* 0x000fe2000f8e0214 */
[----:B------:R-:W-:Y:S01]  /*4080*/  WARPGROUP.ARRIVE ;  /* 0x00000000000079c5 */ /* 0x000fe20000000000 */
[----:B------:R-:W-:Y:S01]  /*4090*/  UMOV UR19, 0x40000040 ;  /* 0x4000004000137882 */ /* 0x000fe20000000000 */
[----:B------:R-:W-:Y:S01]  /*40a0*/  @UP0 ULDC UR6, c[0x0][0x44c] ;  /* 0x0001130000060ab9 */ /* 0x000fe20000000800 */
[----:B------:R-:W-:Y:S01]  /*40b0*/  UMOV UR7, 0x40000040 ;  /* 0x4000004000077882 */ /* 0x000fe20000000000 */
[----:B------:R-:W-:Y:S01]  /*40c0*/  @P1 IMAD.HI.U32 R4, R8, UR6, RZ ;  /* 0x0000000608041c27 */ /* 0x000fe2000f8e00ff */
[----:B------:R-:W-:Y:S01]  /*40d0*/  @UP0 ULDC UR6, c[0x0][0x450] ;  /* 0x0001140000060ab9 */ /* 0x000fe20000000800 */
[----:B------:R-:W-:Y:S01]  /*40e0*/  UIADD3 UR10, UR18, 0x4, URZ ;  /* 0x00000004120a7890 */ /* 0x000fe2000fffe03f */
[----:B------:R-:W-:Y:S01]  /*40f0*/  LOP3.LUT R11, R11, 0xffffdfff, RZ, 0xc0, !PT ;  /* 0xffffdfff0b0b7812 */ /* 0x000fe200078ec0ff */
[----:B------:R-:W-:Y:S01]  /*4100*/  HGMMA.64x96x16.F32 R152, gdesc[UR16], RZ, !UPT, gsb0 ;  /* 0x01600000109879f0 */ /* 0x000fe2000c0008ff */
[----:B------:R-:W-:Y:S01]  /*4110*/  @P1 SHF.R.U32.HI R8, RZ, UR6, R4 ;  /* 0x00000006ff081c19 */ /* 0x000fe20008011604 */
[----:B------:R-:W-:Y:S01]  /*4120*/  UIMAD UR6, UR52, -0x60, URZ ;  /* 0xffffffa0340678a4 */ /* 0x000fe2000f8e023f */
[----:B------:R-:W-:Y:S01]  /*4130*/  @P2 LOP3.LUT R11, R11, 0x2000, RZ, 0xfc, !PT ;  /* 0x000020000b0b2812 */ /* 0x000fe200078efcff */
[----:B------:R-:W-:Y:S01]  /*4140*/  UMOV UR11, 0x40000040 ;  /* 0x40000040000b7882 */ /* 0x000fe20000000000 */
[----:B------:R-:W-:Y:S01]  /*4150*/  UIADD3 UR14, UR18, 0x6, URZ ;  /* 0x00000006120e7890 */ /* 0x000fe2000fffe03f */
[----:B-1----:R-:W1:Y:S01]  /*4160*/  SHFL.IDX PT, R5, R8, RZ, 0x1c1f ;  /* 0x001c1fff08057589 */ /* 0x002e6200000e0000 */
[----:B------:R-:W-:Y:S01]  /*4170*/  UMOV UR15, 0x40000040 ;  /* 0x40000040000f7882 */ /* 0x000fe20000000000 */
[----:B------:R-:W-:Y:S01]  /*4180*/  IMAD.U32 R15, RZ, RZ, UR6 ;  /* 0x00000006ff0f7e24 */ /* 0x000fe2000f8e00ff */
[----:B------:R-:W-:Y:S01]  /*4190*/  UIADD3 UR6, UR18, 0x2, URZ ;  /* 0x0000000212067890 */ /* 0x000fe2000fffe03f */
[----:B------:R-:W2:Y:S01]  /*41a0*/  SHFL.IDX PT, R13, R8, 0x1, 0x1c1f ;  /* 0x003c1f00080d7f89 */ /* 0x000ea200000e0000 */
[----:B------:R-:W-:Y:S01]  /*41b0*/  IMAD.U32 R21, RZ, RZ, UR51 ;  /* 0x00000033ff157e24 */ /* 0x000fe2000f8e00ff */
[----:B------:R-:W-:-:S02]  /*41c0*/  LOP3.LUT R11, R11, 0xffffefff, RZ, 0xc0, !PT ;  /* 0xffffefff0b0b7812 */ /* 0x000fc400078ec0ff */
[----:B------:R-:W-:Y:S01]  /*41d0*/  IADD3 R4, -R2, 0x1, R15 ;  /* 0x0000000102047810 */ /* 0x000fe20007ffe10f */
[----:B------:R-:W3:Y:S01]  /*41e0*/  S2R R200, SR_TID.X ;  /* 0x0000000000c87919 */ /* 0x000ee20000002100 */
[----:B------:R-:W-:Y:S02]  /*41f0*/  @P0 LOP3.LUT R11, R11, 0x1000, RZ, 0xfc, !PT ;  /* 0x000010000b0b0812 */ /* 0x000fe400078efcff */
[----:B------:R-:W-:Y:S02]  /*4200*/  IADD3 R4, -R21, UR50, R4 ;  /* 0x0000003215047c10 */ /* 0x000fe4000fffe104 */
[----:B------:R-:W-:-:S04]  /*4210*/  LOP3.LUT R11, R11, 0xffffbfff, RZ, 0xc0, !PT ;  /* 0xffffbfff0b0b7812 */ /* 0x000fc800078ec0ff */
[----:B------:R-:W-:-:S04]  /*4220*/  @P1 LOP3.LUT R11, R11, 0x4000, RZ, 0xfc, !PT ;  /* 0x000040000b0b1812 */ /* 0x000fc800078efcff */
[----:B------:R-:W-:Y:S01]  /*4230*/  LOP3.LUT R11, R11, 0xffff7fff, RZ, 0xc0, !PT ;  /* 0xffff7fff0b0b7812 */ /* 0x000fe200078ec0ff */
[C---:B-1----:R-:W-:Y:S02]  /*4240*/  IMAD.IADD R5, R4.reuse, 0x1, R5 ;  /* 0x0000000104057824 */ /* 0x042fe400078e0205 */
[----:B--2---:R-:W-:-:S05]  /*4250*/  IMAD.IADD R4, R4, 0x1, R13 ;  /* 0x0000000104047824 */ /* 0x004fca00078e020d */
        /* <DEDUP_REMOVED lines=9> */
[----:B------:R-:W-:Y:S02]  /*42f0*/  LOP3.LUT R11, R11, 0xfffeffff, RZ, 0xc0, !PT ;  /* 0xfffeffff0b0b7812 */ /* 0x000fe400078ec0ff */
[----:B---3--:R-:W-:Y:S02]  /*4300*/  SHF.R.U32.HI R200, RZ, 0x7, R200 ;  /* 0x00000007ffc87819 */ /* 0x008fe400000116c8 */
[----:B------:R-:W-:-:S02]  /*4310*/  @P2 LOP3.LUT R11, R11, 0x10000, RZ, 0xfc, !PT ;  /* 0x000100000b0b2812 */ /* 0x000fc400078efcff */
        /* <DEDUP_REMOVED lines=42> */
[----:B------:R-:W-:Y:S02]  /*45c0*/  ISETP.GT.AND P2, PT, R5, 0x39, PT ;  /* 0x000000390500780c */ /* 0x000fe40003f44270 */
[----:B------:R-:W-:Y:S02]  /*45d0*/  ISETP.GT.AND P1, PT, R4, RZ, PT ;  /* 0x000000ff0400720c */ /* 0x000fe40003f24270 */
        /* <DEDUP_REMOVED lines=41> */
[----:B------:R-:W-:Y:S02]  /*4870*/  LOP3.LUT P1, RZ, R11, 0x8000, RZ, 0xc0, !PT ;  /* 0x000080000bff7812 */ /* 0x000fe4000782c0ff */
        /* <DEDUP_REMOVED lines=21> */
[C---:B------:R-:W-:Y:S02]  /*49d0*/  LOP3.LUT P1, RZ, R11.reuse, 0x4000, RZ, 0xc0, !PT ;  /* 0x000040000bff7812 */ /* 0x040fe4000782c0ff */
[----:B------:R-:W-:Y:S02]  /*49e0*/  FMNMX.FTZ R4, R186, R4, !PT ;  /* 0x00000004ba047209 */ /* 0x000fe40007810000 */
[----:B------:R-:W-:Y:S02]  /*49f0*/  LOP3.LUT P2, RZ, R11, 0x2000, RZ, 0xc0, !PT ;  /* 0x000020000bff7812 */ /* 0x000fe4000784c0ff */
[----:B------:R-:W-:Y:S02]  /*4a00*/  FMNMX.FTZ R4, R187, R4, !PT ;  /* 0x00000004bb047209 */ /* 0x000fe40007810000 */
[----:B------:R-:W-:-:S02]  /*4a10*/  LOP3.LUT P0, RZ, R11, 0x1000, RZ, 0xc0, !PT ;  /* 0x000010000bff7812 */ /* 0x000fc4000780c0ff */
[----:B------:R-:W-:Y:S02]  /*4a20*/  FMNMX.FTZ R4, R190, R4, !PT ;  /* 0x00000004be047209 */ /* 0x000fe40007810000 */
[----:B------:R-:W-:Y:S02]  /*4a30*/  ISETP.GT.AND P6, PT, R5, 0x41, PT ;  /* 0x000000410500780c */ /* 0x000fe40003fc4270 */
[----:B------:R-:W-:Y:S02]  /*4a40*/  FMNMX.FTZ R4, R191, R4, !PT ;  /* 0x00000004bf047209 */ /* 0x000fe40007810000 */
[----:B------:R-:W-:Y:S02]  /*4a50*/  ISETP.GT.AND P5, PT, R5, 0x48, PT ;  /* 0x000000480500780c */ /* 0x000fe40003fa4270 */
[----:B------:R-:W-:Y:S02]  /*4a60*/  FMNMX.FTZ R4, R194, R4, !PT ;  /* 0x00000004c2047209 */ /* 0x000fe40007810000 */
[----:B------:R-:W-:-:S02]  /*4a70*/  FSEL R185, R185, -INF , P6 ;  /* 0xff800000b9b97808 */ /* 0x000fc40003000000 */
[----:B------:R-:W-:Y:S02]  /*4a80*/  FMNMX.FTZ R4, R195, R4, !PT ;  /* 0x00000004c3047209 */ /* 0x000fe40007810000 */
[----:B------:R-:W-:Y:S02]  /*4a90*/  ISETP.GT.AND P4, PT, R5, 0x49, PT ;  /* 0x000000490500780c */ /* 0x000fe40003f84270 */
[----:B------:R-:W-:Y:S02]  /*4aa0*/  FMNMX.FTZ R4, R198, R4, !PT ;  /* 0x00000004c6047209 */ /* 0x000fe40007810000 */
[----:B------:R-:W-:Y:S02]  /*4ab0*/  FSEL R188, R188, -INF , P5 ;  /* 0xff800000bcbc7808 */ /* 0x000fe40002800000 */
[----:B------:R-:W-:Y:S02]  /*4ac0*/  FMNMX.FTZ R4, R199, R4, !PT ;  /* 0x00000004c7047209 */ /* 0x000fe40007810000 */
[----:B------:R-:W-:-:S02]  /*4ad0*/  FSEL R189, R189, -INF , P4 ;  /* 0xff800000bdbd7808 */ /* 0x000fc40002000000 */
[C---:B------:R-:W-:Y:S01]  /*4ae0*/  ISETP.GT.AND P5, PT, R5.reuse, 0x50, PT ;  /* 0x000000500500780c */ /* 0x040fe20003fa4270 */
[----:B------:R-:W1:Y:S01]  /*4af0*/  SHFL.BFLY PT, R11, R4, 0x2, 0x1f ;  /* 0x0c401f00040b7f89 */ /* 0x000e6200000e0000 */
[C---:B------:R-:W-:Y:S02]  /*4b00*/  ISETP.GT.AND P4, PT, R5.reuse, 0x51, PT ;  /* 0x000000510500780c */ /* 0x040fe40003f84270 */
[----:B------:R-:W-:Y:S02]  /*4b10*/  FSEL R192, R192, -INF , P5 ;  /* 0xff800000c0c07808 */ /* 0x000fe40002800000 */
[----:B------:R-:W-:Y:S02]  /*4b20*/  ISETP.GT.AND P5, PT, R5, 0x58, PT ;  /* 0x000000580500780c */ /* 0x000fe40003fa4270 */
[----:B------:R-:W-:Y:S02]  /*4b30*/  FSEL R193, R193, -INF , P4 ;  /* 0xff800000c1c17808 */ /* 0x000fe40002000000 */
[----:B------:R-:W-:-:S02]  /*4b40*/  ISETP.GT.AND P4, PT, R5, 0x59, PT ;  /* 0x000000590500780c */ /* 0x000fc40003f84270 */
[----:B------:R-:W-:Y:S02]  /*4b50*/  FSEL R196, R196, -INF , P5 ;  /* 0xff800000c4c47808 */ /* 0x000fe40002800000 */
[----:B------:R-:W-:Y:S02]  /*4b60*/  FSEL R197, R197, -INF , P4 ;  /* 0xff800000c5c57808 */ /* 0x000fe40002000000 */
[----:B-1----:R-:W-:-:S05]  /*4b70*/  FMNMX.FTZ R4, R4, R11, !PT ;  /* 0x0000000b04047209 */ /* 0x002fca0007810000 */
[----:B------:R-:W1:Y:S02]  /*4b80*/  SHFL.BFLY PT, R11, R4, 0x1, 0x1f ;  /* 0x0c201f00040b7f89 */ /* 0x000e6400000e0000 */
[----:B-1----:R-:W-:-:S04]  /*4b90*/  FMNMX.FTZ R4, R4, R11, !PT ;  /* 0x0000000b04047209 */ /* 0x002fc80007810000 */
[----:B------:R-:W-:-:S04]  /*4ba0*/  FSETP.NEU.FTZ.AND P3, PT, R4, -INF , PT ;  /* 0xff8000000400780b */ /* 0x000fc80003f7d000 */
[----:B------:R-:W-:-:S05]  /*4bb0*/  FSEL R11, R4, RZ, P3 ;  /* 0x000000ff040b7208 */ /* 0x000fca0001800000 */
[----:B------:R-:W-:Y:S01]  /*4bc0*/  FADD.FTZ R11, -R11, R9 ;  /* 0x000000090b0b7221 */ /* 0x000fe20000010100 */
[----:B------:R-:W-:-:S05]  /*4bd0*/  FMUL.FTZ R9, R4, UR10 ;  /* 0x0000000a04097c20 */ /* 0x000fca0008410000 */
[----:B------:R-:W-:Y:S02]  /*4be0*/  FSEL R9, R9, RZ, P3 ;  /* 0x000000ff09097208 */ /* 0x000fe40001800000 */
[----:B------:R-:W-:-:S03]  /*4bf0*/  ISETP.GT.AND P3, PT, R5, 0x40, PT ;  /* 0x000000400500780c */ /* 0x000fc60003f64270 */
        /* <DEDUP_REMOVED lines=27> */
[----:B------:R-:W-:-:S02]  /*4db0*/  FSEL R184, R184, -INF , P3 ;  /* 0xff800000b8b87808 */ /* 0x000fc40001800000 */
[----:B------:R-:W-:-:S04]  /*4dc0*/  FMNMX.FTZ R11, R8, R11, !PT ;  /* 0x0000000b080b7209 */ /* 0x000fc80007810000 */
[----:B------:R-:W-:Y:S01]  /*4dd0*/  FMNMX.FTZ R11, R156, R11, !PT ;  /* 0x0000000b9c0b7209 */ /* 0x000fe20007810000 */
[----:B------:R-:W1:Y:S03]  /*4de0*/  MUFU.EX2 R9, R9 ;  /* 0x0000000900097308 */ /* 0x000e660000000800 */
[----:B------:R-:W-:-:S04]  /*4df0*/  FMNMX.FTZ R11, R10, R11, !PT ;  /* 0x0000000b0a0b7209 */ /* 0x000fc80007810000 */
[----:B------:R-:W-:Y:S01]  /*4e00*/  FMNMX.FTZ R11, R160, R11, !PT ;  /* 0x0000000ba00b7209 */ /* 0x000fe20007810000 */
[----:B------:R-:W2:Y:S03]  /*4e10*/  MUFU.EX2 R155, R155 ;  /* 0x0000009b009b7308 */ /* 0x000ea60000000800 */
[----:B------:R-:W-:-:S04]  /*4e20*/  FMNMX.FTZ R11, R161, R11, !PT ;  /* 0x0000000ba10b7209 */ /* 0x000fc80007810000 */
[----:B------:R-:W-:Y:S01]  /*4e30*/  FMNMX.FTZ R11, R164, R11, !PT ;  /* 0x0000000ba40b7209 */ /* 0x000fe20007810000 */
[----:B------:R-:W3:Y:S01]  /*4e40*/  MUFU.EX2 R158, R158 ;  /* 0x0000009e009e7308 */ /* 0x000ee20000000800 */
        /* <DEDUP_REMOVED lines=10> */
[----:B------:R-:W-:Y:S01]  /*4ef0*/  FMUL.FTZ R34, R34, R9 ;  /* 0x0000000922227220 */ /* 0x000fe20000410000 */
[----:B------:R-:W-:Y:S01]  /*4f00*/  FMNMX.FTZ R11, R169, R11, !PT ;  /* 0x0000000ba90b7209 */ /* 0x000fe20007810000 */
[-C--:B------:R-:W-:Y:S01]  /*4f10*/  FMUL.FTZ R35, R35, R9.reuse ;  /* 0x0000000923237220 */ /* 0x080fe20000410000 */
[-C--:B------:R-:W-:Y:S01]  /*4f20*/  FMUL.FTZ R38, R38, R9.reuse ;  /* 0x0000000926267220 */ /* 0x080fe20000410000 */
[----:B------:R-:W-:Y:S01]  /*4f30*/  FMUL.FTZ R39, R39, R9 ;  /* 0x0000000927277220 */ /* 0x000fe20000410000 */
[----:B------:R-:W-:Y:S01]  /*4f40*/  FMNMX.FTZ R11, R172, R11, !PT ;  /* 0x0000000bac0b7209 */ /* 0x000fe20007810000 */
[----:B---3--:R-:W-:Y:S01]  /*4f50*/  FADD.FTZ R0, R158, R0 ;  /* 0x000000009e007221 */ /* 0x008fe20000010000 */
[----:B------:R-:W2:Y:S01]  /*4f60*/  MUFU.EX2 R153, R162 ;  /* 0x000000a200997308 */ /* 0x000ea20000000800 */
[----:B------:R-:W-:Y:S01]  /*4f70*/  FMUL.FTZ R42, R42, R9 ;  /* 0x000000092a2a7220 */ /* 0x000fe20000410000 */
[----:B------:R-:W-:Y:S01]  /*4f80*/  FMNMX.FTZ R11, R173, R11, !PT ;  /* 0x0000000bad0b7209 */ /* 0x000fe20007810000 */
[-C--:B------:R-:W-:Y:S01]  /*4f90*/  FMUL.FTZ R43, R43, R9.reuse ;  /* 0x000000092b2b7220 */ /* 0x080fe20000410000 */
[-C--:B------:R-:W-:Y:S01]  /*4fa0*/  FMUL.FTZ R46, R46, R9.reuse ;  /* 0x000000092e2e7220 */ /* 0x080fe20000410000 */
[----:B------:R-:W-:Y:S01]  /*4fb0*/  FMUL.FTZ R47, R47, R9 ;  /* 0x000000092f2f7220 */ /* 0x000fe20000410000 */
[----:B------:R-:W-:Y:S01]  /*4fc0*/  FMNMX.FTZ R11, R176, R11, !PT ;  /* 0x0000000bb00b7209 */ /* 0x000fe20007810000 */
[C---:B-1----:R-:W-:Y:S01]  /*4fd0*/  FADD.FTZ R0, R159.reuse, R0 ;  /* 0x000000009f007221 */ /* 0x042fe20000010000 */
[----:B------:R-:W-:Y:S01]  /*4fe0*/  F2FP.F16.F32.PACK_AB R159, R159, R158 ;  /* 0x0000009e9f9f723e */ /* 0x000fe200000000ff */
[----:B------:R-:W1:Y:S01]  /*4ff0*/  MUFU.EX2 R163, R163 ;  /* 0x000000a300a37308 */ /* 0x000e620000000800 */
[----:B------:R-:W-:Y:S01]  /*5000*/  FMNMX.FTZ R11, R177, R11, !PT ;  /* 0x0000000bb10b7209 */ /* 0x000fe20007810000 */
[-C--:B------:R-:W-:Y:S01]  /*5010*/  FMUL.FTZ R50, R50, R9.reuse ;  /* 0x0000000932327220 */ /* 0x080fe20000410000 */
[-C--:B------:R-:W-:Y:S01]  /*5020*/  FMUL.FTZ R51, R51, R9.reuse ;  /* 0x0000000933337220 */ /* 0x080fe20000410000 */
[----:B------:R-:W-:Y:S01]  /*5030*/  FMUL.FTZ R54, R54, R9 ;  /* 0x0000000936367220 */ /* 0x000fe20000410000 */
[----:B------:R-:W-:Y:S01]  /*5040*/  FMNMX.FTZ R11, R180, R11, !PT ;  /* 0x0000000bb40b7209 */ /* 0x000fe20007810000 */
[-C--:B------:R-:W-:Y:S01]  /*5050*/  FMUL.FTZ R55, R55, R9.reuse ;  /* 0x0000000937377220 */ /* 0x080fe20000410000 */
[----:B------:R-:W-:Y:S01]  /*5060*/  FMUL.FTZ R58, R58, R9 ;  /* 0x000000093a3a7220 */ /* 0x000fe20000410000 */
[----:B------:R-:W3:Y:S01]  /*5070*/  MUFU.EX2 R155, R166 ;  /* 0x000000a6009b7308 */ /* 0x000ee20000000800 */
[----:B------:R-:W-:Y:S01]  /*5080*/  FMNMX.FTZ R11, R181, R11, !PT ;  /* 0x0000000bb50b7209 */ /* 0x000fe20007810000 */
[----:B--2---:R-:W-:Y:S01]  /*5090*/  FADD.FTZ R0, R153, R0 ;  /* 0x0000000099007221 */ /* 0x004fe20000010000 */
[-C--:B------:R-:W-:Y:S01]  /*50a0*/  FMUL.FTZ R59, R59, R9.reuse ;  /* 0x000000093b3b7220 */ /* 0x080fe20000410000 */
[----:B------:R-:W-:Y:S01]  /*50b0*/  FMUL.FTZ R62, R62, R9 ;  /* 0x000000093e3e7220 */ /* 0x000fe20000410000 */
[----:B------:R-:W-:Y:S01]  /*50c0*/  FMNMX.FTZ R11, R184, R11, !PT ;  /* 0x0000000bb80b7209 */ /* 0x000fe20007810000 */
[-C--:B------:R-:W-:Y:S01]  /*50d0*/  FMUL.FTZ R63, R63, R9.reuse ;  /* 0x000000093f3f7220 */ /* 0x080fe20000410000 */
[----:B------:R-:W-:Y:S01]  /*50e0*/  FMUL.FTZ R66, R66, R9 ;  /* 0x0000000942427220 */ /* 0x000fe20000410000 */
[----:B------:R-:W2:Y:S01]  /*50f0*/  MUFU.EX2 R167, R167 ;  /* 0x000000a700a77308 */ /* 0x000ea20000000800 */
[----:B------:R-:W-:Y:S01]  /*5100*/  FMNMX.FTZ R11, R185, R11, !PT ;  /* 0x0000000bb90b7209 */ /* 0x000fe20007810000 */
[C---:B-1----:R-:W-:Y:S01]  /*5110*/  FADD.FTZ R0, R163.reuse, R0 ;  /* 0x00000000a3007221 */ /* 0x042fe20000010000 */
[----:B------:R-:W-:Y:S01]  /*5120*/  F2FP.F16.F32.PACK_AB R153, R163, R153 ;  /* 0x00000099a399723e */ /* 0x000fe200000000ff */
[----:B------:R-:W-:Y:S01]  /*5130*/  FMUL.FTZ R67, R67, R9 ;  /* 0x0000000943437220 */ /* 0x000fe20000410000 */
[----:B------:R-:W-:Y:S01]  /*5140*/  FMNMX.FTZ R11, R188, R11, !PT ;  /* 0x0000000bbc0b7209 */ /* 0x000fe20007810000 */
[-C--:B------:R-:W-:Y:S01]  /*5150*/  FMUL.FTZ R70, R70, R9.reuse ;  /* 0x0000000946467220 */ /* 0x080fe20000410000 */
[----:B------:R-:W-:Y:S01]  /*5160*/  FMUL.FTZ R71, R71, R9 ;  /* 0x0000000947477220 */ /* 0x000fe20000410000 */
[----:B------:R-:W1:Y:S01]  /*5170*/  MUFU.EX2 R170, R170 ;  /* 0x000000aa00aa7308 */ /* 0x000e620000000800 */
[----:B------:R-:W-:Y:S01]  /*5180*/  FMNMX.FTZ R11, R189, R11, !PT ;  /* 0x0000000bbd0b7209 */ /* 0x000fe20007810000 */
[----:B---3--:R-:W-:Y:S01]  /*5190*/  FADD.FTZ R0, R155, R0 ;  /* 0x000000009b007221 */ /* 0x008fe20000010000 */
[-C--:B------:R-:W-:Y:S01]  /*51a0*/  FMUL.FTZ R74, R74, R9.reuse ;  /* 0x000000094a4a7220 */ /* 0x080fe20000410000 */
[----:B------:R-:W-:Y:S01]  /*51b0*/  FMUL.FTZ R75, R75, R9 ;  /* 0x000000094b4b7220 */ /* 0x000fe20000410000 */
[----:B------:R-:W-:Y:S01]  /*51c0*/  FMNMX.FTZ R11, R192, R11, !PT ;  /* 0x0000000bc00b7209 */ /* 0x000fe20007810000 */
[-C--:B------:R-:W-:Y:S01]  /*51d0*/  FMUL.FTZ R78, R78, R9.reuse ;  /* 0x000000094e4e7220 */ /* 0x080fe20000410000 */
[----:B------:R-:W-:Y:S01]  /*51e0*/  FMUL.FTZ R79, R79, R9 ;  /* 0x000000094f4f7220 */ /* 0x000fe20000410000 */
[----:B------:R-:W3:Y:S01]  /*51f0*/  MUFU.EX2 R171, R171 ;  /* 0x000000ab00ab7308 */ /* 0x000ee20000000800 */
[----:B------:R-:W-:Y:S01]  /*5200*/  FMNMX.FTZ R11, R193, R11, !PT ;  /* 0x0000000bc10b7209 */ /* 0x000fe20007810000 */
[C---:B--2---:R-:W-:Y:S01]  /*5210*/  FADD.FTZ R0, R167.reuse, R0 ;  /* 0x00000000a7007221 */ /* 0x044fe20000010000 */
[----:B------:R-:W-:Y:S01]  /*5220*/  F2FP.F16.F32.PACK_AB R155, R167, R155 ;  /* 0x0000009ba79b723e */ /* 0x000fe200000000ff */
[----:B------:R-:W-:Y:S01]  /*5230*/  FMUL.FTZ R82, R82, R9 ;  /* 0x0000000952527220 */ /* 0x000fe20000410000 */
[----:B------:R-:W-:Y:S01]  /*5240*/  FMNMX.FTZ R5, R196, R11, !PT ;  /* 0x0000000bc4057209 */ /* 0x000fe20007810000 */
[-C--:B------:R-:W-:Y:S01]  /*5250*/  FMUL.FTZ R83, R83, R9.reuse ;  /* 0x0000000953537220 */ /* 0x080fe20000410000 */
[----:B------:R-:W-:Y:S01]  /*5260*/  FMUL.FTZ R86, R86, R9 ;  /* 0x0000000956567220 */ /* 0x000fe20000410000 */
[----:B------:R-:W2:Y:S01]  /*5270*/  MUFU.EX2 R163, R174 ;  /* 0x000000ae00a37308 */ /* 0x000ea20000000800 */
[----:B------:R-:W-:Y:S01]  /*5280*/  FMNMX.FTZ R5, R197, R5, !PT ;  /* 0x00000005c5057209 */ /* 0x000fe20007810000 */
[----:B-1----:R-:W-:Y:S01]  /*5290*/  FADD.FTZ R0, R170, R0 ;  /* 0x00000000aa007221 */ /* 0x002fe20000010000 */
[-C--:B------:R-:W-:Y:S01]  /*52a0*/  FMUL.FTZ R87, R87, R9.reuse ;  /* 0x0000000957577220 */ /* 0x080fe20000410000 */
[-C--:B------:R-:W-:Y:S01]  /*52b0*/  FMUL.FTZ R90, R90, R9.reuse ;  /* 0x000000095a5a7220 */ /* 0x080fe20000410000 */
[-C--:B------:R-:W-:Y:S01]  /*52c0*/  FMUL.FTZ R91, R91, R9.reuse ;  /* 0x000000095b5b7220 */ /* 0x080fe20000410000 */
[----:B------:R-:W1:Y:S01]  /*52d0*/  SHFL.BFLY PT, R11, R5, 0x2, 0x1f ;  /* 0x0c401f00050b7f89 */ /* 0x000e6200000e0000 */
[-C--:B------:R-:W-:Y:S01]  /*52e0*/  FMUL.FTZ R94, R94, R9.reuse ;  /* 0x000000095e5e7220 */ /* 0x080fe20000410000 */
        /* <DEDUP_REMOVED lines=21> */
[----:B------:R-:W-:Y:S01]  /*5440*/  FMUL.FTZ R123, R123, R9 ;  /* 0x000000097b7b7220 */ /* 0x000fe20000410000 */
[----:B-1----:R-:W-:Y:S01]  /*5450*/  FMNMX.FTZ R5, R5, R11, !PT ;  /* 0x0000000b05057209 */ /* 0x002fe20007810000 */
[-C--:B------:R-:W-:Y:S01]  /*5460*/  FMUL.FTZ R126, R126, R9.reuse ;  /* 0x000000097e7e7220 */ /* 0x080fe20000410000 */
[----:B------:R-:W1:Y:S01]  /*5470*/  MUFU.EX2 R182, R182 ;  /* 0x000000b600b67308 */ /* 0x000e620000000800 */
[----:B---3--:R-:W-:Y:S01]  /*5480*/  FADD.FTZ R0, R178, R0 ;  /* 0x00000000b2007221 */ /* 0x008fe20000010000 */
[-C--:B------:R-:W-:Y:S01]  /*5490*/  FMUL.FTZ R127, R127, R9.reuse ;  /* 0x000000097f7f7220 */ /* 0x080fe20000410000 */
[----:B------:R-:W3:Y:S01]  /*54a0*/  SHFL.BFLY PT, R11, R5, 0x1, 0x1f ;  /* 0x0c201f00050b7f89 */ /* 0x000ee200000e0000 */
        /* <DEDUP_REMOVED lines=15> */
[----:B------:R-:W-:-:S05]  /*55a0*/  FMUL.FTZ R151, R151, R9 ;  /* 0x0000000997977220 */ /* 0x000fca0000410000 */
[----:B------:R-:W1:Y:S01]  /*55b0*/  MUFU.EX2 R187, R187 ;  /* 0x000000bb00bb7308 */ /* 0x000e620000000800 */
[C---:B----4-:R-:W-:Y:S01]  /*55c0*/  FADD.FTZ R0, R183.reuse, R0 ;  /* 0x00000000b7007221 */ /* 0x050fe20000010000 */
[----:B------:R-:W-:Y:S02]  /*55d0*/  F2FP.F16.F32.PACK_AB R167, R183, R182 ;  /* 0x000000b6b7a7723e */ /* 0x000fe400000000ff */
[----:B---3--:R-:W-:-:S04]  /*55e0*/  FMNMX.FTZ R5, R5, R11, !PT ;  /* 0x0000000b05057209 */ /* 0x008fc80007810000 */
[C---:B------:R-:W-:Y:S01]  /*55f0*/  FSETP.NEU.FTZ.AND P3, PT, R5.reuse, -INF , PT ;  /* 0xff8000000500780b */ /* 0x040fe20003f7d000 */
[C---:B------:R-:W-:Y:S01]  /*5600*/  FMUL.FTZ R11, R5.reuse, UR10 ;  /* 0x0000000a050b7c20 */ /* 0x040fe20008410000 */
[----:B------:R-:W-:Y:S01]  /*5610*/  MUFU.EX2 R190, R190 ;  /* 0x000000be00be7308 */ /* 0x000fe20000000800 */
[----:B--2---:R-:W-:Y:S01]  /*5620*/  FADD.FTZ R0, R186, R0 ;  /* 0x00000000ba007221 */ /* 0x004fe20000010000 */
[----:B------:R-:W-:Y:S02]  /*5630*/  FSEL R15, R5, RZ, P3 ;  /* 0x000000ff050f7208 */ /* 0x000fe40001800000 */
[----:B------:R-:W-:-:S03]  /*5640*/  FSEL R11, R11, RZ, P3 ;  /* 0x000000ff0b0b7208 */ /* 0x000fc60001800000 */
[----:B------:R-:W-:Y:S01]  /*5650*/  FADD.FTZ R15, -R15, R7 ;  /* 0x000000070f0f7221 */ /* 0x000fe20000010100 */
[----:B------:R-:W-:Y:S02]  /*5660*/  IMAD.U32 R7, RZ, RZ, UR24 ;  /* 0x00000018ff077e24 */ /* 0x000fe4000f8e00ff */
        /* <DEDUP_REMOVED lines=15> */
[----:B--2---:R-:W-:Y:S01]  /*5760*/  IADD3 R8, -R200, 0xb, RZ ;  /* 0x0000000bc8087810 */ /* 0x004fe20007ffe1ff */
[----:B------:R-:W-:Y:S01]  /*5770*/  FFMA.FTZ R173, R173, UR10, -R11 ;  /* 0x0000000aadad7c23 */ /* 0x000fe2000801080b */
[----:B------:R-:W-:Y:S01]  /*5780*/  @!P2 PRMT R21, RZ, 0x654, R21 ;  /* 0x00000654ff15a816 */ /* 0x000fe20000000015 */
[--C-:B------:R-:W-:Y:S01]  /*5790*/  FFMA.FTZ R176, R176, UR10, -R11.reuse ;  /* 0x0000000ab0b07c23 */ /* 0x100fe2000801080b */
[--C-:B------:R-:W-:Y:S01]  /*57a0*/  FFMA.FTZ R177, R177, UR10, -R11.reuse ;  /* 0x0000000ab1b17c23 */ /* 0x100fe2000801080b */
[----:B------:R2:W-:Y:S06]  /*57b0*/  BAR.ARV R8, 0x100 ;  /* 0x000400080000751d */ /* 0x0005ec0000002000 */
[----:B------:R-:W3:Y:S01]  /*57c0*/  MUFU.EX2 R15, R15 ;  /* 0x0000000f000f7308 */ /* 0x000ee20000000800 */
[----:B------:R4:W-:Y:S01]  /*57d0*/  @!P2 SYNCS.ARRIVE.TRANS64.RED.A1T0 RZ, [R21+URZ], RZ ;  /* 0x000000ff15ffa9a7 */ /* 0x0009e2000810043f */
[--C-:B------:R-:W-:Y:S01]  /*57e0*/  FFMA.FTZ R180, R180, UR10, -R11.reuse ;  /* 0x0000000ab4b47c23 */ /* 0x100fe2000801080b */
[--C-:B------:R-:W-:Y:S01]  /*57f0*/  FFMA.FTZ R181, R181, UR10, -R11.reuse ;  /* 0x0000000ab5b57c23 */ /* 0x100fe2000801080b */
[--C-:B------:R-:W-:Y:S01]  /*5800*/  FFMA.FTZ R184, R184, UR10, -R11.reuse ;  /* 0x0000000ab8b87c23 */ /* 0x100fe2000801080b */
[--C-:B------:R-:W-:Y:S01]  /*5810*/  FFMA.FTZ R185, R185, UR10, -R11.reuse ;  /* 0x0000000ab9b97c23 */ /* 0x100fe2000801080b */
[--C-:B------:R-:W-:Y:S01]  /*5820*/  FFMA.FTZ R188, R188, UR10, -R11.reuse ;  /* 0x0000000abcbc7c23 */ /* 0x100fe2000801080b */
[--C-:B------:R-:W-:Y:S01]  /*5830*/  FFMA.FTZ R189, R189, UR10, -R11.reuse ;  /* 0x0000000abdbd7c23 */ /* 0x100fe2000801080b */
[----:B------:R5:W0:Y:S01]  /*5840*/  MUFU.EX2 R158, R156 ;  /* 0x0000009c009e7308 */ /* 0x000a220000000800 */
[--C-:B------:R-:W-:Y:S01]  /*5850*/  FFMA.FTZ R192, R192, UR10, -R11.reuse ;  /* 0x0000000ac0c07c23 */ /* 0x100fe2000801080b */
[--C-:B------:R-:W-:Y:S01]  /*5860*/  FFMA.FTZ R193, R193, UR10, -R11.reuse ;  /* 0x0000000ac1c17c23 */ /* 0x100fe2000801080b */
[--C-:B------:R-:W-:Y:S01]  /*5870*/  FFMA.FTZ R196, R196, UR10, -R11.reuse ;  /* 0x0000000ac4c47c23 */ /* 0x100fe2000801080b */
[----:B-1----:R-:W-:Y:S01]  /*5880*/  FADD.FTZ R0, R187, R0 ;  /* 0x00000000bb007221 */ /* 0x002fe20000010000 */
[----:B------:R-:W-:-:S03]  /*5890*/  FFMA.FTZ R11, R197, UR10, -R11 ;  /* 0x0000000ac50b7c23 */ /* 0x000fc6000801080b */
[----:B------:R-:W1:Y:S01]  /*58a0*/  MUFU.EX2 R10, R10 ;  /* 0x0000000a000a7308 */ /* 0x000e620000000800 */
[----:B---3--:R-:W-:Y:S01]  /*58b0*/  FFMA.FTZ R3, R15, R3, R152 ;  /* 0x000000030f037223 */ /* 0x008fe20000010098 */
[----:B------:R-:W-:Y:S01]  /*58c0*/  FADD.FTZ R0, R190, R0 ;  /* 0x00000000be007221 */ /* 0x000fe20000010000 */
[----:B-----5:R-:W-:Y:S01]  /*58d0*/  F2FP.F16.F32.PACK_AB R156, R12, R152 ;  /* 0x000000980c9c723e */ /* 0x020fe200000000ff */
[-C--:B------:R-:W-:Y:S01]  /*58e0*/  FMUL.FTZ R24, R24, R15.reuse ;  /* 0x0000000f18187220 */ /* 0x080fe20000410000 */
[----:B------:R-:W-:Y:S01]  /*58f0*/  FADD.FTZ R3, R12, R3 ;  /* 0x000000030c037221 */ /* 0x000fe20000010000 */
        /* <DEDUP_REMOVED lines=10> */
[----:B------:R0:W5:Y:S01]  /*59a0*/  MUFU.EX2 R13, R161 ;  /* 0x000000a1000d7308 */ /* 0x0001620000000800 */
        /* <DEDUP_REMOVED lines=9> */
[----:B0-----:R-:W-:Y:S01]  /*5a40*/  F2FP.F16.F32.PACK_AB R161, R171, R170 ;  /* 0x000000aaaba1723e */ /* 0x001fe200000000ff */
[-C--:B------:R-:W-:Y:S01]  /*5a50*/  FMUL.FTZ R52, R52, R15.reuse ;  /* 0x0000000f34347220 */ /* 0x080fe20000410000 */
[-C--:B------:R-:W-:Y:S01]  /*5a60*/  FMUL.FTZ R53, R53, R15.reuse ;  /* 0x0000000f35357220 */ /* 0x080fe20000410000 */
[-C--:B------:R-:W-:Y:S01]  /*5a70*/  FMUL.FTZ R56, R56, R15.reuse ;  /* 0x0000000f38387220 */ /* 0x080fe20000410000 */
[-C--:B------:R-:W-:Y:S01]  /*5a80*/  FMUL.FTZ R57, R57, R15.reuse ;  /* 0x0000000f39397220 */ /* 0x080fe20000410000 */
[-C--:B------:R-:W-:Y:S01]  /*5a90*/  FMUL.FTZ R60, R60, R15.reuse ;  /* 0x0000000f3c3c7220 */ /* 0x080fe20000410000 */
[----:B------:R0:W3:Y:S01]  /*5aa0*/  MUFU.EX2 R14, R165 ;  /* 0x000000a5000e7308 */ /* 0x0000e20000000800 */
[C---:B-----5:R-:W-:Y:S01]  /*5ab0*/  FADD.FTZ R3, R13.reuse, R3 ;  /* 0x000000030d037221 */ /* 0x060fe20000010000 */
[----:B------:R-:W-:Y:S01]  /*5ac0*/  F2FP.F16.F32.PACK_AB R152, R13, R160 ;  /* 0x000000a00d98723e */ /* 0x000fe200000000ff */
[-C--:B------:R-:W-:Y:S01]  /*5ad0*/  FMUL.FTZ R61, R61, R15.reuse ;  /* 0x0000000f3d3d7220 */ /* 0x080fe20000410000 */
[-C--:B------:R-:W-:Y:S01]  /*5ae0*/  FMUL.FTZ R64, R64, R15.reuse ;  /* 0x0000000f40407220 */ /* 0x080fe20000410000 */
[-C--:B------:R-:W-:Y:S01]  /*5af0*/  FMUL.FTZ R65, R65, R15.reuse ;  /* 0x0000000f41417220 */ /* 0x080fe20000410000 */
[-C--:B------:R-:W-:Y:S01]  /*5b00*/  FMUL.FTZ R68, R68, R15.reuse ;  /* 0x0000000f44447220 */ /* 0x080fe20000410000 */
[-C--:B------:R-:W-:Y:S01]  /*5b10*/  FMUL.FTZ R69, R69, R15.reuse ;  /* 0x0000000f45457220 */ /* 0x080fe20000410000 */
[----:B------:R-:W5:Y:S01]  /*5b20*/  MUFU.EX2 R168, R168 ;  /* 0x000000a800a87308 */ /* 0x000f620000000800 */
[----:B-1----:R-:W-:Y:S01]  /*5b30*/  FADD.FTZ R3, R154, R3 ;  /* 0x000000039a037221 */ /* 0x002fe20000010000 */
[----:B0-----:R-:W-:Y:S01]  /*5b40*/  F2FP.F16.F32.PACK_AB R165, R179, R178 ;  /* 0x000000b2b3a5723e */ /* 0x001fe200000000ff */
[-C--:B------:R-:W-:Y:S01]  /*5b50*/  FMUL.FTZ R72, R72, R15.reuse ;  /* 0x0000000f48487220 */ /* 0x080fe20000410000 */
[-C--:B------:R-:W-:Y:S01]  /*5b60*/  FMUL.FTZ R73, R73, R15.reuse ;  /* 0x0000000f49497220 */ /* 0x080fe20000410000 */
[-C--:B------:R-:W-:Y:S01]  /*5b70*/  FMUL.FTZ R76, R76, R15.reuse ;  /* 0x0000000f4c4c7220 */ /* 0x080fe20000410000 */
[-C--:B------:R-:W-:Y:S01]  /*5b80*/  FMUL.FTZ R77, R77, R15.reuse ;  /* 0x0000000f4d4d7220 */ /* 0x080fe20000410000 */
[-C--:B------:R-:W-:Y:S01]  /*5b90*/  FMUL.FTZ R80, R80, R15.reuse ;  /* 0x0000000f50507220 */ /* 0x080fe20000410000 */
[----:B------:R0:W1:Y:S01]  /*5ba0*/  MUFU.EX2 R20, R169 ;  /* 0x000000a900147308 */ /* 0x0000620000000800 */
        /* <DEDUP_REMOVED lines=8> */
[----:B-----5:R-:W-:Y:S01]  /*5c30*/  FADD.FTZ R3, R168, R3 ;  /* 0x00000003a8037221 */ /* 0x020fe20000010000 */
[----:B0-----:R-:W-:Y:S01]  /*5c40*/  F2FP.F16.F32.PACK_AB R169, R187, R186 ;  /* 0x000000babba9723e */ /* 0x001fe200000000ff */
[-C--:B------:R-:W-:Y:S01]  /*5c50*/  FMUL.FTZ R92, R92, R15.reuse ;  /* 0x0000000f5c5c7220 */ /* 0x080fe20000410000 */
[-C--:B------:R-:W-:Y:S01]  /*5c60*/  FMUL.FTZ R93, R93, R15.reuse ;  /* 0x0000000f5d5d7220 */ /* 0x080fe20000410000 */
[-C--:B------:R-:W-:Y:S01]  /*5c70*/  FMUL.FTZ R96, R96, R15.reuse ;  /* 0x0000000f60607220 */ /* 0x080fe20000410000 */
[-C--:B------:R-:W-:Y:S01]  /*5c80*/  FMUL.FTZ R97, R97, R15.reuse ;  /* 0x0000000f61617220 */ /* 0x080fe20000410000 */
[-C--:B------:R-:W-:Y:S01]  /*5c90*/  FMUL.FTZ R100, R100, R15.reuse ;  /* 0x0000000f64647220 */ /* 0x080fe20000410000 */
[----:B----4-:R-:W0:Y:S01]  /*5ca0*/  MUFU.EX2 R21, R173 ;  /* 0x000000ad00157308 */ /* 0x010e220000000800 */
        /* <DEDUP_REMOVED lines=36> */
[----:B------:R-:W-:-:S03]  /*5ef0*/  FMUL.FTZ R149, R149, R15 ;  /* 0x0000000f95957220 */ /* 0x000fc60000410000 */
        /* <DEDUP_REMOVED lines=11> */
[----:B-1----:R-:W-:-:S07]  /*5fb0*/  FADD.FTZ R10, R170, R3 ;  /* 0x00000003aa0a7221 */ /* 0x002fce0000010000 */
[----:B------:R-:W1:Y:S01]  /*5fc0*/  MUFU.EX2 R194, R194 ;  /* 0x000000c200c27308 */ /* 0x000e620000000800 */
[C---:B---3--:R-:W-:Y:S01]  /*5fd0*/  FADD.FTZ R0, R191.reuse, R0 ;  /* 0x00000000bf007221 */ /* 0x048fe20000010000 */
[----:B------:R-:W-:-:S06]  /*5fe0*/  F2FP.F16.F32.PACK_AB R171, R191, R190 ;  /* 0x000000bebfab723e */ /* 0x000fcc00000000ff */
[----:B------:R-:W3:Y:S01]  /*5ff0*/  MUFU.EX2 R172, R192 ;  /* 0x000000c000ac7308 */ /* 0x000ee20000000800 */
[C---:B0-----:R-:W-:Y:S01]  /*6000*/  FADD.FTZ R3, R189.reuse, R10 ;  /* 0x0000000abd037221 */ /* 0x041fe20000010000 */
[----:B------:R-:W-:-:S06]  /*6010*/  F2FP.F16.F32.PACK_AB R170, R189, R170 ;  /* 0x000000aabdaa723e */ /* 0x000fcc00000000ff */
        /* <DEDUP_REMOVED lines=13> */
[----:B0-----:R-:W-:Y:S01]  /*60f0*/  FADD.FTZ R10, R174, R3 ;  /* 0x00000003ae0a7221 */ /* 0x001fe20000010000 */
[C---:B-1----:R-:W-:Y:S01]  /*6100*/  FADD.FTZ R0, R199.reuse, R0 ;  /* 0x00000000c7007221 */ /* 0x042fe20000010000 */
[----:B------:R-:W-:Y:S02]  /*6110*/  F2FP.F16.F32.PACK_AB R175, R199, R198 ;  /* 0x000000c6c7af723e */ /* 0x000fe400000000ff */
[C---:B---3--:R-:W-:Y:S01]  /*6120*/  FADD.FTZ R3, R11.reuse, R10 ;  /* 0x0000000a0b037221 */ /* 0x048fe20000010000 */
[----:B------:R-:W-:Y:S01]  /*6130*/  F2FP.F16.F32.PACK_AB R174, R11, R174 ;  /* 0x000000ae0bae723e */ /* 0x000fe200000000ff */
[----:B--2---:R-:W-:Y:S06]  /*6140*/  @!P0 BRA `(.L_x_13475) ;  /* 0x0000000000048947 */ /* 0x004fec0003800000 */
[----:B------:R-:W-:Y:S01]  /*6150*/  BPT.TRAP 0x1 ;  /* 0x000000040000795c */ /* 0x000fe20000300000 */
.L_x_13475:
[----:B------:R0:W1:Y:S01]  /*6160*/  SYNCS.PHASECHK.TRANS64.TRYWAIT P3, [UR24+0x22850], R6 ;  /* 0x02285006ff0075a7 */ /* 0x0000620008060158 */
[----:B------:R-:W-:Y:S05]  /*6170*/  @!P0 BRA `(.L_x_13476) ;  /* 0x0000000000048947 */ /* 0x000fea0003800000 */
[----:B------:R-:W-:Y:S01]  /*6180*/  BPT.TRAP 0x1 ;  /* 0x000000040000795c */ /* 0x000fe20000300000 */
.L_x_13476:
[----:B-1----:R-:W-:Y:S05]  /*6190*/  @P3 BRA `(.L_x_13477) ;  /* 0x0000000000083947 */ /* 0x002fea0003800000 */
[----:B------:R-:W1:Y:S02]  /*61a0*/  SYNCS.PHASECHK.TRANS64.TRYWAIT P3, [UR24+0x22850], R6 ;  /* 0x02285006ff0075a7 */ /* 0x000e640008060158 */
[----:B-1----:R-:W-:Y:S05]  /*61b0*/  @!P3 BRA `(.L_x_13478) ;  /* 0x000000e000a0b947 */ /* 0x002fea0003800000 */
.L_x_13477:
[----:B------:R-:W2:Y:S01]  /*61c0*/  S2R R9, SR_TID.X ;  /* 0x0000000000097919 */ /* 0x000ea20000002100 */
[----:B------:R-:W-:Y:S01]  /*61d0*/  UIMAD UR11, UR37, 0xc00, UR21 ;  /* 0x00000c00250b78a4 */ /* 0x000fe2000f8e0215 */
[----:B-1----:R-:W-:Y:S01]  /*61e0*/  @!P2 VIADD R7, R7, 0x22860 ;  /* 0x000228600707a836 */ /* 0x002fe20000000000 */
[----:B------:R-:W-:Y:S01]  /*61f0*/  UMOV UR7, 0x40000040 ;  /* 0x4000004000077882 */ /* 0x000fe20000000000 */
[----:B------:R-:W-:Y:S02]  /*6200*/  UISETP.GT.AND UP1, UPT, UR52, UR22, UPT ;  /* 0x000000163400728c */ /* 0x000fe4000bf24270 */
[----:B------:R-:W-:Y:S01]  /*6210*/  UIADD3 UR52, UR52, -0x1, URZ ;  /* 0xffffffff34347890 */ /* 0x000fe2000fffe03f */
[----:B------:R-:W-:Y:S01]  /*6220*/  @!P2 PRMT R7, RZ, 0x654, R7 ;  /* 0x00000654ff07a816 */ /* 0x000fe20000000007 */
[----:B------:R-:W-:Y:S02]  /*6230*/  UMOV UR6, UR11 ;  /* 0x0000000b00067c82 */ /* 0x000fe40008000000 */
[----:B------:R-:W-:-:S02]  /*6240*/  PLOP3.LUT P3, PT, PT, PT, UP1, 0x80, 0x0 ;  /* 0x000000000000781c */ /* 0x000fc40003f6f018 */
        /* <DEDUP_REMOVED lines=37> */
[----:B------:R0:W-:Y:S02]  /*64a0*/  @!P2 SYNCS.ARRIVE.TRANS64.RED.A1T0 RZ, [R7+URZ], RZ ;  /* 0x000000ff07ffa9a7 */ /* 0x0001e4000810043f */
[----:B0-----:R-:W-:Y:S01]  /*64b0*/  IMAD.MOV.U32 R7, RZ, RZ, R5 ;  /* 0x000000ffff077224 */ /* 0x001fe200078e0005 */
[----:B---3--:R-:W-:Y:S06]  /*64c0*/  @P3 BRA `(.L_x_13479) ;  /* 0xffffffd800983947 */ /* 0x008fec000383ffff */
.L_x_13470:
[----:B------:R-:W-:-:S06]  /*64d0*/  UISETP.GE.AND UP0, UPT, UR52, UR40, UPT ;  /* 0x000000283400728c */ /* 0x000fcc000bf06270 */
[----:B------:R-:W-:-:S13]  /*64e0*/  PLOP3.LUT P1, PT, PT, PT, UP0, 0x80, 0x0 ;  /* 0x000000000000781c */ /* 0x000fda0003f2f008 */
[----:B------:R-:W-:Y:S05]  /*64f0*/  @!P1 BRA `(.L_x_13480) ;  /* 0x0000001c00509947 */ /* 0x000fea0003800000 */
[----:B------:R-:W-:Y:S01]  /*6500*/  IMAD.MOV.U32 R7, RZ, RZ, R4 ;  /* 0x000000ffff077224 */ /* 0x000fe200078e0004 */
[----:B------:R-:W-:Y:S01]  /*6510*/  ULDC UR22, c[0x0][0x988] ;  /* 0x0002620000167ab9 */ /* 0x000fe20000000800 */
[----:B012---:R-:W-:-:S07]  /*6520*/  IMAD.MOV.U32 R9, RZ, RZ, R5 ;  /* 0x000000ffff097224 */ /* 0x007fce00078e0005 */
.L_x_13489:
[----:B------:R-:W-:-:S04]  /*6530*/  UIADD3 UR37, UR37, 0x1, URZ ;  /* 0x0000000125257890 */ /* 0x000fc8000fffe03f */
[----:B------:R-:W-:-:S04]  /*6540*/  UISETP.NE.AND UP0, UPT, UR37, 0x2, UPT ;  /* 0x000000022500788c */ /* 0x000fc8000bf05270 */
[----:B------:R-:W-:Y:S02]  /*6550*/  USEL UR6, URZ, 0x1, UP0 ;  /* 0x000000013f067887 */ /* 0x000fe40008000000 */
[----:B------:R-:W-:Y:S02]  /*6560*/  USEL UR37, UR37, URZ, UP0 ;  /* 0x0000003f25257287 */ /* 0x000fe40008000000 */
[----:B------:R-:W-:Y:S01]  /*6570*/  ULOP3.LUT UR47, UR47, UR6, URZ, 0x3c, !UPT ;  /* 0x000000062f2f7292 */ /* 0x000fe2000f8e3c3f */
[----:B------:R-:W-:Y:S11]  /*6580*/  @!P0 BRA `(.L_x_13481) ;  /* 0x0000000000048947 */ /* 0x000ff60003800000 */
[----:B------:R-:W-:Y:S01]  /*6590*/  BPT.TRAP 0x1 ;  /* 0x000000040000795c */ /* 0x000fe20000300000 */
.L_x_13481:
        /* <DEDUP_REMOVED lines=9> */
.L_x_13482:
[----:B-1----:R-:W-:Y:S05]  /*6630*/  @P1 BRA `(.L_x_13483) ;  /* 0x0000000000081947 */ /* 0x002fea0003800000 */
[----:B------:R-:W1:Y:S02]  /*6640*/  SYNCS.PHASECHK.TRANS64.TRYWAIT P1, [UR23+0x22830], R6 ;  /* 0x02283006ff0075a7 */ /* 0x000e640008020157 */
[----:B-1----:R-:W-:Y:S05]  /*6650*/  @!P1 BRA `(.L_x_13484) ;  /* 0x000000dc008c9947 */ /* 0x002fea0003800000 */
.L_x_13483:
        /* <DEDUP_REMOVED lines=11> */
[----:B--2---:R-:W-:Y:S01]  /*6710*/  SHF.R.U32.HI R12, RZ, 0x7, R12 ;  /* 0x00000007ff0c7819 */ /* 0x004fe2000001160c */
        /* <DEDUP_REMOVED lines=77> */
[----:B-1----:R-:W-:Y:S01]  /*6bf0*/  FMUL.FTZ R24, R24, R8 ;  /* 0x0000000818187220 */ /* 0x002fe20000410000 */
        /* <DEDUP_REMOVED lines=99> */
[----:B------:R-:W-:Y:S01]  /*7230*/  MUFU.EX2 R169, R169 ;  /* 0x000000a900a97308 */ /* 0x000fe20000000800 */
[----:B----4-:R-:W-:Y:S01]  /*7240*/  FADD.FTZ R3, R165, R3 ;  /* 0x00000003a5037221 */ /* 0x010fe20000010000 */
[----:B--2---:R-:W-:-:S06]  /*7250*/  FMNMX.FTZ R4, R4, R8, !PT ;  /* 0x0000000804047209 */ /* 0x004fcc0007810000 */
[----:B------:R-:W-:Y:S01]  /*7260*/  MUFU.EX2 R172, R172 ;  /* 0x000000ac00ac7308 */ /* 0x000fe20000000800 */
        /* <DEDUP_REMOVED lines=30> */
[----:B------:R-:W-:Y:S01]  /*7450*/  FFMA.FTZ R199, R199, UR10, -R8 ;  /* 0x0000000ac7c77c23 */ /* 0x000fe20008010808 */
[----:B------:R-:W-:Y:S01]  /*7460*/  IADD3 R8, -R12, 0xb, RZ ;  /* 0x0000000b0c087810 */ /* 0x000fe20007ffe1ff */
[----:B------:R-:W3:Y:S01]  /*7470*/  MUFU.EX2 R203, R158 ;  /* 0x0000009e00cb7308 */ /* 0x000ee20000000800 */
[----:B-1----:R-:W-:Y:S01]  /*7480*/  FFMA.FTZ R0, R7, R0, R201 ;  /* 0x0000000007007223 */ /* 0x002fe200000100c9 */
[----:B------:R-:W-:Y:S01]  /*7490*/  FADD.FTZ R3, R169, R3 ;  /* 0x00000003a9037221 */ /* 0x000fe20000010000 */
[----:B------:R-:W-:Y:S01]  /*74a0*/  F2FP.F16.F32.PACK_AB R154, R165, R164 ;  /* 0x000000a4a59a723e */ /* 0x000fe200000000ff */
[-C--:B------:R-:W-:Y:S01]  /*74b0*/  FMUL.FTZ R26, R26, R7.reuse ;  /* 0x000000071a1a7220 */ /* 0x080fe20000410000 */
[-C--:B------:R-:W-:Y:S01]  /*74c0*/  FMUL.FTZ R27, R27, R7.reuse ;  /* 0x000000071b1b7220 */ /* 0x080fe20000410000 */
[----:B------:R-:W-:Y:S01]  /*74d0*/  FADD.FTZ R3, R172, R3 ;  /* 0x00000003ac037221 */ /* 0x000fe20000010000 */
        /* <DEDUP_REMOVED lines=34> */
[----:B-1----:R-:W-:-:S02]  /*7700*/  IMAD.U32 R9, RZ, RZ, UR23 ;  /* 0x00000017ff097e24 */ /* 0x002fc4000f8e00ff */
[-C--:B------:R-:W-:Y:S01]  /*7710*/  FMUL.FTZ R79, R79, R7.reuse ;  /* 0x000000074f4f7220 */ /* 0x080fe20000410000 */
[-C--:B------:R-:W-:Y:S01]  /*7720*/  FMUL.FTZ R82, R82, R7.reuse ;  /* 0x0000000752527220 */ /* 0x080fe20000410000 */
[-C--:B------:R-:W-:Y:S01]  /*7730*/  FMUL.FTZ R83, R83, R7.reuse ;  /* 0x0000000753537220 */ /* 0x080fe20000410000 */
[----:B------:R-:W-:Y:S02]  /*7740*/  @!P2 VIADD R11, R9, 0x22840 ;  /* 0x00022840090ba836 */ /* 0x000fe40000000000 */
[-C--:B------:R-:W-:Y:S01]  /*7750*/  FMUL.FTZ R86, R86, R7.reuse ;  /* 0x0000000756567220 */ /* 0x080fe20000410000 */
[-C--:B------:R-:W-:Y:S01]  /*7760*/  FMUL.FTZ R87, R87, R7.reuse ;  /* 0x0000000757577220 */ /* 0x080fe20000410000 */
[----:B------:R-:W1:Y:S01]  /*7770*/  MUFU.EX2 R167, R167 ;  /* 0x000000a700a77308 */ /* 0x000e620000000800 */
[-C--:B------:R-:W-:Y:S01]  /*7780*/  FMUL.FTZ R90, R90, R7.reuse ;  /* 0x000000075a5a7220 */ /* 0x080fe20000410000 */
[----:B------:R-:W-:Y:S01]  /*7790*/  @!P2 PRMT R11, RZ, 0x654, R11 ;  /* 0x00000654ff0ba816 */ /* 0x000fe2000000000b */
[----:B------:R4:W-:Y:S06]  /*77a0*/  BAR.ARV R8, 0x100 ;  /* 0x000400080000751d */ /* 0x0009ec0000002000 */
[----:B------:R-:W5:Y:S01]  /*77b0*/  MUFU.EX2 R171, R171 ;  /* 0x000000ab00ab7308 */ /* 0x000f620000000800 */
[----:B------:R3:W-:Y:S01]  /*77c0*/  @!P2 SYNCS.ARRIVE.TRANS64.RED.A1T0 RZ, [R11+URZ], RZ ;  /* 0x000000ff0bffa9a7 */ /* 0x0007e2000810043f */
[-C--:B------:R-:W-:Y:S01]  /*77d0*/  FMUL.FTZ R91, R91, R7.reuse ;  /* 0x000000075b5b7220 */ /* 0x080fe20000410000 */
        /* <DEDUP_REMOVED lines=22> */
[----:B-----5:R-:W-:Y:S01]  /*7940*/  FADD.FTZ R11, R171, R0 ;  /* 0x00000000ab0b7221 */ /* 0x020fe20000010000 */
[-C--:B------:R-:W-:Y:S01]  /*7950*/  FMUL.FTZ R123, R123, R7.reuse ;  /* 0x000000077b7b7220 */ /* 0x080fe20000410000 */
[-C--:B------:R-:W-:Y:S01]  /*7960*/  FMUL.FTZ R126, R126, R7.reuse ;  /* 0x000000077e7e7220 */ /* 0x080fe20000410000 */
[-C--:B------:R-:W-:Y:S01]  /*7970*/  FMUL.FTZ R127, R127, R7.reuse ;  /* 0x000000077f7f7220 */ /* 0x080fe20000410000 */
[----:B0-----:R-:W-:Y:S01]  /*7980*/  FADD.FTZ R0, R174, R11 ;  /* 0x0000000bae007221 */ /* 0x001fe20000010000 */
        /* <DEDUP_REMOVED lines=15> */
[----:B------:R-:W-:Y:S01]  /*7a80*/  FMUL.FTZ R151, R151, R7 ;  /* 0x0000000797977220 */ /* 0x000fe20000410000 */
[----:B------:R-:W-:-:S02]  /*7a90*/  F2FP.F16.F32.PACK_AB R156, R169, R156 ;  /* 0x0000009ca99c723e */ /* 0x000fc400000000ff */
[----:B------:R-:W1:Y:S01]  /*7aa0*/  MUFU.EX2 R177, R177 ;  /* 0x000000b100b17308 */ /* 0x000e620000000800 */
[----:B0-----:R-:W-:Y:S01]  /*7ab0*/  FADD.FTZ R3, R160, R3 ;  /* 0x00000003a0037221 */ /* 0x001fe20000010000 */
[----:B------:R-:W-:Y:S02]  /*7ac0*/  F2FP.F16.F32.PACK_AB R201, R155, R201 ;  /* 0x000000c99bc9723e */ /* 0x000fe400000000ff */
[----:B------:R-:W-:Y:S02]  /*7ad0*/  F2FP.F16.F32.PACK_AB R203, R159, R203 ;  /* 0x000000cb9fcb723e */ /* 0x000fe400000000ff */
[----:B------:R-:W-:Y:S02]  /*7ae0*/  F2FP.F16.F32.PACK_AB R153, R163, R153 ;  /* 0x00000099a399723e */ /* 0x000fe400000000ff */
[----:B------:R-:W0:Y:S01]  /*7af0*/  MUFU.EX2 R179, R179 ;  /* 0x000000b300b37308 */ /* 0x000e220000000800 */
[----:B--2---:R-:W-:Y:S01]  /*7b00*/  FADD.FTZ R0, R161, R0 ;  /* 0x00000000a1007221 */ /* 0x004fe20000010000 */
[----:B------:R-:W-:-:S02]  /*7b10*/  F2FP.F16.F32.PACK_AB R155, R167, R10 ;  /* 0x0000000aa79b723e */ /* 0x000fc400000000ff */
[----:B------:R-:W-:Y:S02]  /*7b20*/  F2FP.F16.F32.PACK_AB R157, R171, R157 ;  /* 0x0000009dab9d723e */ /* 0x000fe400000000ff */
[----:B------:R-:W-:Y:S02]  /*7b30*/  F2FP.F16.F32.PACK_AB R158, R173, R172 ;  /* 0x000000acad9e723e */ /* 0x000fe400000000ff */
[----:B------:R-:W2:Y:S01]  /*7b40*/  MUFU.EX2 R180, R180 ;  /* 0x000000b400b47308 */ /* 0x000ea20000000800 */
[C---:B-1----:R-:W-:Y:S01]  /*7b50*/  FADD.FTZ R3, R177.reuse, R3 ;  /* 0x00000003b1037221 */ /* 0x042fe20000010000 */
[----:B------:R-:W-:Y:S02]  /*7b60*/  F2FP.F16.F32.PACK_AB R160, R177, R160 ;  /* 0x000000a0b1a0723e */ /* 0x000fe400000000ff */
[----:B------:R-:W-:-:S04]  /*7b70*/  F2FP.F16.F32.PACK_AB R159, R175, R174 ;  /* 0x000000aeaf9f723e */ /* 0x000fc800000000ff */
        /* <DEDUP_REMOVED lines=46> */
[----:B0-----:R-:W-:Y:S01]  /*7e60*/  FADD.FTZ R0, R198, R7 ;  /* 0x00000007c6007221 */ /* 0x001fe20000010000 */
[C---:B--2---:R-:W-:Y:S01]  /*7e70*/  FADD.FTZ R3, R170.reuse, R3 ;  /* 0x00000003aa037221 */ /* 0x044fe20000010000 */
[----:B------:R-:W-:Y:S02]  /*7e80*/  F2FP.F16.F32.PACK_AB R170, R170, R196 ;  /* 0x000000c4aaaa723e */ /* 0x000fe400000000ff */
[C---:B-1----:R-:W-:Y:S01]  /*7e90*/  FADD.FTZ R0, R199.reuse, R0 ;  /* 0x00000000c7007221 */ /* 0x042fe20000010000 */
[----:B------:R-:W-:Y:S01]  /*7ea0*/  F2FP.F16.F32.PACK_AB R171, R199, R198 ;  /* 0x000000c6c7ab723e */ /* 0x000fe200000000ff */
[----:B----4-:R-:W-:Y:S06]  /*7eb0*/  @!P0 BRA `(.L_x_13485) ;  /* 0x0000000000048947 */ /* 0x010fec0003800000 */
[----:B------:R-:W-:Y:S01]  /*7ec0*/  BPT.TRAP 0x1 ;  /* 0x000000040000795c */ /* 0x000fe20000300000 */
.L_x_13485:
[----:B------:R0:W1:Y:S01]  /*7ed0*/  SYNCS.PHASECHK.TRANS64.TRYWAIT P1, [UR23+0x22850], R6 ;  /* 0x02285006ff0075a7 */ /* 0x0000620008020157 */
[----:B------:R-:W-:Y:S05]  /*7ee0*/  @!P0 BRA `(.L_x_13486) ;  /* 0x0000000000048947 */ /* 0x000fea0003800000 */
[----:B------:R-:W-:Y:S01]  /*7ef0*/  BPT.TRAP 0x1 ;  /* 0x000000040000795c */ /* 0x000fe20000300000 */
.L_x_13486:
[----:B-1----:R-:W-:Y:S05]  /*7f00*/  @P1 BRA `(.L_x_13487) ;  /* 0x0000000000081947 */ /* 0x002fea0003800000 */
[----:B------:R-:W1:Y:S02]  /*7f10*/  SYNCS.PHASECHK.TRANS64.TRYWAIT P1, [UR23+0x22850], R6 ;  /* 0x02285006ff0075a7 */ /* 0x000e640008020157 */
[----:B-1----:R-:W-:Y:S05]  /*7f20*/  @!P1 BRA `(.L_x_13488) ;  /* 0x000000c400709947 */ /* 0x002fea0003800000 */
.L_x_13487:
        /* <DEDUP_REMOVED lines=49> */
.L_x_13480:
[----:B------:R-:W3:Y:S01]  /*8240*/  SHFL.BFLY PT, R6, R3, 0x2, 0x1f ;  /* 0x0c401f0003067f89 */ /* 0x000ee200000e0000 */
[----:B------:R-:W-:Y:S01]  /*8250*/  UIADD3 UR37, UR37, 0x1, URZ ;  /* 0x0000000125257890 */ /* 0x000fe2000fffe03f */
[----:B------:R4:W-:Y:S06]  /*8260*/  BAR.ARV R8, 0x100 ;  /* 0x000400080000751d */ /* 0x0009ec0000002000 */
[----:B------:R-:W-:Y:S02]  /*8270*/  UISETP.NE.AND UP0, UPT, UR37, 0x2, UPT ;  /* 0x000000022500788c */ /* 0x000fe4000bf05270 */
[----:B------:R-:W-:Y:S06]  /*8280*/  BAR.ARV 0x8, 0x180 ;  /* 0x0206000000007b1d */ /* 0x000fec0000002000 */
[----:B----4-:R-:W-:Y:S01]  /*8290*/  IMAD.U32 R8, RZ, RZ, UR10 ;  /* 0x0000000aff087e24 */ /* 0x010fe2000f8e00ff */
[----:B------:R-:W-:Y:S01]  /*82a0*/  USEL UR4, URZ, 0x1, UP0 ;  /* 0x000000013f047887 */ /* 0x000fe20008000000 */
[----:B012---:R-:W0:Y:S01]  /*82b0*/  SHFL.BFLY PT, R9, R0, 0x2, 0x1f ;  /* 0x0c401f0000097f89 */ /* 0x007e2200000e0000 */
[----:B------:R-:W-:Y:S01]  /*82c0*/  PLOP3.LUT P0, PT, PT, PT, PT, 0x8, 0x0 ;  /* 0x000000000000781c */ /* 0x000fe20003f0e170 */
[----:B------:R-:W-:Y:S01]  /*82d0*/  UIADD3 UR48, UR48, 0x1, URZ ;  /* 0x0000000130307890 */ /* 0x000fe2000fffe03f */
[----:B---3--:R-:W-:Y:S01]  /*82e0*/  FADD.FTZ R7, R6, R3 ;  /* 0x0000000306077221 */ /* 0x008fe20000010000 */
[----:B------:R-:W-:-:S02]  /*82f0*/  USEL UR37, UR37, URZ, UP0 ;  /* 0x0000003f25257287 */ /* 0x000fc40008000000 */
[----:B------:R-:W-:Y:S02]  /*8300*/  ULOP3.LUT UR47, UR47, UR4, URZ, 0x3c, !UPT ;  /* 0x000000042f2f7292 */ /* 0x000fe4000f8e3c3f */
[----:B------:R-:W1:Y:S01]  /*8310*/  SHFL.BFLY PT, R6, R7, 0x1, 0x1f ;  /* 0x0c201f0007067f89 */ /* 0x000e6200000e0000 */
[----:B0-----:R-:W-:Y:S01]  /*8320*/  FADD.FTZ R10, R9, R0 ;  /* 0x00000000090a7221 */ /* 0x001fe20000010000 */
[----:B------:R-:W-:-:S04]  /*8330*/  IMAD.MOV.U32 R0, RZ, RZ, RZ ;  /* 0x000000ffff007224 */ /* 0x000fc800078e00ff */
[----:B------:R-:W0:Y:S01]  /*8340*/  SHFL.BFLY PT, R9, R10, 0x1, 0x1f ;  /* 0x0c201f000a097f89 */ /* 0x000e2200000e0000 */
[----:B-1----:R-:W-:Y:S01]  /*8350*/  FADD.FTZ R11, R7, R6 ;  /* 0x00000006070b7221 */ /* 0x002fe20000010000 */
[----:B------:R-:W-:Y:S02]  /*8360*/  IMAD.MOV.U32 R6, RZ, RZ, RZ ;  /* 0x000000ffff067224 */ /* 0x000fe400078e00ff */
[----:B------:R-:W-:Y:S02]  /*8370*/  IMAD.U32 R7, RZ, RZ, UR10 ;  /* 0x0000000aff077e24 */ /* 0x000fe4000f8e00ff */
[----:B------:R-:W-:-:S13]  /*8380*/  FSETP.NE.FTZ.AND P1, PT, R11, RZ, PT ;  /* 0x000000ff0b00720b */ /* 0x000fda0003f35000 */
[----:B------:R-:W1:Y:S01]  /*8390*/  @P1 MUFU.RCP R6, R11 ;  /* 0x0000000b00061308 */ /* 0x000e620000001000 */
[----:B------:R-:W-:Y:S01]  /*83a0*/  @P1 FMUL.FTZ R7, R7, 0.69314718246459960938 ;  /* 0x3f31721807071820 */ /* 0x000fe20000410000 */
[----:B0-----:R-:W-:-:S05]  /*83b0*/  FADD.FTZ R3, R10, R9 ;  /* 0x000000090a037221 */ /* 0x001fca0000010000 */
[----:B------:R-:W-:Y:S01]  /*83c0*/  FSETP.NE.FTZ.AND P2, PT, R3, RZ, PT ;  /* 0x000000ff0300720b */ /* 0x000fe20003f55000 */
[----:B------:R-:W0:Y:S01]  /*83d0*/  @P1 MUFU.LG2 R9, R11 ;  /* 0x0000000b00091308 */ /* 0x000e220000000c00 */
[-C--:B-1----:R-:W-:Y:S01]  /*83e0*/  FMUL.FTZ R24, R24, R6.reuse ;  /* 0x0000000618187220 */ /* 0x082fe20000410000 */
[-C--:B------:R-:W-:Y:S01]  /*83f0*/  FMUL.FTZ R25, R25, R6.reuse ;  /* 0x0000000619197220 */ /* 0x080fe20000410000 */
[----:B------:R-:W-:-:S09]  /*8400*/  FMUL.FTZ R28, R28, R6 ;  /* 0x000000061c1c7220 */ /* 0x000fd20000410000 */
[----:B------:R-:W1:Y:S01]  /*8410*/  @P2 MUFU.LG2 R10, R3 ;  /* 0x00000003000a2308 */ /* 0x000e620000000c00 */
        /* <DEDUP_REMOVED lines=133> */
.L_x_13459:
        /* <DEDUP_REMOVED lines=17> */
[----:B------:R-:W-:Y:S01]  /*8d80*/  ULDC.64 UR12, c[0x0][0xc00] ;  /* 0x00030000000c7ab9 */ /* 0x000fe20000000a00 */
[----:B------:R-:W-:Y:S01]  /*8d90*/  ULDC.64 UR14, c[0x0][0xc08] ;  /* 0x00030200000e7ab9 */ /* 0x000fe20000000a00 */
[----:B------:R-:W-:Y:S01]  /*8da0*/  UIMAD.WIDE UR12, UR46, 0x4, UR12 ;  /* 0x000000042e0c78a5 */ /* 0x000fe2000f8e020c */
[----:B------:R-:W-:Y:S01]  /*8db0*/  ULDC UR22, c[0x0][0xbe8] ;  /* 0x0002fa0000167ab9 */ /* 0x000fe20000000800 */
[----:B------:R-:W-:Y:S01]  /*8dc0*/  UMOV UR10, UR8 ;  /* 0x00000008000a7c82 */ /* 0x000fe20008000000 */
[----:B0-----:R-:W-:Y:S01]  /*8dd0*/  UMOV UR11, UR4 ;  /* 0x00000004000b7c82 */ /* 0x001fe20008000000 */
[----:B------:R-:W-:Y:S01]  /*8de0*/  UISETP.NE.U32.AND UP0, UPT, UR14, URZ, UPT ;  /* 0x0000003f0e00728c */ /* 0x000fe2000bf05070 */
[----:B------:R-:W-:-:S03]  /*8df0*/  ULDC UR4, c[0x0][0xad4] ;  /* 0x0002b50000047ab9 */ /* 0x000fc60000000800 */
[----:B------:R-:W-:-:S11]  /*8e00*/  UISETP.NE.AND.EX UP0, UPT, UR15, URZ, UPT, UP0 ;  /* 0x0000003f0f00728c */ /* 0x000fd6000bf05300 */
[----:B------:R-:W-:-:S04]  /*8e10*/  @UP0 ULEA UR14, UP1, UR46, UR14, 0x2 ;  /* 0x0000000e2e0e0291 */ /* 0x000fc8000f82103f */
[----:B------:R-:W-:Y:S01]  /*8e20*/  @UP0 ULEA.HI.X UR15, UR46, UR15, UR45, 0x2, UP1 ;  /* 0x0000000f2e0f0291 */ /* 0x000fe200088f142d */
[----:B------:R-:W-:Y:S01]  /*8e30*/  BAR.SYNC.DEFER_BLOCKING 0x1, 0x100 ;  /* 0x0044000000007b1d */ /* 0x000fe20000010000 */
[----:B--2---:R-:W-:-:S03]  /*8e40*/  IMAD.WIDE R4, R0, R4, UR10 ;  /* 0x0000000a00047e25 */ /* 0x004fc6000f8e0204 */
        /* <DEDUP_REMOVED lines=10> */
[C---:B------:R-:W-:Y:S02]  /*8ef0*/  IADD3 R161, P6, R4.reuse, 0x4020, RZ ;  /* 0x0000402004a17810 */ /* 0x040fe40007fde0ff */
[C---:B------:R-:W-:Y:S02]  /*8f00*/  IADD3 R163, P5, R4.reuse, 0x4040, RZ ;  /* 0x0000404004a37810 */ /* 0x040fe40007fbe0ff */
[----:B------:R-:W-:-:S02]  /*8f10*/  IADD3 R167, P1, R4, 0x8000, RZ ;  /* 0x0000800004a77810 */ /* 0x000fc40007f3e0ff */
[----:B------:R-:W-:Y:S02]  /*8f20*/  SHF.R.U64 R14, R14, 0x3, RZ ;  /* 0x000000030e0e7819 */ /* 0x000fe400000012ff */
[----:B------:R-:W-:Y:S02]  /*8f30*/  SHF.R.U64 R156, R156, 0x3, RZ ;  /* 0x000000039c9c7819 */ /* 0x000fe400000012ff */
[----:B------:R-:W-:Y:S02]  /*8f40*/  IADD3 R165, P2, R4, 0x4060, RZ ;  /* 0x0000406004a57810 */ /* 0x000fe40007f5e0ff */
[----:B------:R-:W-:Y:S02]  /*8f50*/  LOP3.LUT R158, R159, 0x380, RZ, 0xc0, !PT ;  /* 0x000003809f9e7812 */ /* 0x000fe400078ec0ff */
[----:B------:R-:W-:Y:S02]  /*8f60*/  LOP3.LUT R160, R161, 0x380, RZ, 0xc0, !PT ;  /* 0x00000380a1a07812 */ /* 0x000fe400078ec0ff */
[----:B------:R-:W-:-:S02]  /*8f70*/  LOP3.LUT R162, R163, 0x380, RZ, 0xc0, !PT ;  /* 0x00000380a3a27812 */ /* 0x000fc400078ec0ff */
[----:B------:R-:W-:Y:S02]  /*8f80*/  LOP3.LUT R9, R4, 0x380, RZ, 0xc0, !PT ;  /* 0x0000038004097812 */ /* 0x000fe400078ec0ff */
[----:B------:R-:W-:Y:S02]  /*8f90*/  LOP3.LUT R166, R167, 0x380, RZ, 0xc0, !PT ;  /* 0x00000380a7a67812 */ /* 0x000fe400078ec0ff */
[----:B------:R-:W-:Y:S01]  /*8fa0*/  LOP3.LUT R14, R14, R15, RZ, 0x3c, !PT ;  /* 0x0000000f0e0e7212 */ /* 0x000fe200078e3cff */
[--C-:B------:R-:W-:Y:S01]  /*8fb0*/  IMAD.X R15, RZ, RZ, R5.reuse, P0 ;  /* 0x000000ffff0f7224 */ /* 0x100fe200000e0605 */
[----:B------:R-:W-:Y:S01]  /*8fc0*/  LOP3.LUT R156, R156, R157, RZ, 0x3c, !PT ;  /* 0x0000009d9c9c7212 */ /* 0x000fe200078e3cff */
[----:B------:R-:W-:Y:S01]  /*8fd0*/  IMAD.X R157, RZ, RZ, R5, P4 ;  /* 0x000000ffff9d7224 */ /* 0x000fe200020e0605 */
[----:B------:R-:W-:Y:S02]  /*8fe0*/  LOP3.LUT R164, R165, 0x380, RZ, 0xc0, !PT ;  /* 0x00000380a5a47812 */ /* 0x000fe400078ec0ff */
[----:B------:R-:W-:-:S02]  /*8ff0*/  SHF.R.U64 R158, R158, 0x3, RZ ;  /* 0x000000039e9e7819 */ /* 0x000fc400000012ff */
[----:B------:R-:W-:Y:S02]  /*9000*/  SHF.R.U64 R160, R160, 0x3, RZ ;  /* 0x00000003a0a07819 */ /* 0x000fe400000012ff */
[----:B------:R-:W-:Y:S02]  /*9010*/  SHF.R.U64 R162, R162, 0x3, RZ ;  /* 0x00000003a2a27819 */ /* 0x000fe400000012ff */
[----:B------:R-:W-:Y:S02]  /*9020*/  SHF.R.U64 R166, R166, 0x3, RZ ;  /* 0x00000003a6a67819 */ /* 0x000fe400000012ff */
[----:B------:R-:W-:Y:S02]  /*9030*/  SHF.R.U64 R9, R9, 0x3, RZ ;  /* 0x0000000309097819 */ /* 0x000fe400000012ff */
[C---:B------:R-:W-:Y:S02]  /*9040*/  IADD3 R169, P0, R4.reuse, 0x8020, RZ ;  /* 0x0000802004a97810 */ /* 0x040fe40007f1e0ff */
[----:B------:R-:W-:-:S02]  /*9050*/  IADD3 R171, P4, R4, 0x8040, RZ ;  /* 0x0000804004ab7810 */ /* 0x000fc40007f9e0ff */
        /* <DEDUP_REMOVED lines=11> */
[----:B------:R-:W-:-:S02]  /*9110*/  LOP3.LUT R168, R169, 0x380, RZ, 0xc0, !PT ;  /* 0x00000380a9a87812 */ /* 0x000fc400078ec0ff */
[----:B------:R-:W-:Y:S02]  /*9120*/  LOP3.LUT R170, R171, 0x380, RZ, 0xc0, !PT ;  /* 0x00000380abaa7812 */ /* 0x000fe400078ec0ff */
[C---:B------:R-:W-:Y:S02]  /*9130*/  IADD3 R173, P3, R4.reuse, 0x8060, RZ ;  /* 0x0000806004ad7810 */ /* 0x040fe40007f7e0ff */
[C---:B------:R-:W-:Y:S02]  /*9140*/  IADD3 R153, P6, R4.reuse, 0xc000, RZ ;  /* 0x0000c00004997810 */ /* 0x040fe40007fde0ff */
[C---:B------:R-:W-:Y:S02]  /*9150*/  IADD3 R155, P5, R4.reuse, 0xc020, RZ ;  /* 0x0000c020049b7810 */ /* 0x040fe40007fbe0ff */
[----:B------:R-:W-:Y:S02]  /*9160*/  IADD3 R7, P1, R4, 0xc060, RZ ;  /* 0x0000c06004077810 */ /* 0x000fe40007f3e0ff */
[----:B------:R-:W-:Y:S01]  /*9170*/  LOP3.LUT R164, R164, R165, RZ, 0x3c, !PT ;  /* 0x000000a5a4a47212 */ /* 0x000fe200078e3cff */
[----:B------:R-:W-:Y:S01]  /*9180*/  IMAD.X R165, RZ, RZ, R5, P2 ;  /* 0x000000ffffa57224 */ /* 0x000fe200010e0605 */
[----:B------:R-:W-:-:S02]  /*9190*/  SHF.R.U64 R168, R168, 0x3, RZ ;  /* 0x00000003a8a87819 */ /* 0x000fc400000012ff */
[----:B------:R-:W-:Y:S02]  /*91a0*/  SHF.R.U64 R170, R170, 0x3, RZ ;  /* 0x00000003aaaa7819 */ /* 0x000fe400000012ff */
[----:B------:R-:W-:Y:S02]  /*91b0*/  LOP3.LUT R172, R173, 0x380, RZ, 0xc0, !PT ;  /* 0x00000380adac7812 */ /* 0x000fe400078ec0ff */
[----:B------:R-:W-:Y:S02]  /*91c0*/  IADD3 R21, P2, R4, 0xc040, RZ ;  /* 0x0000c04004157810 */ /* 0x000fe40007f5e0ff */
[----:B------:R-:W-:Y:S02]  /*91d0*/  MOV R0, R8 ;  /* 0x0000000800007202 */ /* 0x000fe40000000f00 */
[----:B------:R-:W-:Y:S02]  /*91e0*/  LOP3.LUT R152, R153, 0x380, RZ, 0xc0, !PT ;  /* 0x0000038099987812 */ /* 0x000fe400078ec0ff */
[----:B------:R-:W-:-:S02]  /*91f0*/  LOP3.LUT R154, R155, 0x380, RZ, 0xc0, !PT ;  /* 0x000003809b9a7812 */ /* 0x000fc400078ec0ff */
[----:B------:R-:W-:Y:S02]  /*9200*/  LOP3.LUT R4, R7, 0x380, RZ, 0xc0, !PT ;  /* 0x0000038007047812 */ /* 0x000fe400078ec0ff */
[----:B------:R-:W-:Y:S02]  /*9210*/  F2FP.F16.F32.PACK_AB R8, R25, R24 ;  /* 0x000000181908723e */ /* 0x000fe400000000ff */
[----:B------:R-:W-:Y:S02]  /*9220*/  F2FP.F16.F32.PACK_AB R9, R27, R26 ;  /* 0x0000001a1b09723e */ /* 0x000fe400000000ff */
[----:B------:R-:W-:Y:S01]  /*9230*/  LOP3.LUT R168, R168, R169, RZ, 0x3c, !PT ;  /* 0x000000a9a8a87212 */ /* 0x000fe200078e3cff */
[--C-:B------:R-:W-:Y:S01]  /*9240*/  IMAD.X R169, RZ, RZ, R5.reuse, P0 ;  /* 0x000000ffffa97224 */ /* 0x100fe200000e0605 */
[----:B------:R-:W-:Y:S01]  /*9250*/  LOP3.LUT R170, R170, R171, RZ, 0x3c, !PT ;  /* 0x000000abaaaa7212 */ /* 0x000fe200078e3cff */
[----:B------:R-:W-:Y:S01]  /*9260*/  IMAD.X R171, RZ, RZ, R5, P4 ;  /* 0x000000ffffab7224 */ /* 0x000fe200020e0605 */
[----:B------:R-:W-:Y:S01]  /*9270*/  SHF.R.U64 R172, R172, 0x3, RZ ;  /* 0x00000003acac7819 */ /* 0x000fe200000012ff */
[----:B------:R0:W-:Y:S01]  /*9280*/  STSM.16.M88.4 [R0], R8 ;  /* 0x0000000800007844 */ /* 0x0001e20000000200 */
[----:B------:R-:W-:-:S02]  /*9290*/  SHF.R.U64 R152, R152, 0x3, RZ ;  /* 0x0000000398987819 */ /* 0x000fc400000012ff */
[----:B------:R-:W-:Y:S02]  /*92a0*/  SHF.R.U64 R154, R154, 0x3, RZ ;  /* 0x000000039a9a7819 */ /* 0x000fe400000012ff */
[----:B------:R-:W-:Y:S02]  /*92b0*/  SHF.R.U64 R4, R4, 0x3, RZ ;  /* 0x0000000304047819 */ /* 0x000fe400000012ff */
[----:B------:R-:W-:Y:S01]  /*92c0*/  LOP3.LUT R172, R172, R173, RZ, 0x3c, !PT ;  /* 0x000000adacac7212 */ /* 0x000fe200078e3cff */
[--C-:B------:R-:W-:Y:S01]  /*92d0*/  IMAD.X R173, RZ, RZ, R5.reuse, P3 ;  /* 0x000000ffffad7224 */ /* 0x100fe200018e0605 */
[----:B------:R-:W-:Y:S02]  /*92e0*/  MOV R179, R12 ;  /* 0x0000000c00b37202 */ /* 0x000fe40000000f00 */
[----:B------:R-:W-:Y:S02]  /*92f0*/  MOV R180, R14 ;  /* 0x0000000e00b47202 */ /* 0x000fe40000000f00 */
[----:B------:R-:W-:Y:S01]  /*9300*/  LOP3.LUT R152, R152, R153, RZ, 0x3c, !PT ;  /* 0x0000009998987212 */ /* 0x000fe200078e3cff */
[--C-:B------:R-:W-:Y:S01]  /*9310*/  IMAD.X R153, RZ, RZ, R5.reuse, P6 ;  /* 0x000000ffff997224 */ /* 0x100fe200030e0605 */
[----:B------:R-:W-:Y:S01]  /*9320*/  LOP3.LUT R154, R154, R155, RZ, 0x3c, !PT ;  /* 0x0000009b9a9a7212 */ /* 0x000fe200078e3cff */
[----:B------:R-:W-:Y:S01]  /*9330*/  IMAD.X R155, RZ, RZ, R5, P5 ;  /* 0x000000ffff9b7224 */ /* 0x000fe200028e0605 */
[----:B0-----:R-:W-:-:S02]  /*9340*/  F2FP.F16.F32.PACK_AB R8, R33, R32 ;  /* 0x000000202108723e */ /* 0x001fc400000000ff */
[----:B------:R-:W-:Y:S02]  /*9350*/  F2FP.F16.F32.PACK_AB R9, R35, R34 ;  /* 0x000000222309723e */ /* 0x000fe400000000ff */
[----:B------:R-:W-:Y:S02]  /*9360*/  F2FP.F16.F32.PACK_AB R10, R37, R36 ;  /* 0x00000024250a723e */ /* 0x000fe400000000ff */
[----:B------:R-:W-:Y:S02]  /*9370*/  F2FP.F16.F32.PACK_AB R11, R39, R38 ;  /* 0x00000026270b723e */ /* 0x000fe400000000ff */
[----:B------:R-:W-:Y:S02]  /*9380*/  LOP3.LUT R4, R4, R7, RZ, 0x3c, !PT ;  /* 0x0000000704047212 */ /* 0x000fe400078e3cff */
[----:B------:R-:W-:Y:S01]  /*9390*/  MOV R178, R164 ;  /* 0x000000a400b27202 */ /* 0x000fe20000000f00 */
[----:B------:R-:W-:Y:S01]  /*93a0*/  STSM.16.M88.4 [R179], R8 ;  /* 0x00000008b3007844 */ /* 0x000fe20000000200 */
[----:B------:R-:W-:-:S02]  /*93b0*/  MOV R0, R166 ;  /* 0x000000a600007202 */ /* 0x000fc40000000f00 */
[----:B------:R-:W-:Y:S02]  /*93c0*/  F2FP.F16.F32.PACK_AB R12, R41, R40 ;  /* 0x00000028290c723e */ /* 0x000fe400000000ff */
[----:B------:R-:W-:Y:S02]  /*93d0*/  F2FP.F16.F32.PACK_AB R13, R43, R42 ;  /* 0x0000002a2b0d723e */ /* 0x000fe400000000ff */
[----:B------:R-:W-:Y:S02]  /*93e0*/  F2FP.F16.F32.PACK_AB R14, R45, R44 ;  /* 0x0000002c2d0e723e */ /* 0x000fe400000000ff */
[----:B------:R-:W-:Y:S02]  /*93f0*/  F2FP.F16.F32.PACK_AB R15, R47, R46 ;  /* 0x0000002e2f0f723e */ /* 0x000fe400000000ff */
[----:B------:R-:W-:Y:S02]  /*9400*/  MOV R156, R156 ;  /* 0x0000009c009c7202 */ /* 0x000fe40000000f00 */
        /* <DEDUP_REMOVED lines=13> */
[----:B------:R-:W-:Y:S02]  /*94e0*/  LOP3.LUT R20, R21, 0x380, RZ, 0xc0, !PT ;  /* 0x0000038015147812 */ /* 0x000fe400078ec0ff */
[----:B------:R-:W-:Y:S01]  /*94f0*/  MOV R175, R172 ;  /* 0x000000ac00af7202 */ /* 0x000fe20000000f00 */
[----:B------:R1:W-:Y:S01]  /*9500*/  STSM.16.M88.4 [R158], R168 ;  /* 0x000000a89e007844 */ /* 0x0003e20000000200 */
[----:B------:R-:W-:Y:S02]  /*9510*/  MOV R172, R152 ;  /* 0x0000009800ac7202 */ /* 0x000fe40000000f00 */
[----:B------:R-:W-:-:S02]  /*9520*/  MOV R173, R154 ;  /* 0x0000009a00ad7202 */ /* 0x000fc40000000f00 */
[----:B------:R-:W-:Y:S02]  /*9530*/  SHF.R.U64 R20, R20, 0x3, RZ ;  /* 0x0000000314147819 */ /* 0x000fe400000012ff */
[----:B------:R-:W-:Y:S02]  /*9540*/  MOV R176, R160 ;  /* 0x000000a000b07202 */ /* 0x000fe40000000f00 */
[----:B------:R-:W-:Y:S02]  /*9550*/  F2FP.F16.F32.PACK_AB R152, R65, R64 ;  /* 0x000000404198723e */ /* 0x000fe400000000ff */
[----:B------:R-:W-:Y:S02]  /*9560*/  F2FP.F16.F32.PACK_AB R153, R67, R66 ;  /* 0x000000424399723e */ /* 0x000fe400000000ff */
[----:B------:R-:W-:Y:S02]  /*9570*/  F2FP.F16.F32.PACK_AB R154, R69, R68 ;  /* 0x00000044459a723e */ /* 0x000fe400000000ff */
[----:B------:R-:W-:-:S02]  /*9580*/  F2FP.F16.F32.PACK_AB R155, R71, R70 ;  /* 0x00000046479b723e */ /* 0x000fc400000000ff */
[----:B------:R-:W-:Y:S02]  /*9590*/  MOV R177, R162 ;  /* 0x000000a200b17202 */ /* 0x000fe40000000f00 */
[----:B0-----:R-:W-:Y:S01]  /*95a0*/  F2FP.F16.F32.PACK_AB R156, R73, R72 ;  /* 0x00000048499c723e */ /* 0x001fe200000000ff */
[----:B------:R0:W-:Y:S01]  /*95b0*/  STSM.16.M88.4 [R176], R152 ;  /* 0x00000098b0007844 */ /* 0x0001e20000000200 */
[----:B------:R-:W-:Y:S02]  /*95c0*/  F2FP.F16.F32.PACK_AB R157, R75, R74 ;  /* 0x0000004a4b9d723e */ /* 0x000fe400000000ff */
[----:B-1----:R-:W-:Y:S02]  /*95d0*/  F2FP.F16.F32.PACK_AB R158, R77, R76 ;  /* 0x0000004c4d9e723e */ /* 0x002fe400000000ff */
[----:B------:R-:W-:Y:S02]  /*95e0*/  F2FP.F16.F32.PACK_AB R159, R79, R78 ;  /* 0x0000004e4f9f723e */ /* 0x000fe400000000ff */
[----:B------:R-:W-:-:S02]  /*95f0*/  F2FP.F16.F32.PACK_AB R160, R81, R80 ;  /* 0x0000005051a0723e */ /* 0x000fc400000000ff */
[----:B------:R-:W-:Y:S01]  /*9600*/  F2FP.F16.F32.PACK_AB R161, R83, R82 ;  /* 0x0000005253a1723e */ /* 0x000fe200000000ff */
[----:B------:R1:W-:Y:S01]  /*9610*/  STSM.16.M88.4 [R177], R156 ;  /* 0x0000009cb1007844 */ /* 0x0003e20000000200 */
[----:B------:R-:W-:Y:S02]  /*9620*/  F2FP.F16.F32.PACK_AB R162, R85, R84 ;  /* 0x0000005455a2723e */ /* 0x000fe400000000ff */
[----:B------:R-:W-:Y:S02]  /*9630*/  F2FP.F16.F32.PACK_AB R163, R87, R86 ;  /* 0x0000005657a3723e */ /* 0x000fe400000000ff */
[----:B------:R-:W-:Y:S01]  /*9640*/  LOP3.LUT R20, R20, R21, RZ, 0x3c, !PT ;  /* 0x0000001514147212 */ /* 0x000fe200078e3cff */
[--C-:B------:R-:W-:Y:S01]  /*9650*/  IMAD.X R21, RZ, RZ, R5.reuse, P2 ;  /* 0x000000ffff157224 */ /* 0x100fe200010e0605 */
[----:B------:R-:W-:Y:S01]  /*9660*/  F2FP.F16.F32.PACK_AB R8, R89, R88 ;  /* 0x000000585908723e */ /* 0x000fe200000000ff */
[----:B------:R-:W-:Y:S01]  /*9670*/  IMAD.X R5, RZ, RZ, R5, P1 ;  /* 0x000000ffff057224 */ /* 0x000fe200008e0605 */
[----:B------:R-:W-:Y:S01]  /*9680*/  F2FP.F16.F32.PACK_AB R9, R91, R90 ;  /* 0x0000005a5b09723e */ /* 0x000fe200000000ff */
[----:B------:R2:W-:Y:S01]  /*9690*/  STSM.16.M88.4 [R178], R160 ;  /* 0x000000a0b2007844 */ /* 0x0005e20000000200 */
[----:B------:R-:W-:-:S02]  /*96a0*/  F2FP.F16.F32.PACK_AB R10, R93, R92 ;  /* 0x0000005c5d0a723e */ /* 0x000fc400000000ff */
[----:B------:R-:W-:Y:S02]  /*96b0*/  F2FP.F16.F32.PACK_AB R11, R95, R94 ;  /* 0x0000005e5f0b723e */ /* 0x000fe400000000ff */
[----:B------:R-:W-:Y:S02]  /*96c0*/  F2FP.F16.F32.PACK_AB R12, R97, R96 ;  /* 0x00000060610c723e */ /* 0x000fe400000000ff */
[----:B------:R-:W-:Y:S01]  /*96d0*/  F2FP.F16.F32.PACK_AB R13, R99, R98 ;  /* 0x00000062630d723e */ /* 0x000fe200000000ff */
[----:B------:R3:W-:Y:S01]  /*96e0*/  STSM.16.M88.4 [R0], R8 ;  /* 0x0000000800007844 */ /* 0x0007e20000000200 */
[----:B------:R-:W-:Y:S02]  /*96f0*/  F2FP.F16.F32.PACK_AB R14, R101, R100 ;  /* 0x00000064650e723e */ /* 0x000fe400000000ff */
[----:B------:R-:W-:Y:S02]  /*9700*/  F2FP.F16.F32.PACK_AB R15, R103, R102 ;  /* 0x00000066670f723e */ /* 0x000fe400000000ff */
[----:B0-----:R-:W-:-:S02]  /*9710*/  F2FP.F16.F32.PACK_AB R152, R105, R104 ;  /* 0x000000686998723e */ /* 0x001fc400000000ff */
[----:B------:R-:W-:Y:S01]  /*9720*/  F2FP.F16.F32.PACK_AB R153, R107, R106 ;  /* 0x0000006a6b99723e */ /* 0x000fe200000000ff */
[----:B------:R0:W-:Y:S01]  /*9730*/  STSM.16.M88.4 [R7], R12 ;  /* 0x0000000c07007844 */ /* 0x0001e20000000200 */
[----:B------:R-:W-:Y:S02]  /*9740*/  F2FP.F16.F32.PACK_AB R154, R109, R108 ;  /* 0x0000006c6d9a723e */ /* 0x000fe400000000ff */
[----:B------:R-:W-:Y:S02]  /*9750*/  F2FP.F16.F32.PACK_AB R155, R111, R110 ;  /* 0x0000006e6f9b723e */ /* 0x000fe400000000ff */
[----:B-1----:R-:W-:Y:S02]  /*9760*/  F2FP.F16.F32.PACK_AB R156, R113, R112 ;  /* 0x00000070719c723e */ /* 0x002fe400000000ff */
[----:B------:R-:W-:Y:S01]  /*9770*/  F2FP.F16.F32.PACK_AB R157, R115, R114 ;  /* 0x00000072739d723e */ /* 0x000fe200000000ff */
[----:B------:R-:W-:Y:S01]  /*9780*/  STSM.16.M88.4 [R174], R152 ;  /* 0x00000098ae007844 */ /* 0x000fe20000000200 */
[----:B------:R-:W-:-:S02]  /*9790*/  F2FP.F16.F32.PACK_AB R158, R117, R116 ;  /* 0x00000074759e723e */ /* 0x000fc400000000ff */
[----:B------:R-:W-:Y:S02]  /*97a0*/  F2FP.F16.F32.PACK_AB R159, R119, R118 ;  /* 0x00000076779f723e */ /* 0x000fe400000000ff */
[----:B--2---:R-:W-:Y:S02]  /*97b0*/  F2FP.F16.F32.PACK_AB R160, R121, R120 ;  /* 0x0000007879a0723e */ /* 0x004fe400000000ff */
[----:B------:R-:W-:Y:S01]  /*97c0*/  F2FP.F16.F32.PACK_AB R161, R123, R122 ;  /* 0x0000007a7ba1723e */ /* 0x000fe200000000ff */
[----:B------:R-:W-:Y:S01]  /*97d0*/  STSM.16.M88.4 [R175], R156 ;  /* 0x0000009caf007844 */ /* 0x000fe20000000200 */
        /* <DEDUP_REMOVED lines=8> */
[----:B---3--:R-:W-:Y:S01]  /*9860*/  F2FP.F16.F32.PACK_AB R8, R137, R136 ;  /* 0x000000888908723e */ /* 0x008fe200000000ff */
[----:B------:R-:W-:Y:S01]  /*9870*/  STSM.16.M88.4 [R173], R164 ;  /* 0x000000a4ad007844 */ /* 0x000fe20000000200 */
[----:B------:R-:W-:-:S02]  /*9880*/  F2FP.F16.F32.PACK_AB R9, R139, R138 ;  /* 0x0000008a8b09723e */ /* 0x000fc400000000ff */
[----:B------:R-:W-:Y:S02]  /*9890*/  F2FP.F16.F32.PACK_AB R10, R141, R140 ;  /* 0x0000008c8d0a723e */ /* 0x000fe400000000ff */
[----:B------:R-:W-:Y:S02]  /*98a0*/  F2FP.F16.F32.PACK_AB R11, R143, R142 ;  /* 0x0000008e8f0b723e */ /* 0x000fe400000000ff */
[----:B------:R-:W-:Y:S01]  /*98b0*/  MOV R21, R4 ;  /* 0x0000000400157202 */ /* 0x000fe20000000f00 */
[----:B------:R-:W-:Y:S01]  /*98c0*/  IMAD.U32 R4, RZ, RZ, UR12 ;  /* 0x0000000cff047e24 */ /* 0x000fe2000f8e00ff */
[----:B0-----:R-:W-:Y:S01]  /*98d0*/  F2FP.F16.F32.PACK_AB R12, R145, R144 ;  /* 0x00000090910c723e */ /* 0x001fe200000000ff */
[----:B------:R-:W-:Y:S01]  /*98e0*/  STSM.16.M88.4 [R20], R8 ;  /* 0x0000000814007844 */ /* 0x000fe20000000200 */
[----:B------:R-:W-:Y:S01]  /*98f0*/  F2FP.F16.F32.PACK_AB R13, R147, R146 ;  /* 0x00000092930d723e */ /* 0x000fe200000000ff */
[----:B------:R-:W-:Y:S01]  /*9900*/  IMAD.U32 R5, RZ, RZ, UR13 ;  /* 0x0000000dff057e24 */ /* 0x000fe2000f8e00ff */
[----:B------:R-:W-:-:S02]  /*9910*/  F2FP.F16.F32.PACK_AB R14, R149, R148 ;  /* 0x00000094950e723e */ /* 0x000fc400000000ff */
[----:B------:R-:W-:Y:S02]  /*9920*/  F2FP.F16.F32.PACK_AB R15, R151, R150 ;  /* 0x00000096970f723e */ /* 0x000fe400000000ff */
[----:B------:R-:W-:-:S03]  /*9930*/  ISETP.NE.U32.AND P0, PT, RZ, UR16, PT ;  /* 0x00000010ff007c0c */ /* 0x000fc6000bf05070 */
[----:B------:R0:W-:Y:S01]  /*9940*/  STSM.16.M88.4 [R21], R12 ;  /* 0x0000000c15007844 */ /* 0x0001e20000000200 */
[----:B------:R-:W-:Y:S01]  /*9950*/  BAR.SYNC.DEFER_BLOCKING 0x1, 0x100 ;  /* 0x0044000000007b1d */ /* 0x000fe20000010000 */
[----:B------:R-:W-:-:S13]  /*9960*/  ISETP.NE.AND.EX P0, PT, RZ, UR17, PT, P0 ;  /* 0x00000011ff007c0c */ /* 0x000fda000bf05300 */
[----:B------:R1:W2:Y:S01]  /*9970*/  @P0 LDG.E R0, desc[UR38][R4.64] ;  /* 0x0000002604000981 */ /* 0x0002a2000c1e1900 */
[----:B------:R-:W-:Y:S01]  /*9980*/  PLOP3.LUT P4, PT, PT, PT, UP0, 0x80, 0x0 ;  /* 0x000000000000781c */ /* 0x000fe20003f8f008 */
[----:B-1----:R-:W-:Y:S02]  /*9990*/  IMAD.U32 R4, RZ, RZ, UR14 ;  /* 0x0000000eff047e24 */ /* 0x002fe4000f8e00ff */
[----:B------:R-:W-:-:S10]  /*99a0*/  IMAD.U32 R5, RZ, RZ, UR15 ;  /* 0x0000000fff057e24 */ /* 0x000fd4000f8e00ff */
[----:B------:R1:W3:Y:S01]  /*99b0*/  @P4 LDG.E R7, desc[UR38][R4.64] ;  /* 0x0000002604074981 */ /* 0x0002e2000c1e1900 */
[----:B------:R-:W-:Y:S01]  /*99c0*/  UISETP.NE.AND UP0, UPT, UR41, URZ, UPT ;  /* 0x0000003f2900728c */ /* 0x000fe2000bf05270 */
[----:B0-----:R-:W-:Y:S01]  /*99d0*/  VIADD R14, R16, UR43 ;  /* 0x0000002b100e7c36 */ /* 0x001fe20008000000 */
[----:B------:R-:W-:Y:S02]  /*99e0*/  UISETP.NE.AND UP1, UPT, UR22, 0x1, UPT ;  /* 0x000000011600788c */ /* 0x000fe4000bf25270 */
[----:B------:R-:W-:Y:S01]  /*99f0*/  USEL UR4, UR41, UR4, UP0 ;  /* 0x0000000429047287 */ /* 0x000fe20008000000 */
[----:B------:R-:W-:Y:S01]  /*9a00*/  UMOV UR23, 0x9b8 ;  /* 0x000009b800177882 */ /* 0x000fe20000000000 */
[----:B------:R-:W-:Y:S02]  /*9a10*/  UISETP.NE.U32.AND UP0, UPT, UR16, URZ, UPT ;  /* 0x0000003f1000728c */ /* 0x000fe4000bf05070 */
[----:B------:R-:W-:Y:S01]  /*9a20*/  PLOP3.LUT P1, PT, PT, PT, UP1, 0x80, 0x0 ;  /* 0x000000000000781c */ /* 0x000fe20003f2f018 */
[----:B------:R-:W-:-:S02]  /*9a30*/  UISETP.GT.AND UP2, UPT, UR4, 0x1, UPT ;  /* 0x000000010400788c */ /* 0x000fc4000bf44270 */
[----:B------:R-:W-:Y:S02]  /*9a40*/  UISETP.NE.AND.EX UP0, UPT, UR17, URZ, UPT, UP0 ;  /* 0x0000003f1100728c */ /* 0x000fe4000bf05300 */
[----:B------:R-:W-:Y:S01]  /*9a50*/  USEL UR23, UR23, 0x978, UP2 ;  /* 0x0000097817177887 */ /* 0x000fe20009000000 */
[----:B------:R-:W-:Y:S01]  /*9a60*/  UMOV UR4, URZ ;  /* 0x0000003f00047c82 */ /* 0x000fe20008000000 */
[----:B------:R-:W-:Y:S01]  /*9a70*/  USEL UR46, UR46, URZ, !UP0 ;  /* 0x0000003f2e2e7287 */ /* 0x000fe2000c000000 */
[----:B------:R-:W-:Y:S01]  /*9a80*/  @UP1 ULDC UR25, c[0x0][0xbec] ;  /* 0x0002fb0000191ab9 */ /* 0x000fe20000000800 */
[----:B------:R-:W-:-:S04]  /*9a90*/  USEL UR9, UR42, URZ, UP2 ;  /* 0x0000003f2a097287 */ /* 0x000fc80009000000 */
[----:B-1----:R-:W-:Y:S01]  /*9aa0*/  @P1 IMAD.HI.U32 R4, R14, UR25, RZ ;  /* 0x000000190e041c27 */ /* 0x002fe2000f8e00ff */
[----:B------:R-:W-:Y:S01]  /*9ab0*/  USEL UR45, UR45, URZ, !UP0 ;  /* 0x0000003f2d2d7287 */ /* 0x000fe2000c000000 */
[----:B------:R-:W-:Y:S02]  /*9ac0*/  @UP1 ULDC UR28, c[0x0][0xbf0] ;  /* 0x0002fc00001c1ab9 */ /* 0x000fe40000000800 */
[----:B------:R-:W-:Y:S01]  /*9ad0*/  ULDC.64 UR18, c[0x0][UR23+0x220] ;  /* 0x0000880017127abb */ /* 0x000fe20008000a00 */
[----:B------:R-:W-:Y:S01]  /*9ae0*/  ULDC.64 UR16, c[0x0][UR23+0x218] ;  /* 0x0000860017107abb */ /* 0x000fe20008000a00 */
[----:B------:R-:W-:Y:S01]  /*9af0*/  ULDC.64 UR20, c[0x0][UR23+0x228] ;  /* 0x00008a0017147abb */ /* 0x000fe20008000a00 */
[----:B------:R-:W-:Y:S02]  /*9b00*/  UIMAD UR19, UR19, UR46, URZ ;  /* 0x0000002e131372a4 */ /* 0x000fe4000f8e023f */
[----:B------:R-:W-:Y:S02]  /*9b10*/  UIMAD.WIDE.U32 UR14, UR16, UR44, URZ ;  /* 0x0000002c100e72a5 */ /* 0x000fe4000f8e003f */
[----:B------:R-:W-:-:S02]  /*9b20*/  UIMAD UR24, UR17, UR44, URZ ;  /* 0x0000002c111872a4 */ /* 0x000fc4000f8e023f */
[----:B------:R-:W-:Y:S02]  /*9b30*/  UIMAD.WIDE.U32 UR26, UR20, UR9, URZ ;  /* 0x00000009141a72a5 */ /* 0x000fe4000f8e003f */
[----:B------:R-:W-:Y:S02]  /*9b40*/  UIMAD.WIDE.U32 UR16, UR18, UR46, URZ ;  /* 0x0000002e121072a5 */ /* 0x000fe4000f8e003f */
[----:B------:R-:W-:Y:S02]  /*9b50*/  UIMAD UR9, UR21, UR9, URZ ;  /* 0x00000009150972a4 */ /* 0x000fe4000f8e023f */
[----:B------:R-:W-:Y:S01]  /*9b60*/  UIMAD UR19, UR18, UR45, UR19 ;  /* 0x0000002d121372a4 */ /* 0x000fe2000f8e0213 */
[----:B------:R-:W-:Y:S01]  /*9b70*/  IMAD.U32 R5, RZ, RZ, UR26 ;  /* 0x0000001aff057e24 */ /* 0x000fe2000f8e00ff */
[----:B------:R-:W-:Y:S02]  /*9b80*/  UIADD3 UR24, UR15, UR24, URZ ;  /* 0x000000180f187290 */ /* 0x000fe4000fffe03f */
[----:B------:R-:W-:-:S02]  /*9b90*/  UIADD3 UR15, UR27, UR9, URZ ;  /* 0x000000091b0f7290 */ /* 0x000fc4000fffe03f */
[----:B------:R-:W-:-:S03]  /*9ba0*/  UIADD3 UR9, UR17, UR19, URZ ;  /* 0x0000001311097290 */ /* 0x000fc6000fffe03f */
[----:B------:R-:W-:Y:S01]  /*9bb0*/  ULDC.64 UR18, c[0x0][0xba8] ;  /* 0x0002ea0000127ab9 */ /* 0x000fe20000000a00 */
[----:B------:R-:W-:Y:S01]  /*9bc0*/  IMAD.U32 R8, RZ, RZ, UR15 ;  /* 0x0000000fff087e24 */ /* 0x000fe2000f8e00ff */
[----:B------:R-:W-:Y:S01]  /*9bd0*/  @!UP2 ULDC UR18, c[0x0][0xb50] ;  /* 0x0002d4000012aab9 */ /* 0x000fe20000000800 */
[----:B------:R-:W-:Y:S01]  /*9be0*/  @!UP2 ULDC UR19, c[0x0][0xb54] ;  /* 0x0002d5000013aab9 */ /* 0x000fe20000000800 */
[----:B--2---:R-:W-:Y:S01]  /*9bf0*/  @P0 R2UR UR4, R0 ;  /* 0x00000000000402ca */ /* 0x004fe200000e0000 */
[----:B------:R-:W-:Y:S01]  /*9c00*/  IMAD.MOV.U32 R0, RZ, RZ, R14 ;  /* 0x000000ffff007224 */ /* 0x000fe200078e000e */
[----:B------:R-:W-:-:S05]  /*9c10*/  @P1 SHF.R.U32.HI R0, RZ, UR28, R4 ;  /* 0x0000001cff001c19 */ /* 0x000fca0008011604 */
[----:B------:R-:W-:-:S04]  /*9c20*/  IMAD.MOV R9, RZ, RZ, -R0 ;  /* 0x000000ffff097224 */ /* 0x000fc800078e0a00 */
[----:B------:R-:W-:Y:S02]  /*9c30*/  IMAD R9, R9, UR22, R14 ;  /* 0x0000001609097c24 */ /* 0x000fe4000f8e020e */
[----:B------:R-:W-:Y:S02]  /*9c40*/  UIADD3 UR14, UP0, UP3, UR16, UR14, UR4 ;  /* 0x0000000e100e7290 */ /* 0x000fe4000fb1e004 */
[----:B------:R-:W-:-:S04]  /*9c50*/  USHF.R.S32.HI UR16, URZ, 0x1f, UR4 ;  /* 0x0000001f3f107899 */ /* 0x000fc80008011404 */
[----:B------:R-:W-:Y:S01]  /*9c60*/  UIADD3.X UR9, UR9, UR24, UR16, UP0, UP3 ;  /* 0x0000001809097290 */ /* 0x000fe200087e6410 */
[----:B------:R-:W-:Y:S01]  /*9c70*/  IADD3 R4, P2, P3, R0, UR14, R5 ;  /* 0x0000000e00047c10 */ /* 0x000fe2000fb5e005 */
[----:B------:R-:W-:Y:S01]  /*9c80*/  ULDC.64 UR14, c[0x0][UR23+0x210] ;  /* 0x00008400170e7abb */ /* 0x000fe20008000a00 */
[----:B------:R-:W-:Y:S01]  /*9c90*/  SHF.R.S32.HI R5, RZ, 0x1f, R0 ;  /* 0x0000001fff057819 */ /* 0x000fe20000011400 */
[----:B------:R-:W-:Y:S01]  /*9ca0*/  IMAD R11, R9, UR15, RZ ;  /* 0x0000000f090b7c24 */ /* 0x000fe2000f8e02ff */
[----:B------:R-:W-:Y:S02]  /*9cb0*/  SHF.R.S32.HI R0, RZ, 0x1f, R9 ;  /* 0x0000001fff007819 */ /* 0x000fe40000011409 */
[----:B------:R-:W-:Y:S01]  /*9cc0*/  IADD3.X R5, R5, UR9, R8, P2, P3 ;  /* 0x0000000905057c10 */ /* 0x000fe200097e6408 */
[----:B------:R-:W-:Y:S01]  /*9cd0*/  ULDC UR9, c[0x0][0xa88] ;  /* 0x0002a20000097ab9 */ /* 0x000fe20000000800 */
[----:B---3--:R-:W-:Y:S01]  /*9ce0*/  @P4 R2UR UR9, R7 ;  /* 0x00000000070942ca */ /* 0x008fe200000e0000 */
[----:B------:R-:W-:-:S02]  /*9cf0*/  IMAD R11, R0, UR14, R11 ;  /* 0x0000000e000b7c24 */ /* 0x000fc4000f8e020b */
[----:B------:R-:W-:-:S04]  /*9d00*/  IMAD.WIDE.U32 R4, R9, UR14, R4 ;  /* 0x0000000e09047c25 */ /* 0x000fc8000f8e0004 */
[----:B------:R-:W-:Y:S01]  /*9d10*/  IMAD.IADD R5, R5, 0x1, R11 ;  /* 0x0000000105057824 */ /* 0x000fe200078e020b */
[----:B------:R-:W-:-:S04]  /*9d20*/  LEA R10, P2, R4, UR18, 0x2 ;  /* 0x00000012040a7c11 */ /* 0x000fc8000f8410ff */
[----:B------:R-:W-:Y:S01]  /*9d30*/  LEA.HI.X R11, R4, UR19, R5, 0x2, P2 ;  /* 0x00000013040b7c11 */ /* 0x000fe200090f1405 */
[----:B------:R-:W-:Y:S08]  /*9d40*/  @P4 BRA `(.L_x_13492) ;  /* 0x0000000000284947 */ /* 0x000ff00003800000 */
        /* <DEDUP_REMOVED lines=10> */
.L_x_13492:
        /* <DEDUP_REMOVED lines=35> */
[----:B------:R-:W-:Y:S01]  /*a020*/  IMAD.X R25, RZ, RZ, R5, P2 ;  /* 0x000000ffff197224 */ /* 0x000fe200010e0605 */
[----:B------:R-:W-:Y:S02]  /*a030*/  IADD3 R49, P2, R4, 0x9000, RZ ;  /* 0x0000900004317810 */ /* 0x000fe40007f5e0ff */
[----:B------:R-:W-:Y:S02]  /*a040*/  LOP3.LUT R12, R13, 0x380, RZ, 0xc0, !PT ;  /* 0x000003800d0c7812 */ /* 0x000fe400078ec0ff */
[----:B------:R-:W-:Y:S01]  /*a050*/  LOP3.LUT R48, R49, 0x380, RZ, 0xc0, !PT ;  /* 0x0000038031307812 */ /* 0x000fe200078ec0ff */
[----:B------:R-:W-:Y:S01]  /*a060*/  UIMAD UR12, UR4, UR15, UR12 ;  /* 0x0000000f040c72a4 */ /* 0x000fe2000f8e020c */
[----:B------:R-:W-:Y:S01]  /*a070*/  SHF.R.U64 R8, R8, 0x3, RZ ;  /* 0x0000000308087819 */ /* 0x000fe200000012ff */
[----:B------:R-:W-:Y:S01]  /*a080*/  UIMAD.WIDE.U32 UR10, UR4, UR14, URZ ;  /* 0x0000000e040a72a5 */ /* 0x000fe2000f8e003f */
[----:B------:R-:W-:Y:S01]  /*a090*/  SHF.R.U64 R48, R48, 0x3, RZ ;  /* 0x0000000330307819 */ /* 0x000fe200000012ff */
[----:B------:R-:W5:Y:S01]  /*a0a0*/  LD.E.128 R24, desc[UR38][R24.64] ;  /* 0x0000002618187980 */ /* 0x000f62000c101d00 */
[----:B------:R-:W-:-:S02]  /*a0b0*/  SHF.R.U64 R12, R12, 0x3, RZ ;  /* 0x000000030c0c7819 */ /* 0x000fc400000012ff */
[----:B------:R-:W-:Y:S01]  /*a0c0*/  LOP3.LUT R8, R8, R9, RZ, 0x3c, !PT ;  /* 0x0000000908087212 */ /* 0x000fe200078e3cff */
[----:B------:R-:W-:Y:S01]  /*a0d0*/  UIADD3 UR11, UR11, UR12, URZ ;  /* 0x0000000c0b0b7290 */ /* 0x000fe2000fffe03f */
[----:B------:R-:W-:Y:S01]  /*a0e0*/  LOP3.LUT R48, R48, R49, RZ, 0x3c, !PT ;  /* 0x0000003130307212 */ /* 0x000fe200078e3cff */
[--C-:B------:R-:W-:Y:S01]  /*a0f0*/  IMAD.X R49, RZ, RZ, R5.reuse, P2 ;  /* 0x000000ffff317224 */ /* 0x100fe200010e0605 */
[----:B------:R-:W-:Y:S01]  /*a100*/  IADD3 R6, P2, R4, 0xf000, RZ ;  /* 0x0000f00004067810 */ /* 0x000fe20007f5e0ff */
[--C-:B------:R-:W-:Y:S01]  /*a110*/  IMAD.X R9, RZ, RZ, R5.reuse, P4 ;  /* 0x000000ffff097224 */ /* 0x100fe200020e0605 */
[----:B------:R-:W-:Y:S01]  /*a120*/  LOP3.LUT R12, R12, R13, RZ, 0x3c, !PT ;  /* 0x0000000d0c0c7212 */ /* 0x000fe200078e3cff */
[----:B------:R-:W-:Y:S01]  /*a130*/  IMAD.X R13, RZ, RZ, R5, P3 ;  /* 0x000000ffff0d7224 */ /* 0x000fe200018e0605 */
[----:B------:R-:W-:Y:S01]  /*a140*/  LOP3.LUT R3, R6, 0x380, RZ, 0xc0, !PT ;  /* 0x0000038006037812 */ /* 0x000fe200078ec0ff */
[----:B------:R-:W-:Y:S01]  /*a150*/  ULDC.64 UR12, c[0x0][0xae8] ;  /* 0x0002ba00000c7ab9 */ /* 0x000fe20000000a00 */
[----:B------:R-:W-:-:S02]  /*a160*/  IADD3 R29, P0, R4, 0x4000, RZ ;  /* 0x00004000041d7810 */ /* 0x000fc40007f1e0ff */
[C---:B------:R-:W-:Y:S02]  /*a170*/  IADD3 R33, P6, R4.reuse, 0x5000, RZ ;  /* 0x0000500004217810 */ /* 0x040fe40007fde0ff */
[C---:B------:R-:W-:Y:S01]  /*a180*/  IADD3 R37, P5, R4.reuse, 0x6000, RZ ;  /* 0x0000600004257810 */ /* 0x040fe20007fbe0ff */
[----:B------:R-:W-:Y:S01]  /*a190*/  USHF.R.S32.HI UR4, URZ, 0x1f, UR46 ;  /* 0x0000001f3f047899 */ /* 0x000fe2000801142e */
[----:B------:R-:W-:Y:S01]  /*a1a0*/  SHF.R.U64 R3, R3, 0x3, RZ ;  /* 0x0000000303037819 */ /* 0x000fe200000012ff */
[----:B------:R-:W-:Y:S01]  /*a1b0*/  UIMAD.WIDE.U32 UR10, UR44, UR12, UR10 ;  /* 0x0000000c2c0a72a5 */ /* 0x000fe2000f8e000a */
[----:B------:R-:W-:Y:S01]  /*a1c0*/  IADD3 R41, P4, R4, 0x7000, RZ ;  /* 0x0000700004297810 */ /* 0x000fe20007f9e0ff */
[----:B------:R-:W-:Y:S01]  /*a1d0*/  @UP1 ULDC UR14, c[0x0][0xbec] ;  /* 0x0002fb00000e1ab9 */ /* 0x000fe20000000800 */
[----:B------:R-:W-:Y:S01]  /*a1e0*/  LOP3.LUT R72, R3, R6, RZ, 0x3c, !PT ;  /* 0x0000000603487212 */ /* 0x000fe200078e3cff */
[----:B------:R-:W-:Y:S01]  /*a1f0*/  IMAD R3, R20, 0x20, R81 ;  /* 0x0000002014037824 */ /* 0x000fe200078e0251 */
[----:B------:R-:W-:Y:S01]  /*a200*/  IADD3 R45, P3, R4, 0x8000, RZ ;  /* 0x00008000042d7810 */ /* 0x000fe20007f7e0ff */
[----:B------:R-:W-:Y:S01]  /*a210*/  UIMAD UR11, UR44, UR13, UR11 ;  /* 0x0000000d2c0b72a4 */ /* 0x000fe2000f8e020b */
[----:B------:R-:W-:Y:S01]  /*a220*/  LOP3.LUT R28, R29, 0x380, RZ, 0xc0, !PT ;  /* 0x000003801d1c7812 */ /* 0x000fe200078ec0ff */
[----:B------:R-:W-:Y:S01]  /*a230*/  VIADD R78, R3, UR43 ;  /* 0x0000002b034e7c36 */ /* 0x000fe20008000000 */
[----:B------:R-:W-:Y:S01]  /*a240*/  LOP3.LUT R32, R33, 0x380, RZ, 0xc0, !PT ;  /* 0x0000038021207812 */ /* 0x000fe200078ec0ff */
[----:B------:R-:W-:Y:S01]  /*a250*/  ULDC.64 UR12, c[0x0][0xaf0] ;  /* 0x0002bc00000c7ab9 */ /* 0x000fe20000000a00 */
[----:B------:R-:W-:Y:S01]  /*a260*/  LOP3.LUT R36, R37, 0x380, RZ, 0xc0, !PT ;  /* 0x0000038025247812 */ /* 0x000fe200078ec0ff */
[--C-:B------:R-:W-:Y:S01]  /*a270*/  IMAD.X R73, RZ, RZ, R5.reuse, P2 ;  /* 0x000000ffff497224 */ /* 0x100fe200010e0605 */
[----:B------:R-:W-:Y:S01]  /*a280*/  LOP3.LUT R40, R41, 0x380, RZ, 0xc0, !PT ;  /* 0x0000038029287812 */ /* 0x000fe200078ec0ff */
[----:B------:R-:W5:Y:S01]  /*a290*/  LD.E.128 R8, desc[UR38][R8.64] ;  /* 0x0000002608087980 */ /* 0x000f62000c101d00 */
[----:B------:R-:W-:Y:S01]  /*a2a0*/  LOP3.LUT R44, R45, 0x380, RZ, 0xc0, !PT ;  /* 0x000003802d2c7812 */ /* 0x000fe200078ec0ff */
[----:B------:R-:W-:Y:S01]  /*a2b0*/  UIMAD UR4, UR4, UR12, URZ ;  /* 0x0000000c040472a4 */ /* 0x000fe2000f8e023f */
[----:B------:R-:W-:Y:S01]  /*a2c0*/  SHF.R.U64 R28, R28, 0x3, RZ ;  /* 0x000000031c1c7819 */ /* 0x000fe200000012ff */
[----:B------:R-:W-:Y:S01]  /*a2d0*/  @P1 IMAD.HI.U32 R20, R78, UR14, RZ ;  /* 0x0000000e4e141c27 */ /* 0x000fe2000f8e00ff */
[----:B------:R-:W-:Y:S01]  /*a2e0*/  SHF.R.U64 R32, R32, 0x3, RZ ;  /* 0x0000000320207819 */ /* 0x000fe200000012ff */
[----:B------:R-:W-:Y:S01]  /*a2f0*/  UIMAD.WIDE.U32 UR10, UR46, UR12, UR10 ;  /* 0x0000000c2e0a72a5 */ /* 0x000fe2000f8e000a */
[----:B------:R-:W-:Y:S01]  /*a300*/  SHF.R.U64 R36, R36, 0x3, RZ ;  /* 0x0000000324247819 */ /* 0x000fe200000012ff */
[----:B------:R-:W-:Y:S01]  /*a310*/  IMAD.MOV.U32 R3, RZ, RZ, R78 ;  /* 0x000000ffff037224 */ /* 0x000fe200078e004e */
[----:B------:R-:W-:Y:S01]  /*a320*/  SHF.R.U64 R40, R40, 0x3, RZ ;  /* 0x0000000328287819 */ /* 0x000fe200000012ff */
[----:B------:R-:W-:Y:S01]  /*a330*/  @UP1 ULDC UR12, c[0x0][0xbf0] ;  /* 0x0002fc00000c1ab9 */ /* 0x000fe20000000800 */
[----:B------:R-:W-:Y:S01]  /*a340*/  SHF.R.U64 R44, R44, 0x3, RZ ;  /* 0x000000032c2c7819 */ /* 0x000fe200000012ff */
[----:B------:R-:W-:Y:S01]  /*a350*/  UIMAD UR4, UR46, UR13, UR4 ;  /* 0x0000000d2e0472a4 */ /* 0x000fe2000f8e0204 */
        /* <DEDUP_REMOVED lines=10> */
[----:B------:R-:W-:Y:S01]  /*a400*/  @P1 SHF.R.U32.HI R3, RZ, UR12, R20 ;  /* 0x0000000cff031c19 */ /* 0x000fe20008011614 */
[----:B------:R-:W-:Y:S01]  /*a410*/  UIADD3 UR4, UR11, UR4, URZ ;  /* 0x000000040b047290 */ /* 0x000fe2000fffe03f */
[C---:B------:R-:W-:Y:S01]  /*a420*/  IADD3 R53, P0, R4.reuse, 0xa000, RZ ;  /* 0x0000a00004357810 */ /* 0x040fe20007f1e0ff */
[----:B------:R-:W-:Y:S01]  /*a430*/  IMAD.U32 R21, RZ, RZ, UR11 ;  /* 0x0000000bff157e24 */ /* 0x000fe2000f8e00ff */
[C---:B------:R-:W-:Y:S01]  /*a440*/  IADD3 R57, P6, R4.reuse, 0xb000, RZ ;  /* 0x0000b00004397810 */ /* 0x040fe20007fde0ff */
[----:B------:R-:W5:Y:S01]  /*a450*/  LD.E.128 R12, desc[UR38][R12.64] ;  /* 0x000000260c0c7980 */ /* 0x000f62000c101d00 */
[----:B------:R-:W-:-:S02]  /*a460*/  IADD3 R61, P5, R4, 0xc000, RZ ;  /* 0x0000c000043d7810 */ /* 0x000fc40007fbe0ff */
[C---:B------:R-:W-:Y:S01]  /*a470*/  IADD3 R65, P4, R4.reuse, 0xd000, RZ ;  /* 0x0000d00004417810 */ /* 0x040fe20007f9e0ff */
[----:B------:R-:W5:Y:S01]  /*a480*/  LD.E.128 R28, desc[UR38][R28.64] ;  /* 0x000000261c1c7980 */ /* 0x000f62000c101d00 */
[----:B------:R-:W-:Y:S01]  /*a490*/  IADD3 R69, P3, R4, 0xe000, RZ ;  /* 0x0000e00004457810 */ /* 0x000fe20007f7e0ff */
[--C-:B------:R-:W-:Y:S01]  /*a4a0*/  IMAD.MOV R77, RZ, RZ, -R3.reuse ;  /* 0x000000ffff4d7224 */ /* 0x100fe200078e0a03 */
[----:B------:R-:W-:Y:S01]  /*a4b0*/  SHF.R.S32.HI R76, RZ, 0x1f, R3 ;  /* 0x0000001fff4c7819 */ /* 0x000fe20000011403 */
[----:B------:R-:W-:Y:S01]  /*a4c0*/  IMAD.U32 R20, RZ, RZ, UR10 ;  /* 0x0000000aff147e24 */ /* 0x000fe2000f8e00ff */
[----:B------:R-:W-:Y:S01]  /*a4d0*/  LOP3.LUT R52, R53, 0x380, RZ, 0xc0, !PT ;  /* 0x0000038035347812 */ /* 0x000fe200078ec0ff */
[----:B------:R-:W-:Y:S01]  /*a4e0*/  ULDC.64 UR10, c[0x0][0xae0] ;  /* 0x0002b800000a7ab9 */ /* 0x000fe20000000a00 */
[----:B------:R-:W-:Y:S01]  /*a4f0*/  LOP3.LUT R56, R57, 0x380, RZ, 0xc0, !PT ;  /* 0x0000038039387812 */ /* 0x000fe200078ec0ff */
[----:B------:R-:W5:Y:S01]  /*a500*/  LD.E.128 R32, desc[UR38][R32.64] ;  /* 0x0000002620207980 */ /* 0x000f62000c101d00 */
[----:B------:R-:W-:-:S02]  /*a510*/  LOP3.LUT R60, R61, 0x380, RZ, 0xc0, !PT ;  /* 0x000003803d3c7812 */ /* 0x000fc400078ec0ff */
[----:B------:R-:W-:Y:S01]  /*a520*/  LOP3.LUT R64, R65, 0x380, RZ, 0xc0, !PT ;  /* 0x0000038041407812 */ /* 0x000fe200078ec0ff */
[----:B------:R-:W5:Y:S01]  /*a530*/  LD.E.128 R36, desc[UR38][R36.64] ;  /* 0x0000002624247980 */ /* 0x000f62000c101d00 */
        /* <DEDUP_REMOVED lines=49> */
[----:B------:R-:W-:Y:S01]  /*a850*/  VIADD R84, R81, UR43 ;  /* 0x0000002b51547c36 */ /* 0x000fe20008000000 */
        /* <DEDUP_REMOVED lines=37> */
.L_x_13495:
[----:B------:R-:W-:Y:S05]  /*aab0*/  BSYNC B1 ;  /* 0x0000000000017941 */ /* 0x000fea0003800000 */
.L_x_13494:
        /* <DEDUP_REMOVED lines=21> */
.L_x_13497:
[----:B------:R-:W-:Y:S05]  /*ac10*/  BSYNC B1 ;  /* 0x0000000000017941 */ /* 0x000fea0003800000 */
.L_x_13496:
        /* <DEDUP_REMOVED lines=21> */
.L_x_13499:
[----:B------:R-:W-:Y:S05]  /*ad70*/  BSYNC B1 ;  /* 0x0000000000017941 */ /* 0x000fea0003800000 */
.L_x_13498:
[----:B0-----:R-:W-:Y:S01]  /*ad80*/  VIADD R3, R84, 0x60 ;  /* 0x0000006054037836 */ /* 0x001fe20000000000 */
[----:B--23--:R-:W0:Y:S04]  /*ad90*/  SHFL.IDX PT, R83, R83, 0x3, 0x181f ;  /* 0x00781f0053537f89 */ /* 0x00ce2800000e0000 */
[----:B------:R-:W-:Y:S01]  /*ada0*/  ISETP.GE.AND P0, PT, R3, UR9, PT ;  /* 0x0000000903007c0c */ /* 0x000fe2000bf06270 */
[----:B----4-:R4:W2:-:S12]  /*adb0*/  SHFL.IDX PT, R11, R82, 0x3, 0x181f ;  /* 0x00781f00520b7f89 */ /* 0x01089800000e0000 */
[----:B----4-:R-:W-:Y:S05]  /*adc0*/  @P0 BRA `(.L_x_13500) ;  /* 0x00000024007c0947 */ /* 0x010fea0003800000 */
[----:B------:R-:W-:Y:S02]  /*add0*/  ULDC UR4, c[0x0][0xac8] ;  /* 0x0002b20000047ab9 */ /* 0x000fe40000000800 */
[----:B------:R-:W-:Y:S02]  /*ade0*/  ISETP.GE.AND P3, PT, R0, UR4, PT ;  /* 0x0000000400007c0c */ /* 0x000fe4000bf66270 */
[----:B------:R-:W-:Y:S02]  /*adf0*/  ISETP.GE.AND P4, PT, R86, UR4, PT ;  /* 0x0000000456007c0c */ /* 0x000fe4000bf86270 */
[----:B------:R-:W-:-:S09]  /*ae00*/  ISETP.GE.AND P5, PT, R88, UR4, PT ;  /* 0x0000000458007c0c */ /* 0x000fd2000bfa6270 */
[-C--:B--2---:R-:W-:Y:S02]  /*ae10*/  @!P3 LEA R4, P0, R0, R11.reuse, 0x1 ;  /* 0x0000000b0004b211 */ /* 0x084fe400078008ff */
        /* <DEDUP_REMOVED lines=10> */
[----:B----4-:R-:W-:-:S04]  /*aec0*/  LEA R4, P0, R90, R11, 0x1 ;  /* 0x0000000b5a047211 */ /* 0x010fc800078008ff */
[----:B------:R-:W-:-:S05]  /*aed0*/  LEA.HI.X R5, R90, R83, R89, 0x1, P0 ;  /* 0x000000535a057211 */ /* 0x000fca00000f0c59 */
[----:B------:R0:W-:Y:S01]  /*aee0*/  ST.E.128 desc[UR38][R4.64], R72 ;  /* 0x0000004804007985 */ /* 0x0001e2000c101d26 */
[----:B------:R-:W-:Y:S05]  /*aef0*/  BRA `(.L_x_13500) ;  /* 0x0000002400307947 */ /* 0x000fea0003800000 */
.L_x_13493:
        /* <DEDUP_REMOVED lines=85> */
[-C--:B-1----:R-:W-:Y:S01]  /*b450*/  @!P0 LEA R6, P6, R224, R4.reuse, 0x2 ;  /* 0x00000004e0068211 */ /* 0x082fe200078c10ff */
        /* <DEDUP_REMOVED lines=89> */
[----:B------:R-:W-:Y:S01]  /*b9f0*/  ISETP.GE.AND P3, PT, R29, UR4, PT ;  /* 0x000000041d007c0c */ /* 0x000fe2000bf66270 */
[----:B------:R4:W-:Y:S01]  /*ba00*/  @!P4 ST.E.64 desc[UR38][R8.64], R124 ;  /* 0x0000007c0800c985 */ /* 0x0009e2000c101b26 */
[----:B------:R-:W-:-:S02]  /*ba10*/  ISETP.GE.AND P4, PT, R13, UR4, PT ;  /* 0x000000040d007c0c */ /* 0x000fc4000bf86270 */
[CC--:B---3--:R-:W-:Y:S01]  /*ba20*/  @!P2 LEA R10, P5, R19.reuse, R4.reuse, 0x2 ;  /* 0x00000004130aa211 */ /* 0x0c8fe200078a10ff */
[----:B-1----:R-:W-:Y:S01]  /*ba30*/  VIADD R25, R2, 0xf8 ;  /* 0x000000f802197836 */ /* 0x002fe20000000000 */
[----:B------:R-:W-:Y:S02]  /*ba40*/  SHF.R.S32.HI R21, RZ, 0x1f, R17 ;  /* 0x0000001fff157819 */ /* 0x000fe40000011411 */
[CC--:B------:R-:W-:Y:S02]  /*ba50*/  @!P1 LEA R14, P6, R18.reuse, R4.reuse, 0x2 ;  /* 0x00000004120e9211 */ /* 0x0c0fe400078c10ff */
[-C--:B------:R-:W-:Y:S02]  /*ba60*/  @!P2 LEA.HI.X R11, R19, R5.reuse, R229, 0x2, P5 ;  /* 0x00000005130ba211 */ /* 0x080fe400028f14e5 */
[----:B------:R-:W-:Y:S02]  /*ba70*/  @!P0 LEA R20, P5, R17, R4, 0x2 ;  /* 0x0000000411148211 */ /* 0x000fe400078a10ff */
[----:B------:R-:W-:Y:S01]  /*ba80*/  @!P1 LEA.HI.X R15, R18, R5, R228, 0x2, P6 ;  /* 0x00000005120f9211 */ /* 0x000fe200030f14e4 */
[----:B------:R3:W-:Y:S01]  /*ba90*/  @!P2 ST.E.64 desc[UR38][R10.64], R128 ;  /* 0x000000800a00a985 */ /* 0x0007e2000c101b26 */
[----:B------:R-:W-:-:S02]  /*baa0*/  ISETP.GE.AND P6, PT, R25, UR4, PT ;  /* 0x0000000419007c0c */ /* 0x000fc4000bfc6270 */
[-C--:B------:R-:W-:Y:S01]  /*bab0*/  @!P0 LEA.HI.X R21, R17, R5.reuse, R21, 0x2, P5 ;  /* 0x0000000511158211 */ /* 0x080fe200028f1415 */
[----:B------:R3:W-:Y:S01]  /*bac0*/  @!P1 ST.E.64 desc[UR38][R14.64], R132 ;  /* 0x000000840e009985 */ /* 0x0007e2000c101b26 */
[----:B--2---:R-:W-:Y:S02]  /*bad0*/  SHF.R.S32.HI R7, RZ, 0x1f, R13 ;  /* 0x0000001fff077819 */ /* 0x004fe4000001140d */
[CC--:B------:R-:W-:Y:S01]  /*bae0*/  @!P4 LEA R6, P5, R13.reuse, R4.reuse, 0x2 ;  /* 0x000000040d06c211 */ /* 0x0c0fe200078a10ff */
[----:B------:R3:W-:Y:S01]  /*baf0*/  @!P0 ST.E.64 desc[UR38][R20.64], R136 ;  /* 0x0000008814008985 */ /* 0x0007e2000c101b26 */
[----:B----4-:R-:W-:Y:S02]  /*bb00*/  SHF.R.S32.HI R9, RZ, 0x1f, R29 ;  /* 0x0000001fff097819 */ /* 0x010fe4000001141d */
[----:B------:R-:W-:Y:S02]  /*bb10*/  @!P4 LEA.HI.X R7, R13, R5, R7, 0x2, P5 ;  /* 0x000000050d07c211 */ /* 0x000fe400028f1407 */
[----:B------:R-:W-:-:S02]  /*bb20*/  @!P3 LEA R8, P5, R29, R4, 0x2 ;  /* 0x000000041d08b211 */ /* 0x000fc400078a10ff */
[----:B------:R-:W-:Y:S01]  /*bb30*/  SHF.R.S32.HI R13, RZ, 0x1f, R25 ;  /* 0x0000001fff0d7819 */ /* 0x000fe20000011419 */
[----:B------:R3:W-:Y:S01]  /*bb40*/  @!P4 ST.E.64 desc[UR38][R6.64], R140 ;  /* 0x0000008c0600c985 */ /* 0x0007e2000c101b26 */
[----:B------:R-:W-:Y:S02]  /*bb50*/  @!P3 LEA.HI.X R9, R29, R5, R9, 0x2, P5 ;  /* 0x000000051d09b211 */ /* 0x000fe400028f1409 */
[----:B------:R-:W-:-:S03]  /*bb60*/  @!P6 LEA R4, P5, R25, R4, 0x2 ;  /* 0x000000041904e211 */ /* 0x000fc600078a10ff */
[----:B------:R3:W-:Y:S01]  /*bb70*/  @!P3 ST.E.64 desc[UR38][R8.64], R144 ;  /* 0x000000900800b985 */ /* 0x0007e2000c101b26 */
[----:B------:R-:W-:-:S05]  /*bb80*/  @!P6 LEA.HI.X R5, R25, R5, R13, 0x2, P5 ;  /* 0x000000051905e211 */ /* 0x000fca00028f140d */
[----:B------:R3:W-:Y:S04]  /*bb90*/  @!P6 ST.E.64 desc[UR38][R4.64], R148 ;  /* 0x000000940400e985 */ /* 0x0007e8000c101b26 */
.L_x_13502:
[----:B------:R-:W-:Y:S05]  /*bba0*/  BSYNC B1 ;  /* 0x0000000000017941 */ /* 0x000fea0003800000 */
.L_x_13501:
[----:B------:R-:W-:Y:S01]  /*bbb0*/  ISETP.GE.AND P0, PT, R0, UR9, PT ;  /* 0x0000000900007c0c */ /* 0x000fe2000bf06270 */
[----:B--23--:R2:W3:Y:S04]  /*bbc0*/  SHFL.IDX PT, R5, R12, 0x1, 0x1c1f ;  /* 0x003c1f000c057f89 */ /* 0x00c4e800000e0000 */
[----:B-1----:R2:W1:Y:S08]  /*bbd0*/  SHFL.IDX PT, R4, R3, 0x1, 0x1c1f ;  /* 0x003c1f0003047f89 */ /* 0x00247000000e0000 */
[----:B--2---:R-:W-:Y:S05]  /*bbe0*/  @P0 BRA `(.L_x_13500) ;  /* 0x0000001400f40947 */ /* 0x004fea0003800000 */
[----:B------:R-:W-:Y:S01]  /*bbf0*/  ULDC UR4, c[0x0][0xac8] ;  /* 0x0002b20000047ab9 */ /* 0x000fe20000000800 */
[----:B------:R-:W-:Y:S01]  /*bc00*/  VIADD R25, R2, 0xe8 ;  /* 0x000000e802197836 */ /* 0x000fe20000000000 */
[----:B------:R-:W-:Y:S01]  /*bc10*/  ISETP.GE.AND P5, PT, R226, UR4, PT ;  /* 0x00000004e2007c0c */ /* 0x000fe2000bfa6270 */
[C---:B0-----:R-:W-:Y:S01]  /*bc20*/  VIADD R3, R2.reuse, 0xf0 ;  /* 0x000000f002037836 */ /* 0x041fe20000000000 */
[----:B------:R-:W-:Y:S02]  /*bc30*/  ISETP.GE.AND P4, PT, R2, UR4, PT ;  /* 0x0000000402007c0c */ /* 0x000fe4000bf86270 */
[----:B------:R-:W-:Y:S02]  /*bc40*/  ISETP.GE.AND P2, PT, R225, UR4, PT ;  /* 0x00000004e1007c0c */ /* 0x000fe4000bf46270 */
[----:B------:R-:W-:Y:S02]  /*bc50*/  ISETP.GE.AND P1, PT, R224, UR4, PT ;  /* 0x00000004e0007c0c */ /* 0x000fe4000bf26270 */
[----:B------:R-:W-:-:S02]  /*bc60*/  ISETP.GE.AND P0, PT, R223, UR4, PT ;  /* 0x00000004df007c0c */ /* 0x000fc4000bf06270 */
[----:B------:R-:W-:Y:S02]  /*bc70*/  SHF.R.S32.HI R0, RZ, 0x1f, R25 ;  /* 0x0000001fff007819 */ /* 0x000fe40000011419 */
[----:B------:R-:W-:Y:S02]  /*bc80*/  SHF.R.S32.HI R24, RZ, 0x1f, R17 ;  /* 0x0000001fff187819 */ /* 0x000fe40000011411 */
[-C--:B-1----:R-:W-:Y:S01]  /*bc90*/  @!P5 LEA R8, P3, R226, R4.reuse, 0x2 ;  /* 0x00000004e208d211 */ /* 0x082fe200078610ff */
[----:B---3--:R-:W-:Y:S02]  /*bca0*/  @!P4 IMAD.WIDE R6, R2, 0x4, R4 ;  /* 0x000000040206c825 */ /* 0x008fe400078e0204 */
[----:B------:R-:W-:Y:S02]  /*bcb0*/  @!P2 LEA R10, P6, R225, R4, 0x2 ;  /* 0x00000004e10aa211 */ /* 0x000fe400078c10ff */
[----:B------:R-:W-:Y:S01]  /*bcc0*/  @!P5 LEA.HI.X R9, R226, R5, R168, 0x2, P3 ;  /* 0x00000005e209d211 */ /* 0x000fe200018f14a8 */
[----:B------:R0:W-:Y:S01]  /*bcd0*/  @!P4 ST.E.64 desc[UR38][R6.64], R26 ;  /* 0x0000001a0600c985 */ /* 0x0001e2000c101b26 */
[----:B------:R-:W-:-:S02]  /*bce0*/  ISETP.GE.AND P3, PT, R222, UR4, PT ;  /* 0x00000004de007c0c */ /* 0x000fc4000bf66270 */
[-C--:B------:R-:W-:Y:S01]  /*bcf0*/  @!P2 LEA.HI.X R11, R225, R5.reuse, R167, 0x2, P6 ;  /* 0x00000005e10ba211 */ /* 0x080fe200030f14a7 */
[----:B------:R1:W-:Y:S01]  /*bd00*/  @!P5 ST.E.64 desc[UR38][R8.64], R30 ;  /* 0x0000001e0800d985 */ /* 0x0003e2000c101b26 */
[CC--:B------:R-:W-:Y:S02]  /*bd10*/  @!P1 LEA R12, P5, R224.reuse, R4.reuse, 0x2 ;  /* 0x00000004e00c9211 */ /* 0x0c0fe400078a10ff */
        /* <DEDUP_REMOVED lines=32> */
[CC--:B-1----:R-:W-:Y:S02]  /*bf20*/  @!P3 LEA R6, P6, R216.reuse, R4.reuse, 0x2 ;  /* 0x00000004d806b211 */ /* 0x0c2fe400078c10ff */
        /* <DEDUP_REMOVED lines=60> */
[-C--:B----4-:R-:W-:Y:S01]  /*c2f0*/  @!P0 LEA R10, P6, R19, R4.reuse, 0x2 ;  /* 0x00000004130a8211 */ /* 0x090fe200078c10ff */
[----:B------:R3:W-:Y:S01]  /*c300*/  @!P3 ST.E.64 desc[UR38][R20.64], R126 ;  /* 0x0000007e1400b985 */ /* 0x0007e2000c101b26 */
[----:B--2---:R-:W-:Y:S02]  /*c310*/  @!P1 LEA R12, P3, R25, R4, 0x2 ;  /* 0x00000004190c9211 */ /* 0x004fe400078610ff */
[----:B------:R-:W-:-:S02]  /*c320*/  @!P0 LEA.HI.X R11, R19, R5, R229, 0x2, P6 ;  /* 0x00000005130b8211 */ /* 0x000fc400030f14e5 */
[CC--:B0-----:R-:W-:Y:S02]  /*c330*/  @!P4 LEA R6, P6, R18.reuse, R4.reuse, 0x2 ;  /* 0x000000041206c211 */ /* 0x0c1fe400078c10ff */
[-C--:B------:R-:W-:Y:S01]  /*c340*/  @!P1 LEA.HI.X R13, R25, R5.reuse, R0, 0x2, P3 ;  /* 0x00000005190d9211 */ /* 0x080fe200018f1400 */
[----:B------:R3:W-:Y:S01]  /*c350*/  @!P0 ST.E.64 desc[UR38][R10.64], R130 ;  /* 0x000000820a008985 */ /* 0x0007e2000c101b26 */
[-C--:B-1----:R-:W-:Y:S02]  /*c360*/  @!P5 LEA R8, P3, R17, R4.reuse, 0x2 ;  /* 0x000000041108d211 */ /* 0x082fe400078610ff */
[-C--:B------:R-:W-:Y:S02]  /*c370*/  @!P4 LEA.HI.X R7, R18, R5.reuse, R228, 0x2, P6 ;  /* 0x000000051207c211 */ /* 0x080fe400030f14e4 */
[----:B------:R-:W-:Y:S02]  /*c380*/  SHF.R.S32.HI R0, RZ, 0x1f, R3 ;  /* 0x0000001fff007819 */ /* 0x000fe40000011403 */
[----:B------:R-:W-:Y:S01]  /*c390*/  @!P2 LEA R14, P6, R3, R4, 0x2 ;  /* 0x00000004030ea211 */ /* 0x000fe200078c10ff */
[----:B------:R3:W-:Y:S01]  /*c3a0*/  @!P4 ST.E.64 desc[UR38][R6.64], R134 ;  /* 0x000000860600c985 */ /* 0x0007e2000c101b26 */
[----:B------:R-:W-:-:S02]  /*c3b0*/  @!P5 LEA.HI.X R9, R17, R5, R24, 0x2, P3 ;  /* 0x000000051109d211 */ /* 0x000fc400018f1418 */
[----:B------:R-:W-:Y:S01]  /*c3c0*/  @!P2 LEA.HI.X R15, R3, R5, R0, 0x2, P6 ;  /* 0x00000005030fa211 */ /* 0x000fe200030f1400 */
[----:B------:R-:W-:Y:S02]  /*c3d0*/  VIADD R3, R2, 0xf8 ;  /* 0x000000f802037836 */ /* 0x000fe40000000000 */
        /* <DEDUP_REMOVED lines=10> */
.L_x_13491:
        /* <DEDUP_REMOVED lines=33> */
.L_x_13503:
        /* <DEDUP_REMOVED lines=57> */
.L_x_13505:
[----:B------:R-:W-:Y:S05]  /*ca20*/  BSYNC B1 ;  /* 0x0000000000017941 */ /* 0x000fea0003800000 */
.L_x_13504:
        /* <DEDUP_REMOVED lines=14> */
[----:B------:R-:W-:-:S03]  /*cb10*/  UIADD3 UR9, UR9, UR10, URZ ;  /* 0x0000000a09097290 */ /* 0x000fc6000fffe03f */
[----:B------:R-:W-:Y:S01]  /*cb20*/  IMAD R3, R10, 0x20, R13 ;  /* 0x000000200a037824 */ /* 0x000fe200078e020d */
[----:B------:R-:W-:Y:S02]  /*cb30*/  ULDC.64 UR10, c[0x0][0xae8] ;  /* 0x0002ba00000a7ab9 */ /* 0x000fe40000000a00 */
[----:B------:R-:W-:Y:S01]  /*cb40*/  UIMAD.WIDE.U32 UR8, UR44, UR10, UR8 ;  /* 0x0000000a2c0872a5 */ /* 0x000fe2000f8e0008 */
[----:B------:R-:W-:Y:S01]  /*cb50*/  VIADD R8, R3, UR43 ;  /* 0x0000002b03087c36 */ /* 0x000fe20008000000 */
[----:B-1----:R-:W-:Y:S02]  /*cb60*/  ISETP.NE.AND P0, PT, R11, 0x1, PT ;  /* 0x000000010b00780c */ /* 0x002fe40003f05270 */
[----:B------:R-:W-:Y:S01]  /*cb70*/  UIMAD UR9, UR44, UR11, UR9 ;  /* 0x0000000b2c0972a4 */ /* 0x000fe2000f8e0209 */
[----:B------:R-:W-:Y:S02]  /*cb80*/  IMAD.MOV.U32 R3, RZ, RZ, R8 ;  /* 0x000000ffff037224 */ /* 0x000fe400078e0008 */
[----:B------:R-:W-:-:S02]  /*cb90*/  ULDC.64 UR10, c[0x0][0xaf0] ;  /* 0x0002bc00000a7ab9 */ /* 0x000fc40000000a00 */
        /* <DEDUP_REMOVED lines=18> */
[----:B------:R-:W-:Y:S02]  /*ccc0*/  VIADD R8, R13, UR43 ;  /* 0x0000002b0d087c36 */ /* 0x000fe40008000000 */
[----:B------:R-:W-:Y:S01]  /*ccd0*/  IMAD R9, R3, UR11, R6 ;  /* 0x0000000b03097c24 */ /* 0x000fe2000f8e0206 */
[----:B------:R-:W-:Y:S01]  /*cce0*/  SHF.R.S32.HI R6, RZ, 0x1f, R7 ;  /* 0x0000001fff067819 */ /* 0x000fe20000011407 */
[----:B-----5:R-:W-:Y:S02]  /*ccf0*/  IMAD R11, R0, R11, RZ ;  /* 0x0000000b000b7224 */ /* 0x020fe400078e02ff */
[----:B------:R-:W-:-:S02]  /*cd00*/  IMAD.IADD R5, R5, 0x1, R9 ;  /* 0x0000000105057824 */ /* 0x000fc400078e0209 */
[----:B------:R-:W-:Y:S02]  /*cd10*/  IMAD R6, R6, UR8, RZ ;  /* 0x0000000806067c24 */ /* 0x000fe4000f8e02ff */
[----:B------:R-:W-:-:S04]  /*cd20*/  IMAD.WIDE.U32 R4, R7, UR8, R4 ;  /* 0x0000000807047c25 */ /* 0x000fc8000f8e0004 */
[----:B------:R-:W-:Y:S01]  /*cd30*/  IMAD R9, R7, UR9, R6 ;  /* 0x0000000907097c24 */ /* 0x000fe2000f8e0206 */
[----:B------:R-:W-:Y:S01]  /*cd40*/  ULDC.64 UR8, c[0x0][0xa80] ;  /* 0x0002a00000087ab9 */ /* 0x000fe20000000a00 */
[----:B------:R-:W-:Y:S01]  /*cd50*/  VIADD R3, R8, 0x40 ;  /* 0x0000004008037836 */ /* 0x000fe20000000000 */
[----:B------:R-:W-:Y:S01]  /*cd60*/  LEA R6, P2, R4, UR8, 0x1 ;  /* 0x0000000804067c11 */ /* 0x000fe2000f8408ff */
[----:B------:R-:W-:Y:S02]  /*cd70*/  IMAD.IADD R5, R5, 0x1, R9 ;  /* 0x0000000105057824 */ /* 0x000fe400078e0209 */
[----:B------:R-:W-:Y:S01]  /*cd80*/  VIADD R0, R8, 0x20 ;  /* 0x0000002008007836 */ /* 0x000fe20000000000 */
[-C--:B------:R-:W-:Y:S01]  /*cd90*/  ISETP.GE.AND P0, PT, R3, R11.reuse, PT ;  /* 0x0000000b0300720c */ /* 0x080fe20003f06270 */
[----:B------:R-:W-:Y:S01]  /*cda0*/  IMAD.SHL.U32 R7, R10, 0x8, RZ ;  /* 0x000000080a077824 */ /* 0x000fe200078e00ff */
[----:B------:R-:W-:Y:S02]  /*cdb0*/  LEA.HI.X R3, R4, UR9, R5, 0x1, P2 ;  /* 0x0000000904037c11 */ /* 0x000fe400090f0c05 */
[-C--:B------:R-:W-:Y:S01]  /*cdc0*/  ISETP.GE.AND P2, PT, R8, R11.reuse, PT ;  /* 0x0000000b0800720c */ /* 0x080fe20003f46270 */
[C---:B------:R-:W-:Y:S01]  /*cdd0*/  VIADD R9, R7.reuse, 0x40 ;  /* 0x0000004007097836 */ /* 0x040fe20000000000 */
[----:B------:R-:W-:Y:S01]  /*cde0*/  ISETP.GE.AND P1, PT, R0, R11, PT ;  /* 0x0000000b0000720c */ /* 0x000fe20003f26270 */
[C---:B------:R-:W-:Y:S01]  /*cdf0*/  VIADD R13, R7.reuse, 0x80 ;  /* 0x00000080070d7836 */ /* 0x040fe20000000000 */
[----:B------:R0:W1:Y:S01]  /*ce00*/  SHFL.IDX PT, R4, R6, RZ, 0x181f ;  /* 0x00181fff06047589 */ /* 0x00006200000e0000 */
[----:B------:R-:W-:Y:S01]  /*ce10*/  VIADD R15, R7, 0xc0 ;  /* 0x000000c0070f7836 */ /* 0x000fe20000000000 */
[----:B------:R-:W-:-:S02]  /*ce20*/  SHF.R.S32.HI R12, RZ, 0x1f, R7 ;  /* 0x0000001fff0c7819 */ /* 0x000fc40000011407 */
[----:B------:R0:W2:Y:S01]  /*ce30*/  SHFL.IDX PT, R0, R3, RZ, 0x181f ;  /* 0x00181fff03007589 */ /* 0x0000a200000e0000 */
[----:B------:R-:W-:Y:S02]  /*ce40*/  SHF.R.S32.HI R10, RZ, 0x1f, R9 ;  /* 0x0000001fff0a7819 */ /* 0x000fe40000011409 */
[----:B------:R-:W-:Y:S02]  /*ce50*/  SHF.R.S32.HI R14, RZ, 0x1f, R13 ;  /* 0x0000001fff0e7819 */ /* 0x000fe4000001140d */
        /* <DEDUP_REMOVED lines=19> */
.L_x_13507:
[----:B------:R-:W-:Y:S05]  /*cf90*/  BSYNC B1 ;  /* 0x0000000000017941 */ /* 0x000fea0003800000 */
.L_x_13506:
        /* <DEDUP_REMOVED lines=21> */
.L_x_13509:
[----:B------:R-:W-:Y:S05]  /*d0f0*/  BSYNC B1 ;  /* 0x0000000000017941 */ /* 0x000fea0003800000 */
.L_x_13508:
        /* <DEDUP_REMOVED lines=21> */
.L_x_13511:
[----:B------:R-:W-:Y:S05]  /*d250*/  BSYNC B1 ;  /* 0x0000000000017941 */ /* 0x000fea0003800000 */
.L_x_13510:
        /* <DEDUP_REMOVED lines=11> */
[-C--:B--2---:R-:W-:Y:S02]  /*d310*/  @!P3 LEA.HI.X R7, R7, R3.reuse, R12, 0x1, P4 ;  /* 0x000000030707b211 */ /* 0x084fe400020f0c0c */
        /* <DEDUP_REMOVED lines=10> */
.L_x_13500:
[----:B------:R-:W-:Y:S05]  /*d3c0*/  BSYNC B0 ;  /* 0x0000000000007941 */ /* 0x000fea0003800000 */
.L_x_13490:
[----:B------:R-:W-:Y:S02]  /*d3d0*/  ULDC UR4, c[0x0][0xc3c] ;  /* 0x00030f0000047ab9 */ /* 0x000fe40000000800 */
[----:B------:R-:W-:-:S06]  /*d3e0*/  UISETP.GE.AND UP0, UPT, UR7, UR4, UPT ;  /* 0x000000040700728c */ /* 0x000fcc000bf06270 */
[----:B------:R-:W-:-:S13]  /*d3f0*/  PLOP3.LUT P0, PT, PT, PT, UP0, 0x80, 0x0 ;  /* 0x000000000000781c */ /* 0x000fda0003f0f008 */
[----:B------:R-:W-:Y:S05]  /*d400*/  @!P0 BRA `(.L_x_13512) ;  /* 0xffffff3c00448947 */ /* 0x000fea000383ffff */
[----:B------:R-:W-:Y:S05]  /*d410*/  EXIT ;  /* 0x000000000000794d */ /* 0x000fea0003800000 */
.L_x_13453:
        /* <DEDUP_REMOVED lines=20> */
.L_x_13513:
        /* <DEDUP_REMOVED lines=43> */
.L_x_13517:
        /* <DEDUP_REMOVED lines=39> */
.L_x_13515:
        /* <DEDUP_REMOVED lines=12> */
.L_x_13518:
        /* <DEDUP_REMOVED lines=63> */
.L_x_13519:
        /* <DEDUP_REMOVED lines=61> */
.L_x_13520:
[----:B01----:R-:W-:-:S05]  /*e300*/  LOP3.LUT R3, RZ, R2, RZ, 0x33, !PT ;  /* 0x00000002ff037212 */ /* 0x003fca00078e33ff */
[----:B------:R-:W-:-:S05]  /*e310*/  IMAD.IADD R2, R4, 0x1, R3 ;  /* 0x0000000104027824 */ /* 0x000fca00078e0203 */
[----:B------:R1:W-:Y:S01]  /*e320*/  STL [R1+0x4], R2 ;  /* 0x0000040201007387 */ /* 0x0003e20000100800 */
[----:B------:R-:W-:Y:S05]  /*e330*/  BRA `(.L_x_13521) ;  /* 0x0000000000107947 */ /* 0x000fea0003800000 */
.L_x_13516:
[----:B------:R-:W-:Y:S01]  /*e340*/  IMAD.U32 R2, RZ, RZ, UR6 ;  /* 0x00000006ff027e24 */ /* 0x000fe2000f8e00ff */
[----:B------:R0:W-:Y:S04]  /*e350*/  STL [R1+0x4], RZ ;  /* 0x000004ff01007387 */ /* 0x0001e80000100800 */
[----:B------:R0:W-:Y:S04]  /*e360*/  STL [R1+0x8], RZ ;  /* 0x000008ff01007387 */ /* 0x0001e80000100800 */
[----:B------:R0:W-:Y:S02]  /*e370*/  STL [R1], R2 ;  /* 0x0000000201007387 */ /* 0x0001e40000100800 */
.L_x_13521:
        /* <DEDUP_REMOVED lines=10> */
.L_x_13514:
        /* <DEDUP_REMOVED lines=9> */
[C---:B----4-:R-:W-:Y:S01]  /*e4b0*/  IMAD.SHL.U32 R0, R6.reuse, 0x8, RZ ;  /* 0x0000000806007824 */ /* 0x050fe200078e00ff */
[----:B------:R-:W-:Y:S01]  /*e4c0*/  LOP3.LUT R4, R6, 0x7f, RZ, 0xc0, !PT ;  /* 0x0000007f06047812 */ /* 0x000fe200078ec0ff */
[----:B------:R-:W-:Y:S01]  /*e4d0*/  UMOV UR4, 0x400 ;  /* 0x0000040000047882 */ /* 0x000fe20000000000 */
[----:B------:R-:W-:Y:S01]  /*e4e0*/  BSSY B8, `(.L_x_13522) ;  /* 0x00005a3000087945 */ /* 0x000fe20003800000 */
[----:B------:R-:W-:Y:S01]  /*e4f0*/  IMAD.MOV.U32 R19, RZ, RZ, RZ ;  /* 0x000000ffff137224 */ /* 0x000fe200078e00ff */
[----:B------:R-:W-:Y:S01]  /*e500*/  LOP3.LUT R3, R0, 0x1f8, RZ, 0xc0, !PT ;  /* 0x000001f800037812 */ /* 0x000fe200078ec0ff */
[----:B01----:R-:W-:Y:S01]  /*e510*/  IMAD.SHL.U32 R2, R4, 0x8, RZ ;  /* 0x0000000804027824 */ /* 0x003fe200078e00ff */
        /* <DEDUP_REMOVED lines=14> */
.L_x_13626:
[----:B0-2---:R-:W2:Y:S01]  /*e600*/  LDL R0, [R1+0xc] ;  /* 0x00000c0001007983 */ /* 0x005ea20000100800 */
        /* <DEDUP_REMOVED lines=8> */
[----:B---3--:R-:W2:Y:S01]  /*e690*/  LDG.E R11, desc[UR38][R2.64] ;  /* 0x00000026020b7981 */ /* 0x008ea2000c1e1900 */
        /* <DEDUP_REMOVED lines=46> */
.L_x_13523:
        /* <DEDUP_REMOVED lines=18> */
.L_x_13524:
[----:B------:R-:W-:Y:S05]  /*eaa0*/  @!P0 BRA `(.L_x_13525) ;  /* 0x00000000000c8947 */ /* 0x000fea0003800000 */
[----:B------:R-:W3:Y:S04]  /*eab0*/  LDG.E R6, desc[UR38][R4.64] ;  /* 0x0000002604067981 */ /* 0x000ee8000c1e1900 */
[----:B------:R-:W3:Y:S02]  /*eac0*/  LDG.E R4, desc[UR38][R4.64+0x4] ;  /* 0x0000042604047981 */ /* 0x000ee4000c1e1900 */
[----:B---3--:R-:W-:-:S07]  /*ead0*/  IMAD.IADD R6, R4, 0x1, -R6 ;  /* 0x0000000104067824 */ /* 0x008fce00078e0a06 */
.L_x_13525:
        /* <DEDUP_REMOVED lines=12> */
[----:B--2---:R-:W-:Y:S01]  /*eba0*/  @P0 SHF.R.U32.HI R0, RZ, R4, R3 ;  /* 0x00000004ff000219 */ /* 0x004fe20000011603 */
[C---:B------:R-:W-:Y:S01]  /*ebb0*/  VIADD R4, R6.reuse, 0x5f ;  /* 0x0000005f06047836 */ /* 0x040fe20000000000 */
[----:B------:R-:W-:Y:S02]  /*ebc0*/  IADD3 R6, R6, 0x60, -R9 ;  /* 0x0000006006067810 */ /* 0x000fe40007ffe809 */
[----:B-1----:R-:W-:Y:S01]  /*ebd0*/  LOP3.LUT R9, R2, 0xff, RZ, 0xc0, !PT ;  /* 0x000000ff02097812 */ /* 0x002fe200078ec0ff */
[----:B------:R-:W-:-:S04]  /*ebe0*/  IMAD.HI R4, R4, 0x2aaaaaab, RZ ;  /* 0x2aaaaaab04047827 */ /* 0x000fc800078e02ff */
[----:B------:R-:W-:Y:S01]  /*ebf0*/  IMAD.IADD R0, R6, 0x1, R0 ;  /* 0x0000000106007824 */ /* 0x000fe200078e0200 */
[----:B------:R-:W-:-:S03]  /*ec00*/  SHF.R.U32.HI R3, RZ, 0x1f, R4 ;  /* 0x0000001fff037819 */ /* 0x000fc60000011604 */
[----:B------:R-:W-:Y:S01]  /*ec10*/  IMAD.HI R0, R0, 0x2aaaaaab, RZ ;  /* 0x2aaaaaab00007827 */ /* 0x000fe200078e02ff */
[----:B------:R-:W-:-:S04]  /*ec20*/  LEA.HI.SX32 R4, R4, R3, 0x1c ;  /* 0x0000000304047211 */ /* 0x000fc800078fe2ff */
[----:B------:R-:W-:-:S04]  /*ec30*/  SHF.R.U32.HI R3, RZ, 0x1f, R0 ;  /* 0x0000001fff037819 */ /* 0x000fc80000011600 */
[----:B------:R-:W-:Y:S02]  /*ec40*/  LEA.HI.SX32 R3, R0, R3, 0x1c ;  /* 0x0000000300037211 */ /* 0x000fe400078fe2ff */
[----:B------:R-:W-:Y:S02]  /*ec50*/  SHF.R.U32.HI R0, RZ, 0x10, R2 ;  /* 0x00000010ff007819 */ /* 0x000fe40000011602 */
[----:B------:R-:W-:Y:S02]  /*ec60*/  VIMNMX R8, R4, R3, PT ;  /* 0x0000000304087248 */ /* 0x000fe40003fe0100 */
[----:B------:R-:W-:Y:S02]  /*ec70*/  ISETP.NE.AND P0, PT, R0, RZ, PT ;  /* 0x000000ff0000720c */ /* 0x000fe40003f05270 */
[----:B------:R-:W-:Y:S01]  /*ec80*/  ISETP.GE.AND P1, PT, R8, 0x1, PT ;  /* 0x000000010800780c */ /* 0x000fe20003f26270 */
[----:B------:R0:W-:Y:S04]  /*ec90*/  STL [R1+0x34], R8 ;  /* 0x0000340801007387 */ /* 0x0001e80000100800 */
[----:B------:R0:W-:Y:S04]  /*eca0*/  STL [R1+0x40], R5 ;  /* 0x0000400501007387 */ /* 0x0001e80000100800 */
[----:B------:R0:W-:Y:S02]  /*ecb0*/  STL [R1+0x58], R9 ;  /* 0x0000580901007387 */ /* 0x0001e40000100800 */
[----:B------:R-:W1:Y:S02]  /*ecc0*/  @!P0 LDC R0, c[0x0][0x9f0] ;  /* 0x00027c00ff008b82 */ /* 0x000e640000000800 */
        /* <DEDUP_REMOVED lines=29> */
.L_x_13527:
[----:B------:R-:W-:Y:S05]  /*eea0*/  BSYNC B0 ;  /* 0x0000000000007941 */ /* 0x000fea0003800000 */
.L_x_13526:
        /* <DEDUP_REMOVED lines=18> */
[----:B-1----:R-:W4:Y:S01]  /*efd0*/  @P0 ATOMG.E.ADD.STRONG.GPU PT, R3, desc[UR38][R2.64], R5 ;  /* 0x00000005020309a8 */ /* 0x002f2200081ee1e6 */
[----:B------:R-:W0:Y:S02]  /*efe0*/  S2R R4, SR_LTMASK ;  /* 0x0000000000047919 */ /* 0x000e240000003900 */
[----:B0-----:R-:W-:-:S04]  /*eff0*/  LOP3.LUT R4, R4, UR4, RZ, 0xc0, !PT ;  /* 0x0000000404047c12 */ /* 0x001fc8000f8ec0ff */
[----:B---3--:R-:W0:Y:S01]  /*f000*/  POPC R7, R4 ;  /* 0x0000000400077309 */ /* 0x008e220000000000 */
[----:B----4-:R-:W0:Y:S02]  /*f010*/  SHFL.IDX PT, R0, R3, R0, 0x1f ;  /* 0x00001f0003007589 */ /* 0x010e2400000e0000 */
[----:B0-----:R-:W-:-:S05]  /*f020*/  IADD3 R0, R0, UR37, R7 ;  /* 0x0000002500007c10 */ /* 0x001fca000fffe007 */
[----:B------:R4:W-:Y:S01]  /*f030*/  STL [R1], R0 ;  /* 0x0000000001007387 */ /* 0x0009e20000100800 */
[----:B------:R-:W-:Y:S05]  /*f040*/  BRA `(.L_x_13530) ;  /* 0x0000003c00347947 */ /* 0x000fea0003800000 */
.L_x_13529:
        /* <DEDUP_REMOVED lines=20> */
.L_x_13532:
[----:B------:R-:W-:Y:S05]  /*f190*/  BSYNC B6 ;  /* 0x0000000000067941 */ /* 0x000fea0003800000 */
.L_x_13531:
        /* <DEDUP_REMOVED lines=20> */
.L_x_13535:
        /* <DEDUP_REMOVED lines=16> */
.L_x_13534:
[----:B------:R-:W-:Y:S05]  /*f3e0*/  BSYNC B6 ;  /* 0x0000000000067941 */ /* 0x000fea0003800000 */
.L_x_13533:
        /* <DEDUP_REMOVED lines=24> */
.L_x_13642:
[----:B0-----:R-:W3:Y:S01]  /*f570*/  LDL.LU R4, [R1+0x14] ;  /* 0x0000140001047983 */ /* 0x001ee20000300800 */
[----:B------:R-:W-:Y:S02]  /*f580*/  PLOP3.LUT P1, PT, PT, PT, PT, 0x8, 0x0 ;  /* 0x000000000000781c */ /* 0x000fe40003f2e170 */
[----:B-1----:R-:W-:Y:S01]  /*f590*/  ISETP.NE.AND P0, PT, R14, RZ, PT ;  /* 0x000000ff0e00720c */ /* 0x002fe20003f05270 */
        /* <DEDUP_REMOVED lines=8> */
.L_x_13645:
        /* <DEDUP_REMOVED lines=24> */
.L_x_13539:
[----:B-1----:R-:W3:Y:S01]  /*f7a0*/  LDL R2, [R1+0x10] ;  /* 0x0000100001027983 */ /* 0x002ee20000100800 */
[----:B0-----:R-:W-:Y:S01]  /*f7b0*/  IMAD R0, R19, 0x8, R18 ;  /* 0x0000000813007824 */ /* 0x001fe200078e0212 */
[----:B---3--:R-:W-:-:S04]  /*f7c0*/  SHF.L.U32 R2, R2, 0x1f, RZ ;  /* 0x0000001f02027819 */ /* 0x008fc800000006ff */
[----:B------:R-:W0:Y:S02]  /*f7d0*/  SYNCS.PHASECHK.TRANS64.TRYWAIT P0, [R0+URZ+0x22840], R2 ;  /* 0x02284002000075a7 */ /* 0x000e24000800017f */
[----:B0-----:R-:W-:Y:S05]  /*f7e0*/  @!P0 BRA `(.L_x_13540) ;  /* 0x0000004c00a88947 */ /* 0x001fea0003800000 */
.L_x_13646:
        /* <DEDUP_REMOVED lines=11> */
.L_x_13541:
[----:B------:R-:W3:Y:S04]  /*f8a0*/  LDL R4, [R1+0x2c] ;  /* 0x00002c0001047983 */ /* 0x000ee80000100800 */
[----:B------:R-:W4:Y:S04]  /*f8b0*/  LDL R3, [R1+0x1c] ;  /* 0x00001c0001037983 */ /* 0x000f280000100800 */
[----:B0-----:R-:W2:Y:S01]  /*f8c0*/  LDL.LU R2, [R1+0x14] ;  /* 0x0000140001027983 */ /* 0x001ea20000300800 */
        /* <DEDUP_REMOVED lines=21> */
.L_x_13537:
[----:B------:R-:W3:Y:S04]  /*fa20*/  LDL.LU R3, [R1+0x3c] ;  /* 0x00003c0001037983 */ /* 0x000ee80000300800 */
[----:B------:R-:W4:Y:S04]  /*fa30*/  LDL.LU R5, [R1+0x24] ;  /* 0x0000240001057983 */ /* 0x000f280000300800 */
[----:B0-----:R-:W5:Y:S01]  /*fa40*/  LDL.LU R4, [R1+0x48] ;  /* 0x0000480001047983 */ /* 0x001f620000300800 */
        /* <DEDUP_REMOVED lines=37> */
.L_x_13543:
[----:B------:R-:W-:Y:S05]  /*fca0*/  BSYNC B6 ;  /* 0x0000000000067941 */ /* 0x000fea0003800000 */
.L_x_13542:
[----:B0-----:R-:W3:Y:S01]  /*fcb0*/  LDL.LU R0, [R1+0x48] ;  /* 0x0000480001007983 */ /* 0x001ee20000300800 */
[----:B------:R-:W-:Y:S01]  /*fcc0*/  ULDC.64 UR4, c[0x0][0x2d8] ;  /* 0x0000b60000047ab9 */ /* 0x000fe20000000a00 */
[----:B------:R-:W0:Y:S01]  /*fcd0*/  LDC R7, c[0x0][0x448] ;  /* 0x00011200ff077b82 */ /* 0x000e220000000800 */
[----:B------:R-:W-:Y:S01]  /*fce0*/  ULDC UR6, c[0x0][0x2b8] ;  /* 0x0000ae0000067ab9 */ /* 0x000fe20000000800 */
[----:B------:R-:W4:Y:S04]  /*fcf0*/  LDL.LU R4, [R1+0x3c] ;  /* 0x00003c0001047983 */ /* 0x000f280000300800 */
[----:B------:R-:W4:Y:S04]  /*fd00*/  LDL.LU.64 R2, [R1+0x50] ;  /* 0x0000500001027983 */ /* 0x000f280000300a00 */
[----:B------:R-:W3:Y:S04]  /*fd10*/  LDL.LU R5, [R1+0x24] ;  /* 0x0000240001057983 */ /* 0x000ee80000300800 */
[----:B------:R-:W3:Y:S04]  /*fd20*/  LDL R8, [R1+0x4] ;  /* 0x0000040001087983 */ /* 0x000ee80000100800 */
[----:B------:R1:W5:Y:S01]  /*fd30*/  LDL R9, [R1+0x28] ;  /* 0x0000280001097983 */ /* 0x0003620000100800 */
[----:B0-----:R-:W-:-:S13]  /*fd40*/  ISETP.NE.AND P0, PT, R7, 0x1, PT ;  /* 0x000000010700780c */ /* 0x001fda0003f05270 */
[----:B------:R-:W0:Y:S01]  /*fd50*/  @P0 LDC R6, c[0x0][0x450] ;  /* 0x00011400ff060b82 */ /* 0x000e220000000800 */
[----:B--2---:R-:W2:Y:S02]  /*fd60*/  S2R R10, SR_TID.X ;  /* 0x00000000000a7919 */ /* 0x004ea40000002100 */
[----:B--2---:R-:W-:-:S05]  /*fd70*/  IMAD.SHL.U32 R10, R10, 0x8, RZ ;  /* 0x000000080a0a7824 */ /* 0x004fca00078e00ff */
[----:B------:R-:W-:Y:S01]  /*fd80*/  LOP3.LUT R10, R10, 0x38, RZ, 0xc0, !PT ;  /* 0x000000380a0a7812 */ /* 0x000fe200078ec0ff */
[----:B----4-:R-:W-:Y:S02]  /*fd90*/  IMAD.MOV.U32 R3, RZ, RZ, R4 ;  /* 0x000000ffff037224 */ /* 0x010fe400078e0004 */
[----:B------:R-:W2:Y:S01]  /*fda0*/  S2R R4, SR_TID.X ;  /* 0x0000000000047919 */ /* 0x000ea20000002100 */
        /* <DEDUP_REMOVED lines=8> */
[----:B--2---:R-:W-:-:S04]  /*fe30*/  LOP3.LUT R4, R4, 0x7f, RZ, 0xc0, !PT ;  /* 0x0000007f04047812 */ /* 0x004fc800078ec0ff */
[----:B------:R-:W-:Y:S02]  /*fe40*/  SHF.R.U32.HI R5, RZ, 0x3, R4 ;  /* 0x00000003ff057819 */ /* 0x000fe40000011604 */
[----:B------:R-:W2:Y:S02]  /*fe50*/  S2R R4, SR_TID.X ;  /* 0x0000000000047919 */ /* 0x000ea40000002100 */
[----:B--2---:R-:W-:-:S05]  /*fe60*/  IMAD.SHL.U32 R4, R4, 0x10, RZ ;  /* 0x0000001004047824 */ /* 0x004fca00078e00ff */
[----:B------:R-:W-:Y:S02]  /*fe70*/  LOP3.LUT R4, R5, 0x70, R4, 0xf8, !PT ;  /* 0x0000007005047812 */ /* 0x000fe400078ef804 */
[----:B------:R-:W2:Y:S03]  /*fe80*/  @P0 LDC R5, c[0x0][0x44c] ;  /* 0x00011300ff050b82 */ /* 0x000ea60000000800 */
[----:B------:R-:W-:-:S04]  /*fe90*/  IMAD R4, R8, 0x80, R4 ;  /* 0x0000008008047824 */ /* 0x000fc800078e0204 */
[----:B------:R-:W-:Y:S02]  /*fea0*/  IMAD.MOV.U32 R0, RZ, RZ, R4 ;  /* 0x000000ffff007224 */ /* 0x000fe400078e0004 */
[----:B--2---:R-:W-:-:S05]  /*feb0*/  @P0 IMAD.HI.U32 R5, R4, R5, RZ ;  /* 0x0000000504050227 */ /* 0x004fca00078e00ff */
        /* <DEDUP_REMOVED lines=20> */
[----:B------:R-:W2:Y:S04]  /*10000*/  LDL.LU R6, [R1+0x44] ;  /* 0x0000440001067983 */ /* 0x000ea80000300800 */
[----:B------:R-:W3:Y:S01]  /*10010*/  LDL.LU R5, [R1+0x4] ;  /* 0x0000040001057983 */ /* 0x000ee20000300800 */
[----:B------:R-:W0:Y:S02]  /*10020*/  S2R R8, SR_TID.X ;  /* 0x0000000000087919 */ /* 0x000e240000002100 */
[----:B0-----:R-:W-:-:S04]  /*10030*/  LOP3.LUT R8, R8, 0x7f, RZ, 0xc0, !PT ;  /* 0x0000007f08087812 */ /* 0x001fc800078ec0ff */
[----:B------:R-:W-:Y:S01]  /*10040*/  SHF.R.U32.HI R8, RZ, 0x3, R8 ;  /* 0x00000003ff087819 */ /* 0x000fe20000011608 */
[----:B--2---:R-:W-:Y:S02]  /*10050*/  IMAD R3, R6, R7, RZ ;  /* 0x0000000706037224 */ /* 0x004fe400078e02ff */
[----:B------:R-:W0:Y:S02]  /*10060*/  SHFL.IDX PT, R7, R2, RZ, 0x181f ;  /* 0x00181fff02077589 */ /* 0x000e2400000e0000 */
[----:B---3--:R-:W-:Y:S02]  /*10070*/  IMAD R4, R5, 0x80, R8 ;  /* 0x0000008005047824 */ /* 0x008fe400078e0208 */
[----:B------:R-:W1:Y:S03]  /*10080*/  SHFL.IDX PT, R6, R0, RZ, 0x181f ;  /* 0x00181fff00067589 */ /* 0x000e6600000e0000 */
[----:B------:R-:W-:-:S13]  /*10090*/  ISETP.GE.AND P1, PT, R4, R3, PT ;  /* 0x000000030400720c */ /* 0x000fda0003f26270 */
[----:B0-----:R-:W-:-:S05]  /*100a0*/  @!P1 LEA R7, P2, R10, R7, 0x1 ;  /* 0x000000070a079211 */ /* 0x001fca00078408ff */
[----:B-1----:R-:W-:-:S05]  /*100b0*/  @!P1 IMAD.X R6, RZ, RZ, R6, P2 ;  /* 0x000000ffff069224 */ /* 0x002fca00010e0606 */
[----:B------:R-:W-:-:S04]  /*100c0*/  @!P1 LOP3.LUT R7, R7, R6, RZ, 0x3c, !PT ;  /* 0x0000000607079212 */ /* 0x000fc800078e3cff */
[----:B------:R-:W-:Y:S01]  /*100d0*/  @!P1 LOP3.LUT R6, R7, R6, RZ, 0x3c, !PT ;  /* 0x0000000607069212 */ /* 0x000fe200078e3cff */
[----:B------:R-:W-:-:S03]  /*100e0*/  VIADD R5, R4, 0x10 ;  /* 0x0000001004057836 */ /* 0x000fc60000000000 */
        /* <DEDUP_REMOVED lines=58> */
.L_x_13663:
        /* <DEDUP_REMOVED lines=10> */
.L_x_13545:
        /* <DEDUP_REMOVED lines=18> */
.L_x_13664:
[----:B------:R-:W-:Y:S05]  /*10650*/  BSYNC B0 ;  /* 0x0000000000007941 */ /* 0x000fea0003800000 */
.L_x_13546:
[----:B------:R-:W2:Y:S01]  /*10660*/  LDL R2, [R1+0x14] ;  /* 0x0000140001027983 */ /* 0x000ea20000100800 */
[----:B------:R-:W-:Y:S01]  /*10670*/  BSSY B0, `(.L_x_13548) ;  /* 0x000005a000007945 */ /* 0x000fe20003800000 */
[----:B--2---:R-:W-:-:S13]  /*10680*/  LOP3.LUT P0, RZ, R2, 0x1, RZ, 0xc0, !PT ;  /* 0x0000000102ff7812 */ /* 0x004fda000780c0ff */
[----:B------:R-:W-:Y:S05]  /*10690*/  @!P0 BRA `(.L_x_13549) ;  /* 0x00000004005c8947 */ /* 0x000fea0003800000 */
[----:B------:R-:W0:Y:S01]  /*106a0*/  LDL R4, [R1+0x10] ;  /* 0x0000100001047983 */ /* 0x000e220000100800 */
[----:B------:R-:W-:Y:S01]  /*106b0*/  IMAD R2, R19, 0x8, R18 ;  /* 0x0000000813027824 */ /* 0x000fe200078e0212 */
[----:B------:R-:W-:Y:S01]  /*106c0*/  BSSY B1, `(.L_x_13550) ;  /* 0x0000007000017945 */ /* 0x000fe20003800000 */
[----:B------:R-:W2:Y:S02]  /*106d0*/  S2R R3, SR_TID.X ;  /* 0x0000000000037919 */ /* 0x000ea40000002100 */
[----:B--2---:R-:W-:-:S04]  /*106e0*/  LOP3.LUT R3, R3, 0x7f, RZ, 0xc0, !PT ;  /* 0x0000007f03037812 */ /* 0x004fc800078ec0ff */
[----:B------:R-:W-:Y:S02]  /*106f0*/  ISETP.NE.AND P1, PT, R3, RZ, PT ;  /* 0x000000ff0300720c */ /* 0x000fe40003f25270 */
[----:B0-----:R-:W-:-:S04]  /*10700*/  SHF.L.U32 R0, R4, 0x1f, RZ ;  /* 0x0000001f04007819 */ /* 0x001fc800000006ff */
[----:B------:R-:W0:Y:S02]  /*10710*/  SYNCS.PHASECHK.TRANS64.TRYWAIT P0, [R2+URZ+0x22860], R0 ;  /* 0x02286000020075a7 */ /* 0x000e24000800017f */
[----:B0-----:R-:W-:Y:S05]  /*10720*/  @!P0 BRA `(.L_x_13551) ;  /* 0x00000048009c8947 */ /* 0x001fea0003800000 */
.L_x_13665:
[----:B------:R-:W-:Y:S05]  /*10730*/  BSYNC B1 ;  /* 0x0000000000017941 */ /* 0x000fea0003800000 */
.L_x_13550:
        /* <DEDUP_REMOVED lines=9> */
.L_x_13553:
[----:B------:R-:W-:Y:S05]  /*107d0*/  BSYNC B1 ;  /* 0x0000000000017941 */ /* 0x000fea0003800000 */
.L_x_13552:
        /* <DEDUP_REMOVED lines=12> */
.L_x_13554:
        /* <DEDUP_REMOVED lines=15> */
.L_x_13555:
        /* <DEDUP_REMOVED lines=15> */
.L_x_13556:
        /* <DEDUP_REMOVED lines=15> */
.L_x_13557:
        /* <DEDUP_REMOVED lines=10> */
.L_x_13549:
[----:B------:R-:W-:Y:S05]  /*10c10*/  BSYNC B0 ;  /* 0x0000000000007941 */ /* 0x000fea0003800000 */
.L_x_13548:
        /* <DEDUP_REMOVED lines=54> */
.L_x_13564:
        /* <DEDUP_REMOVED lines=8> */
.L_x_13666:
[----:B------:R-:W-:Y:S05]  /*11000*/  BSYNC B3 ;  /* 0x0000000000037941 */ /* 0x000fea0003800000 */
.L_x_13565:
        /* <DEDUP_REMOVED lines=9> */
.L_x_13568:
[----:B------:R-:W-:Y:S05]  /*110a0*/  BSYNC B3 ;  /* 0x0000000000037941 */ /* 0x000fea0003800000 */
.L_x_13567:
        /* <DEDUP_REMOVED lines=12> */
.L_x_13569:
        /* <DEDUP_REMOVED lines=13> */
.L_x_13667:
[----:B------:R-:W-:Y:S05]  /*11240*/  BSYNC B3 ;  /* 0x0000000000037941 */ /* 0x000fea0003800000 */
.L_x_13570:
        /* <DEDUP_REMOVED lines=11> */
.L_x_13573:
[----:B------:R-:W-:Y:S05]  /*11300*/  BSYNC B3 ;  /* 0x0000000000037941 */ /* 0x000fea0003800000 */
.L_x_13572:
        /* <DEDUP_REMOVED lines=9> */
.L_x_13574:
        /* <DEDUP_REMOVED lines=15> */
.L_x_13575:
        /* <DEDUP_REMOVED lines=15> */
.L_x_13576:
        /* <DEDUP_REMOVED lines=15> */
.L_x_13577:
        /* <DEDUP_REMOVED lines=10> */
.L_x_13563:
[----:B------:R-:W-:Y:S05]  /*11710*/  BSYNC B1 ;  /* 0x0000000000017941 */ /* 0x000fea0003800000 */
.L_x_13562:
[----:B------:R-:W2:Y:S02]  /*11720*/  LDL.LU R5, [R1+0x38] ;  /* 0x0000380001057983 */ /* 0x000ea40000300800 */
[----:B--2---:R-:W-:-:S07]  /*11730*/  VIADD R0, R5, 0xfffffffd ;  /* 0xfffffffd05007836 */ /* 0x004fce0000000000 */
.L_x_13561:
[----:B------:R-:W-:Y:S05]  /*11740*/  BSYNC B2 ;  /* 0x0000000000027941 */ /* 0x000fea0003800000 */
.L_x_13560:
[----:B------:R-:W-:Y:S01]  /*11750*/  VIADD R8, R8, 0xfffffffe ;  /* 0xfffffffe08087836 */ /* 0x000fe20000000000 */
[----:B------:R-:W-:-:S04]  /*11760*/  LOP3.LUT R4, RZ, R4, RZ, 0x33, !PT ;  /* 0x00000004ff047212 */ /* 0x000fc800078e33ff */
[----:B------:R-:W-:-:S13]  /*11770*/  ISETP.NE.AND P0, PT, R8, R4, PT ;  /* 0x000000040800720c */ /* 0x000fda0003f05270 */
[----:B------:R-:W-:Y:S05]  /*11780*/  @!P0 BRA `(.L_x_13559) ;  /* 0x0000001000f88947 */ /* 0x000fea0003800000 */
.L_x_13610:
        /* <DEDUP_REMOVED lines=35> */
.L_x_13580:
        /* <DEDUP_REMOVED lines=8> */
.L_x_13668:
[----:B------:R-:W-:Y:S05]  /*11a40*/  BSYNC B2 ;  /* 0x0000000000027941 */ /* 0x000fea0003800000 */
.L_x_13581:
        /* <DEDUP_REMOVED lines=9> */
.L_x_13584:
[----:B------:R-:W-:Y:S05]  /*11ae0*/  BSYNC B2 ;  /* 0x0000000000027941 */ /* 0x000fea0003800000 */
.L_x_13583:
        /* <DEDUP_REMOVED lines=12> */
.L_x_13585:
        /* <DEDUP_REMOVED lines=13> */
.L_x_13669:
[----:B------:R-:W-:Y:S05]  /*11c80*/  BSYNC B2 ;  /* 0x0000000000027941 */ /* 0x000fea0003800000 */
.L_x_13586:
        /* <DEDUP_REMOVED lines=11> */
.L_x_13589:
[----:B------:R-:W-:Y:S05]  /*11d40*/  BSYNC B2 ;  /* 0x0000000000027941 */ /* 0x000fea0003800000 */
.L_x_13588:
        /* <DEDUP_REMOVED lines=9> */
.L_x_13590:
        /* <DEDUP_REMOVED lines=15> */
.L_x_13591:
        /* <DEDUP_REMOVED lines=15> */
.L_x_13592:
        /* <DEDUP_REMOVED lines=15> */
.L_x_13593:
        /* <DEDUP_REMOVED lines=10> */
.L_x_13579:
[----:B------:R-:W-:Y:S05]  /*12150*/  BSYNC B1 ;  /* 0x0000000000017941 */ /* 0x000fea0003800000 */
.L_x_13578:
[----:B------:R-:W2:Y:S01]  /*12160*/  LDL R2, [R1+0x14] ;  /* 0x0000140001027983 */ /* 0x000ea20000100800 */
[----:B------:R-:W-:Y:S01]  /*12170*/  VIADD R7, R7, 0x1 ;  /* 0x0000000107077836 */ /* 0x000fe20000000000 */
[----:B------:R-:W-:Y:S04]  /*12180*/  BSSY B1, `(.L_x_13594) ;  /* 0x000009a000017945 */ /* 0x000fe80003800000 */
[----:B------:R-:W-:-:S04]  /*12190*/  ISETP.NE.AND P0, PT, R7, 0x2, PT ;  /* 0x000000020700780c */ /* 0x000fc80003f05270 */
[----:B------:R-:W-:Y:S02]  /*121a0*/  SEL R19, R7, RZ, P0 ;  /* 0x000000ff07137207 */ /* 0x000fe40000000000 */
[----:B--2---:R-:W-:Y:S02]  /*121b0*/  LOP3.LUT P2, RZ, R2, 0x1, RZ, 0xc0, !PT ;  /* 0x0000000102ff7812 */ /* 0x004fe4000784c0ff */
        /* <DEDUP_REMOVED lines=29> */
.L_x_13596:
        /* <DEDUP_REMOVED lines=8> */
.L_x_13670:
[----:B------:R-:W-:Y:S05]  /*12410*/  BSYNC B2 ;  /* 0x0000000000027941 */ /* 0x000fea0003800000 */
.L_x_13597:
        /* <DEDUP_REMOVED lines=9> */
.L_x_13600:
[----:B------:R-:W-:Y:S05]  /*124b0*/  BSYNC B2 ;  /* 0x0000000000027941 */ /* 0x000fea0003800000 */
.L_x_13599:
        /* <DEDUP_REMOVED lines=12> */
.L_x_13601:
        /* <DEDUP_REMOVED lines=13> */
.L_x_13671:
[----:B------:R-:W-:Y:S05]  /*12650*/  BSYNC B2 ;  /* 0x0000000000027941 */ /* 0x000fea0003800000 */
.L_x_13602:
        /* <DEDUP_REMOVED lines=11> */
.L_x_13605:
[----:B------:R-:W-:Y:S05]  /*12710*/  BSYNC B2 ;  /* 0x0000000000027941 */ /* 0x000fea0003800000 */
.L_x_13604:
        /* <DEDUP_REMOVED lines=9> */
.L_x_13606:
        /* <DEDUP_REMOVED lines=15> */
.L_x_13607:
        /* <DEDUP_REMOVED lines=15> */
.L_x_13608:
        /* <DEDUP_REMOVED lines=15> */
.L_x_13609:
        /* <DEDUP_REMOVED lines=10> */
.L_x_13595:
[----:B------:R-:W-:Y:S05]  /*12b20*/  BSYNC B1 ;  /* 0x0000000000017941 */ /* 0x000fea0003800000 */
.L_x_13594:
[----:B------:R-:W2:Y:S01]  /*12b30*/  LDL R5, [R1+0x20] ;  /* 0x0000200001057983 */ /* 0x000ea20000100800 */
[----:B------:R-:W-:Y:S01]  /*12b40*/  VIADD R0, R0, 0xfffffffe ;  /* 0xfffffffe00007836 */ /* 0x000fe20000000000 */
[----:B--2---:R-:W-:-:S13]  /*12b50*/  ISETP.GT.AND P0, PT, R6, R5, PT ;  /* 0x000000050600720c */ /* 0x004fda0003f04270 */
[----:B------:R-:W-:Y:S05]  /*12b60*/  @P0 BRA `(.L_x_13610) ;  /* 0xffffffec00080947 */ /* 0x000fea000383ffff */
.L_x_13559:
[----:B------:R-:W-:Y:S05]  /*12b70*/  BSYNC B0 ;  /* 0x0000000000007941 */ /* 0x000fea0003800000 */
.L_x_13558:
        /* <DEDUP_REMOVED lines=20> */
[----:B-1----:R-:W1:Y:S01]  /*12cc0*/  POPC R7, R4 ;  /* 0x0000000400077309 */ /* 0x002e620000000000 */
[----:B--2---:R-:W1:Y:S02]  /*12cd0*/  SHFL.IDX PT, R0, R3, R0, 0x1f ;  /* 0x00001f0003007589 */ /* 0x004e6400000e0000 */
[----:B-1----:R-:W-:-:S05]  /*12ce0*/  IADD3 R0, R0, UR37, R7 ;  /* 0x0000002500007c10 */ /* 0x002fca000fffe007 */
[----:B------:R3:W-:Y:S02]  /*12cf0*/  STL [R1], R0 ;  /* 0x0000000001007387 */ /* 0x0007e40000100800 */
.L_x_13612:
[----:B------:R-:W-:Y:S05]  /*12d00*/  BSYNC B0 ;  /* 0x0000000000007941 */ /* 0x000fea0003800000 */
.L_x_13611:
[----:B------:R-:W-:-:S07]  /*12d10*/  SEL R19, R19, RZ, P0 ;  /* 0x000000ff13137207 */ /* 0x000fce0000000000 */
.L_x_13530:
[----:B------:R-:W-:Y:S05]  /*12d20*/  BSYNC B7 ;  /* 0x0000000000077941 */ /* 0x000fea0003800000 */
.L_x_13528:
        /* <DEDUP_REMOVED lines=9> */
[----:B01----:R-:W0:Y:S04]  /*12dc0*/  LDS.128 R4, [R18+0x228d0] ;  /* 0x0228d00012047984 */ /* 0x003e280000000c00 */
[----:B0-----:R1:W-:Y:S04]  /*12dd0*/  STL.64 [R1], R4 ;  /* 0x0000000401007387 */ /* 0x0013e80000100a00 */
[----:B------:R1:W-:Y:S01]  /*12de0*/  STL.64 [R1+0x8], R6 ;  /* 0x0000080601007387 */ /* 0x0003e20000100a00 */
[----:B------:R-:W-:Y:S06]  /*12df0*/  BAR.ARV 0x4, 0x180 ;  /* 0x0106000000007b1d */ /* 0x000fec0000002000 */
[----:B------:R-:W-:Y:S05]  /*12e00*/  BRA `(.L_x_13614) ;  /* 0x0000001000307947 */ /* 0x000fea0003800000 */
.L_x_13613:
[----:B------:R-:W3:Y:S01]  /*12e10*/  S2R R16, SR_TID.X ;  /* 0x0000000000107919 */ /* 0x000ee20000002100 */
[----:B------:R-:W-:Y:S01]  /*12e20*/  UMOV UR4, 0xffffffff ;  /* 0xffffffff00047882 */ /* 0x000fe20000000000 */
[----:B---3--:R-:W-:-:S04]  /*12e30*/  LOP3.LUT R16, R16, 0x1f, RZ, 0xc0, !PT ;  /* 0x0000001f10107812 */ /* 0x008fc800078ec0ff */
        /* <DEDUP_REMOVED lines=8> */
[----:B------:R-:W2:Y:S08]  /*12ec0*/  @!P1 LDC.64 R2, c[0x0][0xc80] ;  /* 0x00032000ff029b82 */ /* 0x000eb00000000a00 */
[----:B0-----:R-:W0:Y:S01]  /*12ed0*/  @!P1 LDC.64 R4, c[0x0][0xc78] ;  /* 0x00031e00ff049b82 */ /* 0x001e220000000a00 */
[----:B--2---:R-:W-:-:S05]  /*12ee0*/  @!P1 IMAD.WIDE R2, R0, 0x4, R2 ;  /* 0x0000000400029825 */ /* 0x004fca00078e0202 */
[----:B-1----:R0:W2:Y:S02]  /*12ef0*/  @!P1 LDG.E R6, desc[UR38][R2.64] ;  /* 0x0000002602069981 */ /* 0x0020a4000c1e1900 */
[----:B0-----:R-:W-:-:S05]  /*12f00*/  @!P1 IMAD.WIDE R2, R0, 0x4, R4 ;  /* 0x0000000400029825 */ /* 0x001fca00078e0204 */
        /* <DEDUP_REMOVED lines=30> */
.L_x_13681:
[----:B------:R-:W-:Y:S02]  /*130f0*/  ULDC UR4, c[0x0][0xc38] ;  /* 0x00030e0000047ab9 */ /* 0x000fe40000000800 */
[----:B------:R-:W-:-:S04]  /*13100*/  IMAD.U32 R7, RZ, RZ, UR4 ;  /* 0x00000004ff077e24 */ /* 0x000fc8000f8e00ff */
[----:B-1----:R-:W-:-:S04]  /*13110*/  IMAD R10, R14, R7, RZ ;  /* 0x000000070e0a7224 */ /* 0x002fc800078e02ff */
[----:B------:R-:W-:-:S05]  /*13120*/  IMAD.IADD R4, R9, 0x1, R10 ;  /* 0x0000000109047824 */ /* 0x000fca00078e020a */
[----:B------:R-:W-:-:S13]  /*13130*/  ISETP.GT.AND P6, PT, R4, R0, PT ;  /* 0x000000000400720c */ /* 0x000fda0003fc4270 */
[----:B------:R-:W-:Y:S05]  /*13140*/  @P6 BRA `(.L_x_13616) ;  /* 0x0000000000ac6947 */ /* 0x000fea0003800000 */
.L_x_13619:
        /* <DEDUP_REMOVED lines=37> */
.L_x_13689:
[----:B------:R-:W-:Y:S02]  /*133a0*/  ULDC UR4, c[0x0][0xc38] ;  /* 0x00030e0000047ab9 */ /* 0x000fe40000000800 */
[----:B------:R-:W-:-:S04]  /*133b0*/  IMAD.U32 R7, RZ, RZ, UR4 ;  /* 0x00000004ff077e24 */ /* 0x000fc8000f8e00ff */
[----:B-1----:R-:W-:-:S04]  /*133c0*/  IMAD R10, R14, R7, RZ ;  /* 0x000000070e0a7224 */ /* 0x002fc800078e02ff */
[----:B------:R-:W-:-:S05]  /*133d0*/  IMAD.IADD R4, R10, 0x1, R4 ;  /* 0x000000010a047824 */ /* 0x000fca00078e0204 */
[----:B------:R-:W-:-:S13]  /*133e0*/  ISETP.GT.AND P6, PT, R4, R0, PT ;  /* 0x000000000400720c */ /* 0x000fda0003fc4270 */
[----:B------:R-:W-:Y:S05]  /*133f0*/  @!P6 BRA `(.L_x_13619) ;  /* 0xfffffffc0054e947 */ /* 0x000fea000383ffff */
.L_x_13616:
        /* <DEDUP_REMOVED lines=12> */
.L_x_13694:
[----:B------:R-:W-:-:S13]  /*134c0*/  ISETP.NE.AND P0, PT, R3, RZ, PT ;  /* 0x000000ff0300720c */ /* 0x000fda0003f05270 */
[----:B------:R-:W-:Y:S05]  /*134d0*/  @!P0 BRA `(.L_x_13621) ;  /* 0x0000000000108947 */ /* 0x000fea0003800000 */
[----:B------:R-:W-:Y:S01]  /*134e0*/  UMOV UR4, 0xffffffff ;  /* 0xffffffff00047882 */ /* 0x000fe20000000000 */
[----:B------:R-:W-:Y:S02]  /*134f0*/  VIADD R12, R9, 0xffffffff ;  /* 0xffffffff090c7836 */ /* 0x000fe40000000000 */
[----:B------:R-:W-:Y:S05]  /*13500*/  BRA.DIV UR4, `(.L_x_13622) ;  /* 0x0000002a04207947 */ /* 0x000fea000b800000 */
[----:B------:R2:W4:Y:S02]  /*13510*/  SHFL.IDX PT, R8, R2, R12, 0x1f ;  /* 0x00001f0c02087589 */ /* 0x00052400000e0000 */
.L_x_13621:
        /* <DEDUP_REMOVED lines=62> */
.L_x_13623:
        /* <DEDUP_REMOVED lines=63> */
.L_x_13624:
[----:B-1----:R-:W-:-:S05]  /*13cf0*/  LOP3.LUT R3, RZ, R0, RZ, 0x33, !PT ;  /* 0x00000000ff037212 */ /* 0x002fca00078e33ff */
[----:B------:R-:W-:-:S05]  /*13d00*/  IMAD.IADD R0, R4, 0x1, R3 ;  /* 0x0000000104007824 */ /* 0x000fca00078e0203 */
[----:B------:R2:W-:Y:S01]  /*13d10*/  STL [R1+0x4], R0 ;  /* 0x0000040001007387 */ /* 0x0005e20000100800 */
[----:B------:R-:W-:Y:S05]  /*13d20*/  BRA `(.L_x_13625) ;  /* 0x0000000000287947 */ /* 0x000fea0003800000 */
.L_x_13617:
        /* <DEDUP_REMOVED lines=10> */
.L_x_13625:
        /* <DEDUP_REMOVED lines=16> */
.L_x_13614:
[----:B------:R-:W3:Y:S01]  /*13ed0*/  LDL R0, [R1+0xc] ;  /* 0x00000c0001007983 */ /* 0x000ee20000100800 */
[----:B------:R-:W-:Y:S02]  /*13ee0*/  ULDC UR4, c[0x0][0xc3c] ;  /* 0x00030f0000047ab9 */ /* 0x000fe40000000800 */
[----:B---3--:R-:W-:-:S13]  /*13ef0*/  ISETP.GE.AND P0, PT, R0, UR4, PT ;  /* 0x0000000400007c0c */ /* 0x008fda000bf06270 */
[----:B------:R-:W-:Y:S05]  /*13f00*/  @!P0 BRA `(.L_x_13626) ;  /* 0xffffffa400bc8947 */ /* 0x000fea000383ffff */
[----:B------:R-:W-:Y:S05]  /*13f10*/  BSYNC B8 ;  /* 0x0000000000087941 */ /* 0x000fea0003800000 */
.L_x_13522:
        /* <DEDUP_REMOVED lines=12> */
.L_x_13697:
[----:B------:R-:W-:Y:S05]  /*13fe0*/  BSYNC B0 ;  /* 0x0000000000007941 */ /* 0x000fea0003800000 */
.L_x_13627:
[----:B------:R-:W-:-:S03]  /*13ff0*/  UMOV UR4, 0xffffffff ;  /* 0xffffffff00047882 */ /* 0x000fc60000000000 */
[----:B------:R-:W-:Y:S05]  /*14000*/  BRA.DIV UR4, `(.L_x_13629) ;  /* 0x0000001e049c7947 */ /* 0x000fea000b800000 */
[----:B------:R-:W1:Y:S02]  /*14010*/  S2R R2, SR_TID.X ;  /* 0x0000000000027919 */ /* 0x000e640000002100 */
[----:B-1----:R-:W-:-:S04]  /*14020*/  SHF.R.U32.HI R2, RZ, 0x5, R2 ;  /* 0x00000005ff027819 */ /* 0x002fc80000011602 */
[----:B------:R-:W-:-:S05]  /*14030*/  LOP3.LUT R2, R2, 0x3, RZ, 0xc0, !PT ;  /* 0x0000000302027812 */ /* 0x000fca00078ec0ff */
[----:B------:R1:W2:Y:S02]  /*14040*/  SHFL.IDX PT, R14, R2, RZ, 0x1f ;  /* 0x00001fff020e7589 */ /* 0x0002a400000e0000 */
.L_x_13700:
[----:B--2---:R-:W-:Y:S01]  /*14050*/  ISETP.NE.AND P0, PT, R14, RZ, PT ;  /* 0x000000ff0e00720c */ /* 0x004fe20003f05270 */
[----:B------:R-:W-:-:S12]  /*14060*/  BSSY B0, `(.L_x_13630) ;  /* 0x0000025000007945 */ /* 0x000fd80003800000 */
[----:B------:R-:W-:Y:S05]  /*14070*/  @P0 BRA `(.L_x_13631) ;  /* 0x00000000008c0947 */ /* 0x000fea0003800000 */
[----:B------:R-:W-:-:S03]  /*14080*/  UMOV UR4, 0xffffffff ;  /* 0xffffffff00047882 */ /* 0x000fc60000000000 */
[----:B------:R-:W-:Y:S05]  /*14090*/  BRA.DIV UR4, `(.L_x_13632) ;  /* 0x0000001e04ac7947 */ /* 0x000fea000b800000 */
[----:B------:R-:W-:-:S13]  /*140a0*/  ELECT P6, URZ, PT ;  /* 0x00000000003f782f */ /* 0x000fda00038c0000 */
.L_x_13703:
[----:B------:R-:W-:Y:S05]  /*140b0*/  @!P6 BRA `(.L_x_13631) ;  /* 0x00000000007ce947 */ /* 0x000fea0003800000 */
[----:B------:R-:W-:-:S06]  /*140c0*/  ULOP3.LUT UR4, UR36, 0x2, URZ, 0xfc, !UPT ;  /* 0x0000000224047892 */ /* 0x000fcc000f8efc3f */
[----:B-1----:R-:W-:-:S05]  /*140d0*/  IMAD.U32 R2, RZ, RZ, UR4 ;  /* 0x00000004ff027e24 */ /* 0x002fca000f8e00ff */
[----:B------:R-:W-:-:S13]  /*140e0*/  ISETP.NE.AND P2, PT, R2, 0x3, PT ;  /* 0x000000030200780c */ /* 0x000fda0003f45270 */
[----:B------:R-:W-:Y:S05]  /*140f0*/  @!P2 BRA `(.L_x_13633) ;  /* 0x000000000004a947 */ /* 0x000fea0003800000 */
[----:B------:R-:W-:Y:S01]  /*14100*/  BPT.TRAP 0x1 ;  /* 0x000000040000795c */ /* 0x000fe20000300000 */
.L_x_13633:
        /* <DEDUP_REMOVED lines=13> */
.L_x_13704:
[----:B------:R-:W1:Y:S02]  /*141e0*/  SYNCS.PHASECHK.TRANS64.TRYWAIT P0, [R7+URZ], R2 ;  /* 0x00000002070075a7 */ /* 0x000e64000800017f */
[----:B-1----:R-:W-:Y:S05]  /*141f0*/  @!P0 BRA `(.L_x_13635) ;  /* 0x0000001c00888947 */ /* 0x002fea0003800000 */
.L_x_13705:
[----:B------:R-:W-:Y:S05]  /*14200*/  @!P2 BRA `(.L_x_13636) ;  /* 0x000000000004a947 */ /* 0x000fea0003800000 */
[----:B------:R-:W-:Y:S01]  /*14210*/  BPT.TRAP 0x1 ;  /* 0x000000040000795c */ /* 0x000fe20000300000 */
.L_x_13636:
[----:B------:R-:W-:-:S04]  /*14220*/  VIADD R0, R0, 0x22860 ;  /* 0x0002286000007836 */ /* 0x000fc80000000000 */
[----:B------:R-:W-:-:S04]  /*14230*/  IMAD R4, R19, 0x8, R0 ;  /* 0x0000000813047824 */ /* 0x000fc800078e0200 */
[----:B------:R-:W2:Y:S02]  /*14240*/  SYNCS.PHASECHK.TRANS64.TRYWAIT P0, [R4+URZ], R5 ;  /* 0x00000005040075a7 */ /* 0x000ea4000800017f */
[----:B--2---:R-:W-:Y:S05]  /*14250*/  @!P0 BRA `(.L_x_13637) ;  /* 0x0000001c00848947 */ /* 0x004fea0003800000 */
.L_x_13706:
[----:B------:R-:W-:-:S07]  /*14260*/  IMAD R3, R3, 0x8, R0 ;  /* 0x0000000803037824 */ /* 0x000fce00078e0200 */
.L_x_13638:
[----:B----4-:R4:W0:Y:S02]  /*14270*/  SYNCS.PHASECHK.TRANS64.TRYWAIT P0, [R3+URZ], R2 ;  /* 0x00000002030075a7 */ /* 0x010824000800017f */
[----:B0-----:R-:W-:Y:S05]  /*14280*/  @!P0 NANOSLEEP.SYNCS 0x989680 ;  /* 0x009896800000895d */ /* 0x001fea0003900000 */
[----:B------:R-:W0:Y:S02]  /*14290*/  @!P0 SYNCS.PHASECHK.TRANS64 P0, [R3+URZ], R2 ;  /* 0x00000002030085a7 */ /* 0x000e24000800007f */
[----:B0-----:R-:W-:Y:S05]  /*142a0*/  @!P0 BRA `(.L_x_13638) ;  /* 0xfffffffc00f08947 */ /* 0x001fea000383ffff */
.L_x_13631:
[----:B------:R-:W-:Y:S05]  /*142b0*/  BSYNC B0 ;  /* 0x0000000000007941 */ /* 0x000fea0003800000 */
.L_x_13630:
[----:B------:R-:W-:Y:S05]  /*142c0*/  EXIT ;  /* 0x000000000000794d */ /* 0x000fea0003800000 */
.L_x_13461:
[----:B0-----:R0:W1:Y:S02]  /*142d0*/  SYNCS.PHASECHK.TRANS64.TRYWAIT P0, [R6+URZ+0x22800], R3 ;  /* 0x02280003060075a7 */ /* 0x001064000800017f */
[----:B-1----:R-:W-:Y:S05]  /*142e0*/  @!P0 NANOSLEEP.SYNCS 0x989680 ;  /* 0x009896800000895d */ /* 0x002fea0003900000 */
[----:B------:R-:W1:Y:S02]  /*142f0*/  @!P0 SYNCS.PHASECHK.TRANS64 P0, [R6+URZ+0x22800], R3 ;  /* 0x02280003060085a7 */ /* 0x000e64000800007f */
[----:B-1----:R-:W-:Y:S05]  /*14300*/  @!P0 BRA `(.L_x_13461) ;  /* 0xfffffffc00f08947 */ /* 0x002fea000383ffff */
[----:B------:R-:W-:Y:S05]  /*14310*/  BRA `(.L_x_13639) ;  /* 0xfffffedc00a47947 */ /* 0x000fea000383ffff */
.L_x_13465:
[----:B--2---:R-:W-:-:S04]  /*14320*/  IMAD.U32 R0, RZ, RZ, UR22 ;  /* 0x00000016ff007e24 */ /* 0x004fc8000f8e00ff */
[----:B------:R2:W3:Y:S03]  /*14330*/  SYNCS.PHASECHK.TRANS64.TRYWAIT P1, [R0+URZ+0x22830], R9 ;  /* 0x02283009000075a7 */ /* 0x0004e6000802017f */
[----:B---3--:R-:W-:Y:S05]  /*14340*/  @!P1 NANOSLEEP.SYNCS 0x989680 ;  /* 0x009896800000995d */ /* 0x008fea0003900000 */
[----:B------:R-:W3:Y:S02]  /*14350*/  @!P1 SYNCS.PHASECHK.TRANS64 P1, [R0+URZ+0x22830], R9 ;  /* 0x02283009000095a7 */ /* 0x000ee4000802007f */
[----:B---3--:R-:W-:Y:S05]  /*14360*/  @!P1 BRA `(.L_x_13465) ;  /* 0xfffffffc00ec9947 */ /* 0x008fea000383ffff */
[----:B------:R-:W-:Y:S05]  /*14370*/  BRA `(.L_x_13464) ;  /* 0xfffffedc00cc7947 */ /* 0x000fea000383ffff */
.L_x_13469:
[----:B--2---:R-:W-:-:S04]  /*14380*/  IMAD.U32 R10, RZ, RZ, UR22 ;  /* 0x00000016ff0a7e24 */ /* 0x004fc8000f8e00ff */
[----:B------:R2:W3:Y:S03]  /*14390*/  SYNCS.PHASECHK.TRANS64.TRYWAIT P3, [R10+URZ+0x22850], R9 ;  /* 0x022850090a0075a7 */ /* 0x0004e6000806017f */
[----:B---3--:R-:W-:Y:S05]  /*143a0*/  @!P3 NANOSLEEP.SYNCS 0x989680 ;  /* 0x009896800000b95d */ /* 0x008fea0003900000 */
[----:B------:R-:W3:Y:S02]  /*143b0*/  @!P3 SYNCS.PHASECHK.TRANS64 P3, [R10+URZ+0x22850], R9 ;  /* 0x022850090a00b5a7 */ /* 0x000ee4000806007f */
[----:B---3--:R-:W-:Y:S05]  /*143c0*/  @!P3 BRA `(.L_x_13469) ;  /* 0xfffffffc00ecb947 */ /* 0x008fea000383ffff */
[----:B------:R-:W-:Y:S05]  /*143d0*/  BRA `(.L_x_13468) ;  /* 0xfffffef400d47947 */ /* 0x000fea000383ffff */
.L_x_13474:
[----:B-1----:R-:W-:-:S04]  /*143e0*/  IMAD.U32 R5, RZ, RZ, UR24 ;  /* 0x00000018ff057e24 */ /* 0x002fc8000f8e00ff */
[----:B------:R1:W2:Y:S03]  /*143f0*/  SYNCS.PHASECHK.TRANS64.TRYWAIT P3, [R5+URZ+0x22830], R6 ;  /* 0x02283006050075a7 */ /* 0x0002a6000806017f */
[----:B--2---:R-:W-:Y:S05]  /*14400*/  @!P3 NANOSLEEP.SYNCS 0x989680 ;  /* 0x009896800000b95d */ /* 0x004fea0003900000 */
[----:B------:R-:W2:Y:S02]  /*14410*/  @!P3 SYNCS.PHASECHK.TRANS64 P3, [R5+URZ+0x22830], R6 ;  /* 0x022830060500b5a7 */ /* 0x000ea4000806007f */
[----:B--2---:R-:W-:Y:S05]  /*14420*/  @!P3 BRA `(.L_x_13474) ;  /* 0xfffffffc00ecb947 */ /* 0x004fea000383ffff */
[----:B------:R-:W-:Y:S05]  /*14430*/  BRA `(.L_x_13473) ;  /* 0xfffffefc000c7947 */ /* 0x000fea000383ffff */
.L_x_13478:
[----:B-1----:R1:W2:Y:S02]  /*14440*/  SYNCS.PHASECHK.TRANS64.TRYWAIT P3, [R7+URZ+0x22850], R6 ;  /* 0x02285006070075a7 */ /* 0x0022a4000806017f */
[----:B--2---:R-:W-:Y:S05]  /*14450*/  @!P3 NANOSLEEP.SYNCS 0x989680 ;  /* 0x009896800000b95d */ /* 0x004fea0003900000 */
[----:B------:R-:W2:Y:S02]  /*14460*/  @!P3 SYNCS.PHASECHK.TRANS64 P3, [R7+URZ+0x22850], R6 ;  /* 0x022850060700b5a7 */ /* 0x000ea4000806007f */
[----:B--2---:R-:W-:Y:S05]  /*14470*/  @!P3 BRA `(.L_x_13478) ;  /* 0xfffffffc00f0b947 */ /* 0x004fea000383ffff */
[----:B------:R-:W-:Y:S05]  /*14480*/  BRA `(.L_x_13477) ;  /* 0xffffff1c004c7947 */ /* 0x000fea000383ffff */
.L_x_13484:
[----:B-1----:R-:W-:-:S04]  /*14490*/  IMAD.U32 R5, RZ, RZ, UR23 ;  /* 0x00000017ff057e24 */ /* 0x002fc8000f8e00ff */
[----:B------:R1:W2:Y:S03]  /*144a0*/  SYNCS.PHASECHK.TRANS64.TRYWAIT P1, [R5+URZ+0x22830], R6 ;  /* 0x02283006050075a7 */ /* 0x0002a6000802017f */
[----:B--2---:R-:W-:Y:S05]  /*144b0*/  @!P1 NANOSLEEP.SYNCS 0x989680 ;  /* 0x009896800000995d */ /* 0x004fea0003900000 */
[----:B------:R-:W2:Y:S02]  /*144c0*/  @!P1 SYNCS.PHASECHK.TRANS64 P1, [R5+URZ+0x22830], R6 ;  /* 0x02283006050095a7 */ /* 0x000ea4000802007f */
[----:B--2---:R-:W-:Y:S05]  /*144d0*/  @!P1 BRA `(.L_x_13484) ;  /* 0xfffffffc00ec9947 */ /* 0x004fea000383ffff */
[----:B------:R-:W-:Y:S05]  /*144e0*/  BRA `(.L_x_13483) ;  /* 0xffffff20005c7947 */ /* 0x000fea000383ffff */
.L_x_13488:
[----:B-1----:R1:W2:Y:S02]  /*144f0*/  SYNCS.PHASECHK.TRANS64.TRYWAIT P1, [R9+URZ+0x22850], R6 ;  /* 0x02285006090075a7 */ /* 0x0022a4000802017f */
[----:B--2---:R-:W-:Y:S05]  /*14500*/  @!P1 NANOSLEEP.SYNCS 0x989680 ;  /* 0x009896800000995d */ /* 0x004fea0003900000 */
[----:B------:R-:W2:Y:S02]  /*14510*/  @!P1 SYNCS.PHASECHK.TRANS64 P1, [R9+URZ+0x22850], R6 ;  /* 0x02285006090095a7 */ /* 0x000ea4000802007f */
[----:B--2---:R-:W-:Y:S05]  /*14520*/  @!P1 BRA `(.L_x_13488) ;  /* 0xfffffffc00f09947 */ /* 0x004fea000383ffff */
[----:B------:R-:W-:Y:S05]  /*14530*/  BRA `(.L_x_13487) ;  /* 0xffffff38007c7947 */ /* 0x000fea000383ffff */
.L_x_13536:
        /* <DEDUP_REMOVED lines=11> */
.L_x_13641:
[----:B------:R-:W-:Y:S05]  /*145f0*/  BSYNC B0 ;  /* 0x0000000000007941 */ /* 0x000fea0003800000 */
.L_x_13640:
[----:B------:R-:W-:Y:S05]  /*14600*/  BRA `(.L_x_13642) ;  /* 0xffffffac00d87947 */ /* 0x000fea000383ffff */
.L_x_13538:
[----:B------:R-:W-:Y:S01]  /*14610*/  BSSY B0, `(.L_x_13643) ;  /* 0x0000006000007945 */ /* 0x000fe20003800000 */
[----:B------:R-:W-:-:S07]  /*14620*/  IMAD.MOV.U32 R15, RZ, RZ, -0x1 ;  /* 0xffffffffff0f7424 */ /* 0x000fce00078e00ff */
[----:B0-2---:R-:W-:Y:S05]  /*14630*/  WARPSYNC.COLLECTIVE R15, `(.L_x_13644) ;  /* 0x000000000f0c7348 */ /* 0x005fea0003c00000 */
[----:B------:R-:W-:Y:S02]  /*14640*/  ELECT P6, UR62, PT ;  /* 0x00000000003e782f */ /* 0x000fe400038c0000 */
[----:B------:R-:W-:Y:S01]  /*14650*/  MOV R14, UR62 ;  /* 0x0000003e000e7c02 */ /* 0x000fe20008000f00 */
[----:B0-2---:R-:W-:Y:S10]  /*14660*/  ENDCOLLECTIVE ;  /* 0x000000000000791b */ /* 0x005ff40003800000 */
.L_x_13644:
[----:B------:R-:W-:Y:S05]  /*14670*/  BSYNC B0 ;  /* 0x0000000000007941 */ /* 0x000fea0003800000 */
.L_x_13643:
[----:B------:R-:W-:Y:S05]  /*14680*/  BRA `(.L_x_13645) ;  /* 0xffffffac00e47947 */ /* 0x000fea000383ffff */
.L_x_13540:
[----:B0-----:R0:W1:Y:S02]  /*14690*/  SYNCS.PHASECHK.TRANS64.TRYWAIT P0, [R0+URZ+0x22840], R2 ;  /* 0x02284002000075a7 */ /* 0x001064000800017f */
[----:B-1----:R-:W-:Y:S05]  /*146a0*/  @!P0 NANOSLEEP.SYNCS 0x989680 ;  /* 0x009896800000895d */ /* 0x002fea0003900000 */
[----:B------:R-:W1:Y:S02]  /*146b0*/  @!P0 SYNCS.PHASECHK.TRANS64 P0, [R0+URZ+0x22840], R2 ;  /* 0x02284002000085a7 */ /* 0x000e64000800007f */
[----:B-1----:R-:W-:Y:S05]  /*146c0*/  @!P0 BRA `(.L_x_13540) ;  /* 0xfffffffc00f08947 */ /* 0x002fea000383ffff */
[----:B------:R-:W-:Y:S05]  /*146d0*/  BRA `(.L_x_13646) ;  /* 0xffffffb000447947 */ /* 0x000fea000383ffff */
.L_x_13544:
        /* <DEDUP_REMOVED lines=8> */
[C---:B------:R-:W-:Y:S02]  /*14760*/  VIADD R5, R4.reuse, 0x10 ;  /* 0x0000001004057836 */ /* 0x040fe40000000000 */
[----:B------:R-:W-:Y:S02]  /*14770*/  VIADD R8, R4, 0x60 ;  /* 0x0000006004087836 */ /* 0x000fe40000000000 */
[----:B--2---:R-:W-:Y:S02]  /*14780*/  IMAD R3, R11, R7, RZ ;  /* 0x000000070b037224 */ /* 0x004fe400078e02ff */
[----:B------:R-:W-:-:S03]  /*14790*/  IMAD.MOV.U32 R11, RZ, RZ, 0x181f ;  /* 0x0000181fff0b7424 */ /* 0x000fc600078e00ff */
[----:B------:R-:W-:-:S13]  /*147a0*/  ISETP.GE.AND P1, PT, R4, R3, PT ;  /* 0x000000030400720c */ /* 0x000fda0003f26270 */
[----:B-----5:R-:W-:Y:S05]  /*147b0*/  WARPSYNC.COLLECTIVE R15, `(.L_x_13647) ;  /* 0x000000000f087348 */ /* 0x020fea0003c00000 */
[----:B------:R0:W1:Y:S02]  /*147c0*/  SHFL.IDX P6, R14, R13, R12, R11 ;  /* 0x0000000c0d0e7389 */ /* 0x00006400000c000b */
[----:B01---5:R-:W-:Y:S01]  /*147d0*/  ENDCOLLECTIVE ;  /* 0x000000000000791b */ /* 0x023fe20003800000 */
.L_x_13647:
[----:B------:R-:W-:Y:S02]  /*147e0*/  IMAD.MOV.U32 R13, RZ, RZ, R2 ;  /* 0x000000ffff0d7224 */ /* 0x000fe400078e0002 */
[----:B------:R-:W-:-:S07]  /*147f0*/  IMAD.MOV.U32 R6, RZ, RZ, R14 ;  /* 0x000000ffff067224 */ /* 0x000fce00078e000e */
[----:B------:R-:W-:Y:S05]  /*14800*/  WARPSYNC.COLLECTIVE R15, `(.L_x_13648) ;  /* 0x000000000f087348 */ /* 0x000fea0003c00000 */
[----:B------:R0:W1:Y:S02]  /*14810*/  SHFL.IDX P6, R14, R13, R12, R11 ;  /* 0x0000000c0d0e7389 */ /* 0x00006400000c000b */
[----:B01----:R-:W-:Y:S01]  /*14820*/  ENDCOLLECTIVE ;  /* 0x000000000000791b */ /* 0x003fe20003800000 */
.L_x_13648:
[----:B------:R-:W-:Y:S02]  /*14830*/  IMAD.MOV.U32 R13, RZ, RZ, R0 ;  /* 0x000000ffff0d7224 */ /* 0x000fe400078e0000 */
[----:B------:R-:W-:Y:S02]  /*14840*/  IMAD.MOV.U32 R12, RZ, RZ, 0x1 ;  /* 0x00000001ff0c7424 */ /* 0x000fe400078e00ff */
[----:B------:R-:W-:-:S07]  /*14850*/  IMAD.MOV.U32 R7, RZ, RZ, R14 ;  /* 0x000000ffff077224 */ /* 0x000fce00078e000e */
[----:B------:R-:W-:Y:S05]  /*14860*/  WARPSYNC.COLLECTIVE R15, `(.L_x_13649) ;  /* 0x000000000f087348 */ /* 0x000fea0003c00000 */
[----:B------:R0:W1:Y:S02]  /*14870*/  SHFL.IDX P6, R14, R13, R12, R11 ;  /* 0x0000000c0d0e7389 */ /* 0x00006400000c000b */
[----:B01----:R-:W-:Y:S01]  /*14880*/  ENDCOLLECTIVE ;  /* 0x000000000000791b */ /* 0x003fe20003800000 */
.L_x_13649:
        /* <DEDUP_REMOVED lines=15> */
.L_x_13650:
[----:B------:R-:W-:Y:S02]  /*14980*/  IMAD.MOV.U32 R13, RZ, RZ, R0 ;  /* 0x000000ffff0d7224 */ /* 0x000fe400078e0000 */
[----:B------:R-:W-:Y:S02]  /*14990*/  IMAD.MOV.U32 R12, RZ, RZ, 0x2 ;  /* 0x00000002ff0c7424 */ /* 0x000fe400078e00ff */
[----:B------:R-:W-:-:S07]  /*149a0*/  IMAD.MOV.U32 R5, RZ, RZ, R14 ;  /* 0x000000ffff057224 */ /* 0x000fce00078e000e */
[----:B------:R-:W-:Y:S05]  /*149b0*/  WARPSYNC.COLLECTIVE R15, `(.L_x_13651) ;  /* 0x000000000f087348 */ /* 0x000fea0003c00000 */
[----:B------:R0:W1:Y:S02]  /*149c0*/  SHFL.IDX P6, R14, R13, R12, R11 ;  /* 0x0000000c0d0e7389 */ /* 0x00006400000c000b */
[----:B01----:R-:W-:Y:S01]  /*149d0*/  ENDCOLLECTIVE ;  /* 0x000000000000791b */ /* 0x003fe20003800000 */
.L_x_13651:
        /* <DEDUP_REMOVED lines=15> */
.L_x_13652:
[----:B------:R-:W-:Y:S02]  /*14ad0*/  IMAD.MOV.U32 R13, RZ, RZ, R0 ;  /* 0x000000ffff0d7224 */ /* 0x000fe400078e0000 */
[----:B------:R-:W-:Y:S02]  /*14ae0*/  IMAD.MOV.U32 R12, RZ, RZ, 0x3 ;  /* 0x00000003ff0c7424 */ /* 0x000fe400078e00ff */
[----:B------:R-:W-:-:S07]  /*14af0*/  IMAD.MOV.U32 R5, RZ, RZ, R14 ;  /* 0x000000ffff057224 */ /* 0x000fce00078e000e */
[----:B------:R-:W-:Y:S05]  /*14b00*/  WARPSYNC.COLLECTIVE R15, `(.L_x_13653) ;  /* 0x000000000f087348 */ /* 0x000fea0003c00000 */
[----:B------:R0:W1:Y:S02]  /*14b10*/  SHFL.IDX P6, R14, R13, R12, R11 ;  /* 0x0000000c0d0e7389 */ /* 0x00006400000c000b */
[----:B01----:R-:W-:Y:S01]  /*14b20*/  ENDCOLLECTIVE ;  /* 0x000000000000791b */ /* 0x003fe20003800000 */
.L_x_13653:
        /* <DEDUP_REMOVED lines=15> */
.L_x_13654:
[----:B------:R-:W-:Y:S02]  /*14c20*/  IMAD.MOV.U32 R13, RZ, RZ, R0 ;  /* 0x000000ffff0d7224 */ /* 0x000fe400078e0000 */
[----:B------:R-:W-:Y:S02]  /*14c30*/  IMAD.MOV.U32 R12, RZ, RZ, 0x4 ;  /* 0x00000004ff0c7424 */ /* 0x000fe400078e00ff */
[----:B------:R-:W-:-:S07]  /*14c40*/  IMAD.MOV.U32 R5, RZ, RZ, R14 ;  /* 0x000000ffff057224 */ /* 0x000fce00078e000e */
[----:B------:R-:W-:Y:S05]  /*14c50*/  WARPSYNC.COLLECTIVE R15, `(.L_x_13655) ;  /* 0x000000000f087348 */ /* 0x000fea0003c00000 */
[----:B------:R0:W1:Y:S02]  /*14c60*/  SHFL.IDX P6, R14, R13, R12, R11 ;  /* 0x0000000c0d0e7389 */ /* 0x00006400000c000b */
[----:B01----:R-:W-:Y:S01]  /*14c70*/  ENDCOLLECTIVE ;  /* 0x000000000000791b */ /* 0x003fe20003800000 */
.L_x_13655:
        /* <DEDUP_REMOVED lines=15> */
.L_x_13656:
[----:B------:R-:W-:Y:S02]  /*14d70*/  IMAD.MOV.U32 R13, RZ, RZ, R0 ;  /* 0x000000ffff0d7224 */ /* 0x000fe400078e0000 */
[----:B------:R-:W-:Y:S02]  /*14d80*/  IMAD.MOV.U32 R12, RZ, RZ, 0x5 ;  /* 0x00000005ff0c7424 */ /* 0x000fe400078e00ff */
[----:B------:R-:W-:-:S07]  /*14d90*/  IMAD.MOV.U32 R5, RZ, RZ, R14 ;  /* 0x000000ffff057224 */ /* 0x000fce00078e000e */
[----:B------:R-:W-:Y:S05]  /*14da0*/  WARPSYNC.COLLECTIVE R15, `(.L_x_13657) ;  /* 0x000000000f087348 */ /* 0x000fea0003c00000 */
[----:B------:R0:W1:Y:S02]  /*14db0*/  SHFL.IDX P6, R14, R13, R12, R11 ;  /* 0x0000000c0d0e7389 */ /* 0x00006400000c000b */
[----:B01----:R-:W-:Y:S01]  /*14dc0*/  ENDCOLLECTIVE ;  /* 0x000000000000791b */ /* 0x003fe20003800000 */
.L_x_13657:
        /* <DEDUP_REMOVED lines=15> */
.L_x_13658:
[----:B------:R-:W-:Y:S02]  /*14ec0*/  IMAD.MOV.U32 R13, RZ, RZ, R0 ;  /* 0x000000ffff0d7224 */ /* 0x000fe400078e0000 */
[----:B------:R-:W-:Y:S02]  /*14ed0*/  IMAD.MOV.U32 R12, RZ, RZ, 0x6 ;  /* 0x00000006ff0c7424 */ /* 0x000fe400078e00ff */
[----:B------:R-:W-:-:S07]  /*14ee0*/  IMAD.MOV.U32 R5, RZ, RZ, R14 ;  /* 0x000000ffff057224 */ /* 0x000fce00078e000e */
[----:B------:R-:W-:Y:S05]  /*14ef0*/  WARPSYNC.COLLECTIVE R15, `(.L_x_13659) ;  /* 0x000000000f087348 */ /* 0x000fea0003c00000 */
[----:B------:R0:W1:Y:S02]  /*14f00*/  SHFL.IDX P6, R14, R13, R12, R11 ;  /* 0x0000000c0d0e7389 */ /* 0x00006400000c000b */
[----:B01----:R-:W-:Y:S01]  /*14f10*/  ENDCOLLECTIVE ;  /* 0x000000000000791b */ /* 0x003fe20003800000 */
.L_x_13659:
        /* <DEDUP_REMOVED lines=14> */
.L_x_13660:
[----:B------:R-:W-:Y:S02]  /*15000*/  IMAD.MOV.U32 R13, RZ, RZ, R0 ;  /* 0x000000ffff0d7224 */ /* 0x000fe400078e0000 */
[----:B------:R-:W-:Y:S02]  /*15010*/  IMAD.MOV.U32 R12, RZ, RZ, 0x7 ;  /* 0x00000007ff0c7424 */ /* 0x000fe400078e00ff */
[----:B------:R-:W-:-:S07]  /*15020*/  IMAD.MOV.U32 R5, RZ, RZ, R14 ;  /* 0x000000ffff057224 */ /* 0x000fce00078e000e */
[----:B------:R-:W-:Y:S05]  /*15030*/  WARPSYNC.COLLECTIVE R15, `(.L_x_13661) ;  /* 0x000000000f087348 */ /* 0x000fea0003c00000 */
[----:B------:R0:W1:Y:S02]  /*15040*/  SHFL.IDX P6, R14, R13, R12, R11 ;  /* 0x0000000c0d0e7389 */ /* 0x00006400000c000b */
[----:B01----:R-:W-:Y:S01]  /*15050*/  ENDCOLLECTIVE ;  /* 0x000000000000791b */ /* 0x003fe20003800000 */
.L_x_13661:
        /* <DEDUP_REMOVED lines=13> */
.L_x_13662:
[----:B------:R-:W-:Y:S01]  /*15130*/  IMAD.MOV.U32 R2, RZ, RZ, R14 ;  /* 0x000000ffff027224 */ /* 0x000fe200078e000e */
[----:B------:R-:W-:Y:S06]  /*15140*/  BRA `(.L_x_13663) ;  /* 0xffffffb000d07947 */ /* 0x000fec000383ffff */
.L_x_13547:
[----:B0-----:R0:W2:Y:S02]  /*15150*/  SYNCS.PHASECHK.TRANS64.TRYWAIT P0, [R18+URZ+0x22820], R0 ;  /* 0x02282000120075a7 */ /* 0x0010a4000800017f */
[----:B--2---:R-:W-:Y:S05]  /*15160*/  @!P0 NANOSLEEP.SYNCS 0x989680 ;  /* 0x009896800000895d */ /* 0x004fea0003900000 */
[----:B------:R-:W2:Y:S02]  /*15170*/  @!P0 SYNCS.PHASECHK.TRANS64 P0, [R18+URZ+0x22820], R0 ;  /* 0x02282000120085a7 */ /* 0x000ea4000800007f */
[----:B--2---:R-:W-:Y:S05]  /*15180*/  @!P0 BRA `(.L_x_13547) ;  /* 0xfffffffc00f08947 */ /* 0x004fea000383ffff */
[----:B------:R-:W-:Y:S05]  /*15190*/  BRA `(.L_x_13664) ;  /* 0xffffffb4002c7947 */ /* 0x000fea000383ffff */
.L_x_13551:
[----:B0-----:R0:W2:Y:S02]  /*151a0*/  SYNCS.PHASECHK.TRANS64.TRYWAIT P0, [R2+URZ+0x22860], R0 ;  /* 0x02286000020075a7 */ /* 0x0010a4000800017f */
[----:B--2---:R-:W-:Y:S05]  /*151b0*/  @!P0 NANOSLEEP.SYNCS 0x989680 ;  /* 0x009896800000895d */ /* 0x004fea0003900000 */
[----:B------:R-:W2:Y:S02]  /*151c0*/  @!P0 SYNCS.PHASECHK.TRANS64 P0, [R2+URZ+0x22860], R0 ;  /* 0x02286000020085a7 */ /* 0x000ea4000800007f */
[----:B--2---:R-:W-:Y:S05]  /*151d0*/  @!P0 BRA `(.L_x_13551) ;  /* 0xfffffffc00f08947 */ /* 0x004fea000383ffff */
[----:B------:R-:W-:Y:S05]  /*151e0*/  BRA `(.L_x_13665) ;  /* 0xffffffb400507947 */ /* 0x000fea000383ffff */
.L_x_13566:
[----:B--2---:R2:W3:Y:S02]  /*151f0*/  SYNCS.PHASECHK.TRANS64.TRYWAIT P0, [R3+URZ+0x22840], R2 ;  /* 0x02284002030075a7 */ /* 0x0044e4000800017f */
[----:B---3--:R-:W-:Y:S05]  /*15200*/  @!P0 NANOSLEEP.SYNCS 0x989680 ;  /* 0x009896800000895d */ /* 0x008fea0003900000 */
[----:B------:R-:W3:Y:S02]  /*15210*/  @!P0 SYNCS.PHASECHK.TRANS64 P0, [R3+URZ+0x22840], R2 ;  /* 0x02284002030085a7 */ /* 0x000ee4000800007f */
[----:B---3--:R-:W-:Y:S05]  /*15220*/  @!P0 BRA `(.L_x_13566) ;  /* 0xfffffffc00f08947 */ /* 0x008fea000383ffff */
[----:B------:R-:W-:Y:S05]  /*15230*/  BRA `(.L_x_13666) ;  /* 0xffffffbc00707947 */ /* 0x000fea000383ffff */
.L_x_13571:
[----:B0-----:R0:W1:Y:S02]  /*15240*/  SYNCS.PHASECHK.TRANS64.TRYWAIT P0, [R3+URZ+0x22860], R2 ;  /* 0x02286002030075a7 */ /* 0x001064000800017f */
[----:B-1----:R-:W-:Y:S05]  /*15250*/  @!P0 NANOSLEEP.SYNCS 0x989680 ;  /* 0x009896800000895d */ /* 0x002fea0003900000 */
[----:B------:R-:W1:Y:S02]  /*15260*/  @!P0 SYNCS.PHASECHK.TRANS64 P0, [R3+URZ+0x22860], R2 ;  /* 0x02286002030085a7 */ /* 0x000e64000800007f */
[----:B-1----:R-:W-:Y:S05]  /*15270*/  @!P0 BRA `(.L_x_13571) ;  /* 0xfffffffc00f08947 */ /* 0x002fea000383ffff */
[----:B------:R-:W-:Y:S05]  /*15280*/  BRA `(.L_x_13667) ;  /* 0xffffffbc00ec7947 */ /* 0x000fea000383ffff */
.L_x_13582:
[----:B-1----:R1:W2:Y:S02]  /*15290*/  SYNCS.PHASECHK.TRANS64.TRYWAIT P0, [R4+URZ+0x22840], R2 ;  /* 0x02284002040075a7 */ /* 0x0022a4000800017f */
[----:B--2---:R-:W-:Y:S05]  /*152a0*/  @!P0 NANOSLEEP.SYNCS 0x989680 ;  /* 0x009896800000895d */ /* 0x004fea0003900000 */
[----:B------:R-:W2:Y:S02]  /*152b0*/  @!P0 SYNCS.PHASECHK.TRANS64 P0, [R4+URZ+0x22840], R2 ;  /* 0x02284002040085a7 */ /* 0x000ea4000800007f */
[----:B--2---:R-:W-:Y:S05]  /*152c0*/  @!P0 BRA `(.L_x_13582) ;  /* 0xfffffffc00f08947 */ /* 0x004fea000383ffff */
[----:B------:R-:W-:Y:S05]  /*152d0*/  BRA `(.L_x_13668) ;  /* 0xffffffc400d87947 */ /* 0x000fea000383ffff */
.L_x_13587:
[----:B0-----:R0:W2:Y:S02]  /*152e0*/  SYNCS.PHASECHK.TRANS64.TRYWAIT P0, [R4+URZ+0x22860], R2 ;  /* 0x02286002040075a7 */ /* 0x0010a4000800017f */
[----:B--2---:R-:W-:Y:S05]  /*152f0*/  @!P0 NANOSLEEP.SYNCS 0x989680 ;  /* 0x009896800000895d */ /* 0x004fea0003900000 */
[----:B------:R-:W2:Y:S02]  /*15300*/  @!P0 SYNCS.PHASECHK.TRANS64 P0, [R4+URZ+0x22860], R2 ;  /* 0x02286002040085a7 */ /* 0x000ea4000800007f */
[----:B--2---:R-:W-:Y:S05]  /*15310*/  @!P0 BRA `(.L_x_13587) ;  /* 0xfffffffc00f08947 */ /* 0x004fea000383ffff */
[----:B------:R-:W-:Y:S05]  /*15320*/  BRA `(.L_x_13669) ;  /* 0xffffffc800547947 */ /* 0x000fea000383ffff */
.L_x_13598:
[----:B--2---:R2:W3:Y:S02]  /*15330*/  SYNCS.PHASECHK.TRANS64.TRYWAIT P0, [R2+URZ+0x22840], R3 ;  /* 0x02284003020075a7 */ /* 0x0044e4000800017f */
[----:B---3--:R-:W-:Y:S05]  /*15340*/  @!P0 NANOSLEEP.SYNCS 0x989680 ;  /* 0x009896800000895d */ /* 0x008fea0003900000 */
[----:B------:R-:W3:Y:S02]  /*15350*/  @!P0 SYNCS.PHASECHK.TRANS64 P0, [R2+URZ+0x22840], R3 ;  /* 0x02284003020085a7 */ /* 0x000ee4000800007f */
[----:B---3--:R-:W-:Y:S05]  /*15360*/  @!P0 BRA `(.L_x_13598) ;  /* 0xfffffffc00f08947 */ /* 0x008fea000383ffff */
[----:B------:R-:W-:Y:S05]  /*15370*/  BRA `(.L_x_13670) ;  /* 0xffffffd000247947 */ /* 0x000fea000383ffff */
.L_x_13603:
[----:B---3--:R3:W4:Y:S02]  /*15380*/  SYNCS.PHASECHK.TRANS64.TRYWAIT P0, [R2+URZ+0x22860], R3 ;  /* 0x02286003020075a7 */ /* 0x008724000800017f */
[----:B----4-:R-:W-:Y:S05]  /*15390*/  @!P0 NANOSLEEP.SYNCS 0x989680 ;  /* 0x009896800000895d */ /* 0x010fea0003900000 */
[----:B------:R-:W4:Y:S02]  /*153a0*/  @!P0 SYNCS.PHASECHK.TRANS64 P0, [R2+URZ+0x22860], R3 ;  /* 0x02286003020085a7 */ /* 0x000f24000800007f */
[----:B----4-:R-:W-:Y:S05]  /*153b0*/  @!P0 BRA `(.L_x_13603) ;  /* 0xfffffffc00f08947 */ /* 0x010fea000383ffff */
[----:B------:R-:W-:Y:S05]  /*153c0*/  BRA `(.L_x_13671) ;  /* 0xffffffd000a07947 */ /* 0x000fea000383ffff */
.L_x_13615:
[----:B------:R-:W3:Y:S01]  /*153d0*/  LDL R3, [R1] ;  /* 0x0000000001037983 */ /* 0x000ee20000100800 */
        /* <DEDUP_REMOVED lines=8> */
.L_x_13673:
[----:B------:R-:W-:Y:S05]  /*15460*/  BSYNC B0 ;  /* 0x0000000000007941 */ /* 0x000fea0003800000 */
.L_x_13672:
        /* <DEDUP_REMOVED lines=9> */
.L_x_13674:
        /* <DEDUP_REMOVED lines=26> */
.L_x_13675:
[----:B------:R-:W-:Y:S01]  /*156a0*/  IMAD.MOV.U32 R12, RZ, RZ, 0x2 ;  /* 0x00000002ff0c7424 */ /* 0x000fe200078e00ff */
[----:B------:R-:W-:-:S05]  /*156b0*/  SEL R3, R14, RZ, P1 ;  /* 0x000000ff0e037207 */ /* 0x000fca0000800000 */
[----:B------:R-:W-:-:S04]  /*156c0*/  IMAD.IADD R2, R2, 0x1, R3 ;  /* 0x0000000102027824 */ /* 0x000fc800078e0203 */
[----:B------:R-:W-:-:S07]  /*156d0*/  IMAD.MOV.U32 R13, RZ, RZ, R2 ;  /* 0x000000ffff0d7224 */ /* 0x000fce00078e0002 */
[----:B------:R-:W-:Y:S05]  /*156e0*/  WARPSYNC.COLLECTIVE R15, `(.L_x_13676) ;  /* 0x000000000f087348 */ /* 0x000fea0003c00000 */
[----:B------:R0:W1:Y:S02]  /*156f0*/  SHFL.UP P6, R14, R13, R12, R11 ;  /* 0x0400000c0d0e7389 */ /* 0x00006400000c000b */
[----:B01----:R-:W-:Y:S01]  /*15700*/  ENDCOLLECTIVE ;  /* 0x000000000000791b */ /* 0x003fe20003800000 */
.L_x_13676:
[----:B------:R-:W-:Y:S01]  /*15710*/  IMAD.MOV.U32 R12, RZ, RZ, 0x4 ;  /* 0x00000004ff0c7424 */ /* 0x000fe200078e00ff */
[----:B------:R-:W-:-:S05]  /*15720*/  SEL R3, R14, RZ, P2 ;  /* 0x000000ff0e037207 */ /* 0x000fca0001000000 */
[----:B------:R-:W-:-:S04]  /*15730*/  IMAD.IADD R2, R2, 0x1, R3 ;  /* 0x0000000102027824 */ /* 0x000fc800078e0203 */
[----:B------:R-:W-:-:S07]  /*15740*/  IMAD.MOV.U32 R13, RZ, RZ, R2 ;  /* 0x000000ffff0d7224 */ /* 0x000fce00078e0002 */
[----:B------:R-:W-:Y:S05]  /*15750*/  WARPSYNC.COLLECTIVE R15, `(.L_x_13677) ;  /* 0x000000000f087348 */ /* 0x000fea0003c00000 */
[----:B------:R0:W1:Y:S02]  /*15760*/  SHFL.UP P6, R14, R13, R12, R11 ;  /* 0x0400000c0d0e7389 */ /* 0x00006400000c000b */
[----:B01----:R-:W-:Y:S01]  /*15770*/  ENDCOLLECTIVE ;  /* 0x000000000000791b */ /* 0x003fe20003800000 */
.L_x_13677:
[----:B------:R-:W-:Y:S01]  /*15780*/  IMAD.MOV.U32 R12, RZ, RZ, 0x8 ;  /* 0x00000008ff0c7424 */ /* 0x000fe200078e00ff */
[----:B------:R-:W-:-:S05]  /*15790*/  SEL R3, R14, RZ, P3 ;  /* 0x000000ff0e037207 */ /* 0x000fca0001800000 */
[----:B------:R-:W-:-:S04]  /*157a0*/  IMAD.IADD R2, R2, 0x1, R3 ;  /* 0x0000000102027824 */ /* 0x000fc800078e0203 */
[----:B------:R-:W-:-:S07]  /*157b0*/  IMAD.MOV.U32 R13, RZ, RZ, R2 ;  /* 0x000000ffff0d7224 */ /* 0x000fce00078e0002 */
[----:B------:R-:W-:Y:S05]  /*157c0*/  WARPSYNC.COLLECTIVE R15, `(.L_x_13678) ;  /* 0x000000000f087348 */ /* 0x000fea0003c00000 */
[----:B------:R0:W1:Y:S02]  /*157d0*/  SHFL.UP P6, R14, R13, R12, R11 ;  /* 0x0400000c0d0e7389 */ /* 0x00006400000c000b */
[----:B01----:R-:W-:Y:S01]  /*157e0*/  ENDCOLLECTIVE ;  /* 0x000000000000791b */ /* 0x003fe20003800000 */
.L_x_13678:
[----:B------:R-:W-:Y:S01]  /*157f0*/  IMAD.MOV.U32 R12, RZ, RZ, 0x10 ;  /* 0x00000010ff0c7424 */ /* 0x000fe200078e00ff */
[----:B------:R-:W-:-:S05]  /*15800*/  SEL R3, R14, RZ, P4 ;  /* 0x000000ff0e037207 */ /* 0x000fca0002000000 */
[----:B------:R-:W-:-:S04]  /*15810*/  IMAD.IADD R2, R2, 0x1, R3 ;  /* 0x0000000102027824 */ /* 0x000fc800078e0203 */
[----:B------:R-:W-:-:S07]  /*15820*/  IMAD.MOV.U32 R13, RZ, RZ, R2 ;  /* 0x000000ffff0d7224 */ /* 0x000fce00078e0002 */
[----:B------:R-:W-:Y:S05]  /*15830*/  WARPSYNC.COLLECTIVE R15, `(.L_x_13679) ;  /* 0x000000000f087348 */ /* 0x000fea0003c00000 */
[----:B------:R0:W1:Y:S02]  /*15840*/  SHFL.UP P6, R14, R13, R12, R11 ;  /* 0x0400000c0d0e7389 */ /* 0x00006400000c000b */
[----:B01----:R-:W-:Y:S01]  /*15850*/  ENDCOLLECTIVE ;  /* 0x000000000000791b */ /* 0x003fe20003800000 */
.L_x_13679:
        /* <DEDUP_REMOVED lines=8> */
.L_x_13680:
[----:B------:R-:W-:Y:S05]  /*158e0*/  BRA `(.L_x_13681) ;  /* 0xffffffd800007947 */ /* 0x000fea000383ffff */
.L_x_13618:
        /* <DEDUP_REMOVED lines=8> */
.L_x_13683:
[----:B------:R-:W-:Y:S05]  /*15970*/  BSYNC B0 ;  /* 0x0000000000007941 */ /* 0x000fea0003800000 */
.L_x_13682:
        /* <DEDUP_REMOVED lines=9> */
.L_x_13684:
[----:B------:R-:W-:Y:S01]  /*15a10*/  IMAD.MOV.U32 R12, RZ, RZ, 0x4 ;  /* 0x00000004ff0c7424 */ /* 0x000fe200078e00ff */
[----:B------:R-:W-:-:S05]  /*15a20*/  SEL R3, R14, RZ, P2 ;  /* 0x000000ff0e037207 */ /* 0x000fca0001000000 */
[----:B------:R-:W-:-:S04]  /*15a30*/  IMAD.IADD R2, R2, 0x1, R3 ;  /* 0x0000000102027824 */ /* 0x000fc800078e0203 */
[----:B------:R-:W-:-:S07]  /*15a40*/  IMAD.MOV.U32 R13, RZ, RZ, R2 ;  /* 0x000000ffff0d7224 */ /* 0x000fce00078e0002 */
[----:B------:R-:W-:Y:S05]  /*15a50*/  WARPSYNC.COLLECTIVE R15, `(.L_x_13685) ;  /* 0x000000000f087348 */ /* 0x000fea0003c00000 */
[----:B------:R0:W1:Y:S02]  /*15a60*/  SHFL.UP P6, R14, R13, R12, R11 ;  /* 0x0400000c0d0e7389 */ /* 0x00006400000c000b */
[----:B01----:R-:W-:Y:S01]  /*15a70*/  ENDCOLLECTIVE ;  /* 0x000000000000791b */ /* 0x003fe20003800000 */
.L_x_13685:
[----:B------:R-:W-:Y:S01]  /*15a80*/  IMAD.MOV.U32 R12, RZ, RZ, 0x8 ;  /* 0x00000008ff0c7424 */ /* 0x000fe200078e00ff */
[----:B------:R-:W-:-:S05]  /*15a90*/  SEL R3, R14, RZ, P3 ;  /* 0x000000ff0e037207 */ /* 0x000fca0001800000 */
[----:B------:R-:W-:-:S04]  /*15aa0*/  IMAD.IADD R2, R2, 0x1, R3 ;  /* 0x0000000102027824 */ /* 0x000fc800078e0203 */
[----:B------:R-:W-:-:S07]  /*15ab0*/  IMAD.MOV.U32 R13, RZ, RZ, R2 ;  /* 0x000000ffff0d7224 */ /* 0x000fce00078e0002 */
[----:B------:R-:W-:Y:S05]  /*15ac0*/  WARPSYNC.COLLECTIVE R15, `(.L_x_13686) ;  /* 0x000000000f087348 */ /* 0x000fea0003c00000 */
[----:B------:R0:W1:Y:S02]  /*15ad0*/  SHFL.UP P6, R14, R13, R12, R11 ;  /* 0x0400000c0d0e7389 */ /* 0x00006400000c000b */
[----:B01----:R-:W-:Y:S01]  /*15ae0*/  ENDCOLLECTIVE ;  /* 0x000000000000791b */ /* 0x003fe20003800000 */
.L_x_13686:
[----:B------:R-:W-:Y:S01]  /*15af0*/  IMAD.MOV.U32 R12, RZ, RZ, 0x10 ;  /* 0x00000010ff0c7424 */ /* 0x000fe200078e00ff */
[----:B------:R-:W-:-:S05]  /*15b00*/  SEL R3, R14, RZ, P4 ;  /* 0x000000ff0e037207 */ /* 0x000fca0002000000 */
[----:B------:R-:W-:-:S04]  /*15b10*/  IMAD.IADD R2, R2, 0x1, R3 ;  /* 0x0000000102027824 */ /* 0x000fc800078e0203 */
[----:B------:R-:W-:-:S07]  /*15b20*/  IMAD.MOV.U32 R13, RZ, RZ, R2 ;  /* 0x000000ffff0d7224 */ /* 0x000fce00078e0002 */
[----:B------:R-:W-:Y:S05]  /*15b30*/  WARPSYNC.COLLECTIVE R15, `(.L_x_13687) ;  /* 0x000000000f087348 */ /* 0x000fea0003c00000 */
[----:B------:R0:W1:Y:S02]  /*15b40*/  SHFL.UP P6, R14, R13, R12, R11 ;  /* 0x0400000c0d0e7389 */ /* 0x00006400000c000b */
[----:B01----:R-:W-:Y:S01]  /*15b50*/  ENDCOLLECTIVE ;  /* 0x000000000000791b */ /* 0x003fe20003800000 */
.L_x_13687:
        /* <DEDUP_REMOVED lines=8> */
.L_x_13688:
[----:B------:R-:W-:Y:S05]  /*15be0*/  BRA `(.L_x_13689) ;  /* 0xffffffd400ec7947 */ /* 0x000fea000383ffff */
.L_x_13620:
[----:B------:R-:W-:Y:S01]  /*15bf0*/  BSSY B0, `(.L_x_13690) ;  /* 0x0000006000007945 */ /* 0x000fe20003800000 */
[----:B------:R-:W-:Y:S01]  /*15c00*/  PLOP3.LUT P6, PT, P6, PT, PT, 0x8, 0x0 ;  /* 0x000000000000781c */ /* 0x000fe200037ce170 */
[----:B------:R-:W-:-:S12]  /*15c10*/  IMAD.MOV.U32 R15, RZ, RZ, -0x1 ;  /* 0xffffffffff0f7424 */ /* 0x000fd800078e00ff */
[----:B0-----:R-:W-:Y:S05]  /*15c20*/  WARPSYNC.COLLECTIVE R15, `(.L_x_13691) ;  /* 0x000000000f087348 */ /* 0x001fea0003c00000 */
[----:B------:R-:W-:Y:S01]  /*15c30*/  VOTE.ANY R14, PT, P6 ;  /* 0x00000000000e7806 */ /* 0x000fe200030e0100 */
[----:B0-----:R-:W-:Y:S06]  /*15c40*/  ENDCOLLECTIVE ;  /* 0x000000000000791b */ /* 0x001fec0003800000 */
.L_x_13691:
[----:B------:R-:W-:Y:S05]  /*15c50*/  BSYNC B0 ;  /* 0x0000000000007941 */ /* 0x000fea0003800000 */
.L_x_13690:
        /* <DEDUP_REMOVED lines=10> */
.L_x_13692:
[----:B------:R-:W-:Y:S02]  /*15d00*/  IMAD.MOV.U32 R13, RZ, RZ, R6 ;  /* 0x000000ffff0d7224 */ /* 0x000fe400078e0006 */
[----:B------:R-:W-:-:S07]  /*15d10*/  IMAD.MOV.U32 R4, RZ, RZ, R14 ;  /* 0x000000ffff047224 */ /* 0x000fce00078e000e */
[----:B------:R-:W-:Y:S05]  /*15d20*/  WARPSYNC.COLLECTIVE R15, `(.L_x_13693) ;  /* 0x000000000f087348 */ /* 0x000fea0003c00000 */
[----:B------:R0:W1:Y:S02]  /*15d30*/  SHFL.IDX P6, R14, R13, R12, R11 ;  /* 0x0000000c0d0e7389 */ /* 0x00006400000c000b */
[----:B01----:R-:W-:Y:S01]  /*15d40*/  ENDCOLLECTIVE ;  /* 0x000000000000791b */ /* 0x003fe20003800000 */
.L_x_13693:
[----:B------:R-:W-:Y:S02]  /*15d50*/  IMAD.MOV.U32 R6, RZ, RZ, R14 ;  /* 0x000000ffff067224 */ /* 0x000fe400078e000e */
[----:B------:R-:W-:-:S05]  /*15d60*/  IMAD.IADD R5, R9, 0x1, R16 ;  /* 0x0000000109057824 */ /* 0x000fca00078e0210 */
[----:B------:R1:W-:Y:S01]  /*15d70*/  STL [R1+0xc], R5 ;  /* 0x00000c0501007387 */ /* 0x0003e20000100800 */
[----:B------:R-:W-:Y:S05]  /*15d80*/  BRA `(.L_x_13694) ;  /* 0xffffffd400cc7947 */ /* 0x000fea000383ffff */
.L_x_13622:
[----:B------:R-:W-:Y:S01]  /*15d90*/  BSSY B0, `(.L_x_13695) ;  /* 0x0000007000007945 */ /* 0x000fe20003800000 */
[----:B------:R-:W-:Y:S02]  /*15da0*/  IMAD.MOV.U32 R13, RZ, RZ, R2 ;  /* 0x000000ffff0d7224 */ /* 0x000fe400078e0002 */
[----:B------:R-:W-:Y:S02]  /*15db0*/  IMAD.MOV.U32 R11, RZ, RZ, 0x1f ;  /* 0x0000001fff0b7424 */ /* 0x000fe400078e00ff */
[----:B------:R-:W-:-:S07]  /*15dc0*/  IMAD.MOV.U32 R15, RZ, RZ, -0x1 ;  /* 0xffffffffff0f7424 */ /* 0x000fce00078e00ff */
[----:B01-3--:R-:W-:Y:S05]  /*15dd0*/  WARPSYNC.COLLECTIVE R15, `(.L_x_13696) ;  /* 0x000000000f087348 */ /* 0x00bfea0003c00000 */
[----:B------:R2:W4:Y:S02]  /*15de0*/  SHFL.IDX P6, R14, R13, R12, R11 ;  /* 0x0000000c0d0e7389 */ /* 0x00052400000c000b */
[----:B01234-:R-:W-:Y:S01]  /*15df0*/  ENDCOLLECTIVE ;  /* 0x000000000000791b */ /* 0x01ffe20003800000 */
.L_x_13696:
[----:B------:R-:W-:Y:S05]  /*15e00*/  BSYNC B0 ;  /* 0x0000000000007941 */ /* 0x000fea0003800000 */
.L_x_13695:
[----:B------:R-:W-:Y:S01]  /*15e10*/  IMAD.MOV.U32 R8, RZ, RZ, R14 ;  /* 0x000000ffff087224 */ /* 0x000fe200078e000e */
[----:B------:R-:W-:Y:S06]  /*15e20*/  BRA `(.L_x_13621) ;  /* 0xffffffd400bc7947 */ /* 0x000fec000383ffff */
.L_x_13628:
[----:B0-----:R0:W1:Y:S02]  /*15e30*/  SYNCS.PHASECHK.TRANS64.TRYWAIT P0, [R0+URZ+0x22820], R3 ;  /* 0x02282003000075a7 */ /* 0x001064000800017f */
[----:B-1----:R-:W-:Y:S05]  /*15e40*/  @!P0 NANOSLEEP.SYNCS 0x989680 ;  /* 0x009896800000895d */ /* 0x002fea0003900000 */
[----:B------:R-:W1:Y:S02]  /*15e50*/  @!P0 SYNCS.PHASECHK.TRANS64 P0, [R0+URZ+0x22820], R3 ;  /* 0x02282003000085a7 */ /* 0x000e64000800007f */
[----:B-1----:R-:W-:Y:S05]  /*15e60*/  @!P0 BRA `(.L_x_13628) ;  /* 0xfffffffc00f08947 */ /* 0x002fea000383ffff */
[----:B------:R-:W-:Y:S05]  /*15e70*/  BRA `(.L_x_13697) ;  /* 0xffffffe000587947 */ /* 0x000fea000383ffff */
.L_x_13629:
        /* <DEDUP_REMOVED lines=11> */
.L_x_13699:
[----:B------:R-:W-:Y:S05]  /*15f30*/  BSYNC B0 ;  /* 0x0000000000007941 */ /* 0x000fea0003800000 */
.L_x_13698:
[----:B------:R-:W-:Y:S05]  /*15f40*/  BRA `(.L_x_13700) ;  /* 0xffffffe000407947 */ /* 0x000fea000383ffff */
.L_x_13632:
[----:B------:R-:W-:Y:S01]  /*15f50*/  BSSY B1, `(.L_x_13701) ;  /* 0x0000006000017945 */ /* 0x000fe20003800000 */
[----:B------:R-:W-:-:S07]  /*15f60*/  IMAD.MOV.U32 R15, RZ, RZ, -0x1 ;  /* 0xffffffffff0f7424 */ /* 0x000fce00078e00ff */
[----:B01-3--:R-:W-:Y:S05]  /*15f70*/  WARPSYNC.COLLECTIVE R15, `(.L_x_13702) ;  /* 0x000000000f0c7348 */ /* 0x00bfea0003c00000 */
[----:B------:R-:W-:Y:S02]  /*15f80*/  ELECT P6, UR62, PT ;  /* 0x00000000003e782f */ /* 0x000fe400038c0000 */
[----:B------:R-:W-:Y:S01]  /*15f90*/  MOV R14, UR62 ;  /* 0x0000003e000e7c02 */ /* 0x000fe20008000f00 */
[----:B01-3--:R-:W-:Y:S10]  /*15fa0*/  ENDCOLLECTIVE ;  /* 0x000000000000791b */ /* 0x00bff40003800000 */
.L_x_13702:
[----:B------:R-:W-:Y:S05]  /*15fb0*/  BSYNC B1 ;  /* 0x0000000000017941 */ /* 0x000fea0003800000 */
.L_x_13701:
[----:B------:R-:W-:Y:S05]  /*15fc0*/  BRA `(.L_x_13703) ;  /* 0xffffffe000387947 */ /* 0x000fea000383ffff */
.L_x_13634:
[----:B0-----:R0:W1:Y:S02]  /*15fd0*/  SYNCS.PHASECHK.TRANS64.TRYWAIT P0, [R6+URZ], R5 ;  /* 0x00000005060075a7 */ /* 0x001064000800017f */
[----:B-1----:R-:W-:Y:S05]  /*15fe0*/  @!P0 NANOSLEEP.SYNCS 0x989680 ;  /* 0x009896800000895d */ /* 0x002fea0003900000 */
[----:B------:R-:W1:Y:S02]  /*15ff0*/  @!P0 SYNCS.PHASECHK.TRANS64 P0, [R6+URZ], R5 ;  /* 0x00000005060085a7 */ /* 0x000e64000800007f */
[----:B-1----:R-:W-:Y:S05]  /*16000*/  @!P0 BRA `(.L_x_13634) ;  /* 0xfffffffc00f08947 */ /* 0x002fea000383ffff */
[----:B------:R-:W-:Y:S05]  /*16010*/  BRA `(.L_x_13704) ;  /* 0xffffffe000707947 */ /* 0x000fea000383ffff */
.L_x_13635:
[----:B-1----:R1:W2:Y:S02]  /*16020*/  SYNCS.PHASECHK.TRANS64.TRYWAIT P0, [R7+URZ], R2 ;  /* 0x00000002070075a7 */ /* 0x0022a4000800017f */
[----:B--2---:R-:W-:Y:S05]  /*16030*/  @!P0 NANOSLEEP.SYNCS 0x989680 ;  /* 0x009896800000895d */ /* 0x004fea0003900000 */
[----:B------:R-:W2:Y:S02]  /*16040*/  @!P0 SYNCS.PHASECHK.TRANS64 P0, [R7+URZ], R2 ;  /* 0x00000002070085a7 */ /* 0x000ea4000800007f */
[----:B--2---:R-:W-:Y:S05]  /*16050*/  @!P0 BRA `(.L_x_13635) ;  /* 0xfffffffc00f08947 */ /* 0x004fea000383ffff */
[----:B------:R-:W-:Y:S05]  /*16060*/  BRA `(.L_x_13705) ;  /* 0xffffffe000647947 */ /* 0x000fea000383ffff */
.L_x_13637:
[----:B--2---:R2:W4:Y:S02]  /*16070*/  SYNCS.PHASECHK.TRANS64.TRYWAIT P0, [R4+URZ], R5 ;  /* 0x00000005040075a7 */ /* 0x004524000800017f */
[----:B----4-:R-:W-:Y:S05]  /*16080*/  @!P0 NANOSLEEP.SYNCS 0x989680 ;  /* 0x009896800000895d */ /* 0x010fea0003900000 */
[----:B------:R-:W4:Y:S02]  /*16090*/  @!P0 SYNCS.PHASECHK.TRANS64 P0, [R4+URZ], R5 ;  /* 0x00000005040085a7 */ /* 0x000f24000800007f */
[----:B----4-:R-:W-:Y:S05]  /*160a0*/  @!P0 BRA `(.L_x_13637) ;  /* 0xfffffffc00f08947 */ /* 0x010fea000383ffff */
[----:B------:R-:W-:Y:S05]  /*160b0*/  BRA `(.L_x_13706) ;  /* 0xffffffe000687947 */ /* 0x000fea000383ffff */
.L_x_13707:
        /* <DEDUP_REMOVED lines=12> */
.L_x_15031:


//--------------------- .text._ZN7cutlass13device_kernelIN5flash11enable_sm90INS1_16FlashAttnFwdSm90INS1_25CollectiveMainloopFwdSm90ILi2EN4cute5tupleIJNS5_1CILi1EEES8_S8_EEENS6_IJNS7_ILi128EEENS7_ILi96EEENS7_ILi64EEEEEELi256ENS_6half_tEfNS_4arch4Sm90ELb1ELb0ELb0ELb1ELb0ELb1ELb0ELb1ELb0ELb1ELb1ELb0EEENS1_21CollectiveEpilogueFwdINS6_IJSA_NS7_ILi256EEESB_EEES9_SE_SG_Li256ELb1ELb1ELb1ELb0EEENS1_36VarlenDynamicPersistentTileSchedulerILi128ELi96ELi256ELi128ELb1ELb1ELb1ELb1ELb1ELb1EEEEEEEEEvNT_6ParamsE --------------------------
	.section	.text._ZN7cutlass13device_kernelIN5flash11enable_sm90INS1_16FlashAttnFwdSm90INS1_25CollectiveMainloopFwdSm90ILi2EN4cute5tupleIJNS5_1CILi1EEES8_S8_EEENS6_IJNS7_ILi128EEENS7_ILi96EEENS7_ILi64EEEEEELi256ENS_6half_tEfNS_4arch4Sm90ELb1ELb0ELb0ELb1ELb0ELb1ELb0ELb1ELb0ELb1ELb1ELb0EEENS1_21CollectiveEpilogueFwdINS6_IJSA_NS7_ILi256EEESB_EEES9_SE_SG_Li256ELb1ELb1ELb1ELb0EEENS1_36VarlenDynamicPersistentTileSchedulerILi128ELi96ELi256ELi128ELb1ELb1ELb1ELb1ELb1ELb1EEEEEEEEEvNT_6ParamsE,"ax",@progbits
	.align	128
.text._ZN7cutlass13device_kernelIN5flash11enable_sm90INS1_16FlashAttnFwdSm90INS1_25CollectiveMainloopFwdSm90ILi2EN4cute5tupleIJNS5_1CILi1EEES8_S8_EEENS6_IJNS7_ILi128EEENS7_ILi96EEENS7_ILi64EEEEEELi256ENS_6half_tEfNS_4arch4Sm90ELb1ELb0ELb0ELb1ELb0ELb1ELb0ELb1ELb0ELb1ELb1ELb0EEENS1_21CollectiveEpilogueFwdINS6_IJSA_NS7_ILi256EEESB_EEES9_SE_SG_Li256ELb1ELb1ELb1ELb0EEENS1_36VarlenDynamicPersistentTileSchedulerILi128ELi96ELi256ELi128ELb1ELb1ELb1ELb1ELb1ELb1EEEEEEEEEvNT_6ParamsE:
        .type           _ZN7cutlass13device_kernelIN5flash11enable_sm90INS1_16FlashAttnFwdSm90INS1_25CollectiveMainloopFwdSm90ILi2EN4cute5tupleIJNS5_1CILi1EEES8_S8_EEENS6_IJNS7_ILi128EEENS7_ILi96EEENS7_ILi64EEEEEELi256ENS_6half_tEfNS_4arch4Sm90ELb1ELb0ELb0ELb1ELb0ELb1ELb0ELb1ELb0ELb1ELb1ELb0EEENS1_21CollectiveEpilogueFwdINS6_IJSA_NS7_ILi256EEESB_EEES9_SE_SG_Li256ELb1ELb1ELb1ELb0EEENS1_36VarlenDynamicPersistentTileSchedulerILi128ELi96ELi256ELi128ELb1ELb1ELb1ELb1ELb1ELb1EEEEEEEEEvNT_6ParamsE,@function
        .size           _ZN7cutlass13device_kernelIN5flash11enable_sm90INS1_16FlashAttnFwdSm90INS1_25CollectiveMainloopFwdSm90ILi2EN4cute5tupleIJNS5_1CILi1EEES8_S8_EEENS6_IJNS7_ILi128EEENS7_ILi96EEENS7_ILi64EEEEEELi256ENS_6half_tEfNS_4arch4Sm90ELb1ELb0ELb0ELb1ELb0ELb1ELb0ELb1ELb0ELb1ELb1ELb0EEENS1_21CollectiveEpilogueFwdINS6_IJSA_NS7_ILi256EEESB_EEES9_SE_SG_Li256ELb1ELb1ELb1ELb0EEENS1_36VarlenDynamicPersistentTileSchedulerILi128ELi96ELi256ELi128ELb1ELb1ELb1ELb1ELb1ELb1EEEEEEEEEvNT_6ParamsE,(.L_x_15032 - _ZN7cutlass13device_kernelIN5flash11enable_sm90INS1_16FlashAttnFwdSm90INS1_25CollectiveMainloopFwdSm90ILi2EN4cute5tupleIJNS5_1CILi1EEES8_S8_EEENS6_IJNS7_ILi128EEENS7_ILi96EEENS7_ILi64EEEEEELi256ENS_6half_tEfNS_4arch4Sm90ELb1ELb0ELb0ELb1ELb0ELb1ELb0ELb1ELb0ELb1ELb1ELb0EEENS1_21CollectiveEpilogueFwdINS6_IJSA_NS7_ILi256EEESB_EEES9_SE_SG_Li256ELb1ELb1ELb1ELb0EEENS1_36VarlenDynamicPersistentTileSchedulerILi128ELi96ELi256ELi128ELb1ELb1ELb1ELb1ELb1ELb1EEEEEEEEEvNT_6ParamsE)
        .other          _ZN7cutlass13device_kernelIN5flash11enable_sm90INS1_16FlashAttnFwdSm90INS1_25CollectiveMainloopFwdSm90ILi2EN4cute5tupleIJNS5_1CILi1EEES8_S8_EEENS6_IJNS7_ILi128EEENS7_ILi96EEENS7_ILi64EEEEEELi256ENS_6half_tEfNS_4arch4Sm90ELb1ELb0ELb0ELb1ELb0ELb1ELb0ELb1ELb0ELb1ELb1ELb0EEENS1_21CollectiveEpilogueFwdINS6_IJSA_NS7_ILi256EEESB_EEES9_SE_SG_Li256ELb1ELb1ELb1ELb0EEENS1_36VarlenDynamicPersistentTileSchedulerILi128ELi96ELi256ELi128ELb1ELb1ELb1ELb1ELb1ELb1EEEEEEEEEvNT_6ParamsE,@"STO_CUDA_ENTRY STV_DEFAULT"
_ZN7cutlass13device_kernelIN5flash11enable_sm90INS1_16FlashAttnFwdSm90INS1_25CollectiveMainloopFwdSm90ILi2EN4cute5tupleIJNS5_1CILi1EEES8_S8_EEENS6_IJNS7_ILi128EEENS7_ILi96EEENS7_ILi64EEEEEELi256ENS_6half_tEfNS_4arch4Sm90ELb1ELb0ELb0ELb1ELb0ELb1ELb0ELb1ELb0ELb1ELb1ELb0EEENS1_21CollectiveEpilogueFwdINS6_IJSA_NS7_ILi256EEESB_EEES9_SE_SG_Li256ELb1ELb1ELb1ELb0EEENS1_36VarlenDynamicPersistentTileSchedulerILi128ELi96ELi256ELi128ELb1ELb1ELb1ELb1ELb1ELb1EEEEEEEEEvNT_6ParamsE:
        /* <DEDUP_REMOVED lines=24> */
.L_x_13709:
[----:B------:R-:W-:Y:S05]  /*0180*/  BSYNC B0 ;  /* 0x0000000000007941 */ /* 0x000fea0003800000 */
.L_x_13708:
        /* <DEDUP_REMOVED lines=41> */
.L_x_13710:
        /* <DEDUP_REMOVED lines=22> */
.L_x_13711:
        /* <DEDUP_REMOVED lines=18> */
.L_x_13712:
        /* <DEDUP_REMOVED lines=22> */
.L_x_13713:
        /* <DEDUP_REMOVED lines=22> */
.L_x_13714:
        /* <DEDUP_REMOVED lines=8> */
.L_x_13717:
        /* <DEDUP_REMOVED lines=74> */
[C---:B------:R-:W-:Y:S01]  /*0e80*/  IMAD.SHL.U32 R204, R3.reuse, 0x4, RZ ;  /* 0x0000000403cc7824 */ /* 0x040fe200078e00ff */
[----:B------:R-:W-:Y:S01]  /*0e90*/  LOP3.LUT R212, R212, 0x1c0, RZ, 0xc0, !PT ;  /* 0x000001c0d4d47812 */ /* 0x000fe200078ec0ff */
[----:B------:R-:W-:Y:S01]  /*0ea0*/  IMAD.SHL.U32 R4, R4, 0x40, RZ ;  /* 0x0000004004047824 */ /* 0x000fe200078e00ff */
[----:B------:R-:W-:Y:S01]  /*0eb0*/  STL [R1+0x70], R12 ;  /* 0x0000700c01007387 */ /* 0x000fe20000100800 */
[----:B------:R-:W-:Y:S01]  /*0ec0*/  IMAD.IADD R0, R3, 0x1, -R0 ;  /* 0x0000000103007824 */ /* 0x000fe200078e0a00 */
[----:B------:R-:W-:Y:S01]  /*0ed0*/  SHF.R.S32.HI R3, RZ, 0x1f, R209 ;  /* 0x0000001fff037819 */ /* 0x000fe200000114d1 */
[----:B------:R-:W-:Y:S01]  /*0ee0*/  IMAD.IADD R9, R20, 0x1, -R9 ;  /* 0x0000000114097824 */ /* 0x000fe200078e0a09 */
[----:B------:R-:W-:Y:S01]  /*0ef0*/  SHF.R.U32.HI R3, RZ, 0x3, R212 ;  /* 0x00000003ff037819 */ /* 0x000fe200000116d4 */
[----:B------:R-:W-:Y:S01]  /*0f00*/  VIADD R220, R209, 0x40 ;  /* 0x00000040d1dc7836 */ /* 0x000fe20000000000 */
[----:B------:R-:W-:Y:S01]  /*0f10*/  LOP3.LUT R8, R212, 0x38, R16, 0xf8, !PT ;  /* 0x00000038d4087812 */ /* 0x000fe200078ef810 */
[----:B------:R-:W-:Y:S01]  /*0f20*/  IMAD.SHL.U32 R214, R9, 0x2, RZ ;  /* 0x0000000209d67824 */ /* 0x000fe200078e00ff */
[----:B------:R-:W-:Y:S01]  /*0f30*/  LOP3.LUT R217, R4, 0xfffffe00, RZ, 0xc0, !PT ;  /* 0xfffffe0004d97812 */ /* 0x000fe200078ec0ff */
[----:B------:R-:W-:Y:S01]  /*0f40*/  VIADD R219, R209, 0x80 ;  /* 0x00000080d1db7836 */ /* 0x000fe20000000000 */
[----:B------:R-:W-:Y:S01]  /*0f50*/  SHF.R.S32.HI R4, RZ, 0x1f, R220 ;  /* 0x0000001fff047819 */ /* 0x000fe200000114dc */
[----:B------:R-:W-:Y:S01]  /*0f60*/  VIADD R35, R214, 0x28 ;  /* 0x00000028d6237836 */ /* 0x000fe20000000000 */
[----:B------:R-:W-:Y:S01]  /*0f70*/  LOP3.LUT R8, R217, R8, R3, 0xf6, !PT ;  /* 0x00000008d9087212 */ /* 0x000fe200078ef603 */
[----:B------:R-:W-:Y:S01]  /*0f80*/  IMAD.SHL.U32 R4, R10, 0x8, RZ ;  /* 0x000000080a047824 */ /* 0x000fe200078e00ff */
[C---:B------:R-:W-:Y:S01]  /*0f90*/  IADD3 R38, R214.reuse, 0x10, RZ ;  /* 0x00000010d6267810 */ /* 0x040fe20007ffe0ff */
        /* <DEDUP_REMOVED lines=8> */
[----:B------:R-:W-:Y:S01]  /*1020*/  IMAD.MOV.U32 R6, RZ, RZ, R14 ;  /* 0x000000ffff067224 */ /* 0x000fe200078e000e */
        /* <DEDUP_REMOVED lines=9> */
[C---:B0-----:R-:W-:Y:S01]  /*10c0*/  VIADD R4, R214.reuse, 0xc8 ;  /* 0x000000c8d6047836 */ /* 0x041fe20000000000 */
[----:B------:R-:W-:Y:S01]  /*10d0*/  SHF.R.S32.HI R8, RZ, 0x1f, R14 ;  /* 0x0000001fff087819 */ /* 0x000fe2000001140e */
[----:B------:R-:W-:Y:S01]  /*10e0*/  IMAD.MOV.U32 R5, RZ, RZ, R13 ;  /* 0x000000ffff057224 */ /* 0x000fe200078e000d */
[----:B------:R-:W-:Y:S01]  /*10f0*/  SHF.R.S32.HI R8, RZ, 0x1f, R10 ;  /* 0x0000001fff087819 */ /* 0x000fe2000001140a */
[C---:B-1----:R-:W-:Y:S01]  /*1100*/  VIADD R3, R214.reuse, 0xd0 ;  /* 0x000000d0d6037836 */ /* 0x042fe20000000000 */
[----:B------:R-:W-:Y:S01]  /*1110*/  SHF.R.S32.HI R10, RZ, 0x1f, R9 ;  /* 0x0000001fff0a7819 */ /* 0x000fe20000011409 */
[----:B------:R-:W-:Y:S01]  /*1120*/  IMAD.MOV.U32 R7, RZ, RZ, R15 ;  /* 0x000000ffff077224 */ /* 0x000fe200078e000f */
        /* <DEDUP_REMOVED lines=43> */
[----:B------:R-:W-:-:S07]  /*13e0*/  SHF.R.S32.HI R3, RZ, 0x1f, R233 ;  /* 0x0000001fff037819 */ /* 0x000fce00000114e9 */
.L_x_13878:
[----:B01----:R-:W0:Y:S02]  /*13f0*/  LDC.64 R8, c[0x0][0xc88] ;  /* 0x00032200ff087b82 */ /* 0x003e240000000a00 */
[----:B0-----:R-:W-:-:S05]  /*1400*/  IMAD.WIDE R8, R7, 0x4, R8 ;  /* 0x0000000407087825 */ /* 0x001fca00078e0208 */
[----:B--2---:R-:W2:Y:S01]  /*1410*/  LDG.E R224, desc[UR40][R8.64] ;  /* 0x0000002808e07981 */ /* 0x004ea2000c1e1900 */
[----:B------:R-:W-:Y:S05]  /*1420*/  YIELD ;  /* 0x0000000000007946 */ /* 0x000fea0003800000 */
[----:B------:R-:W-:Y:S01]  /*1430*/  ULDC.64 UR4, c[0x0][0xa28] ;  /* 0x00028a0000047ab9 */ /* 0x000fe20000000a00 */
[----:B------:R-:W-:Y:S01]  /*1440*/  ULDC.64 UR8, c[0x0][0xa18] ;  /* 0x0002860000087ab9 */ /* 0x000fe20000000a00 */
[----:B------:R-:W-:Y:S01]  /*1450*/  ISETP.NE.U32.AND P1, PT, RZ, UR4, PT ;  /* 0x00000004ff007c0c */ /* 0x000fe2000bf25070 */
[----:B------:R-:W-:Y:S01]  /*1460*/  ULDC.64 UR6, c[0x0][0xa08] ;  /* 0x0002820000067ab9 */ /* 0x000fe20000000a00 */
[----:B------:R-:W-:Y:S01]  /*1470*/  IMAD.MOV.U32 R15, RZ, RZ, RZ ;  /* 0x000000ffff0f7224 */ /* 0x000fe200078e00ff */
[----:B------:R-:W-:Y:S01]  /*1480*/  ISETP.NE.U32.AND P0, PT, RZ, UR6, PT ;  /* 0x00000006ff007c0c */ /* 0x000fe2000bf05070 */
[----:B-----5:R-:W-:Y:S01]  /*1490*/  IMAD.MOV.U32 R31, RZ, RZ, RZ ;  /* 0x000000ffff1f7224 */ /* 0x020fe200078e00ff */
[----:B------:R-:W-:-:S02]  /*14a0*/  ISETP.NE.AND.EX P1, PT, RZ, UR5, PT, P1 ;  /* 0x00000005ff007c0c */ /* 0x000fc4000bf25310 */
[----:B------:R-:W-:Y:S02]  /*14b0*/  ISETP.NE.AND.EX P0, PT, RZ, UR7, PT, P0 ;  /* 0x00000007ff007c0c */ /* 0x000fe4000bf05300 */
[----:B--2-4-:R-:W-:Y:S01]  /*14c0*/  SHF.R.S32.HI R0, RZ, 0x1f, R224 ;  /* 0x0000001fff007819 */ /* 0x014fe200000114e0 */
        /* <DEDUP_REMOVED lines=24> */
[----:B------:R-:W-:Y:S01]  /*1650*/  MOV R24, UR5 ;  /* 0x0000000500187c02 */ /* 0x000fe20008000f00 */
        /* <DEDUP_REMOVED lines=11> */
.L_x_13719:
[----:B------:R-:W-:Y:S01]  /*1710*/  ULDC.64 UR4, c[0x0][0xa20] ;  /* 0x0002880000047ab9 */ /* 0x000fe20000000a00 */
[C---:B------:R-:W-:Y:S02]  /*1720*/  LOP3.LUT R3, R6.reuse, 0xff000000, RZ, 0xc0, !PT ;  /* 0xff00000006037812 */ /* 0x040fe400078ec0ff */
        /* <DEDUP_REMOVED lines=11> */
.L_x_13720:
[----:B------:R-:W-:Y:S05]  /*17e0*/  @!P0 BRA `(.L_x_13721) ;  /* 0x00000000000c8947 */ /* 0x000fea0003800000 */
[----:B------:R-:W2:Y:S04]  /*17f0*/  LDG.E R3, desc[UR40][R12.64] ;  /* 0x000000280c037981 */ /* 0x000ea8000c1e1900 */
[----:B------:R-:W2:Y:S02]  /*1800*/  LDG.E R30, desc[UR40][R12.64+0x4] ;  /* 0x000004280c1e7981 */ /* 0x000ea4000c1e1900 */
[----:B--2---:R-:W-:-:S07]  /*1810*/  IMAD.IADD R30, R30, 0x1, -R3 ;  /* 0x000000011e1e7824 */ /* 0x004fce00078e0a03 */
.L_x_13721:
        /* <DEDUP_REMOVED lines=29> */
[----:B------:R-:W-:-:S03]  /*19f0*/  IADD3 R60, R213, 0x60, -R211 ;  /* 0x00000060d53c7810 */ /* 0x000fc60007ffe8d3 */
[----:B------:R-:W-:-:S04]  /*1a00*/  IMAD.HI R0, R0, 0x2aaaaaab, RZ ;  /* 0x2aaaaaab00007827 */ /* 0x000fc800078e02ff */
[----:B------:R-:W-:Y:S01]  /*1a10*/  IMAD.IADD R4, R60, 0x1, R4 ;  /* 0x000000013c047824 */ /* 0x000fe200078e0204 */
[----:B------:R-:W-:-:S03]  /*1a20*/  SHF.R.U32.HI R29, RZ, 0x1f, R0 ;  /* 0x0000001fff1d7819 */ /* 0x000fc60000011600 */
[----:B------:R-:W-:Y:S01]  /*1a30*/  IMAD.HI R4, R4, 0x2aaaaaab, RZ ;  /* 0x2aaaaaab04047827 */ /* 0x000fe200078e02ff */
[----:B------:R-:W-:-:S03]  /*1a40*/  LEA.HI.SX32 R29, R0, R29, 0x1c ;  /* 0x0000001d001d7211 */ /* 0x000fc600078fe2ff */
[----:B------:R-:W-:Y:S01]  /*1a50*/  IMAD.MOV.U32 R0, RZ, RZ, RZ ;  /* 0x000000ffff007224 */ /* 0x000fe200078e00ff */
[----:B------:R-:W-:-:S04]  /*1a60*/  SHF.R.U32.HI R3, RZ, 0x1f, R4 ;  /* 0x0000001fff037819 */ /* 0x000fc80000011604 */
[----:B------:R-:W-:-:S04]  /*1a70*/  LEA.HI.SX32 R4, R4, R3, 0x1c ;  /* 0x0000000304047211 */ /* 0x000fc800078fe2ff */
        /* <DEDUP_REMOVED lines=32> */
.L_x_13723:
[----:B------:R-:W-:Y:S05]  /*1c80*/  BSYNC B0 ;  /* 0x0000000000007941 */ /* 0x000fea0003800000 */
.L_x_13722:
        /* <DEDUP_REMOVED lines=37> */
.L_x_13726:
[----:B------:R-:W-:Y:S05]  /*1ee0*/  BSYNC B6 ;  /* 0x0000000000067941 */ /* 0x000fea0003800000 */
.L_x_13725:
        /* <DEDUP_REMOVED lines=20> */
.L_x_13728:
[----:B------:R-:W-:Y:S05]  /*2030*/  BSYNC B6 ;  /* 0x0000000000067941 */ /* 0x000fea0003800000 */
.L_x_13727:
        /* <DEDUP_REMOVED lines=9> */
[----:B------:R-:W3:Y:S08]  /*20d0*/  LDC R75, c[0x0][0x3f4] ;  /* 0x0000fd00ff4b7b82 */ /* 0x000ef00000000800 */
[----:B------:R-:W-:Y:S01]  /*20e0*/  @P0 IADD3 R6, P1, R225, UR4, RZ ;  /* 0x00000004e1060c10 */ /* 0x000fe2000ff3e0ff */
[----:B------:R-:W-:-:S02]  /*20f0*/  VIADD R64, R16, 0x60 ;  /* 0x0000006010407836 */ /* 0x000fc40000000000 */
[----:B------:R-:W-:Y:S01]  /*2100*/  VIADD R12, R16, 0xe0 ;  /* 0x000000e0100c7836 */ /* 0x000fe20000000000 */
[----:B------:R-:W-:Y:S01]  /*2110*/  @P0 IADD3.X R7, R227, UR5, RZ, P1, !PT ;  /* 0x00000005e3070c10 */ /* 0x000fe20008ffe4ff */
[----:B------:R-:W-:Y:S01]  /*2120*/  ULDC.64 UR4, c[0x0][0xa08] ;  /* 0x0002820000047ab9 */ /* 0x000fe20000000a00 */
[----:B------:R-:W4:Y:S03]  /*2130*/  LDC.64 R14, c[0x0][0x3f8] ;  /* 0x0000fe00ff0e7b82 */ /* 0x000f260000000a00 */
[----:B------:R2:W3:Y:S01]  /*2140*/  @P0 LDG.E R0, desc[UR40][R6.64] ;  /* 0x0000002806000981 */ /* 0x0004e2000c1e1900 */
        /* <DEDUP_REMOVED lines=15> */
[----:B------:R-:W-:Y:S01]  /*2240*/  SHF.R.S32.HI R73, RZ, 0x1f, R229 ;  /* 0x0000001fff497819 */ /* 0x000fe200000114e5 */
[----:B------:R-:W-:Y:S01]  /*2250*/  VIADD R65, R16, 0x80 ;  /* 0x0000008010417836 */ /* 0x000fe20000000000 */
[----:B------:R-:W-:Y:S01]  /*2260*/  SHF.R.S32.HI R6, RZ, 0x1f, R11 ;  /* 0x0000001fff067819 */ /* 0x000fe2000001140b */
[----:B------:R-:W-:Y:S01]  /*2270*/  IMAD.WIDE.U32 R4, R222, UR4, R4 ;  /* 0x00000004de047c25 */ /* 0x000fe2000f8e0004 */
[----:B----4-:R-:W-:-:S02]  /*2280*/  SHF.L.U64.HI R69, R14, 0x6, R15 ;  /* 0x000000060e457819 */ /* 0x010fc4000001020f */
[----:B------:R-:W-:Y:S01]  /*2290*/  LEA.HI R36, R6, R11, RZ, 0x2 ;  /* 0x0000000b06247211 */ /* 0x000fe200078f10ff */
[----:B------:R-:W-:Y:S01]  /*22a0*/  IMAD R5, R222, UR5, R5 ;  /* 0x00000005de057c24 */ /* 0x000fe2000f8e0205 */
[----:B------:R-:W-:Y:S01]  /*22b0*/  ULDC.64 UR4, c[0x0][0x310] ;  /* 0x0000c40000047ab9 */ /* 0x000fe20000000a00 */
[----:B------:R-:W-:Y:S01]  /*22c0*/  IMAD R6, R232, R8, RZ ;  /* 0x00000008e8067224 */ /* 0x000fe200078e02ff */
[----:B------:R-:W-:Y:S01]  /*22d0*/  SHF.R.S32.HI R36, RZ, 0x1f, R36 ;  /* 0x0000001fff247819 */ /* 0x000fe20000011424 */
[----:B------:R-:W-:Y:S01]  /*22e0*/  VIADD R11, R16, 0xc0 ;  /* 0x000000c0100b7836 */ /* 0x000fe20000000000 */
[----:B0-----:R-:W-:Y:S01]  /*22f0*/  SHF.L.U64.HI R71, R56, 0x6, R57 ;  /* 0x0000000638477819 */ /* 0x001fe20000010239 */
[----:B------:R-:W-:Y:S01]  /*2300*/  IMAD R10, R23, R9, R6 ;  /* 0x00000009170a7224 */ /* 0x000fe200078e0206 */
[----:B------:R-:W-:Y:S01]  /*2310*/  LEA.HI R36, R36, R23, RZ, 0x3 ;  /* 0x0000001724247211 */ /* 0x000fe200078f18ff */
[----:B------:R-:W-:Y:S02]  /*2320*/  VIADD R66, R16, 0xa0 ;  /* 0x000000a010427836 */ /* 0x000fe40000000000 */
[----:B------:R-:W-:Y:S01]  /*2330*/  IMAD.SHL.U32 R68, R8, 0x40, RZ ;  /* 0x0000004008447824 */ /* 0x000fe200078e00ff */
[----:B------:R-:W-:Y:S01]  /*2340*/  LOP3.LUT R36, R36, 0xfffffff8, RZ, 0xc0, !PT ;  /* 0xfffffff824247812 */ /* 0x000fe200078ec0ff */
[----:B------:R-:W-:-:S02]  /*2350*/  IMAD R30, R232, R56, RZ ;  /* 0x00000038e81e7224 */ /* 0x000fc400078e02ff */
[----:B------:R-:W-:Y:S01]  /*2360*/  VIADD R74, R38, 0x8 ;  /* 0x00000008264a7836 */ /* 0x000fe20000000000 */
[----:B------:R-:W-:Y:S01]  /*2370*/  SHF.R.U32.HI R38, RZ, 0x3, R212 ;  /* 0x00000003ff267819 */ /* 0x000fe200000116d4 */
        /* <DEDUP_REMOVED lines=8> */
[----:B------:R-:W-:Y:S02]  /*2400*/  IMAD R77, R15, 0x60, RZ ;  /* 0x000000600f4d7824 */ /* 0x000fe400078e02ff */
[----:B------:R-:W-:Y:S02]  /*2410*/  IMAD.SHL.U32 R70, R14, 0x40, RZ ;  /* 0x000000400e467824 */ /* 0x000fe400078e00ff */
[----:B------:R-:W-:Y:S02]  /*2420*/  IMAD R41, R57, 0x60, RZ ;  /* 0x0000006039297824 */ /* 0x000fe400078e02ff */
[----:B------:R-:W-:-:S02]  /*2430*/  IMAD.SHL.U32 R72, R56, 0x40, RZ ;  /* 0x0000004038487824 */ /* 0x000fc400078e00ff */
[----:B-----5:R-:W-:Y:S01]  /*2440*/  IMAD.WIDE.U32 R30, R152, R56, R30 ;  /* 0x00000038981e7225 */ /* 0x020fe200078e001e */
[----:B---3--:R-:W-:Y:S02]  /*2450*/  SHF.R.S32.HI R3, RZ, 0x1f, R0 ;  /* 0x0000001fff037819 */ /* 0x008fe40000011400 */
[----:B------:R-:W-:Y:S02]  /*2460*/  SEL R21, R0, RZ, !P0 ;  /* 0x000000ff00157207 */ /* 0x000fe40004000000 */
[----:B------:R-:W-:-:S03]  /*2470*/  SEL R13, R3, RZ, !P0 ;  /* 0x000000ff030d7207 */ /* 0x000fc60004000000 */
[----:B------:R-:W-:-:S04]  /*2480*/  IMAD.WIDE.U32 R4, R21, UR4, R4 ;  /* 0x0000000415047c25 */ /* 0x000fc8000f8e0004 */
[----:B------:R-:W-:Y:S01]  /*2490*/  IMAD R0, R13, UR4, RZ ;  /* 0x000000040d007c24 */ /* 0x000fe2000f8e02ff */
[----:B------:R-:W-:-:S03]  /*24a0*/  IADD3 R3, P2, R4, R62, RZ ;  /* 0x0000003e04037210 */ /* 0x000fc60007f5e0ff */
[----:B------:R-:W-:Y:S01]  /*24b0*/  IMAD R61, R21, UR5, R0 ;  /* 0x00000005153d7c24 */ /* 0x000fe2000f8e0200 */
[----:B------:R-:W-:Y:S05]  /*24c0*/  @!P6 WARPSYNC.ALL ;  /* 0x000000000000e948 */ /* 0x000fea0003800000 */
[C---:B------:R-:W-:Y:S01]  /*24d0*/  VIADD R0, R16.reuse, 0x20 ;  /* 0x0000002010007836 */ /* 0x040fe20000000000 */
[----:B------:R-:W-:Y:S01]  /*24e0*/  ULDC UR4, c[0x0][0x320] ;  /* 0x0000c80000047ab9 */ /* 0x000fe20000000800 */
[----:B------:R-:W-:Y:S01]  /*24f0*/  IMAD.IADD R61, R5, 0x1, R61 ;  /* 0x00000001053d7824 */ /* 0x000fe200078e023d */
[----:B------:R-:W-:Y:S01]  /*2500*/  @!P6 BAR.SYNC.DEFER_BLOCKING 0x9, 0x100 ;  /* 0x024400000000eb1d */ /* 0x000fe20000010000 */
[----:B------:R-:W-:-:S02]  /*2510*/  ISETP.GE.AND P0, PT, R16, UR4, PT ;  /* 0x0000000410007c0c */ /* 0x000fc4000bf06270 */
[----:B------:R-:W-:Y:S02]  /*2520*/  ISETP.GE.AND P1, PT, R0, UR4, PT ;  /* 0x0000000400007c0c */ /* 0x000fe4000bf26270 */
[----:B------:R-:W-:Y:S01]  /*2530*/  IADD3.X R62, R61, R63, R10, P2, !PT ;  /* 0x0000003f3d3e7210 */ /* 0x000fe200017fe40a */
[----:B------:R-:W-:Y:S01]  /*2540*/  VIADD R63, R16, 0x40 ;  /* 0x00000040103f7836 */ /* 0x000fe20000000000 */
[----:B------:R-:W-:Y:S01]  /*2550*/  SEL R7, RZ, 0xffffffff, P1 ;  /* 0xffffffffff077807 */ /* 0x000fe20000800000 */
[----:B------:R-:W-:Y:S01]  /*2560*/  ULDC.64 UR6, c[0x0][0x330] ;  /* 0x0000cc0000067ab9 */ /* 0x000fe20000000a00 */
[----:B------:R-:W-:Y:S02]  /*2570*/  SEL R6, RZ, 0x1, P0 ;  /* 0x00000001ff067807 */ /* 0x000fe40000000000 */
[----:B------:R-:W-:Y:S01]  /*2580*/  ISETP.GE.AND P0, PT, R63, UR4, PT ;  /* 0x000000043f007c0c */ /* 0x000fe2000bf06270 */
[----:B------:R-:W-:Y:S01]  /*2590*/  IMAD.SHL.U32 R7, R7, 0x2, RZ ;  /* 0x0000000207077824 */ /* 0x000fe200078e00ff */
[----:B------:R-:W-:-:S02]  /*25a0*/  ISETP.GE.AND P1, PT, R64, UR4, PT ;  /* 0x0000000440007c0c */ /* 0x000fc4000bf26270 */
        /* <DEDUP_REMOVED lines=8> */
[----:B------:R-:W-:Y:S02]  /*2630*/  LOP3.LUT R10, R12, R10, R11, 0xfe, !PT ;  /* 0x0000000a0c0a7212 */ /* 0x000fe400078efe0b */
[----:B------:R-:W-:Y:S01]  /*2640*/  ISETP.GE.AND P1, PT, R66, UR4, PT ;  /* 0x0000000442007c0c */ /* 0x000fe2000bf26270 */
[----:B------:R-:W-:Y:S01]  /*2650*/  ULDC.64 UR4, c[0x0][0x338] ;  /* 0x0000ce0000047ab9 */ /* 0x000fe20000000a00 */
[----:B------:R-:W-:Y:S01]  /*2660*/  SEL R11, RZ, 0x10, P0 ;  /* 0x00000010ff0b7807 */ /* 0x000fe20000000000 */
[----:B------:R-:W-:Y:S01]  /*2670*/  IMAD R13, R13, UR4, RZ ;  /* 0x000000040d0d7c24 */ /* 0x000fe2000f8e02ff */
[----:B------:R-:W-:Y:S01]  /*2680*/  ISETP.GE.AND P0, PT, R16, R75, PT ;  /* 0x0000004b1000720c */ /* 0x000fe20003f06270 */
[----:B------:R-:W-:Y:S01]  /*2690*/  IMAD.WIDE.U32 R6, R21, UR4, R6 ;  /* 0x0000000415067c25 */ /* 0x000fe2000f8e0006 */
[----:B------:R-:W-:Y:S01]  /*26a0*/  SEL R12, RZ, 0x20, P1 ;  /* 0x00000020ff0c7807 */ /* 0x000fe20000800000 */
[----:B------:R-:W-:Y:S01]  /*26b0*/  ULDC UR4, c[0x0][0x2f4] ;  /* 0x0000bd0000047ab9 */ /* 0x000fe20000000800 */
[----:B------:R-:W-:Y:S01]  /*26c0*/  SEL R35, R75, RZ, P0 ;  /* 0x000000ff4b237207 */ /* 0x000fe20000000000 */
[----:B------:R-:W-:Y:S01]  /*26d0*/  IMAD R93, R21, UR5, R13 ;  /* 0x00000005155d7c24 */ /* 0x000fe2000f8e020d */
[----:B------:R-:W-:Y:S01]  /*26e0*/  LOP3.LUT R11, R12, R10, R11, 0xfe, !PT ;  /* 0x0000000a0c0b7212 */ /* 0x000fe200078efe0b */
[----:B------:R-:W-:Y:S01]  /*26f0*/  IMAD.WIDE.U32 R12, R23, R14, R16 ;  /* 0x0000000e170c7225 */ /* 0x000fe200078e0010 */
[----:B------:R-:W-:-:S02]  /*2700*/  SEL R10, RZ, 0x40, P2 ;  /* 0x00000040ff0a7807 */ /* 0x000fc40001000000 */
[----:B------:R-:W-:Y:S01]  /*2710*/  IADD3 R58, P1, R23, R58, RZ ;  /* 0x0000003a173a7210 */ /* 0x000fe20007f3e0ff */
[----:B------:R-:W-:Y:S01]  /*2720*/  IMAD.IADD R35, R16, 0x1, R35 ;  /* 0x0000000110237824 */ /* 0x000fe200078e0223 */
[----:B------:R-:W-:Y:S01]  /*2730*/  LOP3.LUT R95, R11, R10, RZ, 0xfc, !PT ;  /* 0x0000000a0b5f7212 */ /* 0x000fe200078efcff */
[CC--:B------:R-:W-:Y:S01]  /*2740*/  IMAD R10, R232.reuse, R14.reuse, RZ ;  /* 0x0000000ee80a7224 */ /* 0x0c0fe200078e02ff */
[----:B------:R-:W-:Y:S01]  /*2750*/  SEL R94, RZ, 0xffffff80, P3 ;  /* 0xffffff80ff5e7807 */ /* 0x000fe20001800000 */
[----:B------:R-:W-:Y:S01]  /*2760*/  IMAD.X R59, R232, 0x1, R33, P1 ;  /* 0x00000001e83b7824 */ /* 0x000fe200008e0621 */
[----:B------:R-:W-:Y:S01]  /*2770*/  SHF.R.S32.HI R32, RZ, 0x1f, R35 ;  /* 0x0000001fff207819 */ /* 0x000fe20000011423 */
[C---:B------:R-:W-:Y:S01]  /*2780*/  IMAD R37, R23.reuse, R15, R10 ;  /* 0x0000000f17257224 */ /* 0x040fe200078e020a */
[----:B------:R-:W-:Y:S01]  /*2790*/  LOP3.LUT P1, RZ, R36, 0x4, RZ, 0xc0, !PT ;  /* 0x0000000424ff7812 */ /* 0x000fe2000782c0ff */
[----:B------:R-:W-:Y:S01]  /*27a0*/  IMAD.WIDE.U32 R10, R23, R14, R204 ;  /* 0x0000000e170a7225 */ /* 0x000fe200078e00cc */
[----:B------:R-:W-:-:S02]  /*27b0*/  LEA.HI R32, R32, R35, RZ, 0x3 ;  /* 0x0000002320207211 */ /* 0x000fc400078f18ff */
[----:B------:R-:W-:Y:S01]  /*27c0*/  SEL R89, R89, 0xffffffe0, !P1 ;  /* 0xffffffe059597807 */ /* 0x000fe20004800000 */
[----:B------:R-:W-:Y:S01]  /*27d0*/  IMAD R35, R9, 0x60, RZ ;  /* 0x0000006009237824 */ /* 0x000fe200078e02ff */
[--C-:B------:R-:W-:Y:S01]  /*27e0*/  LOP3.LUT R33, R212, 0x38, R32.reuse, 0xf8, !PT ;  /* 0x00000038d4217812 */ /* 0x100fe200078ef820 */
[----:B------:R-:W-:Y:S01]  /*27f0*/  IMAD.WIDE.U32 R8, R8, 0x60, RZ ;  /* 0x0000006008087825 */ /* 0x000fe200078e00ff */
[----:B------:R-:W-:Y:S02]  /*2800*/  LOP3.LUT R85, R32, 0xfffffff8, RZ, 0xc0, !PT ;  /* 0xfffffff820557812 */ /* 0x000fe400078ec0ff */
[----:B------:R-:W-:Y:S01]  /*2810*/  LOP3.LUT R88, R33, R38, RZ, 0x3c, !PT ;  /* 0x0000002621587212 */ /* 0x000fe200078e3cff */
[----:B------:R-:W-:Y:S01]  /*2820*/  IMAD.IADD R11, R11, 0x1, R37 ;  /* 0x000000010b0b7824 */ /* 0x000fe200078e0225 */
[----:B------:R-:W-:Y:S01]  /*2830*/  LOP3.LUT R33, R83, 0x38, R32, 0xf8, !PT ;  /* 0x0000003853217812 */ /* 0x000fe200078ef820 */
[----:B------:R-:W-:Y:S01]  /*2840*/  IMAD.IADD R13, R37, 0x1, R13 ;  /* 0x00000001250d7824 */ /* 0x000fe200078e020d */
[----:B------:R-:W-:Y:S01]  /*2850*/  SHF.R.S32.HI R37, RZ, 0x1f, R152 ;  /* 0x0000001fff257819 */ /* 0x000fe20000011498 */
[----:B------:R-:W-:Y:S01]  /*2860*/  IMAD.IADD R76, R9, 0x1, R35 ;  /* 0x00000001094c7824 */ /* 0x000fe200078e0223 */
[----:B------:R-:W-:Y:S01]  /*2870*/  LOP3.LUT R35, R83, 0x18, R16, 0xf8, !PT ;  /* 0x0000001853237812 */ /* 0x000fe200078ef810 */
[----:B------:R-:W-:Y:S01]  /*2880*/  IMAD.WIDE.U32 R20, R23, R56, R204 ;  /* 0x0000003817147225 */ /* 0x000fe200078e00cc */
[----:B------:R-:W-:-:S02]  /*2890*/  LOP3.LUT R33, R33, R86, RZ, 0x3c, !PT ;  /* 0x0000005621217212 */ /* 0x000fc400078e3cff */
[----:B------:R-:W-:Y:S01]  /*28a0*/  LOP3.LUT R35, R35, R86, RZ, 0x3c, !PT ;  /* 0x0000005623237212 */ /* 0x000fe200078e3cff */
[----:B------:R-:W-:Y:S01]  /*28b0*/  IMAD R34, R37, R14, RZ ;  /* 0x0000000e25227224 */ /* 0x000fe200078e02ff */
[----:B------:R-:W-:Y:S01]  /*28c0*/  LOP3.LUT R94, R95, 0x80, R94, 0xc8, !PT ;  /* 0x000000805f5e7812 */ /* 0x000fe200078ec85e */
[----:B------:R-:W-:Y:S01]  /*28d0*/  IMAD.IADD R21, R21, 0x1, R39 ;  /* 0x0000000115157824 */ /* 0x000fe200078e0227 */
[----:B------:R-:W-:Y:S01]  /*28e0*/  SHF.R.S32.HI R84, RZ, 0x3, R32 ;  /* 0x00000003ff547819 */ /* 0x000fe20000011420 */
[----:B------:R-:W-:Y:S01]  /*28f0*/  IMAD R37, R37, R56, RZ ;  /* 0x0000003825257224 */ /* 0x000fe200078e02ff */
[----:B------:R-:W-:Y:S01]  /*2900*/  SHF.R.S32.HI R87, RZ, 0x1f, R85 ;  /* 0x0000001fff577819 */ /* 0x000fe20000011455 */
[----:B------:R-:W-:Y:S01]  /*2910*/  IMAD R39, R152, R15, R34 ;  /* 0x0000000f98277224 */ /* 0x000fe200078e0222 */
[----:B------:R-:W-:Y:S01]  /*2920*/  ISETP.GE.AND P1, PT, R16, UR4, PT ;  /* 0x0000000410007c0c */ /* 0x000fe2000bf26270 */
[----:B------:R-:W-:Y:S01]  /*2930*/  IMAD.WIDE.U32 R10, R152, R14, R10 ;  /* 0x0000000e980a7225 */ /* 0x000fe200078e000a */
[----:B------:R-:W-:-:S02]  /*2940*/  ISETP.GE.AND P2, PT, R0, UR4, PT ;  /* 0x0000000400007c0c */ /* 0x000fc4000bf46270 */
[----:B------:R-:W-:Y:S01]  /*2950*/  LOP3.LUT R95, R95, 0x40, RZ, 0xc0, !PT ;  /* 0x000000405f5f7812 */ /* 0x000fe200078ec0ff */
[----:B------:R-:W-:-:S04]  /*2960*/  IMAD.WIDE.U32 R12, R152, R14, R12 ;  /* 0x0000000e980c7225 */ /* 0x000fc800078e000c */
[----:B------:R-:W-:-:S04]  /*2970*/  IMAD.WIDE.U32 R14, R14, 0x60, RZ ;  /* 0x000000600e0e7825 */ /* 0x000fc800078e00ff */
[C---:B------:R-:W-:Y:S01]  /*2980*/  IMAD R37, R152.reuse, R57, R37 ;  /* 0x0000003998257224 */ /* 0x040fe200078e0225 */
[----:B------:R-:W-:Y:S01]  /*2990*/  IADD3 R77, R15, R77, RZ ;  /* 0x0000004d0f4d7210 */ /* 0x000fe20007ffe0ff */
[----:B------:R-:W-:-:S04]  /*29a0*/  IMAD.WIDE.U32 R20, R152, R56, R20 ;  /* 0x0000003898147225 */ /* 0x000fc800078e0014 */
[----:B------:R-:W-:-:S04]  /*29b0*/  IMAD.WIDE.U32 R56, R56, 0x60, RZ ;  /* 0x0000006038387825 */ /* 0x000fc800078e00ff */
[----:B------:R-:W-:Y:S02]  /*29c0*/  IMAD R90, R216, 0x200, R35 ;  /* 0x00000200d85a7824 */ /* 0x000fe400078e0223 */
[----:B------:R-:W-:Y:S02]  /*29d0*/  IMAD.SHL.U32 R75, R75, 0x2, RZ ;  /* 0x000000024b4b7824 */ /* 0x000fe400078e00ff */
[----:B------:R-:W-:Y:S02]  /*29e0*/  IMAD.IADD R78, R57, 0x1, R41 ;  /* 0x00000001394e7824 */ /* 0x000fe400078e0229 */
[----:B------:R-:W-:Y:S02]  /*29f0*/  IMAD.IADD R79, R11, 0x1, R39 ;  /* 0x000000010b4f7824 */ /* 0x000fe400078e0227 */
[----:B------:R-:W-:Y:S02]  /*2a00*/  IMAD.IADD R80, R39, 0x1, R13 ;  /* 0x0000000127507824 */ /* 0x000fe400078e020d */
[----:B------:R-:W-:-:S02]  /*2a10*/  IMAD.IADD R81, R21, 0x1, R37 ;  /* 0x0000000115517824 */ /* 0x000fc400078e0225 */
[----:B------:R-:W-:Y:S02]  /*2a20*/  IMAD.IADD R82, R37, 0x1, R31 ;  /* 0x0000000125527824 */ /* 0x000fe400078e021f */
[----:B------:R-:W-:Y:S02]  /*2a30*/  IMAD.IADD R88, R217, 0x1, R88 ;  /* 0x00000001d9587824 */ /* 0x000fe400078e0258 */
[----:B------:R-:W-:Y:S02]  /*2a40*/  IMAD R91, R216, 0x200, R33 ;  /* 0x00000200d85b7824 */ /* 0x000fe400078e0221 */
[----:B------:R-:W-:Y:S02]  /*2a50*/  IMAD.IADD R92, R89, 0x1, R90 ;  /* 0x00000001595c7824 */ /* 0x000fe400078e025a */
[----:B------:R-:W-:-:S07]  /*2a60*/  IMAD.IADD R93, R7, 0x1, R93 ;  /* 0x00000001075d7824 */ /* 0x000fce00078e025d */
.L_x_13776:
        /* <DEDUP_REMOVED lines=26> */
[----:B----4-:R-:W-:Y:S05]  /*2c10*/  @!P3 BRA `(.L_x_13730) ;  /* 0x0000002400d4b947 */ /* 0x010fea0003800000 */
        /* <DEDUP_REMOVED lines=41> */
.L_x_13733:
[----:B------:R-:W-:Y:S05]  /*2eb0*/  BSYNC B1 ;  /* 0x0000000000017941 */ /* 0x000fea0003800000 */
.L_x_13732:
        /* <DEDUP_REMOVED lines=28> */
.L_x_13735:
[----:B------:R-:W-:Y:S05]  /*3080*/  BSYNC B1 ;  /* 0x0000000000017941 */ /* 0x000fea0003800000 */
.L_x_13734:
        /* <DEDUP_REMOVED lines=22> */
[----:B------:R-:W-:Y:S02]  /*31f0*/  PRMT R101, R35, 0x5410, R34 ;  /* 0x0000541023657816 */ /* 0x000fe40000000022 */
[----:B------:R-:W-:Y:S01]  /*3200*/  PRMT R99, R32, 0x5410, R33 ;  /* 0x0000541020637816 */ /* 0x000fe20000000021 */
[----:B------:R-:W-:Y:S06]  /*3210*/  @!P3 BRA `(.L_x_13736) ;  /* 0x000000000004b947 */ /* 0x000fec0003800000 */
[----:B------:R-:W-:Y:S01]  /*3220*/  BPT.TRAP 0x1 ;  /* 0x000000040000795c */ /* 0x000fe20000300000 */
.L_x_13736:
[----:B------:R-:W-:Y:S01]  /*3230*/  IMAD R96, R2, 0x8, R19 ;  /* 0x0000000802607824 */ /* 0x000fe200078e0213 */
[----:B------:R-:W-:Y:S01]  /*3240*/  SHF.L.U32 R107, R207, 0x1f, RZ ;  /* 0x0000001fcf6b7819 */ /* 0x000fe200000006ff */
[----:B------:R-:W-:Y:S03]  /*3250*/  BSSY B1, `(.L_x_13737) ;  /* 0x0000003000017945 */ /* 0x000fe60003800000 */
[----:B------:R-:W0:Y:S02]  /*3260*/  SYNCS.PHASECHK.TRANS64.TRYWAIT P6, [R96+URZ+0x22890], R107 ;  /* 0x0228906b600075a7 */ /* 0x000e2400080c017f */
[----:B0-----:R-:W-:Y:S05]  /*3270*/  @!P6 BRA `(.L_x_13738) ;  /* 0x000001a400f0e947 */ /* 0x001fea0003800000 */
.L_x_14043:
[----:B------:R-:W-:Y:S05]  /*3280*/  BSYNC B1 ;  /* 0x0000000000017941 */ /* 0x000fea0003800000 */
.L_x_13737:
        /* <DEDUP_REMOVED lines=49> */
.L_x_13744:
[----:B------:R-:W-:Y:S05]  /*35a0*/  BSYNC B3 ;  /* 0x0000000000037941 */ /* 0x000fea0003800000 */
.L_x_13743:
[----:B--2---:R1:W-:Y:S02]  /*35b0*/  STG.E.128 desc[UR40][R42.64], R32 ;  /* 0x000000202a007986 */ /* 0x0043e4000c101d28 */
.L_x_13742:
[----:B------:R-:W-:Y:S05]  /*35c0*/  BSYNC B2 ;  /* 0x0000000000027941 */ /* 0x000fea0003800000 */
.L_x_13741:
        /* <DEDUP_REMOVED lines=23> */
[----:B------:R-:W-:Y:S02]  /*3740*/  HADD2.F32 R33, -RZ, R32.H1_H1 ;  /* 0x30000020ff217230 */ /* 0x000fe40000004100 */
[----:B------:R-:W-:Y:S01]  /*3750*/  FFMA.FTZ R109, R49, R52, R54 ;  /* 0x00000034316d7223 */ /* 0x000fe20000010036 */
[----:B------:R-:W-:Y:S01]  /*3760*/  FFMA.FTZ R55, R34, R50, R51 ;  /* 0x0000003222377223 */ /* 0x000fe20000010033 */
[----:B------:R-:W-:Y:S02]  /*3770*/  HADD2.F32 R49, -RZ, R114.H0_H0 ;  /* 0x20000072ff317230 */ /* 0x000fe40000004100 */
        /* <DEDUP_REMOVED lines=19> */
.L_x_13746:
[----:B------:R-:W-:Y:S05]  /*38b0*/  BSYNC B2 ;  /* 0x0000000000027941 */ /* 0x000fea0003800000 */
.L_x_13745:
[----:B--2---:R2:W-:Y:S02]  /*38c0*/  STG.E.128 desc[UR40][R42.64+0x40], R32 ;  /* 0x000040202a007986 */ /* 0x0045e4000c101d28 */
.L_x_13740:
[----:B------:R-:W-:Y:S05]  /*38d0*/  BSYNC B1 ;  /* 0x0000000000017941 */ /* 0x000fea0003800000 */
.L_x_13739:
        /* <DEDUP_REMOVED lines=25> */
[----:B------:R-:W-:-:S02]  /*3a70*/  HADD2.F32 R44, -RZ, R101.H1_H1 ;  /* 0x30000065ff2c7230 */ /* 0x000fc40000004100 */
[C---:B------:R-:W-:Y:S01]  /*3a80*/  FMUL.FTZ R48, R35.reuse, R48 ;  /* 0x0000003023307220 */ /* 0x040fe20000410000 */
[----:B------:R-:W-:Y:S02]  /*3a90*/  HADD2.F32 R101, -RZ, R101.H0_H0 ;  /* 0x20000065ff657230 */ /* 0x000fe40000004100 */
        /* <DEDUP_REMOVED lines=8> */
[--C-:B------:R-:W-:Y:S02]  /*3b20*/  HADD2.F32 R35, -RZ, R100.reuse.H1_H1 ;  /* 0x30000064ff237230 */ /* 0x100fe40000004100 */
[----:B------:R-:W-:Y:S01]  /*3b30*/  FMUL.FTZ R44, R32, R44 ;  /* 0x0000002c202c7220 */ /* 0x000fe20000410000 */
        /* <DEDUP_REMOVED lines=10> */
.L_x_13751:
[----:B------:R-:W-:Y:S05]  /*3be0*/  BSYNC B2 ;  /* 0x0000000000027941 */ /* 0x000fea0003800000 */
.L_x_13750:
[----:B--2---:R3:W-:Y:S02]  /*3bf0*/  STG.E.128 desc[UR40][R40.64], R32 ;  /* 0x0000002028007986 */ /* 0x0047e4000c101d28 */
.L_x_13749:
[----:B------:R-:W-:Y:S05]  /*3c00*/  BSYNC B1 ;  /* 0x0000000000017941 */ /* 0x000fea0003800000 */
.L_x_13748:
        /* <DEDUP_REMOVED lines=46> */
.L_x_13753:
[----:B------:R-:W-:Y:S05]  /*3ef0*/  BSYNC B1 ;  /* 0x0000000000017941 */ /* 0x000fea0003800000 */
.L_x_13752:
[----:B--2---:R4:W-:Y:S01]  /*3f00*/  STG.E.128 desc[UR40][R40.64+0x40], R32 ;  /* 0x0000402028007986 */ /* 0x0049e2000c101d28 */
[----:B------:R-:W-:Y:S05]  /*3f10*/  BRA `(.L_x_13747) ;  /* 0x00000014007c7947 */ /* 0x000fea0003800000 */
.L_x_13731:
        /* <DEDUP_REMOVED lines=69> */
.L_x_13754:
        /* <DEDUP_REMOVED lines=9> */
.L_x_14044:
[----:B------:R-:W-:Y:S05]  /*4400*/  BSYNC B1 ;  /* 0x0000000000017941 */ /* 0x000fea0003800000 */
.L_x_13755:
        /* <DEDUP_REMOVED lines=11> */
[----:B------:R-:W-:Y:S01]  /*44c0*/  LEA.HI R49, R49, R48, RZ, 0x4 ;  /* 0x0000003031317211 */ /* 0x000fe200078f20ff */
[----:B------:R-:W-:Y:S01]  /*44d0*/  IMAD R48, R2, 0x1800, R91 ;  /* 0x0000180002307824 */ /* 0x000fe200078e025b */
[----:B------:R-:W-:Y:S02]  /*44e0*/  IADD3.X R112, R61, R114, R87, P5, P6 ;  /* 0x000000723d707210 */ /* 0x000fe40002fec457 */
[----:B------:R-:W-:Y:S01]  /*44f0*/  LEA.HI.SX32 R49, R49, R84, 0x1c ;  /* 0x0000005431317211 */ /* 0x000fe200078fe2ff */
[----:B------:R-:W-:-:S04]  /*4500*/  IMAD R48, R48, 0x2, R19 ;  /* 0x0000000230307824 */ /* 0x000fc800078e0213 */
        /* <DEDUP_REMOVED lines=14> */
[--C-:B------:R-:W-:Y:S01]  /*45f0*/  SHF.R.U64 R34, R34, 0x10, R35.reuse ;  /* 0x0000001022227819 */ /* 0x100fe20000001223 */
[----:B------:R-:W-:Y:S01]  /*4600*/  HADD2.F32 R113, -RZ, R113.H0_H0 ;  /* 0x20000071ff717230 */ /* 0x000fe20000004100 */
[----:B------:R-:W-:Y:S02]  /*4610*/  SHF.R.U32.HI R36, RZ, 0x10, R35 ;  /* 0x00000010ff247819 */ /* 0x000fe40000011623 */
[----:B------:R-:W-:Y:S01]  /*4620*/  SHF.R.U64 R35, R38, 0x10, R39 ;  /* 0x0000001026237819 */ /* 0x000fe20000001227 */
[----:B------:R-:W-:Y:S01]  /*4630*/  HADD2.F32 R34, -RZ, R34.H0_H0 ;  /* 0x20000022ff227230 */ /* 0x000fe20000004100 */
[----:B------:R-:W-:Y:S01]  /*4640*/  SHF.R.U32.HI R118, RZ, 0x10, R37 ;  /* 0x00000010ff767819 */ /* 0x000fe20000011625 */
[----:B-1----:R-:W-:Y:S01]  /*4650*/  HADD2.F32 R37, -RZ, R49.H0_H0 ;  /* 0x20000031ff257230 */ /* 0x002fe20000004100 */
[----:B------:R-:W-:Y:S01]  /*4660*/  SHF.R.U32.HI R38, RZ, 0x10, R39 ;  /* 0x00000010ff267819 */ /* 0x000fe20000011627 */
[----:B--2---:R-:W-:-:S02]  /*4670*/  HADD2.F32 R39, -RZ, R53.H0_H0 ;  /* 0x20000035ff277230 */ /* 0x004fc40000004100 */
[----:B------:R-:W-:Y:S02]  /*4680*/  HADD2.F32 R118, -RZ, R118.H0_H0 ;  /* 0x20000076ff767230 */ /* 0x000fe40000004100 */
[-C--:B------:R-:W-:Y:S01]  /*4690*/  FMUL.FTZ R126, R37, R120.reuse ;  /* 0x00000078257e7220 */ /* 0x080fe20000410000 */
[C---:B------:R-:W-:Y:S01]  /*46a0*/  FMUL.FTZ R124, R39.reuse, R120 ;  /* 0x00000078277c7220 */ /* 0x040fe20000410000 */
[----:B------:R-:W-:Y:S02]  /*46b0*/  HADD2.F32 R120, -RZ, R53.H1_H1 ;  /* 0x30000035ff787230 */ /* 0x000fe40000004100 */
[-C--:B------:R-:W-:Y:S01]  /*46c0*/  FFMA.FTZ R39, R39, R122.reuse, R126 ;  /* 0x0000007a27277223 */ /* 0x080fe2000001007e */
[----:B------:R-:W-:Y:S02]  /*46d0*/  HADD2.F32 R53, -RZ, R49.H1_H1 ;  /* 0x30000031ff357230 */ /* 0x000fe40000004100 */
[----:B------:R-:W-:Y:S01]  /*46e0*/  FFMA.FTZ R37, R37, R122, -R124 ;  /* 0x0000007a25257223 */ /* 0x000fe2000001087c */
[----:B------:R-:W-:Y:S01]  /*46f0*/  MOV R49, R54 ;  /* 0x0000003600317202 */ /* 0x000fe20000000f00 */
[----:B------:R-:W-:Y:S01]  /*4700*/  FMUL.FTZ R122, R120, R118 ;  /* 0x00000076787a7220 */ /* 0x000fe20000410000 */
[----:B------:R-:W-:-:S02]  /*4710*/  HADD2.F32 R124, -RZ, R38.H0_H0 ;  /* 0x20000026ff7c7230 */ /* 0x000fc40000004100 */
[C---:B------:R-:W-:Y:S01]  /*4720*/  FMUL.FTZ R123, R53.reuse, R118 ;  /* 0x00000076357b7220 */ /* 0x040fe20000410000 */
[-C--:B------:R-:W-:Y:S01]  /*4730*/  FFMA.FTZ R54, R53, R113.reuse, -R122 ;  /* 0x0000007135367223 */ /* 0x080fe2000001087a */
[----:B------:R-:W-:Y:S02]  /*4740*/  HADD2.F32 R122, -RZ, R127.H0_H0 ;  /* 0x2000007fff7a7230 */ /* 0x000fe40000004100 */
[----:B------:R-:W-:Y:S01]  /*4750*/  FFMA.FTZ R118, R120, R113, R123 ;  /* 0x0000007178767223 */ /* 0x000fe2000001007b */
[----:B------:R-:W-:Y:S02]  /*4760*/  HADD2.F32 R53, -RZ, R55.H0_H0 ;  /* 0x20000037ff357230 */ /* 0x000fe40000004100 */
[----:B------:R-:W-:Y:S02]  /*4770*/  HADD2.F32 R120, -RZ, R125.H0_H0 ;  /* 0x2000007dff787230 */ /* 0x000fe40000004100 */
[----:B------:R-:W-:Y:S02]  /*4780*/  HADD2.F32 R113, -RZ, R51.H0_H0 ;  /* 0x20000033ff717230 */ /* 0x000fe40000004100 */
[----:B------:R-:W-:Y:S01]  /*4790*/  FMUL.FTZ R126, R53, R122 ;  /* 0x0000007a357e7220 */ /* 0x000fe20000410000 */
[----:B------:R-:W-:Y:S01]  /*47a0*/  HADD2.F32 R55, -RZ, R55.H1_H1 ;  /* 0x30000037ff377230 */ /* 0x000fe20000004100 */
[----:B------:R-:W-:Y:S01]  /*47b0*/  F2FP.F16.F32.PACK_AB R39, R118, R39 ;  /* 0x000000277627723e */ /* 0x000fe200000000ff */
[----:B------:R-:W-:-:S02]  /*47c0*/  HADD2.F32 R51, -RZ, R51.H1_H1 ;  /* 0x30000033ff337230 */ /* 0x000fc40000004100 */
[C---:B------:R-:W-:Y:S01]  /*47d0*/  FMUL.FTZ R128, R113.reuse, R122 ;  /* 0x0000007a71807220 */ /* 0x040fe20000410000 */
[----:B------:R-:W-:Y:S01]  /*47e0*/  FFMA.FTZ R38, R113, R120, -R126 ;  /* 0x0000007871267223 */ /* 0x000fe2000001087e */
[----:B------:R-:W-:Y:S02]  /*47f0*/  HADD2.F32 R122, -RZ, R36.H0_H0 ;  /* 0x20000024ff7a7230 */ /* 0x000fe40000004100 */
[-C--:B------:R-:W-:Y:S01]  /*4800*/  FMUL.FTZ R126, R55, R124.reuse ;  /* 0x0000007c377e7220 */ /* 0x080fe20000410000 */
[----:B------:R-:W-:Y:S01]  /*4810*/  FMUL.FTZ R124, R51, R124 ;  /* 0x0000007c337c7220 */ /* 0x000fe20000410000 */
[----:B------:R-:W-:Y:S01]  /*4820*/  FFMA.FTZ R36, R53, R120, R128 ;  /* 0x0000007835247223 */ /* 0x000fe20000010080 */
[----:B------:R-:W-:Y:S02]  /*4830*/  HADD2.F32 R123, -RZ, R33.H0_H0 ;  /* 0x20000021ff7b7230 */ /* 0x000fe40000004100 */
        /* <DEDUP_REMOVED lines=8> */
[----:B------:R-:W-:Y:S02]  /*48c0*/  HADD2.F32 R48, -RZ, R48.H1_H1 ;  /* 0x30000030ff307230 */ /* 0x000fe40000004100 */
[----:B------:R-:W-:Y:S02]  /*48d0*/  HADD2.F32 R120, -RZ, R125.H1_H1 ;  /* 0x3000007dff787230 */ /* 0x000fe40000004100 */
[----:B------:R-:W-:Y:S01]  /*48e0*/  FMUL.FTZ R125, R52, R123 ;  /* 0x0000007b347d7220 */ /* 0x000fe20000410000 */
[----:B------:R-:W-:-:S02]  /*48f0*/  HADD2.F32 R113, -RZ, R32.H0_H0 ;  /* 0x20000020ff717230 */ /* 0x000fc40000004100 */
        /* <DEDUP_REMOVED lines=8> */
[----:B------:R-:W-:Y:S02]  /*4980*/  HADD2.F32 R113, -RZ, R121.H1_H1 ;  /* 0x30000079ff717230 */ /* 0x000fe40000004100 */
[----:B------:R-:W-:Y:S01]  /*4990*/  HADD2.F32 R120, -RZ, R35.H0_H0 ;  /* 0x20000023ff787230 */ /* 0x000fe20000004100 */
[----:B------:R-:W-:Y:S01]  /*49a0*/  F2FP.F16.F32.PACK_AB R32, R55, R32 ;  /* 0x000000203720723e */ /* 0x000fe200000000ff */
[----:B------:R-:W-:-:S02]  /*49b0*/  HADD2.F32 R52, -RZ, R49.H0_H0 ;  /* 0x20000031ff347230 */ /* 0x000fc40000004100 */
[----:B------:R-:W-:Y:S02]  /*49c0*/  HADD2.F32 R121, -RZ, R121.H0_H0 ;  /* 0x20000079ff797230 */ /* 0x000fe40000004100 */
[--C-:B------:R-:W-:Y:S02]  /*49d0*/  HADD2.F32 R35, -RZ, R50.reuse.H0_H0 ;  /* 0x20000032ff237230 */ /* 0x100fe40000004100 */
[----:B------:R-:W-:Y:S02]  /*49e0*/  HADD2.F32 R49, -RZ, R49.H1_H1 ;  /* 0x30000031ff317230 */ /* 0x000fe40000004100 */
[-C--:B------:R-:W-:Y:S01]  /*49f0*/  FMUL.FTZ R122, R52, R121.reuse ;  /* 0x00000079347a7220 */ /* 0x080fe20000410000 */
[----:B------:R-:W-:Y:S02]  /*4a00*/  HADD2.F32 R50, -RZ, R50.H1_H1 ;  /* 0x30000032ff327230 */ /* 0x000fe40000004100 */
[----:B------:R-:W-:Y:S01]  /*4a10*/  FMUL.FTZ R121, R35, R121 ;  /* 0x0000007923797220 */ /* 0x000fe20000410000 */
[----:B------:R-:W-:-:S02]  /*4a20*/  IMAD.MOV.U32 R55, RZ, RZ, R36 ;  /* 0x000000ffff377224 */ /* 0x000fc400078e0024 */
[-C--:B------:R-:W-:Y:S01]  /*4a30*/  FMUL.FTZ R123, R49, R120.reuse ;  /* 0x00000078317b7220 */ /* 0x080fe20000410000 */
[-C--:B------:R-:W-:Y:S01]  /*4a40*/  FFMA.FTZ R122, R35, R113.reuse, -R122 ;  /* 0x00000071237a7223 */ /* 0x080fe2000001087a */
        /* <DEDUP_REMOVED lines=8> */
[----:B------:R-:W-:-:S07]  /*4ad0*/  F2FP.F16.F32.PACK_AB R54, R120, R121 ;  /* 0x000000797836723e */ /* 0x000fce00000000ff */
.L_x_13760:
[----:B------:R-:W-:Y:S05]  /*4ae0*/  BSYNC B2 ;  /* 0x0000000000027941 */ /* 0x000fea0003800000 */
.L_x_13759:
        /* <DEDUP_REMOVED lines=12> */
.L_x_13758:
[----:B------:R-:W-:Y:S05]  /*4bb0*/  BSYNC B1 ;  /* 0x0000000000017941 */ /* 0x000fea0003800000 */
.L_x_13757:
        /* <DEDUP_REMOVED lines=28> */
[--C-:B------:R-:W-:Y:S01]  /*4d80*/  HADD2.F32 R54, -RZ, R119.reuse.H1_H1 ;  /* 0x30000077ff367230 */ /* 0x100fe20000004100 */
[----:B------:R-:W-:Y:S01]  /*4d90*/  SHF.R.U32.HI R53, RZ, 0x10, R41 ;  /* 0x00000010ff357819 */ /* 0x000fe20000011629 */
[----:B------:R-:W-:Y:S01]  /*4da0*/  HADD2.F32 R52, -RZ, R119.H0_H0 ;  /* 0x20000077ff347230 */ /* 0x000fe20000004100 */
        /* <DEDUP_REMOVED lines=25> */
[----:B------:R-:W-:Y:S01]  /*4f40*/  FFMA.FTZ R35, R39, R52, R54 ;  /* 0x0000003427237223 */ /* 0x000fe20000010036 */
[----:B------:R-:W-:Y:S02]  /*4f50*/  HADD2.F32 R102, -RZ, R117.H1_H1 ;  /* 0x30000075ff667230 */ /* 0x000fe40000004100 */
[----:B------:R-:W-:Y:S01]  /*4f60*/  HADD2.F32 R53, -RZ, R47.H0_H0 ;  /* 0x2000002fff357230 */ /* 0x000fe20000004100 */
[----:B------:R-:W-:Y:S01]  /*4f70*/  F2FP.F16.F32.PACK_AB R33, R36, R33 ;  /* 0x000000212421723e */ /* 0x000fe200000000ff */
[----:B------:R-:W-:-:S02]  /*4f80*/  HADD2.F32 R39, -RZ, R37.H0_H0 ;  /* 0x20000025ff277230 */ /* 0x000fc40000004100 */
[----:B------:R-:W-:Y:S02]  /*4f90*/  HADD2.F32 R47, -RZ, R47.H1_H1 ;  /* 0x3000002fff2f7230 */ /* 0x000fe40000004100 */
[----:B------:R-:W-:Y:S02]  /*4fa0*/  HADD2.F32 R55, -RZ, R104.H0_H0 ;  /* 0x20000068ff377230 */ /* 0x000fe40000004100 */
[-C--:B------:R-:W-:Y:S01]  /*4fb0*/  FMUL.FTZ R104, R53, R102.reuse ;  /* 0x0000006635687220 */ /* 0x080fe20000410000 */
[----:B------:R-:W-:Y:S02]  /*4fc0*/  HADD2.F32 R52, -RZ, R37.H1_H1 ;  /* 0x30000025ff347230 */ /* 0x000fe40000004100 */
[----:B------:R-:W-:Y:S01]  /*4fd0*/  FMUL.FTZ R102, R39, R102 ;  /* 0x0000006627667220 */ /* 0x000fe20000410000 */
[----:B------:R-:W-:Y:S02]  /*4fe0*/  HADD2.F32 R54, -RZ, R117.H0_H0 ;  /* 0x20000075ff367230 */ /* 0x000fe40000004100 */
[----:B------:R-:W-:Y:S01]  /*4ff0*/  FMUL.FTZ R103, R47, R55 ;  /* 0x000000372f677220 */ /* 0x000fe20000410000 */
[----:B------:R-:W-:-:S02]  /*5000*/  HADD2.F32 R41, -RZ, R41.H0_H0 ;  /* 0x20000029ff297230 */ /* 0x000fc40000004100 */
[C---:B------:R-:W-:Y:S01]  /*5010*/  FMUL.FTZ R110, R52.reuse, R55 ;  /* 0x00000037346e7220 */ /* 0x040fe20000410000 */
[----:B------:R-:W-:Y:S02]  /*5020*/  HADD2.F32 R55, -RZ, R44.H0_H0 ;  /* 0x2000002cff377230 */ /* 0x000fe40000004100 */
[-C--:B------:R-:W-:Y:S01]  /*5030*/  FFMA.FTZ R37, R39, R54.reuse, -R104 ;  /* 0x0000003627257223 */ /* 0x080fe20000010868 */
[----:B------:R-:W-:Y:S01]  /*5040*/  FFMA.FTZ R39, R53, R54, R102 ;  /* 0x0000003635277223 */ /* 0x000fe20000010066 */
[-C--:B------:R-:W-:Y:S01]  /*5050*/  FFMA.FTZ R52, R52, R45.reuse, -R103 ;  /* 0x0000002d34347223 */ /* 0x080fe20000010867 */
        /* <DEDUP_REMOVED lines=10> */
[--C-:B------:R-:W-:Y:S02]  /*5100*/  HADD2.F32 R47, -RZ, R115.reuse.H1_H1 ;  /* 0x30000073ff2f7230 */ /* 0x100fe40000004100 */
        /* <DEDUP_REMOVED lines=10> */
[----:B------:R-:W-:Y:S01]  /*51b0*/  HADD2.F32 R45, -RZ, R42.H0_H0 ;  /* 0x2000002aff2d7230 */ /* 0x000fe20000004100 */
[----:B------:R-:W-:Y:S01]  /*51c0*/  F2FP.F16.F32.PACK_AB R36, R47, R102 ;  /* 0x000000662f24723e */ /* 0x000fe200000000ff */
[----:B------:R-:W-:Y:S02]  /*51d0*/  HADD2.F32 R32, -RZ, R34.H0_H0 ;  /* 0x20000022ff207230 */ /* 0x000fe40000004100 */
[-C--:B------:R-:W-:Y:S01]  /*51e0*/  FMUL.FTZ R53, R40, R43.reuse ;  /* 0x0000002b28357220 */ /* 0x080fe20000410000 */
[----:B------:R-:W-:Y:S02]  /*51f0*/  HADD2.F32 R38, -RZ, R38.H1_H1 ;  /* 0x30000026ff267230 */ /* 0x000fe40000004100 */
[----:B------:R-:W-:Y:S02]  /*5200*/  HADD2.F32 R34, -RZ, R34.H1_H1 ;  /* 0x30000022ff227230 */ /* 0x000fe40000004100 */
[C---:B------:R-:W-:Y:S01]  /*5210*/  FMUL.FTZ R43, R32.reuse, R43 ;  /* 0x0000002b202b7220 */ /* 0x040fe20000410000 */
[----:B------:R-:W-:Y:S01]  /*5220*/  FFMA.FTZ R53, R32, R115, -R53 ;  /* 0x0000007320357223 */ /* 0x000fe20000010835 */
[----:B------:R-:W-:Y:S01]  /*5230*/  FMUL.FTZ R55, R38, R45 ;  /* 0x0000002d26377220 */ /* 0x000fe20000410000 */
[----:B------:R-:W-:Y:S01]  /*5240*/  F2FP.F16.F32.PACK_AB R32, R44, R103 ;  /* 0x000000672c20723e */ /* 0x000fe200000000ff */
[----:B------:R-:W-:Y:S01]  /*5250*/  FMUL.FTZ R45, R34, R45 ;  /* 0x0000002d222d7220 */ /* 0x000fe20000410000 */
[----:B------:R-:W-:Y:S01]  /*5260*/  FFMA.FTZ R43, R40, R115, R43 ;  /* 0x00000073282b7223 */ /* 0x000fe2000001002b */
[----:B------:R-:W-:Y:S01]  /*5270*/  FFMA.FTZ R34, R34, R41, -R55 ;  /* 0x0000002922227223 */ /* 0x000fe20000010837 */
[----:B------:R-:W-:-:S02]  /*5280*/  IMAD.MOV.U32 R35, RZ, RZ, R52 ;  /* 0x000000ffff237224 */ /* 0x000fc400078e0034 */
[----:B------:R-:W-:Y:S02]  /*5290*/  FFMA.FTZ R38, R38, R41, R45 ;  /* 0x0000002926267223 */ /* 0x000fe4000001002d */
[----:B------:R-:W-:-:S03]  /*52a0*/  F2FP.F16.F32.PACK_AB R34, R34, R53 ;  /* 0x000000352222723e */ /* 0x000fc600000000ff */
[----:B------:R-:W-:-:S07]  /*52b0*/  F2FP.F16.F32.PACK_AB R38, R38, R43 ;  /* 0x0000002b2626723e */ /* 0x000fce00000000ff */
.L_x_13762:
[----:B------:R-:W-:Y:S05]  /*52c0*/  BSYNC B1 ;  /* 0x0000000000017941 */ /* 0x000fea0003800000 */
.L_x_13761:
        /* <DEDUP_REMOVED lines=10> */
.L_x_13730:
[----:B------:R-:W-:-:S06]  /*5370*/  UISETP.NE.AND UP0, UPT, UR44, 0x3, UPT ;  /* 0x000000032c00788c */ /* 0x000fcc000bf05270 */
[----:B------:R-:W-:-:S13]  /*5380*/  PLOP3.LUT P3, PT, PT, PT, UP0, 0x80, 0x0 ;  /* 0x000000000000781c */ /* 0x000fda0003f6f008 */
[----:B------:R-:W-:Y:S05]  /*5390*/  @!P3 BRA `(.L_x_13763) ;  /* 0x000000000004b947 */ /* 0x000fea0003800000 */
[----:B------:R-:W-:Y:S01]  /*53a0*/  BPT.TRAP 0x1 ;  /* 0x000000040000795c */ /* 0x000fe20000300000 */
.L_x_13763:
[----:B------:R-:W-:Y:S01]  /*53b0*/  IMAD R96, R2, 0x8, R19 ;  /* 0x0000000802607824 */ /* 0x000fe200078e0213 */
[----:B------:R-:W-:Y:S01]  /*53c0*/  SHF.L.U32 R107, R207, 0x1f, RZ ;  /* 0x0000001fcf6b7819 */ /* 0x000fe200000006ff */
[----:B------:R-:W-:Y:S01]  /*53d0*/  IMAD R106, R27, -0x60, R24 ;  /* 0xffffffa01b6a7824 */ /* 0x000fe200078e0218 */
[----:B------:R-:W-:Y:S02]  /*53e0*/  BSSY B1, `(.L_x_13764) ;  /* 0x0000004000017945 */ /* 0x000fe40003800000 */
[----:B------:R-:W0:Y:S02]  /*53f0*/  SYNCS.PHASECHK.TRANS64.TRYWAIT P4, [R96+URZ+0x22890], R107 ;  /* 0x0228906b600075a7 */ /* 0x000e24000808017f */
[----:B------:R-:W-:Y:S01]  /*5400*/  VIMNMX R106, R106, 0x60, PT ;  /* 0x000000606a6a7848 */ /* 0x000fe20003fe0100 */
[----:B0-----:R-:W-:Y:S06]  /*5410*/  @!P4 BRA `(.L_x_13765) ;  /* 0x0000018400b0c947 */ /* 0x001fec0003800000 */
.L_x_14045:
[----:B------:R-:W-:Y:S05]  /*5420*/  BSYNC B1 ;  /* 0x0000000000017941 */ /* 0x000fea0003800000 */
.L_x_13764:
        /* <DEDUP_REMOVED lines=8> */
.L_x_13767:
[----:B------:R-:W-:Y:S05]  /*54b0*/  BSYNC B1 ;  /* 0x0000000000017941 */ /* 0x000fea0003800000 */
.L_x_13766:
[----:B------:R-:W-:Y:S05]  /*54c0*/  @P4 BRA `(.L_x_13747) ;  /* 0x0000000000104947 */ /* 0x000fea0003800000 */
[----:B-1----:R-:W1:Y:S04]  /*54d0*/  @!P1 LDS.128 R32, [R104+0x2000] ;  /* 0x0020000068209984 */ /* 0x002e680000000c00 */
[----:B------:R-:W2:Y:S04]  /*54e0*/  @!P2 LDS.128 R36, [R103+0x2000] ;  /* 0x002000006724a984 */ /* 0x000ea80000000c00 */
[----:B-1----:R1:W-:Y:S04]  /*54f0*/  @!P1 STG.E.128 desc[UR40][R40.64], R32 ;  /* 0x0000002028009986 */ /* 0x0023e8000c101d28 */
[----:B--2---:R1:W-:Y:S02]  /*5500*/  @!P2 STG.E.128 desc[UR40][R40.64+0x40], R36 ;  /* 0x000040242800a986 */ /* 0x0043e4000c101d28 */
.L_x_13747:
[----:B------:R-:W-:Y:S05]  /*5510*/  BSYNC B0 ;  /* 0x0000000000007941 */ /* 0x000fea0003800000 */
.L_x_13729:
        /* <DEDUP_REMOVED lines=17> */
.L_x_13769:
[----:B------:R-:W-:Y:S05]  /*5630*/  BSYNC B0 ;  /* 0x0000000000007941 */ /* 0x000fea0003800000 */
.L_x_13768:
[----:B------:R-:W2:Y:S01]  /*5640*/  SYNCS.PHASECHK.TRANS64.TRYWAIT P3, [R96+URZ+0x228b0], R107 ;  /* 0x0228b06b600075a7 */ /* 0x000ea2000806017f */
[----:B------:R-:W-:Y:S01]  /*5650*/  ULDC UR45, c[0x0][0x320] ;  /* 0x0000c800002d7ab9 */ /* 0x000fe20000000800 */
[----:B------:R-:W-:Y:S01]  /*5660*/  ULDC.64 UR42, c[0x0][0x328] ;  /* 0x0000ca00002a7ab9 */ /* 0x000fe20000000a00 */
[----:B------:R-:W-:Y:S01]  /*5670*/  ULDC.64 UR38, c[0x0][0x318] ;  /* 0x0000c60000267ab9 */ /* 0x000fe20000000a00 */
[----:B------:R-:W-:Y:S01]  /*5680*/  BSSY B0, `(.L_x_13770) ;  /* 0x0000003000007945 */ /* 0x000fe20003800000 */
[----:B-1----:R-:W-:-:S03]  /*5690*/  IMAD R32, R2, 0x6000, R90 ;  /* 0x0000600002207824 */ /* 0x002fc600078e025a */
[----:B--2---:R-:W-:Y:S05]  /*56a0*/  @!P3 BRA `(.L_x_13771) ;  /* 0x000001840020b947 */ /* 0x004fea0003800000 */
.L_x_14046:
[----:B------:R-:W-:Y:S05]  /*56b0*/  BSYNC B0 ;  /* 0x0000000000007941 */ /* 0x000fea0003800000 */
.L_x_13770:
        /* <DEDUP_REMOVED lines=39> */
.L_x_13773:
[----:B------:R-:W-:Y:S05]  /*5930*/  BSYNC B0 ;  /* 0x0000000000007941 */ /* 0x000fea0003800000 */
.L_x_13772:
        /* <DEDUP_REMOVED lines=37> */
.L_x_13775:
[----:B------:R-:W-:Y:S05]  /*5b90*/  BSYNC B0 ;  /* 0x0000000000007941 */ /* 0x000fea0003800000 */
.L_x_13774:
        /* <DEDUP_REMOVED lines=22> */
.L_x_13724:
[----:B------:R-:W0:Y:S01]  /*5d00*/  LDC R0, c[0x0][0x448] ;  /* 0x00011200ff007b82 */ /* 0x000e220000000800 */
[----:B------:R-:W-:Y:S02]  /*5d10*/  VIADD R3, R210, 0x7f ;  /* 0x0000007fd2037836 */ /* 0x000fe40000000000 */
[----:B------:R-:W-:Y:S01]  /*5d20*/  IMAD.MOV.U32 R172, RZ, RZ, RZ ;  /* 0x000000ffffac7224 */ /* 0x000fe200078e00ff */
[----:B0-----:R-:W-:-:S13]  /*5d30*/  ISETP.NE.AND P1, PT, R0, 0x1, PT ;  /* 0x000000010000780c */ /* 0x001fda0003f25270 */
[----:B------:R-:W0:Y:S08]  /*5d40*/  @P1 LDC R0, c[0x0][0x44c] ;  /* 0x00011300ff001b82 */ /* 0x000e300000000800 */
[----:B------:R-:W1:Y:S01]  /*5d50*/  @P1 LDC R5, c[0x0][0x450] ;  /* 0x00011400ff051b82 */ /* 0x000e620000000800 */
[----:B0-----:R-:W-:-:S05]  /*5d60*/  @P1 IMAD.HI.U32 R0, R3, R0, RZ ;  /* 0x0000000003001227 */ /* 0x001fca00078e00ff */
[----:B-1----:R-:W-:-:S05]  /*5d70*/  @P1 SHF.R.U32.HI R3, RZ, R5, R0 ;  /* 0x00000005ff031219 */ /* 0x002fca0000011600 */
[----:B------:R-:W-:-:S04]  /*5d80*/  IMAD.IADD R3, R60, 0x1, R3 ;  /* 0x000000013c037824 */ /* 0x000fc800078e0203 */
[----:B------:R-:W-:-:S05]  /*5d90*/  IMAD.HI R3, R3, 0x2aaaaaab, RZ ;  /* 0x2aaaaaab03037827 */ /* 0x000fca00078e02ff */
[----:B------:R-:W-:-:S04]  /*5da0*/  SHF.R.U32.HI R0, RZ, 0x1f, R3 ;  /* 0x0000001fff007819 */ /* 0x000fc80000011603 */
[----:B------:R-:W-:-:S04]  /*5db0*/  LEA.HI.SX32 R0, R3, R0, 0x1c ;  /* 0x0000000003007211 */ /* 0x000fc800078fe2ff */
[----:B------:R-:W-:-:S04]  /*5dc0*/  VIMNMX R29, R29, R0, PT ;  /* 0x000000001d1d7248 */ /* 0x000fc80003fe0100 */
[----:B------:R-:W-:Y:S01]  /*5dd0*/  ISETP.GE.AND P1, PT, R29, 0x1, PT ;  /* 0x000000011d00780c */ /* 0x000fe20003f26270 */
[----:B------:R-:W-:-:S12]  /*5de0*/  @P0 BRA `(.L_x_13777) ;  /* 0x00000000000c0947 */ /* 0x000fd80003800000 */
[----:B------:R-:W0:Y:S01]  /*5df0*/  FENCE.VIEW.ASYNC.G ;  /* 0x00000000000073c6 */ /* 0x000e220000000100 */
[----:B------:R-:W-:Y:S05]  /*5e00*/  WARPSYNC.ALL ;  /* 0x0000000000007948 */ /* 0x000fea0003800000 */
[----:B0-----:R-:W-:Y:S06]  /*5e10*/  BAR.ARV 0xc, 0x180 ;  /* 0x0306000000007b1d */ /* 0x001fec0000002000 */
.L_x_13777:
[----:B------:R-:W-:Y:S04]  /*5e20*/  BSSY B0, `(.L_x_13778) ;  /* 0x000001f000007945 */ /* 0x000fe80003800000 */
        /* <DEDUP_REMOVED lines=22> */
[-C--:B------:R-:W-:Y:S01]  /*5f90*/  @!P1 IADD3 R3, R3, -R6.reuse, RZ ;  /* 0x8000000603039210 */ /* 0x080fe20007ffe0ff */
[----:B------:R-:W-:Y:S01]  /*5fa0*/  @!P1 VIADD R5, R5, 0x1 ;  /* 0x0000000105059836 */ /* 0x000fe20000000000 */
[----:B------:R-:W-:Y:S02]  /*5fb0*/  ISETP.NE.AND P1, PT, R9, RZ, PT ;  /* 0x000000ff0900720c */ /* 0x000fe40003f25270 */
[----:B------:R-:W-:-:S13]  /*5fc0*/  ISETP.GE.U32.AND P0, PT, R3, R6, PT ;  /* 0x000000060300720c */ /* 0x000fda0003f06070 */
[----:B------:R-:W-:-:S04]  /*5fd0*/  @P0 VIADD R5, R5, 0x1 ;  /* 0x0000000105050836 */ /* 0x000fc80000000000 */
[----:B------:R-:W-:Y:S01]  /*5fe0*/  @!P2 IMAD.MOV R5, RZ, RZ, -R5 ;  /* 0x000000ffff05a224 */ /* 0x000fe200078e0a05 */
[----:B------:R-:W-:-:S05]  /*5ff0*/  @!P1 LOP3.LUT R5, RZ, R9, RZ, 0x33, !PT ;  /* 0x00000009ff059212 */ /* 0x000fca00078e33ff */
[----:B------:R-:W-:-:S07]  /*6000*/  IMAD.MOV.U32 R172, RZ, RZ, R5 ;  /* 0x000000ffffac7224 */ /* 0x000fce00078e0005 */
.L_x_13779:
[----:B------:R-:W-:Y:S05]  /*6010*/  BSYNC B0 ;  /* 0x0000000000007941 */ /* 0x000fea0003800000 */
.L_x_13778:
        /* <DEDUP_REMOVED lines=33> */
[----:B----4-:R-:W-:Y:S02]  /*6230*/  CS2R R96, SRZ ;  /* 0x0000000000607805 */ /* 0x010fe4000001ff00 */
        /* <DEDUP_REMOVED lines=45> */
.L_x_14049:
        /* <DEDUP_REMOVED lines=26> */
.L_x_13783:
[----:B------:R-:W-:Y:S05]  /*66b0*/  BSYNC B6 ;  /* 0x0000000000067941 */ /* 0x000fea0003800000 */
.L_x_13782:
        /* <DEDUP_REMOVED lines=12> */
.L_x_13787:
[----:B--2---:R2:W3:Y:S02]  /*6780*/  SYNCS.PHASECHK.TRANS64.TRYWAIT P0, [R19+URZ+0x22800], R0 ;  /* 0x02280000130075a7 */ /* 0x0044e4000800017f */
[----:B---3--:R-:W-:Y:S05]  /*6790*/  @!P0 NANOSLEEP.SYNCS 0x989680 ;  /* 0x009896800000895d */ /* 0x008fea0003900000 */
[----:B------:R-:W3:Y:S02]  /*67a0*/  @!P0 SYNCS.PHASECHK.TRANS64 P0, [R19+URZ+0x22800], R0 ;  /* 0x02280000130085a7 */ /* 0x000ee4000800007f */
[----:B---3--:R-:W-:Y:S05]  /*67b0*/  @!P0 BRA `(.L_x_13787) ;  /* 0xfffffffc00f08947 */ /* 0x008fea000383ffff */
.L_x_13786:
[----:B------:R-:W-:Y:S05]  /*67c0*/  BSYNC B0 ;  /* 0x0000000000007941 */ /* 0x000fea0003800000 */
.L_x_13785:
[----:B------:R-:W-:Y:S05]  /*67d0*/  BRA `(.L_x_13788) ;  /* 0x0000002800f87947 */ /* 0x000fea0003800000 */
.L_x_13784:
        /* <DEDUP_REMOVED lines=30> */
.L_x_13790:
[----:B------:R-:W-:Y:S05]  /*69c0*/  BSYNC B6 ;  /* 0x0000000000067941 */ /* 0x000fea0003800000 */
.L_x_13789:
        /* <DEDUP_REMOVED lines=13> */
[----:B------:R-:W-:Y:S01]  /*6aa0*/  LEA R3, R3, R38, 0x6 ;  /* 0x0000002603037211 */ /* 0x000fe200078e30ff */
        /* <DEDUP_REMOVED lines=33> */
.L_x_14055:
        /* <DEDUP_REMOVED lines=15> */
[----:B------:R-:W-:Y:S02]  /*6db0*/  @!P2 IMAD.WIDE R34, R204, 0x2, R8 ;  /* 0x00000002cc22a825 */ /* 0x000fe400078e0208 */
[C---:B------:R-:W-:Y:S02]  /*6dc0*/  @!P3 SHF.L.U64.HI R24, R208.reuse, 0x1, R31 ;  /* 0x00000001d018b819 */ /* 0x040fe4000001021f */
[----:B------:R-:W-:Y:S01]  /*6dd0*/  @!P3 IMAD.SHL.U32 R9, R208, 0x2, RZ ;  /* 0x00000002d009b824 */ /* 0x000fe200078e00ff */
[----:B------:R-:W-:Y:S02]  /*6de0*/  CS2R R26, SRZ ;  /* 0x00000000001a7805 */ /* 0x000fe4000001ff00 */
[----:B------:R-:W-:Y:S01]  /*6df0*/  CS2R R20, SRZ ;  /* 0x0000000000147805 */ /* 0x000fe2000001ff00 */
[----:B0-----:R-:W-:Y:S01]  /*6e00*/  @!P2 IMAD.WIDE R12, R204, 0x2, R14 ;  /* 0x00000002cc0ca825 */ /* 0x001fe200078e020e */
        /* <DEDUP_REMOVED lines=9> */
.L_x_13795:
[----:B------:R-:W-:Y:S05]  /*6ea0*/  BSYNC B1 ;  /* 0x0000000000017941 */ /* 0x000fea0003800000 */
.L_x_13794:
        /* <DEDUP_REMOVED lines=19> */
[----:B-1----:R-:W1:Y:S04]  /*6fe0*/  SHFL.IDX PT, R7, R7, 0x1, 0x1c1f ;  /* 0x003c1f0007077f89 */ /* 0x002e6800000e0000 */
[----:B0-----:R-:W4:Y:S02]  /*6ff0*/  SHFL.IDX PT, R32, R32, 0x1, 0x1c1f ;  /* 0x003c1f0020207f89 */ /* 0x001f2400000e0000 */
.L_x_14061:
[----:B------:R-:W-:Y:S01]  /*7000*/  VIADD R38, R38, 0x40 ;  /* 0x0000004026267836 */ /* 0x000fe20000000000 */
[----:B------:R-:W-:Y:S01]  /*7010*/  LEA.HI R4, R230, R230, RZ, 0x1 ;  /* 0x000000e6e6047211 */ /* 0x000fe200078f08ff */
        /* <DEDUP_REMOVED lines=14> */
[----:B-1----:R-:W-:Y:S01]  /*7100*/  IMAD.MOV.U32 R33, RZ, RZ, R7 ;  /* 0x000000ffff217224 */ /* 0x002fe200078e0007 */
[----:B------:R-:W-:-:S09]  /*7110*/  CS2R R14, SRZ ;  /* 0x00000000000e7805 */ /* 0x000fd2000001ff00 */
[----:B------:R-:W-:Y:S02]  /*7120*/  @!P2 IMAD.WIDE R34, R204, 0x2, R4 ;  /* 0x00000002cc22a825 */ /* 0x000fe400078e0204 */
[C---:B------:R-:W-:Y:S02]  /*7130*/  @!P3 SHF.L.U64.HI R10, R208.reuse, 0x1, R31 ;  /* 0x00000001d00ab819 */ /* 0x040fe4000001021f */
[----:B------:R-:W-:Y:S01]  /*7140*/  @!P3 IMAD.SHL.U32 R5, R208, 0x2, RZ ;  /* 0x00000002d005b824 */ /* 0x000fe200078e00ff */
[----:B------:R-:W-:Y:S02]  /*7150*/  CS2R R8, SRZ ;  /* 0x0000000000087805 */ /* 0x000fe4000001ff00 */
[----:B------:R-:W-:Y:S01]  /*7160*/  CS2R R12, SRZ ;  /* 0x00000000000c7805 */ /* 0x000fe2000001ff00 */
[----:B------:R0:W5:Y:S01]  /*7170*/  @!P2 LD.E.64 R14, desc[UR40][R34.64] ;  /* 0x00000028220ea980 */ /* 0x000162000c101b00 */
[-C--:B------:R-:W-:Y:S02]  /*7180*/  @!P3 IADD3 R4, P0, R0, R5.reuse, RZ ;  /* 0x000000050004b210 */ /* 0x080fe40007f1e0ff */
[----:B----4-:R-:W-:Y:S01]  /*7190*/  @!P3 IADD3 R6, P1, R32, R5, RZ ;  /* 0x000000052006b210 */ /* 0x010fe20007f3e0ff */
[----:B------:R-:W-:-:S04]  /*71a0*/  @!P2 IMAD.WIDE R32, R204, 0x2, R32 ;  /* 0x00000002cc20a825 */ /* 0x000fc800078e0220 */
[--C-:B------:R-:W-:Y:S01]  /*71b0*/  @!P3 IMAD.X R5, R3, 0x1, R10.reuse, P0 ;  /* 0x000000010305b824 */ /* 0x100fe200000e060a */
[----:B------:R0:W5:Y:S01]  /*71c0*/  @!P2 LD.E.64 R8, desc[UR40][R32.64] ;  /* 0x000000282008a980 */ /* 0x000162000c101b00 */
[----:B------:R-:W-:Y:S01]  /*71d0*/  @!P3 IMAD.X R7, R7, 0x1, R10, P1 ;  /* 0x000000010707b824 */ /* 0x000fe200008e060a */
[----:B------:R-:W-:Y:S02]  /*71e0*/  CS2R R10, SRZ ;  /* 0x00000000000a7805 */ /* 0x000fe4000001ff00 */
[----:B------:R0:W5:Y:S04]  /*71f0*/  @!P3 LD.E.64 R12, desc[UR40][R4.64] ;  /* 0x00000028040cb980 */ /* 0x000168000c101b00 */
[----:B------:R0:W5:Y:S02]  /*7200*/  @!P3 LD.E.64 R10, desc[UR40][R6.64] ;  /* 0x00000028060ab980 */ /* 0x000164000c101b00 */
.L_x_13798:
[----:B------:R-:W-:Y:S05]  /*7210*/  BSYNC B1 ;  /* 0x0000000000017941 */ /* 0x000fea0003800000 */
.L_x_13797:
[----:B------:R-:W1:Y:S01]  /*7220*/  SYNCS.PHASECHK.TRANS64.TRYWAIT P0, [R19+URZ+0x22800], R36 ;  /* 0x02280024130075a7 */ /* 0x000e62000800017f */
[----:B---3--:R-:W-:Y:S01]  /*7230*/  IMAD.SHL.U32 R0, R37, 0x40, RZ ;  /* 0x0000004025007824 */ /* 0x008fe200078e00ff */
[----:B0---4-:R-:W-:Y:S01]  /*7240*/  VIADDMNMX R32, R39, -R210, 0x80, PT ;  /* 0x0000008027207446 */ /* 0x011fe200038009d2 */
[----:B-----5:R-:W-:Y:S01]  /*7250*/  IMAD.MOV.U32 R4, RZ, RZ, R8 ;  /* 0x000000ffff047224 */ /* 0x020fe200078e0008 */
[----:B------:R-:W-:Y:S01]  /*7260*/  BSSY B1, `(.L_x_13799) ;  /* 0x0000018000017945 */ /* 0x000fe20003800000 */
[----:B------:R-:W-:Y:S01]  /*7270*/  IMAD.MOV.U32 R5, RZ, RZ, R11 ;  /* 0x000000ffff057224 */ /* 0x000fe200078e000b */
[----:B--2---:R-:W-:Y:S01]  /*7280*/  LOP3.LUT R3, R0, 0x1c0, RZ, 0xc0, !PT ;  /* 0x000001c000037812 */ /* 0x004fe200078ec0ff */
[----:B------:R-:W-:Y:S01]  /*7290*/  IMAD.MOV.U32 R6, RZ, RZ, R14 ;  /* 0x000000ffff067224 */ /* 0x000fe200078e000e */
        /* <DEDUP_REMOVED lines=11> */
[----:B------:R-:W-:-:S02]  /*7350*/  PRMT R46, R46, 0x5410, R0 ;  /* 0x000054102e2e7816 */ /* 0x000fc40000000000 */
[----:B------:R-:W-:Y:S02]  /*7360*/  LEA R0, R216, R3, 0x9 ;  /* 0x00000003d8007211 */ /* 0x000fe400078e48ff */
[----:B------:R-:W-:Y:S01]  /*7370*/  PRMT R48, R4, 0x5410, R5 ;  /* 0x0000541004307816 */ /* 0x000fe20000000005 */
[----:B------:R-:W-:Y:S01]  /*7380*/  IMAD.MOV.U32 R5, RZ, RZ, R13 ;  /* 0x000000ffff057224 */ /* 0x000fe200078e000d */
[----:B------:R-:W-:Y:S01]  /*7390*/  ISETP.GE.AND P1, PT, R23, R32, PT ;  /* 0x000000201700720c */ /* 0x000fe20003f26270 */
[----:B------:R-:W-:-:S04]  /*73a0*/  IMAD R3, R0, 0x2, R19 ;  /* 0x0000000200037824 */ /* 0x000fc800078e0213 */
[C---:B------:R-:W-:Y:S02]  /*73b0*/  VIADD R4, R3.reuse, 0x18400 ;  /* 0x0001840003047836 */ /* 0x040fe40000000000 */
[----:B------:R-:W-:Y:S01]  /*73c0*/  VIADD R0, R3, 0x18440 ;  /* 0x0001844003007836 */ /* 0x000fe20000000000 */
[----:B-1----:R-:W-:Y:S06]  /*73d0*/  @!P0 BRA `(.L_x_13800) ;  /* 0x0000016800f08947 */ /* 0x002fec0003800000 */
.L_x_14062:
[----:B------:R-:W-:Y:S05]  /*73e0*/  BSYNC B1 ;  /* 0x0000000000017941 */ /* 0x000fea0003800000 */
.L_x_13799:
        /* <DEDUP_REMOVED lines=12> */
[--C-:B------:R-:W-:Y:S01]  /*74b0*/  SHF.R.U32.HI R34, RZ, 0x10, R29.reuse ;  /* 0x00000010ff227819 */ /* 0x100fe2000001161d */
        /* <DEDUP_REMOVED lines=20> */
[--C-:B------:R-:W-:Y:S02]  /*7600*/  HADD2.F32 R33, -RZ, R44.reuse.H0_H0 ;  /* 0x2000002cff217230 */ /* 0x100fe40000004100 */
        /* <DEDUP_REMOVED lines=17> */
.L_x_13804:
[----:B------:R-:W-:Y:S05]  /*7720*/  BSYNC B2 ;  /* 0x0000000000027941 */ /* 0x000fea0003800000 */
.L_x_13803:
        /* <DEDUP_REMOVED lines=14> */
[C---:B0-----:R-:W-:Y:S01]  /*7810*/  FMUL.FTZ R36, R25.reuse, R27 ;  /* 0x0000001b19247220 */ /* 0x041fe20000410000 */
        /* <DEDUP_REMOVED lines=28> */
.L_x_13802:
[----:B------:R-:W-:Y:S05]  /*79e0*/  BSYNC B1 ;  /* 0x0000000000017941 */ /* 0x000fea0003800000 */
.L_x_13801:
        /* <DEDUP_REMOVED lines=49> */
.L_x_13807:
[----:B------:R-:W-:Y:S05]  /*7d00*/  BSYNC B1 ;  /* 0x0000000000017941 */ /* 0x000fea0003800000 */
.L_x_13806:
[----:B------:R-:W-:Y:S05]  /*7d10*/  @P1 BRA `(.L_x_13805) ;  /* 0x0000001400841947 */ /* 0x000fea0003800000 */
[----:B-1----:R-:W1:Y:S01]  /*7d20*/  LDS.128 R4, [R0+0x2000] ;  /* 0x0020000000047984 */ /* 0x002e620000000c00 */
        /* <DEDUP_REMOVED lines=20> */
[----:B------:R-:W-:Y:S02]  /*7e70*/  HADD2.F32 R10, -RZ, R31.H0_H0 ;  /* 0x2000001fff0a7230 */ /* 0x000fe40000004100 */
        /* <DEDUP_REMOVED lines=21> */
.L_x_13792:
        /* <DEDUP_REMOVED lines=78> */
.L_x_14072:
[----:B------:R-:W-:Y:S01]  /*84b0*/  VIADD R38, R38, 0x40 ;  /* 0x0000004026267836 */ /* 0x000fe20000000000 */
[----:B------:R-:W-:Y:S01]  /*84c0*/  LEA.HI R6, R230, R230, RZ, 0x1 ;  /* 0x000000e6e6067211 */ /* 0x000fe200078f08ff */
[----:B------:R-:W-:Y:S01]  /*84d0*/  BSSY B1, `(.L_x_13809) ;  /* 0x0000015000017945 */ /* 0x000fe20003800000 */
[----:B------:R-:W-:Y:S02]  /*84e0*/  CS2R R8, SRZ ;  /* 0x0000000000087805 */ /* 0x000fe4000001ff00 */
[----:B------:R-:W-:Y:S02]  /*84f0*/  CS2R R10, SRZ ;  /* 0x00000000000a7805 */ /* 0x000fe4000001ff00 */
[----:B------:R-:W-:Y:S02]  /*8500*/  ISETP.GE.AND P1, PT, R38, R31, PT ;  /* 0x0000001f2600720c */ /* 0x000fe40003f26270 */
[----:B------:R-:W-:-:S04]  /*8510*/  LOP3.LUT R7, R6, 0xfffffffe, RZ, 0xc0, !PT ;  /* 0xfffffffe06077812 */ /* 0x000fc800078ec0ff */
[----:B------:R-:W-:Y:S02]  /*8520*/  IADD3 R12, R230, -R7, RZ ;  /* 0x80000007e60c7210 */ /* 0x000fe40007ffe0ff */
[----:B------:R-:W-:Y:S02]  /*8530*/  CS2R R6, SRZ ;  /* 0x0000000000067805 */ /* 0x000fe4000001ff00 */
[----:B------:R-:W-:-:S03]  /*8540*/  SHF.L.U32 R12, R12, 0x1f, RZ ;  /* 0x0000001f0c0c7819 */ /* 0x000fc600000006ff */
[----:B------:R-:W-:Y:S05]  /*8550*/  @P1 BRA `(.L_x_13810) ;  /* 0x0000000000301947 */ /* 0x000fea0003800000 */
        /* <DEDUP_REMOVED lines=12> */
.L_x_13810:
[----:B------:R-:W-:Y:S05]  /*8620*/  BSYNC B1 ;  /* 0x0000000000017941 */ /* 0x000fea0003800000 */
.L_x_13809:
[----:B------:R-:W0:Y:S01]  /*8630*/  SYNCS.PHASECHK.TRANS64.TRYWAIT P1, [R19+URZ+0x22800], R12 ;  /* 0x0228000c130075a7 */ /* 0x000e22000802017f */
[----:B------:R-:W-:Y:S01]  /*8640*/  VIADDMNMX R0, R31, -R210, 0x80, PT ;  /* 0x000000801f007446 */ /* 0x000fe200038009d2 */
[----:B---3-5:R-:W-:Y:S01]  /*8650*/  IMAD.MOV.U32 R3, RZ, RZ, R4 ;  /* 0x000000ffff037224 */ /* 0x028fe200078e0004 */
[----:B------:R-:W-:Y:S01]  /*8660*/  BSSY B1, `(.L_x_13811) ;  /* 0x000000d000017945 */ /* 0x000fe20003800000 */
[----:B------:R-:W-:Y:S01]  /*8670*/  IMAD.MOV.U32 R13, RZ, RZ, R5 ;  /* 0x000000ffff0d7224 */ /* 0x000fe200078e0005 */
[-C--:B------:R-:W-:Y:S01]  /*8680*/  ISETP.GE.OR P2, PT, R23, R0.reuse, P0 ;  /* 0x000000001700720c */ /* 0x080fe20000746670 */
[----:B------:R-:W-:Y:S01]  /*8690*/  IMAD.MOV.U32 R14, RZ, RZ, R9 ;  /* 0x000000ffff0e7224 */ /* 0x000fe200078e0009 */
[----:B------:R-:W-:Y:S01]  /*86a0*/  ISETP.GE.OR P0, PT, R229, R0, P0 ;  /* 0x00000000e500720c */ /* 0x000fe20000706670 */
[----:B------:R-:W-:Y:S01]  /*86b0*/  IMAD.MOV.U32 R0, RZ, RZ, R6 ;  /* 0x000000ffff007224 */ /* 0x000fe200078e0006 */
[----:B------:R-:W-:Y:S01]  /*86c0*/  PRMT R54, R3, 0x5410, R13 ;  /* 0x0000541003367816 */ /* 0x000fe2000000000d */
[----:B------:R-:W-:-:S02]  /*86d0*/  IMAD.MOV.U32 R3, RZ, RZ, R7 ;  /* 0x000000ffff037224 */ /* 0x000fc400078e0007 */
[----:B------:R-:W-:Y:S02]  /*86e0*/  IMAD.MOV.U32 R13, RZ, RZ, R8 ;  /* 0x000000ffff0d7224 */ /* 0x000fe400078e0008 */
[----:B------:R-:W-:Y:S01]  /*86f0*/  IMAD.IADD R31, R16, 0x1, R39 ;  /* 0x00000001101f7824 */ /* 0x000fe200078e0227 */
[----:B------:R-:W-:Y:S02]  /*8700*/  PRMT R55, R0, 0x5410, R3 ;  /* 0x0000541000377816 */ /* 0x000fe40000000003 */
[----:B------:R-:W-:Y:S01]  /*8710*/  PRMT R56, R13, 0x5410, R14 ;  /* 0x000054100d387816 */ /* 0x000fe2000000000e */
[----:B0-----:R-:W-:Y:S06]  /*8720*/  @!P1 BRA `(.L_x_13812) ;  /* 0x0000015c00989947 */ /* 0x001fec0003800000 */
.L_x_14073:
[----:B------:R-:W-:Y:S05]  /*8730*/  BSYNC B1 ;  /* 0x0000000000017941 */ /* 0x000fea0003800000 */
.L_x_13811:
        /* <DEDUP_REMOVED lines=46> */
[----:B------:R-:W-:Y:S02]  /*8a20*/  HADD2.F32 R35, -RZ, R27.H1_H1 ;  /* 0x3000001bff237230 */ /* 0x000fe40000004100 */
        /* <DEDUP_REMOVED lines=16> */
[----:B------:R-:W-:Y:S02]  /*8b30*/  HADD2.F32 R32, -RZ, R52.H1_H1 ;  /* 0x30000034ff207230 */ /* 0x000fe40000004100 */
        /* <DEDUP_REMOVED lines=35> */
.L_x_13814:
[----:B------:R-:W-:Y:S05]  /*8d70*/  BSYNC B1 ;  /* 0x0000000000017941 */ /* 0x000fea0003800000 */
.L_x_13813:
        /* <DEDUP_REMOVED lines=91> */
.L_x_13805:
[----:B------:R-:W-:Y:S05]  /*9330*/  BSYNC B0 ;  /* 0x0000000000007941 */ /* 0x000fea0003800000 */
.L_x_13791:
        /* <DEDUP_REMOVED lines=8> */
.L_x_13788:
        /* <DEDUP_REMOVED lines=9> */
.L_x_13815:
[----:B------:R-:W-:Y:S01]  /*9450*/  IMAD R20, R22, 0x8, R19 ;  /* 0x0000000816147824 */ /* 0x000fe200078e0213 */
[----:B------:R-:W-:-:S04]  /*9460*/  SHF.L.U32 R21, R206, 0x1f, RZ ;  /* 0x0000001fce157819 */ /* 0x000fc800000006ff */
[----:B------:R1:W2:Y:S01]  /*9470*/  SYNCS.PHASECHK.TRANS64.TRYWAIT P2, [R20+URZ+0x22830], R21 ;  /* 0x02283015140075a7 */ /* 0x0002a2000804017f */
[----:B------:R-:W-:Y:S05]  /*9480*/  @!P0 BRA `(.L_x_13816) ;  /* 0x0000000000048947 */ /* 0x000fea0003800000 */
[----:B------:R-:W-:Y:S01]  /*9490*/  BPT.TRAP 0x1 ;  /* 0x000000040000795c */ /* 0x000fe20000300000 */
.L_x_13816:
[----:B------:R-:W3:Y:S01]  /*94a0*/  S2R R3, SR_TID.X ;  /* 0x0000000000037919 */ /* 0x000ee20000002100 */
[----:B------:R-:W-:-:S05]  /*94b0*/  VIADD R0, R19, 0x1c400 ;  /* 0x0001c40013007836 */ /* 0x000fca0000000000 */
[----:B------:R-:W-:-:S04]  /*94c0*/  SHF.R.U32.HI R0, RZ, 0x4, R0 ;  /* 0x00000004ff007819 */ /* 0x000fc80000011600 */
[----:B------:R-:W-:Y:S02]  /*94d0*/  LOP3.LUT R0, R0, 0x3fff, RZ, 0xc0, !PT ;  /* 0x00003fff00007812 */ /* 0x000fe400078ec0ff */
[----:B---3--:R-:W-:-:S04]  /*94e0*/  LOP3.LUT R3, R3, 0x7f, RZ, 0xc0, !PT ;  /* 0x0000007f03037812 */ /* 0x008fc800078ec0ff */
[----:B------:R-:W-:Y:S01]  /*94f0*/  ISETP.NE.AND P1, PT, R3, RZ, PT ;  /* 0x000000ff0300720c */ /* 0x000fe20003f25270 */
[----:B--2---:R-:W-:-:S12]  /*9500*/  @P2 BRA `(.L_x_13817) ;  /* 0x0000000000082947 */ /* 0x004fd80003800000 */
[----:B------:R-:W2:Y:S02]  /*9510*/  SYNCS.PHASECHK.TRANS64.TRYWAIT P2, [R20+URZ+0x22830], R21 ;  /* 0x02283015140075a7 */ /* 0x000ea4000804017f */
[----:B--2---:R-:W-:Y:S05]  /*9520*/  @!P2 BRA `(.L_x_13818) ;  /* 0x00000150002ca947 */ /* 0x004fea0003800000 */
.L_x_13817:
        /* <DEDUP_REMOVED lines=16> */
[----:B------:R-:W-:Y:S01]  /*9630*/  VIADD R12, R6, 0x4 ;  /* 0x00000004060c7836 */ /* 0x000fe20000000000 */
[----:B------:R-:W-:Y:S01]  /*9640*/  LOP3.LUT R18, R18, 0xfff7ffff, RZ, 0xc0, !PT ;  /* 0xfff7ffff12127812 */ /* 0x000fe200078ec0ff */
[----:B------:R-:W-:Y:S01]  /*9650*/  IMAD.MOV.U32 R13, RZ, RZ, 0x40000040 ;  /* 0x40000040ff0d7424 */ /* 0x000fe200078e00ff */
[----:B------:R-:W3:Y:S01]  /*9660*/  S2R R74, SR_TID.X ;  /* 0x00000000004a7919 */ /* 0x000ee20000002100 */
[----:B------:R-:W-:-:S06]  /*9670*/  IMAD.MOV.U32 R5, RZ, RZ, 0x40000040 ;  /* 0x40000040ff057424 */ /* 0x000fcc00078e00ff */
        /* <DEDUP_REMOVED lines=8> */
[----:B0-----:R-:W-:Y:S01]  /*9700*/  ISETP.NE.AND P2, PT, R0, 0x1, PT ;  /* 0x000000010000780c */ /* 0x001fe20003f45270 */
[----:B------:R-:W-:Y:S01]  /*9710*/  IMAD.IADD R0, R218, 0x1, R210 ;  /* 0x00000001da007824 */ /* 0x000fe200078e02d2 */
[----:B---3--:R-:W-:-:S11]  /*9720*/  SHF.R.U32.HI R74, RZ, 0x7, R74 ;  /* 0x00000007ff4a7819 */ /* 0x008fd6000001164a */
[----:B------:R-:W0:Y:S01]  /*9730*/  @P2 LDC R3, c[0x0][0x44c] ;  /* 0x00011300ff032b82 */ /* 0x000e220000000800 */
[----:B------:R-:W-:Y:S02]  /*9740*/  @P2 LOP3.LUT R18, R18, 0x80000, RZ, 0xfc, !PT ;  /* 0x0008000012122812 */ /* 0x000fe400078efcff */
[----:B------:R-:W-:Y:S01]  /*9750*/  IADD3 R176, -R74, 0xb, RZ ;  /* 0x0000000b4ab07810 */ /* 0x000fe20007ffe1ff */
[----:B0-----:R-:W-:Y:S01]  /*9760*/  @P2 IMAD.HI.U32 R3, R0, R3, RZ ;  /* 0x0000000300032227 */ /* 0x001fe200078e00ff */
[----:B------:R-:W-:Y:S02]  /*9770*/  WARPGROUP.DEPBAR.LE gsb0, 0x0 ;  /* 0x00008000000079c5 */ /* 0x000fe40000010000 */
[----:B------:R-:W-:-:S06]  /*9780*/  WARPGROUP.ARRIVE ;  /* 0x00000000000079c5 */ /* 0x000fcc0000000000 */
[----:B------:R-:W-:Y:S01]  /*9790*/  HGMMA.64x96x16.F32 R24, gdesc[UR4], R24, gsb0 ;  /* 0x01600000041879f0 */ /* 0x000fe20008000818 */
[----:B------:R-:W-:Y:S02]  /*97a0*/  R2UR UR6, R10 ;  /* 0x000000000a0672ca */ /* 0x000fe400000e0000 */
[----:B------:R-:W-:Y:S01]  /*97b0*/  R2UR UR7, R11 ;  /* 0x000000000b0772ca */ /* 0x000fe200000e0000 */
[----:B------:R-:W-:Y:S01]  /*97c0*/  IMAD.MOV.U32 R11, RZ, RZ, 0x40000040 ;  /* 0x40000040ff0b7424 */ /* 0x000fe200078e00ff */
[----:B------:R-:W-:Y:S02]  /*97d0*/  R2UR UR4, R12 ;  /* 0x000000000c0472ca */ /* 0x000fe400000e0000 */
[----:B------:R-:W-:Y:S02]  /*97e0*/  R2UR UR5, R13 ;  /* 0x000000000d0572ca */ /* 0x000fe400000e0000 */
[----:B------:R-:W-:Y:S01]  /*97f0*/  IADD3 R10, R6, 0x6, RZ ;  /* 0x00000006060a7810 */ /* 0x000fe20007ffe0ff */
[----:B------:R-:W-:-:S02]  /*9800*/  WARPGROUP.DEPBAR.LE gsb0, 0x0 ;  /* 0x00008000000079c5 */ /* 0x000fc40000010000 */
[----:B------:R-:W-:-:S08]  /*9810*/  WARPGROUP.ARRIVE ;  /* 0x00000000000079c5 */ /* 0x000fd00000000000 */
[----:B------:R-:W-:Y:S01]  /*9820*/  HGMMA.64x96x16.F32 R24, gdesc[UR4], R24, gsb0 ;  /* 0x01600000041879f0 */ /* 0x000fe20008000818 */
[----:B------:R-:W-:Y:S02]  /*9830*/  R2UR UR6, R4 ;  /* 0x00000000040672ca */ /* 0x000fe400000e0000 */
[----:B------:R-:W-:Y:S01]  /*9840*/  R2UR UR7, R5 ;  /* 0x00000000050772ca */ /* 0x000fe200000e0000 */
[----:B------:R-:W0:Y:S01]  /*9850*/  @P2 LDC R4, c[0x0][0x450] ;  /* 0x00011400ff042b82 */ /* 0x000e220000000800 */
[----:B------:R-:W-:Y:S02]  /*9860*/  R2UR UR4, R10 ;  /* 0x000000000a0472ca */ /* 0x000fe400000e0000 */
[----:B------:R-:W-:Y:S02]  /*9870*/  R2UR UR5, R11 ;  /* 0x000000000b0572ca */ /* 0x000fe400000e0000 */
[----:B0-----:R-:W-:Y:S01]  /*9880*/  @P2 SHF.R.U32.HI R0, RZ, R4, R3 ;  /* 0x00000004ff002219 */ /* 0x001fe20000011603 */
[----:B------:R-:W-:-:S04]  /*9890*/  IMAD R3, R172, -0x60, R213 ;  /* 0xffffffa0ac037824 */ /* 0x000fc800078e02d5 */
[----:B------:R-:W0:Y:S01]  /*98a0*/  SHFL.IDX PT, R5, R0, 0x1, 0x1c1f ;  /* 0x003c1f0000057f89 */ /* 0x000e2200000e0000 */
[C-C-:B------:R-:W-:Y:S02]  /*98b0*/  IADD3 R8, -R214.reuse, 0x61, R3.reuse ;  /* 0x00000061d6087810 */ /* 0x140fe40007ffe103 */
[----:B------:R-:W-:Y:S01]  /*98c0*/  IADD3 R4, -R214, 0x60, R3 ;  /* 0x00000060d6047810 */ /* 0x000fe20007ffe103 */
[----:B------:R-:W3:Y:S02]  /*98d0*/  SHFL.IDX PT, R0, R0, RZ, 0x1c1f ;  /* 0x001c1fff00007589 */ /* 0x000ee400000e0000 */
[----:B------:R-:W-:-:S05]  /*98e0*/  IMAD.IADD R85, R8, 0x1, -R211 ;  /* 0x0000000108557824 */ /* 0x000fca00078e0ad3 */
[----:B0-----:R-:W-:-:S04]  /*98f0*/  VIADDMNMX R8, R5, R85, R4, PT ;  /* 0x0000005505087246 */ /* 0x001fc80003800104 */
[C---:B------:R-:W-:Y:S02]  /*9900*/  ISETP.GT.AND P3, PT, R8.reuse, RZ, PT ;  /* 0x000000ff0800720c */ /* 0x040fe40003f64270 */
[C---:B------:R-:W-:Y:S02]  /*9910*/  ISETP.GT.AND P4, PT, R8.reuse, 0x1, PT ;  /* 0x000000010800780c */ /* 0x040fe40003f84270 */
[----:B------:R-:W-:Y:S01]  /*9920*/  ISETP.GT.AND P2, PT, R8, 0x8, PT ;  /* 0x000000080800780c */ /* 0x000fe20003f44270 */
[----:B------:R-:W-:Y:S02]  /*9930*/  WARPGROUP.DEPBAR.LE gsb0, 0x0 ;  /* 0x00008000000079c5 */ /* 0x000fe40000010000 */
[----:B------:R-:W-:-:S06]  /*9940*/  WARPGROUP.ARRIVE ;  /* 0x00000000000079c5 */ /* 0x000fcc0000000000 */
[----:B------:R-:W-:Y:S01]  /*9950*/  HGMMA.64x96x16.F32 R24, gdesc[UR4], R24, gsb0 ;  /* 0x01600000041879f0 */ /* 0x000fe20008000818 */
[----:B------:R-:W-:Y:S02]  /*9960*/  ULDC UR4, c[0x0][0x988] ;  /* 0x0002620000047ab9 */ /* 0x000fe40000000800 */
[----:B------:R-:W-:Y:S02]  /*9970*/  WARPGROUP.DEPBAR.LE gsb0, 0x0 ;  /* 0x00008000000079c5 */ /* 0x000fe40000010000 */
[----:B------:R-:W-:Y:S02]  /*9980*/  FSEL R91, R26, -INF , P3 ;  /* 0xff8000001a5b7808 */ /* 0x000fe40001800000 */
[----:B------:R-:W-:Y:S01]  /*9990*/  FSEL R95, R27, -INF , P4 ;  /* 0xff8000001b5f7808 */ /* 0x000fe20002000000 */
[----:B------:R0:W-:Y:S06]  /*99a0*/  BAR.ARV R176, 0x100 ;  /* 0x000400b00000751d */ /* 0x0001ec0000002000 */
        /* <DEDUP_REMOVED lines=65> */
[----:B---3--:R-:W-:Y:S01]  /*9dc0*/  VIADDMNMX R34, R0, R85, R4, PT ;  /* 0x0000005500227246 */ /* 0x008fe20003800104 */
[----:B------:R-:W-:Y:S01]  /*9dd0*/  IMAD.U32 R0, RZ, RZ, UR4 ;  /* 0x00000004ff007e24 */ /* 0x000fe2000f8e00ff */
[----:B------:R-:W-:-:S02]  /*9de0*/  FMNMX.FTZ R26, R71, R26, !PT ;  /* 0x0000001a471a7209 */ /* 0x000fc40007810000 */
[C---:B------:R-:W-:Y:S02]  /*9df0*/  ISETP.GT.AND P3, PT, R34.reuse, RZ, PT ;  /* 0x000000ff2200720c */ /* 0x040fe40003f64270 */
[----:B------:R-:W-:Y:S01]  /*9e00*/  ISETP.GT.AND P4, PT, R34, 0x1, PT ;  /* 0x000000012200780c */ /* 0x000fe20003f84270 */
[----:B------:R-:W3:Y:S01]  /*9e10*/  SHFL.BFLY PT, R87, R26, 0x2, 0x1f ;  /* 0x0c401f001a577f89 */ /* 0x000ee200000e0000 */
[----:B------:R-:W-:Y:S02]  /*9e20*/  FSEL R85, R24, -INF , P3 ;  /* 0xff80000018557808 */ /* 0x000fe40001800000 */
[C---:B------:R-:W-:Y:S02]  /*9e30*/  ISETP.GT.AND P2, PT, R34.reuse, 0x8, PT ;  /* 0x000000082200780c */ /* 0x040fe40003f44270 */
        /* <DEDUP_REMOVED lines=8> */
[----:B------:R-:W-:Y:S02]  /*9ec0*/  FMNMX.FTZ R4, R29, R4, !PT ;  /* 0x000000041d047209 */ /* 0x000fe40007810000 */
[----:B------:R-:W-:Y:S02]  /*9ed0*/  FSEL R33, R33, -INF , P3 ;  /* 0xff80000021217808 */ /* 0x000fe40001800000 */
[----:B---3--:R-:W-:Y:S02]  /*9ee0*/  FMNMX.FTZ R87, R26, R87, !PT ;  /* 0x000000571a577209 */ /* 0x008fe40007810000 */
[----:B------:R-:W-:-:S03]  /*9ef0*/  ISETP.GT.AND P3, PT, R34, 0x19, PT ;  /* 0x000000192200780c */ /* 0x000fc60003f64270 */
[----:B------:R-:W3:Y:S01]  /*9f00*/  SHFL.BFLY PT, R8, R87, 0x1, 0x1f ;  /* 0x0c201f0057087f89 */ /* 0x000ee200000e0000 */
        /* <DEDUP_REMOVED lines=8> */
[----:B---3--:R-:W-:Y:S02]  /*9f90*/  FMNMX.FTZ R8, R87, R8, !PT ;  /* 0x0000000857087209 */ /* 0x008fe40007810000 */
[----:B------:R-:W-:Y:S02]  /*9fa0*/  FSEL R87, R32, -INF , P2 ;  /* 0xff80000020577808 */ /* 0x000fe40001000000 */
[C---:B------:R-:W-:Y:S01]  /*9fb0*/  FSETP.NEU.FTZ.AND P4, PT, R8.reuse, -INF , PT ;  /* 0xff8000000800780b */ /* 0x040fe20003f9d000 */
[----:B------:R-:W-:Y:S01]  /*9fc0*/  FMUL.FTZ R26, R8, R0 ;  /* 0x00000000081a7220 */ /* 0x000fe20000410000 */
[----:B------:R-:W-:-:S02]  /*9fd0*/  ISETP.GT.AND P2, PT, R34, 0x18, PT ;  /* 0x000000182200780c */ /* 0x000fc40003f44270 */
[----:B------:R-:W-:Y:S02]  /*9fe0*/  FMNMX.FTZ R4, R87, R4, !PT ;  /* 0x0000000457047209 */ /* 0x000fe40007810000 */
[----:B------:R-:W-:Y:S02]  /*9ff0*/  FSEL R28, R26, RZ, P4 ;  /* 0x000000ff1a1c7208 */ /* 0x000fe40002000000 */
[----:B------:R-:W-:-:S03]  /*a000*/  FMNMX.FTZ R26, R33, R4, !PT ;  /* 0x00000004211a7209 */ /* 0x000fc60007810000 */
[-CC-:B------:R-:W-:Y:S01]  /*a010*/  FFMA.FTZ R201, R91, R0.reuse, -R28.reuse ;  /* 0x000000005bc97223 */ /* 0x180fe2000001081c */
[----:B------:R-:W-:Y:S01]  /*a020*/  FSEL R91, R36, -INF , P2 ;  /* 0xff800000245b7808 */ /* 0x000fe20001000000 */
[-CC-:B------:R-:W-:Y:S01]  /*a030*/  FFMA.FTZ R30, R95, R0.reuse, -R28.reuse ;  /* 0x000000005f1e7223 */ /* 0x180fe2000001081c */
[----:B------:R-:W-:Y:S01]  /*a040*/  ISETP.GT.AND P2, PT, R34, 0x20, PT ;  /* 0x000000202200780c */ /* 0x000fe20003f44270 */
[--C-:B------:R-:W-:Y:S01]  /*a050*/  FFMA.FTZ R203, R93, R0, -R28.reuse ;  /* 0x000000005dcb7223 */ /* 0x100fe2000001081c */
[----:B------:R-:W-:Y:S01]  /*a060*/  FMNMX.FTZ R26, R91, R26, !PT ;  /* 0x0000001a5b1a7209 */ /* 0x000fe20007810000 */
[----:B------:R3:W-:Y:S01]  /*a070*/  MUFU.EX2 R4, R30 ;  /* 0x0000001e00047308 */ /* 0x0007e20000000800 */
[----:B------:R-:W-:Y:S01]  /*a080*/  FSEL R95, R40, -INF , P2 ;  /* 0xff800000285f7808 */ /* 0x000fe20001000000 */
[--C-:B------:R-:W-:Y:S01]  /*a090*/  FFMA.FTZ R32, R89, R0, -R28.reuse ;  /* 0x0000000059207223 */ /* 0x100fe2000001081c */
[----:B------:R-:W-:Y:S01]  /*a0a0*/  FMNMX.FTZ R26, R37, R26, !PT ;  /* 0x0000001a251a7209 */ /* 0x000fe20007810000 */
[-CC-:B------:R-:W-:Y:S01]  /*a0b0*/  FFMA.FTZ R153, R83, R0.reuse, -R28.reuse ;  /* 0x0000000053997223 */ /* 0x180fe2000001081c */
[----:B------:R-:W-:Y:S01]  /*a0c0*/  ISETP.GT.AND P2, PT, R34, 0x28, PT ;  /* 0x000000282200780c */ /* 0x000fe20003f44270 */
[--C-:B------:R-:W-:Y:S01]  /*a0d0*/  FFMA.FTZ R36, R73, R0, -R28.reuse ;  /* 0x0000000049247223 */ /* 0x100fe2000001081c */
[----:B------:R-:W-:Y:S01]  /*a0e0*/  FMNMX.FTZ R26, R95, R26, !PT ;  /* 0x0000001a5f1a7209 */ /* 0x000fe20007810000 */
[-CC-:B------:R-:W-:Y:S01]  /*a0f0*/  FFMA.FTZ R155, R31, R0.reuse, -R28.reuse ;  /* 0x000000001f9b7223 */ /* 0x180fe2000001081c */
[----:B------:R-:W-:Y:S01]  /*a100*/  FSEL R93, R44, -INF , P2 ;  /* 0xff8000002c5d7808 */ /* 0x000fe20001000000 */
[--C-:B------:R-:W-:Y:S01]  /*a110*/  FFMA.FTZ R38, R39, R0, -R28.reuse ;  /* 0x0000000027267223 */ /* 0x100fe2000001081c */
[----:B---3--:R-:W-:Y:S01]  /*a120*/  FMNMX.FTZ R30, R41, R26, !PT ;  /* 0x0000001a291e7209 */ /* 0x008fe20007810000 */
[--C-:B------:R-:W-:Y:S01]  /*a130*/  FFMA.FTZ R159, R3, R0, -R28.reuse ;  /* 0x00000000039f7223 */ /* 0x100fe2000001081c */
[----:B------:R-:W-:Y:S01]  /*a140*/  ISETP.GT.AND P2, PT, R34, 0x30, PT ;  /* 0x000000302200780c */ /* 0x000fe20003f44270 */
[----:B------:R3:W-:Y:S01]  /*a150*/  MUFU.EX2 R26, R32 ;  /* 0x00000020001a7308 */ /* 0x0007e20000000800 */
[----:B------:R-:W-:Y:S01]  /*a160*/  FMNMX.FTZ R30, R93, R30, !PT ;  /* 0x0000001e5d1e7209 */ /* 0x000fe20007810000 */
[-CC-:B------:R-:W-:Y:S01]  /*a170*/  FFMA.FTZ R161, R27, R0.reuse, -R28.reuse ;  /* 0x000000001ba17223 */ /* 0x180fe2000001081c */
[----:B------:R-:W-:Y:S01]  /*a180*/  FSEL R89, R48, -INF , P2 ;  /* 0xff80000030597808 */ /* 0x000fe20001000000 */
[--C-:B------:R-:W-:Y:S01]  /*a190*/  FFMA.FTZ R157, R5, R0, -R28.reuse ;  /* 0x00000000059d7223 */ /* 0x100fe2000001081c */
[----:B------:R-:W-:Y:S01]  /*a1a0*/  FMNMX.FTZ R30, R45, R30, !PT ;  /* 0x0000001e2d1e7209 */ /* 0x000fe20007810000 */
[--C-:B------:R-:W-:Y:S01]  /*a1b0*/  FFMA.FTZ R163, R35, R0, -R28.reuse ;  /* 0x0000000023a37223 */ /* 0x100fe2000001081c */
[----:B------:R-:W-:Y:S01]  /*a1c0*/  ISETP.GT.AND P2, PT, R34, 0x38, PT ;  /* 0x000000382200780c */ /* 0x000fe20003f44270 */
[----:B------:R-:W4:Y:S01]  /*a1d0*/  MUFU.EX2 R201, R201 ;  /* 0x000000c900c97308 */ /* 0x000f220000000800 */
[----:B------:R-:W-:Y:S01]  /*a1e0*/  FMNMX.FTZ R30, R89, R30, !PT ;  /* 0x0000001e591e7209 */ /* 0x000fe20007810000 */
[-CC-:B------:R-:W-:Y:S01]  /*a1f0*/  FFMA.FTZ R40, R55, R0.reuse, -R28.reuse ;  /* 0x0000000037287223 */ /* 0x180fe2000001081c */
[----:B------:R-:W-:Y:S01]  /*a200*/  FSEL R83, R52, -INF , P2 ;  /* 0xff80000034537808 */ /* 0x000fe20001000000 */
[--C-:B------:R-:W-:Y:S01]  /*a210*/  FFMA.FTZ R165, R81, R0, -R28.reuse ;  /* 0x0000000051a57223 */ /* 0x100fe2000001081c */
[----:B---3--:R-:W-:Y:S01]  /*a220*/  FMNMX.FTZ R32, R49, R30, !PT ;  /* 0x0000001e31207209 */ /* 0x008fe20007810000 */
[-CC-:B------:R-:W-:Y:S01]  /*a230*/  FFMA.FTZ R167, R75, R0.reuse, -R28.reuse ;  /* 0x000000004ba77223 */ /* 0x180fe2000001081c */
[C---:B------:R-:W-:Y:S01]  /*a240*/  ISETP.GT.AND P2, PT, R34.reuse, 0x40, PT ;  /* 0x000000402200780c */ /* 0x040fe20003f44270 */
[----:B------:R3:W-:Y:S01]  /*a250*/  MUFU.EX2 R30, R36 ;  /* 0x00000024001e7308 */ /* 0x0007e20000000800 */
        /* <DEDUP_REMOVED lines=9> */
[----:B------:R-:W-:Y:S01]  /*a2f0*/  FFMA.FTZ R171, R67, R0, -R28 ;  /* 0x0000000043ab7223 */ /* 0x000fe2000001081c */
[----:B------:R-:W-:-:S02]  /*a300*/  ISETP.GT.AND P2, PT, R34, 0x48, PT ;  /* 0x000000482200780c */ /* 0x000fc40003f44270 */
[----:B------:R-:W-:Y:S02]  /*a310*/  FSEL R57, R57, -INF , P3 ;  /* 0xff80000039397808 */ /* 0x000fe40001800000 */
[----:B------:R-:W-:Y:S01]  /*a320*/  FMNMX.FTZ R32, R53, R32, !PT ;  /* 0x0000002035207209 */ /* 0x000fe20007810000 */
[----:B------:R-:W2:Y:S01]  /*a330*/  MUFU.EX2 R153, R153 ;  /* 0x0000009900997308 */ /* 0x000ea20000000800 */
[----:B------:R-:W-:Y:S02]  /*a340*/  ISETP.GT.AND P3, PT, R34, 0x49, PT ;  /* 0x000000492200780c */ /* 0x000fe40003f64270 */
[----:B------:R-:W-:Y:S02]  /*a350*/  FSEL R31, R60, -INF , P2 ;  /* 0xff8000003c1f7808 */ /* 0x000fe40001000000 */
[----:B---3--:R-:W-:Y:S02]  /*a360*/  FMNMX.FTZ R36, R57, R32, !PT ;  /* 0x0000002039247209 */ /* 0x008fe40007810000 */
[----:B------:R-:W-:Y:S01]  /*a370*/  ISETP.GT.AND P2, PT, R34, 0x50, PT ;  /* 0x000000502200780c */ /* 0x000fe20003f44270 */
[----:B------:R-:W-:Y:S01]  /*a380*/  MUFU.EX2 R155, R155 ;  /* 0x0000009b009b7308 */ /* 0x000fe20000000800 */
[----:B------:R-:W-:-:S02]  /*a390*/  FSEL R61, R61, -INF , P3 ;  /* 0xff8000003d3d7808 */ /* 0x000fc40001800000 */
[----:B------:R-:W-:Y:S02]  /*a3a0*/  FMNMX.FTZ R36, R31, R36, !PT ;  /* 0x000000241f247209 */ /* 0x000fe40007810000 */
[----:B------:R-:W-:Y:S02]  /*a3b0*/  ISETP.GT.AND P3, PT, R34, 0x51, PT ;  /* 0x000000512200780c */ /* 0x000fe40003f64270 */
[----:B------:R-:W-:Y:S01]  /*a3c0*/  FSEL R39, R64, -INF , P2 ;  /* 0xff80000040277808 */ /* 0x000fe20001000000 */
[----:B------:R3:W-:Y:S01]  /*a3d0*/  MUFU.EX2 R32, R38 ;  /* 0x0000002600207308 */ /* 0x0007e20000000800 */
[----:B------:R-:W-:Y:S02]  /*a3e0*/  FMNMX.FTZ R36, R61, R36, !PT ;  /* 0x000000243d247209 */ /* 0x000fe40007810000 */
[----:B------:R-:W-:Y:S02]  /*a3f0*/  ISETP.GT.AND P2, PT, R34, 0x58, PT ;  /* 0x000000582200780c */ /* 0x000fe40003f44270 */
[----:B------:R-:W-:-:S02]  /*a400*/  FSEL R65, R65, -INF , P3 ;  /* 0xff80000041417808 */ /* 0x000fc40001800000 */
[----:B------:R-:W-:Y:S01]  /*a410*/  FMNMX.FTZ R36, R39, R36, !PT ;  /* 0x0000002427247209 */ /* 0x000fe20007810000 */
[----:B------:R-:W-:Y:S01]  /*a420*/  MUFU.EX2 R157, R157 ;  /* 0x0000009d009d7308 */ /* 0x000fe20000000800 */
[----:B------:R-:W-:Y:S01]  /*a430*/  ISETP.GT.AND P3, PT, R34, 0x59, PT ;  /* 0x000000592200780c */ /* 0x000fe20003f64270 */
[-CC-:B------:R-:W-:Y:S01]  /*a440*/  FFMA.FTZ R34, R43, R0.reuse, -R28.reuse ;  /* 0x000000002b227223 */ /* 0x180fe2000001081c */
[----:B------:R-:W-:Y:S01]  /*a450*/  FSEL R97, R68, -INF , P2 ;  /* 0xff80000044617808 */ /* 0x000fe20001000000 */
[----:B---3--:R-:W-:Y:S01]  /*a460*/  FFMA.FTZ R38, R51, R0, -R28 ;  /* 0x0000000033267223 */ /* 0x008fe2000001081c */
[----:B------:R-:W-:Y:S02]  /*a470*/  FMNMX.FTZ R36, R65, R36, !PT ;  /* 0x0000002441247209 */ /* 0x000fe40007810000 */
[----:B------:R-:W-:Y:S01]  /*a480*/  FSEL R69, R69, -INF , P3 ;  /* 0xff80000045457808 */ /* 0x000fe20001800000 */
[----:B------:R-:W-:Y:S01]  /*a490*/  MUFU.EX2 R34, R34 ;  /* 0x0000002200227308 */ /* 0x000fe20000000800 */
[----:B------:R-:W-:-:S04]  /*a4a0*/  FMNMX.FTZ R36, R97, R36, !PT ;  /* 0x0000002461247209 */ /* 0x000fc80007810000 */
[----:B------:R-:W-:Y:S01]  /*a4b0*/  FMNMX.FTZ R3, R69, R36, !PT ;  /* 0x0000002445037209 */ /* 0x000fe20007810000 */
[--C-:B------:R-:W-:Y:S02]  /*a4c0*/  FFMA.FTZ R36, R47, R0, -R28.reuse ;  /* 0x000000002f247223 */ /* 0x100fe4000001081c */
[----:B------:R-:W-:Y:S02]  /*a4d0*/  MUFU.EX2 R159, R159 ;  /* 0x0000009f009f7308 */ /* 0x000fe40000000800 */
[----:B------:R-:W3:Y:S06]  /*a4e0*/  SHFL.BFLY PT, R42, R3, 0x2, 0x1f ;  /* 0x0c401f00032a7f89 */ /* 0x000eec00000e0000 */
[----:B------:R-:W-:Y:S08]  /*a4f0*/  MUFU.EX2 R36, R36 ;  /* 0x0000002400247308 */ /* 0x000ff00000000800 */
[----:B------:R-:W-:Y:S08]  /*a500*/  MUFU.EX2 R161, R161 ;  /* 0x000000a100a17308 */ /* 0x000ff00000000800 */
[----:B------:R-:W-:Y:S01]  /*a510*/  MUFU.EX2 R38, R38 ;  /* 0x0000002600267308 */ /* 0x000fe20000000800 */
[----:B---3--:R-:W-:Y:S01]  /*a520*/  FMNMX.FTZ R27, R3, R42, !PT ;  /* 0x0000002a031b7209 */ /* 0x008fe20007810000 */
[-CC-:B------:R-:W-:Y:S01]  /*a530*/  FFMA.FTZ R42, R59, R0.reuse, -R28.reuse ;  /* 0x000000003b2a7223 */ /* 0x180fe2000001081c */
[----:B------:R-:W-:-:S03]  /*a540*/  FFMA.FTZ R28, R71, R0, -R28 ;  /* 0x00000000471c7223 */ /* 0x000fc6000001081c */
[----:B------:R-:W3:Y:S02]  /*a550*/  SHFL.BFLY PT, R46, R27, 0x1, 0x1f ;  /* 0x0c201f001b2e7f89 */ /* 0x000ee400000e0000 */
[----:B------:R-:W-:Y:S08]  /*a560*/  MUFU.EX2 R163, R163 ;  /* 0x000000a300a37308 */ /* 0x000ff00000000800 */
[----:B------:R-:W-:Y:S08]  /*a570*/  MUFU.EX2 R40, R40 ;  /* 0x0000002800287308 */ /* 0x000ff00000000800 */
[----:B------:R-:W-:Y:S01]  /*a580*/  MUFU.EX2 R165, R165 ;  /* 0x000000a500a57308 */ /* 0x000fe20000000800 */
[----:B---3--:R-:W-:-:S07]  /*a590*/  FMNMX.FTZ R5, R27, R46, !PT ;  /* 0x0000002e1b057209 */ /* 0x008fce0007810000 */
        /* <DEDUP_REMOVED lines=8> */
[-C--:B------:R-:W-:Y:S01]  /*a620*/  FFMA.FTZ R25, R29, R0.reuse, -R48 ;  /* 0x000000001d197223 */ /* 0x080fe20000010830 */
[----:B----4-:R-:W-:Y:S01]  /*a630*/  FADD.FTZ R24, R201, R4 ;  /* 0x00000004c9187221 */ /* 0x010fe20000010000 */
[-CC-:B-----5:R-:W-:Y:S01]  /*a640*/  FFMA.FTZ R152, R87, R0.reuse, -R48.reuse ;  /* 0x0000000057987223 */ /* 0x1a0fe20000010830 */
[----:B------:R-:W-:Y:S01]  /*a650*/  MUFU.EX2 R200, R200 ;  /* 0x000000c800c87308 */ /* 0x000fe20000000800 */
[-C--:B------:R-:W-:Y:S01]  /*a660*/  FFMA.FTZ R29, R33, R0.reuse, -R48 ;  /* 0x00000000211d7223 */ /* 0x080fe20000010830 */
[----:B-1----:R-:W-:Y:S01]  /*a670*/  FADD.FTZ R3, R203, R24 ;  /* 0x00000018cb037221 */ /* 0x002fe20000010000 */
[-CC-:B------:R-:W-:Y:S01]  /*a680*/  FFMA.FTZ R154, R91, R0.reuse, -R48.reuse ;  /* 0x000000005b9a7223 */ /* 0x180fe20000010830 */
[-CC-:B------:R-:W-:Y:S01]  /*a690*/  FFMA.FTZ R33, R37, R0.reuse, -R48.reuse ;  /* 0x0000000025217223 */ /* 0x180fe20000010830 */
[-CC-:B------:R-:W-:Y:S01]  /*a6a0*/  FFMA.FTZ R156, R95, R0.reuse, -R48.reuse ;  /* 0x000000005f9c7223 */ /* 0x180fe20000010830 */
[----:B------:R-:W-:Y:S01]  /*a6b0*/  FADD.FTZ R24, R26, R3 ;  /* 0x000000031a187221 */ /* 0x000fe20000010000 */
[-CC-:B------:R-:W-:Y:S01]  /*a6c0*/  FFMA.FTZ R37, R45, R0.reuse, -R48.reuse ;  /* 0x000000002d257223 */ /* 0x180fe20000010830 */
[----:B------:R-:W1:Y:S01]  /*a6d0*/  MUFU.EX2 R27, R27 ;  /* 0x0000001b001b7308 */ /* 0x000e620000000800 */
[-C--:B------:R-:W-:Y:S01]  /*a6e0*/  FFMA.FTZ R35, R41, R0.reuse, -R48 ;  /* 0x0000000029237223 */ /* 0x080fe20000010830 */
[----:B--2---:R-:W-:Y:S01]  /*a6f0*/  FADD.FTZ R43, R153, R24 ;  /* 0x00000018992b7221 */ /* 0x004fe20000010000 */
[-CC-:B------:R-:W-:Y:S01]  /*a700*/  FFMA.FTZ R158, R93, R0.reuse, -R48.reuse ;  /* 0x000000005d9e7223 */ /* 0x180fe20000010830 */
[-CC-:B------:R-:W-:Y:S01]  /*a710*/  FFMA.FTZ R160, R89, R0.reuse, -R48.reuse ;  /* 0x0000000059a07223 */ /* 0x180fe20000010830 */
[-CC-:B------:R-:W-:Y:S01]  /*a720*/  FFMA.FTZ R41, R49, R0.reuse, -R48.reuse ;  /* 0x0000000031297223 */ /* 0x180fe20000010830 */
[----:B------:R-:W-:Y:S01]  /*a730*/  FADD.FTZ R50, R30, R43 ;  /* 0x0000002b1e327221 */ /* 0x000fe20000010000 */
[-CC-:B------:R-:W-:Y:S01]  /*a740*/  FFMA.FTZ R162, R83, R0.reuse, -R48.reuse ;  /* 0x0000000053a27223 */ /* 0x180fe20000010830 */
[----:B------:R-:W2:Y:S01]  /*a750*/  MUFU.EX2 R202, R202 ;  /* 0x000000ca00ca7308 */ /* 0x000ea20000000800 */
[-CC-:B------:R-:W-:Y:S01]  /*a760*/  FFMA.FTZ R43, R73, R0.reuse, -R48.reuse ;  /* 0x00000000492b7223 */ /* 0x180fe20000010830 */
[-CC-:B------:R-:W-:Y:S01]  /*a770*/  FFMA.FTZ R164, R53, R0.reuse, -R48.reuse ;  /* 0x0000000035a47223 */ /* 0x180fe20000010830 */
[-CC-:B------:R-:W-:Y:S01]  /*a780*/  FFMA.FTZ R57, R57, R0.reuse, -R48.reuse ;  /* 0x0000000039397223 */ /* 0x180fe20000010830 */
[----:B------:R-:W-:Y:S01]  /*a790*/  F2FP.F16.F32.PACK_AB R201, R4, R201 ;  /* 0x000000c904c9723e */ /* 0x000fe200000000ff */
[-CC-:B------:R-:W-:Y:S01]  /*a7a0*/  FFMA.FTZ R31, R31, R0.reuse, -R48.reuse ;  /* 0x000000001f1f7223 */ /* 0x180fe20000010830 */
[-CC-:B------:R-:W-:Y:S01]  /*a7b0*/  FFMA.FTZ R61, R61, R0.reuse, -R48.reuse ;  /* 0x000000003d3d7223 */ /* 0x180fe20000010830 */
[-CC-:B------:R-:W-:Y:S01]  /*a7c0*/  FFMA.FTZ R39, R39, R0.reuse, -R48.reuse ;  /* 0x0000000027277223 */ /* 0x180fe20000010830 */
[----:B------:R-:W3:Y:S01]  /*a7d0*/  MUFU.EX2 R25, R25 ;  /* 0x0000001900197308 */ /* 0x000ee20000000800 */
[----:B-1----:R-:W-:Y:S01]  /*a7e0*/  FADD.FTZ R3, R200, R27 ;  /* 0x0000001bc8037221 */ /* 0x002fe20000010000 */
[-CC-:B------:R-:W-:Y:S01]  /*a7f0*/  FFMA.FTZ R65, R65, R0.reuse, -R48.reuse ;  /* 0x0000000041417223 */ /* 0x180fe20000010830 */
[-CC-:B------:R-:W-:Y:S01]  /*a800*/  FFMA.FTZ R97, R97, R0.reuse, -R48.reuse ;  /* 0x0000000061617223 */ /* 0x180fe20000010830 */
[----:B------:R-:W-:Y:S01]  /*a810*/  FFMA.FTZ R48, R69, R0, -R48 ;  /* 0x0000000045307223 */ /* 0x000fe20000010830 */
[----:B------:R-:W-:-:S02]  /*a820*/  F2FP.F16.F32.PACK_AB R203, R26, R203 ;  /* 0x000000cb1acb723e */ /* 0x000fc400000000ff */
[----:B------:R-:W-:Y:S01]  /*a830*/  F2FP.F16.F32.PACK_AB R153, R30, R153 ;  /* 0x000000991e99723e */ /* 0x000fe200000000ff */
[----:B------:R-:W1:Y:S01]  /*a840*/  MUFU.EX2 R152, R152 ;  /* 0x0000009800987308 */ /* 0x000e620000000800 */
[----:B--2---:R-:W-:Y:S01]  /*a850*/  FADD.FTZ R24, R202, R3 ;  /* 0x00000003ca187221 */ /* 0x004fe20000010000 */
[----:B------:R-:W-:Y:S01]  /*a860*/  FADD.FTZ R3, R155, R50 ;  /* 0x000000329b037221 */ /* 0x000fe20000010000 */
[C---:B------:R-:W-:Y:S02]  /*a870*/  F2FP.F16.F32.PACK_AB R155, R32.reuse, R155 ;  /* 0x0000009b209b723e */ /* 0x040fe400000000ff */
[----:B------:R-:W-:Y:S01]  /*a880*/  F2FP.F16.F32.PACK_AB R200, R27, R200 ;  /* 0x000000c81bc8723e */ /* 0x000fe200000000ff */
[----:B------:R-:W-:Y:S01]  /*a890*/  FADD.FTZ R50, R32, R3 ;  /* 0x0000000320327221 */ /* 0x000fe20000010000 */
[----:B------:R-:W-:Y:S01]  /*a8a0*/  @!P1 VIADD R3, R20, 0x22840 ;  /* 0x0002284014039836 */ /* 0x000fe20000000000 */
[----:B------:R-:W2:Y:S01]  /*a8b0*/  MUFU.EX2 R29, R29 ;  /* 0x0000001d001d7308 */ /* 0x000ea20000000800 */
[----:B---3--:R-:W-:Y:S01]  /*a8c0*/  FADD.FTZ R45, R25, R24 ;  /* 0x00000018192d7221 */ /* 0x008fe20000010000 */
[----:B------:R-:W-:Y:S01]  /*a8d0*/  FADD.FTZ R47, R157, R50 ;  /* 0x000000329d2f7221 */ /* 0x000fe20000010000 */
[----:B------:R-:W-:-:S02]  /*a8e0*/  F2FP.F16.F32.PACK_AB R202, R25, R202 ;  /* 0x000000ca19ca723e */ /* 0x000fc400000000ff */
[----:B------:R-:W-:Y:S01]  /*a8f0*/  @!P1 PRMT R3, RZ, 0x654, R3 ;  /* 0x00000654ff039816 */ /* 0x000fe20000000003 */
[C---:B------:R-:W-:Y:S01]  /*a900*/  FADD.FTZ R50, R34.reuse, R47 ;  /* 0x0000002f22327221 */ /* 0x040fe20000010000 */
[----:B------:R-:W-:Y:S01]  /*a910*/  F2FP.F16.F32.PACK_AB R157, R34, R157 ;  /* 0x0000009d229d723e */ /* 0x000fe200000000ff */
[----:B------:R-:W3:Y:S01]  /*a920*/  MUFU.EX2 R154, R154 ;  /* 0x0000009a009a7308 */ /* 0x000ee20000000800 */
[----:B-1----:R-:W-:Y:S01]  /*a930*/  FADD.FTZ R24, R152, R45 ;  /* 0x0000002d98187221 */ /* 0x002fe20000010000 */
[----:B------:R-:W-:Y:S01]  /*a940*/  FADD.FTZ R47, R159, R50 ;  /* 0x000000329f2f7221 */ /* 0x000fe20000010000 */
[----:B------:R1:W-:Y:S01]  /*a950*/  @!P1 SYNCS.ARRIVE.TRANS64.RED.A1T0 RZ, [R3+URZ], RZ ;  /* 0x000000ff03ff99a7 */ /* 0x0003e2000810043f */
[C---:B------:R-:W-:Y:S02]  /*a960*/  F2FP.F16.F32.PACK_AB R159, R36.reuse, R159 ;  /* 0x0000009f249f723e */ /* 0x040fe400000000ff */
[----:B------:R-:W-:Y:S02]  /*a970*/  FADD.FTZ R50, R36, R47 ;  /* 0x0000002f24327221 */ /* 0x000fe40000010000 */
[----:B------:R-:W4:Y:S01]  /*a980*/  MUFU.EX2 R33, R33 ;  /* 0x0000002100217308 */ /* 0x000f220000000800 */
[C---:B--2---:R-:W-:Y:S01]  /*a990*/  FADD.FTZ R45, R29.reuse, R24 ;  /* 0x000000181d2d7221 */ /* 0x044fe20000010000 */
[----:B------:R-:W-:-:S06]  /*a9a0*/  F2FP.F16.F32.PACK_AB R152, R29, R152 ;  /* 0x000000981d98723e */ /* 0x000fcc00000000ff */
[----:B------:R-:W2:Y:S01]  /*a9b0*/  MUFU.EX2 R156, R156 ;  /* 0x0000009c009c7308 */ /* 0x000ea20000000800 */
[----:B---3--:R-:W-:-:S07]  /*a9c0*/  FADD.FTZ R24, R154, R45 ;  /* 0x0000002d9a187221 */ /* 0x008fce0000010000 */
[----:B------:R-:W1:Y:S01]  /*a9d0*/  MUFU.EX2 R35, R35 ;  /* 0x0000002300237308 */ /* 0x000e620000000800 */
[C---:B----4-:R-:W-:Y:S01]  /*a9e0*/  FADD.FTZ R45, R33.reuse, R24 ;  /* 0x00000018212d7221 */ /* 0x050fe20000010000 */
[----:B------:R-:W-:-:S06]  /*a9f0*/  F2FP.F16.F32.PACK_AB R154, R33, R154 ;  /* 0x0000009a219a723e */ /* 0x000fcc00000000ff */
[----:B------:R-:W3:Y:S01]  /*aa00*/  MUFU.EX2 R158, R158 ;  /* 0x0000009e009e7308 */ /* 0x000ee20000000800 */
[----:B--2---:R-:W-:Y:S01]  /*aa10*/  FADD.FTZ R24, R156, R45 ;  /* 0x0000002d9c187221 */ /* 0x004fe20000010000 */
[----:B------:R-:W-:Y:S01]  /*aa20*/  FADD.FTZ R45, R161, R50 ;  /* 0x00000032a12d7221 */ /* 0x000fe20000010000 */
[----:B------:R-:W-:-:S03]  /*aa30*/  F2FP.F16.F32.PACK_AB R161, R38, R161 ;  /* 0x000000a126a1723e */ /* 0x000fc600000000ff */
[----:B------:R-:W-:Y:S02]  /*aa40*/  FADD.FTZ R50, R38, R45 ;  /* 0x0000002d26327221 */ /* 0x000fe40000010000 */
[----:B------:R-:W2:Y:S01]  /*aa50*/  MUFU.EX2 R37, R37 ;  /* 0x0000002500257308 */ /* 0x000ea20000000800 */
[----:B-1----:R-:W-:Y:S01]  /*aa60*/  FADD.FTZ R3, R35, R24 ;  /* 0x0000001823037221 */ /* 0x002fe20000010000 */
[----:B------:R-:W-:Y:S01]  /*aa70*/  FADD.FTZ R45, R163, R50 ;  /* 0x00000032a32d7221 */ /* 0x000fe20000010000 */
[----:B------:R-:W-:Y:S02]  /*aa80*/  F2FP.F16.F32.PACK_AB R163, R40, R163 ;  /* 0x000000a328a3723e */ /* 0x000fe400000000ff */
[----:B------:R-:W-:-:S03]  /*aa90*/  F2FP.F16.F32.PACK_AB R156, R35, R156 ;  /* 0x0000009c239c723e */ /* 0x000fc600000000ff */
[----:B------:R-:W1:Y:S01]  /*aaa0*/  MUFU.EX2 R160, R160 ;  /* 0x000000a000a07308 */ /* 0x000e620000000800 */
[----:B---3--:R-:W-:-:S07]  /*aab0*/  FADD.FTZ R24, R158, R3 ;  /* 0x000000039e187221 */ /* 0x008fce0000010000 */
[----:B------:R-:W3:Y:S01]  /*aac0*/  MUFU.EX2 R41, R41 ;  /* 0x0000002900297308 */ /* 0x000ee20000000800 */
[C---:B--2---:R-:W-:Y:S01]  /*aad0*/  FADD.FTZ R3, R37.reuse, R24 ;  /* 0x0000001825037221 */ /* 0x044fe20000010000 */
[----:B------:R-:W-:Y:S01]  /*aae0*/  FADD.FTZ R24, R40, R45 ;  /* 0x0000002d28187221 */ /* 0x000fe20000010000 */
[----:B------:R-:W-:-:S03]  /*aaf0*/  F2FP.F16.F32.PACK_AB R158, R37, R158 ;  /* 0x0000009e259e723e */ /* 0x000fc600000000ff */
[----:B------:R-:W-:Y:S01]  /*ab00*/  FADD.FTZ R45, R165, R24 ;  /* 0x00000018a52d7221 */ /* 0x000fe20000010000 */
[----:B------:R-:W-:Y:S01]  /*ab10*/  F2FP.F16.F32.PACK_AB R165, R42, R165 ;  /* 0x000000a52aa5723e */ /* 0x000fe200000000ff */
[----:B------:R-:W2:Y:S01]  /*ab20*/  MUFU.EX2 R162, R162 ;  /* 0x000000a200a27308 */ /* 0x000ea20000000800 */
[----:B-1----:R-:W-:Y:S01]  /*ab30*/  FADD.FTZ R4, R160, R3 ;  /* 0x00000003a0047221 */ /* 0x002fe20000010000 */
[----:B------:R-:W-:-:S04]  /*ab40*/  FADD.FTZ R24, R42, R45 ;  /* 0x0000002d2a187221 */ /* 0x000fc80000010000 */
[----:B------:R-:W-:Y:S02]  /*ab50*/  FADD.FTZ R45, R167, R24 ;  /* 0x00000018a72d7221 */ /* 0x000fe40000010000 */
        /* <DEDUP_REMOVED lines=41> */
.L_x_13819:
[----:B------:R0:W1:Y:S01]  /*adf0*/  SYNCS.PHASECHK.TRANS64.TRYWAIT P2, [R20+URZ+0x22850], R21 ;  /* 0x02285015140075a7 */ /* 0x000062000804017f */
[----:B------:R-:W-:Y:S05]  /*ae00*/  @!P0 BRA `(.L_x_13820) ;  /* 0x0000000000048947 */ /* 0x000fea0003800000 */
[----:B------:R-:W-:Y:S01]  /*ae10*/  BPT.TRAP 0x1 ;  /* 0x000000040000795c */ /* 0x000fe20000300000 */
.L_x_13820:
[----:B------:R-:W-:Y:S04]  /*ae20*/  BSSY B0, `(.L_x_13821) ;  /* 0x0000004000007945 */ /* 0x000fe80003800000 */
[----:B-1----:R-:W-:Y:S05]  /*ae30*/  @P2 BRA `(.L_x_13822) ;  /* 0x0000000000082947 */ /* 0x002fea0003800000 */
[----:B------:R-:W1:Y:S02]  /*ae40*/  SYNCS.PHASECHK.TRANS64.TRYWAIT P2, [R20+URZ+0x22850], R21 ;  /* 0x02285015140075a7 */ /* 0x000e64000804017f */
[----:B-1----:R-:W-:Y:S05]  /*ae50*/  @!P2 BRA `(.L_x_13823) ;  /* 0x0000013400f4a947 */ /* 0x002fea0003800000 */
.L_x_13822:
[----:B------:R-:W-:Y:S05]  /*ae60*/  BSYNC B0 ;  /* 0x0000000000007941 */ /* 0x000fea0003800000 */
.L_x_13821:
[----:B------:R-:W-:Y:S05]  /*ae70*/  WARPSYNC.ALL ;  /* 0x0000000000007948 */ /* 0x000fea0003800000 */
[----:B------:R-:W2:Y:S01]  /*ae80*/  LDC R24, c[0x0][0x448] ;  /* 0x00011200ff187b82 */ /* 0x000ea20000000800 */
[----:B------:R-:W-:Y:S01]  /*ae90*/  R2UR UR4, R19 ;  /* 0x00000000130472ca */ /* 0x000fe200000e0000 */
[----:B01----:R-:W-:Y:S01]  /*aea0*/  IMAD.MOV.U32 R21, RZ, RZ, 0xc00 ;  /* 0x00000c00ff157424 */ /* 0x003fe200078e00ff */
[----:B------:R-:W-:Y:S01]  /*aeb0*/  ULDC UR46, c[0x0][0x988] ;  /* 0x00026200002e7ab9 */ /* 0x000fe20000000800 */
[----:B------:R-:W-:Y:S01]  /*aec0*/  IMAD.MOV.U32 R29, RZ, RZ, 0x40000040 ;  /* 0x40000040ff1d7424 */ /* 0x000fe200078e00ff */
[----:B------:R-:W-:Y:S01]  /*aed0*/  ULDC UR47, c[0x0][0x988] ;  /* 0x00026200002f7ab9 */ /* 0x000fe20000000800 */
[----:B------:R-:W-:-:S02]  /*aee0*/  IMAD.MOV.U32 R27, RZ, RZ, 0x40000040 ;  /* 0x40000040ff1b7424 */ /* 0x000fc400078e00ff */
[----:B------:R-:W-:Y:S01]  /*aef0*/  IMAD.MOV.U32 R31, RZ, RZ, 0x40000040 ;  /* 0x40000040ff1f7424 */ /* 0x000fe200078e00ff */
[----:B------:R-:W-:Y:S01]  /*af00*/  R2UR UR11, R29 ;  /* 0x000000001d0b72ca */ /* 0x000fe200000e0000 */
[----:B------:R-:W-:Y:S01]  /*af10*/  @!P1 VIADD R20, R20, 0x22860 ;  /* 0x0002286014149836 */ /* 0x000fe20000000000 */
[----:B------:R-:W-:Y:S02]  /*af20*/  R2UR UR15, R27 ;  /* 0x000000001b0f72ca */ /* 0x000fe400000e0000 */
        /* <DEDUP_REMOVED lines=10> */
[----:B------:R-:W-:Y:S02]  /*afd0*/  IMAD.MOV.U32 R21, RZ, RZ, R210 ;  /* 0x000000ffff157224 */ /* 0x000fe400078e00d2 */
[C---:B------:R-:W-:Y:S01]  /*afe0*/  VIADD R28, R24.reuse, 0x80 ;  /* 0x00000080181c7836 */ /* 0x040fe20000000000 */
[----:B------:R-:W1:Y:S01]  /*aff0*/  @P2 LDC R25, c[0x0][0x44c] ;  /* 0x00011300ff192b82 */ /* 0x000e620000000800 */
[C---:B------:R-:W-:Y:S01]  /*b000*/  R2UR UR6, R24.reuse ;  /* 0x00000000180672ca */ /* 0x040fe200000e0000 */
[----:B------:R-:W-:Y:S02]  /*b010*/  VIADD R30, R24, 0x200 ;  /* 0x00000200181e7836 */ /* 0x000fe40000000000 */
[----:B------:R-:W-:Y:S01]  /*b020*/  R2UR UR10, R28 ;  /* 0x000000001c0a72ca */ /* 0x000fe200000e0000 */
[----:B------:R-:W-:-:S02]  /*b030*/  VIADD R28, R24, 0x180 ;  /* 0x00000180181c7836 */ /* 0x000fc40000000000 */
[----:B------:R-:W-:Y:S01]  /*b040*/  R2UR UR22, R30 ;  /* 0x000000001e1672ca */ /* 0x000fe200000e0000 */
[----:B------:R-:W2:Y:S02]  /*b050*/  @P2 LDC R26, c[0x0][0x450] ;  /* 0x00011400ff1a2b82 */ /* 0x000ea40000000800 */
[----:B------:R-:W-:Y:S01]  /*b060*/  R2UR UR18, R28 ;  /* 0x000000001c1272ca */ /* 0x000fe200000e0000 */
[----:B-1----:R-:W-:-:S05]  /*b070*/  @P2 IMAD.HI.U32 R25, R210, R25, RZ ;  /* 0x00000019d2192227 */ /* 0x002fca00078e00ff */
[----:B--2---:R-:W-:Y:S01]  /*b080*/  @P2 SHF.R.U32.HI R21, RZ, R26, R25 ;  /* 0x0000001aff152219 */ /* 0x004fe20000011619 */
[----:B------:R-:W-:Y:S02]  /*b090*/  IMAD.MOV.U32 R25, RZ, RZ, 0x40000040 ;  /* 0x40000040ff197424 */ /* 0x000fe400078e00ff */
[C---:B------:R-:W-:Y:S01]  /*b0a0*/  VIADD R26, R24.reuse, 0x100 ;  /* 0x00000100181a7836 */ /* 0x040fe20000000000 */
[----:B------:R-:W-:Y:S01]  /*b0b0*/  IADD3 R21, R21, R213, -R211 ;  /* 0x000000d515157210 */ /* 0x000fe20007ffe8d3 */
[----:B------:R-:W-:Y:S01]  /*b0c0*/  VIADD R24, R24, 0x280 ;  /* 0x0000028018187836 */ /* 0x000fe20000000000 */
[----:B------:R-:W-:Y:S02]  /*b0d0*/  R2UR UR7, R25 ;  /* 0x00000000190772ca */ /* 0x000fe400000e0000 */
[----:B------:R-:W-:Y:S01]  /*b0e0*/  R2UR UR14, R26 ;  /* 0x000000001a0e72ca */ /* 0x000fe200000e0000 */
[----:B------:R-:W-:Y:S01]  /*b0f0*/  IMAD.HI R21, R21, 0x2aaaaaab, RZ ;  /* 0x2aaaaaab15157827 */ /* 0x000fe200078e02ff */
[----:B------:R-:W-:-:S02]  /*b100*/  R2UR UR26, R24 ;  /* 0x00000000181a72ca */ /* 0x000fc400000e0000 */
[----:B------:R-:W-:Y:S02]  /*b110*/  R2UR UR27, R25 ;  /* 0x00000000191b72ca */ /* 0x000fe400000e0000 */
[----:B0-----:R-:W-:-:S06]  /*b120*/  WARPGROUP.ARRIVE ;  /* 0x00000000000079c5 */ /* 0x001fcc0000000000 */
        /* <DEDUP_REMOVED lines=23> */
[----:B0-----:R-:W-:-:S04]  /*b2a0*/  SHF.R.U32.HI R20, RZ, 0x1f, R21 ;  /* 0x0000001fff147819 */ /* 0x001fc80000011615 */
[----:B------:R-:W-:Y:S01]  /*b2b0*/  LEA.HI.SX32 R20, R21, R20, 0x1c ;  /* 0x0000001415147211 */ /* 0x000fe200078fe2ff */
[----:B------:R-:W-:-:S03]  /*b2c0*/  VIADD R21, R172, 0xfffffffe ;  /* 0xfffffffeac157836 */ /* 0x000fc60000000000 */
[----:B------:R-:W-:-:S04]  /*b2d0*/  VIMNMX R20, R215, R20, !PT ;  /* 0x00000014d7147248 */ /* 0x000fc80007fe0100 */
[----:B------:R-:W-:-:S13]  /*b2e0*/  ISETP.GE.AND P2, PT, R21, R20, PT ;  /* 0x000000141500720c */ /* 0x000fda0003f46270 */
[----:B------:R-:W-:Y:S05]  /*b2f0*/  @!P2 BRA `(.L_x_13824) ;  /* 0x0000002400c8a947 */ /* 0x000fea0003800000 */
[----:B------:R-:W-:Y:S02]  /*b300*/  IMAD.MOV.U32 R202, RZ, RZ, R8 ;  /* 0x000000ffffca7224 */ /* 0x000fe400078e0008 */
[----:B------:R-:W-:-:S07]  /*b310*/  IMAD.MOV.U32 R203, RZ, RZ, R5 ;  /* 0x000000ffffcb7224 */ /* 0x000fce00078e0005 */
.L_x_13834:
[----:B------:R-:W-:Y:S01]  /*b320*/  VIADD R22, R22, 0x1 ;  /* 0x0000000116167836 */ /* 0x000fe20000000000 */
[----:B------:R-:W-:Y:S05]  /*b330*/  YIELD ;  /* 0x0000000000007946 */ /* 0x000fea0003800000 */
[----:B------:R-:W-:-:S04]  /*b340*/  ISETP.NE.AND P2, PT, R22, 0x2, PT ;  /* 0x000000021600780c */ /* 0x000fc80003f45270 */
[----:B------:R-:W-:Y:S02]  /*b350*/  SEL R0, RZ, 0x1, P2 ;  /* 0x00000001ff007807 */ /* 0x000fe40001000000 */
[----:B------:R-:W-:Y:S02]  /*b360*/  SEL R22, R22, RZ, P2 ;  /* 0x000000ff16167207 */ /* 0x000fe40001000000 */
[----:B------:R-:W-:Y:S01]  /*b370*/  LOP3.LUT R206, R206, R0, RZ, 0x3c, !PT ;  /* 0x00000000cece7212 */ /* 0x000fe200078e3cff */
[----:B0-----:R-:W-:Y:S06]  /*b380*/  @!P0 BRA `(.L_x_13825) ;  /* 0x0000000000048947 */ /* 0x001fec0003800000 */
[----:B------:R-:W-:Y:S01]  /*b390*/  BPT.TRAP 0x1 ;  /* 0x000000040000795c */ /* 0x000fe20000300000 */
.L_x_13825:
[----:B------:R-:W-:Y:S01]  /*b3a0*/  IMAD R200, R22, 0x8, R19 ;  /* 0x0000000816c87824 */ /* 0x000fe200078e0213 */
[----:B------:R-:W-:-:S04]  /*b3b0*/  SHF.L.U32 R201, R206, 0x1f, RZ ;  /* 0x0000001fcec97819 */ /* 0x000fc800000006ff */
[----:B------:R0:W1:Y:S01]  /*b3c0*/  SYNCS.PHASECHK.TRANS64.TRYWAIT P2, [R200+URZ+0x22830], R201 ;  /* 0x022830c9c80075a7 */ /* 0x000062000804017f */
[----:B------:R-:W-:Y:S05]  /*b3d0*/  @!P0 BRA `(.L_x_13826) ;  /* 0x0000000000048947 */ /* 0x000fea0003800000 */
[----:B------:R-:W-:Y:S01]  /*b3e0*/  BPT.TRAP 0x1 ;  /* 0x000000040000795c */ /* 0x000fe20000300000 */
.L_x_13826:
[----:B------:R-:W2:Y:S01]  /*b3f0*/  LDC R0, c[0x0][0x448] ;  /* 0x00011200ff007b82 */ /* 0x000ea20000000800 */
[----:B------:R-:W-:Y:S01]  /*b400*/  IMAD.IADD R8, R218, 0x1, R210 ;  /* 0x00000001da087824 */ /* 0x000fe200078e02d2 */
[----:B--2---:R-:W-:-:S13]  /*b410*/  ISETP.NE.AND P3, PT, R0, 0x1, PT ;  /* 0x000000010000780c */ /* 0x004fda0003f65270 */
[----:B------:R-:W2:Y:S08]  /*b420*/  @P3 LDC R5, c[0x0][0x44c] ;  /* 0x00011300ff053b82 */ /* 0x000eb00000000800 */
[----:B------:R-:W3:Y:S01]  /*b430*/  @P3 LDC R0, c[0x0][0x450] ;  /* 0x00011400ff003b82 */ /* 0x000ee20000000800 */
[----:B--2---:R-:W-:-:S05]  /*b440*/  @P3 IMAD.HI.U32 R5, R8, R5, RZ ;  /* 0x0000000508053227 */ /* 0x004fca00078e00ff */
[----:B---3--:R-:W-:Y:S01]  /*b450*/  @P3 SHF.R.U32.HI R8, RZ, R0, R5 ;  /* 0x00000000ff083219 */ /* 0x008fe20000011605 */
[----:B-1----:R-:W-:Y:S06]  /*b460*/  @P2 BRA `(.L_x_13827) ;  /* 0x0000000000082947 */ /* 0x002fec0003800000 */
[----:B------:R-:W1:Y:S02]  /*b470*/  SYNCS.PHASECHK.TRANS64.TRYWAIT P2, [R200+URZ+0x22830], R201 ;  /* 0x022830c9c80075a7 */ /* 0x000e64000804017f */
[----:B-1----:R-:W-:Y:S05]  /*b480*/  @!P2 BRA `(.L_x_13828) ;  /* 0x00000130007ca947 */ /* 0x002fea0003800000 */
.L_x_13827:
[----:B------:R-:W-:Y:S01]  /*b490*/  IMAD R156, R22, 0x300, R9 ;  /* 0x00000300169c7824 */ /* 0x000fe200078e0209 */
[----:B------:R-:W-:Y:S05]  /*b4a0*/  WARPSYNC.ALL ;  /* 0x0000000000007948 */ /* 0x000fea0003800000 */
[----:B------:R-:W-:Y:S01]  /*b4b0*/  IMAD.MOV.U32 R157, RZ, RZ, 0x40000040 ;  /* 0x40000040ff9d7424 */ /* 0x000fe200078e00ff */
[C---:B------:R-:W-:Y:S01]  /*b4c0*/  R2UR UR6, R156.reuse ;  /* 0x000000009c0672ca */ /* 0x040fe200000e0000 */
[----:B------:R-:W-:Y:S01]  /*b4d0*/  VIADD R154, R156, 0x2 ;  /* 0x000000029c9a7836 */ /* 0x000fe20000000000 */
[----:B------:R-:W-:Y:S01]  /*b4e0*/  R2UR UR4, R6 ;  /* 0x00000000060472ca */ /* 0x000fe200000e0000 */
[C---:B------:R-:W-:Y:S01]  /*b4f0*/  VIADD R152, R156.reuse, 0x4 ;  /* 0x000000049c987836 */ /* 0x040fe20000000000 */
[----:B------:R-:W-:Y:S01]  /*b500*/  R2UR UR7, R157 ;  /* 0x000000009d0772ca */ /* 0x000fe200000e0000 */
[----:B------:R-:W-:Y:S01]  /*b510*/  VIADD R156, R156, 0x6 ;  /* 0x000000069c9c7836 */ /* 0x000fe20000000000 */
[----:B------:R-:W-:Y:S01]  /*b520*/  R2UR UR5, R7 ;  /* 0x00000000070572ca */ /* 0x000fe200000e0000 */
[----:B------:R-:W-:Y:S01]  /*b530*/  IMAD.MOV.U32 R155, RZ, RZ, 0x40000040 ;  /* 0x40000040ff9b7424 */ /* 0x000fe200078e00ff */
[----:B------:R-:W-:Y:S01]  /*b540*/  R2UR UR10, R154 ;  /* 0x000000009a0a72ca */ /* 0x000fe200000e0000 */
[----:B------:R-:W-:Y:S01]  /*b550*/  IMAD.MOV.U32 R153, RZ, RZ, 0x40000040 ;  /* 0x40000040ff997424 */ /* 0x000fe200078e00ff */
[----:B------:R-:W-:Y:S01]  /*b560*/  R2UR UR14, R152 ;  /* 0x00000000980e72ca */ /* 0x000fe200000e0000 */
[----:B------:R-:W2:Y:S01]  /*b570*/  SHFL.IDX PT, R0, R8, RZ, 0x1c1f ;  /* 0x001c1fff08007589 */ /* 0x000ea200000e0000 */
[----:B------:R-:W-:Y:S01]  /*b580*/  R2UR UR11, R155 ;  /* 0x000000009b0b72ca */ /* 0x000fe200000e0000 */
[----:B------:R-:W-:Y:S01]  /*b590*/  IMAD R5, R21, -0x60, RZ ;  /* 0xffffffa015057824 */ /* 0x000fe200078e02ff */
[----:B------:R-:W-:Y:S01]  /*b5a0*/  R2UR UR15, R153 ;  /* 0x00000000990f72ca */ /* 0x000fe200000e0000 */
[----:B------:R-:W3:Y:S01]  /*b5b0*/  SHFL.IDX PT, R8, R8, 0x1, 0x1c1f ;  /* 0x003c1f0008087f89 */ /* 0x000ee200000e0000 */
[----:B------:R-:W-:-:S02]  /*b5c0*/  R2UR UR18, R156 ;  /* 0x000000009c1272ca */ /* 0x000fc400000e0000 */
[----:B------:R-:W-:Y:S02]  /*b5d0*/  R2UR UR19, R157 ;  /* 0x000000009d1372ca */ /* 0x000fe400000e0000 */
[----:B------:R-:W-:Y:S01]  /*b5e0*/  WARPGROUP.ARRIVE ;  /* 0x00000000000079c5 */ /* 0x000fe20000000000 */
[----:B------:R-:W-:Y:S02]  /*b5f0*/  R2UR UR8, R14 ;  /* 0x000000000e0872ca */ /* 0x000fe400000e0000 */
[----:B------:R-:W-:Y:S02]  /*b600*/  R2UR UR9, R15 ;  /* 0x000000000f0972ca */ /* 0x000fe400000e0000 */
[----:B------:R-:W-:Y:S01]  /*b610*/  R2UR UR12, R12 ;  /* 0x000000000c0c72ca */ /* 0x000fe200000e0000 */
[----:B------:R-:W-:Y:S01]  /*b620*/  HGMMA.64x96x16.F32 R152, gdesc[UR4], RZ, !UPT, gsb0 ;  /* 0x01600000049879f0 */ /* 0x000fe2000c0008ff */
[----:B------:R-:W-:Y:S02]  /*b630*/  R2UR UR13, R13 ;  /* 0x000000000d0d72ca */ /* 0x000fe400000e0000 */
[----:B------:R-:W-:-:S02]  /*b640*/  R2UR UR16, R10 ;  /* 0x000000000a1072ca */ /* 0x000fc400000e0000 */
[----:B------:R-:W-:Y:S02]  /*b650*/  R2UR UR17, R11 ;  /* 0x000000000b1172ca */ /* 0x000fe400000e0000 */
[----:B------:R-:W-:Y:S02]  /*b660*/  IADD3 R5, -R214, 0x1, R5 ;  /* 0x00000001d6057810 */ /* 0x000fe40007ffe105 */
[----:B------:R-:W-:Y:S02]  /*b670*/  LOP3.LUT R18, R18, 0xffbfffff, RZ, 0xc0, !PT ;  /* 0xffbfffff12127812 */ /* 0x000fe400078ec0ff */
[----:B------:R-:W-:Y:S02]  /*b680*/  IADD3 R5, -R211, R5, R213 ;  /* 0x00000005d3057210 */ /* 0x000fe40007ffe1d5 */
[----:B------:R-:W-:-:S03]  /*b690*/  @P1 LOP3.LUT R18, R18, 0x400000, RZ, 0xfc, !PT ;  /* 0x0040000012121812 */ /* 0x000fc600078efcff */
[C---:B--2---:R-:W-:Y:S01]  /*b6a0*/  IMAD.IADD R0, R5.reuse, 0x1, R0 ;  /* 0x0000000105007824 */ /* 0x044fe200078e0200 */
[----:B------:R-:W-:Y:S01]  /*b6b0*/  LOP3.LUT R18, R18, 0xffdfffff, RZ, 0xc0, !PT ;  /* 0xffdfffff12127812 */ /* 0x000fe200078ec0ff */
[----:B---3--:R-:W-:-:S03]  /*b6c0*/  IMAD.IADD R8, R5, 0x1, R8 ;  /* 0x0000000105087824 */ /* 0x008fc600078e0208 */
[----:B------:R-:W-:Y:S02]  /*b6d0*/  ISETP.GT.AND P1, PT, R0, 0x41, PT ;  /* 0x000000410000780c */ /* 0x000fe40003f24270 */
[----:B------:R-:W-:Y:S02]  /*b6e0*/  @P0 LOP3.LUT R18, R18, 0x200000, RZ, 0xfc, !PT ;  /* 0x0020000012120812 */ /* 0x000fe400078efcff */
[----:B------:R-:W-:Y:S02]  /*b6f0*/  ISETP.GT.AND P0, PT, R0, 0x48, PT ;  /* 0x000000480000780c */ /* 0x000fe40003f04270 */
[----:B------:R-:W-:Y:S02]  /*b700*/  LOP3.LUT R18, R18, 0xff7fffff, RZ, 0xc0, !PT ;  /* 0xff7fffff12127812 */ /* 0x000fe400078ec0ff */
[C---:B------:R-:W-:Y:S02]  /*b710*/  ISETP.GT.AND P2, PT, R0.reuse, 0x49, PT ;  /* 0x000000490000780c */ /* 0x040fe40003f44270 */
[----:B------:R-:W-:-:S02]  /*b720*/  ISETP.GT.AND P3, PT, R0, 0x50, PT ;  /* 0x000000500000780c */ /* 0x000fc40003f64270 */
[----:B------:R-:W-:Y:S02]  /*b730*/  ISETP.GT.AND P4, PT, R0, 0x51, PT ;  /* 0x000000510000780c */ /* 0x000fe40003f84270 */
[----:B------:R-:W-:Y:S02]  /*b740*/  @P1 LOP3.LUT R18, R18, 0x800000, RZ, 0xfc, !PT ;  /* 0x0080000012121812 */ /* 0x000fe400078efcff */
[----:B------:R-:W-:Y:S02]  /*b750*/  ISETP.GT.AND P1, PT, R0, RZ, PT ;  /* 0x000000ff0000720c */ /* 0x000fe40003f24270 */
[----:B------:R-:W-:Y:S02]  /*b760*/  LOP3.LUT R18, R18, 0xfeffffff, RZ, 0xc0, !PT ;  /* 0xfeffffff12127812 */ /* 0x000fe400078ec0ff */
[----:B------:R-:W-:Y:S02]  /*b770*/  ISETP.GT.AND P5, PT, R0, 0x58, PT ;  /* 0x000000580000780c */ /* 0x000fe40003fa4270 */
[----:B------:R-:W-:-:S02]  /*b780*/  @P0 LOP3.LUT R18, R18, 0x1000000, RZ, 0xfc, !PT ;  /* 0x0100000012120812 */ /* 0x000fc400078efcff */
[----:B------:R-:W-:Y:S02]  /*b790*/  ISETP.GT.AND P0, PT, R0, 0x9, PT ;  /* 0x000000090000780c */ /* 0x000fe40003f04270 */
[----:B------:R-:W-:Y:S02]  /*b7a0*/  LOP3.LUT R18, R18, 0xfdffffff, RZ, 0xc0, !PT ;  /* 0xfdffffff12127812 */ /* 0x000fe400078ec0ff */
[----:B------:R-:W-:Y:S02]  /*b7b0*/  ISETP.GT.AND P6, PT, R0, 0x59, PT ;  /* 0x000000590000780c */ /* 0x000fe40003fc4270 */
        /* <DEDUP_REMOVED lines=72> */
[----:B------:R-:W-:-:S02]  /*bc40*/  ISETP.GT.AND P4, PT, R8, 0x1, PT ;  /* 0x000000010800780c */ /* 0x000fc40003f84270 */
[----:B------:R-:W-:Y:S02]  /*bc50*/  FMNMX.FTZ R0, R184, R0, !PT ;  /* 0x00000000b8007209 */ /* 0x000fe40007810000 */
[----:B------:R-:W-:Y:S02]  /*bc60*/  ISETP.GT.AND P3, PT, R8, 0x8, PT ;  /* 0x000000080800780c */ /* 0x000fe40003f64270 */
[----:B------:R-:W-:Y:S02]  /*bc70*/  FMNMX.FTZ R0, R185, R0, !PT ;  /* 0x00000000b9007209 */ /* 0x000fe40007810000 */
[----:B------:R-:W-:Y:S02]  /*bc80*/  FSEL R155, R155, -INF , P4 ;  /* 0xff8000009b9b7808 */ /* 0x000fe40002000000 */
[----:B------:R-:W-:Y:S02]  /*bc90*/  FMNMX.FTZ R0, R188, R0, !PT ;  /* 0x00000000bc007209 */ /* 0x000fe40007810000 */
[----:B------:R-:W-:-:S02]  /*bca0*/  FSEL R158, R158, -INF , P3 ;  /* 0xff8000009e9e7808 */ /* 0x000fc40001800000 */
[----:B------:R-:W-:Y:S02]  /*bcb0*/  FMNMX.FTZ R0, R189, R0, !PT ;  /* 0x00000000bd007209 */ /* 0x000fe40007810000 */
[----:B------:R-:W-:Y:S02]  /*bcc0*/  ISETP.GT.AND P4, PT, R8, 0x10, PT ;  /* 0x000000100800780c */ /* 0x000fe40003f84270 */
[----:B------:R-:W-:Y:S02]  /*bcd0*/  FMNMX.FTZ R0, R192, R0, !PT ;  /* 0x00000000c0007209 */ /* 0x000fe40007810000 */
[----:B------:R-:W-:Y:S02]  /*bce0*/  ISETP.GT.AND P3, PT, R8, 0x11, PT ;  /* 0x000000110800780c */ /* 0x000fe40003f64270 */
[----:B------:R-:W-:Y:S02]  /*bcf0*/  FMNMX.FTZ R0, R193, R0, !PT ;  /* 0x00000000c1007209 */ /* 0x000fe40007810000 */
[----:B------:R-:W-:-:S02]  /*bd00*/  FSEL R162, R162, -INF , P4 ;  /* 0xff800000a2a27808 */ /* 0x000fc40002000000 */
[----:B------:R-:W-:Y:S02]  /*bd10*/  FMNMX.FTZ R0, R196, R0, !PT ;  /* 0x00000000c4007209 */ /* 0x000fe40007810000 */
[----:B------:R-:W-:Y:S02]  /*bd20*/  FSEL R163, R163, -INF , P3 ;  /* 0xff800000a3a37808 */ /* 0x000fe40001800000 */
[----:B------:R-:W-:Y:S02]  /*bd30*/  FMNMX.FTZ R0, R197, R0, !PT ;  /* 0x00000000c5007209 */ /* 0x000fe40007810000 */
[C---:B------:R-:W-:Y:S02]  /*bd40*/  ISETP.GT.AND P4, PT, R8.reuse, 0x19, PT ;  /* 0x000000190800780c */ /* 0x040fe40003f84270 */
[----:B------:R-:W-:Y:S01]  /*bd50*/  ISETP.GT.AND P3, PT, R8, 0x20, PT ;  /* 0x000000200800780c */ /* 0x000fe20003f64270 */
[----:B------:R-:W2:Y:S01]  /*bd60*/  SHFL.BFLY PT, R5, R0, 0x2, 0x1f ;  /* 0x0c401f0000057f89 */ /* 0x000ea200000e0000 */
[----:B------:R-:W-:-:S02]  /*bd70*/  FSEL R167, R167, -INF , P4 ;  /* 0xff800000a7a77808 */ /* 0x000fc40002000000 */
[----:B------:R-:W-:Y:S02]  /*bd80*/  FSEL R170, R170, -INF , P3 ;  /* 0xff800000aaaa7808 */ /* 0x000fe40001800000 */
[C---:B------:R-:W-:Y:S02]  /*bd90*/  ISETP.GT.AND P4, PT, R8.reuse, 0x28, PT ;  /* 0x000000280800780c */ /* 0x040fe40003f84270 */
[----:B------:R-:W-:Y:S02]  /*bda0*/  ISETP.GT.AND P3, PT, R8, 0x29, PT ;  /* 0x000000290800780c */ /* 0x000fe40003f64270 */
[----:B------:R-:W-:Y:S02]  /*bdb0*/  FSEL R174, R174, -INF , P4 ;  /* 0xff800000aeae7808 */ /* 0x000fe40002000000 */
[----:B------:R-:W-:Y:S02]  /*bdc0*/  FSEL R175, R175, -INF , P3 ;  /* 0xff800000afaf7808 */ /* 0x000fe40001800000 */
[----:B------:R-:W-:-:S02]  /*bdd0*/  ISETP.GT.AND P4, PT, R8, 0x31, PT ;  /* 0x000000310800780c */ /* 0x000fc40003f84270 */
[----:B------:R-:W-:Y:S02]  /*bde0*/  ISETP.GT.AND P3, PT, R8, 0x38, PT ;  /* 0x000000380800780c */ /* 0x000fe40003f64270 */
[----:B------:R-:W-:Y:S02]  /*bdf0*/  FSEL R179, R179, -INF , P4 ;  /* 0xff800000b3b37808 */ /* 0x000fe40002000000 */
[----:B------:R-:W-:Y:S02]  /*be00*/  FSEL R182, R182, -INF , P3 ;  /* 0xff800000b6b67808 */ /* 0x000fe40001800000 */
[C---:B------:R-:W-:Y:S02]  /*be10*/  ISETP.GT.AND P4, PT, R8.reuse, 0x40, PT ;  /* 0x000000400800780c */ /* 0x040fe40003f84270 */
[----:B------:R-:W-:Y:S02]  /*be20*/  ISETP.GT.AND P3, PT, R8, 0x41, PT ;  /* 0x000000410800780c */ /* 0x000fe40003f64270 */
[----:B--2---:R-:W-:-:S02]  /*be30*/  FMNMX.FTZ R5, R0, R5, !PT ;  /* 0x0000000500057209 */ /* 0x004fc40007810000 */
[----:B------:R-:W-:Y:S02]  /*be40*/  FSEL R186, R186, -INF , P4 ;  /* 0xff800000baba7808 */ /* 0x000fe40002000000 */
[----:B------:R-:W-:Y:S01]  /*be50*/  FSEL R187, R187, -INF , P3 ;  /* 0xff800000bbbb7808 */ /* 0x000fe20001800000 */
[----:B------:R-:W2:Y:S01]  /*be60*/  SHFL.BFLY PT, R0, R5, 0x1, 0x1f ;  /* 0x0c201f0005007f89 */ /* 0x000ea200000e0000 */
[C---:B------:R-:W-:Y:S02]  /*be70*/  ISETP.GT.AND P4, PT, R8.reuse, 0x49, PT ;  /* 0x000000490800780c */ /* 0x040fe40003f84270 */
[----:B------:R-:W-:Y:S02]  /*be80*/  ISETP.GT.AND P3, PT, R8, 0x50, PT ;  /* 0x000000500800780c */ /* 0x000fe40003f64270 */
[----:B------:R-:W-:Y:S02]  /*be90*/  FSEL R191, R191, -INF , P4 ;  /* 0xff800000bfbf7808 */ /* 0x000fe40002000000 */
[----:B------:R-:W-:-:S02]  /*bea0*/  FSEL R194, R194, -INF , P3 ;  /* 0xff800000c2c27808 */ /* 0x000fc40001800000 */
[C---:B------:R-:W-:Y:S02]  /*beb0*/  ISETP.GT.AND P4, PT, R8.reuse, 0x58, PT ;  /* 0x000000580800780c */ /* 0x040fe40003f84270 */
[----:B------:R-:W-:Y:S02]  /*bec0*/  ISETP.GT.AND P3, PT, R8, 0x59, PT ;  /* 0x000000590800780c */ /* 0x000fe40003f64270 */
[----:B------:R-:W-:Y:S02]  /*bed0*/  FSEL R198, R198, -INF , P4 ;  /* 0xff800000c6c67808 */ /* 0x000fe40002000000 */
[----:B------:R-:W-:Y:S02]  /*bee0*/  FSEL R199, R199, -INF , P3 ;  /* 0xff800000c7c77808 */ /* 0x000fe40001800000 */
[C---:B------:R-:W-:Y:S02]  /*bef0*/  LOP3.LUT P1, RZ, R18.reuse, 0x400000, RZ, 0xc0, !PT ;  /* 0x0040000012ff7812 */ /* 0x040fe4000782c0ff */
[----:B------:R-:W-:-:S02]  /*bf00*/  LOP3.LUT P0, RZ, R18, 0x200000, RZ, 0xc0, !PT ;  /* 0x0020000012ff7812 */ /* 0x000fc4000780c0ff */
[----:B--2---:R-:W-:Y:S01]  /*bf10*/  FMNMX.FTZ R5, R5, R0, !PT ;  /* 0x0000000005057209 */ /* 0x004fe20007810000 */
[----:B------:R-:W-:-:S03]  /*bf20*/  IMAD.U32 R0, RZ, RZ, UR47 ;  /* 0x0000002fff007e24 */ /* 0x000fc6000f8e00ff */
[----:B------:R-:W-:-:S04]  /*bf30*/  FSETP.NEU.FTZ.AND P2, PT, R5, -INF , PT ;  /* 0xff8000000500780b */ /* 0x000fc80003f5d000 */
[----:B------:R-:W-:-:S05]  /*bf40*/  FSEL R221, R5, RZ, P2 ;  /* 0x000000ff05dd7208 */ /* 0x000fca0001000000 */
[----:B------:R-:W-:Y:S01]  /*bf50*/  FADD.FTZ R221, -R221, R203 ;  /* 0x000000cbdddd7221 */ /* 0x000fe20000010100 */
[----:B------:R-:W-:-:S03]  /*bf60*/  FMUL.FTZ R203, R5, R0 ;  /* 0x0000000005cb7220 */ /* 0x000fc60000410000 */
[-C--:B------:R-:W-:Y:S02]  /*bf70*/  FMUL.FTZ R221, R221, R0.reuse ;  /* 0x00000000dddd7220 */ /* 0x080fe40000410000 */
[----:B------:R-:W-:Y:S02]  /*bf80*/  FSEL R203, R203, RZ, P2 ;  /* 0x000000ffcbcb7208 */ /* 0x000fe40001000000 */
[----:B------:R-:W-:Y:S02]  /*bf90*/  ISETP.GT.AND P2, PT, R8, RZ, PT ;  /* 0x000000ff0800720c */ /* 0x000fe40003f44270 */
[----:B------:R-:W2:Y:S01]  /*bfa0*/  MUFU.EX2 R221, R221 ;  /* 0x000000dd00dd7308 */ /* 0x000ea20000000800 */
[-CC-:B------:R-:W-:Y:S01]  /*bfb0*/  FFMA.FTZ R152, R152, R0.reuse, -R203.reuse ;  /* 0x0000000098987223 */ /* 0x180fe200000108cb */
[----:B------:R-:W-:Y:S01]  /*bfc0*/  FSEL R154, R154, -INF , P2 ;  /* 0xff8000009a9a7808 */ /* 0x000fe20001000000 */
[-CC-:B------:R-:W-:Y:S01]  /*bfd0*/  FFMA.FTZ R153, R153, R0.reuse, -R203.reuse ;  /* 0x0000000099997223 */ /* 0x180fe200000108cb */
[----:B------:R-:W-:Y:S01]  /*bfe0*/  ISETP.GT.AND P2, PT, R8, 0x9, PT ;  /* 0x000000090800780c */ /* 0x000fe20003f44270 */
[-CC-:B------:R-:W-:Y:S01]  /*bff0*/  FFMA.FTZ R156, R156, R0.reuse, -R203.reuse ;  /* 0x000000009c9c7223 */ /* 0x180fe200000108cb */
[-CC-:B------:R-:W-:Y:S01]  /*c000*/  FFMA.FTZ R157, R157, R0.reuse, -R203.reuse ;  /* 0x000000009d9d7223 */ /* 0x180fe200000108cb */
        /* <DEDUP_REMOVED lines=29> */
[----:B------:R-:W-:Y:S01]  /*c1e0*/  FFMA.FTZ R197, R197, R0, -R203 ;  /* 0x00000000c5c57223 */ /* 0x000fe200000108cb */
[----:B------:R-:W3:Y:S01]  /*c1f0*/  MUFU.EX2 R152, R152 ;  /* 0x0000009800987308 */ /* 0x000ee20000000800 */
[----:B------:R-:W-:Y:S01]  /*c200*/  FSEL R190, R190, -INF , P2 ;  /* 0xff800000bebe7808 */ /* 0x000fe20001000000 */
[-C--:B--2---:R-:W-:Y:S01]  /*c210*/  FMUL.FTZ R24, R24, R221.reuse ;  /* 0x000000dd18187220 */ /* 0x084fe20000410000 */
[----:B------:R-:W-:Y:S01]  /*c220*/  ISETP.GT.AND P2, PT, R8, 0x51, PT ;  /* 0x000000510800780c */ /* 0x000fe20003f44270 */
[-C--:B------:R-:W-:Y:S01]  /*c230*/  FMUL.FTZ R25, R25, R221.reuse ;  /* 0x000000dd19197220 */ /* 0x080fe20000410000 */
[----:B------:R-:W-:Y:S01]  /*c240*/  FMNMX.FTZ R8, R154, R202, !PT ;  /* 0x000000ca9a087209 */ /* 0x000fe20007810000 */
[-C--:B------:R-:W-:Y:S01]  /*c250*/  FMUL.FTZ R28, R28, R221.reuse ;  /* 0x000000dd1c1c7220 */ /* 0x080fe20000410000 */
[----:B------:R-:W-:Y:S01]  /*c260*/  FSEL R195, R195, -INF , P2 ;  /* 0xff800000c3c37808 */ /* 0x000fe20001000000 */
[----:B------:R-:W2:Y:S01]  /*c270*/  MUFU.EX2 R153, R153 ;  /* 0x0000009900997308 */ /* 0x000ea20000000800 */
[----:B------:R-:W-:Y:S01]  /*c280*/  FMNMX.FTZ R8, R155, R8, !PT ;  /* 0x000000089b087209 */ /* 0x000fe20007810000 */
[-C--:B------:R-:W-:Y:S01]  /*c290*/  FMUL.FTZ R29, R29, R221.reuse ;  /* 0x000000dd1d1d7220 */ /* 0x080fe20000410000 */
[-C--:B------:R-:W-:Y:S01]  /*c2a0*/  FMUL.FTZ R32, R32, R221.reuse ;  /* 0x000000dd20207220 */ /* 0x080fe20000410000 */
[-C--:B------:R-:W-:Y:S01]  /*c2b0*/  FMUL.FTZ R33, R33, R221.reuse ;  /* 0x000000dd21217220 */ /* 0x080fe20000410000 */
[----:B------:R-:W-:Y:S01]  /*c2c0*/  FMNMX.FTZ R8, R158, R8, !PT ;  /* 0x000000089e087209 */ /* 0x000fe20007810000 */
[-C--:B------:R-:W-:Y:S01]  /*c2d0*/  FMUL.FTZ R36, R36, R221.reuse ;  /* 0x000000dd24247220 */ /* 0x080fe20000410000 */
[-C--:B------:R-:W-:Y:S01]  /*c2e0*/  FMUL.FTZ R37, R37, R221.reuse ;  /* 0x000000dd25257220 */ /* 0x080fe20000410000 */
[----:B------:R-:W-:Y:S01]  /*c2f0*/  MUFU.EX2 R157, R157 ;  /* 0x0000009d009d7308 */ /* 0x000fe20000000800 */
[----:B------:R-:W-:Y:S01]  /*c300*/  FMNMX.FTZ R8, R159, R8, !PT ;  /* 0x000000089f087209 */ /* 0x000fe20007810000 */
[----:B---3--:R-:W-:Y:S01]  /*c310*/  FFMA.FTZ R4, R221, R4, R152 ;  /* 0x00000004dd047223 */ /* 0x008fe20000010098 */
[-C--:B------:R-:W-:Y:S01]  /*c320*/  FMUL.FTZ R40, R40, R221.reuse ;  /* 0x000000dd28287220 */ /* 0x080fe20000410000 */
[-C--:B------:R-:W-:Y:S01]  /*c330*/  FMUL.FTZ R41, R41, R221.reuse ;  /* 0x000000dd29297220 */ /* 0x080fe20000410000 */
[----:B------:R-:W-:Y:S01]  /*c340*/  FMNMX.FTZ R8, R162, R8, !PT ;  /* 0x00000008a2087209 */ /* 0x000fe20007810000 */
[-C--:B------:R-:W-:Y:S01]  /*c350*/  FMUL.FTZ R44, R44, R221.reuse ;  /* 0x000000dd2c2c7220 */ /* 0x080fe20000410000 */
[-C--:B------:R-:W-:Y:S01]  /*c360*/  FMUL.FTZ R45, R45, R221.reuse ;  /* 0x000000dd2d2d7220 */ /* 0x080fe20000410000 */
[-C--:B------:R-:W-:Y:S01]  /*c370*/  FMUL.FTZ R48, R48, R221.reuse ;  /* 0x000000dd30307220 */ /* 0x080fe20000410000 */
[----:B------:R-:W-:Y:S01]  /*c380*/  FMNMX.FTZ R8, R163, R8, !PT ;  /* 0x00000008a3087209 */ /* 0x000fe20007810000 */
[C---:B--2---:R-:W-:Y:S01]  /*c390*/  FADD.FTZ R4, R153.reuse, R4 ;  /* 0x0000000499047221 */ /* 0x044fe20000010000 */
[----:B------:R-:W-:Y:S01]  /*c3a0*/  F2FP.F16.F32.PACK_AB R152, R153, R152 ;  /* 0x000000989998723e */ /* 0x000fe200000000ff */
[-C--:B------:R-:W-:Y:S01]  /*c3b0*/  FMUL.FTZ R49, R49, R221.reuse ;  /* 0x000000dd31317220 */ /* 0x080fe20000410000 */
[----:B------:R-:W-:Y:S01]  /*c3c0*/  FMNMX.FTZ R8, R166, R8, !PT ;  /* 0x00000008a6087209 */ /* 0x000fe20007810000 */
[----:B------:R-:W2:Y:S01]  /*c3d0*/  MUFU.EX2 R153, R156 ;  /* 0x0000009c00997308 */ /* 0x000ea20000000800 */
[-C--:B------:R-:W-:Y:S01]  /*c3e0*/  FMUL.FTZ R52, R52, R221.reuse ;  /* 0x000000dd34347220 */ /* 0x080fe20000410000 */
        /* <DEDUP_REMOVED lines=14> */
[----:B------:R-:W-:Y:S01]  /*c4d0*/  MUFU.EX2 R160, R168 ;  /* 0x000000a800a07308 */ /* 0x000fe20000000800 */
[-C--:B------:R-:W-:Y:S01]  /*c4e0*/  FMUL.FTZ R72, R72, R221.reuse ;  /* 0x000000dd48487220 */ /* 0x080fe20000410000 */
[-C--:B------:R-:W-:Y:S01]  /*c4f0*/  FMUL.FTZ R73, R73, R221.reuse ;  /* 0x000000dd49497220 */ /* 0x080fe20000410000 */
[----:B------:R-:W-:Y:S01]  /*c500*/  FMNMX.FTZ R8, R175, R8, !PT ;  /* 0x00000008af087209 */ /* 0x000fe20007810000 */
[-C--:B------:R-:W-:Y:S01]  /*c510*/  FMUL.FTZ R76, R76, R221.reuse ;  /* 0x000000dd4c4c7220 */ /* 0x080fe20000410000 */
[-C--:B------:R-:W-:Y:S01]  /*c520*/  FMUL.FTZ R77, R77, R221.reuse ;  /* 0x000000dd4d4d7220 */ /* 0x080fe20000410000 */
[-C--:B------:R-:W-:Y:S01]  /*c530*/  FMUL.FTZ R80, R80, R221.reuse ;  /* 0x000000dd50507220 */ /* 0x080fe20000410000 */
[----:B------:R-:W-:Y:S01]  /*c540*/  FMNMX.FTZ R8, R178, R8, !PT ;  /* 0x00000008b2087209 */ /* 0x000fe20007810000 */
[----:B------:R4:W-:Y:S01]  /*c550*/  MUFU.EX2 R168, R176 ;  /* 0x000000b000a87308 */ /* 0x0009e20000000800 */
        /* <DEDUP_REMOVED lines=8> */
[----:B----4-:R-:W4:Y:S01]  /*c5e0*/  S2R R176, SR_TID.X ;  /* 0x0000000000b07919 */ /* 0x010f220000002100 */
        /* <DEDUP_REMOVED lines=37> */
[----:B------:R-:W-:Y:S01]  /*c840*/  FMUL.FTZ R149, R149, R221 ;  /* 0x000000dd95957220 */ /* 0x000fe20000410000 */
[----:B------:R-:W5:Y:S01]  /*c850*/  SHFL.BFLY PT, R203, R8, 0x2, 0x1f ;  /* 0x0c401f0008cb7f89 */ /* 0x000f6200000e0000 */
[----:B--2---:R-:W-:Y:S01]  /*c860*/  FADD.FTZ R4, R153, R4 ;  /* 0x0000000499047221 */ /* 0x004fe20000010000 */
[----:B----4-:R-:W-:Y:S01]  /*c870*/  SHF.R.U32.HI R176, RZ, 0x7, R176 ;  /* 0x00000007ffb07819 */ /* 0x010fe200000116b0 */
[----:B------:R-:W2:Y:S02]  /*c880*/  MUFU.EX2 R161, R161 ;  /* 0x000000a100a17308 */ /* 0x000ea40000000800 */
[----:B------:R-:W-:Y:S01]  /*c890*/  FADD.FTZ R4, R157, R4 ;  /* 0x000000049d047221 */ /* 0x000fe20000010000 */
[----:B------:R-:W-:-:S03]  /*c8a0*/  IADD3 R176, -R176, 0xb, RZ ;  /* 0x0000000bb0b07810 */ /* 0x000fc60007ffe1ff */
[----:B---3--:R-:W-:Y:S02]  /*c8b0*/  FADD.FTZ R4, R156, R4 ;  /* 0x000000049c047221 */ /* 0x008fe40000010000 */
[----:B------:R-:W3:Y:S08]  /*c8c0*/  MUFU.EX2 R164, R164 ;  /* 0x000000a400a47308 */ /* 0x000ef00000000800 */
[----:B------:R-:W4:Y:S01]  /*c8d0*/  MUFU.EX2 R165, R165 ;  /* 0x000000a500a57308 */ /* 0x000f220000000800 */
[C---:B--2---:R-:W-:Y:S01]  /*c8e0*/  FADD.FTZ R4, R161.reuse, R4 ;  /* 0x00000004a1047221 */ /* 0x044fe20000010000 */
[----:B------:R-:W-:-:S02]  /*c8f0*/  F2FP.F16.F32.PACK_AB R156, R161, R156 ;  /* 0x0000009ca19c723e */ /* 0x000fc400000000ff */
[----:B-----5:R-:W-:-:S04]  /*c900*/  FMNMX.FTZ R8, R8, R203, !PT ;  /* 0x000000cb08087209 */ /* 0x020fc80007810000 */
[----:B------:R-:W2:Y:S01]  /*c910*/  MUFU.EX2 R169, R169 ;  /* 0x000000a900a97308 */ /* 0x000ea20000000800 */
[----:B---3--:R-:W-:Y:S01]  /*c920*/  FADD.FTZ R4, R164, R4 ;  /* 0x00000004a4047221 */ /* 0x008fe20000010000 */
[----:B------:R-:W3:Y:S06]  /*c930*/  SHFL.BFLY PT, R203, R8, 0x1, 0x1f ;  /* 0x0c201f0008cb7f89 */ /* 0x000eec00000e0000 */
[----:B------:R-:W5:Y:S01]  /*c940*/  MUFU.EX2 R172, R172 ;  /* 0x000000ac00ac7308 */ /* 0x000f620000000800 */
[----:B----4-:R-:W-:-:S04]  /*c950*/  FADD.FTZ R4, R165, R4 ;  /* 0x00000004a5047221 */ /* 0x010fc80000010000 */
[----:B------:R-:W-:-:S03]  /*c960*/  FADD.FTZ R4, R160, R4 ;  /* 0x00000004a0047221 */ /* 0x000fc60000010000 */
[----:B------:R-:W4:Y:S01]  /*c970*/  MUFU.EX2 R173, R173 ;  /* 0x000000ad00ad7308 */ /* 0x000f220000000800 */
[C---:B--2---:R-:W-:Y:S01]  /*c980*/  FADD.FTZ R4, R169.reuse, R4 ;  /* 0x00000004a9047221 */ /* 0x044fe20000010000 */
[----:B------:R-:W-:-:S06]  /*c990*/  F2FP.F16.F32.PACK_AB R160, R169, R160 ;  /* 0x000000a0a9a0723e */ /* 0x000fcc00000000ff */
[----:B------:R-:W2:Y:S01]  /*c9a0*/  MUFU.EX2 R177, R177 ;  /* 0x000000b100b17308 */ /* 0x000ea20000000800 */
[----:B-----5:R-:W-:Y:S01]  /*c9b0*/  FADD.FTZ R4, R172, R4 ;  /* 0x00000004ac047221 */ /* 0x020fe20000010000 */
[----:B---3--:R-:W-:-:S04]  /*c9c0*/  FMNMX.FTZ R8, R8, R203, !PT ;  /* 0x000000cb08087209 */ /* 0x008fc80007810000 */
[C---:B------:R-:W-:Y:S01]  /*c9d0*/  FSETP.NEU.FTZ.AND P2, PT, R8.reuse, -INF , PT ;  /* 0xff8000000800780b */ /* 0x040fe20003f5d000 */
[----:B------:R-:W-:Y:S01]  /*c9e0*/  FMUL.FTZ R203, R8, R0 ;  /* 0x0000000008cb7220 */ /* 0x000fe20000410000 */
[----:B------:R-:W3:Y:S01]  /*c9f0*/  MUFU.EX2 R180, R180 ;  /* 0x000000b400b47308 */ /* 0x000ee20000000800 */
[----:B----4-:R-:W-:-:S03]  /*ca00*/  FADD.FTZ R4, R173, R4 ;  /* 0x00000004ad047221 */ /* 0x010fc60000010000 */
[----:B------:R-:W-:Y:S01]  /*ca10*/  FSEL R203, R203, RZ, P2 ;  /* 0x000000ffcbcb7208 */ /* 0x000fe20001000000 */
[----:B------:R-:W-:-:S03]  /*ca20*/  FADD.FTZ R4, R168, R4 ;  /* 0x00000004a8047221 */ /* 0x000fc60000010000 */
[----:B------:R-:W4:Y:S01]  /*ca30*/  MUFU.EX2 R181, R181 ;  /* 0x000000b500b57308 */ /* 0x000f220000000800 */
        /* <DEDUP_REMOVED lines=24> */
[----:B-----5:R-:W-:Y:S01]  /*cbc0*/  F2FP.F16.F32.PACK_AB R154, R157, R153 ;  /* 0x000000999d9a723e */ /* 0x020fe200000000ff */
[----:B------:R-:W-:-:S02]  /*cbd0*/  @!P1 VIADD R153, R200, 0x22840 ;  /* 0x00022840c8999836 */ /* 0x000fc40000000000 */
[-CC-:B------:R-:W-:Y:S01]  /*cbe0*/  FFMA.FTZ R195, R195, R0.reuse, -R203.reuse ;  /* 0x00000000c3c37223 */ /* 0x180fe200000108cb */
[-CC-:B------:R-:W-:Y:S01]  /*cbf0*/  FFMA.FTZ R198, R198, R0.reuse, -R203.reuse ;  /* 0x00000000c6c67223 */ /* 0x180fe200000108cb */
[----:B------:R-:W-:Y:S01]  /*cc00*/  FFMA.FTZ R199, R199, R0, -R203 ;  /* 0x00000000c7c77223 */ /* 0x000fe200000108cb */
[----:B--2---:R-:W-:Y:S01]  /*cc10*/  FADD.FTZ R4, R177, R4 ;  /* 0x00000004b1047221 */ /* 0x004fe20000010000 */
[----:B------:R-:W-:Y:S01]  /*cc20*/  @!P1 PRMT R153, RZ, 0x654, R153 ;  /* 0x00000654ff999816 */ /* 0x000fe20000000099 */
[----:B------:R2:W-:Y:S06]  /*cc30*/  BAR.ARV R176, 0x100 ;  /* 0x000400b00000751d */ /* 0x0005ec0000002000 */
[----:B------:R5:W-:Y:S01]  /*cc40*/  @!P1 SYNCS.ARRIVE.TRANS64.RED.A1T0 RZ, [R153+URZ], RZ ;  /* 0x000000ff99ff99a7 */ /* 0x000be2000810043f */
[----:B------:R1:W-:Y:S01]  /*cc50*/  MUFU.EX2 R203, R158 ;  /* 0x0000009e00cb7308 */ /* 0x0003e20000000800 */
[----:B---3--:R-:W-:-:S04]  /*cc60*/  FADD.FTZ R4, R180, R4 ;  /* 0x00000004b4047221 */ /* 0x008fc80000010000 */
[----:B----4-:R-:W-:Y:S01]  /*cc70*/  FADD.FTZ R4, R181, R4 ;  /* 0x00000004b5047221 */ /* 0x010fe20000010000 */
[----:B-----5:R-:W-:Y:S02]  /*cc80*/  FSEL R153, R8, RZ, P2 ;  /* 0x000000ff08997208 */ /* 0x020fe40001000000 */
[----:B------:R-:W-:Y:S01]  /*cc90*/  MUFU.EX2 R159, R159 ;  /* 0x0000009f009f7308 */ /* 0x000fe20000000800 */
[----:B-1----:R-:W-:Y:S02]  /*cca0*/  F2FP.F16.F32.PACK_AB R158, R165, R164 ;  /* 0x000000a4a59e723e */ /* 0x002fe400000000ff */
[----:B------:R-:W-:Y:S01]  /*ccb0*/  F2FP.F16.F32.PACK_AB R164, R177, R168 ;  /* 0x000000a8b1a4723e */ /* 0x000fe200000000ff */
[----:B------:R-:W-:-:S04]  /*ccc0*/  FADD.FTZ R153, -R153, R202 ;  /* 0x000000ca99997221 */ /* 0x000fc80000010100 */
[----:B------:R-:W-:Y:S01]  /*ccd0*/  FMUL.FTZ R153, R153, R0 ;  /* 0x0000000099997220 */ /* 0x000fe20000410000 */
[----:B------:R1:W-:Y:S08]  /*cce0*/  MUFU.EX2 R226, R162 ;  /* 0x000000a200e27308 */ /* 0x0003f00000000800 */
[----:B------:R0:W3:Y:S01]  /*ccf0*/  MUFU.EX2 R202, R153 ;  /* 0x0000009900ca7308 */ /* 0x0000e20000000800 */
[----:B-1----:R-:W-:-:S07]  /*cd00*/  F2FP.F16.F32.PACK_AB R162, R173, R172 ;  /* 0x000000acada2723e */ /* 0x002fce00000000ff */
[----:B------:R-:W1:Y:S01]  /*cd10*/  MUFU.EX2 R163, R163 ;  /* 0x000000a300a37308 */ /* 0x000e620000000800 */
[----:B0-----:R-:W-:-:S07]  /*cd20*/  F2FP.F16.F32.PACK_AB R153, R155, R197 ;  /* 0x000000c59b99723e */ /* 0x001fce00000000ff */
[----:B------:R0:W4:Y:S01]  /*cd30*/  MUFU.EX2 R228, R166 ;  /* 0x000000a600e47308 */ /* 0x0001220000000800 */
[----:B---3--:R-:W-:Y:S01]  /*cd40*/  FFMA.FTZ R3, R202, R3, R197 ;  /* 0x00000003ca037223 */ /* 0x008fe200000100c5 */
[-C--:B------:R-:W-:Y:S01]  /*cd50*/  FMUL.FTZ R26, R26, R202.reuse ;  /* 0x000000ca1a1a7220 */ /* 0x080fe20000410000 */
[-C--:B------:R-:W-:Y:S01]  /*cd60*/  FMUL.FTZ R27, R27, R202.reuse ;  /* 0x000000ca1b1b7220 */ /* 0x080fe20000410000 */
[-C--:B------:R-:W-:Y:S01]  /*cd70*/  FMUL.FTZ R30, R30, R202.reuse ;  /* 0x000000ca1e1e7220 */ /* 0x080fe20000410000 */
[----:B------:R-:W-:Y:S01]  /*cd80*/  FADD.FTZ R3, R155, R3 ;  /* 0x000000039b037221 */ /* 0x000fe20000010000 */
[----:B------:R-:W-:Y:S01]  /*cd90*/  F2FP.F16.F32.PACK_AB R155, R159, R203 ;  /* 0x000000cb9f9b723e */ /* 0x000fe200000000ff */
[----:B------:R-:W-:Y:S01]  /*cda0*/  FMUL.FTZ R31, R31, R202 ;  /* 0x000000ca1f1f7220 */ /* 0x000fe20000410000 */
[----:B------:R-:W3:Y:S01]  /*cdb0*/  MUFU.EX2 R167, R167 ;  /* 0x000000a700a77308 */ /* 0x000ee20000000800 */
[----:B------:R-:W-:Y:S01]  /*cdc0*/  FADD.FTZ R3, R203, R3 ;  /* 0x00000003cb037221 */ /* 0x000fe20000010000 */
[----:B-1----:R-:W-:Y:S01]  /*cdd0*/  F2FP.F16.F32.PACK_AB R157, R163, R226 ;  /* 0x000000e2a39d723e */ /* 0x002fe200000000ff */
[----:B------:R-:W-:Y:S01]  /*cde0*/  FMUL.FTZ R34, R34, R202 ;  /* 0x000000ca22227220 */ /* 0x000fe20000410000 */
[----:B0-----:R-:W-:Y:S01]  /*cdf0*/  F2FP.F16.F32.PACK_AB R166, R181, R180 ;  /* 0x000000b4b5a6723e */ /* 0x001fe200000000ff */
[----:B------:R-:W-:Y:S01]  /*ce00*/  FADD.FTZ R3, R159, R3 ;  /* 0x000000039f037221 */ /* 0x000fe20000010000 */
[-C--:B------:R-:W-:Y:S01]  /*ce10*/  FMUL.FTZ R35, R35, R202.reuse ;  /* 0x000000ca23237220 */ /* 0x080fe20000410000 */
[-C--:B------:R-:W-:Y:S01]  /*ce20*/  FMUL.FTZ R38, R38, R202.reuse ;  /* 0x000000ca26267220 */ /* 0x080fe20000410000 */
[----:B------:R-:W0:Y:S01]  /*ce30*/  MUFU.EX2 R221, R221 ;  /* 0x000000dd00dd7308 */ /* 0x000e220000000800 */
[----:B------:R-:W-:Y:S01]  /*ce40*/  FADD.FTZ R3, R226, R3 ;  /* 0x00000003e2037221 */ /* 0x000fe20000010000 */
[-C--:B------:R-:W-:Y:S01]  /*ce50*/  FMUL.FTZ R39, R39, R202.reuse ;  /* 0x000000ca27277220 */ /* 0x080fe20000410000 */
[-C--:B------:R-:W-:Y:S01]  /*ce60*/  FMUL.FTZ R42, R42, R202.reuse ;  /* 0x000000ca2a2a7220 */ /* 0x080fe20000410000 */
[-C--:B------:R-:W-:Y:S01]  /*ce70*/  FMUL.FTZ R43, R43, R202.reuse ;  /* 0x000000ca2b2b7220 */ /* 0x080fe20000410000 */
[----:B------:R-:W-:Y:S01]  /*ce80*/  FADD.FTZ R3, R163, R3 ;  /* 0x00000003a3037221 */ /* 0x000fe20000010000 */
[-C--:B------:R-:W-:Y:S01]  /*ce90*/  FMUL.FTZ R46, R46, R202.reuse ;  /* 0x000000ca2e2e7220 */ /* 0x080fe20000410000 */
[----:B------:R-:W-:Y:S01]  /*cea0*/  FMUL.FTZ R47, R47, R202 ;  /* 0x000000ca2f2f7220 */ /* 0x000fe20000410000 */
[----:B------:R-:W1:Y:S01]  /*ceb0*/  MUFU.EX2 R161, R171 ;  /* 0x000000ab00a17308 */ /* 0x000e620000000800 */
[----:B----4-:R-:W-:Y:S01]  /*cec0*/  FADD.FTZ R3, R228, R3 ;  /* 0x00000003e4037221 */ /* 0x010fe20000010000 */
[----:B---3--:R-:W-:Y:S01]  /*ced0*/  F2FP.F16.F32.PACK_AB R159, R167, R228 ;  /* 0x000000e4a79f723e */ /* 0x008fe200000000ff */
[-C--:B------:R-:W-:Y:S01]  /*cee0*/  FMUL.FTZ R50, R50, R202.reuse ;  /* 0x000000ca32327220 */ /* 0x080fe20000410000 */
        /* <DEDUP_REMOVED lines=80> */
[C---:B---3--:R-:W-:Y:S01]  /*d3f0*/  FADD.FTZ R3, R187.reuse, R3 ;  /* 0x00000003bb037221 */ /* 0x048fe20000010000 */
        /* <DEDUP_REMOVED lines=22> */
[----:B---3--:R-:W-:-:S04]  /*d560*/  FADD.FTZ R4, R196, R4 ;  /* 0x00000004c4047221 */ /* 0x008fc80000010000 */
[C---:B------:R-:W-:Y:S01]  /*d570*/  FADD.FTZ R4, R174.reuse, R4 ;  /* 0x00000004ae047221 */ /* 0x040fe20000010000 */
[----:B------:R-:W-:Y:S01]  /*d580*/  F2FP.F16.F32.PACK_AB R174, R174, R196 ;  /* 0x000000c4aeae723e */ /* 0x000fe200000000ff */
[----:B0-----:R-:W-:-:S04]  /*d590*/  FADD.FTZ R3, R198, R3 ;  /* 0x00000003c6037221 */ /* 0x001fc80000010000 */
[C---:B-1----:R-:W-:Y:S01]  /*d5a0*/  FADD.FTZ R3, R175.reuse, R3 ;  /* 0x00000003af037221 */ /* 0x042fe20000010000 */
[----:B------:R-:W-:Y:S01]  /*d5b0*/  F2FP.F16.F32.PACK_AB R175, R175, R198 ;  /* 0x000000c6afaf723e */ /* 0x000fe200000000ff */
[----:B--2---:R-:W-:Y:S06]  /*d5c0*/  @!P0 BRA `(.L_x_13829) ;  /* 0x0000000000048947 */ /* 0x004fec0003800000 */
[----:B------:R-:W-:Y:S01]  /*d5d0*/  BPT.TRAP 0x1 ;  /* 0x000000040000795c */ /* 0x000fe20000300000 */
.L_x_13829:
[----:B------:R0:W1:Y:S01]  /*d5e0*/  SYNCS.PHASECHK.TRANS64.TRYWAIT P2, [R200+URZ+0x22850], R201 ;  /* 0x022850c9c80075a7 */ /* 0x000062000804017f */
[----:B------:R-:W-:Y:S05]  /*d5f0*/  @!P0 BRA `(.L_x_13830) ;  /* 0x0000000000048947 */ /* 0x000fea0003800000 */
[----:B------:R-:W-:Y:S01]  /*d600*/  BPT.TRAP 0x1 ;  /* 0x000000040000795c */ /* 0x000fe20000300000 */
.L_x_13830:
[----:B------:R-:W-:Y:S04]  /*d610*/  BSSY B0, `(.L_x_13831) ;  /* 0x0000004000007945 */ /* 0x000fe80003800000 */
[----:B-1----:R-:W-:Y:S05]  /*d620*/  @P2 BRA `(.L_x_13832) ;  /* 0x0000000000082947 */ /* 0x002fea0003800000 */
[----:B------:R-:W1:Y:S02]  /*d630*/  SYNCS.PHASECHK.TRANS64.TRYWAIT P2, [R200+URZ+0x22850], R201 ;  /* 0x022850c9c80075a7 */ /* 0x000e64000804017f */
[----:B-1----:R-:W-:Y:S05]  /*d640*/  @!P2 BRA `(.L_x_13833) ;  /* 0x000001100020a947 */ /* 0x002fea0003800000 */
.L_x_13832:
[----:B------:R-:W-:Y:S05]  /*d650*/  BSYNC B0 ;  /* 0x0000000000007941 */ /* 0x000fea0003800000 */
.L_x_13831:
[----:B------:R-:W2:Y:S01]  /*d660*/  S2R R177, SR_TID.X ;  /* 0x0000000000b17919 */ /* 0x000ea20000002100 */
[----:B------:R-:W-:Y:S05]  /*d670*/  WARPSYNC.ALL ;  /* 0x0000000000007948 */ /* 0x000fea0003800000 */
[----:B------:R-:W-:Y:S01]  /*d680*/  MOV R178, 0xc00 ;  /* 0x00000c0000b27802 */ /* 0x000fe20000000f00 */
[----:B------:R-:W-:Y:S01]  /*d690*/  IMAD.MOV.U32 R179, RZ, RZ, 0x40000040 ;  /* 0x40000040ffb37424 */ /* 0x000fe200078e00ff */
[----:B------:R-:W-:Y:S01]  /*d6a0*/  ISETP.GT.AND P2, PT, R21, R20, PT ;  /* 0x000000141500720c */ /* 0x000fe20003f44270 */
[----:B01----:R-:W-:Y:S02]  /*d6b0*/  @!P1 VIADD R200, R200, 0x22860 ;  /* 0x00022860c8c89836 */ /* 0x003fe40000000000 */
[----:B------:R-:W-:Y:S01]  /*d6c0*/  IMAD R178, R22, R178, UR37 ;  /* 0x0000002516b27e24 */ /* 0x000fe2000f8e02b2 */
[----:B------:R-:W-:Y:S01]  /*d6d0*/  R2UR UR7, R179 ;  /* 0x00000000b30772ca */ /* 0x000fe200000e0000 */
[----:B------:R-:W-:Y:S01]  /*d6e0*/  IMAD.MOV.U32 R179, RZ, RZ, 0x40000040 ;  /* 0x40000040ffb37424 */ /* 0x000fe200078e00ff */
[----:B------:R-:W-:Y:S01]  /*d6f0*/  @!P1 PRMT R200, RZ, 0x654, R200 ;  /* 0x00000654ffc89816 */ /* 0x000fe200000000c8 */
[----:B------:R-:W-:Y:S01]  /*d700*/  VIADD R21, R21, 0xffffffff ;  /* 0xffffffff15157836 */ /* 0x000fe20000000000 */
[----:B------:R-:W-:Y:S01]  /*d710*/  R2UR UR6, R178 ;  /* 0x00000000b20672ca */ /* 0x000fe200000e0000 */
[----:B------:R-:W-:-:S02]  /*d720*/  IMAD.MOV.U32 R202, RZ, RZ, R8 ;  /* 0x000000ffffca7224 */ /* 0x000fc400078e0008 */
[----:B------:R-:W-:Y:S01]  /*d730*/  IMAD.MOV.U32 R203, RZ, RZ, R5 ;  /* 0x000000ffffcb7224 */ /* 0x000fe200078e0005 */
[----:B--2---:R-:W-:-:S05]  /*d740*/  SHF.R.U32.HI R177, RZ, 0x7, R177 ;  /* 0x00000007ffb17819 */ /* 0x004fca00000116b1 */
[----:B------:R-:W-:-:S05]  /*d750*/  VIADD R177, R177, 0x8 ;  /* 0x00000008b1b17836 */ /* 0x000fca0000000000 */
[----:B------:R0:W-:Y:S06]  /*d760*/  BAR.SYNC.DEFER_BLOCKING R177, 0x100 ;  /* 0x000400b10000751d */ /* 0x0001ec0000010000 */
        /* <DEDUP_REMOVED lines=43> */
.L_x_13824:
[----:B------:R-:W-:-:S13]  /*da20*/  ISETP.GE.AND P2, PT, R21, R215, PT ;  /* 0x000000d71500720c */ /* 0x000fda0003f46270 */
[----:B------:R-:W-:Y:S05]  /*da30*/  @!P2 BRA `(.L_x_13835) ;  /* 0x0000001c00b4a947 */ /* 0x000fea0003800000 */
[----:B------:R-:W-:Y:S02]  /*da40*/  IMAD.MOV.U32 R201, RZ, RZ, R8 ;  /* 0x000000ffffc97224 */ /* 0x000fe400078e0008 */
[----:B0-----:R-:W-:-:S07]  /*da50*/  IMAD.MOV.U32 R200, RZ, RZ, R5 ;  /* 0x000000ffffc87224 */ /* 0x001fce00078e0005 */
.L_x_13845:
[----:B------:R-:W-:Y:S01]  /*da60*/  VIADD R22, R22, 0x1 ;  /* 0x0000000116167836 */ /* 0x000fe20000000000 */
[----:B------:R-:W-:Y:S05]  /*da70*/  YIELD ;  /* 0x0000000000007946 */ /* 0x000fea0003800000 */
[----:B------:R-:W-:-:S04]  /*da80*/  ISETP.NE.AND P2, PT, R22, 0x2, PT ;  /* 0x000000021600780c */ /* 0x000fc80003f45270 */
[----:B------:R-:W-:Y:S02]  /*da90*/  SEL R0, RZ, 0x1, P2 ;  /* 0x00000001ff007807 */ /* 0x000fe40001000000 */
[----:B------:R-:W-:Y:S02]  /*daa0*/  SEL R22, R22, RZ, P2 ;  /* 0x000000ff16167207 */ /* 0x000fe40001000000 */
[----:B------:R-:W-:Y:S01]  /*dab0*/  LOP3.LUT R206, R206, R0, RZ, 0x3c, !PT ;  /* 0x00000000cece7212 */ /* 0x000fe200078e3cff */
[----:B-1----:R-:W-:Y:S06]  /*dac0*/  @!P0 BRA `(.L_x_13836) ;  /* 0x0000000000048947 */ /* 0x002fec0003800000 */
[----:B------:R-:W-:Y:S01]  /*dad0*/  BPT.TRAP 0x1 ;  /* 0x000000040000795c */ /* 0x000fe20000300000 */
.L_x_13836:
[----:B------:R-:W-:Y:S01]  /*dae0*/  IMAD R20, R22, 0x8, R19 ;  /* 0x0000000816147824 */ /* 0x000fe200078e0213 */
[----:B------:R-:W-:-:S04]  /*daf0*/  SHF.L.U32 R211, R206, 0x1f, RZ ;  /* 0x0000001fced37819 */ /* 0x000fc800000006ff */
[----:B------:R0:W1:Y:S01]  /*db00*/  SYNCS.PHASECHK.TRANS64.TRYWAIT P2, [R20+URZ+0x22830], R211 ;  /* 0x022830d3140075a7 */ /* 0x000062000804017f */
[----:B------:R-:W-:Y:S05]  /*db10*/  @!P0 BRA `(.L_x_13837) ;  /* 0x0000000000048947 */ /* 0x000fea0003800000 */
[----:B------:R-:W-:Y:S01]  /*db20*/  BPT.TRAP 0x1 ;  /* 0x000000040000795c */ /* 0x000fe20000300000 */
.L_x_13837:
[----:B------:R-:W-:Y:S02]  /*db30*/  IMAD R156, R22, 0x300, R9 ;  /* 0x00000300169c7824 */ /* 0x000fe400078e0209 */
[----:B------:R-:W-:Y:S01]  /*db40*/  IMAD.MOV.U32 R157, RZ, RZ, 0x40000040 ;  /* 0x40000040ff9d7424 */ /* 0x000fe200078e00ff */
[----:B-1----:R-:W-:Y:S06]  /*db50*/  @P2 BRA `(.L_x_13838) ;  /* 0x0000000000082947 */ /* 0x002fec0003800000 */
[----:B------:R-:W1:Y:S02]  /*db60*/  SYNCS.PHASECHK.TRANS64.TRYWAIT P2, [R20+URZ+0x22830], R211 ;  /* 0x022830d3140075a7 */ /* 0x000e64000804017f */
[----:B-1----:R-:W-:Y:S05]  /*db70*/  @!P2 BRA `(.L_x_13839) ;  /* 0x0000010800e8a947 */ /* 0x002fea0003800000 */
.L_x_13838:
        /* <DEDUP_REMOVED lines=163> */
[----:B------:R-:W2:Y:S01]  /*e5b0*/  MUFU.EX2 R157, R157 ;  /* 0x0000009d009d7308 */ /* 0x000ea20000000800 */
        /* <DEDUP_REMOVED lines=9> */
[C---:B--2---:R-:W-:Y:S01]  /*e650*/  FADD.FTZ R4, R157.reuse, R4 ;  /* 0x000000049d047221 */ /* 0x044fe20000010000 */
[----:B------:R-:W-:Y:S02]  /*e660*/  F2FP.F16.F32.PACK_AB R202, R157, R156 ;  /* 0x0000009c9dca723e */ /* 0x000fe400000000ff */
[----:B------:R-:W-:-:S04]  /*e670*/  FMNMX.FTZ R8, R163, R8, !PT ;  /* 0x00000008a3087209 */ /* 0x000fc80007810000 */
[----:B------:R-:W-:Y:S01]  /*e680*/  FMNMX.FTZ R8, R166, R8, !PT ;  /* 0x00000008a6087209 */ /* 0x000fe20007810000 */
[----:B------:R-:W-:Y:S01]  /*e690*/  MUFU.EX2 R156, R168 ;  /* 0x000000a8009c7308 */ /* 0x000fe20000000800 */
[----:B---3--:R-:W-:Y:S02]  /*e6a0*/  FADD.FTZ R4, R152, R4 ;  /* 0x0000000498047221 */ /* 0x008fe40000010000 */
[----:B------:R-:W-:-:S04]  /*e6b0*/  FMNMX.FTZ R8, R167, R8, !PT ;  /* 0x00000008a7087209 */ /* 0x000fc80007810000 */
[----:B------:R-:W-:Y:S01]  /*e6c0*/  FMNMX.FTZ R8, R170, R8, !PT ;  /* 0x00000008aa087209 */ /* 0x000fe20007810000 */
[----:B------:R-:W-:Y:S01]  /*e6d0*/  MUFU.EX2 R168, R192 ;  /* 0x000000c000a87308 */ /* 0x000fe20000000800 */
[C---:B----4-:R-:W-:Y:S01]  /*e6e0*/  FADD.FTZ R4, R161.reuse, R4 ;  /* 0x00000004a1047221 */ /* 0x050fe20000010000 */
[----:B------:R-:W-:Y:S02]  /*e6f0*/  F2FP.F16.F32.PACK_AB R152, R161, R152 ;  /* 0x00000098a198723e */ /* 0x000fe400000000ff */
[----:B------:R-:W-:-:S04]  /*e700*/  FMNMX.FTZ R8, R171, R8, !PT ;  /* 0x00000008ab087209 */ /* 0x000fc80007810000 */
[----:B------:R-:W-:Y:S01]  /*e710*/  FMNMX.FTZ R8, R174, R8, !PT ;  /* 0x00000008ae087209 */ /* 0x000fe20007810000 */
[----:B------:R-:W2:Y:S03]  /*e720*/  MUFU.EX2 R164, R164 ;  /* 0x000000a400a47308 */ /* 0x000ea60000000800 */
[----:B------:R-:W-:-:S04]  /*e730*/  FMNMX.FTZ R8, R175, R8, !PT ;  /* 0x00000008af087209 */ /* 0x000fc80007810000 */
[----:B------:R-:W-:Y:S01]  /*e740*/  FMNMX.FTZ R8, R178, R8, !PT ;  /* 0x00000008b2087209 */ /* 0x000fe20007810000 */
[----:B------:R-:W3:Y:S03]  /*e750*/  MUFU.EX2 R165, R165 ;  /* 0x000000a500a57308 */ /* 0x000ee60000000800 */
[----:B------:R-:W-:-:S04]  /*e760*/  FMNMX.FTZ R8, R179, R8, !PT ;  /* 0x00000008b3087209 */ /* 0x000fc80007810000 */
[----:B------:R-:W-:Y:S01]  /*e770*/  FMNMX.FTZ R8, R182, R8, !PT ;  /* 0x00000008b6087209 */ /* 0x000fe20007810000 */
[----:B------:R-:W4:Y:S01]  /*e780*/  MUFU.EX2 R169, R169 ;  /* 0x000000a900a97308 */ /* 0x000f220000000800 */
[----:B--2---:R-:W-:Y:S02]  /*e790*/  FADD.FTZ R4, R164, R4 ;  /* 0x00000004a4047221 */ /* 0x004fe40000010000 */
[----:B------:R-:W-:-:S04]  /*e7a0*/  FMNMX.FTZ R8, R183, R8, !PT ;  /* 0x00000008b7087209 */ /* 0x000fc80007810000 */
[----:B------:R-:W-:Y:S01]  /*e7b0*/  FMNMX.FTZ R8, R186, R8, !PT ;  /* 0x00000008ba087209 */ /* 0x000fe20007810000 */
[----:B------:R-:W2:Y:S01]  /*e7c0*/  MUFU.EX2 R172, R172 ;  /* 0x000000ac00ac7308 */ /* 0x000ea20000000800 */
[----:B---3--:R-:W-:Y:S02]  /*e7d0*/  FADD.FTZ R4, R165, R4 ;  /* 0x00000004a5047221 */ /* 0x008fe40000010000 */
[----:B------:R-:W-:Y:S02]  /*e7e0*/  FMNMX.FTZ R8, R187, R8, !PT ;  /* 0x00000008bb087209 */ /* 0x000fe40007810000 */
[----:B------:R-:W-:Y:S02]  /*e7f0*/  FADD.FTZ R4, R156, R4 ;  /* 0x000000049c047221 */ /* 0x000fe40000010000 */
[----:B------:R-:W-:Y:S01]  /*e800*/  FMNMX.FTZ R8, R190, R8, !PT ;  /* 0x00000008be087209 */ /* 0x000fe20007810000 */
[----:B------:R-:W3:Y:S01]  /*e810*/  MUFU.EX2 R173, R173 ;  /* 0x000000ad00ad7308 */ /* 0x000ee20000000800 */
[C---:B----4-:R-:W-:Y:S01]  /*e820*/  FADD.FTZ R4, R169.reuse, R4 ;  /* 0x00000004a9047221 */ /* 0x050fe20000010000 */
[----:B------:R-:W-:-:S02]  /*e830*/  F2FP.F16.F32.PACK_AB R156, R169, R156 ;  /* 0x0000009ca99c723e */ /* 0x000fc400000000ff */
[----:B------:R-:W-:-:S04]  /*e840*/  FMNMX.FTZ R8, R191, R8, !PT ;  /* 0x00000008bf087209 */ /* 0x000fc80007810000 */
[----:B------:R-:W-:Y:S01]  /*e850*/  FMNMX.FTZ R8, R194, R8, !PT ;  /* 0x00000008c2087209 */ /* 0x000fe20007810000 */
[----:B------:R4:W5:Y:S01]  /*e860*/  MUFU.EX2 R160, R176 ;  /* 0x000000b000a07308 */ /* 0x0009620000000800 */
[----:B--2---:R-:W-:Y:S02]  /*e870*/  FADD.FTZ R4, R172, R4 ;  /* 0x00000004ac047221 */ /* 0x004fe40000010000 */
[----:B------:R-:W-:-:S04]  /*e880*/  FMNMX.FTZ R8, R195, R8, !PT ;  /* 0x00000008c3087209 */ /* 0x000fc80007810000 */
[----:B------:R-:W-:Y:S01]  /*e890*/  FMNMX.FTZ R8, R198, R8, !PT ;  /* 0x00000008c6087209 */ /* 0x000fe20007810000 */
[----:B------:R-:W2:Y:S01]  /*e8a0*/  MUFU.EX2 R177, R177 ;  /* 0x000000b100b17308 */ /* 0x000ea20000000800 */
[----:B----4-:R-:W-:Y:S01]  /*e8b0*/  IADD3 R176, -R213, 0xb, RZ ;  /* 0x0000000bd5b07810 */ /* 0x010fe20007ffe1ff */
[----:B---3--:R-:W-:Y:S01]  /*e8c0*/  FADD.FTZ R4, R173, R4 ;  /* 0x00000004ad047221 */ /* 0x008fe20000010000 */
[----:B------:R-:W-:-:S05]  /*e8d0*/  FMNMX.FTZ R8, R199, R8, !PT ;  /* 0x00000008c7087209 */ /* 0x000fca0007810000 */
[----:B------:R-:W3:Y:S01]  /*e8e0*/  SHFL.BFLY PT, R153, R8, 0x2, 0x1f ;  /* 0x0c401f0008997f89 */ /* 0x000ee200000e0000 */
[----:B------:R-:W4:Y:S01]  /*e8f0*/  MUFU.EX2 R180, R180 ;  /* 0x000000b400b47308 */ /* 0x000f220000000800 */
[----:B-----5:R-:W-:-:S07]  /*e900*/  FADD.FTZ R4, R160, R4 ;  /* 0x00000004a0047221 */ /* 0x020fce0000010000 */
[----:B------:R-:W5:Y:S01]  /*e910*/  MUFU.EX2 R181, R181 ;  /* 0x000000b500b57308 */ /* 0x000f620000000800 */
[C---:B--2---:R-:W-:Y:S01]  /*e920*/  FADD.FTZ R4, R177.reuse, R4 ;  /* 0x00000004b1047221 */ /* 0x044fe20000010000 */
[----:B------:R-:W-:-:S06]  /*e930*/  F2FP.F16.F32.PACK_AB R160, R177, R160 ;  /* 0x000000a0b1a0723e */ /* 0x000fcc00000000ff */
[----:B------:R-:W2:Y:S01]  /*e940*/  MUFU.EX2 R184, R184 ;  /* 0x000000b800b87308 */ /* 0x000ea20000000800 */
[----:B----4-:R-:W-:Y:S01]  /*e950*/  FADD.FTZ R4, R180, R4 ;  /* 0x00000004b4047221 */ /* 0x010fe20000010000 */
[----:B---3--:R-:W-:-:S06]  /*e960*/  FMNMX.FTZ R8, R8, R153, !PT ;  /* 0x0000009908087209 */ /* 0x008fcc0007810000 */
[----:B------:R-:W3:Y:S01]  /*e970*/  MUFU.EX2 R185, R185 ;  /* 0x000000b900b97308 */ /* 0x000ee20000000800 */
[----:B-----5:R-:W-:Y:S01]  /*e980*/  FADD.FTZ R4, R181, R4 ;  /* 0x00000004b5047221 */ /* 0x020fe20000010000 */
[----:B------:R-:W4:Y:S06]  /*e990*/  SHFL.BFLY PT, R153, R8, 0x1, 0x1f ;  /* 0x0c201f0008997f89 */ /* 0x000f2c00000e0000 */
[----:B------:R-:W5:Y:S01]  /*e9a0*/  MUFU.EX2 R188, R188 ;  /* 0x000000bc00bc7308 */ /* 0x000f620000000800 */
[----:B--2---:R-:W-:-:S07]  /*e9b0*/  FADD.FTZ R4, R184, R4 ;  /* 0x00000004b8047221 */ /* 0x004fce0000010000 */
[----:B------:R-:W2:Y:S01]  /*e9c0*/  MUFU.EX2 R189, R189 ;  /* 0x000000bd00bd7308 */ /* 0x000ea20000000800 */
[----:B---3--:R-:W-:-:S07]  /*e9d0*/  FADD.FTZ R4, R185, R4 ;  /* 0x00000004b9047221 */ /* 0x008fce0000010000 */
[----:B------:R-:W-:Y:S01]  /*e9e0*/  MUFU.EX2 R193, R193 ;  /* 0x000000c100c17308 */ /* 0x000fe20000000800 */
[----:B-----5:R-:W-:Y:S01]  /*e9f0*/  FADD.FTZ R4, R188, R4 ;  /* 0x00000004bc047221 */ /* 0x020fe20000010000 */
[----:B----4-:R-:W-:-:S06]  /*ea00*/  FMNMX.FTZ R8, R8, R153, !PT ;  /* 0x0000009908087209 */ /* 0x010fcc0007810000 */
[----:B------:R-:W-:Y:S01]  /*ea10*/  MUFU.EX2 R196, R196 ;  /* 0x000000c400c47308 */ /* 0x000fe20000000800 */
[C---:B------:R-:W-:Y:S01]  /*ea20*/  FADD.FTZ R157, -R8.reuse, R201 ;  /* 0x000000c9089d7221 */ /* 0x040fe20000010100 */
[-C--:B------:R-:W-:Y:S01]  /*ea30*/  FMUL.FTZ R153, R8, R0.reuse ;  /* 0x0000000008997220 */ /* 0x080fe20000410000 */
[----:B--2---:R-:W-:Y:S02]  /*ea40*/  FADD.FTZ R4, R189, R4 ;  /* 0x00000004bd047221 */ /* 0x004fe40000010000 */
        /* <DEDUP_REMOVED lines=27> */
[----:B------:R-:W-:Y:S01]  /*ec00*/  FFMA.FTZ R199, R199, R0, -R153 ;  /* 0x00000000c7c77223 */ /* 0x000fe20000010899 */
[----:B--2---:R-:W-:Y:S01]  /*ec10*/  @!P1 VIADD R154, R20, 0x22840 ;  /* 0x00022840149a9836 */ /* 0x004fe20000000000 */
[----:B------:R-:W2:Y:S01]  /*ec20*/  MUFU.EX2 R203, R158 ;  /* 0x0000009e00cb7308 */ /* 0x000ea20000000800 */
[----:B---3--:R-:W-:Y:S01]  /*ec30*/  FFMA.FTZ R3, R157, R3, R201 ;  /* 0x000000039d037223 */ /* 0x008fe200000100c9 */
[-C--:B------:R-:W-:Y:S01]  /*ec40*/  FMUL.FTZ R26, R26, R157.reuse ;  /* 0x0000009d1a1a7220 */ /* 0x080fe20000410000 */
[-C--:B------:R-:W-:Y:S01]  /*ec50*/  FMUL.FTZ R27, R27, R157.reuse ;  /* 0x0000009d1b1b7220 */ /* 0x080fe20000410000 */
[----:B------:R-:W-:Y:S01]  /*ec60*/  @!P1 PRMT R154, RZ, 0x654, R154 ;  /* 0x00000654ff9a9816 */ /* 0x000fe2000000009a */
[----:B------:R3:W-:Y:S06]  /*ec70*/  BAR.ARV R176, 0x100 ;  /* 0x000400b00000751d */ /* 0x0007ec0000002000 */
[----:B------:R-:W5:Y:S01]  /*ec80*/  MUFU.EX2 R159, R159 ;  /* 0x0000009f009f7308 */ /* 0x000f620000000800 */
[----:B----4-:R-:W-:Y:S01]  /*ec90*/  FADD.FTZ R3, R155, R3 ;  /* 0x000000039b037221 */ /* 0x010fe20000010000 */
[----:B------:R4:W-:Y:S01]  /*eca0*/  @!P1 SYNCS.ARRIVE.TRANS64.RED.A1T0 RZ, [R154+URZ], RZ ;  /* 0x000000ff9aff99a7 */ /* 0x0009e2000810043f */
[-C--:B------:R-:W-:Y:S01]  /*ecb0*/  FMUL.FTZ R30, R30, R157.reuse ;  /* 0x0000009d1e1e7220 */ /* 0x080fe20000410000 */
[-C--:B------:R-:W-:Y:S01]  /*ecc0*/  FMUL.FTZ R31, R31, R157.reuse ;  /* 0x0000009d1f1f7220 */ /* 0x080fe20000410000 */
[-C--:B------:R-:W-:Y:S01]  /*ecd0*/  FMUL.FTZ R34, R34, R157.reuse ;  /* 0x0000009d22227220 */ /* 0x080fe20000410000 */
[----:B--2---:R-:W-:Y:S01]  /*ece0*/  FADD.FTZ R3, R203, R3 ;  /* 0x00000003cb037221 */ /* 0x004fe20000010000 */
[-C--:B------:R-:W-:Y:S01]  /*ecf0*/  FMUL.FTZ R35, R35, R157.reuse ;  /* 0x0000009d23237220 */ /* 0x080fe20000410000 */
[----:B------:R-:W2:Y:S01]  /*ed00*/  MUFU.EX2 R153, R162 ;  /* 0x000000a200997308 */ /* 0x000ea20000000800 */
[-C--:B------:R-:W-:Y:S01]  /*ed10*/  FMUL.FTZ R38, R38, R157.reuse ;  /* 0x0000009d26267220 */ /* 0x080fe20000410000 */
[----:B----4-:R-:W-:Y:S01]  /*ed20*/  F2FP.F16.F32.PACK_AB R154, R165, R164 ;  /* 0x000000a4a59a723e */ /* 0x010fe200000000ff */
[-C--:B------:R-:W-:Y:S01]  /*ed30*/  FMUL.FTZ R39, R39, R157.reuse ;  /* 0x0000009d27277220 */ /* 0x080fe20000410000 */
[-C--:B------:R-:W-:Y:S01]  /*ed40*/  FMUL.FTZ R42, R42, R157.reuse ;  /* 0x0000009d2a2a7220 */ /* 0x080fe20000410000 */
[-C--:B------:R-:W-:Y:S01]  /*ed50*/  FMUL.FTZ R43, R43, R157.reuse ;  /* 0x0000009d2b2b7220 */ /* 0x080fe20000410000 */
[-C--:B------:R-:W-:Y:S01]  /*ed60*/  FMUL.FTZ R46, R46, R157.reuse ;  /* 0x0000009d2e2e7220 */ /* 0x080fe20000410000 */
[-C--:B------:R-:W-:Y:S01]  /*ed70*/  FMUL.FTZ R47, R47, R157.reuse ;  /* 0x0000009d2f2f7220 */ /* 0x080fe20000410000 */
[----:B------:R-:W4:Y:S01]  /*ed80*/  MUFU.EX2 R163, R163 ;  /* 0x000000a300a37308 */ /* 0x000f220000000800 */
[----:B-----5:R-:W-:Y:S01]  /*ed90*/  FADD.FTZ R3, R159, R3 ;  /* 0x000000039f037221 */ /* 0x020fe20000010000 */
        /* <DEDUP_REMOVED lines=68> */
[----:B------:R-:W-:Y:S01]  /*f1e0*/  F2FP.F16.F32.PACK_AB R157, R171, R192 ;  /* 0x000000c0ab9d723e */ /* 0x000fe200000000ff */
[----:B------:R-:W-:Y:S01]  /*f1f0*/  FADD.FTZ R4, R168, R4 ;  /* 0x00000004a8047221 */ /* 0x000fe20000010000 */
[----:B------:R-:W4:Y:S01]  /*f200*/  MUFU.EX2 R182, R182 ;  /* 0x000000b600b67308 */ /* 0x000f220000000800 */
[----:B-----5:R-:W-:Y:S01]  /*f210*/  FADD.FTZ R3, R178, R3 ;  /* 0x00000003b2037221 */ /* 0x020fe20000010000 */
[----:B------:R-:W-:Y:S01]  /*f220*/  F2FP.F16.F32.PACK_AB R201, R155, R201 ;  /* 0x000000c99bc9723e */ /* 0x000fe200000000ff */
[----:B------:R-:W-:Y:S01]  /*f230*/  FADD.FTZ R4, R193, R4 ;  /* 0x00000004c1047221 */ /* 0x000fe20000010000 */
[----:B------:R-:W-:-:S02]  /*f240*/  F2FP.F16.F32.PACK_AB R203, R159, R203 ;  /* 0x000000cb9fcb723e */ /* 0x000fc400000000ff */
[----:B------:R-:W-:Y:S01]  /*f250*/  F2FP.F16.F32.PACK_AB R153, R163, R153 ;  /* 0x00000099a399723e */ /* 0x000fe200000000ff */
[----:B------:R-:W-:Y:S01]  /*f260*/  FADD.FTZ R4, R196, R4 ;  /* 0x00000004c4047221 */ /* 0x000fe20000010000 */
[----:B------:R-:W5:Y:S01]  /*f270*/  MUFU.EX2 R183, R183 ;  /* 0x000000b700b77308 */ /* 0x000f620000000800 */
        /* <DEDUP_REMOVED lines=10> */
[----:B-----5:R-:W-:Y:S01]  /*f320*/  FADD.FTZ R3, R183, R3 ;  /* 0x00000003b7037221 */ /* 0x020fe20000010000 */
[----:B------:R-:W-:Y:S02]  /*f330*/  F2FP.F16.F32.PACK_AB R159, R175, R174 ;  /* 0x000000aeaf9f723e */ /* 0x000fe400000000ff */
[----:B------:R-:W-:Y:S02]  /*f340*/  F2FP.F16.F32.PACK_AB R161, R179, R178 ;  /* 0x000000b2b3a1723e */ /* 0x000fe400000000ff */
[----:B------:R-:W-:-:S02]  /*f350*/  F2FP.F16.F32.PACK_AB R163, R183, R182 ;  /* 0x000000b6b7a3723e */ /* 0x000fc400000000ff */
[----:B------:R-:W5:Y:S01]  /*f360*/  MUFU.EX2 R190, R190 ;  /* 0x000000be00be7308 */ /* 0x000f620000000800 */
[----:B--2---:R-:W-:-:S07]  /*f370*/  FADD.FTZ R3, R165, R3 ;  /* 0x00000003a5037221 */ /* 0x004fce0000010000 */
[----:B------:R-:W2:Y:S01]  /*f380*/  MUFU.EX2 R191, R191 ;  /* 0x000000bf00bf7308 */ /* 0x000ea20000000800 */
[C---:B----4-:R-:W-:Y:S01]  /*f390*/  FADD.FTZ R3, R187.reuse, R3 ;  /* 0x00000003bb037221 */ /* 0x050fe20000010000 */
[----:B------:R-:W-:-:S06]  /*f3a0*/  F2FP.F16.F32.PACK_AB R165, R187, R165 ;  /* 0x000000a5bba5723e */ /* 0x000fcc00000000ff */
[----:B------:R-:W4:Y:S01]  /*f3b0*/  MUFU.EX2 R169, R194 ;  /* 0x000000c200a97308 */ /* 0x000f220000000800 */
[----:B-----5:R-:W-:-:S07]  /*f3c0*/  FADD.FTZ R3, R190, R3 ;  /* 0x00000003be037221 */ /* 0x020fce0000010000 */
[----:B------:R-:W5:Y:S01]  /*f3d0*/  MUFU.EX2 R195, R195 ;  /* 0x000000c300c37308 */ /* 0x000f620000000800 */
[C---:B--2---:R-:W-:Y:S01]  /*f3e0*/  FADD.FTZ R3, R191.reuse, R3 ;  /* 0x00000003bf037221 */ /* 0x044fe20000010000 */
[----:B------:R-:W-:-:S06]  /*f3f0*/  F2FP.F16.F32.PACK_AB R167, R191, R190 ;  /* 0x000000bebfa7723e */ /* 0x000fcc00000000ff */
[----:B------:R-:W2:Y:S01]  /*f400*/  MUFU.EX2 R171, R198 ;  /* 0x000000c600ab7308 */ /* 0x000ea20000000800 */
[----:B----4-:R-:W-:-:S07]  /*f410*/  FADD.FTZ R3, R169, R3 ;  /* 0x00000003a9037221 */ /* 0x010fce0000010000 */
[----:B------:R-:W4:Y:S01]  /*f420*/  MUFU.EX2 R170, R197 ;  /* 0x000000c500aa7308 */ /* 0x000f220000000800 */
[C---:B-----5:R-:W-:Y:S01]  /*f430*/  FADD.FTZ R3, R195.reuse, R3 ;  /* 0x00000003c3037221 */ /* 0x060fe20000010000 */
[----:B------:R-:W-:-:S06]  /*f440*/  F2FP.F16.F32.PACK_AB R169, R195, R169 ;  /* 0x000000a9c3a9723e */ /* 0x000fcc00000000ff */
[----:B------:R-:W5:Y:S01]  /*f450*/  MUFU.EX2 R199, R199 ;  /* 0x000000c700c77308 */ /* 0x000f620000000800 */
[----:B--2---:R-:W-:Y:S01]  /*f460*/  FADD.FTZ R3, R171, R3 ;  /* 0x00000003ab037221 */ /* 0x004fe20000010000 */
[C---:B----4-:R-:W-:Y:S01]  /*f470*/  FADD.FTZ R4, R170.reuse, R4 ;  /* 0x00000004aa047221 */ /* 0x050fe20000010000 */
[----:B------:R-:W-:Y:S02]  /*f480*/  F2FP.F16.F32.PACK_AB R170, R170, R196 ;  /* 0x000000c4aaaa723e */ /* 0x000fe400000000ff */
[C---:B-----5:R-:W-:Y:S01]  /*f490*/  FADD.FTZ R3, R199.reuse, R3 ;  /* 0x00000003c7037221 */ /* 0x060fe20000010000 */
[----:B------:R-:W-:Y:S01]  /*f4a0*/  F2FP.F16.F32.PACK_AB R171, R199, R171 ;  /* 0x000000abc7ab723e */ /* 0x000fe200000000ff */
[----:B---3--:R-:W-:Y:S06]  /*f4b0*/  @!P0 BRA `(.L_x_13840) ;  /* 0x0000000000048947 */ /* 0x008fec0003800000 */
[----:B------:R-:W-:Y:S01]  /*f4c0*/  BPT.TRAP 0x1 ;  /* 0x000000040000795c */ /* 0x000fe20000300000 */
.L_x_13840:
[----:B------:R2:W3:Y:S01]  /*f4d0*/  SYNCS.PHASECHK.TRANS64.TRYWAIT P2, [R20+URZ+0x22850], R211 ;  /* 0x022850d3140075a7 */ /* 0x0004e2000804017f */
[----:B------:R-:W-:Y:S05]  /*f4e0*/  @!P0 BRA `(.L_x_13841) ;  /* 0x0000000000048947 */ /* 0x000fea0003800000 */
[----:B------:R-:W-:Y:S01]  /*f4f0*/  BPT.TRAP 0x1 ;  /* 0x000000040000795c */ /* 0x000fe20000300000 */
.L_x_13841:
[----:B------:R-:W-:Y:S04]  /*f500*/  BSSY B0, `(.L_x_13842) ;  /* 0x0000004000007945 */ /* 0x000fe80003800000 */
[----:B---3--:R-:W-:Y:S05]  /*f510*/  @P2 BRA `(.L_x_13843) ;  /* 0x0000000000082947 */ /* 0x008fea0003800000 */
[----:B------:R-:W3:Y:S02]  /*f520*/  SYNCS.PHASECHK.TRANS64.TRYWAIT P2, [R20+URZ+0x22850], R211 ;  /* 0x022850d3140075a7 */ /* 0x000ee4000804017f */
[----:B---3--:R-:W-:Y:S05]  /*f530*/  @!P2 BRA `(.L_x_13844) ;  /* 0x000000f0008ca947 */ /* 0x008fea0003800000 */
.L_x_13843:
[----:B------:R-:W-:Y:S05]  /*f540*/  BSYNC B0 ;  /* 0x0000000000007941 */ /* 0x000fea0003800000 */
.L_x_13842:
[----:B------:R-:W4:Y:S01]  /*f550*/  S2R R174, SR_TID.X ;  /* 0x0000000000ae7919 */ /* 0x000f220000002100 */
[----:B------:R-:W-:Y:S01]  /*f560*/  IMAD.MOV.U32 R173, RZ, RZ, 0x40000040 ;  /* 0x40000040ffad7424 */ /* 0x000fe200078e00ff */
[----:B------:R-:W-:Y:S05]  /*f570*/  WARPSYNC.ALL ;  /* 0x0000000000007948 */ /* 0x000fea0003800000 */
[----:B------:R-:W-:Y:S01]  /*f580*/  R2UR UR7, R173 ;  /* 0x00000000ad0772ca */ /* 0x000fe200000e0000 */
[----:B------:R-:W-:Y:S01]  /*f590*/  IMAD.MOV.U32 R172, RZ, RZ, 0xc00 ;  /* 0x00000c00ffac7424 */ /* 0x000fe200078e00ff */
[----:B------:R-:W-:Y:S01]  /*f5a0*/  ISETP.GT.AND P2, PT, R21, R215, PT ;  /* 0x000000d71500720c */ /* 0x000fe20003f44270 */
[----:B------:R-:W-:-:S02]  /*f5b0*/  IMAD.MOV.U32 R175, RZ, RZ, 0x40000040 ;  /* 0x40000040ffaf7424 */ /* 0x000fc400078e00ff */
[----:B------:R-:W-:Y:S02]  /*f5c0*/  IMAD R172, R22, R172, UR37 ;  /* 0x0000002516ac7e24 */ /* 0x000fe4000f8e02ac */
[----:B0123--:R-:W-:Y:S02]  /*f5d0*/  @!P1 VIADD R20, R20, 0x22860 ;  /* 0x0002286014149836 */ /* 0x00ffe40000000000 */
[----:B------:R-:W-:Y:S01]  /*f5e0*/  VIADD R21, R21, 0xffffffff ;  /* 0xffffffff15157836 */ /* 0x000fe20000000000 */
[----:B------:R-:W-:Y:S02]  /*f5f0*/  R2UR UR6, R172 ;  /* 0x00000000ac0672ca */ /* 0x000fe400000e0000 */
[----:B------:R-:W-:Y:S02]  /*f600*/  @!P1 PRMT R20, RZ, 0x654, R20 ;  /* 0x00000654ff149816 */ /* 0x000fe40000000014 */
[----:B----4-:R-:W-:-:S05]  /*f610*/  SHF.R.U32.HI R174, RZ, 0x7, R174 ;  /* 0x00000007ffae7819 */ /* 0x010fca00000116ae */
        /* <DEDUP_REMOVED lines=15> */
[----:B------:R-:W-:Y:S01]  /*f710*/  IMAD.MOV.U32 R153, RZ, RZ, 0x40000040 ;  /* 0x40000040ff997424 */ /* 0x000fe200078e00ff */
[----:B------:R-:W-:Y:S01]  /*f720*/  IADD3 R152, R172, 0x100, RZ ;  /* 0x00000100ac987810 */ /* 0x000fe20007ffe0ff */
[----:B------:R-:W-:-:S03]  /*f730*/  WARPGROUP.ARRIVE ;  /* 0x00000000000079c5 */ /* 0x000fc60000000000 */
        /* <DEDUP_REMOVED lines=29> */
.L_x_13835:
[----:B------:R-:W-:Y:S05]  /*f910*/  WARPSYNC.ALL ;  /* 0x0000000000007948 */ /* 0x000fea0003800000 */
[----:B------:R-:W2:Y:S01]  /*f920*/  SHFL.BFLY PT, R7, R4, 0x2, 0x1f ;  /* 0x0c401f0004077f89 */ /* 0x000ea200000e0000 */
[----:B------:R-:W-:Y:S02]  /*f930*/  IMAD.MOV.U32 R154, RZ, RZ, -0x800000 ;  /* 0xff800000ff9a7424 */ /* 0x000fe400078e00ff */
[----:B------:R-:W-:Y:S01]  /*f940*/  VIADD R22, R22, 0x1 ;  /* 0x0000000116167836 */ /* 0x000fe20000000000 */
[----:B------:R-:W3:Y:S01]  /*f950*/  SHFL.BFLY PT, R10, R3, 0x2, 0x1f ;  /* 0x0c401f00030a7f89 */ /* 0x000ee200000e0000 */
[----:B------:R-:W-:Y:S01]  /*f960*/  VIADD R230, R230, 0x1 ;  /* 0x00000001e6e67836 */ /* 0x000fe20000000000 */
[----:B------:R4:W-:Y:S08]  /*f970*/  BAR.ARV R176, 0x100 ;  /* 0x000400b00000751d */ /* 0x0009f00000002000 */
[----:B------:R-:W-:Y:S06]  /*f980*/  BAR.ARV 0x8, 0x180 ;  /* 0x0206000000007b1d */ /* 0x000fec0000002000 */
[----:B------:R-:W-:Y:S01]  /*f990*/  ISETP.NE.AND P1, PT, R22, 0x2, PT ;  /* 0x000000021600780c */ /* 0x000fe20003f25270 */
[----:B--2---:R-:W-:Y:S01]  /*f9a0*/  FADD.FTZ R9, R7, R4 ;  /* 0x0000000407097221 */ /* 0x004fe20000010000 */
[----:B------:R-:W-:-:S02]  /*f9b0*/  IMAD.MOV.U32 R4, RZ, RZ, RZ ;  /* 0x000000ffff047224 */ /* 0x000fc400078e00ff */
[----:B------:R-:W-:Y:S01]  /*f9c0*/  SEL R22, R22, RZ, P1 ;  /* 0x000000ff16167207 */ /* 0x000fe20000800000 */
[----:B---3--:R-:W-:Y:S01]  /*f9d0*/  FADD.FTZ R10, R10, R3 ;  /* 0x000000030a0a7221 */ /* 0x008fe20000010000 */
[----:B------:R-:W2:Y:S01]  /*f9e0*/  SHFL.BFLY PT, R6, R9, 0x1, 0x1f ;  /* 0x0c201f0009067f89 */ /* 0x000ea200000e0000 */
[----:B------:R-:W-:Y:S02]  /*f9f0*/  IMAD.MOV.U32 R3, RZ, RZ, RZ ;  /* 0x000000ffff037224 */ /* 0x000fe400078e00ff */
[----:B--2---:R-:W-:-:S05]  /*fa00*/  FADD.FTZ R6, R9, R6 ;  /* 0x0000000609067221 */ /* 0x004fca0000010000 */
[----:B------:R-:W-:-:S13]  /*fa10*/  FSETP.NE.FTZ.AND P0, PT, R6, RZ, PT ;  /* 0x000000ff0600720b */ /* 0x000fda0003f15000 */
[----:B------:R-:W2:Y:S08]  /*fa20*/  @P0 MUFU.LG2 R7, R6 ;  /* 0x0000000600070308 */ /* 0x000eb00000000c00 */
[----:B------:R3:W5:Y:S01]  /*fa30*/  @P0 MUFU.RCP R4, R6 ;  /* 0x0000000600040308 */ /* 0x0007620000001000 */
[----:B--2---:R-:W-:Y:S01]  /*fa40*/  @P0 FMUL.FTZ R7, R7, 0.69314718246459960938 ;  /* 0x3f31721807070820 */ /* 0x004fe20000410000 */
[----:B---3--:R-:W-:-:S04]  /*fa50*/  @P0 FMUL.FTZ R6, R0, 0.69314718246459960938 ;  /* 0x3f31721800060820 */ /* 0x008fc80000410000 */
[----:B------:R-:W-:Y:S02]  /*fa60*/  @P0 FFMA.FTZ R154, R6, R5, R7 ;  /* 0x00000005069a0223 */ /* 0x000fe40000010007 */
[----:B------:R-:W2:Y:S01]  /*fa70*/  SHFL.BFLY PT, R5, R10, 0x1, 0x1f ;  /* 0x0c201f000a057f89 */ /* 0x000ea200000e0000 */
        /* <DEDUP_REMOVED lines=41> */
[----:B------:R-:W2:Y:S01]  /*fd10*/  @P0 MUFU.LG2 R7, R9 ;  /* 0x0000000900070308 */ /* 0x000ea20000000c00 */
[----:B------:R-:W-:Y:S01]  /*fd20*/  @P0 FMUL.FTZ R5, R0, 0.69314718246459960938 ;  /* 0x3f31721800050820 */ /* 0x000fe20000410000 */
[----:B------:R-:W-:-:S02]  /*fd30*/  IMAD.MOV.U32 R0, RZ, RZ, -0x800000 ;  /* 0xff800000ff007424 */ /* 0x000fc400078e00ff */
        /* <DEDUP_REMOVED lines=92> */
[----:B------:R-:W-:Y:S01]  /*10300*/  FMUL.FTZ R149, R149, R4 ;  /* 0x0000000495957220 */ /* 0x000fe20000410000 */
[----:B------:R-:W-:-:S02]  /*10310*/  PLOP3.LUT P0, PT, PT, PT, PT, 0x8, 0x0 ;  /* 0x000000000000781c */ /* 0x000fc40003f0e170 */
[----:B----4-:R-:W-:-:S11]  /*10320*/  LOP3.LUT R206, R206, R3, RZ, 0x3c, !PT ;  /* 0x00000003cece7212 */ /* 0x010fd600078e3cff */
.L_x_13780:
[----:B------:R-:W-:Y:S05]  /*10330*/  WARPSYNC.ALL ;  /* 0x0000000000007948 */ /* 0x000fea0003800000 */
[----:B------:R-:W2:Y:S08]  /*10340*/  S2UR UR5, SR_CgaCtaId ;  /* 0x00000000000579c3 */ /* 0x000eb00000008800 */
[----:B------:R-:W-:Y:S06]  /*10350*/  BAR.SYNC.DEFER_BLOCKING 0x5, 0x180 ;  /* 0x0146000000007b1d */ /* 0x000fec0000010000 */
[----:B------:R-:W-:Y:S01]  /*10360*/  UMOV UR4, 0x400 ;  /* 0x0000040000047882 */ /* 0x000fe20000000000 */
[----:B------:R-:W-:Y:S01]  /*10370*/  BSSY B0, `(.L_x_13846) ;  /* 0x00004fa000007945 */ /* 0x000fe20003800000 */
[----:B--2---:R-:W-:-:S06]  /*10380*/  ULEA UR4, UR5, UR4, 0x18 ;  /* 0x0000000405047291 */ /* 0x004fcc000f8ec03f */
[----:B------:R-:W-:-:S05]  /*10390*/  IMAD.U32 R19, RZ, RZ, UR4 ;  /* 0x00000004ff137e24 */ /* 0x000fca000f8e00ff */
[----:B------:R2:W3:Y:S01]  /*103a0*/  LDS.128 R4, [R19+0x228d0] ;  /* 0x0228d00013047984 */ /* 0x0004e20000000c00 */
[----:B------:R-:W-:Y:S06]  /*103b0*/  BAR.ARV 0x4, 0x180 ;  /* 0x0106000000007b1d */ /* 0x000fec0000002000 */
[----:B------:R-:W-:Y:S05]  /*103c0*/  @P0 BRA `(.L_x_13847) ;  /* 0x0000004000000947 */ /* 0x000fea0003800000 */
[----:B------:R-:W4:Y:S01]  /*103d0*/  LDL R8, [R1+0x74] ;  /* 0x0000740001087983 */ /* 0x000f220000100800 */
[----:B------:R-:W-:Y:S01]  /*103e0*/  ISETP.NE.AND P0, PT, R223, RZ, PT ;  /* 0x000000ffdf00720c */ /* 0x000fe20003f05270 */
[----:B------:R-:W-:Y:S01]  /*103f0*/  ULDC UR4, c[0x0][0xad4] ;  /* 0x0002b50000047ab9 */ /* 0x000fe20000000800 */
[----:B------:R-:W-:Y:S01]  /*10400*/  F2FP.F16.F32.PACK_AB R10, R29, R28 ;  /* 0x0000001c1d0a723e */ /* 0x000fe200000000ff */
[----:B------:R-:W0:Y:S01]  /*10410*/  S2R R3, SR_SWINHI ;  /* 0x0000000000037919 */ /* 0x000e220000002f00 */
        /* <DEDUP_REMOVED lines=12> */
[----:B-1----:R-:W-:Y:S02]  /*104e0*/  MOV R20, R19 ;  /* 0x0000001300147202 */ /* 0x002fe40000000f00 */
[----:B0-----:R-:W-:-:S03]  /*104f0*/  MOV R21, R3 ;  /* 0x0000000300157202 */ /* 0x001fc60000000f00 */
[----:B----45:R-:W-:-:S04]  /*10500*/  IMAD.WIDE R152, R8, 0x2, R20 ;  /* 0x0000000208987825 */ /* 0x030fc800078e0214 */
        /* <DEDUP_REMOVED lines=162> */
[----:B0-----:R-:W-:-:S04]  /*10f30*/  IADD3 R3, P0, R152, 0xc060, RZ ;  /* 0x0000c06098037810 */ /* 0x001fc80007f1e0ff */
[----:B---3--:R-:W-:Y:S01]  /*10f40*/  LOP3.LUT R4, R3, 0x380, RZ, 0xc0, !PT ;  /* 0x0000038003047812 */ /* 0x008fe200078ec0ff */
[----:B------:R-:W-:Y:S01]  /*10f50*/  IMAD.X R153, RZ, RZ, R153, P0 ;  /* 0x000000ffff997224 */ /* 0x000fe200000e0699 */
[----:B------:R-:W-:Y:S02]  /*10f60*/  IADD3 R8, P0, R225, UR4, RZ ;  /* 0x00000004e1087c10 */ /* 0x000fe4000ff1e0ff */
[----:B------:R-:W-:Y:S02]  /*10f70*/  SHF.R.U64 R4, R4, 0x3, RZ ;  /* 0x0000000304047819 */ /* 0x000fe400000012ff */
[----:B------:R-:W-:Y:S02]  /*10f80*/  IADD3.X R9, R227, UR5, RZ, P0, !PT ;  /* 0x00000005e3097c10 */ /* 0x000fe400087fe4ff */
[----:B------:R-:W-:Y:S02]  /*10f90*/  LOP3.LUT R152, R4, R3, RZ, 0x3c, !PT ;  /* 0x0000000304987212 */ /* 0x000fe400078e3cff */
[----:B------:R-:W-:-:S02]  /*10fa0*/  MOV R4, RZ ;  /* 0x000000ff00047202 */ /* 0x000fc40000000f00 */
[----:B------:R-:W-:-:S05]  /*10fb0*/  MOV R152, R152 ;  /* 0x0000009800987202 */ /* 0x000fca0000000f00 */
[----:B------:R0:W-:Y:S01]  /*10fc0*/  STSM.16.M88.4 [R152], R12 ;  /* 0x0000000c98007844 */ /* 0x0001e20000000200 */
[----:B------:R-:W-:Y:S06]  /*10fd0*/  BAR.SYNC.DEFER_BLOCKING 0x1, 0x100 ;  /* 0x0044000000007b1d */ /* 0x000fec0000010000 */
[----:B------:R-:W5:Y:S01]  /*10fe0*/  @P1 LDG.E R4, desc[UR40][R8.64] ;  /* 0x0000002808041981 */ /* 0x000f62000c1e1900 */
[----:B------:R-:W-:-:S04]  /*10ff0*/  ISETP.NE.U32.AND P0, PT, RZ, UR6, PT ;  /* 0x00000006ff007c0c */ /* 0x000fc8000bf05070 */
[----:B------:R-:W-:Y:S01]  /*11000*/  ISETP.NE.AND.EX P0, PT, RZ, UR7, PT, P0 ;  /* 0x00000007ff007c0c */ /* 0x000fe2000bf05300 */
[----:B0-----:R-:W-:-:S12]  /*11010*/  IMAD.MOV.U32 R14, RZ, RZ, 0x9b8 ;  /* 0x000009b8ff0e7424 */ /* 0x001fd800078e00ff */
[----:B------:R-:W-:Y:S01]  /*11020*/  @P0 IADD3 R10, P2, R225, UR6, RZ ;  /* 0x00000006e10a0c10 */ /* 0x000fe2000ff5e0ff */
[----:B------:R-:W-:Y:S02]  /*11030*/  ULDC UR6, c[0x0][0xa88] ;  /* 0x0002a20000067ab9 */ /* 0x000fe40000000800 */
[----:B------:R-:W-:Y:S01]  /*11040*/  IMAD.U32 R3, RZ, RZ, UR6 ;  /* 0x00000006ff037e24 */ /* 0x000fe2000f8e00ff */
[----:B------:R-:W-:Y:S02]  /*11050*/  @P0 IADD3.X R11, R227, UR7, RZ, P2, !PT ;  /* 0x00000007e30b0c10 */ /* 0x000fe400097fe4ff */
[----:B------:R-:W-:-:S03]  /*11060*/  ISETP.GT.AND P2, PT, R223, 0x1, PT ;  /* 0x00000001df00780c */ /* 0x000fc60003f44270 */
[----:B------:R0:W5:Y:S01]  /*11070*/  @P0 LDG.E R3, desc[UR40][R10.64] ;  /* 0x000000280a030981 */ /* 0x000162000c1e1900 */
[----:B------:R-:W-:-:S04]  /*11080*/  SEL R14, R14, 0x978, P2 ;  /* 0x000009780e0e7807 */ /* 0x000fc80001000000 */
[----:B------:R1:W3:Y:S08]  /*11090*/  LDC.64 R12, c[0x0][R14+0x220] ;  /* 0x000088000e0c7b82 */ /* 0x0002f00000000a00 */
[----:B0-----:R1:W0:Y:S01]  /*110a0*/  LDC.64 R10, c[0x0][R14+0x218] ;  /* 0x000086000e0a7b82 */ /* 0x0012220000000a00 */
[----:B------:R-:W-:Y:S05]  /*110b0*/  @P0 BRA `(.L_x_13848) ;  /* 0x0000000000100947 */ /* 0x000fea0003800000 */
[----:B------:R-:W-:Y:S05]  /*110c0*/  @!P1 BRA `(.L_x_13848) ;  /* 0x00000000000c9947 */ /* 0x000fea0003800000 */
[----:B-----5:R-:W4:Y:S04]  /*110d0*/  LDG.E R3, desc[UR40][R8.64] ;  /* 0x0000002808037981 */ /* 0x020f28000c1e1900 */
[----:B------:R-:W4:Y:S02]  /*110e0*/  LDG.E R8, desc[UR40][R8.64+0x4] ;  /* 0x0000042808087981 */ /* 0x000f24000c1e1900 */
[----:B----4-:R-:W-:-:S07]  /*110f0*/  IMAD.IADD R3, R8, 0x1, -R3 ;  /* 0x0000000108037824 */ /* 0x010fce00078e0a03 */
.L_x_13848:
[----:B------:R-:W4:Y:S01]  /*11100*/  LDL.LU R15, [R1+0x64] ;  /* 0x00006400010f7983 */ /* 0x000f220000300800 */
[----:B------:R-:W2:Y:S01]  /*11110*/  LDC R156, c[0x0][0xbe8] ;  /* 0x0002fa00ff9c7b82 */ /* 0x000ea20000000800 */
[----:B------:R-:W-:Y:S02]  /*11120*/  ISETP.NE.U32.AND P0, PT, RZ, UR4, PT ;  /* 0x00000004ff007c0c */ /* 0x000fe4000bf05070 */
[----:B------:R-:W4:Y:S02]  /*11130*/  LDL R158, [R1+0x70] ;  /* 0x00007000019e7983 */ /* 0x000f240000100800 */
[----:B------:R-:W-:Y:S02]  /*11140*/  ISETP.NE.AND.EX P0, PT, RZ, UR5, PT, P0 ;  /* 0x00000005ff007c0c */ /* 0x000fe4000bf05300 */
[----:B------:R-:W4:Y:S01]  /*11150*/  LDL R157, [R1+0x68] ;  /* 0x00006800019d7983 */ /* 0x000f220000100800 */
[----:B------:R-:W1:Y:S01]  /*11160*/  LDC.64 R8, c[0x0][R14+0x228] ;  /* 0x00008a000e087b82 */ /* 0x000e620000000a00 */
[----:B------:R-:W-:Y:S01]  /*11170*/  SEL R224, R224, RZ, !P0 ;  /* 0x000000ffe0e07207 */ /* 0x000fe20004000000 */
[----:B0-----:R-:W-:-:S02]  /*11180*/  IMAD R153, R11, R222, RZ ;  /* 0x000000de0b997224 */ /* 0x001fc400078e02ff */
[----:B------:R-:W-:-:S04]  /*11190*/  IMAD.WIDE.U32 R10, R10, R222, RZ ;  /* 0x000000de0a0a7225 */ /* 0x000fc800078e00ff */
[----:B---3--:R-:W-:Y:S01]  /*111a0*/  IMAD R13, R13, R224, RZ ;  /* 0x000000e00d0d7224 */ /* 0x008fe200078e02ff */
[----:B--2---:R-:W-:Y:S01]  /*111b0*/  ISETP.NE.AND P1, PT, R156, 0x1, PT ;  /* 0x000000019c00780c */ /* 0x004fe20003f25270 */
[----:B------:R-:W-:-:S12]  /*111c0*/  IMAD.IADD R153, R11, 0x1, R153 ;  /* 0x000000010b997824 */ /* 0x000fd800078e0299 */
[----:B------:R-:W0:Y:S01]  /*111d0*/  @P1 LDC R11, c[0x0][0xbec] ;  /* 0x0002fb00ff0b1b82 */ /* 0x000e220000000800 */
[----:B------:R-:W-:-:S04]  /*111e0*/  IMAD.IADD R155, R218, 0x1, R210 ;  /* 0x00000001da9b7824 */ /* 0x000fc800078e02d2 */
[----:B0-----:R-:W-:-:S04]  /*111f0*/  @P1 IMAD.HI.U32 R11, R155, R11, RZ ;  /* 0x0000000b9b0b1227 */ /* 0x001fc800078e00ff */
[----:B-----5:R-:W-:Y:S01]  /*11200*/  IMAD R3, R3, R156, RZ ;  /* 0x0000009c03037224 */ /* 0x020fe200078e02ff */
[----:B----4-:R-:W-:-:S05]  /*11210*/  SEL R152, R15, RZ, !P0 ;  /* 0x000000ff0f987207 */ /* 0x010fca0004000000 */
[C---:B------:R-:W-:Y:S02]  /*11220*/  IMAD R152, R12.reuse, R152, R13 ;  /* 0x000000980c987224 */ /* 0x040fe400078e020d */
[----:B------:R-:W-:-:S03]  /*11230*/  IMAD.WIDE.U32 R12, R12, R224, RZ ;  /* 0x000000e00c0c7225 */ /* 0x000fc600078e00ff */
[----:B------:R-:W-:Y:S02]  /*11240*/  IADD3 R15, P0, P3, R12, R10, R4 ;  /* 0x0000000a0c0f7210 */ /* 0x000fe40007b1e004 */
[----:B------:R-:W0:Y:S01]  /*11250*/  @P1 LDC R10, c[0x0][0xbf0] ;  /* 0x0002fc00ff0a1b82 */ /* 0x000e220000000800 */
[----:B------:R-:W-:Y:S01]  /*11260*/  SEL R12, R231, RZ, P2 ;  /* 0x000000ffe70c7207 */ /* 0x000fe20001000000 */
[----:B------:R-:W-:-:S04]  /*11270*/  IMAD.IADD R152, R13, 0x1, R152 ;  /* 0x000000010d987824 */ /* 0x000fc800078e0298 */
[-C--:B-1----:R-:W-:Y:S02]  /*11280*/  IMAD R9, R9, R12.reuse, RZ ;  /* 0x0000000c09097224 */ /* 0x082fe400078e02ff */
[----:B------:R-:W-:Y:S01]  /*11290*/  IMAD.WIDE.U32 R12, R8, R12, RZ ;  /* 0x0000000c080c7225 */ /* 0x000fe200078e00ff */
[----:B------:R-:W-:-:S04]  /*112a0*/  SHF.R.S32.HI R8, RZ, 0x1f, R4 ;  /* 0x0000001fff087819 */ /* 0x000fc80000011404 */
[----:B------:R-:W-:Y:S01]  /*112b0*/  IADD3.X R152, R152, R153, R8, P0, P3 ;  /* 0x0000009998987210 */ /* 0x000fe200007e6408 */
[----:B------:R-:W-:Y:S01]  /*112c0*/  IMAD.MOV.U32 R153, RZ, RZ, R155 ;  /* 0x000000ffff997224 */ /* 0x000fe200078e009b */
[----:B0-----:R-:W-:Y:S02]  /*112d0*/  @P1 SHF.R.U32.HI R153, RZ, R10, R11 ;  /* 0x0000000aff991219 */ /* 0x001fe4000001160b */
[----:B------:R0:W1:Y:S02]  /*112e0*/  LDC.64 R10, c[0x0][R14+0x210] ;  /* 0x000084000e0a7b82 */ /* 0x0000640000000a00 */
[----:B------:R-:W-:-:S06]  /*112f0*/  IADD3 R12, P0, P3, R153, R15, R12 ;  /* 0x0000000f990c7210 */ /* 0x000fcc0007b1e00c */
[----:B0-----:R-:W0:Y:S01]  /*11300*/  LDC.64 R14, c[0x0][0xba8] ;  /* 0x0002ea00ff0e7b82 */ /* 0x001e220000000a00 */
[----:B------:R-:W-:Y:S01]  /*11310*/  IMAD.IADD R9, R13, 0x1, R9 ;  /* 0x000000010d097824 */ /* 0x000fe200078e0209 */
[----:B------:R-:W-:-:S04]  /*11320*/  SHF.R.S32.HI R13, RZ, 0x1f, R153 ;  /* 0x0000001fff0d7819 */ /* 0x000fc80000011499 */
[----:B------:R-:W-:Y:S01]  /*11330*/  IADD3.X R13, R13, R152, R9, P0, P3 ;  /* 0x000000980d0d7210 */ /* 0x000fe200007e6409 */
[----:B------:R-:W-:-:S04]  /*11340*/  IMAD.MOV R152, RZ, RZ, -R153 ;  /* 0x000000ffff987224 */ /* 0x000fc800078e0a99 */
[----:B------:R-:W-:Y:S01]  /*11350*/  IMAD R152, R156, R152, R155 ;  /* 0x000000989c987224 */ /* 0x000fe200078e029b */
[----:B0-----:R-:W0:Y:S08]  /*11360*/  @!P2 LDC R14, c[0x0][0xb50] ;  /* 0x0002d400ff0eab82 */ /* 0x001e300000000800 */
[----:B------:R-:W2:Y:S01]  /*11370*/  @!P2 LDC R15, c[0x0][0xb54] ;  /* 0x0002d500ff0fab82 */ /* 0x000ea20000000800 */
[----:B------:R-:W-:Y:S01]  /*11380*/  SHF.R.S32.HI R9, RZ, 0x1f, R152 ;  /* 0x0000001fff097819 */ /* 0x000fe20000011498 */
[----:B-1----:R-:W-:-:S02]  /*11390*/  IMAD R11, R11, R152, RZ ;  /* 0x000000980b0b7224 */ /* 0x002fc400078e02ff */
[----:B------:R-:W-:-:S04]  /*113a0*/  IMAD.WIDE.U32 R12, R10, R152, R12 ;  /* 0x000000980a0c7225 */ /* 0x000fc800078e000c */
[----:B------:R-:W-:Y:S01]  /*113b0*/  IMAD R9, R10, R9, R11 ;  /* 0x000000090a097224 */ /* 0x000fe200078e020b */
[----:B0-----:R-:W-:-:S03]  /*113c0*/  LEA R14, P0, R12, R14, 0x2 ;  /* 0x0000000e0c0e7211 */ /* 0x001fc600078010ff */
[----:B------:R-:W-:-:S05]  /*113d0*/  IMAD.IADD R9, R13, 0x1, R9 ;  /* 0x000000010d097824 */ /* 0x000fca00078e0209 */
[----:B--2---:R-:W-:Y:S01]  /*113e0*/  LEA.HI.X R9, R12, R15, R9, 0x2, P0 ;  /* 0x0000000f0c097211 */ /* 0x004fe200000f1409 */
[----:B------:R-:W-:Y:S01]  /*113f0*/  SHFL.IDX PT, R10, R14, RZ, 0x1c1f ;  /* 0x001c1fff0e0a7589 */ /* 0x000fe200000e0000 */
[----:B------:R-:W-:-:S03]  /*11400*/  IMAD.IADD R153, R158, 0x1, R210 ;  /* 0x000000019e997824 */ /* 0x000fc600078e02d2 */
[----:B------:R-:W0:Y:S04]  /*11410*/  SHFL.IDX PT, R11, R9, RZ, 0x1c1f ;  /* 0x001c1fff090b7589 */ /* 0x000e2800000e0000 */
[----:B------:R-:W-:Y:S04]  /*11420*/  SHFL.IDX PT, R12, R14, 0x1, 0x1c1f ;  /* 0x003c1f000e0c7f89 */ /* 0x000fe800000e0000 */
[----:B------:R-:W1:Y:S01]  /*11430*/  SHFL.IDX PT, R13, R9, 0x1, 0x1c1f ;  /* 0x003c1f00090d7f89 */ /* 0x000e6200000e0000 */
[----:B------:R-:W-:Y:S01]  /*11440*/  LOP3.LUT P0, RZ, R157, 0x3, RZ, 0xc0, !PT ;  /* 0x000000039dff7812 */ /* 0x000fe2000780c0ff */
[----:B------:R-:W-:-:S03]  /*11450*/  VIADD R152, R153, 0x8 ;  /* 0x0000000899987836 */ /* 0x000fc60000000000 */
[-C--:B------:R-:W-:Y:S02]  /*11460*/  ISETP.GE.OR P3, PT, R153, R3.reuse, P0 ;  /* 0x000000039900720c */ /* 0x080fe40000766670 */
[----:B------:R-:W-:-:S11]  /*11470*/  ISETP.GE.OR P0, PT, R152, R3, P0 ;  /* 0x000000039800720c */ /* 0x000fd60000706670 */
[----:B0-----:R0:W-:Y:S04]  /*11480*/  @!P3 ST.E desc[UR40][R10.64], R154 ;  /* 0x0000009a0a00b985 */ /* 0x0011e8000c101928 */
[----:B-1----:R0:W-:Y:S01]  /*11490*/  @!P0 ST.E desc[UR40][R12.64], R0 ;  /* 0x000000000c008985 */ /* 0x0021e2000c101928 */
        /* <DEDUP_REMOVED lines=81> */
[----:B------:R-:W-:Y:S02]  /*119b0*/  SHF.R.U64 R13, R13, 0x3, RZ ;  /* 0x000000030d0d7819 */ /* 0x000fe400000012ff */
[----:B------:R-:W-:Y:S02]  /*119c0*/  LOP3.LUT R9, R12, 0x380, RZ, 0xc0, !PT ;  /* 0x000003800c097812 */ /* 0x000fe400078ec0ff */
[----:B------:R-:W-:Y:S02]  /*119d0*/  SHF.R.U64 R68, R68, 0x3, RZ ;  /* 0x0000000344447819 */ /* 0x000fe400000012ff */
[----:B------:R-:W-:Y:S02]  /*119e0*/  SHF.R.U64 R72, R72, 0x3, RZ ;  /* 0x0000000348487819 */ /* 0x000fe400000012ff */
[----:B------:R-:W-:Y:S02]  /*119f0*/  SHF.R.U64 R76, R76, 0x3, RZ ;  /* 0x000000034c4c7819 */ /* 0x000fe400000012ff */
[----:B------:R-:W-:-:S02]  /*11a00*/  SHF.R.U64 R80, R80, 0x3, RZ ;  /* 0x0000000350507819 */ /* 0x000fc400000012ff */
        /* <DEDUP_REMOVED lines=11> */
[----:B------:R0:W5:Y:S01]  /*11ac0*/  LD.E.128 R24, desc[UR40][R20.64] ;  /* 0x0000002814187980 */ /* 0x000162000c101d00 */
[----:B------:R-:W-:Y:S01]  /*11ad0*/  IMAD R9, R8, UR4, RZ ;  /* 0x0000000408097c24 */ /* 0x000fe2000f8e02ff */
[----:B------:R-:W-:-:S02]  /*11ae0*/  LOP3.LUT R11, R11, 0xfffffff8, RZ, 0xc0, !PT ;  /* 0xfffffff80b0b7812 */ /* 0x000fc400078ec0ff */
[----:B------:R-:W5:Y:S01]  /*11af0*/  LD.E.128 R68, desc[UR40][R68.64] ;  /* 0x0000002844447980 */ /* 0x000f62000c101d00 */
[----:B------:R-:W-:-:S03]  /*11b00*/  IMAD R13, R4, UR5, R9 ;  /* 0x00000005040d7c24 */ /* 0x000fc6000f8e0209 */
[----:B------:R-:W5:Y:S01]  /*11b10*/  LD.E.128 R72, desc[UR40][R72.64] ;  /* 0x0000002848487980 */ /* 0x000f62000c101d00 */
[----:B0-----:R-:W0:Y:S01]  /*11b20*/  @P1 LDC R21, c[0x0][0xbf0] ;  /* 0x0002fc00ff151b82 */ /* 0x001e220000000800 */
[----:B------:R-:W-:Y:S01]  /*11b30*/  IMAD.WIDE.U32 R8, R4, UR4, RZ ;  /* 0x0000000404087c25 */ /* 0x000fe2000f8e00ff */
[----:B------:R-:W-:Y:S01]  /*11b40*/  ULDC.64 UR4, c[0x0][0xae8] ;  /* 0x0002ba0000047ab9 */ /* 0x000fe20000000a00 */
[----:B------:R-:W5:Y:S02]  /*11b50*/  LD.E.128 R76, desc[UR40][R76.64] ;  /* 0x000000284c4c7980 */ /* 0x000f64000c101d00 */
[----:B------:R-:W-:Y:S02]  /*11b60*/  IMAD.IADD R11, R0, 0x1, -R11 ;  /* 0x00000001000b7824 */ /* 0x000fe400078e0a0b */
[----:B------:R-:W-:Y:S01]  /*11b70*/  IMAD.IADD R9, R9, 0x1, R13 ;  /* 0x0000000109097824 */ /* 0x000fe200078e020d */
[----:B------:R-:W5:Y:S01]  /*11b80*/  LD.E.128 R80, desc[UR40][R80.64] ;  /* 0x0000002850507980 */ /* 0x000f62000c101d00 */
[----:B------:R-:W-:-:S02]  /*11b90*/  IMAD R11, R11, 0x20, R10 ;  /* 0x000000200b0b7824 */ /* 0x000fc400078e020a */
[----:B------:R-:W-:Y:S01]  /*11ba0*/  IMAD.WIDE.U32 R8, R222, UR4, R8 ;  /* 0x00000004de087c25 */ /* 0x000fe2000f8e0008 */
[----:B------:R-:W-:Y:S01]  /*11bb0*/  SHF.R.S32.HI R13, RZ, 0x1f, R224 ;  /* 0x0000001fff0d7819 */ /* 0x000fe200000114e0 */
[----:B------:R-:W5:Y:S02]  /*11bc0*/  LD.E.128 R84, desc[UR40][R84.64] ;  /* 0x0000002854547980 */ /* 0x000f64000c101d00 */
[----:B------:R-:W-:Y:S02]  /*11bd0*/  IMAD.IADD R12, R210, 0x1, R11 ;  /* 0x00000001d20c7824 */ /* 0x000fe400078e020b */
[----:B------:R-:W-:Y:S01]  /*11be0*/  IMAD R9, R222, UR5, R9 ;  /* 0x00000005de097c24 */ /* 0x000fe2000f8e0209 */
[----:B------:R-:W-:Y:S01]  /*11bf0*/  ULDC.64 UR4, c[0x0][0xaf0] ;  /* 0x0002bc0000047ab9 */ /* 0x000fe20000000a00 */
[----:B-1----:R-:W-:Y:S01]  /*11c00*/  @P1 IMAD.HI.U32 R0, R12, R15, RZ ;  /* 0x0000000f0c001227 */ /* 0x002fe200078e00ff */
[----:B------:R-:W-:Y:S01]  /*11c10*/  @!PT LDS RZ, [RZ] ;  /* 0x00000000fffff984 */ /* 0x000fe20000000800 */
[----:B------:R-:W-:Y:S01]  /*11c20*/  @!PT LDS RZ, [RZ] ;  /* 0x00000000fffff984 */ /* 0x000fe20000000800 */
[----:B------:R-:W-:Y:S01]  /*11c30*/  @!PT LDS RZ, [RZ] ;  /* 0x00000000fffff984 */ /* 0x000fe20000000800 */
[----:B------:R-:W-:Y:S01]  /*11c40*/  @!PT LDS RZ, [RZ] ;  /* 0x00000000fffff984 */ /* 0x000fe20000000800 */
[----:B------:R1:W-:Y:S06]  /*11c50*/  MEMBAR.ALL.CTA ;  /* 0x0000000000007992 */ /* 0x0003ec0000008000 */
[----:B-1----:R-:W1:Y:S01]  /*11c60*/  FENCE.VIEW.ASYNC.S ;  /* 0x00000000000073c6 */ /* 0x002e620000000000 */
[----:B------:R-:W-:-:S02]  /*11c70*/  IMAD R13, R13, UR4, RZ ;  /* 0x000000040d0d7c24 */ /* 0x000fc4000f8e02ff */
[----:B------:R-:W-:Y:S01]  /*11c80*/  IMAD.MOV.U32 R11, RZ, RZ, R12 ;  /* 0x000000ffff0b7224 */ /* 0x000fe200078e000c */
[----:B0-----:R-:W-:Y:S01]  /*11c90*/  @P1 SHF.R.U32.HI R11, RZ, R21, R0 ;  /* 0x00000015ff0b1219 */ /* 0x001fe20000011600 */
[C---:B------:R-:W-:Y:S02]  /*11ca0*/  IMAD R13, R224.reuse, UR5, R13 ;  /* 0x00000005e00d7c24 */ /* 0x040fe4000f8e020d */
[----:B------:R-:W-:Y:S01]  /*11cb0*/  IMAD.WIDE.U32 R8, R224, UR4, R8 ;  /* 0x00000004e0087c25 */ /* 0x000fe2000f8e0008 */
[----:B------:R-:W-:Y:S01]  /*11cc0*/  SHF.R.S32.HI R0, RZ, 0x1f, R11 ;  /* 0x0000001fff007819 */ /* 0x000fe2000001140b */
[----:B------:R-:W-:-:S03]  /*11cd0*/  ULDC.64 UR4, c[0x0][0xae0] ;  /* 0x0002b80000047ab9 */ /* 0x000fc60000000a00 */
[----:B------:R-:W-:Y:S01]  /*11ce0*/  IADD3 R9, R9, R13, RZ ;  /* 0x0000000d09097210 */ /* 0x000fe20007ffe0ff */
[----:B------:R-:W-:Y:S02]  /*11cf0*/  IMAD.MOV R13, RZ, RZ, -R11 ;  /* 0x000000ffff0d7224 */ /* 0x000fe400078e0a0b */
        /* <DEDUP_REMOVED lines=8> */
[----:B------:R-:W-:-:S04]  /*11d80*/  IMAD.WIDE.U32 R8, R13, UR4, R8 ;  /* 0x000000040d087c25 */ /* 0x000fc8000f8e0008 */
[----:B------:R-:W-:Y:S02]  /*11d90*/  VIADD R0, R19, 0x22820 ;  /* 0x0002282013007836 */ /* 0x000fe40000000000 */
[----:B------:R-:W-:Y:S01]  /*11da0*/  IMAD R13, R13, UR5, R4 ;  /* 0x000000050d0d7c24 */ /* 0x000fe2000f8e0204 */
[----:B------:R-:W-:Y:S02]  /*11db0*/  ULDC.64 UR4, c[0x0][0xa80] ;  /* 0x0002a00000047ab9 */ /* 0x000fe40000000a00 */
[----:B------:R-:W-:Y:S01]  /*11dc0*/  PRMT R0, RZ, 0x654, R0 ;  /* 0x00000654ff007816 */ /* 0x000fe20000000000 */
[----:B------:R-:W-:Y:S01]  /*11dd0*/  IMAD.IADD R9, R9, 0x1, R13 ;  /* 0x0000000109097824 */ /* 0x000fe200078e020d */
[C---:B------:R-:W-:Y:S01]  /*11de0*/  LEA R4, P0, R8.reuse, UR4, 0x1 ;  /* 0x0000000408047c11 */ /* 0x040fe2000f8008ff */
[----:B------:R-:W-:Y:S01]  /*11df0*/  UMOV UR4, 0xffffffff ;  /* 0xffffffff00047882 */ /* 0x000fe20000000000 */
[----:B-1----:R0:W-:Y:S02]  /*11e00*/  SYNCS.ARRIVE.TRANS64.RED.A1T0 RZ, [R0+URZ], RZ ;  /* 0x000000ff00ff79a7 */ /* 0x0021e4000810043f */
[----:B------:R-:W-:Y:S01]  /*11e10*/  LEA.HI.X R20, R8, UR5, R9, 0x1, P0 ;  /* 0x0000000508147c11 */ /* 0x000fe200080f0c09 */
[----:B------:R-:W-:Y:S08]  /*11e20*/  BRA.DIV UR4, `(.L_x_13850) ;  /* 0x000000ca04647947 */ /* 0x000ff0000b800000 */
[----:B0-----:R0:W1:Y:S04]  /*11e30*/  SHFL.IDX PT, R0, R20, RZ, 0x181f ;  /* 0x00181fff14007589 */ /* 0x00106800000e0000 */
[----:B------:R0:W2:Y:S02]  /*11e40*/  SHFL.IDX PT, R14, R4, RZ, 0x181f ;  /* 0x00181fff040e7589 */ /* 0x0000a400000e0000 */
.L_x_14076:
        /* <DEDUP_REMOVED lines=27> */
.L_x_13852:
[----:B------:R-:W-:Y:S05]  /*12000*/  BSYNC B1 ;  /* 0x0000000000017941 */ /* 0x000fea0003800000 */
.L_x_13851:
[----:B------:R-:W-:Y:S01]  /*12010*/  UMOV UR4, 0xffffffff ;  /* 0xffffffff00047882 */ /* 0x000fe20000000000 */
[----:B------:R-:W-:Y:S02]  /*12020*/  SHF.R.S32.HI R21, RZ, 0x1f, R89 ;  /* 0x0000001fff157819 */ /* 0x000fe40000011459 */
[----:B------:R-:W-:Y:S05]  /*12030*/  BRA.DIV UR4, `(.L_x_13853) ;  /* 0x000000ca04147947 */ /* 0x000fea000b800000 */
[----:B-1----:R1:W4:Y:S04]  /*12040*/  SHFL.IDX PT, R0, R20, 0x1, 0x181f ;  /* 0x00381f0014007f89 */ /* 0x00232800000e0000 */
[----:B--23--:R1:W2:Y:S02]  /*12050*/  SHFL.IDX PT, R14, R4, 0x1, 0x181f ;  /* 0x00381f00040e7f89 */ /* 0x00c2a400000e0000 */
.L_x_14080:
        /* <DEDUP_REMOVED lines=11> */
[----:B-----5:R-:W-:-:S03]  /*12110*/  SHF.R.S32.HI R24, RZ, 0x1f, R219 ;  /* 0x0000001fff187819 */ /* 0x020fc600000114db */
[CC--:B--2---:R-:W-:Y:S02]  /*12120*/  @!P3 LEA R8, P5, R209.reuse, R14.reuse, 0x1 ;  /* 0x0000000ed108b211 */ /* 0x0c4fe400078a08ff */
[C---:B------:R-:W-:Y:S02]  /*12130*/  @!P2 LEA R10, P4, R220.reuse, R14, 0x1 ;  /* 0x0000000edc0aa211 */ /* 0x040fe400078808ff */
        /* <DEDUP_REMOVED lines=10> */
.L_x_13855:
[----:B------:R-:W-:Y:S05]  /*121e0*/  BSYNC B1 ;  /* 0x0000000000017941 */ /* 0x000fea0003800000 */
.L_x_13854:
[----:B------:R-:W-:-:S03]  /*121f0*/  UMOV UR4, 0xffffffff ;  /* 0xffffffff00047882 */ /* 0x000fc60000000000 */
[----:B------:R-:W-:Y:S05]  /*12200*/  BRA.DIV UR4, `(.L_x_13856) ;  /* 0x000000c604e87947 */ /* 0x000fea000b800000 */
[----:B----4-:R4:W0:Y:S04]  /*12210*/  SHFL.IDX PT, R0, R20, 0x2, 0x181f ;  /* 0x00581f0014007f89 */ /* 0x01082800000e0000 */
[----:B--23--:R4:W2:Y:S02]  /*12220*/  SHFL.IDX PT, R14, R4, 0x2, 0x181f ;  /* 0x00581f00040e7f89 */ /* 0x00c8a400000e0000 */
.L_x_14084:
        /* <DEDUP_REMOVED lines=24> */
.L_x_13858:
[----:B------:R-:W-:Y:S05]  /*123b0*/  BSYNC B1 ;  /* 0x0000000000017941 */ /* 0x000fea0003800000 */
.L_x_13857:
[----:B------:R-:W-:-:S03]  /*123c0*/  UMOV UR4, 0xffffffff ;  /* 0xffffffff00047882 */ /* 0x000fc60000000000 */
[----:B------:R-:W-:Y:S05]  /*123d0*/  BRA.DIV UR4, `(.L_x_13859) ;  /* 0x000000c604bc7947 */ /* 0x000fea000b800000 */
[----:B0-----:R0:W0:Y:S04]  /*123e0*/  SHFL.IDX PT, R0, R20, 0x3, 0x181f ;  /* 0x00781f0014007f89 */ /* 0x00102800000e0000 */
[----:B--23--:R2:W3:Y:S02]  /*123f0*/  SHFL.IDX PT, R14, R4, 0x3, 0x181f ;  /* 0x00781f00040e7f89 */ /* 0x00c4e400000e0000 */
.L_x_14088:
[----:B-12-4-:R-:W-:-:S05]  /*12400*/  VIADD R4, R210, 0x60 ;  /* 0x00000060d2047836 */ /* 0x016fca0000000000 */
[----:B------:R-:W-:-:S13]  /*12410*/  ISETP.GE.AND P0, PT, R4, R3, PT ;  /* 0x000000030400720c */ /* 0x000fda0003f06270 */
[----:B------:R-:W-:Y:S05]  /*12420*/  @P0 BRA `(.L_x_13860) ;  /* 0x0000002c00b80947 */ /* 0x000fea0003800000 */
[----:B------:R-:W-:Y:S01]  /*12430*/  ULDC UR4, c[0x0][0xac8] ;  /* 0x0002b20000047ab9 */ /* 0x000fe20000000800 */
[----:B-----5:R-:W-:Y:S02]  /*12440*/  SHF.R.S32.HI R24, RZ, 0x1f, R209 ;  /* 0x0000001fff187819 */ /* 0x020fe400000114d1 */
[----:B------:R-:W-:Y:S02]  /*12450*/  ISETP.GE.AND P3, PT, R209, UR4, PT ;  /* 0x00000004d1007c0c */ /* 0x000fe4000bf66270 */
[----:B------:R-:W-:Y:S02]  /*12460*/  ISETP.GE.AND P4, PT, R220, UR4, PT ;  /* 0x00000004dc007c0c */ /* 0x000fe4000bf86270 */
[----:B------:R-:W-:Y:S02]  /*12470*/  ISETP.GE.AND P5, PT, R219, UR4, PT ;  /* 0x00000004db007c0c */ /* 0x000fe4000bfa6270 */
[----:B0-----:R-:W-:Y:S02]  /*12480*/  SHF.R.S32.HI R20, RZ, 0x1f, R220 ;  /* 0x0000001fff147819 */ /* 0x001fe400000114dc */
[----:B------:R-:W-:-:S05]  /*12490*/  SHF.R.S32.HI R15, RZ, 0x1f, R219 ;  /* 0x0000001fff0f7819 */ /* 0x000fca00000114db */
[-C--:B---3--:R-:W-:Y:S02]  /*124a0*/  @!P3 LEA R8, P0, R209, R14.reuse, 0x1 ;  /* 0x0000000ed108b211 */ /* 0x088fe400078008ff */
        /* <DEDUP_REMOVED lines=14> */
.L_x_13849:
[----:B0-----:R-:W0:Y:S01]  /*12590*/  @P1 LDC R10, c[0x0][0xbec] ;  /* 0x0002fb00ff0a1b82 */ /* 0x001e220000000800 */
[----:B------:R-:W-:Y:S01]  /*125a0*/  IMAD.MOV.U32 R0, RZ, RZ, R155 ;  /* 0x000000ffff007224 */ /* 0x000fe200078e009b */
[----:B------:R-:W-:Y:S01]  /*125b0*/  ULDC.64 UR4, c[0x0][0xb08] ;  /* 0x0002c20000047ab9 */ /* 0x000fe20000000a00 */
[----:B------:R-:W-:-:S05]  /*125c0*/  SHF.R.S32.HI R11, RZ, 0x1f, R224 ;  /* 0x0000001fff0b7819 */ /* 0x000fca00000114e0 */
[----:B------:R-:W1:Y:S01]  /*125d0*/  @P1 LDC R9, c[0x0][0xbf0] ;  /* 0x0002fc00ff091b82 */ /* 0x000e620000000800 */
[----:B0-----:R-:W-:-:S05]  /*125e0*/  @P1 IMAD.HI.U32 R10, R155, R10, RZ ;  /* 0x0000000a9b0a1227 */ /* 0x001fca00078e00ff */
[----:B-1----:R-:W-:Y:S01]  /*125f0*/  @P1 SHF.R.U32.HI R0, RZ, R9, R10 ;  /* 0x00000009ff001219 */ /* 0x002fe2000001160a */
[----:B------:R-:W-:-:S04]  /*12600*/  IMAD R9, R8, UR4, RZ ;  /* 0x0000000408097c24 */ /* 0x000fc8000f8e02ff */
[C---:B------:R-:W-:Y:S02]  /*12610*/  IMAD R10, R4.reuse, UR5, R9 ;  /* 0x00000005040a7c24 */ /* 0x040fe4000f8e0209 */
[----:B------:R-:W-:Y:S01]  /*12620*/  IMAD.WIDE.U32 R8, R4, UR4, RZ ;  /* 0x0000000404087c25 */ /* 0x000fe2000f8e00ff */
[----:B------:R-:W-:-:S03]  /*12630*/  ULDC.64 UR4, c[0x0][0xb38] ;  /* 0x0002ce0000047ab9 */ /* 0x000fc60000000a00 */
[----:B------:R-:W-:Y:S02]  /*12640*/  IMAD.IADD R9, R9, 0x1, R10 ;  /* 0x0000000109097824 */ /* 0x000fe400078e020a */
[----:B------:R-:W-:Y:S02]  /*12650*/  IMAD.MOV R4, RZ, RZ, -R0 ;  /* 0x000000ffff047224 */ /* 0x000fe400078e0a00 */
[----:B------:R-:W-:-:S04]  /*12660*/  IMAD.WIDE.U32 R8, R222, UR4, R8 ;  /* 0x00000004de087c25 */ /* 0x000fc8000f8e0008 */
[----:B------:R-:W-:Y:S01]  /*12670*/  IMAD R9, R222, UR5, R9 ;  /* 0x00000005de097c24 */ /* 0x000fe2000f8e0209 */
[----:B------:R-:W-:Y:S01]  /*12680*/  ULDC.64 UR4, c[0x0][0xb40] ;  /* 0x0002d00000047ab9 */ /* 0x000fe20000000a00 */
[----:B------:R-:W-:Y:S02]  /*12690*/  IMAD R4, R156, R4, R155 ;  /* 0x000000049c047224 */ /* 0x000fe400078e029b */
[----:B------:R-:W-:Y:S02]  /*126a0*/  IMAD R11, R11, UR4, RZ ;  /* 0x000000040b0b7c24 */ /* 0x000fe4000f8e02ff */
[----:B------:R-:W-:-:S04]  /*126b0*/  IMAD.WIDE.U32 R8, R224, UR4, R8 ;  /* 0x00000004e0087c25 */ /* 0x000fc8000f8e0008 */
        /* <DEDUP_REMOVED lines=27> */
.L_x_14091:
[----:B------:R-:W-:Y:S01]  /*12870*/  ISETP.GE.AND P0, PT, R153, R3, PT ;  /* 0x000000039900720c */ /* 0x000fe20003f06270 */
[----:B------:R-:W-:-:S12]  /*12880*/  BSSY B1, `(.L_x_13862) ;  /* 0x00000d7000017945 */ /* 0x000fd80003800000 */
[----:B------:R-:W-:Y:S05]  /*12890*/  @P0 BRA `(.L_x_13863) ;  /* 0x0000000c00540947 */ /* 0x000fea0003800000 */
[----:B------:R-:W-:Y:S01]  /*128a0*/  ULDC UR4, c[0x0][0xac8] ;  /* 0x0002b20000047ab9 */ /* 0x000fe20000000800 */
[C---:B------:R-:W-:Y:S01]  /*128b0*/  VIADD R13, R214.reuse, 0x8 ;  /* 0x00000008d60d7836 */ /* 0x040fe20000000000 */
[C---:B------:R-:W-:Y:S01]  /*128c0*/  ISETP.GE.AND P0, PT, R214.reuse, UR4, PT ;  /* 0x00000004d6007c0c */ /* 0x040fe2000bf06270 */
[C---:B------:R-:W-:Y:S01]  /*128d0*/  VIADD R11, R214.reuse, 0x10 ;  /* 0x00000010d60b7836 */ /* 0x040fe20000000000 */
[C---:B------:R-:W-:Y:S01]  /*128e0*/  IADD3 R15, R214.reuse, 0x38, RZ ;  /* 0x00000038d60f7810 */ /* 0x040fe20007ffe0ff */
[C---:B------:R-:W-:Y:S01]  /*128f0*/  VIADD R14, R214.reuse, 0x8 ;  /* 0x00000008d60e7836 */ /* 0x040fe20000000000 */
[----:B------:R-:W-:Y:S01]  /*12900*/  ISETP.GE.AND P1, PT, R13, UR4, PT ;  /* 0x000000040d007c0c */ /* 0x000fe2000bf26270 */
[C---:B------:R-:W-:Y:S01]  /*12910*/  VIADD R10, R214.reuse, 0x18 ;  /* 0x00000018d60a7836 */ /* 0x040fe20000000000 */
[----:B------:R-:W-:Y:S01]  /*12920*/  SHF.R.S32.HI R15, RZ, 0x1f, R15 ;  /* 0x0000001fff0f7819 */ /* 0x000fe2000001140f */
[C---:B------:R-:W-:Y:S01]  /*12930*/  VIADD R154, R214.reuse, 0x40 ;  /* 0x00000040d69a7836 */ /* 0x040fe20000000000 */
[----:B------:R-:W-:Y:S01]  /*12940*/  SHF.R.S32.HI R14, RZ, 0x1f, R14 ;  /* 0x0000001fff0e7819 */ /* 0x000fe2000001140e */
[----:B------:R-:W-:-:S04]  /*12950*/  VIADD R21, R214, 0x50 ;  /* 0x00000050d6157836 */ /* 0x000fc80000000000 */
[----:B--2---:R-:W-:Y:S02]  /*12960*/  @!P0 IMAD.MOV.U32 R8, RZ, RZ, R12 ;  /* 0x000000ffff088224 */ /* 0x004fe400078e000c */
[----:B-1----:R-:W-:Y:S02]  /*12970*/  @!P0 IMAD.MOV.U32 R9, RZ, RZ, R20 ;  /* 0x000000ffff098224 */ /* 0x002fe400078e0014 */
[----:B------:R-:W-:-:S05]  /*12980*/  @!P0 IMAD.WIDE R8, R214, 0x4, R8 ;  /* 0x00000004d6088825 */ /* 0x000fca00078e0208 */
        /* <DEDUP_REMOVED lines=13> */
[----:B-1----:R-:W-:Y:S01]  /*12a60*/  @!P0 LEA R8, P2, R11, R12, 0x2 ;  /* 0x0000000c0b088211 */ /* 0x002fe200078410ff */
[----:B------:R-:W-:-:S03]  /*12a70*/  VIADD R28, R214, 0xa0 ;  /* 0x000000a0d61c7836 */ /* 0x000fc60000000000 */
[----:B------:R-:W-:Y:S01]  /*12a80*/  @!P0 LEA.HI.X R9, R11, R20, R14, 0x2, P2 ;  /* 0x000000140b098211 */ /* 0x000fe200010f140e */
[C---:B------:R-:W-:Y:S01]  /*12a90*/  VIADD R14, R214.reuse, 0x18 ;  /* 0x00000018d60e7836 */ /* 0x040fe20000000000 */
[----:B------:R-:W-:Y:S01]  /*12aa0*/  SHF.R.S32.HI R28, RZ, 0x1f, R28 ;  /* 0x0000001fff1c7819 */ /* 0x000fe2000001141c */
        /* <DEDUP_REMOVED lines=21> */
[----:B------:R-:W-:Y:S01]  /*12c00*/  VIADD R11, R214, 0x30 ;  /* 0x00000030d60b7836 */ /* 0x000fe20000000000 */
[----:B------:R-:W-:Y:S01]  /*12c10*/  ISETP.GE.AND P0, PT, R154, UR4, PT ;  /* 0x000000049a007c0c */ /* 0x000fe2000bf06270 */
[----:B------:R-:W-:Y:S02]  /*12c20*/  VIADD R13, R214, 0x48 ;  /* 0x00000048d60d7836 */ /* 0x000fe40000000000 */
[----:B------:R1:W-:Y:S01]  /*12c30*/  @!P2 ST.E.64 desc[UR40][R8.64], R44 ;  /* 0x0000002c0800a985 */ /* 0x0003e2000c101b28 */
[----:B------:R-:W-:Y:S02]  /*12c40*/  SHF.R.S32.HI R11, RZ, 0x1f, R11 ;  /* 0x0000001fff0b7819 */ /* 0x000fe4000001140b */
[----:B-1----:R-:W-:-:S04]  /*12c50*/  @!P3 LEA R8, P2, R10, R12, 0x2 ;  /* 0x0000000c0a08b211 */ /* 0x002fc800078410ff */
[----:B------:R-:W-:Y:S02]  /*12c60*/  @!P3 LEA.HI.X R9, R10, R20, R11, 0x2, P2 ;  /* 0x000000140a09b211 */ /* 0x000fe400010f140b */
        /* <DEDUP_REMOVED lines=107> */
[----:B------:R-:W-:Y:S02]  /*13320*/  ISETP.GE.AND P3, PT, R13, UR4, PT ;  /* 0x000000040d007c0c */ /* 0x000fe4000bf66270 */
[C---:B--2---:R-:W-:Y:S01]  /*13330*/  @!P1 LEA R10, P5, R15.reuse, R12, 0x2 ;  /* 0x0000000c0f0a9211 */ /* 0x044fe200078a10ff */
[----:B------:R1:W-:Y:S01]  /*13340*/  @!P4 ST.E.64 desc[UR40][R8.64], R112 ;  /* 0x000000700800c985 */ /* 0x0003e2000c101b28 */
[C---:B------:R-:W-:Y:S02]  /*13350*/  IADD3 R25, R214.reuse, 0xc8, RZ ;  /* 0x000000c8d6197810 */ /* 0x040fe40007ffe0ff */
[----:B------:R-:W-:Y:S01]  /*13360*/  @!P1 LEA.HI.X R11, R15, R20, R21, 0x2, P5 ;  /* 0x000000140f0b9211 */ /* 0x000fe200028f1415 */
[C---:B------:R-:W-:Y:S01]  /*13370*/  VIADD R15, R214.reuse, 0xc0 ;  /* 0x000000c0d60f7836 */ /* 0x040fe20000000000 */
[----:B------:R-:W-:Y:S01]  /*13380*/  SHF.R.S32.HI R25, RZ, 0x1f, R25 ;  /* 0x0000001fff197819 */ /* 0x000fe20000011419 */
[----:B------:R-:W-:-:S02]  /*13390*/  VIADD R21, R214, 0xd0 ;  /* 0x000000d0d6157836 */ /* 0x000fc40000000000 */
[----:B------:R2:W-:Y:S01]  /*133a0*/  @!P1 ST.E.64 desc[UR40][R10.64], R116 ;  /* 0x000000740a009985 */ /* 0x0005e2000c101b28 */
[----:B------:R-:W-:Y:S02]  /*133b0*/  SHF.R.S32.HI R15, RZ, 0x1f, R15 ;  /* 0x0000001fff0f7819 */ /* 0x000fe4000001140f */
[----:B------:R-:W-:Y:S02]  /*133c0*/  ISETP.GE.AND P1, PT, R237, UR4, PT ;  /* 0x00000004ed007c0c */ /* 0x000fe4000bf26270 */
[----:B------:R-:W-:Y:S02]  /*133d0*/  SHF.R.S32.HI R21, RZ, 0x1f, R21 ;  /* 0x0000001fff157819 */ /* 0x000fe40000011415 */
[----:B-1----:R-:W-:-:S04]  /*133e0*/  @!P0 LEA R8, P4, R14, R12, 0x2 ;  /* 0x0000000c0e088211 */ /* 0x002fc800078810ff */
[----:B------:R-:W-:Y:S02]  /*133f0*/  @!P0 LEA.HI.X R9, R14, R20, R15, 0x2, P4 ;  /* 0x000000140e098211 */ /* 0x000fe400020f140f */
        /* <DEDUP_REMOVED lines=14> */
[----:B------:R-:W-:Y:S02]  /*134e0*/  @!P1 LEA.HI.X R9, R237, R20, R13, 0x2, P5 ;  /* 0x00000014ed099211 */ /* 0x000fe400028f140d */
[----:B------:R-:W-:Y:S02]  /*134f0*/  SHF.R.S32.HI R13, RZ, 0x1f, R236 ;  /* 0x0000001fff0d7819 */ /* 0x000fe400000114ec */
[C---:B--2---:R-:W-:Y:S01]  /*13500*/  @!P0 LEA R10, P5, R236.reuse, R12, 0x2 ;  /* 0x0000000cec0a8211 */ /* 0x044fe200078a10ff */
[----:B------:R1:W-:Y:S01]  /*13510*/  @!P1 ST.E.64 desc[UR40][R8.64], R132 ;  /* 0x0000008408009985 */ /* 0x0003e2000c101b28 */
[----:B------:R-:W-:Y:S02]  /*13520*/  SHF.R.S32.HI R21, RZ, 0x1f, R233 ;  /* 0x0000001fff157819 */ /* 0x000fe400000114e9 */
[----:B------:R-:W-:Y:S02]  /*13530*/  @!P0 LEA.HI.X R11, R236, R20, R13, 0x2, P5 ;  /* 0x00000014ec0b8211 */ /* 0x000fe400028f140d */
[----:B---3--:R-:W-:-:S02]  /*13540*/  @!P4 LEA R14, P1, R235, R12, 0x2 ;  /* 0x0000000ceb0ec211 */ /* 0x008fc400078210ff */
[----:B------:R-:W-:Y:S01]  /*13550*/  SHF.R.S32.HI R13, RZ, 0x1f, R235 ;  /* 0x0000001fff0d7819 */ /* 0x000fe200000114eb */
[----:B------:R3:W-:Y:S03]  /*13560*/  @!P0 ST.E.64 desc[UR40][R10.64], R136 ;  /* 0x000000880a008985 */ /* 0x0007e6000c101b28 */
[----:B------:R-:W-:Y:S02]  /*13570*/  @!P4 LEA.HI.X R15, R235, R20, R13, 0x2, P1 ;  /* 0x00000014eb0fc211 */ /* 0x000fe400008f140d */
[CC--:B-1----:R-:W-:Y:S02]  /*13580*/  @!P2 LEA R8, P5, R234.reuse, R12.reuse, 0x2 ;  /* 0x0000000cea08a211 */ /* 0x0c2fe400078a10ff */
[----:B------:R-:W-:Y:S01]  /*13590*/  @!P3 LEA R12, P1, R233, R12, 0x2 ;  /* 0x0000000ce90cb211 */ /* 0x000fe200078210ff */
[----:B------:R3:W-:Y:S01]  /*135a0*/  @!P4 ST.E.64 desc[UR40][R14.64], R140 ;  /* 0x0000008c0e00c985 */ /* 0x0007e2000c101b28 */
[----:B------:R-:W-:-:S02]  /*135b0*/  @!P2 LEA.HI.X R9, R234, R20, R24, 0x2, P5 ;  /* 0x00000014ea09a211 */ /* 0x000fc400028f1418 */
[----:B------:R-:W-:-:S03]  /*135c0*/  @!P3 LEA.HI.X R13, R233, R20, R21, 0x2, P1 ;  /* 0x00000014e90db211 */ /* 0x000fc600008f1415 */
[----:B------:R3:W-:Y:S04]  /*135d0*/  @!P2 ST.E.64 desc[UR40][R8.64], R144 ;  /* 0x000000900800a985 */ /* 0x0007e8000c101b28 */
[----:B------:R3:W-:Y:S02]  /*135e0*/  @!P3 ST.E.64 desc[UR40][R12.64], R148 ;  /* 0x000000940c00b985 */ /* 0x0007e4000c101b28 */
.L_x_13863:
[----:B------:R-:W-:Y:S05]  /*135f0*/  BSYNC B1 ;  /* 0x0000000000017941 */ /* 0x000fea0003800000 */
.L_x_13862:
[----:B------:R-:W-:-:S03]  /*13600*/  UMOV UR4, 0xffffffff ;  /* 0xffffffff00047882 */ /* 0x000fc60000000000 */
[----:B------:R-:W-:Y:S05]  /*13610*/  BRA.DIV UR4, `(.L_x_13864) ;  /* 0x000000b604ac7947 */ /* 0x000fea000b800000 */
[----:B0-----:R-:W0:Y:S04]  /*13620*/  SHFL.IDX PT, R4, R4, 0x1, 0x1c1f ;  /* 0x003c1f0004047f89 */ /* 0x001e2800000e0000 */
[----:B------:R-:W4:Y:S02]  /*13630*/  SHFL.IDX PT, R0, R0, 0x1, 0x1c1f ;  /* 0x003c1f0000007f89 */ /* 0x000f2400000e0000 */
.L_x_14095:
[----:B------:R-:W-:-:S13]  /*13640*/  ISETP.GE.AND P0, PT, R152, R3, PT ;  /* 0x000000039800720c */ /* 0x000fda0003f06270 */
[----:B------:R-:W-:Y:S05]  /*13650*/  @P0 BRA `(.L_x_13860) ;  /* 0x0000001c002c0947 */ /* 0x000fea0003800000 */
[----:B------:R-:W-:Y:S01]  /*13660*/  ULDC UR4, c[0x0][0xac8] ;  /* 0x0002b20000047ab9 */ /* 0x000fe20000000800 */
[C---:B---3--:R-:W-:Y:S01]  /*13670*/  VIADD R15, R214.reuse, 0x8 ;  /* 0x00000008d60f7836 */ /* 0x048fe20000000000 */
[C---:B------:R-:W-:Y:S01]  /*13680*/  ISETP.GE.AND P2, PT, R214.reuse, UR4, PT ;  /* 0x00000004d6007c0c */ /* 0x040fe2000bf46270 */
[C---:B--2---:R-:W-:Y:S02]  /*13690*/  VIADD R12, R214.reuse, 0x10 ;  /* 0x00000010d60c7836 */ /* 0x044fe40000000000 */
[C---:B-1----:R-:W-:Y:S01]  /*136a0*/  VIADD R20, R214.reuse, 0x18 ;  /* 0x00000018d6147836 */ /* 0x042fe20000000000 */
[----:B------:R-:W-:Y:S01]  /*136b0*/  ISETP.GE.AND P3, PT, R15, UR4, PT ;  /* 0x000000040f007c0c */ /* 0x000fe2000bf66270 */
[----:B------:R-:W-:Y:S01]  /*136c0*/  VIADD R21, R214, 0x8 ;  /* 0x00000008d6157836 */ /* 0x000fe20000000000 */
[----:B------:R-:W-:Y:S01]  /*136d0*/  ISETP.GE.AND P1, PT, R12, UR4, PT ;  /* 0x000000040c007c0c */ /* 0x000fe2000bf26270 */
[----:B------:R-:W-:Y:S01]  /*136e0*/  VIADD R13, R214, 0x20 ;  /* 0x00000020d60d7836 */ /* 0x000fe20000000000 */
[----:B------:R-:W-:Y:S01]  /*136f0*/  ISETP.GE.AND P0, PT, R20, UR4, PT ;  /* 0x0000000414007c0c */ /* 0x000fe2000bf06270 */
[C---:B------:R-:W-:Y:S01]  /*13700*/  VIADD R14, R214.reuse, 0x10 ;  /* 0x00000010d60e7836 */ /* 0x040fe20000000000 */
[----:B------:R-:W-:Y:S01]  /*13710*/  SHF.R.S32.HI R21, RZ, 0x1f, R21 ;  /* 0x0000001fff157819 */ /* 0x000fe20000011415 */
[----:B------:R-:W-:-:S02]  /*13720*/  VIADD R29, R214, 0x68 ;  /* 0x00000068d61d7836 */ /* 0x000fc40000000000 */
[----:B----4-:R-:W-:Y:S01]  /*13730*/  @!P2 IMAD.MOV.U32 R8, RZ, RZ, R0 ;  /* 0x000000ffff08a224 */ /* 0x010fe200078e0000 */
[----:B------:R-:W-:Y:S01]  /*13740*/  SHF.R.S32.HI R14, RZ, 0x1f, R14 ;  /* 0x0000001fff0e7819 */ /* 0x000fe2000001140e */
[----:B0-----:R-:W-:Y:S02]  /*13750*/  @!P2 IMAD.MOV.U32 R9, RZ, RZ, R4 ;  /* 0x000000ffff09a224 */ /* 0x001fe400078e0004 */
[C---:B------:R-:W-:Y:S01]  /*13760*/  @!P3 LEA R10, P4, R15.reuse, R0, 0x2 ;  /* 0x000000000f0ab211 */ /* 0x040fe200078810ff */
[C---:B------:R-:W-:Y:S02]  /*13770*/  VIADD R24, R214.reuse, 0x70 ;  /* 0x00000070d6187836 */ /* 0x040fe40000000000 */
[----:B------:R-:W-:Y:S01]  /*13780*/  @!P2 IMAD.WIDE R8, R214, 0x4, R8 ;  /* 0x00000004d608a825 */ /* 0x000fe200078e0208 */
[----:B------:R-:W-:-:S03]  /*13790*/  @!P3 LEA.HI.X R11, R15, R4, R21, 0x2, P4 ;  /* 0x000000040f0bb211 */ /* 0x000fc600020f1415 */
[C---:B------:R-:W-:Y:S01]  /*137a0*/  VIADD R15, R214.reuse, 0x28 ;  /* 0x00000028d60f7836 */ /* 0x040fe20000000000 */
[----:B------:R0:W-:Y:S01]  /*137b0*/  @!P2 ST.E.64 desc[UR40][R8.64], R26 ;  /* 0x0000001a0800a985 */ /* 0x0001e2000c101b28 */
[----:B------:R-:W-:Y:S01]  /*137c0*/  ISETP.GE.AND P2, PT, R13, UR4, PT ;  /* 0x000000040d007c0c */ /* 0x000fe2000bf46270 */
[C---:B------:R-:W-:Y:S02]  /*137d0*/  VIADD R21, R214.reuse, 0x18 ;  /* 0x00000018d6157836 */ /* 0x040fe40000000000 */
        /* <DEDUP_REMOVED lines=8> */
[----:B0-----:R-:W-:Y:S01]  /*13860*/  @!P1 LEA R8, P5, R12, R0, 0x2 ;  /* 0x000000000c089211 */ /* 0x001fe200078a10ff */
[----:B------:R-:W-:-:S03]  /*13870*/  VIADD R36, R214, 0x98 ;  /* 0x00000098d6247836 */ /* 0x000fc60000000000 */
[----:B------:R-:W-:Y:S02]  /*13880*/  SHF.R.S32.HI R28, RZ, 0x1f, R28 ;  /* 0x0000001fff1c7819 */ /* 0x000fe4000001141c */
[----:B------:R-:W-:Y:S01]  /*13890*/  @!P1 LEA.HI.X R9, R12, R4, R14, 0x2, P5 ;  /* 0x000000040c099211 */ /* 0x000fe200028f140e */
[----:B------:R-:W-:Y:S01]  /*138a0*/  VIADD R12, R214, 0x30 ;  /* 0x00000030d60c7836 */ /* 0x000fe20000000000 */
        /* <DEDUP_REMOVED lines=55> */
[----:B------:R-:W-:Y:S02]  /*13c20*/  @!P1 LEA.HI.X R9, R12, R4, R13, 0x2, P5 ;  /* 0x000000040c099211 */ /* 0x000fe400028f140d */
[----:B------:R-:W-:Y:S02]  /*13c30*/  SHF.R.S32.HI R15, RZ, 0x1f, R15 ;  /* 0x0000001fff0f7819 */ /* 0x000fe4000001140f */
[-C--:B------:R-:W-:Y:S01]  /*13c40*/  @!P2 LEA R12, P5, R14, R0.reuse, 0x2 ;  /* 0x000000000e0ca211 */ /* 0x080fe200078a10ff */
[----:B------:R0:W-:Y:S01]  /*13c50*/  @!P1 ST.E.64 desc[UR40][R8.64], R66 ;  /* 0x0000004208009985 */ /* 0x0001e2000c101b28 */
[----:B------:R-:W-:Y:S02]  /*13c60*/  ISETP.GE.AND P1, PT, R24, UR4, PT ;  /* 0x0000000418007c0c */ /* 0x000fe4000bf26270 */
[----:B-1----:R-:W-:Y:S02]  /*13c70*/  @!P0 LEA R10, P4, R20, R0, 0x2 ;  /* 0x00000000140a8211 */ /* 0x002fe400078810ff */
[----:B------:R-:W-:-:S02]  /*13c80*/  @!P2 LEA.HI.X R13, R14, R4, R15, 0x2, P5 ;  /* 0x000000040e0da211 */ /* 0x000fc400028f140f */
[----:B------:R-:W-:Y:S02]  /*13c90*/  @!P0 LEA.HI.X R11, R20, R4, R21, 0x2, P4 ;  /* 0x00000004140b8211 */ /* 0x000fe400020f1415 */
[----:B------:R-:W-:-:S03]  /*13ca0*/  @!P3 LEA R14, P4, R29, R0, 0x2 ;  /* 0x000000001d0eb211 */ /* 0x000fc600078810ff */
[----:B------:R1:W-:Y:S01]  /*13cb0*/  @!P0 ST.E.64 desc[UR40][R10.64], R70 ;  /* 0x000000460a008985 */ /* 0x0003e2000c101b28 */
[----:B------:R-:W-:Y:S02]  /*13cc0*/  ISETP.GE.AND P0, PT, R32, UR4, PT ;  /* 0x0000000420007c0c */ /* 0x000fe4000bf06270 */
[----:B------:R-:W-:Y:S01]  /*13cd0*/  @!P1 LEA R20, P5, R24, R0, 0x2 ;  /* 0x0000000018149211 */ /* 0x000fe200078a10ff */
[----:B------:R2:W-:Y:S01]  /*13ce0*/  @!P2 ST.E.64 desc[UR40][R12.64], R74 ;  /* 0x0000004a0c00a985 */ /* 0x0005e2000c101b28 */
[----:B------:R-:W-:Y:S02]  /*13cf0*/  ISETP.GE.AND P2, PT, R25, UR4, PT ;  /* 0x0000000419007c0c */ /* 0x000fe4000bf46270 */
[-C--:B------:R-:W-:Y:S01]  /*13d00*/  @!P3 LEA.HI.X R15, R29, R4.reuse, R33, 0x2, P4 ;  /* 0x000000041d0fb211 */ /* 0x080fe200020f1421 */
[----:B------:R-:W-:Y:S01]  /*13d10*/  VIADD R29, R214, 0x88 ;  /* 0x00000088d61d7836 */ /* 0x000fe20000000000 */
[----:B------:R-:W-:Y:S01]  /*13d20*/  @!P1 LEA.HI.X R21, R24, R4, R28, 0x2, P5 ;  /* 0x0000000418159211 */ /* 0x000fe200028f141c */
[C---:B------:R-:W-:Y:S01]  /*13d30*/  VIADD R33, R214.reuse, 0x78 ;  /* 0x00000078d6217836 */ /* 0x040fe20000000000 */
[C---:B------:R-:W-:Y:S01]  /*13d40*/  IADD3 R24, R214.reuse, 0x90, RZ ;  /* 0x00000090d6187810 */ /* 0x040fe20007ffe0ff */
[----:B------:R3:W-:Y:S01]  /*13d50*/  @!P3 ST.E.64 desc[UR40][R14.64], R78 ;  /* 0x0000004e0e00b985 */ /* 0x0007e2000c101b28 */
[----:B------:R-:W-:Y:S01]  /*13d60*/  VIADD R28, R214, 0x80 ;  /* 0x00000080d61c7836 */ /* 0x000fe20000000000 */
[----:B------:R-:W-:-:S02]  /*13d70*/  ISETP.GE.AND P3, PT, R29, UR4, PT ;  /* 0x000000041d007c0c */ /* 0x000fc4000bf66270 */
[----:B------:R4:W-:Y:S01]  /*13d80*/  @!P1 ST.E.64 desc[UR40][R20.64], R82 ;  /* 0x0000005214009985 */ /* 0x0009e2000c101b28 */
[----:B------:R-:W-:Y:S02]  /*13d90*/  ISETP.GE.AND P1, PT, R24, UR4, PT ;  /* 0x0000000418007c0c */ /* 0x000fe4000bf26270 */
[CC--:B0-----:R-:W-:Y:S02]  /*13da0*/  @!P0 LEA R8, P4, R32.reuse, R0.reuse, 0x2 ;  /* 0x0000000020088211 */ /* 0x0c1fe400078810ff */
[----:B------:R-:W-:Y:S02]  /*13db0*/  SHF.R.S32.HI R33, RZ, 0x1f, R33 ;  /* 0x0000001fff217819 */ /* 0x000fe40000011421 */
[----:B------:R-:W-:Y:S02]  /*13dc0*/  SHF.R.S32.HI R28, RZ, 0x1f, R28 ;  /* 0x0000001fff1c7819 */ /* 0x000fe4000001141c */
[C---:B-1----:R-:W-:Y:S02]  /*13dd0*/  @!P2 LEA R10, P5, R25.reuse, R0, 0x2 ;  /* 0x00000000190aa211 */ /* 0x042fe400078a10ff */
[-C--:B------:R-:W-:Y:S01]  /*13de0*/  @!P0 LEA.HI.X R9, R32, R4.reuse, R33, 0x2, P4 ;  /* 0x0000000420098211 */ /* 0x080fe200020f1421 */
[C---:B------:R-:W-:Y:S01]  /*13df0*/  VIADD R32, R214.reuse, 0x98 ;  /* 0x00000098d6207836 */ /* 0x040fe20000000000 */
[----:B------:R-:W-:Y:S01]  /*13e00*/  @!P2 LEA.HI.X R11, R25, R4, R28, 0x2, P5 ;  /* 0x00000004190ba211 */ /* 0x000fe200028f141c */
[C---:B------:R-:W-:Y:S01]  /*13e10*/  VIADD R33, R214.reuse, 0x88 ;  /* 0x00000088d6217836 */ /* 0x040fe20000000000 */
[----:B--2---:R-:W-:Y:S01]  /*13e20*/  @!P3 LEA R12, P4, R29, R0, 0x2 ;  /* 0x000000001d0cb211 */ /* 0x004fe200078810ff */
[C---:B------:R-:W-:Y:S01]  /*13e30*/  VIADD R28, R214.reuse, 0x90 ;  /* 0x00000090d61c7836 */ /* 0x040fe20000000000 */
[----:B------:R0:W-:Y:S01]  /*13e40*/  @!P0 ST.E.64 desc[UR40][R8.64], R86 ;  /* 0x0000005608008985 */ /* 0x0001e2000c101b28 */
[----:B------:R-:W-:Y:S01]  /*13e50*/  VIADD R25, R214, 0xa0 ;  /* 0x000000a0d6197836 */ /* 0x000fe20000000000 */
[----:B------:R-:W-:-:S02]  /*13e60*/  ISETP.GE.AND P0, PT, R32, UR4, PT ;  /* 0x0000000420007c0c */ /* 0x000fc4000bf06270 */
[----:B------:R-:W-:Y:S01]  /*13e70*/  SHF.R.S32.HI R33, RZ, 0x1f, R33 ;  /* 0x0000001fff217819 */ /* 0x000fe20000011421 */
[----:B------:R1:W-:Y:S01]  /*13e80*/  @!P2 ST.E.64 desc[UR40][R10.64], R90 ;  /* 0x0000005a0a00a985 */ /* 0x0003e2000c101b28 */
[----:B------:R-:W-:Y:S02]  /*13e90*/  SHF.R.S32.HI R28, RZ, 0x1f, R28 ;  /* 0x0000001fff1c7819 */ /* 0x000fe4000001141c */
[----:B---3--:R-:W-:Y:S02]  /*13ea0*/  @!P1 LEA R14, P5, R24, R0, 0x2 ;  /* 0x00000000180e9211 */ /* 0x008fe400078a10ff */
[----:B------:R-:W-:Y:S02]  /*13eb0*/  ISETP.GE.AND P2, PT, R25, UR4, PT ;  /* 0x0000000419007c0c */ /* 0x000fe4000bf46270 */
[-C--:B------:R-:W-:Y:S01]  /*13ec0*/  @!P3 LEA.HI.X R13, R29, R4.reuse, R33, 0x2, P4 ;  /* 0x000000041d0db211 */ /* 0x080fe200020f1421 */
[----:B------:R-:W-:Y:S01]  /*13ed0*/  VIADD R33, R214, 0xa8 ;  /* 0x000000a8d6217836 */ /* 0x000fe20000000000 */
[----:B------:R-:W-:Y:S01]  /*13ee0*/  @!P1 LEA.HI.X R15, R24, R4, R28, 0x2, P5 ;  /* 0x00000004180f9211 */ /* 0x000fe200028f141c */
[----:B------:R-:W-:Y:S01]  /*13ef0*/  VIADD R24, R214, 0xb0 ;  /* 0x000000b0d6187836 */ /* 0x000fe20000000000 */
[-C--:B----4-:R-:W-:Y:S01]  /*13f00*/  @!P0 LEA R20, P5, R32, R0.reuse, 0x2 ;  /* 0x0000000020148211 */ /* 0x090fe200078a10ff */
[----:B------:R2:W-:Y:S01]  /*13f10*/  @!P3 ST.E.64 desc[UR40][R12.64], R94 ;  /* 0x0000005e0c00b985 */ /* 0x0005e2000c101b28 */
[----:B------:R-:W-:Y:S01]  /*13f20*/  ISETP.GE.AND P4, PT, R33, UR4, PT ;  /* 0x0000000421007c0c */ /* 0x000fe2000bf86270 */
[----:B------:R-:W-:Y:S01]  /*13f30*/  VIADD R29, R214, 0xa0 ;  /* 0x000000a0d61d7836 */ /* 0x000fe20000000000 */
[----:B------:R-:W-:Y:S01]  /*13f40*/  ISETP.GE.AND P3, PT, R24, UR4, PT ;  /* 0x0000000418007c0c */ /* 0x000fe2000bf66270 */
[----:B------:R3:W-:Y:S01]  /*13f50*/  @!P1 ST.E.64 desc[UR40][R14.64], R98 ;  /* 0x000000620e009985 */ /* 0x0007e2000c101b28 */
[----:B------:R-:W-:Y:S01]  /*13f60*/  VIADD R28, R214, 0xb8 ;  /* 0x000000b8d61c7836 */ /* 0x000fe20000000000 */
[----:B0-----:R-:W-:-:S02]  /*13f70*/  @!P2 LEA R8, P1, R25, R0, 0x2 ;  /* 0x000000001908a211 */ /* 0x001fc400078210ff */
[----:B------:R-:W-:Y:S02]  /*13f80*/  SHF.R.S32.HI R29, RZ, 0x1f, R29 ;  /* 0x0000001fff1d7819 */ /* 0x000fe4000001141d */
[-C--:B------:R-:W-:Y:S01]  /*13f90*/  @!P0 LEA.HI.X R21, R32, R4.reuse, R36, 0x2, P5 ;  /* 0x0000000420158211 */ /* 0x080fe200028f1424 */
[C---:B------:R-:W-:Y:S01]  /*13fa0*/  VIADD R36, R214.reuse, 0xa8 ;  /* 0x000000a8d6247836 */ /* 0x040fe20000000000 */
[----:B------:R-:W-:Y:S01]  /*13fb0*/  @!P2 LEA.HI.X R9, R25, R4, R29, 0x2, P1 ;  /* 0x000000041909a211 */ /* 0x000fe200008f141d */
[----:B------:R-:W-:Y:S01]  /*13fc0*/  VIADD R32, R214, 0xb0 ;  /* 0x000000b0d6207836 */ /* 0x000fe20000000000 */
[----:B------:R-:W-:Y:S01]  /*13fd0*/  ISETP.GE.AND P1, PT, R28, UR4, PT ;  /* 0x000000041c007c0c */ /* 0x000fe2000bf26270 */
[----:B------:R-:W-:Y:S01]  /*13fe0*/  @!P0 ST.E.64 desc[UR40][R20.64], R102 ;  /* 0x0000006614008985 */ /* 0x000fe2000c101b28 */
[-C--:B-1----:R-:W-:Y:S01]  /*13ff0*/  @!P4 LEA R10, P0, R33, R0.reuse, 0x2 ;  /* 0x00000000210ac211 */ /* 0x082fe200078010ff */
[C---:B------:R-:W-:Y:S01]  /*14000*/  VIADD R25, R214.reuse, 0xc8 ;  /* 0x000000c8d6197836 */ /* 0x040fe20000000000 */
[----:B------:R-:W-:Y:S01]  /*14010*/  SHF.R.S32.HI R36, RZ, 0x1f, R36 ;  /* 0x0000001fff247819 */ /* 0x000fe20000011424 */
[----:B------:R-:W-:Y:S01]  /*14020*/  VIADD R29, R214, 0xc0 ;  /* 0x000000c0d61d7836 */ /* 0x000fe20000000000 */
[----:B------:R-:W-:Y:S01]  /*14030*/  SHF.R.S32.HI R32, RZ, 0x1f, R32 ;  /* 0x0000001fff207819 */ /* 0x000fe20000011420 */
[----:B------:R0:W-:Y:S01]  /*14040*/  @!P2 ST.E.64 desc[UR40][R8.64], R106 ;  /* 0x0000006a0800a985 */ /* 0x0001e2000c101b28 */
[----:B--2---:R-:W-:-:S02]  /*14050*/  @!P3 LEA R12, P5, R24, R0, 0x2 ;  /* 0x00000000180cb211 */ /* 0x004fc400078a10ff */
[-C--:B------:R-:W-:Y:S02]  /*14060*/  @!P4 LEA.HI.X R11, R33, R4.reuse, R36, 0x2, P0 ;  /* 0x00000004210bc211 */ /* 0x080fe400000f1424 */
[----:B------:R-:W-:Y:S01]  /*14070*/  @!P3 LEA.HI.X R13, R24, R4, R32, 0x2, P5 ;  /* 0x00000004180db211 */ /* 0x000fe200028f1420 */
[C---:B------:R-:W-:Y:S01]  /*14080*/  VIADD R32, R214.reuse, 0xb8 ;  /* 0x000000b8d6207836 */ /* 0x040fe20000000000 */
[----:B------:R-:W-:Y:S01]  /*14090*/  ISETP.GE.AND P0, PT, R25, UR4, PT ;  /* 0x0000000419007c0c */ /* 0x000fe2000bf06270 */
[----:B------:R1:W-:Y:S01]  /*140a0*/  @!P4 ST.E.64 desc[UR40][R10.64], R110 ;  /* 0x0000006e0a00c985 */ /* 0x0003e2000c101b28 */
[----:B------:R-:W-:Y:S01]  /*140b0*/  ISETP.GE.AND P2, PT, R29, UR4, PT ;  /* 0x000000041d007c0c */ /* 0x000fe2000bf46270 */
[----:B------:R-:W-:Y:S01]  /*140c0*/  VIADD R24, R214, 0xd0 ;  /* 0x000000d0d6187836 */ /* 0x000fe20000000000 */
[----:B---3--:R-:W-:Y:S01]  /*140d0*/  @!P1 LEA R14, P4, R28, R0, 0x2 ;  /* 0x000000001c0e9211 */ /* 0x008fe200078810ff */
[----:B------:R2:W-:Y:S01]  /*140e0*/  @!P3 ST.E.64 desc[UR40][R12.64], R114 ;  /* 0x000000720c00b985 */ /* 0x0005e2000c101b28 */
[----:B------:R-:W-:-:S02]  /*140f0*/  SHF.R.S32.HI R32, RZ, 0x1f, R32 ;  /* 0x0000001fff207819 */ /* 0x000fc40000011420 */
[----:B------:R-:W-:Y:S02]  /*14100*/  ISETP.GE.AND P3, PT, R24, UR4, PT ;  /* 0x0000000418007c0c */ /* 0x000fe4000bf66270 */
[----:B------:R-:W-:Y:S01]  /*14110*/  @!P1 LEA.HI.X R15, R28, R4, R32, 0x2, P4 ;  /* 0x000000041c0f9211 */ /* 0x000fe200020f1420 */
[C---:B------:R-:W-:Y:S02]  /*14120*/  VIADD R28, R214.reuse, 0xc8 ;  /* 0x000000c8d61c7836 */ /* 0x040fe40000000000 */
[----:B------:R-:W-:Y:S01]  /*14130*/  VIADD R32, R214, 0xc0 ;  /* 0x000000c0d6207836 */ /* 0x000fe20000000000 */
[-C--:B0-----:R-:W-:Y:S01]  /*14140*/  @!P0 LEA R8, P4, R25, R0.reuse, 0x2 ;  /* 0x0000000019088211 */ /* 0x081fe200078810ff */
[----:B------:R0:W-:Y:S01]  /*14150*/  @!P1 ST.E.64 desc[UR40][R14.64], R118 ;  /* 0x000000760e009985 */ /* 0x0001e2000c101b28 */
[----:B------:R-:W-:Y:S02]  /*14160*/  SHF.R.S32.HI R28, RZ, 0x1f, R28 ;  /* 0x0000001fff1c7819 */ /* 0x000fe4000001141c */
[----:B------:R-:W-:-:S02]  /*14170*/  @!P2 LEA R20, P5, R29, R0, 0x2 ;  /* 0x000000001d14a211 */ /* 0x000fc400078a10ff */
[----:B------:R-:W-:Y:S02]  /*14180*/  SHF.R.S32.HI R32, RZ, 0x1f, R32 ;  /* 0x0000001fff207819 */ /* 0x000fe40000011420 */
[----:B------:R-:W-:Y:S02]  /*14190*/  ISETP.GE.AND P1, PT, R237, UR4, PT ;  /* 0x00000004ed007c0c */ /* 0x000fe4000bf26270 */
[-C--:B------:R-:W-:Y:S01]  /*141a0*/  @!P0 LEA.HI.X R9, R25, R4.reuse, R28, 0x2, P4 ;  /* 0x0000000419098211 */ /* 0x080fe200020f141c */
[----:B------:R-:W-:Y:S01]  /*141b0*/  VIADD R25, R214, 0xd0 ;  /* 0x000000d0d6197836 */ /* 0x000fe20000000000 */
[----:B------:R-:W-:Y:S02]  /*141c0*/  @!P2 LEA.HI.X R21, R29, R4, R32, 0x2, P5 ;  /* 0x000000041d15a211 */ /* 0x000fe400028f1420 */
[----:B------:R-:W-:Y:S02]  /*141d0*/  ISETP.GE.AND P4, PT, R236, UR4, PT ;  /* 0x00000004ec007c0c */ /* 0x000fe4000bf86270 */
[----:B------:R-:W-:Y:S01]  /*141e0*/  SHF.R.S32.HI R25, RZ, 0x1f, R25 ;  /* 0x0000001fff197819 */ /* 0x000fe20000011419 */
[----:B------:R3:W-:Y:S01]  /*141f0*/  @!P2 ST.E.64 desc[UR40][R20.64], R122 ;  /* 0x0000007a1400a985 */ /* 0x0007e2000c101b28 */
[----:B-1----:R-:W-:-:S02]  /*14200*/  @!P3 LEA R10, P5, R24, R0, 0x2 ;  /* 0x00000000180ab211 */ /* 0x002fc400078a10ff */
[----:B------:R-:W-:Y:S01]  /*14210*/  ISETP.GE.AND P2, PT, R235, UR4, PT ;  /* 0x00000004eb007c0c */ /* 0x000fe2000bf46270 */
[----:B------:R1:W-:Y:S01]  /*14220*/  @!P0 ST.E.64 desc[UR40][R8.64], R126 ;  /* 0x0000007e08008985 */ /* 0x0003e2000c101b28 */
[----:B------:R-:W-:Y:S02]  /*14230*/  ISETP.GE.AND P0, PT, R234, UR4, PT ;  /* 0x00000004ea007c0c */ /* 0x000fe4000bf06270 */
[----:B------:R-:W-:Y:S02]  /*14240*/  @!P3 LEA.HI.X R11, R24, R4, R25, 0x2, P5 ;  /* 0x00000004180bb211 */ /* 0x000fe400028f1419 */
[----:B------:R-:W-:Y:S02]  /*14250*/  SHF.R.S32.HI R24, RZ, 0x1f, R237 ;  /* 0x0000001fff187819 */ /* 0x000fe400000114ed */
[-C--:B--2---:R-:W-:Y:S01]  /*14260*/  @!P1 LEA R12, P5, R237, R0.reuse, 0x2 ;  /* 0x00000000ed0c9211 */ /* 0x084fe200078a10ff */
[----:B------:R1:W-:Y:S01]  /*14270*/  @!P3 ST.E.64 desc[UR40][R10.64], R130 ;  /* 0x000000820a00b985 */ /* 0x0003e2000c101b28 */
[----:B0-----:R-:W-:-:S02]  /*14280*/  @!P4 LEA R14, P3, R236, R0, 0x2 ;  /* 0x00000000ec0ec211 */ /* 0x001fc400078610ff */
[----:B------:R-:W-:Y:S02]  /*14290*/  @!P1 LEA.HI.X R13, R237, R4, R24, 0x2, P5 ;  /* 0x00000004ed0d9211 */ /* 0x000fe400028f1418 */
[----:B------:R-:W-:Y:S02]  /*142a0*/  SHF.R.S32.HI R24, RZ, 0x1f, R236 ;  /* 0x0000001fff187819 */ /* 0x000fe400000114ec */
[----:B---3--:R-:W-:Y:S01]  /*142b0*/  @!P2 LEA R20, P5, R235, R0, 0x2 ;  /* 0x00000000eb14a211 */ /* 0x008fe200078a10ff */
[----:B------:R1:W-:Y:S01]  /*142c0*/  @!P1 ST.E.64 desc[UR40][R12.64], R134 ;  /* 0x000000860c009985 */ /* 0x0003e2000c101b28 */
[----:B------:R-:W-:Y:S02]  /*142d0*/  SHF.R.S32.HI R29, RZ, 0x1f, R235 ;  /* 0x0000001fff1d7819 */ /* 0x000fe400000114eb */
[----:B------:R-:W-:Y:S02]  /*142e0*/  @!P4 LEA.HI.X R15, R236, R4, R24, 0x2, P3 ;  /* 0x00000004ec0fc211 */ /* 0x000fe400018f1418 */
[----:B------:R-:W-:-:S02]  /*142f0*/  SHF.R.S32.HI R28, RZ, 0x1f, R234 ;  /* 0x0000001fff1c7819 */ /* 0x000fc400000114ea */
[C---:B------:R-:W-:Y:S01]  /*14300*/  @!P0 LEA R24, P3, R234.reuse, R0, 0x2 ;  /* 0x00000000ea188211 */ /* 0x040fe200078610ff */
[----:B------:R1:W-:Y:S01]  /*14310*/  @!P4 ST.E.64 desc[UR40][R14.64], R138 ;  /* 0x0000008a0e00c985 */ /* 0x0003e2000c101b28 */
[-C--:B------:R-:W-:Y:S02]  /*14320*/  @!P2 LEA.HI.X R21, R235, R4.reuse, R29, 0x2, P5 ;  /* 0x00000004eb15a211 */ /* 0x080fe400028f141d */
        /* <DEDUP_REMOVED lines=10> */
.L_x_13847:
        /* <DEDUP_REMOVED lines=16> */
[----:B------:R-:W0:-:S12]  /*144d0*/  S2R R0, SR_TID.X ;  /* 0x0000000000007919 */ /* 0x000e180000002100 */
        /* <DEDUP_REMOVED lines=9> */
.L_x_13865:
[----:B------:R-:W4:Y:S01]  /*14570*/  LDL.LU R0, [R1+0x64] ;  /* 0x0000640001007983 */ /* 0x000f220000300800 */
[----:B------:R-:W-:Y:S01]  /*14580*/  BSSY B1, `(.L_x_13866) ;  /* 0x0000036000017945 */ /* 0x000fe20003800000 */
[----:B------:R-:W-:Y:S02]  /*14590*/  SEL R31, R224, RZ, !P0 ;  /* 0x000000ffe01f7207 */ /* 0x000fe40004000000 */
[----:B-----5:R-:W-:Y:S02]  /*145a0*/  SHF.R.S32.HI R28, RZ, 0x1f, R3 ;  /* 0x0000001fff1c7819 */ /* 0x020fe40000011403 */
[----:B----4-:R-:W-:Y:S01]  /*145b0*/  SEL R30, R0, RZ, !P0 ;  /* 0x000000ff001e7207 */ /* 0x010fe20004000000 */
[----:B------:R-:W-:Y:S06]  /*145c0*/  @P3 BRA `(.L_x_13867) ;  /* 0x0000000000c43947 */ /* 0x000fec0003800000 */
[----:B------:R-:W0:Y:S01]  /*145d0*/  S2R R33, SR_TID.X ;  /* 0x0000000000217919 */ /* 0x000e220000002100 */
[----:B------:R-:W1:Y:S02]  /*145e0*/  LDC R35, c[0x0][0xbe8] ;  /* 0x0002fa00ff237b82 */ /* 0x000e640000000800 */
[----:B-1----:R-:W-:Y:S01]  /*145f0*/  IMAD R0, R26, R35, RZ ;  /* 0x000000231a007224 */ /* 0x002fe200078e02ff */
[----:B0-----:R-:W-:-:S04]  /*14600*/  IADD3 R33, R210, -0x80, R33 ;  /* 0xffffff80d2217810 */ /* 0x001fc80007ffe021 */
[----:B------:R-:W-:-:S13]  /*14610*/  ISETP.GE.AND P0, PT, R33, R0, PT ;  /* 0x000000002100720c */ /* 0x000fda0003f06270 */
[----:B------:R-:W-:Y:S05]  /*14620*/  @P0 BRA `(.L_x_13867) ;  /* 0x0000000000ac0947 */ /* 0x000fea0003800000 */
[----:B---3--:R-:W-:Y:S01]  /*14630*/  IMAD.MOV.U32 R4, RZ, RZ, 0x9b8 ;  /* 0x000009b8ff047424 */ /* 0x008fe200078e00ff */
[----:B------:R-:W-:Y:S01]  /*14640*/  ISETP.GT.AND P0, PT, R223, 0x1, PT ;  /* 0x00000001df00780c */ /* 0x000fe20003f04270 */
[----:B------:R-:W0:Y:S01]  /*14650*/  LDC.64 R8, c[0x0][0xba8] ;  /* 0x0002ea00ff087b82 */ /* 0x000e220000000a00 */
[----:B------:R-:W-:Y:S01]  /*14660*/  ISETP.NE.AND P1, PT, R35, 0x1, PT ;  /* 0x000000012300780c */ /* 0x000fe20003f25270 */
[----:B------:R-:W-:Y:S01]  /*14670*/  IMAD.MOV.U32 R27, RZ, RZ, R33 ;  /* 0x000000ffff1b7224 */ /* 0x000fe200078e0021 */
[----:B------:R-:W-:Y:S02]  /*14680*/  SEL R4, R4, 0x978, P0 ;  /* 0x0000097804047807 */ /* 0x000fe40000000000 */
[----:B------:R-:W-:-:S03]  /*14690*/  SEL R231, R231, RZ, P0 ;  /* 0x000000ffe7e77207 */ /* 0x000fc60000000000 */
[----:B------:R-:W1:Y:S08]  /*146a0*/  LDC.64 R20, c[0x0][R4+0x220] ;  /* 0x0000880004147b82 */ /* 0x000e700000000a00 */
[----:B------:R-:W3:Y:S08]  /*146b0*/  LDC.64 R24, c[0x0][R4+0x218] ;  /* 0x0000860004187b82 */ /* 0x000ef00000000a00 */
[----:B------:R-:W4:Y:S08]  /*146c0*/  LDC.64 R12, c[0x0][R4+0x228] ;  /* 0x00008a00040c7b82 */ /* 0x000f300000000a00 */
[----:B------:R-:W5:Y:S08]  /*146d0*/  LDC.64 R10, c[0x0][R4+0x210] ;  /* 0x00008400040a7b82 */ /* 0x000f700000000a00 */
[----:B------:R-:W2:Y:S08]  /*146e0*/  @P1 LDC R0, c[0x0][0xbec] ;  /* 0x0002fb00ff001b82 */ /* 0x000eb00000000800 */
[----:B------:R-:W4:Y:S01]  /*146f0*/  @P1 LDC R37, c[0x0][0xbf0] ;  /* 0x0002fc00ff251b82 */ /* 0x000f220000000800 */
[----:B-1----:R-:W-:-:S07]  /*14700*/  IMAD R21, R21, R31, RZ ;  /* 0x0000001f15157224 */ /* 0x002fce00078e02ff */
[----:B0-----:R-:W0:Y:S01]  /*14710*/  @!P0 LDC R8, c[0x0][0xb50] ;  /* 0x0002d400ff088b82 */ /* 0x001e220000000800 */
[----:B------:R-:W-:-:S04]  /*14720*/  IMAD.WIDE.U32 R14, R20, R31, RZ ;  /* 0x0000001f140e7225 */ /* 0x000fc800078e00ff */
[----:B------:R-:W-:Y:S02]  /*14730*/  IMAD R21, R20, R30, R21 ;  /* 0x0000001e14157224 */ /* 0x000fe400078e0215 */
[----:B--2---:R-:W-:Y:S01]  /*14740*/  @P1 IMAD.HI.U32 R0, R33, R0, RZ ;  /* 0x0000000021001227 */ /* 0x004fe200078e00ff */
[----:B------:R-:W1:Y:S03]  /*14750*/  @!P0 LDC R9, c[0x0][0xb54] ;  /* 0x0002d500ff098b82 */ /* 0x000e660000000800 */
[-C--:B---3--:R-:W-:Y:S02]  /*14760*/  IMAD R29, R25, R222.reuse, RZ ;  /* 0x000000de191d7224 */ /* 0x088fe400078e02ff */
[----:B------:R-:W-:Y:S01]  /*14770*/  IMAD.WIDE.U32 R24, R24, R222, RZ ;  /* 0x000000de18187225 */ /* 0x000fe200078e00ff */
[----:B----4-:R-:W-:-:S03]  /*14780*/  @P1 SHF.R.U32.HI R27, RZ, R37, R0 ;  /* 0x00000025ff1b1219 */ /* 0x010fc60000011600 */
        /* <DEDUP_REMOVED lines=12> */
[----:B-----5:R-:W-:Y:S01]  /*14850*/  IMAD R0, R11, R15, RZ ;  /* 0x0000000f0b007224 */ /* 0x020fe200078e02ff */
        /* <DEDUP_REMOVED lines=8> */
.L_x_13867:
[----:B------:R-:W-:Y:S05]  /*148e0*/  BSYNC B1 ;  /* 0x0000000000017941 */ /* 0x000fea0003800000 */
.L_x_13866:
[----:B------:R-:W-:Y:S05]  /*148f0*/  @P2 BRA `(.L_x_13860) ;  /* 0x0000000800842947 */ /* 0x000fea0003800000 */
[----:B------:R-:W1:Y:S01]  /*14900*/  LDC R21, c[0x0][0xbe8] ;  /* 0x0002fa00ff157b82 */ /* 0x000e620000000800 */
[----:B0-----:R-:W-:Y:S01]  /*14910*/  SHF.R.S32.HI R9, RZ, 0x1f, R32 ;  /* 0x0000001fff097819 */ /* 0x001fe20000011420 */
        /* <DEDUP_REMOVED lines=9> */
[----:B------:R-:W-:-:S03]  /*149b0*/  IMAD.IADD R9, R9, 0x1, R11 ;  /* 0x0000000109097824 */ /* 0x000fc600078e020b */
[----:B------:R-:W-:Y:S01]  /*149c0*/  LEA R3, R32, R25, 0x5 ;  /* 0x0000001920037211 */ /* 0x000fe200078e28ff */
[----:B------:R-:W-:Y:S01]  /*149d0*/  IMAD.WIDE.U32 R8, R222, UR4, R8 ;  /* 0x00000004de087c25 */ /* 0x000fe2000f8e0008 */
[----:B-1----:R-:W-:-:S03]  /*149e0*/  ISETP.NE.AND P0, PT, R21, 0x1, PT ;  /* 0x000000011500780c */ /* 0x002fc60003f05270 */
[----:B------:R-:W-:Y:S02]  /*149f0*/  IMAD.IADD R13, R210, 0x1, R3 ;  /* 0x00000001d20d7824 */ /* 0x000fe400078e0203 */
[----:B------:R-:W-:Y:S01]  /*14a00*/  IMAD R9, R222, UR5, R9 ;  /* 0x00000005de097c24 */ /* 0x000fe2000f8e0209 */
[----:B------:R-:W-:Y:S01]  /*14a10*/  ULDC.64 UR4, c[0x0][0xaf0] ;  /* 0x0002bc0000047ab9 */ /* 0x000fe20000000a00 */
[----:B------:R-:W-:Y:S02]  /*14a20*/  IMAD.MOV.U32 R3, RZ, RZ, R13 ;  /* 0x000000ffff037224 */ /* 0x000fe400078e000d */
[----:B------:R-:W-:-:S04]  /*14a30*/  IMAD.WIDE.U32 R8, R31, UR4, R8 ;  /* 0x000000041f087c25 */ /* 0x000fc8000f8e0008 */
[----:B---3--:R-:W0:Y:S08]  /*14a40*/  @P0 LDC R4, c[0x0][0xbec] ;  /* 0x0002fb00ff040b82 */ /* 0x008e300000000800 */
        /* <DEDUP_REMOVED lines=24> */
[----:B------:R-:W-:-:S05]  /*14bd0*/  VIADD R9, R209, 0xc0 ;  /* 0x000000c0d1097836 */ /* 0x000fca0000000000 */
[----:B------:R-:W-:Y:S01]  /*14be0*/  SHF.R.S32.HI R10, RZ, 0x1f, R9 ;  /* 0x0000001fff0a7819 */ /* 0x000fe20000011409 */
[----:B------:R-:W-:Y:S06]  /*14bf0*/  BRA.DIV UR4, `(.L_x_13868) ;  /* 0x000000a204807947 */ /* 0x000fec000b800000 */
[----:B------:R0:W1:Y:S04]  /*14c00*/  SHFL.IDX PT, R0, R4, RZ, 0x181f ;  /* 0x00181fff04007589 */ /* 0x00006800000e0000 */
[----:B------:R0:W3:Y:S02]  /*14c10*/  SHFL.IDX PT, R14, R3, RZ, 0x181f ;  /* 0x00181fff030e7589 */ /* 0x0000e400000e0000 */
.L_x_14098:
        /* <DEDUP_REMOVED lines=12> */
[CC--:B---3--:R-:W-:Y:S02]  /*14ce0*/  @!P3 LEA R12, P5, R209.reuse, R14.reuse, 0x1 ;  /* 0x0000000ed10cb211 */ /* 0x0c8fe400078a08ff */
[C---:B------:R-:W-:Y:S02]  /*14cf0*/  @!P2 LEA R24, P4, R220.reuse, R14, 0x1 ;  /* 0x0000000edc18a211 */ /* 0x040fe400078808ff */
[----:B-1----:R-:W-:Y:S02]  /*14d00*/  @!P3 LEA.HI.X R13, R209, R0, R8, 0x1, P5 ;  /* 0x00000000d10db211 */ /* 0x002fe400028f0c08 */
        /* <DEDUP_REMOVED lines=10> */
.L_x_13870:
[----:B------:R-:W-:Y:S05]  /*14db0*/  BSYNC B1 ;  /* 0x0000000000017941 */ /* 0x000fea0003800000 */
.L_x_13869:
[----:B------:R-:W-:-:S03]  /*14dc0*/  UMOV UR4, 0xffffffff ;  /* 0xffffffff00047882 */ /* 0x000fc60000000000 */
[----:B------:R-:W-:Y:S05]  /*14dd0*/  BRA.DIV UR4, `(.L_x_13871) ;  /* 0x000000a2043c7947 */ /* 0x000fea000b800000 */
[----:B-1----:R1:W0:Y:S04]  /*14de0*/  SHFL.IDX PT, R0, R4, 0x1, 0x181f ;  /* 0x00381f0004007f89 */ /* 0x00222800000e0000 */
[----:B---34-:R1:W3:Y:S02]  /*14df0*/  SHFL.IDX PT, R14, R3, 0x1, 0x181f ;  /* 0x00381f00030e7f89 */ /* 0x0182e400000e0000 */
.L_x_14102:
        /* <DEDUP_REMOVED lines=24> */
.L_x_13873:
[----:B------:R-:W-:Y:S05]  /*14f80*/  BSYNC B1 ;  /* 0x0000000000017941 */ /* 0x000fea0003800000 */
.L_x_13872:
[----:B------:R-:W-:-:S03]  /*14f90*/  UMOV UR4, 0xffffffff ;  /* 0xffffffff00047882 */ /* 0x000fc60000000000 */
[----:B------:R-:W-:Y:S05]  /*14fa0*/  BRA.DIV UR4, `(.L_x_13874) ;  /* 0x000000a204107947 */ /* 0x000fea000b800000 */
[----:B0-----:R0:W0:Y:S04]  /*14fb0*/  SHFL.IDX PT, R0, R4, 0x2, 0x181f ;  /* 0x00581f0004007f89 */ /* 0x00102800000e0000 */
[----:B---34-:R3:W4:Y:S02]  /*14fc0*/  SHFL.IDX PT, R14, R3, 0x2, 0x181f ;  /* 0x00581f00030e7f89 */ /* 0x01872400000e0000 */
.L_x_14106:
        /* <DEDUP_REMOVED lines=24> */
.L_x_13876:
[----:B------:R-:W-:Y:S05]  /*15150*/  BSYNC B1 ;  /* 0x0000000000017941 */ /* 0x000fea0003800000 */
.L_x_13875:
[----:B------:R-:W-:-:S03]  /*15160*/  UMOV UR4, 0xffffffff ;  /* 0xffffffff00047882 */ /* 0x000fc60000000000 */
[----:B------:R-:W-:Y:S05]  /*15170*/  BRA.DIV UR4, `(.L_x_13877) ;  /* 0x0000009e04e47947 */ /* 0x000fea000b800000 */
[----:B0-----:R0:W0:Y:S04]  /*15180*/  SHFL.IDX PT, R0, R4, 0x3, 0x181f ;  /* 0x00781f0004007f89 */ /* 0x00102800000e0000 */
[----:B----4-:R4:W0:Y:S02]  /*15190*/  SHFL.IDX PT, R14, R3, 0x3, 0x181f ;  /* 0x00781f00030e7f89 */ /* 0x01082400000e0000 */
.L_x_14110:
[----:B-1-34-:R-:W-:-:S05]  /*151a0*/  VIADD R3, R210, 0x60 ;  /* 0x00000060d2037836 */ /* 0x01afca0000000000 */
[----:B------:R-:W-:-:S13]  /*151b0*/  ISETP.GE.AND P0, PT, R3, R21, PT ;  /* 0x000000150300720c */ /* 0x000fda0003f06270 */
[----:B------:R-:W-:Y:S05]  /*151c0*/  @P0 BRA `(.L_x_13860) ;  /* 0x0000000000500947 */ /* 0x000fea0003800000 */
[----:B------:R-:W-:Y:S01]  /*151d0*/  ULDC UR4, c[0x0][0xac8] ;  /* 0x0002b20000047ab9 */ /* 0x000fe20000000800 */
[----:B0-----:R-:W-:Y:S02]  /*151e0*/  SHF.R.S32.HI R4, RZ, 0x1f, R209 ;  /* 0x0000001fff047819 */ /* 0x001fe400000114d1 */
        /* <DEDUP_REMOVED lines=18> */
.L_x_13860:
[----:B------:R-:W-:Y:S05]  /*15310*/  BSYNC B0 ;  /* 0x0000000000007941 */ /* 0x000fea0003800000 */
.L_x_13846:
[----:B------:R-:W-:Y:S02]  /*15320*/  ULDC UR4, c[0x0][0xc3c] ;  /* 0x00030f0000047ab9 */ /* 0x000fe40000000800 */
[----:B---3--:R-:W-:-:S13]  /*15330*/  ISETP.GE.AND P0, PT, R7, UR4, PT ;  /* 0x0000000407007c0c */ /* 0x008fda000bf06270 */
[----:B------:R-:W-:Y:S05]  /*15340*/  @!P0 BRA `(.L_x_13878) ;  /* 0xfffffec000288947 */ /* 0x000fea000383ffff */
[----:B------:R-:W-:Y:S05]  /*15350*/  BRA `(.L_x_13718) ;  /* 0x0000008400b07947 */ /* 0x000fea0003800000 */
.L_x_13716:
        /* <DEDUP_REMOVED lines=18> */
.L_x_13879:
        /* <DEDUP_REMOVED lines=43> */
.L_x_13883:
        /* <DEDUP_REMOVED lines=39> */
.L_x_13881:
        /* <DEDUP_REMOVED lines=12> */
.L_x_13884:
[----:B---34-:R-:W-:Y:S01]  /*15a60*/  IMAD R2, R3, UR5, R10 ;  /* 0x0000000503027c24 */ /* 0x018fe2000f8e020a */
[----:B------:R-:W-:Y:S02]  /*15a70*/  IADD3 R14, R9, UR4, RZ ;  /* 0x00000004090e7c10 */ /* 0x000fe4000fffe0ff */
[----:B-1----:R-:W-:Y:S02]  /*15a80*/  ISETP.NE.AND P0, PT, R8, 0x1, PT ;  /* 0x000000010800780c */ /* 0x002fe40003f05270 */
[----:B------:R1:W-:Y:S01]  /*15a90*/  STL [R1], R2 ;  /* 0x0000000201007387 */ /* 0x0003e20000100800 */
[----:B------:R-:W-:-:S03]  /*15aa0*/  IADD3 R5, -R2, UR6, RZ ;  /* 0x0000000602057c10 */ /* 0x000fc6000fffe1ff */
[----:B------:R1:W-:Y:S07]  /*15ab0*/  STL [R1+0xc], R14 ;  /* 0x00000c0e01007387 */ /* 0x0003ee0000100800 */
        /* <DEDUP_REMOVED lines=57> */
.L_x_13885:
        /* <DEDUP_REMOVED lines=49> */
[-C--:B------:R-:W-:Y:S01]  /*16160*/  @!P1 IADD3 R3, R3, -R10.reuse, RZ ;  /* 0x8000000a03039210 */ /* 0x080fe20007ffe0ff */
        /* <DEDUP_REMOVED lines=11> */
.L_x_13886:
[----:B01----:R-:W-:-:S05]  /*16220*/  LOP3.LUT R3, RZ, R2, RZ, 0x33, !PT ;  /* 0x00000002ff037212 */ /* 0x003fca00078e33ff */
[----:B------:R-:W-:-:S05]  /*16230*/  IMAD.IADD R2, R4, 0x1, R3 ;  /* 0x0000000104027824 */ /* 0x000fca00078e0203 */
[----:B------:R1:W-:Y:S01]  /*16240*/  STL [R1+0x4], R2 ;  /* 0x0000040201007387 */ /* 0x0003e20000100800 */
[----:B------:R-:W-:Y:S05]  /*16250*/  BRA `(.L_x_13887) ;  /* 0x0000000000107947 */ /* 0x000fea0003800000 */
.L_x_13882:
[----:B------:R-:W-:Y:S01]  /*16260*/  IMAD.U32 R2, RZ, RZ, UR6 ;  /* 0x00000006ff027e24 */ /* 0x000fe2000f8e00ff */
[----:B------:R0:W-:Y:S04]  /*16270*/  STL [R1+0x4], RZ ;  /* 0x000004ff01007387 */ /* 0x0001e80000100800 */
[----:B------:R0:W-:Y:S04]  /*16280*/  STL [R1+0x8], RZ ;  /* 0x000008ff01007387 */ /* 0x0001e80000100800 */
[----:B------:R0:W-:Y:S02]  /*16290*/  STL [R1], R2 ;  /* 0x0000000201007387 */ /* 0x0001e40000100800 */
.L_x_13887:
        /* <DEDUP_REMOVED lines=10> */
.L_x_13880:
        /* <DEDUP_REMOVED lines=32> */
.L_x_14032:
        /* <DEDUP_REMOVED lines=65> */
.L_x_13889:
        /* <DEDUP_REMOVED lines=17> */
.L_x_13890:
[----:B------:R-:W-:Y:S05]  /*16a60*/  @!P0 BRA `(.L_x_13891) ;  /* 0x00000000000c8947 */ /* 0x000fea0003800000 */
[----:B------:R-:W2:Y:S04]  /*16a70*/  LDG.E R9, desc[UR40][R6.64] ;  /* 0x0000002806097981 */ /* 0x000ea8000c1e1900 */
[----:B------:R-:W2:Y:S02]  /*16a80*/  LDG.E R6, desc[UR40][R6.64+0x4] ;  /* 0x0000042806067981 */ /* 0x000ea4000c1e1900 */
[----:B--2---:R-:W-:-:S07]  /*16a90*/  IMAD.IADD R9, R6, 0x1, -R9 ;  /* 0x0000000106097824 */ /* 0x004fce00078e0a09 */
.L_x_13891:
[----:B------:R-:W2:Y:S01]  /*16aa0*/  LDL R7, [R1+0x4] ;  /* 0x0000040001077983 */ /* 0x000ea20000100800 */
[----:B-1----:R-:W1:Y:S03]  /*16ab0*/  LDC R3, c[0x0][0x448] ;  /* 0x00011200ff037b82 */ /* 0x002e660000000800 */
[----:B------:R-:W3:Y:S04]  /*16ac0*/  @P1 LDG.E R2, desc[UR40][R4.64] ;  /* 0x0000002804021981 */ /* 0x000ee8000c1e1900 */
[----:B------:R4:W3:Y:S01]  /*16ad0*/  @P1 LDG.E R4, desc[UR40][R4.64+0x4] ;  /* 0x0000042804041981 */ /* 0x0008e2000c1e1900 */
[----:B------:R-:W-:Y:S01]  /*16ae0*/  LOP3.LUT R12, R10, 0xff, RZ, 0xc0, !PT ;  /* 0x000000ff0a0c7812 */ /* 0x000fe200078ec0ff */
[----:B------:R-:W-:Y:S01]  /*16af0*/  BSSY B0, `(.L_x_13892) ;  /* 0x0000037000007945 */ /* 0x000fe20003800000 */
[----:B------:R-:W-:-:S03]  /*16b00*/  SHF.R.U32.HI R10, RZ, 0x10, R10 ;  /* 0x00000010ff0a7819 */ /* 0x000fc6000001160a */
[----:B------:R0:W-:Y:S01]  /*16b10*/  STL [R1+0x60], R12 ;  /* 0x0000600c01007387 */ /* 0x0001e20000100800 */
[----:B-1----:R-:W-:-:S13]  /*16b20*/  ISETP.NE.AND P0, PT, R3, 0x1, PT ;  /* 0x000000010300780c */ /* 0x002fda0003f05270 */
[----:B----4-:R-:W1:Y:S08]  /*16b30*/  @P0 LDC R5, c[0x0][0x44c] ;  /* 0x00011300ff050b82 */ /* 0x010e700000000800 */
[----:B------:R-:W4:Y:S01]  /*16b40*/  @P0 LDC R6, c[0x0][0x450] ;  /* 0x00011400ff060b82 */ /* 0x000f220000000800 */
[----:B--2---:R-:W-:Y:S02]  /*16b50*/  IMAD.SHL.U32 R3, R7, 0x80, RZ ;  /* 0x0000008007037824 */ /* 0x004fe400078e00ff */
[----:B-----5:R-:W-:-:S02]  /*16b60*/  IMAD.IADD R7, R9, 0x1, -R8 ;  /* 0x0000000109077824 */ /* 0x020fc400078e0a08 */
[----:B------:R-:W-:Y:S02]  /*16b70*/  VIADD R3, R3, 0x7f ;  /* 0x0000007f03037836 */ /* 0x000fe40000000000 */
[----:B---3--:R-:W-:Y:S02]  /*16b80*/  @P1 IMAD.IADD R11, R4, 0x1, -R2 ;  /* 0x00000001040b1824 */ /* 0x008fe400078e0a02 */
[----:B-1----:R-:W-:-:S05]  /*16b90*/  @P0 IMAD.HI.U32 R2, R3, R5, RZ ;  /* 0x0000000503020227 */ /* 0x002fca00078e00ff */
[----:B----4-:R-:W-:Y:S01]  /*16ba0*/  @P0 SHF.R.U32.HI R3, RZ, R6, R2 ;  /* 0x00000006ff030219 */ /* 0x010fe20000011602 */
[----:B------:R-:W-:-:S04]  /*16bb0*/  IMAD.IADD R2, R7, 0x1, R11 ;  /* 0x0000000107027824 */ /* 0x000fc800078e020b */
[C---:B------:R-:W-:Y:S01]  /*16bc0*/  VIADD R4, R2.reuse, 0x5f ;  /* 0x0000005f02047836 */ /* 0x040fe20000000000 */
[----:B------:R-:W-:-:S03]  /*16bd0*/  IADD3 R21, R2, 0x60, -R14 ;  /* 0x0000006002157810 */ /* 0x000fc60007ffe80e */
[----:B------:R-:W-:-:S04]  /*16be0*/  IMAD.HI R2, R4, 0x2aaaaaab, RZ ;  /* 0x2aaaaaab04027827 */ /* 0x000fc800078e02ff */
[----:B------:R-:W-:Y:S01]  /*16bf0*/  IMAD.IADD R3, R21, 0x1, R3 ;  /* 0x0000000115037824 */ /* 0x000fe200078e0203 */
[----:B------:R-:W-:Y:S01]  /*16c00*/  SHF.R.U32.HI R20, RZ, 0x1f, R2 ;  /* 0x0000001fff147819 */ /* 0x000fe20000011602 */
[----:B------:R-:W-:Y:S02]  /*16c10*/  IMAD.MOV.U32 R4, RZ, RZ, RZ ;  /* 0x000000ffff047224 */ /* 0x000fe400078e00ff */
[----:B------:R-:W-:Y:S01]  /*16c20*/  IMAD.HI R3, R3, 0x2aaaaaab, RZ ;  /* 0x2aaaaaab03037827 */ /* 0x000fe200078e02ff */
[----:B------:R-:W-:-:S04]  /*16c30*/  LEA.HI.SX32 R20, R2, R20, 0x1c ;  /* 0x0000001402147211 */ /* 0x000fc800078fe2ff */
[----:B------:R-:W-:-:S04]  /*16c40*/  SHF.R.U32.HI R6, RZ, 0x1f, R3 ;  /* 0x0000001fff067819 */ /* 0x000fc80000011603 */
[----:B------:R-:W-:-:S04]  /*16c50*/  LEA.HI.SX32 R6, R3, R6, 0x1c ;  /* 0x0000000603067211 */ /* 0x000fc800078fe2ff */
        /* <DEDUP_REMOVED lines=20> */
[----:B------:R-:W-:-:S05]  /*16da0*/  IMAD.MOV R4, RZ, RZ, -R4 ;  /* 0x000000ffff047224 */ /* 0x000fca00078e0a04 */
[----:B------:R-:W-:Y:S01]  /*16db0*/  MOV R8, R4 ;  /* 0x0000000400087202 */ /* 0x000fe20000000f00 */
        /* <DEDUP_REMOVED lines=10> */
.L_x_13893:
[----:B------:R-:W-:Y:S05]  /*16e60*/  BSYNC B0 ;  /* 0x0000000000007941 */ /* 0x000fea0003800000 */
.L_x_13892:
        /* <DEDUP_REMOVED lines=25> */
.L_x_14113:
[----:B-1----:R-:W-:Y:S02]  /*17000*/  ISETP.NE.AND P0, PT, R14, RZ, PT ;  /* 0x000000ff0e00720c */ /* 0x002fe40003f05270 */
[----:B------:R-:W-:-:S11]  /*17010*/  PLOP3.LUT P6, PT, PT, PT, PT, 0x8, 0x0 ;  /* 0x000000000000781c */ /* 0x000fd60003fce170 */
[----:B------:R-:W-:Y:S05]  /*17020*/  @P0 BRA `(.L_x_13897) ;  /* 0x00000000000c0947 */ /* 0x000fea0003800000 */
[----:B------:R-:W-:-:S03]  /*17030*/  UMOV UR4, 0xffffffff ;  /* 0xffffffff00047882 */ /* 0x000fc60000000000 */
[----:B------:R-:W-:Y:S05]  /*17040*/  BRA.DIV UR4, `(.L_x_13898) ;  /* 0x0000008204ac7947 */ /* 0x000fea000b800000 */
[----:B------:R-:W-:-:S13]  /*17050*/  ELECT P6, URZ, PT ;  /* 0x00000000003f782f */ /* 0x000fda00038c0000 */
.L_x_13897:
        /* <DEDUP_REMOVED lines=9> */
.L_x_14116:
[----:B------:R-:W-:Y:S05]  /*170f0*/  BSYNC B1 ;  /* 0x0000000000017941 */ /* 0x000fea0003800000 */
.L_x_13899:
        /* <DEDUP_REMOVED lines=12> */
.L_x_14117:
[----:B------:R-:W-:Y:S05]  /*171c0*/  BSYNC B2 ;  /* 0x0000000000027941 */ /* 0x000fea0003800000 */
.L_x_13903:
        /* <DEDUP_REMOVED lines=9> */
.L_x_13906:
[----:B------:R-:W-:Y:S05]  /*17260*/  BSYNC B2 ;  /* 0x0000000000027941 */ /* 0x000fea0003800000 */
.L_x_13905:
        /* <DEDUP_REMOVED lines=13> */
.L_x_13907:
        /* <DEDUP_REMOVED lines=13> */
.L_x_14118:
[----:B------:R-:W-:Y:S05]  /*17410*/  BSYNC B2 ;  /* 0x0000000000027941 */ /* 0x000fea0003800000 */
.L_x_13908:
        /* <DEDUP_REMOVED lines=11> */
.L_x_13911:
[----:B------:R-:W-:Y:S05]  /*174d0*/  BSYNC B2 ;  /* 0x0000000000027941 */ /* 0x000fea0003800000 */
.L_x_13910:
        /* <DEDUP_REMOVED lines=10> */
.L_x_13912:
        /* <DEDUP_REMOVED lines=15> */
.L_x_13913:
        /* <DEDUP_REMOVED lines=15> */
.L_x_13914:
        /* <DEDUP_REMOVED lines=15> */
.L_x_13915:
        /* <DEDUP_REMOVED lines=10> */
.L_x_13902:
[----:B------:R-:W-:Y:S05]  /*178f0*/  BSYNC B1 ;  /* 0x0000000000017941 */ /* 0x000fea0003800000 */
.L_x_13901:
        /* <DEDUP_REMOVED lines=13> */
.L_x_13931:
        /* <DEDUP_REMOVED lines=13> */
.L_x_14119:
[----:B------:R-:W-:Y:S05]  /*17aa0*/  BSYNC B2 ;  /* 0x0000000000027941 */ /* 0x000fea0003800000 */
.L_x_13918:
        /* <DEDUP_REMOVED lines=9> */
.L_x_13921:
[----:B------:R-:W-:Y:S05]  /*17b40*/  BSYNC B2 ;  /* 0x0000000000027941 */ /* 0x000fea0003800000 */
.L_x_13920:
        /* <DEDUP_REMOVED lines=12> */
.L_x_13922:
        /* <DEDUP_REMOVED lines=13> */
.L_x_14120:
[----:B------:R-:W-:Y:S05]  /*17ce0*/  BSYNC B2 ;  /* 0x0000000000027941 */ /* 0x000fea0003800000 */
.L_x_13923:
        /* <DEDUP_REMOVED lines=11> */
.L_x_13926:
[----:B------:R-:W-:Y:S05]  /*17da0*/  BSYNC B2 ;  /* 0x0000000000027941 */ /* 0x000fea0003800000 */
.L_x_13925:
        /* <DEDUP_REMOVED lines=10> */
.L_x_13927:
        /* <DEDUP_REMOVED lines=12> */
[----:B------:R-:W-:Y:S02]  /*17f10*/  R2UR UR7, R13 ;  /* 0x000000000d0772ca */ /* 0x000fe400000e0000 */
[----:B------:R-:W-:Y:S02]  /*17f20*/  PLOP3.LUT P1, PT, PT, PT, PT, 0x80, 0x0 ;  /* 0x000000000000781c */ /* 0x000fe40003f2f070 */
[----:B------:R-:W-:-:S11]  /*17f30*/  IADD3 R7, R6, 0x3400, RZ ;  /* 0x0000340006077810 */ /* 0x000fd60007ffe0ff */
.L_x_13928:
        /* <DEDUP_REMOVED lines=15> */
.L_x_13929:
        /* <DEDUP_REMOVED lines=15> */
.L_x_13930:
        /* <DEDUP_REMOVED lines=10> */
.L_x_13917:
[----:B------:R-:W-:Y:S05]  /*181c0*/  BSYNC B1 ;  /* 0x0000000000017941 */ /* 0x000fea0003800000 */
.L_x_13916:
        /* <DEDUP_REMOVED lines=12> */
.L_x_13895:
[----:B------:R-:W-:Y:S05]  /*18290*/  BSYNC B0 ;  /* 0x0000000000007941 */ /* 0x000fea0003800000 */
.L_x_13894:
        /* <DEDUP_REMOVED lines=13> */
[----:B------:R-:W-:-:S04]  /*18370*/  IMAD.IADD R0, R21, 0x1, R0 ;  /* 0x0000000115007824 */ /* 0x000fc800078e0200 */
[----:B------:R-:W-:-:S05]  /*18380*/  IMAD.HI R0, R0, 0x2aaaaaab, RZ ;  /* 0x2aaaaaab00007827 */ /* 0x000fca00078e02ff */
[----:B------:R-:W-:-:S04]  /*18390*/  SHF.R.U32.HI R2, RZ, 0x1f, R0 ;  /* 0x0000001fff027819 */ /* 0x000fc80000011600 */
[----:B------:R-:W-:-:S04]  /*183a0*/  LEA.HI.SX32 R0, R0, R2, 0x1c ;  /* 0x0000000200007211 */ /* 0x000fc800078fe2ff */
        /* <DEDUP_REMOVED lines=32> */
.L_x_13933:
[----:B------:R-:W-:Y:S05]  /*185b0*/  BSYNC B0 ;  /* 0x0000000000007941 */ /* 0x000fea0003800000 */
.L_x_13932:
        /* <DEDUP_REMOVED lines=27> */
.L_x_13935:
        /* <DEDUP_REMOVED lines=20> */
.L_x_13938:
[----:B------:R-:W-:Y:S05]  /*188b0*/  BSYNC B6 ;  /* 0x0000000000067941 */ /* 0x000fea0003800000 */
.L_x_13937:
        /* <DEDUP_REMOVED lines=20> */
.L_x_13941:
        /* <DEDUP_REMOVED lines=16> */
.L_x_13940:
[----:B------:R-:W-:Y:S05]  /*18b00*/  BSYNC B6 ;  /* 0x0000000000067941 */ /* 0x000fea0003800000 */
.L_x_13939:
        /* <DEDUP_REMOVED lines=24> */
.L_x_14123:
        /* <DEDUP_REMOVED lines=9> */
.L_x_14126:
        /* <DEDUP_REMOVED lines=24> */
.L_x_13945:
[----:B------:R-:W2:Y:S04]  /*18ea0*/  LDL R0, [R1+0x10] ;  /* 0x0000100001007983 */ /* 0x000ea80000100800 */
[----:B-1----:R-:W3:Y:S01]  /*18eb0*/  LDL R2, [R1+0x18] ;  /* 0x0000180001027983 */ /* 0x002ee20000100800 */
[----:B--2---:R-:W-:Y:S01]  /*18ec0*/  IMAD R0, R0, 0x8, R19 ;  /* 0x0000000800007824 */ /* 0x004fe200078e0213 */
[----:B---3--:R-:W-:-:S04]  /*18ed0*/  SHF.L.U32 R2, R2, 0x1f, RZ ;  /* 0x0000001f02027819 */ /* 0x008fc800000006ff */
[----:B------:R-:W1:Y:S02]  /*18ee0*/  SYNCS.PHASECHK.TRANS64.TRYWAIT P0, [R0+URZ+0x22840], R2 ;  /* 0x02284002000075a7 */ /* 0x000e64000800017f */
[----:B-1----:R-:W-:Y:S05]  /*18ef0*/  @!P0 BRA `(.L_x_13946) ;  /* 0x0000006400d88947 */ /* 0x002fea0003800000 */
.L_x_14127:
        /* <DEDUP_REMOVED lines=11> */
.L_x_13947:
[----:B0-----:R-:W2:Y:S04]  /*18fb0*/  LDL R4, [R1+0x10] ;  /* 0x0000100001047983 */ /* 0x001ea80000100800 */
[----:B------:R-:W3:Y:S04]  /*18fc0*/  LDL R3, [R1+0x30] ;  /* 0x0000300001037983 */ /* 0x000ee80000100800 */
[----:B-1----:R-:W4:Y:S01]  /*18fd0*/  LDL R2, [R1+0x24] ;  /* 0x0000240001027983 */ /* 0x002f220000100800 */
        /* <DEDUP_REMOVED lines=11> */
[----:B--2---:R-:W-:Y:S01]  /*19090*/  IMAD R0, R4, 0x3000, R19 ;  /* 0x0000300004007824 */ /* 0x004fe200078e0213 */
[----:B---3--:R-:W-:-:S04]  /*190a0*/  R2UR UR11, R3 ;  /* 0x00000000030b72ca */ /* 0x008fc800000e0000 */
[----:B------:R-:W-:Y:S02]  /*190b0*/  R2UR UR8, R0 ;  /* 0x00000000000872ca */ /* 0x000fe400000e0000 */
[----:B----4-:R-:W-:-:S11]  /*190c0*/  R2UR UR4, R2 ;  /* 0x00000000020472ca */ /* 0x010fd600000e0000 */
[----:B------:R-:W-:Y:S02]  /*190d0*/  UIADD3 UR8, UR8, 0x1c400, URZ ;  /* 0x0001c40008087890 */ /* 0x000fe4000fffe03f */
[----:B------:R-:W-:-:S03]  /*190e0*/  UIMAD UR11, UR11, 0x60, UR4 ;  /* 0x000000600b0b78a4 */ /* 0x000fc6000f8e0204 */
[----:B------:R-:W-:-:S06]  /*190f0*/  UMOV UR4, 0x0 ;  /* 0x0000000000047882 */ /* 0x000fcc0000000000 */
[----:B------:R1:W-:Y:S02]  /*19100*/  UTMALDG.4D [UR8], [UR6], desc[UR4] ;  /* 0x00000408060075b4 */ /* 0x0003e40008019000 */
[----:B-1----:R-:W-:Y:S01]  /*19110*/  NOP ;  /* 0x0000000000007918 */ /* 0x002fe20000000000 */
.L_x_13943:
        /* <DEDUP_REMOVED lines=40> */
.L_x_13949:
[----:B------:R-:W-:Y:S05]  /*193a0*/  BSYNC B6 ;  /* 0x0000000000067941 */ /* 0x000fea0003800000 */
.L_x_13948:
        /* <DEDUP_REMOVED lines=12> */
[----:B-1----:R-:W-:-:S04]  /*19470*/  SHF.L.U32 R9, R9, 0x3, RZ ;  /* 0x0000000309097819 */ /* 0x002fc800000006ff */
        /* <DEDUP_REMOVED lines=112> */
.L_x_14144:
        /* <DEDUP_REMOVED lines=10> */
.L_x_13951:
        /* <DEDUP_REMOVED lines=18> */
.L_x_14145:
[----:B------:R-:W-:Y:S05]  /*19d40*/  BSYNC B0 ;  /* 0x0000000000007941 */ /* 0x000fea0003800000 */
.L_x_13952:
        /* <DEDUP_REMOVED lines=13> */
.L_x_14146:
[----:B------:R-:W-:Y:S05]  /*19e20*/  BSYNC B1 ;  /* 0x0000000000017941 */ /* 0x000fea0003800000 */
.L_x_13956:
        /* <DEDUP_REMOVED lines=9> */
.L_x_13959:
[----:B------:R-:W-:Y:S05]  /*19ec0*/  BSYNC B1 ;  /* 0x0000000000017941 */ /* 0x000fea0003800000 */
.L_x_13958:
        /* <DEDUP_REMOVED lines=11> */
[----:B---3--:R-:W-:-:S03]  /*19f80*/  IMAD R3, R3, 0x60, R4 ;  /* 0x0000006003037824 */ /* 0x008fc600078e0204 */
[----:B------:R-:W-:-:S07]  /*19f90*/  IADD3 R4, R0, 0x400, RZ ;  /* 0x0000040000047810 */ /* 0x000fce0007ffe0ff */
.L_x_13960:
        /* <DEDUP_REMOVED lines=15> */
.L_x_13961:
        /* <DEDUP_REMOVED lines=15> */
.L_x_13962:
        /* <DEDUP_REMOVED lines=15> */
.L_x_13963:
        /* <DEDUP_REMOVED lines=10> */
.L_x_13955:
[----:B------:R-:W-:Y:S05]  /*1a310*/  BSYNC B0 ;  /* 0x0000000000007941 */ /* 0x000fea0003800000 */
.L_x_13954:
        /* <DEDUP_REMOVED lines=55> */
.L_x_13970:
        /* <DEDUP_REMOVED lines=8> */
.L_x_14147:
[----:B------:R-:W-:Y:S05]  /*1a710*/  BSYNC B3 ;  /* 0x0000000000037941 */ /* 0x000fea0003800000 */
.L_x_13971:
        /* <DEDUP_REMOVED lines=9> */
.L_x_13974:
[----:B------:R-:W-:Y:S05]  /*1a7b0*/  BSYNC B3 ;  /* 0x0000000000037941 */ /* 0x000fea0003800000 */
.L_x_13973:
        /* <DEDUP_REMOVED lines=13> */
.L_x_13975:
        /* <DEDUP_REMOVED lines=13> */
.L_x_14148:
[----:B------:R-:W-:Y:S05]  /*1a960*/  BSYNC B3 ;  /* 0x0000000000037941 */ /* 0x000fea0003800000 */
.L_x_13976:
        /* <DEDUP_REMOVED lines=11> */
.L_x_13979:
[----:B------:R-:W-:Y:S05]  /*1aa20*/  BSYNC B3 ;  /* 0x0000000000037941 */ /* 0x000fea0003800000 */
.L_x_13978:
        /* <DEDUP_REMOVED lines=10> */
.L_x_13980:
        /* <DEDUP_REMOVED lines=15> */
.L_x_13981:
        /* <DEDUP_REMOVED lines=15> */
.L_x_13982:
        /* <DEDUP_REMOVED lines=15> */
.L_x_13983:
        /* <DEDUP_REMOVED lines=10> */
.L_x_13969:
[----:B------:R-:W-:Y:S05]  /*1ae40*/  BSYNC B1 ;  /* 0x0000000000017941 */ /* 0x000fea0003800000 */
.L_x_13968:
[----:B------:R-:W2:Y:S02]  /*1ae50*/  LDL.LU R5, [R1+0x40] ;  /* 0x0000400001057983 */ /* 0x000ea40000300800 */
[----:B--2---:R-:W-:-:S07]  /*1ae60*/  VIADD R0, R5, 0xfffffffd ;  /* 0xfffffffd05007836 */ /* 0x004fce0000000000 */
.L_x_13967:
[----:B------:R-:W-:Y:S05]  /*1ae70*/  BSYNC B2 ;  /* 0x0000000000027941 */ /* 0x000fea0003800000 */
.L_x_13966:
[----:B------:R-:W-:Y:S01]  /*1ae80*/  VIADD R8, R8, 0xfffffffe ;  /* 0xfffffffe08087836 */ /* 0x000fe20000000000 */
[----:B------:R-:W-:-:S04]  /*1ae90*/  LOP3.LUT R4, RZ, R4, RZ, 0x33, !PT ;  /* 0x00000004ff047212 */ /* 0x000fc800078e33ff */
[----:B------:R-:W-:-:S13]  /*1aea0*/  ISETP.NE.AND P0, PT, R8, R4, PT ;  /* 0x000000040800720c */ /* 0x000fda0003f05270 */
[----:B------:R-:W-:Y:S05]  /*1aeb0*/  @!P0 BRA `(.L_x_13965) ;  /* 0x0000001400008947 */ /* 0x000fea0003800000 */
.L_x_14016:
        /* <DEDUP_REMOVED lines=35> */
.L_x_13986:
        /* <DEDUP_REMOVED lines=8> */
.L_x_14149:
[----:B------:R-:W-:Y:S05]  /*1b170*/  BSYNC B2 ;  /* 0x0000000000027941 */ /* 0x000fea0003800000 */
.L_x_13987:
        /* <DEDUP_REMOVED lines=9> */
.L_x_13990:
[----:B------:R-:W-:Y:S05]  /*1b210*/  BSYNC B2 ;  /* 0x0000000000027941 */ /* 0x000fea0003800000 */
.L_x_13989:
[----:B------:R-:W2:Y:S01]  /*1b220*/  LDL R4, [R1+0x24] ;  /* 0x0000240001047983 */ /* 0x000ea20000100800 */
[----:B0-----:R-:W-:Y:S01]  /*1b230*/  MOV R10, RZ ;  /* 0x000000ff000a7202 */ /* 0x001fe20000000f00 */
[----:B------:R-:W-:Y:S01]  /*1b240*/  IMAD R5, R7, 0x3000, R19 ;  /* 0x0000300007057824 */ /* 0x000fe200078e0213 */
        /* <DEDUP_REMOVED lines=9> */
.L_x_13991:
        /* <DEDUP_REMOVED lines=13> */
.L_x_14150:
[----:B------:R-:W-:Y:S05]  /*1b3b0*/  BSYNC B2 ;  /* 0x0000000000027941 */ /* 0x000fea0003800000 */
.L_x_13992:
        /* <DEDUP_REMOVED lines=11> */
.L_x_13995:
[----:B------:R-:W-:Y:S05]  /*1b470*/  BSYNC B2 ;  /* 0x0000000000027941 */ /* 0x000fea0003800000 */
.L_x_13994:
        /* <DEDUP_REMOVED lines=9> */
.L_x_13996:
        /* <DEDUP_REMOVED lines=15> */
.L_x_13997:
        /* <DEDUP_REMOVED lines=15> */
.L_x_13998:
        /* <DEDUP_REMOVED lines=15> */
.L_x_13999:
        /* <DEDUP_REMOVED lines=10> */
.L_x_13985:
[----:B------:R-:W-:Y:S05]  /*1b880*/  BSYNC B1 ;  /* 0x0000000000017941 */ /* 0x000fea0003800000 */
.L_x_13984:
        /* <DEDUP_REMOVED lines=35> */
.L_x_14002:
        /* <DEDUP_REMOVED lines=8> */
.L_x_14151:
[----:B------:R-:W-:Y:S05]  /*1bb40*/  BSYNC B2 ;  /* 0x0000000000027941 */ /* 0x000fea0003800000 */
.L_x_14003:
        /* <DEDUP_REMOVED lines=9> */
.L_x_14006:
[----:B------:R-:W-:Y:S05]  /*1bbe0*/  BSYNC B2 ;  /* 0x0000000000027941 */ /* 0x000fea0003800000 */
.L_x_14005:
        /* <DEDUP_REMOVED lines=13> */
.L_x_14007:
        /* <DEDUP_REMOVED lines=13> */
.L_x_14152:
[----:B------:R-:W-:Y:S05]  /*1bd90*/  BSYNC B2 ;  /* 0x0000000000027941 */ /* 0x000fea0003800000 */
.L_x_14008:
        /* <DEDUP_REMOVED lines=11> */
.L_x_14011:
[----:B------:R-:W-:Y:S05]  /*1be50*/  BSYNC B2 ;  /* 0x0000000000027941 */ /* 0x000fea0003800000 */
.L_x_14010:
        /* <DEDUP_REMOVED lines=10> */
.L_x_14012:
        /* <DEDUP_REMOVED lines=15> */
.L_x_14013:
        /* <DEDUP_REMOVED lines=15> */
.L_x_14014:
        /* <DEDUP_REMOVED lines=15> */
.L_x_14015:
        /* <DEDUP_REMOVED lines=10> */
.L_x_14001:
[----:B------:R-:W-:Y:S05]  /*1c270*/  BSYNC B1 ;  /* 0x0000000000017941 */ /* 0x000fea0003800000 */
.L_x_14000:
[----:B------:R-:W2:Y:S01]  /*1c280*/  LDL R5, [R1+0x28] ;  /* 0x0000280001057983 */ /* 0x000ea20000100800 */
[----:B------:R-:W-:Y:S01]  /*1c290*/  VIADD R0, R0, 0xfffffffe ;  /* 0xfffffffe00007836 */ /* 0x000fe20000000000 */
[----:B--2---:R-:W-:-:S13]  /*1c2a0*/  ISETP.GT.AND P0, PT, R6, R5, PT ;  /* 0x000000050600720c */ /* 0x004fda0003f04270 */
[----:B------:R-:W-:Y:S05]  /*1c2b0*/  @P0 BRA `(.L_x_14016) ;  /* 0xffffffec00000947 */ /* 0x000fea000383ffff */
.L_x_13965:
[----:B------:R-:W-:Y:S05]  /*1c2c0*/  BSYNC B0 ;  /* 0x0000000000007941 */ /* 0x000fea0003800000 */
.L_x_13964:
        /* <DEDUP_REMOVED lines=25> */
.L_x_14018:
[----:B------:R-:W-:Y:S05]  /*1c460*/  BSYNC B0 ;  /* 0x0000000000007941 */ /* 0x000fea0003800000 */
.L_x_14017:
[----:B------:R-:W-:-:S05]  /*1c470*/  SEL R0, R0, RZ, P0 ;  /* 0x000000ff00007207 */ /* 0x000fca0000000000 */
[----:B------:R3:W-:Y:S02]  /*1c480*/  STL [R1+0x10], R0 ;  /* 0x0000100001007387 */ /* 0x0007e40000100800 */
.L_x_13936:
[----:B------:R-:W-:Y:S05]  /*1c490*/  BSYNC B7 ;  /* 0x0000000000077941 */ /* 0x000fea0003800000 */
.L_x_13934:
        /* <DEDUP_REMOVED lines=13> */
.L_x_14019:
        /* <DEDUP_REMOVED lines=8> */
[----:B0-----:R-:W-:Y:S01]  /*1c5f0*/  MOV R10, R2 ;  /* 0x00000002000a7202 */ /* 0x001fe20000000f00 */
        /* <DEDUP_REMOVED lines=37> */
.L_x_14162:
[----:B------:R-:W-:Y:S02]  /*1c850*/  ULDC UR4, c[0x0][0xc38] ;  /* 0x00030e0000047ab9 */ /* 0x000fe40000000800 */
[----:B------:R-:W-:-:S04]  /*1c860*/  IMAD.U32 R2, RZ, RZ, UR4 ;  /* 0x00000004ff027e24 */ /* 0x000fc8000f8e00ff */
[----:B-1----:R-:W-:-:S04]  /*1c870*/  IMAD R9, R9, R2, RZ ;  /* 0x0000000209097224 */ /* 0x002fc800078e02ff */
[----:B------:R-:W-:-:S05]  /*1c880*/  IMAD.IADD R0, R0, 0x1, R9 ;  /* 0x0000000100007824 */ /* 0x000fca00078e0209 */
[----:B------:R-:W-:-:S13]  /*1c890*/  ISETP.GT.AND P6, PT, R0, R5, PT ;  /* 0x000000050000720c */ /* 0x000fda0003fc4270 */
[----:B------:R-:W-:Y:S05]  /*1c8a0*/  @P6 BRA `(.L_x_14022) ;  /* 0x0000000000ac6947 */ /* 0x000fea0003800000 */
.L_x_14025:
        /* <DEDUP_REMOVED lines=37> */
.L_x_14170:
[----:B------:R-:W-:Y:S02]  /*1cb00*/  ULDC UR4, c[0x0][0xc38] ;  /* 0x00030e0000047ab9 */ /* 0x000fe40000000800 */
[----:B------:R-:W-:-:S04]  /*1cb10*/  IMAD.U32 R2, RZ, RZ, UR4 ;  /* 0x00000004ff027e24 */ /* 0x000fc8000f8e00ff */
[----:B-1----:R-:W-:-:S04]  /*1cb20*/  IMAD R9, R9, R2, RZ ;  /* 0x0000000209097224 */ /* 0x002fc800078e02ff */
[----:B------:R-:W-:-:S05]  /*1cb30*/  IMAD.IADD R0, R9, 0x1, R0 ;  /* 0x0000000109007824 */ /* 0x000fca00078e0200 */
[----:B------:R-:W-:-:S13]  /*1cb40*/  ISETP.GT.AND P6, PT, R0, R5, PT ;  /* 0x000000050000720c */ /* 0x000fda0003fc4270 */
[----:B------:R-:W-:Y:S05]  /*1cb50*/  @!P6 BRA `(.L_x_14025) ;  /* 0xfffffffc0054e947 */ /* 0x000fea000383ffff */
.L_x_14022:
        /* <DEDUP_REMOVED lines=12> */
.L_x_14175:
[----:B------:R-:W-:-:S13]  /*1cc20*/  ISETP.NE.AND P0, PT, R0, RZ, PT ;  /* 0x000000ff0000720c */ /* 0x000fda0003f05270 */
[----:B------:R-:W-:Y:S05]  /*1cc30*/  @!P0 BRA `(.L_x_14027) ;  /* 0x0000000000108947 */ /* 0x000fea0003800000 */
[----:B------:R-:W-:Y:S01]  /*1cc40*/  UMOV UR4, 0xffffffff ;  /* 0xffffffff00047882 */ /* 0x000fe20000000000 */
[----:B-1----:R-:W-:Y:S02]  /*1cc50*/  VIADD R3, R3, 0xffffffff ;  /* 0xffffffff03037836 */ /* 0x002fe40000000000 */
[----:B------:R-:W-:Y:S05]  /*1cc60*/  BRA.DIV UR4, `(.L_x_14028) ;  /* 0x00000042046c7947 */ /* 0x000fea000b800000 */
[----:B------:R2:W3:Y:S02]  /*1cc70*/  SHFL.IDX PT, R8, R7, R3, 0x1f ;  /* 0x00001f0307087589 */ /* 0x0004e400000e0000 */
.L_x_14027:
[----:B------:R-:W-:Y:S01]  /*1cc80*/  ISETP.NE.AND P0, PT, R6, 0x1, PT ;  /* 0x000000010600780c */ /* 0x000fe20003f05270 */
[----:B---3--:R-:W-:-:S05]  /*1cc90*/  IMAD R0, R8, R2, R9 ;  /* 0x0000000208007224 */ /* 0x008fca00078e0209 */
[----:B------:R3:W-:Y:S02]  /*1cca0*/  STL [R1], R0 ;  /* 0x0000000001007387 */ /* 0x0007e40000100800 */
[----:B---3--:R-:W-:-:S05]  /*1ccb0*/  IMAD.IADD R0, R5, 0x1, -R0 ;  /* 0x0000000105007824 */ /* 0x008fca00078e0a00 */
[----:B------:R-:W-:Y:S05]  /*1ccc0*/  @!P0 BRA `(.L_x_14029) ;  /* 0x0000000000e48947 */ /* 0x000fea0003800000 */
[----:B------:R-:W-:-:S04]  /*1ccd0*/  IABS R5, R4 ;  /* 0x0000000400057213 */ /* 0x000fc80000000000 */
[----:B0-2---:R-:W0:Y:S08]  /*1cce0*/  I2F.RP R7, R5 ;  /* 0x0000000500077306 */ /* 0x005e300000209400 */
        /* <DEDUP_REMOVED lines=23> */
[----:B0-----:R-:W-:-:S05]  /*1ce60*/  IADD3 R2, RZ, -R3, RZ ;  /* 0x80000003ff027210 */ /* 0x001fca0007ffe0ff */
        /* <DEDUP_REMOVED lines=31> */
.L_x_14029:
[----:B-12---:R-:W2:Y:S01]  /*1d060*/  LDL R3, [R1+0xc] ;  /* 0x00000c0001037983 */ /* 0x006ea20000100800 */
        /* <DEDUP_REMOVED lines=58> */
[----:B------:R-:W-:Y:S02]  /*1d410*/  @!P1 LOP3.LUT R0, RZ, R8, RZ, 0x33, !PT ;  /* 0x00000008ff009212 */ /* 0x000fe400078e33ff */
[----:B------:R-:W-:-:S05]  /*1d420*/  IADD3 R8, -R8, RZ, RZ ;  /* 0x000000ff08087210 */ /* 0x000fca0007ffe1ff */
[----:B------:R-:W-:-:S05]  /*1d430*/  IMAD R2, R0, R8, R7 ;  /* 0x0000000800027224 */ /* 0x000fca00078e0207 */
[----:B------:R0:W-:Y:S02]  /*1d440*/  STL [R1+0x8], R2 ;  /* 0x0000080201007387 */ /* 0x0001e40000100800 */
.L_x_14030:
[----:B------:R-:W-:-:S05]  /*1d450*/  LOP3.LUT R3, RZ, R0, RZ, 0x33, !PT ;  /* 0x00000000ff037212 */ /* 0x000fca00078e33ff */
[----:B------:R-:W-:-:S05]  /*1d460*/  IMAD.IADD R0, R4, 0x1, R3 ;  /* 0x0000000104007824 */ /* 0x000fca00078e0203 */
[----:B------:R2:W-:Y:S01]  /*1d470*/  STL [R1+0x4], R0 ;  /* 0x0000040001007387 */ /* 0x0005e20000100800 */
[----:B------:R-:W-:Y:S05]  /*1d480*/  BRA `(.L_x_14031) ;  /* 0x0000000000287947 */ /* 0x000fea0003800000 */
.L_x_14023:
        /* <DEDUP_REMOVED lines=10> */
.L_x_14031:
        /* <DEDUP_REMOVED lines=16> */
.L_x_14020:
[----:B---34-:R-:W3:Y:S01]  /*1d630*/  LDL R0, [R1+0xc] ;  /* 0x00000c0001007983 */ /* 0x018ee20000100800 */
[----:B------:R-:W-:Y:S02]  /*1d640*/  ULDC UR4, c[0x0][0xc3c] ;  /* 0x00030f0000047ab9 */ /* 0x000fe40000000800 */
[----:B---3--:R-:W-:-:S13]  /*1d650*/  ISETP.GE.AND P0, PT, R0, UR4, PT ;  /* 0x0000000400007c0c */ /* 0x008fda000bf06270 */
[----:B------:R-:W-:Y:S05]  /*1d660*/  @!P0 BRA `(.L_x_14032) ;  /* 0xffffff8c00b48947 */ /* 0x000fea000383ffff */
[----:B------:R-:W-:Y:S05]  /*1d670*/  BSYNC B8 ;  /* 0x0000000000087941 */ /* 0x000fea0003800000 */
.L_x_13888:
        /* <DEDUP_REMOVED lines=12> */
.L_x_14178:
[----:B------:R-:W-:Y:S05]  /*1d740*/  BSYNC B0 ;  /* 0x0000000000007941 */ /* 0x000fea0003800000 */
.L_x_14033:
[----:B------:R-:W-:-:S03]  /*1d750*/  UMOV UR4, 0xffffffff ;  /* 0xffffffff00047882 */ /* 0x000fc60000000000 */
[----:B------:R-:W-:Y:S05]  /*1d760*/  BRA.DIV UR4, `(.L_x_14035) ;  /* 0x0000003604ec7947 */ /* 0x000fea000b800000 */
[----:B------:R-:W1:Y:S02]  /*1d770*/  S2R R2, SR_TID.X ;  /* 0x0000000000027919 */ /* 0x000e640000002100 */
[----:B-1----:R-:W-:-:S04]  /*1d780*/  SHF.R.U32.HI R2, RZ, 0x5, R2 ;  /* 0x00000005ff027819 */ /* 0x002fc80000011602 */
[----:B------:R-:W-:-:S05]  /*1d790*/  LOP3.LUT R2, R2, 0x3, RZ, 0xc0, !PT ;  /* 0x0000000302027812 */ /* 0x000fca00078ec0ff */
[----:B------:R1:W2:Y:S02]  /*1d7a0*/  SHFL.IDX PT, R14, R2, RZ, 0x1f ;  /* 0x00001fff020e7589 */ /* 0x0002a400000e0000 */
.L_x_14181:
[----:B--2---:R-:W-:-:S13]  /*1d7b0*/  ISETP.NE.AND P0, PT, R14, RZ, PT ;  /* 0x000000ff0e00720c */ /* 0x004fda0003f05270 */
[----:B------:R-:W-:Y:S05]  /*1d7c0*/  @P0 BRA `(.L_x_13718) ;  /* 0x0000000000940947 */ /* 0x000fea0003800000 */
[----:B------:R-:W-:-:S03]  /*1d7d0*/  UMOV UR4, 0xffffffff ;  /* 0xffffffff00047882 */ /* 0x000fc60000000000 */
[----:B------:R-:W-:Y:S05]  /*1d7e0*/  BRA.DIV UR4, `(.L_x_14036) ;  /* 0x0000003a04007947 */ /* 0x000fea000b800000 */
[----:B------:R-:W-:-:S13]  /*1d7f0*/  ELECT P6, URZ, PT ;  /* 0x00000000003f782f */ /* 0x000fda00038c0000 */
.L_x_14184:
[----:B------:R-:W-:Y:S05]  /*1d800*/  @!P6 BRA `(.L_x_13718) ;  /* 0x000000000084e947 */ /* 0x000fea0003800000 */
[----:B------:R-:W-:-:S06]  /*1d810*/  ULOP3.LUT UR4, UR36, 0x2, URZ, 0xfc, !UPT ;  /* 0x0000000224047892 */ /* 0x000fcc000f8efc3f */
[----:B-1----:R-:W-:-:S05]  /*1d820*/  IMAD.U32 R2, RZ, RZ, UR4 ;  /* 0x00000004ff027e24 */ /* 0x002fca000f8e00ff */
[----:B------:R-:W-:-:S13]  /*1d830*/  ISETP.NE.AND P2, PT, R2, 0x3, PT ;  /* 0x000000030200780c */ /* 0x000fda0003f45270 */
[----:B------:R-:W-:Y:S05]  /*1d840*/  @!P2 BRA `(.L_x_14037) ;  /* 0x000000000004a947 */ /* 0x000fea0003800000 */
[----:B------:R-:W-:Y:S01]  /*1d850*/  BPT.TRAP 0x1 ;  /* 0x000000040000795c */ /* 0x000fe20000300000 */
.L_x_14037:
        /* <DEDUP_REMOVED lines=14> */
.L_x_14185:
[----:B------:R-:W1:Y:S02]  /*1d940*/  SYNCS.PHASECHK.TRANS64.TRYWAIT P0, [R7+URZ], R2 ;  /* 0x00000002070075a7 */ /* 0x000e64000800017f */
[----:B-1----:R-:W-:Y:S05]  /*1d950*/  @!P0 BRA `(.L_x_14039) ;  /* 0x0000003400d88947 */ /* 0x002fea0003800000 */
.L_x_14186:
[----:B------:R-:W-:Y:S05]  /*1d960*/  @!P2 BRA `(.L_x_14040) ;  /* 0x000000000004a947 */ /* 0x000fea0003800000 */
[----:B------:R-:W-:Y:S01]  /*1d970*/  BPT.TRAP 0x1 ;  /* 0x000000040000795c */ /* 0x000fe20000300000 */
.L_x_14040:
[----:B------:R-:W2:Y:S01]  /*1d980*/  LDL.LU R4, [R1+0x10] ;  /* 0x0000100001047983 */ /* 0x000ea20000300800 */
[----:B------:R-:W-:-:S04]  /*1d990*/  VIADD R0, R0, 0x22860 ;  /* 0x0002286000007836 */ /* 0x000fc80000000000 */
[----:B--2---:R-:W-:-:S04]  /*1d9a0*/  IMAD R4, R4, 0x8, R0 ;  /* 0x0000000804047824 */ /* 0x004fc800078e0200 */
[----:B------:R-:W2:Y:S02]  /*1d9b0*/  SYNCS.PHASECHK.TRANS64.TRYWAIT P0, [R4+URZ], R5 ;  /* 0x00000005040075a7 */ /* 0x000ea4000800017f */
[----:B--2---:R-:W-:Y:S05]  /*1d9c0*/  @!P0 BRA `(.L_x_14041) ;  /* 0x0000003400d08947 */ /* 0x004fea0003800000 */
.L_x_14187:
[----:B------:R-:W-:-:S07]  /*1d9d0*/  IMAD R3, R3, 0x8, R0 ;  /* 0x0000000803037824 */ /* 0x000fce00078e0200 */
.L_x_14042:
[----:B---3--:R3:W4:Y:S02]  /*1d9e0*/  SYNCS.PHASECHK.TRANS64.TRYWAIT P0, [R3+URZ], R2 ;  /* 0x00000002030075a7 */ /* 0x008724000800017f */
[----:B----4-:R-:W-:Y:S05]  /*1d9f0*/  @!P0 NANOSLEEP.SYNCS 0x989680 ;  /* 0x009896800000895d */ /* 0x010fea0003900000 */
[----:B------:R-:W4:Y:S02]  /*1da00*/  @!P0 SYNCS.PHASECHK.TRANS64 P0, [R3+URZ], R2 ;  /* 0x00000002030085a7 */ /* 0x000f24000800007f */
[----:B----4-:R-:W-:Y:S05]  /*1da10*/  @!P0 BRA `(.L_x_14042) ;  /* 0xfffffffc00f08947 */ /* 0x010fea000383ffff */
.L_x_13718:
[----:B------:R-:W-:Y:S05]  /*1da20*/  BSYNC B9 ;  /* 0x0000000000097941 */ /* 0x000fea0003800000 */
.L_x_13715:
[----:B------:R-:W-:Y:S05]  /*1da30*/  EXIT ;  /* 0x000000000000794d */ /* 0x000fea0003800000 */
.L_x_13738:
[----:B0-----:R0:W1:Y:S02]  /*1da40*/  SYNCS.PHASECHK.TRANS64.TRYWAIT P6, [R96+URZ+0x22890], R107 ;  /* 0x0228906b600075a7 */ /* 0x00106400080c017f */
[----:B-1----:R-:W-:Y:S05]  /*1da50*/  @!P6 NANOSLEEP.SYNCS 0x989680 ;  /* 0x009896800000e95d */ /* 0x002fea0003900000 */
[----:B------:R-:W1:Y:S02]  /*1da60*/  @!P6 SYNCS.PHASECHK.TRANS64 P6, [R96+URZ+0x22890], R107 ;  /* 0x0228906b6000e5a7 */ /* 0x000e6400080c007f */
[----:B-1----:R-:W-:Y:S05]  /*1da70*/  @!P6 BRA `(.L_x_13738) ;  /* 0xfffffffc00f0e947 */ /* 0x002fea000383ffff */
[----:B------:R-:W-:Y:S05]  /*1da80*/  BRA `(.L_x_14043) ;  /* 0xfffffe5400fc7947 */ /* 0x000fea000383ffff */
.L_x_13756:
[----:B0-----:R0:W1:Y:S02]  /*1da90*/  SYNCS.PHASECHK.TRANS64.TRYWAIT P5, [R96+URZ+0x22890], R107 ;  /* 0x0228906b600075a7 */ /* 0x00106400080a017f */
[----:B-1----:R-:W-:Y:S05]  /*1daa0*/  @!P5 NANOSLEEP.SYNCS 0x989680 ;  /* 0x009896800000d95d */ /* 0x002fea0003900000 */
[----:B------:R-:W1:Y:S02]  /*1dab0*/  @!P5 SYNCS.PHASECHK.TRANS64 P5, [R96+URZ+0x22890], R107 ;  /* 0x0228906b6000d5a7 */ /* 0x000e6400080a007f */
[----:B-1----:R-:W-:Y:S05]  /*1dac0*/  @!P5 BRA `(.L_x_13756) ;  /* 0xfffffffc00f0d947 */ /* 0x002fea000383ffff */
[----:B------:R-:W-:Y:S05]  /*1dad0*/  BRA `(.L_x_14044) ;  /* 0xfffffe6800487947 */ /* 0x000fea000383ffff */
.L_x_13765:
[----:B0-----:R0:W1:Y:S02]  /*1dae0*/  SYNCS.PHASECHK.TRANS64.TRYWAIT P4, [R96+URZ+0x22890], R107 ;  /* 0x0228906b600075a7 */ /* 0x001064000808017f */
[----:B-1----:R-:W-:Y:S05]  /*1daf0*/  @!P4 NANOSLEEP.SYNCS 0x989680 ;  /* 0x009896800000c95d */ /* 0x002fea0003900000 */
[----:B------:R-:W1:Y:S02]  /*1db00*/  @!P4 SYNCS.PHASECHK.TRANS64 P4, [R96+URZ+0x22890], R107 ;  /* 0x0228906b6000c5a7 */ /* 0x000e64000808007f */
[----:B-1----:R-:W-:Y:S05]  /*1db10*/  @!P4 BRA `(.L_x_13765) ;  /* 0xfffffffc00f0c947 */ /* 0x002fea000383ffff */
[----:B------:R-:W-:Y:S05]  /*1db20*/  BRA `(.L_x_14045) ;  /* 0xfffffe78003c7947 */ /* 0x000fea000383ffff */
.L_x_13771:
[----:B-1----:R1:W2:Y:S02]  /*1db30*/  SYNCS.PHASECHK.TRANS64.TRYWAIT P3, [R96+URZ+0x228b0], R107 ;  /* 0x0228b06b600075a7 */ /* 0x0022a4000806017f */
[----:B--2---:R-:W-:Y:S05]  /*1db40*/  @!P3 NANOSLEEP.SYNCS 0x989680 ;  /* 0x009896800000b95d */ /* 0x004fea0003900000 */
[----:B------:R-:W2:Y:S02]  /*1db50*/  @!P3 SYNCS.PHASECHK.TRANS64 P3, [R96+URZ+0x228b0], R107 ;  /* 0x0228b06b6000b5a7 */ /* 0x000ea4000806007f */
[----:B--2---:R-:W-:Y:S05]  /*1db60*/  @!P3 BRA `(.L_x_13771) ;  /* 0xfffffffc00f0b947 */ /* 0x004fea000383ffff */
[----:B------:R-:W-:Y:S05]  /*1db70*/  BRA `(.L_x_14046) ;  /* 0xfffffe7800cc7947 */ /* 0x000fea000383ffff */
.L_x_13781:
[----:B------:R-:W-:Y:S01]  /*1db80*/  BSSY B0, `(.L_x_14047) ;  /* 0x0000007000007945 */ /* 0x000fe20003800000 */
[----:B------:R-:W-:Y:S02]  /*1db90*/  IMAD.MOV.U32 R12, RZ, RZ, RZ ;  /* 0x000000ffff0c7224 */ /* 0x000fe400078e00ff */
[----:B------:R-:W-:Y:S02]  /*1dba0*/  IMAD.MOV.U32 R11, RZ, RZ, 0x1f ;  /* 0x0000001fff0b7424 */ /* 0x000fe400078e00ff */
[----:B------:R-:W-:-:S07]  /*1dbb0*/  IMAD.MOV.U32 R15, RZ, RZ, -0x1 ;  /* 0xffffffffff0f7424 */ /* 0x000fce00078e00ff */
[----:B-----5:R-:W-:Y:S05]  /*1dbc0*/  WARPSYNC.COLLECTIVE R15, `(.L_x_14048) ;  /* 0x000000000f087348 */ /* 0x020fea0003c00000 */
[----:B------:R0:W1:Y:S02]  /*1dbd0*/  SHFL.IDX P6, R14, R13, R12, R11 ;  /* 0x0000000c0d0e7389 */ /* 0x00006400000c000b */
[----:B01---5:R-:W-:Y:S01]  /*1dbe0*/  ENDCOLLECTIVE ;  /* 0x000000000000791b */ /* 0x023fe20003800000 */
.L_x_14048:
[----:B------:R-:W-:Y:S05]  /*1dbf0*/  BSYNC B0 ;  /* 0x0000000000007941 */ /* 0x000fea0003800000 */
.L_x_14047:
[----:B------:R-:W-:Y:S05]  /*1dc00*/  BRA `(.L_x_14049) ;  /* 0xfffffe8800407947 */ /* 0x000fea000383ffff */
.L_x_13793:
        /* <DEDUP_REMOVED lines=8> */
.L_x_14051:
[----:B------:R-:W-:Y:S05]  /*1dc90*/  BSYNC B1 ;  /* 0x0000000000017941 */ /* 0x000fea0003800000 */
.L_x_14050:
        /* <DEDUP_REMOVED lines=8> */
.L_x_14052:
[----:B------:R-:W-:Y:S02]  /*1dd20*/  IMAD.MOV.U32 R13, RZ, RZ, R7 ;  /* 0x000000ffff0d7224 */ /* 0x000fe400078e0007 */
[----:B------:R-:W-:-:S07]  /*1dd30*/  IMAD.MOV.U32 R0, RZ, RZ, R14 ;  /* 0x000000ffff007224 */ /* 0x000fce00078e000e */
[----:B------:R-:W-:Y:S05]  /*1dd40*/  WARPSYNC.COLLECTIVE R15, `(.L_x_14053) ;  /* 0x000000000f087348 */ /* 0x000fea0003c00000 */
[----:B------:R0:W1:Y:S02]  /*1dd50*/  SHFL.IDX P6, R14, R13, R12, R11 ;  /* 0x0000000c0d0e7389 */ /* 0x00006400000c000b */
[----:B01----:R-:W-:Y:S01]  /*1dd60*/  ENDCOLLECTIVE ;  /* 0x000000000000791b */ /* 0x003fe20003800000 */
.L_x_14053:
[----:B------:R-:W-:Y:S02]  /*1dd70*/  IMAD.MOV.U32 R13, RZ, RZ, R32 ;  /* 0x000000ffff0d7224 */ /* 0x000fe400078e0020 */
[----:B------:R-:W-:-:S07]  /*1dd80*/  IMAD.MOV.U32 R5, RZ, RZ, R14 ;  /* 0x000000ffff057224 */ /* 0x000fce00078e000e */
[----:B------:R-:W-:Y:S05]  /*1dd90*/  WARPSYNC.COLLECTIVE R15, `(.L_x_14054) ;  /* 0x000000000f087348 */ /* 0x000fea0003c00000 */
[----:B------:R0:W1:Y:S02]  /*1dda0*/  SHFL.IDX P6, R14, R13, R12, R11 ;  /* 0x0000000c0d0e7389 */ /* 0x00006400000c000b */
[----:B01----:R-:W-:Y:S01]  /*1ddb0*/  ENDCOLLECTIVE ;  /* 0x000000000000791b */ /* 0x003fe20003800000 */
.L_x_14054:
[----:B------:R-:W-:Y:S05]  /*1ddc0*/  BRA `(.L_x_14055) ;  /* 0xfffffe8c00bc7947 */ /* 0x000fea000383ffff */
.L_x_13796:
[----:B------:R-:W-:Y:S01]  /*1ddd0*/  BSSY B1, `(.L_x_14056) ;  /* 0x0000008000017945 */ /* 0x000fe20003800000 */
[----:B------:R-:W-:Y:S01]  /*1dde0*/  IMAD.MOV.U32 R13, RZ, RZ, R6 ;  /* 0x000000ffff0d7224 */ /* 0x000fe200078e0006 */
[----:B------:R-:W-:Y:S01]  /*1ddf0*/  MOV R12, 0x1 ;  /* 0x00000001000c7802 */ /* 0x000fe20000000f00 */
[----:B------:R-:W-:Y:S02]  /*1de00*/  IMAD.MOV.U32 R11, RZ, RZ, 0x1c1f ;  /* 0x00001c1fff0b7424 */ /* 0x000fe400078e00ff */
[----:B------:R-:W-:-:S07]  /*1de10*/  IMAD.MOV.U32 R15, RZ, RZ, -0x1 ;  /* 0xffffffffff0f7424 */ /* 0x000fce00078e00ff */
[----:B-1----:R-:W-:Y:S05]  /*1de20*/  WARPSYNC.COLLECTIVE R15, `(.L_x_14057) ;  /* 0x000000000f087348 */ /* 0x002fea0003c00000 */
[----:B------:R0:W2:Y:S02]  /*1de30*/  SHFL.IDX P6, R14, R13, R12, R11 ;  /* 0x0000000c0d0e7389 */ /* 0x0000a400000c000b */
[----:B012---:R-:W-:Y:S01]  /*1de40*/  ENDCOLLECTIVE ;  /* 0x000000000000791b */ /* 0x007fe20003800000 */
.L_x_14057:
[----:B------:R-:W-:Y:S05]  /*1de50*/  BSYNC B1 ;  /* 0x0000000000017941 */ /* 0x000fea0003800000 */
.L_x_14056:
        /* <DEDUP_REMOVED lines=8> */
.L_x_14058:
[----:B------:R-:W-:Y:S02]  /*1dee0*/  IMAD.MOV.U32 R13, RZ, RZ, R7 ;  /* 0x000000ffff0d7224 */ /* 0x000fe400078e0007 */
[----:B------:R-:W-:-:S07]  /*1def0*/  IMAD.MOV.U32 R0, RZ, RZ, R14 ;  /* 0x000000ffff007224 */ /* 0x000fce00078e000e */
[----:B------:R-:W-:Y:S05]  /*1df00*/  WARPSYNC.COLLECTIVE R15, `(.L_x_14059) ;  /* 0x000000000f087348 */ /* 0x000fea0003c00000 */
[----:B------:R0:W1:Y:S02]  /*1df10*/  SHFL.IDX P6, R14, R13, R12, R11 ;  /* 0x0000000c0d0e7389 */ /* 0x00006400000c000b */
[----:B01----:R-:W-:Y:S01]  /*1df20*/  ENDCOLLECTIVE ;  /* 0x000000000000791b */ /* 0x003fe20003800000 */
.L_x_14059:
[----:B------:R-:W-:Y:S02]  /*1df30*/  IMAD.MOV.U32 R13, RZ, RZ, R32 ;  /* 0x000000ffff0d7224 */ /* 0x000fe400078e0020 */
[----:B------:R-:W-:-:S07]  /*1df40*/  IMAD.MOV.U32 R7, RZ, RZ, R14 ;  /* 0x000000ffff077224 */ /* 0x000fce00078e000e */
[----:B------:R-:W-:Y:S05]  /*1df50*/  WARPSYNC.COLLECTIVE R15, `(.L_x_14060) ;  /* 0x000000000f087348 */ /* 0x000fea0003c00000 */
[----:B------:R0:W1:Y:S02]  /*1df60*/  SHFL.IDX P6, R14, R13, R12, R11 ;  /* 0x0000000c0d0e7389 */ /* 0x00006400000c000b */
[----:B01----:R-:W-:Y:S01]  /*1df70*/  ENDCOLLECTIVE ;  /* 0x000000000000791b */ /* 0x003fe20003800000 */
.L_x_14060:
[----:B------:R-:W-:Y:S01]  /*1df80*/  IMAD.MOV.U32 R32, RZ, RZ, R14 ;  /* 0x000000ffff207224 */ /* 0x000fe200078e000e */
[----:B------:R-:W-:Y:S06]  /*1df90*/  BRA `(.L_x_14061) ;  /* 0xfffffe9000187947 */ /* 0x000fec000383ffff */
.L_x_13800:
[----:B0-----:R0:W1:Y:S02]  /*1dfa0*/  SYNCS.PHASECHK.TRANS64.TRYWAIT P0, [R19+URZ+0x22800], R36 ;  /* 0x02280024130075a7 */ /* 0x001064000800017f */
[----:B-1----:R-:W-:Y:S05]  /*1dfb0*/  @!P0 NANOSLEEP.SYNCS 0x989680 ;  /* 0x009896800000895d */ /* 0x002fea0003900000 */
[----:B------:R-:W1:Y:S02]  /*1dfc0*/  @!P0 SYNCS.PHASECHK.TRANS64 P0, [R19+URZ+0x22800], R36 ;  /* 0x02280024130085a7 */ /* 0x000e64000800007f */
[----:B-1----:R-:W-:Y:S05]  /*1dfd0*/  @!P0 BRA `(.L_x_13800) ;  /* 0xfffffffc00f08947 */ /* 0x002fea000383ffff */
[----:B------:R-:W-:Y:S05]  /*1dfe0*/  BRA `(.L_x_14062) ;  /* 0xfffffe9000fc7947 */ /* 0x000fea000383ffff */
.L_x_13808:
        /* <DEDUP_REMOVED lines=9> */
.L_x_14064:
[----:B------:R-:W-:Y:S05]  /*1e080*/  BSYNC B1 ;  /* 0x0000000000017941 */ /* 0x000fea0003800000 */
.L_x_14063:
        /* <DEDUP_REMOVED lines=10> */
.L_x_14065:
        /* <DEDUP_REMOVED lines=8> */
.L_x_14066:
[----:B------:R-:W-:-:S05]  /*1e1b0*/  @!P1 IADD3 R6, P2, R3, R5, RZ ;  /* 0x0000000503069210 */ /* 0x000fca0007f5e0ff */
[----:B------:R-:W-:Y:S02]  /*1e1c0*/  @!P1 IMAD.X R7, R0, 0x1, R21, P2 ;  /* 0x0000000100079824 */ /* 0x000fe400010e0615 */
[----:B------:R-:W-:Y:S02]  /*1e1d0*/  IMAD.MOV.U32 R13, RZ, RZ, R27 ;  /* 0x000000ffff0d7224 */ /* 0x000fe400078e001b */
[----:B------:R-:W-:-:S07]  /*1e1e0*/  IMAD.MOV.U32 R4, RZ, RZ, R14 ;  /* 0x000000ffff047224 */ /* 0x000fce00078e000e */
[----:B------:R-:W-:Y:S05]  /*1e1f0*/  WARPSYNC.COLLECTIVE R15, `(.L_x_14067) ;  /* 0x000000000f087348 */ /* 0x000fea0003c00000 */
[----:B------:R0:W1:Y:S02]  /*1e200*/  SHFL.IDX P6, R14, R13, R12, R11 ;  /* 0x0000000c0d0e7389 */ /* 0x00006400000c000b */
[----:B01----:R-:W-:Y:S01]  /*1e210*/  ENDCOLLECTIVE ;  /* 0x000000000000791b */ /* 0x003fe20003800000 */
.L_x_14067:
        /* <DEDUP_REMOVED lines=12> */
[----:B--2---:R-:W-:Y:S01]  /*1e2e0*/  @!P1 IMAD.MOV.U32 R29, RZ, RZ, R11 ;  /* 0x000000ffff1d9224 */ /* 0x004fe200078e000b */
[----:B------:R-:W-:Y:S01]  /*1e2f0*/  @!P1 MOV R28, R10 ;  /* 0x0000000a001c9202 */ /* 0x000fe20000000f00 */
[----:B------:R-:W-:-:S02]  /*1e300*/  IMAD.MOV.U32 R11, RZ, RZ, 0x1c1f ;  /* 0x00001c1fff0b7424 */ /* 0x000fc400078e00ff */
[----:B------:R-:W-:Y:S02]  /*1e310*/  @!P1 IMAD.MOV.U32 R20, RZ, RZ, R8 ;  /* 0x000000ffff149224 */ /* 0x000fe400078e0008 */
[----:B------:R-:W-:-:S07]  /*1e320*/  @!P1 IMAD.MOV.U32 R21, RZ, RZ, R9 ;  /* 0x000000ffff159224 */ /* 0x000fce00078e0009 */
[----:B-----5:R-:W-:Y:S05]  /*1e330*/  WARPSYNC.COLLECTIVE R15, `(.L_x_14068) ;  /* 0x000000000f087348 */ /* 0x020fea0003c00000 */
[----:B------:R0:W1:Y:S02]  /*1e340*/  SHFL.IDX P6, R14, R13, R12, R11 ;  /* 0x0000000c0d0e7389 */ /* 0x00006400000c000b */
[----:B01---5:R-:W-:Y:S01]  /*1e350*/  ENDCOLLECTIVE ;  /* 0x000000000000791b */ /* 0x023fe20003800000 */
.L_x_14068:
[----:B------:R-:W-:Y:S02]  /*1e360*/  IMAD.MOV.U32 R0, RZ, RZ, R20 ;  /* 0x000000ffff007224 */ /* 0x000fe400078e0014 */
[----:B------:R-:W-:Y:S02]  /*1e370*/  IMAD.MOV.U32 R3, RZ, RZ, R21 ;  /* 0x000000ffff037224 */ /* 0x000fe400078e0015 */
[----:B------:R-:W-:Y:S01]  /*1e380*/  IMAD.MOV.U32 R8, RZ, RZ, R28 ;  /* 0x000000ffff087224 */ /* 0x000fe200078e001c */
[----:B------:R-:W-:Y:S01]  /*1e390*/  PRMT R53, R53, 0x5410, R0 ;  /* 0x0000541035357816 */ /* 0x000fe20000000000 */
[----:B------:R-:W-:Y:S01]  /*1e3a0*/  IMAD.MOV.U32 R9, RZ, RZ, R29 ;  /* 0x000000ffff097224 */ /* 0x000fe200078e001d */
[----:B------:R-:W-:-:S04]  /*1e3b0*/  PRMT R42, R42, 0x5410, R3 ;  /* 0x000054102a2a7816 */ /* 0x000fc80000000003 */
[----:B------:R-:W-:Y:S01]  /*1e3c0*/  PRMT R36, R8, 0x5410, R9 ;  /* 0x0000541008247816 */ /* 0x000fe20000000009 */
[----:B------:R-:W-:Y:S02]  /*1e3d0*/  IMAD.MOV.U32 R13, RZ, RZ, R25 ;  /* 0x000000ffff0d7224 */ /* 0x000fe400078e0019 */
        /* <DEDUP_REMOVED lines=8> */
.L_x_14069:
        /* <DEDUP_REMOVED lines=13> */
.L_x_14070:
[----:B------:R-:W-:Y:S02]  /*1e530*/  IMAD.MOV.U32 R13, RZ, RZ, R27 ;  /* 0x000000ffff0d7224 */ /* 0x000fe400078e001b */
[----:B------:R-:W-:-:S07]  /*1e540*/  IMAD.MOV.U32 R24, RZ, RZ, R14 ;  /* 0x000000ffff187224 */ /* 0x000fce00078e000e */
[----:B------:R-:W-:Y:S05]  /*1e550*/  WARPSYNC.COLLECTIVE R15, `(.L_x_14071) ;  /* 0x000000000f087348 */ /* 0x000fea0003c00000 */
[----:B------:R0:W1:Y:S02]  /*1e560*/  SHFL.IDX P6, R14, R13, R12, R11 ;  /* 0x0000000c0d0e7389 */ /* 0x00006400000c000b */
[----:B01----:R-:W-:Y:S01]  /*1e570*/  ENDCOLLECTIVE ;  /* 0x000000000000791b */ /* 0x003fe20003800000 */
.L_x_14071:
[----:B------:R-:W-:Y:S05]  /*1e580*/  BRA `(.L_x_14072) ;  /* 0xfffffe9c00c87947 */ /* 0x000fea000383ffff */
.L_x_13812:
[----:B0-----:R0:W1:Y:S02]  /*1e590*/  SYNCS.PHASECHK.TRANS64.TRYWAIT P1, [R19+URZ+0x22800], R12 ;  /* 0x0228000c130075a7 */ /* 0x001064000802017f */
[----:B-1----:R-:W-:Y:S05]  /*1e5a0*/  @!P1 NANOSLEEP.SYNCS 0x989680 ;  /* 0x009896800000995d */ /* 0x002fea0003900000 */
[----:B------:R-:W1:Y:S02]  /*1e5b0*/  @!P1 SYNCS.PHASECHK.TRANS64 P1, [R19+URZ+0x22800], R12 ;  /* 0x0228000c130095a7 */ /* 0x000e64000802007f */
[----:B-1----:R-:W-:Y:S05]  /*1e5c0*/  @!P1 BRA `(.L_x_13812) ;  /* 0xfffffffc00f09947 */ /* 0x002fea000383ffff */
[----:B------:R-:W-:Y:S05]  /*1e5d0*/  BRA `(.L_x_14073) ;  /* 0xfffffea000547947 */ /* 0x000fea000383ffff */
.L_x_13818:
[----:B--2---:R2:W3:Y:S02]  /*1e5e0*/  SYNCS.PHASECHK.TRANS64.TRYWAIT P2, [R20+URZ+0x22830], R21 ;  /* 0x02283015140075a7 */ /* 0x0044e4000804017f */
[----:B---3--:R-:W-:Y:S05]  /*1e5f0*/  @!P2 NANOSLEEP.SYNCS 0x989680 ;  /* 0x009896800000a95d */ /* 0x008fea0003900000 */
[----:B------:R-:W3:Y:S02]  /*1e600*/  @!P2 SYNCS.PHASECHK.TRANS64 P2, [R20+URZ+0x22830], R21 ;  /* 0x022830151400a5a7 */ /* 0x000ee4000804007f */
[----:B---3--:R-:W-:Y:S05]  /*1e610*/  @!P2 BRA `(.L_x_13818) ;  /* 0xfffffffc00f0a947 */ /* 0x008fea000383ffff */
[----:B------:R-:W-:Y:S05]  /*1e620*/  BRA `(.L_x_13817) ;  /* 0xfffffeac00c07947 */ /* 0x000fea000383ffff */
.L_x_13823:
[----:B-1----:R1:W2:Y:S02]  /*1e630*/  SYNCS.PHASECHK.TRANS64.TRYWAIT P2, [R20+URZ+0x22850], R21 ;  /* 0x02285015140075a7 */ /* 0x0022a4000804017f */
[----:B--2---:R-:W-:Y:S05]  /*1e640*/  @!P2 NANOSLEEP.SYNCS 0x989680 ;  /* 0x009896800000a95d */ /* 0x004fea0003900000 */
[----:B------:R-:W2:Y:S02]  /*1e650*/  @!P2 SYNCS.PHASECHK.TRANS64 P2, [R20+URZ+0x22850], R21 ;  /* 0x022850151400a5a7 */ /* 0x000ea4000804007f */
[----:B--2---:R-:W-:Y:S05]  /*1e660*/  @!P2 BRA `(.L_x_13823) ;  /* 0xfffffffc00f0a947 */ /* 0x004fea000383ffff */
[----:B------:R-:W-:Y:S05]  /*1e670*/  BRA `(.L_x_13822) ;  /* 0xfffffec400f87947 */ /* 0x000fea000383ffff */
.L_x_13828:
[----:B-1----:R1:W2:Y:S02]  /*1e680*/  SYNCS.PHASECHK.TRANS64.TRYWAIT P2, [R200+URZ+0x22830], R201 ;  /* 0x022830c9c80075a7 */ /* 0x0022a4000804017f */
[----:B--2---:R-:W-:Y:S05]  /*1e690*/  @!P2 NANOSLEEP.SYNCS 0x989680 ;  /* 0x009896800000a95d */ /* 0x004fea0003900000 */
[----:B------:R-:W2:Y:S02]  /*1e6a0*/  @!P2 SYNCS.PHASECHK.TRANS64 P2, [R200+URZ+0x22830], R201 ;  /* 0x022830c9c800a5a7 */ /* 0x000ea4000804007f */
[----:B--2---:R-:W-:Y:S05]  /*1e6b0*/  @!P2 BRA `(.L_x_13828) ;  /* 0xfffffffc00f0a947 */ /* 0x004fea000383ffff */
[----:B------:R-:W-:Y:S05]  /*1e6c0*/  BRA `(.L_x_13827) ;  /* 0xfffffecc00707947 */ /* 0x000fea000383ffff */
.L_x_13833:
[----:B-1----:R1:W2:Y:S02]  /*1e6d0*/  SYNCS.PHASECHK.TRANS64.TRYWAIT P2, [R200+URZ+0x22850], R201 ;  /* 0x022850c9c80075a7 */ /* 0x0022a4000804017f */
[----:B--2---:R-:W-:Y:S05]  /*1e6e0*/  @!P2 NANOSLEEP.SYNCS 0x989680 ;  /* 0x009896800000a95d */ /* 0x004fea0003900000 */
[----:B------:R-:W2:Y:S02]  /*1e6f0*/  @!P2 SYNCS.PHASECHK.TRANS64 P2, [R200+URZ+0x22850], R201 ;  /* 0x022850c9c800a5a7 */ /* 0x000ea4000804007f */
[----:B--2---:R-:W-:Y:S05]  /*1e700*/  @!P2 BRA `(.L_x_13833) ;  /* 0xfffffffc00f0a947 */ /* 0x004fea000383ffff */
[----:B------:R-:W-:Y:S05]  /*1e710*/  BRA `(.L_x_13832) ;  /* 0xfffffeec00cc7947 */ /* 0x000fea000383ffff */
.L_x_13839:
[----:B-1----:R1:W2:Y:S02]  /*1e720*/  SYNCS.PHASECHK.TRANS64.TRYWAIT P2, [R20+URZ+0x22830], R211 ;  /* 0x022830d3140075a7 */ /* 0x0022a4000804017f */
[----:B--2---:R-:W-:Y:S05]  /*1e730*/  @!P2 NANOSLEEP.SYNCS 0x989680 ;  /* 0x009896800000a95d */ /* 0x004fea0003900000 */
[----:B------:R-:W2:Y:S02]  /*1e740*/  @!P2 SYNCS.PHASECHK.TRANS64 P2, [R20+URZ+0x22830], R211 ;  /* 0x022830d31400a5a7 */ /* 0x000ea4000804007f */
[----:B--2---:R-:W-:Y:S05]  /*1e750*/  @!P2 BRA `(.L_x_13839) ;  /* 0xfffffffc00f0a947 */ /* 0x004fea000383ffff */
[----:B------:R-:W-:Y:S05]  /*1e760*/  BRA `(.L_x_13838) ;  /* 0xfffffef400047947 */ /* 0x000fea000383ffff */
.L_x_13844:
[----:B---3--:R3:W4:Y:S02]  /*1e770*/  SYNCS.PHASECHK.TRANS64.TRYWAIT P2, [R20+URZ+0x22850], R211 ;  /* 0x022850d3140075a7 */ /* 0x008724000804017f */
[----:B----4-:R-:W-:Y:S05]  /*1e780*/  @!P2 NANOSLEEP.SYNCS 0x989680 ;  /* 0x009896800000a95d */ /* 0x010fea0003900000 */
[----:B------:R-:W4:Y:S02]  /*1e790*/  @!P2 SYNCS.PHASECHK.TRANS64 P2, [R20+URZ+0x22850], R211 ;  /* 0x022850d31400a5a7 */ /* 0x000f24000804007f */
[----:B----4-:R-:W-:Y:S05]  /*1e7a0*/  @!P2 BRA `(.L_x_13844) ;  /* 0xfffffffc00f0a947 */ /* 0x010fea000383ffff */
[----:B------:R-:W-:Y:S05]  /*1e7b0*/  BRA `(.L_x_13843) ;  /* 0xffffff0c00607947 */ /* 0x000fea000383ffff */
.L_x_13850:
[----:B------:R-:W-:Y:S02]  /*1e7c0*/  IMAD.MOV.U32 R13, RZ, RZ, R20 ;  /* 0x000000ffff0d7224 */ /* 0x000fe400078e0014 */
[----:B------:R-:W-:Y:S02]  /*1e7d0*/  IMAD.MOV.U32 R12, RZ, RZ, RZ ;  /* 0x000000ffff0c7224 */ /* 0x000fe400078e00ff */
[----:B------:R-:W-:Y:S02]  /*1e7e0*/  IMAD.MOV.U32 R11, RZ, RZ, 0x181f ;  /* 0x0000181fff0b7424 */ /* 0x000fe400078e00ff */
[----:B------:R-:W-:-:S07]  /*1e7f0*/  IMAD.MOV.U32 R15, RZ, RZ, -0x1 ;  /* 0xffffffffff0f7424 */ /* 0x000fce00078e00ff */
[----:B0----5:R-:W-:Y:S05]  /*1e800*/  WARPSYNC.COLLECTIVE R15, `(.L_x_14074) ;  /* 0x000000000f087348 */ /* 0x021fea0003c00000 */
[----:B------:R1:W2:Y:S02]  /*1e810*/  SHFL.IDX P6, R14, R13, R12, R11 ;  /* 0x0000000c0d0e7389 */ /* 0x0002a400000c000b */
[----:B012--5:R-:W-:Y:S01]  /*1e820*/  ENDCOLLECTIVE ;  /* 0x000000000000791b */ /* 0x027fe20003800000 */
.L_x_14074:
[----:B------:R-:W-:Y:S02]  /*1e830*/  IMAD.MOV.U32 R13, RZ, RZ, R4 ;  /* 0x000000ffff0d7224 */ /* 0x000fe400078e0004 */
[----:B------:R-:W-:-:S07]  /*1e840*/  IMAD.MOV.U32 R0, RZ, RZ, R14 ;  /* 0x000000ffff007224 */ /* 0x000fce00078e000e */
[----:B------:R-:W-:Y:S05]  /*1e850*/  WARPSYNC.COLLECTIVE R15, `(.L_x_14075) ;  /* 0x000000000f087348 */ /* 0x000fea0003c00000 */
[----:B------:R0:W1:Y:S02]  /*1e860*/  SHFL.IDX P6, R14, R13, R12, R11 ;  /* 0x0000000c0d0e7389 */ /* 0x00006400000c000b */
[----:B01----:R-:W-:Y:S01]  /*1e870*/  ENDCOLLECTIVE ;  /* 0x000000000000791b */ /* 0x003fe20003800000 */
.L_x_14075:
[----:B------:R-:W-:Y:S05]  /*1e880*/  BRA `(.L_x_14076) ;  /* 0xffffff3400707947 */ /* 0x000fea000383ffff */
.L_x_13853:
        /* <DEDUP_REMOVED lines=8> */
.L_x_14078:
[----:B------:R-:W-:Y:S05]  /*1e910*/  BSYNC B1 ;  /* 0x0000000000017941 */ /* 0x000fea0003800000 */
.L_x_14077:
        /* <DEDUP_REMOVED lines=8> */
.L_x_14079:
[----:B------:R-:W-:Y:S05]  /*1e9a0*/  BRA `(.L_x_14080) ;  /* 0xffffff3400ac7947 */ /* 0x000fea000383ffff */
.L_x_13856:
[----:B------:R-:W-:Y:S01]  /*1e9b0*/  BSSY B1, `(.L_x_14081) ;  /* 0x0000008000017945 */ /* 0x000fe20003800000 */
[----:B---3--:R-:W-:Y:S02]  /*1e9c0*/  IMAD.MOV.U32 R13, RZ, RZ, R20 ;  /* 0x000000ffff0d7224 */ /* 0x008fe400078e0014 */
[----:B------:R-:W-:Y:S02]  /*1e9d0*/  IMAD.MOV.U32 R12, RZ, RZ, 0x2 ;  /* 0x00000002ff0c7424 */ /* 0x000fe400078e00ff */
[----:B------:R-:W-:Y:S02]  /*1e9e0*/  IMAD.MOV.U32 R11, RZ, RZ, 0x181f ;  /* 0x0000181fff0b7424 */ /* 0x000fe400078e00ff */
[----:B------:R-:W-:-:S07]  /*1e9f0*/  IMAD.MOV.U32 R15, RZ, RZ, -0x1 ;  /* 0xffffffffff0f7424 */ /* 0x000fce00078e00ff */
[----:B012-45:R-:W-:Y:S05]  /*1ea00*/  WARPSYNC.COLLECTIVE R15, `(.L_x_14082) ;  /* 0x000000000f087348 */ /* 0x037fea0003c00000 */
[----:B--2---:R2:W3:Y:S02]  /*1ea10*/  SHFL.IDX P6, R14, R13, R12, R11 ;  /* 0x0000000c0d0e7389 */ /* 0x0044e400000c000b */
[----:B012345:R-:W-:Y:S01]  /*1ea20*/  ENDCOLLECTIVE ;  /* 0x000000000000791b */ /* 0x03ffe20003800000 */
.L_x_14082:
[----:B------:R-:W-:Y:S05]  /*1ea30*/  BSYNC B1 ;  /* 0x0000000000017941 */ /* 0x000fea0003800000 */
.L_x_14081:
        /* <DEDUP_REMOVED lines=8> */
.L_x_14083:
[----:B------:R-:W-:Y:S05]  /*1eac0*/  BRA `(.L_x_14084) ;  /* 0xffffff3400d87947 */ /* 0x000fea000383ffff */
.L_x_13859:
        /* <DEDUP_REMOVED lines=8> */
.L_x_14086:
[----:B------:R-:W-:Y:S05]  /*1eb50*/  BSYNC B1 ;  /* 0x0000000000017941 */ /* 0x000fea0003800000 */
.L_x_14085:
        /* <DEDUP_REMOVED lines=8> */
.L_x_14087:
[----:B------:R-:W-:Y:S05]  /*1ebe0*/  BRA `(.L_x_14088) ;  /* 0xffffff3800047947 */ /* 0x000fea000383ffff */
.L_x_13861:
[----:B------:R-:W-:Y:S02]  /*1ebf0*/  IMAD.MOV.U32 R13, RZ, RZ, R4 ;  /* 0x000000ffff0d7224 */ /* 0x000fe400078e0004 */
[----:B------:R-:W-:Y:S02]  /*1ec00*/  IMAD.MOV.U32 R12, RZ, RZ, RZ ;  /* 0x000000ffff0c7224 */ /* 0x000fe400078e00ff */
[----:B------:R-:W-:Y:S02]  /*1ec10*/  IMAD.MOV.U32 R11, RZ, RZ, 0x1c1f ;  /* 0x00001c1fff0b7424 */ /* 0x000fe400078e00ff */
[----:B------:R-:W-:-:S07]  /*1ec20*/  IMAD.MOV.U32 R15, RZ, RZ, -0x1 ;  /* 0xffffffffff0f7424 */ /* 0x000fce00078e00ff */
[----:B------:R-:W-:Y:S05]  /*1ec30*/  WARPSYNC.COLLECTIVE R15, `(.L_x_14089) ;  /* 0x000000000f087348 */ /* 0x000fea0003c00000 */
[----:B------:R0:W1:Y:S02]  /*1ec40*/  SHFL.IDX P6, R14, R13, R12, R11 ;  /* 0x0000000c0d0e7389 */ /* 0x00006400000c000b */
[----:B01----:R-:W-:Y:S01]  /*1ec50*/  ENDCOLLECTIVE ;  /* 0x000000000000791b */ /* 0x003fe20003800000 */
.L_x_14089:
[----:B------:R-:W-:Y:S02]  /*1ec60*/  IMAD.MOV.U32 R13, RZ, RZ, R0 ;  /* 0x000000ffff0d7224 */ /* 0x000fe400078e0000 */
[----:B------:R-:W-:-:S07]  /*1ec70*/  IMAD.MOV.U32 R20, RZ, RZ, R14 ;  /* 0x000000ffff147224 */ /* 0x000fce00078e000e */
[----:B------:R-:W-:Y:S05]  /*1ec80*/  WARPSYNC.COLLECTIVE R15, `(.L_x_14090) ;  /* 0x000000000f087348 */ /* 0x000fea0003c00000 */
[----:B------:R0:W1:Y:S02]  /*1ec90*/  SHFL.IDX P6, R14, R13, R12, R11 ;  /* 0x0000000c0d0e7389 */ /* 0x00006400000c000b */
[----:B01----:R-:W-:Y:S01]  /*1eca0*/  ENDCOLLECTIVE ;  /* 0x000000000000791b */ /* 0x003fe20003800000 */
.L_x_14090:
[----:B------:R-:W-:Y:S01]  /*1ecb0*/  IMAD.MOV.U32 R12, RZ, RZ, R14 ;  /* 0x000000ffff0c7224 */ /* 0x000fe200078e000e */
[----:B------:R-:W-:Y:S06]  /*1ecc0*/  BRA `(.L_x_14091) ;  /* 0xffffff3800e87947 */ /* 0x000fec000383ffff */
.L_x_13864:
        /* <DEDUP_REMOVED lines=8> */
.L_x_14093:
[----:B------:R-:W-:Y:S05]  /*1ed50*/  BSYNC B1 ;  /* 0x0000000000017941 */ /* 0x000fea0003800000 */
.L_x_14092:
        /* <DEDUP_REMOVED lines=8> */
.L_x_14094:
[----:B------:R-:W-:Y:S01]  /*1ede0*/  IMAD.MOV.U32 R0, RZ, RZ, R14 ;  /* 0x000000ffff007224 */ /* 0x000fe200078e000e */
[----:B------:R-:W-:Y:S06]  /*1edf0*/  BRA `(.L_x_14095) ;  /* 0xffffff4800107947 */ /* 0x000fec000383ffff */
.L_x_13868:
[----:B------:R-:W-:Y:S02]  /*1ee00*/  IMAD.MOV.U32 R13, RZ, RZ, R4 ;  /* 0x000000ffff0d7224 */ /* 0x000fe400078e0004 */
[----:B------:R-:W-:Y:S02]  /*1ee10*/  IMAD.MOV.U32 R12, RZ, RZ, RZ ;  /* 0x000000ffff0c7224 */ /* 0x000fe400078e00ff */
[----:B------:R-:W-:Y:S02]  /*1ee20*/  IMAD.MOV.U32 R11, RZ, RZ, 0x181f ;  /* 0x0000181fff0b7424 */ /* 0x000fe400078e00ff */
[----:B------:R-:W-:-:S07]  /*1ee30*/  IMAD.MOV.U32 R15, RZ, RZ, -0x1 ;  /* 0xffffffffff0f7424 */ /* 0x000fce00078e00ff */
[----:B--2---:R-:W-:Y:S05]  /*1ee40*/  WARPSYNC.COLLECTIVE R15, `(.L_x_14096) ;  /* 0x000000000f087348 */ /* 0x004fea0003c00000 */
[----:B------:R0:W1:Y:S02]  /*1ee50*/  SHFL.IDX P6, R14, R13, R12, R11 ;  /* 0x0000000c0d0e7389 */ /* 0x00006400000c000b */
[----:B012---:R-:W-:Y:S01]  /*1ee60*/  ENDCOLLECTIVE ;  /* 0x000000000000791b */ /* 0x007fe20003800000 */
.L_x_14096:
[----:B------:R-:W-:Y:S02]  /*1ee70*/  IMAD.MOV.U32 R13, RZ, RZ, R3 ;  /* 0x000000ffff0d7224 */ /* 0x000fe400078e0003 */
[----:B------:R-:W-:-:S07]  /*1ee80*/  IMAD.MOV.U32 R0, RZ, RZ, R14 ;  /* 0x000000ffff007224 */ /* 0x000fce00078e000e */
[----:B------:R-:W-:Y:S05]  /*1ee90*/  WARPSYNC.COLLECTIVE R15, `(.L_x_14097) ;  /* 0x000000000f087348 */ /* 0x000fea0003c00000 */
[----:B------:R0:W1:Y:S02]  /*1eea0*/  SHFL.IDX P6, R14, R13, R12, R11 ;  /* 0x0000000c0d0e7389 */ /* 0x00006400000c000b */
[----:B01----:R-:W-:Y:S01]  /*1eeb0*/  ENDCOLLECTIVE ;  /* 0x000000000000791b */ /* 0x003fe20003800000 */
.L_x_14097:
[----:B------:R-:W-:Y:S05]  /*1eec0*/  BRA `(.L_x_14098) ;  /* 0xffffff5c00547947 */ /* 0x000fea000383ffff */
.L_x_13871:
[----:B------:R-:W-:Y:S01]  /*1eed0*/  BSSY B1, `(.L_x_14099) ;  /* 0x0000008000017945 */ /* 0x000fe20003800000 */
[----:B----4-:R-:W-:Y:S02]  /*1eee0*/  IMAD.MOV.U32 R13, RZ, RZ, R4 ;  /* 0x000000ffff0d7224 */ /* 0x010fe400078e0004 */
[----:B------:R-:W-:Y:S02]  /*1eef0*/  IMAD.MOV.U32 R12, RZ, RZ, 0x1 ;  /* 0x00000001ff0c7424 */ /* 0x000fe400078e00ff */
[----:B------:R-:W-:Y:S02]  /*1ef00*/  IMAD.MOV.U32 R11, RZ, RZ, 0x181f ;  /* 0x0000181fff0b7424 */ /* 0x000fe400078e00ff */
[----:B------:R-:W-:-:S07]  /*1ef10*/  IMAD.MOV.U32 R15, RZ, RZ, -0x1 ;  /* 0xffffffffff0f7424 */ /* 0x000fce00078e00ff */
[----:B0123--:R-:W-:Y:S05]  /*1ef20*/  WARPSYNC.COLLECTIVE R15, `(.L_x_14100) ;  /* 0x000000000f087348 */ /* 0x00ffea0003c00000 */
[----:B---3--:R3:W4:Y:S02]  /*1ef30*/  SHFL.IDX P6, R14, R13, R12, R11 ;  /* 0x0000000c0d0e7389 */ /* 0x00872400000c000b */
[----:B01234-:R-:W-:Y:S01]  /*1ef40*/  ENDCOLLECTIVE ;  /* 0x000000000000791b */ /* 0x01ffe20003800000 */
.L_x_14100:
[----:B------:R-:W-:Y:S05]  /*1ef50*/  BSYNC B1 ;  /* 0x0000000000017941 */ /* 0x000fea0003800000 */
.L_x_14099:
        /* <DEDUP_REMOVED lines=8> */
.L_x_14101:
[----:B------:R-:W-:Y:S05]  /*1efe0*/  BRA `(.L_x_14102) ;  /* 0xffffff5c00847947 */ /* 0x000fea000383ffff */
.L_x_13874:
        /* <DEDUP_REMOVED lines=8> */
.L_x_14104:
[----:B------:R-:W-:Y:S05]  /*1f070*/  BSYNC B1 ;  /* 0x0000000000017941 */ /* 0x000fea0003800000 */
.L_x_14103:
        /* <DEDUP_REMOVED lines=8> */
.L_x_14105:
[----:B------:R-:W-:Y:S05]  /*1f100*/  BRA `(.L_x_14106) ;  /* 0xffffff5c00b07947 */ /* 0x000fea000383ffff */
.L_x_13877:
        /* <DEDUP_REMOVED lines=8> */
.L_x_14108:
[----:B------:R-:W-:Y:S05]  /*1f190*/  BSYNC B1 ;  /* 0x0000000000017941 */ /* 0x000fea0003800000 */
.L_x_14107:
        /* <DEDUP_REMOVED lines=8> */
.L_x_14109:
[----:B------:R-:W-:Y:S05]  /*1f220*/  BRA `(.L_x_14110) ;  /* 0xffffff5c00dc7947 */ /* 0x000fea000383ffff */
.L_x_13896:
        /* <DEDUP_REMOVED lines=11> */
.L_x_14112:
[----:B------:R-:W-:Y:S05]  /*1f2e0*/  BSYNC B1 ;  /* 0x0000000000017941 */ /* 0x000fea0003800000 */
.L_x_14111:
[----:B------:R-:W-:Y:S05]  /*1f2f0*/  BRA `(.L_x_14113) ;  /* 0xffffff7c00407947 */ /* 0x000fea000383ffff */
.L_x_13898:
[----:B------:R-:W-:Y:S01]  /*1f300*/  BSSY B1, `(.L_x_14114) ;  /* 0x0000006000017945 */ /* 0x000fe20003800000 */
[----:B------:R-:W-:-:S07]  /*1f310*/  IMAD.MOV.U32 R15, RZ, RZ, -0x1 ;  /* 0xffffffffff0f7424 */ /* 0x000fce00078e00ff */
[----:B0-----:R-:W-:Y:S05]  /*1f320*/  WARPSYNC.COLLECTIVE R15, `(.L_x_14115) ;  /* 0x000000000f0c7348 */ /* 0x001fea0003c00000 */
[----:B------:R-:W-:Y:S02]  /*1f330*/  ELECT P6, UR62, PT ;  /* 0x00000000003e782f */ /* 0x000fe400038c0000 */
[----:B------:R-:W-:Y:S01]  /*1f340*/  MOV R14, UR62 ;  /* 0x0000003e000e7c02 */ /* 0x000fe20008000f00 */
[----:B0-----:R-:W-:Y:S10]  /*1f350*/  ENDCOLLECTIVE ;  /* 0x000000000000791b */ /* 0x001ff40003800000 */
.L_x_14115:
[----:B------:R-:W-:Y:S05]  /*1f360*/  BSYNC B1 ;  /* 0x0000000000017941 */ /* 0x000fea0003800000 */
.L_x_14114:
[----:B------:R-:W-:Y:S05]  /*1f370*/  BRA `(.L_x_13897) ;  /* 0xffffff7c00387947 */ /* 0x000fea000383ffff */
.L_x_13900:
[----:B0-----:R0:W1:Y:S02]  /*1f380*/  SYNCS.PHASECHK.TRANS64.TRYWAIT P0, [R19+URZ+0x22820], R4 ;  /* 0x02282004130075a7 */ /* 0x001064000800017f */
[----:B-1----:R-:W-:Y:S05]  /*1f390*/  @!P0 NANOSLEEP.SYNCS 0x989680 ;  /* 0x009896800000895d */ /* 0x002fea0003900000 */
[----:B------:R-:W1:Y:S02]  /*1f3a0*/  @!P0 SYNCS.PHASECHK.TRANS64 P0, [R19+URZ+0x22820], R4 ;  /* 0x02282004130085a7 */ /* 0x000e64000800007f */
[----:B-1----:R-:W-:Y:S05]  /*1f3b0*/  @!P0 BRA `(.L_x_13900) ;  /* 0xfffffffc00f08947 */ /* 0x002fea000383ffff */
[----:B------:R-:W-:Y:S05]  /*1f3c0*/  BRA `(.L_x_14116) ;  /* 0xffffff7c00487947 */ /* 0x000fea000383ffff */
.L_x_13904:
[----:B0-----:R0:W1:Y:S02]  /*1f3d0*/  SYNCS.PHASECHK.TRANS64.TRYWAIT P0, [R4+URZ+0x228a0], R9 ;  /* 0x0228a009040075a7 */ /* 0x001064000800017f */
[----:B-1----:R-:W-:Y:S05]  /*1f3e0*/  @!P0 NANOSLEEP.SYNCS 0x989680 ;  /* 0x009896800000895d */ /* 0x002fea0003900000 */
[----:B------:R-:W1:Y:S02]  /*1f3f0*/  @!P0 SYNCS.PHASECHK.TRANS64 P0, [R4+URZ+0x228a0], R9 ;  /* 0x0228a009040085a7 */ /* 0x000e64000800007f */
[----:B-1----:R-:W-:Y:S05]  /*1f400*/  @!P0 BRA `(.L_x_13904) ;  /* 0xfffffffc00f08947 */ /* 0x002fea000383ffff */
[----:B------:R-:W-:Y:S05]  /*1f410*/  BRA `(.L_x_14117) ;  /* 0xffffff7c00687947 */ /* 0x000fea000383ffff */
.L_x_13909:
[----:B-1----:R1:W2:Y:S02]  /*1f420*/  SYNCS.PHASECHK.TRANS64.TRYWAIT P0, [R4+URZ+0x228c0], R9 ;  /* 0x0228c009040075a7 */ /* 0x0022a4000800017f */
[----:B--2---:R-:W-:Y:S05]  /*1f430*/  @!P0 NANOSLEEP.SYNCS 0x989680 ;  /* 0x009896800000895d */ /* 0x004fea0003900000 */
[----:B------:R-:W2:Y:S02]  /*1f440*/  @!P0 SYNCS.PHASECHK.TRANS64 P0, [R4+URZ+0x228c0], R9 ;  /* 0x0228c009040085a7 */ /* 0x000ea4000800007f */
[----:B--2---:R-:W-:Y:S05]  /*1f450*/  @!P0 BRA `(.L_x_13909) ;  /* 0xfffffffc00f08947 */ /* 0x004fea000383ffff */
[----:B------:R-:W-:Y:S05]  /*1f460*/  BRA `(.L_x_14118) ;  /* 0xffffff7c00e87947 */ /* 0x000fea000383ffff */
.L_x_13919:
[----:B0-----:R0:W1:Y:S02]  /*1f470*/  SYNCS.PHASECHK.TRANS64.TRYWAIT P1, [R5+URZ+0x228a0], R6 ;  /* 0x0228a006050075a7 */ /* 0x001064000802017f */
[----:B-1----:R-:W-:Y:S05]  /*1f480*/  @!P1 NANOSLEEP.SYNCS 0x989680 ;  /* 0x009896800000995d */ /* 0x002fea0003900000 */
[----:B------:R-:W1:Y:S02]  /*1f490*/  @!P1 SYNCS.PHASECHK.TRANS64 P1, [R5+URZ+0x228a0], R6 ;  /* 0x0228a006050095a7 */ /* 0x000e64000802007f */
[----:B-1----:R-:W-:Y:S05]  /*1f4a0*/  @!P1 BRA `(.L_x_13919) ;  /* 0xfffffffc00f09947 */ /* 0x002fea000383ffff */
[----:B------:R-:W-:Y:S05]  /*1f4b0*/  BRA `(.L_x_14119) ;  /* 0xffffff8400787947 */ /* 0x000fea000383ffff */
.L_x_13924:
[----:B-1----:R1:W2:Y:S02]  /*1f4c0*/  SYNCS.PHASECHK.TRANS64.TRYWAIT P1, [R5+URZ+0x228c0], R6 ;  /* 0x0228c006050075a7 */ /* 0x0022a4000802017f */
[----:B--2---:R-:W-:Y:S05]  /*1f4d0*/  @!P1 NANOSLEEP.SYNCS 0x989680 ;  /* 0x009896800000995d */ /* 0x004fea0003900000 */
[----:B------:R-:W2:Y:S02]  /*1f4e0*/  @!P1 SYNCS.PHASECHK.TRANS64 P1, [R5+URZ+0x228c0], R6 ;  /* 0x0228c006050095a7 */ /* 0x000ea4000802007f */
[----:B--2---:R-:W-:Y:S05]  /*1f4f0*/  @!P1 BRA `(.L_x_13924) ;  /* 0xfffffffc00f09947 */ /* 0x004fea000383ffff */
[----:B------:R-:W-:Y:S05]  /*1f500*/  BRA `(.L_x_14120) ;  /* 0xffffff8400f47947 */ /* 0x000fea000383ffff */
.L_x_13942:
        /* <DEDUP_REMOVED lines=11> */
.L_x_14122:
[----:B------:R-:W-:Y:S05]  /*1f5c0*/  BSYNC B0 ;  /* 0x0000000000007941 */ /* 0x000fea0003800000 */
.L_x_14121:
[----:B------:R-:W-:Y:S05]  /*1f5d0*/  BRA `(.L_x_14123) ;  /* 0xffffff9400ac7947 */ /* 0x000fea000383ffff */
.L_x_13944:
[----:B------:R-:W-:Y:S01]  /*1f5e0*/  BSSY B0, `(.L_x_14124) ;  /* 0x0000006000007945 */ /* 0x000fe20003800000 */
[----:B------:R-:W-:-:S07]  /*1f5f0*/  IMAD.MOV.U32 R15, RZ, RZ, -0x1 ;  /* 0xffffffffff0f7424 */ /* 0x000fce00078e00ff */
[----:B0-----:R-:W-:Y:S05]  /*1f600*/  WARPSYNC.COLLECTIVE R15, `(.L_x_14125) ;  /* 0x000000000f0c7348 */ /* 0x001fea0003c00000 */
[----:B------:R-:W-:Y:S02]  /*1f610*/  ELECT P6, UR62, PT ;  /* 0x00000000003e782f */ /* 0x000fe400038c0000 */
[----:B------:R-:W-:Y:S01]  /*1f620*/  MOV R14, UR62 ;  /* 0x0000003e000e7c02 */ /* 0x000fe20008000f00 */
[----:B0-----:R-:W-:Y:S10]  /*1f630*/  ENDCOLLECTIVE ;  /* 0x000000000000791b */ /* 0x001ff40003800000 */
.L_x_14125:
[----:B------:R-:W-:Y:S05]  /*1f640*/  BSYNC B0 ;  /* 0x0000000000007941 */ /* 0x000fea0003800000 */
.L_x_14124:
[----:B------:R-:W-:Y:S05]  /*1f650*/  BRA `(.L_x_14126) ;  /* 0xffffff9400b07947 */ /* 0x000fea000383ffff */
.L_x_13946:
[----:B-1----:R1:W2:Y:S02]  /*1f660*/  SYNCS.PHASECHK.TRANS64.TRYWAIT P0, [R0+URZ+0x22840], R2 ;  /* 0x02284002000075a7 */ /* 0x0022a4000800017f */
[----:B--2---:R-:W-:Y:S05]  /*1f670*/  @!P0 NANOSLEEP.SYNCS 0x989680 ;  /* 0x009896800000895d */ /* 0x004fea0003900000 */
[----:B------:R-:W2:Y:S02]  /*1f680*/  @!P0 SYNCS.PHASECHK.TRANS64 P0, [R0+URZ+0x22840], R2 ;  /* 0x02284002000085a7 */ /* 0x000ea4000800007f */
[----:B--2---:R-:W-:Y:S05]  /*1f690*/  @!P0 BRA `(.L_x_13946) ;  /* 0xfffffffc00f08947 */ /* 0x004fea000383ffff */
[----:B------:R-:W-:Y:S05]  /*1f6a0*/  BRA `(.L_x_14127) ;  /* 0xffffff9800147947 */ /* 0x000fea000383ffff */
.L_x_13950:
        /* <DEDUP_REMOVED lines=15> */
.L_x_14128:
[----:B------:R-:W-:Y:S02]  /*1f7a0*/  IMAD.MOV.U32 R13, RZ, RZ, R4 ;  /* 0x000000ffff0d7224 */ /* 0x000fe400078e0004 */
[----:B------:R-:W-:-:S07]  /*1f7b0*/  IMAD.MOV.U32 R6, RZ, RZ, R14 ;  /* 0x000000ffff067224 */ /* 0x000fce00078e000e */
[----:B------:R-:W-:Y:S05]  /*1f7c0*/  WARPSYNC.COLLECTIVE R15, `(.L_x_14129) ;  /* 0x000000000f087348 */ /* 0x000fea0003c00000 */
[----:B------:R0:W1:Y:S02]  /*1f7d0*/  SHFL.IDX P6, R14, R13, R12, R11 ;  /* 0x0000000c0d0e7389 */ /* 0x00006400000c000b */
[----:B01----:R-:W-:Y:S01]  /*1f7e0*/  ENDCOLLECTIVE ;  /* 0x000000000000791b */ /* 0x003fe20003800000 */
.L_x_14129:
[----:B------:R-:W-:Y:S02]  /*1f7f0*/  IMAD.MOV.U32 R13, RZ, RZ, R3 ;  /* 0x000000ffff0d7224 */ /* 0x000fe400078e0003 */
[----:B------:R-:W-:Y:S02]  /*1f800*/  IMAD.MOV.U32 R12, RZ, RZ, 0x1 ;  /* 0x00000001ff0c7424 */ /* 0x000fe400078e00ff */
[----:B------:R-:W-:-:S07]  /*1f810*/  IMAD.MOV.U32 R7, RZ, RZ, R14 ;  /* 0x000000ffff077224 */ /* 0x000fce00078e000e */
[----:B------:R-:W-:Y:S05]  /*1f820*/  WARPSYNC.COLLECTIVE R15, `(.L_x_14130) ;  /* 0x000000000f087348 */ /* 0x000fea0003c00000 */
[----:B------:R0:W1:Y:S02]  /*1f830*/  SHFL.IDX P6, R14, R13, R12, R11 ;  /* 0x0000000c0d0e7389 */ /* 0x00006400000c000b */
[----:B01----:R-:W-:Y:S01]  /*1f840*/  ENDCOLLECTIVE ;  /* 0x000000000000791b */ /* 0x003fe20003800000 */
.L_x_14130:
        /* <DEDUP_REMOVED lines=15> */
.L_x_14131:
[----:B------:R-:W-:Y:S02]  /*1f940*/  IMAD.MOV.U32 R13, RZ, RZ, R3 ;  /* 0x000000ffff0d7224 */ /* 0x000fe400078e0003 */
[----:B------:R-:W-:Y:S02]  /*1f950*/  IMAD.MOV.U32 R12, RZ, RZ, 0x2 ;  /* 0x00000002ff0c7424 */ /* 0x000fe400078e00ff */
[----:B------:R-:W-:-:S07]  /*1f960*/  IMAD.MOV.U32 R5, RZ, RZ, R14 ;  /* 0x000000ffff057224 */ /* 0x000fce00078e000e */
[----:B------:R-:W-:Y:S05]  /*1f970*/  WARPSYNC.COLLECTIVE R15, `(.L_x_14132) ;  /* 0x000000000f087348 */ /* 0x000fea0003c00000 */
[----:B------:R0:W1:Y:S02]  /*1f980*/  SHFL.IDX P6, R14, R13, R12, R11 ;  /* 0x0000000c0d0e7389 */ /* 0x00006400000c000b */
[----:B01----:R-:W-:Y:S01]  /*1f990*/  ENDCOLLECTIVE ;  /* 0x000000000000791b */ /* 0x003fe20003800000 */
.L_x_14132:
        /* <DEDUP_REMOVED lines=10> */
[----:B------:R-:W-:-:S02]  /*1fa40*/  ISETP.GE.AND P1, PT, R5, R0, PT ;  /* 0x000000000500720c */ /* 0x000fc40003f26270 */
[----:B0-----:R-:W-:-:S11]  /*1fa50*/  MOV R6, R14 ;  /* 0x0000000e00067202 */ /* 0x001fd60000000f00 */
[----:B------:R-:W-:Y:S05]  /*1fa60*/  WARPSYNC.COLLECTIVE R15, `(.L_x_14133) ;  /* 0x000000000f087348 */ /* 0x000fea0003c00000 */
[----:B------:R0:W1:Y:S02]  /*1fa70*/  SHFL.IDX P6, R14, R13, R12, R11 ;  /* 0x0000000c0d0e7389 */ /* 0x00006400000c000b */
[----:B01----:R-:W-:Y:S01]  /*1fa80*/  ENDCOLLECTIVE ;  /* 0x000000000000791b */ /* 0x003fe20003800000 */
.L_x_14133:
[----:B------:R-:W-:Y:S02]  /*1fa90*/  IMAD.MOV.U32 R13, RZ, RZ, R3 ;  /* 0x000000ffff0d7224 */ /* 0x000fe400078e0003 */
[----:B------:R-:W-:Y:S02]  /*1faa0*/  IMAD.MOV.U32 R12, RZ, RZ, 0x3 ;  /* 0x00000003ff0c7424 */ /* 0x000fe400078e00ff */
[----:B------:R-:W-:-:S07]  /*1fab0*/  IMAD.MOV.U32 R5, RZ, RZ, R14 ;  /* 0x000000ffff057224 */ /* 0x000fce00078e000e */
[----:B------:R-:W-:Y:S05]  /*1fac0*/  WARPSYNC.COLLECTIVE R15, `(.L_x_14134) ;  /* 0x000000000f087348 */ /* 0x000fea0003c00000 */
[----:B------:R0:W1:Y:S02]  /*1fad0*/  SHFL.IDX P6, R14, R13, R12, R11 ;  /* 0x0000000c0d0e7389 */ /* 0x00006400000c000b */
[----:B01----:R-:W-:Y:S01]  /*1fae0*/  ENDCOLLECTIVE ;  /* 0x000000000000791b */ /* 0x003fe20003800000 */
.L_x_14134:
        /* <DEDUP_REMOVED lines=15> */
.L_x_14135:
[----:B------:R-:W-:Y:S02]  /*1fbe0*/  IMAD.MOV.U32 R13, RZ, RZ, R3 ;  /* 0x000000ffff0d7224 */ /* 0x000fe400078e0003 */
[----:B------:R-:W-:Y:S02]  /*1fbf0*/  IMAD.MOV.U32 R12, RZ, RZ, 0x4 ;  /* 0x00000004ff0c7424 */ /* 0x000fe400078e00ff */
[----:B------:R-:W-:-:S07]  /*1fc00*/  IMAD.MOV.U32 R5, RZ, RZ, R14 ;  /* 0x000000ffff057224 */ /* 0x000fce00078e000e */
[----:B------:R-:W-:Y:S05]  /*1fc10*/  WARPSYNC.COLLECTIVE R15, `(.L_x_14136) ;  /* 0x000000000f087348 */ /* 0x000fea0003c00000 */
[----:B------:R0:W1:Y:S02]  /*1fc20*/  SHFL.IDX P6, R14, R13, R12, R11 ;  /* 0x0000000c0d0e7389 */ /* 0x00006400000c000b */
[----:B01----:R-:W-:Y:S01]  /*1fc30*/  ENDCOLLECTIVE ;  /* 0x000000000000791b */ /* 0x003fe20003800000 */
.L_x_14136:
        /* <DEDUP_REMOVED lines=15> */
.L_x_14137:
[----:B------:R-:W-:Y:S02]  /*1fd30*/  IMAD.MOV.U32 R13, RZ, RZ, R3 ;  /* 0x000000ffff0d7224 */ /* 0x000fe400078e0003 */
[----:B------:R-:W-:Y:S02]  /*1fd40*/  IMAD.MOV.U32 R12, RZ, RZ, 0x5 ;  /* 0x00000005ff0c7424 */ /* 0x000fe400078e00ff */
[----:B------:R-:W-:-:S07]  /*1fd50*/  IMAD.MOV.U32 R5, RZ, RZ, R14 ;  /* 0x000000ffff057224 */ /* 0x000fce00078e000e */
[----:B------:R-:W-:Y:S05]  /*1fd60*/  WARPSYNC.COLLECTIVE R15, `(.L_x_14138) ;  /* 0x000000000f087348 */ /* 0x000fea0003c00000 */
[----:B------:R0:W1:Y:S02]  /*1fd70*/  SHFL.IDX P6, R14, R13, R12, R11 ;  /* 0x0000000c0d0e7389 */ /* 0x00006400000c000b */
[----:B01----:R-:W-:Y:S01]  /*1fd80*/  ENDCOLLECTIVE ;  /* 0x000000000000791b */ /* 0x003fe20003800000 */
.L_x_14138:
        /* <DEDUP_REMOVED lines=15> */
.L_x_14139:
[----:B------:R-:W-:Y:S01]  /*1fe80*/  IMAD.MOV.U32 R13, RZ, RZ, R3 ;  /* 0x000000ffff0d7224 */ /* 0x000fe200078e0003 */
[----:B------:R-:W-:Y:S01]  /*1fe90*/  MOV R12, 0x6 ;  /* 0x00000006000c7802 */ /* 0x000fe20000000f00 */
[----:B------:R-:W-:-:S07]  /*1fea0*/  IMAD.MOV.U32 R5, RZ, RZ, R14 ;  /* 0x000000ffff057224 */ /* 0x000fce00078e000e */
[----:B------:R-:W-:Y:S05]  /*1feb0*/  WARPSYNC.COLLECTIVE R15, `(.L_x_14140) ;  /* 0x000000000f087348 */ /* 0x000fea0003c00000 */
[----:B------:R0:W1:Y:S02]  /*1fec0*/  SHFL.IDX P6, R14, R13, R12, R11 ;  /* 0x0000000c0d0e7389 */ /* 0x00006400000c000b */
[----:B01----:R-:W-:Y:S01]  /*1fed0*/  ENDCOLLECTIVE ;  /* 0x000000000000791b */ /* 0x003fe20003800000 */
.L_x_14140:
        /* <DEDUP_REMOVED lines=13> */
.L_x_14141:
        /* <DEDUP_REMOVED lines=8> */
.L_x_14142:
        /* <DEDUP_REMOVED lines=13> */
.L_x_14143:
[----:B------:R-:W-:Y:S01]  /*20100*/  IMAD.MOV.U32 R3, RZ, RZ, R14 ;  /* 0x000000ffff037224 */ /* 0x000fe200078e000e */
[----:B------:R-:W-:Y:S06]  /*20110*/  BRA `(.L_x_14144) ;  /* 0xffffff9800987947 */ /* 0x000fec000383ffff */
.L_x_13953:
[----:B0-----:R0:W1:Y:S02]  /*20120*/  SYNCS.PHASECHK.TRANS64.TRYWAIT P0, [R19+URZ+0x22820], R0 ;  /* 0x02282000130075a7 */ /* 0x001064000800017f */
[----:B-1----:R-:W-:Y:S05]  /*20130*/  @!P0 NANOSLEEP.SYNCS 0x989680 ;  /* 0x009896800000895d */ /* 0x002fea0003900000 */
[----:B------:R-:W1:Y:S02]  /*20140*/  @!P0 SYNCS.PHASECHK.TRANS64 P0, [R19+URZ+0x22820], R0 ;  /* 0x02282000130085a7 */ /* 0x000e64000800007f */
[----:B-1----:R-:W-:Y:S05]  /*20150*/  @!P0 BRA `(.L_x_13953) ;  /* 0xfffffffc00f08947 */ /* 0x002fea000383ffff */
[----:B------:R-:W-:Y:S05]  /*20160*/  BRA `(.L_x_14145) ;  /* 0xffffff9800f47947 */ /* 0x000fea000383ffff */
.L_x_13957:
[----:B0-----:R0:W1:Y:S02]  /*20170*/  SYNCS.PHASECHK.TRANS64.TRYWAIT P0, [R2+URZ+0x22860], R0 ;  /* 0x02286000020075a7 */ /* 0x001064000800017f */
[----:B-1----:R-:W-:Y:S05]  /*20180*/  @!P0 NANOSLEEP.SYNCS 0x989680 ;  /* 0x009896800000895d */ /* 0x002fea0003900000 */
[----:B------:R-:W1:Y:S02]  /*20190*/  @!P0 SYNCS.PHASECHK.TRANS64 P0, [R2+URZ+0x22860], R0 ;  /* 0x02286000020085a7 */ /* 0x000e64000800007f */
[----:B-1----:R-:W-:Y:S05]  /*201a0*/  @!P0 BRA `(.L_x_13957) ;  /* 0xfffffffc00f08947 */ /* 0x002fea000383ffff */
[----:B------:R-:W-:Y:S05]  /*201b0*/  BRA `(.L_x_14146) ;  /* 0xffffff9c00187947 */ /* 0x000fea000383ffff */
.L_x_13972:
[----:B-1----:R1:W2:Y:S02]  /*201c0*/  SYNCS.PHASECHK.TRANS64.TRYWAIT P0, [R2+URZ+0x22840], R6 ;  /* 0x02284006020075a7 */ /* 0x0022a4000800017f */
[----:B--2---:R-:W-:Y:S05]  /*201d0*/  @!P0 NANOSLEEP.SYNCS 0x989680 ;  /* 0x009896800000895d */ /* 0x004fea0003900000 */
[----:B------:R-:W2:Y:S02]  /*201e0*/  @!P0 SYNCS.PHASECHK.TRANS64 P0, [R2+URZ+0x22840], R6 ;  /* 0x02284006020085a7 */ /* 0x000ea4000800007f */
[----:B--2---:R-:W-:Y:S05]  /*201f0*/  @!P0 BRA `(.L_x_13972) ;  /* 0xfffffffc00f08947 */ /* 0x004fea000383ffff */
[----:B------:R-:W-:Y:S05]  /*20200*/  BRA `(.L_x_14147) ;  /* 0xffffffa400407947 */ /* 0x000fea000383ffff */
.L_x_13977:
[----:B0-----:R0:W2:Y:S02]  /*20210*/  SYNCS.PHASECHK.TRANS64.TRYWAIT P0, [R2+URZ+0x22860], R6 ;  /* 0x02286006020075a7 */ /* 0x0010a4000800017f */
[----:B--2---:R-:W-:Y:S05]  /*20220*/  @!P0 NANOSLEEP.SYNCS 0x989680 ;  /* 0x009896800000895d */ /* 0x004fea0003900000 */
[----:B------:R-:W2:Y:S02]  /*20230*/  @!P0 SYNCS.PHASECHK.TRANS64 P0, [R2+URZ+0x22860], R6 ;  /* 0x02286006020085a7 */ /* 0x000ea4000800007f */
[----:B--2---:R-:W-:Y:S05]  /*20240*/  @!P0 BRA `(.L_x_13977) ;  /* 0xfffffffc00f08947 */ /* 0x004fea000383ffff */
[----:B------:R-:W-:Y:S05]  /*20250*/  BRA `(.L_x_14148) ;  /* 0xffffffa400c07947 */ /* 0x000fea000383ffff */
.L_x_13988:
[----:B-1----:R1:W2:Y:S02]  /*20260*/  SYNCS.PHASECHK.TRANS64.TRYWAIT P0, [R3+URZ+0x22840], R2 ;  /* 0x02284002030075a7 */ /* 0x0022a4000800017f */
[----:B--2---:R-:W-:Y:S05]  /*20270*/  @!P0 NANOSLEEP.SYNCS 0x989680 ;  /* 0x009896800000895d */ /* 0x004fea0003900000 */
[----:B------:R-:W2:Y:S02]  /*20280*/  @!P0 SYNCS.PHASECHK.TRANS64 P0, [R3+URZ+0x22840], R2 ;  /* 0x02284002030085a7 */ /* 0x000ea4000800007f */
[----:B--2---:R-:W-:Y:S05]  /*20290*/  @!P0 BRA `(.L_x_13988) ;  /* 0xfffffffc00f08947 */ /* 0x004fea000383ffff */
[----:B------:R-:W-:Y:S05]  /*202a0*/  BRA `(.L_x_14149) ;  /* 0xffffffac00b07947 */ /* 0x000fea000383ffff */
.L_x_13993:
[----:B0-----:R0:W2:Y:S02]  /*202b0*/  SYNCS.PHASECHK.TRANS64.TRYWAIT P0, [R3+URZ+0x22860], R2 ;  /* 0x02286002030075a7 */ /* 0x0010a4000800017f */
[----:B--2---:R-:W-:Y:S05]  /*202c0*/  @!P0 NANOSLEEP.SYNCS 0x989680 ;  /* 0x009896800000895d */ /* 0x004fea0003900000 */
[----:B------:R-:W2:Y:S02]  /*202d0*/  @!P0 SYNCS.PHASECHK.TRANS64 P0, [R3+URZ+0x22860], R2 ;  /* 0x02286002030085a7 */ /* 0x000ea4000800007f */
[----:B--2---:R-:W-:Y:S05]  /*202e0*/  @!P0 BRA `(.L_x_13993) ;  /* 0xfffffffc00f08947 */ /* 0x004fea000383ffff */
[----:B------:R-:W-:Y:S05]  /*202f0*/  BRA `(.L_x_14150) ;  /* 0xffffffb0002c7947 */ /* 0x000fea000383ffff */
.L_x_14004:
[----:B-1----:R1:W2:Y:S02]  /*20300*/  SYNCS.PHASECHK.TRANS64.TRYWAIT P0, [R3+URZ+0x22840], R2 ;  /* 0x02284002030075a7 */ /* 0x0022a4000800017f */
[----:B--2---:R-:W-:Y:S05]  /*20310*/  @!P0 NANOSLEEP.SYNCS 0x989680 ;  /* 0x009896800000895d */ /* 0x004fea0003900000 */
[----:B------:R-:W2:Y:S02]  /*20320*/  @!P0 SYNCS.PHASECHK.TRANS64 P0, [R3+URZ+0x22840], R2 ;  /* 0x02284002030085a7 */ /* 0x000ea4000800007f */
[----:B--2---:R-:W-:Y:S05]  /*20330*/  @!P0 BRA `(.L_x_14004) ;  /* 0xfffffffc00f08947 */ /* 0x004fea000383ffff */
[----:B------:R-:W-:Y:S05]  /*20340*/  BRA `(.L_x_14151) ;  /* 0xffffffb400fc7947 */ /* 0x000fea000383ffff */
.L_x_14009:
[----:B--2---:R2:W3:Y:S02]  /*20350*/  SYNCS.PHASECHK.TRANS64.TRYWAIT P0, [R3+URZ+0x22860], R2 ;  /* 0x02286002030075a7 */ /* 0x0044e4000800017f */
[----:B---3--:R-:W-:Y:S05]  /*20360*/  @!P0 NANOSLEEP.SYNCS 0x989680 ;  /* 0x009896800000895d */ /* 0x008fea0003900000 */
[----:B------:R-:W3:Y:S02]  /*20370*/  @!P0 SYNCS.PHASECHK.TRANS64 P0, [R3+URZ+0x22860], R2 ;  /* 0x02286002030085a7 */ /* 0x000ee4000800007f */
[----:B---3--:R-:W-:Y:S05]  /*20380*/  @!P0 BRA `(.L_x_14009) ;  /* 0xfffffffc00f08947 */ /* 0x008fea000383ffff */
[----:B------:R-:W-:Y:S05]  /*20390*/  BRA `(.L_x_14152) ;  /* 0xffffffb8007c7947 */ /* 0x000fea000383ffff */
.L_x_14021:
        /* <DEDUP_REMOVED lines=9> */
.L_x_14154:
[----:B------:R-:W-:Y:S05]  /*20430*/  BSYNC B0 ;  /* 0x0000000000007941 */ /* 0x000fea0003800000 */
.L_x_14153:
        /* <DEDUP_REMOVED lines=9> */
.L_x_14155:
        /* <DEDUP_REMOVED lines=26> */
.L_x_14156:
        /* <DEDUP_REMOVED lines=8> */
.L_x_14157:
        /* <DEDUP_REMOVED lines=8> */
.L_x_14158:
        /* <DEDUP_REMOVED lines=8> */
.L_x_14159:
        /* <DEDUP_REMOVED lines=8> */
.L_x_14160:
        /* <DEDUP_REMOVED lines=9> */
.L_x_14161:
[----:B------:R-:W-:Y:S01]  /*20900*/  IMAD.MOV.U32 R9, RZ, RZ, R14 ;  /* 0x000000ffff097224 */ /* 0x000fe200078e000e */
[----:B------:R-:W-:Y:S06]  /*20910*/  BRA `(.L_x_14162) ;  /* 0xffffffbc00cc7947 */ /* 0x000fec000383ffff */
.L_x_14024:
        /* <DEDUP_REMOVED lines=8> */
.L_x_14164:
[----:B------:R-:W-:Y:S05]  /*209a0*/  BSYNC B0 ;  /* 0x0000000000007941 */ /* 0x000fea0003800000 */
.L_x_14163:
        /* <DEDUP_REMOVED lines=10> */
.L_x_14165:
        /* <DEDUP_REMOVED lines=8> */
.L_x_14166:
        /* <DEDUP_REMOVED lines=8> */
.L_x_14167:
        /* <DEDUP_REMOVED lines=8> */
.L_x_14168:
        /* <DEDUP_REMOVED lines=9> */
.L_x_14169:
[----:B------:R-:W-:Y:S01]  /*20c60*/  IMAD.MOV.U32 R9, RZ, RZ, R14 ;  /* 0x000000ffff097224 */ /* 0x000fe200078e000e */
[----:B------:R-:W-:Y:S06]  /*20c70*/  BRA `(.L_x_14170) ;  /* 0xffffffbc00a07947 */ /* 0x000fec000383ffff */
.L_x_14026:
[----:B------:R-:W-:Y:S01]  /*20c80*/  BSSY B0, `(.L_x_14171) ;  /* 0x0000006000007945 */ /* 0x000fe20003800000 */
[----:B------:R-:W-:Y:S01]  /*20c90*/  PLOP3.LUT P6, PT, P6, PT, PT, 0x8, 0x0 ;  /* 0x000000000000781c */ /* 0x000fe200037ce170 */
[----:B------:R-:W-:-:S12]  /*20ca0*/  IMAD.MOV.U32 R15, RZ, RZ, -0x1 ;  /* 0xffffffffff0f7424 */ /* 0x000fd800078e00ff */
[----:B0-----:R-:W-:Y:S05]  /*20cb0*/  WARPSYNC.COLLECTIVE R15, `(.L_x_14172) ;  /* 0x000000000f087348 */ /* 0x001fea0003c00000 */
[----:B------:R-:W-:Y:S01]  /*20cc0*/  VOTE.ANY R14, PT, P6 ;  /* 0x00000000000e7806 */ /* 0x000fe200030e0100 */
[----:B0-----:R-:W-:Y:S06]  /*20cd0*/  ENDCOLLECTIVE ;  /* 0x000000000000791b */ /* 0x001fec0003800000 */
.L_x_14172:
[----:B------:R-:W-:Y:S05]  /*20ce0*/  BSYNC B0 ;  /* 0x0000000000007941 */ /* 0x000fea0003800000 */
.L_x_14171:
        /* <DEDUP_REMOVED lines=10> */
.L_x_14173:
[----:B------:R-:W-:Y:S02]  /*20d90*/  IMAD.MOV.U32 R13, RZ, RZ, R6 ;  /* 0x000000ffff0d7224 */ /* 0x000fe400078e0006 */
[----:B------:R-:W-:-:S07]  /*20da0*/  IMAD.MOV.U32 R4, RZ, RZ, R14 ;  /* 0x000000ffff047224 */ /* 0x000fce00078e000e */
[----:B------:R-:W-:Y:S05]  /*20db0*/  WARPSYNC.COLLECTIVE R15, `(.L_x_14174) ;  /* 0x000000000f087348 */ /* 0x000fea0003c00000 */
[----:B------:R0:W1:Y:S02]  /*20dc0*/  SHFL.IDX P6, R14, R13, R12, R11 ;  /* 0x0000000c0d0e7389 */ /* 0x00006400000c000b */
[----:B01----:R-:W-:Y:S01]  /*20dd0*/  ENDCOLLECTIVE ;  /* 0x000000000000791b */ /* 0x003fe20003800000 */
.L_x_14174:
[----:B------:R-:W-:Y:S02]  /*20de0*/  IMAD.MOV.U32 R6, RZ, RZ, R14 ;  /* 0x000000ffff067224 */ /* 0x000fe400078e000e */
[----:B------:R-:W-:-:S05]  /*20df0*/  IMAD.IADD R10, R3, 0x1, R10 ;  /* 0x00000001030a7824 */ /* 0x000fca00078e020a */
[----:B------:R0:W-:Y:S01]  /*20e00*/  STL [R1+0xc], R10 ;  /* 0x00000c0a01007387 */ /* 0x0001e20000100800 */
[----:B------:R-:W-:Y:S05]  /*20e10*/  BRA `(.L_x_14175) ;  /* 0xffffffbc00807947 */ /* 0x000fea000383ffff */
.L_x_14028:
        /* <DEDUP_REMOVED lines=8> */
.L_x_14177:
[----:B------:R-:W-:Y:S05]  /*20ea0*/  BSYNC B0 ;  /* 0x0000000000007941 */ /* 0x000fea0003800000 */
.L_x_14176:
[----:B------:R-:W-:Y:S01]  /*20eb0*/  IMAD.MOV.U32 R8, RZ, RZ, R14 ;  /* 0x000000ffff087224 */ /* 0x000fe200078e000e */
[----:B------:R-:W-:Y:S06]  /*20ec0*/  BRA `(.L_x_14027) ;  /* 0xffffffbc006c7947 */ /* 0x000fec000383ffff */
.L_x_14034:
[----:B0-----:R0:W1:Y:S02]  /*20ed0*/  SYNCS.PHASECHK.TRANS64.TRYWAIT P0, [R0+URZ+0x22820], R3 ;  /* 0x02282003000075a7 */ /* 0x001064000800017f */
[----:B-1----:R-:W-:Y:S05]  /*20ee0*/  @!P0 NANOSLEEP.SYNCS 0x989680 ;  /* 0x009896800000895d */ /* 0x002fea0003900000 */
[----:B------:R-:W1:Y:S02]  /*20ef0*/  @!P0 SYNCS.PHASECHK.TRANS64 P0, [R0+URZ+0x22820], R3 ;  /* 0x02282003000085a7 */ /* 0x000e64000800007f */
[----:B-1----:R-:W-:Y:S05]  /*20f00*/  @!P0 BRA `(.L_x_14034) ;  /* 0xfffffffc00f08947 */ /* 0x002fea000383ffff */
[----:B------:R-:W-:Y:S05]  /*20f10*/  BRA `(.L_x_14178) ;  /* 0xffffffc800087947 */ /* 0x000fea000383ffff */
.L_x_14035:
        /* <DEDUP_REMOVED lines=11> */
.L_x_14180:
[----:B------:R-:W-:Y:S05]  /*20fd0*/  BSYNC B0 ;  /* 0x0000000000007941 */ /* 0x000fea0003800000 */
.L_x_14179:
[----:B------:R-:W-:Y:S05]  /*20fe0*/  BRA `(.L_x_14181) ;  /* 0xffffffc400f07947 */ /* 0x000fea000383ffff */
.L_x_14036:
[----:B------:R-:W-:Y:S01]  /*20ff0*/  BSSY B0, `(.L_x_14182) ;  /* 0x0000006000007945 */ /* 0x000fe20003800000 */
[----:B------:R-:W-:-:S07]  /*21000*/  IMAD.MOV.U32 R15, RZ, RZ, -0x1 ;  /* 0xffffffffff0f7424 */ /* 0x000fce00078e00ff */
[----:B01----:R-:W-:Y:S05]  /*21010*/  WARPSYNC.COLLECTIVE R15, `(.L_x_14183) ;  /* 0x000000000f0c7348 */ /* 0x003fea0003c00000 */
[----:B------:R-:W-:Y:S02]  /*21020*/  ELECT P6, UR62, PT ;  /* 0x00000000003e782f */ /* 0x000fe400038c0000 */
[----:B------:R-:W-:Y:S01]  /*21030*/  MOV R14, UR62 ;  /* 0x0000003e000e7c02 */ /* 0x000fe20008000f00 */
[----:B01----:R-:W-:Y:S10]  /*21040*/  ENDCOLLECTIVE ;  /* 0x000000000000791b */ /* 0x003ff40003800000 */
.L_x_14183:
[----:B------:R-:W-:Y:S05]  /*21050*/  BSYNC B0 ;  /* 0x0000000000007941 */ /* 0x000fea0003800000 */
.L_x_14182:
[----:B------:R-:W-:Y:S05]  /*21060*/  BRA `(.L_x_14184) ;  /* 0xffffffc400e47947 */ /* 0x000fea000383ffff */
.L_x_14038:
[----:B0-----:R0:W1:Y:S02]  /*21070*/  SYNCS.PHASECHK.TRANS64.TRYWAIT P0, [R6+URZ], R5 ;  /* 0x00000005060075a7 */ /* 0x001064000800017f */
[----:B-1----:R-:W-:Y:S05]  /*21080*/  @!P0 NANOSLEEP.SYNCS 0x989680 ;  /* 0x009896800000895d */ /* 0x002fea0003900000 */
[----:B------:R-:W1:Y:S02]  /*21090*/  @!P0 SYNCS.PHASECHK.TRANS64 P0, [R6+URZ], R5 ;  /* 0x00000005060085a7 */ /* 0x000e64000800007f */
[----:B-1----:R-:W-:Y:S05]  /*210a0*/  @!P0 BRA `(.L_x_14038) ;  /* 0xfffffffc00f08947 */ /* 0x002fea000383ffff */
[----:B------:R-:W-:Y:S05]  /*210b0*/  BRA `(.L_x_14185) ;  /* 0xffffffc800207947 */ /* 0x000fea000383ffff */
.L_x_14039:
[----:B-1----:R1:W2:Y:S02]  /*210c0*/  SYNCS.PHASECHK.TRANS64.TRYWAIT P0, [R7+URZ], R2 ;  /* 0x00000002070075a7 */ /* 0x0022a4000800017f */
[----:B--2---:R-:W-:Y:S05]  /*210d0*/  @!P0 NANOSLEEP.SYNCS 0x989680 ;  /* 0x009896800000895d */ /* 0x004fea0003900000 */
[----:B------:R-:W2:Y:S02]  /*210e0*/  @!P0 SYNCS.PHASECHK.TRANS64 P0, [R7+URZ], R2 ;  /* 0x00000002070085a7 */ /* 0x000ea4000800007f */
[----:B--2---:R-:W-:Y:S05]  /*210f0*/  @!P0 BRA `(.L_x_14039) ;  /* 0xfffffffc00f08947 */ /* 0x004fea000383ffff */
[----:B------:R-:W-:Y:S05]  /*21100*/  BRA `(.L_x_14186) ;  /* 0xffffffc800147947 */ /* 0x000fea000383ffff */
.L_x_14041:
[----:B--2---:R2:W3:Y:S02]  /*21110*/  SYNCS.PHASECHK.TRANS64.TRYWAIT P0, [R4+URZ], R5 ;  /* 0x00000005040075a7 */ /* 0x0044e4000800017f */
[----:B---3--:R-:W-:Y:S05]  /*21120*/  @!P0 NANOSLEEP.SYNCS 0x989680 ;  /* 0x009896800000895d */ /* 0x008fea0003900000 */
[----:B------:R-:W3:Y:S02]  /*21130*/  @!P0 SYNCS.PHASECHK.TRANS64 P0, [R4+URZ], R5 ;  /* 0x00000005040085a7 */ /* 0x000ee4000800007f */
[----:B---3--:R-:W-:Y:S05]  /*21140*/  @!P0 BRA `(.L_x_14041) ;  /* 0xfffffffc00f08947 */ /* 0x008fea000383ffff */
[----:B------:R-:W-:Y:S05]  /*21150*/  BRA `(.L_x_14187) ;  /* 0xffffffc8001c7947 */ /* 0x000fea000383ffff */
.L_x_14188:
        /* <DEDUP_REMOVED lines=10> */
.L_x_15032:


//--------------------- .text._ZN7cutlass13device_kernelIN5flash11enable_sm90INS1_16FlashAttnFwdSm90INS1_25CollectiveMainloopFwdSm90ILi2EN4cute5tupleIJNS5_1CILi1EEES8_S8_EEENS6_IJNS7_ILi128EEENS7_ILi96EEENS7_ILi64EEEEEELi256ENS_6half_tEfNS_4arch4Sm90ELb1ELb0ELb0ELb1ELb0ELb0ELb1ELb1ELb0ELb1ELb1ELb0EEENS1_21CollectiveEpilogueFwdINS6_IJSA_NS7_ILi256EEESB_EEES9_SE_SG_Li256ELb1ELb1ELb1ELb0EEENS1_36VarlenDynamicPersistentTileSchedulerILi128ELi96ELi256ELi128ELb1ELb1ELb1ELb1ELb1ELb1EEEEEEEEEvNT_6ParamsE --------------------------
	.section	.text._ZN7cutlass13device_kernelIN5flash11enable_sm90INS1_16FlashAttnFwdSm90INS1_25CollectiveMainloopFwdSm90ILi2EN4cute5tupleIJNS5_1CILi1EEES8_S8_EEENS6_IJNS7_ILi128EEENS7_ILi96EEENS7_ILi64EEEEEELi256ENS_6half_tEfNS_4arch4Sm90ELb1ELb0ELb0ELb1ELb0ELb0ELb1ELb1ELb0ELb1ELb1ELb0EEENS1_21CollectiveEpilogueFwdINS6_IJSA_NS7_ILi256EEESB_EEES9_SE_SG_Li256ELb1ELb1ELb1ELb0EEENS1_36VarlenDynamicPersistentTileSchedulerILi128ELi96ELi256ELi128ELb1ELb1ELb1ELb1ELb1ELb1EEEEEEEEEvNT_6ParamsE,"ax",@progbits
	.align	128
.text._ZN7cutlass13device_kernelIN5flash11enable_sm90INS1_16FlashAttnFwdSm90INS1_25CollectiveMainloopFwdSm90ILi2EN4cute5tupleIJNS5_1CILi1EEES8_S8_EEENS6_IJNS7_ILi128EEENS7_ILi96EEENS7_ILi64EEEEEELi256ENS_6half_tEfNS_4arch4Sm90ELb1ELb0ELb0ELb1ELb0ELb0ELb1ELb1ELb0ELb1ELb1ELb0EEENS1_21CollectiveEpilogueFwdINS6_IJSA_NS7_ILi256EEESB_EEES9_SE_SG_Li256ELb1ELb1ELb1ELb0EEENS1_36VarlenDynamicPersistentTileSchedulerILi128ELi96ELi256ELi128ELb1ELb1ELb1ELb1ELb1ELb1EEEEEEEEEvNT_6ParamsE:
        .type           _ZN7cutlass13device_kernelIN5flash11enable_sm90INS1_16FlashAttnFwdSm90INS1_25CollectiveMainloopFwdSm90ILi2EN4cute5tupleIJNS5_1CILi1EEES8_S8_EEENS6_IJNS7_ILi128EEENS7_ILi96EEENS7_ILi64EEEEEELi256ENS_6half_tEfNS_4arch4Sm90ELb1ELb0ELb0ELb1ELb0ELb0ELb1ELb1ELb0ELb1ELb1ELb0EEENS1_21CollectiveEpilogueFwdINS6_IJSA_NS7_ILi256EEESB_EEES9_SE_SG_Li256ELb1ELb1ELb1ELb0EEENS1_36VarlenDynamicPersistentTileSchedulerILi128ELi96ELi256ELi128ELb1ELb1ELb1ELb1ELb1ELb1EEEEEEEEEvNT_6ParamsE,@function
        .size           _ZN7cutlass13device_kernelIN5flash11enable_sm90INS1_16FlashAttnFwdSm90INS1_25CollectiveMainloopFwdSm90ILi2EN4cute5tupleIJNS5_1CILi1EEES8_S8_EEENS6_IJNS7_ILi128EEENS7_ILi96EEENS7_ILi64EEEEEELi256ENS_6half_tEfNS_4arch4Sm90ELb1ELb0ELb0ELb1ELb0ELb0ELb1ELb1ELb0ELb1ELb1ELb0EEENS1_21CollectiveEpilogueFwdINS6_IJSA_NS7_ILi256EEESB_EEES9_SE_SG_Li256ELb1ELb1ELb1ELb0EEENS1_36VarlenDynamicPersistentTileSchedulerILi128ELi96ELi256ELi128ELb1ELb1ELb1ELb1ELb1ELb1EEEEEEEEEvNT_6ParamsE,(.L_x_15033 - _ZN7cutlass13device_kernelIN5flash11enable_sm90INS1_16FlashAttnFwdSm90INS1_25CollectiveMainloopFwdSm90ILi2EN4cute5tupleIJNS5_1CILi1EEES8_S8_EEENS6_IJNS7_ILi128EEENS7_ILi96EEENS7_ILi64EEEEEELi256ENS_6half_tEfNS_4arch4Sm90ELb1ELb0ELb0ELb1ELb0ELb0ELb1ELb1ELb0ELb1ELb1ELb0EEENS1_21CollectiveEpilogueFwdINS6_IJSA_NS7_ILi256EEESB_EEES9_SE_SG_Li256ELb1ELb1ELb1ELb0EEENS1_36VarlenDynamicPersistentTileSchedulerILi128ELi96ELi256ELi128ELb1ELb1ELb1ELb1ELb1ELb1EEEEEEEEEvNT_6ParamsE)
        .other          _ZN7cutlass13device_kernelIN5flash11enable_sm90INS1_16FlashAttnFwdSm90INS1_25CollectiveMainloopFwdSm90ILi2EN4cute5tupleIJNS5_1CILi1EEES8_S8_EEENS6_IJNS7_ILi128EEENS7_ILi96EEENS7_ILi64EEEEEELi256ENS_6half_tEfNS_4arch4Sm90ELb1ELb0ELb0ELb1ELb0ELb0ELb1ELb1ELb0ELb1ELb1ELb0EEENS1_21CollectiveEpilogueFwdINS6_IJSA_NS7_ILi256EEESB_EEES9_SE_SG_Li256ELb1ELb1ELb1ELb0EEENS1_36VarlenDynamicPersistentTileSchedulerILi128ELi96ELi256ELi128ELb1ELb1ELb1ELb1ELb1ELb1EEEEEEEEEvNT_6ParamsE,@"STO_CUDA_ENTRY STV_DEFAULT"
_ZN7cutlass13device_kernelIN5flash11enable_sm90INS1_16FlashAttnFwdSm90INS1_25CollectiveMainloopFwdSm90ILi2EN4cute5tupleIJNS5_1CILi1EEES8_S8_EEENS6_IJNS7_ILi128EEENS7_ILi96EEENS7_ILi64EEEEEELi256ENS_6half_tEfNS_4arch4Sm90ELb1ELb0ELb0ELb1ELb0ELb0ELb1ELb1ELb0ELb1ELb1ELb0EEENS1_21CollectiveEpilogueFwdINS6_IJSA_NS7_ILi256EEESB_EEES9_SE_SG_Li256ELb1ELb1ELb1ELb0EEENS1_36VarlenDynamicPersistentTileSchedulerILi128ELi96ELi256ELi128ELb1ELb1ELb1ELb1ELb1ELb1EEEEEEEEEvNT_6ParamsE:
        /* <DEDUP_REMOVED lines=17> */
.L_x_14190:
[----:B------:R-:W-:Y:S05]  /*0110*/  BSYNC B0 ;  /* 0x0000000000007941 */ /* 0x000fea0003800000 */
.L_x_14189:
        /* <DEDUP_REMOVED lines=42> */
.L_x_14191:
        /* <DEDUP_REMOVED lines=22> */
.L_x_14192:
        /* <DEDUP_REMOVED lines=18> */
.L_x_14193:
        /* <DEDUP_REMOVED lines=22> */
.L_x_14194:
        /* <DEDUP_REMOVED lines=22> */
.L_x_14195:
        /* <DEDUP_REMOVED lines=8> */
.L_x_14197:
        /* <DEDUP_REMOVED lines=18> */
[----:B------:R-:W3:Y:S01]  /*0aa0*/  LDL R11, [R1+0x78] ;  /* 0x00007800010b7983 */ /* 0x000ee20000100800 */
        /* <DEDUP_REMOVED lines=24> */
[----:B------:R-:W-:Y:S02]  /*0c30*/  LEA.HI R7, R7, R12, RZ, 0x5 ;  /* 0x0000000c07077211 */ /* 0x000fe400078f28ff */
[----:B------:R-:W-:Y:S01]  /*0c40*/  LEA.HI R2, R2, R3, RZ, 0x1 ;  /* 0x0000000302027211 */ /* 0x000fe200078f08ff */
[----:B------:R-:W-:Y:S01]  /*0c50*/  IMAD.IADD R0, R0, 0x1, -R9 ;  /* 0x0000000100007824 */ /* 0x000fe200078e0a09 */
[----:B------:R-:W-:Y:S01]  /*0c60*/  SHF.R.S32.HI R7, RZ, 0x5, R7 ;  /* 0x00000005ff077819 */ /* 0x000fe20000011407 */
[----:B------:R-:W-:Y:S01]  /*0c70*/  IMAD.IADD R5, R6, 0x1, -R5 ;  /* 0x0000000106057824 */ /* 0x000fe200078e0a05 */
[----:B------:R-:W-:Y:S02]  /*0c80*/  LOP3.LUT R10, R10, 0xfffffffc, RZ, 0xc0, !PT ;  /* 0xfffffffc0a0a7812 */ /* 0x000fe400078ec0ff */
[----:B------:R-:W-:Y:S01]  /*0c90*/  LOP3.LUT R2, R2, 0x3fffffe, RZ, 0xc0, !PT ;  /* 0x03fffffe02027812 */ /* 0x000fe200078ec0ff */
[----:B------:R-:W-:Y:S01]  /*0ca0*/  IMAD R7, R7, 0x10, R0 ;  /* 0x0000001007077824 */ /* 0x000fe200078e0200 */
[----:B------:R-:W-:Y:S01]  /*0cb0*/  LOP3.LUT R8, R8, 0x7ffffffc, RZ, 0xc0, !PT ;  /* 0x7ffffffc08087812 */ /* 0x000fe200078ec0ff */
[----:B------:R-:W-:-:S02]  /*0cc0*/  IMAD R0, R5, 0x8, R4 ;  /* 0x0000000805007824 */ /* 0x000fc400078e0204 */
[----:B------:R-:W-:Y:S02]  /*0cd0*/  IMAD.IADD R10, R16, 0x1, -R10 ;  /* 0x00000001100a7824 */ /* 0x000fe400078e0a0a */
[----:B------:R-:W-:Y:S01]  /*0ce0*/  IMAD.IADD R2, R3, 0x1, -R2 ;  /* 0x0000000103027824 */ /* 0x000fe200078e0a02 */
[----:B------:R0:W-:Y:S01]  /*0cf0*/  STL [R1+0x80], R0 ;  /* 0x0000800001007387 */ /* 0x0001e20000100800 */
[----:B------:R-:W-:Y:S01]  /*0d00*/  IMAD.IADD R8, R12, 0x1, -R8 ;  /* 0x000000010c087824 */ /* 0x000fe200078e0a08 */
[----:B------:R-:W-:-:S03]  /*0d10*/  LEA.HI R6, R10, R10, RZ, 0x1 ;  /* 0x0000000a0a067211 */ /* 0x000fc600078f08ff */
[----:B------:R-:W-:Y:S01]  /*0d20*/  IMAD.SHL.U32 R204, R8, 0x2, RZ ;  /* 0x0000000208cc7824 */ /* 0x000fe200078e00ff */
[----:B------:R-:W-:Y:S01]  /*0d30*/  LOP3.LUT R3, R6, 0x1ffffffe, RZ, 0xc0, !PT ;  /* 0x1ffffffe06037812 */ /* 0x000fe200078ec0ff */
[----:B0-----:R-:W-:Y:S02]  /*0d40*/  IMAD R0, R2, 0x40, R7 ;  /* 0x0000004002007824 */ /* 0x001fe400078e0207 */
[----:B------:R-:W-:-:S03]  /*0d50*/  IMAD.MOV.U32 R5, RZ, RZ, R13 ;  /* 0x000000ffff057224 */ /* 0x000fc600078e000d */
[----:B------:R0:W-:Y:S01]  /*0d60*/  STL [R1+0x7c], R0 ;  /* 0x00007c0001007387 */ /* 0x0001e20000100800 */
[----:B------:R-:W-:-:S03]  /*0d70*/  VIADD R13, R204, 0x8 ;  /* 0x00000008cc0d7836 */ /* 0x000fc60000000000 */
[----:B------:R0:W-:Y:S01]  /*0d80*/  STL [R1+0x24], RZ ;  /* 0x000024ff01007387 */ /* 0x0001e20000100800 */
[----:B------:R-:W-:Y:S02]  /*0d90*/  VIADD R12, R204, 0x10 ;  /* 0x00000010cc0c7836 */ /* 0x000fe40000000000 */
[----:B------:R-:W-:Y:S02]  /*0da0*/  IMAD.IADD R3, R10, 0x1, -R3 ;  /* 0x000000010a037824 */ /* 0x000fe400078e0a03 */
[C---:B------:R-:W-:Y:S02]  /*0db0*/  VIADD R10, R204.reuse, 0x20 ;  /* 0x00000020cc0a7836 */ /* 0x040fe40000000000 */
[----:B------:R-:W-:Y:S01]  /*0dc0*/  IMAD.MOV.U32 R6, RZ, RZ, R14 ;  /* 0x000000ffff067224 */ /* 0x000fe200078e000e */
        /* <DEDUP_REMOVED lines=25> */
[----:B------:R-:W-:Y:S02]  /*0f60*/  IMAD.MOV.U32 R7, RZ, RZ, R15 ;  /* 0x000000ffff077224 */ /* 0x000fe400078e000f */
[C---:B------:R-:W-:Y:S02]  /*0f70*/  VIADD R214, R204.reuse, 0xe0 ;  /* 0x000000e0ccd67836 */ /* 0x040fe40000000000 */
[----:B------:R-:W-:Y:S01]  /*0f80*/  IMAD R210, R3, 0x8, R0 ;  /* 0x0000000803d27824 */ /* 0x000fe200078e0200 */
[----:B------:R-:W-:Y:S01]  /*0f90*/  UMOV UR37, URZ ;  /* 0x0000003f00257c82 */ /* 0x000fe20008000000 */
[----:B------:R-:W-:Y:S01]  /*0fa0*/  UMOV UR36, URZ ;  /* 0x0000003f00247c82 */ /* 0x000fe20008000000 */
[----:B---3--:R-:W-:Y:S01]  /*0fb0*/  LOP3.LUT R205, R11, 0x1, RZ, 0xfc, !PT ;  /* 0x000000010bcd7812 */ /* 0x008fe200078efcff */
[----:B------:R-:W-:-:S05]  /*0fc0*/  VIADD R11, R204, 0x18 ;  /* 0x00000018cc0b7836 */ /* 0x000fca0000000000 */
        /* <DEDUP_REMOVED lines=24> */
[----:B0-----:R-:W-:-:S07]  /*1150*/  SHF.R.S32.HI R2, RZ, 0x1f, R219 ;  /* 0x0000001fff027819 */ /* 0x001fce00000114db */
.L_x_14256:
[----:B012-4-:R-:W0:Y:S01]  /*1160*/  LDC.64 R2, c[0x0][0xd88] ;  /* 0x00036200ff027b82 */ /* 0x017e220000000a00 */
[----:B------:R-:W-:Y:S01]  /*1170*/  ULDC.64 UR4, c[0x0][0xb20] ;  /* 0x0002c80000047ab9 */ /* 0x000fe20000000a00 */
[----:B------:R-:W-:-:S06]  /*1180*/  ULDC.64 UR6, c[0x0][0xb10] ;  /* 0x0002c40000067ab9 */ /* 0x000fcc0000000a00 */
[----:B------:R-:W1:Y:S08]  /*1190*/  LDC R206, c[0x0][0x288] ;  /* 0x0000a200ffce7b82 */ /* 0x000e700000000800 */
[----:B------:R-:W2:Y:S01]  /*11a0*/  LDC.64 R12, c[0x0][0x418] ;  /* 0x00010600ff0c7b82 */ /* 0x000ea20000000a00 */
[----:B0-----:R-:W-:-:S07]  /*11b0*/  IMAD.WIDE R2, R7, 0x4, R2 ;  /* 0x0000000407027825 */ /* 0x001fce00078e0202 */
[----:B------:R-:W0:Y:S01]  /*11c0*/  LDC R11, c[0x0][0x424] ;  /* 0x00010900ff0b7b82 */ /* 0x000e220000000800 */
[----:B---3--:R-:W3:Y:S01]  /*11d0*/  LDG.E R211, desc[UR38][R2.64] ;  /* 0x0000002602d37981 */ /* 0x008ee2000c1e1900 */
        /* <DEDUP_REMOVED lines=9> */
[C---:B------:R-:W-:Y:S02]  /*1270*/  @P0 LEA R2, P2, R211.reuse, UR6, 0x2 ;  /* 0x00000006d3020c11 */ /* 0x040fe4000f8410ff */
        /* <DEDUP_REMOVED lines=8> */
[----:B------:R-:W-:Y:S02]  /*1300*/  SHF.R.U32.HI R7, RZ, 0x8, R4 ;  /* 0x00000008ff077819 */ /* 0x000fe40000011604 */
[----:B------:R-:W-:Y:S02]  /*1310*/  ISETP.NE.AND.EX P1, PT, R13, RZ, PT, P1 ;  /* 0x000000ff0d00720c */ /* 0x000fe40003f25310 */
[----:B------:R-:W-:-:S02]  /*1320*/  ISETP.NE.AND.EX P2, PT, RZ, UR7, PT, P2 ;  /* 0x00000007ff007c0c */ /* 0x000fc4000bf45320 */
[----:B------:R-:W-:Y:S02]  /*1330*/  LEA.HI R213, R0, R7, RZ, 0x10 ;  /* 0x0000000700d57211 */ /* 0x000fe400078f80ff */
[----:B0-----:R-:W-:Y:S01]  /*1340*/  SEL R0, R11, 0x1, P1 ;  /* 0x000000010b007807 */ /* 0x001fe20000800000 */
[----:B---34-:R-:W-:Y:S08]  /*1350*/  @P0 BRA `(.L_x_14198) ;  /* 0x0000000000240947 */ /* 0x018ff00003800000 */
        /* <DEDUP_REMOVED lines=9> */
.L_x_14198:
[----:B------:R-:W-:Y:S01]  /*13f0*/  IMAD R207, R0, R207, RZ ;  /* 0x000000cf00cf7224 */ /* 0x000fe200078e02ff */
[----:B------:R-:W-:Y:S01]  /*1400*/  LOP3.LUT R212, R6, 0xffff, RZ, 0xc0, !PT ;  /* 0x0000ffff06d47812 */ /* 0x000fe200078ec0ff */
[----:B------:R-:W-:Y:S06]  /*1410*/  @!P2 BRA `(.L_x_14199) ;  /* 0x000000000010a947 */ /* 0x000fec0003800000 */
[----:B------:R-:W-:-:S04]  /*1420*/  LEA R2, P0, R211, UR6, 0x2 ;  /* 0x00000006d3027c11 */ /* 0x000fc8000f8010ff */
[----:B------:R-:W-:-:S05]  /*1430*/  LEA.HI.X R3, R211, UR7, R216, 0x2, P0 ;  /* 0x00000007d3037c11 */ /* 0x000fca00080f14d8 */
[----:B------:R0:W5:Y:S01]  /*1440*/  LDG.E R207, desc[UR38][R2.64] ;  /* 0x0000002602cf7981 */ /* 0x000162000c1e1900 */
[----:B------:R-:W-:Y:S05]  /*1450*/  BRA `(.L_x_14200) ;  /* 0x0000000000247947 */ /* 0x000fea0003800000 */
.L_x_14199:
        /* <DEDUP_REMOVED lines=9> */
.L_x_14200:
[----:B------:R-:W1:Y:S01]  /*14f0*/  LDC R0, c[0x0][0x448] ;  /* 0x00011200ff007b82 */ /* 0x000e620000000800 */
[----:B------:R-:W-:Y:S01]  /*1500*/  IMAD.SHL.U32 R18, R5, 0x80, RZ ;  /* 0x0000008005127824 */ /* 0x000fe200078e00ff */
[----:B------:R-:W-:Y:S01]  /*1510*/  LOP3.LUT R11, R213, 0xff, RZ, 0xc0, !PT ;  /* 0x000000ffd50b7812 */ /* 0x000fe200078ec0ff */
[----:B-----5:R-:W-:Y:S01]  /*1520*/  IMAD.IADD R207, R207, 0x1, -R10 ;  /* 0x00000001cfcf7824 */ /* 0x020fe200078e0a0a */
[----:B------:R-:W-:Y:S01]  /*1530*/  SHF.R.U32.HI R213, RZ, 0x10, R213 ;  /* 0x00000010ffd57819 */ /* 0x000fe200000116d5 */
[----:B------:R-:W-:Y:S02]  /*1540*/  IMAD.MOV.U32 R215, RZ, RZ, RZ ;  /* 0x000000ffffd77224 */ /* 0x000fe400078e00ff */
[----:B------:R2:W-:Y:S01]  /*1550*/  STL [R1+0x20], R11 ;  /* 0x0000200b01007387 */ /* 0x0005e20000100800 */
        /* <DEDUP_REMOVED lines=8> */
[----:B------:R-:W-:Y:S02]  /*15e0*/  IMAD.IADD R0, R3, 0x1, R0 ;  /* 0x0000000103007824 */ /* 0x000fe400078e0200 */
[----:B------:R-:W-:-:S04]  /*15f0*/  IMAD.HI R2, R2, 0x2aaaaaab, RZ ;  /* 0x2aaaaaab02027827 */ /* 0x000fc800078e02ff */
[----:B------:R-:W-:Y:S01]  /*1600*/  IMAD.HI R0, R0, 0x2aaaaaab, RZ ;  /* 0x2aaaaaab00007827 */ /* 0x000fe200078e02ff */
[----:B------:R-:W-:-:S04]  /*1610*/  SHF.R.U32.HI R3, RZ, 0x1f, R2 ;  /* 0x0000001fff037819 */ /* 0x000fc80000011602 */
[----:B------:R-:W-:Y:S02]  /*1620*/  SHF.R.U32.HI R5, RZ, 0x1f, R0 ;  /* 0x0000001fff057819 */ /* 0x000fe40000011600 */
[----:B------:R-:W-:Y:S02]  /*1630*/  LEA.HI.SX32 R3, R2, R3, 0x1c ;  /* 0x0000000302037211 */ /* 0x000fe400078fe2ff */
[----:B------:R-:W-:-:S04]  /*1640*/  LEA.HI.SX32 R0, R0, R5, 0x1c ;  /* 0x0000000500007211 */ /* 0x000fc800078fe2ff */
[----:B------:R-:W-:-:S04]  /*1650*/  VIMNMX R6, R3, R0, PT ;  /* 0x0000000003067248 */ /* 0x000fc80003fe0100 */
[----:B------:R-:W-:-:S13]  /*1660*/  ISETP.GE.AND P0, PT, R6, 0x1, PT ;  /* 0x000000010600780c */ /* 0x000fda0003f06270 */
[----:B--2---:R-:W-:Y:S05]  /*1670*/  @!P0 BRA `(.L_x_14201) ;  /* 0x0000000000788947 */ /* 0x004fea0003800000 */
        /* <DEDUP_REMOVED lines=30> */
.L_x_14201:
        /* <DEDUP_REMOVED lines=114> */
.L_x_14203:
[----:B------:R-:W2:Y:S01]  /*1f80*/  LDL R17, [R1+0x24] ;  /* 0x0000240001117983 */ /* 0x000ea20000100800 */
[----:B------:R-:W-:Y:S01]  /*1f90*/  MOV R2, 0x400 ;  /* 0x0000040000027802 */ /* 0x000fe20000000f00 */
[----:B------:R-:W0:Y:S01]  /*1fa0*/  S2R R3, SR_CgaCtaId ;  /* 0x0000000000037919 */ /* 0x000e220000008800 */
[----:B------:R-:W1:Y:S02]  /*1fb0*/  S2R R16, SR_TID.X ;  /* 0x0000000000107919 */ /* 0x000e640000002100 */
[----:B0-----:R-:W-:Y:S02]  /*1fc0*/  LEA R5, R3, R2, 0x18 ;  /* 0x0000000203057211 */ /* 0x001fe400078ec0ff */
[----:B-1----:R-:W-:-:S05]  /*1fd0*/  SHF.R.U32.HI R16, RZ, 0x7, R16 ;  /* 0x00000007ff107819 */ /* 0x002fca0000011610 */
[----:B------:R-:W-:Y:S01]  /*1fe0*/  VIADD R12, R16, 0x8 ;  /* 0x00000008100c7836 */ /* 0x000fe20000000000 */
[----:B--2---:R-:W-:-:S04]  /*1ff0*/  LEA.HI R0, R17, R17, RZ, 0x1 ;  /* 0x0000001111007211 */ /* 0x004fc800078f08ff */
[----:B------:R-:W-:-:S05]  /*2000*/  LOP3.LUT R0, R0, 0xfffffffe, RZ, 0xc0, !PT ;  /* 0xfffffffe00007812 */ /* 0x000fca00078ec0ff */
[----:B------:R-:W-:-:S05]  /*2010*/  IMAD.IADD R0, R17, 0x1, -R0 ;  /* 0x0000000111007824 */ /* 0x000fca00078e0a00 */
[----:B------:R-:W-:-:S04]  /*2020*/  SHF.L.U32 R2, R0, 0x1f, RZ ;  /* 0x0000001f00027819 */ /* 0x000fc800000006ff */
[----:B------:R-:W0:Y:S02]  /*2030*/  SYNCS.PHASECHK.TRANS64.TRYWAIT P0, [R5+URZ+0x32400], R2 ;  /* 0x03240002050075a7 */ /* 0x000e24000800017f */
[----:B0-----:R-:W-:Y:S05]  /*2040*/  @!P0 BRA `(.L_x_14204) ;  /* 0x0000014000408947 */ /* 0x001fea0003800000 */
.L_x_14389:
[----:B------:R-:W-:Y:S01]  /*2050*/  ISETP.NE.AND P0, PT, R205, 0x3, PT ;  /* 0x00000003cd00780c */ /* 0x000fe20003f05270 */
[----:B------:R-:W-:Y:S05]  /*2060*/  WARPSYNC.ALL ;  /* 0x0000000000007948 */ /* 0x000fea0003800000 */
[----:B------:R1:W-:Y:S07]  /*2070*/  BAR.SYNC.DEFER_BLOCKING R12, 0x100 ;  /* 0x0004000c0000751d */ /* 0x0003ee0000010000 */
[----:B------:R-:W-:Y:S05]  /*2080*/  @!P0 BRA `(.L_x_14205) ;  /* 0x0000000000048947 */ /* 0x000fea0003800000 */
[----:B------:R-:W-:Y:S01]  /*2090*/  BPT.TRAP 0x1 ;  /* 0x000000040000795c */ /* 0x000fe20000300000 */
.L_x_14205:
[----:B------:R-:W-:Y:S02]  /*20a0*/  IMAD.U32 R3, RZ, RZ, UR37 ;  /* 0x00000025ff037e24 */ /* 0x000fe4000f8e00ff */
[----:B------:R-:W-:-:S03]  /*20b0*/  IMAD.U32 R0, RZ, RZ, UR36 ;  /* 0x00000024ff007e24 */ /* 0x000fc6000f8e00ff */
[----:B------:R-:W-:Y:S01]  /*20c0*/  SHF.L.U32 R3, R3, 0x1f, RZ ;  /* 0x0000001f03037819 */ /* 0x000fe200000006ff */
[----:B------:R-:W-:-:S04]  /*20d0*/  IMAD R0, R0, 0x8, R5 ;  /* 0x0000000800007824 */ /* 0x000fc800078e0205 */
[----:B------:R2:W3:Y:S01]  /*20e0*/  SYNCS.PHASECHK.TRANS64.TRYWAIT P1, [R0+URZ+0x32430], R3 ;  /* 0x03243003000075a7 */ /* 0x0004e2000802017f */
[----:B------:R-:W-:Y:S05]  /*20f0*/  @!P0 BRA `(.L_x_14206) ;  /* 0x0000000000048947 */ /* 0x000fea0003800000 */
[----:B------:R-:W-:Y:S01]  /*2100*/  BPT.TRAP 0x1 ;  /* 0x000000040000795c */ /* 0x000fe20000300000 */
.L_x_14206:
[----:B---3--:R-:W-:Y:S05]  /*2110*/  @P1 BRA `(.L_x_14207) ;  /* 0x0000000000081947 */ /* 0x008fea0003800000 */
[----:B------:R-:W3:Y:S02]  /*2120*/  SYNCS.PHASECHK.TRANS64.TRYWAIT P1, [R0+URZ+0x32430], R3 ;  /* 0x03243003000075a7 */ /* 0x000ee4000802017f */
[----:B---3--:R-:W-:Y:S05]  /*2130*/  @!P1 BRA `(.L_x_14208) ;  /* 0x0000014000189947 */ /* 0x008fea0003800000 */
.L_x_14207:
[----:B------:R-:W-:Y:S01]  /*2140*/  R2UR UR4, R5 ;  /* 0x00000000050472ca */ /* 0x000fe200000e0000 */
[----:B------:R-:W-:Y:S01]  /*2150*/  WARPGROUP.ARRIVE ;  /* 0x00000000000079c5 */ /* 0x000fe20000000000 */
[----:B------:R-:W-:Y:S01]  /*2160*/  UMOV UR8, UR41 ;  /* 0x0000002900087c82 */ /* 0x000fe20008000000 */
[----:B------:R-:W-:Y:S01]  /*2170*/  UMOV UR9, 0x40000040 ;  /* 0x4000004000097882 */ /* 0x000fe20000000000 */
[----:B------:R-:W-:Y:S01]  /*2180*/  UMOV UR11, 0x40000040 ;  /* 0x40000040000b7882 */ /* 0x000fe20000000000 */
[----:B------:R-:W-:-:S08]  /*2190*/  UIADD3 UR5, UR41, 0x2, URZ ;  /* 0x0000000229057890 */ /* 0x000fd0000fffe03f */
        /* <DEDUP_REMOVED lines=40> */
[----:B------:R-:W4:Y:S02]  /*2420*/  SYNCS.PHASECHK.TRANS64.TRYWAIT P1, [R5+URZ+0x32410], R2 ;  /* 0x03241002050075a7 */ /* 0x000f24000802017f */
[----:B----4-:R-:W-:Y:S05]  /*2430*/  @!P1 BRA `(.L_x_14209) ;  /* 0x0000013c006c9947 */ /* 0x010fea0003800000 */
.L_x_14390:
[----:B------:R-:W-:Y:S05]  /*2440*/  @!P0 BRA `(.L_x_14210) ;  /* 0x0000000000048947 */ /* 0x000fea0003800000 */
[----:B------:R-:W-:Y:S01]  /*2450*/  BPT.TRAP 0x1 ;  /* 0x000000040000795c */ /* 0x000fe20000300000 */
.L_x_14210:
[----:B------:R0:W0:Y:S01]  /*2460*/  SYNCS.PHASECHK.TRANS64.TRYWAIT P1, [R0+URZ+0x32450], R3 ;  /* 0x03245003000075a7 */ /* 0x000022000802017f */
[----:B------:R-:W-:Y:S05]  /*2470*/  @!P0 BRA `(.L_x_14211) ;  /* 0x0000000000048947 */ /* 0x000fea0003800000 */
[----:B------:R-:W-:Y:S01]  /*2480*/  BPT.TRAP 0x1 ;  /* 0x000000040000795c */ /* 0x000fe20000300000 */
.L_x_14211:
[----:B0-----:R-:W-:Y:S05]  /*2490*/  @P1 BRA `(.L_x_14212) ;  /* 0x0000000000081947 */ /* 0x001fea0003800000 */
[----:B------:R-:W0:Y:S02]  /*24a0*/  SYNCS.PHASECHK.TRANS64.TRYWAIT P1, [R0+URZ+0x32450], R3 ;  /* 0x03245003000075a7 */ /* 0x000e24000802017f */
[----:B0-----:R-:W-:Y:S05]  /*24b0*/  @!P1 BRA `(.L_x_14213) ;  /* 0x0000013c00609947 */ /* 0x001fea0003800000 */
.L_x_14212:
[----:B------:R-:W-:Y:S01]  /*24c0*/  R2UR UR4, R5 ;  /* 0x00000000050472ca */ /* 0x000fe200000e0000 */
[----:B------:R-:W-:Y:S01]  /*24d0*/  WARPGROUP.ARRIVE ;  /* 0x00000000000079c5 */ /* 0x000fe20000000000 */
[----:B------:R-:W-:Y:S01]  /*24e0*/  UMOV UR9, 0x40000040 ;  /* 0x4000004000097882 */ /* 0x000fe20000000000 */
[----:B------:R-:W-:Y:S01]  /*24f0*/  UMOV UR11, 0x40000040 ;  /* 0x40000040000b7882 */ /* 0x000fe20000000000 */
[----:B------:R-:W-:Y:S01]  /*2500*/  IMAD.U32 R11, RZ, RZ, UR9 ;  /* 0x00000009ff0b7e24 */ /* 0x000fe2000f8e00ff */
        /* <DEDUP_REMOVED lines=9> */
[----:B------:R-:W0:Y:S01]  /*25a0*/  LDC R13, c[0x0][0x448] ;  /* 0x00011200ff0d7b82 */ /* 0x000e220000000800 */
[----:B------:R-:W-:Y:S01]  /*25b0*/  UMOV UR27, 0x40000040 ;  /* 0x40000040001b7882 */ /* 0x000fe20000000000 */
[----:B------:R-:W-:Y:S01]  /*25c0*/  UMOV UR29, 0x40000040 ;  /* 0x40000040001d7882 */ /* 0x000fe20000000000 */
[----:B------:R-:W-:Y:S01]  /*25d0*/  USHF.R.U32.HI UR4, URZ, 0x4, UR4 ;  /* 0x000000043f047899 */ /* 0x000fe20008011604 */
[----:B------:R-:W5:Y:S01]  /*25e0*/  S2R R79, SR_TID.X ;  /* 0x00000000004f7919 */ /* 0x000f620000002100 */
[----:B------:R-:W-:Y:S01]  /*25f0*/  UMOV UR31, 0x40000040 ;  /* 0x40000040001f7882 */ /* 0x000fe20000000000 */
[----:B------:R-:W-:Y:S01]  /*2600*/  UMOV UR33, 0x40000040 ;  /* 0x4000004000217882 */ /* 0x000fe20000000000 */
[----:B------:R-:W-:Y:S01]  /*2610*/  ULOP3.LUT UR6, UR4, 0x3fff, URZ, 0xc0, !UPT ;  /* 0x00003fff04067892 */ /* 0x000fe2000f8ec03f */
[----:B------:R-:W-:Y:S01]  /*2620*/  LOP3.LUT R19, R19, 0xffffffef, RZ, 0xc0, !PT ;  /* 0xffffffef13137812 */ /* 0x000fe200078ec0ff */
[----:B------:R-:W-:-:S02]  /*2630*/  ULOP3.LUT UR4, UR40, 0x10000, URZ, 0xfc, !UPT ;  /* 0x0001000028047892 */ /* 0x000fc4000f8efc3f */
[----:B------:R-:W-:Y:S02]  /*2640*/  ULOP3.LUT UR7, UR6, 0x10000, URZ, 0xfc, !UPT ;  /* 0x0001000006077892 */ /* 0x000fe4000f8efc3f */
[----:B------:R-:W-:Y:S02]  /*2650*/  UIADD3 UR16, UR4, 0x404, URZ ;  /* 0x0000040404107890 */ /* 0x000fe4000fffe03f */
[----:B------:R-:W-:Y:S01]  /*2660*/  UIMAD UR5, UR36, 0xc00, UR7 ;  /* 0x00000c00240578a4 */ /* 0x000fe2000f8e0207 */
[----:B------:R-:W-:Y:S01]  /*2670*/  UMOV UR8, UR4 ;  /* 0x0000000400087c82 */ /* 0x000fe20008000000 */
[----:B------:R-:W-:Y:S01]  /*2680*/  UIADD3 UR20, UR4, 0x406, URZ ;  /* 0x0000040604147890 */ /* 0x000fe2000fffe03f */
[----:B------:R-:W-:Y:S01]  /*2690*/  IMAD.U32 R10, RZ, RZ, UR8 ;  /* 0x00000008ff0a7e24 */ /* 0x000fe2000f8e00ff */
[----:B------:R-:W-:-:S03]  /*26a0*/  UIADD3 UR18, UR5, 0x304, URZ ;  /* 0x0000030405127890 */ /* 0x000fc6000fffe03f */
[----:B------:R-:W-:Y:S01]  /*26b0*/  UMOV UR10, UR5 ;  /* 0x00000005000a7c82 */ /* 0x000fe20008000000 */
[----:B------:R-:W-:Y:S01]  /*26c0*/  UIADD3 UR22, UR5, 0x306, URZ ;  /* 0x0000030605167890 */ /* 0x000fe2000fffe03f */
[----:B------:R-:W-:Y:S01]  /*26d0*/  HGMMA.64x96x16.F32 R24, gdesc[UR8], R24, gsb0 ;  /* 0x01600000081879f0 */ /* 0x000fe20008000818 */
[----:B------:R-:W-:Y:S01]  /*26e0*/  UIADD3 UR8, UR4, 0x2, URZ ;  /* 0x0000000204087890 */ /* 0x000fe2000fffe03f */
[----:B0-----:R-:W-:Y:S01]  /*26f0*/  ISETP.NE.AND P6, PT, R13, 0x1, PT ;  /* 0x000000010d00780c */ /* 0x001fe20003fc5270 */
[----:B------:R-:W-:Y:S01]  /*2700*/  UIADD3 UR9, UR5, 0x2, URZ ;  /* 0x0000000205097890 */ /* 0x000fe2000fffe03f */
[----:B------:R-:W-:Y:S01]  /*2710*/  IMAD.IADD R13, R210, 0x1, R18 ;  /* 0x00000001d20d7824 */ /* 0x000fe200078e0212 */
[----:B------:R-:W-:Y:S01]  /*2720*/  UIADD3 UR10, UR5, 0x300, URZ ;  /* 0x00000300050a7890 */ /* 0x000fe2000fffe03f */
[----:B------:R-:W-:Y:S02]  /*2730*/  UMOV UR11, 0x40000040 ;  /* 0x40000040000b7882 */ /* 0x000fe40000000000 */
[----:B------:R-:W-:Y:S01]  /*2740*/  UMOV UR12, UR8 ;  /* 0x00000008000c7c82 */ /* 0x000fe20008000000 */
[----:B------:R-:W-:Y:S01]  /*2750*/  UIADD3 UR8, UR4, 0x4, URZ ;  /* 0x0000000404087890 */ /* 0x000fe2000fffe03f */
[----:B------:R-:W-:Y:S01]  /*2760*/  IMAD.U32 R8, RZ, RZ, UR12 ;  /* 0x0000000cff087e24 */ /* 0x000fe2000f8e00ff */
[----:B------:R-:W-:Y:S01]  /*2770*/  UMOV UR14, UR9 ;  /* 0x00000009000e7c82 */ /* 0x000fe20008000000 */
[----:B------:R-:W-:-:S02]  /*2780*/  UIADD3 UR9, UR5, 0x4, URZ ;  /* 0x0000000405097890 */ /* 0x000fc4000fffe03f */
[----:B------:R-:W-:Y:S01]  /*2790*/  UIADD3 UR24, UR4, 0x800, URZ ;  /* 0x0000080004187890 */ /* 0x000fe2000fffe03f */
[----:B------:R-:W0:Y:S01]  /*27a0*/  @P6 LDC R72, c[0x0][0x44c] ;  /* 0x00011300ff486b82 */ /* 0x000e220000000800 */
[----:B------:R-:W-:Y:S01]  /*27b0*/  UIADD3 UR26, UR5, 0x600, URZ ;  /* 0x00000600051a7890 */ /* 0x000fe2000fffe03f */
[----:B------:R-:W-:Y:S01]  /*27c0*/  @P6 LOP3.LUT R19, R19, 0x10, RZ, 0xfc, !PT ;  /* 0x0000001013136812 */ /* 0x000fe200078efcff */
[----:B------:R-:W-:Y:S02]  /*27d0*/  UIADD3 UR28, UR4, 0x802, URZ ;  /* 0x00000802041c7890 */ /* 0x000fe4000fffe03f */
[----:B------:R-:W-:Y:S02]  /*27e0*/  UIADD3 UR30, UR5, 0x602, URZ ;  /* 0x00000602051e7890 */ /* 0x000fe4000fffe03f */
[----:B------:R-:W-:Y:S01]  /*27f0*/  UIADD3 UR32, UR4, 0x804, URZ ;  /* 0x0000080404207890 */ /* 0x000fe2000fffe03f */
[----:B------:R-:W1:Y:S01]  /*2800*/  @P6 LDC R73, c[0x0][0x450] ;  /* 0x00011400ff496b82 */ /* 0x000e620000000800 */
[----:B------:R-:W-:Y:S01]  /*2810*/  UIADD3 UR34, UR5, 0x604, URZ ;  /* 0x0000060405227890 */ /* 0x000fe2000fffe03f */
        /* <DEDUP_REMOVED lines=9> */
[----:B------:R-:W-:Y:S01]  /*28b0*/  UIADD3 UR48, UR4, 0xc02, URZ ;  /* 0x00000c0204307890 */ /* 0x000fe2000fffe03f */
[----:B0-----:R-:W-:Y:S01]  /*28c0*/  @P6 IMAD.HI.U32 R72, R13, R72, RZ ;  /* 0x000000480d486227 */ /* 0x001fe200078e00ff */
[----:B------:R-:W-:Y:S01]  /*28d0*/  UIADD3 UR50, UR5, 0x902, URZ ;  /* 0x0000090205327890 */ /* 0x000fe2000fffe03f */
[----:B------:R-:W-:Y:S01]  /*28e0*/  UMOV UR49, 0x40000040 ;  /* 0x4000004000317882 */ /* 0x000fe20000000000 */
[----:B------:R-:W-:Y:S01]  /*28f0*/  UMOV UR51, 0x40000040 ;  /* 0x4000004000337882 */ /* 0x000fe20000000000 */
[----:B------:R-:W-:-:S02]  /*2900*/  UIADD3 UR52, UR4, 0xc04, URZ ;  /* 0x00000c0404347890 */ /* 0x000fc4000fffe03f */
[----:B------:R-:W-:Y:S01]  /*2910*/  UIADD3 UR54, UR5, 0x904, URZ ;  /* 0x0000090405367890 */ /* 0x000fe2000fffe03f */
[----:B-1----:R-:W-:Y:S01]  /*2920*/  @P6 SHF.R.U32.HI R13, RZ, R73, R72 ;  /* 0x00000049ff0d6219 */ /* 0x002fe20000011648 */
[----:B------:R-:W-:Y:S01]  /*2930*/  UMOV UR53, 0x40000040 ;  /* 0x4000004000357882 */ /* 0x000fe20000000000 */
[----:B------:R-:W-:Y:S01]  /*2940*/  UMOV UR55, 0x40000040 ;  /* 0x4000004000377882 */ /* 0x000fe20000000000 */
[----:B------:R-:W-:Y:S01]  /*2950*/  UMOV UR57, 0x40000040 ;  /* 0x4000004000397882 */ /* 0x000fe20000000000 */
[----:B------:R-:W-:Y:S01]  /*2960*/  UMOV UR59, 0x40000040 ;  /* 0x40000040003b7882 */ /* 0x000fe20000000000 */
[----:B------:R-:W0:Y:S01]  /*2970*/  SHFL.IDX PT, R72, R13, RZ, 0x1c1f ;  /* 0x001c1fff0d487589 */ /* 0x000e2200000e0000 */
[C---:B------:R-:W-:Y:S01]  /*2980*/  IMAD R73, R215.reuse, -0x60, R207 ;  /* 0xffffffa0d7497824 */ /* 0x040fe200078e02cf */
[----:B------:R-:W-:Y:S01]  /*2990*/  ULOP3.LUT UR6, UR6, 0x3000000, URZ, 0xfc, !UPT ;  /* 0x0300000006067892 */ /* 0x000fe2000f8efc3f */
[----:B------:R-:W-:Y:S01]  /*29a0*/  VIADD R215, R215, 0xfffffffe ;  /* 0xfffffffed7d77836 */ /* 0x000fe20000000000 */
[----:B------:R-:W1:Y:S01]  /*29b0*/  SHFL.IDX PT, R13, R13, 0x1, 0x1c1f ;  /* 0x003c1f000d0d7f89 */ /* 0x000e6200000e0000 */
[----:B--23--:R-:W-:Y:S01]  /*29c0*/  IMAD.U32 R3, RZ, RZ, UR57 ;  /* 0x00000039ff037e24 */ /* 0x00cfe2000f8e00ff */
[----:B------:R-:W-:-:S02]  /*29d0*/  IADD3 R75, -R204, 0x61, R73 ;  /* 0x00000061cc4b7810 */ /* 0x000fc40007ffe149 */
[----:B------:R-:W-:-:S03]  /*29e0*/  IADD3 R73, -R204, 0x60, R73 ;  /* 0x00000060cc497810 */ /* 0x000fc60007ffe149 */
[----:B------:R-:W-:-:S05]  /*29f0*/  IMAD.IADD R86, R75, 0x1, -R206 ;  /* 0x000000014b567824 */ /* 0x000fca00078e0ace */
        /* <DEDUP_REMOVED lines=28> */
[----:B----4-:R-:W-:Y:S01]  /*2bc0*/  IMAD.U32 R5, RZ, RZ, UR13 ;  /* 0x0000000dff057e24 */ /* 0x010fe2000f8e00ff */
        /* <DEDUP_REMOVED lines=13> */
[----:B------:R-:W-:Y:S01]  /*2ca0*/  UIMAD UR4, UR36, 0xc00, UR6 ;  /* 0x00000c00240478a4 */ /* 0x000fe2000f8e0206 */
[----:B------:R-:W-:Y:S01]  /*2cb0*/  IMAD.U32 R2, RZ, RZ, UR56 ;  /* 0x00000038ff027e24 */ /* 0x000fe2000f8e00ff */
[----:B------:R-:W-:Y:S02]  /*2cc0*/  WARPGROUP.DEPBAR.LE gsb0, 0x0 ;  /* 0x00008000000079c5 */ /* 0x000fe40000010000 */
[----:B------:R-:W-:-:S06]  /*2cd0*/  WARPGROUP.ARRIVE ;  /* 0x00000000000079c5 */ /* 0x000fcc0000000000 */
[----:B------:R-:W-:Y:S01]  /*2ce0*/  HGMMA.64x96x16.F32 R24, gdesc[UR8], R24, gsb0 ;  /* 0x01600000081879f0 */ /* 0x000fe20008000818 */
[----:B------:R-:W-:Y:S01]  /*2cf0*/  UIADD3 UR10, UR4, 0x80, URZ ;  /* 0x00000080040a7890 */ /* 0x000fe2000fffe03f */
        /* <DEDUP_REMOVED lines=62> */
[----:B------:R-:W-:Y:S01]  /*30e0*/  FMNMX.FTZ R77, R40, R77, !PT ;  /* 0x0000004d284d7209 */ /* 0x000fe20007810000 */
[----:B------:R-:W0:Y:S01]  /*30f0*/  @P6 LDC R41, c[0x0][0x44c] ;  /* 0x00011300ff296b82 */ /* 0x000e220000000800 */
        /* <DEDUP_REMOVED lines=26> */
[----:B------:R-:W-:Y:S02]  /*32a0*/  FSEL R64, R64, -INF , P5 ;  /* 0xff80000040407808 */ /* 0x000fe40002800000 */
[C---:B------:R-:W-:Y:S02]  /*32b0*/  ISETP.GT.AND P4, PT, R73.reuse, RZ, PT ;  /* 0x000000ff4900720c */ /* 0x040fe40003f84270 */
[----:B------:R-:W-:Y:S02]  /*32c0*/  ISETP.GT.AND P5, PT, R73, 0x1, PT ;  /* 0x000000014900780c */ /* 0x000fe40003fa4270 */
[----:B------:R-:W-:Y:S02]  /*32d0*/  FSEL R60, R60, -INF , P2 ;  /* 0xff8000003c3c7808 */ /* 0x000fe40001000000 */
[----:B------:R-:W-:Y:S02]  /*32e0*/  FMNMX.FTZ R77, R180, R77, !PT ;  /* 0x0000004db44d7209 */ /* 0x000fe40007810000 */
[----:B------:R-:W-:-:S02]  /*32f0*/  ISETP.GT.AND P2, PT, R75, 0x58, PT ;  /* 0x000000584b00780c */ /* 0x000fc40003f44270 */
[----:B------:R-:W-:Y:S02]  /*3300*/  FSEL R86, R65, -INF , P1 ;  /* 0xff80000041567808 */ /* 0x000fe40000800000 */
[----:B------:R-:W-:Y:S02]  /*3310*/  ISETP.GT.AND P1, PT, R73, 0x8, PT ;  /* 0x000000084900780c */ /* 0x000fe40003f24270 */
[----:B------:R-:W-:Y:S02]  /*3320*/  FSEL R88, R26, -INF , P4 ;  /* 0xff8000001a587808 */ /* 0x000fe40002000000 */
[----:B------:R-:W-:Y:S02]  /*3330*/  FSEL R90, R27, -INF , P5 ;  /* 0xff8000001b5a7808 */ /* 0x000fe40002800000 */
[----:B------:R-:W-:Y:S02]  /*3340*/  FMNMX.FTZ R77, R60, R77, !PT ;  /* 0x0000004d3c4d7209 */ /* 0x000fe40007810000 */
[----:B------:R-:W-:-:S02]  /*3350*/  FSEL R68, R68, -INF , P2 ;  /* 0xff80000044447808 */ /* 0x000fc40001000000 */
[C---:B------:R-:W-:Y:S02]  /*3360*/  ISETP.GT.AND P2, PT, R73.reuse, 0x9, PT ;  /* 0x000000094900780c */ /* 0x040fe40003f44270 */
        /* <DEDUP_REMOVED lines=20> */
[----:B------:R-:W-:Y:S02]  /*34b0*/  FMNMX.FTZ R77, R26, R77, !PT ;  /* 0x0000004d1a4d7209 */ /* 0x000fe40007810000 */
[----:B------:R-:W-:Y:S02]  /*34c0*/  ISETP.GT.AND P1, PT, R73, 0x20, PT ;  /* 0x000000204900780c */ /* 0x000fe40003f24270 */
[----:B------:R-:W-:Y:S01]  /*34d0*/  FSEL R98, R39, -INF , P2 ;  /* 0xff80000027627808 */ /* 0x000fe20001000000 */
[----:B------:R-:W1:Y:S01]  /*34e0*/  SHFL.BFLY PT, R104, R77, 0x2, 0x1f ;  /* 0x0c401f004d687f89 */ /* 0x000e6200000e0000 */
[----:B------:R-:W-:-:S02]  /*34f0*/  FMNMX.FTZ R13, R96, R13, !PT ;  /* 0x0000000d600d7209 */ /* 0x000fc40007810000 */
[C---:B------:R-:W-:Y:S02]  /*3500*/  ISETP.GT.AND P2, PT, R73.reuse, 0x21, PT ;  /* 0x000000214900780c */ /* 0x040fe40003f44270 */
[----:B------:R-:W-:Y:S02]  /*3510*/  FSEL R94, R42, -INF , P1 ;  /* 0xff8000002a5e7808 */ /* 0x000fe40000800000 */
[----:B------:R-:W-:Y:S02]  /*3520*/  FMNMX.FTZ R13, R98, R13, !PT ;  /* 0x0000000d620d7209 */ /* 0x000fe40007810000 */
[----:B------:R-:W-:Y:S02]  /*3530*/  ISETP.GT.AND P1, PT, R73, 0x28, PT ;  /* 0x000000284900780c */ /* 0x000fe40003f24270 */
[----:B------:R-:W-:Y:S02]  /*3540*/  FSEL R34, R43, -INF , P2 ;  /* 0xff8000002b227808 */ /* 0x000fe40001000000 */
[----:B------:R-:W-:Y:S01]  /*3550*/  FMNMX.FTZ R13, R94, R13, !PT ;  /* 0x0000000d5e0d7209 */ /* 0x000fe20007810000 */
[----:B------:R-:W2:Y:S01]  /*3560*/  @P6 LDC R43, c[0x0][0x450] ;  /* 0x00011400ff2b6b82 */ /* 0x000ea20000000800 */
        /* <DEDUP_REMOVED lines=12> */
[----:B-1----:R-:W-:-:S02]  /*3630*/  FMNMX.FTZ R104, R77, R104, !PT ;  /* 0x000000684d687209 */ /* 0x002fc40007810000 */
[C---:B------:R-:W-:Y:S02]  /*3640*/  ISETP.GT.AND P2, PT, R73.reuse, 0x39, PT ;  /* 0x000000394900780c */ /* 0x040fe40003f44270 */
[----:B------:R-:W-:Y:S01]  /*3650*/  FSEL R162, R54, -INF , P1 ;  /* 0xff80000036a27808 */ /* 0x000fe20000800000 */
[----:B------:R-:W1:Y:S01]  /*3660*/  SHFL.BFLY PT, R29, R104, 0x1, 0x1f ;  /* 0x0c201f00681d7f89 */ /* 0x000e6200000e0000 */
        /* <DEDUP_REMOVED lines=22> */
[----:B-1----:R-:W-:Y:S02]  /*37d0*/  FMNMX.FTZ R13, R104, R29, !PT ;  /* 0x0000001d680d7209 */ /* 0x002fe40007810000 */
[----:B------:R-:W-:Y:S02]  /*37e0*/  ISETP.GT.AND P2, PT, R73, 0x59, PT ;  /* 0x000000594900780c */ /* 0x000fe40003f44270 */
[----:B------:R-:W-:Y:S01]  /*37f0*/  FSEL R176, R70, -INF , P1 ;  /* 0xff80000046b07808 */ /* 0x000fe20000800000 */
[----:B------:R-:W-:Y:S01]  /*3800*/  FMUL.FTZ R29, R13, R209 ;  /* 0x000000d10d1d7220 */ /* 0x000fe20000410000 */
[----:B------:R-:W-:Y:S02]  /*3810*/  FMNMX.FTZ R27, R175, R54, !PT ;  /* 0x00000036af1b7209 */ /* 0x000fe40007810000 */
[----:B------:R-:W-:Y:S02]  /*3820*/  FSETP.NEU.FTZ.AND P1, PT, R13, -INF , PT ;  /* 0xff8000000d00780b */ /* 0x000fe40003f3d000 */
[----:B------:R-:W-:-:S02]  /*3830*/  FSEL R178, R71, -INF , P2 ;  /* 0xff80000047b27808 */ /* 0x000fc40001000000 */
[----:B------:R-:W-:Y:S02]  /*3840*/  FMNMX.FTZ R27, R176, R27, !PT ;  /* 0x0000001bb01b7209 */ /* 0x000fe40007810000 */
[----:B------:R-:W-:Y:S02]  /*3850*/  FSEL R29, R29, RZ, P1 ;  /* 0x000000ff1d1d7208 */ /* 0x000fe40000800000 */
[----:B------:R-:W-:-:S03]  /*3860*/  FMNMX.FTZ R27, R178, R27, !PT ;  /* 0x0000001bb21b7209 */ /* 0x000fc60007810000 */
        /* <DEDUP_REMOVED lines=26> */
[----:B-1----:R-:W-:Y:S01]  /*3a10*/  FMNMX.FTZ R24, R27, R24, !PT ;  /* 0x000000181b187209 */ /* 0x002fe20007810000 */
[-CC-:B------:R-:W-:Y:S01]  /*3a20*/  FFMA.FTZ R171, R86, R209.reuse, -R29.reuse ;  /* 0x000000d156ab7223 */ /* 0x180fe2000001081d */
[----:B------:R-:W-:Y:S01]  /*3a30*/  FFMA.FTZ R172, R68, R209, -R29 ;  /* 0x000000d144ac7223 */ /* 0x000fe2000001081d */
[----:B------:R-:W1:Y:S01]  /*3a40*/  MUFU.EX2 R33, R72 ;  /* 0x0000004800217308 */ /* 0x000e620000000800 */
[----:B0-----:R-:W-:Y:S01]  /*3a50*/  @P6 IMAD.HI.U32 R26, R18, R41, RZ ;  /* 0x00000029121a6227 */ /* 0x001fe200078e00ff */
[----:B---3--:R-:W0:Y:S03]  /*3a60*/  SHFL.BFLY PT, R25, R24, 0x1, 0x1f ;  /* 0x0c201f0018197f89 */ /* 0x008e2600000e0000 */
[----:B----4-:R-:W-:Y:S01]  /*3a70*/  FADD.FTZ R29, R31, R200 ;  /* 0x000000c81f1d7221 */ /* 0x010fe20000010000 */
[----:B------:R-:W-:-:S02]  /*3a80*/  F2FP.F16.F32.PACK_AB R200, R200, R31 ;  /* 0x0000001fc8c8723e */ /* 0x000fc400000000ff */
[----:B------:R-:W-:Y:S08]  /*3a90*/  MUFU.EX2 R32, R32 ;  /* 0x0000002000207308 */ /* 0x000ff00000000800 */
[----:B------:R-:W3:Y:S01]  /*3aa0*/  MUFU.EX2 R27, R74 ;  /* 0x0000004a001b7308 */ /* 0x000ee20000000800 */
[----:B-1----:R-:W-:-:S07]  /*3ab0*/  F2FP.F16.F32.PACK_AB R202, R33, R28 ;  /* 0x0000001c21ca723e */ /* 0x002fce00000000ff */
[----:B------:R-:W-:Y:S01]  /*3ac0*/  MUFU.EX2 R36, R36 ;  /* 0x0000002400247308 */ /* 0x000fe20000000800 */
[----:B0-----:R-:W-:-:S04]  /*3ad0*/  FMNMX.FTZ R164, R24, R25, !PT ;  /* 0x0000001918a47209 */ /* 0x001fc80007810000 */
[C---:B------:R-:W-:Y:S01]  /*3ae0*/  FSETP.NEU.FTZ.AND P1, PT, R164.reuse, -INF , PT ;  /* 0xff800000a400780b */ /* 0x040fe20003f3d000 */
[-C--:B------:R-:W-:Y:S02]  /*3af0*/  FMUL.FTZ R177, R164, R209.reuse ;  /* 0x000000d1a4b17220 */ /* 0x080fe40000410000 */
[----:B------:R-:W0:Y:S01]  /*3b00*/  MUFU.EX2 R35, R76 ;  /* 0x0000004c00237308 */ /* 0x000e220000000800 */
[----:B---3--:R-:W-:Y:S02]  /*3b10*/  F2FP.F16.F32.PACK_AB R152, R27, R32 ;  /* 0x000000201b98723e */ /* 0x008fe400000000ff */
[----:B------:R-:W-:Y:S02]  /*3b20*/  FSEL R177, R177, RZ, P1 ;  /* 0x000000ffb1b17208 */ /* 0x000fe40000800000 */
[----:B-----5:R-:W-:Y:S02]  /*3b30*/  LOP3.LUT P1, RZ, R79, 0x7f, RZ, 0xc0, !PT ;  /* 0x0000007f4fff7812 */ /* 0x020fe4000782c0ff */
[----:B------:R-:W-:Y:S01]  /*3b40*/  SHF.R.U32.HI R79, RZ, 0x7, R79 ;  /* 0x00000007ff4f7819 */ /* 0x000fe2000001164f */
[-CC-:B------:R-:W-:Y:S01]  /*3b50*/  FFMA.FTZ R88, R88, R209.reuse, -R177.reuse ;  /* 0x000000d158587223 */ /* 0x180fe200000108b1 */
[-CC-:B------:R-:W-:Y:S01]  /*3b60*/  FFMA.FTZ R90, R90, R209.reuse, -R177.reuse ;  /* 0x000000d15a5a7223 */ /* 0x180fe200000108b1 */
[-CC-:B------:R-:W-:Y:S01]  /*3b70*/  FFMA.FTZ R30, R30, R209.reuse, -R177.reuse ;  /* 0x000000d11e1e7223 */ /* 0x180fe200000108b1 */
[-CC-:B------:R-:W-:Y:S01]  /*3b80*/  FFMA.FTZ R92, R92, R209.reuse, -R177.reuse ;  /* 0x000000d15c5c7223 */ /* 0x180fe200000108b1 */
[-CC-:B------:R-:W-:Y:S01]  /*3b90*/  FFMA.FTZ R100, R100, R209.reuse, -R177.reuse ;  /* 0x000000d164647223 */ /* 0x180fe200000108b1 */
[----:B------:R-:W-:Y:S01]  /*3ba0*/  MUFU.EX2 R201, R90 ;  /* 0x0000005a00c97308 */ /* 0x000fe20000000800 */
[----:B------:R-:W-:Y:S01]  /*3bb0*/  IADD3 R165, -R79, 0xb, RZ ;  /* 0x0000000b4fa57810 */ /* 0x000fe20007ffe1ff */
[-CC-:B------:R-:W-:Y:S01]  /*3bc0*/  FFMA.FTZ R102, R102, R209.reuse, -R177.reuse ;  /* 0x000000d166667223 */ /* 0x180fe200000108b1 */
[-CC-:B------:R-:W-:Y:S01]  /*3bd0*/  FFMA.FTZ R96, R96, R209.reuse, -R177.reuse ;  /* 0x000000d160607223 */ /* 0x180fe200000108b1 */
[----:B------:R-:W-:Y:S01]  /*3be0*/  FFMA.FTZ R98, R98, R209, -R177 ;  /* 0x000000d162627223 */ /* 0x000fe200000108b1 */
[----:B------:R-:W-:-:S02]  /*3bf0*/  @!P1 VIADD R24, R0, 0x32440 ;  /* 0x0003244000189836 */ /* 0x000fc40000000000 */
[-CC-:B------:R-:W-:Y:S01]  /*3c00*/  FFMA.FTZ R94, R94, R209.reuse, -R177.reuse ;  /* 0x000000d15e5e7223 */ /* 0x180fe200000108b1 */
[-CC-:B------:R-:W-:Y:S01]  /*3c10*/  FFMA.FTZ R34, R34, R209.reuse, -R177.reuse ;  /* 0x000000d122227223 */ /* 0x180fe200000108b1 */
[----:B------:R-:W1:Y:S01]  /*3c20*/  MUFU.EX2 R88, R88 ;  /* 0x0000005800587308 */ /* 0x000e620000000800 */
[-CC-:B------:R-:W-:Y:S01]  /*3c30*/  FFMA.FTZ R46, R46, R209.reuse, -R177.reuse ;  /* 0x000000d12e2e7223 */ /* 0x180fe200000108b1 */
[----:B------:R-:W-:Y:S01]  /*3c40*/  @!P1 PRMT R24, RZ, 0x654, R24 ;  /* 0x00000654ff189816 */ /* 0x000fe20000000018 */
[----:B------:R3:W-:Y:S06]  /*3c50*/  BAR.ARV R165, 0x100 ;  /* 0x000400a50000751d */ /* 0x0007ec0000002000 */
[----:B------:R-:W4:Y:S01]  /*3c60*/  MUFU.EX2 R30, R30 ;  /* 0x0000001e001e7308 */ /* 0x000f220000000800 */
[----:B------:R5:W-:Y:S01]  /*3c70*/  @!P1 SYNCS.ARRIVE.TRANS64.RED.A1T0 RZ, [R24+URZ], RZ ;  /* 0x000000ff18ff99a7 */ /* 0x000be2000810043f */
[----:B------:R2:W-:Y:S01]  /*3c80*/  BAR.SYNC.DEFER_BLOCKING R12, 0x100 ;  /* 0x0004000c0000751d */ /* 0x0005e20000010000 */
[-CC-:B------:R-:W-:Y:S01]  /*3c90*/  FFMA.FTZ R42, R42, R209.reuse, -R177.reuse ;  /* 0x000000d12a2a7223 */ /* 0x180fe200000108b1 */
[-CC-:B------:R-:W-:Y:S01]  /*3ca0*/  FFMA.FTZ R50, R50, R209.reuse, -R177.reuse ;  /* 0x000000d132327223 */ /* 0x180fe200000108b1 */
[-CC-:B------:R-:W-:Y:S01]  /*3cb0*/  FFMA.FTZ R38, R38, R209.reuse, -R177.reuse ;  /* 0x000000d126267223 */ /* 0x180fe200000108b1 */
[----:B0-----:R-:W-:Y:S01]  /*3cc0*/  F2FP.F16.F32.PACK_AB R154, R35, R36 ;  /* 0x00000024239a723e */ /* 0x001fe200000000ff */
[----:B------:R-:W-:Y:S01]  /*3cd0*/  FFMA.FTZ R174, R174, R209, -R177 ;  /* 0x000000d1aeae7223 */ /* 0x000fe200000108b1 */
[----:B------:R-:W0:Y:S01]  /*3ce0*/  MUFU.EX2 R203, R92 ;  /* 0x0000005c00cb7308 */ /* 0x000e220000000800 */
[----:B-1----:R-:W-:Y:S01]  /*3cf0*/  FADD.FTZ R41, R88, R201 ;  /* 0x000000c958297221 */ /* 0x002fe20000010000 */
[----:B--2---:R-:W-:-:S02]  /*3d00*/  IMAD.MOV.U32 R12, RZ, RZ, R18 ;  /* 0x000000ffff0c7224 */ /* 0x004fc400078e0012 */
[----:B-----5:R-:W-:Y:S01]  /*3d10*/  FADD.FTZ R24, R28, R29 ;  /* 0x0000001d1c187221 */ /* 0x020fe20000010000 */
[----:B------:R-:W-:Y:S01]  /*3d20*/  @P6 SHF.R.U32.HI R12, RZ, R43, R26 ;  /* 0x0000002bff0c6219 */ /* 0x000fe2000001161a */
[-C--:B------:R-:W-:Y:S01]  /*3d30*/  FFMA.FTZ R175, R175, R209.reuse, -R177 ;  /* 0x000000d1afaf7223 */ /* 0x080fe200000108b1 */
[----:B------:R-:W-:Y:S01]  /*3d40*/  F2FP.F16.F32.PACK_AB R201, R201, R88 ;  /* 0x00000058c9c9723e */ /* 0x000fe200000000ff */
[----:B------:R-:W-:Y:S01]  /*3d50*/  FADD.FTZ R29, R33, R24 ;  /* 0x00000018211d7221 */ /* 0x000fe20000010000 */
[----:B------:R-:W1:Y:S01]  /*3d60*/  MUFU.EX2 R100, R100 ;  /* 0x0000006400647308 */ /* 0x000e620000000800 */
[----:B----4-:R-:W-:Y:S01]  /*3d70*/  FADD.FTZ R26, R30, R41 ;  /* 0x000000291e1a7221 */ /* 0x010fe20000010000 */
[----:B------:R-:W-:Y:S01]  /*3d80*/  FFMA.FTZ R176, R176, R209, -R177 ;  /* 0x000000d1b0b07223 */ /* 0x000fe200000108b1 */
[----:B------:R-:W-:Y:S01]  /*3d90*/  FADD.FTZ R24, R32, R29 ;  /* 0x0000001d20187221 */ /* 0x000fe20000010000 */
[----:B------:R-:W-:Y:S01]  /*3da0*/  IADD3 R12, R12, R207, -R206 ;  /* 0x000000cf0c0c7210 */ /* 0x000fe20007ffe8ce */
[----:B------:R-:W-:-:S02]  /*3db0*/  @!P1 VIADD R0, R0, 0x32460 ;  /* 0x0003246000009836 */ /* 0x000fc40000000000 */
[----:B------:R-:W-:Y:S01]  /*3dc0*/  FADD.FTZ R29, R27, R24 ;  /* 0x000000181b1d7221 */ /* 0x000fe20000010000 */
[----:B------:R-:W2:Y:S01]  /*3dd0*/  MUFU.EX2 R153, R102 ;  /* 0x0000006600997308 */ /* 0x000ea20000000800 */
[C---:B0-----:R-:W-:Y:S01]  /*3de0*/  FADD.FTZ R31, R203.reuse, R26 ;  /* 0x0000001acb1f7221 */ /* 0x041fe20000010000 */
[----:B------:R-:W-:Y:S01]  /*3df0*/  F2FP.F16.F32.PACK_AB R203, R203, R30 ;  /* 0x0000001ecbcb723e */ /* 0x000fe200000000ff */
[----:B------:R-:W-:Y:S01]  /*3e00*/  FADD.FTZ R24, R36, R29 ;  /* 0x0000001d24187221 */ /* 0x000fe20000010000 */
[----:B------:R-:W-:Y:S01]  /*3e10*/  IMAD.HI R12, R12, 0x2aaaaaab, RZ ;  /* 0x2aaaaaab0c0c7827 */ /* 0x000fe200078e02ff */
[----:B------:R-:W-:-:S03]  /*3e20*/  @!P1 PRMT R0, RZ, 0x654, R0 ;  /* 0x00000654ff009816 */ /* 0x000fc60000000000 */
[----:B------:R-:W0:Y:S01]  /*3e30*/  MUFU.EX2 R96, R96 ;  /* 0x0000006000607308 */ /* 0x000e220000000800 */
[----:B-1----:R-:W-:-:S07]  /*3e40*/  FADD.FTZ R26, R100, R31 ;  /* 0x0000001f641a7221 */ /* 0x002fce0000010000 */
[----:B------:R-:W1:Y:S01]  /*3e50*/  MUFU.EX2 R155, R98 ;  /* 0x00000062009b7308 */ /* 0x000e620000000800 */
[C---:B--2---:R-:W-:Y:S01]  /*3e60*/  FADD.FTZ R27, R153.reuse, R26 ;  /* 0x0000001a991b7221 */ /* 0x044fe20000010000 */
[----:B------:R-:W-:-:S06]  /*3e70*/  F2FP.F16.F32.PACK_AB R153, R153, R100 ;  /* 0x000000649999723e */ /* 0x000fcc00000000ff */
[----:B------:R-:W2:Y:S01]  /*3e80*/  MUFU.EX2 R40, R40 ;  /* 0x0000002800287308 */ /* 0x000ea20000000800 */
[----:B0-----:R-:W-:Y:S01]  /*3e90*/  FADD.FTZ R26, R96, R27 ;  /* 0x0000001b601a7221 */ /* 0x001fe20000010000 */
[----:B------:R-:W-:-:S06]  /*3ea0*/  FADD.FTZ R27, R35, R24 ;  /* 0x00000018231b7221 */ /* 0x000fcc0000010000 */
        /* <DEDUP_REMOVED lines=32> */
[----:B------:R-:W-:Y:S02]  /*40b0*/  F2FP.F16.F32.PACK_AB R160, R39, R48 ;  /* 0x0000003027a0723e */ /* 0x000fe400000000ff */
[----:B------:R-:W-:-:S04]  /*40c0*/  WARPGROUP.ARRIVE ;  /* 0x00000000000079c5 */ /* 0x000fc80000000000 */
[----:B------:R-:W-:Y:S01]  /*40d0*/  MUFU.EX2 R180, R180 ;  /* 0x000000b400b47308 */ /* 0x000fe20000000800 */
[----:B--2---:R-:W-:Y:S01]  /*40e0*/  FADD.FTZ R186, R184, R186 ;  /* 0x000000bab8ba7221 */ /* 0x004fe20000010000 */
[----:B------:R-:W-:Y:S06]  /*40f0*/  HGMMA.64x256x16.F32 R24, R200, gdesc[UR12].tnspB, RZ, !UPT, gsb0 ;  /* 0x43e0000cc8187df0 */ /* 0x000fec000c0008ff */
[----:B------:R-:W-:Y:S01]  /*4100*/  MUFU.EX2 R182, R182 ;  /* 0x000000b600b67308 */ /* 0x000fe20000000800 */
[----:B0-----:R-:W-:-:S07]  /*4110*/  FADD.FTZ R186, R185, R186 ;  /* 0x000000bab9ba7221 */ /* 0x001fce0000010000 */
[----:B------:R-:W-:Y:S08]  /*4120*/  MUFU.EX2 R171, R171 ;  /* 0x000000ab00ab7308 */ /* 0x000ff00000000800 */
[----:B------:R-:W-:Y:S08]  /*4130*/  MUFU.EX2 R173, R173 ;  /* 0x000000ad00ad7308 */ /* 0x000ff00000000800 */
[----:B------:R-:W-:Y:S08]  /*4140*/  MUFU.EX2 R175, R175 ;  /* 0x000000af00af7308 */ /* 0x000ff00000000800 */
[----:B------:R-:W-:Y:S01]  /*4150*/  MUFU.EX2 R176, R176 ;  /* 0x000000b000b07308 */ /* 0x000fe20000000800 */
[----:B------:R-:W-:-:S02]  /*4160*/  WARPGROUP.DEPBAR.LE gsb0, 0x0 ;  /* 0x00008000000079c5 */ /* 0x000fc40000010000 */
[----:B------:R-:W-:-:S06]  /*4170*/  WARPGROUP.ARRIVE ;  /* 0x00000000000079c5 */ /* 0x000fcc0000000000 */
[----:B------:R-:W-:Y:S01]  /*4180*/  HGMMA.64x256x16.F32 R24, R152, gdesc[UR8].tnspB, R24, gsb0 ;  /* 0x43e0000898187df0 */ /* 0x000fe20008000818 */
[----:B------:R-:W-:Y:S01]  /*4190*/  UIADD3 UR10, UR4, 0x100, URZ ;  /* 0x00000100040a7890 */ /* 0x000fe2000fffe03f */
[----:B------:R-:W-:Y:S01]  /*41a0*/  UMOV UR11, 0x40000040 ;  /* 0x40000040000b7882 */ /* 0x000fe20000000000 */
[----:B------:R-:W-:Y:S02]  /*41b0*/  WARPGROUP.DEPBAR.LE gsb0, 0x0 ;  /* 0x00008000000079c5 */ /* 0x000fe40000010000 */
[----:B------:R-:W-:Y:S01]  /*41c0*/  WARPGROUP.ARRIVE ;  /* 0x00000000000079c5 */ /* 0x000fe20000000000 */
[-CC-:B------:R-:W-:Y:S01]  /*41d0*/  FFMA.FTZ R152, R162, R209.reuse, -R177.reuse ;  /* 0x000000d1a2987223 */ /* 0x180fe200000108b1 */
[-CC-:B------:R-:W-:Y:S01]  /*41e0*/  FFMA.FTZ R153, R163, R209.reuse, -R177.reuse ;  /* 0x000000d1a3997223 */ /* 0x180fe200000108b1 */
[----:B------:R-:W-:Y:S01]  /*41f0*/  F2FP.F16.F32.PACK_AB R162, R185, R184 ;  /* 0x000000b8b9a2723e */ /* 0x000fe200000000ff */
[----:B------:R-:W-:Y:S01]  /*4200*/  FFMA.FTZ R155, R166, R209, -R177 ;  /* 0x000000d1a69b7223 */ /* 0x000fe200000108b1 */
[----:B------:R-:W-:-:S15]  /*4210*/  MUFU.EX2 R154, R181 ;  /* 0x000000b5009a7308 */ /* 0x000fde0000000800 */
[----:B------:R-:W-:-:S03]  /*4220*/  NOP ;  /* 0x0000000000007918 */ /* 0x000fc60000000000 */
[----:B------:R-:W-:Y:S01]  /*4230*/  HGMMA.64x256x16.F32 R24, R156, gdesc[UR8].tnspB, R24, gsb0 ;  /* 0x43e000089c187df0 */ /* 0x000fe20008000818 */
[----:B------:R-:W-:Y:S01]  /*4240*/  UIADD3 UR10, UR4, 0x180, URZ ;  /* 0x00000180040a7890 */ /* 0x000fe2000fffe03f */
[----:B------:R-:W-:Y:S01]  /*4250*/  UMOV UR11, 0x40000040 ;  /* 0x40000040000b7882 */ /* 0x000fe20000000000 */
[----:B------:R-:W0:Y:S08]  /*4260*/  MUFU.EX2 R152, R152 ;  /* 0x0000009800987308 */ /* 0x000e300000000800 */
[----:B------:R-:W1:Y:S08]  /*4270*/  MUFU.EX2 R153, R153 ;  /* 0x0000009900997308 */ /* 0x000e700000000800 */
[----:B------:R-:W-:Y:S01]  /*4280*/  MUFU.EX2 R155, R155 ;  /* 0x0000009b009b7308 */ /* 0x000fe20000000800 */
[----:B0-----:R-:W-:Y:S01]  /*4290*/  FADD.FTZ R183, R152, R183 ;  /* 0x000000b798b77221 */ /* 0x001fe20000010000 */
[----:B-1----:R-:W-:-:S03]  /*42a0*/  F2FP.F16.F32.PACK_AB R163, R153, R152 ;  /* 0x0000009899a3723e */ /* 0x002fc600000000ff */
[----:B------:R-:W-:-:S03]  /*42b0*/  FADD.FTZ R183, R153, R183 ;  /* 0x000000b799b77221 */ /* 0x000fc60000010000 */
[----:B------:R-:W0:Y:S01]  /*42c0*/  MUFU.EX2 R152, R179 ;  /* 0x000000b300987308 */ /* 0x000e220000000800 */
[----:B------:R-:W-:Y:S02]  /*42d0*/  WARPGROUP.DEPBAR.LE gsb0, 0x0 ;  /* 0x00008000000079c5 */ /* 0x000fe40000010000 */
[----:B------:R-:W-:Y:S01]  /*42e0*/  WARPGROUP.ARRIVE ;  /* 0x00000000000079c5 */ /* 0x000fe20000000000 */
[-CC-:B------:R-:W-:Y:S01]  /*42f0*/  FFMA.FTZ R157, R167, R209.reuse, -R177.reuse ;  /* 0x000000d1a79d7223 */ /* 0x180fe200000108b1 */
[-CC-:B------:R-:W-:Y:S01]  /*4300*/  FFMA.FTZ R156, R168, R209.reuse, -R177.reuse ;  /* 0x000000d1a89c7223 */ /* 0x180fe200000108b1 */
[-C--:B------:R-:W-:Y:S01]  /*4310*/  FFMA.FTZ R158, R169, R209.reuse, -R177 ;  /* 0x000000d1a99e7223 */ /* 0x080fe200000108b1 */
[----:B0-----:R-:W-:Y:S01]  /*4320*/  FADD.FTZ R159, R152, R186 ;  /* 0x000000ba989f7221 */ /* 0x001fe20000010000 */
[C---:B------:R-:W-:Y:S01]  /*4330*/  F2FP.F16.F32.PACK_AB R152, R180.reuse, R152 ;  /* 0x00000098b498723e */ /* 0x040fe200000000ff */
[----:B------:R-:W-:Y:S01]  /*4340*/  HGMMA.64x256x16.F32 R24, R160, gdesc[UR8].tnspB, R24, gsb0 ;  /* 0x43e00008a0187df0 */ /* 0x000fe20008000818 */
[----:B------:R-:W0:Y:S01]  /*4350*/  MUFU.EX2 R157, R157 ;  /* 0x0000009d009d7308 */ /* 0x000e220000000800 */
[----:B------:R-:W-:Y:S01]  /*4360*/  FADD.FTZ R159, R180, R159 ;  /* 0x0000009fb49f7221 */ /* 0x000fe20000010000 */
[----:B------:R-:W-:Y:S01]  /*4370*/  UIADD3 UR10, UR4, 0x200, URZ ;  /* 0x00000200040a7890 */ /* 0x000fe2000fffe03f */
[----:B------:R-:W-:Y:S01]  /*4380*/  FFMA.FTZ R177, R178, R209, -R177 ;  /* 0x000000d1b2b17223 */ /* 0x000fe200000108b1 */
[----:B------:R-:W-:Y:S01]  /*4390*/  UMOV UR11, 0x40000040 ;  /* 0x40000040000b7882 */ /* 0x000fe20000000000 */
[----:B------:R-:W-:Y:S01]  /*43a0*/  FADD.FTZ R159, R154, R159 ;  /* 0x0000009f9a9f7221 */ /* 0x000fe20000010000 */
[C---:B------:R-:W-:Y:S01]  /*43b0*/  F2FP.F16.F32.PACK_AB R154, R182.reuse, R154 ;  /* 0x0000009ab69a723e */ /* 0x040fe200000000ff */
[----:B------:R-:W-:Y:S01]  /*43c0*/  UIADD3 UR4, UR4, 0x280, URZ ;  /* 0x0000028004047890 */ /* 0x000fe2000fffe03f */
[----:B------:R-:W-:Y:S01]  /*43d0*/  MUFU.EX2 R156, R156 ;  /* 0x0000009c009c7308 */ /* 0x000fe20000000800 */
[----:B------:R-:W-:-:S07]  /*43e0*/  FADD.FTZ R159, R182, R159 ;  /* 0x0000009fb69f7221 */ /* 0x000fce0000010000 */
[----:B------:R-:W1:Y:S01]  /*43f0*/  MUFU.EX2 R158, R158 ;  /* 0x0000009e009e7308 */ /* 0x000e620000000800 */
[----:B0-----:R-:W-:-:S07]  /*4400*/  F2FP.F16.F32.PACK_AB R153, R157, R155 ;  /* 0x0000009b9d99723e */ /* 0x001fce00000000ff */
[----:B------:R-:W-:Y:S01]  /*4410*/  MUFU.EX2 R177, R177 ;  /* 0x000000b100b17308 */ /* 0x000fe20000000800 */
[----:B------:R-:W-:Y:S02]  /*4420*/  WARPGROUP.DEPBAR.LE gsb0, 0x0 ;  /* 0x00008000000079c5 */ /* 0x000fe40000010000 */
[----:B------:R-:W-:Y:S01]  /*4430*/  FADD.FTZ R160, R155, R183 ;  /* 0x000000b79ba07221 */ /* 0x000fe20000010000 */
[----:B-1----:R-:W-:-:S03]  /*4440*/  F2FP.F16.F32.PACK_AB R155, R158, R156 ;  /* 0x0000009c9e9b723e */ /* 0x002fc600000000ff */
[----:B------:R-:W-:Y:S01]  /*4450*/  FADD.FTZ R160, R157, R160 ;  /* 0x000000a09da07221 */ /* 0x000fe20000010000 */
[----:B------:R-:W-:-:S03]  /*4460*/  WARPGROUP.ARRIVE ;  /* 0x00000000000079c5 */ /* 0x000fc60000000000 */
[----:B------:R-:W-:-:S03]  /*4470*/  FADD.FTZ R160, R156, R160 ;  /* 0x000000a09ca07221 */ /* 0x000fc60000010000 */
[----:B------:R-:W-:Y:S01]  /*4480*/  HGMMA.64x256x16.F32 R24, R152, gdesc[UR8].tnspB, R24, gsb0 ;  /* 0x43e0000898187df0 */ /* 0x000fe20008000818 */
[----:B------:R-:W-:Y:S01]  /*4490*/  FADD.FTZ R156, R158, R160 ;  /* 0x000000a09e9c7221 */ /* 0x000fe20000010000 */
[----:B------:R-:W-:Y:S01]  /*44a0*/  UMOV UR10, UR4 ;  /* 0x00000004000a7c82 */ /* 0x000fe20008000000 */
[----:B------:R-:W-:Y:S01]  /*44b0*/  UMOV UR11, 0x40000040 ;  /* 0x40000040000b7882 */ /* 0x000fe20000000000 */
[----:B------:R-:W-:Y:S02]  /*44c0*/  WARPGROUP.DEPBAR.LE gsb0, 0x0 ;  /* 0x00008000000079c5 */ /* 0x000fe40000010000 */
[----:B------:R-:W0:Y:S08]  /*44d0*/  MUFU.EX2 R152, R170 ;  /* 0x000000aa00987308 */ /* 0x000e300000000800 */
[----:B------:R-:W1:Y:S08]  /*44e0*/  MUFU.EX2 R154, R172 ;  /* 0x000000ac009a7308 */ /* 0x000e700000000800 */
[----:B------:R-:W2:Y:S01]  /*44f0*/  MUFU.EX2 R153, R174 ;  /* 0x000000ae00997308 */ /* 0x000ea20000000800 */
[----:B0-----:R-:W-:Y:S01]  /*4500*/  FADD.FTZ R155, R152, R159 ;  /* 0x0000009f989b7221 */ /* 0x001fe20000010000 */
[----:B------:R-:W-:-:S03]  /*4510*/  F2FP.F16.F32.PACK_AB R152, R171, R152 ;  /* 0x00000098ab98723e */ /* 0x000fc600000000ff */
[----:B------:R-:W-:-:S04]  /*4520*/  FADD.FTZ R155, R171, R155 ;  /* 0x0000009bab9b7221 */ /* 0x000fc80000010000 */
[----:B-1----:R-:W-:Y:S01]  /*4530*/  FADD.FTZ R157, R154, R155 ;  /* 0x0000009b9a9d7221 */ /* 0x002fe20000010000 */
[----:B------:R-:W-:Y:S02]  /*4540*/  F2FP.F16.F32.PACK_AB R154, R173, R154 ;  /* 0x0000009aad9a723e */ /* 0x000fe400000000ff */
[----:B------:R-:W-:Y:S01]  /*4550*/  F2FP.F16.F32.PACK_AB R155, R177, R176 ;  /* 0x000000b0b19b723e */ /* 0x000fe200000000ff */
[----:B--2---:R-:W-:Y:S01]  /*4560*/  FADD.FTZ R156, R153, R156 ;  /* 0x0000009c999c7221 */ /* 0x004fe20000010000 */
[----:B------:R-:W-:-:S03]  /*4570*/  F2FP.F16.F32.PACK_AB R153, R175, R153 ;  /* 0x00000099af99723e */ /* 0x000fc600000000ff */
[----:B------:R-:W-:Y:S01]  /*4580*/  FADD.FTZ R156, R175, R156 ;  /* 0x0000009caf9c7221 */ /* 0x000fe20000010000 */
[----:B------:R-:W-:-:S03]  /*4590*/  WARPGROUP.ARRIVE ;  /* 0x00000000000079c5 */ /* 0x000fc60000000000 */
[----:B------:R-:W-:-:S03]  /*45a0*/  FADD.FTZ R156, R176, R156 ;  /* 0x0000009cb09c7221 */ /* 0x000fc60000010000 */
[----:B------:R-:W-:Y:S03]  /*45b0*/  HGMMA.64x256x16.F32 R24, R152, gdesc[UR8].tnspB, R24, gsb0 ;  /* 0x43e0000898187df0 */ /* 0x000fe60008000818 */
[----:B------:R-:W-:Y:S02]  /*45c0*/  WARPGROUP.DEPBAR.LE gsb0, 0x0 ;  /* 0x00008000000079c5 */ /* 0x000fe40000010000 */
[----:B------:R-:W-:Y:S01]  /*45d0*/  SHF.R.U32.HI R153, RZ, 0x1f, R12 ;  /* 0x0000001fff997819 */ /* 0x000fe2000001160c */
[----:B------:R0:W-:Y:S03]  /*45e0*/  @!P1 SYNCS.ARRIVE.TRANS64.RED.A1T0 RZ, [R0+URZ], RZ ;  /* 0x000000ff00ff99a7 */ /* 0x0001e6000810043f */
[----:B------:R-:W-:Y:S01]  /*45f0*/  LEA.HI.SX32 R153, R12, R153, 0x1c ;  /* 0x000000990c997211 */ /* 0x000fe200078fe2ff */
[----:B------:R-:W-:-:S03]  /*4600*/  FADD.FTZ R12, R173, R157 ;  /* 0x0000009dad0c7221 */ /* 0x000fc60000010000 */
[----:B------:R-:W-:Y:S01]  /*4610*/  VIMNMX R200, R208, R153, !PT ;  /* 0x00000099d0c87248 */ /* 0x000fe20007fe0100 */
[----:B0-----:R-:W-:-:S03]  /*4620*/  FADD.FTZ R0, R177, R156 ;  /* 0x0000009cb1007221 */ /* 0x001fc60000010000 */
[----:B------:R-:W-:-:S13]  /*4630*/  ISETP.GE.AND P2, PT, R215, R200, PT ;  /* 0x000000c8d700720c */ /* 0x000fda0003f46270 */
[----:B---3--:R-:W-:Y:S05]  /*4640*/  @!P2 BRA `(.L_x_14214) ;  /* 0x0000002800b4a947 */ /* 0x008fea0003800000 */
[----:B------:R-:W-:Y:S02]  /*4650*/  IMAD.MOV.U32 R201, RZ, RZ, R164 ;  /* 0x000000ffffc97224 */ /* 0x000fe400078e00a4 */
[----:B------:R-:W-:-:S07]  /*4660*/  IMAD.MOV.U32 R202, RZ, RZ, R13 ;  /* 0x000000ffffca7224 */ /* 0x000fce00078e000d */
.L_x_14223:
[----:B------:R-:W-:-:S04]  /*4670*/  UIADD3 UR36, UR36, 0x1, URZ ;  /* 0x0000000124247890 */ /* 0x000fc8000fffe03f */
[----:B------:R-:W-:-:S04]  /*4680*/  UISETP.NE.AND UP0, UPT, UR36, 0x2, UPT ;  /* 0x000000022400788c */ /* 0x000fc8000bf05270 */
[----:B------:R-:W-:Y:S02]  /*4690*/  USEL UR4, URZ, 0x1, UP0 ;  /* 0x000000013f047887 */ /* 0x000fe40008000000 */
[----:B------:R-:W-:Y:S02]  /*46a0*/  USEL UR36, UR36, URZ, UP0 ;  /* 0x0000003f24247287 */ /* 0x000fe40008000000 */
[----:B------:R-:W-:Y:S01]  /*46b0*/  ULOP3.LUT UR37, UR37, UR4, URZ, 0x3c, !UPT ;  /* 0x0000000425257292 */ /* 0x000fe2000f8e3c3f */
[----:B------:R-:W-:Y:S11]  /*46c0*/  @!P0 BRA `(.L_x_14215) ;  /* 0x0000000000048947 */ /* 0x000ff60003800000 */
[----:B------:R-:W-:Y:S01]  /*46d0*/  BPT.TRAP 0x1 ;  /* 0x000000040000795c */ /* 0x000fe20000300000 */
.L_x_14215:
        /* <DEDUP_REMOVED lines=9> */
.L_x_14216:
[----:B-1----:R-:W-:Y:S05]  /*4770*/  @P2 BRA `(.L_x_14217) ;  /* 0x0000000000082947 */ /* 0x002fea0003800000 */
[----:B------:R-:W1:Y:S02]  /*4780*/  SYNCS.PHASECHK.TRANS64.TRYWAIT P2, [UR4+0x32430], R13 ;  /* 0x0324300dff0075a7 */ /* 0x000e640008040144 */
[----:B-1----:R-:W-:Y:S05]  /*4790*/  @!P2 BRA `(.L_x_14218) ;  /* 0x0000011800bca947 */ /* 0x002fea0003800000 */
.L_x_14217:
        /* <DEDUP_REMOVED lines=31> */
.L_x_14219:
[----:B------:R1:W2:Y:S01]  /*4990*/  SYNCS.PHASECHK.TRANS64.TRYWAIT P2, [UR4+0x32450], R13 ;  /* 0x0324500dff0075a7 */ /* 0x0002a20008040144 */
[----:B------:R-:W-:Y:S05]  /*49a0*/  @!P0 BRA `(.L_x_14220) ;  /* 0x0000000000048947 */ /* 0x000fea0003800000 */
[----:B------:R-:W-:Y:S01]  /*49b0*/  BPT.TRAP 0x1 ;  /* 0x000000040000795c */ /* 0x000fe20000300000 */
.L_x_14220:
[----:B--2---:R-:W-:Y:S05]  /*49c0*/  @P2 BRA `(.L_x_14221) ;  /* 0x0000000000082947 */ /* 0x004fea0003800000 */
[----:B------:R-:W2:Y:S02]  /*49d0*/  SYNCS.PHASECHK.TRANS64.TRYWAIT P2, [UR4+0x32450], R13 ;  /* 0x0324500dff0075a7 */ /* 0x000ea40008040144 */
[----:B--2---:R-:W-:Y:S05]  /*49e0*/  @!P2 BRA `(.L_x_14222) ;  /* 0x000001180040a947 */ /* 0x004fea0003800000 */
.L_x_14221:
[----:B------:R-:W-:Y:S01]  /*49f0*/  R2UR UR56, R10 ;  /* 0x000000000a3872ca */ /* 0x000fe200000e0000 */
[----:B------:R-:W-:Y:S01]  /*4a00*/  UIMAD UR5, UR36, 0xc00, UR7 ;  /* 0x00000c00240578a4 */ /* 0x000fe2000f8e0207 */
[----:B------:R-:W-:Y:S01]  /*4a10*/  R2UR UR57, R11 ;  /* 0x000000000b3972ca */ /* 0x000fe200000e0000 */
[----:B------:R-:W-:Y:S01]  /*4a20*/  WARPGROUP.ARRIVE ;  /* 0x00000000000079c5 */ /* 0x000fe20000000000 */
[----:B------:R-:W-:Y:S01]  /*4a30*/  UMOV UR59, 0x40000040 ;  /* 0x40000040003b7882 */ /* 0x000fe20000000000 */
[----:B------:R-:W-:Y:S01]  /*4a40*/  UIADD3 UR10, UR5, 0x300, URZ ;  /* 0x00000300050a7890 */ /* 0x000fe2000fffe03f */
[----:B--2---:R-:W2:Y:S01]  /*4a50*/  LDC R203, c[0x0][0x448] ;  /* 0x00011200ffcb7b82 */ /* 0x004ea20000000800 */
[----:B------:R-:W-:Y:S01]  /*4a60*/  UMOV UR11, 0x40000040 ;  /* 0x40000040000b7882 */ /* 0x000fe20000000000 */
[----:B------:R-:W-:Y:S01]  /*4a70*/  UMOV UR58, UR5 ;  /* 0x00000005003a7c82 */ /* 0x000fe20008000000 */
[----:B------:R-:W-:Y:S01]  /*4a80*/  UIADD3 UR14, UR5, 0x302, URZ ;  /* 0x00000302050e7890 */ /* 0x000fe2000fffe03f */
[----:B------:R-:W-:Y:S01]  /*4a90*/  IMAD.IADD R209, R210, 0x1, R18 ;  /* 0x00000001d2d17824 */ /* 0x000fe200078e0212 */
[----:B------:R-:W-:Y:S01]  /*4aa0*/  UMOV UR15, 0x40000040 ;  /* 0x40000040000f7882 */ /* 0x000fe20000000000 */
[----:B------:R-:W-:Y:S01]  /*4ab0*/  UIADD3 UR18, UR5, 0x304, URZ ;  /* 0x0000030405127890 */ /* 0x000fe2000fffe03f */
[----:B------:R-:W-:Y:S01]  /*4ac0*/  LOP3.LUT R19, R19, 0xfffffeff, RZ, 0xc0, !PT ;  /* 0xfffffeff13137812 */ /* 0x000fe200078ec0ff */
[----:B------:R-:W-:Y:S01]  /*4ad0*/  UMOV UR19, 0x40000040 ;  /* 0x4000004000137882 */ /* 0x000fe20000000000 */
[----:B------:R-:W-:Y:S01]  /*4ae0*/  HGMMA.64x96x16.F32 R152, gdesc[UR56], R152, gsb0 ;  /* 0x01600000389879f0 */ /* 0x000fe20008000898 */
[----:B------:R-:W-:Y:S01]  /*4af0*/  R2UR UR56, R8 ;  /* 0x00000000083872ca */ /* 0x000fe200000e0000 */
[----:B------:R-:W-:Y:S01]  /*4b00*/  UIADD3 UR58, UR5, 0x2, URZ ;  /* 0x00000002053a7890 */ /* 0x000fe2000fffe03f */
[----:B------:R-:W-:Y:S01]  /*4b10*/  R2UR UR57, R9 ;  /* 0x00000000093972ca */ /* 0x000fe200000e0000 */
[----:B------:R-:W-:Y:S01]  /*4b20*/  UMOV UR59, 0x40000040 ;  /* 0x40000040003b7882 */ /* 0x000fe20000000000 */
[----:B------:R-:W-:Y:S01]  /*4b30*/  UIADD3 UR22, UR5, 0x306, URZ ;  /* 0x0000030605167890 */ /* 0x000fe2000fffe03f */
[----:B------:R-:W-:Y:S01]  /*4b40*/  @P1 LOP3.LUT R19, R19, 0x100, RZ, 0xfc, !PT ;  /* 0x0000010013131812 */ /* 0x000fe200078efcff */
[----:B------:R-:W-:Y:S01]  /*4b50*/  UMOV UR23, 0x40000040 ;  /* 0x4000004000177882 */ /* 0x000fe20000000000 */
[----:B------:R-:W-:Y:S01]  /*4b60*/  UIADD3 UR26, UR5, 0x600, URZ ;  /* 0x00000600051a7890 */ /* 0x000fe2000fffe03f */
[----:B------:R-:W-:Y:S01]  /*4b70*/  UMOV UR27, 0x40000040 ;  /* 0x40000040001b7882 */ /* 0x000fe20000000000 */
[----:B------:R-:W-:Y:S01]  /*4b80*/  UIADD3 UR30, UR5, 0x602, URZ ;  /* 0x00000602051e7890 */ /* 0x000fe2000fffe03f */
[----:B------:R-:W-:Y:S01]  /*4b90*/  LOP3.LUT R19, R19, 0xffffff7f, RZ, 0xc0, !PT ;  /* 0xffffff7f13137812 */ /* 0x000fe200078ec0ff */
[----:B------:R-:W-:Y:S01]  /*4ba0*/  UMOV UR31, 0x40000040 ;  /* 0x40000040001f7882 */ /* 0x000fe20000000000 */
[----:B------:R-:W-:Y:S01]  /*4bb0*/  UIADD3 UR34, UR5, 0x604, URZ ;  /* 0x0000060405227890 */ /* 0x000fe2000fffe03f */
[----:B--2---:R-:W-:Y:S01]  /*4bc0*/  ISETP.NE.AND P2, PT, R203, 0x1, PT ;  /* 0x00000001cb00780c */ /* 0x004fe20003f45270 */
        /* <DEDUP_REMOVED lines=10> */
[----:B------:R-:W-:-:S02]  /*4c70*/  UMOV UR55, 0x40000040 ;  /* 0x4000004000377882 */ /* 0x000fc40000000000 */
[----:B------:R-:W2:Y:S08]  /*4c80*/  @P2 LDC R203, c[0x0][0x44c] ;  /* 0x00011300ffcb2b82 */ /* 0x000eb00000000800 */
[----:B01----:R-:W0:Y:S01]  /*4c90*/  @P2 LDC R13, c[0x0][0x450] ;  /* 0x00011400ff0d2b82 */ /* 0x003e220000000800 */
[----:B--2---:R-:W-:-:S05]  /*4ca0*/  @P2 IMAD.HI.U32 R203, R209, R203, RZ ;  /* 0x000000cbd1cb2227 */ /* 0x004fca00078e00ff */
[----:B0-----:R-:W-:Y:S01]  /*4cb0*/  @P2 SHF.R.U32.HI R209, RZ, R13, R203 ;  /* 0x0000000dffd12219 */ /* 0x001fe200000116cb */
[----:B------:R-:W-:-:S04]  /*4cc0*/  IMAD R203, R215, -0x60, RZ ;  /* 0xffffffa0d7cb7824 */ /* 0x000fc800078e02ff */
[----:B------:R-:W0:Y:S01]  /*4cd0*/  SHFL.IDX PT, R13, R209, RZ, 0x1c1f ;  /* 0x001c1fffd10d7589 */ /* 0x000e2200000e0000 */
[----:B------:R-:W-:-:S03]  /*4ce0*/  IADD3 R203, -R204, 0x1, R203 ;  /* 0x00000001cccb7810 */ /* 0x000fc60007ffe1cb */
[----:B------:R-:W1:Y:S01]  /*4cf0*/  SHFL.IDX PT, R209, R209, 0x1, 0x1c1f ;  /* 0x003c1f00d1d17f89 */ /* 0x000e6200000e0000 */
[----:B------:R-:W-:-:S05]  /*4d00*/  IADD3 R203, -R206, R203, R207 ;  /* 0x000000cbcecb7210 */ /* 0x000fca0007ffe1cf */
[C---:B0-----:R-:W-:Y:S02]  /*4d10*/  IMAD.IADD R13, R203.reuse, 0x1, R13 ;  /* 0x00000001cb0d7824 */ /* 0x041fe400078e020d */
[----:B-1----:R-:W-:-:S03]  /*4d20*/  IMAD.IADD R203, R203, 0x1, R209 ;  /* 0x00000001cbcb7824 */ /* 0x002fc600078e02d1 */
[C---:B------:R-:W-:Y:S01]  /*4d30*/  ISETP.GT.AND P5, PT, R13.reuse, RZ, PT ;  /* 0x000000ff0d00720c */ /* 0x040fe20003fa4270 */
[----:B------:R-:W0:Y:S01]  /*4d40*/  LDC R209, c[0x0][0xa80] ;  /* 0x0002a000ffd17b82 */ /* 0x000e220000000800 */
[C---:B------:R-:W-:Y:S02]  /*4d50*/  ISETP.GT.AND P4, PT, R13.reuse, 0x1, PT ;  /* 0x000000010d00780c */ /* 0x040fe40003f84270 */
[C---:B------:R-:W-:Y:S02]  /*4d60*/  ISETP.GT.AND P3, PT, R13.reuse, 0x8, PT ;  /* 0x000000080d00780c */ /* 0x040fe40003f64270 */
[----:B------:R-:W-:Y:S01]  /*4d70*/  ISETP.GT.AND P2, PT, R13, 0x9, PT ;  /* 0x000000090d00780c */ /* 0x000fe20003f44270 */
[----:B------:R-:W-:Y:S02]  /*4d80*/  WARPGROUP.DEPBAR.LE gsb0, 0x0 ;  /* 0x00008000000079c5 */ /* 0x000fe40000010000 */
[----:B------:R-:W-:Y:S01]  /*4d90*/  WARPGROUP.ARRIVE ;  /* 0x00000000000079c5 */ /* 0x000fe20000000000 */
[----:B------:R-:W-:-:S02]  /*4da0*/  ISETP.GT.AND P1, PT, R203, 0x41, PT ;  /* 0x00000041cb00780c */ /* 0x000fc40003f24270 */
[----:B------:R-:W-:-:S03]  /*4db0*/  ISETP.GT.AND P0, PT, R203, 0x48, PT ;  /* 0x00000048cb00780c */ /* 0x000fc60003f04270 */
[----:B------:R-:W-:Y:S01]  /*4dc0*/  HGMMA.64x96x16.F32 R152, gdesc[UR56], R152, gsb0 ;  /* 0x01600000389879f0 */ /* 0x000fe20008000898 */
[----:B------:R-:W-:Y:S01]  /*4dd0*/  R2UR UR56, R6 ;  /* 0x00000000063872ca */ /* 0x000fe200000e0000 */
[----:B------:R-:W-:Y:S01]  /*4de0*/  UIADD3 UR58, UR5, 0x4, URZ ;  /* 0x00000004053a7890 */ /* 0x000fe2000fffe03f */
[----:B------:R-:W-:Y:S01]  /*4df0*/  R2UR UR57, R7 ;  /* 0x00000000073972ca */ /* 0x000fe200000e0000 */
[----:B------:R-:W-:-:S04]  /*4e00*/  UMOV UR59, 0x40000040 ;  /* 0x40000040003b7882 */ /* 0x000fc80000000000 */
[----:B------:R-:W-:Y:S02]  /*4e10*/  @P1 LOP3.LUT R19, R19, 0x200, RZ, 0xfc, !PT ;  /* 0x0000020013131812 */ /* 0x000fe400078efcff */
[----:B------:R-:W-:Y:S01]  /*4e20*/  ISETP.GT.AND P1, PT, R203, 0x40, PT ;  /* 0x00000040cb00780c */ /* 0x000fe20003f24270 */
[----:B------:R-:W-:Y:S02]  /*4e30*/  WARPGROUP.DEPBAR.LE gsb0, 0x0 ;  /* 0x00008000000079c5 */ /* 0x000fe40000010000 */
        /* <DEDUP_REMOVED lines=100> */
[----:B------:R-:W-:Y:S02]  /*5480*/  ISETP.GT.AND P5, PT, R203, RZ, PT ;  /* 0x000000ffcb00720c */ /* 0x000fe40003fa4270 */
[----:B------:R-:W-:Y:S02]  /*5490*/  FMNMX.FTZ R13, R161, R13, !PT ;  /* 0x0000000da10d7209 */ /* 0x000fe40007810000 */
[----:B------:R-:W-:-:S02]  /*54a0*/  FSEL R193, R154, -INF , P5 ;  /* 0xff8000009ac17808 */ /* 0x000fc40002800000 */
[----:B------:R-:W-:Y:S02]  /*54b0*/  FMNMX.FTZ R13, R164, R13, !PT ;  /* 0x0000000da40d7209 */ /* 0x000fe40007810000 */
[----:B------:R-:W-:Y:S02]  /*54c0*/  ISETP.GT.AND P4, PT, R203, 0x1, PT ;  /* 0x00000001cb00780c */ /* 0x000fe40003f84270 */
[----:B------:R-:W-:Y:S02]  /*54d0*/  FMNMX.FTZ R13, R165, R13, !PT ;  /* 0x0000000da50d7209 */ /* 0x000fe40007810000 */
[C---:B------:R-:W-:Y:S02]  /*54e0*/  ISETP.GT.AND P3, PT, R203.reuse, 0x8, PT ;  /* 0x00000008cb00780c */ /* 0x040fe40003f64270 */
[----:B------:R-:W-:Y:S02]  /*54f0*/  FMNMX.FTZ R13, R168, R13, !PT ;  /* 0x0000000da80d7209 */ /* 0x000fe40007810000 */
        /* <DEDUP_REMOVED lines=26> */
[C---:B------:R-:W-:Y:S02]  /*56a0*/  ISETP.GT.AND P4, PT, R203.reuse, 0x21, PT ;  /* 0x00000021cb00780c */ /* 0x040fe40003f84270 */
[----:B------:R-:W-:Y:S02]  /*56b0*/  FMNMX.FTZ R13, R196, R13, !PT ;  /* 0x0000000dc40d7209 */ /* 0x000fe40007810000 */
[----:B------:R-:W-:Y:S02]  /*56c0*/  ISETP.GT.AND P3, PT, R203, 0x28, PT ;  /* 0x00000028cb00780c */ /* 0x000fe40003f64270 */
[----:B------:R-:W-:Y:S02]  /*56d0*/  FMNMX.FTZ R13, R197, R13, !PT ;  /* 0x0000000dc50d7209 */ /* 0x000fe40007810000 */
[----:B------:R-:W-:-:S02]  /*56e0*/  ISETP.GT.AND P2, PT, R203, 0x29, PT ;  /* 0x00000029cb00780c */ /* 0x000fc40003f44270 */
[----:B------:R-:W-:Y:S01]  /*56f0*/  FSEL R170, R170, -INF , P5 ;  /* 0xff800000aaaa7808 */ /* 0x000fe20002800000 */
[----:B------:R-:W1:Y:S01]  /*5700*/  SHFL.BFLY PT, R154, R13, 0x2, 0x1f ;  /* 0x0c401f000d9a7f89 */ /* 0x000e6200000e0000 */
        /* <DEDUP_REMOVED lines=11> */
[----:B------:R-:W-:Y:S02]  /*57c0*/  ISETP.GT.AND P2, PT, R203, 0x50, PT ;  /* 0x00000050cb00780c */ /* 0x000fe40003f44270 */
[----:B-1----:R-:W-:Y:S02]  /*57d0*/  FMNMX.FTZ R13, R13, R154, !PT ;  /* 0x0000009a0d0d7209 */ /* 0x002fe40007810000 */
[C---:B------:R-:W-:Y:S02]  /*57e0*/  ISETP.GT.AND P3, PT, R203.reuse, 0x51, PT ;  /* 0x00000051cb00780c */ /* 0x040fe40003f64270 */
[C---:B------:R-:W-:Y:S01]  /*57f0*/  ISETP.GT.AND P4, PT, R203.reuse, 0x58, PT ;  /* 0x00000058cb00780c */ /* 0x040fe20003f84270 */
[----:B------:R-:W1:Y:S01]  /*5800*/  SHFL.BFLY PT, R154, R13, 0x1, 0x1f ;  /* 0x0c201f000d9a7f89 */ /* 0x000e6200000e0000 */
[----:B------:R-:W-:Y:S02]  /*5810*/  ISETP.GT.AND P5, PT, R203, 0x59, PT ;  /* 0x00000059cb00780c */ /* 0x000fe40003fa4270 */
[----:B------:R-:W-:-:S02]  /*5820*/  FSEL R186, R186, -INF , P1 ;  /* 0xff800000baba7808 */ /* 0x000fc40000800000 */
[----:B------:R-:W-:Y:S02]  /*5830*/  LOP3.LUT P1, RZ, R19, 0x200, RZ, 0xc0, !PT ;  /* 0x0000020013ff7812 */ /* 0x000fe4000782c0ff */
[----:B------:R-:W-:Y:S02]  /*5840*/  FSEL R190, R190, -INF , P0 ;  /* 0xff800000bebe7808 */ /* 0x000fe40000000000 */
[----:B------:R-:W-:Y:S02]  /*5850*/  FSEL R187, R187, -INF , P1 ;  /* 0xff800000bbbb7808 */ /* 0x000fe40000800000 */
[----:B------:R-:W-:Y:S02]  /*5860*/  FSEL R194, R194, -INF , P2 ;  /* 0xff800000c2c27808 */ /* 0x000fe40001000000 */
[----:B------:R-:W-:Y:S02]  /*5870*/  FSEL R195, R195, -INF , P3 ;  /* 0xff800000c3c37808 */ /* 0x000fe40001800000 */
[----:B------:R-:W-:-:S02]  /*5880*/  FSEL R198, R198, -INF , P4 ;  /* 0xff800000c6c67808 */ /* 0x000fc40002000000 */
[----:B------:R-:W-:Y:S02]  /*5890*/  FSEL R199, R199, -INF , P5 ;  /* 0xff800000c7c77808 */ /* 0x000fe40002800000 */
[C---:B------:R-:W-:Y:S02]  /*58a0*/  LOP3.LUT P1, RZ, R19.reuse, 0x100, RZ, 0xc0, !PT ;  /* 0x0000010013ff7812 */ /* 0x040fe4000782c0ff */
[----:B------:R-:W-:Y:S02]  /*58b0*/  LOP3.LUT P0, RZ, R19, 0x80, RZ, 0xc0, !PT ;  /* 0x0000008013ff7812 */ /* 0x000fe4000780c0ff */
[----:B-1----:R-:W-:-:S04]  /*58c0*/  FMNMX.FTZ R13, R13, R154, !PT ;  /* 0x0000009a0d0d7209 */ /* 0x002fc80007810000 */
[----:B------:R-:W-:-:S04]  /*58d0*/  FSETP.NEU.FTZ.AND P6, PT, R13, -INF , PT ;  /* 0xff8000000d00780b */ /* 0x000fc80003fdd000 */
[----:B------:R-:W-:-:S05]  /*58e0*/  FSEL R154, R13, RZ, P6 ;  /* 0x000000ff0d9a7208 */ /* 0x000fca0003000000 */
[----:B------:R-:W-:Y:S01]  /*58f0*/  FADD.FTZ R202, -R154, R202 ;  /* 0x000000ca9aca7221 */ /* 0x000fe20000010100 */
[----:B0-----:R-:W-:-:S05]  /*5900*/  FMUL.FTZ R154, R13, R209 ;  /* 0x000000d10d9a7220 */ /* 0x001fca0000410000 */
[----:B------:R-:W-:Y:S02]  /*5910*/  FSEL R154, R154, RZ, P6 ;  /* 0x000000ff9a9a7208 */ /* 0x000fe40003000000 */
[----:B------:R-:W-:-:S03]  /*5920*/  ISETP.GT.AND P6, PT, R203, 0x49, PT ;  /* 0x00000049cb00780c */ /* 0x000fc60003fc4270 */
[-CC-:B------:R-:W-:Y:S01]  /*5930*/  FFMA.FTZ R218, R157, R209.reuse, -R154.reuse ;  /* 0x000000d19dda7223 */ /* 0x180fe2000001089a */
[-CC-:B------:R-:W-:Y:S01]  /*5940*/  FFMA.FTZ R157, R165, R209.reuse, -R154.reuse ;  /* 0x000000d1a59d7223 */ /* 0x180fe2000001089a */
        /* <DEDUP_REMOVED lines=26> */
[----:B------:R-:W-:-:S04]  /*5af0*/  FSEL R191, R191, -INF , P6 ;  /* 0xff800000bfbf7808 */ /* 0x000fc80003000000 */
[----:B------:R-:W2:Y:S01]  /*5b00*/  MUFU.EX2 R153, R153 ;  /* 0x0000009900997308 */ /* 0x000ea20000000800 */
        /* <DEDUP_REMOVED lines=11> */
[----:B------:R-:W1:Y:S01]  /*5bc0*/  S2R R203, SR_TID.X ;  /* 0x0000000000cb7919 */ /* 0x000e620000002100 */
        /* <DEDUP_REMOVED lines=33> */
[----:B-1----:R-:W-:Y:S01]  /*5de0*/  SHF.R.U32.HI R203, RZ, 0x7, R203 ;  /* 0x00000007ffcb7819 */ /* 0x002fe200000116cb */
        /* <DEDUP_REMOVED lines=42> */
[----:B------:R-:W-:Y:S01]  /*6090*/  FMUL.FTZ R149, R149, R165 ;  /* 0x000000a595957220 */ /* 0x000fe20000410000 */
[----:B------:R-:W-:Y:S01]  /*60a0*/  IADD3 R165, -R203, 0xb, RZ ;  /* 0x0000000bcba57810 */ /* 0x000fe20007ffe1ff */
        /* <DEDUP_REMOVED lines=20> */
[----:B------:R-:W-:Y:S01]  /*61f0*/  MUFU.EX2 R197, R197 ;  /* 0x000000c500c57308 */ /* 0x000fe20000000800 */
[----:B0-----:R-:W-:Y:S01]  /*6200*/  FMNMX.FTZ R164, R164, R153, !PT ;  /* 0x00000099a4a47209 */ /* 0x001fe20007810000 */
[----:B------:R0:W-:Y:S06]  /*6210*/  BAR.ARV R165, 0x100 ;  /* 0x000400a50000751d */ /* 0x0001ec0000002000 */
[C---:B------:R-:W-:Y:S01]  /*6220*/  FSETP.NEU.FTZ.AND P2, PT, R164.reuse, -INF , PT ;  /* 0xff800000a400780b */ /* 0x040fe20003f5d000 */
[----:B------:R-:W-:-:S03]  /*6230*/  FMUL.FTZ R202, R164, R209 ;  /* 0x000000d1a4ca7220 */ /* 0x000fc60000410000 */
[----:B------:R-:W-:Y:S02]  /*6240*/  FSEL R153, R164, RZ, P2 ;  /* 0x000000ffa4997208 */ /* 0x000fe40001000000 */
[----:B------:R-:W-:Y:S02]  /*6250*/  FSEL R202, R202, RZ, P2 ;  /* 0x000000ffcaca7208 */ /* 0x000fe40001000000 */
[----:B------:R-:W-:Y:S01]  /*6260*/  ISETP.GT.AND P2, PT, R215, R200, PT ;  /* 0x000000c8d700720c */ /* 0x000fe20003f44270 */
[----:B------:R-:W-:Y:S01]  /*6270*/  FADD.FTZ R153, -R153, R201 ;  /* 0x000000c999997221 */ /* 0x000fe20000010100 */
[----:B------:R-:W-:Y:S02]  /*6280*/  VIADD R215, R215, 0xffffffff ;  /* 0xffffffffd7d77836 */ /* 0x000fe40000000000 */
[-CC-:B------:R-:W-:Y:S01]  /*6290*/  FFMA.FTZ R193, R193, R209.reuse, -R202.reuse ;  /* 0x000000d1c1c17223 */ /* 0x180fe200000108ca */
[-CC-:B------:R-:W-:Y:S01]  /*62a0*/  FFMA.FTZ R155, R155, R209.reuse, -R202.reuse ;  /* 0x000000d19b9b7223 */ /* 0x180fe200000108ca */
[-C--:B------:R-:W-:Y:S01]  /*62b0*/  FMUL.FTZ R153, R153, R209.reuse ;  /* 0x000000d199997220 */ /* 0x080fe20000410000 */
        /* <DEDUP_REMOVED lines=26> */
[----:B-1----:R-:W-:Y:S01]  /*6460*/  FFMA.FTZ R155, R193, R0, R201 ;  /* 0x00000000c19b7223 */ /* 0x002fe200000100c9 */
[----:B------:R-:W-:-:S02]  /*6470*/  IMAD.U32 R0, RZ, RZ, UR4 ;  /* 0x00000004ff007e24 */ /* 0x000fc4000f8e00ff */
[-C--:B------:R-:W-:Y:S01]  /*6480*/  FMUL.FTZ R26, R26, R193.reuse ;  /* 0x000000c11a1a7220 */ /* 0x080fe20000410000 */
[-C--:B------:R-:W-:Y:S01]  /*6490*/  FMUL.FTZ R27, R27, R193.reuse ;  /* 0x000000c11b1b7220 */ /* 0x080fe20000410000 */
[-C--:B------:R-:W-:Y:S01]  /*64a0*/  FMUL.FTZ R30, R30, R193.reuse ;  /* 0x000000c11e1e7220 */ /* 0x080fe20000410000 */
[----:B------:R-:W-:Y:S02]  /*64b0*/  @!P1 VIADD R202, R0, 0x32440 ;  /* 0x0003244000ca9836 */ /* 0x000fe40000000000 */
[-C--:B------:R-:W-:Y:S01]  /*64c0*/  FMUL.FTZ R31, R31, R193.reuse ;  /* 0x000000c11f1f7220 */ /* 0x080fe20000410000 */
[----:B------:R-:W-:Y:S01]  /*64d0*/  FMUL.FTZ R34, R34, R193 ;  /* 0x000000c122227220 */ /* 0x000fe20000410000 */
[C---:B--2---:R-:W-:Y:S01]  /*64e0*/  FADD.FTZ R155, R153.reuse, R155 ;  /* 0x0000009b999b7221 */ /* 0x044fe20000010000 */
[----:B------:R-:W-:Y:S01]  /*64f0*/  F2FP.F16.F32.PACK_AB R153, R153, R201 ;  /* 0x000000c99999723e */ /* 0x000fe200000000ff */
[-C--:B------:R-:W-:Y:S01]  /*6500*/  FMUL.FTZ R35, R35, R193.reuse ;  /* 0x000000c123237220 */ /* 0x080fe20000410000 */
[----:B------:R1:W2:Y:S01]  /*6510*/  MUFU.EX2 R201, R158 ;  /* 0x0000009e00c97308 */ /* 0x0002a20000000800 */
[----:B------:R-:W-:Y:S01]  /*6520*/  @!P1 PRMT R202, RZ, 0x654, R202 ;  /* 0x00000654ffca9816 */ /* 0x000fe200000000ca */
[-C--:B------:R-:W-:Y:S01]  /*6530*/  FMUL.FTZ R38, R38, R193.reuse ;  /* 0x000000c126267220 */ /* 0x080fe20000410000 */
[-C--:B------:R-:W-:Y:S01]  /*6540*/  FMUL.FTZ R39, R39, R193.reuse ;  /* 0x000000c127277220 */ /* 0x080fe20000410000 */
[-C--:B------:R-:W-:Y:S01]  /*6550*/  FMUL.FTZ R42, R42, R193.reuse ;  /* 0x000000c12a2a7220 */ /* 0x080fe20000410000 */
[----:B------:R3:W-:Y:S01]  /*6560*/  @!P1 SYNCS.ARRIVE.TRANS64.RED.A1T0 RZ, [R202+URZ], RZ ;  /* 0x000000ffcaff99a7 */ /* 0x0007e2000810043f */
[-C--:B------:R-:W-:Y:S01]  /*6570*/  FMUL.FTZ R43, R43, R193.reuse ;  /* 0x000000c12b2b7220 */ /* 0x080fe20000410000 */
[-C--:B------:R-:W-:Y:S01]  /*6580*/  FMUL.FTZ R46, R46, R193.reuse ;  /* 0x000000c12e2e7220 */ /* 0x080fe20000410000 */
[----:B------:R-:W-:Y:S01]  /*6590*/  FMUL.FTZ R47, R47, R193 ;  /* 0x000000c12f2f7220 */ /* 0x000fe20000410000 */
[----:B-1----:R-:W-:-:S02]  /*65a0*/  VIADD R158, R203, 0x8 ;  /* 0x00000008cb9e7836 */ /* 0x002fc40000000000 */
[-C--:B------:R-:W-:Y:S01]  /*65b0*/  FMUL.FTZ R50, R50, R193.reuse ;  /* 0x000000c132327220 */ /* 0x080fe20000410000 */
[-C--:B------:R-:W-:Y:S01]  /*65c0*/  FMUL.FTZ R51, R51, R193.reuse ;  /* 0x000000c133337220 */ /* 0x080fe20000410000 */
[-C--:B------:R-:W-:Y:S01]  /*65d0*/  FMUL.FTZ R54, R54, R193.reuse ;  /* 0x000000c136367220 */ /* 0x080fe20000410000 */
[-C--:B------:R-:W-:Y:S01]  /*65e0*/  FMUL.FTZ R55, R55, R193.reuse ;  /* 0x000000c137377220 */ /* 0x080fe20000410000 */
[----:B------:R2:W-:Y:S01]  /*65f0*/  BAR.SYNC.DEFER_BLOCKING R158, 0x100 ;  /* 0x0004009e0000751d */ /* 0x0005e20000010000 */
        /* <DEDUP_REMOVED lines=49> */
[C---:B------:R-:W-:Y:S01]  /*6910*/  F2FP.F16.F32.PACK_AB R155, R159.reuse, R201 ;  /* 0x000000c99f9b723e */ /* 0x040fe200000000ff */
[----:B------:R-:W-:Y:S01]  /*6920*/  UIMAD UR4, UR36, 0xc00, UR6 ;  /* 0x00000c00240478a4 */ /* 0x000fe2000f8e0206 */
[----:B------:R-:W1:Y:S01]  /*6930*/  MUFU.EX2 R162, R162 ;  /* 0x000000a200a27308 */ /* 0x000e620000000800 */
[----:B------:R-:W-:Y:S01]  /*6940*/  FADD.FTZ R158, R159, R158 ;  /* 0x0000009e9f9e7221 */ /* 0x000fe20000010000 */
[----:B------:R-:W-:Y:S01]  /*6950*/  WARPGROUP.ARRIVE ;  /* 0x00000000000079c5 */ /* 0x000fe20000000000 */
[----:B------:R-:W-:-:S02]  /*6960*/  @!P1 VIADD R0, R0, 0x32460 ;  /* 0x0003246000009836 */ /* 0x000fc40000000000 */
[----:B------:R-:W-:Y:S01]  /*6970*/  IMAD.MOV.U32 R201, RZ, RZ, R164 ;  /* 0x000000ffffc97224 */ /* 0x000fe200078e00a4 */
[----:B------:R-:W-:Y:S01]  /*6980*/  UMOV UR10, UR4 ;  /* 0x00000004000a7c82 */ /* 0x000fe20008000000 */
[----:B---3--:R-:W-:Y:S01]  /*6990*/  IMAD.MOV.U32 R202, RZ, RZ, R13 ;  /* 0x000000ffffca7224 */ /* 0x008fe200078e000d */
[----:B------:R-:W-:Y:S01]  /*69a0*/  HGMMA.64x256x16.F32 R24, R152, gdesc[UR8].tnspB, R24, gsb0 ;  /* 0x43e0000898187df0 */ /* 0x000fe20008000818 */
[----:B------:R-:W2:Y:S01]  /*69b0*/  MUFU.EX2 R163, R163 ;  /* 0x000000a300a37308 */ /* 0x000ea20000000800 */
[----:B------:R-:W-:Y:S01]  /*69c0*/  UIADD3 UR10, UR4, 0x80, URZ ;  /* 0x00000080040a7890 */ /* 0x000fe2000fffe03f */
[----:B------:R-:W-:Y:S01]  /*69d0*/  @!P1 PRMT R0, RZ, 0x654, R0 ;  /* 0x00000654ff009816 */ /* 0x000fe20000000000 */
[----:B------:R-:W-:-:S05]  /*69e0*/  UMOV UR11, 0x40000040 ;  /* 0x40000040000b7882 */ /* 0x000fca0000000000 */
[----:B------:R-:W3:Y:S01]  /*69f0*/  MUFU.EX2 R166, R166 ;  /* 0x000000a600a67308 */ /* 0x000ee20000000800 */
[----:B-1----:R-:W-:-:S07]  /*6a00*/  FADD.FTZ R158, R162, R158 ;  /* 0x0000009ea29e7221 */ /* 0x002fce0000010000 */
[----:B------:R-:W1:Y:S01]  /*6a10*/  MUFU.EX2 R167, R167 ;  /* 0x000000a700a77308 */ /* 0x000e620000000800 */
[----:B--2---:R-:W-:-:S07]  /*6a20*/  FADD.FTZ R158, R163, R158 ;  /* 0x0000009ea39e7221 */ /* 0x004fce0000010000 */
[----:B------:R-:W2:Y:S01]  /*6a30*/  MUFU.EX2 R170, R170 ;  /* 0x000000aa00aa7308 */ /* 0x000ea20000000800 */
[----:B---3--:R-:W-:-:S07]  /*6a40*/  FADD.FTZ R158, R166, R158 ;  /* 0x0000009ea69e7221 */ /* 0x008fce0000010000 */
        /* <DEDUP_REMOVED lines=16> */
[----:B------:R-:W-:Y:S01]  /*6b50*/  MUFU.EX2 R187, R187 ;  /* 0x000000bb00bb7308 */ /* 0x000fe20000000800 */
[----:B---3--:R-:W-:-:S07]  /*6b60*/  FADD.FTZ R158, R183, R158 ;  /* 0x0000009eb79e7221 */ /* 0x008fce0000010000 */
[----:B------:R-:W-:Y:S01]  /*6b70*/  MUFU.EX2 R190, R190 ;  /* 0x000000be00be7308 */ /* 0x000fe20000000800 */
[----:B-1----:R-:W-:-:S07]  /*6b80*/  FADD.FTZ R158, R186, R158 ;  /* 0x0000009eba9e7221 */ /* 0x002fce0000010000 */
[----:B------:R-:W-:Y:S08]  /*6b90*/  MUFU.EX2 R191, R191 ;  /* 0x000000bf00bf7308 */ /* 0x000ff00000000800 */
[----:B------:R-:W-:Y:S08]  /*6ba0*/  MUFU.EX2 R194, R194 ;  /* 0x000000c200c27308 */ /* 0x000ff00000000800 */
[----:B------:R-:W-:Y:S08]  /*6bb0*/  MUFU.EX2 R195, R195 ;  /* 0x000000c300c37308 */ /* 0x000ff00000000800 */
[----:B------:R-:W-:Y:S08]  /*6bc0*/  MUFU.EX2 R198, R198 ;  /* 0x000000c600c67308 */ /* 0x000ff00000000800 */
[----:B------:R-:W-:Y:S01]  /*6bd0*/  MUFU.EX2 R199, R199 ;  /* 0x000000c700c77308 */ /* 0x000fe20000000800 */
[----:B------:R-:W-:-:S07]  /*6be0*/  WARPGROUP.DEPBAR.LE gsb0, 0x0 ;  /* 0x00008000000079c5 */ /* 0x000fce0000010000 */
[----:B------:R-:W1:Y:S01]  /*6bf0*/  MUFU.EX2 R152, R160 ;  /* 0x000000a000987308 */ /* 0x000e620000000800 */
[----:B------:R-:W-:Y:S02]  /*6c00*/  F2FP.F16.F32.PACK_AB R153, R163, R162 ;  /* 0x000000a2a399723e */ /* 0x000fe400000000ff */
[----:B------:R-:W-:-:S05]  /*6c10*/  F2FP.F16.F32.PACK_AB R155, R167, R166 ;  /* 0x000000a6a79b723e */ /* 0x000fca00000000ff */
[----:B------:R-:W2:Y:S01]  /*6c20*/  MUFU.EX2 R154, R156 ;  /* 0x0000009c009a7308 */ /* 0x000ea20000000800 */
[----:B-1----:R-:W-:Y:S01]  /*6c30*/  FADD.FTZ R12, R152, R12 ;  /* 0x0000000c980c7221 */ /* 0x002fe20000010000 */
[----:B------:R-:W-:-:S03]  /*6c40*/  F2FP.F16.F32.PACK_AB R152, R161, R152 ;  /* 0x00000098a198723e */ /* 0x000fc600000000ff */
[----:B------:R-:W-:-:S04]  /*6c50*/  FADD.FTZ R12, R161, R12 ;  /* 0x0000000ca10c7221 */ /* 0x000fc80000010000 */
[----:B--2---:R-:W-:Y:S01]  /*6c60*/  FADD.FTZ R12, R154, R12 ;  /* 0x0000000c9a0c7221 */ /* 0x004fe20000010000 */
[----:B------:R-:W-:-:S03]  /*6c70*/  F2FP.F16.F32.PACK_AB R154, R157, R154 ;  /* 0x0000009a9d9a723e */ /* 0x000fc600000000ff */
[----:B------:R-:W-:Y:S01]  /*6c80*/  FADD.FTZ R12, R157, R12 ;  /* 0x0000000c9d0c7221 */ /* 0x000fe20000010000 */
[----:B------:R-:W-:-:S06]  /*6c90*/  WARPGROUP.ARRIVE ;  /* 0x00000000000079c5 */ /* 0x000fcc0000000000 */
[----:B------:R-:W-:Y:S01]  /*6ca0*/  HGMMA.64x256x16.F32 R24, R152, gdesc[UR8].tnspB, R24, gsb0 ;  /* 0x43e0000898187df0 */ /* 0x000fe20008000818 */
[----:B------:R-:W-:Y:S01]  /*6cb0*/  UIADD3 UR10, UR4, 0x100, URZ ;  /* 0x00000100040a7890 */ /* 0x000fe2000fffe03f */
[----:B------:R-:W-:Y:S01]  /*6cc0*/  UMOV UR11, 0x40000040 ;  /* 0x40000040000b7882 */ /* 0x000fe20000000000 */
[----:B------:R-:W-:Y:S02]  /*6cd0*/  WARPGROUP.DEPBAR.LE gsb0, 0x0 ;  /* 0x00008000000079c5 */ /* 0x000fe40000010000 */
        /* <DEDUP_REMOVED lines=29> */
[----:B------:R-:W-:Y:S01]  /*6eb0*/  UIADD3 UR4, UR4, 0x280, URZ ;  /* 0x0000028004047890 */ /* 0x000fe2000fffe03f */
[----:B------:R-:W-:Y:S02]  /*6ec0*/  WARPGROUP.DEPBAR.LE gsb0, 0x0 ;  /* 0x00008000000079c5 */ /* 0x000fe40000010000 */
[----:B------:R-:W1:Y:S01]  /*6ed0*/  MUFU.EX2 R152, R184 ;  /* 0x000000b800987308 */ /* 0x000e620000000800 */
[C---:B------:R-:W-:Y:S01]  /*6ee0*/  F2FP.F16.F32.PACK_AB R153, R187.reuse, R186 ;  /* 0x000000babb99723e */ /* 0x040fe200000000ff */
[----:B------:R-:W-:Y:S01]  /*6ef0*/  FADD.FTZ R187, R187, R158 ;  /* 0x0000009ebbbb7221 */ /* 0x000fe20000010000 */
[----:B------:R-:W-:-:S03]  /*6f00*/  F2FP.F16.F32.PACK_AB R155, R191, R190 ;  /* 0x000000bebf9b723e */ /* 0x000fc600000000ff */
[----:B------:R-:W-:Y:S02]  /*6f10*/  FADD.FTZ R190, R190, R187 ;  /* 0x000000bbbebe7221 */ /* 0x000fe40000010000 */
[----:B------:R-:W2:Y:S02]  /*6f20*/  MUFU.EX2 R154, R188 ;  /* 0x000000bc009a7308 */ /* 0x000ea40000000800 */
[----:B------:R-:W-:Y:S01]  /*6f30*/  FADD.FTZ R191, R191, R190 ;  /* 0x000000bebfbf7221 */ /* 0x000fe20000010000 */
        /* <DEDUP_REMOVED lines=8> */
[----:B------:R-:W-:Y:S01]  /*6fc0*/  UMOV UR10, UR4 ;  /* 0x00000004000a7c82 */ /* 0x000fe20008000000 */
[----:B------:R-:W-:Y:S01]  /*6fd0*/  UMOV UR11, 0x40000040 ;  /* 0x40000040000b7882 */ /* 0x000fe20000000000 */
[----:B------:R-:W-:Y:S02]  /*6fe0*/  WARPGROUP.DEPBAR.LE gsb0, 0x0 ;  /* 0x00008000000079c5 */ /* 0x000fe40000010000 */
[----:B------:R-:W1:Y:S01]  /*6ff0*/  MUFU.EX2 R152, R192 ;  /* 0x000000c000987308 */ /* 0x000e620000000800 */
[----:B------:R-:W-:Y:S01]  /*7000*/  F2FP.F16.F32.PACK_AB R153, R195, R194 ;  /* 0x000000c2c399723e */ /* 0x000fe200000000ff */
[----:B------:R-:W-:Y:S01]  /*7010*/  FADD.FTZ R194, R194, R191 ;  /* 0x000000bfc2c27221 */ /* 0x000fe20000010000 */
[----:B------:R-:W-:-:S03]  /*7020*/  F2FP.F16.F32.PACK_AB R155, R199, R198 ;  /* 0x000000c6c79b723e */ /* 0x000fc600000000ff */
[----:B------:R-:W-:Y:S02]  /*7030*/  FADD.FTZ R195, R195, R194 ;  /* 0x000000c2c3c37221 */ /* 0x000fe40000010000 */
        /* <DEDUP_REMOVED lines=8> */
[----:B------:R-:W-:Y:S03]  /*70c0*/  HGMMA.64x256x16.F32 R24, R152, gdesc[UR8].tnspB, R24, gsb0 ;  /* 0x43e0000898187df0 */ /* 0x000fe60008000818 */
[----:B------:R-:W-:Y:S02]  /*70d0*/  WARPGROUP.DEPBAR.LE gsb0, 0x0 ;  /* 0x00008000000079c5 */ /* 0x000fe40000010000 */
[----:B------:R1:W-:Y:S02]  /*70e0*/  @!P1 SYNCS.ARRIVE.TRANS64.RED.A1T0 RZ, [R0+URZ], RZ ;  /* 0x000000ff00ff99a7 */ /* 0x0003e4000810043f */
[----:B-1----:R-:W-:-:S04]  /*70f0*/  FADD.FTZ R0, R198, R195 ;  /* 0x000000c3c6007221 */ /* 0x002fc80000010000 */
[----:B------:R-:W-:Y:S01]  /*7100*/  FADD.FTZ R0, R199, R0 ;  /* 0x00000000c7007221 */ /* 0x000fe20000010000 */
[----:B0-----:R-:W-:Y:S06]  /*7110*/  @P2 BRA `(.L_x_14223) ;  /* 0xffffffd400542947 */ /* 0x001fec000383ffff */
.L_x_14214:
[----:B------:R-:W-:-:S13]  /*7120*/  ISETP.GE.AND P2, PT, R215, R208, PT ;  /* 0x000000d0d700720c */ /* 0x000fda0003f46270 */
[----:B------:R-:W-:Y:S05]  /*7130*/  @!P2 BRA `(.L_x_14224) ;  /* 0x0000002000c0a947 */ /* 0x000fea0003800000 */
[----:B------:R-:W-:Y:S02]  /*7140*/  IMAD.MOV.U32 R201, RZ, RZ, R164 ;  /* 0x000000ffffc97224 */ /* 0x000fe400078e00a4 */
[----:B------:R-:W-:-:S07]  /*7150*/  IMAD.MOV.U32 R202, RZ, RZ, R13 ;  /* 0x000000ffffca7224 */ /* 0x000fce00078e000d */
.L_x_14233:
[----:B------:R-:W-:-:S04]  /*7160*/  UIADD3 UR36, UR36, 0x1, URZ ;  /* 0x0000000124247890 */ /* 0x000fc8000fffe03f */
[----:B------:R-:W-:-:S04]  /*7170*/  UISETP.NE.AND UP0, UPT, UR36, 0x2, UPT ;  /* 0x000000022400788c */ /* 0x000fc8000bf05270 */
[----:B------:R-:W-:Y:S02]  /*7180*/  USEL UR4, URZ, 0x1, UP0 ;  /* 0x000000013f047887 */ /* 0x000fe40008000000 */
[----:B------:R-:W-:Y:S02]  /*7190*/  USEL UR36, UR36, URZ, UP0 ;  /* 0x0000003f24247287 */ /* 0x000fe40008000000 */
[----:B------:R-:W-:Y:S01]  /*71a0*/  ULOP3.LUT UR37, UR37, UR4, URZ, 0x3c, !UPT ;  /* 0x0000000425257292 */ /* 0x000fe2000f8e3c3f */
[----:B------:R-:W-:Y:S11]  /*71b0*/  @!P0 BRA `(.L_x_14225) ;  /* 0x0000000000048947 */ /* 0x000ff60003800000 */
[----:B------:R-:W-:Y:S01]  /*71c0*/  BPT.TRAP 0x1 ;  /* 0x000000040000795c */ /* 0x000fe20000300000 */
.L_x_14225:
        /* <DEDUP_REMOVED lines=9> */
.L_x_14226:
[----:B-1----:R-:W-:Y:S05]  /*7260*/  @P2 BRA `(.L_x_14227) ;  /* 0x0000000000082947 */ /* 0x002fea0003800000 */
[----:B------:R-:W1:Y:S02]  /*7270*/  SYNCS.PHASECHK.TRANS64.TRYWAIT P2, [UR4+0x32430], R13 ;  /* 0x0324300dff0075a7 */ /* 0x000e640008040144 */
[----:B-1----:R-:W-:Y:S05]  /*7280*/  @!P2 BRA `(.L_x_14228) ;  /* 0x000000f00030a947 */ /* 0x002fea0003800000 */
.L_x_14227:
        /* <DEDUP_REMOVED lines=31> */
.L_x_14229:
[----:B------:R1:W2:Y:S01]  /*7480*/  SYNCS.PHASECHK.TRANS64.TRYWAIT P2, [UR4+0x32450], R13 ;  /* 0x0324500dff0075a7 */ /* 0x0002a20008040144 */
[----:B------:R-:W-:Y:S05]  /*7490*/  @!P0 BRA `(.L_x_14230) ;  /* 0x0000000000048947 */ /* 0x000fea0003800000 */
[----:B------:R-:W-:Y:S01]  /*74a0*/  BPT.TRAP 0x1 ;  /* 0x000000040000795c */ /* 0x000fe20000300000 */
.L_x_14230:
[----:B--2---:R-:W-:Y:S05]  /*74b0*/  @P2 BRA `(.L_x_14231) ;  /* 0x0000000000082947 */ /* 0x004fea0003800000 */
[----:B------:R-:W2:Y:S02]  /*74c0*/  SYNCS.PHASECHK.TRANS64.TRYWAIT P2, [UR4+0x32450], R13 ;  /* 0x0324500dff0075a7 */ /* 0x000ea40008040144 */
[----:B--2---:R-:W-:Y:S05]  /*74d0*/  @!P2 BRA `(.L_x_14232) ;  /* 0x000000ec00b4a947 */ /* 0x004fea0003800000 */
.L_x_14231:
[----:B------:R-:W-:Y:S01]  /*74e0*/  R2UR UR56, R10 ;  /* 0x000000000a3872ca */ /* 0x000fe200000e0000 */
[----:B------:R-:W-:Y:S01]  /*74f0*/  UIMAD UR5, UR36, 0xc00, UR7 ;  /* 0x00000c00240578a4 */ /* 0x000fe2000f8e0207 */
[----:B------:R-:W-:Y:S01]  /*7500*/  R2UR UR57, R11 ;  /* 0x000000000b3972ca */ /* 0x000fe200000e0000 */
[----:B------:R-:W-:Y:S01]  /*7510*/  WARPGROUP.ARRIVE ;  /* 0x00000000000079c5 */ /* 0x000fe20000000000 */
[----:B------:R-:W-:Y:S01]  /*7520*/  UMOV UR59, 0x40000040 ;  /* 0x40000040003b7882 */ /* 0x000fe20000000000 */
[----:B------:R-:W-:Y:S01]  /*7530*/  UIADD3 UR10, UR5, 0x300, URZ ;  /* 0x00000300050a7890 */ /* 0x000fe2000fffe03f */
[----:B------:R-:W3:Y:S01]  /*7540*/  LDC R209, c[0x0][0xa80] ;  /* 0x0002a000ffd17b82 */ /* 0x000ee20000000800 */
[----:B------:R-:W-:Y:S01]  /*7550*/  UMOV UR11, 0x40000040 ;  /* 0x40000040000b7882 */ /* 0x000fe20000000000 */
[----:B------:R-:W-:Y:S01]  /*7560*/  UMOV UR58, UR5 ;  /* 0x00000005003a7c82 */ /* 0x000fe20008000000 */
[----:B------:R-:W-:Y:S01]  /*7570*/  UIADD3 UR14, UR5, 0x302, URZ ;  /* 0x00000302050e7890 */ /* 0x000fe2000fffe03f */
[----:B------:R-:W4:Y:S01]  /*7580*/  S2R R217, SR_TID.X ;  /* 0x0000000000d97919 */ /* 0x000f220000002100 */
[----:B------:R-:W-:Y:S01]  /*7590*/  UMOV UR15, 0x40000040 ;  /* 0x40000040000f7882 */ /* 0x000fe20000000000 */
[----:B------:R-:W-:Y:S01]  /*75a0*/  UIADD3 UR18, UR5, 0x304, URZ ;  /* 0x0000030405127890 */ /* 0x000fe2000fffe03f */
[----:B------:R-:W-:Y:S01]  /*75b0*/  ISETP.GT.AND P2, PT, R215, R208, PT ;  /* 0x000000d0d700720c */ /* 0x000fe20003f44270 */
[----:B------:R-:W-:Y:S01]  /*75c0*/  UMOV UR19, 0x40000040 ;  /* 0x4000004000137882 */ /* 0x000fe20000000000 */
[----:B------:R-:W-:Y:S01]  /*75d0*/  HGMMA.64x96x16.F32 R152, gdesc[UR56], R152, gsb0 ;  /* 0x01600000389879f0 */ /* 0x000fe20008000898 */
[----:B------:R-:W-:Y:S01]  /*75e0*/  R2UR UR56, R8 ;  /* 0x00000000083872ca */ /* 0x000fe200000e0000 */
[----:B------:R-:W-:Y:S01]  /*75f0*/  UIADD3 UR58, UR5, 0x2, URZ ;  /* 0x00000002053a7890 */ /* 0x000fe2000fffe03f */
[----:B------:R-:W-:Y:S01]  /*7600*/  R2UR UR57, R9 ;  /* 0x00000000093972ca */ /* 0x000fe200000e0000 */
[----:B------:R-:W-:Y:S01]  /*7610*/  UMOV UR59, 0x40000040 ;  /* 0x40000040003b7882 */ /* 0x000fe20000000000 */
[----:B------:R-:W-:Y:S01]  /*7620*/  UIADD3 UR22, UR5, 0x306, URZ ;  /* 0x0000030605167890 */ /* 0x000fe2000fffe03f */
[----:B------:R-:W-:Y:S01]  /*7630*/  VIADD R215, R215, 0xffffffff ;  /* 0xffffffffd7d77836 */ /* 0x000fe20000000000 */
        /* <DEDUP_REMOVED lines=14> */
[----:B----4-:R-:W-:Y:S01]  /*7720*/  SHF.R.U32.HI R217, RZ, 0x7, R217 ;  /* 0x00000007ffd97819 */ /* 0x010fe200000116d9 */
        /* <DEDUP_REMOVED lines=88> */
[C---:B---3--:R-:W-:Y:S01]  /*7cb0*/  FMUL.FTZ R200, R13.reuse, R209 ;  /* 0x000000d10dc87220 */ /* 0x048fe20000410000 */
[----:B------:R-:W-:-:S03]  /*7cc0*/  FADD.FTZ R206, -R13, R202 ;  /* 0x000000ca0dce7221 */ /* 0x000fc60000010100 */
        /* <DEDUP_REMOVED lines=29> */
[----:B------:R-:W-:-:S06]  /*7ea0*/  FMUL.FTZ R24, R24, R165 ;  /* 0x000000a518187220 */ /* 0x000fcc0000410000 */
        /* <DEDUP_REMOVED lines=17> */
[C---:B0-----:R-:W-:Y:S01]  /*7fc0*/  FADD.FTZ R12, R200.reuse, R12 ;  /* 0x0000000cc80c7221 */ /* 0x041fe20000010000 */
[----:B------:R-:W-:Y:S01]  /*7fd0*/  F2FP.F16.F32.PACK_AB R200, R200, R152 ;  /* 0x00000098c8c8723e */ /* 0x000fe200000000ff */
[-C--:B------:R-:W-:Y:S01]  /*7fe0*/  FMUL.FTZ R56, R56, R165.reuse ;  /* 0x000000a538387220 */ /* 0x080fe20000410000 */
[-C--:B------:R-:W-:Y:S01]  /*7ff0*/  FMUL.FTZ R57, R57, R165.reuse ;  /* 0x000000a539397220 */ /* 0x080fe20000410000 */
[----:B------:R-:W-:Y:S01]  /*8000*/  FADD.FTZ R12, R202, R12 ;  /* 0x0000000cca0c7221 */ /* 0x000fe20000010000 */
[-C--:B------:R-:W-:Y:S01]  /*8010*/  FMUL.FTZ R60, R60, R165.reuse ;  /* 0x000000a53c3c7220 */ /* 0x080fe20000410000 */
[-C--:B------:R-:W-:Y:S01]  /*8020*/  FMUL.FTZ R61, R61, R165.reuse ;  /* 0x000000a53d3d7220 */ /* 0x080fe20000410000 */
[----:B------:R-:W-:Y:S01]  /*8030*/  FMUL.FTZ R64, R64, R165 ;  /* 0x000000a540407220 */ /* 0x000fe20000410000 */
[----:B-1----:R-:W-:Y:S01]  /*8040*/  FADD.FTZ R152, R157, R12 ;  /* 0x0000000c9d987221 */ /* 0x002fe20000010000 */
[----:B------:R-:W-:Y:S01]  /*8050*/  FMNMX.FTZ R12, R154, R201, !PT ;  /* 0x000000c99a0c7209 */ /* 0x000fe20007810000 */
[-C--:B------:R-:W-:Y:S01]  /*8060*/  FMUL.FTZ R65, R65, R165.reuse ;  /* 0x000000a541417220 */ /* 0x080fe20000410000 */
        /* <DEDUP_REMOVED lines=82> */
[----:B0-----:R-:W-:-:S05]  /*8590*/  FMNMX.FTZ R164, R157, R164, !PT ;  /* 0x000000a49da47209 */ /* 0x001fca0007810000 */
[C---:B------:R-:W-:Y:S01]  /*85a0*/  FADD.FTZ R12, -R164.reuse, R201 ;  /* 0x000000c9a40c7221 */ /* 0x040fe20000010100 */
[-C--:B------:R-:W-:Y:S01]  /*85b0*/  FMUL.FTZ R206, R164, R209.reuse ;  /* 0x000000d1a4ce7220 */ /* 0x080fe20000410000 */
[----:B------:R-:W-:Y:S02]  /*85c0*/  MUFU.EX2 R189, R189 ;  /* 0x000000bd00bd7308 */ /* 0x000fe40000000800 */
[-C--:B------:R-:W-:Y:S01]  /*85d0*/  FMUL.FTZ R12, R12, R209.reuse ;  /* 0x000000d10c0c7220 */ /* 0x080fe20000410000 */
[-CC-:B------:R-:W-:Y:S01]  /*85e0*/  FFMA.FTZ R155, R155, R209.reuse, -R206.reuse ;  /* 0x000000d19b9b7223 */ /* 0x180fe200000108ce */
        /* <DEDUP_REMOVED lines=8> */
[----:B------:R-:W-:-:S04]  /*8670*/  FFMA.FTZ R199, R199, R209, -R206 ;  /* 0x000000d1c7c77223 */ /* 0x000fc800000108ce */
[----:B------:R-:W-:Y:S01]  /*8680*/  MUFU.EX2 R154, R154 ;  /* 0x0000009a009a7308 */ /* 0x000fe20000000800 */
[----:B0-----:R-:W-:Y:S01]  /*8690*/  IMAD.U32 R12, RZ, RZ, UR4 ;  /* 0x00000004ff0c7e24 */ /* 0x001fe2000f8e00ff */
[----:B------:R-:W-:-:S03]  /*86a0*/  UIMAD UR4, UR36, 0xc00, UR6 ;  /* 0x00000c00240478a4 */ /* 0x000fc6000f8e0206 */
[C---:B------:R-:W-:Y:S02]  /*86b0*/  @!P1 VIADD R157, R12.reuse, 0x32440 ;  /* 0x000324400c9d9836 */ /* 0x040fe40000000000 */
[----:B------:R-:W-:Y:S01]  /*86c0*/  @!P1 VIADD R12, R12, 0x32460 ;  /* 0x000324600c0c9836 */ /* 0x000fe20000000000 */
[----:B------:R-:W-:Y:S01]  /*86d0*/  MUFU.EX2 R158, R158 ;  /* 0x0000009e009e7308 */ /* 0x000fe20000000800 */
[-C--:B-1----:R-:W-:Y:S01]  /*86e0*/  FMUL.FTZ R26, R26, R207.reuse ;  /* 0x000000cf1a1a7220 */ /* 0x082fe20000410000 */
[----:B------:R-:W-:Y:S01]  /*86f0*/  @!P1 PRMT R157, RZ, 0x654, R157 ;  /* 0x00000654ff9d9816 */ /* 0x000fe2000000009d */
[----:B------:R0:W-:Y:S06]  /*8700*/  BAR.ARV R165, 0x100 ;  /* 0x000400a50000751d */ /* 0x0001ec0000002000 */
[----:B------:R1:W-:Y:S01]  /*8710*/  @!P1 SYNCS.ARRIVE.TRANS64.RED.A1T0 RZ, [R157+URZ], RZ ;  /* 0x000000ff9dff99a7 */ /* 0x0003e2000810043f */
        /* <DEDUP_REMOVED lines=8> */
[----:B-1----:R1:W2:Y:S01]  /*87a0*/  MUFU.EX2 R157, R155 ;  /* 0x0000009b009d7308 */ /* 0x0022a20000000800 */
        /* <DEDUP_REMOVED lines=59> */
[----:B------:R-:W-:Y:S01]  /*8b60*/  UMOV UR10, UR4 ;  /* 0x00000004000a7c82 */ /* 0x000fe20008000000 */
[----:B------:R-:W-:Y:S01]  /*8b70*/  F2FP.F16.F32.PACK_AB R203, R159, R158 ;  /* 0x0000009e9fcb723e */ /* 0x000fe200000000ff */
[----:B-1----:R1:W2:Y:S01]  /*8b80*/  MUFU.EX2 R155, R160 ;  /* 0x000000a0009b7308 */ /* 0x0022a20000000800 */
[----:B------:R-:W-:Y:S01]  /*8b90*/  FFMA.FTZ R0, R207, R0, R154 ;  /* 0x00000000cf007223 */ /* 0x000fe2000001009a */
[----:B------:R-:W-:Y:S01]  /*8ba0*/  @!P1 PRMT R12, RZ, 0x654, R12 ;  /* 0x00000654ff0c9816 */ /* 0x000fe2000000000c */
[----:B------:R-:W-:-:S02]  /*8bb0*/  WARPGROUP.ARRIVE ;  /* 0x00000000000079c5 */ /* 0x000fc40000000000 */
[----:B------:R-:W-:-:S03]  /*8bc0*/  FADD.FTZ R0, R157, R0 ;  /* 0x000000009d007221 */ /* 0x000fc60000010000 */
[----:B------:R-:W-:Y:S01]  /*8bd0*/  MUFU.EX2 R192, R192 ;  /* 0x000000c000c07308 */ /* 0x000fe20000000800 */
[----:B------:R-:W-:Y:S01]  /*8be0*/  HGMMA.64x256x16.F32 R24, R200, gdesc[UR8].tnspB, R24, gsb0 ;  /* 0x43e00008c8187df0 */ /* 0x000fe20008000818 */
[-CC-:B-1----:R-:W-:Y:S01]  /*8bf0*/  FFMA.FTZ R160, R163, R209.reuse, -R206.reuse ;  /* 0x000000d1a3a07223 */ /* 0x182fe200000108ce */
[-CC-:B------:R-:W-:Y:S01]  /*8c00*/  FFMA.FTZ R163, R167, R209.reuse, -R206.reuse ;  /* 0x000000d1a7a37223 */ /* 0x180fe200000108ce */
[----:B------:R-:W-:Y:S01]  /*8c10*/  UIADD3 UR10, UR4, 0x80, URZ ;  /* 0x00000080040a7890 */ /* 0x000fe2000fffe03f */
[----:B------:R-:W-:Y:S01]  /*8c20*/  FFMA.FTZ R167, R174, R209, -R206 ;  /* 0x000000d1aea77223 */ /* 0x000fe200000108ce */
[----:B------:R-:W-:Y:S01]  /*8c30*/  UMOV UR11, 0x40000040 ;  /* 0x40000040000b7882 */ /* 0x000fe20000000000 */
[----:B------:R-:W-:Y:S01]  /*8c40*/  FADD.FTZ R158, R158, R0 ;  /* 0x000000009e9e7221 */ /* 0x000fe20000010000 */
[----:B------:R-:W-:Y:S01]  /*8c50*/  MUFU.EX2 R160, R160 ;  /* 0x000000a000a07308 */ /* 0x000fe20000000800 */
[----:B--2---:R-:W-:Y:S02]  /*8c60*/  FADD.FTZ R152, R155, R152 ;  /* 0x000000989b987221 */ /* 0x004fe40000010000 */
[----:B------:R-:W-:-:S05]  /*8c70*/  FADD.FTZ R158, R159, R158 ;  /* 0x0000009e9f9e7221 */ /* 0x000fca0000010000 */
[----:B------:R-:W-:Y:S08]  /*8c80*/  MUFU.EX2 R163, R163 ;  /* 0x000000a300a37308 */ /* 0x000ff00000000800 */
[----:B------:R-:W-:Y:S08]  /*8c90*/  MUFU.EX2 R167, R167 ;  /* 0x000000a700a77308 */ /* 0x000ff00000000800 */
[----:B------:R-:W1:Y:S08]  /*8ca0*/  MUFU.EX2 R0, R175 ;  /* 0x000000af00007308 */ /* 0x000e700000000800 */
[----:B------:R-:W-:Y:S08]  /*8cb0*/  MUFU.EX2 R193, R193 ;  /* 0x000000c100c17308 */ /* 0x000ff00000000800 */
[----:B------:R-:W-:Y:S01]  /*8cc0*/  MUFU.EX2 R196, R196 ;  /* 0x000000c400c47308 */ /* 0x000fe20000000800 */
[----:B-1----:R-:W-:-:S07]  /*8cd0*/  F2FP.F16.F32.PACK_AB R159, R0, R167 ;  /* 0x000000a7009f723e */ /* 0x002fce00000000ff */
[----:B------:R-:W-:Y:S08]  /*8ce0*/  MUFU.EX2 R197, R197 ;  /* 0x000000c500c57308 */ /* 0x000ff00000000800 */
[----:B------:R-:W-:Y:S08]  /*8cf0*/  MUFU.EX2 R194, R194 ;  /* 0x000000c200c27308 */ /* 0x000ff00000000800 */
[----:B------:R-:W-:Y:S08]  /*8d00*/  MUFU.EX2 R195, R195 ;  /* 0x000000c300c37308 */ /* 0x000ff00000000800 */
[----:B------:R-:W-:Y:S08]  /*8d10*/  MUFU.EX2 R198, R198 ;  /* 0x000000c600c67308 */ /* 0x000ff00000000800 */
[----:B------:R-:W-:Y:S01]  /*8d20*/  MUFU.EX2 R199, R199 ;  /* 0x000000c700c77308 */ /* 0x000fe20000000800 */
[----:B------:R-:W-:-:S02]  /*8d30*/  WARPGROUP.DEPBAR.LE gsb0, 0x0 ;  /* 0x00008000000079c5 */ /* 0x000fc40000010000 */
[-CC-:B------:R-:W-:Y:S01]  /*8d40*/  FFMA.FTZ R200, R162, R209.reuse, -R206.reuse ;  /* 0x000000d1a2c87223 */ /* 0x180fe200000108ce */
[----:B------:R-:W-:-:S04]  /*8d50*/  FFMA.FTZ R162, R166, R209, -R206 ;  /* 0x000000d1a6a27223 */ /* 0x000fc800000108ce */
[----:B------:R-:W1:Y:S01]  /*8d60*/  MUFU.EX2 R201, R161 ;  /* 0x000000a100c97308 */ /* 0x000e620000000800 */
[----:B------:R-:W-:-:S07]  /*8d70*/  IMAD.MOV.U32 R202, RZ, RZ, R13 ;  /* 0x000000ffffca7224 */ /* 0x000fce00078e000d */
[----:B------:R-:W2:Y:S08]  /*8d80*/  MUFU.EX2 R161, R153 ;  /* 0x0000009900a17308 */ /* 0x000eb00000000800 */
[----:B------:R-:W3:Y:S01]  /*8d90*/  MUFU.EX2 R200, R200 ;  /* 0x000000c800c87308 */ /* 0x000ee20000000800 */
[C---:B-1----:R-:W-:Y:S01]  /*8da0*/  FADD.FTZ R166, R201.reuse, R152 ;  /* 0x00000098c9a67221 */ /* 0x042fe20000010000 */
[----:B------:R-:W-:Y:S01]  /*8db0*/  F2FP.F16.F32.PACK_AB R152, R201, R155 ;  /* 0x0000009bc998723e */ /* 0x000fe200000000ff */
[----:B------:R-:W-:-:S05]  /*8dc0*/  IMAD.MOV.U32 R201, RZ, RZ, R164 ;  /* 0x000000ffffc97224 */ /* 0x000fca00078e00a4 */
[----:B------:R-:W1:Y:S01]  /*8dd0*/  MUFU.EX2 R162, R162 ;  /* 0x000000a200a27308 */ /* 0x000e620000000800 */
[----:B--2---:R-:W-:Y:S02]  /*8de0*/  F2FP.F16.F32.PACK_AB R154, R156, R161 ;  /* 0x000000a19c9a723e */ /* 0x004fe400000000ff */
[----:B---3--:R-:W-:Y:S01]  /*8df0*/  F2FP.F16.F32.PACK_AB R153, R160, R200 ;  /* 0x000000c8a099723e */ /* 0x008fe200000000ff */
[----:B------:R-:W-:Y:S01]  /*8e00*/  FADD.FTZ R200, R200, R158 ;  /* 0x0000009ec8c87221 */ /* 0x000fe20000010000 */
[----:B------:R-:W-:-:S03]  /*8e10*/  F2FP.F16.F32.PACK_AB R158, R173, R172 ;  /* 0x000000acad9e723e */ /* 0x000fc600000000ff */
[----:B------:R-:W-:Y:S01]  /*8e20*/  FADD.FTZ R200, R160, R200 ;  /* 0x000000c8a0c87221 */ /* 0x000fe20000010000 */
[----:B------:R-:W-:Y:S02]  /*8e30*/  F2FP.F16.F32.PACK_AB R160, R177, R176 ;  /* 0x000000b0b1a0723e */ /* 0x000fe400000000ff */
[----:B-1----:R-:W-:Y:S01]  /*8e40*/  F2FP.F16.F32.PACK_AB R155, R163, R162 ;  /* 0x000000a2a39b723e */ /* 0x002fe200000000ff */
[----:B------:R-:W-:Y:S01]  /*8e50*/  FADD.FTZ R200, R162, R200 ;  /* 0x000000c8a2c87221 */ /* 0x000fe20000010000 */
[----:B------:R-:W-:Y:S02]  /*8e60*/  F2FP.F16.F32.PACK_AB R162, R181, R180 ;  /* 0x000000b4b5a2723e */ /* 0x000fe400000000ff */
[----:B------:R-:W-:-:S06]  /*8e70*/  WARPGROUP.ARRIVE ;  /* 0x00000000000079c5 */ /* 0x000fcc0000000000 */
[----:B------:R-:W-:Y:S01]  /*8e80*/  HGMMA.64x256x16.F32 R24, R152, gdesc[UR8].tnspB, R24, gsb0 ;  /* 0x43e0000898187df0 */ /* 0x000fe20008000818 */
[----:B------:R-:W-:Y:S01]  /*8e90*/  UIADD3 UR10, UR4, 0x100, URZ ;  /* 0x00000100040a7890 */ /* 0x000fe2000fffe03f */
[----:B------:R-:W-:Y:S01]  /*8ea0*/  UMOV UR11, 0x40000040 ;  /* 0x40000040000b7882 */ /* 0x000fe20000000000 */
[----:B------:R-:W-:Y:S02]  /*8eb0*/  WARPGROUP.DEPBAR.LE gsb0, 0x0 ;  /* 0x00008000000079c5 */ /* 0x000fe40000010000 */
[-CC-:B------:R-:W-:Y:S01]  /*8ec0*/  FFMA.FTZ R152, R170, R209.reuse, -R206.reuse ;  /* 0x000000d1aa987223 */ /* 0x180fe200000108ce */
[----:B------:R-:W-:Y:S01]  /*8ed0*/  FFMA.FTZ R153, R171, R209, -R206 ;  /* 0x000000d1ab997223 */ /* 0x000fe200000108ce */
[----:B------:R-:W-:-:S04]  /*8ee0*/  FADD.FTZ R154, R161, R166 ;  /* 0x000000a6a19a7221 */ /* 0x000fc80000010000 */
[----:B------:R-:W1:Y:S01]  /*8ef0*/  MUFU.EX2 R152, R152 ;  /* 0x0000009800987308 */ /* 0x000e620000000800 */
[----:B------:R-:W-:Y:S01]  /*8f00*/  FADD.FTZ R154, R156, R154 ;  /* 0x0000009a9c9a7221 */ /* 0x000fe20000010000 */
[----:B------:R-:W-:-:S03]  /*8f10*/  F2FP.F16.F32.PACK_AB R156, R169, R168 ;  /* 0x000000a8a99c723e */ /* 0x000fc600000000ff */
[----:B------:R-:W-:-:S03]  /*8f20*/  FADD.FTZ R154, R168, R154 ;  /* 0x0000009aa89a7221 */ /* 0x000fc60000010000 */
[----:B------:R-:W2:Y:S01]  /*8f30*/  MUFU.EX2 R153, R153 ;  /* 0x0000009900997308 */ /* 0x000ea20000000800 */
[----:B------:R-:W-:Y:S01]  /*8f40*/  FADD.FTZ R169, R169, R154 ;  /* 0x0000009aa9a97221 */ /* 0x000fe20000010000 */
[----:B------:R-:W-:-:S03]  /*8f50*/  FADD.FTZ R154, R163, R200 ;  /* 0x000000c8a39a7221 */ /* 0x000fc60000010000 */
[----:B------:R-:W-:Y:S01]  /*8f60*/  FADD.FTZ R172, R172, R169 ;  /* 0x000000a9acac7221 */ /* 0x000fe20000010000 */
[----:B-1----:R-:W-:-:S03]  /*8f70*/  FADD.FTZ R154, R152, R154 ;  /* 0x0000009a989a7221 */ /* 0x002fc60000010000 */
[----:B------:R-:W-:-:S04]  /*8f80*/  FADD.FTZ R172, R173, R172 ;  /* 0x000000acadac7221 */ /* 0x000fc80000010000 */
[----:B------:R-:W-:Y:S01]  /*8f90*/  FADD.FTZ R172, R176, R172 ;  /* 0x000000acb0ac7221 */ /* 0x000fe20000010000 */
[C---:B--2---:R-:W-:Y:S01]  /*8fa0*/  F2FP.F16.F32.PACK_AB R157, R153.reuse, R152 ;  /* 0x00000098999d723e */ /* 0x044fe200000000ff */
[----:B------:R-:W-:Y:S01]  /*8fb0*/  FADD.FTZ R166, R153, R154 ;  /* 0x0000009a99a67221 */ /* 0x000fe20000010000 */
[----:B------:R-:W-:Y:S01]  /*8fc0*/  F2FP.F16.F32.PACK_AB R152, R185, R184 ;  /* 0x000000b8b998723e */ /* 0x000fe200000000ff */
[----:B------:R-:W-:Y:S01]  /*8fd0*/  FADD.FTZ R172, R177, R172 ;  /* 0x000000acb1ac7221 */ /* 0x000fe20000010000 */
[----:B------:R-:W-:Y:S01]  /*8fe0*/  WARPGROUP.ARRIVE ;  /* 0x00000000000079c5 */ /* 0x000fe20000000000 */
[----:B------:R-:W-:Y:S01]  /*8ff0*/  F2FP.F16.F32.PACK_AB R154, R189, R188 ;  /* 0x000000bcbd9a723e */ /* 0x000fe200000000ff */
[----:B------:R-:W-:Y:S01]  /*9000*/  FADD.FTZ R166, R167, R166 ;  /* 0x000000a6a7a67221 */ /* 0x000fe20000010000 */
[----:B------:R-:W-:-:S03]  /*9010*/  FADD.FTZ R172, R180, R172 ;  /* 0x000000acb4ac7221 */ /* 0x000fc60000010000 */
[----:B------:R-:W-:Y:S01]  /*9020*/  HGMMA.64x256x16.F32 R24, R156, gdesc[UR8].tnspB, R24, gsb0 ;  /* 0x43e000089c187df0 */ /* 0x000fe20008000818 */
[----:B------:R-:W-:Y:S01]  /*9030*/  UIADD3 UR10, UR4, 0x180, URZ ;  /* 0x00000180040a7890 */ /* 0x000fe2000fffe03f */
[----:B------:R-:W-:Y:S01]  /*9040*/  FADD.FTZ R166, R0, R166 ;  /* 0x000000a600a67221 */ /* 0x000fe20000010000 */
[----:B------:R-:W-:Y:S01]  /*9050*/  UMOV UR11, 0x40000040 ;  /* 0x40000040000b7882 */ /* 0x000fe20000000000 */
[----:B------:R-:W-:-:S04]  /*9060*/  FADD.FTZ R172, R181, R172 ;  /* 0x000000acb5ac7221 */ /* 0x000fc80000010000 */
[----:B------:R-:W-:-:S04]  /*9070*/  FADD.FTZ R172, R184, R172 ;  /* 0x000000acb8ac7221 */ /* 0x000fc80000010000 */
[----:B------:R-:W-:-:S04]  /*9080*/  FADD.FTZ R172, R185, R172 ;  /* 0x000000acb9ac7221 */ /* 0x000fc80000010000 */
        /* <DEDUP_REMOVED lines=17> */
[----:B------:R-:W-:-:S06]  /*91a0*/  WARPGROUP.ARRIVE ;  /* 0x00000000000079c5 */ /* 0x000fcc0000000000 */
[----:B------:R-:W-:Y:S01]  /*91b0*/  HGMMA.64x256x16.F32 R24, R160, gdesc[UR8].tnspB, R24, gsb0 ;  /* 0x43e00008a0187df0 */ /* 0x000fe20008000818 */
[----:B------:R-:W-:Y:S01]  /*91c0*/  UIADD3 UR10, UR4, 0x200, URZ ;  /* 0x00000200040a7890 */ /* 0x000fe2000fffe03f */
[----:B------:R-:W-:Y:S01]  /*91d0*/  UMOV UR11, 0x40000040 ;  /* 0x40000040000b7882 */ /* 0x000fe20000000000 */
[----:B------:R-:W-:Y:S01]  /*91e0*/  UIADD3 UR4, UR4, 0x280, URZ ;  /* 0x0000028004047890 */ /* 0x000fe2000fffe03f */
[----:B------:R-:W-:Y:S02]  /*91f0*/  WARPGROUP.DEPBAR.LE gsb0, 0x0 ;  /* 0x00008000000079c5 */ /* 0x000fe40000010000 */
[-CC-:B------:R-:W-:Y:S01]  /*9200*/  FFMA.FTZ R160, R186, R209.reuse, -R206.reuse ;  /* 0x000000d1baa07223 */ /* 0x180fe200000108ce */
[-CC-:B------:R-:W-:Y:S01]  /*9210*/  FFMA.FTZ R161, R187, R209.reuse, -R206.reuse ;  /* 0x000000d1bba17223 */ /* 0x180fe200000108ce */
[-CC-:B------:R-:W-:Y:S01]  /*9220*/  FFMA.FTZ R162, R190, R209.reuse, -R206.reuse ;  /* 0x000000d1bea27223 */ /* 0x180fe200000108ce */
[----:B------:R-:W-:-:S03]  /*9230*/  FFMA.FTZ R163, R191, R209, -R206 ;  /* 0x000000d1bfa37223 */ /* 0x000fc600000108ce */
[----:B------:R-:W1:Y:S08]  /*9240*/  MUFU.EX2 R160, R160 ;  /* 0x000000a000a07308 */ /* 0x000e700000000800 */
[----:B------:R-:W2:Y:S08]  /*9250*/  MUFU.EX2 R161, R161 ;  /* 0x000000a100a17308 */ /* 0x000eb00000000800 */
[----:B------:R-:W3:Y:S01]  /*9260*/  MUFU.EX2 R162, R162 ;  /* 0x000000a200a27308 */ /* 0x000ee20000000800 */
[----:B-1----:R-:W-:-:S07]  /*9270*/  FADD.FTZ R158, R160, R158 ;  /* 0x0000009ea09e7221 */ /* 0x002fce0000010000 */
[----:B------:R-:W1:Y:S01]  /*9280*/  MUFU.EX2 R163, R163 ;  /* 0x000000a300a37308 */ /* 0x000e620000000800 */
[C---:B--2---:R-:W-:Y:S01]  /*9290*/  F2FP.F16.F32.PACK_AB R153, R161.reuse, R160 ;  /* 0x000000a0a199723e */ /* 0x044fe200000000ff */
[----:B------:R-:W-:-:S04]  /*92a0*/  FADD.FTZ R158, R161, R158 ;  /* 0x0000009ea19e7221 */ /* 0x000fc80000010000 */
[----:B---3--:R-:W-:Y:S01]  /*92b0*/  FADD.FTZ R158, R162, R158 ;  /* 0x0000009ea29e7221 */ /* 0x008fe20000010000 */
[----:B-1----:R-:W-:-:S03]  /*92c0*/  F2FP.F16.F32.PACK_AB R155, R163, R162 ;  /* 0x000000a2a39b723e */ /* 0x002fc600000000ff */
[----:B------:R-:W-:Y:S01]  /*92d0*/  FADD.FTZ R163, R163, R158 ;  /* 0x0000009ea3a37221 */ /* 0x000fe20000010000 */
[----:B------:R-:W-:-:S06]  /*92e0*/  WARPGROUP.ARRIVE ;  /* 0x00000000000079c5 */ /* 0x000fcc0000000000 */
        /* <DEDUP_REMOVED lines=11> */
[----:B------:R-:W-:-:S03]  /*93a0*/  FADD.FTZ R195, R195, R194 ;  /* 0x000000c2c3c37221 */ /* 0x000fc60000010000 */
[----:B------:R-:W-:Y:S01]  /*93b0*/  WARPGROUP.ARRIVE ;  /* 0x00000000000079c5 */ /* 0x000fe20000000000 */
[----:B------:R-:W-:-:S04]  /*93c0*/  FADD.FTZ R0, R198, R195 ;  /* 0x000000c3c6007221 */ /* 0x000fc80000010000 */
[----:B------:R-:W-:-:S08]  /*93d0*/  FADD.FTZ R0, R199, R0 ;  /* 0x00000000c7007221 */ /* 0x000fd00000010000 */
[----:B------:R-:W-:Y:S03]  /*93e0*/  HGMMA.64x256x16.F32 R24, R152, gdesc[UR8].tnspB, R24, gsb0 ;  /* 0x43e0000898187df0 */ /* 0x000fe60008000818 */
[----:B------:R-:W-:Y:S02]  /*93f0*/  WARPGROUP.DEPBAR.LE gsb0, 0x0 ;  /* 0x00008000000079c5 */ /* 0x000fe40000010000 */
[----:B------:R1:W-:Y:S02]  /*9400*/  @!P1 SYNCS.ARRIVE.TRANS64.RED.A1T0 RZ, [R12+URZ], RZ ;  /* 0x000000ff0cff99a7 */ /* 0x0003e4000810043f */
[----:B-1----:R-:W-:-:S04]  /*9410*/  FADD.FTZ R12, R196, R193 ;  /* 0x000000c1c40c7221 */ /* 0x002fc80000010000 */
[----:B------:R-:W-:Y:S01]  /*9420*/  FADD.FTZ R12, R197, R12 ;  /* 0x0000000cc50c7221 */ /* 0x000fe20000010000 */
[----:B0-----:R-:W-:Y:S06]  /*9430*/  @P2 BRA `(.L_x_14233) ;  /* 0xffffffdc00482947 */ /* 0x001fec000383ffff */
.L_x_14224:
[----:B------:R-:W2:Y:S01]  /*9440*/  LDL.LU R152, [R1+0x24] ;  /* 0x0000240001987983 */ /* 0x000ea20000300800 */
[----:B------:R-:W-:Y:S01]  /*9450*/  UIADD3 UR36, UR36, 0x1, URZ ;  /* 0x0000000124247890 */ /* 0x000fe2000fffe03f */
[----:B------:R0:W-:Y:S06]  /*9460*/  BAR.ARV R165, 0x100 ;  /* 0x000400a50000751d */ /* 0x0001ec0000002000 */
[----:B------:R-:W-:Y:S02]  /*9470*/  UISETP.NE.AND UP0, UPT, UR36, 0x2, UPT ;  /* 0x000000022400788c */ /* 0x000fe4000bf05270 */
[----:B------:R-:W-:Y:S06]  /*9480*/  BAR.ARV 0x8, 0x180 ;  /* 0x0206000000007b1d */ /* 0x000fec0000002000 */
[----:B------:R-:W-:Y:S01]  /*9490*/  USEL UR4, URZ, 0x1, UP0 ;  /* 0x000000013f047887 */ /* 0x000fe20008000000 */
[----:B------:R-:W-:Y:S01]  /*94a0*/  PLOP3.LUT P0, PT, PT, PT, PT, 0x8, 0x0 ;  /* 0x000000000000781c */ /* 0x000fe20003f0e170 */
[----:B------:R-:W1:Y:S01]  /*94b0*/  SHFL.BFLY PT, R3, R12, 0x2, 0x1f ;  /* 0x0c401f000c037f89 */ /* 0x000e6200000e0000 */
[----:B------:R-:W-:-:S02]  /*94c0*/  USEL UR36, UR36, URZ, UP0 ;  /* 0x0000003f24247287 */ /* 0x000fc40008000000 */
[----:B------:R-:W-:Y:S01]  /*94d0*/  ULOP3.LUT UR37, UR37, UR4, URZ, 0x3c, !UPT ;  /* 0x0000000425257292 */ /* 0x000fe2000f8e3c3f */
[----:B------:R-:W3:Y:S01]  /*94e0*/  SHFL.BFLY PT, R5, R0, 0x2, 0x1f ;  /* 0x0c401f0000057f89 */ /* 0x000ee200000e0000 */
[----:B-1----:R-:W-:Y:S01]  /*94f0*/  FADD.FTZ R3, R3, R12 ;  /* 0x0000000c03037221 */ /* 0x002fe20000010000 */
[----:B---3--:R-:W-:-:S04]  /*9500*/  FADD.FTZ R5, R5, R0 ;  /* 0x0000000005057221 */ /* 0x008fc80000010000 */
[----:B------:R-:W1:Y:S01]  /*9510*/  SHFL.BFLY PT, R2, R3, 0x1, 0x1f ;  /* 0x0c201f0003027f89 */ /* 0x000e6200000e0000 */
[----:B------:R-:W-:-:S03]  /*9520*/  IMAD.MOV.U32 R0, RZ, RZ, RZ ;  /* 0x000000ffff007224 */ /* 0x000fc600078e00ff */
[----:B------:R-:W3:Y:S01]  /*9530*/  SHFL.BFLY PT, R4, R5, 0x1, 0x1f ;  /* 0x0c201f0005047f89 */ /* 0x000ee200000e0000 */
[----:B-1----:R-:W-:Y:S01]  /*9540*/  FADD.FTZ R6, R3, R2 ;  /* 0x0000000203067221 */ /* 0x002fe20000010000 */
[----:B------:R-:W-:Y:S02]  /*9550*/  IMAD.MOV.U32 R2, RZ, RZ, RZ ;  /* 0x000000ffff027224 */ /* 0x000fe400078e00ff */
[----:B------:R-:W-:Y:S02]  /*9560*/  IMAD.MOV.U32 R3, RZ, RZ, -0x800000 ;  /* 0xff800000ff037424 */ /* 0x000fe400078e00ff */
[----:B---3--:R-:W-:Y:S01]  /*9570*/  FADD.FTZ R7, R5, R4 ;  /* 0x0000000405077221 */ /* 0x008fe20000010000 */
[----:B------:R-:W-:-:S04]  /*9580*/  FSETP.NE.FTZ.AND P1, PT, R6, RZ, PT ;  /* 0x000000ff0600720b */ /* 0x000fc80003f35000 */
[----:B------:R-:W-:-:S09]  /*9590*/  FSETP.NE.FTZ.AND P2, PT, R7, RZ, PT ;  /* 0x000000ff0700720b */ /* 0x000fd20003f55000 */
[----:B------:R-:W1:Y:S08]  /*95a0*/  @P1 MUFU.LG2 R4, R6 ;  /* 0x0000000600041308 */ /* 0x000e700000000c00 */
[----:B------:R-:W3:Y:S08]  /*95b0*/  @P2 MUFU.LG2 R5, R7 ;  /* 0x0000000700052308 */ /* 0x000ef00000000c00 */
[----:B------:R4:W5:Y:S01]  /*95c0*/  @P1 MUFU.RCP R2, R6 ;  /* 0x0000000600021308 */ /* 0x0009620000001000 */
[----:B-1----:R-:W-:-:S07]  /*95d0*/  @P1 FMUL.FTZ R4, R4, 0.69314718246459960938 ;  /* 0x3f31721804041820 */ /* 0x002fce0000410000 */
[----:B------:R-:W1:Y:S01]  /*95e0*/  @P2 MUFU.RCP R0, R7 ;  /* 0x0000000700002308 */ /* 0x000e620000001000 */
[C---:B----4-:R-:W-:Y:S01]  /*95f0*/  @P1 FMUL.FTZ R6, R209.reuse, 0.69314718246459960938 ;  /* 0x3f317218d1061820 */ /* 0x050fe20000410000 */
[----:B------:R-:W-:Y:S01]  /*9600*/  @P2 FMUL.FTZ R209, R209, 0.69314718246459960938 ;  /* 0x3f317218d1d12820 */ /* 0x000fe20000410000 */
[----:B---3--:R-:W-:Y:S02]  /*9610*/  @P2 FMUL.FTZ R5, R5, 0.69314718246459960938 ;  /* 0x3f31721805052820 */ /* 0x008fe40000410000 */
[----:B------:R-:W-:Y:S01]  /*9620*/  @P1 FFMA.FTZ R3, R6, R13, R4 ;  /* 0x0000000d06031223 */ /* 0x000fe20000010004 */
        /* <DEDUP_REMOVED lines=132> */
.L_x_14202:
[----:B------:R-:W1:Y:S01]  /*9e70*/  S2R R5, SR_CgaCtaId ;  /* 0x0000000000057919 */ /* 0x000e620000008800 */
[----:B------:R-:W-:Y:S01]  /*9e80*/  MOV R0, 0x400 ;  /* 0x0000040000007802 */ /* 0x000fe20000000f00 */
[----:B------:R-:W-:Y:S01]  /*9e90*/  BSSY B0, `(.L_x_14234) ;  /* 0x000046a000007945 */ /* 0x000fe20003800000 */
[----:B------:R-:W-:Y:S02]  /*9ea0*/  BAR.SYNC.DEFER_BLOCKING 0x5, 0x180 ;  /* 0x0146000000007b1d */ /* 0x000fe40000010000 */
[----:B-1----:R-:W-:-:S05]  /*9eb0*/  LEA R0, R5, R0, 0x18 ;  /* 0x0000000005007211 */ /* 0x002fca00078ec0ff */
[----:B------:R1:W2:Y:S01]  /*9ec0*/  LDS.128 R4, [R0+0x324d0] ;  /* 0x0324d00000047984 */ /* 0x0002a20000000c00 */
[----:B------:R-:W-:Y:S06]  /*9ed0*/  BAR.ARV 0x4, 0x180 ;  /* 0x0106000000007b1d */ /* 0x000fec0000002000 */
[----:B------:R-:W-:Y:S05]  /*9ee0*/  @P0 BRA `(.L_x_14235) ;  /* 0x0000003400fc0947 */ /* 0x000fea0003800000 */
[----:B------:R-:W0:Y:S01]  /*9ef0*/  LDL R8, [R1+0x80] ;  /* 0x0000800001087983 */ /* 0x000e220000100800 */
[----:B------:R-:W3:Y:S01]  /*9f00*/  S2R R9, SR_SWINHI ;  /* 0x0000000000097919 */ /* 0x000ee20000002f00 */
[----:B------:R-:W-:Y:S01]  /*9f10*/  F2FP.F16.F32.PACK_AB R10, R29, R28 ;  /* 0x0000001c1d0a723e */ /* 0x000fe200000000ff */
[----:B------:R-:W-:Y:S01]  /*9f20*/  ULDC.64 UR4, c[0x0][0xd08] ;  /* 0x0003420000047ab9 */ /* 0x000fe20000000a00 */
[----:B------:R-:W-:Y:S01]  /*9f30*/  F2FP.F16.F32.PACK_AB R11, R31, R30 ;  /* 0x0000001e1f0b723e */ /* 0x000fe200000000ff */
[----:B------:R-:W4:Y:S01]  /*9f40*/  LDL R163, [R1+0x20] ;  /* 0x0000200001a37983 */ /* 0x000f220000100800 */
[----:B------:R-:W-:Y:S02]  /*9f50*/  MOV R16, R0 ;  /* 0x0000000000107202 */ /* 0x000fe40000000f00 */
[----:B---3--:R-:W-:Y:S02]  /*9f60*/  MOV R17, R9 ;  /* 0x0000000900117202 */ /* 0x008fe40000000f00 */
[----:B------:R-:W-:-:S02]  /*9f70*/  F2FP.F16.F32.PACK_AB R14, R37, R36 ;  /* 0x00000024250e723e */ /* 0x000fc400000000ff */
[----:B------:R-:W-:Y:S01]  /*9f80*/  F2FP.F16.F32.PACK_AB R15, R39, R38 ;  /* 0x00000026270f723e */ /* 0x000fe200000000ff */
[----:B------:R-:W-:Y:S01]  /*9f90*/  BAR.SYNC.DEFER_BLOCKING 0x1, 0x100 ;  /* 0x0044000000007b1d */ /* 0x000fe20000010000 */
[----:B0-----:R-:W-:-:S03]  /*9fa0*/  IMAD.WIDE R152, R8, 0x2, R16 ;  /* 0x0000000208987825 */ /* 0x001fc600078e0210 */
[C---:B------:R-:W-:Y:S02]  /*9fb0*/  LOP3.LUT R9, R152.reuse, 0x380, RZ, 0xc0, !PT ;  /* 0x0000038098097812 */ /* 0x040fe400078ec0ff */
[----:B------:R-:W-:Y:S02]  /*9fc0*/  IADD3 R23, P0, R152, 0x40, RZ ;  /* 0x0000004098177810 */ /* 0x000fe40007f1e0ff */
[----:B------:R-:W-:Y:S02]  /*9fd0*/  SHF.R.U64 R9, R9, 0x3, RZ ;  /* 0x0000000309097819 */ /* 0x000fe400000012ff */
[----:B------:R-:W-:Y:S02]  /*9fe0*/  LOP3.LUT R22, R23, 0x380, RZ, 0xc0, !PT ;  /* 0x0000038017167812 */ /* 0x000fe400078ec0ff */
[----:B------:R-:W-:Y:S01]  /*9ff0*/  LOP3.LUT R8, R9, R152, RZ, 0x3c, !PT ;  /* 0x0000009809087212 */ /* 0x000fe200078e3cff */
[----:B------:R-:W-:Y:S01]  /*a000*/  IMAD.MOV.U32 R9, RZ, RZ, R153 ;  /* 0x000000ffff097224 */ /* 0x000fe200078e0099 */
[----:B------:R-:W-:-:S02]  /*a010*/  SHF.R.U64 R22, R22, 0x3, RZ ;  /* 0x0000000316167819 */ /* 0x000fc400000012ff */
[----:B------:R-:W-:Y:S02]  /*a020*/  IADD3 R21, P1, R152, 0x60, RZ ;  /* 0x0000006098157810 */ /* 0x000fe40007f3e0ff */
[----:B--2---:R-:W-:Y:S02]  /*a030*/  MOV R4, R8 ;  /* 0x0000000800047202 */ /* 0x004fe40000000f00 */
[----:B------:R-:W-:Y:S02]  /*a040*/  F2FP.F16.F32.PACK_AB R8, R25, R24 ;  /* 0x000000181908723e */ /* 0x000fe400000000ff */
[----:B------:R-:W-:Y:S02]  /*a050*/  F2FP.F16.F32.PACK_AB R9, R27, R26 ;  /* 0x0000001a1b09723e */ /* 0x000fe400000000ff */
[----:B------:R-:W-:Y:S01]  /*a060*/  LOP3.LUT R22, R22, R23, RZ, 0x3c, !PT ;  /* 0x0000001716167212 */ /* 0x000fe200078e3cff */
[----:B------:R-:W-:Y:S01]  /*a070*/  IMAD.X R23, RZ, RZ, R153, P0 ;  /* 0x000000ffff177224 */ /* 0x000fe200000e0699 */
[----:B------:R-:W-:-:S02]  /*a080*/  LOP3.LUT R20, R21, 0x380, RZ, 0xc0, !PT ;  /* 0x0000038015147812 */ /* 0x000fc400078ec0ff */
[C---:B------:R-:W-:Y:S01]  /*a090*/  IADD3 R155, P0, R152.reuse, 0x4000, RZ ;  /* 0x00004000989b7810 */ /* 0x040fe20007f1e0ff */
[----:B------:R0:W-:Y:S01]  /*a0a0*/  STSM.16.M88.4 [R4], R8 ;  /* 0x0000000804007844 */ /* 0x0001e20000000200 */
[----:B------:R-:W-:Y:S02]  /*a0b0*/  IADD3 R13, P2, R152, 0x20, RZ ;  /* 0x00000020980d7810 */ /* 0x000fe40007f5e0ff */
[----:B------:R-:W-:Y:S02]  /*a0c0*/  SHF.R.U64 R20, R20, 0x3, RZ ;  /* 0x0000000314147819 */ /* 0x000fe400000012ff */
[----:B------:R-:W-:Y:S02]  /*a0d0*/  LOP3.LUT R12, R13, 0x380, RZ, 0xc0, !PT ;  /* 0x000003800d0c7812 */ /* 0x000fe400078ec0ff */
[----:B------:R-:W-:Y:S01]  /*a0e0*/  LOP3.LUT R20, R20, R21, RZ, 0x3c, !PT ;  /* 0x0000001514147212 */ /* 0x000fe200078e3cff */
[----:B------:R-:W-:Y:S01]  /*a0f0*/  IMAD.X R21, RZ, RZ, R153, P1 ;  /* 0x000000ffff157224 */ /* 0x000fe200008e0699 */
[----:B------:R-:W-:-:S02]  /*a100*/  SHF.R.U64 R12, R12, 0x3, RZ ;  /* 0x000000030c0c7819 */ /* 0x000fc400000012ff */
[----:B0-----:R-:W-:Y:S02]  /*a110*/  MOV R4, R22 ;  /* 0x0000001600047202 */ /* 0x001fe40000000f00 */
[----:B------:R-:W-:Y:S02]  /*a120*/  LOP3.LUT R22, R155, 0x380, RZ, 0xc0, !PT ;  /* 0x000003809b167812 */ /* 0x000fe400078ec0ff */
[----:B------:R-:W-:Y:S02]  /*a130*/  IADD3 R157, P1, R152, 0x4020, RZ ;  /* 0x00004020989d7810 */ /* 0x000fe40007f3e0ff */
[----:B------:R-:W-:Y:S02]  /*a140*/  SHF.R.U64 R22, R22, 0x3, RZ ;  /* 0x0000000316167819 */ /* 0x000fe400000012ff */
[----:B------:R-:W-:Y:S02]  /*a150*/  LOP3.LUT R12, R12, R13, RZ, 0x3c, !PT ;  /* 0x0000000d0c0c7212 */ /* 0x000fe400078e3cff */
[----:B------:R-:W-:Y:S01]  /*a160*/  LOP3.LUT R22, R22, R155, RZ, 0x3c, !PT ;  /* 0x0000009b16167212 */ /* 0x000fe200078e3cff */
[----:B------:R-:W-:Y:S01]  /*a170*/  IMAD.X R13, RZ, RZ, R153, P2 ;  /* 0x000000ffff0d7224 */ /* 0x000fe200010e0699 */
[----:B------:R-:W-:-:S02]  /*a180*/  MOV R155, R20 ;  /* 0x00000014009b7202 */ /* 0x000fc40000000f00 */
[----:B------:R-:W-:Y:S02]  /*a190*/  LOP3.LUT R20, R157, 0x380, RZ, 0xc0, !PT ;  /* 0x000003809d147812 */ /* 0x000fe400078ec0ff */
[----:B------:R-:W-:Y:S02]  /*a1a0*/  MOV R154, R12 ;  /* 0x0000000c009a7202 */ /* 0x000fe40000000f00 */
[----:B------:R-:W-:Y:S01]  /*a1b0*/  SHF.R.U64 R20, R20, 0x3, RZ ;  /* 0x0000000314147819 */ /* 0x000fe200000012ff */
[--C-:B------:R-:W-:Y:S01]  /*a1c0*/  IMAD.X R23, RZ, RZ, R153.reuse, P0 ;  /* 0x000000ffff177224 */ /* 0x100fe200000e0699 */
[----:B------:R-:W-:Y:S02]  /*a1d0*/  F2FP.F16.F32.PACK_AB R12, R33, R32 ;  /* 0x00000020210c723e */ /* 0x000fe400000000ff */
[----:B------:R-:W-:Y:S02]  /*a1e0*/  F2FP.F16.F32.PACK_AB R13, R35, R34 ;  /* 0x00000022230d723e */ /* 0x000fe400000000ff */
[----:B------:R-:W-:Y:S01]  /*a1f0*/  LOP3.LUT R20, R20, R157, RZ, 0x3c, !PT ;  /* 0x0000009d14147212 */ /* 0x000fe200078e3cff */
[----:B------:R-:W-:Y:S01]  /*a200*/  IMAD.X R21, RZ, RZ, R153, P1 ;  /* 0x000000ffff157224 */ /* 0x000fe200008e0699 */
[----:B------:R-:W-:-:S02]  /*a210*/  F2FP.F16.F32.PACK_AB R8, R41, R40 ;  /* 0x000000282908723e */ /* 0x000fc400000000ff */
[----:B------:R-:W-:Y:S02]  /*a220*/  F2FP.F16.F32.PACK_AB R9, R43, R42 ;  /* 0x0000002a2b09723e */ /* 0x000fe400000000ff */
[----:B------:R-:W-:Y:S02]  /*a230*/  F2FP.F16.F32.PACK_AB R10, R45, R44 ;  /* 0x0000002c2d0a723e */ /* 0x000fe400000000ff */
[----:B------:R-:W-:Y:S02]  /*a240*/  F2FP.F16.F32.PACK_AB R11, R47, R46 ;  /* 0x0000002e2f0b723e */ /* 0x000fe400000000ff */
[C---:B------:R-:W-:Y:S01]  /*a250*/  IADD3 R157, P0, R152.reuse, 0x4040, RZ ;  /* 0x00004040989d7810 */ /* 0x040fe20007f1e0ff */
[----:B------:R0:W-:Y:S01]  /*a260*/  STSM.16.M88.4 [R154], R12 ;  /* 0x0000000c9a007844 */ /* 0x0001e20000000200 */
[----:B------:R-:W-:-:S03]  /*a270*/  IADD3 R159, P1, R152, 0x4060, RZ ;  /* 0x00004060989f7810 */ /* 0x000fc60007f3e0ff */
[----:B------:R2:W-:Y:S01]  /*a280*/  STSM.16.M88.4 [R4], R8 ;  /* 0x0000000804007844 */ /* 0x0005e20000000200 */
[----:B0-----:R-:W-:Y:S02]  /*a290*/  MOV R154, R22 ;  /* 0x00000016009a7202 */ /* 0x001fe40000000f00 */
[----:B------:R-:W-:Y:S02]  /*a2a0*/  LOP3.LUT R22, R157, 0x380, RZ, 0xc0, !PT ;  /* 0x000003809d167812 */ /* 0x000fe400078ec0ff */
[----:B--2---:R-:W-:Y:S02]  /*a2b0*/  MOV R4, R20 ;  /* 0x0000001400047202 */ /* 0x004fe40000000f00 */
[----:B------:R-:W-:Y:S02]  /*a2c0*/  F2FP.F16.F32.PACK_AB R12, R49, R48 ;  /* 0x00000030310c723e */ /* 0x000fe400000000ff */
[----:B------:R-:W-:Y:S02]  /*a2d0*/  F2FP.F16.F32.PACK_AB R13, R51, R50 ;  /* 0x00000032330d723e */ /* 0x000fe400000000ff */
[----:B------:R-:W-:-:S02]  /*a2e0*/  F2FP.F16.F32.PACK_AB R14, R53, R52 ;  /* 0x00000034350e723e */ /* 0x000fc400000000ff */
[----:B------:R-:W-:Y:S02]  /*a2f0*/  F2FP.F16.F32.PACK_AB R15, R55, R54 ;  /* 0x00000036370f723e */ /* 0x000fe400000000ff */
[----:B------:R-:W-:Y:S02]  /*a300*/  LOP3.LUT R20, R159, 0x380, RZ, 0xc0, !PT ;  /* 0x000003809f147812 */ /* 0x000fe400078ec0ff */
[----:B------:R-:W-:Y:S01]  /*a310*/  SHF.R.U64 R22, R22, 0x3, RZ ;  /* 0x0000000316167819 */ /* 0x000fe200000012ff */
[----:B------:R-:W-:Y:S01]  /*a320*/  IMAD.X R23, RZ, RZ, R153, P0 ;  /* 0x000000ffff177224 */ /* 0x000fe200000e0699 */
[----:B------:R-:W-:Y:S02]  /*a330*/  F2FP.F16.F32.PACK_AB R8, R57, R56 ;  /* 0x000000383908723e */ /* 0x000fe400000000ff */
[----:B------:R-:W-:Y:S02]  /*a340*/  F2FP.F16.F32.PACK_AB R9, R59, R58 ;  /* 0x0000003a3b09723e */ /* 0x000fe400000000ff */
[----:B------:R-:W-:-:S02]  /*a350*/  F2FP.F16.F32.PACK_AB R10, R61, R60 ;  /* 0x0000003c3d0a723e */ /* 0x000fc400000000ff */
[----:B------:R-:W-:Y:S01]  /*a360*/  F2FP.F16.F32.PACK_AB R11, R63, R62 ;  /* 0x0000003e3f0b723e */ /* 0x000fe200000000ff */
[----:B------:R0:W-:Y:S01]  /*a370*/  STSM.16.M88.4 [R155], R12 ;  /* 0x0000000c9b007844 */ /* 0x0001e20000000200 */
[----:B------:R-:W-:Y:S02]  /*a380*/  SHF.R.U64 R20, R20, 0x3, RZ ;  /* 0x0000000314147819 */ /* 0x000fe400000012ff */
[----:B------:R-:W-:Y:S01]  /*a390*/  LOP3.LUT R22, R22, R157, RZ, 0x3c, !PT ;  /* 0x0000009d16167212 */ /* 0x000fe200078e3cff */
[----:B------:R-:W-:Y:S01]  /*a3a0*/  IMAD.X R21, RZ, RZ, R153, P1 ;  /* 0x000000ffff157224 */ /* 0x000fe200008e0699 */
[----:B------:R-:W-:Y:S01]  /*a3b0*/  IADD3 R157, P0, R152, 0x8000, RZ ;  /* 0x00008000989d7810 */ /* 0x000fe20007f1e0ff */
[----:B------:R2:W-:Y:S01]  /*a3c0*/  STSM.16.M88.4 [R154], R8 ;  /* 0x000000089a007844 */ /* 0x0005e20000000200 */
[----:B------:R-:W-:Y:S02]  /*a3d0*/  LOP3.LUT R20, R20, R159, RZ, 0x3c, !PT ;  /* 0x0000009f14147212 */ /* 0x000fe400078e3cff */
[----:B0-----:R-:W-:-:S02]  /*a3e0*/  F2FP.F16.F32.PACK_AB R12, R65, R64 ;  /* 0x00000040410c723e */ /* 0x001fc400000000ff */
[----:B------:R-:W-:Y:S02]  /*a3f0*/  F2FP.F16.F32.PACK_AB R13, R67, R66 ;  /* 0x00000042430d723e */ /* 0x000fe400000000ff */
[----:B------:R-:W-:Y:S02]  /*a400*/  F2FP.F16.F32.PACK_AB R14, R69, R68 ;  /* 0x00000044450e723e */ /* 0x000fe400000000ff */
[----:B------:R-:W-:Y:S02]  /*a410*/  F2FP.F16.F32.PACK_AB R15, R71, R70 ;  /* 0x00000046470f723e */ /* 0x000fe400000000ff */
[----:B------:R-:W-:Y:S02]  /*a420*/  MOV R155, R22 ;  /* 0x00000016009b7202 */ /* 0x000fe40000000f00 */
[----:B--2---:R-:W-:Y:S02]  /*a430*/  F2FP.F16.F32.PACK_AB R8, R73, R72 ;  /* 0x000000484908723e */ /* 0x004fe400000000ff */
[----:B------:R-:W-:-:S02]  /*a440*/  F2FP.F16.F32.PACK_AB R9, R75, R74 ;  /* 0x0000004a4b09723e */ /* 0x000fc400000000ff */
[----:B------:R-:W-:Y:S02]  /*a450*/  F2FP.F16.F32.PACK_AB R10, R77, R76 ;  /* 0x0000004c4d0a723e */ /* 0x000fe400000000ff */
[----:B------:R-:W-:Y:S01]  /*a460*/  F2FP.F16.F32.PACK_AB R11, R79, R78 ;  /* 0x0000004e4f0b723e */ /* 0x000fe200000000ff */
[----:B------:R0:W-:Y:S01]  /*a470*/  STSM.16.M88.4 [R4], R12 ;  /* 0x0000000c04007844 */ /* 0x0001e20000000200 */
[----:B------:R-:W-:Y:S02]  /*a480*/  LOP3.LUT R22, R157, 0x380, RZ, 0xc0, !PT ;  /* 0x000003809d167812 */ /* 0x000fe400078ec0ff */
[----:B------:R-:W-:Y:S01]  /*a490*/  MOV R154, R20 ;  /* 0x00000014009a7202 */ /* 0x000fe20000000f00 */
[----:B------:R2:W-:Y:S01]  /*a4a0*/  STSM.16.M88.4 [R155], R8 ;  /* 0x000000089b007844 */ /* 0x0005e20000000200 */
[----:B------:R-:W-:Y:S01]  /*a4b0*/  SHF.R.U64 R22, R22, 0x3, RZ ;  /* 0x0000000316167819 */ /* 0x000fe200000012ff */
[----:B------:R-:W-:Y:S01]  /*a4c0*/  IMAD.X R23, RZ, RZ, R153, P0 ;  /* 0x000000ffff177224 */ /* 0x000fe200000e0699 */
[----:B------:R-:W-:-:S02]  /*a4d0*/  IADD3 R158, P0, R152, 0xc060, RZ ;  /* 0x0000c060989e7810 */ /* 0x000fc40007f1e0ff */
[----:B------:R-:W-:Y:S02]  /*a4e0*/  LOP3.LUT R22, R22, R157, RZ, 0x3c, !PT ;  /* 0x0000009d16167212 */ /* 0x000fe400078e3cff */
[----:B0-----:R-:W-:Y:S02]  /*a4f0*/  F2FP.F16.F32.PACK_AB R12, R81, R80 ;  /* 0x00000050510c723e */ /* 0x001fe400000000ff */
[----:B------:R-:W-:Y:S02]  /*a500*/  F2FP.F16.F32.PACK_AB R13, R83, R82 ;  /* 0x00000052530d723e */ /* 0x000fe400000000ff */
[----:B------:R-:W-:Y:S02]  /*a510*/  F2FP.F16.F32.PACK_AB R14, R85, R84 ;  /* 0x00000054550e723e */ /* 0x000fe400000000ff */
[----:B------:R-:W-:Y:S02]  /*a520*/  F2FP.F16.F32.PACK_AB R15, R87, R86 ;  /* 0x00000056570f723e */ /* 0x000fe400000000ff */
[----:B--2---:R-:W-:-:S03]  /*a530*/  IADD3 R9, P5, R152, 0x8020, RZ ;  /* 0x0000802098097810 */ /* 0x004fc60007fbe0ff */
[----:B------:R0:W-:Y:S01]  /*a540*/  STSM.16.M88.4 [R154], R12 ;  /* 0x0000000c9a007844 */ /* 0x0001e20000000200 */
[----:B------:R-:W-:Y:S02]  /*a550*/  LOP3.LUT R8, R9, 0x380, RZ, 0xc0, !PT ;  /* 0x0000038009087812 */ /* 0x000fe400078ec0ff */
[----:B------:R-:W-:Y:S02]  /*a560*/  IADD3 R11, P2, R152, 0x8060, RZ ;  /* 0x00008060980b7810 */ /* 0x000fe40007f5e0ff */
[----:B------:R-:W-:Y:S02]  /*a570*/  MOV R4, R22 ;  /* 0x0000001600047202 */ /* 0x000fe40000000f00 */
[----:B------:R-:W-:Y:S02]  /*a580*/  F2FP.F16.F32.PACK_AB R20, R89, R88 ;  /* 0x000000585914723e */ /* 0x000fe400000000ff */
[----:B------:R-:W-:Y:S02]  /*a590*/  LOP3.LUT R155, R158, 0x380, RZ, 0xc0, !PT ;  /* 0x000003809e9b7812 */ /* 0x000fe400078ec0ff */
[----:B------:R-:W-:-:S02]  /*a5a0*/  F2FP.F16.F32.PACK_AB R21, R91, R90 ;  /* 0x0000005a5b15723e */ /* 0x000fc400000000ff */
[----:B0-----:R-:W-:Y:S02]  /*a5b0*/  IADD3 R13, P4, R152, 0x8040, RZ ;  /* 0x00008040980d7810 */ /* 0x001fe40007f9e0ff */
[----:B------:R-:W-:Y:S02]  /*a5c0*/  F2FP.F16.F32.PACK_AB R22, R93, R92 ;  /* 0x0000005c5d16723e */ /* 0x000fe400000000ff */
[----:B------:R-:W-:Y:S02]  /*a5d0*/  LOP3.LUT R12, R13, 0x380, RZ, 0xc0, !PT ;  /* 0x000003800d0c7812 */ /* 0x000fe400078ec0ff */
[----:B------:R-:W-:Y:S02]  /*a5e0*/  F2FP.F16.F32.PACK_AB R23, R95, R94 ;  /* 0x0000005e5f17723e */ /* 0x000fe400000000ff */
[----:B------:R-:W-:Y:S02]  /*a5f0*/  SHF.R.U64 R8, R8, 0x3, RZ ;  /* 0x0000000308087819 */ /* 0x000fe400000012ff */
[----:B------:R-:W-:-:S02]  /*a600*/  LOP3.LUT R10, R11, 0x380, RZ, 0xc0, !PT ;  /* 0x000003800b0a7812 */ /* 0x000fc400078ec0ff */
[----:B------:R-:W-:Y:S01]  /*a610*/  SHF.R.U64 R12, R12, 0x3, RZ ;  /* 0x000000030c0c7819 */ /* 0x000fe200000012ff */
[----:B------:R0:W-:Y:S01]  /*a620*/  STSM.16.M88.4 [R4], R20 ;  /* 0x0000001404007844 */ /* 0x0001e20000000200 */
[----:B------:R-:W-:Y:S02]  /*a630*/  SHF.R.U64 R155, R155, 0x3, RZ ;  /* 0x000000039b9b7819 */ /* 0x000fe400000012ff */
[----:B------:R-:W-:Y:S02]  /*a640*/  IADD3 R161, P3, R152, 0xc000, RZ ;  /* 0x0000c00098a17810 */ /* 0x000fe40007f7e0ff */
[----:B------:R-:W-:Y:S01]  /*a650*/  LOP3.LUT R8, R8, R9, RZ, 0x3c, !PT ;  /* 0x0000000908087212 */ /* 0x000fe200078e3cff */
[--C-:B------:R-:W-:Y:S01]  /*a660*/  IMAD.X R9, RZ, RZ, R153.reuse, P5 ;  /* 0x000000ffff097224 */ /* 0x100fe200028e0699 */
[----:B------:R-:W-:Y:S01]  /*a670*/  LOP3.LUT R12, R12, R13, RZ, 0x3c, !PT ;  /* 0x0000000d0c0c7212 */ /* 0x000fe200078e3cff */
[----:B------:R-:W-:Y:S01]  /*a680*/  IMAD.X R13, RZ, RZ, R153, P4 ;  /* 0x000000ffff0d7224 */ /* 0x000fe200020e0699 */
[----:B------:R-:W-:-:S02]  /*a690*/  LOP3.LUT R154, R155, R158, RZ, 0x3c, !PT ;  /* 0x0000009e9b9a7212 */ /* 0x000fc400078e3cff */
[----:B------:R-:W-:Y:S01]  /*a6a0*/  LOP3.LUT R160, R161, 0x380, RZ, 0xc0, !PT ;  /* 0x00000380a1a07812 */ /* 0x000fe200078ec0ff */
[----:B------:R-:W2:Y:S01]  /*a6b0*/  LDC.64 R158, c[0x0][0xd00] ;  /* 0x00034000ff9e7b82 */ /* 0x000ea20000000a00 */
[----:B------:R-:W-:Y:S02]  /*a6c0*/  IADD3 R157, P1, R152, 0xc040, RZ ;  /* 0x0000c040989d7810 */ /* 0x000fe40007f3e0ff */
[----:B0-----:R-:W-:Y:S01]  /*a6d0*/  SHF.R.U64 R20, R10, 0x3, RZ ;  /* 0x000000030a147819 */ /* 0x001fe200000012ff */
[----:B------:R-:W-:Y:S01]  /*a6e0*/  IMAD.X R21, RZ, RZ, R153, P2 ;  /* 0x000000ffff157224 */ /* 0x000fe200010e0699 */
[----:B------:R-:W-:Y:S02]  /*a6f0*/  IADD3 R155, P2, R152, 0xc020, RZ ;  /* 0x0000c020989b7810 */ /* 0x000fe40007f5e0ff */
[----:B------:R-:W-:Y:S02]  /*a700*/  LOP3.LUT R20, R20, R11, RZ, 0x3c, !PT ;  /* 0x0000000b14147212 */ /* 0x000fe400078e3cff */
[----:B------:R-:W-:-:S02]  /*a710*/  MOV R22, R8 ;  /* 0x0000000800167202 */ /* 0x000fc40000000f00 */
[----:B------:R-:W-:Y:S02]  /*a720*/  F2FP.F16.F32.PACK_AB R8, R97, R96 ;  /* 0x000000606108723e */ /* 0x000fe400000000ff */
[----:B------:R-:W-:Y:S02]  /*a730*/  F2FP.F16.F32.PACK_AB R9, R99, R98 ;  /* 0x000000626309723e */ /* 0x000fe400000000ff */
[----:B------:R-:W-:Y:S02]  /*a740*/  F2FP.F16.F32.PACK_AB R10, R101, R100 ;  /* 0x00000064650a723e */ /* 0x000fe400000000ff */
[----:B------:R-:W-:Y:S02]  /*a750*/  F2FP.F16.F32.PACK_AB R11, R103, R102 ;  /* 0x00000066670b723e */ /* 0x000fe400000000ff */
[----:B------:R-:W-:Y:S02]  /*a760*/  SHF.R.U64 R160, R160, 0x3, RZ ;  /* 0x00000003a0a07819 */ /* 0x000fe400000012ff */
[----:B------:R-:W-:-:S02]  /*a770*/  LOP3.LUT R156, R157, 0x380, RZ, 0xc0, !PT ;  /* 0x000003809d9c7812 */ /* 0x000fc400078ec0ff */
[----:B------:R-:W-:Y:S02]  /*a780*/  MOV R4, R12 ;  /* 0x0000000c00047202 */ /* 0x000fe40000000f00 */
[----:B------:R-:W-:Y:S02]  /*a790*/  LOP3.LUT R152, R155, 0x380, RZ, 0xc0, !PT ;  /* 0x000003809b987812 */ /* 0x000fe400078ec0ff */
[----:B------:R-:W-:Y:S02]  /*a7a0*/  F2FP.F16.F32.PACK_AB R12, R105, R104 ;  /* 0x00000068690c723e */ /* 0x000fe400000000ff */
[----:B------:R-:W-:Y:S02]  /*a7b0*/  F2FP.F16.F32.PACK_AB R13, R107, R106 ;  /* 0x0000006a6b0d723e */ /* 0x000fe400000000ff */
[----:B------:R-:W-:Y:S02]  /*a7c0*/  F2FP.F16.F32.PACK_AB R14, R109, R108 ;  /* 0x0000006c6d0e723e */ /* 0x000fe400000000ff */
[----:B------:R-:W-:Y:S01]  /*a7d0*/  F2FP.F16.F32.PACK_AB R15, R111, R110 ;  /* 0x0000006e6f0f723e */ /* 0x000fe200000000ff */
[----:B------:R0:W-:Y:S01]  /*a7e0*/  STSM.16.M88.4 [R22], R8 ;  /* 0x0000000816007844 */ /* 0x0001e20000000200 */
[----:B------:R-:W-:Y:S01]  /*a7f0*/  LOP3.LUT R160, R160, R161, RZ, 0x3c, !PT ;  /* 0x000000a1a0a07212 */ /* 0x000fe200078e3cff */
[----:B------:R-:W-:Y:S01]  /*a800*/  IMAD.X R161, RZ, RZ, R153, P3 ;  /* 0x000000ffffa17224 */ /* 0x000fe200018e0699 */
[----:B------:R-:W-:Y:S01]  /*a810*/  SHF.R.U64 R156, R156, 0x3, RZ ;  /* 0x000000039c9c7819 */ /* 0x000fe200000012ff */
[----:B------:R3:W-:Y:S01]  /*a820*/  STSM.16.M88.4 [R4], R12 ;  /* 0x0000000c04007844 */ /* 0x0007e20000000200 */
[----:B------:R-:W-:-:S02]  /*a830*/  MOV R162, R20 ;  /* 0x0000001400a27202 */ /* 0x000fc40000000f00 */
[----:B------:R-:W-:Y:S01]  /*a840*/  LOP3.LUT R156, R156, R157, RZ, 0x3c, !PT ;  /* 0x0000009d9c9c7212 */ /* 0x000fe200078e3cff */
[--C-:B------:R-:W-:Y:S01]  /*a850*/  IMAD.X R157, RZ, RZ, R153.reuse, P1 ;  /* 0x000000ffff9d7224 */ /* 0x100fe200008e0699 */
[----:B------:R-:W-:Y:S02]  /*a860*/  F2FP.F16.F32.PACK_AB R20, R113, R112 ;  /* 0x000000707114723e */ /* 0x000fe400000000ff */
[----:B------:R-:W-:Y:S02]  /*a870*/  F2FP.F16.F32.PACK_AB R21, R115, R114 ;  /* 0x000000727315723e */ /* 0x000fe400000000ff */
[----:B0-----:R-:W-:Y:S02]  /*a880*/  SHF.R.U64 R8, R152, 0x3, RZ ;  /* 0x0000000398087819 */ /* 0x001fe400000012ff */
[----:B------:R-:W-:Y:S01]  /*a890*/  F2FP.F16.F32.PACK_AB R22, R117, R116 ;  /* 0x000000747516723e */ /* 0x000fe200000000ff */
[----:B---3--:R-:W-:Y:S01]  /*a8a0*/  IMAD.X R13, RZ, RZ, R153, P2 ;  /* 0x000000ffff0d7224 */ /* 0x008fe200010e0699 */
[----:B------:R-:W-:-:S02]  /*a8b0*/  F2FP.F16.F32.PACK_AB R23, R119, R118 ;  /* 0x000000767717723e */ /* 0x000fc400000000ff */
[----:B------:R-:W-:Y:S01]  /*a8c0*/  LOP3.LUT R12, R8, R155, RZ, 0x3c, !PT ;  /* 0x0000009b080c7212 */ /* 0x000fe200078e3cff */
[----:B------:R-:W-:Y:S01]  /*a8d0*/  IMAD.X R155, RZ, RZ, R153, P0 ;  /* 0x000000ffff9b7224 */ /* 0x000fe200000e0699 */
[----:B------:R-:W-:Y:S02]  /*a8e0*/  MOV R160, R160 ;  /* 0x000000a000a07202 */ /* 0x000fe40000000f00 */
[----:B------:R-:W-:Y:S02]  /*a8f0*/  F2FP.F16.F32.PACK_AB R9, R123, R122 ;  /* 0x0000007a7b09723e */ /* 0x000fe400000000ff */
[----:B------:R-:W-:Y:S02]  /*a900*/  F2FP.F16.F32.PACK_AB R10, R125, R124 ;  /* 0x0000007c7d0a723e */ /* 0x000fe400000000ff */
[----:B------:R-:W-:Y:S01]  /*a910*/  F2FP.F16.F32.PACK_AB R11, R127, R126 ;  /* 0x0000007e7f0b723e */ /* 0x000fe200000000ff */
[----:B------:R0:W-:Y:S01]  /*a920*/  STSM.16.M88.4 [R162], R20 ;  /* 0x00000014a2007844 */ /* 0x0001e20000000200 */
[----:B------:R-:W-:Y:S01]  /*a930*/  F2FP.F16.F32.PACK_AB R8, R121, R120 ;  /* 0x000000787908723e */ /* 0x000fe200000000ff */
[----:B------:R-:W3:Y:S01]  /*a940*/  LDC.64 R152, c[0x0][0xd00] ;  /* 0x00034000ff987b82 */ /* 0x000ee20000000a00 */
[----:B------:R-:W-:-:S02]  /*a950*/  MOV R4, R12 ;  /* 0x0000000c00047202 */ /* 0x000fc40000000f00 */
[----:B------:R-:W-:Y:S01]  /*a960*/  F2FP.F16.F32.PACK_AB R12, R129, R128 ;  /* 0x00000080810c723e */ /* 0x000fe200000000ff */
[----:B------:R1:W-:Y:S01]  /*a970*/  STSM.16.M88.4 [R160], R8 ;  /* 0x00000008a0007844 */ /* 0x0003e20000000200 */
[----:B------:R-:W-:Y:S02]  /*a980*/  F2FP.F16.F32.PACK_AB R13, R131, R130 ;  /* 0x00000082830d723e */ /* 0x000fe400000000ff */
[----:B------:R-:W-:Y:S02]  /*a990*/  F2FP.F16.F32.PACK_AB R14, R133, R132 ;  /* 0x00000084850e723e */ /* 0x000fe400000000ff */
[----:B------:R-:W-:Y:S02]  /*a9a0*/  F2FP.F16.F32.PACK_AB R15, R135, R134 ;  /* 0x00000086870f723e */ /* 0x000fe400000000ff */
[----:B------:R-:W-:Y:S02]  /*a9b0*/  MOV R156, R156 ;  /* 0x0000009c009c7202 */ /* 0x000fe40000000f00 */
[----:B------:R-:W-:-:S02]  /*a9c0*/  MOV R154, R154 ;  /* 0x0000009a009a7202 */ /* 0x000fc40000000f00 */
[----:B0-----:R-:W-:Y:S02]  /*a9d0*/  F2FP.F16.F32.PACK_AB R20, R137, R136 ;  /* 0x000000888914723e */ /* 0x001fe400000000ff */
[----:B------:R-:W-:Y:S02]  /*a9e0*/  F2FP.F16.F32.PACK_AB R21, R139, R138 ;  /* 0x0000008a8b15723e */ /* 0x000fe400000000ff */
[----:B------:R-:W-:Y:S02]  /*a9f0*/  F2FP.F16.F32.PACK_AB R22, R141, R140 ;  /* 0x0000008c8d16723e */ /* 0x000fe400000000ff */
[----:B------:R-:W-:Y:S02]  /*aa00*/  F2FP.F16.F32.PACK_AB R23, R143, R142 ;  /* 0x0000008e8f17723e */ /* 0x000fe400000000ff */
[----:B-1----:R-:W-:Y:S02]  /*aa10*/  F2FP.F16.F32.PACK_AB R8, R145, R144 ;  /* 0x000000909108723e */ /* 0x002fe400000000ff */
[----:B------:R-:W-:-:S02]  /*aa20*/  F2FP.F16.F32.PACK_AB R9, R147, R146 ;  /* 0x000000929309723e */ /* 0x000fc400000000ff */
[----:B------:R-:W-:Y:S02]  /*aa30*/  F2FP.F16.F32.PACK_AB R10, R149, R148 ;  /* 0x00000094950a723e */ /* 0x000fe400000000ff */
[----:B------:R-:W-:Y:S01]  /*aa40*/  F2FP.F16.F32.PACK_AB R11, R151, R150 ;  /* 0x00000096970b723e */ /* 0x000fe200000000ff */
[----:B------:R0:W-:Y:S04]  /*aa50*/  STSM.16.M88.4 [R4], R12 ;  /* 0x0000000c04007844 */ /* 0x0001e80000000200 */
[----:B------:R-:W-:Y:S04]  /*aa60*/  STSM.16.M88.4 [R156], R20 ;  /* 0x000000149c007844 */ /* 0x000fe80000000200 */
[----:B------:R1:W-:Y:S01]  /*aa70*/  STSM.16.M88.4 [R154], R8 ;  /* 0x000000089a007844 */ /* 0x0003e20000000200 */
[----:B------:R-:W-:Y:S01]  /*aa80*/  BAR.SYNC.DEFER_BLOCKING 0x1, 0x100 ;  /* 0x0044000000007b1d */ /* 0x000fe20000010000 */
[----:B--2---:R-:W-:-:S04]  /*aa90*/  ISETP.NE.U32.AND P0, PT, R158, RZ, PT ;  /* 0x000000ff9e00720c */ /* 0x004fc80003f05070 */
[----:B------:R-:W-:Y:S01]  /*aaa0*/  ISETP.NE.AND.EX P0, PT, R159, RZ, PT, P0 ;  /* 0x000000ff9f00720c */ /* 0x000fe20003f05300 */
[----:B0-----:R-:W-:Y:S02]  /*aab0*/  IMAD.MOV.U32 R4, RZ, RZ, RZ ;  /* 0x000000ffff047224 */ /* 0x001fe400078e00ff */
[----:B---3--:R-:W-:Y:S01]  /*aac0*/  IMAD.WIDE R12, R211, 0x4, R152 ;  /* 0x00000004d30c7825 */ /* 0x008fe200078e0298 */
[----:B------:R-:W-:Y:S01]  /*aad0*/  ISETP.NE.U32.AND P1, PT, RZ, UR4, PT ;  /* 0x00000004ff007c0c */ /* 0x000fe2000bf25070 */
[----:B------:R-:W0:Y:S08]  /*aae0*/  LDC R152, c[0x0][0xce8] ;  /* 0x00033a00ff987b82 */ /* 0x000e300000000800 */
[----:B-1----:R-:W1:Y:S01]  /*aaf0*/  LDC R10, c[0x0][0xbd4] ;  /* 0x0002f500ff0a7b82 */ /* 0x002e620000000800 */
[----:B------:R-:W2:Y:S01]  /*ab00*/  @P0 LDG.E R4, desc[UR38][R12.64] ;  /* 0x000000260c040981 */ /* 0x000ea2000c1e1900 */
[----:B------:R-:W-:Y:S01]  /*ab10*/  ISETP.NE.AND.EX P1, PT, RZ, UR5, PT, P1 ;  /* 0x00000005ff007c0c */ /* 0x000fe2000bf25310 */
[----:B------:R-:W-:-:S12]  /*ab20*/  IMAD.MOV.U32 R153, RZ, RZ, 0xab8 ;  /* 0x00000ab8ff997424 */ /* 0x000fd800078e00ff */
[----:B------:R-:W-:-:S04]  /*ab30*/  @P1 LEA R8, P2, R211, UR4, 0x2 ;  /* 0x00000004d3081c11 */ /* 0x000fc8000f8410ff */
[----:B------:R-:W-:Y:S02]  /*ab40*/  @P1 LEA.HI.X R9, R211, UR5, R216, 0x2, P2 ;  /* 0x00000005d3091c11 */ /* 0x000fe400090f14d8 */
[----:B------:R-:W-:Y:S01]  /*ab50*/  ISETP.NE.AND P2, PT, R213, RZ, PT ;  /* 0x000000ffd500720c */ /* 0x000fe20003f45270 */
[----:B------:R-:W-:-:S03]  /*ab60*/  ULDC UR4, c[0x0][0xb88] ;  /* 0x0002e20000047ab9 */ /* 0x000fc60000000800 */
[----:B-1----:R-:W-:Y:S01]  /*ab70*/  SEL R10, R213, R10, P2 ;  /* 0x0000000ad50a7207 */ /* 0x002fe20001000000 */
[----:B------:R-:W-:-:S03]  /*ab80*/  IMAD.U32 R23, RZ, RZ, UR4 ;  /* 0x00000004ff177e24 */ /* 0x000fc6000f8e00ff */
[----:B------:R-:W-:-:S03]  /*ab90*/  ISETP.GT.AND P3, PT, R10, 0x1, PT ;  /* 0x000000010a00780c */ /* 0x000fc60003f64270 */
[----:B------:R1:W5:Y:S01]  /*aba0*/  @P1 LDG.E R23, desc[UR38][R8.64] ;  /* 0x0000002608171981 */ /* 0x000362000c1e1900 */
[----:B------:R-:W-:-:S04]  /*abb0*/  SEL R153, R153, 0xa78, P3 ;  /* 0x00000a7899997807 */ /* 0x000fc80001800000 */
[----:B------:R-:W3:Y:S08]  /*abc0*/  LDC.64 R10, c[0x0][R153+0x218] ;  /* 0x00008600990a7b82 */ /* 0x000ef00000000a00 */
[----:B-1----:R-:W1:Y:S01]  /*abd0*/  LDC.64 R8, c[0x0][R153+0x220] ;  /* 0x0000880099087b82 */ /* 0x002e620000000a00 */
[----:B------:R-:W-:Y:S02]  /*abe0*/  ISETP.NE.U32.AND P2, PT, R158, RZ, PT ;  /* 0x000000ff9e00720c */ /* 0x000fe40003f45070 */
[----:B0-----:R-:W-:-:S02]  /*abf0*/  ISETP.NE.AND P4, PT, R152, 0x1, PT ;  /* 0x000000019800780c */ /* 0x001fc40003f85270 */
[----:B------:R-:W-:-:S04]  /*ac00*/  ISETP.NE.AND.EX P2, PT, R159, RZ, PT, P2 ;  /* 0x000000ff9f00720c */ /* 0x000fc80003f45320 */
[----:B------:R-:W-:Y:S02]  /*ac10*/  SEL R211, R211, RZ, !P2 ;  /* 0x000000ffd3d37207 */ /* 0x000fe40005000000 */
[----:B------:R-:W-:Y:S01]  /*ac20*/  SEL R15, R216, RZ, !P2 ;  /* 0x000000ffd80f7207 */ /* 0x000fe20005000000 */
[----:B---3--:R-:W-:-:S04]  /*ac30*/  IMAD R11, R11, R212, RZ ;  /* 0x000000d40b0b7224 */ /* 0x008fc800078e02ff */
[----:B------:R-:W0:Y:S01]  /*ac40*/  @P4 LDC R155, c[0x0][0xcec] ;  /* 0x00033b00ff9b4b82 */ /* 0x000e220000000800 */
[----:B-1----:R-:W-:-:S07]  /*ac50*/  IMAD R9, R9, R211, RZ ;  /* 0x000000d309097224 */ /* 0x002fce00078e02ff */
[----:B------:R-:W1:Y:S01]  /*ac60*/  @P4 LDC R157, c[0x0][0xcf0] ;  /* 0x00033c00ff9d4b82 */ /* 0x000e620000000800 */
[C---:B------:R-:W-:Y:S02]  /*ac70*/  IMAD R21, R8.reuse, R15, R9 ;  /* 0x0000000f08157224 */ /* 0x040fe400078e0209 */
[----:B------:R-:W-:-:S04]  /*ac80*/  IMAD.WIDE.U32 R14, R8, R211, RZ ;  /* 0x000000d3080e7225 */ /* 0x000fc800078e00ff */
[----:B------:R-:W-:-:S04]  /*ac90*/  IMAD.WIDE.U32 R8, R10, R212, RZ ;  /* 0x000000d40a087225 */ /* 0x000fc800078e00ff */
[----:B------:R-:W-:Y:S02]  /*aca0*/  IMAD.IADD R158, R15, 0x1, R21 ;  /* 0x000000010f9e7824 */ /* 0x000fe400078e0215 */
[----:B------:R-:W3:Y:S01]  /*acb0*/  LDC.64 R20, c[0x0][R153+0x228] ;  /* 0x00008a0099147b82 */ /* 0x000ee20000000a00 */
[----:B------:R-:W-:-:S07]  /*acc0*/  IMAD.IADD R156, R9, 0x1, R11 ;  /* 0x00000001099c7824 */ /* 0x000fce00078e020b */
[----:B------:R-:W0:Y:S01]  /*acd0*/  LDC.64 R10, c[0x0][0xca8] ;  /* 0x00032a00ff0a7b82 */ /* 0x000e220000000a00 */
[----:B------:R-:W-:Y:S01]  /*ace0*/  IMAD.IADD R22, R210, 0x1, R18 ;  /* 0x00000001d2167824 */ /* 0x000fe200078e0212 */
[----:B----4-:R-:W-:-:S05]  /*acf0*/  SEL R9, R163, RZ, P3 ;  /* 0x000000ffa3097207 */ /* 0x010fca0001800000 */
[-C--:B---3--:R-:W-:Y:S02]  /*ad00*/  IMAD R159, R21, R9.reuse, RZ ;  /* 0x00000009159f7224 */ /* 0x088fe400078e02ff */
[----:B------:R-:W-:Y:S01]  /*ad10*/  IMAD.WIDE.U32 R20, R20, R9, RZ ;  /* 0x0000000914147225 */ /* 0x000fe200078e00ff */
[----:B0-----:R-:W0:Y:S03]  /*ad20*/  @!P3 LDC R10, c[0x0][0xc50] ;  /* 0x00031400ff0abb82 */ /* 0x001e260000000800 */
[----:B------:R-:W-:-:S05]  /*ad30*/  IMAD.IADD R159, R21, 0x1, R159 ;  /* 0x00000001159f7824 */ /* 0x000fca00078e029f */
[----:B------:R-:W3:Y:S01]  /*ad40*/  @!P3 LDC R11, c[0x0][0xc54] ;  /* 0x00031500ff0bbb82 */ /* 0x000ee20000000800 */
[----:B--2---:R-:W-:-:S07]  /*ad50*/  IADD3 R154, P2, P5, R14, R8, R4 ;  /* 0x000000080e9a7210 */ /* 0x004fce0007d5e004 */
[----:B------:R2:W4:Y:S01]  /*ad60*/  LDC.64 R14, c[0x0][R153+0x210] ;  /* 0x00008400990e7b82 */ /* 0x0005220000000a00 */
[----:B------:R-:W-:-:S04]  /*ad70*/  @P4 IMAD.HI.U32 R8, R22, R155, RZ ;  /* 0x0000009b16084227 */ /* 0x000fc800078e00ff */
[----:B------:R-:W-:Y:S01]  /*ad80*/  IMAD.MOV.U32 R155, RZ, RZ, R22 ;  /* 0x000000ffff9b7224 */ /* 0x000fe200078e0016 */
[----:B-1----:R-:W-:Y:S02]  /*ad90*/  @P4 SHF.R.U32.HI R155, RZ, R157, R8 ;  /* 0x0000009dff9b4219 */ /* 0x002fe40000011608 */
[----:B------:R-:W-:-:S03]  /*ada0*/  SHF.R.S32.HI R9, RZ, 0x1f, R4 ;  /* 0x0000001fff097819 */ /* 0x000fc60000011404 */
[----:B------:R-:W-:Y:S01]  /*adb0*/  IMAD.MOV R21, RZ, RZ, -R155 ;  /* 0x000000ffff157224 */ /* 0x000fe200078e0a9b */
[----:B------:R-:W-:Y:S02]  /*adc0*/  IADD3.X R157, R158, R156, R9, P2, P5 ;  /* 0x0000009c9e9d7210 */ /* 0x000fe400017ea409 */
[----:B------:R-:W-:Y:S02]  /*add0*/  IADD3 R20, P2, P5, R155, R154, R20 ;  /* 0x0000009a9b147210 */ /* 0x000fe40007d5e014 */
[----:B------:R-:W-:Y:S01]  /*ade0*/  SHF.R.S32.HI R8, RZ, 0x1f, R155 ;  /* 0x0000001fff087819 */ /* 0x000fe2000001149b */
[----:B------:R-:W-:-:S03]  /*adf0*/  IMAD R155, R152, R21, R22 ;  /* 0x00000015989b7224 */ /* 0x000fc600078e0216 */
[----:B------:R-:W-:Y:S02]  /*ae00*/  IADD3.X R21, R8, R157, R159, P2, P5 ;  /* 0x0000009d08157210 */ /* 0x000fe400017ea49f */
[----:B--2---:R-:W-:Y:S01]  /*ae10*/  SHF.R.S32.HI R153, RZ, 0x1f, R155 ;  /* 0x0000001fff997819 */ /* 0x004fe2000001149b */
[-C--:B----4-:R-:W-:Y:S02]  /*ae20*/  IMAD R8, R15, R155.reuse, RZ ;  /* 0x0000009b0f087224 */ /* 0x090fe400078e02ff */
[----:B------:R-:W-:-:S04]  /*ae30*/  IMAD.WIDE.U32 R20, R14, R155, R20 ;  /* 0x0000009b0e147225 */ /* 0x000fc800078e0014 */
[----:B------:R-:W-:Y:S01]  /*ae40*/  IMAD R153, R14, R153, R8 ;  /* 0x000000990e997224 */ /* 0x000fe200078e0208 */
[----:B0-----:R-:W-:-:S03]  /*ae50*/  LEA R15, P2, R20, R10, 0x2 ;  /* 0x0000000a140f7211 */ /* 0x001fc600078410ff */
[----:B------:R-:W-:-:S05]  /*ae60*/  IMAD.IADD R8, R21, 0x1, R153 ;  /* 0x0000000115087824 */ /* 0x000fca00078e0299 */
[----:B---3--:R-:W-:Y:S01]  /*ae70*/  LEA.HI.X R21, R20, R11, R8, 0x2, P2 ;  /* 0x0000000b14157211 */ /* 0x008fe200010f1408 */
[----:B------:R-:W-:Y:S06]  /*ae80*/  @P1 BRA `(.L_x_14236) ;  /* 0x0000000000101947 */ /* 0x000fec0003800000 */
[----:B------:R-:W-:Y:S05]  /*ae90*/  @!P0 BRA `(.L_x_14236) ;  /* 0x00000000000c8947 */ /* 0x000fea0003800000 */
[----:B------:R-:W2:Y:S04]  /*aea0*/  LDG.E R8, desc[UR38][R12.64] ;  /* 0x000000260c087981 */ /* 0x000ea8000c1e1900 */
[----:B-----5:R-:W2:Y:S02]  /*aeb0*/  LDG.E R23, desc[UR38][R12.64+0x4] ;  /* 0x000004260c177981 */ /* 0x020ea4000c1e1900 */
[----:B--2---:R-:W-:-:S07]  /*aec0*/  IMAD.IADD R23, R23, 0x1, -R8 ;  /* 0x0000000117177824 */ /* 0x004fce00078e0a08 */
.L_x_14236:
[----:B------:R-:W2:Y:S01]  /*aed0*/  LDL R8, [R1+0x7c] ;  /* 0x00007c0001087983 */ /* 0x000ea20000100800 */
[----:B------:R-:W0:Y:S03]  /*aee0*/  S2R R10, SR_TID.X ;  /* 0x00000000000a7919 */ /* 0x000e260000002100 */
[----:B------:R-:W-:Y:S04]  /*aef0*/  SHFL.IDX PT, R11, R21, RZ, 0x1c1f ;  /* 0x001c1fff150b7589 */ /* 0x000fe800000e0000 */
[----:B------:R-:W-:Y:S04]  /*af00*/  SHFL.IDX PT, R12, R15, 0x1, 0x1c1f ;  /* 0x003c1f000f0c7f89 */ /* 0x000fe800000e0000 */
[----:B------:R-:W-:Y:S01]  /*af10*/  SHFL.IDX PT, R13, R21, 0x1, 0x1c1f ;  /* 0x003c1f00150d7f89 */ /* 0x000fe200000e0000 */
[----:B0-----:R-:W-:-:S05]  /*af20*/  VIADD R14, R10, 0xffffff80 ;  /* 0xffffff800a0e7836 */ /* 0x001fca0000000000 */
[----:B------:R-:W-:-:S04]  /*af30*/  SHF.R.S32.HI R20, RZ, 0x1f, R14 ;  /* 0x0000001fff147819 */ /* 0x000fc8000001140e */
[----:B------:R-:W-:-:S04]  /*af40*/  LEA.HI R20, R20, R14, RZ, 0x7 ;  /* 0x0000000e14147211 */ /* 0x000fc800078f38ff */
[----:B------:R-:W-:Y:S01]  /*af50*/  LOP3.LUT R20, R20, 0xffffff80, RZ, 0xc0, !PT ;  /* 0xffffff8014147812 */ /* 0x000fe200078ec0ff */
[----:B------:R-:W0:Y:S04]  /*af60*/  SHFL.IDX PT, R10, R15, RZ, 0x1c1f ;  /* 0x001c1fff0f0a7589 */ /* 0x000e2800000e0000 */
[----:B------:R-:W-:-:S05]  /*af70*/  IMAD.IADD R20, R14, 0x1, -R20 ;  /* 0x000000010e147824 */ /* 0x000fca00078e0a14 */
[----:B------:R-:W-:Y:S01]  /*af80*/  LOP3.LUT P0, RZ, R20, 0x3, RZ, 0xc0, !PT ;  /* 0x0000000314ff7812 */ /* 0x000fe2000780c0ff */
[----:B--2---:R-:W-:Y:S02]  /*af90*/  IMAD.IADD R14, R8, 0x1, R18 ;  /* 0x00000001080e7824 */ /* 0x004fe400078e0212 */
[----:B-----5:R-:W-:Y:S02]  /*afa0*/  IMAD R8, R23, R152, RZ ;  /* 0x0000009817087224 */ /* 0x020fe400078e02ff */
[----:B------:R-:W-:-:S03]  /*afb0*/  VIADD R20, R14, 0x8 ;  /* 0x000000080e147836 */ /* 0x000fc60000000000 */
[-C--:B------:R-:W-:Y:S02]  /*afc0*/  ISETP.GE.OR P1, PT, R14, R8.reuse, P0 ;  /* 0x000000080e00720c */ /* 0x080fe40000726670 */
[----:B------:R-:W-:-:S11]  /*afd0*/  ISETP.GE.OR P0, PT, R20, R8, P0 ;  /* 0x000000081400720c */ /* 0x000fd60000706670 */
[----:B0-----:R0:W-:Y:S04]  /*afe0*/  @!P1 ST.E desc[UR38][R10.64], R3 ;  /* 0x000000030a009985 */ /* 0x0011e8000c101926 */
[----:B------:R0:W-:Y:S01]  /*aff0*/  @!P0 ST.E desc[UR38][R12.64], R2 ;  /* 0x000000020c008985 */ /* 0x0001e2000c101926 */
[----:B------:R-:W-:Y:S05]  /*b000*/  @P3 BRA `(.L_x_14237) ;  /* 0x0000000c00f83947 */ /* 0x000fea0003800000 */
[----:B------:R-:W1:Y:S01]  /*b010*/  S2R R153, SR_TID.X ;  /* 0x0000000000997919 */ /* 0x000e620000002100 */
[----:B------:R-:W-:Y:S01]  /*b020*/  ULDC.64 UR4, c[0x0][0xba0] ;  /* 0x0002e80000047ab9 */ /* 0x000fe20000000a00 */
[----:B------:R-:W2:Y:S01]  /*b030*/  @P4 LDC R81, c[0x0][0xcf0] ;  /* 0x00033c00ff514b82 */ /* 0x000ea20000000800 */
[----:B-1----:R-:W-:-:S05]  /*b040*/  VIADD R153, R153, 0xffffff80 ;  /* 0xffffff8099997836 */ /* 0x002fca0000000000 */
[----:B0-----:R-:W-:-:S04]  /*b050*/  SHF.R.S32.HI R2, RZ, 0x1f, R153 ;  /* 0x0000001fff027819 */ /* 0x001fc80000011499 */
        /* <DEDUP_REMOVED lines=18> */
[----:B------:R-:W-:Y:S01]  /*b180*/  IMAD.X R25, RZ, RZ, R17, P2 ;  /* 0x000000ffff197224 */ /* 0x000fe200010e0611 */
[C---:B------:R-:W-:Y:S02]  /*b190*/  IADD3 R33, P0, R16.reuse, 0x4000, RZ ;  /* 0x0000400010217810 */ /* 0x040fe40007f1e0ff */
        /* <DEDUP_REMOVED lines=8> */
[----:B------:R-:W-:Y:S02]  /*b220*/  LOP3.LUT R32, R33, 0x380, RZ, 0xc0, !PT ;  /* 0x0000038021207812 */ /* 0x000fe400078ec0ff */
[----:B------:R-:W-:Y:S02]  /*b230*/  LOP3.LUT R36, R37, 0x380, RZ, 0xc0, !PT ;  /* 0x0000038025247812 */ /* 0x000fe400078ec0ff */
[----:B------:R-:W-:Y:S02]  /*b240*/  LOP3.LUT R40, R41, 0x380, RZ, 0xc0, !PT ;  /* 0x0000038029287812 */ /* 0x000fe400078ec0ff */
[----:B------:R-:W-:-:S02]  /*b250*/  LOP3.LUT R44, R45, 0x380, RZ, 0xc0, !PT ;  /* 0x000003802d2c7812 */ /* 0x000fc400078ec0ff */
[----:B------:R-:W-:Y:S02]  /*b260*/  LOP3.LUT R48, R49, 0x380, RZ, 0xc0, !PT ;  /* 0x0000038031307812 */ /* 0x000fe400078ec0ff */
[----:B------:R-:W-:Y:S01]  /*b270*/  LOP3.LUT R28, R28, R29, RZ, 0x3c, !PT ;  /* 0x0000001d1c1c7212 */ /* 0x000fe200078e3cff */
[----:B------:R-:W-:Y:S01]  /*b280*/  IMAD.X R29, RZ, RZ, R17, P1 ;  /* 0x000000ffff1d7224 */ /* 0x000fe200008e0611 */
[----:B------:R-:W-:Y:S02]  /*b290*/  IADD3 R53, P1, R16, 0x9000, RZ ;  /* 0x0000900010357810 */ /* 0x000fe40007f3e0ff */
[----:B------:R-:W-:Y:S02]  /*b2a0*/  SHF.R.U64 R32, R32, 0x3, RZ ;  /* 0x0000000320207819 */ /* 0x000fe400000012ff */
[----:B------:R-:W-:Y:S02]  /*b2b0*/  SHF.R.U64 R36, R36, 0x3, RZ ;  /* 0x0000000324247819 */ /* 0x000fe400000012ff */
[----:B------:R-:W-:Y:S01]  /*b2c0*/  LOP3.LUT R13, R16, 0x380, RZ, 0xc0, !PT ;  /* 0x00000380100d7812 */ /* 0x000fe200078ec0ff */
[----:B------:R-:W-:Y:S01]  /*b2d0*/  IMAD R9, R4, UR5, R9 ;  /* 0x0000000504097c24 */ /* 0x000fe2000f8e0209 */
[----:B------:R-:W-:Y:S01]  /*b2e0*/  SHF.R.U64 R40, R40, 0x3, RZ ;  /* 0x0000000328287819 */ /* 0x000fe200000012ff */
[----:B------:R-:W5:Y:S01]  /*b2f0*/  LD.E.128 R28, desc[UR38][R28.64] ;  /* 0x000000261c1c7980 */ /* 0x000f62000c101d00 */
        /* <DEDUP_REMOVED lines=25> */
[----:B------:R-:W-:Y:S01]  /*b490*/  LOP3.LUT R64, R65, 0x380, RZ, 0xc0, !PT ;  /* 0x0000038041407812 */ /* 0x000fe200078ec0ff */
[----:B------:R-:W5:Y:S01]  /*b4a0*/  LD.E.128 R48, desc[UR38][R48.64] ;  /* 0x0000002630307980 */ /* 0x000f62000c101d00 */
[----:B------:R-:W-:Y:S02]  /*b4b0*/  LOP3.LUT R68, R69, 0x380, RZ, 0xc0, !PT ;  /* 0x0000038045447812 */ /* 0x000fe400078ec0ff */
[----:B------:R-:W-:Y:S02]  /*b4c0*/  LOP3.LUT R72, R73, 0x380, RZ, 0xc0, !PT ;  /* 0x0000038049487812 */ /* 0x000fe400078ec0ff */
[----:B------:R-:W-:Y:S02]  /*b4d0*/  SHF.R.U64 R13, R13, 0x3, RZ ;  /* 0x000000030d0d7819 */ /* 0x000fe400000012ff */
[----:B------:R-:W-:Y:S01]  /*b4e0*/  LOP3.LUT R52, R52, R53, RZ, 0x3c, !PT ;  /* 0x0000003534347212 */ /* 0x000fe200078e3cff */
[----:B------:R-:W-:Y:S01]  /*b4f0*/  IMAD.X R53, RZ, RZ, R17, P1 ;  /* 0x000000ffff357224 */ /* 0x000fe200008e0611 */
[----:B------:R-:W-:-:S02]  /*b500*/  IADD3 R11, P1, R16, 0xf000, RZ ;  /* 0x0000f000100b7810 */ /* 0x000fc40007f3e0ff */
[----:B------:R-:W-:Y:S02]  /*b510*/  SHF.R.U64 R56, R56, 0x3, RZ ;  /* 0x0000000338387819 */ /* 0x000fe400000012ff */
[----:B------:R-:W-:Y:S01]  /*b520*/  SHF.R.U64 R60, R60, 0x3, RZ ;  /* 0x000000033c3c7819 */ /* 0x000fe200000012ff */
[----:B------:R-:W-:Y:S01]  /*b530*/  IMAD.X R77, RZ, RZ, R17, P1 ;  /* 0x000000ffff4d7224 */ /* 0x000fe200008e0611 */
[----:B------:R-:W-:Y:S01]  /*b540*/  SHF.R.U64 R64, R64, 0x3, RZ ;  /* 0x0000000340407819 */ /* 0x000fe200000012ff */
[----:B------:R-:W5:Y:S01]  /*b550*/  LD.E.128 R52, desc[UR38][R52.64] ;  /* 0x0000002634347980 */ /* 0x000f62000c101d00 */
[----:B------:R-:W-:Y:S02]  /*b560*/  SHF.R.U64 R68, R68, 0x3, RZ ;  /* 0x0000000344447819 */ /* 0x000fe400000012ff */
[----:B------:R-:W-:Y:S02]  /*b570*/  SHF.R.U64 R72, R72, 0x3, RZ ;  /* 0x0000000348487819 */ /* 0x000fe400000012ff */
[----:B------:R-:W-:-:S02]  /*b580*/  LOP3.LUT R16, R13, R16, RZ, 0x3c, !PT ;  /* 0x000000100d107212 */ /* 0x000fc400078e3cff */
        /* <DEDUP_REMOVED lines=11> */
[----:B------:R-:W-:Y:S01]  /*b640*/  LOP3.LUT R10, R11, 0x380, RZ, 0xc0, !PT ;  /* 0x000003800b0a7812 */ /* 0x000fe200078ec0ff */
[----:B------:R-:W-:-:S02]  /*b650*/  IMAD.IADD R85, R3, 0x1, R18 ;  /* 0x0000000103557824 */ /* 0x000fc400078e0212 */
[----:B------:R-:W5:Y:S01]  /*b660*/  LD.E.128 R56, desc[UR38][R56.64] ;  /* 0x0000002638387980 */ /* 0x000f62000c101d00 */
[----:B------:R-:W-:-:S03]  /*b670*/  SHF.R.U64 R10, R10, 0x3, RZ ;  /* 0x000000030a0a7819 */ /* 0x000fc600000012ff */
[----:B------:R-:W5:Y:S01]  /*b680*/  LD.E.128 R60, desc[UR38][R60.64] ;  /* 0x000000263c3c7980 */ /* 0x000f62000c101d00 */
[----:B------:R-:W-:Y:S01]  /*b690*/  LOP3.LUT R76, R10, R11, RZ, 0x3c, !PT ;  /* 0x0000000b0a4c7212 */ /* 0x000fe200078e3cff */
[----:B0-----:R-:W0:Y:S01]  /*b6a0*/  @P4 LDC R17, c[0x0][0xcec] ;  /* 0x00033b00ff114b82 */ /* 0x001e220000000800 */
[----:B------:R-:W-:Y:S01]  /*b6b0*/  IMAD.WIDE.U32 R10, R4, UR4, RZ ;  /* 0x00000004040a7c25 */ /* 0x000fe2000f8e00ff */
[----:B------:R-:W-:Y:S01]  /*b6c0*/  ULDC.64 UR4, c[0x0][0xbe8] ;  /* 0x0002fa0000047ab9 */ /* 0x000fe20000000a00 */
[----:B------:R-:W5:Y:S02]  /*b6d0*/  LD.E.128 R64, desc[UR38][R64.64] ;  /* 0x0000002640407980 */ /* 0x000f64000c101d00 */
[----:B------:R-:W-:Y:S02]  /*b6e0*/  IMAD.IADD R11, R11, 0x1, R9 ;  /* 0x000000010b0b7824 */ /* 0x000fe400078e0209 */
[----:B------:R-:W-:Y:S01]  /*b6f0*/  IMAD R9, R80, 0x20, R3 ;  /* 0x0000002050097824 */ /* 0x000fe200078e0203 */
[----:B------:R-:W-:Y:S01]  /*b700*/  SHF.R.S32.HI R16, RZ, 0x1f, R211 ;  /* 0x0000001fff107819 */ /* 0x000fe200000114d3 */
[----:B------:R-:W-:Y:S01]  /*b710*/  IMAD.WIDE.U32 R10, R212, UR4, R10 ;  /* 0x00000004d40a7c25 */ /* 0x000fe2000f8e000a */
[----:B------:R-:W5:Y:S03]  /*b720*/  LD.E.128 R68, desc[UR38][R68.64] ;  /* 0x0000002644447980 */ /* 0x000f66000c101d00 */
[----:B------:R-:W-:Y:S01]  /*b730*/  IMAD.IADD R80, R18, 0x1, R9 ;  /* 0x0000000112507824 */ /* 0x000fe200078e0209 */
[----:B------:R-:W5:Y:S01]  /*b740*/  LD.E.128 R72, desc[UR38][R72.64] ;  /* 0x0000002648487980 */ /* 0x000f62000c101d00 */
[----:B------:R-:W-:Y:S01]  /*b750*/  IMAD R11, R212, UR5, R11 ;  /* 0x00000005d40b7c24 */ /* 0x000fe2000f8e020b */
[----:B------:R-:W-:Y:S01]  /*b760*/  ULDC.64 UR4, c[0x0][0xbf0] ;  /* 0x0002fc0000047ab9 */ /* 0x000fe20000000a00 */
[----:B------:R-:W-:Y:S01]  /*b770*/  IMAD.MOV.U32 R9, RZ, RZ, R80 ;  /* 0x000000ffff097224 */ /* 0x000fe200078e0050 */
[----:B------:R-:W5:Y:S01]  /*b780*/  LD.E.128 R76, desc[UR38][R76.64] ;  /* 0x000000264c4c7980 */ /* 0x000f62000c101d00 */
[----:B------:R-:W-:-:S02]  /*b790*/  IMAD R16, R16, UR4, RZ ;  /* 0x0000000410107c24 */ /* 0x000fc4000f8e02ff */
[----:B0-----:R-:W-:Y:S01]  /*b7a0*/  @P4 IMAD.HI.U32 R4, R80, R17, RZ ;  /* 0x0000001150044227 */ /* 0x001fe200078e00ff */
[----:B------:R-:W-:Y:S01]  /*b7b0*/  @!PT LDS RZ, [RZ] ;  /* 0x00000000fffff984 */ /* 0x000fe20000000800 */
[----:B------:R-:W-:Y:S01]  /*b7c0*/  @!PT LDS RZ, [RZ] ;  /* 0x00000000fffff984 */ /* 0x000fe20000000800 */
[----:B------:R-:W-:Y:S01]  /*b7d0*/  @!PT LDS RZ, [RZ] ;  /* 0x00000000fffff984 */ /* 0x000fe20000000800 */
[----:B------:R-:W-:Y:S01]  /*b7e0*/  @!PT LDS RZ, [RZ] ;  /* 0x00000000fffff984 */ /* 0x000fe20000000800 */
[----:B------:R0:W-:Y:S06]  /*b7f0*/  MEMBAR.ALL.CTA ;  /* 0x0000000000007992 */ /* 0x0001ec0000008000 */
[----:B0-----:R-:W0:Y:S01]  /*b800*/  FENCE.VIEW.ASYNC.S ;  /* 0x00000000000073c6 */ /* 0x001e220000000000 */
[----:B--2---:R-:W-:Y:S01]  /*b810*/  @P4 SHF.R.U32.HI R9, RZ, R81, R4 ;  /* 0x00000051ff094219 */ /* 0x004fe20000011604 */
[C---:B------:R-:W-:Y:S02]  /*b820*/  IMAD R17, R211.reuse, UR5, R16 ;  /* 0x00000005d3117c24 */ /* 0x040fe4000f8e0210 */
[----:B------:R-:W-:Y:S01]  /*b830*/  IMAD.WIDE.U32 R10, R211, UR4, R10 ;  /* 0x00000004d30a7c25 */ /* 0x000fe2000f8e000a */
[----:B------:R-:W-:Y:S01]  /*b840*/  SHF.R.S32.HI R4, RZ, 0x1f, R9 ;  /* 0x0000001fff047819 */ /* 0x000fe20000011409 */
[----:B------:R-:W-:-:S02]  /*b850*/  ULDC.64 UR4, c[0x0][0xbe0] ;  /* 0x0002f80000047ab9 */ /* 0x000fc40000000a00 */
        /* <DEDUP_REMOVED lines=13> */
[----:B------:R-:W-:Y:S01]  /*b930*/  VIADD R9, R85, 0x40 ;  /* 0x0000004055097836 */ /* 0x000fe20000000000 */
[----:B------:R-:W-:Y:S01]  /*b940*/  LEA R4, P2, R10, UR4, 0x1 ;  /* 0x000000040a047c11 */ /* 0x000fe2000f8408ff */
[----:B------:R-:W-:-:S03]  /*b950*/  IMAD.IADD R11, R11, 0x1, R81 ;  /* 0x000000010b0b7824 */ /* 0x000fc600078e0251 */
[-C--:B------:R-:W-:Y:S02]  /*b960*/  ISETP.GE.AND P0, PT, R9, R8.reuse, PT ;  /* 0x000000080900720c */ /* 0x080fe40003f06270 */
[----:B------:R-:W-:Y:S02]  /*b970*/  LEA.HI.X R9, R10, UR5, R11, 0x1, P2 ;  /* 0x000000050a097c11 */ /* 0x000fe400090f0c0b */
[C---:B------:R-:W-:Y:S01]  /*b980*/  ISETP.GE.AND P2, PT, R85.reuse, R8, PT ;  /* 0x000000085500720c */ /* 0x040fe20003f46270 */
[----:B------:R-:W-:Y:S02]  /*b990*/  VIADD R0, R0, 0x32420 ;  /* 0x0003242000007836 */ /* 0x000fe40000000000 */
[----:B------:R-:W-:-:S03]  /*b9a0*/  VIADD R3, R85, 0x20 ;  /* 0x0000002055037836 */ /* 0x000fc60000000000 */
[----:B------:R-:W-:Y:S01]  /*b9b0*/  PRMT R0, RZ, 0x654, R0 ;  /* 0x00000654ff007816 */ /* 0x000fe20000000000 */
[C---:B------:R-:W-:Y:S01]  /*b9c0*/  VIADD R18, R2.reuse, 0x40 ;  /* 0x0000004002127836 */ /* 0x040fe20000000000 */
[----:B------:R-:W-:Y:S01]  /*b9d0*/  ISETP.GE.AND P1, PT, R3, R8, PT ;  /* 0x000000080300720c */ /* 0x000fe20003f26270 */
[C---:B------:R-:W-:Y:S01]  /*b9e0*/  VIADD R86, R2.reuse, 0x80 ;  /* 0x0000008002567836 */ /* 0x040fe20000000000 */
[----:B0-----:R0:W-:Y:S01]  /*b9f0*/  SYNCS.ARRIVE.TRANS64.RED.A1T0 RZ, [R0+URZ], RZ ;  /* 0x000000ff00ff79a7 */ /* 0x0011e2000810043f */
[----:B------:R-:W-:Y:S01]  /*ba00*/  VIADD R88, R2, 0xc0 ;  /* 0x000000c002587836 */ /* 0x000fe20000000000 */
[----:B------:R1:W2:Y:S01]  /*ba10*/  SHFL.IDX PT, R83, R4, RZ, 0x181f ;  /* 0x00181fff04537589 */ /* 0x0002a200000e0000 */
[----:B------:R-:W-:Y:S03]  /*ba20*/  BSSY B1, `(.L_x_14238) ;  /* 0x0000018000017945 */ /* 0x000fe60003800000 */
[----:B------:R1:W3:Y:S01]  /*ba30*/  SHFL.IDX PT, R3, R9, RZ, 0x181f ;  /* 0x00181fff09037589 */ /* 0x0002e200000e0000 */
[----:B------:R-:W-:-:S02]  /*ba40*/  SHF.R.S32.HI R84, RZ, 0x1f, R18 ;  /* 0x0000001fff547819 */ /* 0x000fc40000011412 */
[----:B0-----:R-:W-:Y:S02]  /*ba50*/  SHF.R.S32.HI R0, RZ, 0x1f, R2 ;  /* 0x0000001fff007819 */ /* 0x001fe40000011402 */
[----:B------:R-:W-:Y:S02]  /*ba60*/  SHF.R.S32.HI R87, RZ, 0x1f, R86 ;  /* 0x0000001fff577819 */ /* 0x000fe40000011456 */
[----:B------:R-:W-:Y:S01]  /*ba70*/  SHF.R.S32.HI R89, RZ, 0x1f, R88 ;  /* 0x0000001fff597819 */ /* 0x000fe20000011458 */
[----:B-1----:R-:W-:Y:S06]  /*ba80*/  @P2 BRA `(.L_x_14239) ;  /* 0x0000000000442947 */ /* 0x002fec0003800000 */
        /* <DEDUP_REMOVED lines=17> */
.L_x_14239:
[----:B------:R-:W-:Y:S05]  /*bba0*/  BSYNC B1 ;  /* 0x0000000000017941 */ /* 0x000fea0003800000 */
.L_x_14238:
[----:B---3--:R1:W3:Y:S01]  /*bbb0*/  SHFL.IDX PT, R3, R9, 0x1, 0x181f ;  /* 0x00381f0009037f89 */ /* 0x0082e200000e0000 */
        /* <DEDUP_REMOVED lines=20> */
.L_x_14241:
[----:B------:R-:W-:Y:S05]  /*bd00*/  BSYNC B1 ;  /* 0x0000000000017941 */ /* 0x000fea0003800000 */
.L_x_14240:
[----:B---3--:R3:W1:Y:S01]  /*bd10*/  SHFL.IDX PT, R3, R9, 0x2, 0x181f ;  /* 0x00581f0009037f89 */ /* 0x00866200000e0000 */
[----:B------:R-:W-:Y:S03]  /*bd20*/  BSSY B1, `(.L_x_14242) ;  /* 0x0000014000017945 */ /* 0x000fe60003800000 */
[----:B0---4-:R3:W0:Y:S01]  /*bd30*/  SHFL.IDX PT, R17, R4, 0x2, 0x181f ;  /* 0x00581f0004117f89 */ /* 0x01162200000e0000 */
[----:B------:R-:W-:Y:S05]  /*bd40*/  @P0 BRA `(.L_x_14243) ;  /* 0x0000000000440947 */ /* 0x000fea0003800000 */
[----:B------:R-:W-:Y:S02]  /*bd50*/  ULDC UR4, c[0x0][0xbc8] ;  /* 0x0002f20000047ab9 */ /* 0x000fe40000000800 */
[----:B------:R-:W-:Y:S02]  /*bd60*/  ISETP.GE.AND P3, PT, R2, UR4, PT ;  /* 0x0000000402007c0c */ /* 0x000fe4000bf66270 */
[----:B------:R-:W-:Y:S02]  /*bd70*/  ISETP.GE.AND P2, PT, R18, UR4, PT ;  /* 0x0000000412007c0c */ /* 0x000fe4000bf46270 */
[----:B------:R-:W-:Y:S02]  /*bd80*/  ISETP.GE.AND P1, PT, R86, UR4, PT ;  /* 0x0000000456007c0c */ /* 0x000fe4000bf26270 */
[----:B------:R-:W-:-:S07]  /*bd90*/  ISETP.GE.AND P0, PT, R88, UR4, PT ;  /* 0x0000000458007c0c */ /* 0x000fce000bf06270 */
[-C--:B0-----:R-:W-:Y:S02]  /*bda0*/  @!P3 LEA R10, P6, R2, R17.reuse, 0x1 ;  /* 0x00000011020ab211 */ /* 0x081fe400078c08ff */
[-C--:B-----5:R-:W-:Y:S02]  /*bdb0*/  @!P2 LEA R12, P5, R18, R17.reuse, 0x1 ;  /* 0x00000011120ca211 */ /* 0x0a0fe400078a08ff */
[----:B------:R-:W-:Y:S02]  /*bdc0*/  @!P1 LEA R14, P4, R86, R17, 0x1 ;  /* 0x00000011560e9211 */ /* 0x000fe400078808ff */
[----:B-1----:R-:W-:Y:S02]  /*bdd0*/  @!P3 LEA.HI.X R11, R2, R3, R0, 0x1, P6 ;  /* 0x00000003020bb211 */ /* 0x002fe400030f0c00 */
        /* <DEDUP_REMOVED lines=8> */
.L_x_14243:
[----:B------:R-:W-:Y:S05]  /*be60*/  BSYNC B1 ;  /* 0x0000000000017941 */ /* 0x000fea0003800000 */
.L_x_14242:
[----:B-1----:R-:W-:Y:S01]  /*be70*/  VIADD R3, R85, 0x60 ;  /* 0x0000006055037836 */ /* 0x002fe20000000000 */
[----:B----45:R1:W4:Y:S04]  /*be80*/  SHFL.IDX PT, R15, R9, 0x3, 0x181f ;  /* 0x00781f00090f7f89 */ /* 0x03032800000e0000 */
[----:B------:R-:W-:Y:S01]  /*be90*/  ISETP.GE.AND P0, PT, R3, R8, PT ;  /* 0x000000080300720c */ /* 0x000fe20003f06270 */
[----:B0-----:R1:W0:-:S12]  /*bea0*/  SHFL.IDX PT, R17, R4, 0x3, 0x181f ;  /* 0x00781f0004117f89 */ /* 0x00121800000e0000 */
[----:B-1----:R-:W-:Y:S05]  /*beb0*/  @P0 BRA `(.L_x_14244) ;  /* 0x00000024009c0947 */ /* 0x002fea0003800000 */
[----:B------:R-:W-:Y:S02]  /*bec0*/  ULDC UR4, c[0x0][0xbc8] ;  /* 0x0002f20000047ab9 */ /* 0x000fe40000000800 */
[----:B------:R-:W-:Y:S02]  /*bed0*/  ISETP.GE.AND P3, PT, R2, UR4, PT ;  /* 0x0000000402007c0c */ /* 0x000fe4000bf66270 */
[----:B------:R-:W-:Y:S02]  /*bee0*/  ISETP.GE.AND P4, PT, R18, UR4, PT ;  /* 0x0000000412007c0c */ /* 0x000fe4000bf86270 */
[----:B------:R-:W-:-:S09]  /*bef0*/  ISETP.GE.AND P5, PT, R86, UR4, PT ;  /* 0x0000000456007c0c */ /* 0x000fd2000bfa6270 */
[-C--:B0-----:R-:W-:Y:S02]  /*bf00*/  @!P3 LEA R8, P0, R2, R17.reuse, 0x1 ;  /* 0x000000110208b211 */ /* 0x081fe400078008ff */
[-C--:B------:R-:W-:Y:S02]  /*bf10*/  @!P4 LEA R10, P1, R18, R17.reuse, 0x1 ;  /* 0x00000011120ac211 */ /* 0x080fe400078208ff */
[----:B------:R-:W-:Y:S02]  /*bf20*/  @!P5 LEA R12, P2, R86, R17, 0x1 ;  /* 0x00000011560cd211 */ /* 0x000fe400078408ff */
[-C--:B---34-:R-:W-:Y:S02]  /*bf30*/  @!P3 LEA.HI.X R9, R2, R15.reuse, R0, 0x1, P0 ;  /* 0x0000000f0209b211 */ /* 0x098fe400000f0c00 */
        /* <DEDUP_REMOVED lines=11> */
.L_x_14237:
[----:B0-----:R-:W0:Y:S01]  /*bff0*/  @P4 LDC R13, c[0x0][0xcec] ;  /* 0x00033b00ff0d4b82 */ /* 0x001e220000000800 */
[----:B------:R-:W-:Y:S01]  /*c000*/  ULDC.64 UR4, c[0x0][0xc08] ;  /* 0x0003020000047ab9 */ /* 0x000fe20000000a00 */
[----:B------:R-:W-:Y:S01]  /*c010*/  ULDC.64 UR6, c[0x0][0xc30] ;  /* 0x00030c0000067ab9 */ /* 0x000fe20000000a00 */
[----:B------:R-:W-:Y:S01]  /*c020*/  IMAD R9, R9, UR4, RZ ;  /* 0x0000000409097c24 */ /* 0x000fe2000f8e02ff */
[----:B------:R-:W-:Y:S01]  /*c030*/  ISETP.GE.AND P0, PT, R14, R8, PT ;  /* 0x000000080e00720c */ /* 0x000fe20003f06270 */
[C---:B------:R-:W-:Y:S01]  /*c040*/  IMAD.WIDE.U32 R2, R4.reuse, UR4, RZ ;  /* 0x0000000404027c25 */ /* 0x040fe2000f8e00ff */
[----:B------:R-:W-:Y:S01]  /*c050*/  BSSY B1, `(.L_x_14245) ;  /* 0x00000db000017945 */ /* 0x000fe20003800000 */
[----:B------:R-:W-:Y:S01]  /*c060*/  SHF.R.S32.HI R18, RZ, 0x1f, R219 ;  /* 0x0000001fff127819 */ /* 0x000fe200000114db */
[----:B------:R-:W1:Y:S01]  /*c070*/  @P4 LDC R10, c[0x0][0xcf0] ;  /* 0x00033c00ff0a4b82 */ /* 0x000e620000000800 */
[----:B------:R-:W-:Y:S01]  /*c080*/  IMAD R9, R4, UR5, R9 ;  /* 0x0000000504097c24 */ /* 0x000fe2000f8e0209 */
[----:B------:R-:W-:Y:S01]  /*c090*/  ULDC.64 UR4, c[0x0][0xc38] ;  /* 0x00030e0000047ab9 */ /* 0x000fe20000000a00 */
[----:B------:R-:W-:Y:S01]  /*c0a0*/  SHF.R.S32.HI R4, RZ, 0x1f, R211 ;  /* 0x0000001fff047819 */ /* 0x000fe200000114d3 */
[----:B------:R-:W-:Y:S01]  /*c0b0*/  VIADD R171, R204, 0x40 ;  /* 0x00000040ccab7836 */ /* 0x000fe20000000000 */
        /* <DEDUP_REMOVED lines=10> */
[----:B0-----:R-:W-:Y:S01]  /*c160*/  @P4 IMAD.HI.U32 R13, R22, R13, RZ ;  /* 0x0000000d160d4227 */ /* 0x001fe200078e00ff */
[----:B------:R-:W-:Y:S02]  /*c170*/  SHF.R.S32.HI R158, RZ, 0x1f, R226 ;  /* 0x0000001fff9e7819 */ /* 0x000fe400000114e2 */
[----:B------:R-:W-:Y:S01]  /*c180*/  SHF.R.S32.HI R159, RZ, 0x1f, R227 ;  /* 0x0000001fff9f7819 */ /* 0x000fe200000114e3 */
[----:B------:R-:W-:Y:S01]  /*c190*/  IMAD R4, R4, UR4, RZ ;  /* 0x0000000404047c24 */ /* 0x000fe2000f8e02ff */
[----:B------:R-:W-:Y:S01]  /*c1a0*/  SHF.R.S32.HI R160, RZ, 0x1f, R228 ;  /* 0x0000001fffa07819 */ /* 0x000fe200000114e4 */
[----:B------:R-:W-:Y:S01]  /*c1b0*/  IMAD.WIDE.U32 R2, R211, UR4, R2 ;  /* 0x00000004d3027c25 */ /* 0x000fe2000f8e0002 */
[----:B------:R-:W-:-:S02]  /*c1c0*/  SHF.R.S32.HI R161, RZ, 0x1f, R229 ;  /* 0x0000001fffa17819 */ /* 0x000fc400000114e5 */
[----:B-1----:R-:W-:Y:S01]  /*c1d0*/  @P4 SHF.R.U32.HI R9, RZ, R10, R13 ;  /* 0x0000000aff094219 */ /* 0x002fe2000001160d */
[----:B------:R-:W-:Y:S01]  /*c1e0*/  IMAD R11, R211, UR5, R4 ;  /* 0x00000005d30b7c24 */ /* 0x000fe2000f8e0204 */
[----:B------:R-:W-:Y:S01]  /*c1f0*/  ULDC.64 UR4, c[0x0][0xc48] ;  /* 0x0003120000047ab9 */ /* 0x000fe20000000a00 */
[----:B------:R-:W-:Y:S01]  /*c200*/  VIADD R173, R204, 0x38 ;  /* 0x00000038ccad7836 */ /* 0x000fe20000000000 */
        /* <DEDUP_REMOVED lines=26> */
[----:B------:R-:W-:-:S03]  /*c3b0*/  ULDC.64 UR4, c[0x0][0xc00] ;  /* 0x0003000000047ab9 */ /* 0x000fc60000000a00 */
[----:B------:R-:W-:Y:S01]  /*c3c0*/  VIADD R4, R0, 0x32420 ;  /* 0x0003242000047836 */ /* 0x000fe20000000000 */
[----:B------:R-:W-:Y:S01]  /*c3d0*/  LEA R0, P1, R2, UR4, 0x2 ;  /* 0x0000000402007c11 */ /* 0x000fe2000f8210ff */
[----:B------:R-:W-:Y:S02]  /*c3e0*/  IMAD.IADD R3, R3, 0x1, R9 ;  /* 0x0000000103037824 */ /* 0x000fe400078e0209 */
[C---:B------:R-:W-:Y:S01]  /*c3f0*/  VIADD R175, R204.reuse, 0x30 ;  /* 0x00000030ccaf7836 */ /* 0x040fe20000000000 */
[----:B------:R-:W-:Y:S01]  /*c400*/  PRMT R9, RZ, 0x654, R4 ;  /* 0x00000654ff097816 */ /* 0x000fe20000000004 */
[----:B------:R-:W-:Y:S01]  /*c410*/  VIADD R177, R204, 0x28 ;  /* 0x00000028ccb17836 */ /* 0x000fe20000000000 */
[----:B------:R-:W-:Y:S01]  /*c420*/  LEA.HI.X R4, R2, UR5, R3, 0x2, P1 ;  /* 0x0000000502047c11 */ /* 0x000fe200088f1403 */
[C---:B------:R-:W-:Y:S01]  /*c430*/  VIADD R179, R204.reuse, 0x20 ;  /* 0x00000020ccb37836 */ /* 0x040fe20000000000 */
[----:B------:R0:W-:Y:S01]  /*c440*/  SYNCS.ARRIVE.TRANS64.RED.A1T0 RZ, [R9+URZ], RZ ;  /* 0x000000ff09ff79a7 */ /* 0x0001e2000810043f */
[C---:B------:R-:W-:Y:S01]  /*c450*/  VIADD R181, R204.reuse, 0x18 ;  /* 0x00000018ccb57836 */ /* 0x040fe20000000000 */
[----:B------:R0:W1:Y:S01]  /*c460*/  SHFL.IDX PT, R2, R0, RZ, 0x1c1f ;  /* 0x001c1fff00027589 */ /* 0x00006200000e0000 */
[C---:B------:R-:W-:Y:S01]  /*c470*/  VIADD R183, R204.reuse, 0x10 ;  /* 0x00000010ccb77836 */ /* 0x040fe20000000000 */
[----:B------:R-:W-:Y:S01]  /*c480*/  SHF.R.S32.HI R175, RZ, 0x1f, R175 ;  /* 0x0000001fffaf7819 */ /* 0x000fe200000114af */
[C---:B------:R-:W-:Y:S01]  /*c490*/  VIADD R185, R204.reuse, 0x8 ;  /* 0x00000008ccb97836 */ /* 0x040fe20000000000 */
[----:B------:R0:W2:Y:S01]  /*c4a0*/  SHFL.IDX PT, R3, R4, RZ, 0x1c1f ;  /* 0x001c1fff04037589 */ /* 0x0000a200000e0000 */
        /* <DEDUP_REMOVED lines=12> */
[----:B------:R-:W-:Y:S01]  /*c570*/  VIADD R184, R204, 0x8 ;  /* 0x00000008ccb87836 */ /* 0x000fe20000000000 */
[----:B0-----:R-:W-:Y:S06]  /*c580*/  @P0 BRA `(.L_x_14246) ;  /* 0x00000008001c0947 */ /* 0x001fec0003800000 */
[----:B------:R-:W-:Y:S01]  /*c590*/  ULDC UR4, c[0x0][0xbc8] ;  /* 0x0002f20000047ab9 */ /* 0x000fe20000000800 */
[----:B------:R-:W-:Y:S01]  /*c5a0*/  VIADD R21, R204, 0xe8 ;  /* 0x000000e8cc157836 */ /* 0x000fe20000000000 */
[----:B------:R-:W-:Y:S02]  /*c5b0*/  ISETP.GE.AND P4, PT, R184, UR4, PT ;  /* 0x00000004b8007c0c */ /* 0x000fe4000bf86270 */
[----:B------:R-:W-:Y:S02]  /*c5c0*/  ISETP.GE.AND P3, PT, R182, UR4, PT ;  /* 0x00000004b6007c0c */ /* 0x000fe4000bf66270 */
[----:B------:R-:W-:Y:S02]  /*c5d0*/  ISETP.GE.AND P5, PT, R204, UR4, PT ;  /* 0x00000004cc007c0c */ /* 0x000fe4000bfa6270 */
[----:B------:R-:W-:Y:S02]  /*c5e0*/  ISETP.GE.AND P1, PT, R178, UR4, PT ;  /* 0x00000004b2007c0c */ /* 0x000fe4000bf26270 */
[----:B------:R-:W-:-:S02]  /*c5f0*/  ISETP.GE.AND P0, PT, R180, UR4, PT ;  /* 0x00000004b4007c0c */ /* 0x000fc4000bf06270 */
[----:B------:R-:W-:-:S03]  /*c600*/  SHF.R.S32.HI R9, RZ, 0x1f, R214 ;  /* 0x0000001fff097819 */ /* 0x000fc600000114d6 */
[-C--:B-1----:R-:W-:Y:S02]  /*c610*/  @!P4 LEA R10, P2, R184, R2.reuse, 0x2 ;  /* 0x00000002b80ac211 */ /* 0x082fe400078410ff */
[----:B------:R-:W-:Y:S02]  /*c620*/  @!P3 LEA R12, P6, R182, R2, 0x2 ;  /* 0x00000002b60cb211 */ /* 0x000fe400078c10ff */
[----:B--2---:R-:W-:Y:S01]  /*c630*/  @!P5 IMAD.WIDE R14, R204, 0x4, R2 ;  /* 0x00000004cc0ed825 */ /* 0x004fe200078e0202 */
[-C--:B------:R-:W-:Y:S02]  /*c640*/  @!P4 LEA.HI.X R11, R184, R3.reuse, R185, 0x2, P2 ;  /* 0x00000003b80bc211 */ /* 0x080fe400010f14b9 */
[----:B------:R-:W-:Y:S02]  /*c650*/  ISETP.GE.AND P2, PT, R176, UR4, PT ;  /* 0x00000004b0007c0c */ /* 0x000fe4000bf46270 */
[----:B------:R-:W-:Y:S01]  /*c660*/  @!P3 LEA.HI.X R13, R182, R3, R183, 0x2, P6 ;  /* 0x00000003b60db211 */ /* 0x000fe200030f14b7 */
[----:B------:R0:W-:Y:S04]  /*c670*/  @!P5 ST.E.64 desc[UR38][R14.64], R24 ;  /* 0x000000180e00d985 */ /* 0x0001e8000c101b26 */
[----:B------:R1:W-:Y:S01]  /*c680*/  @!P4 ST.E.64 desc[UR38][R10.64], R28 ;  /* 0x0000001c0a00c985 */ /* 0x0003e2000c101b26 */
[----:B------:R-:W-:-:S03]  /*c690*/  ISETP.GE.AND P4, PT, R172, UR4, PT ;  /* 0x00000004ac007c0c */ /* 0x000fc6000bf86270 */
[----:B------:R2:W-:Y:S01]  /*c6a0*/  @!P3 ST.E.64 desc[UR38][R12.64], R32 ;  /* 0x000000200c00b985 */ /* 0x0005e2000c101b26 */
[----:B------:R-:W-:Y:S01]  /*c6b0*/  ISETP.GE.AND P3, PT, R174, UR4, PT ;  /* 0x00000004ae007c0c */ /* 0x000fe2000bf66270 */
[----:B0-----:R-:W-:Y:S01]  /*c6c0*/  VIADD R25, R204, 0xf8 ;  /* 0x000000f8cc197836 */ /* 0x001fe20000000000 */
[-C--:B-1----:R-:W-:Y:S01]  /*c6d0*/  @!P0 LEA R10, P6, R180, R2.reuse, 0x2 ;  /* 0x00000002b40a8211 */ /* 0x082fe200078c10ff */
[----:B------:R-:W-:Y:S01]  /*c6e0*/  VIADD R29, R204, 0xf0 ;  /* 0x000000f0cc1d7836 */ /* 0x000fe20000000000 */
        /* <DEDUP_REMOVED lines=11> */
[-C--:B0-----:R-:W-:Y:S02]  /*c7a0*/  @!P3 LEA R10, P6, R174, R2.reuse, 0x2 ;  /* 0x00000002ae0ab211 */ /* 0x081fe400078c10ff */
[-C--:B-1----:R-:W-:Y:S02]  /*c7b0*/  @!P4 LEA R12, P2, R172, R2.reuse, 0x2 ;  /* 0x00000002ac0cc211 */ /* 0x082fe400078410ff */
        /* <DEDUP_REMOVED lines=63> */
[-C--:B--2---:R-:W-:Y:S02]  /*cbb0*/  @!P0 LEA R14, P6, R223, R2.reuse, 0x2 ;  /* 0x00000002df0e8211 */ /* 0x084fe400078c10ff */
[-C--:B------:R-:W-:Y:S01]  /*cbc0*/  @!P4 LEA R22, P5, R221, R2.reuse, 0x2 ;  /* 0x00000002dd16c211 */ /* 0x080fe200078a10ff */
[----:B------:R1:W-:Y:S01]  /*cbd0*/  @!P1 ST.E.64 desc[UR38][R12.64], R112 ;  /* 0x000000700c009985 */ /* 0x0003e2000c101b26 */
[----:B------:R-:W-:Y:S02]  /*cbe0*/  @!P3 LEA R16, P1, R222, R2, 0x2 ;  /* 0x00000002de10b211 */ /* 0x000fe400078210ff */
[----:B------:R-:W-:Y:S02]  /*cbf0*/  @!P0 LEA.HI.X R15, R223, R3, R155, 0x2, P6 ;  /* 0x00000003df0f8211 */ /* 0x000fe400030f149b */
[----:B------:R-:W-:-:S02]  /*cc00*/  ISETP.GE.AND P2, PT, R220, UR4, PT ;  /* 0x00000004dc007c0c */ /* 0x000fc4000bf46270 */
[-C--:B------:R-:W-:Y:S01]  /*cc10*/  @!P3 LEA.HI.X R17, R222, R3.reuse, R154, 0x2, P1 ;  /* 0x00000003de11b211 */ /* 0x080fe200008f149a */
[----:B------:R2:W-:Y:S01]  /*cc20*/  @!P0 ST.E.64 desc[UR38][R14.64], R116 ;  /* 0x000000740e008985 */ /* 0x0005e2000c101b26 */
[----:B------:R-:W-:Y:S02]  /*cc30*/  ISETP.GE.AND P1, PT, R219, UR4, PT ;  /* 0x00000004db007c0c */ /* 0x000fe4000bf26270 */
[----:B------:R-:W-:Y:S01]  /*cc40*/  @!P4 LEA.HI.X R23, R221, R3, R153, 0x2, P5 ;  /* 0x00000003dd17c211 */ /* 0x000fe200028f1499 */
[----:B------:R3:W-:Y:S01]  /*cc50*/  @!P3 ST.E.64 desc[UR38][R16.64], R120 ;  /* 0x000000781000b985 */ /* 0x0007e2000c101b26 */
[----:B------:R-:W-:Y:S02]  /*cc60*/  ISETP.GE.AND P0, PT, R214, UR4, PT ;  /* 0x00000004d6007c0c */ /* 0x000fe4000bf06270 */
[----:B------:R-:W-:Y:S01]  /*cc70*/  ISETP.GE.AND P3, PT, R29, UR4, PT ;  /* 0x000000041d007c0c */ /* 0x000fe2000bf66270 */
[----:B------:R4:W-:Y:S01]  /*cc80*/  @!P4 ST.E.64 desc[UR38][R22.64], R124 ;  /* 0x0000007c1600c985 */ /* 0x0009e2000c101b26 */
[----:B------:R-:W-:-:S02]  /*cc90*/  ISETP.GE.AND P4, PT, R21, UR4, PT ;  /* 0x0000000415007c0c */ /* 0x000fc4000bf86270 */
[----:B0-----:R-:W-:-:S03]  /*cca0*/  @!P2 LEA R10, P5, R220, R2, 0x2 ;  /* 0x00000002dc0aa211 */ /* 0x001fc600078a10ff */
[CC--:B-1----:R-:W-:Y:S02]  /*ccb0*/  @!P1 LEA R12, P6, R219.reuse, R2.reuse, 0x2 ;  /* 0x00000002db0c9211 */ /* 0x0c2fe400078c10ff */
[-C--:B------:R-:W-:Y:S02]  /*ccc0*/  @!P2 LEA.HI.X R11, R220, R3.reuse, R152, 0x2, P5 ;  /* 0x00000003dc0ba211 */ /* 0x080fe400028f1498 */
[C---:B--2---:R-:W-:Y:S02]  /*ccd0*/  @!P0 LEA R14, P5, R214.reuse, R2, 0x2 ;  /* 0x00000002d60e8211 */ /* 0x044fe400078a10ff */
[-C--:B------:R-:W-:Y:S01]  /*cce0*/  @!P1 LEA.HI.X R13, R219, R3.reuse, R18, 0x2, P6 ;  /* 0x00000003db0d9211 */ /* 0x080fe200030f1412 */
[----:B------:R0:W-:Y:S01]  /*ccf0*/  @!P2 ST.E.64 desc[UR38][R10.64], R128 ;  /* 0x000000800a00a985 */ /* 0x0001e2000c101b26 */
[----:B------:R-:W-:Y:S02]  /*cd00*/  ISETP.GE.AND P6, PT, R25, UR4, PT ;  /* 0x0000000419007c0c */ /* 0x000fe4000bfc6270 */
[----:B------:R-:W-:Y:S01]  /*cd10*/  @!P0 LEA.HI.X R15, R214, R3, R9, 0x2, P5 ;  /* 0x00000003d60f8211 */ /* 0x000fe200028f1409 */
[----:B------:R0:W-:Y:S01]  /*cd20*/  @!P1 ST.E.64 desc[UR38][R12.64], R132 ;  /* 0x000000840c009985 */ /* 0x0001e2000c101b26 */
[----:B---3--:R-:W-:-:S02]  /*cd30*/  SHF.R.S32.HI R17, RZ, 0x1f, R21 ;  /* 0x0000001fff117819 */ /* 0x008fc40000011415 */
[CC--:B------:R-:W-:Y:S01]  /*cd40*/  @!P4 LEA R16, P5, R21.reuse, R2.reuse, 0x2 ;  /* 0x000000021510c211 */ /* 0x0c0fe200078a10ff */
[----:B------:R0:W-:Y:S01]  /*cd50*/  @!P0 ST.E.64 desc[UR38][R14.64], R136 ;  /* 0x000000880e008985 */ /* 0x0001e2000c101b26 */
[----:B------:R-:W-:Y:S02]  /*cd60*/  SHF.R.S32.HI R9, RZ, 0x1f, R29 ;  /* 0x0000001fff097819 */ /* 0x000fe4000001141d */
[----:B------:R-:W-:Y:S02]  /*cd70*/  @!P4 LEA.HI.X R17, R21, R3, R17, 0x2, P5 ;  /* 0x000000031511c211 */ /* 0x000fe400028f1411 */
[----:B----4-:R-:W-:-:S03]  /*cd80*/  @!P3 LEA R22, P5, R29, R2, 0x2 ;  /* 0x000000021d16b211 */ /* 0x010fc600078a10ff */
[----:B------:R0:W-:Y:S01]  /*cd90*/  @!P4 ST.E.64 desc[UR38][R16.64], R140 ;  /* 0x0000008c1000c985 */ /* 0x0001e2000c101b26 */
[-C--:B------:R-:W-:Y:S02]  /*cda0*/  @!P3 LEA.HI.X R23, R29, R3.reuse, R9, 0x2, P5 ;  /* 0x000000031d17b211 */ /* 0x080fe400028f1409 */
[----:B------:R-:W-:Y:S02]  /*cdb0*/  SHF.R.S32.HI R9, RZ, 0x1f, R25 ;  /* 0x0000001fff097819 */ /* 0x000fe40000011419 */
[C---:B------:R-:W-:Y:S01]  /*cdc0*/  @!P6 LEA R2, P5, R25.reuse, R2, 0x2 ;  /* 0x000000021902e211 */ /* 0x040fe200078a10ff */
[----:B------:R0:W-:Y:S03]  /*cdd0*/  @!P3 ST.E.64 desc[UR38][R22.64], R144 ;  /* 0x000000901600b985 */ /* 0x0001e6000c101b26 */
[----:B------:R-:W-:-:S05]  /*cde0*/  @!P6 LEA.HI.X R3, R25, R3, R9, 0x2, P5 ;  /* 0x000000031903e211 */ /* 0x000fca00028f1409 */
[----:B------:R0:W-:Y:S04]  /*cdf0*/  @!P6 ST.E.64 desc[UR38][R2.64], R148 ;  /* 0x000000940200e985 */ /* 0x0001e8000c101b26 */
.L_x_14246:
[----:B------:R-:W-:Y:S05]  /*ce00*/  BSYNC B1 ;  /* 0x0000000000017941 */ /* 0x000fea0003800000 */
.L_x_14245:
[----:B------:R-:W-:Y:S01]  /*ce10*/  ISETP.GE.AND P0, PT, R20, R8, PT ;  /* 0x000000081400720c */ /* 0x000fe20003f06270 */
[----:B0-2---:R0:W2:Y:S04]  /*ce20*/  SHFL.IDX PT, R3, R4, 0x1, 0x1c1f ;  /* 0x003c1f0004037f89 */ /* 0x0050a800000e0000 */
        /* <DEDUP_REMOVED lines=14> */
[-C--:B------:R-:W-:Y:S01]  /*cf10*/  @!P2 LEA R12, P6, R182, R2.reuse, 0x2 ;  /* 0x00000002b60ca211 */ /* 0x080fe200078c10ff */
[----:B------:R0:W-:Y:S01]  /*cf20*/  @!P4 ST.E.64 desc[UR38][R8.64], R26 ;  /* 0x0000001a0800c985 */ /* 0x0001e2000c101b26 */
[----:B------:R-:W-:Y:S02]  /*cf30*/  ISETP.GE.AND P3, PT, R176, UR4, PT ;  /* 0x00000004b0007c0c */ /* 0x000fe4000bf66270 */
[----:B------:R-:W-:Y:S01]  /*cf40*/  @!P2 LEA.HI.X R13, R182, R3, R183, 0x2, P6 ;  /* 0x00000003b60da211 */ /* 0x000fe200030f14b7 */
[----:B------:R1:W-:Y:S01]  /*cf50*/  @!P5 ST.E.64 desc[UR38][R10.64], R30 ;  /* 0x0000001e0a00d985 */ /* 0x0003e2000c101b26 */
[----:B------:R-:W-:-:S02]  /*cf60*/  @!P1 LEA R14, P5, R180, R2, 0x2 ;  /* 0x00000002b40e9211 */ /* 0x000fc400078a10ff */
[----:B------:R-:W-:Y:S01]  /*cf70*/  ISETP.GE.AND P4, PT, R174, UR4, PT ;  /* 0x00000004ae007c0c */ /* 0x000fe2000bf86270 */
[----:B------:R2:W-:Y:S01]  /*cf80*/  @!P2 ST.E.64 desc[UR38][R12.64], R34 ;  /* 0x000000220c00a985 */ /* 0x0005e2000c101b26 */
[-C--:B------:R-:W-:Y:S02]  /*cf90*/  @!P0 LEA R16, P6, R178, R2.reuse, 0x2 ;  /* 0x00000002b2108211 */ /* 0x080fe400078c10ff */
        /* <DEDUP_REMOVED lines=8> */
[-C--:B-1----:R-:W-:Y:S02]  /*d020*/  @!P4 LEA R10, P2, R174, R2.reuse, 0x2 ;  /* 0x00000002ae0ac211 */ /* 0x082fe400078410ff */
        /* <DEDUP_REMOVED lines=89> */
[-C--:B-1----:R-:W-:Y:S02]  /*d5c0*/  @!P5 LEA R10, P3, R214, R2.reuse, 0x2 ;  /* 0x00000002d60ad211 */ /* 0x082fe400078610ff */
[-C--:B------:R-:W-:Y:S01]  /*d5d0*/  @!P4 LEA.HI.X R9, R219, R3.reuse, R18, 0x2, P6 ;  /* 0x00000003db09c211 */ /* 0x080fe200030f1412 */
[----:B---3--:R-:W-:Y:S01]  /*d5e0*/  VIADD R21, R204, 0xf8 ;  /* 0x000000f8cc157836 */ /* 0x008fe20000000000 */
[----:B------:R-:W-:Y:S02]  /*d5f0*/  SHF.R.S32.HI R0, RZ, 0x1f, R25 ;  /* 0x0000001fff007819 */ /* 0x000fe40000011419 */
[C---:B------:R-:W-:Y:S01]  /*d600*/  @!P2 LEA R16, P6, R25.reuse, R2, 0x2 ;  /* 0x000000021910a211 */ /* 0x040fe200078c10ff */
[----:B------:R0:W-:Y:S01]  /*d610*/  @!P4 ST.E.64 desc[UR38][R8.64], R134 ;  /* 0x000000860800c985 */ /* 0x0001e2000c101b26 */
[-C--:B------:R-:W-:Y:S02]  /*d620*/  @!P5 LEA.HI.X R11, R214, R3.reuse, R23, 0x2, P3 ;  /* 0x00000003d60bd211 */ /* 0x080fe400018f1417 */
[----:B------:R-:W-:-:S02]  /*d630*/  @!P2 LEA.HI.X R17, R25, R3, R0, 0x2, P6 ;  /* 0x000000031911a211 */ /* 0x000fc400030f1400 */
        /* <DEDUP_REMOVED lines=10> */
.L_x_14235:
[----:B------:R-:W3:Y:S01]  /*d6e0*/  LDC.64 R8, c[0x0][0xd00] ;  /* 0x00034000ff087b82 */ /* 0x000ee20000000a00 */
[----:B------:R-:W-:Y:S01]  /*d6f0*/  ULDC.64 UR4, c[0x0][0xd08] ;  /* 0x0003420000047ab9 */ /* 0x000fe20000000a00 */
[----:B------:R-:W-:Y:S01]  /*d700*/  IMAD.MOV.U32 R17, RZ, RZ, RZ ;  /* 0x000000ffff117224 */ /* 0x000fe200078e00ff */
[----:B------:R-:W-:-:S04]  /*d710*/  ISETP.NE.U32.AND P1, PT, RZ, UR4, PT ;  /* 0x00000004ff007c0c */ /* 0x000fc8000bf25070 */
[----:B------:R-:W-:Y:S01]  /*d720*/  ISETP.NE.AND.EX P1, PT, RZ, UR5, PT, P1 ;  /* 0x00000005ff007c0c */ /* 0x000fe2000bf25310 */
[----:B------:R-:W4:Y:S01]  /*d730*/  LDC.64 R2, c[0x0][0xd00] ;  /* 0x00034000ff027b82 */ /* 0x000f220000000a00 */
[----:B---3--:R-:W-:-:S04]  /*d740*/  ISETP.NE.U32.AND P0, PT, R8, RZ, PT ;  /* 0x000000ff0800720c */ /* 0x008fc80003f05070 */
[----:B------:R-:W-:-:S07]  /*d750*/  ISETP.NE.AND.EX P0, PT, R9, RZ, PT, P0 ;  /* 0x000000ff0900720c */ /* 0x000fce0003f05300 */
[C---:B------:R-:W-:Y:S01]  /*d760*/  @P1 LEA R8, P2, R211.reuse, UR4, 0x2 ;  /* 0x00000004d3081c11 */ /* 0x040fe2000f8410ff */
[----:B------:R-:W-:Y:S01]  /*d770*/  ULDC UR4, c[0x0][0xb88] ;  /* 0x0002e20000047ab9 */ /* 0x000fe20000000800 */
[C---:B----4-:R-:W-:Y:S02]  /*d780*/  IMAD.WIDE R2, R211.reuse, 0x4, R2 ;  /* 0x00000004d3027825 */ /* 0x050fe400078e0202 */
[----:B------:R-:W-:Y:S02]  /*d790*/  @P1 LEA.HI.X R9, R211, UR5, R216, 0x2, P2 ;  /* 0x00000005d3091c11 */ /* 0x000fe400090f14d8 */
[----:B-1----:R-:W-:Y:S01]  /*d7a0*/  IMAD.U32 R0, RZ, RZ, UR4 ;  /* 0x00000004ff007e24 */ /* 0x002fe2000f8e00ff */
[----:B------:R1:W5:Y:S05]  /*d7b0*/  @P0 LDG.E R17, desc[UR38][R2.64] ;  /* 0x0000002602110981 */ /* 0x00036a000c1e1900 */
[----:B------:R1:W5:Y:S01]  /*d7c0*/  @P1 LDG.E R0, desc[UR38][R8.64] ;  /* 0x0000002608001981 */ /* 0x000362000c1e1900 */
[----:B------:R-:W-:Y:S01]  /*d7d0*/  ISETP.NE.AND P2, PT, R213, RZ, PT ;  /* 0x000000ffd500720c */ /* 0x000fe20003f45270 */
[----:B--2---:R-:W2:-:S12]  /*d7e0*/  S2R R4, SR_TID.X ;  /* 0x0000000000047919 */ /* 0x004e980000002100 */
[----:B------:R-:W3:Y:S01]  /*d7f0*/  @!P2 LDC R213, c[0x0][0xbd4] ;  /* 0x0002f500ffd5ab82 */ /* 0x000ee20000000800 */
[----:B--2---:R-:W-:Y:S01]  /*d800*/  VIADD R22, R4, 0xffffff80 ;  /* 0xffffff8004167836 */ /* 0x004fe20000000000 */
[----:B---3--:R-:W-:-:S04]  /*d810*/  ISETP.GT.AND P2, PT, R213, 0x1, PT ;  /* 0x00000001d500780c */ /* 0x008fc80003f44270 */
[----:B------:R-:W-:Y:S01]  /*d820*/  ISETP.GT.AND P3, PT, R22, 0x7f, PT ;  /* 0x0000007f1600780c */ /* 0x000fe20003f64270 */
[----:B-1----:R-:W-:-:S12]  /*d830*/  @P1 BRA `(.L_x_14247) ;  /* 0x0000000000101947 */ /* 0x002fd80003800000 */
[----:B------:R-:W-:Y:S05]  /*d840*/  @!P0 BRA `(.L_x_14247) ;  /* 0x00000000000c8947 */ /* 0x000fea0003800000 */
[----:B------:R-:W2:Y:S04]  /*d850*/  LDG.E R9, desc[UR38][R2.64] ;  /* 0x0000002602097981 */ /* 0x000ea8000c1e1900 */
[----:B-----5:R-:W2:Y:S02]  /*d860*/  LDG.E R0, desc[UR38][R2.64+0x4] ;  /* 0x0000042602007981 */ /* 0x020ea4000c1e1900 */
[----:B--2---:R-:W-:-:S07]  /*d870*/  IMAD.IADD R0, R0, 0x1, -R9 ;  /* 0x0000000100007824 */ /* 0x004fce00078e0a09 */
.L_x_14247:
        /* <DEDUP_REMOVED lines=10> */
[----:B------:R-:W2:Y:S01]  /*d920*/  LDL.LU R24, [R1+0x20] ;  /* 0x0000200001187983 */ /* 0x000ea20000300800 */
[----:B------:R-:W-:Y:S01]  /*d930*/  ISETP.NE.AND P1, PT, R31, 0x1, PT ;  /* 0x000000011f00780c */ /* 0x000fe20003f25270 */
[----:B------:R-:W-:Y:S01]  /*d940*/  IMAD.MOV.U32 R16, RZ, RZ, 0xab8 ;  /* 0x00000ab8ff107424 */ /* 0x000fe200078e00ff */
[----:B------:R-:W-:Y:S01]  /*d950*/  ISETP.GT.AND P0, PT, R213, 0x1, PT ;  /* 0x00000001d500780c */ /* 0x000fe20003f04270 */
[----:B------:R-:W1:Y:S01]  /*d960*/  LDC.64 R28, c[0x0][0xca8] ;  /* 0x00032a00ff1c7b82 */ /* 0x000e620000000a00 */
[----:B------:R-:W-:Y:S02]  /*d970*/  IMAD.MOV.U32 R21, RZ, RZ, R27 ;  /* 0x000000ffff157224 */ /* 0x000fe400078e001b */
[----:B------:R-:W-:-:S05]  /*d980*/  SEL R16, R16, 0xa78, P0 ;  /* 0x00000a7810107807 */ /* 0x000fca0000000000 */
[----:B------:R-:W3:Y:S08]  /*d990*/  LDC.64 R8, c[0x0][R16+0x220] ;  /* 0x0000880010087b82 */ /* 0x000ef00000000a00 */
[----:B------:R-:W4:Y:S08]  /*d9a0*/  @P1 LDC R4, c[0x0][0xcec] ;  /* 0x00033b00ff041b82 */ /* 0x000f300000000800 */
[----:B------:R-:W5:Y:S08]  /*d9b0*/  LDC.64 R2, c[0x0][R16+0x218] ;  /* 0x0000860010027b82 */ /* 0x000f700000000a00 */
[----:B------:R-:W0:Y:S01]  /*d9c0*/  @P1 LDC R25, c[0x0][0xcf0] ;  /* 0x00033c00ff191b82 */ /* 0x000e220000000800 */
[----:B---3--:R-:W-:-:S02]  /*d9d0*/  IMAD R9, R9, R211, RZ ;  /* 0x000000d309097224 */ /* 0x008fc400078e02ff */
[----:B------:R-:W-:-:S05]  /*d9e0*/  IMAD.WIDE.U32 R14, R8, R211, RZ ;  /* 0x000000d3080e7225 */ /* 0x000fca00078e00ff */
[----:B------:R-:W3:Y:S01]  /*d9f0*/  LDC.64 R10, c[0x0][R16+0x228] ;  /* 0x00008a00100a7b82 */ /* 0x000ee20000000a00 */
[----:B----4-:R-:W-:-:S07]  /*da00*/  @P1 IMAD.HI.U32 R4, R27, R4, RZ ;  /* 0x000000041b041227 */ /* 0x010fce00078e00ff */
[----:B------:R-:W4:Y:S01]  /*da10*/  LDC.64 R12, c[0x0][R16+0x210] ;  /* 0x00008400100c7b82 */ /* 0x000f220000000a00 */
[-C--:B-----5:R-:W-:Y:S02]  /*da20*/  IMAD R23, R3, R212.reuse, RZ ;  /* 0x000000d403177224 */ /* 0x0a0fe400078e02ff */
[----:B------:R-:W-:-:S04]  /*da30*/  IMAD.WIDE.U32 R2, R2, R212, RZ ;  /* 0x000000d402027225 */ /* 0x000fc800078e00ff */
[----:B------:R-:W-:Y:S01]  /*da40*/  IMAD.IADD R23, R3, 0x1, R23 ;  /* 0x0000000103177824 */ /* 0x000fe200078e0217 */
[----:B0-----:R-:W-:Y:S01]  /*da50*/  @P1 SHF.R.U32.HI R21, RZ, R25, R4 ;  /* 0x00000019ff151219 */ /* 0x001fe20000011604 */
[----:B------:R-:W-:Y:S01]  /*da60*/  IMAD R25, R8, R216, R9 ;  /* 0x000000d808197224 */ /* 0x000fe200078e0209 */
[----:B-1----:R-:W0:Y:S01]  /*da70*/  @!P0 LDC R28, c[0x0][0xc50] ;  /* 0x00031400ff1c8b82 */ /* 0x002e220000000800 */
[----:B------:R-:W-:Y:S02]  /*da80*/  IADD3 R4, P1, P3, R14, R2, R17 ;  /* 0x000000020e047210 */ /* 0x000fe40007b3e011 */
[----:B------:R-:W-:Y:S02]  /*da90*/  IMAD.MOV R8, RZ, RZ, -R21 ;  /* 0x000000ffff087224 */ /* 0x000fe400078e0a15 */
[----:B------:R-:W-:-:S03]  /*daa0*/  IMAD.IADD R25, R15, 0x1, R25 ;  /* 0x000000010f197824 */ /* 0x000fc600078e0219 */
[----:B------:R-:W1:Y:S01]  /*dab0*/  @!P0 LDC R29, c[0x0][0xc54] ;  /* 0x00031500ff1d8b82 */ /* 0x000e620000000800 */
[----:B--2---:R-:W-:-:S05]  /*dac0*/  SEL R9, R24, RZ, P0 ;  /* 0x000000ff18097207 */ /* 0x004fca0000000000 */
[----:B---3--:R-:W-:-:S04]  /*dad0*/  IMAD.WIDE.U32 R2, R10, R9, RZ ;  /* 0x000000090a027225 */ /* 0x008fc800078e00ff */
[----:B------:R-:W-:Y:S02]  /*dae0*/  IMAD R11, R11, R9, RZ ;  /* 0x000000090b0b7224 */ /* 0x000fe400078e02ff */
        /* <DEDUP_REMOVED lines=15> */
.L_x_14249:
[----:B------:R-:W-:Y:S05]  /*dbe0*/  BSYNC B1 ;  /* 0x0000000000017941 */ /* 0x000fea0003800000 */
.L_x_14248:
[----:B------:R-:W-:Y:S05]  /*dbf0*/  @P2 BRA `(.L_x_14244) ;  /* 0x00000008004c2947 */ /* 0x000fea0003800000 */
[----:B------:R-:W2:Y:S01]  /*dc00*/  LDC R15, c[0x0][0xce8] ;  /* 0x00033a00ff0f7b82 */ /* 0x000ea20000000800 */
[----:B-1----:R-:W-:Y:S01]  /*dc10*/  SHF.R.S32.HI R3, RZ, 0x1f, R22 ;  /* 0x0000001fff037819 */ /* 0x002fe20000011416 */
        /* <DEDUP_REMOVED lines=14> */
[----:B------:R-:W-:Y:S02]  /*dd00*/  IMAD.IADD R13, R18, 0x1, R9 ;  /* 0x00000001120d7824 */ /* 0x000fe400078e0209 */
[----:B------:R-:W-:Y:S01]  /*dd10*/  IMAD R3, R212, UR5, R3 ;  /* 0x00000005d4037c24 */ /* 0x000fe2000f8e0203 */
[----:B------:R-:W-:Y:S01]  /*dd20*/  ULDC.64 UR4, c[0x0][0xbf0] ;  /* 0x0002fc0000047ab9 */ /* 0x000fe20000000a00 */
[----:B------:R-:W-:Y:S02]  /*dd30*/  IMAD.MOV.U32 R9, RZ, RZ, R13 ;  /* 0x000000ffff097224 */ /* 0x000fe400078e000d */
[----:B------:R-:W-:Y:S02]  /*dd40*/  IMAD R8, R216, UR4, RZ ;  /* 0x00000004d8087c24 */ /* 0x000fe4000f8e02ff */
[----:B------:R-:W-:Y:S02]  /*dd50*/  IMAD.WIDE.U32 R2, R211, UR4, R2 ;  /* 0x00000004d3027c25 */ /* 0x000fe4000f8e0002 */
[----:B------:R-:W1:Y:S02]  /*dd60*/  @P0 LDC R4, c[0x0][0xcec] ;  /* 0x00033b00ff040b82 */ /* 0x000e640000000800 */
[----:B------:R-:W-:-:S06]  /*dd70*/  IMAD.IADD R18, R17, 0x1, R18 ;  /* 0x0000000111127824 */ /* 0x000fcc00078e0212 */
[----:B------:R-:W2:Y:S01]  /*dd80*/  @P0 LDC R11, c[0x0][0xcf0] ;  /* 0x00033c00ff0b0b82 */ /* 0x000ea20000000800 */
[----:B-1----:R-:W-:-:S05]  /*dd90*/  @P0 IMAD.HI.U32 R4, R13, R4, RZ ;  /* 0x000000040d040227 */ /* 0x002fca00078e00ff */
        /* <DEDUP_REMOVED lines=12> */
[----:B------:R-:W-:Y:S02]  /*de60*/  IMAD R15, R0, R15, RZ ;  /* 0x0000000f000f7224 */ /* 0x000fe400078e02ff */
        /* <DEDUP_REMOVED lines=16> */
[----:B------:R1:W2:Y:S01]  /*df70*/  SHFL.IDX PT, R2, R8, RZ, 0x181f ;  /* 0x00181fff08027589 */ /* 0x0002a200000e0000 */
[----:B------:R-:W-:Y:S01]  /*df80*/  VIADD R11, R9, 0x40 ;  /* 0x00000040090b7836 */ /* 0x000fe20000000000 */
[----:B------:R-:W-:-:S02]  /*df90*/  SHF.R.S32.HI R10, RZ, 0x1f, R9 ;  /* 0x0000001fff0a7819 */ /* 0x000fc40000011409 */
[----:B------:R1:W3:Y:S01]  /*dfa0*/  SHFL.IDX PT, R0, R4, RZ, 0x181f ;  /* 0x00181fff04007589 */ /* 0x0002e200000e0000 */
        /* <DEDUP_REMOVED lines=21> */
.L_x_14251:
[----:B------:R-:W-:Y:S05]  /*e100*/  BSYNC B1 ;  /* 0x0000000000017941 */ /* 0x000fea0003800000 */
.L_x_14250:
        /* <DEDUP_REMOVED lines=21> */
.L_x_14253:
[----:B------:R-:W-:Y:S05]  /*e260*/  BSYNC B1 ;  /* 0x0000000000017941 */ /* 0x000fea0003800000 */
.L_x_14252:
        /* <DEDUP_REMOVED lines=21> */
.L_x_14255:
[----:B------:R-:W-:Y:S05]  /*e3c0*/  BSYNC B1 ;  /* 0x0000000000017941 */ /* 0x000fea0003800000 */
.L_x_14254:
[----:B0-----:R-:W-:Y:S01]  /*e3d0*/  VIADD R0, R18, 0x60 ;  /* 0x0000006012007836 */ /* 0x001fe20000000000 */
[----:B-1-3--:R-:W3:Y:S04]  /*e3e0*/  SHFL.IDX PT, R4, R4, 0x3, 0x181f ;  /* 0x00781f0004047f89 */ /* 0x00aee800000e0000 */
[----:B------:R-:W-:Y:S01]  /*e3f0*/  ISETP.GE.AND P0, PT, R0, R15, PT ;  /* 0x0000000f0000720c */ /* 0x000fe20003f06270 */
[----:B----4-:R4:W0:-:S12]  /*e400*/  SHFL.IDX PT, R2, R8, 0x3, 0x181f ;  /* 0x00781f0008027f89 */ /* 0x01081800000e0000 */
[----:B----4-:R-:W-:Y:S05]  /*e410*/  @P0 BRA `(.L_x_14244) ;  /* 0x0000000000440947 */ /* 0x010fea0003800000 */
[----:B------:R-:W-:Y:S02]  /*e420*/  ULDC UR4, c[0x0][0xbc8] ;  /* 0x0002f20000047ab9 */ /* 0x000fe40000000800 */
[----:B------:R-:W-:Y:S02]  /*e430*/  ISETP.GE.AND P3, PT, R9, UR4, PT ;  /* 0x0000000409007c0c */ /* 0x000fe4000bf66270 */
[----:B------:R-:W-:Y:S02]  /*e440*/  ISETP.GE.AND P2, PT, R11, UR4, PT ;  /* 0x000000040b007c0c */ /* 0x000fe4000bf46270 */
[----:B------:R-:W-:Y:S02]  /*e450*/  ISETP.GE.AND P1, PT, R13, UR4, PT ;  /* 0x000000040d007c0c */ /* 0x000fe4000bf26270 */
[----:B------:R-:W-:-:S07]  /*e460*/  ISETP.GE.AND P0, PT, R17, UR4, PT ;  /* 0x0000000411007c0c */ /* 0x000fce000bf06270 */
[----:B0-2---:R-:W-:-:S04]  /*e470*/  @!P3 LEA R8, P4, R9, R2, 0x1 ;  /* 0x000000020908b211 */ /* 0x005fc800078808ff */
[----:B---3--:R-:W-:Y:S02]  /*e480*/  @!P3 LEA.HI.X R9, R9, R4, R10, 0x1, P4 ;  /* 0x000000040909b211 */ /* 0x008fe400020f0c0a */
        /* <DEDUP_REMOVED lines=10> */
.L_x_14244:
[----:B------:R-:W-:Y:S05]  /*e530*/  BSYNC B0 ;  /* 0x0000000000007941 */ /* 0x000fea0003800000 */
.L_x_14234:
[----:B------:R-:W-:Y:S02]  /*e540*/  ULDC UR4, c[0x0][0xd3c] ;  /* 0x00034f0000047ab9 */ /* 0x000fe40000000800 */
[----:B------:R-:W-:-:S13]  /*e550*/  ISETP.GE.AND P0, PT, R7, UR4, PT ;  /* 0x0000000407007c0c */ /* 0x000fda000bf06270 */
[----:B------:R-:W-:Y:S05]  /*e560*/  @!P0 BRA `(.L_x_14256) ;  /* 0xffffff2800fc8947 */ /* 0x000fea000383ffff */
[----:B------:R-:W-:Y:S05]  /*e570*/  EXIT ;  /* 0x000000000000794d */ /* 0x000fea0003800000 */
.L_x_14196:
[----:B------:R-:W-:-:S08]  /*e580*/  NOP ;  /* 0x0000000000007918 */ /* 0x000fd00000000000 */
[----:B--2---:R-:W0:-:S00]  /*e590*/  USETMAXREG.DEALLOC.CTAPOOL 0x18 ;  /* 0x00000018000079c8 */ /* 0x004e0000080e0500 */
        /* <DEDUP_REMOVED lines=16> */
.L_x_14257:
[----:B------:R-:W0:Y:S01]  /*e6a0*/  S2R R0, SR_TID.X ;  /* 0x0000000000007919 */ /* 0x000e220000002100 */
[----:B------:R-:W-:Y:S01]  /*e6b0*/  ULDC UR4, c[0x0][0xd3c] ;  /* 0x00034f0000047ab9 */ /* 0x000fe20000000800 */
[----:B------:R-:W-:Y:S01]  /*e6c0*/  IMAD.MOV.U32 R7, RZ, RZ, RZ ;  /* 0x000000ffff077224 */ /* 0x000fe200078e00ff */
        /* <DEDUP_REMOVED lines=41> */
.L_x_14261:
        /* <DEDUP_REMOVED lines=39> */
.L_x_14259:
        /* <DEDUP_REMOVED lines=12> */
.L_x_14262:
[----:B---34-:R-:W-:Y:S01]  /*ec90*/  IMAD R3, R4, UR5, R8 ;  /* 0x0000000504037c24 */ /* 0x018fe2000f8e0208 */
[----:B-1----:R-:W-:Y:S01]  /*eca0*/  ISETP.NE.AND P0, PT, R7, 0x1, PT ;  /* 0x000000010700780c */ /* 0x002fe20003f05270 */
[----:B------:R-:W-:-:S03]  /*ecb0*/  VIADD R13, R9, UR4 ;  /* 0x00000004090d7c36 */ /* 0x000fc60008000000 */
[----:B------:R1:W-:Y:S01]  /*ecc0*/  STL [R1], R3 ;  /* 0x0000000301007387 */ /* 0x0003e20000100800 */
[----:B------:R-:W-:-:S03]  /*ecd0*/  IADD3 R4, -R3, UR6, RZ ;  /* 0x0000000603047c10 */ /* 0x000fc6000fffe1ff */
[----:B------:R1:W-:Y:S05]  /*ece0*/  STL [R1+0xc], R13 ;  /* 0x00000c0d01007387 */ /* 0x0003ea0000100800 */
[----:B------:R-:W-:Y:S05]  /*ecf0*/  @!P0 BRA `(.L_x_14263) ;  /* 0x0000000000e08947 */ /* 0x000fea0003800000 */
[----:B0-2---:R-:W-:Y:S01]  /*ed00*/  IABS R6, R5 ;  /* 0x0000000500067213 */ /* 0x005fe20000000000 */
        /* <DEDUP_REMOVED lines=43> */
[----:B------:R-:W-:Y:S01]  /*efc0*/  ISETP.GE.U32.AND P0, PT, R3, R8, PT ;  /* 0x000000080300720c */ /* 0x000fe20003f06070 */
[----:B------:R-:W-:-:S04]  /*efd0*/  IMAD.MOV R3, RZ, RZ, -R9 ;  /* 0x000000ffff037224 */ /* 0x000fc800078e0a09 */
[----:B------:R-:W-:-:S08]  /*efe0*/  IMAD R3, R5, R3, R4 ;  /* 0x0000000305037224 */ /* 0x000fd000078e0204 */
[----:B------:R-:W-:-:S04]  /*eff0*/  @P0 VIADD R6, R6, 0x1 ;  /* 0x0000000106060836 */ /* 0x000fc80000000000 */
        /* <DEDUP_REMOVED lines=8> */
.L_x_14263:
        /* <DEDUP_REMOVED lines=15> */
[----:B------:R-:W-:Y:S02]  /*f170*/  IMAD.MOV R12, RZ, RZ, -R11 ;  /* 0x000000ffff0c7224 */ /* 0x000fe400078e0a0b */
[----:B------:R-:W-:Y:S01]  /*f180*/  IMAD.HI.U32 R11, R2, R3, RZ ;  /* 0x00000003020b7227 */ /* 0x000fe200078e00ff */
[----:B------:R-:W-:-:S03]  /*f190*/  LOP3.LUT R2, R4, R7, RZ, 0x3c, !PT ;  /* 0x0000000704027212 */ /* 0x000fc600078e3cff */
[----:B------:R-:W-:Y:S01]  /*f1a0*/  IMAD R3, R11, R12, R3 ;  /* 0x0000000c0b037224 */ /* 0x000fe200078e0203 */
[----:B------:R-:W-:-:S04]  /*f1b0*/  ISETP.GE.AND P2, PT, R2, RZ, PT ;  /* 0x000000ff0200720c */ /* 0x000fc80003f46270 */
        /* <DEDUP_REMOVED lines=11> */
[----:B------:R-:W-:-:S03]  /*f270*/  IMAD R7, R7, R11, R4 ;  /* 0x0000000b07077224 */ /* 0x000fc600078e0204 */
[----:B------:R-:W-:Y:S02]  /*f280*/  VIADDMNMX R6, R3, UR5, R6, PT ;  /* 0x0000000503067c46 */ /* 0x000fe4000b800106 */
[----:B------:R-:W-:Y:S02]  /*f290*/  IADD3 R8, R8, 0x1000000, R7 ;  /* 0x0100000008087810 */ /* 0x000fe40007ffe007 */
[----:B------:R-:W-:-:S04]  /*f2a0*/  IABS R9, R6 ;  /* 0x0000000600097213 */ /* 0x000fc80000000000 */
[----:B------:R-:W0:Y:S08]  /*f2b0*/  I2F.RP R10, R9 ;  /* 0x00000009000a7306 */ /* 0x000e300000209400 */
[----:B0-----:R-:W0:Y:S02]  /*f2c0*/  MUFU.RCP R10, R10 ;  /* 0x0000000a000a7308 */ /* 0x001e240000001000 */
[----:B0-----:R-:W-:Y:S01]  /*f2d0*/  VIADD R2, R10, 0xffffffe ;  /* 0x0ffffffe0a027836 */ /* 0x001fe20000000000 */
[----:B------:R-:W-:-:S05]  /*f2e0*/  IABS R10, R6 ;  /* 0x00000006000a7213 */ /* 0x000fca0000000000 */
[----:B------:R0:W1:Y:S02]  /*f2f0*/  F2I.FTZ.U32.TRUNC.NTZ R3, R2 ;  /* 0x0000000200037305 */ /* 0x000064000021f000 */
[----:B0-----:R-:W-:Y:S02]  /*f300*/  IMAD.MOV.U32 R2, RZ, RZ, RZ ;  /* 0x000000ffff027224 */ /* 0x001fe400078e00ff */
[----:B-1----:R-:W-:-:S04]  /*f310*/  IMAD.MOV R4, RZ, RZ, -R3 ;  /* 0x000000ffff047224 */ /* 0x002fc800078e0a03 */
[----:B------:R-:W-:Y:S01]  /*f320*/  IMAD R11, R4, R9, RZ ;  /* 0x00000009040b7224 */ /* 0x000fe200078e02ff */
[----:B------:R-:W-:-:S03]  /*f330*/  IABS R4, R7 ;  /* 0x0000000700047213 */ /* 0x000fc60000000000 */
[----:B------:R-:W-:-:S04]  /*f340*/  IMAD.HI.U32 R3, R3, R11, R2 ;  /* 0x0000000b03037227 */ /* 0x000fc800078e0002 */
        /* <DEDUP_REMOVED lines=16> */
.L_x_14264:
[----:B01----:R-:W-:-:S05]  /*f450*/  LOP3.LUT R2, RZ, R3, RZ, 0x33, !PT ;  /* 0x00000003ff027212 */ /* 0x003fca00078e33ff */
[----:B------:R-:W-:-:S05]  /*f460*/  IMAD.IADD R2, R5, 0x1, R2 ;  /* 0x0000000105027824 */ /* 0x000fca00078e0202 */
[----:B------:R1:W-:Y:S01]  /*f470*/  STL [R1+0x4], R2 ;  /* 0x0000040201007387 */ /* 0x0003e20000100800 */
[----:B------:R-:W-:Y:S05]  /*f480*/  BRA `(.L_x_14265) ;  /* 0x0000000000107947 */ /* 0x000fea0003800000 */
.L_x_14260:
[----:B------:R-:W-:Y:S01]  /*f490*/  IMAD.U32 R2, RZ, RZ, UR6 ;  /* 0x00000006ff027e24 */ /* 0x000fe2000f8e00ff */
[----:B------:R0:W-:Y:S04]  /*f4a0*/  STL [R1+0x4], RZ ;  /* 0x000004ff01007387 */ /* 0x0001e80000100800 */
[----:B------:R0:W-:Y:S04]  /*f4b0*/  STL [R1+0x8], RZ ;  /* 0x000008ff01007387 */ /* 0x0001e80000100800 */
[----:B------:R0:W-:Y:S02]  /*f4c0*/  STL [R1], R2 ;  /* 0x0000000201007387 */ /* 0x0001e40000100800 */
.L_x_14265:
        /* <DEDUP_REMOVED lines=10> */
.L_x_14258:
        /* <DEDUP_REMOVED lines=8> */
[----:B0-----:R-:W0:Y:S01]  /*f5f0*/  S2R R5, SR_TID.X ;  /* 0x0000000000057919 */ /* 0x001e220000002100 */
[----:B------:R-:W2:Y:S01]  /*f600*/  S2UR UR5, SR_CgaCtaId ;  /* 0x00000000000579c3 */ /* 0x000ea20000008800 */
[----:B------:R-:W-:Y:S01]  /*f610*/  UMOV UR4, 0x400 ;  /* 0x0000040000047882 */ /* 0x000fe20000000000 */
[----:B------:R-:W-:Y:S01]  /*f620*/  BSSY B8, `(.L_x_14266) ;  /* 0x0000675000087945 */ /* 0x000fe20003800000 */
[----:B------:R-:W-:Y:S01]  /*f630*/  ULDC UR40, c[0x0][0xc] ;  /* 0x0000030000287ab9 */ /* 0x000fe20000000800 */
[----:B------:R-:W-:Y:S01]  /*f640*/  ULDC.64 UR36, c[0x0][0x198] ;  /* 0x0000660000247ab9 */ /* 0x000fe20000000a00 */
[----:B--2---:R-:W-:-:S06]  /*f650*/  ULEA UR4, UR5, UR4, 0x18 ;  /* 0x0000000405047291 */ /* 0x004fcc000f8ec03f */
[----:B------:R-:W-:Y:S01]  /*f660*/  IMAD.U32 R18, RZ, RZ, UR4 ;  /* 0x00000004ff127e24 */ /* 0x000fe2000f8e00ff */
[C---:B0-----:R-:W-:Y:S01]  /*f670*/  LOP3.LUT R4, R5.reuse, 0x7f, RZ, 0xc0, !PT ;  /* 0x0000007f05047812 */ /* 0x041fe200078ec0ff */
[----:B---3--:R-:W-:-:S05]  /*f680*/  IMAD.SHL.U32 R0, R5, 0x8, RZ ;  /* 0x0000000805007824 */ /* 0x008fca00078e00ff */
        /* <DEDUP_REMOVED lines=13> */
[----:B0-----:R-:W-:-:S03]  /*f760*/  LOP3.LUT R3, R0, 0x40, RZ, 0xfc, !PT ;  /* 0x0000004000037812 */ /* 0x001fc600078efcff */
[----:B------:R0:W-:Y:S01]  /*f770*/  STL [R1+0x10], RZ ;  /* 0x000010ff01007387 */ /* 0x0001e20000100800 */
[C---:B-1----:R-:W-:Y:S02]  /*f780*/  LOP3.LUT R2, R0.reuse, 0x80, RZ, 0xfc, !PT ;  /* 0x0000008000027812 */ /* 0x042fe400078efcff */
[----:B------:R-:W-:-:S07]  /*f790*/  LOP3.LUT R0, R0, 0xc0, RZ, 0xfc, !PT ;  /* 0x000000c000007812 */ /* 0x000fce00078efcff */
.L_x_14376:
[----:B--2---:R-:W2:Y:S01]  /*f7a0*/  LDL R0, [R1+0xc] ;  /* 0x00000c0001007983 */ /* 0x004ea20000100800 */
[----:B-1-3--:R-:W2:Y:S01]  /*f7b0*/  LDC.64 R2, c[0x0][0xd88] ;  /* 0x00036200ff027b82 */ /* 0x00aea20000000a00 */
[----:B------:R-:W-:Y:S05]  /*f7c0*/  YIELD ;  /* 0x0000000000007946 */ /* 0x000fea0003800000 */
[----:B------:R-:W-:Y:S01]  /*f7d0*/  ULDC.64 UR4, c[0x0][0xb20] ;  /* 0x0002c80000047ab9 */ /* 0x000fe20000000a00 */
[----:B0-----:R-:W-:Y:S01]  /*f7e0*/  IMAD.MOV.U32 R6, RZ, RZ, RZ ;  /* 0x000000ffff067224 */ /* 0x001fe200078e00ff */
        /* <DEDUP_REMOVED lines=22> */
[C---:B-1----:R-:W-:Y:S02]  /*f950*/  IADD3 R4, P4, R16.reuse, UR6, RZ ;  /* 0x0000000610047c10 */ /* 0x042fe4000ff9e0ff */
[----:B--2---:R-:W-:Y:S02]  /*f960*/  IADD3 R2, P3, R16, UR4, RZ ;  /* 0x0000000410027c10 */ /* 0x004fe4000ff7e0ff */
        /* <DEDUP_REMOVED lines=10> */
[----:B-1----:R-:W-:-:S04]  /*fa10*/  @P2 IADD3 R6, P3, R16, UR8, RZ ;  /* 0x0000000810062c10 */ /* 0x002fc8000ff7e0ff */
        /* <DEDUP_REMOVED lines=8> */
[----:B-1----:R-:W-:Y:S01]  /*faa0*/  IMAD.U32 R6, RZ, RZ, UR4 ;  /* 0x00000004ff067e24 */ /* 0x002fe2000f8e00ff */
[----:B--2---:R1:W-:Y:S01]  /*fab0*/  STL [R1+0x34], R9 ;  /* 0x0000340901007387 */ /* 0x0043e20000100800 */
[----:B------:R-:W-:Y:S05]  /*fac0*/  @P2 BRA `(.L_x_14267) ;  /* 0x0000000000142947 */ /* 0x000fea0003800000 */
[----:B------:R-:W-:Y:S05]  /*fad0*/  @!P1 BRA `(.L_x_14267) ;  /* 0x0000000000109947 */ /* 0x000fea0003800000 */
[----:B------:R-:W1:Y:S04]  /*fae0*/  LDG.E R7, desc[UR38][R2.64] ;  /* 0x0000002602077981 */ /* 0x000e68000c1e1900 */
[----:B------:R-:W1:Y:S02]  /*faf0*/  LDG.E R2, desc[UR38][R2.64+0x4] ;  /* 0x0000042602027981 */ /* 0x000e64000c1e1900 */
[----:B-1----:R-:W-:-:S05]  /*fb00*/  IMAD.IADD R9, R2, 0x1, -R7 ;  /* 0x0000000102097824 */ /* 0x002fca00078e0a07 */
[----:B------:R2:W-:Y:S02]  /*fb10*/  STL [R1+0x34], R9 ;  /* 0x0000340901007387 */ /* 0x0005e40000100800 */
.L_x_14267:
[----:B------:R-:W3:Y:S01]  /*fb20*/  LDL.LU R7, [R1+0x8] ;  /* 0x0000080001077983 */ /* 0x000ee20000300800 */
[----:B------:R-:W-:Y:S02]  /*fb30*/  ULDC.64 UR4, c[0x0][0xb18] ;  /* 0x0002c60000047ab9 */ /* 0x000fe40000000a00 */
[----:B------:R-:W-:-:S04]  /*fb40*/  ISETP.NE.U32.AND P1, PT, RZ, UR4, PT ;  /* 0x00000004ff007c0c */ /* 0x000fc8000bf25070 */
[----:B------:R-:W-:Y:S02]  /*fb50*/  ISETP.NE.AND.EX P1, PT, RZ, UR5, PT, P1 ;  /* 0x00000005ff007c0c */ /* 0x000fe4000bf25310 */
[C---:B---3--:R-:W-:Y:S02]  /*fb60*/  LOP3.LUT R3, R7.reuse, 0xff000000, RZ, 0xc0, !PT ;  /* 0xff00000007037812 */ /* 0x048fe400078ec0ff */
        /* <DEDUP_REMOVED lines=10> */
[----:B---3--:R-:W-:-:S05]  /*fc10*/  IADD3.X R7, R10, UR5, RZ, P0, !PT ;  /* 0x000000050a077c10 */ /* 0x008fca00087fe4ff */
[----:B------:R3:W5:Y:S01]  /*fc20*/  LDG.E R6, desc[UR38][R6.64] ;  /* 0x0000002606067981 */ /* 0x000762000c1e1900 */
[----:B------:R-:W-:Y:S05]  /*fc30*/  BRA `(.L_x_14269) ;  /* 0x0000000000107947 */ /* 0x000fea0003800000 */
.L_x_14268:
[----:B------:R-:W-:Y:S05]  /*fc40*/  @!P0 BRA `(.L_x_14269) ;  /* 0x00000000000c8947 */ /* 0x000fea0003800000 */
[----:B------:R-:W4:Y:S04]  /*fc50*/  LDG.E R6, desc[UR38][R4.64] ;  /* 0x0000002604067981 */ /* 0x000f28000c1e1900 */
[----:B------:R-:W4:Y:S02]  /*fc60*/  LDG.E R4, desc[UR38][R4.64+0x4] ;  /* 0x0000042604047981 */ /* 0x000f24000c1e1900 */
[----:B----4-:R-:W-:-:S07]  /*fc70*/  IMAD.IADD R6, R4, 0x1, -R6 ;  /* 0x0000000104067824 */ /* 0x010fce00078e0a06 */
.L_x_14269:
[----:B------:R-:W4:Y:S01]  /*fc80*/  LDL R5, [R1+0x4] ;  /* 0x0000040001057983 */ /* 0x000f220000100800 */
[----:B-----5:R-:W-:Y:S01]  /*fc90*/  IMAD.IADD R6, R6, 0x1, -R0 ;  /* 0x0000000106067824 */ /* 0x020fe200078e0a00 */
[----:B------:R-:W-:Y:S01]  /*fca0*/  BSSY B0, `(.L_x_14270) ;  /* 0x000003a000007945 */ /* 0x000fe20003800000 */
[----:B------:R-:W0:Y:S02]  /*fcb0*/  LDC R0, c[0x0][0x448] ;  /* 0x00011200ff007b82 */ /* 0x000e240000000800 */
[----:B0-----:R-:W-:-:S13]  /*fcc0*/  ISETP.NE.AND P0, PT, R0, 0x1, PT ;  /* 0x000000010000780c */ /* 0x001fda0003f05270 */
[----:B---3--:R-:W0:Y:S08]  /*fcd0*/  @P0 LDC R2, c[0x0][0x44c] ;  /* 0x00011300ff020b82 */ /* 0x008e300000000800 */
[----:B------:R-:W3:Y:S01]  /*fce0*/  @P0 LDC R4, c[0x0][0x450] ;  /* 0x00011400ff040b82 */ /* 0x000ee20000000800 */
[----:B----4-:R-:W-:Y:S02]  /*fcf0*/  IMAD.SHL.U32 R0, R5, 0x80, RZ ;  /* 0x0000008005007824 */ /* 0x010fe400078e00ff */
[----:B------:R-:W-:-:S02]  /*fd00*/  IMAD.MOV.U32 R5, RZ, RZ, RZ ;  /* 0x000000ffff057224 */ /* 0x000fc400078e00ff */
[----:B------:R-:W-:Y:S02]  /*fd10*/  VIADD R0, R0, 0x7f ;  /* 0x0000007f00007836 */ /* 0x000fe40000000000 */
[----:B------:R-:W-:Y:S02]  /*fd20*/  IMAD.MOV.U32 R10, RZ, RZ, R5 ;  /* 0x000000ffff0a7224 */ /* 0x000fe400078e0005 */
[----:B0-----:R-:W-:-:S05]  /*fd30*/  @P0 IMAD.HI.U32 R2, R0, R2, RZ ;  /* 0x0000000200020227 */ /* 0x001fca00078e00ff */
[----:B---3--:R-:W-:Y:S01]  /*fd40*/  @P0 SHF.R.U32.HI R0, RZ, R4, R2 ;  /* 0x00000004ff000219 */ /* 0x008fe20000011602 */
[C---:B------:R-:W-:Y:S01]  /*fd50*/  VIADD R4, R6.reuse, 0x5f ;  /* 0x0000005f06047836 */ /* 0x040fe20000000000 */
[----:B------:R-:W-:Y:S02]  /*fd60*/  IADD3 R2, R6, 0x60, -R9 ;  /* 0x0000006006027810 */ /* 0x000fe40007ffe809 */
[----:B-12---:R-:W-:-:S03]  /*fd70*/  LOP3.LUT R9, R3, 0xff, RZ, 0xc0, !PT ;  /* 0x000000ff03097812 */ /* 0x006fc600078ec0ff */
[----:B------:R-:W-:Y:S02]  /*fd80*/  IMAD.IADD R2, R2, 0x1, R0 ;  /* 0x0000000102027824 */ /* 0x000fe400078e0200 */
[----:B------:R-:W-:-:S04]  /*fd90*/  IMAD.HI R0, R4, 0x2aaaaaab, RZ ;  /* 0x2aaaaaab04007827 */ /* 0x000fc800078e02ff */
[----:B------:R-:W-:Y:S01]  /*fda0*/  IMAD.HI R2, R2, 0x2aaaaaab, RZ ;  /* 0x2aaaaaab02027827 */ /* 0x000fe200078e02ff */
[----:B------:R-:W-:-:S04]  /*fdb0*/  SHF.R.U32.HI R4, RZ, 0x1f, R0 ;  /* 0x0000001fff047819 */ /* 0x000fc80000011600 */
[----:B------:R-:W-:Y:S02]  /*fdc0*/  LEA.HI.SX32 R4, R0, R4, 0x1c ;  /* 0x0000000400047211 */ /* 0x000fe400078fe2ff */
[----:B------:R-:W-:-:S04]  /*fdd0*/  SHF.R.U32.HI R0, RZ, 0x1f, R2 ;  /* 0x0000001fff007819 */ /* 0x000fc80000011602 */
[----:B------:R-:W-:-:S04]  /*fde0*/  LEA.HI.SX32 R0, R2, R0, 0x1c ;  /* 0x0000000002007211 */ /* 0x000fc800078fe2ff */
[----:B------:R-:W-:Y:S02]  /*fdf0*/  VIMNMX R8, R4, R0, PT ;  /* 0x0000000004087248 */ /* 0x000fe40003fe0100 */
[----:B------:R-:W-:Y:S02]  /*fe00*/  SHF.R.U32.HI R0, RZ, 0x10, R3 ;  /* 0x00000010ff007819 */ /* 0x000fe40000011603 */
[----:B------:R-:W-:Y:S01]  /*fe10*/  ISETP.GE.AND P1, PT, R8, 0x1, PT ;  /* 0x000000010800780c */ /* 0x000fe20003f26270 */
[----:B------:R0:W-:Y:S01]  /*fe20*/  STL [R1+0x3c], R8 ;  /* 0x00003c0801007387 */ /* 0x0001e20000100800 */
[----:B------:R-:W-:-:S03]  /*fe30*/  ISETP.NE.AND P0, PT, R0, RZ, PT ;  /* 0x000000ff0000720c */ /* 0x000fc60003f05270 */
[----:B------:R0:W-:Y:S04]  /*fe40*/  STL [R1+0x44], R5 ;  /* 0x0000440501007387 */ /* 0x0001e80000100800 */
[----:B------:R0:W-:Y:S06]  /*fe50*/  STL [R1+0x74], R9 ;  /* 0x0000740901007387 */ /* 0x0001ec0000100800 */
[----:B------:R-:W1:Y:S01]  /*fe60*/  @!P0 LDC R0, c[0x0][0xae8] ;  /* 0x0002ba00ff008b82 */ /* 0x000e620000000800 */
        /* <DEDUP_REMOVED lines=29> */
.L_x_14271:
[----:B------:R-:W-:Y:S05]  /*10040*/  BSYNC B0 ;  /* 0x0000000000007941 */ /* 0x000fea0003800000 */
.L_x_14270:
        /* <DEDUP_REMOVED lines=18> */
[----:B0-----:R-:W3:Y:S01]  /*10170*/  @P0 ATOMG.E.ADD.STRONG.GPU PT, R3, desc[UR38][R2.64], R5 ;  /* 0x00000005020309a8 */ /* 0x001ee200081ee1e6 */
[----:B------:R-:W0:Y:S02]  /*10180*/  S2R R4, SR_LTMASK ;  /* 0x0000000000047919 */ /* 0x000e240000003900 */
[----:B0-----:R-:W-:-:S04]  /*10190*/  LOP3.LUT R4, R4, UR4, RZ, 0xc0, !PT ;  /* 0x0000000404047c12 */ /* 0x001fc8000f8ec0ff */
[----:B------:R-:W0:Y:S01]  /*101a0*/  POPC R7, R4 ;  /* 0x0000000400077309 */ /* 0x000e220000000000 */
[----:B---3--:R-:W0:Y:S02]  /*101b0*/  SHFL.IDX PT, R0, R3, R0, 0x1f ;  /* 0x00001f0003007589 */ /* 0x008e2400000e0000 */
[----:B0-----:R-:W-:-:S05]  /*101c0*/  IADD3 R0, R0, UR40, R7 ;  /* 0x0000002800007c10 */ /* 0x001fca000fffe007 */
[----:B------:R0:W-:Y:S01]  /*101d0*/  STL [R1], R0 ;  /* 0x0000000001007387 */ /* 0x0001e20000100800 */
[----:B------:R-:W-:Y:S05]  /*101e0*/  BRA `(.L_x_14274) ;  /* 0x0000004800647947 */ /* 0x000fea0003800000 */
.L_x_14273:
        /* <DEDUP_REMOVED lines=20> */
.L_x_14276:
[----:B------:R-:W-:Y:S05]  /*10330*/  BSYNC B6 ;  /* 0x0000000000067941 */ /* 0x000fea0003800000 */
.L_x_14275:
        /* <DEDUP_REMOVED lines=20> */
.L_x_14279:
        /* <DEDUP_REMOVED lines=16> */
.L_x_14278:
[----:B------:R-:W-:Y:S05]  /*10580*/  BSYNC B6 ;  /* 0x0000000000067941 */ /* 0x000fea0003800000 */
.L_x_14277:
        /* <DEDUP_REMOVED lines=24> */
.L_x_14393:
        /* <DEDUP_REMOVED lines=9> */
.L_x_14396:
        /* <DEDUP_REMOVED lines=24> */
.L_x_14283:
[----:B------:R-:W3:Y:S04]  /*10920*/  LDL R0, [R1+0x10] ;  /* 0x0000100001007983 */ /* 0x000ee80000100800 */
[----:B-1----:R-:W4:Y:S01]  /*10930*/  LDL R2, [R1+0x18] ;  /* 0x0000180001027983 */ /* 0x002f220000100800 */
[----:B---3--:R-:W-:Y:S01]  /*10940*/  IMAD R0, R0, 0x8, R18 ;  /* 0x0000000800007824 */ /* 0x008fe200078e0212 */
[----:B----4-:R-:W-:-:S04]  /*10950*/  SHF.L.U32 R2, R2, 0x1f, RZ ;  /* 0x0000001f02027819 */ /* 0x010fc800000006ff */
[----:B------:R-:W1:Y:S02]  /*10960*/  SYNCS.PHASECHK.TRANS64.TRYWAIT P0, [R0+URZ+0x32440], R2 ;  /* 0x03244002000075a7 */ /* 0x000e64000800017f */
[----:B-1----:R-:W-:Y:S05]  /*10970*/  @!P0 BRA `(.L_x_14284) ;  /* 0x0000005800f88947 */ /* 0x002fea0003800000 */
.L_x_14397:
        /* <DEDUP_REMOVED lines=11> */
.L_x_14285:
[----:B0-----:R-:W3:Y:S04]  /*10a30*/  LDL R4, [R1+0x10] ;  /* 0x0000100001047983 */ /* 0x001ee80000100800 */
[----:B------:R-:W4:Y:S04]  /*10a40*/  LDL R3, [R1+0x30] ;  /* 0x0000300001037983 */ /* 0x000f280000100800 */
[----:B-1----:R-:W2:Y:S01]  /*10a50*/  LDL R2, [R1+0x20] ;  /* 0x0000200001027983 */ /* 0x002ea20000100800 */
        /* <DEDUP_REMOVED lines=11> */
[----:B---3--:R-:W-:Y:S01]  /*10b10*/  IMAD R0, R4, 0x3000, R18 ;  /* 0x0000300004007824 */ /* 0x008fe200078e0212 */
[----:B----4-:R-:W-:-:S04]  /*10b20*/  R2UR UR11, R3 ;  /* 0x00000000030b72ca */ /* 0x010fc800000e0000 */
[----:B------:R-:W-:Y:S02]  /*10b30*/  R2UR UR8, R0 ;  /* 0x00000000000872ca */ /* 0x000fe400000e0000 */
[----:B--2---:R-:W-:-:S11]  /*10b40*/  R2UR UR4, R2 ;  /* 0x00000000020472ca */ /* 0x004fd600000e0000 */
[----:B------:R-:W-:Y:S02]  /*10b50*/  UIADD3 UR8, UR8, 0x1c400, URZ ;  /* 0x0001c40008087890 */ /* 0x000fe4000fffe03f */
[----:B------:R-:W-:-:S03]  /*10b60*/  UIMAD UR11, UR11, 0x60, UR4 ;  /* 0x000000600b0b78a4 */ /* 0x000fc6000f8e0204 */
[----:B------:R-:W-:-:S06]  /*10b70*/  UMOV UR4, 0x0 ;  /* 0x0000000000047882 */ /* 0x000fcc0000000000 */
[----:B------:R1:W-:Y:S02]  /*10b80*/  UTMALDG.4D [UR8], [UR6], desc[UR4] ;  /* 0x00000408060075b4 */ /* 0x0003e40008019000 */
[----:B-1----:R-:W-:Y:S01]  /*10b90*/  NOP ;  /* 0x0000000000007918 */ /* 0x002fe20000000000 */
.L_x_14281:
        /* <DEDUP_REMOVED lines=13> */
[----:B------:R5:W-:Y:S02]  /*10c70*/  STL [R1+0x38], R0 ;  /* 0x0000380001007387 */ /* 0x000be40000100800 */
        /* <DEDUP_REMOVED lines=20> */
.L_x_14287:
[----:B------:R-:W-:Y:S05]  /*10dc0*/  BSYNC B6 ;  /* 0x0000000000067941 */ /* 0x000fea0003800000 */
.L_x_14286:
[----:B--2---:R-:W2:Y:S01]  /*10dd0*/  LDL R10, [R1+0x4] ;  /* 0x00000400010a7983 */ /* 0x004ea20000100800 */
        /* <DEDUP_REMOVED lines=64> */
[----:B------:R-:W1:Y:S04]  /*111e0*/  SHFL.IDX PT, R6, R3, 0x1, 0x181f ;  /* 0x00381f0003067f89 */ /* 0x000e6800000e0000 */
[----:B------:R-:W-:Y:S01]  /*111f0*/  STL [R1+0x4], R10 ;  /* 0x0000040a01007387 */ /* 0x000fe20000100800 */
[----:B--2---:R-:W-:-:S05]  /*11200*/  IMAD R0, R11, R7, RZ ;  /* 0x000000070b007224 */ /* 0x004fca00078e02ff */
[C---:B------:R-:W-:Y:S01]  /*11210*/  ISETP.GE.AND P1, PT, R10.reuse, R0, PT ;  /* 0x000000000a00720c */ /* 0x040fe20003f26270 */
[----:B------:R-:W2:Y:S01]  /*11220*/  SHFL.IDX PT, R7, R2, 0x1, 0x181f ;  /* 0x00381f0002077f89 */ /* 0x000ea200000e0000 */
[----:B------:R-:W-:-:S11]  /*11230*/  VIADD R11, R10, 0x10 ;  /* 0x000000100a0b7836 */ /* 0x000fd60000000000 */
        /* <DEDUP_REMOVED lines=71> */
.L_x_14414:
        /* <DEDUP_REMOVED lines=12> */
.L_x_14289:
        /* <DEDUP_REMOVED lines=37> */
.L_x_14291:
[----:B------:R-:W-:Y:S05]  /*119c0*/  BSYNC B6 ;  /* 0x0000000000067941 */ /* 0x000fea0003800000 */
.L_x_14290:
        /* <DEDUP_REMOVED lines=10> */
[----:B--2---:R-:W-:-:S12]  /*11a70*/  IMAD.MOV.U32 R3, RZ, RZ, R5 ;  /* 0x000000ffff037224 */ /* 0x004fd800078e0005 */
        /* <DEDUP_REMOVED lines=12> */
[----:B0-----:R-:W-:-:S04]  /*11b40*/  @P0 SHF.R.U32.HI R0, RZ, R5, R4 ;  /* 0x00000005ff000219 */ /* 0x001fc80000011604 */
[--C-:B------:R-:W-:Y:S01]  /*11b50*/  SHF.R.S32.HI R4, RZ, 0x1f, R0.reuse ;  /* 0x0000001fff047819 */ /* 0x100fe20000011400 */
[----:B------:R-:W-:Y:S02]  /*11b60*/  IMAD.MOV R6, RZ, RZ, -R0 ;  /* 0x000000ffff067224 */ /* 0x000fe400078e0a00 */
[----:B------:R-:W-:-:S04]  /*11b70*/  IMAD.WIDE.U32 R2, R0, UR4, R2 ;  /* 0x0000000400027c25 */ /* 0x000fc8000f8e0002 */
[----:B------:R-:W-:Y:S02]  /*11b80*/  IMAD R4, R4, UR4, RZ ;  /* 0x0000000404047c24 */ /* 0x000fe4000f8e02ff */
[----:B------:R-:W-:Y:S02]  /*11b90*/  IMAD R6, R7, R6, R8 ;  /* 0x0000000607067224 */ /* 0x000fe400078e0208 */
[----:B------:R-:W-:Y:S01]  /*11ba0*/  IMAD R0, R0, UR5, R4 ;  /* 0x0000000500007c24 */ /* 0x000fe2000f8e0204 */
[----:B------:R-:W-:Y:S01]  /*11bb0*/  ULDC.64 UR4, c[0x0][0x3c8] ;  /* 0x0000f20000047ab9 */ /* 0x000fe20000000a00 */
[----:B-1----:R-:W-:Y:S02]  /*11bc0*/  IMAD.SHL.U32 R8, R9, 0x8, RZ ;  /* 0x0000000809087824 */ /* 0x002fe400078e00ff */
        /* <DEDUP_REMOVED lines=99> */
.L_x_14432:
        /* <DEDUP_REMOVED lines=14> */
.L_x_14294:
[----:B------:R-:W-:Y:S05]  /*122e0*/  BSYNC B0 ;  /* 0x0000000000007941 */ /* 0x000fea0003800000 */
.L_x_14293:
[----:B------:R-:W-:Y:S01]  /*122f0*/  NOP ;  /* 0x0000000000007918 */ /* 0x000fe20000000000 */
[----:B------:R-:W-:-:S13]  /*12300*/  PLOP3.LUT P0, PT, PT, PT, PT, 0x80, 0x0 ;  /* 0x000000000000781c */ /* 0x000fda0003f0f070 */
.L_x_14295:
        /* <DEDUP_REMOVED lines=18> */
.L_x_14433:
[----:B------:R-:W-:Y:S05]  /*12430*/  BSYNC B0 ;  /* 0x0000000000007941 */ /* 0x000fea0003800000 */
.L_x_14296:
[----:B------:R-:W-:Y:S01]  /*12440*/  LOP3.LUT P0, RZ, R19, 0x1, RZ, 0xc0, !PT ;  /* 0x0000000113ff7812 */ /* 0x000fe2000780c0ff */
[----:B------:R-:W-:-:S12]  /*12450*/  BSSY B0, `(.L_x_14298) ;  /* 0x000005b000007945 */ /* 0x000fd80003800000 */
[----:B------:R-:W-:Y:S05]  /*12460*/  @!P0 BRA `(.L_x_14299) ;  /* 0x0000000400648947 */ /* 0x000fea0003800000 */
[----:B------:R-:W3:Y:S04]  /*12470*/  LDL R2, [R1+0x10] ;  /* 0x0000100001027983 */ /* 0x000ee80000100800 */
[----:B------:R-:W0:Y:S01]  /*12480*/  LDL R4, [R1+0x18] ;  /* 0x0000180001047983 */ /* 0x000e220000100800 */
[----:B------:R-:W1:Y:S01]  /*12490*/  S2R R3, SR_TID.X ;  /* 0x0000000000037919 */ /* 0x000e620000002100 */
[----:B------:R-:W-:Y:S01]  /*124a0*/  BSSY B1, `(.L_x_14300) ;  /* 0x0000007000017945 */ /* 0x000fe20003800000 */
[----:B-1----:R-:W-:-:S04]  /*124b0*/  LOP3.LUT R3, R3, 0x7f, RZ, 0xc0, !PT ;  /* 0x0000007f03037812 */ /* 0x002fc800078ec0ff */
[----:B------:R-:W-:Y:S01]  /*124c0*/  ISETP.NE.AND P1, PT, R3, RZ, PT ;  /* 0x000000ff0300720c */ /* 0x000fe20003f25270 */
[----:B---3--:R-:W-:Y:S01]  /*124d0*/  IMAD R2, R2, 0x8, R18 ;  /* 0x0000000802027824 */ /* 0x008fe200078e0212 */
[----:B0-----:R-:W-:-:S04]  /*124e0*/  SHF.L.U32 R0, R4, 0x1f, RZ ;  /* 0x0000001f04007819 */ /* 0x001fc800000006ff */
[----:B------:R-:W0:Y:S02]  /*124f0*/  SYNCS.PHASECHK.TRANS64.TRYWAIT P0, [R2+URZ+0x32460], R0 ;  /* 0x03246000020075a7 */ /* 0x000e24000800017f */
[----:B0-----:R-:W-:Y:S05]  /*12500*/  @!P0 BRA `(.L_x_14301) ;  /* 0x0000005800508947 */ /* 0x001fea0003800000 */
.L_x_14434:
[----:B------:R-:W-:Y:S05]  /*12510*/  BSYNC B1 ;  /* 0x0000000000017941 */ /* 0x000fea0003800000 */
.L_x_14300:
        /* <DEDUP_REMOVED lines=9> */
.L_x_14303:
[----:B------:R-:W-:Y:S05]  /*125b0*/  BSYNC B1 ;  /* 0x0000000000017941 */ /* 0x000fea0003800000 */
.L_x_14302:
[----:B0-----:R-:W3:Y:S04]  /*125c0*/  LDL R0, [R1+0x10] ;  /* 0x0000100001007983 */ /* 0x001ee80000100800 */
[----:B------:R-:W4:Y:S04]  /*125d0*/  LDL R4, [R1+0x20] ;  /* 0x0000200001047983 */ /* 0x000f280000100800 */
[----:B------:R-:W4:Y:S01]  /*125e0*/  LDL.LU R3, [R1+0x30] ;  /* 0x0000300001037983 */ /* 0x000f220000300800 */
        /* <DEDUP_REMOVED lines=8> */
[----:B----4-:R-:W-:Y:S02]  /*12670*/  IMAD R3, R3, 0x60, R4 ;  /* 0x0000006003037824 */ /* 0x010fe400078e0204 */
[----:B------:R-:W-:-:S07]  /*12680*/  VIADD R4, R0, 0x400 ;  /* 0x0000040000047836 */ /* 0x000fce0000000000 */
.L_x_14304:
        /* <DEDUP_REMOVED lines=15> */
.L_x_14305:
        /* <DEDUP_REMOVED lines=15> */
.L_x_14306:
        /* <DEDUP_REMOVED lines=15> */
.L_x_14307:
        /* <DEDUP_REMOVED lines=10> */
.L_x_14299:
[----:B------:R-:W-:Y:S05]  /*12a00*/  BSYNC B0 ;  /* 0x0000000000007941 */ /* 0x000fea0003800000 */
.L_x_14298:
        /* <DEDUP_REMOVED lines=55> */
.L_x_14314:
        /* <DEDUP_REMOVED lines=8> */
.L_x_14435:
[----:B------:R-:W-:Y:S05]  /*12e00*/  BSYNC B3 ;  /* 0x0000000000037941 */ /* 0x000fea0003800000 */
.L_x_14315:
        /* <DEDUP_REMOVED lines=9> */
.L_x_14318:
[----:B------:R-:W-:Y:S05]  /*12ea0*/  BSYNC B3 ;  /* 0x0000000000037941 */ /* 0x000fea0003800000 */
.L_x_14317:
        /* <DEDUP_REMOVED lines=13> */
.L_x_14319:
        /* <DEDUP_REMOVED lines=13> */
.L_x_14436:
[----:B------:R-:W-:Y:S05]  /*13050*/  BSYNC B3 ;  /* 0x0000000000037941 */ /* 0x000fea0003800000 */
.L_x_14320:
        /* <DEDUP_REMOVED lines=11> */
.L_x_14323:
[----:B------:R-:W-:Y:S05]  /*13110*/  BSYNC B3 ;  /* 0x0000000000037941 */ /* 0x000fea0003800000 */
.L_x_14322:
        /* <DEDUP_REMOVED lines=10> */
.L_x_14324:
        /* <DEDUP_REMOVED lines=15> */
.L_x_14325:
        /* <DEDUP_REMOVED lines=15> */
.L_x_14326:
        /* <DEDUP_REMOVED lines=15> */
.L_x_14327:
        /* <DEDUP_REMOVED lines=10> */
.L_x_14313:
[----:B------:R-:W-:Y:S05]  /*13530*/  BSYNC B1 ;  /* 0x0000000000017941 */ /* 0x000fea0003800000 */
.L_x_14312:
[----:B------:R-:W2:Y:S02]  /*13540*/  LDL.LU R5, [R1+0x40] ;  /* 0x0000400001057983 */ /* 0x000ea40000300800 */
[----:B--2---:R-:W-:-:S07]  /*13550*/  VIADD R0, R5, 0xfffffffd ;  /* 0xfffffffd05007836 */ /* 0x004fce0000000000 */
.L_x_14311:
[----:B------:R-:W-:Y:S05]  /*13560*/  BSYNC B2 ;  /* 0x0000000000027941 */ /* 0x000fea0003800000 */
.L_x_14310:
[----:B------:R-:W-:Y:S01]  /*13570*/  VIADD R8, R8, 0xfffffffe ;  /* 0xfffffffe08087836 */ /* 0x000fe20000000000 */
[----:B------:R-:W-:-:S04]  /*13580*/  LOP3.LUT R4, RZ, R4, RZ, 0x33, !PT ;  /* 0x00000004ff047212 */ /* 0x000fc800078e33ff */
[----:B------:R-:W-:-:S13]  /*13590*/  ISETP.NE.AND P0, PT, R8, R4, PT ;  /* 0x000000040800720c */ /* 0x000fda0003f05270 */
[----:B------:R-:W-:Y:S05]  /*135a0*/  @!P0 BRA `(.L_x_14309) ;  /* 0x0000001400008947 */ /* 0x000fea0003800000 */
.L_x_14360:
        /* <DEDUP_REMOVED lines=35> */
.L_x_14330:
        /* <DEDUP_REMOVED lines=8> */
.L_x_14437:
[----:B------:R-:W-:Y:S05]  /*13860*/  BSYNC B2 ;  /* 0x0000000000027941 */ /* 0x000fea0003800000 */
.L_x_14331:
        /* <DEDUP_REMOVED lines=9> */
.L_x_14334:
[----:B------:R-:W-:Y:S05]  /*13900*/  BSYNC B2 ;  /* 0x0000000000027941 */ /* 0x000fea0003800000 */
.L_x_14333:
        /* <DEDUP_REMOVED lines=12> */
.L_x_14335:
        /* <DEDUP_REMOVED lines=13> */
.L_x_14438:
[----:B------:R-:W-:Y:S05]  /*13aa0*/  BSYNC B2 ;  /* 0x0000000000027941 */ /* 0x000fea0003800000 */
.L_x_14336:
        /* <DEDUP_REMOVED lines=11> */
.L_x_14339:
[----:B------:R-:W-:Y:S05]  /*13b60*/  BSYNC B2 ;  /* 0x0000000000027941 */ /* 0x000fea0003800000 */
.L_x_14338:
        /* <DEDUP_REMOVED lines=9> */
.L_x_14340:
        /* <DEDUP_REMOVED lines=15> */
.L_x_14341:
        /* <DEDUP_REMOVED lines=15> */
.L_x_14342:
        /* <DEDUP_REMOVED lines=15> */
.L_x_14343:
        /* <DEDUP_REMOVED lines=10> */
.L_x_14329:
[----:B------:R-:W-:Y:S05]  /*13f70*/  BSYNC B1 ;  /* 0x0000000000017941 */ /* 0x000fea0003800000 */
.L_x_14328:
        /* <DEDUP_REMOVED lines=35> */
.L_x_14346:
        /* <DEDUP_REMOVED lines=8> */
.L_x_14439:
[----:B------:R-:W-:Y:S05]  /*14230*/  BSYNC B2 ;  /* 0x0000000000027941 */ /* 0x000fea0003800000 */
.L_x_14347:
        /* <DEDUP_REMOVED lines=9> */
.L_x_14350:
[----:B------:R-:W-:Y:S05]  /*142d0*/  BSYNC B2 ;  /* 0x0000000000027941 */ /* 0x000fea0003800000 */
.L_x_14349:
        /* <DEDUP_REMOVED lines=13> */
.L_x_14351:
        /* <DEDUP_REMOVED lines=13> */
.L_x_14440:
[----:B------:R-:W-:Y:S05]  /*14480*/  BSYNC B2 ;  /* 0x0000000000027941 */ /* 0x000fea0003800000 */
.L_x_14352:
        /* <DEDUP_REMOVED lines=11> */
.L_x_14355:
[----:B------:R-:W-:Y:S05]  /*14540*/  BSYNC B2 ;  /* 0x0000000000027941 */ /* 0x000fea0003800000 */
.L_x_14354:
        /* <DEDUP_REMOVED lines=10> */
.L_x_14356:
        /* <DEDUP_REMOVED lines=15> */
.L_x_14357:
        /* <DEDUP_REMOVED lines=15> */
.L_x_14358:
        /* <DEDUP_REMOVED lines=15> */
.L_x_14359:
        /* <DEDUP_REMOVED lines=10> */
.L_x_14345:
[----:B------:R-:W-:Y:S05]  /*14960*/  BSYNC B1 ;  /* 0x0000000000017941 */ /* 0x000fea0003800000 */
.L_x_14344:
[----:B------:R-:W2:Y:S01]  /*14970*/  LDL R5, [R1+0x24] ;  /* 0x0000240001057983 */ /* 0x000ea20000100800 */
[----:B------:R-:W-:Y:S01]  /*14980*/  VIADD R0, R0, 0xfffffffe ;  /* 0xfffffffe00007836 */ /* 0x000fe20000000000 */
[----:B--2---:R-:W-:-:S13]  /*14990*/  ISETP.GT.AND P0, PT, R6, R5, PT ;  /* 0x000000050600720c */ /* 0x004fda0003f04270 */
[----:B------:R-:W-:Y:S05]  /*149a0*/  @P0 BRA `(.L_x_14360) ;  /* 0xffffffec00000947 */ /* 0x000fea000383ffff */
.L_x_14309:
[----:B------:R-:W-:Y:S05]  /*149b0*/  BSYNC B0 ;  /* 0x0000000000007941 */ /* 0x000fea0003800000 */
.L_x_14308:
[----:B------:R-:W3:Y:S04]  /*149c0*/  LDL.LU R4, [R1+0x10] ;  /* 0x0000100001047983 */ /* 0x000ee80000300800 */
[----:B------:R-:W4:Y:S01]  /*149d0*/  LDL.LU R3, [R1+0x18] ;  /* 0x0000180001037983 */ /* 0x000f220000300800 */
[----:B------:R-:W1:Y:S01]  /*149e0*/  S2R R2, SR_TID.X ;  /* 0x0000000000027919 */ /* 0x000e620000002100 */
[----:B------:R-:W-:Y:S01]  /*149f0*/  BSSY B0, `(.L_x_14361) ;  /* 0x0000016000007945 */ /* 0x000fe20003800000 */
[----:B-1----:R-:W-:-:S04]  /*14a00*/  LOP3.LUT R2, R2, 0x7f, RZ, 0xc0, !PT ;  /* 0x0000007f02027812 */ /* 0x002fc800078ec0ff */
[----:B------:R-:W-:Y:S01]  /*14a10*/  ISETP.NE.AND P1, PT, R2, RZ, PT ;  /* 0x000000ff0200720c */ /* 0x000fe20003f25270 */
[----:B---3--:R-:W-:-:S05]  /*14a20*/  VIADD R0, R4, 0x1 ;  /* 0x0000000104007836 */ /* 0x008fca0000000000 */
[----:B------:R-:W-:-:S04]  /*14a30*/  ISETP.NE.AND P0, PT, R0, 0x2, PT ;  /* 0x000000020000780c */ /* 0x000fc80003f05270 */
[----:B------:R-:W-:-:S04]  /*14a40*/  SEL R2, RZ, 0x1, P0 ;  /* 0x00000001ff027807 */ /* 0x000fc80000000000 */
[----:B----4-:R-:W-:-:S05]  /*14a50*/  LOP3.LUT R3, R3, R2, RZ, 0x3c, !PT ;  /* 0x0000000203037212 */ /* 0x010fca00078e3cff */
[----:B------:R1:W-:Y:S01]  /*14a60*/  STL [R1+0x18], R3 ;  /* 0x0000180301007387 */ /* 0x0003e20000100800 */
[----:B------:R-:W-:Y:S05]  /*14a70*/  @P1 BRA `(.L_x_14362) ;  /* 0x0000000000341947 */ /* 0x000fea0003800000 */
[----:B-1----:R-:W1:Y:S01]  /*14a80*/  S2R R3, SR_LANEID ;  /* 0x0000000000037919 */ /* 0x002e620000000000 */
[----:B------:R-:W-:Y:S02]  /*14a90*/  VOTEU.ANY UR4, UPT, PT ;  /* 0x0000000000047886 */ /* 0x000fe400038e0100 */
[----:B------:R-:W1:Y:S08]  /*14aa0*/  FLO.U32 R4, UR4 ;  /* 0x0000000400047d00 */ /* 0x000e7000080e0000 */
[----:B------:R-:W3:Y:S01]  /*14ab0*/  POPC R5, UR4 ;  /* 0x0000000400057d09 */ /* 0x000ee20008000000 */
[----:B-1----:R-:W-:-:S02]  /*14ac0*/  ISETP.EQ.U32.AND P1, PT, R4, R3, PT ;  /* 0x000000030400720c */ /* 0x002fc40003f22070 */
[----:B------:R-:W3:Y:S11]  /*14ad0*/  LDC.64 R2, c[0x0][0xd60] ;  /* 0x00035800ff027b82 */ /* 0x000ef60000000a00 */
[----:B---3--:R-:W3:Y:S01]  /*14ae0*/  @P1 ATOMG.E.ADD.STRONG.GPU PT, R3, desc[UR38][R2.64], R5 ;  /* 0x00000005020319a8 */ /* 0x008ee200081ee1e6 */
[----:B--2---:R-:W1:Y:S02]  /*14af0*/  S2R R6, SR_LTMASK ;  /* 0x0000000000067919 */ /* 0x004e640000003900 */
[----:B-1----:R-:W-:-:S04]  /*14b00*/  LOP3.LUT R6, R6, UR4, RZ, 0xc0, !PT ;  /* 0x0000000406067c12 */ /* 0x002fc8000f8ec0ff */
[----:B------:R-:W1:Y:S01]  /*14b10*/  POPC R7, R6 ;  /* 0x0000000600077309 */ /* 0x000e620000000000 */
[----:B---3--:R-:W1:Y:S02]  /*14b20*/  SHFL.IDX PT, R4, R3, R4, 0x1f ;  /* 0x00001f0403047589 */ /* 0x008e6400000e0000 */
[----:B-1----:R-:W-:-:S05]  /*14b30*/  IADD3 R2, R4, UR40, R7 ;  /* 0x0000002804027c10 */ /* 0x002fca000fffe007 */
[----:B------:R3:W-:Y:S02]  /*14b40*/  STL [R1], R2 ;  /* 0x0000000201007387 */ /* 0x0007e40000100800 */
.L_x_14362:
[----:B------:R-:W-:Y:S05]  /*14b50*/  BSYNC B0 ;  /* 0x0000000000007941 */ /* 0x000fea0003800000 */
.L_x_14361:
[----:B------:R-:W-:-:S05]  /*14b60*/  SEL R0, R0, RZ, P0 ;  /* 0x000000ff00007207 */ /* 0x000fca0000000000 */
[----:B------:R4:W-:Y:S02]  /*14b70*/  STL [R1+0x10], R0 ;  /* 0x0000100001007387 */ /* 0x0009e40000100800 */
.L_x_14274:
[----:B------:R-:W-:Y:S05]  /*14b80*/  BSYNC B7 ;  /* 0x0000000000077941 */ /* 0x000fea0003800000 */
.L_x_14272:
        /* <DEDUP_REMOVED lines=8> */
[----:B0-2---:R-:W0:Y:S04]  /*14c10*/  LDS.128 R4, [R18+0x324d0] ;  /* 0x0324d00012047984 */ /* 0x005e280000000c00 */
[----:B0-----:R2:W-:Y:S04]  /*14c20*/  STL.64 [R1], R4 ;  /* 0x0000000401007387 */ /* 0x0015e80000100a00 */
[----:B------:R2:W-:Y:S01]  /*14c30*/  STL.64 [R1+0x8], R6 ;  /* 0x0000080601007387 */ /* 0x0005e20000100a00 */
[----:B------:R-:W-:Y:S06]  /*14c40*/  BAR.ARV 0x4, 0x180 ;  /* 0x0106000000007b1d */ /* 0x000fec0000002000 */
[----:B------:R-:W-:Y:S05]  /*14c50*/  BRA `(.L_x_14364) ;  /* 0x0000001000347947 */ /* 0x000fea0003800000 */
.L_x_14363:
[----:B0---4-:R-:W0:Y:S01]  /*14c60*/  S2R R0, SR_TID.X ;  /* 0x0000000000007919 */ /* 0x011e220000002100 */
[----:B------:R-:W-:Y:S01]  /*14c70*/  UMOV UR4, 0xffffffff ;  /* 0xffffffff00047882 */ /* 0x000fe20000000000 */
[----:B0-----:R-:W-:-:S04]  /*14c80*/  LOP3.LUT R16, R0, 0x1f, RZ, 0xc0, !PT ;  /* 0x0000001f00107812 */ /* 0x001fc800078ec0ff */
[----:B------:R-:W-:Y:S01]  /*14c90*/  ISETP.NE.AND P0, PT, R16, 0x1f, PT ;  /* 0x0000001f1000780c */ /* 0x000fe20003f05270 */
[----:B------:R-:W-:-:S12]  /*14ca0*/  BRA.DIV UR4, `(.L_x_14365) ;  /* 0x0000003204f47947 */ /* 0x000fd8000b800000 */
[----:B-1----:R-:W4:Y:S01]  /*14cb0*/  LDL.LU R3, [R1] ;  /* 0x0000000001037983 */ /* 0x002f220000300800 */
[----:B------:R-:W-:-:S03]  /*14cc0*/  ULDC UR4, c[0x0][0xd3c] ;  /* 0x00034f0000047ab9 */ /* 0x000fc60000000800 */
[----:B------:R-:W5:Y:S01]  /*14cd0*/  LDL R4, [R1+0xc] ;  /* 0x00000c0001047983 */ /* 0x000f620000100800 */
[----:B----4-:R-:W-:Y:S02]  /*14ce0*/  IMAD.MOV.U32 R7, RZ, RZ, R3 ;  /* 0x000000ffff077224 */ /* 0x010fe400078e0003 */
[----:B-----5:R-:W-:-:S05]  /*14cf0*/  IMAD.IADD R0, R4, 0x1, R16 ;  /* 0x0000000104007824 */ /* 0x020fca00078e0210 */
[----:B------:R-:W-:-:S13]  /*14d00*/  ISETP.GE.OR P1, PT, R0, UR4, !P0 ;  /* 0x0000000400007c0c */ /* 0x000fda000c726670 */
[----:B---3--:R-:W0:Y:S08]  /*14d10*/  @!P1 LDC.64 R2, c[0x0][0xd80] ;  /* 0x00036000ff029b82 */ /* 0x008e300000000a00 */
[----:B------:R-:W1:Y:S01]  /*14d20*/  @!P1 LDC.64 R4, c[0x0][0xd78] ;  /* 0x00035e00ff049b82 */ /* 0x000e620000000a00 */
[----:B0-----:R-:W-:-:S05]  /*14d30*/  @!P1 IMAD.WIDE R2, R0, 0x4, R2 ;  /* 0x0000000400029825 */ /* 0x001fca00078e0202 */
[----:B--2---:R1:W2:Y:S02]  /*14d40*/  @!P1 LDG.E R6, desc[UR38][R2.64] ;  /* 0x0000002602069981 */ /* 0x0042a4000c1e1900 */
        /* <DEDUP_REMOVED lines=31> */
.L_x_14450:
[----:B------:R-:W-:Y:S02]  /*14f40*/  ULDC UR4, c[0x0][0xd38] ;  /* 0x00034e0000047ab9 */ /* 0x000fe40000000800 */
[----:B------:R-:W-:-:S04]  /*14f50*/  IMAD.U32 R7, RZ, RZ, UR4 ;  /* 0x00000004ff077e24 */ /* 0x000fc8000f8e00ff */
[----:B-1----:R-:W-:-:S04]  /*14f60*/  IMAD R10, R10, R7, RZ ;  /* 0x000000070a0a7224 */ /* 0x002fc800078e02ff */
[----:B------:R-:W-:-:S05]  /*14f70*/  IMAD.IADD R4, R9, 0x1, R10 ;  /* 0x0000000109047824 */ /* 0x000fca00078e020a */
[----:B------:R-:W-:-:S13]  /*14f80*/  ISETP.GT.AND P6, PT, R4, R0, PT ;  /* 0x000000000400720c */ /* 0x000fda0003fc4270 */
[----:B------:R-:W-:Y:S05]  /*14f90*/  @P6 BRA `(.L_x_14366) ;  /* 0x0000000000ac6947 */ /* 0x000fea0003800000 */
.L_x_14369:
        /* <DEDUP_REMOVED lines=37> */
.L_x_14458:
[----:B------:R-:W-:Y:S02]  /*151f0*/  ULDC UR4, c[0x0][0xd38] ;  /* 0x00034e0000047ab9 */ /* 0x000fe40000000800 */
[----:B------:R-:W-:-:S04]  /*15200*/  IMAD.U32 R7, RZ, RZ, UR4 ;  /* 0x00000004ff077e24 */ /* 0x000fc8000f8e00ff */
[----:B-1----:R-:W-:-:S04]  /*15210*/  IMAD R10, R10, R7, RZ ;  /* 0x000000070a0a7224 */ /* 0x002fc800078e02ff */
[----:B------:R-:W-:-:S05]  /*15220*/  IMAD.IADD R4, R10, 0x1, R4 ;  /* 0x000000010a047824 */ /* 0x000fca00078e0204 */
[----:B------:R-:W-:-:S13]  /*15230*/  ISETP.GT.AND P6, PT, R4, R0, PT ;  /* 0x000000000400720c */ /* 0x000fda0003fc4270 */
[----:B------:R-:W-:Y:S05]  /*15240*/  @!P6 BRA `(.L_x_14369) ;  /* 0xfffffffc0054e947 */ /* 0x000fea000383ffff */
.L_x_14366:
        /* <DEDUP_REMOVED lines=12> */
.L_x_14463:
[----:B------:R-:W-:-:S13]  /*15310*/  ISETP.NE.AND P0, PT, R3, RZ, PT ;  /* 0x000000ff0300720c */ /* 0x000fda0003f05270 */
[----:B------:R-:W-:Y:S05]  /*15320*/  @!P0 BRA `(.L_x_14371) ;  /* 0x0000000000148947 */ /* 0x000fea0003800000 */
[----:B------:R-:W-:Y:S01]  /*15330*/  UMOV UR4, 0xffffffff ;  /* 0xffffffff00047882 */ /* 0x000fe20000000000 */
[----:B---3--:R-:W-:Y:S02]  /*15340*/  VIADD R9, R9, 0xffffffff ;  /* 0xffffffff09097836 */ /* 0x008fe40000000000 */
[----:B------:R-:W-:Y:S05]  /*15350*/  BRA.DIV UR4, `(.L_x_14372) ;  /* 0x0000003604e87947 */ /* 0x000fea000b800000 */
[----:B0-----:R0:W2:Y:S02]  /*15360*/  SHFL.IDX PT, R2, R2, R9, 0x1f ;  /* 0x00001f0902027589 */ /* 0x0010a400000e0000 */
.L_x_14466:
[----:B--2---:R-:W-:-:S07]  /*15370*/  IMAD.MOV.U32 R8, RZ, RZ, R2 ;  /* 0x000000ffff087224 */ /* 0x004fce00078e0002 */
.L_x_14371:
        /* <DEDUP_REMOVED lines=62> */
.L_x_14373:
        /* <DEDUP_REMOVED lines=63> */
.L_x_14374:
[----:B-1----:R-:W-:-:S05]  /*15b50*/  LOP3.LUT R3, RZ, R0, RZ, 0x33, !PT ;  /* 0x00000000ff037212 */ /* 0x002fca00078e33ff */
[----:B------:R-:W-:-:S05]  /*15b60*/  IMAD.IADD R0, R4, 0x1, R3 ;  /* 0x0000000104007824 */ /* 0x000fca00078e0203 */
[----:B------:R2:W-:Y:S01]  /*15b70*/  STL [R1+0x4], R0 ;  /* 0x0000040001007387 */ /* 0x0005e20000100800 */
[----:B------:R-:W-:Y:S05]  /*15b80*/  BRA `(.L_x_14375) ;  /* 0x0000000000287947 */ /* 0x000fea0003800000 */
.L_x_14367:
        /* <DEDUP_REMOVED lines=10> */
.L_x_14375:
[----:B01----:R-:W3:Y:S04]  /*15c30*/  LDL R2, [R1+0xc] ;  /* 0x00000c0001027983 */ /* 0x003ee80000100800 */
[----:B------:R-:W4:Y:S04]  /*15c40*/  LDL R3, [R1+0x8] ;  /* 0x0000080001037983 */ /* 0x000f280000100800 */
[----:B------:R-:W5:Y:S04]  /*15c50*/  LDL R4, [R1] ;  /* 0x0000000001047983 */ /* 0x000f680000100800 */
[----:B------:R-:W5:Y:S01]  /*15c60*/  LDL R5, [R1+0x4] ;  /* 0x0000040001057983 */ /* 0x000f620000100800 */
        /* <DEDUP_REMOVED lines=12> */
.L_x_14364:
[----:B----4-:R-:W4:Y:S01]  /*15d30*/  LDL R0, [R1+0xc] ;  /* 0x00000c0001007983 */ /* 0x010f220000100800 */
[----:B------:R-:W-:Y:S02]  /*15d40*/  ULDC UR4, c[0x0][0xd3c] ;  /* 0x00034f0000047ab9 */ /* 0x000fe40000000800 */
[----:B----4-:R-:W-:-:S13]  /*15d50*/  ISETP.GE.AND P0, PT, R0, UR4, PT ;  /* 0x0000000400007c0c */ /* 0x010fda000bf06270 */
[----:B------:R-:W-:Y:S05]  /*15d60*/  @!P0 BRA `(.L_x_14376) ;  /* 0xffffff98008c8947 */ /* 0x000fea000383ffff */
[----:B------:R-:W-:Y:S05]  /*15d70*/  BSYNC B8 ;  /* 0x0000000000087941 */ /* 0x000fea0003800000 */
.L_x_14266:
[----:B---3--:R-:W3:Y:S01]  /*15d80*/  LDL.LU R0, [R1+0x70] ;  /* 0x0000700001007983 */ /* 0x008ee20000300800 */
[----:B------:R-:W-:Y:S01]  /*15d90*/  BSSY B0, `(.L_x_14377) ;  /* 0x000000b000007945 */ /* 0x000fe20003800000 */
[----:B0-2---:R-:W0:Y:S01]  /*15da0*/  S2R R5, SR_CgaCtaId ;  /* 0x0000000000057919 */ /* 0x005e220000008800 */
[----:B---3--:R-:W-:-:S05]  /*15db0*/  VIADD R0, R0, 0x1 ;  /* 0x0000000100007836 */ /* 0x008fca0000000000 */
        /* <DEDUP_REMOVED lines=8> */
.L_x_14467:
[----:B------:R-:W-:Y:S05]  /*15e40*/  BSYNC B0 ;  /* 0x0000000000007941 */ /* 0x000fea0003800000 */
.L_x_14377:
[----:B------:R-:W-:-:S03]  /*15e50*/  UMOV UR4, 0xffffffff ;  /* 0xffffffff00047882 */ /* 0x000fc60000000000 */
[----:B------:R-:W-:Y:S05]  /*15e60*/  BRA.DIV UR4, `(.L_x_14379) ;  /* 0x0000002e04647947 */ /* 0x000fea000b800000 */
[----:B------:R-:W1:Y:S02]  /*15e70*/  S2R R2, SR_TID.X ;  /* 0x0000000000027919 */ /* 0x000e640000002100 */
[----:B-1----:R-:W-:-:S04]  /*15e80*/  SHF.R.U32.HI R2, RZ, 0x5, R2 ;  /* 0x00000005ff027819 */ /* 0x002fc80000011602 */
[----:B------:R-:W-:-:S05]  /*15e90*/  LOP3.LUT R2, R2, 0x3, RZ, 0xc0, !PT ;  /* 0x0000000302027812 */ /* 0x000fca00078ec0ff */
[----:B------:R1:W2:Y:S02]  /*15ea0*/  SHFL.IDX PT, R14, R2, RZ, 0x1f ;  /* 0x00001fff020e7589 */ /* 0x0002a400000e0000 */
.L_x_14470:
[----:B--2---:R-:W-:Y:S01]  /*15eb0*/  ISETP.NE.AND P0, PT, R14, RZ, PT ;  /* 0x000000ff0e00720c */ /* 0x004fe20003f05270 */
[----:B------:R-:W-:-:S12]  /*15ec0*/  BSSY B0, `(.L_x_14380) ;  /* 0x0000027000007945 */ /* 0x000fd80003800000 */
[----:B------:R-:W-:Y:S05]  /*15ed0*/  @P0 BRA `(.L_x_14381) ;  /* 0x0000000000940947 */ /* 0x000fea0003800000 */
[----:B------:R-:W-:-:S03]  /*15ee0*/  UMOV UR4, 0xffffffff ;  /* 0xffffffff00047882 */ /* 0x000fc60000000000 */
[----:B------:R-:W-:Y:S05]  /*15ef0*/  BRA.DIV UR4, `(.L_x_14382) ;  /* 0x0000002e04747947 */ /* 0x000fea000b800000 */
[----:B------:R-:W-:-:S13]  /*15f00*/  ELECT P6, URZ, PT ;  /* 0x00000000003f782f */ /* 0x000fda00038c0000 */
.L_x_14473:
[----:B------:R-:W-:Y:S05]  /*15f10*/  @!P6 BRA `(.L_x_14381) ;  /* 0x000000000084e947 */ /* 0x000fea0003800000 */
[----:B-1----:R-:W2:Y:S02]  /*15f20*/  LDL.LU R2, [R1+0x78] ;  /* 0x0000780001027983 */ /* 0x002ea40000300800 */
[----:B--2---:R-:W-:-:S04]  /*15f30*/  LOP3.LUT R2, R2, 0x2, RZ, 0xfc, !PT ;  /* 0x0000000202027812 */ /* 0x004fc800078efcff */
[----:B------:R-:W-:-:S13]  /*15f40*/  ISETP.NE.AND P2, PT, R2, 0x3, PT ;  /* 0x000000030200780c */ /* 0x000fda0003f45270 */
[----:B------:R-:W-:Y:S05]  /*15f50*/  @!P2 BRA `(.L_x_14383) ;  /* 0x000000000004a947 */ /* 0x000fea0003800000 */
[----:B------:R-:W-:Y:S01]  /*15f60*/  BPT.TRAP 0x1 ;  /* 0x000000040000795c */ /* 0x000fe20000300000 */
.L_x_14383:
        /* <DEDUP_REMOVED lines=14> */
.L_x_14474:
[----:B------:R-:W1:Y:S02]  /*16050*/  SYNCS.PHASECHK.TRANS64.TRYWAIT P0, [R7+URZ], R2 ;  /* 0x00000002070075a7 */ /* 0x000e64000800017f */
[----:B-1----:R-:W-:Y:S05]  /*16060*/  @!P0 BRA `(.L_x_14385) ;  /* 0x0000002c004c8947 */ /* 0x002fea0003800000 */
.L_x_14475:
[----:B------:R-:W-:Y:S05]  /*16070*/  @!P2 BRA `(.L_x_14386) ;  /* 0x000000000004a947 */ /* 0x000fea0003800000 */
[----:B------:R-:W-:Y:S01]  /*16080*/  BPT.TRAP 0x1 ;  /* 0x000000040000795c */ /* 0x000fe20000300000 */
.L_x_14386:
[----:B------:R-:W2:Y:S01]  /*16090*/  LDL.LU R4, [R1+0x10] ;  /* 0x0000100001047983 */ /* 0x000ea20000300800 */
[----:B------:R-:W-:-:S04]  /*160a0*/  VIADD R0, R0, 0x32460 ;  /* 0x0003246000007836 */ /* 0x000fc80000000000 */
[----:B--2---:R-:W-:-:S04]  /*160b0*/  IMAD R4, R4, 0x8, R0 ;  /* 0x0000000804047824 */ /* 0x004fc800078e0200 */
[----:B------:R-:W2:Y:S02]  /*160c0*/  SYNCS.PHASECHK.TRANS64.TRYWAIT P0, [R4+URZ], R5 ;  /* 0x00000005040075a7 */ /* 0x000ea4000800017f */
[----:B--2---:R-:W-:Y:S05]  /*160d0*/  @!P0 BRA `(.L_x_14387) ;  /* 0x0000002c00448947 */ /* 0x004fea0003800000 */
.L_x_14476:
[----:B------:R-:W-:-:S07]  /*160e0*/  IMAD R3, R3, 0x8, R0 ;  /* 0x0000000803037824 */ /* 0x000fce00078e0200 */
.L_x_14388:
[----:B---3--:R3:W4:Y:S02]  /*160f0*/  SYNCS.PHASECHK.TRANS64.TRYWAIT P0, [R3+URZ], R2 ;  /* 0x00000002030075a7 */ /* 0x008724000800017f */
[----:B----4-:R-:W-:Y:S05]  /*16100*/  @!P0 NANOSLEEP.SYNCS 0x989680 ;  /* 0x009896800000895d */ /* 0x010fea0003900000 */
[----:B------:R-:W4:Y:S02]  /*16110*/  @!P0 SYNCS.PHASECHK.TRANS64 P0, [R3+URZ], R2 ;  /* 0x00000002030085a7 */ /* 0x000f24000800007f */
[----:B----4-:R-:W-:Y:S05]  /*16120*/  @!P0 BRA `(.L_x_14388) ;  /* 0xfffffffc00f08947 */ /* 0x010fea000383ffff */
.L_x_14381:
[----:B------:R-:W-:Y:S05]  /*16130*/  BSYNC B0 ;  /* 0x0000000000007941 */ /* 0x000fea0003800000 */
.L_x_14380:
[----:B------:R-:W-:Y:S05]  /*16140*/  EXIT ;  /* 0x000000000000794d */ /* 0x000fea0003800000 */
.L_x_14204:
[----:B0-----:R0:W1:Y:S02]  /*16150*/  SYNCS.PHASECHK.TRANS64.TRYWAIT P0, [R5+URZ+0x32400], R2 ;  /* 0x03240002050075a7 */ /* 0x001064000800017f */
[----:B-1----:R-:W-:Y:S05]  /*16160*/  @!P0 NANOSLEEP.SYNCS 0x989680 ;  /* 0x009896800000895d */ /* 0x002fea0003900000 */
[----:B------:R-:W1:Y:S02]  /*16170*/  @!P0 SYNCS.PHASECHK.TRANS64 P0, [R5+URZ+0x32400], R2 ;  /* 0x03240002050085a7 */ /* 0x000e64000800007f */
[----:B-1----:R-:W-:Y:S05]  /*16180*/  @!P0 BRA `(.L_x_14204) ;  /* 0xfffffffc00f08947 */ /* 0x002fea000383ffff */
[----:B------:R-:W-:Y:S05]  /*16190*/  BRA `(.L_x_14389) ;  /* 0xfffffebc00ac7947 */ /* 0x000fea000383ffff */
.L_x_14208:
[----:B---3--:R3:W4:Y:S02]  /*161a0*/  SYNCS.PHASECHK.TRANS64.TRYWAIT P1, [R0+URZ+0x32430], R3 ;  /* 0x03243003000075a7 */ /* 0x008724000802017f */
[----:B----4-:R-:W-:Y:S05]  /*161b0*/  @!P1 NANOSLEEP.SYNCS 0x989680 ;  /* 0x009896800000995d */ /* 0x010fea0003900000 */
[----:B------:R-:W4:Y:S02]  /*161c0*/  @!P1 SYNCS.PHASECHK.TRANS64 P1, [R0+URZ+0x32430], R3 ;  /* 0x03243003000095a7 */ /* 0x000f24000802007f */
[----:B----4-:R-:W-:Y:S05]  /*161d0*/  @!P1 BRA `(.L_x_14208) ;  /* 0xfffffffc00f09947 */ /* 0x010fea000383ffff */
[----:B------:R-:W-:Y:S05]  /*161e0*/  BRA `(.L_x_14207) ;  /* 0xfffffebc00d47947 */ /* 0x000fea000383ffff */
.L_x_14209:
[----:B----4-:R4:W0:Y:S02]  /*161f0*/  SYNCS.PHASECHK.TRANS64.TRYWAIT P1, [R5+URZ+0x32410], R2 ;  /* 0x03241002050075a7 */ /* 0x010824000802017f */
[----:B0-----:R-:W-:Y:S05]  /*16200*/  @!P1 NANOSLEEP.SYNCS 0x989680 ;  /* 0x009896800000995d */ /* 0x001fea0003900000 */
[----:B------:R-:W0:Y:S02]  /*16210*/  @!P1 SYNCS.PHASECHK.TRANS64 P1, [R5+URZ+0x32410], R2 ;  /* 0x03241002050095a7 */ /* 0x000e24000802007f */
[----:B0-----:R-:W-:Y:S05]  /*16220*/  @!P1 BRA `(.L_x_14209) ;  /* 0xfffffffc00f09947 */ /* 0x001fea000383ffff */
[----:B------:R-:W-:Y:S05]  /*16230*/  BRA `(.L_x_14390) ;  /* 0xfffffec000807947 */ /* 0x000fea000383ffff */
.L_x_14213:
[----:B------:R0:W0:Y:S02]  /*16240*/  SYNCS.PHASECHK.TRANS64.TRYWAIT P1, [R0+URZ+0x32450], R3 ;  /* 0x03245003000075a7 */ /* 0x000024000802017f */
[----:B0-----:R-:W-:Y:S05]  /*16250*/  @!P1 NANOSLEEP.SYNCS 0x989680 ;  /* 0x009896800000995d */ /* 0x001fea0003900000 */
[----:B------:R-:W0:Y:S02]  /*16260*/  @!P1 SYNCS.PHASECHK.TRANS64 P1, [R0+URZ+0x32450], R3 ;  /* 0x03245003000095a7 */ /* 0x000e24000802007f */
[----:B0-----:R-:W-:Y:S05]  /*16270*/  @!P1 BRA `(.L_x_14213) ;  /* 0xfffffffc00f09947 */ /* 0x001fea000383ffff */
[----:B------:R-:W-:Y:S05]  /*16280*/  BRA `(.L_x_14212) ;  /* 0xfffffec0008c7947 */ /* 0x000fea000383ffff */
.L_x_14218:
[----:B-1----:R-:W-:-:S04]  /*16290*/  IMAD.U32 R152, RZ, RZ, UR4 ;  /* 0x00000004ff987e24 */ /* 0x002fc8000f8e00ff */
[----:B------:R1:W2:Y:S03]  /*162a0*/  SYNCS.PHASECHK.TRANS64.TRYWAIT P2, [R152+URZ+0x32430], R13 ;  /* 0x0324300d980075a7 */ /* 0x0002a6000804017f */
[----:B--2---:R-:W-:Y:S05]  /*162b0*/  @!P2 NANOSLEEP.SYNCS 0x989680 ;  /* 0x009896800000a95d */ /* 0x004fea0003900000 */
[----:B------:R-:W2:Y:S02]  /*162c0*/  @!P2 SYNCS.PHASECHK.TRANS64 P2, [R152+URZ+0x32430], R13 ;  /* 0x0324300d9800a5a7 */ /* 0x000ea4000804007f */
[----:B--2---:R-:W-:Y:S05]  /*162d0*/  @!P2 BRA `(.L_x_14218) ;  /* 0xfffffffc00eca947 */ /* 0x004fea000383ffff */
[----:B------:R-:W-:Y:S05]  /*162e0*/  BRA `(.L_x_14217) ;  /* 0xfffffee4002c7947 */ /* 0x000fea000383ffff */
.L_x_14222:
[----:B--2---:R-:W-:-:S04]  /*162f0*/  IMAD.U32 R203, RZ, RZ, UR4 ;  /* 0x00000004ffcb7e24 */ /* 0x004fc8000f8e00ff */
[----:B------:R2:W3:Y:S03]  /*16300*/  SYNCS.PHASECHK.TRANS64.TRYWAIT P2, [R203+URZ+0x32450], R13 ;  /* 0x0324500dcb0075a7 */ /* 0x0004e6000804017f */
[----:B---3--:R-:W-:Y:S05]  /*16310*/  @!P2 NANOSLEEP.SYNCS 0x989680 ;  /* 0x009896800000a95d */ /* 0x008fea0003900000 */
[----:B------:R-:W3:Y:S02]  /*16320*/  @!P2 SYNCS.PHASECHK.TRANS64 P2, [R203+URZ+0x32450], R13 ;  /* 0x0324500dcb00a5a7 */ /* 0x000ee4000804007f */
[----:B---3--:R-:W-:Y:S05]  /*16330*/  @!P2 BRA `(.L_x_14222) ;  /* 0xfffffffc00eca947 */ /* 0x008fea000383ffff */
[----:B------:R-:W-:Y:S05]  /*16340*/  BRA `(.L_x_14221) ;  /* 0xfffffee400a87947 */ /* 0x000fea000383ffff */
.L_x_14228:
[----:B-1----:R-:W-:-:S04]  /*16350*/  IMAD.U32 R152, RZ, RZ, UR4 ;  /* 0x00000004ff987e24 */ /* 0x002fc8000f8e00ff */
[----:B------:R1:W2:Y:S03]  /*16360*/  SYNCS.PHASECHK.TRANS64.TRYWAIT P2, [R152+URZ+0x32430], R13 ;  /* 0x0324300d980075a7 */ /* 0x0002a6000804017f */
[----:B--2---:R-:W-:Y:S05]  /*16370*/  @!P2 NANOSLEEP.SYNCS 0x989680 ;  /* 0x009896800000a95d */ /* 0x004fea0003900000 */
[----:B------:R-:W2:Y:S02]  /*16380*/  @!P2 SYNCS.PHASECHK.TRANS64 P2, [R152+URZ+0x32430], R13 ;  /* 0x0324300d9800a5a7 */ /* 0x000ea4000804007f */
[----:B--2---:R-:W-:Y:S05]  /*16390*/  @!P2 BRA `(.L_x_14228) ;  /* 0xfffffffc00eca947 */ /* 0x004fea000383ffff */
[----:B------:R-:W-:Y:S05]  /*163a0*/  BRA `(.L_x_14227) ;  /* 0xffffff0c00b87947 */ /* 0x000fea000383ffff */
.L_x_14232:
[----:B--2---:R-:W-:-:S04]  /*163b0*/  IMAD.U32 R200, RZ, RZ, UR4 ;  /* 0x00000004ffc87e24 */ /* 0x004fc8000f8e00ff */
[----:B------:R2:W3:Y:S03]  /*163c0*/  SYNCS.PHASECHK.TRANS64.TRYWAIT P2, [R200+URZ+0x32450], R13 ;  /* 0x0324500dc80075a7 */ /* 0x0004e6000804017f */
[----:B---3--:R-:W-:Y:S05]  /*163d0*/  @!P2 NANOSLEEP.SYNCS 0x989680 ;  /* 0x009896800000a95d */ /* 0x008fea0003900000 */
[----:B------:R-:W3:Y:S02]  /*163e0*/  @!P2 SYNCS.PHASECHK.TRANS64 P2, [R200+URZ+0x32450], R13 ;  /* 0x0324500dc800a5a7 */ /* 0x000ee4000804007f */
[----:B---3--:R-:W-:Y:S05]  /*163f0*/  @!P2 BRA `(.L_x_14232) ;  /* 0xfffffffc00eca947 */ /* 0x008fea000383ffff */
[----:B------:R-:W-:Y:S05]  /*16400*/  BRA `(.L_x_14231) ;  /* 0xffffff1000347947 */ /* 0x000fea000383ffff */
.L_x_14280:
        /* <DEDUP_REMOVED lines=11> */
.L_x_14392:
[----:B------:R-:W-:Y:S05]  /*164c0*/  BSYNC B0 ;  /* 0x0000000000007941 */ /* 0x000fea0003800000 */
.L_x_14391:
[----:B------:R-:W-:Y:S05]  /*164d0*/  BRA `(.L_x_14393) ;  /* 0xffffffa0008c7947 */ /* 0x000fea000383ffff */
.L_x_14282:
[----:B------:R-:W-:Y:S01]  /*164e0*/  BSSY B0, `(.L_x_14394) ;  /* 0x0000006000007945 */ /* 0x000fe20003800000 */
[----:B------:R-:W-:-:S07]  /*164f0*/  IMAD.MOV.U32 R15, RZ, RZ, -0x1 ;  /* 0xffffffffff0f7424 */ /* 0x000fce00078e00ff */
[----:B0-2---:R-:W-:Y:S05]  /*16500*/  WARPSYNC.COLLECTIVE R15, `(.L_x_14395) ;  /* 0x000000000f0c7348 */ /* 0x005fea0003c00000 */
[----:B------:R-:W-:Y:S02]  /*16510*/  ELECT P6, UR62, PT ;  /* 0x00000000003e782f */ /* 0x000fe400038c0000 */
[----:B------:R-:W-:Y:S01]  /*16520*/  MOV R14, UR62 ;  /* 0x0000003e000e7c02 */ /* 0x000fe20008000f00 */
[----:B0-2---:R-:W-:Y:S10]  /*16530*/  ENDCOLLECTIVE ;  /* 0x000000000000791b */ /* 0x005ff40003800000 */
.L_x_14395:
[----:B------:R-:W-:Y:S05]  /*16540*/  BSYNC B0 ;  /* 0x0000000000007941 */ /* 0x000fea0003800000 */
.L_x_14394:
[----:B------:R-:W-:Y:S05]  /*16550*/  BRA `(.L_x_14396) ;  /* 0xffffffa000907947 */ /* 0x000fea000383ffff */
.L_x_14284:
[----:B-1----:R1:W3:Y:S02]  /*16560*/  SYNCS.PHASECHK.TRANS64.TRYWAIT P0, [R0+URZ+0x32440], R2 ;  /* 0x03244002000075a7 */ /* 0x0022e4000800017f */
[----:B---3--:R-:W-:Y:S05]  /*16570*/  @!P0 NANOSLEEP.SYNCS 0x989680 ;  /* 0x009896800000895d */ /* 0x008fea0003900000 */
[----:B------:R-:W3:Y:S02]  /*16580*/  @!P0 SYNCS.PHASECHK.TRANS64 P0, [R0+URZ+0x32440], R2 ;  /* 0x03244002000085a7 */ /* 0x000ee4000800007f */
[----:B---3--:R-:W-:Y:S05]  /*16590*/  @!P0 BRA `(.L_x_14284) ;  /* 0xfffffffc00f08947 */ /* 0x008fea000383ffff */
[----:B------:R-:W-:Y:S05]  /*165a0*/  BRA `(.L_x_14397) ;  /* 0xffffffa000f47947 */ /* 0x000fea000383ffff */
.L_x_14288:
        /* <DEDUP_REMOVED lines=9> */
.L_x_14398:
[----:B------:R-:W-:Y:S02]  /*16640*/  IMAD.MOV.U32 R13, RZ, RZ, R3 ;  /* 0x000000ffff0d7224 */ /* 0x000fe400078e0003 */
[----:B------:R-:W-:Y:S01]  /*16650*/  IMAD.MOV.U32 R4, RZ, RZ, R14 ;  /* 0x000000ffff047224 */ /* 0x000fe200078e000e */
[----:B------:R-:W-:-:S07]  /*16660*/  LOP3.LUT R6, R6, 0x7f, RZ, 0xc0, !PT ;  /* 0x0000007f06067812 */ /* 0x000fce00078ec0ff */
[----:B------:R-:W-:Y:S05]  /*16670*/  WARPSYNC.COLLECTIVE R15, `(.L_x_14399) ;  /* 0x000000000f087348 */ /* 0x000fea0003c00000 */
[----:B------:R0:W1:Y:S02]  /*16680*/  SHFL.IDX P6, R14, R13, R12, R11 ;  /* 0x0000000c0d0e7389 */ /* 0x00006400000c000b */
[----:B01----:R-:W-:Y:S01]  /*16690*/  ENDCOLLECTIVE ;  /* 0x000000000000791b */ /* 0x003fe20003800000 */
.L_x_14399:
        /* <DEDUP_REMOVED lines=9> */
.L_x_14400:
[----:B------:R-:W-:Y:S02]  /*16730*/  IMAD.MOV.U32 R13, RZ, RZ, R3 ;  /* 0x000000ffff0d7224 */ /* 0x000fe400078e0003 */
[----:B------:R-:W-:Y:S02]  /*16740*/  IMAD R0, R0, R7, RZ ;  /* 0x0000000700007224 */ /* 0x000fe400078e02ff */
[----:B------:R-:W-:-:S07]  /*16750*/  IMAD.MOV.U32 R7, RZ, RZ, R14 ;  /* 0x000000ffff077224 */ /* 0x000fce00078e000e */
[----:B------:R-:W-:Y:S05]  /*16760*/  WARPSYNC.COLLECTIVE R15, `(.L_x_14401) ;  /* 0x000000000f087348 */ /* 0x000fea0003c00000 */
[----:B------:R0:W1:Y:S02]  /*16770*/  SHFL.IDX P6, R14, R13, R12, R11 ;  /* 0x0000000c0d0e7389 */ /* 0x00006400000c000b */
[----:B01----:R-:W-:Y:S01]  /*16780*/  ENDCOLLECTIVE ;  /* 0x000000000000791b */ /* 0x003fe20003800000 */
.L_x_14401:
        /* <DEDUP_REMOVED lines=10> */
.L_x_14402:
        /* <DEDUP_REMOVED lines=15> */
.L_x_14403:
        /* <DEDUP_REMOVED lines=19> */
.L_x_14404:
        /* <DEDUP_REMOVED lines=10> */
.L_x_14405:
        /* <DEDUP_REMOVED lines=13> */
.L_x_14406:
        /* <DEDUP_REMOVED lines=10> */
.L_x_14407:
        /* <DEDUP_REMOVED lines=13> */
.L_x_14408:
        /* <DEDUP_REMOVED lines=10> */
.L_x_14409:
        /* <DEDUP_REMOVED lines=13> */
.L_x_14410:
        /* <DEDUP_REMOVED lines=10> */
.L_x_14411:
        /* <DEDUP_REMOVED lines=11> */
.L_x_14412:
        /* <DEDUP_REMOVED lines=14> */
.L_x_14413:
[----:B------:R-:W-:Y:S01]  /*170d0*/  IMAD.MOV.U32 R3, RZ, RZ, R14 ;  /* 0x000000ffff037224 */ /* 0x000fe200078e000e */
[----:B------:R-:W-:Y:S06]  /*170e0*/  BRA `(.L_x_14414) ;  /* 0xffffffa400707947 */ /* 0x000fec000383ffff */
.L_x_14292:
[----:B------:R-:W2:Y:S04]  /*170f0*/  LDL.LU R3, [R1+0x34] ;  /* 0x0000340001037983 */ /* 0x000ea80000300800 */
[----:B------:R-:W3:Y:S04]  /*17100*/  LDL.LU R15, [R1+0x4] ;  /* 0x00000400010f7983 */ /* 0x000ee80000300800 */
[----:B------:R-:W4:Y:S04]  /*17110*/  LDL.LU R14, [R1+0x50] ;  /* 0x00005000010e7983 */ /* 0x000f280000300800 */
[----:B------:R-:W5:Y:S04]  /*17120*/  LDL.LU R13, [R1+0x54] ;  /* 0x00005400010d7983 */ /* 0x000f680000300800 */
[----:B------:R-:W5:Y:S04]  /*17130*/  LDL.LU R12, [R1+0x5c] ;  /* 0x00005c00010c7983 */ /* 0x000f680000300800 */
[----:B------:R-:W5:Y:S04]  /*17140*/  LDL.LU R11, [R1+0x60] ;  /* 0x00006000010b7983 */ /* 0x000f680000300800 */
[----:B------:R-:W5:Y:S04]  /*17150*/  LDL.LU R10, [R1+0x64] ;  /* 0x00006400010a7983 */ /* 0x000f680000300800 */
[----:B------:R-:W5:Y:S01]  /*17160*/  LDL.LU R9, [R1+0x68] ;  /* 0x0000680001097983 */ /* 0x000f620000300800 */
[----:B------:R-:W-:Y:S01]  /*17170*/  LOP3.LUT R19, R19, 0xffffffef, RZ, 0xc0, !PT ;  /* 0xffffffef13137812 */ /* 0x000fe200078ec0ff */
[----:B------:R-:W-:Y:S01]  /*17180*/  BSSY B0, `(.L_x_14415) ;  /* 0x0000019000007945 */ /* 0x000fe20003800000 */
[----:B--2---:R-:W-:-:S05]  /*17190*/  IMAD R3, R3, R7, RZ ;  /* 0x0000000703037224 */ /* 0x004fca00078e02ff */
[-C--:B---3--:R-:W-:Y:S01]  /*171a0*/  ISETP.GE.AND P4, PT, R15, R3.reuse, PT ;  /* 0x000000030f00720c */ /* 0x088fe20003f86270 */
[----:B------:R-:W-:Y:S01]  /*171b0*/  IMAD.MOV.U32 R15, RZ, RZ, -0x1 ;  /* 0xffffffffff0f7424 */ /* 0x000fe200078e00ff */
[-C--:B----4-:R-:W-:Y:S02]  /*171c0*/  ISETP.GE.AND P5, PT, R14, R3.reuse, PT ;  /* 0x000000030e00720c */ /* 0x090fe40003fa6270 */
[----:B-----5:R-:W-:Y:S01]  /*171d0*/  ISETP.GE.AND P6, PT, R13, R3, PT ;  /* 0x000000030d00720c */ /* 0x020fe20003fc6270 */
[----:B------:R-:W-:-:S08]  /*171e0*/  IMAD.MOV.U32 R13, RZ, RZ, R0 ;  /* 0x000000ffff0d7224 */ /* 0x000fd000078e0000 */
        /* <DEDUP_REMOVED lines=14> */
[----:B------:R-:W-:-:S07]  /*172d0*/  @P6 LOP3.LUT R19, R19, 0x20, RZ, 0xfc, !PT ;  /* 0x0000002013136812 */ /* 0x000fce00078efcff */
[----:B------:R-:W-:Y:S05]  /*172e0*/  WARPSYNC.COLLECTIVE R15, `(.L_x_14416) ;  /* 0x000000000f087348 */ /* 0x000fea0003c00000 */
[----:B------:R0:W1:Y:S02]  /*172f0*/  SHFL.IDX P6, R14, R13, R12, R11 ;  /* 0x0000000c0d0e7389 */ /* 0x00006400000c000b */
[----:B01----:R-:W-:Y:S01]  /*17300*/  ENDCOLLECTIVE ;  /* 0x000000000000791b */ /* 0x003fe20003800000 */
.L_x_14416:
[----:B------:R-:W-:Y:S05]  /*17310*/  BSYNC B0 ;  /* 0x0000000000007941 */ /* 0x000fea0003800000 */
.L_x_14415:
[----:B------:R0:W5:Y:S01]  /*17320*/  LDL R7, [R1+0x14] ;  /* 0x0000140001077983 */ /* 0x0001620000100800 */
[----:B------:R-:W-:Y:S01]  /*17330*/  IMAD.MOV.U32 R13, RZ, RZ, R2 ;  /* 0x000000ffff0d7224 */ /* 0x000fe200078e0002 */
[----:B------:R-:W-:Y:S01]  /*17340*/  LOP3.LUT R19, R19, 0xfffffeff, RZ, 0xc0, !PT ;  /* 0xfffffeff13137812 */ /* 0x000fe200078ec0ff */
[----:B------:R-:W-:Y:S02]  /*17350*/  IMAD.MOV.U32 R12, RZ, RZ, RZ ;  /* 0x000000ffff0c7224 */ /* 0x000fe400078e00ff */
[----:B------:R-:W-:Y:S01]  /*17360*/  IMAD.MOV.U32 R11, RZ, RZ, 0x181f ;  /* 0x0000181fff0b7424 */ /* 0x000fe200078e00ff */
[----:B------:R-:W-:Y:S01]  /*17370*/  @P5 LOP3.LUT R19, R19, 0x100, RZ, 0xfc, !PT ;  /* 0x0000010013135812 */ /* 0x000fe200078efcff */
[----:B------:R-:W-:Y:S02]  /*17380*/  IMAD.MOV.U32 R15, RZ, RZ, -0x1 ;  /* 0xffffffffff0f7424 */ /* 0x000fe400078e00ff */
[----:B------:R-:W-:Y:S01]  /*17390*/  IMAD.MOV.U32 R4, RZ, RZ, R14 ;  /* 0x000000ffff047224 */ /* 0x000fe200078e000e */
[----:B0-----:R-:W-:-:S13]  /*173a0*/  LOP3.LUT P5, RZ, R19, 0x10, RZ, 0xc0, !PT ;  /* 0x0000001013ff7812 */ /* 0x001fda00078ac0ff */
[----:B-----5:R-:W-:Y:S05]  /*173b0*/  WARPSYNC.COLLECTIVE R15, `(.L_x_14417) ;  /* 0x000000000f087348 */ /* 0x020fea0003c00000 */
[----:B------:R0:W1:Y:S02]  /*173c0*/  SHFL.IDX P6, R14, R13, R12, R11 ;  /* 0x0000000c0d0e7389 */ /* 0x00006400000c000b */
[----:B01---5:R-:W-:Y:S01]  /*173d0*/  ENDCOLLECTIVE ;  /* 0x000000000000791b */ /* 0x023fe20003800000 */
.L_x_14417:
[----:B------:R-:W-:-:S04]  /*173e0*/  LOP3.LUT R19, R19, 0xffffff7f, RZ, 0xc0, !PT ;  /* 0xffffff7f13137812 */ /* 0x000fc800078ec0ff */
[----:B------:R-:W-:-:S04]  /*173f0*/  @P4 LOP3.LUT R19, R19, 0x80, RZ, 0xfc, !PT ;  /* 0x0000008013134812 */ /* 0x000fc800078efcff */
[----:B------:R-:W-:Y:S01]  /*17400*/  LOP3.LUT P4, RZ, R19, 0x8, RZ, 0xc0, !PT ;  /* 0x0000000813ff7812 */ /* 0x000fe2000788c0ff */
        /* <DEDUP_REMOVED lines=9> */
.L_x_14418:
[----:B------:R-:W-:-:S04]  /*174a0*/  @!P5 LOP3.LUT R4, R5, R4, RZ, 0x3c, !PT ;  /* 0x000000040504d212 */ /* 0x000fc800078e3cff */
[----:B------:R-:W-:Y:S01]  /*174b0*/  @!P5 LOP3.LUT R5, R5, R4, RZ, 0x3c, !PT ;  /* 0x000000040505d212 */ /* 0x000fe200078e3cff */
[----:B------:R-:W-:Y:S02]  /*174c0*/  IMAD.MOV.U32 R13, RZ, RZ, R2 ;  /* 0x000000ffff0d7224 */ /* 0x000fe400078e0002 */
[----:B------:R-:W-:-:S07]  /*174d0*/  IMAD.MOV.U32 R6, RZ, RZ, R14 ;  /* 0x000000ffff067224 */ /* 0x000fce00078e000e */
[----:B------:R-:W-:Y:S05]  /*174e0*/  WARPSYNC.COLLECTIVE R15, `(.L_x_14419) ;  /* 0x000000000f087348 */ /* 0x000fea0003c00000 */
[----:B------:R0:W1:Y:S02]  /*174f0*/  SHFL.IDX P6, R14, R13, R12, R11 ;  /* 0x0000000c0d0e7389 */ /* 0x00006400000c000b */
[----:B01----:R-:W-:Y:S01]  /*17500*/  ENDCOLLECTIVE ;  /* 0x000000000000791b */ /* 0x003fe20003800000 */
.L_x_14419:
[----:B------:R-:W-:Y:S02]  /*17510*/  IMAD.MOV.U32 R13, RZ, RZ, R0 ;  /* 0x000000ffff0d7224 */ /* 0x000fe400078e0000 */
[----:B------:R-:W-:Y:S01]  /*17520*/  IMAD.MOV.U32 R12, RZ, RZ, 0x2 ;  /* 0x00000002ff0c7424 */ /* 0x000fe200078e00ff */
        /* <DEDUP_REMOVED lines=8> */
[----:B0-----:R-:W-:-:S05]  /*175b0*/  IMAD.MOV.U32 R4, RZ, RZ, R14 ;  /* 0x000000ffff047224 */ /* 0x001fca00078e000e */
[----:B------:R-:W-:-:S05]  /*175c0*/  @!P4 LEA R4, P6, R8, R4, 0x1 ;  /* 0x000000040804c211 */ /* 0x000fca00078c08ff */
[----:B------:R-:W-:-:S05]  /*175d0*/  @!P4 IMAD.X R5, RZ, RZ, R6, P6 ;  /* 0x000000ffff05c224 */ /* 0x000fca00030e0606 */
[----:B------:R0:W-:Y:S03]  /*175e0*/  @!P4 LDGSTS.E.BYPASS.LTC128B.128 [R7+0x22c00], desc[UR38][R4.64], !P3 ;  /* 0x22c000000407cfae */ /* 0x0001e6000d901d66 */
[----:B0-----:R-:W-:Y:S05]  /*175f0*/  WARPSYNC.COLLECTIVE R15, `(.L_x_14420) ;  /* 0x000000000f087348 */ /* 0x001fea0003c00000 */
[----:B------:R1:W2:Y:S02]  /*17600*/  SHFL.IDX P6, R14, R13, R12, R11 ;  /* 0x0000000c0d0e7389 */ /* 0x0002a400000c000b */
[----:B012---:R-:W-:Y:S01]  /*17610*/  ENDCOLLECTIVE ;  /* 0x000000000000791b */ /* 0x007fe20003800000 */
.L_x_14420:
        /* <DEDUP_REMOVED lines=12> */
.L_x_14421:
        /* <DEDUP_REMOVED lines=12> */
.L_x_14422:
        /* <DEDUP_REMOVED lines=12> */
.L_x_14423:
        /* <DEDUP_REMOVED lines=12> */
.L_x_14424:
        /* <DEDUP_REMOVED lines=12> */
.L_x_14425:
        /* <DEDUP_REMOVED lines=12> */
.L_x_14426:
        /* <DEDUP_REMOVED lines=11> */
.L_x_14427:
        /* <DEDUP_REMOVED lines=16> */
.L_x_14428:
[----:B------:R-:W-:Y:S02]  /*17c50*/  IMAD.MOV.U32 R13, RZ, RZ, R2 ;  /* 0x000000ffff0d7224 */ /* 0x000fe400078e0002 */
[----:B------:R-:W-:-:S07]  /*17c60*/  IMAD.MOV.U32 R6, RZ, RZ, R14 ;  /* 0x000000ffff067224 */ /* 0x000fce00078e000e */
[----:B------:R-:W-:Y:S05]  /*17c70*/  WARPSYNC.COLLECTIVE R15, `(.L_x_14429) ;  /* 0x000000000f087348 */ /* 0x000fea0003c00000 */
[----:B------:R0:W1:Y:S02]  /*17c80*/  SHFL.IDX P6, R14, R13, R12, R11 ;  /* 0x0000000c0d0e7389 */ /* 0x00006400000c000b */
[----:B01----:R-:W-:Y:S01]  /*17c90*/  ENDCOLLECTIVE ;  /* 0x000000000000791b */ /* 0x003fe20003800000 */
.L_x_14429:
[----:B------:R-:W-:Y:S02]  /*17ca0*/  IMAD.MOV.U32 R13, RZ, RZ, R0 ;  /* 0x000000ffff0d7224 */ /* 0x000fe400078e0000 */
[----:B------:R-:W-:Y:S02]  /*17cb0*/  IMAD.MOV.U32 R12, RZ, RZ, 0x7 ;  /* 0x00000007ff0c7424 */ /* 0x000fe400078e00ff */
[----:B------:R-:W-:-:S07]  /*17cc0*/  IMAD.MOV.U32 R4, RZ, RZ, R14 ;  /* 0x000000ffff047224 */ /* 0x000fce00078e000e */
[----:B------:R-:W-:Y:S05]  /*17cd0*/  WARPSYNC.COLLECTIVE R15, `(.L_x_14430) ;  /* 0x000000000f087348 */ /* 0x000fea0003c00000 */
[----:B------:R0:W1:Y:S02]  /*17ce0*/  SHFL.IDX P6, R14, R13, R12, R11 ;  /* 0x0000000c0d0e7389 */ /* 0x00006400000c000b */
[----:B01----:R-:W-:Y:S01]  /*17cf0*/  ENDCOLLECTIVE ;  /* 0x000000000000791b */ /* 0x003fe20003800000 */
.L_x_14430:
        /* <DEDUP_REMOVED lines=14> */
.L_x_14431:
[----:B------:R-:W-:Y:S01]  /*17de0*/  IMAD.MOV.U32 R2, RZ, RZ, R14 ;  /* 0x000000ffff027224 */ /* 0x000fe200078e000e */
[----:B------:R-:W-:Y:S06]  /*17df0*/  BRA `(.L_x_14432) ;  /* 0xffffffa400007947 */ /* 0x000fec000383ffff */
.L_x_14297:
[----:B0-----:R0:W1:Y:S02]  /*17e00*/  SYNCS.PHASECHK.TRANS64.TRYWAIT P0, [R18+URZ+0x32420], R0 ;  /* 0x03242000120075a7 */ /* 0x001064000800017f */
[----:B-1----:R-:W-:Y:S05]  /*17e10*/  @!P0 NANOSLEEP.SYNCS 0x989680 ;  /* 0x009896800000895d */ /* 0x002fea0003900000 */
[----:B------:R-:W1:Y:S02]  /*17e20*/  @!P0 SYNCS.PHASECHK.TRANS64 P0, [R18+URZ+0x32420], R0 ;  /* 0x03242000120085a7 */ /* 0x000e64000800007f */
[----:B-1----:R-:W-:Y:S05]  /*17e30*/  @!P0 BRA `(.L_x_14297) ;  /* 0xfffffffc00f08947 */ /* 0x002fea000383ffff */
[----:B------:R-:W-:Y:S05]  /*17e40*/  BRA `(.L_x_14433) ;  /* 0xffffffa400787947 */ /* 0x000fea000383ffff */
.L_x_14301:
[----:B0-----:R0:W1:Y:S02]  /*17e50*/  SYNCS.PHASECHK.TRANS64.TRYWAIT P0, [R2+URZ+0x32460], R0 ;  /* 0x03246000020075a7 */ /* 0x001064000800017f */
[----:B-1----:R-:W-:Y:S05]  /*17e60*/  @!P0 NANOSLEEP.SYNCS 0x989680 ;  /* 0x009896800000895d */ /* 0x002fea0003900000 */
[----:B------:R-:W1:Y:S02]  /*17e70*/  @!P0 SYNCS.PHASECHK.TRANS64 P0, [R2+URZ+0x32460], R0 ;  /* 0x03246000020085a7 */ /* 0x000e64000800007f */
[----:B-1----:R-:W-:Y:S05]  /*17e80*/  @!P0 BRA `(.L_x_14301) ;  /* 0xfffffffc00f08947 */ /* 0x002fea000383ffff */
[----:B------:R-:W-:Y:S05]  /*17e90*/  BRA `(.L_x_14434) ;  /* 0xffffffa4009c7947 */ /* 0x000fea000383ffff */
.L_x_14316:
[----:B-1----:R1:W2:Y:S02]  /*17ea0*/  SYNCS.PHASECHK.TRANS64.TRYWAIT P0, [R2+URZ+0x32440], R6 ;  /* 0x03244006020075a7 */ /* 0x0022a4000800017f */
[----:B--2---:R-:W-:Y:S05]  /*17eb0*/  @!P0 NANOSLEEP.SYNCS 0x989680 ;  /* 0x009896800000895d */ /* 0x004fea0003900000 */
[----:B------:R-:W2:Y:S02]  /*17ec0*/  @!P0 SYNCS.PHASECHK.TRANS64 P0, [R2+URZ+0x32440], R6 ;  /* 0x03244006020085a7 */ /* 0x000ea4000800007f */
[----:B--2---:R-:W-:Y:S05]  /*17ed0*/  @!P0 BRA `(.L_x_14316) ;  /* 0xfffffffc00f08947 */ /* 0x004fea000383ffff */
[----:B------:R-:W-:Y:S05]  /*17ee0*/  BRA `(.L_x_14435) ;  /* 0xffffffac00c47947 */ /* 0x000fea000383ffff */
.L_x_14321:
[----:B0-----:R0:W2:Y:S02]  /*17ef0*/  SYNCS.PHASECHK.TRANS64.TRYWAIT P0, [R2+URZ+0x32460], R6 ;  /* 0x03246006020075a7 */ /* 0x0010a4000800017f */
[----:B--2---:R-:W-:Y:S05]  /*17f00*/  @!P0 NANOSLEEP.SYNCS 0x989680 ;  /* 0x009896800000895d */ /* 0x004fea0003900000 */
[----:B------:R-:W2:Y:S02]  /*17f10*/  @!P0 SYNCS.PHASECHK.TRANS64 P0, [R2+URZ+0x32460], R6 ;  /* 0x03246006020085a7 */ /* 0x000ea4000800007f */
[----:B--2---:R-:W-:Y:S05]  /*17f20*/  @!P0 BRA `(.L_x_14321) ;  /* 0xfffffffc00f08947 */ /* 0x004fea000383ffff */
[----:B------:R-:W-:Y:S05]  /*17f30*/  BRA `(.L_x_14436) ;  /* 0xffffffb000447947 */ /* 0x000fea000383ffff */
.L_x_14332:
[----:B-1----:R1:W2:Y:S02]  /*17f40*/  SYNCS.PHASECHK.TRANS64.TRYWAIT P0, [R2+URZ+0x32440], R3 ;  /* 0x03244003020075a7 */ /* 0x0022a4000800017f */
[----:B--2---:R-:W-:Y:S05]  /*17f50*/  @!P0 NANOSLEEP.SYNCS 0x989680 ;  /* 0x009896800000895d */ /* 0x004fea0003900000 */
[----:B------:R-:W2:Y:S02]  /*17f60*/  @!P0 SYNCS.PHASECHK.TRANS64 P0, [R2+URZ+0x32440], R3 ;  /* 0x03244003020085a7 */ /* 0x000ea4000800007f */
[----:B--2---:R-:W-:Y:S05]  /*17f70*/  @!P0 BRA `(.L_x_14332) ;  /* 0xfffffffc00f08947 */ /* 0x004fea000383ffff */
[----:B------:R-:W-:Y:S05]  /*17f80*/  BRA `(.L_x_14437) ;  /* 0xffffffb800347947 */ /* 0x000fea000383ffff */
.L_x_14337:
[----:B0-----:R0:W2:Y:S02]  /*17f90*/  SYNCS.PHASECHK.TRANS64.TRYWAIT P0, [R2+URZ+0x32460], R3 ;  /* 0x03246003020075a7 */ /* 0x0010a4000800017f */
[----:B--2---:R-:W-:Y:S05]  /*17fa0*/  @!P0 NANOSLEEP.SYNCS 0x989680 ;  /* 0x009896800000895d */ /* 0x004fea0003900000 */
[----:B------:R-:W2:Y:S02]  /*17fb0*/  @!P0 SYNCS.PHASECHK.TRANS64 P0, [R2+URZ+0x32460], R3 ;  /* 0x03246003020085a7 */ /* 0x000ea4000800007f */
[----:B--2---:R-:W-:Y:S05]  /*17fc0*/  @!P0 BRA `(.L_x_14337) ;  /* 0xfffffffc00f08947 */ /* 0x004fea000383ffff */
[----:B------:R-:W-:Y:S05]  /*17fd0*/  BRA `(.L_x_14438) ;  /* 0xffffffb800b07947 */ /* 0x000fea000383ffff */
.L_x_14348:
[----:B-1----:R1:W2:Y:S02]  /*17fe0*/  SYNCS.PHASECHK.TRANS64.TRYWAIT P0, [R3+URZ+0x32440], R2 ;  /* 0x03244002030075a7 */ /* 0x0022a4000800017f */
[----:B--2---:R-:W-:Y:S05]  /*17ff0*/  @!P0 NANOSLEEP.SYNCS 0x989680 ;  /* 0x009896800000895d */ /* 0x004fea0003900000 */
[----:B------:R-:W2:Y:S02]  /*18000*/  @!P0 SYNCS.PHASECHK.TRANS64 P0, [R3+URZ+0x32440], R2 ;  /* 0x03244002030085a7 */ /* 0x000ea4000800007f */
[----:B--2---:R-:W-:Y:S05]  /*18010*/  @!P0 BRA `(.L_x_14348) ;  /* 0xfffffffc00f08947 */ /* 0x004fea000383ffff */
[----:B------:R-:W-:Y:S05]  /*18020*/  BRA `(.L_x_14439) ;  /* 0xffffffc000807947 */ /* 0x000fea000383ffff */
.L_x_14353:
[----:B--2---:R2:W3:Y:S02]  /*18030*/  SYNCS.PHASECHK.TRANS64.TRYWAIT P0, [R3+URZ+0x32460], R2 ;  /* 0x03246002030075a7 */ /* 0x0044e4000800017f */
[----:B---3--:R-:W-:Y:S05]  /*18040*/  @!P0 NANOSLEEP.SYNCS 0x989680 ;  /* 0x009896800000895d */ /* 0x008fea0003900000 */
[----:B------:R-:W3:Y:S02]  /*18050*/  @!P0 SYNCS.PHASECHK.TRANS64 P0, [R3+URZ+0x32460], R2 ;  /* 0x03246002030085a7 */ /* 0x000ee4000800007f */
[----:B---3--:R-:W-:Y:S05]  /*18060*/  @!P0 BRA `(.L_x_14353) ;  /* 0xfffffffc00f08947 */ /* 0x008fea000383ffff */
[----:B------:R-:W-:Y:S05]  /*18070*/  BRA `(.L_x_14440) ;  /* 0xffffffc400007947 */ /* 0x000fea000383ffff */
.L_x_14365:
[----:B-1----:R-:W4:Y:S01]  /*18080*/  LDL R3, [R1] ;  /* 0x0000000001037983 */ /* 0x002f220000100800 */
[----:B------:R-:W-:Y:S01]  /*18090*/  BSSY B0, `(.L_x_14441) ;  /* 0x0000008000007945 */ /* 0x000fe20003800000 */
[----:B------:R-:W-:Y:S02]  /*180a0*/  IMAD.MOV.U32 R12, RZ, RZ, RZ ;  /* 0x000000ffff0c7224 */ /* 0x000fe400078e00ff */
[----:B------:R-:W-:Y:S02]  /*180b0*/  IMAD.MOV.U32 R11, RZ, RZ, 0x1f ;  /* 0x0000001fff0b7424 */ /* 0x000fe400078e00ff */
[----:B------:R-:W-:Y:S02]  /*180c0*/  IMAD.MOV.U32 R15, RZ, RZ, -0x1 ;  /* 0xffffffffff0f7424 */ /* 0x000fe400078e00ff */
[----:B----4-:R-:W-:-:S07]  /*180d0*/  IMAD.MOV.U32 R13, RZ, RZ, R3 ;  /* 0x000000ffff0d7224 */ /* 0x010fce00078e0003 */
[----:B--23--:R-:W-:Y:S05]  /*180e0*/  WARPSYNC.COLLECTIVE R15, `(.L_x_14442) ;  /* 0x000000000f087348 */ /* 0x00cfea0003c00000 */
[----:B------:R0:W1:Y:S02]  /*180f0*/  SHFL.IDX P6, R14, R13, R12, R11 ;  /* 0x0000000c0d0e7389 */ /* 0x00006400000c000b */
[----:B0123--:R-:W-:Y:S01]  /*18100*/  ENDCOLLECTIVE ;  /* 0x000000000000791b */ /* 0x00ffe20003800000 */
.L_x_14442:
[----:B------:R-:W-:Y:S05]  /*18110*/  BSYNC B0 ;  /* 0x0000000000007941 */ /* 0x000fea0003800000 */
.L_x_14441:
        /* <DEDUP_REMOVED lines=9> */
.L_x_14443:
        /* <DEDUP_REMOVED lines=26> */
.L_x_14444:
        /* <DEDUP_REMOVED lines=8> */
.L_x_14445:
        /* <DEDUP_REMOVED lines=8> */
.L_x_14446:
        /* <DEDUP_REMOVED lines=8> */
.L_x_14447:
        /* <DEDUP_REMOVED lines=8> */
.L_x_14448:
        /* <DEDUP_REMOVED lines=9> */
.L_x_14449:
[----:B------:R-:W-:Y:S01]  /*185e0*/  IMAD.MOV.U32 R10, RZ, RZ, R14 ;  /* 0x000000ffff0a7224 */ /* 0x000fe200078e000e */
[----:B------:R-:W-:Y:S06]  /*185f0*/  BRA `(.L_x_14450) ;  /* 0xffffffc800507947 */ /* 0x000fec000383ffff */
.L_x_14368:
        /* <DEDUP_REMOVED lines=8> */
.L_x_14452:
[----:B------:R-:W-:Y:S05]  /*18680*/  BSYNC B0 ;  /* 0x0000000000007941 */ /* 0x000fea0003800000 */
.L_x_14451:
        /* <DEDUP_REMOVED lines=10> */
.L_x_14453:
        /* <DEDUP_REMOVED lines=8> */
.L_x_14454:
        /* <DEDUP_REMOVED lines=8> */
.L_x_14455:
        /* <DEDUP_REMOVED lines=8> */
.L_x_14456:
        /* <DEDUP_REMOVED lines=9> */
.L_x_14457:
[----:B------:R-:W-:Y:S01]  /*18940*/  IMAD.MOV.U32 R10, RZ, RZ, R14 ;  /* 0x000000ffff0a7224 */ /* 0x000fe200078e000e */
[----:B------:R-:W-:Y:S06]  /*18950*/  BRA `(.L_x_14458) ;  /* 0xffffffc800247947 */ /* 0x000fec000383ffff */
.L_x_14370:
[----:B------:R-:W-:Y:S01]  /*18960*/  BSSY B0, `(.L_x_14459) ;  /* 0x0000006000007945 */ /* 0x000fe20003800000 */
[----:B------:R-:W-:Y:S01]  /*18970*/  PLOP3.LUT P6, PT, P6, PT, PT, 0x8, 0x0 ;  /* 0x000000000000781c */ /* 0x000fe200037ce170 */
[----:B------:R-:W-:-:S12]  /*18980*/  IMAD.MOV.U32 R15, RZ, RZ, -0x1 ;  /* 0xffffffffff0f7424 */ /* 0x000fd800078e00ff */
[----:B0-----:R-:W-:Y:S05]  /*18990*/  WARPSYNC.COLLECTIVE R15, `(.L_x_14460) ;  /* 0x000000000f087348 */ /* 0x001fea0003c00000 */
[----:B------:R-:W-:Y:S01]  /*189a0*/  VOTE.ANY R14, PT, P6 ;  /* 0x00000000000e7806 */ /* 0x000fe200030e0100 */
[----:B0-----:R-:W-:Y:S06]  /*189b0*/  ENDCOLLECTIVE ;  /* 0x000000000000791b */ /* 0x001fec0003800000 */
.L_x_14460:
[----:B------:R-:W-:Y:S05]  /*189c0*/  BSYNC B0 ;  /* 0x0000000000007941 */ /* 0x000fea0003800000 */
.L_x_14459:
        /* <DEDUP_REMOVED lines=10> */
.L_x_14461:
[----:B------:R-:W-:Y:S02]  /*18a70*/  IMAD.MOV.U32 R13, RZ, RZ, R6 ;  /* 0x000000ffff0d7224 */ /* 0x000fe400078e0006 */
[----:B------:R-:W-:-:S07]  /*18a80*/  IMAD.MOV.U32 R4, RZ, RZ, R14 ;  /* 0x000000ffff047224 */ /* 0x000fce00078e000e */
[----:B------:R-:W-:Y:S05]  /*18a90*/  WARPSYNC.COLLECTIVE R15, `(.L_x_14462) ;  /* 0x000000000f087348 */ /* 0x000fea0003c00000 */
[----:B------:R0:W1:Y:S02]  /*18aa0*/  SHFL.IDX P6, R14, R13, R12, R11 ;  /* 0x0000000c0d0e7389 */ /* 0x00006400000c000b */
[----:B01----:R-:W-:Y:S01]  /*18ab0*/  ENDCOLLECTIVE ;  /* 0x000000000000791b */ /* 0x003fe20003800000 */
.L_x_14462:
[----:B------:R-:W-:Y:S02]  /*18ac0*/  IMAD.MOV.U32 R6, RZ, RZ, R14 ;  /* 0x000000ffff067224 */ /* 0x000fe400078e000e */
[----:B------:R-:W-:-:S05]  /*18ad0*/  IMAD.IADD R5, R9, 0x1, R16 ;  /* 0x0000000109057824 */ /* 0x000fca00078e0210 */
[----:B------:R1:W-:Y:S01]  /*18ae0*/  STL [R1+0xc], R5 ;  /* 0x00000c0501007387 */ /* 0x0003e20000100800 */
[----:B------:R-:W-:Y:S05]  /*18af0*/  BRA `(.L_x_14463) ;  /* 0xffffffc800047947 */ /* 0x000fea000383ffff */
.L_x_14372:
        /* <DEDUP_REMOVED lines=8> */
.L_x_14465:
[----:B------:R-:W-:Y:S05]  /*18b80*/  BSYNC B0 ;  /* 0x0000000000007941 */ /* 0x000fea0003800000 */
.L_x_14464:
[----:B------:R-:W-:Y:S01]  /*18b90*/  IMAD.MOV.U32 R2, RZ, RZ, R14 ;  /* 0x000000ffff027224 */ /* 0x000fe200078e000e */
[----:B------:R-:W-:Y:S06]  /*18ba0*/  BRA `(.L_x_14466) ;  /* 0xffffffc400f07947 */ /* 0x000fec000383ffff */
.L_x_14378:
[----:B0-----:R0:W1:Y:S02]  /*18bb0*/  SYNCS.PHASECHK.TRANS64.TRYWAIT P0, [R0+URZ+0x32420], R3 ;  /* 0x03242003000075a7 */ /* 0x001064000800017f */
[----:B-1----:R-:W-:Y:S05]  /*18bc0*/  @!P0 NANOSLEEP.SYNCS 0x989680 ;  /* 0x009896800000895d */ /* 0x002fea0003900000 */
[----:B------:R-:W1:Y:S02]  /*18bd0*/  @!P0 SYNCS.PHASECHK.TRANS64 P0, [R0+URZ+0x32420], R3 ;  /* 0x03242003000085a7 */ /* 0x000e64000800007f */
[----:B-1----:R-:W-:Y:S05]  /*18be0*/  @!P0 BRA `(.L_x_14378) ;  /* 0xfffffffc00f08947 */ /* 0x002fea000383ffff */
[----:B------:R-:W-:Y:S05]  /*18bf0*/  BRA `(.L_x_14467) ;  /* 0xffffffd000907947 */ /* 0x000fea000383ffff */
.L_x_14379:
        /* <DEDUP_REMOVED lines=11> */
.L_x_14469:
[----:B------:R-:W-:Y:S05]  /*18cb0*/  BSYNC B0 ;  /* 0x0000000000007941 */ /* 0x000fea0003800000 */
.L_x_14468:
[----:B------:R-:W-:Y:S05]  /*18cc0*/  BRA `(.L_x_14470) ;  /* 0xffffffd000787947 */ /* 0x000fea000383ffff */
.L_x_14382:
[----:B------:R-:W-:Y:S01]  /*18cd0*/  BSSY B1, `(.L_x_14471) ;  /* 0x0000006000017945 */ /* 0x000fe20003800000 */
[----:B------:R-:W-:-:S07]  /*18ce0*/  IMAD.MOV.U32 R15, RZ, RZ, -0x1 ;  /* 0xffffffffff0f7424 */ /* 0x000fce00078e00ff */
[----:B01----:R-:W-:Y:S05]  /*18cf0*/  WARPSYNC.COLLECTIVE R15, `(.L_x_14472) ;  /* 0x000000000f0c7348 */ /* 0x003fea0003c00000 */
[----:B------:R-:W-:Y:S02]  /*18d00*/  ELECT P6, UR62, PT ;  /* 0x00000000003e782f */ /* 0x000fe400038c0000 */
[----:B------:R-:W-:Y:S01]  /*18d10*/  MOV R14, UR62 ;  /* 0x0000003e000e7c02 */ /* 0x000fe20008000f00 */
[----:B01----:R-:W-:Y:S10]  /*18d20*/  ENDCOLLECTIVE ;  /* 0x000000000000791b */ /* 0x003ff40003800000 */
.L_x_14472:
[----:B------:R-:W-:Y:S05]  /*18d30*/  BSYNC B1 ;  /* 0x0000000000017941 */ /* 0x000fea0003800000 */
.L_x_14471:
[----:B------:R-:W-:Y:S05]  /*18d40*/  BRA `(.L_x_14473) ;  /* 0xffffffd000707947 */ /* 0x000fea000383ffff */
.L_x_14384:
[----:B0-----:R0:W1:Y:S02]  /*18d50*/  SYNCS.PHASECHK.TRANS64.TRYWAIT P0, [R6+URZ], R5 ;  /* 0x00000005060075a7 */ /* 0x001064000800017f */
[----:B-1----:R-:W-:Y:S05]  /*18d60*/  @!P0 NANOSLEEP.SYNCS 0x989680 ;  /* 0x009896800000895d */ /* 0x002fea0003900000 */
[----:B------:R-:W1:Y:S02]  /*18d70*/  @!P0 SYNCS.PHASECHK.TRANS64 P0, [R6+URZ], R5 ;  /* 0x00000005060085a7 */ /* 0x000e64000800007f */
[----:B-1----:R-:W-:Y:S05]  /*18d80*/  @!P0 BRA `(.L_x_14384) ;  /* 0xfffffffc00f08947 */ /* 0x002fea000383ffff */
[----:B------:R-:W-:Y:S05]  /*18d90*/  BRA `(.L_x_14474) ;  /* 0xffffffd000ac7947 */ /* 0x000fea000383ffff */
.L_x_14385:
[----:B-1----:R1:W2:Y:S02]  /*18da0*/  SYNCS.PHASECHK.TRANS64.TRYWAIT P0, [R7+URZ], R2 ;  /* 0x00000002070075a7 */ /* 0x0022a4000800017f */
[----:B--2---:R-:W-:Y:S05]  /*18db0*/  @!P0 NANOSLEEP.SYNCS 0x989680 ;  /* 0x009896800000895d */ /* 0x004fea0003900000 */
[----:B------:R-:W2:Y:S02]  /*18dc0*/  @!P0 SYNCS.PHASECHK.TRANS64 P0, [R7+URZ], R2 ;  /* 0x00000002070085a7 */ /* 0x000ea4000800007f */
[----:B--2---:R-:W-:Y:S05]  /*18dd0*/  @!P0 BRA `(.L_x_14385) ;  /* 0xfffffffc00f08947 */ /* 0x004fea000383ffff */
[----:B------:R-:W-:Y:S05]  /*18de0*/  BRA `(.L_x_14475) ;  /* 0xffffffd000a07947 */ /* 0x000fea000383ffff */
.L_x_14387:
[----:B--2---:R2:W3:Y:S02]  /*18df0*/  SYNCS.PHASECHK.TRANS64.TRYWAIT P0, [R4+URZ], R5 ;  /* 0x00000005040075a7 */ /* 0x0044e4000800017f */
[----:B---3--:R-:W-:Y:S05]  /*18e00*/  @!P0 NANOSLEEP.SYNCS 0x989680 ;  /* 0x009896800000895d */ /* 0x008fea0003900000 */
[----:B------:R-:W3:Y:S02]  /*18e10*/  @!P0 SYNCS.PHASECHK.TRANS64 P0, [R4+URZ], R5 ;  /* 0x00000005040085a7 */ /* 0x000ee4000800007f */
[----:B---3--:R-:W-:Y:S05]  /*18e20*/  @!P0 BRA `(.L_x_14387) ;  /* 0xfffffffc00f08947 */ /* 0x008fea000383ffff */
[----:B------:R-:W-:Y:S05]  /*18e30*/  BRA `(.L_x_14476) ;  /* 0xffffffd000a87947 */ /* 0x000fea000383ffff */
.L_x_14477:
        /* <DEDUP_REMOVED lines=12> */
.L_x_15033:


//--------------------- .text._ZN7cutlass13device_kernelIN5flash11enable_sm90INS1_16FlashAttnFwdSm90INS1_25CollectiveMainloopFwdSm90ILi2EN4cute5tupleIJNS5_1CILi1EEES8_S8_EEENS6_IJNS7_ILi128EEENS7_ILi96EEENS7_ILi64EEEEEELi256ENS_6half_tEfNS_4arch4Sm90ELb1ELb0ELb0ELb1ELb0ELb1ELb1ELb1ELb0ELb1ELb1ELb0EEENS1_21CollectiveEpilogueFwdINS6_IJSA_NS7_ILi256EEESB_EEES9_SE_SG_Li256ELb1ELb1ELb1ELb0EEENS1_36VarlenDynamicPersistentTileSchedulerILi128ELi96ELi256ELi128ELb1ELb1ELb1ELb1ELb1ELb1EEEEEEEEEvNT_6ParamsE --------------------------
	.section	.text._ZN7cutlass13device_kernelIN5flash11enable_sm90INS1_16FlashAttnFwdSm90INS1_25CollectiveMainloopFwdSm90ILi2EN4cute5tupleIJNS5_1CILi1EEES8_S8_EEENS6_IJNS7_ILi128EEENS7_ILi96EEENS7_ILi64EEEEEELi256ENS_6half_tEfNS_4arch4Sm90ELb1ELb0ELb0ELb1ELb0ELb1ELb1ELb1ELb0ELb1ELb1ELb0EEENS1_21CollectiveEpilogueFwdINS6_IJSA_NS7_ILi256EEESB_EEES9_SE_SG_Li256ELb1ELb1ELb1ELb0EEENS1_36VarlenDynamicPersistentTileSchedulerILi128ELi96ELi256ELi128ELb1ELb1ELb1ELb1ELb1ELb1EEEEEEEEEvNT_6ParamsE,"ax",@progbits
	.align	128
.text._ZN7cutlass13device_kernelIN5flash11enable_sm90INS1_16FlashAttnFwdSm90INS1_25CollectiveMainloopFwdSm90ILi2EN4cute5tupleIJNS5_1CILi1EEES8_S8_EEENS6_IJNS7_ILi128EEENS7_ILi96EEENS7_ILi64EEEEEELi256ENS_6half_tEfNS_4arch4Sm90ELb1ELb0ELb0ELb1ELb0ELb1ELb1ELb1ELb0ELb1ELb1ELb0EEENS1_21CollectiveEpilogueFwdINS6_IJSA_NS7_ILi256EEESB_EEES9_SE_SG_Li256ELb1ELb1ELb1ELb0EEENS1_36VarlenDynamicPersistentTileSchedulerILi128ELi96ELi256ELi128ELb1ELb1ELb1ELb1ELb1ELb1EEEEEEEEEvNT_6ParamsE:
        .type           _ZN7cutlass13device_kernelIN5flash11enable_sm90INS1_16FlashAttnFwdSm90INS1_25CollectiveMainloopFwdSm90ILi2EN4cute5tupleIJNS5_1CILi1EEES8_S8_EEENS6_IJNS7_ILi128EEENS7_ILi96EEENS7_ILi64EEEEEELi256ENS_6half_tEfNS_4arch4Sm90ELb1ELb0ELb0ELb1ELb0ELb1ELb1ELb1ELb0ELb1ELb1ELb0EEENS1_21CollectiveEpilogueFwdINS6_IJSA_NS7_ILi256EEESB_EEES9_SE_SG_Li256ELb1ELb1ELb1ELb0EEENS1_36VarlenDynamicPersistentTileSchedulerILi128ELi96ELi256ELi128ELb1ELb1ELb1ELb1ELb1ELb1EEEEEEEEEvNT_6ParamsE,@function
        .size           _ZN7cutlass13device_kernelIN5flash11enable_sm90INS1_16FlashAttnFwdSm90INS1_25CollectiveMainloopFwdSm90ILi2EN4cute5tupleIJNS5_1CILi1EEES8_S8_EEENS6_IJNS7_ILi128EEENS7_ILi96EEENS7_ILi64EEEEEELi256ENS_6half_tEfNS_4arch4Sm90ELb1ELb0ELb0ELb1ELb0ELb1ELb1ELb1ELb0ELb1ELb1ELb0EEENS1_21CollectiveEpilogueFwdINS6_IJSA_NS7_ILi256EEESB_EEES9_SE_SG_Li256ELb1ELb1ELb1ELb0EEENS1_36VarlenDynamicPersistentTileSchedulerILi128ELi96ELi256ELi128ELb1ELb1ELb1ELb1ELb1ELb1EEEEEEEEEvNT_6ParamsE,(.L_x_15034 - _ZN7cutlass13device_kernelIN5flash11enable_sm90INS1_16FlashAttnFwdSm90INS1_25CollectiveMainloopFwdSm90ILi2EN4cute5tupleIJNS5_1CILi1EEES8_S8_EEENS6_IJNS7_ILi128EEENS7_ILi96EEENS7_ILi64EEEEEELi256ENS_6half_tEfNS_4arch4Sm90ELb1ELb0ELb0ELb1ELb0ELb1ELb1ELb1ELb0ELb1ELb1ELb0EEENS1_21CollectiveEpilogueFwdINS6_IJSA_NS7_ILi256EEESB_EEES9_SE_SG_Li256ELb1ELb1ELb1ELb0EEENS1_36VarlenDynamicPersistentTileSchedulerILi128ELi96ELi256ELi128ELb1ELb1ELb1ELb1ELb1ELb1EEEEEEEEEvNT_6ParamsE)
        .other          _ZN7cutlass13device_kernelIN5flash11enable_sm90INS1_16FlashAttnFwdSm90INS1_25CollectiveMainloopFwdSm90ILi2EN4cute5tupleIJNS5_1CILi1EEES8_S8_EEENS6_IJNS7_ILi128EEENS7_ILi96EEENS7_ILi64EEEEEELi256ENS_6half_tEfNS_4arch4Sm90ELb1ELb0ELb0ELb1ELb0ELb1ELb1ELb1ELb0ELb1ELb1ELb0EEENS1_21CollectiveEpilogueFwdINS6_IJSA_NS7_ILi256EEESB_EEES9_SE_SG_Li256ELb1ELb1ELb1ELb0EEENS1_36VarlenDynamicPersistentTileSchedulerILi128ELi96ELi256ELi128ELb1ELb1ELb1ELb1ELb1ELb1EEEEEEEEEvNT_6ParamsE,@"STO_CUDA_ENTRY STV_DEFAULT"
_ZN7cutlass13device_kernelIN5flash11enable_sm90INS1_16FlashAttnFwdSm90INS1_25CollectiveMainloopFwdSm90ILi2EN4cute5tupleIJNS5_1CILi1EEES8_S8_EEENS6_IJNS7_ILi128EEENS7_ILi96EEENS7_ILi64EEEEEELi256ENS_6half_tEfNS_4arch4Sm90ELb1ELb0ELb0ELb1ELb0ELb1ELb1ELb1ELb0ELb1ELb1ELb0EEENS1_21CollectiveEpilogueFwdINS6_IJSA_NS7_ILi256EEESB_EEES9_SE_SG_Li256ELb1ELb1ELb1ELb0EEENS1_36VarlenDynamicPersistentTileSchedulerILi128ELi96ELi256ELi128ELb1ELb1ELb1ELb1ELb1ELb1EEEEEEEEEvNT_6ParamsE:
        /* <DEDUP_REMOVED lines=24> */
.L_x_14479:
[----:B------:R-:W-:Y:S05]  /*0180*/  BSYNC B0 ;  /* 0x0000000000007941 */ /* 0x000fea0003800000 */
.L_x_14478:
        /* <DEDUP_REMOVED lines=43> */
.L_x_14480:
        /* <DEDUP_REMOVED lines=22> */
.L_x_14481:
        /* <DEDUP_REMOVED lines=18> */
.L_x_14482:
        /* <DEDUP_REMOVED lines=22> */
.L_x_14483:
        /* <DEDUP_REMOVED lines=22> */
.L_x_14484:
        /* <DEDUP_REMOVED lines=8> */
.L_x_14487:
[----:B------:R-:W-:-:S08]  /*0a00*/  NOP ;  /* 0x0000000000007918 */ /* 0x000fd00000000000 */
[----:B------:R-:W0:Y:S02]  /*0a10*/  USETMAXREG.TRY_ALLOC.CTAPOOL UP0, 0xf0 ;  /* 0x000000f0000079c8 */ /* 0x000e240008000600 */
[----:B0-----:R-:W-:-:S13]  /*0a20*/  PLOP3.LUT P0, PT, PT, PT, UP0, 0x80, 0x0 ;  /* 0x000000000000781c */ /* 0x001fda0003f0f008 */
[----:B------:R-:W-:Y:S05]  /*0a30*/  @!P0 BRA `(.L_x_14487) ;  /* 0xfffffffc00f08947 */ /* 0x000fea000383ffff */
[----:B------:R-:W2:Y:S01]  /*0a40*/  LDL.LU R0, [R1+0x10] ;  /* 0x0000100001007983 */ /* 0x000ea20000300800 */
[----:B------:R-:W-:Y:S01]  /*0a50*/  SHF.R.U32.HI R2, RZ, 0x7, R6 ;  /* 0x00000007ff027819 */ /* 0x000fe20000011606 */
[----:B------:R-:W0:Y:S01]  /*0a60*/  S2UR UR5, SR_CgaCtaId ;  /* 0x00000000000579c3 */ /* 0x000e220000008800 */
[----:B------:R-:W-:-:S07]  /*0a70*/  UMOV UR4, 0x400 ;  /* 0x0000040000047882 */ /* 0x000fce0000000000 */
[----:B------:R-:W-:Y:S06]  /*0a80*/  BAR.ARV 0x8, 0x180 ;  /* 0x0206000000007b1d */ /* 0x000fec0000002000 */
[----:B------:R-:W-:-:S13]  /*0a90*/  ISETP.NE.AND P0, PT, R2, 0x1, PT ;  /* 0x000000010200780c */ /* 0x000fda0003f05270 */
[----:B------:R-:W-:Y:S06]  /*0aa0*/  @!P0 BAR.ARV 0x9, 0x100 ;  /* 0x0244000000008b1d */ /* 0x000fec0000002000 */
[----:B0-----:R-:W-:Y:S02]  /*0ab0*/  ULEA UR4, UR5, UR4, 0x18 ;  /* 0x0000000405047291 */ /* 0x001fe4000f8ec03f */
[----:B------:R-:W-:Y:S04]  /*0ac0*/  BAR.SYNC.DEFER_BLOCKING 0x5, 0x180 ;  /* 0x0146000000007b1d */ /* 0x000fe80000010000 */
[----:B------:R-:W-:-:S02]  /*0ad0*/  IMAD.U32 R19, RZ, RZ, UR4 ;  /* 0x00000004ff137e24 */ /* 0x000fc4000f8e00ff */
[----:B------:R-:W-:-:S03]  /*0ae0*/  ULDC UR4, c[0x0][0xd3c] ;  /* 0x00034f0000047ab9 */ /* 0x000fc60000000800 */
[----:B------:R-:W0:Y:S01]  /*0af0*/  LDS.128 R12, [R19+0x324d0] ;  /* 0x0324d000130c7984 */ /* 0x000e220000000c00 */
[----:B------:R-:W-:Y:S06]  /*0b00*/  BAR.ARV 0x4, 0x180 ;  /* 0x0106000000007b1d */ /* 0x000fec0000002000 */
[----:B--2---:R-:W-:-:S04]  /*0b10*/  LOP3.LUT R0, R0, 0xffffffef, RZ, 0xc0, !PT ;  /* 0xffffffef00007812 */ /* 0x004fc800078ec0ff */
[----:B------:R-:W-:Y:S02]  /*0b20*/  @P0 LOP3.LUT R0, R0, 0x10, RZ, 0xfc, !PT ;  /* 0x0000001000000812 */ /* 0x000fe400078efcff */
[----:B0-----:R-:W-:-:S03]  /*0b30*/  ISETP.GE.AND P0, PT, R15, UR4, PT ;  /* 0x000000040f007c0c */ /* 0x001fc6000bf06270 */
[----:B------:R0:W-:Y:S10]  /*0b40*/  STL [R1+0x10], R0 ;  /* 0x0000100001007387 */ /* 0x0001f40000100800 */
[----:B0-----:R-:W-:Y:S05]  /*0b50*/  @P0 BRA `(.L_x_14488) ;  /* 0x0000021000340947 */ /* 0x001fea0003800000 */
[----:B------:R-:W-:Y:S01]  /*0b60*/  VIADD R6, R6, 0xffffff80 ;  /* 0xffffff8006067836 */ /* 0x000fe20000000000 */
[----:B------:R-:W-:Y:S01]  /*0b70*/  ULOP3.LUT UR37, UR36, 0x1, URZ, 0xfc, !UPT ;  /* 0x0000000124257892 */ /* 0x000fe2000f8efc3f */
[----:B------:R-:W-:Y:S02]  /*0b80*/  IMAD.MOV.U32 R18, RZ, RZ, RZ ;  /* 0x000000ffff127224 */ /* 0x000fe400078e00ff */
[----:B------:R-:W-:Y:S01]  /*0b90*/  IMAD.MOV.U32 R202, RZ, RZ, RZ ;  /* 0x000000ffffca7224 */ /* 0x000fe200078e00ff */
[----:B------:R-:W-:Y:S01]  /*0ba0*/  SHF.R.S32.HI R3, RZ, 0x1f, R6 ;  /* 0x0000001fff037819 */ /* 0x000fe20000011406 */
[----:B------:R-:W-:-:S03]  /*0bb0*/  IMAD.MOV.U32 R23, RZ, RZ, RZ ;  /* 0x000000ffff177224 */ /* 0x000fc600078e00ff */
        /* <DEDUP_REMOVED lines=14> */
[----:B------:R-:W-:Y:S02]  /*0ca0*/  SHF.R.S32.HI R8, RZ, 0x1f, R10 ;  /* 0x0000001fff087819 */ /* 0x000fe4000001140a */
[----:B------:R-:W-:Y:S02]  /*0cb0*/  LEA.HI R9, R9, R21, RZ, 0x5 ;  /* 0x0000001509097211 */ /* 0x000fe400078f28ff */
[----:B------:R-:W-:Y:S02]  /*0cc0*/  LEA.HI R8, R8, R11, RZ, 0x3 ;  /* 0x0000000b08087211 */ /* 0x000fe400078f18ff */
[----:B------:R-:W-:Y:S02]  /*0cd0*/  LOP3.LUT R4, R4, 0x1ffffffe, RZ, 0xc0, !PT ;  /* 0x1ffffffe04047812 */ /* 0x000fe400078ec0ff */
[----:B------:R-:W-:Y:S01]  /*0ce0*/  LOP3.LUT R12, R8, 0xfffffff8, RZ, 0xc0, !PT ;  /* 0xfffffff8080c7812 */ /* 0x000fe200078ec0ff */
[----:B------:R-:W-:Y:S01]  /*0cf0*/  IMAD.IADD R8, R5, 0x1, -R0 ;  /* 0x0000000105087824 */ /* 0x000fe200078e0a00 */
[-C--:B------:R-:W-:Y:S01]  /*0d00*/  LEA.HI R0, R3, R6.reuse, RZ, 0x5 ;  /* 0x0000000603007211 */ /* 0x080fe200078f28ff */
[----:B------:R-:W-:Y:S01]  /*0d10*/  IMAD.IADD R4, R7, 0x1, -R4 ;  /* 0x0000000107047824 */ /* 0x000fe200078e0a04 */
[----:B------:R-:W-:Y:S01]  /*0d20*/  LEA.HI R3, R3, R6, RZ, 0x3 ;  /* 0x0000000603037211 */ /* 0x000fe200078f18ff */
[----:B------:R-:W-:Y:S01]  /*0d30*/  IMAD.IADD R12, R11, 0x1, -R12 ;  /* 0x000000010b0c7824 */ /* 0x000fe200078e0a0c */
[----:B------:R-:W-:-:S02]  /*0d40*/  SHF.R.S32.HI R9, RZ, 0x5, R9 ;  /* 0x00000005ff097819 */ /* 0x000fc40000011409 */
[----:B------:R-:W-:Y:S02]  /*0d50*/  LOP3.LUT R7, R3, 0xfffffff8, RZ, 0xc0, !PT ;  /* 0xfffffff803077812 */ /* 0x000fe400078ec0ff */
[----:B------:R-:W-:Y:S01]  /*0d60*/  LOP3.LUT R3, R22, 0xfffffffc, RZ, 0xc0, !PT ;  /* 0xfffffffc16037812 */ /* 0x000fe200078ec0ff */
[----:B------:R-:W-:Y:S01]  /*0d70*/  IMAD R9, R9, 0x10, R12 ;  /* 0x0000001009097824 */ /* 0x000fe200078e020c */
[----:B------:R-:W-:Y:S01]  /*0d80*/  SHF.R.S32.HI R22, RZ, 0x2, R22 ;  /* 0x00000002ff167819 */ /* 0x000fe20000011416 */
[----:B------:R-:W-:Y:S01]  /*0d90*/  IMAD.IADD R214, R6, 0x1, -R7 ;  /* 0x0000000106d67824 */ /* 0x000fe200078e0a07 */
[----:B------:R-:W-:Y:S01]  /*0da0*/  LOP3.LUT R5, R2, 0x3fffff0, RZ, 0xc0, !PT ;  /* 0x03fffff002057812 */ /* 0x000fe200078ec0ff */
[----:B------:R-:W-:Y:S01]  /*0db0*/  IMAD R20, R8, 0x40, R9 ;  /* 0x0000004008147824 */ /* 0x000fe200078e0209 */
[----:B------:R-:W-:Y:S01]  /*0dc0*/  SHF.R.S32.HI R16, RZ, 0x5, R0 ;  /* 0x00000005ff107819 */ /* 0x000fe20000011400 */
[----:B------:R-:W-:Y:S01]  /*0dd0*/  VIADD R9, R22, 0x40 ;  /* 0x0000004016097836 */ /* 0x000fe20000000000 */
[----:B------:R-:W-:Y:S01]  /*0de0*/  LOP3.LUT R10, R10, 0x7ffffffc, RZ, 0xc0, !PT ;  /* 0x7ffffffc0a0a7812 */ /* 0x000fe200078ec0ff */
[C---:B------:R-:W-:Y:S01]  /*0df0*/  IMAD.IADD R5, R6.reuse, 0x1, -R5 ;  /* 0x0000000106057824 */ /* 0x040fe200078e0a05 */
[----:B------:R-:W-:Y:S01]  /*0e00*/  MOV R2, RZ ;  /* 0x000000ff00027202 */ /* 0x000fe20000000f00 */
[----:B------:R-:W-:Y:S01]  /*0e10*/  IMAD.IADD R3, R6, 0x1, -R3 ;  /* 0x0000000106037824 */ /* 0x000fe200078e0a03 */
[----:B------:R-:W-:Y:S01]  /*0e20*/  SHF.R.S32.HI R8, RZ, 0x1f, R9 ;  /* 0x0000001fff087819 */ /* 0x000fe20000011409 */
[----:B------:R-:W-:Y:S01]  /*0e30*/  IMAD R5, R16, 0x10, R5 ;  /* 0x0000001010057824 */ /* 0x000fe200078e0205 */
[----:B------:R0:W-:Y:S01]  /*0e40*/  STL [R1+0x34], R16 ;  /* 0x0000341001007387 */ /* 0x0001e20000100800 */
[----:B------:R-:W-:Y:S01]  /*0e50*/  IMAD.SHL.U32 R214, R214, 0x8, RZ ;  /* 0x00000008d6d67824 */ /* 0x000fe200078e00ff */
[----:B------:R-:W-:Y:S01]  /*0e60*/  LEA.HI R0, R3, R3, RZ, 0x1 ;  /* 0x0000000303007211 */ /* 0x000fe200078f08ff */
[----:B------:R-:W-:Y:S01]  /*0e70*/  IMAD R11, R5, 0x8, R4 ;  /* 0x00000008050b7824 */ /* 0x000fe200078e0204 */
[----:B------:R-:W-:Y:S01]  /*0e80*/  LEA.HI R8, R8, R9, RZ, 0x3 ;  /* 0x0000000908087211 */ /* 0x000fe200078f18ff */
[----:B------:R-:W-:Y:S01]  /*0e90*/  IMAD.SHL.U32 R200, R3, 0x4, RZ ;  /* 0x0000000403c87824 */ /* 0x000fe200078e00ff */
[----:B------:R-:W-:Y:S01]  /*0ea0*/  SHF.R.S32.HI R4, RZ, 0x1f, R22 ;  /* 0x0000001fff047819 */ /* 0x000fe20000011416 */
[----:B------:R-:W-:Y:S01]  /*0eb0*/  IMAD.SHL.U32 R4, R9, 0x40, RZ ;  /* 0x0000004009047824 */ /* 0x000fe200078e00ff */
[----:B------:R-:W-:Y:S01]  /*0ec0*/  LOP3.LUT R0, R0, 0x1ffffffe, RZ, 0xc0, !PT ;  /* 0x1ffffffe00007812 */ /* 0x000fe200078ec0ff */
[----:B------:R-:W-:Y:S01]  /*0ed0*/  IMAD.SHL.U32 R8, R8, 0x40, RZ ;  /* 0x0000004008087824 */ /* 0x000fe200078e00ff */
[----:B------:R-:W-:Y:S01]  /*0ee0*/  STL [R1+0x170], R20 ;  /* 0x0001701401007387 */ /* 0x000fe20000100800 */
[----:B0-----:R-:W-:-:S02]  /*0ef0*/  IMAD.SHL.U32 R16, R3, 0x8, RZ ;  /* 0x0000000803107824 */ /* 0x001fc400078e00ff */
[----:B------:R-:W-:Y:S01]  /*0f00*/  IMAD.IADD R0, R3, 0x1, -R0 ;  /* 0x0000000103007824 */ /* 0x000fe200078e0a00 */
[----:B------:R-:W-:Y:S01]  /*0f10*/  LOP3.LUT R3, R4, 0x1c0, RZ, 0xc0, !PT ;  /* 0x000001c004037812 */ /* 0x000fe200078ec0ff */
[----:B------:R-:W-:Y:S01]  /*0f20*/  STL [R1+0x60], RZ ;  /* 0x000060ff01007387 */ /* 0x000fe20000100800 */
[----:B------:R-:W-:Y:S01]  /*0f30*/  SHF.R.S32.HI R4, RZ, 0x1f, R214 ;  /* 0x0000001fff047819 */ /* 0x000fe200000114d6 */
[----:B------:R-:W-:Y:S01]  /*0f40*/  IMAD.IADD R10, R21, 0x1, -R10 ;  /* 0x00000001150a7824 */ /* 0x000fe200078e0a0a */
[----:B------:R-:W-:Y:S01]  /*0f50*/  LOP3.LUT R4, R8, 0xfffffe00, RZ, 0xc0, !PT ;  /* 0xfffffe0008047812 */ /* 0x000fe200078ec0ff */
[----:B------:R-:W-:Y:S01]  /*0f60*/  VIADD R8, R214, 0x80 ;  /* 0x00000080d6087836 */ /* 0x000fe20000000000 */
[----:B------:R-:W-:Y:S01]  /*0f70*/  SHF.R.U32.HI R9, RZ, 0x3, R3 ;  /* 0x00000003ff097819 */ /* 0x000fe20000011603 */
[----:B------:R-:W-:Y:S01]  /*0f80*/  IMAD.SHL.U32 R45, R10, 0x2, RZ ;  /* 0x000000020a2d7824 */ /* 0x000fe200078e00ff */
[----:B------:R-:W-:Y:S01]  /*0f90*/  LOP3.LUT R3, R3, 0x38, R16, 0xf8, !PT ;  /* 0x0000003803037812 */ /* 0x000fe200078ef810 */
[----:B------:R0:W-:Y:S01]  /*0fa0*/  STL [R1+0x38], R4 ;  /* 0x0000380401007387 */ /* 0x0001e20000100800 */
[----:B------:R-:W-:-:S02]  /*0fb0*/  VIADD R12, R214, 0x40 ;  /* 0x00000040d60c7836 */ /* 0x000fc40000000000 */
[C---:B------:R-:W-:Y:S01]  /*0fc0*/  VIADD R44, R45.reuse, 0x8 ;  /* 0x000000082d2c7836 */ /* 0x040fe20000000000 */
[----:B------:R-:W-:Y:S01]  /*0fd0*/  STL [R1+0x2c], R45 ;  /* 0x00002c2d01007387 */ /* 0x000fe20000100800 */
[C---:B------:R-:W-:Y:S01]  /*0fe0*/  VIADD R43, R45.reuse, 0x10 ;  /* 0x000000102d2b7836 */ /* 0x040fe20000000000 */
[C---:B------:R-:W-:Y:S01]  /*0ff0*/  IADD3 R38, R45.reuse, 0x38, RZ ;  /* 0x000000382d267810 */ /* 0x040fe20007ffe0ff */
[C---:B------:R-:W-:Y:S01]  /*1000*/  VIADD R42, R45.reuse, 0x18 ;  /* 0x000000182d2a7836 */ /* 0x040fe20000000000 */
[----:B------:R-:W-:Y:S01]  /*1010*/  SHF.R.S32.HI R12, RZ, 0x1f, R12 ;  /* 0x0000001fff0c7819 */ /* 0x000fe2000001140c */
[C---:B------:R-:W-:Y:S01]  /*1020*/  VIADD R41, R45.reuse, 0x20 ;  /* 0x000000202d297836 */ /* 0x040fe20000000000 */
[----:B0-----:R-:W-:Y:S01]  /*1030*/  LOP3.LUT R4, R4, R3, R9, 0xf6, !PT ;  /* 0x0000000304047212 */ /* 0x001fe200078ef609 */
[----:B------:R-:W-:Y:S01]  /*1040*/  VIADD R40, R45, 0x28 ;  /* 0x000000282d287836 */ /* 0x000fe20000000000 */
[----:B------:R-:W-:Y:S01]  /*1050*/  SHF.R.S32.HI R9, RZ, 0x1f, R8 ;  /* 0x0000001fff097819 */ /* 0x000fe20000011408 */
[----:B------:R-:W-:Y:S01]  /*1060*/  IMAD.SHL.U32 R8, R11, 0x8, RZ ;  /* 0x000000080b087824 */ /* 0x000fe200078e00ff */
[C---:B------:R-:W-:Y:S01]  /*1070*/  IADD3 R10, R45.reuse, 0xe0, RZ ;  /* 0x000000e02d0a7810 */ /* 0x040fe20007ffe0ff */
[----:B------:R-:W-:Y:S01]  /*1080*/  IMAD R3, R4, 0x2, R19 ;  /* 0x0000000204037824 */ /* 0x000fe200078e0213 */
[----:B------:R-:W-:Y:S01]  /*1090*/  SHF.R.S32.HI R4, RZ, 0x1f, R44 ;  /* 0x0000001fff047819 */ /* 0x000fe2000001142c */
[C---:B------:R-:W-:Y:S01]  /*10a0*/  VIADD R39, R45.reuse, 0x30 ;  /* 0x000000302d277836 */ /* 0x040fe20000000000 */
[----:B------:R-:W-:Y:S01]  /*10b0*/  STL [R1+0x174], R8 ;  /* 0x0001740801007387 */ /* 0x000fe20000100800 */
[----:B------:R-:W-:-:S02]  /*10c0*/  VIADD R37, R45, 0x40 ;  /* 0x000000402d257836 */ /* 0x000fc40000000000 */
[C---:B------:R-:W-:Y:S01]  /*10d0*/  VIADD R36, R45.reuse, 0x48 ;  /* 0x000000482d247836 */ /* 0x040fe20000000000 */
[----:B------:R-:W-:Y:S01]  /*10e0*/  STL [R1+0x16c], R3 ;  /* 0x00016c0301007387 */ /* 0x000fe20000100800 */
[C---:B------:R-:W-:Y:S02]  /*10f0*/  VIADD R35, R45.reuse, 0x50 ;  /* 0x000000502d237836 */ /* 0x040fe40000000000 */
[C---:B------:R-:W-:Y:S01]  /*1100*/  VIADD R34, R45.reuse, 0x58 ;  /* 0x000000582d227836 */ /* 0x040fe20000000000 */
[----:B------:R-:W-:Y:S01]  /*1110*/  STL [R1+0xe4], R44 ;  /* 0x0000e42c01007387 */ /* 0x000fe20000100800 */
[C---:B------:R-:W-:Y:S02]  /*1120*/  VIADD R33, R45.reuse, 0x60 ;  /* 0x000000602d217836 */ /* 0x040fe40000000000 */
[C---:B------:R-:W-:Y:S01]  /*1130*/  VIADD R32, R45.reuse, 0x68 ;  /* 0x000000682d207836 */ /* 0x040fe20000000000 */
[----:B------:R0:W-:Y:S01]  /*1140*/  STL [R1+0xe0], R43 ;  /* 0x0000e02b01007387 */ /* 0x0001e20000100800 */
[----:B------:R-:W-:-:S02]  /*1150*/  VIADD R31, R45, 0x70 ;  /* 0x000000702d1f7836 */ /* 0x000fc40000000000 */
[C---:B------:R-:W-:Y:S01]  /*1160*/  VIADD R30, R45.reuse, 0x78 ;  /* 0x000000782d1e7836 */ /* 0x040fe20000000000 */
[----:B------:R-:W-:Y:S01]  /*1170*/  STL [R1+0xdc], R42 ;  /* 0x0000dc2a01007387 */ /* 0x000fe20000100800 */
[C---:B------:R-:W-:Y:S02]  /*1180*/  VIADD R29, R45.reuse, 0x80 ;  /* 0x000000802d1d7836 */ /* 0x040fe40000000000 */
[C---:B------:R-:W-:Y:S01]  /*1190*/  VIADD R28, R45.reuse, 0x88 ;  /* 0x000000882d1c7836 */ /* 0x040fe20000000000 */
[----:B------:R1:W-:Y:S01]  /*11a0*/  STL [R1+0xd8], R41 ;  /* 0x0000d82901007387 */ /* 0x0003e20000100800 */
[C---:B------:R-:W-:Y:S01]  /*11b0*/  VIADD R27, R45.reuse, 0x90 ;  /* 0x000000902d1b7836 */ /* 0x040fe20000000000 */
[----:B0-----:R-:W-:Y:S01]  /*11c0*/  SHF.R.S32.HI R43, RZ, 0x1f, R43 ;  /* 0x0000001fff2b7819 */ /* 0x001fe2000001142b */
[C---:B------:R-:W-:Y:S01]  /*11d0*/  VIADD R26, R45.reuse, 0x98 ;  /* 0x000000982d1a7836 */ /* 0x040fe20000000000 */
[----:B------:R0:W-:Y:S01]  /*11e0*/  STL [R1+0xd4], R40 ;  /* 0x0000d42801007387 */ /* 0x0001e20000100800 */
[----:B------:R-:W-:-:S02]  /*11f0*/  VIADD R25, R45, 0xa0 ;  /* 0x000000a02d197836 */ /* 0x000fc40000000000 */
[C---:B------:R-:W-:Y:S01]  /*1200*/  VIADD R24, R45.reuse, 0xa8 ;  /* 0x000000a82d187836 */ /* 0x040fe20000000000 */
[----:B------:R-:W-:Y:S01]  /*1210*/  STL [R1+0xd0], R39 ;  /* 0x0000d02701007387 */ /* 0x000fe20000100800 */
[----:B------:R-:W-:Y:S01]  /*1220*/  IMAD.MOV.U32 R7, RZ, RZ, R15 ;  /* 0x000000ffff077224 */ /* 0x000fe200078e000f */
[----:B-1----:R-:W-:Y:S01]  /*1230*/  SHF.R.S32.HI R41, RZ, 0x1f, R41 ;  /* 0x0000001fff297819 */ /* 0x002fe20000011429 */
[C---:B------:R-:W-:Y:S01]  /*1240*/  VIADD R21, R45.reuse, 0xb0 ;  /* 0x000000b02d157836 */ /* 0x040fe20000000000 */
[----:B------:R1:W-:Y:S01]  /*1250*/  STL [R1+0xcc], R38 ;  /* 0x0000cc2601007387 */ /* 0x0003e20000100800 */
[----:B------:R-:W-:Y:S01]  /*1260*/  IMAD.MOV.U32 R6, RZ, RZ, R14 ;  /* 0x000000ffff067224 */ /* 0x000fe200078e000e */
[----:B0-----:R-:W-:Y:S01]  /*1270*/  SHF.R.S32.HI R40, RZ, 0x1f, R40 ;  /* 0x0000001fff287819 */ /* 0x001fe20000011428 */
[----:B------:R-:W-:Y:S01]  /*1280*/  VIADD R15, R45, 0xb8 ;  /* 0x000000b82d0f7836 */ /* 0x000fe20000000000 */
[----:B------:R0:W-:Y:S01]  /*1290*/  STL [R1+0xc8], R37 ;  /* 0x0000c82501007387 */ /* 0x0001e20000100800 */
[----:B------:R-:W-:-:S02]  /*12a0*/  IMAD.MOV.U32 R5, RZ, RZ, R13 ;  /* 0x000000ffff057224 */ /* 0x000fc400078e000d */
[C---:B------:R-:W-:Y:S01]  /*12b0*/  VIADD R14, R45.reuse, 0xc0 ;  /* 0x000000c02d0e7836 */ /* 0x040fe20000000000 */
[----:B------:R-:W-:Y:S01]  /*12c0*/  STL [R1+0xc4], R36 ;  /* 0x0000c42401007387 */ /* 0x000fe20000100800 */
[C---:B------:R-:W-:Y:S01]  /*12d0*/  VIADD R13, R45.reuse, 0xc8 ;  /* 0x000000c82d0d7836 */ /* 0x040fe20000000000 */
[----:B-1----:R-:W-:Y:S01]  /*12e0*/  SHF.R.S32.HI R38, RZ, 0x1f, R38 ;  /* 0x0000001fff267819 */ /* 0x002fe20000011426 */
[C---:B------:R-:W-:Y:S01]  /*12f0*/  VIADD R12, R45.reuse, 0xd0 ;  /* 0x000000d02d0c7836 */ /* 0x040fe20000000000 */
[----:B------:R1:W-:Y:S01]  /*1300*/  STL [R1+0xc0], R35 ;  /* 0x0000c02301007387 */ /* 0x0003e20000100800 */
[C---:B------:R-:W-:Y:S01]  /*1310*/  VIADD R11, R45.reuse, 0xd8 ;  /* 0x000000d82d0b7836 */ /* 0x040fe20000000000 */
[----:B0-----:R-:W-:Y:S01]  /*1320*/  SHF.R.S32.HI R37, RZ, 0x1f, R37 ;  /* 0x0000001fff257819 */ /* 0x001fe20000011425 */
[C---:B------:R-:W-:Y:S01]  /*1330*/  VIADD R9, R45.reuse, 0xe8 ;  /* 0x000000e82d097836 */ /* 0x040fe20000000000 */
[----:B------:R0:W-:Y:S01]  /*1340*/  STL [R1+0xbc], R34 ;  /* 0x0000bc2201007387 */ /* 0x0001e20000100800 */
[----:B------:R-:W-:-:S02]  /*1350*/  VIADD R8, R45, 0xf0 ;  /* 0x000000f02d087836 */ /* 0x000fc40000000000 */
[----:B------:R-:W-:Y:S01]  /*1360*/  VIADD R3, R45, 0xf8 ;  /* 0x000000f82d037836 */ /* 0x000fe20000000000 */
[----:B------:R-:W-:Y:S01]  /*1370*/  STL [R1+0xb8], R33 ;  /* 0x0000b82101007387 */ /* 0x000fe20000100800 */
[----:B------:R-:W-:Y:S01]  /*1380*/  IMAD R0, R0, 0x8, R20 ;  /* 0x0000000800007824 */ /* 0x000fe200078e0214 */
[----:B-1----:R-:W-:Y:S01]  /*1390*/  SHF.R.S32.HI R35, RZ, 0x1f, R35 ;  /* 0x0000001fff237819 */ /* 0x002fe20000011423 */
[----:B------:R-:W-:Y:S01]  /*13a0*/  VIADD R203, R200, 0x10 ;  /* 0x00000010c8cb7836 */ /* 0x000fe20000000000 */
[----:B------:R1:W-:Y:S01]  /*13b0*/  STL [R1+0xb4], R32 ;  /* 0x0000b42001007387 */ /* 0x0003e20000100800 */
[----:B0-----:R-:W-:-:S03]  /*13c0*/  SHF.R.S32.HI R34, RZ, 0x1f, R34 ;  /* 0x0000001fff227819 */ /* 0x001fc60000011422 */
[----:B------:R0:W-:Y:S04]  /*13d0*/  STL [R1+0xb0], R31 ;  /* 0x0000b01f01007387 */ /* 0x0001e80000100800 */
[----:B------:R-:W-:Y:S01]  /*13e0*/  STL [R1+0xac], R30 ;  /* 0x0000ac1e01007387 */ /* 0x000fe20000100800 */
[----:B-1----:R-:W-:-:S03]  /*13f0*/  SHF.R.S32.HI R32, RZ, 0x1f, R32 ;  /* 0x0000001fff207819 */ /* 0x002fc60000011420 */
        /* <DEDUP_REMOVED lines=23> */
[----:B------:R2:W-:Y:S01]  /*1570*/  STL [R1+0x168], R4 ;  /* 0x0001680401007387 */ /* 0x0005e20000100800 */
[----:B-1----:R-:W-:-:S03]  /*1580*/  SHF.R.S32.HI R10, RZ, 0x1f, R10 ;  /* 0x0000001fff0a7819 */ /* 0x002fc6000001140a */
[----:B------:R-:W-:Y:S01]  /*1590*/  STL [R1+0x70], R8 ;  /* 0x0000700801007387 */ /* 0x000fe20000100800 */
[----:B0-----:R-:W-:-:S03]  /*15a0*/  SHF.R.S32.HI R9, RZ, 0x1f, R9 ;  /* 0x0000001fff097819 */ /* 0x001fc60000011409 */
[----:B------:R-:W-:Y:S01]  /*15b0*/  STL [R1+0x164], R43 ;  /* 0x0001642b01007387 */ /* 0x000fe20000100800 */
[----:B--2---:R-:W-:-:S03]  /*15c0*/  SHF.R.S32.HI R4, RZ, 0x1f, R42 ;  /* 0x0000001fff047819 */ /* 0x004fc6000001142a */
[----:B------:R0:W-:Y:S04]  /*15d0*/  STL [R1+0x6c], R3 ;  /* 0x00006c0301007387 */ /* 0x0001e80000100800 */
[----:B------:R1:W-:Y:S04]  /*15e0*/  STL [R1+0x160], R4 ;  /* 0x0001600401007387 */ /* 0x0003e80000100800 */
[----:B------:R-:W-:Y:S01]  /*15f0*/  STL [R1+0x15c], R41 ;  /* 0x00015c2901007387 */ /* 0x000fe20000100800 */
[----:B0-----:R-:W-:-:S03]  /*1600*/  SHF.R.S32.HI R3, RZ, 0x1f, R3 ;  /* 0x0000001fff037819 */ /* 0x001fc60000011403 */
[----:B------:R-:W-:Y:S01]  /*1610*/  STL [R1+0x158], R40 ;  /* 0x0001582801007387 */ /* 0x000fe20000100800 */
[----:B-1----:R-:W-:-:S05]  /*1620*/  SHF.R.S32.HI R4, RZ, 0x1f, R39 ;  /* 0x0000001fff047819 */ /* 0x002fca0000011427 */
[----:B------:R0:W-:Y:S04]  /*1630*/  STL [R1+0x154], R4 ;  /* 0x0001540401007387 */ /* 0x0001e80000100800 */
[----:B------:R-:W-:Y:S04]  /*1640*/  STL [R1+0x150], R38 ;  /* 0x0001502601007387 */ /* 0x000fe80000100800 */
[----:B------:R-:W-:Y:S01]  /*1650*/  STL [R1+0x14c], R37 ;  /* 0x00014c2501007387 */ /* 0x000fe20000100800 */
[----:B0-----:R-:W-:-:S05]  /*1660*/  SHF.R.S32.HI R4, RZ, 0x1f, R36 ;  /* 0x0000001fff047819 */ /* 0x001fca0000011424 */
        /* <DEDUP_REMOVED lines=25> */
[----:B------:R1:W-:Y:S04]  /*1800*/  STL [R1+0xfc], R10 ;  /* 0x0000fc0a01007387 */ /* 0x0003e80000100800 */
[----:B------:R1:W-:Y:S01]  /*1810*/  STL [R1+0xf8], R9 ;  /* 0x0000f80901007387 */ /* 0x0003e20000100800 */
[----:B0-----:R-:W-:-:S05]  /*1820*/  SHF.R.S32.HI R4, RZ, 0x1f, R8 ;  /* 0x0000001fff047819 */ /* 0x001fca0000011408 */
[----:B------:R1:W-:Y:S04]  /*1830*/  STL [R1+0xf4], R4 ;  /* 0x0000f40401007387 */ /* 0x0003e80000100800 */
[----:B------:R1:W-:Y:S04]  /*1840*/  STL [R1+0x3c], R0 ;  /* 0x00003c0001007387 */ /* 0x0003e80000100800 */
[----:B------:R1:W-:Y:S02]  /*1850*/  STL [R1+0xf0], R3 ;  /* 0x0000f00301007387 */ /* 0x0003e40000100800 */
.L_x_14650:
[----:B0123--:R-:W0:Y:S02]  /*1860*/  LDC.64 R8, c[0x0][0xd88] ;  /* 0x00036200ff087b82 */ /* 0x00fe240000000a00 */
[----:B0-----:R-:W-:-:S05]  /*1870*/  IMAD.WIDE R8, R7, 0x4, R8 ;  /* 0x0000000407087825 */ /* 0x001fca00078e0208 */
[----:B------:R-:W2:Y:S01]  /*1880*/  LDG.E R33, desc[UR40][R8.64] ;  /* 0x0000002808217981 */ /* 0x000ea2000c1e1900 */
[----:B------:R-:W-:Y:S05]  /*1890*/  YIELD ;  /* 0x0000000000007946 */ /* 0x000fea0003800000 */
[----:B------:R-:W-:Y:S01]  /*18a0*/  ULDC.64 UR4, c[0x0][0xb20] ;  /* 0x0002c80000047ab9 */ /* 0x000fe20000000a00 */
[----:B------:R-:W-:Y:S01]  /*18b0*/  ULDC.64 UR8, c[0x0][0xb10] ;  /* 0x0002c40000087ab9 */ /* 0x000fe20000000a00 */
[----:B------:R-:W-:Y:S01]  /*18c0*/  ISETP.NE.U32.AND P1, PT, RZ, UR4, PT ;  /* 0x00000004ff007c0c */ /* 0x000fe2000bf25070 */
[----:B------:R-:W-:Y:S01]  /*18d0*/  IMAD.MOV.U32 R15, RZ, RZ, RZ ;  /* 0x000000ffff0f7224 */ /* 0x000fe200078e00ff */
[----:B------:R-:W-:Y:S01]  /*18e0*/  ULDC.64 UR6, c[0x0][0xb00] ;  /* 0x0002c00000067ab9 */ /* 0x000fe20000000a00 */
[----:B------:R-:W-:Y:S01]  /*18f0*/  IMAD.MOV.U32 R31, RZ, RZ, RZ ;  /* 0x000000ffff1f7224 */ /* 0x000fe200078e00ff */
[----:B------:R-:W-:-:S02]  /*1900*/  ISETP.NE.AND.EX P1, PT, RZ, UR5, PT, P1 ;  /* 0x00000005ff007c0c */ /* 0x000fc4000bf25310 */
[----:B------:R-:W-:-:S04]  /*1910*/  ISETP.NE.U32.AND P0, PT, RZ, UR6, PT ;  /* 0x00000006ff007c0c */ /* 0x000fc8000bf05070 */
[----:B------:R-:W-:Y:S02]  /*1920*/  ISETP.NE.AND.EX P0, PT, RZ, UR7, PT, P0 ;  /* 0x00000007ff007c0c */ /* 0x000fe4000bf05300 */
[----:B--2---:R-:W-:Y:S01]  /*1930*/  SHF.R.S32.HI R0, RZ, 0x1f, R33 ;  /* 0x0000001fff007819 */ /* 0x004fe20000011421 */
[----:B------:R-:W-:-:S04]  /*1940*/  IMAD.SHL.U32 R35, R33, 0x4, RZ ;  /* 0x0000000421237824 */ /* 0x000fc800078e00ff */
[C---:B------:R-:W-:Y:S01]  /*1950*/  @P1 LEA R10, P2, R33.reuse, UR4, 0x2 ;  /* 0x00000004210a1c11 */ /* 0x040fe2000f8410ff */
[----:B------:R-:W-:Y:S01]  /*1960*/  STL [R1+0x50], R33 ;  /* 0x0000502101007387 */ /* 0x000fe20000100800 */
[C-C-:B------:R-:W-:Y:S02]  /*1970*/  SHF.L.U64.HI R34, R33.reuse, 0x2, R0.reuse ;  /* 0x0000000221227819 */ /* 0x140fe40000010200 */
[----:B------:R-:W-:Y:S01]  /*1980*/  @P1 LEA.HI.X R11, R33, UR5, R0, 0x2, P2 ;  /* 0x00000005210b1c11 */ /* 0x000fe200090f1400 */
[----:B------:R-:W-:Y:S01]  /*1990*/  ULDC UR4, c[0x0][0x288] ;  /* 0x0000a20000047ab9 */ /* 0x000fe20000000800 */
[----:B------:R-:W-:Y:S01]  /*19a0*/  ISETP.NE.U32.AND P2, PT, RZ, UR8, PT ;  /* 0x00000008ff007c0c */ /* 0x000fe2000bf45070 */
[----:B------:R0:W-:Y:S01]  /*19b0*/  STL [R1+0xe8], R0 ;  /* 0x0000e80001007387 */ /* 0x0001e20000100800 */
[----:B------:R-:W-:Y:S02]  /*19c0*/  IADD3 R12, P3, R35, UR6, RZ ;  /* 0x00000006230c7c10 */ /* 0x000fe4000ff7e0ff */
[----:B------:R-:W-:Y:S01]  /*19d0*/  ISETP.NE.AND.EX P2, PT, RZ, UR9, PT, P2 ;  /* 0x00000009ff007c0c */ /* 0x000fe2000bf45320 */
[----:B------:R1:W5:Y:S01]  /*19e0*/  @P1 LDG.E R15, desc[UR40][R10.64] ;  /* 0x000000280a0f1981 */ /* 0x000362000c1e1900 */
[----:B------:R-:W-:-:S03]  /*19f0*/  IADD3.X R13, R34, UR7, RZ, P3, !PT ;  /* 0x00000007220d7c10 */ /* 0x000fc60009ffe4ff */
[----:B------:R1:W-:Y:S01]  /*1a00*/  STL [R1+0x54], R35 ;  /* 0x0000542301007387 */ /* 0x0003e20000100800 */
[----:B0-----:R-:W-:Y:S01]  /*1a10*/  IMAD.U32 R0, RZ, RZ, UR4 ;  /* 0x00000004ff007e24 */ /* 0x001fe2000f8e00ff */
[----:B------:R-:W-:Y:S02]  /*1a20*/  ULDC.64 UR4, c[0x0][0x418] ;  /* 0x0001060000047ab9 */ /* 0x000fe40000000a00 */
[----:B------:R1:W5:Y:S04]  /*1a30*/  @P0 LDG.E R31, desc[UR40][R12.64] ;  /* 0x000000280c1f0981 */ /* 0x000368000c1e1900 */
[----:B------:R-:W-:Y:S01]  /*1a40*/  @P2 IADD3 R8, P1, R35, UR8, RZ ;  /* 0x0000000823082c10 */ /* 0x000fe2000ff3e0ff */
[----:B------:R1:W-:Y:S03]  /*1a50*/  STL [R1+0x58], R34 ;  /* 0x0000582201007387 */ /* 0x0003e60000100800 */
[----:B------:R-:W-:-:S05]  /*1a60*/  @P2 IADD3.X R9, R34, UR9, RZ, P1, !PT ;  /* 0x0000000922092c10 */ /* 0x000fca0008ffe4ff */
[----:B------:R-:W2:Y:S01]  /*1a70*/  @P2 LDG.E R0, desc[UR40][R8.64] ;  /* 0x0000002808002981 */ /* 0x000ea2000c1e1900 */
        /* <DEDUP_REMOVED lines=9> */
[----:B--2---:R1:W-:Y:S01]  /*1b10*/  STL [R1+0x18], R0 ;  /* 0x0000180001007387 */ /* 0x0043e20000100800 */
[----:B----4-:R-:W-:Y:S01]  /*1b20*/  IMAD.MOV.U32 R14, RZ, RZ, R0 ;  /* 0x000000ffff0e7224 */ /* 0x010fe200078e0000 */
[----:B------:R-:W-:Y:S06]  /*1b30*/  @P2 BRA `(.L_x_14489) ;  /* 0x0000000000282947 */ /* 0x000fec0003800000 */
[----:B------:R-:W-:Y:S02]  /*1b40*/  ULDC.64 UR4, c[0x0][0xaf8] ;  /* 0x0002be0000047ab9 */ /* 0x000fe40000000a00 */
[----:B------:R-:W-:-:S04]  /*1b50*/  ISETP.NE.U32.AND P1, PT, RZ, UR4, PT ;  /* 0x00000004ff007c0c */ /* 0x000fc8000bf25070 */
[----:B------:R-:W-:-:S13]  /*1b60*/  ISETP.NE.AND.EX P1, PT, RZ, UR5, PT, P1 ;  /* 0x00000005ff007c0c */ /* 0x000fda000bf25310 */
[----:B------:R-:W-:Y:S05]  /*1b70*/  @!P1 BRA `(.L_x_14489) ;  /* 0x0000000000189947 */ /* 0x000fea0003800000 */
[----:B------:R-:W0:Y:S02]  /*1b80*/  LDC.64 R8, c[0x0][0xaf8] ;  /* 0x0002be00ff087b82 */ /* 0x000e240000000a00 */
[----:B0-----:R-:W-:-:S05]  /*1b90*/  IMAD.WIDE R8, R33, 0x4, R8 ;  /* 0x0000000421087825 */ /* 0x001fca00078e0208 */
[----:B-1----:R-:W2:Y:S04]  /*1ba0*/  LDG.E R0, desc[UR40][R8.64] ;  /* 0x0000002808007981 */ /* 0x002ea8000c1e1900 */
[----:B------:R-:W2:Y:S02]  /*1bb0*/  LDG.E R3, desc[UR40][R8.64+0x4] ;  /* 0x0000042808037981 */ /* 0x000ea4000c1e1900 */
[----:B--2---:R-:W-:-:S05]  /*1bc0*/  IMAD.IADD R14, R3, 0x1, -R0 ;  /* 0x00000001030e7824 */ /* 0x004fca00078e0a00 */
[----:B------:R0:W-:Y:S02]  /*1bd0*/  STL [R1+0x18], R14 ;  /* 0x0000180e01007387 */ /* 0x0001e40000100800 */
.L_x_14489:
[C---:B------:R-:W-:Y:S01]  /*1be0*/  LOP3.LUT R32, R6.reuse, 0xffff, RZ, 0xc0, !PT ;  /* 0x0000ffff06207812 */ /* 0x040fe200078ec0ff */
[----:B------:R-:W-:Y:S01]  /*1bf0*/  ULDC.64 UR4, c[0x0][0xb18] ;  /* 0x0002c60000047ab9 */ /* 0x000fe20000000a00 */
[C---:B------:R-:W-:Y:S02]  /*1c00*/  LOP3.LUT R3, R6.reuse, 0xff000000, RZ, 0xc0, !PT ;  /* 0xff00000006037812 */ /* 0x040fe400078ec0ff */
[----:B------:R-:W-:Y:S01]  /*1c10*/  ISETP.NE.U32.AND P1, PT, RZ, UR4, PT ;  /* 0x00000004ff007c0c */ /* 0x000fe2000bf25070 */
[----:B------:R2:W-:Y:S01]  /*1c20*/  STL [R1+0x48], R32 ;  /* 0x0000482001007387 */ /* 0x0005e20000100800 */
[----:B-1----:R-:W-:Y:S02]  /*1c30*/  LOP3.LUT R0, R6, 0xff0000, RZ, 0xc0, !PT ;  /* 0x00ff000006007812 */ /* 0x002fe400078ec0ff */
[----:B------:R-:W-:Y:S02]  /*1c40*/  ISETP.NE.AND.EX P1, PT, RZ, UR5, PT, P1 ;  /* 0x00000005ff007c0c */ /* 0x000fe4000bf25310 */
[----:B------:R-:W-:-:S04]  /*1c50*/  SHF.R.U32.HI R3, RZ, 0x8, R3 ;  /* 0x00000008ff037819 */ /* 0x000fc80000011603 */
[----:B------:R-:W-:-:S07]  /*1c60*/  LEA.HI R10, R0, R3, RZ, 0x10 ;  /* 0x00000003000a7211 */ /* 0x000fce00078f80ff */
[----:B--2---:R-:W-:Y:S05]  /*1c70*/  @!P1 BRA `(.L_x_14490) ;  /* 0x0000000000109947 */ /* 0x004fea0003800000 */
[----:B------:R-:W-:-:S04]  /*1c80*/  IADD3 R6, P0, R35, UR4, RZ ;  /* 0x0000000423067c10 */ /* 0x000fc8000ff1e0ff */
[----:B------:R-:W-:-:S05]  /*1c90*/  IADD3.X R7, R34, UR5, RZ, P0, !PT ;  /* 0x0000000522077c10 */ /* 0x000fca00087fe4ff */
[----:B------:R1:W5:Y:S01]  /*1ca0*/  LDG.E R30, desc[UR40][R6.64] ;  /* 0x00000028061e7981 */ /* 0x000362000c1e1900 */
[----:B------:R-:W-:Y:S05]  /*1cb0*/  BRA `(.L_x_14491) ;  /* 0x0000000000107947 */ /* 0x000fea0003800000 */
.L_x_14490:
[----:B------:R-:W-:Y:S05]  /*1cc0*/  @!P0 BRA `(.L_x_14491) ;  /* 0x00000000000c8947 */ /* 0x000fea0003800000 */
[----:B------:R-:W2:Y:S04]  /*1cd0*/  LDG.E R3, desc[UR40][R12.64] ;  /* 0x000000280c037981 */ /* 0x000ea8000c1e1900 */
[----:B------:R-:W2:Y:S02]  /*1ce0*/  LDG.E R30, desc[UR40][R12.64+0x4] ;  /* 0x000004280c1e7981 */ /* 0x000ea4000c1e1900 */
[----:B--2---:R-:W-:-:S07]  /*1cf0*/  IMAD.IADD R30, R30, 0x1, -R3 ;  /* 0x000000011e1e7824 */ /* 0x004fce00078e0a03 */
.L_x_14491:
[----:B------:R-:W-:Y:S01]  /*1d00*/  ULDC.64 UR4, c[0x0][0xb08] ;  /* 0x0002c20000047ab9 */ /* 0x000fe20000000a00 */
[----:B------:R-:W2:Y:S01]  /*1d10*/  LDC R4, c[0x0][0x448] ;  /* 0x00011200ff047b82 */ /* 0x000ea20000000800 */
[----:B------:R-:W-:-:S04]  /*1d20*/  ISETP.NE.U32.AND P0, PT, RZ, UR4, PT ;  /* 0x00000004ff007c0c */ /* 0x000fc8000bf05070 */
[----:B------:R-:W-:Y:S01]  /*1d30*/  ISETP.NE.AND.EX P0, PT, RZ, UR5, PT, P0 ;  /* 0x00000005ff007c0c */ /* 0x000fe2000bf05300 */
[----:B------:R-:W-:-:S12]  /*1d40*/  ULDC.64 UR4, c[0x0][0xb28] ;  /* 0x0002ca0000047ab9 */ /* 0x000fd80000000a00 */
[----:B-1----:R-:W1:Y:S02]  /*1d50*/  @P0 LDC.64 R6, c[0x0][0xb08] ;  /* 0x0002c200ff060b82 */ /* 0x002e640000000a00 */
[----:B-1----:R-:W-:-:S05]  /*1d60*/  @P0 IMAD.WIDE R6, R33, 0x4, R6 ;  /* 0x0000000421060825 */ /* 0x002fca00078e0206 */
[----:B------:R-:W3:Y:S04]  /*1d70*/  @P0 LDG.E R0, desc[UR40][R6.64] ;  /* 0x0000002806000981 */ /* 0x000ee8000c1e1900 */
[----:B------:R1:W3:Y:S01]  /*1d80*/  @P0 LDG.E R3, desc[UR40][R6.64+0x4] ;  /* 0x0000042806030981 */ /* 0x0002e2000c1e1900 */
[----:B------:R-:W-:Y:S01]  /*1d90*/  ISETP.NE.U32.AND P1, PT, RZ, UR4, PT ;  /* 0x00000004ff007c0c */ /* 0x000fe2000bf25070 */
[----:B-----5:R-:W-:-:S03]  /*1da0*/  IMAD.MOV.U32 R152, RZ, RZ, R30 ;  /* 0x000000ffff987224 */ /* 0x020fc600078e001e */
[----:B------:R-:W-:-:S13]  /*1db0*/  ISETP.NE.AND.EX P1, PT, RZ, UR5, PT, P1 ;  /* 0x00000005ff007c0c */ /* 0x000fda000bf25310 */
[----:B------:R-:W-:-:S04]  /*1dc0*/  @P1 IADD3 R8, P2, R35, UR4, RZ ;  /* 0x0000000423081c10 */ /* 0x000fc8000ff5e0ff */
[----:B------:R-:W-:-:S05]  /*1dd0*/  @P1 IADD3.X R9, R34, UR5, RZ, P2, !PT ;  /* 0x0000000522091c10 */ /* 0x000fca00097fe4ff */
[----:B------:R4:W5:Y:S01]  /*1de0*/  @P1 LDG.E R152, desc[UR40][R8.64] ;  /* 0x0000002808981981 */ /* 0x000962000c1e1900 */
[----:B--2---:R-:W-:Y:S01]  /*1df0*/  ISETP.NE.AND P1, PT, R4, 0x1, PT ;  /* 0x000000010400780c */ /* 0x004fe20003f25270 */
[----:B------:R-:W-:Y:S01]  /*1e00*/  IMAD.SHL.U32 R5, R5, 0x80, RZ ;  /* 0x0000008005057824 */ /* 0x000fe200078e00ff */
[----:B------:R-:W-:Y:S01]  /*1e10*/  LOP3.LUT R12, R10, 0xff, RZ, 0xc0, !PT ;  /* 0x000000ff0a0c7812 */ /* 0x000fe200078ec0ff */
[----:B------:R-:W-:Y:S01]  /*1e20*/  IMAD.IADD R15, R30, 0x1, -R15 ;  /* 0x000000011e0f7824 */ /* 0x000fe200078e0a0f */
[----:B------:R-:W-:Y:S01]  /*1e30*/  BSSY B0, `(.L_x_14492) ;  /* 0x0000037000007945 */ /* 0x000fe20003800000 */
[----:B------:R-:W-:Y:S01]  /*1e40*/  VIADD R4, R5, 0x7f ;  /* 0x0000007f05047836 */ /* 0x000fe20000000000 */
[----:B------:R2:W-:Y:S07]  /*1e50*/  STL [R1+0x1c], R5 ;  /* 0x00001c0501007387 */ /* 0x0005ee0000100800 */
[----:B------:R-:W0:Y:S08]  /*1e60*/  @P1 LDC R11, c[0x0][0x44c] ;  /* 0x00011300ff0b1b82 */ /* 0x000e300000000800 */
[----:B-1----:R-:W1:Y:S01]  /*1e70*/  @P1 LDC R7, c[0x0][0x450] ;  /* 0x00011400ff071b82 */ /* 0x002e620000000800 */
[----:B---3--:R-:W-:-:S02]  /*1e80*/  @P0 IMAD.IADD R24, R3, 0x1, -R0 ;  /* 0x0000000103180824 */ /* 0x008fc400078e0a00 */
[----:B0-----:R-:W-:-:S04]  /*1e90*/  @P1 IMAD.HI.U32 R0, R4, R11, RZ ;  /* 0x0000000b04001227 */ /* 0x001fc800078e00ff */
[----:B--2---:R-:W-:Y:S01]  /*1ea0*/  IMAD.IADD R5, R15, 0x1, R24 ;  /* 0x000000010f057824 */ /* 0x004fe200078e0218 */
[----:B-1----:R-:W-:-:S03]  /*1eb0*/  @P1 SHF.R.U32.HI R4, RZ, R7, R0 ;  /* 0x00000007ff041219 */ /* 0x002fc60000011600 */
[C---:B------:R-:W-:Y:S01]  /*1ec0*/  VIADD R0, R5.reuse, 0x5f ;  /* 0x0000005f05007836 */ /* 0x040fe20000000000 */
[----:B------:R-:W-:Y:S01]  /*1ed0*/  IADD3 R60, R5, 0x60, -R14 ;  /* 0x00000060053c7810 */ /* 0x000fe20007ffe80e */
[----:B------:R0:W-:Y:S02]  /*1ee0*/  STL [R1+0x24], R5 ;  /* 0x0000240501007387 */ /* 0x0001e40000100800 */
[----:B------:R-:W-:Y:S01]  /*1ef0*/  IMAD.HI R0, R0, 0x2aaaaaab, RZ ;  /* 0x2aaaaaab00007827 */ /* 0x000fe200078e02ff */
[----:B------:R-:W-:Y:S01]  /*1f00*/  IADD3 R4, R60, R4, RZ ;  /* 0x000000043c047210 */ /* 0x000fe20007ffe0ff */
[----:B------:R1:W-:Y:S03]  /*1f10*/  STL [R1+0x64], R12 ;  /* 0x0000640c01007387 */ /* 0x0003e60000100800 */
[----:B------:R-:W-:Y:S01]  /*1f20*/  SHF.R.U32.HI R29, RZ, 0x1f, R0 ;  /* 0x0000001fff1d7819 */ /* 0x000fe20000011600 */
[----:B------:R-:W-:Y:S01]  /*1f30*/  IMAD.HI R4, R4, 0x2aaaaaab, RZ ;  /* 0x2aaaaaab04047827 */ /* 0x000fe200078e02ff */
[----:B0-----:R-:W-:-:S02]  /*1f40*/  SHF.R.U32.HI R5, RZ, 0x10, R10 ;  /* 0x00000010ff057819 */ /* 0x001fc4000001160a */
[----:B------:R-:W-:Y:S01]  /*1f50*/  LEA.HI.SX32 R29, R0, R29, 0x1c ;  /* 0x0000001d001d7211 */ /* 0x000fe200078fe2ff */
[----:B------:R-:W-:Y:S01]  /*1f60*/  IMAD.MOV.U32 R0, RZ, RZ, RZ ;  /* 0x000000ffff007224 */ /* 0x000fe200078e00ff */
[----:B------:R-:W-:Y:S01]  /*1f70*/  SHF.R.U32.HI R3, RZ, 0x1f, R4 ;  /* 0x0000001fff037819 */ /* 0x000fe20000011604 */
[----:B------:R1:W-:Y:S03]  /*1f80*/  STL [R1+0x4c], R5 ;  /* 0x00004c0501007387 */ /* 0x0003e60000100800 */
[----:B------:R-:W-:-:S04]  /*1f90*/  LEA.HI.SX32 R4, R4, R3, 0x1c ;  /* 0x0000000304047211 */ /* 0x000fc800078fe2ff */
[----:B----4-:R-:W-:-:S04]  /*1fa0*/  VIMNMX R9, R29, R4, PT ;  /* 0x000000041d097248 */ /* 0x010fc80003fe0100 */
[----:B------:R-:W-:-:S13]  /*1fb0*/  ISETP.GE.AND P0, PT, R9, 0x1, PT ;  /* 0x000000010900780c */ /* 0x000fda0003f06270 */
[----:B-1----:R-:W-:Y:S05]  /*1fc0*/  @!P0 BRA `(.L_x_14493) ;  /* 0x0000000000748947 */ /* 0x002fea0003800000 */
        /* <DEDUP_REMOVED lines=29> */
.L_x_14493:
[----:B------:R-:W-:Y:S05]  /*21a0*/  BSYNC B0 ;  /* 0x0000000000007941 */ /* 0x000fea0003800000 */
.L_x_14492:
        /* <DEDUP_REMOVED lines=34> */
[----:B------:R-:W-:-:S07]  /*23d0*/  IMAD.MOV.U32 R13, RZ, RZ, RZ ;  /* 0x000000ffff0d7224 */ /* 0x000fce00078e00ff */
[----:B------:R-:W-:-:S07]  /*23e0*/  LEPC R20, `(.L_x_14496) ;  /* 0x000000001014794e */ /* 0x000fce0000000000 */
[----:B0----5:R-:W-:Y:S05]  /*23f0*/  CALL.ABS.NOINC R14 ;  /* 0x000000000e007343 */ /* 0x021fea0003c00000 */
.L_x_14496:
[----:B------:R-:W-:Y:S05]  /*2400*/  BSYNC B6 ;  /* 0x0000000000067941 */ /* 0x000fea0003800000 */
.L_x_14495:
        /* <DEDUP_REMOVED lines=20> */
.L_x_14498:
[----:B------:R-:W-:Y:S05]  /*2550*/  BSYNC B6 ;  /* 0x0000000000067941 */ /* 0x000fea0003800000 */
.L_x_14497:
[----:B------:R-:W-:Y:S01]  /*2560*/  ULDC.64 UR4, c[0x0][0xaf0] ;  /* 0x0002bc0000047ab9 */ /* 0x000fe20000000a00 */
[----:B------:R-:W-:Y:S01]  /*2570*/  IMAD.MOV.U32 R0, RZ, RZ, R33 ;  /* 0x000000ffff007224 */ /* 0x000fe200078e0021 */
[----:B------:R-:W-:Y:S01]  /*2580*/  ISETP.NE.U32.AND P0, PT, RZ, UR4, PT ;  /* 0x00000004ff007c0c */ /* 0x000fe2000bf05070 */
[----:B------:R-:W0:Y:S01]  /*2590*/  LDC.64 R8, c[0x0][0x300] ;  /* 0x0000c000ff087b82 */ /* 0x000e220000000a00 */
[----:B------:R-:W1:Y:S02]  /*25a0*/  S2R R42, SR_TID.X ;  /* 0x00000000002a7919 */ /* 0x000e640000002100 */
[----:B------:R-:W-:Y:S01]  /*25b0*/  ISETP.NE.AND.EX P0, PT, RZ, UR5, PT, P0 ;  /* 0x00000005ff007c0c */ /* 0x000fe2000bf05300 */
[----:B------:R-:W-:Y:S01]  /*25c0*/  IMAD.IADD R59, R31, 0x1, R30 ;  /* 0x000000011f3b7824 */ /* 0x000fe200078e021e */
[----:B------:R-:W2:Y:S01]  /*25d0*/  S2R R11, SR_TID.X ;  /* 0x00000000000b7919 */ /* 0x000ea20000002100 */
[----:B------:R-:W-:Y:S02]  /*25e0*/  SHF.R.S32.HI R17, RZ, 0x1f, R16 ;  /* 0x0000001fff117819 */ /* 0x000fe40000011410 */
[----:B------:R-:W-:Y:S01]  /*25f0*/  SHF.R.S32.HI R40, RZ, 0x1f, R22 ;  /* 0x0000001fff287819 */ /* 0x000fe20000011416 */
[C---:B------:R-:W-:Y:S01]  /*2600*/  VIADD R64, R16.reuse, 0x60 ;  /* 0x0000006010407836 */ /* 0x040fe20000000000 */
[----:B------:R-:W3:Y:S01]  /*2610*/  LDC.64 R14, c[0x0][0x3f8] ;  /* 0x0000fe00ff0e7b82 */ /* 0x000ee20000000a00 */
[C---:B------:R-:W-:Y:S01]  /*2620*/  VIADD R12, R16.reuse, 0xe0 ;  /* 0x000000e0100c7836 */ /* 0x040fe20000000000 */
[----:B------:R-:W4:Y:S04]  /*2630*/  LDL R38, [R1+0x38] ;  /* 0x0000380001267983 */ /* 0x000f280000100800 */
[----:B------:R-:W-:Y:S01]  /*2640*/  @P0 IADD3 R6, P1, R35, UR4, RZ ;  /* 0x0000000423060c10 */ /* 0x000fe2000ff3e0ff */
[----:B------:R-:W-:Y:S01]  /*2650*/  VIADD R65, R16, 0x80 ;  /* 0x0000008010417836 */ /* 0x000fe20000000000 */
[----:B------:R-:W3:Y:S02]  /*2660*/  LDC.64 R56, c[0x0][0x408] ;  /* 0x00010200ff387b82 */ /* 0x000ee40000000a00 */
[----:B------:R-:W-:Y:S01]  /*2670*/  @P0 IADD3.X R7, R34, UR5, RZ, P1, !PT ;  /* 0x0000000522070c10 */ /* 0x000fe20008ffe4ff */
[----:B------:R-:W-:-:S04]  /*2680*/  ULDC.64 UR4, c[0x0][0xb00] ;  /* 0x0002c00000047ab9 */ /* 0x000fc80000000a00 */
[----:B------:R2:W4:Y:S01]  /*2690*/  @P0 LDG.E R0, desc[UR40][R6.64] ;  /* 0x0000002806000981 */ /* 0x000522000c1e1900 */
[----:B------:R-:W-:Y:S01]  /*26a0*/  SHF.R.S32.HI R33, RZ, 0x1f, R59 ;  /* 0x0000001fff217819 */ /* 0x000fe2000001143b */
[-C--:B0-----:R-:W-:Y:S01]  /*26b0*/  IMAD.WIDE.U32 R4, R59, R8.reuse, RZ ;  /* 0x000000083b047225 */ /* 0x081fe200078e00ff */
[----:B------:R-:W-:Y:S01]  /*26c0*/  ISETP.NE.U32.AND P0, PT, RZ, UR4, PT ;  /* 0x00000004ff007c0c */ /* 0x000fe2000bf05070 */
[----:B------:R-:W0:Y:S02]  /*26d0*/  LDC R75, c[0x0][0x3f4] ;  /* 0x0000fd00ff4b7b82 */ /* 0x000e240000000800 */
[----:B------:R-:W-:Y:S01]  /*26e0*/  IMAD R10, R33, R8, RZ ;  /* 0x00000008210a7224 */ /* 0x000fe200078e02ff */
[----:B------:R-:W-:Y:S01]  /*26f0*/  ISETP.NE.AND.EX P0, PT, RZ, UR5, PT, P0 ;  /* 0x00000005ff007c0c */ /* 0x000fe2000bf05300 */
[----:B------:R-:W-:Y:S01]  /*2700*/  ULDC.64 UR4, c[0x0][0x308] ;  /* 0x0000c20000047ab9 */ /* 0x000fe20000000a00 */
[----:B-1----:R-:W-:Y:S01]  /*2710*/  SHF.R.U32.HI R42, RZ, 0x7, R42 ;  /* 0x00000007ff2a7819 */ /* 0x002fe2000001162a */
[----:B------:R-:W-:-:S02]  /*2720*/  IMAD R3, R59, R9, R10 ;  /* 0x000000093b037224 */ /* 0x000fc400078e020a */
[----:B------:R-:W-:Y:S01]  /*2730*/  IMAD.WIDE.U32 R62, R22, R8, R16 ;  /* 0x00000008163e7225 */ /* 0x000fe200078e0010 */
[----:B------:R-:W-:-:S03]  /*2740*/  ISETP.NE.AND P6, PT, R42, 0x1, PT ;  /* 0x000000012a00780c */ /* 0x000fc60003fc5270 */
[----:B------:R-:W-:Y:S02]  /*2750*/  IMAD.IADD R5, R5, 0x1, R3 ;  /* 0x0000000105057824 */ /* 0x000fe400078e0203 */
[----:B--2---:R-:W-:Y:S02]  /*2760*/  VIADD R11, R11, 0xffffff80 ;  /* 0xffffff800b0b7836 */ /* 0x004fe40000000000 */
[----:B------:R-:W-:-:S03]  /*2770*/  IMAD.WIDE.U32 R4, R32, UR4, R4 ;  /* 0x0000000420047c25 */ /* 0x000fc6000f8e0004 */
[----:B------:R-:W-:Y:S01]  /*2780*/  SHF.R.S32.HI R6, RZ, 0x1f, R11 ;  /* 0x0000001fff067819 */ /* 0x000fe2000001140b */
[----:B------:R-:W-:Y:S01]  /*2790*/  IMAD R5, R32, UR5, R5 ;  /* 0x0000000520057c24 */ /* 0x000fe2000f8e0205 */
[----:B------:R-:W-:Y:S01]  /*27a0*/  ULDC.64 UR4, c[0x0][0x310] ;  /* 0x0000c40000047ab9 */ /* 0x000fe20000000a00 */
[----:B------:R-:W-:Y:S01]  /*27b0*/  VIADD R66, R16, 0xa0 ;  /* 0x000000a010427836 */ /* 0x000fe20000000000 */
[----:B------:R-:W-:Y:S01]  /*27c0*/  LEA.HI R36, R6, R11, RZ, 0x2 ;  /* 0x0000000b06247211 */ /* 0x000fe200078f10ff */
[----:B------:R-:W-:Y:S01]  /*27d0*/  VIADD R11, R16, 0xc0 ;  /* 0x000000c0100b7836 */ /* 0x000fe20000000000 */
[----:B------:R-:W-:Y:S01]  /*27e0*/  SHF.R.S32.HI R201, RZ, 0x1f, R200 ;  /* 0x0000001fffc97819 */ /* 0x000fe200000114c8 */
[----:B---3--:R-:W-:-:S04]  /*27f0*/  IMAD R30, R40, R56, RZ ;  /* 0x00000038281e7224 */ /* 0x008fc800078e02ff */
[C---:B------:R-:W-:Y:S02]  /*2800*/  IMAD R39, R22.reuse, R57, R30 ;  /* 0x0000003916277224 */ /* 0x040fe400078e021e */
[----:B------:R-:W-:-:S04]  /*2810*/  IMAD.WIDE.U32 R30, R22, R56, R16 ;  /* 0x00000038161e7225 */ /* 0x000fc800078e0010 */
[----:B------:R-:W-:Y:S01]  /*2820*/  IMAD.IADD R31, R39, 0x1, R31 ;  /* 0x00000001271f7824 */ /* 0x000fe200078e021f */
[----:B----4-:R-:W-:Y:S02]  /*2830*/  SHF.R.S32.HI R3, RZ, 0x1f, R0 ;  /* 0x0000001fff037819 */ /* 0x010fe40000011400 */
        /* <DEDUP_REMOVED lines=12> */
[----:B------:R-:W-:Y:S01]  /*2900*/  ISETP.GE.AND P0, PT, R16, UR4, PT ;  /* 0x0000000410007c0c */ /* 0x000fe2000bf06270 */
[----:B------:R-:W-:Y:S01]  /*2910*/  ULDC.64 UR6, c[0x0][0x330] ;  /* 0x0000cc0000067ab9 */ /* 0x000fe20000000a00 */
[----:B------:R-:W-:-:S02]  /*2920*/  ISETP.GE.AND P1, PT, R0, UR4, PT ;  /* 0x0000000400007c0c */ /* 0x000fc4000bf26270 */
[----:B------:R-:W-:Y:S02]  /*2930*/  IADD3.X R62, R61, R63, R10, P2, !PT ;  /* 0x0000003f3d3e7210 */ /* 0x000fe400017fe40a */
[----:B------:R-:W-:Y:S02]  /*2940*/  SEL R7, RZ, 0xffffffff, P1 ;  /* 0xffffffffff077807 */ /* 0x000fe40000800000 */
[----:B------:R-:W-:Y:S02]  /*2950*/  IADD3 R63, R16, 0x40, RZ ;  /* 0x00000040103f7810 */ /* 0x000fe40007ffe0ff */
[----:B------:R-:W-:Y:S01]  /*2960*/  SEL R6, RZ, 0x1, P0 ;  /* 0x00000001ff067807 */ /* 0x000fe20000000000 */
[----:B------:R-:W-:Y:S01]  /*2970*/  IMAD.SHL.U32 R7, R7, 0x2, RZ ;  /* 0x0000000207077824 */ /* 0x000fe200078e00ff */
[----:B------:R-:W-:Y:S02]  /*2980*/  ISETP.GE.AND P0, PT, R63, UR4, PT ;  /* 0x000000043f007c0c */ /* 0x000fe4000bf06270 */
        /* <DEDUP_REMOVED lines=11> */
[----:B------:R-:W-:Y:S02]  /*2a40*/  LOP3.LUT R10, R12, R10, R11, 0xfe, !PT ;  /* 0x0000000a0c0a7212 */ /* 0x000fe400078efe0b */
[----:B------:R-:W-:Y:S02]  /*2a50*/  SEL R11, RZ, 0x10, P0 ;  /* 0x00000010ff0b7807 */ /* 0x000fe40000000000 */
[----:B------:R-:W-:-:S04]  /*2a60*/  SEL R12, RZ, 0x20, P1 ;  /* 0x00000020ff0c7807 */ /* 0x000fc80000800000 */
[----:B------:R-:W-:Y:S02]  /*2a70*/  LOP3.LUT R11, R12, R10, R11, 0xfe, !PT ;  /* 0x0000000a0c0b7212 */ /* 0x000fe400078efe0b */
[----:B------:R-:W-:Y:S01]  /*2a80*/  SEL R10, RZ, 0x40, P2 ;  /* 0x00000040ff0a7807 */ /* 0x000fe20001000000 */
[----:B------:R-:W-:-:S03]  /*2a90*/  IMAD R13, R13, UR4, RZ ;  /* 0x000000040d0d7c24 */ /* 0x000fc6000f8e02ff */
[----:B------:R-:W-:Y:S01]  /*2aa0*/  LOP3.LUT R95, R11, R10, RZ, 0xfc, !PT ;  /* 0x0000000a0b5f7212 */ /* 0x000fe200078efcff */
[-C--:B------:R-:W-:Y:S02]  /*2ab0*/  IMAD R10, R40, R14.reuse, RZ ;  /* 0x0000000e280a7224 */ /* 0x080fe400078e02ff */
[----:B------:R-:W-:Y:S02]  /*2ac0*/  IMAD R93, R21, UR5, R13 ;  /* 0x00000005155d7c24 */ /* 0x000fe4000f8e020d */
[C---:B------:R-:W-:Y:S02]  /*2ad0*/  IMAD R37, R22.reuse, R15, R10 ;  /* 0x0000000f16257224 */ /* 0x040fe400078e020a */
[----:B------:R-:W-:-:S04]  /*2ae0*/  IMAD.WIDE.U32 R10, R22, R14, R200 ;  /* 0x0000000e160a7225 */ /* 0x000fc800078e00c8 */
[----:B------:R-:W-:-:S04]  /*2af0*/  IMAD.WIDE.U32 R12, R22, R14, R16 ;  /* 0x0000000e160c7225 */ /* 0x000fc800078e0010 */
[----:B------:R-:W-:Y:S02]  /*2b00*/  IMAD.IADD R11, R11, 0x1, R37 ;  /* 0x000000010b0b7824 */ /* 0x000fe400078e0225 */
[----:B------:R-:W-:Y:S01]  /*2b10*/  IMAD.IADD R13, R37, 0x1, R13 ;  /* 0x00000001250d7824 */ /* 0x000fe200078e020d */
[----:B-----5:R-:W-:Y:S01]  /*2b20*/  SHF.R.S32.HI R37, RZ, 0x1f, R152 ;  /* 0x0000001fff257819 */ /* 0x020fe20000011498 */
[----:B------:R-:W-:Y:S01]  /*2b30*/  IMAD.WIDE.U32 R6, R21, UR4, R6 ;  /* 0x0000000415067c25 */ /* 0x000fe2000f8e0006 */
[----:B0-----:R-:W-:Y:S01]  /*2b40*/  ISETP.GE.AND P0, PT, R16, R75, PT ;  /* 0x0000004b1000720c */ /* 0x001fe20003f06270 */
[----:B------:R-:W-:Y:S02]  /*2b50*/  ULDC UR4, c[0x0][0x2f4] ;  /* 0x0000bd0000047ab9 */ /* 0x000fe40000000800 */
[----:B------:R-:W-:-:S04]  /*2b60*/  IMAD.WIDE.U32 R20, R22, R56, R200 ;  /* 0x0000003816147225 */ /* 0x000fc800078e00c8 */
[----:B------:R-:W-:Y:S02]  /*2b70*/  IMAD R34, R37, R14, RZ ;  /* 0x0000000e25227224 */ /* 0x000fe400078e02ff */
[----:B------:R-:W-:Y:S02]  /*2b80*/  IMAD.IADD R21, R21, 0x1, R39 ;  /* 0x0000000115157824 */ /* 0x000fe400078e0227 */
[----:B------:R-:W-:Y:S02]  /*2b90*/  IMAD R39, R152, R15, R34 ;  /* 0x0000000f98277224 */ /* 0x000fe400078e0222 */
[----:B------:R-:W2:Y:S01]  /*2ba0*/  LDL R34, [R1+0x34] ;  /* 0x0000340001227983 */ /* 0x000ea20000100800 */
[----:B------:R-:W-:Y:S02]  /*2bb0*/  IADD3 R58, P1, R22, R59, RZ ;  /* 0x0000003b163a7210 */ /* 0x000fe40007f3e0ff */
[----:B------:R-:W-:-:S03]  /*2bc0*/  SEL R35, R75, RZ, P0 ;  /* 0x000000ff4b237207 */ /* 0x000fc60000000000 */
[----:B------:R-:W-:Y:S02]  /*2bd0*/  IMAD.X R59, R40, 0x1, R33, P1 ;  /* 0x00000001283b7824 */ /* 0x000fe400008e0621 */
[----:B------:R-:W-:Y:S02]  /*2be0*/  IMAD.IADD R35, R16, 0x1, R35 ;  /* 0x0000000110237824 */ /* 0x000fe400078e0223 */
[----:B------:R-:W-:Y:S01]  /*2bf0*/  VIADD R40, R22, 0x40 ;  /* 0x0000004016287836 */ /* 0x000fe20000000000 */
[----:B------:R-:W-:Y:S02]  /*2c00*/  SHF.R.S32.HI R43, RZ, 0x1f, R36 ;  /* 0x0000001fff2b7819 */ /* 0x000fe40000011424 */
[----:B------:R-:W-:Y:S01]  /*2c10*/  SHF.R.S32.HI R32, RZ, 0x1f, R35 ;  /* 0x0000001fff207819 */ /* 0x000fe20000011423 */
[----:B------:R-:W-:Y:S01]  /*2c20*/  IMAD.SHL.U32 R40, R40, 0x40, RZ ;  /* 0x0000004028287824 */ /* 0x000fe200078e00ff */
[----:B------:R-:W-:Y:S02]  /*2c30*/  LEA.HI R43, R43, R22, RZ, 0x3 ;  /* 0x000000162b2b7211 */ /* 0x000fe400078f18ff */
[----:B------:R-:W-:-:S02]  /*2c40*/  LEA.HI R32, R32, R35, RZ, 0x3 ;  /* 0x0000002320207211 */ /* 0x000fc400078f18ff */
[----:B------:R-:W-:Y:S02]  /*2c50*/  LOP3.LUT R40, R40, 0x1c0, RZ, 0xc0, !PT ;  /* 0x000001c028287812 */ /* 0x000fe400078ec0ff */
[----:B------:R-:W-:Y:S02]  /*2c60*/  LOP3.LUT R43, R43, 0xfffffff8, RZ, 0xc0, !PT ;  /* 0xfffffff82b2b7812 */ /* 0x000fe400078ec0ff */
[----:B------:R-:W-:Y:S01]  /*2c70*/  LOP3.LUT R33, R40, 0x38, R32, 0xf8, !PT ;  /* 0x0000003828217812 */ /* 0x000fe200078ef820 */
[C---:B------:R-:W-:Y:S02]  /*2c80*/  VIADD R40, R22.reuse, 0x40 ;  /* 0x0000004016287836 */ /* 0x040fe40000000000 */
[----:B------:R-:W-:Y:S02]  /*2c90*/  IMAD.IADD R43, R22, 0x1, -R43 ;  /* 0x00000001162b7824 */ /* 0x000fe400078e0a2b */
[----:B------:R-:W-:Y:S02]  /*2ca0*/  IMAD.SHL.U32 R40, R40, 0x40, RZ ;  /* 0x0000004028287824 */ /* 0x000fe400078e00ff */
[----:B------:R-:W-:Y:S01]  /*2cb0*/  IMAD.SHL.U32 R83, R43, 0x40, RZ ;  /* 0x000000402b537824 */ /* 0x000fe200078e00ff */
[----:B------:R-:W-:Y:S01]  /*2cc0*/  SHF.L.U64.HI R67, R8, 0x6, R9 ;  /* 0x0000000608437819 */ /* 0x000fe20000010209 */
[----:B------:R-:W-:Y:S01]  /*2cd0*/  IMAD R35, R9, 0x60, RZ ;  /* 0x0000006009237824 */ /* 0x000fe200078e02ff */
[----:B------:R-:W-:Y:S01]  /*2ce0*/  LOP3.LUT R40, R40, 0x1c0, RZ, 0xc0, !PT ;  /* 0x000001c028287812 */ /* 0x000fe200078ec0ff */
[C---:B------:R-:W-:Y:S01]  /*2cf0*/  IMAD.SHL.U32 R68, R8.reuse, 0x40, RZ ;  /* 0x0000004008447824 */ /* 0x040fe200078e00ff */
[----:B------:R-:W-:Y:S01]  /*2d00*/  LOP3.LUT R83, R83, 0x1c0, RZ, 0xc0, !PT ;  /* 0x000001c053537812 */ /* 0x000fe200078ec0ff */
[----:B------:R-:W-:Y:S01]  /*2d10*/  IMAD.WIDE.U32 R8, R8, 0x60, RZ ;  /* 0x0000006008087825 */ /* 0x000fe200078e00ff */
[----:B------:R-:W-:-:S02]  /*2d20*/  SHF.R.U32.HI R40, RZ, 0x3, R40 ;  /* 0x00000003ff287819 */ /* 0x000fc40000011628 */
[----:B------:R-:W-:Y:S01]  /*2d30*/  SHF.R.U32.HI R86, RZ, 0x3, R83 ;  /* 0x00000003ff567819 */ /* 0x000fe20000011653 */
[----:B------:R-:W-:Y:S01]  /*2d40*/  IMAD.IADD R76, R9, 0x1, R35 ;  /* 0x00000001094c7824 */ /* 0x000fe200078e0223 */
[----:B------:R-:W-:Y:S01]  /*2d50*/  LOP3.LUT R35, R83, 0x18, R16, 0xf8, !PT ;  /* 0x0000001853237812 */ /* 0x000fe200078ef810 */
[----:B------:R-:W-:Y:S01]  /*2d60*/  IMAD.MOV.U32 R89, RZ, RZ, 0x20 ;  /* 0x00000020ff597424 */ /* 0x000fe200078e00ff */
[----:B------:R-:W-:Y:S01]  /*2d70*/  LOP3.LUT R88, R33, R40, RZ, 0x3c, !PT ;  /* 0x0000002821587212 */ /* 0x000fe200078e3cff */
[----:B------:R-:W-:Y:S01]  /*2d80*/  IMAD R37, R37, R56, RZ ;  /* 0x0000003825257224 */ /* 0x000fe200078e02ff */
[----:B------:R-:W-:Y:S02]  /*2d90*/  LOP3.LUT P1, RZ, R43, 0x4, RZ, 0xc0, !PT ;  /* 0x000000042bff7812 */ /* 0x000fe4000782c0ff */
[----:B------:R-:W-:Y:S02]  /*2da0*/  LOP3.LUT R33, R83, 0x38, R32, 0xf8, !PT ;  /* 0x0000003853217812 */ /* 0x000fe400078ef820 */
[----:B------:R-:W-:Y:S01]  /*2db0*/  LOP3.LUT R35, R35, R86, RZ, 0x3c, !PT ;  /* 0x0000005623237212 */ /* 0x000fe200078e3cff */
[----:B------:R-:W-:Y:S01]  /*2dc0*/  IMAD R77, R15, 0x60, RZ ;  /* 0x000000600f4d7824 */ /* 0x000fe200078e02ff */
[C---:B------:R-:W-:Y:S01]  /*2dd0*/  SHF.L.U64.HI R69, R14.reuse, 0x6, R15 ;  /* 0x000000060e457819 */ /* 0x040fe2000001020f */
[----:B------:R-:W-:Y:S01]  /*2de0*/  IMAD.SHL.U32 R70, R14, 0x40, RZ ;  /* 0x000000400e467824 */ /* 0x000fe200078e00ff */
[----:B------:R-:W-:Y:S01]  /*2df0*/  SHF.L.U64.HI R71, R56, 0x6, R57 ;  /* 0x0000000638477819 */ /* 0x000fe20000010239 */
[----:B------:R-:W-:Y:S01]  /*2e00*/  IMAD.WIDE.U32 R10, R152, R14, R10 ;  /* 0x0000000e980a7225 */ /* 0x000fe200078e000a */
[----:B------:R-:W-:-:S02]  /*2e10*/  SEL R89, R89, 0xffffffe0, !P1 ;  /* 0xffffffe059597807 */ /* 0x000fc40004800000 */
[----:B------:R-:W-:Y:S01]  /*2e20*/  LOP3.LUT R33, R33, R86, RZ, 0x3c, !PT ;  /* 0x0000005621217212 */ /* 0x000fe200078e3cff */
[----:B------:R-:W-:Y:S01]  /*2e30*/  IMAD.WIDE.U32 R12, R152, R14, R12 ;  /* 0x0000000e980c7225 */ /* 0x000fe200078e000c */
[----:B------:R-:W-:Y:S02]  /*2e40*/  SEL R94, RZ, 0xffffff80, P3 ;  /* 0xffffff80ff5e7807 */ /* 0x000fe40001800000 */
[----:B------:R-:W-:Y:S01]  /*2e50*/  LOP3.LUT R85, R32, 0xfffffff8, RZ, 0xc0, !PT ;  /* 0xfffffff820557812 */ /* 0x000fe200078ec0ff */
[----:B------:R-:W-:Y:S02]  /*2e60*/  IMAD R37, R152, R57, R37 ;  /* 0x0000003998257224 */ /* 0x000fe400078e0225 */
[----:B------:R-:W-:Y:S02]  /*2e70*/  IMAD R41, R57, 0x60, RZ ;  /* 0x0000006039297824 */ /* 0x000fe400078e02ff */
[----:B------:R-:W-:Y:S02]  /*2e80*/  IMAD.SHL.U32 R72, R56, 0x40, RZ ;  /* 0x0000004038487824 */ /* 0x000fe400078e00ff */
[----:B------:R-:W-:-:S04]  /*2e90*/  IMAD.WIDE.U32 R20, R152, R56, R20 ;  /* 0x0000003898147225 */ /* 0x000fc800078e0014 */
[----:B------:R-:W-:Y:S02]  /*2ea0*/  VIADD R44, R22, 0x40 ;  /* 0x00000040162c7836 */ /* 0x000fe40000000000 */
[----:B------:R-:W-:Y:S01]  /*2eb0*/  IMAD.WIDE.U32 R30, R152, R56, R30 ;  /* 0x00000038981e7225 */ /* 0x000fe200078e001e */
[----:B------:R-:W-:-:S03]  /*2ec0*/  LOP3.LUT R94, R95, 0x80, R94, 0xc8, !PT ;  /* 0x000000805f5e7812 */ /* 0x000fc600078ec85e */
[----:B------:R-:W-:-:S04]  /*2ed0*/  IMAD.WIDE.U32 R14, R14, 0x60, RZ ;  /* 0x000000600e0e7825 */ /* 0x000fc800078e00ff */
[----:B------:R-:W-:Y:S01]  /*2ee0*/  IMAD.WIDE.U32 R56, R56, 0x60, RZ ;  /* 0x0000006038387825 */ /* 0x000fe200078e00ff */
[----:B------:R-:W-:Y:S02]  /*2ef0*/  SHF.R.S32.HI R73, RZ, 0x1f, R44 ;  /* 0x0000001fff497819 */ /* 0x000fe4000001142c */
[----:B------:R-:W-:Y:S01]  /*2f00*/  IADD3 R79, R11, R39, RZ ;  /* 0x000000270b4f7210 */ /* 0x000fe20007ffe0ff */
[----:B------:R-:W-:Y:S01]  /*2f10*/  VIADD R74, R42, 0x8 ;  /* 0x000000082a4a7836 */ /* 0x000fe20000000000 */
[----:B------:R-:W-:Y:S01]  /*2f20*/  SHF.R.S32.HI R84, RZ, 0x3, R32 ;  /* 0x00000003ff547819 */ /* 0x000fe20000011420 */
[----:B------:R-:W-:Y:S01]  /*2f30*/  IMAD.SHL.U32 R75, R75, 0x2, RZ ;  /* 0x000000024b4b7824 */ /* 0x000fe200078e00ff */
[----:B------:R-:W-:Y:S01]  /*2f40*/  SHF.R.S32.HI R87, RZ, 0x1f, R85 ;  /* 0x0000001fff577819 */ /* 0x000fe20000011455 */
[----:B------:R-:W-:Y:S01]  /*2f50*/  IMAD.IADD R77, R15, 0x1, R77 ;  /* 0x000000010f4d7824 */ /* 0x000fe200078e024d */
[----:B------:R-:W-:Y:S01]  /*2f60*/  ISETP.GE.AND P1, PT, R16, UR4, PT ;  /* 0x0000000410007c0c */ /* 0x000fe2000bf26270 */
[----:B------:R-:W-:Y:S01]  /*2f70*/  IMAD.IADD R78, R57, 0x1, R41 ;  /* 0x00000001394e7824 */ /* 0x000fe200078e0229 */
[----:B------:R-:W-:Y:S01]  /*2f80*/  ISETP.GE.AND P2, PT, R0, UR4, PT ;  /* 0x0000000400007c0c */ /* 0x000fe2000bf46270 */
[----:B------:R-:W-:Y:S01]  /*2f90*/  IMAD.IADD R80, R39, 0x1, R13 ;  /* 0x0000000127507824 */ /* 0x000fe200078e020d */
[----:B------:R-:W-:Y:S01]  /*2fa0*/  LOP3.LUT R95, R95, 0x40, RZ, 0xc0, !PT ;  /* 0x000000405f5f7812 */ /* 0x000fe200078ec0ff */
[----:B------:R-:W-:-:S02]  /*2fb0*/  IMAD.IADD R81, R21, 0x1, R37 ;  /* 0x0000000115517824 */ /* 0x000fc400078e0225 */
[----:B------:R-:W-:Y:S02]  /*2fc0*/  IMAD.IADD R82, R37, 0x1, R31 ;  /* 0x0000000125527824 */ /* 0x000fe400078e021f */
[----:B------:R-:W-:Y:S02]  /*2fd0*/  IMAD.IADD R88, R38, 0x1, R88 ;  /* 0x0000000126587824 */ /* 0x000fe400078e0258 */
[----:B------:R-:W-:Y:S01]  /*2fe0*/  IMAD.IADD R93, R7, 0x1, R93 ;  /* 0x00000001075d7824 */ /* 0x000fe200078e025d */
[----:B------:R-:W-:Y:S01]  /*2ff0*/  @!P6 BAR.SYNC.DEFER_BLOCKING 0x9, 0x100 ;  /* 0x024400000000eb1d */ /* 0x000fe20000010000 */
[C---:B--2---:R-:W-:Y:S02]  /*3000*/  IMAD R90, R34.reuse, 0x200, R35 ;  /* 0x00000200225a7824 */ /* 0x044fe400078e0223 */
[----:B------:R-:W-:Y:S02]  /*3010*/  IMAD R91, R34, 0x200, R33 ;  /* 0x00000200225b7824 */ /* 0x000fe400078e0221 */
[----:B------:R-:W-:-:S07]  /*3020*/  IMAD.IADD R92, R89, 0x1, R90 ;  /* 0x00000001595c7824 */ /* 0x000fce00078e025a */
.L_x_14546:
        /* <DEDUP_REMOVED lines=26> */
[----:B---3--:R-:W-:Y:S05]  /*31d0*/  @!P3 BRA `(.L_x_14500) ;  /* 0x00000028000cb947 */ /* 0x008fea0003800000 */
        /* <DEDUP_REMOVED lines=9> */
[----:B------:R-:W-:Y:S01]  /*3270*/  IMAD.WIDE.U32 R32, R14, R45, RZ ;  /* 0x0000002d0e207225 */ /* 0x000fe200078e00ff */
[----:B------:R-:W-:-:S03]  /*3280*/  IADD3 R108, R35, R39, RZ ;  /* 0x00000027236c7210 */ /* 0x000fc60007ffe0ff */
        /* <DEDUP_REMOVED lines=30> */
.L_x_14503:
[----:B------:R-:W-:Y:S05]  /*3470*/  BSYNC B1 ;  /* 0x0000000000017941 */ /* 0x000fea0003800000 */
.L_x_14502:
[----:B0-----:R-:W-:Y:S01]  /*3480*/  VIADD R36, R22, 0x40 ;  /* 0x0000004016247836 */ /* 0x001fe20000000000 */
[----:B------:R-:W-:Y:S01]  /*3490*/  BSSY B1, `(.L_x_14504) ;  /* 0x000001c000017945 */ /* 0x000fe20003800000 */
[----:B------:R-:W-:Y:S01]  /*34a0*/  CS2R R44, SRZ ;  /* 0x00000000002c7805 */ /* 0x000fe2000001ff00 */
[----:B-----5:R-:W-:Y:S01]  /*34b0*/  IMAD.MOV.U32 R98, RZ, RZ, R50 ;  /* 0x000000ffff627224 */ /* 0x020fe200078e0032 */
[----:B------:R-:W-:Y:S02]  /*34c0*/  CS2R R46, SRZ ;  /* 0x00000000002e7805 */ /* 0x000fe4000001ff00 */
[----:B------:R-:W-:Y:S02]  /*34d0*/  ISETP.GE.AND P5, PT, R36, R106, PT ;  /* 0x0000006a2400720c */ /* 0x000fe40003fa6270 */
[----:B------:R-:W-:Y:S01]  /*34e0*/  CS2R R36, SRZ ;  /* 0x0000000000247805 */ /* 0x000fe2000001ff00 */
[----:B------:R-:W-:-:S10]  /*34f0*/  IMAD.MOV.U32 R99, RZ, RZ, R51 ;  /* 0x000000ffff637224 */ /* 0x000fd400078e0033 */
        /* <DEDUP_REMOVED lines=21> */
.L_x_14505:
[----:B------:R-:W-:Y:S05]  /*3650*/  BSYNC B1 ;  /* 0x0000000000017941 */ /* 0x000fea0003800000 */
.L_x_14504:
        /* <DEDUP_REMOVED lines=28> */
.L_x_14506:
[----:B------:R-:W-:Y:S01]  /*3820*/  IMAD R96, R18, 0x8, R19 ;  /* 0x0000000812607824 */ /* 0x000fe200078e0213 */
[----:B------:R-:W-:Y:S01]  /*3830*/  SHF.L.U32 R107, R202, 0x1f, RZ ;  /* 0x0000001fca6b7819 */ /* 0x000fe200000006ff */
[----:B------:R-:W-:Y:S03]  /*3840*/  BSSY B1, `(.L_x_14507) ;  /* 0x0000003000017945 */ /* 0x000fe60003800000 */
[----:B------:R-:W0:Y:S02]  /*3850*/  SYNCS.PHASECHK.TRANS64.TRYWAIT P6, [R96+URZ+0x32490], R107 ;  /* 0x0324906b600075a7 */ /* 0x000e2400080c017f */
[----:B0-----:R-:W-:Y:S05]  /*3860*/  @!P6 BRA `(.L_x_14508) ;  /* 0x000001e000f8e947 */ /* 0x001fea0003800000 */
.L_x_14821:
[----:B------:R-:W-:Y:S05]  /*3870*/  BSYNC B1 ;  /* 0x0000000000017941 */ /* 0x000fea0003800000 */
.L_x_14507:
        /* <DEDUP_REMOVED lines=8> */
[----:B------:R-:W-:Y:S02]  /*3900*/  SHF.R.U64 R110, R52, 0x10, R53 ;  /* 0x00000010346e7819 */ /* 0x000fe40000001235 */
[--C-:B------:R-:W-:Y:S02]  /*3910*/  SHF.R.U64 R108, R54, 0x10, R55.reuse ;  /* 0x00000010366c7819 */ /* 0x100fe40000001237 */
[----:B------:R-:W-:Y:S01]  /*3920*/  SHF.R.U32.HI R105, RZ, 0x10, R55 ;  /* 0x00000010ff697819 */ /* 0x000fe20000011637 */
[----:B------:R-:W-:Y:S01]  /*3930*/  HADD2.F32 R54, -RZ, R110.H0_H0 ;  /* 0x2000006eff367230 */ /* 0x000fe20000004100 */
[----:B--2---:R-:W-:Y:S01]  /*3940*/  MOV R52, R35 ;  /* 0x0000002300347202 */ /* 0x004fe20000000f00 */
[----:B------:R-:W-:Y:S01]  /*3950*/  HADD2.F32 R108, -RZ, R108.H0_H0 ;  /* 0x2000006cff6c7230 */ /* 0x000fe20000004100 */
[----:B------:R-:W-:Y:S01]  /*3960*/  SHF.R.U32.HI R109, RZ, 0x10, R53 ;  /* 0x00000010ff6d7819 */ /* 0x000fe20000011635 */
[----:B------:R-:W-:Y:S02]  /*3970*/  HADD2.F32 R35, -RZ, R33.H1_H1 ;  /* 0x30000021ff237230 */ /* 0x000fe40000004100 */
[----:B------:R-:W-:-:S02]  /*3980*/  HADD2.F32 R105, -RZ, R105.H0_H0 ;  /* 0x20000069ff697230 */ /* 0x000fc40000004100 */
[----:B------:R-:W-:Y:S02]  /*3990*/  HADD2.F32 R33, -RZ, R33.H0_H0 ;  /* 0x20000021ff217230 */ /* 0x000fe40000004100 */
[-C--:B------:R-:W-:Y:S01]  /*39a0*/  FMUL.FTZ R110, R35, R108.reuse ;  /* 0x0000006c236e7220 */ /* 0x080fe20000410000 */
[--C-:B------:R-:W-:Y:S02]  /*39b0*/  HADD2.F32 R53, -RZ, R52.reuse.H1_H1 ;  /* 0x30000034ff357230 */ /* 0x100fe40000004100 */
[----:B------:R-:W-:Y:S02]  /*39c0*/  HADD2.F32 R52, -RZ, R52.H0_H0 ;  /* 0x20000034ff347230 */ /* 0x000fe40000004100 */
[----:B------:R-:W-:Y:S01]  /*39d0*/  FMUL.FTZ R108, R33, R108 ;  /* 0x0000006c216c7220 */ /* 0x000fe20000410000 */
        /* <DEDUP_REMOVED lines=27> */
.L_x_14514:
[----:B------:R-:W-:Y:S05]  /*3b90*/  BSYNC B3 ;  /* 0x0000000000037941 */ /* 0x000fea0003800000 */
.L_x_14513:
[----:B--2---:R1:W-:Y:S02]  /*3ba0*/  STG.E.128 desc[UR40][R42.64], R32 ;  /* 0x000000202a007986 */ /* 0x0043e4000c101d28 */
.L_x_14512:
[----:B------:R-:W-:Y:S05]  /*3bb0*/  BSYNC B2 ;  /* 0x0000000000027941 */ /* 0x000fea0003800000 */
.L_x_14511:
        /* <DEDUP_REMOVED lines=46> */
.L_x_14516:
[----:B------:R-:W-:Y:S05]  /*3ea0*/  BSYNC B2 ;  /* 0x0000000000027941 */ /* 0x000fea0003800000 */
.L_x_14515:
[----:B--2---:R2:W-:Y:S02]  /*3eb0*/  STG.E.128 desc[UR40][R42.64+0x40], R32 ;  /* 0x000040202a007986 */ /* 0x0045e4000c101d28 */
.L_x_14510:
[----:B------:R-:W-:Y:S05]  /*3ec0*/  BSYNC B1 ;  /* 0x0000000000017941 */ /* 0x000fea0003800000 */
.L_x_14509:
        /* <DEDUP_REMOVED lines=48> */
.L_x_14521:
[----:B------:R-:W-:Y:S05]  /*41d0*/  BSYNC B2 ;  /* 0x0000000000027941 */ /* 0x000fea0003800000 */
.L_x_14520:
[----:B--2---:R3:W-:Y:S02]  /*41e0*/  STG.E.128 desc[UR40][R40.64], R32 ;  /* 0x0000002028007986 */ /* 0x0047e4000c101d28 */
.L_x_14519:
[----:B------:R-:W-:Y:S05]  /*41f0*/  BSYNC B1 ;  /* 0x0000000000017941 */ /* 0x000fea0003800000 */
.L_x_14518:
        /* <DEDUP_REMOVED lines=46> */
.L_x_14523:
[----:B------:R-:W-:Y:S05]  /*44e0*/  BSYNC B1 ;  /* 0x0000000000017941 */ /* 0x000fea0003800000 */
.L_x_14522:
[----:B--2---:R4:W-:Y:S01]  /*44f0*/  STG.E.128 desc[UR40][R40.64+0x40], R32 ;  /* 0x0000402028007986 */ /* 0x0049e2000c101d28 */
[----:B------:R-:W-:Y:S05]  /*4500*/  BRA `(.L_x_14517) ;  /* 0x0000001400ac7947 */ /* 0x000fea0003800000 */
.L_x_14501:
[----:B------:R-:W-:-:S05]  /*4510*/  VIADD R36, R22, 0x40 ;  /* 0x0000004016247836 */ /* 0x000fca0000000000 */
        /* <DEDUP_REMOVED lines=60> */
[----:B-----5:R-:W-:Y:S01]  /*48e0*/  IMAD.MOV.U32 R48, RZ, RZ, R46 ;  /* 0x000000ffff307224 */ /* 0x020fe200078e002e */
[----:B------:R-:W-:Y:S01]  /*48f0*/  MOV R50, R44 ;  /* 0x0000002c00327202 */ /* 0x000fe20000000f00 */
[----:B------:R-:W-:Y:S02]  /*4900*/  IMAD.MOV.U32 R49, RZ, RZ, R47 ;  /* 0x000000ffff317224 */ /* 0x000fe400078e002f */
[----:B------:R-:W-:Y:S01]  /*4910*/  IMAD.MOV.U32 R52, RZ, RZ, R45 ;  /* 0x000000ffff347224 */ /* 0x000fe200078e002d */
[----:B------:R-:W-:Y:S02]  /*4920*/  PRMT R119, R48, 0x5410, R50 ;  /* 0x0000541030777816 */ /* 0x000fe40000000032 */
[----:B------:R-:W-:-:S02]  /*4930*/  PRMT R120, R120, 0x5410, R49 ;  /* 0x0000541078787816 */ /* 0x000fc40000000031 */
[----:B------:R-:W-:Y:S01]  /*4940*/  PRMT R121, R121, 0x5410, R52 ;  /* 0x0000541079797816 */ /* 0x000fe20000000034 */
[----:B------:R-:W-:Y:S06]  /*4950*/  @!P3 BRA `(.L_x_14524) ;  /* 0x000000000004b947 */ /* 0x000fec0003800000 */
[----:B------:R-:W-:Y:S01]  /*4960*/  BPT.TRAP 0x1 ;  /* 0x000000040000795c */ /* 0x000fe20000300000 */
.L_x_14524:
        /* <DEDUP_REMOVED lines=9> */
.L_x_14822:
[----:B------:R-:W-:Y:S05]  /*4a00*/  BSYNC B1 ;  /* 0x0000000000017941 */ /* 0x000fea0003800000 */
.L_x_14525:
[----:B------:R-:W-:Y:S01]  /*4a10*/  ISETP.GE.OR P5, PT, R22, R106, P1 ;  /* 0x0000006a1600720c */ /* 0x000fe20000fa6670 */
[----:B------:R-:W-:-:S12]  /*4a20*/  BSSY B1, `(.L_x_14527) ;  /* 0x000007b000017945 */ /* 0x000fd80003800000 */
[----:B------:R-:W-:Y:S05]  /*4a30*/  @P5 BRA `(.L_x_14528) ;  /* 0x0000000400e45947 */ /* 0x000fea0003800000 */
[----:B------:R-:W3:Y:S01]  /*4a40*/  LDL R50, [R1+0x34] ;  /* 0x0000340001327983 */ /* 0x000ee20000100800 */
[----:B------:R-:W-:Y:S01]  /*4a50*/  SHF.R.S32.HI R48, RZ, 0x1f, R22 ;  /* 0x0000001fff307819 */ /* 0x000fe20000011416 */
[----:B--2---:R-:W-:-:S04]  /*4a60*/  IMAD.WIDE.U32 R104, R22, R102, R100 ;  /* 0x0000006616687225 */ /* 0x004fc800078e0064 */
[----:B------:R-:W-:-:S04]  /*4a70*/  IMAD R48, R48, R102, RZ ;  /* 0x0000006630307224 */ /* 0x000fc800078e02ff */
[----:B------:R-:W-:Y:S01]  /*4a80*/  IMAD R49, R22, R103, R48 ;  /* 0x0000006716317224 */ /* 0x000fe200078e0230 */
[----:B------:R-:W-:-:S03]  /*4a90*/  SEL R48, R75, R110, !P0 ;  /* 0x0000006e4b307207 */ /* 0x000fc60004000000 */
[----:B------:R-:W-:Y:S01]  /*4aa0*/  IMAD.IADD R114, R49, 0x1, R105 ;  /* 0x0000000131727824 */ /* 0x000fe200078e0269 */
[----:B------:R-:W-:-:S04]  /*4ab0*/  SHF.R.S32.HI R49, RZ, 0x1f, R48 ;  /* 0x0000001fff317819 */ /* 0x000fc80000011430 */
[----:B------:R-:W-:-:S04]  /*4ac0*/  LEA.HI R49, R49, R48, RZ, 0x4 ;  /* 0x0000003031317211 */ /* 0x000fc800078f20ff */
[----:B------:R-:W-:-:S05]  /*4ad0*/  LEA.HI.SX32 R49, R49, R84, 0x1c ;  /* 0x0000005431317211 */ /* 0x000fca00078fe2ff */
[----:B------:R-:W-:-:S05]  /*4ae0*/  IMAD.SHL.U32 R111, R49, 0x8, RZ ;  /* 0x00000008316f7824 */ /* 0x000fca00078e00ff */
[----:B------:R-:W-:-:S04]  /*4af0*/  LOP3.LUT R49, R83, 0x38, R111, 0xf8, !PT ;  /* 0x0000003853317812 */ /* 0x000fc800078ef86f */
[----:B------:R-:W-:Y:S01]  /*4b00*/  LOP3.LUT R49, R49, R86, RZ, 0x3c, !PT ;  /* 0x0000005631317212 */ /* 0x000fe200078e3cff */
[----:B------:R-:W-:-:S04]  /*4b10*/  IMAD R48, R18, 0x1800, R91 ;  /* 0x0000180012307824 */ /* 0x000fc800078e025b */
[----:B------:R-:W-:Y:S01]  /*4b20*/  IMAD R48, R48, 0x2, R19 ;  /* 0x0000000230307824 */ /* 0x000fe200078e0213 */
[----:B------:R-:W-:Y:S01]  /*4b30*/  IADD3 R109, P5, P6, R4, R104, R85 ;  /* 0x00000068046d7210 */ /* 0x000fe20007ebe055 */
[----:B------:R-:W-:Y:S03]  /*4b40*/  BSSY B2, `(.L_x_14529) ;  /* 0x000005c000027945 */ /* 0x000fe60003800000 */
[----:B------:R-:W-:Y:S01]  /*4b50*/  IADD3.X R112, R61, R114, R87, P5, P6 ;  /* 0x000000723d707210 */ /* 0x000fe20002fec457 */
[----:B---3--:R-:W-:-:S04]  /*4b60*/  IMAD R49, R50, 0x200, R49 ;  /* 0x0000020032317824 */ /* 0x008fc800078e0231 */
        /* <DEDUP_REMOVED lines=10> */
[----:B------:R-:W-:Y:S01]  /*4c10*/  SHF.R.U64 R34, R38, 0x10, R39 ;  /* 0x0000001026227819 */ /* 0x000fe20000001227 */
[----:B------:R-:W-:Y:S01]  /*4c20*/  HADD2.F32 R113, -RZ, R113.H0_H0 ;  /* 0x20000071ff717230 */ /* 0x000fe20000004100 */
[--C-:B------:R-:W-:Y:S01]  /*4c30*/  SHF.R.U64 R36, R36, 0x10, R37.reuse ;  /* 0x0000001024247819 */ /* 0x100fe20000001225 */
[----:B------:R-:W-:Y:S01]  /*4c40*/  HADD2.F32 R33, -RZ, R33.H0_H0 ;  /* 0x20000021ff217230 */ /* 0x000fe20000004100 */
[----:B------:R-:W-:Y:S01]  /*4c50*/  SHF.R.U32.HI R115, RZ, 0x10, R37 ;  /* 0x00000010ff737819 */ /* 0x000fe20000011625 */
[----:B-1----:R-:W-:Y:S01]  /*4c60*/  HADD2.F32 R37, -RZ, R49.H0_H0 ;  /* 0x20000031ff257230 */ /* 0x002fe20000004100 */
[----:B------:R-:W-:Y:S01]  /*4c70*/  SHF.R.U32.HI R38, RZ, 0x10, R39 ;  /* 0x00000010ff267819 */ /* 0x000fe20000011627 */
[----:B--2---:R-:W-:Y:S01]  /*4c80*/  HADD2.F32 R39, -RZ, R53.H0_H0 ;  /* 0x20000035ff277230 */ /* 0x004fe20000004100 */
[----:B------:R-:W-:Y:S01]  /*4c90*/  SHF.R.U32.HI R35, RZ, 0x10, R35 ;  /* 0x00000010ff237819 */ /* 0x000fe20000011623 */
[----:B------:R-:W-:-:S02]  /*4ca0*/  HADD2.F32 R115, -RZ, R115.H0_H0 ;  /* 0x20000073ff737230 */ /* 0x000fc40000004100 */
[-C--:B------:R-:W-:Y:S01]  /*4cb0*/  FMUL.FTZ R124, R37, R116.reuse ;  /* 0x00000074257c7220 */ /* 0x080fe20000410000 */
[C---:B------:R-:W-:Y:S01]  /*4cc0*/  FMUL.FTZ R122, R39.reuse, R116 ;  /* 0x00000074277a7220 */ /* 0x040fe20000410000 */
[----:B------:R-:W-:Y:S02]  /*4cd0*/  HADD2.F32 R116, -RZ, R53.H1_H1 ;  /* 0x30000035ff747230 */ /* 0x000fe40000004100 */
[-C--:B------:R-:W-:Y:S01]  /*4ce0*/  FFMA.FTZ R39, R39, R118.reuse, R124 ;  /* 0x0000007627277223 */ /* 0x080fe2000001007c */
[----:B------:R-:W-:Y:S02]  /*4cf0*/  HADD2.F32 R53, -RZ, R49.H1_H1 ;  /* 0x30000031ff357230 */ /* 0x000fe40000004100 */
[----:B------:R-:W-:Y:S01]  /*4d00*/  FFMA.FTZ R37, R37, R118, -R122 ;  /* 0x0000007625257223 */ /* 0x000fe2000001087a */
[----:B------:R-:W-:Y:S02]  /*4d10*/  IMAD.MOV.U32 R49, RZ, RZ, R54 ;  /* 0x000000ffff317224 */ /* 0x000fe400078e0036 */
        /* <DEDUP_REMOVED lines=35> */
[C---:B------:R-:W-:Y:S01]  /*4f50*/  FMUL.FTZ R123, R48.reuse, R123 ;  /* 0x0000007b307b7220 */ /* 0x040fe20000410000 */
[----:B------:R-:W-:Y:S01]  /*4f60*/  FFMA.FTZ R36, R53, R55, R122 ;  /* 0x0000003735247223 */ /* 0x000fe2000001007a */
[-C--:B------:R-:W-:Y:S01]  /*4f70*/  FFMA.FTZ R53, R48, R113.reuse, -R115 ;  /* 0x0000007130357223 */ /* 0x080fe20000010873 */
[----:B------:R-:W-:Y:S02]  /*4f80*/  HADD2.F32 R48, -RZ, R49.H0_H0 ;  /* 0x20000031ff307230 */ /* 0x000fe40000004100 */
[----:B------:R-:W-:Y:S01]  /*4f90*/  FFMA.FTZ R55, R52, R113, R123 ;  /* 0x0000007134377223 */ /* 0x000fe2000001007b */
[----:B------:R-:W-:Y:S02]  /*4fa0*/  HADD2.F32 R52, -RZ, R34.H0_H0 ;  /* 0x20000022ff347230 */ /* 0x000fe40000004100 */
[----:B------:R-:W-:-:S02]  /*4fb0*/  HADD2.F32 R115, -RZ, R127.H1_H1 ;  /* 0x3000007fff737230 */ /* 0x000fc40000004100 */
[--C-:B------:R-:W-:Y:S01]  /*4fc0*/  HADD2.F32 R34, -RZ, R50.reuse.H0_H0 ;  /* 0x20000032ff227230 */ /* 0x100fe20000004100 */
[----:B------:R-:W-:Y:S01]  /*4fd0*/  F2FP.F16.F32.PACK_AB R38, R55, R36 ;  /* 0x000000243726723e */ /* 0x000fe200000000ff */
[----:B------:R-:W-:Y:S02]  /*4fe0*/  HADD2.F32 R49, -RZ, R49.H1_H1 ;  /* 0x30000031ff317230 */ /* 0x000fe40000004100 */
[-C--:B------:R-:W-:Y:S01]  /*4ff0*/  FMUL.FTZ R123, R48, R115.reuse ;  /* 0x00000073307b7220 */ /* 0x080fe20000410000 */
[----:B------:R-:W-:Y:S02]  /*5000*/  HADD2.F32 R50, -RZ, R50.H1_H1 ;  /* 0x30000032ff327230 */ /* 0x000fe40000004100 */
[----:B------:R-:W-:Y:S01]  /*5010*/  FMUL.FTZ R115, R34, R115 ;  /* 0x0000007322737220 */ /* 0x000fe20000410000 */
[----:B------:R-:W-:Y:S02]  /*5020*/  HADD2.F32 R113, -RZ, R127.H0_H0 ;  /* 0x2000007fff717230 */ /* 0x000fe40000004100 */
[----:B------:R-:W-:Y:S01]  /*5030*/  FMUL.FTZ R125, R49, R52 ;  /* 0x00000034317d7220 */ /* 0x000fe20000410000 */
[----:B------:R-:W-:-:S02]  /*5040*/  IMAD.MOV.U32 R55, RZ, RZ, R35 ;  /* 0x000000ffff377224 */ /* 0x000fc400078e0023 */
[----:B------:R-:W-:Y:S01]  /*5050*/  FMUL.FTZ R52, R50, R52 ;  /* 0x0000003432347220 */ /* 0x000fe20000410000 */
[-C--:B------:R-:W-:Y:S01]  /*5060*/  FFMA.FTZ R115, R48, R113.reuse, R115 ;  /* 0x0000007130737223 */ /* 0x080fe20000010073 */
[----:B------:R-:W-:Y:S02]  /*5070*/  FFMA.FTZ R123, R34, R113, -R123 ;  /* 0x00000071227b7223 */ /* 0x000fe4000001087b */
[-C--:B------:R-:W-:Y:S01]  /*5080*/  FFMA.FTZ R52, R49, R33.reuse, R52 ;  /* 0x0000002131347223 */ /* 0x080fe20000010034 */
[----:B------:R-:W-:Y:S01]  /*5090*/  FFMA.FTZ R50, R50, R33, -R125 ;  /* 0x0000002132327223 */ /* 0x000fe2000001087d */
[----:B------:R-:W-:Y:S02]  /*50a0*/  F2FP.F16.F32.PACK_AB R49, R54, R37 ;  /* 0x000000253631723e */ /* 0x000fe400000000ff */
[----:B------:R-:W-:Y:S01]  /*50b0*/  F2FP.F16.F32.PACK_AB R48, R53, R32 ;  /* 0x000000203530723e */ /* 0x000fe200000000ff */
[----:B------:R-:W-:Y:S01]  /*50c0*/  IMAD.MOV.U32 R53, RZ, RZ, R39 ;  /* 0x000000ffff357224 */ /* 0x000fe200078e0027 */
[----:B------:R-:W-:Y:S01]  /*50d0*/  F2FP.F16.F32.PACK_AB R54, R52, R115 ;  /* 0x000000733436723e */ /* 0x000fe200000000ff */
[----:B------:R-:W-:Y:S01]  /*50e0*/  IMAD.MOV.U32 R52, RZ, RZ, R38 ;  /* 0x000000ffff347224 */ /* 0x000fe200078e0026 */
[----:B------:R-:W-:-:S07]  /*50f0*/  F2FP.F16.F32.PACK_AB R50, R50, R123 ;  /* 0x0000007b3232723e */ /* 0x000fce00000000ff */
.L_x_14530:
[----:B------:R-:W-:Y:S05]  /*5100*/  BSYNC B2 ;  /* 0x0000000000027941 */ /* 0x000fea0003800000 */
.L_x_14529:
        /* <DEDUP_REMOVED lines=12> */
.L_x_14528:
[----:B------:R-:W-:Y:S05]  /*51d0*/  BSYNC B1 ;  /* 0x0000000000017941 */ /* 0x000fea0003800000 */
.L_x_14527:
[----:B-1----:R-:W-:Y:S02]  /*51e0*/  VIADD R33, R22, 0x40 ;  /* 0x0000004016217836 */ /* 0x002fe40000000000 */
[-C--:B--2---:R-:W-:Y:S02]  /*51f0*/  IMAD R32, R73, R102.reuse, RZ ;  /* 0x0000006649207224 */ /* 0x084fe400078e02ff */
[C---:B------:R-:W-:Y:S01]  /*5200*/  IMAD.WIDE.U32 R100, R33.reuse, R102, R100 ;  /* 0x0000006621647225 */ /* 0x040fe200078e0064 */
[----:B------:R-:W-:-:S03]  /*5210*/  ISETP.GE.OR P5, PT, R33, R106, P1 ;  /* 0x0000006a2100720c */ /* 0x000fc60000fa6670 */
[----:B------:R-:W-:-:S10]  /*5220*/  IMAD R103, R33, R103, R32 ;  /* 0x0000006721677224 */ /* 0x000fd400078e0220 */
[----:B------:R-:W-:Y:S05]  /*5230*/  @P5 BRA `(.L_x_14517) ;  /* 0x0000000800605947 */ /* 0x000fea0003800000 */
[----:B------:R-:W2:Y:S01]  /*5240*/  LDL R34, [R1+0x38] ;  /* 0x0000380001227983 */ /* 0x000ea20000100800 */
[----:B------:R-:W-:Y:S01]  /*5250*/  IMAD.IADD R50, R101, 0x1, R103 ;  /* 0x0000000165327824 */ /* 0x000fe200078e0267 */
[----:B------:R-:W-:Y:S01]  /*5260*/  IADD3 R32, P5, P6, R4, R100, R85 ;  /* 0x0000006404207210 */ /* 0x000fe20007ebe055 */
[C---:B------:R-:W-:Y:S01]  /*5270*/  VIADD R35, R22.reuse, 0x40 ;  /* 0x0000004016237836 */ /* 0x040fe20000000000 */
[----:B------:R-:W-:Y:S01]  /*5280*/  SEL R110, R75, R110, !P0 ;  /* 0x0000006e4b6e7207 */ /* 0x000fe20004000000 */
[----:B------:R-:W-:Y:S01]  /*5290*/  VIADD R36, R22, 0x40 ;  /* 0x0000004016247836 */ /* 0x000fe20000000000 */
[----:B------:R-:W-:Y:S01]  /*52a0*/  IADD3.X R33, R61, R50, R87, P5, P6 ;  /* 0x000000323d217210 */ /* 0x000fe20002fec457 */
[----:B------:R-:W-:Y:S01]  /*52b0*/  IMAD.SHL.U32 R35, R35, 0x40, RZ ;  /* 0x0000004023237824 */ /* 0x000fe200078e00ff */
[----:B------:R-:W-:Y:S01]  /*52c0*/  LEA R48, P5, R32, R98, 0x1 ;  /* 0x0000006220307211 */ /* 0x000fe200078a08ff */
[----:B------:R-:W-:Y:S01]  /*52d0*/  IMAD.SHL.U32 R36, R36, 0x40, RZ ;  /* 0x0000004024247824 */ /* 0x000fe200078e00ff */
[----:B------:R-:W-:Y:S02]  /*52e0*/  BSSY B1, `(.L_x_14531) ;  /* 0x0000068000017945 */ /* 0x000fe40003800000 */
[----:B------:R-:W-:-:S02]  /*52f0*/  LEA.HI.X R49, R32, R99, R33, 0x1, P5 ;  /* 0x0000006320317211 */ /* 0x000fc400028f0c21 */
[----:B------:R-:W-:Y:S02]  /*5300*/  SHF.R.S32.HI R33, RZ, 0x1f, R110 ;  /* 0x0000001fff217819 */ /* 0x000fe4000001146e */
[----:B------:R-:W-:Y:S02]  /*5310*/  LOP3.LUT R35, R35, 0x1c0, RZ, 0xc0, !PT ;  /* 0x000001c023237812 */ /* 0x000fe400078ec0ff */
[----:B------:R-:W-:Y:S02]  /*5320*/  LEA.HI R33, R33, R110, RZ, 0x4 ;  /* 0x0000006e21217211 */ /* 0x000fe400078f20ff */
[----:B------:R-:W-:Y:S02]  /*5330*/  LOP3.LUT R36, R36, 0x1c0, RZ, 0xc0, !PT ;  /* 0x000001c024247812 */ /* 0x000fe400078ec0ff */
[----:B------:R-:W-:Y:S02]  /*5340*/  LEA.HI.SX32 R33, R33, R84, 0x1c ;  /* 0x0000005421217211 */ /* 0x000fe400078fe2ff */
[----:B------:R-:W-:-:S03]  /*5350*/  SHF.R.U32.HI R35, RZ, 0x3, R35 ;  /* 0x00000003ff237819 */ /* 0x000fc60000011623 */
[----:B------:R-:W-:-:S05]  /*5360*/  IMAD.SHL.U32 R51, R33, 0x8, RZ ;  /* 0x0000000821337824 */ /* 0x000fca00078e00ff */
[----:B------:R-:W-:-:S04]  /*5370*/  LOP3.LUT R32, R36, 0x38, R51, 0xf8, !PT ;  /* 0x0000003824207812 */ /* 0x000fc800078ef833 */
[----:B------:R-:W-:-:S04]  /*5380*/  LOP3.LUT R32, R32, R35, RZ, 0x3c, !PT ;  /* 0x0000002320207212 */ /* 0x000fc800078e3cff */
[----:B--2---:R-:W-:Y:S01]  /*5390*/  IADD3 R33, R34, R32, RZ ;  /* 0x0000002022217210 */ /* 0x004fe20007ffe0ff */
[----:B------:R-:W-:-:S04]  /*53a0*/  IMAD R32, R18, 0x1800, R88 ;  /* 0x0000180012207824 */ /* 0x000fc800078e0258 */
        /* <DEDUP_REMOVED lines=23> */
[-C--:B------:R-:W-:Y:S01]  /*5520*/  FMUL.FTZ R102, R39, R54.reuse ;  /* 0x0000003627667220 */ /* 0x080fe20000410000 */
[----:B------:R-:W-:Y:S02]  /*5530*/  HADD2.F32 R35, -RZ, R33.H0_H0 ;  /* 0x20000021ff237230 */ /* 0x000fe40000004100 */
        /* <DEDUP_REMOVED lines=9> */
[--C-:B------:R-:W-:Y:S02]  /*55d0*/  HADD2.F32 R54, -RZ, R120.reuse.H0_H0 ;  /* 0x20000078ff367230 */ /* 0x100fe40000004100 */
[----:B------:R-:W-:Y:S01]  /*55e0*/  FFMA.FTZ R46, R46, R53, R55 ;  /* 0x000000352e2e7223 */ /* 0x000fe20000010037 */
[----:B------:R-:W-:Y:S02]  /*55f0*/  HADD2.F32 R120, -RZ, R120.H1_H1 ;  /* 0x30000078ff787230 */ /* 0x000fe40000004100 */
[----:B------:R-:W-:Y:S01]  /*5600*/  HADD2.F32 R53, -RZ, R47.H0_H0 ;  /* 0x2000002fff357230 */ /* 0x000fe20000004100 */
[----:B------:R-:W-:Y:S01]  /*5610*/  F2FP.F16.F32.PACK_AB R33, R36, R33 ;  /* 0x000000212421723e */ /* 0x000fe200000000ff */
[----:B------:R-:W-:-:S02]  /*5620*/  HADD2.F32 R39, -RZ, R37.H0_H0 ;  /* 0x20000025ff277230 */ /* 0x000fc40000004100 */
[----:B------:R-:W-:Y:S02]  /*5630*/  HADD2.F32 R47, -RZ, R47.H1_H1 ;  /* 0x3000002fff2f7230 */ /* 0x000fe40000004100 */
[-C--:B------:R-:W-:Y:S01]  /*5640*/  FMUL.FTZ R102, R53, R120.reuse ;  /* 0x0000007835667220 */ /* 0x080fe20000410000 */
[----:B------:R-:W-:Y:S02]  /*5650*/  HADD2.F32 R55, -RZ, R104.H0_H0 ;  /* 0x20000068ff377230 */ /* 0x000fe40000004100 */
[C---:B------:R-:W-:Y:S01]  /*5660*/  FMUL.FTZ R120, R39.reuse, R120 ;  /* 0x0000007827787220 */ /* 0x040fe20000410000 */
[----:B------:R-:W-:Y:S02]  /*5670*/  HADD2.F32 R52, -RZ, R37.H1_H1 ;  /* 0x30000025ff347230 */ /* 0x000fe40000004100 */
[-C--:B------:R-:W-:Y:S01]  /*5680*/  FFMA.FTZ R37, R39, R54.reuse, -R102 ;  /* 0x0000003627257223 */ /* 0x080fe20000010866 */
[----:B------:R-:W-:Y:S02]  /*5690*/  HADD2.F32 R45, -RZ, R45.H0_H0 ;  /* 0x2000002dff2d7230 */ /* 0x000fe40000004100 */
[-C--:B------:R-:W-:Y:S01]  /*56a0*/  FMUL.FTZ R103, R47, R55.reuse ;  /* 0x000000372f677220 */ /* 0x080fe20000410000 */
[----:B------:R-:W-:Y:S01]  /*56b0*/  FFMA.FTZ R39, R53, R54, R120 ;  /* 0x0000003635277223 */ /* 0x000fe20000010078 */
[----:B------:R-:W-:Y:S01]  /*56c0*/  FMUL.FTZ R104, R52, R55 ;  /* 0x0000003734687220 */ /* 0x000fe20000410000 */
[----:B------:R-:W-:-:S02]  /*56d0*/  HADD2.F32 R55, -RZ, R44.H0_H0 ;  /* 0x2000002cff377230 */ /* 0x000fc40000004100 */
[-C--:B------:R-:W-:Y:S01]  /*56e0*/  FFMA.FTZ R52, R52, R45.reuse, -R103 ;  /* 0x0000002d34347223 */ /* 0x080fe20000010867 */
[----:B------:R-:W-:Y:S02]  /*56f0*/  HADD2.F32 R53, -RZ, R119.H1_H1 ;  /* 0x30000077ff357230 */ /* 0x000fe40000004100 */
[----:B------:R-:W-:Y:S01]  /*5700*/  FFMA.FTZ R54, R47, R45, R104 ;  /* 0x0000002d2f367223 */ /* 0x000fe20000010068 */
[--C-:B------:R-:W-:Y:S02]  /*5710*/  HADD2.F32 R45, -RZ, R43.reuse.H0_H0 ;  /* 0x2000002bff2d7230 */ /* 0x100fe40000004100 */
[--C-:B------:R-:W-:Y:S01]  /*5720*/  HADD2.F32 R44, -RZ, R32.reuse.H0_H0 ;  /* 0x20000020ff2c7230 */ /* 0x100fe20000004100 */
[----:B------:R-:W-:Y:S01]  /*5730*/  F2FP.F16.F32.PACK_AB R52, R52, R37 ;  /* 0x000000253434723e */ /* 0x000fe200000000ff */
[----:B------:R-:W-:Y:S02]  /*5740*/  HADD2.F32 R43, -RZ, R43.H1_H1 ;  /* 0x3000002bff2b7230 */ /* 0x000fe40000004100 */
[----:B------:R-:W-:Y:S01]  /*5750*/  FMUL.FTZ R103, R45, R53 ;  /* 0x000000352d677220 */ /* 0x000fe20000410000 */
[----:B------:R-:W-:-:S02]  /*5760*/  HADD2.F32 R32, -RZ, R32.H1_H1 ;  /* 0x30000020ff207230 */ /* 0x000fc40000004100 */
[----:B------:R-:W-:Y:S01]  /*5770*/  FMUL.FTZ R102, R44, R53 ;  /* 0x000000352c667220 */ /* 0x000fe20000410000 */
[----:B------:R-:W-:Y:S02]  /*5780*/  HADD2.F32 R47, -RZ, R117.H1_H1 ;  /* 0x30000075ff2f7230 */ /* 0x000fe40000004100 */
[-C--:B------:R-:W-:Y:S01]  /*5790*/  FMUL.FTZ R53, R43, R55.reuse ;  /* 0x000000372b357220 */ /* 0x080fe20000410000 */
[----:B------:R-:W-:Y:S02]  /*57a0*/  HADD2.F32 R119, -RZ, R119.H0_H0 ;  /* 0x20000077ff777230 */ /* 0x000fe40000004100 */
[----:B------:R-:W-:Y:S01]  /*57b0*/  FMUL.FTZ R104, R32, R55 ;  /* 0x0000003720687220 */ /* 0x000fe20000410000 */
[----:B------:R-:W-:Y:S02]  /*57c0*/  HADD2.F32 R117, -RZ, R117.H0_H0 ;  /* 0x20000075ff757230 */ /* 0x000fe40000004100 */
[-C--:B------:R-:W-:Y:S01]  /*57d0*/  FFMA.FTZ R103, R44, R47.reuse, -R103 ;  /* 0x0000002f2c677223 */ /* 0x080fe20000010867 */
[----:B------:R-:W-:Y:S01]  /*57e0*/  FFMA.FTZ R102, R45, R47, R102 ;  /* 0x0000002f2d667223 */ /* 0x000fe20000010066 */
[-C--:B------:R-:W-:Y:S01]  /*57f0*/  FFMA.FTZ R44, R32, R40.reuse, -R53 ;  /* 0x00000028202c7223 */ /* 0x080fe20000010835 */
[----:B------:R-:W-:Y:S01]  /*5800*/  FFMA.FTZ R45, R43, R40, R104 ;  /* 0x000000282b2d7223 */ /* 0x000fe20000010068 */
[----:B------:R-:W-:Y:S01]  /*5810*/  HADD2.F32 R40, -RZ, R38.H0_H0 ;  /* 0x20000026ff287230 */ /* 0x000fe20000004100 */
[----:B------:R-:W-:Y:S01]  /*5820*/  F2FP.F16.F32.PACK_AB R37, R46, R35 ;  /* 0x000000232e25723e */ /* 0x000fe200000000ff */
[----:B------:R-:W-:Y:S01]  /*5830*/  HADD2.F32 R43, -RZ, R42.H0_H0 ;  /* 0x2000002aff2b7230 */ /* 0x000fe20000004100 */
[----:B------:R-:W-:Y:S01]  /*5840*/  F2FP.F16.F32.PACK_AB R39, R54, R39 ;  /* 0x000000273627723e */ /* 0x000fe200000000ff */
[----:B------:R-:W-:-:S02]  /*5850*/  HADD2.F32 R32, -RZ, R34.H0_H0 ;  /* 0x20000022ff207230 */ /* 0x000fc40000004100 */
[-C--:B------:R-:W-:Y:S01]  /*5860*/  FMUL.FTZ R47, R40, R119.reuse ;  /* 0x00000077282f7220 */ /* 0x080fe20000410000 */
[----:B------:R-:W-:Y:S01]  /*5870*/  HADD2.F32 R38, -RZ, R38.H1_H1 ;  /* 0x30000026ff267230 */ /* 0x000fe20000004100 */
[----:B------:R-:W-:Y:S01]  /*5880*/  F2FP.F16.F32.PACK_AB R36, R45, R102 ;  /* 0x000000662d24723e */ /* 0x000fe200000000ff */
        /* <DEDUP_REMOVED lines=11> */
[----:B------:R-:W-:Y:S02]  /*5940*/  F2FP.F16.F32.PACK_AB R34, R34, R47 ;  /* 0x0000002f2222723e */ /* 0x000fe400000000ff */
[----:B------:R-:W-:-:S07]  /*5950*/  F2FP.F16.F32.PACK_AB R38, R38, R119 ;  /* 0x000000772626723e */ /* 0x000fce00000000ff */
.L_x_14532:
[----:B------:R-:W-:Y:S05]  /*5960*/  BSYNC B1 ;  /* 0x0000000000017941 */ /* 0x000fea0003800000 */
.L_x_14531:
        /* <DEDUP_REMOVED lines=10> */
.L_x_14500:
[----:B------:R-:W-:-:S06]  /*5a10*/  UISETP.NE.AND UP0, UPT, UR37, 0x3, UPT ;  /* 0x000000032500788c */ /* 0x000fcc000bf05270 */
[----:B------:R-:W-:-:S13]  /*5a20*/  PLOP3.LUT P3, PT, PT, PT, UP0, 0x80, 0x0 ;  /* 0x000000000000781c */ /* 0x000fda0003f6f008 */
[----:B------:R-:W-:Y:S05]  /*5a30*/  @!P3 BRA `(.L_x_14533) ;  /* 0x000000000004b947 */ /* 0x000fea0003800000 */
[----:B------:R-:W-:Y:S01]  /*5a40*/  BPT.TRAP 0x1 ;  /* 0x000000040000795c */ /* 0x000fe20000300000 */
.L_x_14533:
[----:B------:R-:W-:Y:S01]  /*5a50*/  IMAD R96, R18, 0x8, R19 ;  /* 0x0000000812607824 */ /* 0x000fe200078e0213 */
[----:B------:R-:W-:Y:S01]  /*5a60*/  SHF.L.U32 R107, R202, 0x1f, RZ ;  /* 0x0000001fca6b7819 */ /* 0x000fe200000006ff */
[----:B------:R-:W-:Y:S01]  /*5a70*/  IMAD R106, R27, -0x60, R24 ;  /* 0xffffffa01b6a7824 */ /* 0x000fe200078e0218 */
[----:B------:R-:W-:Y:S02]  /*5a80*/  BSSY B1, `(.L_x_14534) ;  /* 0x0000004000017945 */ /* 0x000fe40003800000 */
[----:B------:R-:W0:Y:S02]  /*5a90*/  SYNCS.PHASECHK.TRANS64.TRYWAIT P4, [R96+URZ+0x32490], R107 ;  /* 0x0324906b600075a7 */ /* 0x000e24000808017f */
[----:B------:R-:W-:Y:S01]  /*5aa0*/  VIMNMX R106, R106, 0x60, PT ;  /* 0x000000606a6a7848 */ /* 0x000fe20003fe0100 */
[----:B0-----:R-:W-:Y:S06]  /*5ab0*/  @!P4 BRA `(.L_x_14535) ;  /* 0x000001c0008cc947 */ /* 0x001fec0003800000 */
.L_x_14823:
[----:B------:R-:W-:Y:S05]  /*5ac0*/  BSYNC B1 ;  /* 0x0000000000017941 */ /* 0x000fea0003800000 */
.L_x_14534:
[CC--:B------:R-:W-:Y:S01]  /*5ad0*/  ISETP.GE.AND P5, PT, R22.reuse, R106.reuse, PT ;  /* 0x0000006a1600720c */ /* 0x0c0fe20003fa6270 */
[----:B------:R-:W-:Y:S01]  /*5ae0*/  VIADD R32, R22, 0x40 ;  /* 0x0000004016207836 */ /* 0x000fe20000000000 */
[----:B------:R-:W-:Y:S04]  /*5af0*/  BSSY B1, `(.L_x_14536) ;  /* 0x0000007000017945 */ /* 0x000fe80003800000 */
[----:B------:R-:W-:-:S07]  /*5b00*/  ISETP.GE.AND P4, PT, R32, R106, PT ;  /* 0x0000006a2000720c */ /* 0x000fce0003f86270 */
[----:B------:R-:W-:Y:S06]  /*5b10*/  @P5 BRA `(.L_x_14537) ;  /* 0x0000000000105947 */ /* 0x000fec0003800000 */
[----:B------:R-:W1:Y:S04]  /*5b20*/  @!P1 LDS.128 R32, [R104] ;  /* 0x0000000068209984 */ /* 0x000e680000000c00 */
[----:B------:R-:W2:Y:S04]  /*5b30*/  @!P2 LDS.128 R36, [R103] ;  /* 0x000000006724a984 */ /* 0x000ea80000000c00 */
[----:B-1----:R1:W-:Y:S04]  /*5b40*/  @!P1 STG.E.128 desc[UR40][R42.64], R32 ;  /* 0x000000202a009986 */ /* 0x0023e8000c101d28 */
[----:B--2---:R1:W-:Y:S02]  /*5b50*/  @!P2 STG.E.128 desc[UR40][R42.64+0x40], R36 ;  /* 0x000040242a00a986 */ /* 0x0043e4000c101d28 */
.L_x_14537:
[----:B------:R-:W-:Y:S05]  /*5b60*/  BSYNC B1 ;  /* 0x0000000000017941 */ /* 0x000fea0003800000 */
.L_x_14536:
[----:B------:R-:W-:Y:S05]  /*5b70*/  @P4 BRA `(.L_x_14517) ;  /* 0x0000000000104947 */ /* 0x000fea0003800000 */
[----:B-1----:R-:W1:Y:S04]  /*5b80*/  @!P1 LDS.128 R32, [R104+0x2000] ;  /* 0x0020000068209984 */ /* 0x002e680000000c00 */
[----:B------:R-:W2:Y:S04]  /*5b90*/  @!P2 LDS.128 R36, [R103+0x2000] ;  /* 0x002000006724a984 */ /* 0x000ea80000000c00 */
[----:B-1----:R1:W-:Y:S04]  /*5ba0*/  @!P1 STG.E.128 desc[UR40][R40.64], R32 ;  /* 0x0000002028009986 */ /* 0x0023e8000c101d28 */
[----:B--2---:R1:W-:Y:S02]  /*5bb0*/  @!P2 STG.E.128 desc[UR40][R40.64+0x40], R36 ;  /* 0x000040242800a986 */ /* 0x0043e4000c101d28 */
.L_x_14517:
[----:B------:R-:W-:Y:S05]  /*5bc0*/  BSYNC B0 ;  /* 0x0000000000007941 */ /* 0x000fea0003800000 */
.L_x_14499:
        /* <DEDUP_REMOVED lines=17> */
.L_x_14539:
[----:B------:R-:W-:Y:S05]  /*5ce0*/  BSYNC B0 ;  /* 0x0000000000007941 */ /* 0x000fea0003800000 */
.L_x_14538:
[----:B------:R-:W2:Y:S01]  /*5cf0*/  SYNCS.PHASECHK.TRANS64.TRYWAIT P3, [R96+URZ+0x324b0], R107 ;  /* 0x0324b06b600075a7 */ /* 0x000ea2000806017f */
[----:B------:R-:W-:Y:S01]  /*5d00*/  ULDC UR38, c[0x0][0x320] ;  /* 0x0000c80000267ab9 */ /* 0x000fe20000000800 */
[----:B------:R-:W-:Y:S01]  /*5d10*/  ULDC.64 UR46, c[0x0][0x328] ;  /* 0x0000ca00002e7ab9 */ /* 0x000fe20000000a00 */
[----:B------:R-:W-:Y:S01]  /*5d20*/  ULDC.64 UR44, c[0x0][0x318] ;  /* 0x0000c600002c7ab9 */ /* 0x000fe20000000a00 */
[----:B------:R-:W-:Y:S01]  /*5d30*/  BSSY B0, `(.L_x_14540) ;  /* 0x0000003000007945 */ /* 0x000fe20003800000 */
[----:B-1----:R-:W-:-:S03]  /*5d40*/  IMAD R32, R18, 0x6000, R90 ;  /* 0x0000600012207824 */ /* 0x002fc600078e025a */
[----:B--2---:R-:W-:Y:S05]  /*5d50*/  @!P3 BRA `(.L_x_14541) ;  /* 0x000001bc00f8b947 */ /* 0x004fea0003800000 */
.L_x_14824:
[----:B------:R-:W-:Y:S05]  /*5d60*/  BSYNC B0 ;  /* 0x0000000000007941 */ /* 0x000fea0003800000 */
.L_x_14540:
        /* <DEDUP_REMOVED lines=39> */
.L_x_14543:
[----:B------:R-:W-:Y:S05]  /*5fe0*/  BSYNC B0 ;  /* 0x0000000000007941 */ /* 0x000fea0003800000 */
.L_x_14542:
[----:B--2---:R-:W-:Y:S01]  /*5ff0*/  VIADD R32, R22, 0x40 ;  /* 0x0000004016207836 */ /* 0x004fe20000000000 */
[----:B------:R-:W-:Y:S04]  /*6000*/  BSSY B0, `(.L_x_14544) ;  /* 0x0000025000007945 */ /* 0x000fe80003800000 */
[----:B------:R-:W-:-:S13]  /*6010*/  ISETP.GE.AND P3, PT, R32, R106, PT ;  /* 0x0000006a2000720c */ /* 0x000fda0003f66270 */
[----:B------:R-:W-:Y:S05]  /*6020*/  @P3 BRA `(.L_x_14545) ;  /* 0x0000000000883947 */ /* 0x000fea0003800000 */
[----:B------:R-:W-:Y:S01]  /*6030*/  IADD3 R35, P3, R36, 0x40, RZ ;  /* 0x0000004024237810 */ /* 0x000fe20007f7e0ff */
[----:B------:R-:W-:Y:S02]  /*6040*/  IMAD.MOV.U32 R32, RZ, RZ, R6 ;  /* 0x000000ffff207224 */ /* 0x000fe400078e0006 */
[----:B------:R-:W-:Y:S02]  /*6050*/  IMAD.MOV.U32 R33, RZ, RZ, R93 ;  /* 0x000000ffff217224 */ /* 0x000fe400078e005d */
[----:B------:R-:W-:Y:S02]  /*6060*/  IMAD.X R36, RZ, RZ, R37, P3 ;  /* 0x000000ffff247224 */ /* 0x000fe400018e0625 */
[----:B------:R-:W-:-:S04]  /*6070*/  IMAD.WIDE.U32 R32, R35, UR46, R32 ;  /* 0x0000002e23207c25 */ /* 0x000fc8000f8e0020 */
[----:B------:R-:W-:-:S04]  /*6080*/  IMAD R36, R36, UR46, RZ ;  /* 0x0000002e24247c24 */ /* 0x000fc8000f8e02ff */
[----:B------:R-:W-:Y:S01]  /*6090*/  IMAD R35, R35, UR47, R36 ;  /* 0x0000002f23237c24 */ /* 0x000fe2000f8e0224 */
[----:B------:R-:W-:-:S04]  /*60a0*/  LEA R36, P3, R32, UR44, 0x1 ;  /* 0x0000002c20247c11 */ /* 0x000fc8000f8608ff */
[----:B------:R-:W-:-:S04]  /*60b0*/  IADD3 R33, R33, R35, RZ ;  /* 0x0000002321217210 */ /* 0x000fc80007ffe0ff */
        /* <DEDUP_REMOVED lines=25> */
.L_x_14545:
[----:B------:R-:W-:Y:S05]  /*6250*/  BSYNC B0 ;  /* 0x0000000000007941 */ /* 0x000fea0003800000 */
.L_x_14544:
[----:B------:R-:W-:Y:S01]  /*6260*/  @!PT LDS RZ, [RZ] ;  /* 0x00000000fffff984 */ /* 0x000fe20000000800 */
[----:B------:R-:W-:Y:S01]  /*6270*/  @!PT LDS RZ, [RZ] ;  /* 0x00000000fffff984 */ /* 0x000fe20000000800 */
[----:B------:R-:W-:Y:S01]  /*6280*/  @!PT LDS RZ, [RZ] ;  /* 0x00000000fffff984 */ /* 0x000fe20000000800 */
[----:B------:R-:W-:Y:S01]  /*6290*/  @!PT LDS RZ, [RZ] ;  /* 0x00000000fffff984 */ /* 0x000fe20000000800 */
[----:B------:R3:W-:Y:S06]  /*62a0*/  MEMBAR.ALL.CTA ;  /* 0x0000000000007992 */ /* 0x0007ec0000008000 */
[----:B---3--:R-:W3:Y:S02]  /*62b0*/  FENCE.VIEW.ASYNC.S ;  /* 0x00000000000073c6 */ /* 0x008ee40000000000 */
[----:B---3--:R3:W-:Y:S01]  /*62c0*/  BAR.SYNC.DEFER_BLOCKING R74, 0x80 ;  /* 0x0002004a0000751d */ /* 0x0087e20000010000 */
[----:B------:R-:W-:Y:S01]  /*62d0*/  ISETP.NE.AND P5, PT, R97, RZ, PT ;  /* 0x000000ff6100720c */ /* 0x000fe20003fa5270 */
[----:B------:R-:W-:-:S02]  /*62e0*/  VIADD R18, R18, 0x1 ;  /* 0x0000000112127836 */ /* 0x000fc40000000000 */
[----:B01----:R-:W-:-:S03]  /*62f0*/  @!P4 VIADD R96, R96, 0x324c0 ;  /* 0x000324c06060c836 */ /* 0x003fc60000000000 */
[C---:B------:R-:W-:Y:S02]  /*6300*/  ISETP.NE.AND P3, PT, R18.reuse, 0x2, PT ;  /* 0x000000021200780c */ /* 0x040fe40003f65270 */
[----:B------:R-:W-:Y:S02]  /*6310*/  @!P4 PRMT R96, RZ, 0x654, R96 ;  /* 0x00000654ff60c816 */ /* 0x000fe40000000060 */
[----:B--2---:R-:W-:Y:S02]  /*6320*/  SEL R33, RZ, 0x1, P3 ;  /* 0x00000001ff217807 */ /* 0x004fe40001800000 */
        /* <DEDUP_REMOVED lines=9> */
.L_x_14494:
[----:B------:R-:W2:Y:S01]  /*63c0*/  LDL R3, [R1+0x1c] ;  /* 0x00001c0001037983 */ /* 0x000ea20000100800 */
[----:B------:R-:W0:Y:S01]  /*63d0*/  LDC R0, c[0x0][0x448] ;  /* 0x00011200ff007b82 */ /* 0x000e220000000800 */
[----:B------:R-:W-:Y:S01]  /*63e0*/  IMAD.MOV.U32 R215, RZ, RZ, RZ ;  /* 0x000000ffffd77224 */ /* 0x000fe200078e00ff */
[----:B0-----:R-:W-:-:S13]  /*63f0*/  ISETP.NE.AND P1, PT, R0, 0x1, PT ;  /* 0x000000010000780c */ /* 0x001fda0003f25270 */
[----:B------:R-:W0:Y:S08]  /*6400*/  @P1 LDC R0, c[0x0][0x44c] ;  /* 0x00011300ff001b82 */ /* 0x000e300000000800 */
[----:B------:R-:W1:Y:S01]  /*6410*/  @P1 LDC R5, c[0x0][0x450] ;  /* 0x00011400ff051b82 */ /* 0x000e620000000800 */
[----:B--2---:R-:W-:-:S04]  /*6420*/  VIADD R3, R3, 0x7f ;  /* 0x0000007f03037836 */ /* 0x004fc80000000000 */
        /* <DEDUP_REMOVED lines=12> */
.L_x_14547:
[----:B------:R-:W-:Y:S04]  /*64f0*/  BSSY B0, `(.L_x_14548) ;  /* 0x0000020000007945 */ /* 0x000fe80003800000 */
[----:B------:R-:W-:Y:S05]  /*6500*/  @!P1 BRA `(.L_x_14549) ;  /* 0x0000000000789947 */ /* 0x000fea0003800000 */
[----:B------:R-:W2:Y:S01]  /*6510*/  LDL R0, [R1+0x4c] ;  /* 0x00004c0001007983 */ /* 0x000ea20000100800 */
[----:B------:R-:W-:Y:S01]  /*6520*/  ULDC UR4, c[0x0][0xae8] ;  /* 0x0002ba0000047ab9 */ /* 0x000fe20000000800 */
[----:B--2---:R-:W-:-:S04]  /*6530*/  ISETP.NE.AND P0, PT, R0, RZ, PT ;  /* 0x000000ff0000720c */ /* 0x004fc80003f05270 */
        /* <DEDUP_REMOVED lines=27> */
.L_x_14549:
[----:B------:R-:W-:Y:S05]  /*66f0*/  BSYNC B0 ;  /* 0x0000000000007941 */ /* 0x000fea0003800000 */
.L_x_14548:
[----:B------:R-:W2:Y:S01]  /*6700*/  LDL R0, [R1+0x64] ;  /* 0x0000640001007983 */ /* 0x000ea20000100800 */
[----:B------:R-:W-:Y:S01]  /*6710*/  PLOP3.LUT P0, PT, PT, PT, PT, 0x80, 0x0 ;  /* 0x000000000000781c */ /* 0x000fe20003f0f070 */
[----:B------:R-:W-:Y:S01]  /*6720*/  IMAD.MOV.U32 R3, RZ, RZ, RZ ;  /* 0x000000ffff037224 */ /* 0x000fe200078e00ff */
[----:B------:R-:W-:Y:S01]  /*6730*/  CS2R R150, SRZ ;  /* 0x0000000000967805 */ /* 0x000fe2000001ff00 */
        /* <DEDUP_REMOVED lines=27> */
[----:B---3--:R-:W-:Y:S02]  /*68f0*/  CS2R R96, SRZ ;  /* 0x0000000000607805 */ /* 0x008fe4000001ff00 */
        /* <DEDUP_REMOVED lines=36> */
[----:B--2---:R-:W-:-:S05]  /*6b40*/  IMAD R0, R0, R215, RZ ;  /* 0x000000d700007224 */ /* 0x004fca00078e02ff */
[----:B------:R0:W-:Y:S01]  /*6b50*/  STL [R1+0x30], R0 ;  /* 0x0000300001007387 */ /* 0x0001e20000100800 */
[----:B------:R-:W-:-:S04]  /*6b60*/  VIADDMNMX R215, R0, R215, R10, PT ;  /* 0x000000d700d77246 */ /* 0x000fc8000380010a */
[----:B------:R-:W-:-:S13]  /*6b70*/  ISETP.GT.AND P1, PT, R215, R0, PT ;  /* 0x00000000d700720c */ /* 0x000fda0003f24270 */
[----:B0-----:R-:W-:Y:S05]  /*6b80*/  @!P1 BRA `(.L_x_14550) ;  /* 0x000000bc008c9947 */ /* 0x001fea0003800000 */
        /* <DEDUP_REMOVED lines=8> */
.L_x_14827:
[----:B-1----:R-:W-:Y:S01]  /*6c10*/  LEA.HI R0, R14, R14, RZ, 0x1 ;  /* 0x0000000e0e007211 */ /* 0x002fe200078f08ff */
[----:B------:R-:W-:Y:S01]  /*6c20*/  VIADD R24, R19, 0x18400 ;  /* 0x0001840013187836 */ /* 0x000fe20000000000 */
[----:B------:R-:W-:Y:S01]  /*6c30*/  BSSY B6, `(.L_x_14552) ;  /* 0x000001d000067945 */ /* 0x000fe20003800000 */
[----:B------:R-:W-:Y:S01]  /*6c40*/  IMAD.MOV.U32 R213, RZ, RZ, 0x40000040 ;  /* 0x40000040ffd57424 */ /* 0x000fe200078e00ff */
[----:B------:R-:W-:Y:S02]  /*6c50*/  LOP3.LUT R3, R0, 0x7fffe, RZ, 0xc0, !PT ;  /* 0x0007fffe00037812 */ /* 0x000fe400078ec0ff */
[----:B------:R-:W-:-:S03]  /*6c60*/  LOP3.LUT P0, RZ, R24, 0x1bf, RZ, 0xc0, !PT ;  /* 0x000001bf18ff7812 */ /* 0x000fc6000780c0ff */
[----:B------:R-:W-:-:S04]  /*6c70*/  IMAD.IADD R3, R14, 0x1, -R3 ;  /* 0x000000010e037824 */ /* 0x000fc800078e0a03 */
[----:B------:R-:W-:-:S05]  /*6c80*/  IMAD R3, R3, 0x2000, R24 ;  /* 0x0000200003037824 */ /* 0x000fca00078e0218 */
[----:B------:R-:W-:Y:S02]  /*6c90*/  SHF.R.U32.HI R0, RZ, 0x4, R3 ;  /* 0x00000004ff007819 */ /* 0x000fe40000011603 */
[----:B------:R-:W-:Y:S02]  /*6ca0*/  IADD3 R3, R3, 0xa000, RZ ;  /* 0x0000a00003037810 */ /* 0x000fe40007ffe0ff */
[----:B------:R-:W-:Y:S02]  /*6cb0*/  LOP3.LUT R0, R0, 0x3fff, RZ, 0xc0, !PT ;  /* 0x00003fff00007812 */ /* 0x000fe400078ec0ff */
[----:B------:R-:W-:Y:S02]  /*6cc0*/  SHF.R.U32.HI R3, RZ, 0x4, R3 ;  /* 0x00000004ff037819 */ /* 0x000fe40000011603 */
[----:B------:R-:W-:Y:S02]  /*6cd0*/  LOP3.LUT R212, R0, 0x10000, RZ, 0xfc, !PT ;  /* 0x0001000000d47812 */ /* 0x000fe400078efcff */
        /* <DEDUP_REMOVED lines=18> */
.L_x_14553:
[----:B------:R-:W-:Y:S05]  /*6e00*/  BSYNC B6 ;  /* 0x0000000000067941 */ /* 0x000fea0003800000 */
.L_x_14552:
[----:B------:R-:W-:Y:S02]  /*6e10*/  ULDC UR4, c[0x0][0x3f4] ;  /* 0x0000fd0000047ab9 */ /* 0x000fe40000000800 */
[----:B------:R-:W-:-:S13]  /*6e20*/  ISETP.LT.AND P0, PT, RZ, UR4, PT ;  /* 0x00000004ff007c0c */ /* 0x000fda000bf01270 */
[----:B------:R-:W-:Y:S05]  /*6e30*/  @P0 BRA `(.L_x_14554) ;  /* 0x0000000000400947 */ /* 0x000fea0003800000 */
[----:B------:R-:W2:Y:S02]  /*6e40*/  LDL R20, [R1+0x60] ;  /* 0x0000600001147983 */ /* 0x000ea40000100800 */
[----:B--2---:R-:W-:-:S04]  /*6e50*/  LEA.HI R0, R20, R20, RZ, 0x1 ;  /* 0x0000001414007211 */ /* 0x004fc800078f08ff */
        /* <DEDUP_REMOVED lines=8> */
.L_x_14557:
[----:B--2---:R2:W3:Y:S02]  /*6ee0*/  SYNCS.PHASECHK.TRANS64.TRYWAIT P0, [R19+URZ+0x32400], R4 ;  /* 0x03240004130075a7 */ /* 0x0044e4000800017f */
[----:B---3--:R-:W-:Y:S05]  /*6ef0*/  @!P0 NANOSLEEP.SYNCS 0x989680 ;  /* 0x009896800000895d */ /* 0x008fea0003900000 */
[----:B------:R-:W3:Y:S02]  /*6f00*/  @!P0 SYNCS.PHASECHK.TRANS64 P0, [R19+URZ+0x32400], R4 ;  /* 0x03240004130085a7 */ /* 0x000ee4000800007f */
[----:B---3--:R-:W-:Y:S05]  /*6f10*/  @!P0 BRA `(.L_x_14557) ;  /* 0xfffffffc00f08947 */ /* 0x008fea000383ffff */
.L_x_14556:
[----:B------:R-:W-:Y:S05]  /*6f20*/  BSYNC B0 ;  /* 0x0000000000007941 */ /* 0x000fea0003800000 */
.L_x_14555:
[----:B------:R-:W-:Y:S05]  /*6f30*/  BRA `(.L_x_14558) ;  /* 0x0000002c00387947 */ /* 0x000fea0003800000 */
.L_x_14554:
        /* <DEDUP_REMOVED lines=27> */
[----:B0-----:R-:W-:-:S07]  /*70f0*/  IMAD.MOV.U32 R13, RZ, RZ, RZ ;  /* 0x000000ffff0d7224 */ /* 0x001fce00078e00ff */
[----:B------:R-:W-:-:S07]  /*7100*/  LEPC R20, `(.L_x_14560) ;  /* 0x000000001014794e */ /* 0x000fce0000000000 */
[----:B-1----:R-:W-:Y:S05]  /*7110*/  CALL.ABS.NOINC R14 ;  /* 0x000000000e007343 */ /* 0x002fea0003c00000 */
.L_x_14560:
[----:B------:R-:W-:Y:S05]  /*7120*/  BSYNC B6 ;  /* 0x0000000000067941 */ /* 0x000fea0003800000 */
.L_x_14559:
[----:B------:R-:W2:Y:S01]  /*7130*/  LDL R35, [R1+0x1c] ;  /* 0x00001c0001237983 */ /* 0x000ea20000100800 */
[----:B------:R-:W-:Y:S01]  /*7140*/  LEA.HI R31, R31, R26, RZ, 0x2 ;  /* 0x0000001a1f1f7211 */ /* 0x000fe200078f10ff */
[----:B------:R-:W-:Y:S01]  /*7150*/  ULDC.U8 UR4, c[0x0][0x410] ;  /* 0x0001040000047ab9 */ /* 0x000fe20000000000 */
[----:B------:R-:W-:Y:S01]  /*7160*/  BSSY B0, `(.L_x_14561) ;  /* 0x00002a3000007945 */ /* 0x000fe20003800000 */
[----:B------:R-:W-:Y:S02]  /*7170*/  ISETP.NE.AND P0, PT, RZ, UR4, PT ;  /* 0x00000004ff007c0c */ /* 0x000fe4000bf05270 */
[----:B------:R-:W-:Y:S02]  /*7180*/  SHF.R.S32.HI R3, RZ, 0x1f, R31 ;  /* 0x0000001fff037819 */ /* 0x000fe4000001141f */
[----:B------:R-:W-:Y:S02]  /*7190*/  LOP3.LUT R31, R31, 0xfffffffc, RZ, 0xc0, !PT ;  /* 0xfffffffc1f1f7812 */ /* 0x000fe400078ec0ff */
[----:B------:R-:W-:-:S03]  /*71a0*/  LEA.HI R3, R3, R22, RZ, 0x3 ;  /* 0x0000001603037211 */ /* 0x000fc600078f18ff */
[----:B------:R-:W-:Y:S01]  /*71b0*/  IMAD.IADD R26, R26, 0x1, -R31 ;  /* 0x000000011a1a7824 */ /* 0x000fe200078e0a1f */
[----:B------:R-:W-:-:S05]  /*71c0*/  LOP3.LUT R3, R3, 0xfffffff8, RZ, 0xc0, !PT ;  /* 0xfffffff803037812 */ /* 0x000fca00078ec0ff */
[C---:B------:R-:W-:Y:S02]  /*71d0*/  IMAD.IADD R36, R22.reuse, 0x1, -R3 ;  /* 0x0000000116247824 */ /* 0x040fe400078e0a03 */
[----:B--2---:R-:W-:Y:S01]  /*71e0*/  IMAD.IADD R37, R22, 0x1, R35 ;  /* 0x0000000116257824 */ /* 0x004fe200078e0223 */
        /* <DEDUP_REMOVED lines=36> */
.L_x_14833:
[----:B------:R-:W5:Y:S01]  /*7430*/  LDL R8, [R1+0x18] ;  /* 0x0000180001087983 */ /* 0x000f620000100800 */
[----:B------:R-:W-:Y:S01]  /*7440*/  BSSY B1, `(.L_x_14564) ;  /* 0x000001e000017945 */ /* 0x000fe20003800000 */
[----:B------:R-:W-:Y:S02]  /*7450*/  CS2R R24, SRZ ;  /* 0x0000000000187805 */ /* 0x000fe4000001ff00 */
[----:B------:R-:W-:Y:S02]  /*7460*/  CS2R R26, SRZ ;  /* 0x00000000001a7805 */ /* 0x000fe4000001ff00 */
[----:B------:R-:W-:Y:S02]  /*7470*/  CS2R R28, SRZ ;  /* 0x00000000001c7805 */ /* 0x000fe4000001ff00 */
[----:B------:R-:W-:Y:S01]  /*7480*/  CS2R R20, SRZ ;  /* 0x0000000000147805 */ /* 0x000fe2000001ff00 */
[----:B-----5:R-:W-:-:S05]  /*7490*/  IMAD R38, R8, R38, RZ ;  /* 0x0000002608267224 */ /* 0x020fca00078e02ff */
[----:B------:R-:W-:-:S13]  /*74a0*/  ISETP.GE.AND P0, PT, R37, R38, PT ;  /* 0x000000262500720c */ /* 0x000fda0003f06270 */
        /* <DEDUP_REMOVED lines=8> */
[C---:B------:R-:W-:Y:S02]  /*7530*/  @!P2 IMAD.WIDE R32, R200.reuse, 0x2, R8 ;  /* 0x00000002c820a825 */ /* 0x040fe400078e0208 */
        /* <DEDUP_REMOVED lines=14> */
.L_x_14565:
[----:B------:R-:W-:Y:S05]  /*7620*/  BSYNC B1 ;  /* 0x0000000000017941 */ /* 0x000fea0003800000 */
.L_x_14564:
[----:B----45:R-:W-:Y:S01]  /*7630*/  IMAD.MOV.U32 R5, RZ, RZ, R26 ;  /* 0x000000ffff057224 */ /* 0x030fe200078e001a */
[----:B0-----:R-:W-:Y:S01]  /*7640*/  MOV R8, R27 ;  /* 0x0000001b00087202 */ /* 0x001fe20000000f00 */
[----:B---3--:R-:W-:Y:S01]  /*7650*/  IMAD.MOV.U32 R0, RZ, RZ, R24 ;  /* 0x000000ffff007224 */ /* 0x008fe200078e0018 */
[----:B------:R-:W-:Y:S01]  /*7660*/  UMOV UR4, 0xffffffff ;  /* 0xffffffff00047882 */ /* 0x000fe20000000000 */
        /* <DEDUP_REMOVED lines=9> */
[----:B------:R-:W-:Y:S01]  /*7700*/  PRMT R44, R0, 0x5410, R3 ;  /* 0x00005410002c7816 */ /* 0x000fe20000000003 */
[----:B------:R-:W-:Y:S06]  /*7710*/  BRA.DIV UR4, `(.L_x_14566) ;  /* 0x000001aa04307947 */ /* 0x000fec000b800000 */
[----:B------:R0:W2:Y:S04]  /*7720*/  SHFL.IDX PT, R3, R6, 0x1, 0x1c1f ;  /* 0x003c1f0006037f89 */ /* 0x0000a800000e0000 */
[----:B-1----:R-:W1:Y:S04]  /*7730*/  SHFL.IDX PT, R4, R4, 0x1, 0x1c1f ;  /* 0x003c1f0004047f89 */ /* 0x002e6800000e0000 */
[----:B------:R-:W3:Y:S04]  /*7740*/  SHFL.IDX PT, R7, R7, 0x1, 0x1c1f ;  /* 0x003c1f0007077f89 */ /* 0x000ee800000e0000 */
[----:B0-----:R-:W4:Y:S02]  /*7750*/  SHFL.IDX PT, R30, R30, 0x1, 0x1c1f ;  /* 0x003c1f001e1e7f89 */ /* 0x001f2400000e0000 */
.L_x_14839:
[----:B------:R-:W5:Y:S01]  /*7760*/  LDL R5, [R1+0x60] ;  /* 0x0000600001057983 */ /* 0x000f620000100800 */
[----:B------:R-:W-:Y:S01]  /*7770*/  VIADD R37, R37, 0x40 ;  /* 0x0000004025257836 */ /* 0x000fe20000000000 */
[----:B------:R-:W-:Y:S01]  /*7780*/  BSSY B1, `(.L_x_14567) ;  /* 0x0000020000017945 */ /* 0x000fe20003800000 */
[----:B------:R-:W-:Y:S02]  /*7790*/  CS2R R10, SRZ ;  /* 0x00000000000a7805 */ /* 0x000fe4000001ff00 */
[----:B------:R-:W-:Y:S02]  /*77a0*/  CS2R R14, SRZ ;  /* 0x00000000000e7805 */ /* 0x000fe4000001ff00 */
[----:B------:R-:W-:Y:S02]  /*77b0*/  CS2R R12, SRZ ;  /* 0x00000000000c7805 */ /* 0x000fe4000001ff00 */
[----:B------:R-:W-:Y:S02]  /*77c0*/  ISETP.GE.AND P0, PT, R37, R38, PT ;  /* 0x000000262500720c */ /* 0x000fe40003f06270 */
[----:B-----5:R-:W-:-:S04]  /*77d0*/  LEA.HI R0, R5, R5, RZ, 0x1 ;  /* 0x0000000505007211 */ /* 0x020fc800078f08ff */
[----:B------:R-:W-:-:S05]  /*77e0*/  LOP3.LUT R0, R0, 0xfffffffe, RZ, 0xc0, !PT ;  /* 0xfffffffe00007812 */ /* 0x000fca00078ec0ff */
        /* <DEDUP_REMOVED lines=8> */
[----:B----4-:R-:W-:Y:S02]  /*7870*/  IMAD.MOV.U32 R10, RZ, RZ, R30 ;  /* 0x000000ffff0a7224 */ /* 0x010fe400078e001e */
[----:B---3--:R-:W-:-:S06]  /*7880*/  IMAD.MOV.U32 R11, RZ, RZ, R7 ;  /* 0x000000ffff0b7224 */ /* 0x008fcc00078e0007 */
[----:B-1----:R-:W-:-:S04]  /*7890*/  @!P2 IMAD.WIDE R32, R200, 0x2, R4 ;  /* 0x00000002c820a825 */ /* 0x002fc800078e0204 */
[C---:B------:R-:W-:Y:S01]  /*78a0*/  @!P3 SHF.L.U64.HI R40, R203.reuse, 0x1, R40 ;  /* 0x00000001cb28b819 */ /* 0x040fe20000010228 */
[----:B------:R-:W-:Y:S01]  /*78b0*/  @!P3 IMAD.SHL.U32 R5, R203, 0x2, RZ ;  /* 0x00000002cb05b824 */ /* 0x000fe200078e00ff */
[----:B------:R-:W-:Y:S02]  /*78c0*/  CS2R R8, SRZ ;  /* 0x0000000000087805 */ /* 0x000fe4000001ff00 */
[----:B------:R-:W-:Y:S01]  /*78d0*/  CS2R R12, SRZ ;  /* 0x00000000000c7805 */ /* 0x000fe2000001ff00 */
[----:B------:R0:W5:Y:S01]  /*78e0*/  @!P2 LD.E.64 R14, desc[UR40][R32.64] ;  /* 0x00000028200ea980 */ /* 0x000162000c101b00 */
[-C--:B------:R-:W-:Y:S02]  /*78f0*/  @!P3 IADD3 R4, P0, R4, R5.reuse, RZ ;  /* 0x000000050404b210 */ /* 0x080fe40007f1e0ff */
        /* <DEDUP_REMOVED lines=8> */
.L_x_14568:
[----:B------:R-:W-:Y:S05]  /*7980*/  BSYNC B1 ;  /* 0x0000000000017941 */ /* 0x000fea0003800000 */
.L_x_14567:
[----:B0---4-:R-:W4:Y:S01]  /*7990*/  LDL R30, [R1+0x34] ;  /* 0x00003400011e7983 */ /* 0x011f220000100800 */
[----:B------:R-:W0:Y:S01]  /*79a0*/  SYNCS.PHASECHK.TRANS64.TRYWAIT P0, [R19+URZ+0x32400], R34 ;  /* 0x03240022130075a7 */ /* 0x000e22000800017f */
[----:B--2---:R-:W-:Y:S01]  /*79b0*/  IMAD.SHL.U32 R3, R36, 0x40, RZ ;  /* 0x0000004024037824 */ /* 0x004fe200078e00ff */
[----:B------:R-:W-:Y:S01]  /*79c0*/  VIADDMNMX R31, R38, -R35, 0x80, PT ;  /* 0x00000080261f7446 */ /* 0x000fe20003800923 */
[----:B-----5:R-:W-:Y:S01]  /*79d0*/  IMAD.MOV.U32 R5, RZ, RZ, R8 ;  /* 0x000000ffff057224 */ /* 0x020fe200078e0008 */
[----:B------:R-:W-:Y:S01]  /*79e0*/  BSSY B1, `(.L_x_14569) ;  /* 0x0000019000017945 */ /* 0x000fe20003800000 */
[----:B---3--:R-:W-:Y:S01]  /*79f0*/  IMAD.MOV.U32 R7, RZ, RZ, R14 ;  /* 0x000000ffff077224 */ /* 0x008fe200078e000e */
[----:B------:R-:W-:Y:S01]  /*7a00*/  LOP3.LUT R3, R3, 0x1c0, RZ, 0xc0, !PT ;  /* 0x000001c003037812 */ /* 0x000fe200078ec0ff */
[----:B------:R-:W-:Y:S01]  /*7a10*/  IMAD.MOV.U32 R6, RZ, RZ, R11 ;  /* 0x000000ffff067224 */ /* 0x000fe200078e000b */
[----:B------:R-:W-:Y:S01]  /*7a20*/  PRMT R46, R5, 0x7610, R46 ;  /* 0x00007610052e7816 */ /* 0x000fe2000000002e */
[----:B------:R-:W-:Y:S01]  /*7a30*/  IMAD.MOV.U32 R5, RZ, RZ, R10 ;  /* 0x000000ffff057224 */ /* 0x000fe200078e000a */
[----:B-1----:R-:W-:-:S02]  /*7a40*/  LOP3.LUT R4, R3, 0x18, R16, 0xf8, !PT ;  /* 0x0000001803047812 */ /* 0x002fc400078ef810 */
[----:B------:R-:W-:Y:S02]  /*7a50*/  SHF.R.U32.HI R3, RZ, 0x3, R3 ;  /* 0x00000003ff037819 */ /* 0x000fe40000011603 */
[----:B------:R-:W-:Y:S02]  /*7a60*/  PRMT R48, R7, 0x7610, R48 ;  /* 0x0000761007307816 */ /* 0x000fe40000000030 */
[----:B------:R-:W-:Y:S01]  /*7a70*/  LOP3.LUT R3, R4, R3, RZ, 0x3c, !PT ;  /* 0x0000000304037212 */ /* 0x000fe200078e3cff */
[----:B------:R-:W-:Y:S01]  /*7a80*/  IMAD.MOV.U32 R4, RZ, RZ, R9 ;  /* 0x000000ffff047224 */ /* 0x000fe200078e0009 */
[----:B------:R-:W-:Y:S01]  /*7a90*/  PRMT R47, R5, 0x5410, R6 ;  /* 0x00005410052f7816 */ /* 0x000fe20000000006 */
[----:B------:R-:W-:Y:S01]  /*7aa0*/  IMAD.MOV.U32 R5, RZ, RZ, R13 ;  /* 0x000000ffff057224 */ /* 0x000fe200078e000d */
[----:B------:R-:W-:Y:S02]  /*7ab0*/  LOP3.LUT P2, RZ, R36, 0x4, RZ, 0xc0, !PT ;  /* 0x0000000424ff7812 */ /* 0x000fe4000784c0ff */
[----:B------:R-:W-:-:S02]  /*7ac0*/  PRMT R46, R46, 0x5410, R4 ;  /* 0x000054102e2e7816 */ /* 0x000fc40000000004 */
[----:B------:R-:W-:Y:S02]  /*7ad0*/  MOV R4, R12 ;  /* 0x0000000c00047202 */ /* 0x000fe40000000f00 */
[----:B------:R-:W-:Y:S02]  /*7ae0*/  ISETP.GE.AND P1, PT, R22, R31, PT ;  /* 0x0000001f1600720c */ /* 0x000fe40003f26270 */
[----:B------:R-:W-:Y:S01]  /*7af0*/  PRMT R49, R4, 0x7610, R49 ;  /* 0x0000761004317816 */ /* 0x000fe20000000031 */
[----:B----4-:R-:W-:Y:S02]  /*7b00*/  IMAD R30, R30, 0x200, R3 ;  /* 0x000002001e1e7824 */ /* 0x010fe400078e0203 */
[----:B------:R-:W-:Y:S02]  /*7b10*/  IMAD.MOV.U32 R3, RZ, RZ, R15 ;  /* 0x000000ffff037224 */ /* 0x000fe400078e000f */
[----:B------:R-:W-:-:S03]  /*7b20*/  IMAD R30, R30, 0x2, R19 ;  /* 0x000000021e1e7824 */ /* 0x000fc600078e0213 */
[----:B------:R-:W-:Y:S01]  /*7b30*/  PRMT R48, R48, 0x5410, R3 ;  /* 0x0000541030307816 */ /* 0x000fe20000000003 */
[C---:B------:R-:W-:Y:S02]  /*7b40*/  VIADD R4, R30.reuse, 0x18400 ;  /* 0x000184001e047836 */ /* 0x040fe40000000000 */
[----:B------:R-:W-:Y:S01]  /*7b50*/  VIADD R3, R30, 0x18440 ;  /* 0x000184401e037836 */ /* 0x000fe20000000000 */
[----:B0-----:R-:W-:Y:S06]  /*7b60*/  @!P0 BRA `(.L_x_14570) ;  /* 0x000001a400908947 */ /* 0x001fec0003800000 */
.L_x_14840:
[----:B------:R-:W-:Y:S05]  /*7b70*/  BSYNC B1 ;  /* 0x0000000000017941 */ /* 0x000fea0003800000 */
.L_x_14569:
        /* <DEDUP_REMOVED lines=11> */
[----:B0-----:R-:W-:Y:S01]  /*7c30*/  HADD2.F32 R34, -RZ, R43.H0_H0 ;  /* 0x2000002bff227230 */ /* 0x001fe20000004100 */
        /* <DEDUP_REMOVED lines=39> */
.L_x_14574:
[----:B------:R-:W-:Y:S05]  /*7eb0*/  BSYNC B2 ;  /* 0x0000000000027941 */ /* 0x000fea0003800000 */
.L_x_14573:
        /* <DEDUP_REMOVED lines=43> */
.L_x_14572:
[----:B------:R-:W-:Y:S05]  /*8170*/  BSYNC B1 ;  /* 0x0000000000017941 */ /* 0x000fea0003800000 */
.L_x_14571:
        /* <DEDUP_REMOVED lines=50> */
.L_x_14577:
[----:B------:R-:W-:Y:S05]  /*84a0*/  BSYNC B1 ;  /* 0x0000000000017941 */ /* 0x000fea0003800000 */
.L_x_14576:
[----:B------:R-:W-:Y:S05]  /*84b0*/  @P1 BRA `(.L_x_14575) ;  /* 0x0000001400b41947 */ /* 0x000fea0003800000 */
[----:B-1----:R-:W1:Y:S01]  /*84c0*/  LDS.128 R4, [R3+0x2000] ;  /* 0x0020000003047984 */ /* 0x002e620000000c00 */
[--C-:B------:R-:W-:Y:S01]  /*84d0*/  SHF.R.U64 R27, R12, 0x10, R13.reuse ;  /* 0x000000100c1b7819 */ /* 0x100fe2000000120d */
[----:B------:R-:W-:Y:S01]  /*84e0*/  HADD2.F32 R14, -RZ, R47.H0_H0 ;  /* 0x2000002fff0e7230 */ /* 0x000fe20000004100 */
[----:B------:R-:W-:Y:S01]  /*84f0*/  SHF.R.U32.HI R13, RZ, 0x10, R13 ;  /* 0x00000010ff0d7819 */ /* 0x000fe2000001160d */
[----:B------:R-:W-:Y:S01]  /*8500*/  HADD2.F32 R12, -RZ, R49.H0_H0 ;  /* 0x20000031ff0c7230 */ /* 0x000fe20000004100 */
[--C-:B------:R-:W-:Y:S02]  /*8510*/  SHF.R.U32.HI R15, RZ, 0x10, R11.reuse ;  /* 0x00000010ff0f7819 */ /* 0x100fe4000001160b */
[----:B------:R-:W-:Y:S01]  /*8520*/  SHF.R.U64 R25, R10, 0x10, R11 ;  /* 0x000000100a197819 */ /* 0x000fe2000000120b */
[----:B------:R-:W-:Y:S02]  /*8530*/  HADD2.F32 R13, -RZ, R13.H0_H0 ;  /* 0x2000000dff0d7230 */ /* 0x000fe40000004100 */
[----:B------:R-:W-:-:S02]  /*8540*/  HADD2.F32 R15, -RZ, R15.H0_H0 ;  /* 0x2000000fff0f7230 */ /* 0x000fc40000004100 */
[--C-:B-1----:R-:W-:Y:S02]  /*8550*/  HADD2.F32 R10, -RZ, R7.reuse.H0_H0 ;  /* 0x20000007ff0a7230 */ /* 0x102fe40000004100 */
[----:B------:R-:W-:Y:S02]  /*8560*/  HADD2.F32 R11, -RZ, R7.H1_H1 ;  /* 0x30000007ff0b7230 */ /* 0x000fe40000004100 */
[--C-:B------:R-:W-:Y:S02]  /*8570*/  HADD2.F32 R7, -RZ, R4.reuse.H0_H0 ;  /* 0x20000004ff077230 */ /* 0x100fe40000004100 */
[----:B------:R-:W-:Y:S02]  /*8580*/  HADD2.F32 R4, -RZ, R4.H1_H1 ;  /* 0x30000004ff047230 */ /* 0x000fe40000004100 */
[C---:B------:R-:W-:Y:S01]  /*8590*/  FMUL.FTZ R24, R11.reuse, R13 ;  /* 0x0000000d0b187220 */ /* 0x040fe20000410000 */
[----:B------:R-:W-:Y:S01]  /*85a0*/  FMUL.FTZ R21, R11, R15 ;  /* 0x0000000f0b157220 */ /* 0x000fe20000410000 */
[----:B------:R-:W-:-:S02]  /*85b0*/  HADD2.F32 R8, -RZ, R6.H0_H0 ;  /* 0x20000006ff087230 */ /* 0x000fc40000004100 */
[----:B------:R-:W-:Y:S01]  /*85c0*/  FMUL.FTZ R20, R4, R14 ;  /* 0x0000000e04147220 */ /* 0x000fe20000410000 */
[----:B------:R-:W-:Y:S01]  /*85d0*/  FFMA.FTZ R26, R10, R15, R24 ;  /* 0x0000000f0a1a7223 */ /* 0x000fe20000010018 */
[----:B------:R-:W-:Y:S02]  /*85e0*/  HADD2.F32 R9, -RZ, R6.H1_H1 ;  /* 0x30000006ff097230 */ /* 0x000fe40000004100 */
[-C--:B------:R-:W-:Y:S01]  /*85f0*/  FMUL.FTZ R24, R4, R12.reuse ;  /* 0x0000000c04187220 */ /* 0x080fe20000410000 */
[C---:B------:R-:W-:Y:S01]  /*8600*/  FFMA.FTZ R20, R7.reuse, R12, -R20 ;  /* 0x0000000c07147223 */ /* 0x040fe20000010814 */
[----:B------:R-:W-:Y:S02]  /*8610*/  HADD2.F32 R6, -RZ, R5.H0_H0 ;  /* 0x20000005ff067230 */ /* 0x000fe40000004100 */
[----:B------:R-:W-:Y:S01]  /*8620*/  FFMA.FTZ R21, R10, R13, -R21 ;  /* 0x0000000d0a157223 */ /* 0x000fe20000010815 */
        /* <DEDUP_REMOVED lines=8> */
[C---:B------:R-:W-:Y:S01]  /*86b0*/  FFMA.FTZ R15, R8.reuse, R10, -R15 ;  /* 0x0000000a080f7223 */ /* 0x040fe2000001080f */
[C---:B------:R-:W-:Y:S01]  /*86c0*/  FMUL.FTZ R7, R5.reuse, R11 ;  /* 0x0000000b05077220 */ /* 0x040fe20000410000 */
[----:B------:R-:W-:Y:S01]  /*86d0*/  FMUL.FTZ R14, R5, R4 ;  /* 0x00000004050e7220 */ /* 0x000fe20000410000 */
[----:B------:R-:W-:-:S02]  /*86e0*/  FFMA.FTZ R8, R8, R12, R9 ;  /* 0x0000000c08087223 */ /* 0x000fc40000010009 */
[----:B------:R-:W-:Y:S01]  /*86f0*/  FFMA.FTZ R5, R6, R4, -R7 ;  /* 0x0000000406057223 */ /* 0x000fe20000010807 */
[----:B------:R-:W-:Y:S01]  /*8700*/  F2FP.F16.F32.PACK_AB R7, R26, R21 ;  /* 0x000000151a07723e */ /* 0x000fe200000000ff */
[----:B------:R-:W-:Y:S01]  /*8710*/  FFMA.FTZ R14, R6, R11, R14 ;  /* 0x0000000b060e7223 */ /* 0x000fe2000001000e */
[----:B------:R-:W-:Y:S02]  /*8720*/  F2FP.F16.F32.PACK_AB R4, R13, R20 ;  /* 0x000000140d04723e */ /* 0x000fe400000000ff */
[----:B------:R-:W-:Y:S02]  /*8730*/  F2FP.F16.F32.PACK_AB R6, R8, R15 ;  /* 0x0000000f0806723e */ /* 0x000fe400000000ff */
[----:B------:R-:W-:-:S05]  /*8740*/  F2FP.F16.F32.PACK_AB R5, R14, R5 ;  /* 0x000000050e05723e */ /* 0x000fca00000000ff */
[----:B------:R3:W-:Y:S01]  /*8750*/  STS.128 [R3+0x2000], R4 ;  /* 0x0020000403007388 */ /* 0x0007e20000000c00 */
[----:B------:R-:W-:Y:S05]  /*8760*/  BRA `(.L_x_14575) ;  /* 0x0000001400087947 */ /* 0x000fea0003800000 */
.L_x_14562:
        /* <DEDUP_REMOVED lines=30> */
[----:B------:R-:W2:Y:S01]  /*8950*/  LDL R0, [R1+0x18] ;  /* 0x0000180001007983 */ /* 0x000ea20000100800 */
[----:B------:R-:W1:Y:S03]  /*8960*/  LDC R39, c[0x0][0x3f4] ;  /* 0x0000fd00ff277b82 */ /* 0x000e660000000800 */
[----:B------:R-:W3:Y:S04]  /*8970*/  SHFL.IDX PT, R3, R24, RZ, 0x1c1f ;  /* 0x001c1fff18037589 */ /* 0x000ee800000e0000 */
[----:B------:R-:W-:Y:S04]  /*8980*/  SHFL.IDX PT, R14, R27, RZ, 0x1c1f ;  /* 0x001c1fff1b0e7589 */ /* 0x000fe800000e0000 */
[----:B------:R-:W-:Y:S01]  /*8990*/  SHFL.IDX PT, R4, R25, RZ, 0x1c1f ;  /* 0x001c1fff19047589 */ /* 0x000fe200000e0000 */
[----:B-1----:R-:W-:Y:S01]  /*89a0*/  ISETP.GE.AND P0, PT, R16, R39, PT ;  /* 0x000000271000720c */ /* 0x002fe20003f06270 */
[----:B--2---:R-:W-:-:S02]  /*89b0*/  IMAD R34, R0, R34, RZ ;  /* 0x0000002200227224 */ /* 0x004fc400078e02ff */
[----:B------:R-:W1:Y:S03]  /*89c0*/  SHFL.IDX PT, R0, R26, RZ, 0x1c1f ;  /* 0x001c1fff1a007589 */ /* 0x000e6600000e0000 */
[----:B------:R-:W-:-:S13]  /*89d0*/  ISETP.GE.OR P1, PT, R37, R34, P0 ;  /* 0x000000222500720c */ /* 0x000fda0000726670 */
[C---:B------:R-:W-:Y:S01]  /*89e0*/  @!P1 IMAD.SHL.U32 R5, R16.reuse, 0x2, RZ ;  /* 0x0000000210059824 */ /* 0x040fe200078e00ff */
[----:B------:R-:W-:-:S04]  /*89f0*/  @!P1 SHF.L.U64.HI R21, R16, 0x1, R41 ;  /* 0x0000000110159819 */ /* 0x000fc80000010229 */
[----:B---3--:R-:W-:-:S05]  /*8a00*/  @!P1 IADD3 R6, P2, R3, R5, RZ ;  /* 0x0000000503069210 */ /* 0x008fca0007f5e0ff */
[----:B-1----:R-:W-:-:S05]  /*8a10*/  @!P1 IMAD.X R7, R0, 0x1, R21, P2 ;  /* 0x0000000100079824 */ /* 0x002fca00010e0615 */
[----:B------:R-:W2:Y:S01]  /*8a20*/  @!P1 LD.E.128 R8, desc[UR40][R6.64] ;  /* 0x0000002806089980 */ /* 0x000ea2000c101d00 */
[----:B------:R-:W-:-:S05]  /*8a30*/  @!P1 IADD3 R14, P2, R14, R5, RZ ;  /* 0x000000050e0e9210 */ /* 0x000fca0007f5e0ff */
[----:B------:R-:W-:Y:S02]  /*8a40*/  @!P1 IMAD.X R5, R4, 0x1, R21, P2 ;  /* 0x0000000104059824 */ /* 0x000fe400010e0615 */
[----:B------:R-:W-:-:S06]  /*8a50*/  @!P1 IMAD.MOV.U32 R4, RZ, RZ, R14 ;  /* 0x000000ffff049224 */ /* 0x000fcc00078e000e */
[----:B------:R-:W3:Y:S01]  /*8a60*/  @!P1 LD.E.128 R4, desc[UR40][R4.64] ;  /* 0x0000002804049980 */ /* 0x000ee2000c101d00 */
[----:B------:R-:W-:Y:S02]  /*8a70*/  CS2R R20, SRZ ;  /* 0x0000000000147805 */ /* 0x000fe4000001ff00 */
[----:B------:R-:W-:Y:S02]  /*8a80*/  CS2R R28, SRZ ;  /* 0x00000000001c7805 */ /* 0x000fe4000001ff00 */
[----:B------:R-:W-:Y:S01]  /*8a90*/  CS2R R30, SRZ ;  /* 0x00000000001e7805 */ /* 0x000fe2000001ff00 */
[----:B------:R-:W1:Y:S01]  /*8aa0*/  SHFL.IDX PT, R24, R24, 0x1, 0x1c1f ;  /* 0x003c1f0018187f89 */ /* 0x000e6200000e0000 */
[----:B------:R-:W-:-:S03]  /*8ab0*/  CS2R R32, SRZ ;  /* 0x0000000000207805 */ /* 0x000fc6000001ff00 */
[----:B------:R4:W0:Y:S04]  /*8ac0*/  SHFL.IDX PT, R14, R27, 0x1, 0x1c1f ;  /* 0x003c1f001b0e7f89 */ /* 0x00082800000e0000 */
[----:B------:R-:W0:Y:S01]  /*8ad0*/  SHFL.IDX PT, R25, R25, 0x1, 0x1c1f ;  /* 0x003c1f0019197f89 */ /* 0x000e2200000e0000 */
[----:B--2---:R-:W-:Y:S01]  /*8ae0*/  @!P1 IMAD.MOV.U32 R21, RZ, RZ, R9 ;  /* 0x000000ffff159224 */ /* 0x004fe200078e0009 */
[----:B------:R-:W-:Y:S01]  /*8af0*/  @!P1 MOV R28, R10 ;  /* 0x0000000a001c9202 */ /* 0x000fe20000000f00 */
[----:B------:R-:W-:Y:S02]  /*8b00*/  @!P1 IMAD.MOV.U32 R20, RZ, RZ, R8 ;  /* 0x000000ffff149224 */ /* 0x000fe400078e0008 */
[----:B------:R-:W-:Y:S02]  /*8b10*/  IMAD.MOV.U32 R3, RZ, RZ, R21 ;  /* 0x000000ffff037224 */ /* 0x000fe400078e0015 */
[----:B------:R-:W-:-:S02]  /*8b20*/  IMAD.MOV.U32 R0, RZ, RZ, R20 ;  /* 0x000000ffff007224 */ /* 0x000fc400078e0014 */
[----:B------:R-:W-:Y:S01]  /*8b30*/  @!P1 IMAD.MOV.U32 R29, RZ, RZ, R11 ;  /* 0x000000ffff1d9224 */ /* 0x000fe200078e000b */
[----:B------:R-:W-:Y:S02]  /*8b40*/  PRMT R42, R42, 0x5410, R3 ;  /* 0x000054102a2a7816 */ /* 0x000fe40000000003 */
[----:B------:R4:W2:Y:S01]  /*8b50*/  SHFL.IDX PT, R3, R26, 0x1, 0x1c1f ;  /* 0x003c1f001a037f89 */ /* 0x0008a200000e0000 */
[----:B------:R-:W-:Y:S01]  /*8b60*/  PRMT R53, R53, 0x5410, R0 ;  /* 0x0000541035357816 */ /* 0x000fe20000000000 */
[----:B------:R-:W-:Y:S02]  /*8b70*/  IMAD.MOV.U32 R0, RZ, RZ, R28 ;  /* 0x000000ffff007224 */ /* 0x000fe400078e001c */
[----:B------:R-:W-:Y:S02]  /*8b80*/  IMAD.MOV.U32 R8, RZ, RZ, R29 ;  /* 0x000000ffff087224 */ /* 0x000fe400078e001d */
[----:B---3--:R-:W-:Y:S02]  /*8b90*/  @!P1 IMAD.MOV.U32 R31, RZ, RZ, R5 ;  /* 0x000000ffff1f9224 */ /* 0x008fe400078e0005 */
[----:B------:R-:W-:Y:S01]  /*8ba0*/  @!P1 IMAD.MOV.U32 R32, RZ, RZ, R6 ;  /* 0x000000ffff209224 */ /* 0x000fe200078e0006 */
[----:B------:R-:W-:Y:S01]  /*8bb0*/  PRMT R35, R0, 0x5410, R8 ;  /* 0x0000541000237816 */ /* 0x000fe20000000008 */
[----:B------:R-:W-:-:S02]  /*8bc0*/  @!P1 IMAD.MOV.U32 R30, RZ, RZ, R4 ;  /* 0x000000ffff1e9224 */ /* 0x000fc400078e0004 */
[----:B------:R-:W-:Y:S02]  /*8bd0*/  @!P1 IMAD.MOV.U32 R33, RZ, RZ, R7 ;  /* 0x000000ffff219224 */ /* 0x000fe400078e0007 */
[----:B------:R-:W-:Y:S02]  /*8be0*/  IMAD.MOV.U32 R4, RZ, RZ, R31 ;  /* 0x000000ffff047224 */ /* 0x000fe400078e001f */
[----:B------:R-:W-:Y:S02]  /*8bf0*/  IMAD.MOV.U32 R5, RZ, RZ, R32 ;  /* 0x000000ffff057224 */ /* 0x000fe400078e0020 */
[----:B------:R-:W-:Y:S01]  /*8c00*/  IMAD.MOV.U32 R0, RZ, RZ, R30 ;  /* 0x000000ffff007224 */ /* 0x000fe200078e001e */
[----:B------:R-:W-:Y:S01]  /*8c10*/  PRMT R42, R4, 0x7610, R42 ;  /* 0x00007610042a7816 */ /* 0x000fe2000000002a */
[----:B------:R-:W-:Y:S01]  /*8c20*/  IMAD.MOV.U32 R6, RZ, RZ, R33 ;  /* 0x000000ffff067224 */ /* 0x000fe200078e0021 */
[----:B------:R-:W-:Y:S02]  /*8c30*/  PRMT R53, R5, 0x7610, R53 ;  /* 0x0000761005357816 */ /* 0x000fe40000000035 */
[----:B------:R-:W-:-:S02]  /*8c40*/  CS2R R4, SRZ ;  /* 0x0000000000047805 */ /* 0x000fc4000001ff00 */
[----:B012-4-:R-:W-:-:S07]  /*8c50*/  PRMT R48, R0, 0x5410, R6 ;  /* 0x0000541000307816 */ /* 0x017fce0000000006 */
.L_x_14850:
        /* <DEDUP_REMOVED lines=24> */
.L_x_14580:
[----:B------:R-:W-:Y:S05]  /*8de0*/  BSYNC B1 ;  /* 0x0000000000017941 */ /* 0x000fea0003800000 */
.L_x_14579:
[----:B------:R-:W2:Y:S01]  /*8df0*/  LDL R3, [R1+0x1c] ;  /* 0x00001c0001037983 */ /* 0x000ea20000100800 */
[----:B------:R-:W0:Y:S01]  /*8e00*/  SYNCS.PHASECHK.TRANS64.TRYWAIT P1, [R19+URZ+0x32400], R12 ;  /* 0x0324000c130075a7 */ /* 0x000e22000802017f */
[----:B------:R-:W-:Y:S01]  /*8e10*/  VIADD R15, R22, 0x40 ;  /* 0x00000040160f7836 */ /* 0x000fe20000000000 */
[----:B------:R-:W-:Y:S01]  /*8e20*/  BSSY B1, `(.L_x_14581) ;  /* 0x000000f000017945 */ /* 0x000fe20003800000 */
[----:B-----5:R-:W-:Y:S02]  /*8e30*/  IMAD.MOV.U32 R13, RZ, RZ, R4 ;  /* 0x000000ffff0d7224 */ /* 0x020fe400078e0004 */
[----:B------:R-:W-:Y:S02]  /*8e40*/  IMAD.MOV.U32 R14, RZ, RZ, R5 ;  /* 0x000000ffff0e7224 */ /* 0x000fe400078e0005 */
[----:B------:R-:W-:-:S03]  /*8e50*/  IMAD.IADD R37, R16, 0x1, R39 ;  /* 0x0000000110257824 */ /* 0x000fc600078e0227 */
[----:B------:R-:W-:Y:S01]  /*8e60*/  PRMT R54, R13, 0x5410, R14 ;  /* 0x000054100d367816 */ /* 0x000fe2000000000e */
[----:B------:R-:W-:Y:S01]  /*8e70*/  IMAD.MOV.U32 R14, RZ, RZ, R8 ;  /* 0x000000ffff0e7224 */ /* 0x000fe200078e0008 */
[----:B------:R-:W-:Y:S02]  /*8e80*/  MOV R13, R7 ;  /* 0x00000007000d7202 */ /* 0x000fe40000000f00 */
[----:B--2---:R-:W-:-:S04]  /*8e90*/  VIADDMNMX R3, R34, -R3, 0x80, PT ;  /* 0x0000008022037446 */ /* 0x004fc80003800903 */
[-C--:B------:R-:W-:Y:S02]  /*8ea0*/  ISETP.GE.OR P2, PT, R22, R3.reuse, P0 ;  /* 0x000000031600720c */ /* 0x080fe40000746670 */
[----:B------:R-:W-:Y:S01]  /*8eb0*/  ISETP.GE.OR P0, PT, R15, R3, P0 ;  /* 0x000000030f00720c */ /* 0x000fe20000706670 */
[----:B------:R-:W-:Y:S02]  /*8ec0*/  IMAD.MOV.U32 R3, RZ, RZ, R6 ;  /* 0x000000ffff037224 */ /* 0x000fe400078e0006 */
[----:B------:R-:W-:-:S03]  /*8ed0*/  IMAD.MOV.U32 R15, RZ, RZ, R9 ;  /* 0x000000ffff0f7224 */ /* 0x000fc600078e0009 */
[----:B------:R-:W-:Y:S02]  /*8ee0*/  PRMT R55, R3, 0x5410, R13 ;  /* 0x0000541003377816 */ /* 0x000fe4000000000d */
[----:B------:R-:W-:Y:S01]  /*8ef0*/  PRMT R56, R14, 0x5410, R15 ;  /* 0x000054100e387816 */ /* 0x000fe2000000000f */
[----:B0-----:R-:W-:Y:S06]  /*8f00*/  @!P1 BRA `(.L_x_14582) ;  /* 0x0000019800249947 */ /* 0x001fec0003800000 */
.L_x_14851:
[----:B------:R-:W-:Y:S05]  /*8f10*/  BSYNC B1 ;  /* 0x0000000000017941 */ /* 0x000fea0003800000 */
.L_x_14581:
[----:B------:R-:W-:Y:S01]  /*8f20*/  BSSY B1, `(.L_x_14583) ;  /* 0x0000064000017945 */ /* 0x000fe20003800000 */
[----:B------:R-:W-:Y:S01]  /*8f30*/  IMAD.MOV.U32 R3, RZ, RZ, R10 ;  /* 0x000000ffff037224 */ /* 0x000fe200078e000a */
[----:B------:R-:W-:Y:S01]  /*8f40*/  LOP3.LUT R37, R37, 0x38, RZ, 0xc0, !PT ;  /* 0x0000003825257812 */ /* 0x000fe200078ec0ff */
[----:B------:R-:W-:Y:S01]  /*8f50*/  IMAD.MOV.U32 R34, RZ, RZ, R11 ;  /* 0x000000ffff227224 */ /* 0x000fe200078e000b */
[----:B------:R-:W-:Y:S06]  /*8f60*/  @P2 BRA `(.L_x_14584) ;  /* 0x00000004007c2947 */ /* 0x000fec0003800000 */
[----:B------:R-:W2:Y:S01]  /*8f70*/  LDL R25, [R1+0x34] ;  /* 0x0000340001197983 */ /* 0x000ea20000100800 */
[----:B------:R-:W-:Y:S01]  /*8f80*/  IMAD.SHL.U32 R36, R36, 0x40, RZ ;  /* 0x0000004024247824 */ /* 0x000fe200078e00ff */
[--C-:B------:R-:W-:Y:S01]  /*8f90*/  SHF.R.U64 R50, R30, 0x10, R31.reuse ;  /* 0x000000101e327819 */ /* 0x100fe2000000121f */
[--C-:B------:R-:W-:Y:S01]  /*8fa0*/  HADD2.F32 R41, -RZ, R42.reuse.H0_H0 ;  /* 0x2000002aff297230 */ /* 0x100fe20000004100 */
[----:B------:R-:W-:Y:S01]  /*8fb0*/  SHF.R.U32.HI R38, RZ, 0x10, R31 ;  /* 0x00000010ff267819 */ /* 0x000fe2000001161f */
[----:B------:R-:W-:Y:S01]  /*8fc0*/  HADD2.F32 R39, -RZ, R42.H1_H1 ;  /* 0x3000002aff277230 */ /* 0x000fe20000004100 */
[----:B------:R-:W-:Y:S02]  /*8fd0*/  LOP3.LUT R24, R36, 0x1c0, RZ, 0xc0, !PT ;  /* 0x000001c024187812 */ /* 0x000fe400078ec0ff */
[----:B------:R-:W-:Y:S01]  /*8fe0*/  SHF.R.U64 R52, R20, 0x10, R21 ;  /* 0x0000001014347819 */ /* 0x000fe20000001215 */
[----:B------:R-:W-:Y:S01]  /*8ff0*/  HADD2.F32 R38, -RZ, R38.H0_H0 ;  /* 0x20000026ff267230 */ /* 0x000fe20000004100 */
[----:B------:R-:W-:-:S02]  /*9000*/  SHF.R.U32.HI R13, RZ, 0x3, R24 ;  /* 0x00000003ff0d7819 */ /* 0x000fc40000011618 */
[----:B0-----:R-:W-:Y:S02]  /*9010*/  LOP3.LUT R12, R24, 0x38, R16, 0xf8, !PT ;  /* 0x00000038180c7812 */ /* 0x001fe400078ef810 */
[----:B------:R-:W-:Y:S02]  /*9020*/  LOP3.LUT R24, R13, R37, R24, 0x1e, !PT ;  /* 0x000000250d187212 */ /* 0x000fe400078e1e18 */
[----:B------:R-:W-:Y:S02]  /*9030*/  LOP3.LUT R12, R12, R13, RZ, 0x3c, !PT ;  /* 0x0000000d0c0c7212 */ /* 0x000fe400078e3cff */
[----:B------:R-:W-:Y:S02]  /*9040*/  SHF.R.U32.HI R40, RZ, 0x10, R21 ;  /* 0x00000010ff287819 */ /* 0x000fe40000011615 */
[--C-:B------:R-:W-:Y:S02]  /*9050*/  SHF.R.U64 R49, R32, 0x10, R33.reuse ;  /* 0x0000001020317819 */ /* 0x100fe40000001221 */
[----:B------:R-:W-:-:S02]  /*9060*/  SHF.R.U32.HI R44, RZ, 0x10, R33 ;  /* 0x00000010ff2c7819 */ /* 0x000fc40000011621 */
[--C-:B------:R-:W-:Y:S02]  /*9070*/  SHF.R.U64 R51, R28, 0x10, R29.reuse ;  /* 0x000000101c337819 */ /* 0x100fe4000000121d */
[----:B------:R-:W-:Y:S01]  /*9080*/  SHF.R.U32.HI R46, RZ, 0x10, R29 ;  /* 0x00000010ff2e7819 */ /* 0x000fe2000001161d */
[C---:B--2---:R-:W-:Y:S02]  /*9090*/  IMAD R24, R25.reuse, 0x200, R24 ;  /* 0x0000020019187824 */ /* 0x044fe400078e0218 */
        /* <DEDUP_REMOVED lines=76> */
.L_x_14584:
[----:B------:R-:W-:Y:S05]  /*9560*/  BSYNC B1 ;  /* 0x0000000000017941 */ /* 0x000fea0003800000 */
.L_x_14583:
[----:B------:R-:W-:Y:S01]  /*9570*/  PRMT R41, R3, 0x5410, R34 ;  /* 0x0000541003297816 */ /* 0x000fe20000000022 */
[----:B------:R-:W-:Y:S06]  /*9580*/  @P0 BRA `(.L_x_14575) ;  /* 0x0000000400800947 */ /* 0x000fec0003800000 */
[----:B------:R-:W2:Y:S01]  /*9590*/  LDL R20, [R1+0x38] ;  /* 0x0000380001147983 */ /* 0x000ea20000100800 */
[C---:B01----:R-:W-:Y:S02]  /*95a0*/  VIADD R12, R22.reuse, 0x40 ;  /* 0x00000040160c7836 */ /* 0x043fe40000000000 */
[----:B------:R-:W-:Y:S01]  /*95b0*/  VIADD R13, R22, 0x40 ;  /* 0x00000040160d7836 */ /* 0x000fe20000000000 */
[----:B------:R-:W3:Y:S01]  /*95c0*/  LDL R42, [R1+0x16c] ;  /* 0x00016c00012a7983 */ /* 0x000ee20000100800 */
[----:B------:R-:W-:Y:S02]  /*95d0*/  IMAD.SHL.U32 R12, R12, 0x40, RZ ;  /* 0x000000400c0c7824 */ /* 0x000fe400078e00ff */
[----:B------:R-:W-:-:S03]  /*95e0*/  IMAD.SHL.U32 R13, R13, 0x40, RZ ;  /* 0x000000400d0d7824 */ /* 0x000fc600078e00ff */
[----:B------:R-:W-:Y:S02]  /*95f0*/  LOP3.LUT R12, R12, 0x1c0, RZ, 0xc0, !PT ;  /* 0x000001c00c0c7812 */ /* 0x000fe400078ec0ff */
[----:B------:R-:W-:Y:S02]  /*9600*/  LOP3.LUT R13, R13, 0x1c0, RZ, 0xc0, !PT ;  /* 0x000001c00d0d7812 */ /* 0x000fe400078ec0ff */
[----:B------:R-:W-:-:S04]  /*9610*/  SHF.R.U32.HI R12, RZ, 0x3, R12 ;  /* 0x00000003ff0c7819 */ /* 0x000fc8000001160c */
[----:B------:R-:W-:Y:S01]  /*9620*/  LOP3.LUT R37, R12, R37, R13, 0x1e, !PT ;  /* 0x000000250c257212 */ /* 0x000fe200078e1e0d */
[----:B------:R-:W-:Y:S01]  /*9630*/  HADD2.F32 R21, -RZ, R54.H1_H1 ;  /* 0x30000036ff157230 */ /* 0x000fe20000004100 */
[----:B------:R-:W-:Y:S02]  /*9640*/  SHF.R.U64 R40, R8, 0x10, R9 ;  /* 0x0000001008287819 */ /* 0x000fe40000001209 */
[----:B------:R-:W-:Y:S02]  /*9650*/  SHF.R.U32.HI R30, RZ, 0x10, R5 ;  /* 0x00000010ff1e7819 */ /* 0x000fe40000011605 */
[--C-:B------:R-:W-:Y:S02]  /*9660*/  SHF.R.U64 R39, R10, 0x10, R11.reuse ;  /* 0x000000100a277819 */ /* 0x100fe4000000120b */
[----:B------:R-:W-:Y:S01]  /*9670*/  SHF.R.U32.HI R38, RZ, 0x10, R11 ;  /* 0x00000010ff267819 */ /* 0x000fe2000001160b */
[----:B------:R-:W-:Y:S01]  /*9680*/  HADD2.F32 R11, -RZ, R56.H1_H1 ;  /* 0x30000038ff0b7230 */ /* 0x000fe20000004100 */
[----:B------:R-:W-:Y:S01]  /*9690*/  SHF.R.U32.HI R28, RZ, 0x10, R9 ;  /* 0x00000010ff1c7819 */ /* 0x000fe20000011609 */
[----:B------:R-:W-:Y:S01]  /*96a0*/  HADD2.F32 R30, -RZ, R30.H0_H0 ;  /* 0x2000001eff1e7230 */ /* 0x000fe20000004100 */
[----:B------:R-:W-:-:S02]  /*96b0*/  SHF.R.U64 R35, R6, 0x10, R7 ;  /* 0x0000001006237819 */ /* 0x000fc40000001207 */
[----:B------:R-:W-:Y:S01]  /*96c0*/  SHF.R.U32.HI R33, RZ, 0x10, R7 ;  /* 0x00000010ff217819 */ /* 0x000fe20000011607 */
[----:B--2---:R-:W-:-:S04]  /*96d0*/  IMAD.IADD R20, R20, 0x1, R37 ;  /* 0x0000000114147824 */ /* 0x004fc800078e0225 */
[----:B------:R-:W-:Y:S01]  /*96e0*/  IMAD R20, R20, 0x2, R19 ;  /* 0x0000000214147824 */ /* 0x000fe200078e0213 */
[----:B---3--:R-:W0:Y:S04]  /*96f0*/  LDS.128 R12, [R42+0x18400] ;  /* 0x018400002a0c7984 */ /* 0x008e280000000c00 */
[----:B------:R-:W1:Y:S01]  /*9700*/  LDS.128 R24, [R20+0x18400] ;  /* 0x0184000014187984 */ /* 0x000e620000000c00 */
[----:B------:R-:W-:Y:S01]  /*9710*/  SHF.R.U64 R37, R4, 0x10, R5 ;  /* 0x0000001004257819 */ /* 0x000fe20000001205 */
[----:B0-----:R-:W-:Y:S02]  /*9720*/  HADD2.F32 R4, -RZ, R13.H0_H0 ;  /* 0x2000000dff047230 */ /* 0x001fe40000004100 */
[--C-:B-1----:R-:W-:Y:S02]  /*9730*/  HADD2.F32 R8, -RZ, R25.reuse.H0_H0 ;  /* 0x20000019ff087230 */ /* 0x102fe40000004100 */
[----:B------:R-:W-:-:S03]  /*9740*/  HADD2.F32 R25, -RZ, R25.H1_H1 ;  /* 0x30000019ff197230 */ /* 0x000fc60000004100 */
[C---:B------:R-:W-:Y:S01]  /*9750*/  FMUL.FTZ R29, R8.reuse, R21 ;  /* 0x00000015081d7220 */ /* 0x040fe20000410000 */
[-C--:B------:R-:W-:Y:S01]  /*9760*/  FMUL.FTZ R31, R8, R11.reuse ;  /* 0x0000000b081f7220 */ /* 0x080fe20000410000 */
[----:B------:R-:W-:Y:S02]  /*9770*/  HADD2.F32 R13, -RZ, R13.H1_H1 ;  /* 0x3000000dff0d7230 */ /* 0x000fe40000004100 */
[----:B------:R-:W-:Y:S01]  /*9780*/  FMUL.FTZ R32, R25, R30 ;  /* 0x0000001e19207220 */ /* 0x000fe20000410000 */
[----:B------:R-:W-:Y:S02]  /*9790*/  HADD2.F32 R8, -RZ, R28.H0_H0 ;  /* 0x2000001cff087230 */ /* 0x000fe40000004100 */
[C---:B------:R-:W-:Y:S01]  /*97a0*/  FFMA.FTZ R29, R4.reuse, R11, -R29 ;  /* 0x0000000b041d7223 */ /* 0x040fe2000001081d */
[----:B------:R-:W-:Y:S02]  /*97b0*/  HADD2.F32 R7, -RZ, R24.H0_H0 ;  /* 0x20000018ff077230 */ /* 0x000fe40000004100 */
[----:B------:R-:W-:Y:S01]  /*97c0*/  FFMA.FTZ R31, R4, R21, R31 ;  /* 0x00000015041f7223 */ /* 0x000fe2000001001f */
[----:B------:R-:W-:-:S02]  /*97d0*/  HADD2.F32 R28, -RZ, R54.H0_H0 ;  /* 0x20000036ff1c7230 */ /* 0x000fc40000004100 */
[----:B------:R-:W-:Y:S02]  /*97e0*/  HADD2.F32 R4, -RZ, R56.H0_H0 ;  /* 0x20000038ff047230 */ /* 0x000fe40000004100 */
[-C--:B------:R-:W-:Y:S01]  /*97f0*/  FFMA.FTZ R34, R13, R8.reuse, -R32 ;  /* 0x000000080d227223 */ /* 0x080fe20000010820 */
[----:B------:R-:W-:Y:S02]  /*9800*/  HADD2.F32 R3, -RZ, R12.H0_H0 ;  /* 0x2000000cff037230 */ /* 0x000fe40000004100 */
[----:B------:R-:W-:Y:S01]  /*9810*/  FMUL.FTZ R36, R25, R8 ;  /* 0x0000000819247220 */ /* 0x000fe20000410000 */
[C---:B------:R-:W-:Y:S01]  /*9820*/  FMUL.FTZ R32, R7.reuse, R28 ;  /* 0x0000001c07207220 */ /* 0x040fe20000410000 */
[----:B------:R-:W-:Y:S02]  /*9830*/  HADD2.F32 R9, -RZ, R26.H0_H0 ;  /* 0x2000001aff097230 */ /* 0x000fe40000004100 */
[----:B------:R-:W-:Y:S01]  /*9840*/  FMUL.FTZ R7, R7, R4 ;  /* 0x0000000407077220 */ /* 0x000fe20000410000 */
[----:B------:R-:W-:-:S02]  /*9850*/  HADD2.F32 R8, -RZ, R55.H0_H0 ;  /* 0x20000037ff087230 */ /* 0x000fc40000004100 */
[----:B------:R-:W-:Y:S01]  /*9860*/  FFMA.FTZ R36, R13, R30, R36 ;  /* 0x0000001e0d247223 */ /* 0x000fe20000010024 */
[C---:B------:R-:W-:Y:S01]  /*9870*/  FFMA.FTZ R32, R3.reuse, R4, -R32 ;  /* 0x0000000403207223 */ /* 0x040fe20000010820 */
[----:B------:R-:W-:Y:S02]  /*9880*/  HADD2.F32 R5, -RZ, R14.H0_H0 ;  /* 0x2000000eff057230 */ /* 0x000fe40000004100 */
[----:B------:R-:W-:Y:S01]  /*9890*/  FFMA.FTZ R13, R3, R28, R7 ;  /* 0x0000001c030d7223 */ /* 0x000fe20000010007 */
[----:B------:R-:W-:Y:S02]  /*98a0*/  HADD2.F32 R4, -RZ, R41.H0_H0 ;  /* 0x20000029ff047230 */ /* 0x000fe40000004100 */
[----:B------:R-:W-:Y:S01]  /*98b0*/  FMUL.FTZ R28, R9, R8 ;  /* 0x00000008091c7220 */ /* 0x000fe20000410000 */
[----:B------:R-:W-:Y:S02]  /*98c0*/  HADD2.F32 R10, -RZ, R27.H0_H0 ;  /* 0x2000001bff0a7230 */ /* 0x000fe40000004100 */
[----:B------:R-:W-:-:S02]  /*98d0*/  HADD2.F32 R3, -RZ, R41.H1_H1 ;  /* 0x30000029ff037230 */ /* 0x000fc40000004100 */
[----:B------:R-:W-:Y:S02]  /*98e0*/  HADD2.F32 R7, -RZ, R55.H1_H1 ;  /* 0x30000037ff077230 */ /* 0x000fe40000004100 */
[-C--:B------:R-:W-:Y:S01]  /*98f0*/  FMUL.FTZ R30, R9, R4.reuse ;  /* 0x00000004091e7220 */ /* 0x080fe20000410000 */
[----:B------:R-:W-:Y:S01]  /*9900*/  FFMA.FTZ R21, R5, R4, -R28 ;  /* 0x0000000405157223 */ /* 0x000fe2000001081c */
[----:B------:R-:W-:Y:S02]  /*9910*/  HADD2.F32 R6, -RZ, R15.H0_H0 ;  /* 0x2000000fff067230 */ /* 0x000fe40000004100 */
[----:B------:R-:W-:Y:S02]  /*9920*/  HADD2.F32 R4, -RZ, R38.H0_H0 ;  /* 0x20000026ff047230 */ /* 0x000fe40000004100 */
[C---:B------:R-:W-:Y:S01]  /*9930*/  FMUL.FTZ R9, R10.reuse, R7 ;  /* 0x000000070a097220 */ /* 0x040fe20000410000 */
[----:B------:R-:W-:Y:S02]  /*9940*/  HADD2.F32 R27, -RZ, R27.H1_H1 ;  /* 0x3000001bff1b7230 */ /* 0x000fe40000004100 */
[----:B------:R-:W-:Y:S01]  /*9950*/  FMUL.FTZ R38, R10, R3 ;  /* 0x000000030a267220 */ /* 0x000fe20000410000 */
[----:B------:R-:W-:-:S02]  /*9960*/  HADD2.F32 R28, -RZ, R33.H0_H0 ;  /* 0x20000021ff1c7230 */ /* 0x000fc40000004100 */
[----:B------:R-:W-:Y:S01]  /*9970*/  FFMA.FTZ R10, R5, R8, R30 ;  /* 0x00000008050a7223 */ /* 0x000fe2000001001e */
[----:B------:R-:W-:Y:S02]  /*9980*/  HADD2.F32 R15, -RZ, R15.H1_H1 ;  /* 0x3000000fff0f7230 */ /* 0x000fe40000004100 */
[C---:B------:R-:W-:Y:S01]  /*9990*/  FFMA.FTZ R25, R6.reuse, R3, -R9 ;  /* 0x0000000306197223 */ /* 0x040fe20000010809 */
[----:B------:R-:W-:Y:S01]  /*99a0*/  FFMA.FTZ R38, R6, R7, R38 ;  /* 0x0000000706267223 */ /* 0x000fe20000010026 */
[----:B------:R-:W-:Y:S02]  /*99b0*/  HADD2.F32 R24, -RZ, R24.H1_H1 ;  /* 0x30000018ff187230 */ /* 0x000fe40000004100 */
[C---:B------:R-:W-:Y:S01]  /*99c0*/  FMUL.FTZ R8, R27.reuse, R28 ;  /* 0x0000001c1b087220 */ /* 0x040fe20000410000 */
[----:B------:R-:W-:Y:S02]  /*99d0*/  HADD2.F32 R26, -RZ, R26.H1_H1 ;  /* 0x3000001aff1a7230 */ /* 0x000fe40000004100 */
        /* <DEDUP_REMOVED lines=27> */
.L_x_14575:
[----:B------:R-:W-:Y:S05]  /*9b90*/  BSYNC B0 ;  /* 0x0000000000007941 */ /* 0x000fea0003800000 */
.L_x_14561:
        /* <DEDUP_REMOVED lines=8> */
.L_x_14558:
[----:B---3--:R-:W3:Y:S01]  /*9c20*/  S2R R3, SR_TID.X ;  /* 0x0000000000037919 */ /* 0x008ee20000002100 */
[----:B-12---:R-:W-:Y:S01]  /*9c30*/  IMAD.U32 R4, RZ, RZ, UR37 ;  /* 0x00000025ff047e24 */ /* 0x006fe2000f8e00ff */
[----:B------:R-:W-:Y:S05]  /*9c40*/  WARPSYNC.ALL ;  /* 0x0000000000007948 */ /* 0x000fea0003800000 */
[----:B------:R-:W-:Y:S02]  /*9c50*/  ISETP.NE.AND P0, PT, R4, 0x3, PT ;  /* 0x000000030400780c */ /* 0x000fe40003f05270 */
[----:B---3--:R-:W-:-:S05]  /*9c60*/  SHF.R.U32.HI R3, RZ, 0x7, R3 ;  /* 0x00000007ff037819 */ /* 0x008fca0000011603 */
[----:B------:R-:W-:-:S05]  /*9c70*/  VIADD R3, R3, 0x8 ;  /* 0x0000000803037836 */ /* 0x000fca0000000000 */
[----:B------:R1:W-:Y:S06]  /*9c80*/  BAR.SYNC.DEFER_BLOCKING R3, 0x100 ;  /* 0x000400030000751d */ /* 0x0003ec0000010000 */
[----:B------:R-:W-:Y:S05]  /*9c90*/  @!P0 BRA `(.L_x_14585) ;  /* 0x0000000000048947 */ /* 0x000fea0003800000 */
[----:B------:R-:W-:Y:S01]  /*9ca0*/  BPT.TRAP 0x1 ;  /* 0x000000040000795c */ /* 0x000fe20000300000 */
.L_x_14585:
[----:B------:R-:W-:Y:S01]  /*9cb0*/  IMAD R173, R2, 0x8, R19 ;  /* 0x0000000802ad7824 */ /* 0x000fe200078e0213 */
[----:B------:R-:W-:-:S04]  /*9cc0*/  SHF.L.U32 R8, R23, 0x1f, RZ ;  /* 0x0000001f17087819 */ /* 0x000fc800000006ff */
[----:B------:R2:W3:Y:S01]  /*9cd0*/  SYNCS.PHASECHK.TRANS64.TRYWAIT P1, [R173+URZ+0x32430], R8 ;  /* 0x03243008ad0075a7 */ /* 0x0004e2000802017f */
[----:B------:R-:W-:Y:S05]  /*9ce0*/  @!P0 BRA `(.L_x_14586) ;  /* 0x0000000000048947 */ /* 0x000fea0003800000 */
[----:B------:R-:W-:Y:S01]  /*9cf0*/  BPT.TRAP 0x1 ;  /* 0x000000040000795c */ /* 0x000fe20000300000 */
.L_x_14586:
[----:B------:R-:W-:-:S05]  /*9d00*/  VIADD R4, R19, 0x1c400 ;  /* 0x0001c40013047836 */ /* 0x000fca0000000000 */
[----:B------:R-:W-:-:S04]  /*9d10*/  SHF.R.U32.HI R4, RZ, 0x4, R4 ;  /* 0x00000004ff047819 */ /* 0x000fc80000011604 */
[----:B------:R-:W-:-:S04]  /*9d20*/  LOP3.LUT R4, R4, 0x3fff, RZ, 0xc0, !PT ;  /* 0x00003fff04047812 */ /* 0x000fc800078ec0ff */
[----:B------:R-:W-:-:S05]  /*9d30*/  LOP3.LUT R4, R4, 0x10000, RZ, 0xfc, !PT ;  /* 0x0001000004047812 */ /* 0x000fca00078efcff */
[----:B------:R4:W-:Y:S01]  /*9d40*/  STL [R1+0x14], R4 ;  /* 0x0000140401007387 */ /* 0x0009e20000100800 */
[----:B---3--:R-:W-:Y:S05]  /*9d50*/  @P1 BRA `(.L_x_14587) ;  /* 0x0000000000081947 */ /* 0x008fea0003800000 */
[----:B------:R-:W3:Y:S02]  /*9d60*/  SYNCS.PHASECHK.TRANS64.TRYWAIT P1, [R173+URZ+0x32430], R8 ;  /* 0x03243008ad0075a7 */ /* 0x000ee4000802017f */
[----:B---3--:R-:W-:Y:S05]  /*9d70*/  @!P1 BRA `(.L_x_14588) ;  /* 0x00000188009c9947 */ /* 0x008fea0003800000 */
.L_x_14587:
[----:B----4-:R-:W4:Y:S01]  /*9d80*/  LDL R4, [R1+0x14] ;  /* 0x0000140001047983 */ /* 0x010f220000100800 */
[----:B------:R-:W-:Y:S01]  /*9d90*/  MOV R5, 0x40000040 ;  /* 0x4000004000057802 */ /* 0x000fe20000000f00 */
[----:B------:R-:W-:Y:S05]  /*9da0*/  WARPSYNC.ALL ;  /* 0x0000000000007948 */ /* 0x000fea0003800000 */
[C---:B------:R-:W-:Y:S01]  /*9db0*/  R2UR UR4, R212.reuse ;  /* 0x00000000d40472ca */ /* 0x040fe200000e0000 */
[----:B0-----:R-:W-:Y:S01]  /*9dc0*/  WARPGROUP.ARRIVE ;  /* 0x00000000000079c5 */ /* 0x001fe20000000000 */
[----:B------:R-:W-:Y:S01]  /*9dd0*/  R2UR UR5, R213 ;  /* 0x00000000d50572ca */ /* 0x000fe200000e0000 */
[----:B------:R-:W-:Y:S01]  /*9de0*/  VIADD R12, R212, 0x2 ;  /* 0x00000002d40c7836 */ /* 0x000fe20000000000 */
[----:B------:R-:W-:Y:S01]  /*9df0*/  R2UR UR7, R5 ;  /* 0x00000000050772ca */ /* 0x000fe200000e0000 */
[----:B------:R-:W-:Y:S01]  /*9e00*/  IMAD.MOV.U32 R13, RZ, RZ, 0x40000040 ;  /* 0x40000040ff0d7424 */ /* 0x000fe200078e00ff */
[----:B------:R-:W-:Y:S01]  /*9e10*/  SHF.L.U32 R0, R0, 0x1f, RZ ;  /* 0x0000001f00007819 */ /* 0x000fe200000006ff */
[----:B------:R-:W-:Y:S01]  /*9e20*/  IMAD.MOV.U32 R7, RZ, RZ, 0x40000040 ;  /* 0x40000040ff077424 */ /* 0x000fe200078e00ff */
[----:B------:R-:W-:Y:S01]  /*9e30*/  BSSY B0, `(.L_x_14589) ;  /* 0x0000027000007945 */ /* 0x000fe20003800000 */
[----:B------:R-:W-:Y:S01]  /*9e40*/  VIADD R10, R212, 0x4 ;  /* 0x00000004d40a7836 */ /* 0x000fe20000000000 */
[----:B------:R0:W-:Y:S01]  /*9e50*/  STL.64 [R1+0x8], R12 ;  /* 0x0000080c01007387 */ /* 0x0001e20000100a00 */
[----:B------:R-:W-:-:S02]  /*9e60*/  IMAD.MOV.U32 R11, RZ, RZ, 0x40000040 ;  /* 0x40000040ff0b7424 */ /* 0x000fc400078e00ff */
[----:B------:R-:W-:Y:S02]  /*9e70*/  VIADD R236, R212, 0x6 ;  /* 0x00000006d4ec7836 */ /* 0x000fe40000000000 */
[----:B------:R-:W-:Y:S01]  /*9e80*/  IMAD.MOV.U32 R237, RZ, RZ, 0x40000040 ;  /* 0x40000040ffed7424 */ /* 0x000fe200078e00ff */
[----:B------:R0:W-:Y:S01]  /*9e90*/  STL.64 [R1], R10 ;  /* 0x0000000a01007387 */ /* 0x0001e20000100a00 */
[----:B------:R-:W-:Y:S02]  /*9ea0*/  IMAD.MOV.U32 R5, RZ, RZ, 0x40000040 ;  /* 0x40000040ff057424 */ /* 0x000fe400078e00ff */
[----:B----4-:R-:W-:-:S04]  /*9eb0*/  IMAD R4, R2, 0x300, R4 ;  /* 0x0000030002047824 */ /* 0x010fc800078e0204 */
[C---:B------:R-:W-:Y:S01]  /*9ec0*/  VIADD R6, R4.reuse, 0x2 ;  /* 0x0000000204067836 */ /* 0x040fe20000000000 */
[----:B------:R-:W-:-:S13]  /*9ed0*/  R2UR UR6, R4 ;  /* 0x00000000040672ca */ /* 0x000fda00000e0000 */
[----:B------:R-:W-:Y:S01]  /*9ee0*/  HGMMA.64x96x16.F32 R24, gdesc[UR4], RZ, !UPT, gsb0 ;  /* 0x01600000041879f0 */ /* 0x000fe2000c0008ff */
        /* <DEDUP_REMOVED lines=20> */
[----:B------:R-:W-:Y:S01]  /*a030*/  R2UR UR7, R5 ;  /* 0x00000000050772ca */ /* 0x000fe200000e0000 */
[----:B------:R-:W-:Y:S02]  /*a040*/  WARPGROUP.DEPBAR.LE gsb0, 0x0 ;  /* 0x00008000000079c5 */ /* 0x000fe40000010000 */
[----:B------:R-:W-:-:S10]  /*a050*/  WARPGROUP.ARRIVE ;  /* 0x00000000000079c5 */ /* 0x000fd40000000000 */
[----:B------:R-:W-:Y:S03]  /*a060*/  HGMMA.64x96x16.F32 R24, gdesc[UR4], R24, gsb0 ;  /* 0x01600000041879f0 */ /* 0x000fe60008000818 */
[----:B------:R-:W-:Y:S02]  /*a070*/  WARPGROUP.DEPBAR.LE gsb0, 0x0 ;  /* 0x00008000000079c5 */ /* 0x000fe40000010000 */
[----:B------:R-:W4:Y:S02]  /*a080*/  SYNCS.PHASECHK.TRANS64.TRYWAIT P1, [R19+URZ+0x32410], R0 ;  /* 0x03241000130075a7 */ /* 0x000f24000802017f */
[----:B0---4-:R-:W-:Y:S05]  /*a090*/  @!P1 BRA `(.L_x_14590) ;  /* 0x0000018400e89947 */ /* 0x011fea0003800000 */
.L_x_14852:
[----:B------:R-:W-:Y:S05]  /*a0a0*/  BSYNC B0 ;  /* 0x0000000000007941 */ /* 0x000fea0003800000 */
.L_x_14589:
[----:B------:R-:W-:Y:S05]  /*a0b0*/  @!P0 BRA `(.L_x_14591) ;  /* 0x0000000000048947 */ /* 0x000fea0003800000 */
[----:B------:R-:W-:Y:S01]  /*a0c0*/  BPT.TRAP 0x1 ;  /* 0x000000040000795c */ /* 0x000fe20000300000 */
.L_x_14591:
[----:B------:R4:W0:Y:S01]  /*a0d0*/  SYNCS.PHASECHK.TRANS64.TRYWAIT P2, [R173+URZ+0x32450], R8 ;  /* 0x03245008ad0075a7 */ /* 0x000822000804017f */
[----:B------:R-:W-:Y:S05]  /*a0e0*/  @!P0 BRA `(.L_x_14592) ;  /* 0x0000000000048947 */ /* 0x000fea0003800000 */
[----:B------:R-:W-:Y:S01]  /*a0f0*/  BPT.TRAP 0x1 ;  /* 0x000000040000795c */ /* 0x000fe20000300000 */
.L_x_14592:
[----:B0-----:R-:W0:Y:S01]  /*a100*/  S2R R0, SR_TID.X ;  /* 0x0000000000007919 */ /* 0x001e220000002100 */
[----:B------:R-:W-:Y:S01]  /*a110*/  BSSY B0, `(.L_x_14593) ;  /* 0x0000006000007945 */ /* 0x000fe20003800000 */
[----:B0-----:R-:W-:-:S04]  /*a120*/  LOP3.LUT R0, R0, 0x7f, RZ, 0xc0, !PT ;  /* 0x0000007f00007812 */ /* 0x001fc800078ec0ff */
[----:B------:R-:W-:Y:S01]  /*a130*/  ISETP.NE.AND P1, PT, R0, RZ, PT ;  /* 0x000000ff0000720c */ /* 0x000fe20003f25270 */
[----:B------:R-:W-:-:S12]  /*a140*/  @P2 BRA `(.L_x_14594) ;  /* 0x0000000000082947 */ /* 0x000fd80003800000 */
[----:B------:R-:W0:Y:S02]  /*a150*/  SYNCS.PHASECHK.TRANS64.TRYWAIT P2, [R173+URZ+0x32450], R8 ;  /* 0x03245008ad0075a7 */ /* 0x000e24000804017f */
[----:B0-----:R-:W-:Y:S05]  /*a160*/  @!P2 BRA `(.L_x_14595) ;  /* 0x0000018400c8a947 */ /* 0x001fea0003800000 */
.L_x_14594:
[----:B------:R-:W-:Y:S05]  /*a170*/  BSYNC B0 ;  /* 0x0000000000007941 */ /* 0x000fea0003800000 */
.L_x_14593:
[----:B------:R-:W-:Y:S05]  /*a180*/  WARPSYNC.ALL ;  /* 0x0000000000007948 */ /* 0x000fea0003800000 */
[----:B------:R-:W-:Y:S01]  /*a190*/  R2UR UR42, R19 ;  /* 0x00000000132a72ca */ /* 0x000fe200000e0000 */
[----:B------:R-:W-:Y:S01]  /*a1a0*/  IMAD.MOV.U32 R7, RZ, RZ, 0xc00 ;  /* 0x00000c00ff077424 */ /* 0x000fe200078e00ff */
[----:B------:R-:W-:Y:S01]  /*a1b0*/  LOP3.LUT R4, R72, 0x10000, RZ, 0xfc, !PT ;  /* 0x0001000048047812 */ /* 0x000fe200078efcff */
[----:B------:R-:W-:Y:S01]  /*a1c0*/  IMAD.MOV.U32 R5, RZ, RZ, 0x40000040 ;  /* 0x40000040ff057424 */ /* 0x000fe200078e00ff */
[----:B------:R-:W-:Y:S01]  /*a1d0*/  WARPGROUP.ARRIVE ;  /* 0x00000000000079c5 */ /* 0x000fe20000000000 */
[----:B------:R-:W-:Y:S01]  /*a1e0*/  IMAD.MOV.U32 R235, RZ, RZ, 0x40000040 ;  /* 0x40000040ffeb7424 */ /* 0x000fe200078e00ff */
[----:B------:R-:W2:Y:S01]  /*a1f0*/  LDL.LU R73, [R1+0x10] ;  /* 0x0000100001497983 */ /* 0x000ea20000300800 */
[----:B------:R-:W-:-:S02]  /*a200*/  IMAD.MOV.U32 R9, RZ, RZ, 0x40000040 ;  /* 0x40000040ff097424 */ /* 0x000fc400078e00ff */
[----:B------:R-:W-:Y:S02]  /*a210*/  IMAD.MOV.U32 R233, RZ, RZ, 0x40000040 ;  /* 0x40000040ffe97424 */ /* 0x000fe400078e00ff */
[----:B------:R-:W-:Y:S02]  /*a220*/  IMAD.MOV.U32 R231, RZ, RZ, 0x40000040 ;  /* 0x40000040ffe77424 */ /* 0x000fe400078e00ff */
[----:B------:R-:W-:Y:S01]  /*a230*/  IMAD.MOV.U32 R229, RZ, RZ, 0x40000040 ;  /* 0x40000040ffe57424 */ /* 0x000fe200078e00ff */
[----:B------:R-:W-:Y:S01]  /*a240*/  UIADD3 UR42, UR42, 0x400, URZ ;  /* 0x000004002a2a7890 */ /* 0x000fe2000fffe03f */
[C---:B------:R-:W-:Y:S01]  /*a250*/  R2UR UR4, R4.reuse ;  /* 0x00000000040472ca */ /* 0x040fe200000e0000 */
[C---:B------:R-:W-:Y:S01]  /*a260*/  VIADD R234, R4.reuse, 0x2 ;  /* 0x0000000204ea7836 */ /* 0x040fe20000000000 */
[----:B------:R-:W-:Y:S01]  /*a270*/  R2UR UR5, R5 ;  /* 0x00000000050572ca */ /* 0x000fe200000e0000 */
[----:B------:R-:W-:Y:S01]  /*a280*/  USHF.R.U32.HI UR42, URZ, 0x4, UR42 ;  /* 0x000000043f2a7899 */ /* 0x000fe2000801162a */
[----:B------:R-:W-:-:S02]  /*a290*/  VIADD R232, R4, 0x4 ;  /* 0x0000000404e87836 */ /* 0x000fc40000000000 */
[----:B------:R-:W-:Y:S01]  /*a2a0*/  IMAD.MOV.U32 R227, RZ, RZ, 0x40000040 ;  /* 0x40000040ffe37424 */ /* 0x000fe200078e00ff */
[----:B------:R-:W-:Y:S01]  /*a2b0*/  ULOP3.LUT UR42, UR42, 0x3fff, URZ, 0xc0, !UPT ;  /* 0x00003fff2a2a7892 */ /* 0x000fe2000f8ec03f */
[C---:B------:R-:W-:Y:S02]  /*a2c0*/  VIADD R230, R4.reuse, 0x6 ;  /* 0x0000000604e67836 */ /* 0x040fe40000000000 */
[----:B------:R-:W-:Y:S01]  /*a2d0*/  IMAD.MOV.U32 R225, RZ, RZ, 0x40000040 ;  /* 0x40000040ffe17424 */ /* 0x000fe200078e00ff */
[----:B------:R-:W-:Y:S01]  /*a2e0*/  ULOP3.LUT UR39, UR42, 0x10000, URZ, 0xfc, !UPT ;  /* 0x000100002a277892 */ /* 0x000fe2000f8efc3f */
[C---:B------:R-:W-:Y:S01]  /*a2f0*/  VIADD R228, R4.reuse, 0x400 ;  /* 0x0000040004e47836 */ /* 0x040fe20000000000 */
[----:B------:R-:W-:Y:S01]  /*a300*/  MOV R223, 0x40000040 ;  /* 0x4000004000df7802 */ /* 0x000fe20000000f00 */
[----:B------:R-:W-:Y:S01]  /*a310*/  VIADD R226, R4, 0x402 ;  /* 0x0000040204e27836 */ /* 0x000fe20000000000 */
[----:B------:R-:W2:Y:S01]  /*a320*/  LDL R0, [R1+0x3c] ;  /* 0x00003c0001007983 */ /* 0x000ea20000100800 */
[----:B------:R-:W-:Y:S01]  /*a330*/  IMAD.MOV.U32 R219, RZ, RZ, 0x40000040 ;  /* 0x40000040ffdb7424 */ /* 0x000fe200078e00ff */
[----:B------:R-:W0:Y:S01]  /*a340*/  LDC R74, c[0x0][0x448] ;  /* 0x00011200ff4a7b82 */ /* 0x000e220000000800 */
[----:B------:R-:W-:Y:S01]  /*a350*/  IMAD R6, R2, R7, UR39 ;  /* 0x0000002702067e24 */ /* 0x000fe2000f8e0207 */
[----:B------:R-:W2:Y:S01]  /*a360*/  LDL R78, [R1+0x1c] ;  /* 0x00001c00014e7983 */ /* 0x000ea20000100800 */
[----:B------:R-:W-:Y:S01]  /*a370*/  IMAD.MOV.U32 R7, RZ, RZ, 0x40000040 ;  /* 0x40000040ff077424 */ /* 0x000fe200078e00ff */
[----:B------:R-:W-:Y:S01]  /*a380*/  ULDC UR43, c[0x0][0xa80] ;  /* 0x0002a000002b7ab9 */ /* 0x000fe20000000800 */
[----:B------:R-:W-:Y:S01]  /*a390*/  IMAD.MOV.U32 R211, RZ, RZ, 0x40000040 ;  /* 0x40000040ffd37424 */ /* 0x000fe200078e00ff */
[----:B------:R-:W-:Y:S01]  /*a3a0*/  R2UR UR6, R6 ;  /* 0x00000000060672ca */ /* 0x000fe200000e0000 */
[C---:B------:R-:W-:Y:S01]  /*a3b0*/  VIADD R224, R4.reuse, 0x404 ;  /* 0x0000040404e07836 */ /* 0x040fe20000000000 */
[----:B------:R-:W-:Y:S01]  /*a3c0*/  R2UR UR7, R7 ;  /* 0x00000000070772ca */ /* 0x000fe200000e0000 */
[C---:B------:R-:W-:Y:S01]  /*a3d0*/  VIADD R222, R4.reuse, 0x406 ;  /* 0x0000040604de7836 */ /* 0x040fe20000000000 */
[----:B------:R-:W2:Y:S01]  /*a3e0*/  LDL R176, [R1+0x24] ;  /* 0x0000240001b07983 */ /* 0x000ea20000100800 */
[C---:B------:R-:W-:Y:S01]  /*a3f0*/  VIADD R218, R4.reuse, 0x800 ;  /* 0x0000080004da7836 */ /* 0x040fe20000000000 */
[----:B------:R-:W-:Y:S01]  /*a400*/  ULDC UR48, c[0x0][0xa80] ;  /* 0x0002a00000307ab9 */ /* 0x000fe20000000800 */
[C---:B------:R-:W-:Y:S01]  /*a410*/  VIADD R210, R4.reuse, 0x802 ;  /* 0x0000080204d27836 */ /* 0x040fe20000000000 */
[----:B------:R-:W2:Y:S01]  /*a420*/  LDL R75, [R1+0x2c] ;  /* 0x00002c00014b7983 */ /* 0x000ea20000100800 */
[----:B------:R-:W-:Y:S01]  /*a430*/  VIADD R208, R4, 0x804 ;  /* 0x0000080404d07836 */ /* 0x000fe20000000000 */
[----:B------:R-:W-:Y:S01]  /*a440*/  ULDC UR49, c[0x0][0xa80] ;  /* 0x0002a00000317ab9 */ /* 0x000fe20000000800 */
[----:B------:R-:W-:Y:S01]  /*a450*/  IMAD.MOV.U32 R209, RZ, RZ, 0x40000040 ;  /* 0x40000040ffd17424 */ /* 0x000fe200078e00ff */
[----:B------:R-:W2:Y:S03]  /*a460*/  LDL R177, [R1+0x18] ;  /* 0x0000180001b17983 */ /* 0x000ea60000100800 */
[----:B------:R-:W-:Y:S01]  /*a470*/  HGMMA.64x96x16.F32 R24, gdesc[UR4], R24, gsb0 ;  /* 0x01600000041879f0 */ /* 0x000fe20008000818 */
[----:B--234-:R-:W-:Y:S01]  /*a480*/  VIADD R8, R6, 0x2 ;  /* 0x0000000206087836 */ /* 0x01cfe20000000000 */
[----:B------:R-:W-:-:S02]  /*a490*/  R2UR UR4, R234 ;  /* 0x00000000ea0472ca */ /* 0x000fc400000e0000 */
[----:B------:R-:W-:Y:S02]  /*a4a0*/  R2UR UR5, R235 ;  /* 0x00000000eb0572ca */ /* 0x000fe400000e0000 */
[----:B------:R-:W-:Y:S02]  /*a4b0*/  R2UR UR6, R8 ;  /* 0x00000000080672ca */ /* 0x000fe400000e0000 */
[----:B------:R-:W-:Y:S01]  /*a4c0*/  R2UR UR7, R9 ;  /* 0x00000000090772ca */ /* 0x000fe200000e0000 */
[----:B------:R-:W-:Y:S01]  /*a4d0*/  IMAD.MOV.U32 R9, RZ, RZ, 0x40000040 ;  /* 0x40000040ff097424 */ /* 0x000fe200078e00ff */
[----:B------:R-:W-:Y:S01]  /*a4e0*/  IADD3 R8, R6, 0x4, RZ ;  /* 0x0000000406087810 */ /* 0x000fe20007ffe0ff */
[----:B------:R-:W-:Y:S02]  /*a4f0*/  WARPGROUP.DEPBAR.LE gsb0, 0x0 ;  /* 0x00008000000079c5 */ /* 0x000fe40000010000 */
[----:B------:R-:W-:-:S08]  /*a500*/  WARPGROUP.ARRIVE ;  /* 0x00000000000079c5 */ /* 0x000fd00000000000 */
[----:B------:R-:W-:Y:S01]  /*a510*/  HGMMA.64x96x16.F32 R24, gdesc[UR4], R24, gsb0 ;  /* 0x01600000041879f0 */ /* 0x000fe20008000818 */
[----:B------:R-:W-:Y:S02]  /*a520*/  R2UR UR4, R232 ;  /* 0x00000000e80472ca */ /* 0x000fe400000e0000 */
[----:B------:R-:W-:Y:S02]  /*a530*/  R2UR UR5, R233 ;  /* 0x00000000e90572ca */ /* 0x000fe400000e0000 */
        /* <DEDUP_REMOVED lines=75> */
[----:B------:R-:W-:-:S02]  /*a9f0*/  VIADD R8, R6, 0x606 ;  /* 0x0000060606087836 */ /* 0x000fc40000000000 */
[----:B------:R-:W-:Y:S02]  /*aa00*/  IMAD.MOV.U32 R21, RZ, RZ, 0x40000040 ;  /* 0x40000040ff157424 */ /* 0x000fe400078e00ff */
[----:B------:R-:W-:Y:S01]  /*aa10*/  IMAD.MOV.U32 R9, RZ, RZ, 0x40000040 ;  /* 0x40000040ff097424 */ /* 0x000fe200078e00ff */
[----:B------:R-:W-:Y:S02]  /*aa20*/  WARPGROUP.DEPBAR.LE gsb0, 0x0 ;  /* 0x00008000000079c5 */ /* 0x000fe40000010000 */
[----:B------:R-:W-:-:S06]  /*aa30*/  WARPGROUP.ARRIVE ;  /* 0x00000000000079c5 */ /* 0x000fcc0000000000 */
[----:B------:R-:W-:Y:S01]  /*aa40*/  HGMMA.64x96x16.F32 R24, gdesc[UR4], R24, gsb0 ;  /* 0x01600000041879f0 */ /* 0x000fe20008000818 */
[----:B------:R-:W-:Y:S02]  /*aa50*/  R2UR UR4, R20 ;  /* 0x00000000140472ca */ /* 0x000fe400000e0000 */
[----:B------:R-:W-:Y:S02]  /*aa60*/  R2UR UR5, R21 ;  /* 0x00000000150572ca */ /* 0x000fe400000e0000 */
[----:B------:R-:W-:Y:S02]  /*aa70*/  R2UR UR6, R8 ;  /* 0x00000000080672ca */ /* 0x000fe400000e0000 */
[----:B------:R-:W-:Y:S01]  /*aa80*/  R2UR UR7, R9 ;  /* 0x00000000090772ca */ /* 0x000fe200000e0000 */
[----:B------:R-:W-:Y:S01]  /*aa90*/  VIADD R14, R4, 0xc00 ;  /* 0x00000c00040e7836 */ /* 0x000fe20000000000 */
[----:B------:R-:W-:Y:S01]  /*aaa0*/  MOV R9, 0x40000040 ;  /* 0x4000004000097802 */ /* 0x000fe20000000f00 */
[----:B------:R-:W-:-:S02]  /*aab0*/  VIADD R8, R6, 0x900 ;  /* 0x0000090006087836 */ /* 0x000fc40000000000 */
        /* <DEDUP_REMOVED lines=40> */
[----:B------:R-:W-:Y:S02]  /*ad40*/  R2UR UR7, R7 ;  /* 0x00000000070772ca */ /* 0x000fe400000e0000 */
[----:B0-----:R-:W-:Y:S02]  /*ad50*/  ISETP.NE.AND P5, PT, R74, 0x1, PT ;  /* 0x000000014a00780c */ /* 0x001fe40003fa5270 */
[----:B------:R-:W-:-:S11]  /*ad60*/  LOP3.LUT R73, R73, 0xfffffff7, RZ, 0xc0, !PT ;  /* 0xfffffff749497812 */ /* 0x000fd600078ec0ff */
[----:B------:R-:W-:Y:S01]  /*ad70*/  @P5 LOP3.LUT R73, R73, 0x8, RZ, 0xfc, !PT ;  /* 0x0000000849495812 */ /* 0x000fe200078efcff */
[----:B------:R-:W0:Y:S04]  /*ad80*/  @P5 LDC R7, c[0x0][0x44c] ;  /* 0x00011300ff075b82 */ /* 0x000e280000000800 */
[----:B------:R2:W-:Y:S01]  /*ad90*/  STL [R1+0x10], R73 ;  /* 0x0000104901007387 */ /* 0x0005e20000100800 */
[----:B------:R-:W-:Y:S01]  /*ada0*/  IMAD.IADD R6, R0, 0x1, R78 ;  /* 0x0000000100067824 */ /* 0x000fe200078e024e */
[----:B------:R-:W-:Y:S02]  /*adb0*/  WARPGROUP.DEPBAR.LE gsb0, 0x0 ;  /* 0x00008000000079c5 */ /* 0x000fe40000010000 */
[----:B------:R-:W-:Y:S01]  /*adc0*/  WARPGROUP.ARRIVE ;  /* 0x00000000000079c5 */ /* 0x000fe20000000000 */
[----:B--2---:R-:W2:Y:S01]  /*add0*/  @P5 LDC R73, c[0x0][0x450] ;  /* 0x00011400ff495b82 */ /* 0x004ea20000000800 */
[----:B------:R-:W-:-:S04]  /*ade0*/  IMAD R74, R215, -0x60, R176 ;  /* 0xffffffa0d74a7824 */ /* 0x000fc800078e02b0 */
[----:B------:R-:W3:Y:S01]  /*adf0*/  S2R R80, SR_TID.X ;  /* 0x0000000000507919 */ /* 0x000ee20000002100 */
[----:B------:R-:W-:Y:S01]  /*ae00*/  HGMMA.64x96x16.F32 R24, gdesc[UR4], R24, gsb0 ;  /* 0x01600000041879f0 */ /* 0x000fe20008000818 */
[----:B0-----:R-:W-:Y:S01]  /*ae10*/  @P5 IMAD.HI.U32 R0, R6, R7, RZ ;  /* 0x0000000706005227 */ /* 0x001fe200078e00ff */
[----:B------:R-:W-:Y:S01]  /*ae20*/  ULOP3.LUT UR42, UR42, 0x3000000, URZ, 0xfc, !UPT ;  /* 0x030000002a2a7892 */ /* 0x000fe2000f8efc3f */
[----:B------:R-:W4:Y:S03]  /*ae30*/  LDL R175, [R1+0x30] ;  /* 0x0000300001af7983 */ /* 0x000f260000100800 */
[----:B--2---:R-:W-:-:S05]  /*ae40*/  @P5 SHF.R.U32.HI R6, RZ, R73, R0 ;  /* 0x00000049ff065219 */ /* 0x004fca0000011600 */
[----:B------:R-:W0:Y:S01]  /*ae50*/  SHFL.IDX PT, R0, R6, RZ, 0x1c1f ;  /* 0x001c1fff06007589 */ /* 0x000e2200000e0000 */
[C-C-:B------:R-:W-:Y:S02]  /*ae60*/  IADD3 R83, -R75.reuse, 0x61, R74.reuse ;  /* 0x000000614b537810 */ /* 0x140fe40007ffe14a */
[----:B------:R-:W-:-:S03]  /*ae70*/  IADD3 R74, -R75, 0x60, R74 ;  /* 0x000000604b4a7810 */ /* 0x000fc60007ffe14a */
[----:B------:R-:W-:-:S05]  /*ae80*/  IMAD.IADD R83, R83, 0x1, -R177 ;  /* 0x0000000153537824 */ /* 0x000fca00078e0ab1 */
[----:B0-----:R-:W-:-:S04]  /*ae90*/  VIADDMNMX R0, R0, R83, R74, PT ;  /* 0x0000005300007246 */ /* 0x001fc8000380014a */
[C---:B------:R-:W-:Y:S02]  /*aea0*/  ISETP.GT.AND P3, PT, R0.reuse, RZ, PT ;  /* 0x000000ff0000720c */ /* 0x040fe40003f64270 */
[C---:B------:R-:W-:Y:S02]  /*aeb0*/  ISETP.GT.AND P4, PT, R0.reuse, 0x1, PT ;  /* 0x000000010000780c */ /* 0x040fe40003f84270 */
[----:B------:R-:W-:Y:S01]  /*aec0*/  ISETP.GT.AND P2, PT, R0, 0x8, PT ;  /* 0x000000080000780c */ /* 0x000fe20003f44270 */
        /* <DEDUP_REMOVED lines=69> */
[----:B------:R-:W0:Y:S04]  /*b320*/  SHFL.BFLY PT, R25, R24, 0x2, 0x1f ;  /* 0x0c401f0018197f89 */ /* 0x000e2800000e0000 */
[----:B------:R-:W2:Y:S01]  /*b330*/  SHFL.IDX PT, R6, R6, 0x1, 0x1c1f ;  /* 0x003c1f0006067f89 */ /* 0x000ea200000e0000 */
[----:B0-----:R-:W-:-:S05]  /*b340*/  FMNMX.FTZ R25, R24, R25, !PT ;  /* 0x0000001918197209 */ /* 0x001fca0007810000 */
[----:B------:R-:W0:Y:S01]  /*b350*/  SHFL.BFLY PT, R0, R25, 0x1, 0x1f ;  /* 0x0c201f0019007f89 */ /* 0x000e2200000e0000 */
[----:B--2---:R-:W-:-:S04]  /*b360*/  VIADDMNMX R74, R6, R83, R74, PT ;  /* 0x00000053064a7246 */ /* 0x004fc8000380014a */
[C---:B------:R-:W-:Y:S02]  /*b370*/  ISETP.GT.AND P3, PT, R74.reuse, RZ, PT ;  /* 0x000000ff4a00720c */ /* 0x040fe40003f64270 */
[C---:B------:R-:W-:Y:S02]  /*b380*/  ISETP.GT.AND P4, PT, R74.reuse, 0x1, PT ;  /* 0x000000014a00780c */ /* 0x040fe40003f84270 */
[----:B------:R-:W-:Y:S02]  /*b390*/  ISETP.GT.AND P2, PT, R74, 0x8, PT ;  /* 0x000000084a00780c */ /* 0x000fe40003f44270 */
[----:B------:R-:W-:Y:S02]  /*b3a0*/  FSEL R26, R26, -INF , P3 ;  /* 0xff8000001a1a7808 */ /* 0x000fe40001800000 */
[----:B------:R-:W-:Y:S02]  /*b3b0*/  FSEL R27, R27, -INF , P4 ;  /* 0xff8000001b1b7808 */ /* 0x000fe40002000000 */
[----:B------:R-:W-:-:S02]  /*b3c0*/  ISETP.GT.AND P3, PT, R74, 0x9, PT ;  /* 0x000000094a00780c */ /* 0x000fc40003f64270 */
[----:B------:R-:W-:Y:S02]  /*b3d0*/  FSEL R30, R30, -INF , P2 ;  /* 0xff8000001e1e7808 */ /* 0x000fe40001000000 */
[----:B------:R-:W-:Y:S02]  /*b3e0*/  ISETP.GT.AND P2, PT, R74, 0x10, PT ;  /* 0x000000104a00780c */ /* 0x000fe40003f44270 */
[----:B0-----:R-:W-:Y:S02]  /*b3f0*/  FMNMX.FTZ R0, R25, R0, !PT ;  /* 0x0000000019007209 */ /* 0x001fe40007810000 */
        /* <DEDUP_REMOVED lines=14> */
[----:B------:R-:W-:Y:S01]  /*b4e0*/  FMNMX.FTZ R28, R38, R33, !PT ;  /* 0x00000021261c7209 */ /* 0x000fe20007810000 */
[----:B------:R-:W-:Y:S01]  /*b4f0*/  FMUL.FTZ R6, R0, UR43 ;  /* 0x0000002b00067c20 */ /* 0x000fe20008410000 */
[----:B------:R-:W-:-:S02]  /*b500*/  ISETP.GT.AND P3, PT, R74, 0x21, PT ;  /* 0x000000214a00780c */ /* 0x000fc40003f64270 */
[----:B------:R-:W-:Y:S02]  /*b510*/  FSEL R42, R42, -INF , P2 ;  /* 0xff8000002a2a7808 */ /* 0x000fe40001000000 */
[----:B------:R-:W-:Y:S02]  /*b520*/  FMNMX.FTZ R33, R39, R28, !PT ;  /* 0x0000001c27217209 */ /* 0x000fe40007810000 */
[----:B------:R-:W-:Y:S02]  /*b530*/  FSETP.NEU.FTZ.AND P4, PT, R0, -INF , PT ;  /* 0xff8000000000780b */ /* 0x000fe40003f9d000 */
[----:B------:R-:W-:Y:S02]  /*b540*/  ISETP.GT.AND P2, PT, R74, 0x28, PT ;  /* 0x000000284a00780c */ /* 0x000fe40003f44270 */
[----:B------:R-:W-:Y:S02]  /*b550*/  FSEL R28, R43, -INF , P3 ;  /* 0xff8000002b1c7808 */ /* 0x000fe40001800000 */
[----:B------:R-:W-:-:S02]  /*b560*/  FMNMX.FTZ R33, R42, R33, !PT ;  /* 0x000000212a217209 */ /* 0x000fc40007810000 */
[----:B------:R-:W-:Y:S02]  /*b570*/  FSEL R6, R6, RZ, P4 ;  /* 0x000000ff06067208 */ /* 0x000fe40002000000 */
[----:B------:R-:W-:Y:S02]  /*b580*/  ISETP.GT.AND P3, PT, R74, 0x29, PT ;  /* 0x000000294a00780c */ /* 0x000fe40003f64270 */
[----:B------:R-:W-:Y:S02]  /*b590*/  FSEL R46, R46, -INF , P2 ;  /* 0xff8000002e2e7808 */ /* 0x000fe40001000000 */
[----:B------:R-:W-:Y:S01]  /*b5a0*/  FMNMX.FTZ R35, R28, R33, !PT ;  /* 0x000000211c237209 */ /* 0x000fe20007810000 */
[----:B------:R-:W-:Y:S01]  /*b5b0*/  FFMA.FTZ R36, R29, UR43, -R6 ;  /* 0x0000002b1d247c23 */ /* 0x000fe20008010806 */
        /* <DEDUP_REMOVED lines=12> */
[----:B------:R0:W-:Y:S01]  /*b680*/  MUFU.EX2 R33, R36 ;  /* 0x0000002400217308 */ /* 0x0001e20000000800 */
[----:B------:R-:W-:Y:S02]  /*b690*/  ISETP.GT.AND P2, PT, R74, 0x40, PT ;  /* 0x000000404a00780c */ /* 0x000fe40003f44270 */
[----:B------:R-:W-:-:S02]  /*b6a0*/  FMNMX.FTZ R43, R54, R43, !PT ;  /* 0x0000002b362b7209 */ /* 0x000fc40007810000 */
[----:B------:R-:W-:Y:S02]  /*b6b0*/  FSEL R58, R58, -INF , P2 ;  /* 0xff8000003a3a7808 */ /* 0x000fe40001000000 */
[----:B0-----:R-:W-:Y:S02]  /*b6c0*/  FSEL R36, R55, -INF , P3 ;  /* 0xff80000037247808 */ /* 0x001fe40001800000 */
[----:B------:R-:W-:Y:S02]  /*b6d0*/  ISETP.GT.AND P3, PT, R74, 0x41, PT ;  /* 0x000000414a00780c */ /* 0x000fe40003f64270 */
        /* <DEDUP_REMOVED lines=10> */
[--C-:B------:R-:W-:Y:S01]  /*b780*/  FFMA.FTZ R154, R7, UR43, -R6.reuse ;  /* 0x0000002b079a7c23 */ /* 0x100fe20008010806 */
        /* <DEDUP_REMOVED lines=12> */
[----:B------:R-:W-:-:S05]  /*b850*/  FMNMX.FTZ R40, R71, R40, !PT ;  /* 0x0000002847287209 */ /* 0x000fca0007810000 */
[----:B------:R-:W0:Y:S01]  /*b860*/  SHFL.BFLY PT, R7, R40, 0x2, 0x1f ;  /* 0x0c401f0028077f89 */ /* 0x000e2200000e0000 */
[----:B------:R-:W-:Y:S01]  /*b870*/  FFMA.FTZ R47, R41, UR43, -R6 ;  /* 0x0000002b292f7c23 */ /* 0x000fe20008010806 */
[----:B0-----:R-:W-:-:S05]  /*b880*/  FMNMX.FTZ R41, R40, R7, !PT ;  /* 0x0000000728297209 */ /* 0x001fca0007810000 */
[----:B------:R-:W0:Y:S01]  /*b890*/  SHFL.BFLY PT, R40, R41, 0x1, 0x1f ;  /* 0x0c201f0029287f89 */ /* 0x000e2200000e0000 */
[--C-:B------:R-:W-:Y:S01]  /*b8a0*/  FFMA.FTZ R43, R53, UR43, -R6.reuse ;  /* 0x0000002b352b7c23 */ /* 0x100fe20008010806 */
[--C-:B------:R-:W-:Y:S01]  /*b8b0*/  FFMA.FTZ R204, R81, UR43, -R6.reuse ;  /* 0x0000002b51cc7c23 */ /* 0x100fe20008010806 */
[----:B------:R-:W-:Y:S01]  /*b8c0*/  FFMA.FTZ R31, R79, UR43, -R6 ;  /* 0x0000002b4f1f7c23 */ /* 0x000fe20008010806 */
[----:B0-----:R-:W-:-:S04]  /*b8d0*/  FMNMX.FTZ R7, R41, R40, !PT ;  /* 0x0000002829077209 */ /* 0x001fc80007810000 */
[C---:B------:R-:W-:Y:S01]  /*b8e0*/  FSETP.NEU.FTZ.AND P2, PT, R7.reuse, -INF , PT ;  /* 0xff8000000700780b */ /* 0x040fe20003f5d000 */
[----:B------:R-:W-:-:S05]  /*b8f0*/  FMUL.FTZ R53, R7, UR43 ;  /* 0x0000002b07357c20 */ /* 0x000fca0008410000 */
[----:B------:R-:W-:-:S05]  /*b900*/  FSEL R53, R53, RZ, P2 ;  /* 0x000000ff35357208 */ /* 0x000fca0001000000 */
[--C-:B------:R-:W-:Y:S02]  /*b910*/  FFMA.FTZ R40, R25, UR43, -R53.reuse ;  /* 0x0000002b19287c23 */ /* 0x100fe40008010835 */
[----:B------:R-:W0:Y:S01]  /*b920*/  @P5 LDC R25, c[0x0][0x44c] ;  /* 0x00011300ff195b82 */ /* 0x000e220000000800 */
[----:B------:R-:W-:Y:S01]  /*b930*/  FFMA.FTZ R205, R26, UR43, -R53 ;  /* 0x0000002b1acd7c23 */ /* 0x000fe20008010835 */
[--C-:B------:R-:W-:Y:S01]  /*b940*/  FFMA.FTZ R59, R45, UR43, -R6.reuse ;  /* 0x0000002b2d3b7c23 */ /* 0x100fe20008010806 */
[--C-:B------:R-:W-:Y:S01]  /*b950*/  FFMA.FTZ R55, R49, UR43, -R6.reuse ;  /* 0x0000002b31377c23 */ /* 0x100fe20008010806 */
[--C-:B------:R-:W-:Y:S01]  /*b960*/  FFMA.FTZ R206, R77, UR43, -R6.reuse ;  /* 0x0000002b4dce7c23 */ /* 0x100fe20008010806 */
[----:B-----5:R-:W-:-:S03]  /*b970*/  FFMA.FTZ R152, R75, UR43, -R6 ;  /* 0x0000002b4b987c23 */ /* 0x020fc60008010806 */
[----:B------:R-:W2:Y:S01]  /*b980*/  @P5 LDC R26, c[0x0][0x450] ;  /* 0x00011400ff1a5b82 */ /* 0x000ea20000000800 */
        /* <DEDUP_REMOVED lines=13> */
[--C-:B------:R-:W-:Y:S01]  /*ba60*/  FFMA.FTZ R6, R27, UR43, -R53.reuse ;  /* 0x0000002b1b067c23 */ /* 0x100fe20008010835 */
[----:B------:R-:W-:Y:S01]  /*ba70*/  MUFU.EX2 R204, R204 ;  /* 0x000000cc00cc7308 */ /* 0x000fe20000000800 */
[--C-:B------:R-:W-:Y:S01]  /*ba80*/  FFMA.FTZ R207, R30, UR43, -R53.reuse ;  /* 0x0000002b1ecf7c23 */ /* 0x100fe20008010835 */
[----:B------:R-:W-:Y:S01]  /*ba90*/  FFMA.FTZ R30, R24, UR43, -R53 ;  /* 0x0000002b181e7c23 */ /* 0x000fe20008010835 */
[----:B---3--:R-:W-:-:S05]  /*baa0*/  SHF.R.U32.HI R80, RZ, 0x7, R80 ;  /* 0x00000007ff507819 */ /* 0x008fca0000011650 */
[----:B------:R-:W1:Y:S01]  /*bab0*/  MUFU.EX2 R31, R31 ;  /* 0x0000001f001f7308 */ /* 0x000e620000000800 */
[----:B------:R-:W-:Y:S01]  /*bac0*/  @!P1 VIADD R24, R173, 0x32440 ;  /* 0x00032440ad189836 */ /* 0x000fe20000000000 */
[----:B------:R-:W-:-:S06]  /*bad0*/  IADD3 R172, -R80, 0xb, RZ ;  /* 0x0000000b50ac7810 */ /* 0x000fcc0007ffe1ff */
[----:B------:R-:W-:Y:S01]  /*bae0*/  MUFU.EX2 R206, R206 ;  /* 0x000000ce00ce7308 */ /* 0x000fe20000000800 */
[----:B------:R-:W-:-:S07]  /*baf0*/  FFMA.FTZ R153, R34, UR43, -R53 ;  /* 0x0000002b22997c23 */ /* 0x000fce0008010835 */
[----:B------:R-:W-:Y:S01]  /*bb00*/  MUFU.EX2 R205, R205 ;  /* 0x000000cd00cd7308 */ /* 0x000fe20000000800 */
[----:B------:R-:W-:Y:S01]  /*bb10*/  @!P1 PRMT R24, RZ, 0x654, R24 ;  /* 0x00000654ff189816 */ /* 0x000fe20000000018 */
[----:B0-----:R-:W-:Y:S01]  /*bb20*/  @P5 IMAD.HI.U32 R25, R78, R25, RZ ;  /* 0x000000194e195227 */ /* 0x001fe200078e00ff */
[----:B------:R0:W-:Y:S06]  /*bb30*/  BAR.ARV R172, 0x100 ;  /* 0x000400ac0000751d */ /* 0x0001ec0000002000 */
[----:B------:R-:W3:Y:S01]  /*bb40*/  MUFU.EX2 R6, R6 ;  /* 0x0000000600067308 */ /* 0x000ee20000000800 */
[----:B------:R4:W-:Y:S01]  /*bb50*/  @!P1 SYNCS.ARRIVE.TRANS64.RED.A1T0 RZ, [R24+URZ], RZ ;  /* 0x000000ff18ff99a7 */ /* 0x0009e2000810043f */
[----:B------:R1:W-:Y:S06]  /*bb60*/  BAR.SYNC.DEFER_BLOCKING R3, 0x100 ;  /* 0x000400030000751d */ /* 0x0003ec0000010000 */
[----:B------:R-:W0:Y:S01]  /*bb70*/  MUFU.EX2 R207, R207 ;  /* 0x000000cf00cf7308 */ /* 0x000e220000000800 */
[----:B------:R-:W-:-:S02]  /*bb80*/  IMAD.MOV.U32 R27, RZ, RZ, 0xc00 ;  /* 0x00000c00ff1b7424 */ /* 0x000fc400078e00ff */
[----:B-1----:R-:W-:Y:S01]  /*bb90*/  FADD.FTZ R3, R204, R31 ;  /* 0x0000001fcc037221 */ /* 0x002fe20000010000 */
[----:B------:R-:W-:-:S04]  /*bba0*/  IMAD.MOV.U32 R174, RZ, RZ, R78 ;  /* 0x000000ffffae7224 */ /* 0x000fc800078e004e */
[----:B------:R-:W-:Y:S01]  /*bbb0*/  MUFU.EX2 R152, R152 ;  /* 0x0000009800987308 */ /* 0x000fe20000000800 */
[----:B------:R-:W-:Y:S01]  /*bbc0*/  FFMA.FTZ R155, R38, UR43, -R53 ;  /* 0x0000002b269b7c23 */ /* 0x000fe20008010835 */
[----:B--2---:R-:W-:-:S06]  /*bbd0*/  @P5 SHF.R.U32.HI R174, RZ, R26, R25 ;  /* 0x0000001affae5219 */ /* 0x004fcc0000011619 */
[----:B------:R-:W1:Y:S01]  /*bbe0*/  MUFU.EX2 R30, R30 ;  /* 0x0000001e001e7308 */ /* 0x000e620000000800 */
[----:B------:R-:W-:Y:S02]  /*bbf0*/  IMAD.MOV.U32 R25, RZ, RZ, 0x40000040 ;  /* 0x40000040ff197424 */ /* 0x000fe400078e00ff */
[----:B------:R-:W-:Y:S01]  /*bc00*/  FFMA.FTZ R159, R46, UR43, -R53 ;  /* 0x0000002b2e9f7c23 */ /* 0x000fe20008010835 */
[----:B----4-:R-:W-:-:S04]  /*bc10*/  IMAD R24, R2, R27, UR42 ;  /* 0x0000002a02187e24 */ /* 0x010fc8000f8e021b */
[----:B------:R-:W-:Y:S01]  /*bc20*/  MUFU.EX2 R35, R73 ;  /* 0x0000004900237308 */ /* 0x000fe20000000800 */
[----:B---3--:R-:W-:Y:S01]  /*bc30*/  FADD.FTZ R44, R205, R6 ;  /* 0x00000006cd2c7221 */ /* 0x008fe20000010000 */
[----:B------:R-:W-:-:S06]  /*bc40*/  FADD.FTZ R46, R206, R3 ;  /* 0x00000003ce2e7221 */ /* 0x000fcc0000010000 */
[----:B------:R-:W2:Y:S01]  /*bc50*/  MUFU.EX2 R153, R153 ;  /* 0x0000009900997308 */ /* 0x000ea20000000800 */
[--C-:B------:R-:W-:Y:S01]  /*bc60*/  FFMA.FTZ R34, R39, UR43, -R53.reuse ;  /* 0x0000002b27227c23 */ /* 0x100fe20008010835 */
[----:B------:R-:W-:Y:S01]  /*bc70*/  FFMA.FTZ R38, R28, UR43, -R53 ;  /* 0x0000002b1c267c23 */ /* 0x000fe20008010835 */
[----:B------:R-:W-:-:S05]  /*bc80*/  R2UR UR7, R25 ;  /* 0x00000000190772ca */ /* 0x000fca00000e0000 */
[----:B------:R-:W-:Y:S01]  /*bc90*/  MUFU.EX2 R154, R154 ;  /* 0x0000009a009a7308 */ /* 0x000fe20000000800 */
[----:B------:R-:W-:Y:S02]  /*bca0*/  VIADD R28, R24, 0x80 ;  /* 0x00000080181c7836 */ /* 0x000fe40000000000 */
[----:B0-----:R-:W-:Y:S01]  /*bcb0*/  FADD.FTZ R3, R207, R44 ;  /* 0x0000002ccf037221 */ /* 0x001fe20000010000 */
[----:B------:R-:W-:-:S04]  /*bcc0*/  FADD.FTZ R25, R33, R46 ;  /* 0x0000002e21197221 */ /* 0x000fc80000010000 */
[----:B------:R-:W0:Y:S01]  /*bcd0*/  MUFU.EX2 R40, R40 ;  /* 0x0000002800287308 */ /* 0x000e220000000800 */
[----:B------:R-:W-:Y:S01]  /*bce0*/  FFMA.FTZ R157, R42, UR43, -R53 ;  /* 0x0000002b2a9d7c23 */ /* 0x000fe20008010835 */
[----:B-1----:R-:W-:Y:S01]  /*bcf0*/  FADD.FTZ R44, R30, R3 ;  /* 0x000000031e2c7221 */ /* 0x002fe20000010000 */
[----:B------:R-:W-:-:S05]  /*bd00*/  FADD.FTZ R46, R152, R25 ;  /* 0x00000019982e7221 */ /* 0x000fca0000010000 */
[----:B------:R-:W-:Y:S01]  /*bd10*/  MUFU.EX2 R37, R37 ;  /* 0x0000002500257308 */ /* 0x000fe20000000800 */
[----:B------:R-:W-:-:S07]  /*bd20*/  R2UR UR10, R28 ;  /* 0x000000001c0a72ca */ /* 0x000fce00000e0000 */
[----:B------:R-:W1:Y:S01]  /*bd30*/  MUFU.EX2 R155, R155 ;  /* 0x0000009b009b7308 */ /* 0x000e620000000800 */
[C---:B------:R-:W-:Y:S02]  /*bd40*/  VIADD R28, R24.reuse, 0x180 ;  /* 0x00000180181c7836 */ /* 0x040fe40000000000 */
[----:B--2---:R-:W-:Y:S01]  /*bd50*/  FADD.FTZ R3, R153, R44 ;  /* 0x0000002c99037221 */ /* 0x004fe20000010000 */
[----:B------:R-:W-:-:S04]  /*bd60*/  VIADD R26, R24, 0x100 ;  /* 0x00000100181a7836 */ /* 0x000fc80000000000 */
[----:B------:R-:W-:Y:S01]  /*bd70*/  MUFU.EX2 R156, R156 ;  /* 0x0000009c009c7308 */ /* 0x000fe20000000800 */
[----:B------:R-:W-:-:S07]  /*bd80*/  FADD.FTZ R25, R35, R46 ;  /* 0x0000002e23197221 */ /* 0x000fce0000010000 */
[----:B------:R-:W2:Y:S01]  /*bd90*/  MUFU.EX2 R34, R34 ;  /* 0x0000002200227308 */ /* 0x000ea20000000800 */
[----:B------:R-:W-:Y:S01]  /*bda0*/  R2UR UR18, R28 ;  /* 0x000000001c1272ca */ /* 0x000fe200000e0000 */
[----:B0-----:R-:W-:Y:S01]  /*bdb0*/  FADD.FTZ R44, R40, R3 ;  /* 0x00000003282c7221 */ /* 0x001fe20000010000 */
[----:B------:R-:W-:-:S05]  /*bdc0*/  FADD.FTZ R28, R154, R25 ;  /* 0x000000199a1c7221 */ /* 0x000fca0000010000 */
[----:B------:R-:W0:Y:S01]  /*bdd0*/  MUFU.EX2 R157, R157 ;  /* 0x0000009d009d7308 */ /* 0x000e220000000800 */
[----:B------:R-:W-:Y:S01]  /*bde0*/  FFMA.FTZ R42, R29, UR43, -R53 ;  /* 0x0000002b1d2a7c23 */ /* 0x000fe20008010835 */
[----:B------:R-:W-:Y:S01]  /*bdf0*/  R2UR UR14, R26 ;  /* 0x000000001a0e72ca */ /* 0x000fe200000e0000 */
[----:B------:R-:W-:-:S05]  /*be00*/  VIADD R26, R24, 0x200 ;  /* 0x00000200181a7836 */ /* 0x000fca0000000000 */
[----:B------:R-:W3:Y:S01]  /*be10*/  MUFU.EX2 R47, R47 ;  /* 0x0000002f002f7308 */ /* 0x000ee20000000800 */
[----:B-1----:R-:W-:Y:S01]  /*be20*/  FADD.FTZ R3, R155, R44 ;  /* 0x0000002c9b037221 */ /* 0x002fe20000010000 */
[----:B------:R-:W-:-:S06]  /*be30*/  FADD.FTZ R25, R37, R28 ;  /* 0x0000001c25197221 */ /* 0x000fcc0000010000 */
[----:B------:R-:W1:Y:S01]  /*be40*/  MUFU.EX2 R38, R38 ;  /* 0x0000002600267308 */ /* 0x000e620000000800 */
[----:B------:R-:W-:Y:S01]  /*be50*/  FFMA.FTZ R161, R50, UR43, -R53 ;  /* 0x0000002b32a17c23 */ /* 0x000fe20008010835 */
[----:B------:R-:W-:-:S06]  /*be60*/  R2UR UR22, R26 ;  /* 0x000000001a1672ca */ /* 0x000fcc00000e0000 */
[----:B------:R-:W4:Y:S01]  /*be70*/  MUFU.EX2 R158, R158 ;  /* 0x0000009e009e7308 */ /* 0x000f220000000800 */
[----:B--2---:R-:W-:Y:S01]  /*be80*/  FADD.FTZ R28, R34, R3 ;  /* 0x00000003221c7221 */ /* 0x004fe20000010000 */
[----:B------:R-:W-:-:S06]  /*be90*/  FADD.FTZ R26, R156, R25 ;  /* 0x000000199c1a7221 */ /* 0x000fcc0000010000 */
[----:B------:R-:W2:Y:S01]  /*bea0*/  MUFU.EX2 R159, R159 ;  /* 0x0000009f009f7308 */ /* 0x000ea20000000800 */
[----:B------:R-:W-:Y:S01]  /*beb0*/  FFMA.FTZ R32, R32, UR43, -R53 ;  /* 0x0000002b20207c23 */ /* 0x000fe20008010835 */
[----:B------:R-:W-:Y:S01]  /*bec0*/  R2UR UR6, R24 ;  /* 0x00000000180672ca */ /* 0x000fe200000e0000 */
[----:B------:R-:W-:-:S05]  /*bed0*/  IMAD.MOV.U32 R25, RZ, RZ, 0x40000040 ;  /* 0x40000040ff197424 */ /* 0x000fca00078e00ff */
[----:B------:R-:W2:Y:S01]  /*bee0*/  MUFU.EX2 R59, R59 ;  /* 0x0000003b003b7308 */ /* 0x000ea20000000800 */
[----:B------:R-:W-:Y:S02]  /*bef0*/  VIADD R24, R24, 0x280 ;  /* 0x0000028018187836 */ /* 0x000fe40000000000 */
[----:B0-----:R-:W-:-:S05]  /*bf00*/  FADD.FTZ R3, R157, R28 ;  /* 0x0000001c9d037221 */ /* 0x001fca0000010000 */
[----:B------:R-:W0:Y:S01]  /*bf10*/  MUFU.EX2 R42, R42 ;  /* 0x0000002a002a7308 */ /* 0x000e220000000800 */
[----:B------:R-:W-:Y:S01]  /*bf20*/  FFMA.FTZ R163, R54, UR43, -R53 ;  /* 0x0000002b36a37c23 */ /* 0x000fe20008010835 */
[----:B------:R-:W-:Y:S01]  /*bf30*/  R2UR UR27, R25 ;  /* 0x00000000191b72ca */ /* 0x000fe200000e0000 */
[----:B---3--:R-:W-:-:S05]  /*bf40*/  FADD.FTZ R25, R47, R26 ;  /* 0x0000001a2f197221 */ /* 0x008fca0000010000 */
[----:B------:R-:W3:Y:S01]  /*bf50*/  MUFU.EX2 R160, R160 ;  /* 0x000000a000a07308 */ /* 0x000ee20000000800 */
[----:B------:R-:W-:Y:S01]  /*bf60*/  R2UR UR26, R24 ;  /* 0x00000000181a72ca */ /* 0x000fe200000e0000 */
[----:B-1----:R-:W-:-:S06]  /*bf70*/  FADD.FTZ R24, R38, R3 ;  /* 0x0000000326187221 */ /* 0x002fcc0000010000 */
[----:B------:R-:W1:Y:S01]  /*bf80*/  MUFU.EX2 R161, R161 ;  /* 0x000000a100a17308 */ /* 0x000e620000000800 */
[----:B------:R-:W-:Y:S01]  /*bf90*/  FFMA.FTZ R36, R36, UR43, -R53 ;  /* 0x0000002b24247c23 */ /* 0x000fe20008010835 */
[----:B----4-:R-:W-:-:S06]  /*bfa0*/  FADD.FTZ R26, R158, R25 ;  /* 0x000000199e1a7221 */ /* 0x010fcc0000010000 */
[----:B------:R-:W4:Y:S01]  /*bfb0*/  MUFU.EX2 R55, R55 ;  /* 0x0000003700377308 */ /* 0x000f220000000800 */
[----:B--2---:R-:W-:Y:S01]  /*bfc0*/  FADD.FTZ R3, R159, R24 ;  /* 0x000000189f037221 */ /* 0x004fe20000010000 */
[----:B------:R-:W-:-:S06]  /*bfd0*/  FFMA.FTZ R165, R58, UR43, -R53 ;  /* 0x0000002b3aa57c23 */ /* 0x000fcc0008010835 */
[----:B------:R-:W2:Y:S01]  /*bfe0*/  MUFU.EX2 R32, R32 ;  /* 0x0000002000207308 */ /* 0x000ea20000000800 */
[----:B------:R-:W-:Y:S01]  /*bff0*/  FADD.FTZ R25, R59, R26 ;  /* 0x0000001a3b197221 */ /* 0x000fe20000010000 */
[----:B0-----:R-:W-:-:S06]  /*c000*/  FADD.FTZ R24, R42, R3 ;  /* 0x000000032a187221 */ /* 0x001fcc0000010000 */
[----:B------:R-:W0:Y:S01]  /*c010*/  MUFU.EX2 R163, R163 ;  /* 0x000000a300a37308 */ /* 0x000e220000000800 */
[----:B------:R-:W-:Y:S01]  /*c020*/  FFMA.FTZ R72, R72, UR43, -R53 ;  /* 0x0000002b48487c23 */ /* 0x000fe20008010835 */
[----:B------:R-:W-:-:S06]  /*c030*/  F2FP.F16.F32.PACK_AB R205, R6, R205 ;  /* 0x000000cd06cd723e */ /* 0x000fcc00000000ff */
[----:B------:R-:W0:Y:S01]  /*c040*/  MUFU.EX2 R162, R162 ;  /* 0x000000a200a27308 */ /* 0x000e220000000800 */
[----:B---3--:R-:W-:Y:S01]  /*c050*/  FADD.FTZ R6, R160, R25 ;  /* 0x00000019a0067221 */ /* 0x008fe20000010000 */
[----:B-1----:R-:W-:-:S06]  /*c060*/  FADD.FTZ R3, R161, R24 ;  /* 0x00000018a1037221 */ /* 0x002fcc0000010000 */
[----:B------:R-:W1:Y:S01]  /*c070*/  MUFU.EX2 R36, R36 ;  /* 0x0000002400247308 */ /* 0x000e620000000800 */
[----:B------:R-:W-:-:S07]  /*c080*/  FFMA.FTZ R62, R62, UR43, -R53 ;  /* 0x0000002b3e3e7c23 */ /* 0x000fce0008010835 */
[----:B------:R-:W3:Y:S01]  /*c090*/  MUFU.EX2 R43, R43 ;  /* 0x0000002b002b7308 */ /* 0x000ee20000000800 */
[----:B----4-:R-:W-:Y:S01]  /*c0a0*/  FADD.FTZ R25, R55, R6 ;  /* 0x0000000637197221 */ /* 0x010fe20000010000 */
[----:B--2---:R-:W-:-:S06]  /*c0b0*/  FADD.FTZ R6, R32, R3 ;  /* 0x0000000320067221 */ /* 0x004fcc0000010000 */
[----:B------:R-:W2:Y:S01]  /*c0c0*/  MUFU.EX2 R165, R165 ;  /* 0x000000a500a57308 */ /* 0x000ea20000000800 */
[----:B------:R-:W-:-:S07]  /*c0d0*/  FFMA.FTZ R63, R63, UR43, -R53 ;  /* 0x0000002b3f3f7c23 */ /* 0x000fce0008010835 */
[----:B------:R-:W4:Y:S01]  /*c0e0*/  MUFU.EX2 R164, R164 ;  /* 0x000000a400a47308 */ /* 0x000f220000000800 */
[----:B0-----:R-:W-:Y:S01]  /*c0f0*/  FADD.FTZ R3, R163, R6 ;  /* 0x00000006a3037221 */ /* 0x001fe20000010000 */
[----:B------:R-:W-:-:S06]  /*c100*/  FFMA.FTZ R66, R66, UR43, -R53 ;  /* 0x0000002b42427c23 */ /* 0x000fcc0008010835 */
[----:B------:R-:W0:Y:S01]  /*c110*/  MUFU.EX2 R72, R72 ;  /* 0x0000004800487308 */ /* 0x000e220000000800 */
[----:B------:R-:W-:-:S07]  /*c120*/  FADD.FTZ R24, R162, R25 ;  /* 0x00000019a2187221 */ /* 0x000fce0000010000 */
[----:B------:R-:W0:Y:S01]  /*c130*/  MUFU.EX2 R49, R49 ;  /* 0x0000003100317308 */ /* 0x000e220000000800 */
[----:B-1----:R-:W-:Y:S01]  /*c140*/  FADD.FTZ R6, R36, R3 ;  /* 0x0000000324067221 */ /* 0x002fe20000010000 */
[----:B------:R-:W-:-:S06]  /*c150*/  FFMA.FTZ R67, R67, UR43, -R53 ;  /* 0x0000002b43437c23 */ /* 0x000fcc0008010835 */
[----:B------:R-:W1:Y:S01]  /*c160*/  MUFU.EX2 R62, R62 ;  /* 0x0000003e003e7308 */ /* 0x000e620000000800 */
[----:B---3--:R-:W-:-:S07]  /*c170*/  FADD.FTZ R25, R43, R24 ;  /* 0x000000182b197221 */ /* 0x008fce0000010000 */
[----:B------:R-:W3:Y:S01]  /*c180*/  MUFU.EX2 R166, R166 ;  /* 0x000000a600a67308 */ /* 0x000ee20000000800 */
[----:B--2---:R-:W-:Y:S01]  /*c190*/  FADD.FTZ R3, R165, R6 ;  /* 0x00000006a5037221 */ /* 0x004fe20000010000 */
[----:B------:R-:W-:-:S06]  /*c1a0*/  FFMA.FTZ R70, R70, UR43, -R53 ;  /* 0x0000002b46467c23 */ /* 0x000fcc0008010835 */
[----:B------:R-:W2:Y:S01]  /*c1b0*/  MUFU.EX2 R63, R63 ;  /* 0x0000003f003f7308 */ /* 0x000ea20000000800 */
[----:B----4-:R-:W-:-:S07]  /*c1c0*/  FADD.FTZ R24, R164, R25 ;  /* 0x00000019a4187221 */ /* 0x010fce0000010000 */
[----:B------:R-:W4:Y:S01]  /*c1d0*/  MUFU.EX2 R51, R51 ;  /* 0x0000003300337308 */ /* 0x000f220000000800 */
[----:B0-----:R-:W-:Y:S01]  /*c1e0*/  FADD.FTZ R3, R72, R3 ;  /* 0x0000000348037221 */ /* 0x001fe20000010000 */
[----:B------:R-:W-:-:S06]  /*c1f0*/  FADD.FTZ R25, R49, R24 ;  /* 0x0000001831197221 */ /* 0x000fcc0000010000 */
[----:B------:R-:W0:Y:S01]  /*c200*/  MUFU.EX2 R66, R66 ;  /* 0x0000004200427308 */ /* 0x000e220000000800 */
[----:B------:R-:W-:-:S07]  /*c210*/  FFMA.FTZ R53, R71, UR43, -R53 ;  /* 0x0000002b47357c23 */ /* 0x000fce0008010835 */
[----:B------:R-:W0:Y:S01]  /*c220*/  MUFU.EX2 R168, R168 ;  /* 0x000000a800a87308 */ /* 0x000e220000000800 */
        /* <DEDUP_REMOVED lines=9> */
[----:B------:R-:W-:-:S06]  /*c2c0*/  FADD.FTZ R6, R168, R3 ;  /* 0x00000003a8067221 */ /* 0x000fcc0000010000 */
[----:B------:R-:W0:Y:S01]  /*c2d0*/  MUFU.EX2 R41, R41 ;  /* 0x0000002900297308 */ /* 0x000e220000000800 */
[----:B------:R-:W-:-:S07]  /*c2e0*/  IMAD.MOV.U32 R27, RZ, RZ, 0x40000040 ;  /* 0x40000040ff1b7424 */ /* 0x000fce00078e00ff */
[----:B------:R-:W0:Y:S01]  /*c2f0*/  MUFU.EX2 R53, R53 ;  /* 0x0000003500357308 */ /* 0x000e220000000800 */
[----:B------:R-:W-:Y:S01]  /*c300*/  MOV R29, 0x40000040 ;  /* 0x40000040001d7802 */ /* 0x000fe20000000f00 */
[----:B-1----:R-:W-:Y:S01]  /*c310*/  FADD.FTZ R25, R67, R24 ;  /* 0x0000001843197221 */ /* 0x002fe20000010000 */
[----:B---3--:R-:W-:Y:S01]  /*c320*/  FADD.FTZ R3, R45, R6 ;  /* 0x000000062d037221 */ /* 0x008fe20000010000 */
[----:B------:R-:W-:Y:S01]  /*c330*/  R2UR UR15, R27 ;  /* 0x000000001b0f72ca */ /* 0x000fe200000e0000 */
[----:B------:R-:W-:Y:S01]  /*c340*/  IMAD.MOV.U32 R27, RZ, RZ, 0x40000040 ;  /* 0x40000040ff1b7424 */ /* 0x000fe200078e00ff */
[----:B------:R-:W-:Y:S01]  /*c350*/  R2UR UR11, R29 ;  /* 0x000000001d0b72ca */ /* 0x000fe200000e0000 */
[----:B------:R-:W-:Y:S02]  /*c360*/  IMAD.MOV.U32 R29, RZ, RZ, 0x40000040 ;  /* 0x40000040ff1d7424 */ /* 0x000fe400078e00ff */
[----:B--2---:R-:W-:Y:S01]  /*c370*/  FADD.FTZ R24, R70, R25 ;  /* 0x0000001946187221 */ /* 0x004fe20000010000 */
[----:B----4-:R-:W-:Y:S01]  /*c380*/  FADD.FTZ R6, R170, R3 ;  /* 0x00000003aa067221 */ /* 0x010fe20000010000 */
[----:B------:R-:W-:-:S02]  /*c390*/  F2FP.F16.F32.PACK_AB R204, R31, R204 ;  /* 0x000000cc1fcc723e */ /* 0x000fc400000000ff */
[----:B------:R-:W-:Y:S02]  /*c3a0*/  F2FP.F16.F32.PACK_AB R206, R33, R206 ;  /* 0x000000ce21ce723e */ /* 0x000fe400000000ff */
[----:B------:R-:W-:Y:S01]  /*c3b0*/  F2FP.F16.F32.PACK_AB R207, R30, R207 ;  /* 0x000000cf1ecf723e */ /* 0x000fe200000000ff */
[----:B0-----:R-:W-:Y:S01]  /*c3c0*/  FADD.FTZ R6, R41, R6 ;  /* 0x0000000629067221 */ /* 0x001fe20000010000 */
[----:B------:R-:W-:Y:S01]  /*c3d0*/  R2UR UR19, R29 ;  /* 0x000000001d1372ca */ /* 0x000fe200000e0000 */
[----:B------:R-:W-:Y:S01]  /*c3e0*/  FADD.FTZ R3, R53, R24 ;  /* 0x0000001835037221 */ /* 0x000fe20000010000 */
[----:B------:R-:W-:Y:S02]  /*c3f0*/  R2UR UR23, R27 ;  /* 0x000000001b1772ca */ /* 0x000fe400000e0000 */
        /* <DEDUP_REMOVED lines=38> */
[----:B------:R-:W-:-:S05]  /*c660*/  IADD3 R152, R174, R176, -R177 ;  /* 0x000000b0ae987210 */ /* 0x000fca0007ffe8b1 */
[----:B------:R-:W-:-:S05]  /*c670*/  IMAD.HI R152, R152, 0x2aaaaaab, RZ ;  /* 0x2aaaaaab98987827 */ /* 0x000fca00078e02ff */
[----:B------:R-:W-:-:S04]  /*c680*/  SHF.R.U32.HI R153, RZ, 0x1f, R152 ;  /* 0x0000001fff997819 */ /* 0x000fc80000011698 */
[----:B------:R-:W-:-:S04]  /*c690*/  LEA.HI.SX32 R153, R152, R153, 0x1c ;  /* 0x0000009998997211 */ /* 0x000fc800078fe2ff */
[----:B------:R-:W-:Y:S01]  /*c6a0*/  VIMNMX R154, R175, R153, !PT ;  /* 0x00000099af9a7248 */ /* 0x000fe20007fe0100 */
[----:B------:R-:W-:-:S04]  /*c6b0*/  VIADD R215, R215, 0xfffffffe ;  /* 0xfffffffed7d77836 */ /* 0x000fc80000000000 */
[----:B------:R0:W-:Y:S01]  /*c6c0*/  STL [R1+0x20], R154 ;  /* 0x0000209a01007387 */ /* 0x0001e20000100800 */
[----:B------:R-:W-:Y:S01]  /*c6d0*/  ISETP.GE.AND P2, PT, R215, R154, PT ;  /* 0x0000009ad700720c */ /* 0x000fe20003f46270 */
[----:B------:R-:W-:-:S05]  /*c6e0*/  @!P1 VIADD R173, R173, 0x32460 ;  /* 0x00032460adad9836 */ /* 0x000fca0000000000 */
[----:B------:R-:W-:Y:S01]  /*c6f0*/  @!P1 PRMT R173, RZ, 0x654, R173 ;  /* 0x00000654ffad9816 */ /* 0x000fe200000000ad */
[----:B------:R-:W-:Y:S02]  /*c700*/  WARPGROUP.DEPBAR.LE gsb0, 0x0 ;  /* 0x00008000000079c5 */ /* 0x000fe40000010000 */
[----:B------:R-:W-:-:S06]  /*c710*/  WARPGROUP.ARRIVE ;  /* 0x00000000000079c5 */ /* 0x000fcc0000000000 */
[----:B------:R-:W-:Y:S03]  /*c720*/  HGMMA.64x256x16.F32 R24, R168, gdesc[UR24].tnspB, R24, gsb0 ;  /* 0x43e00018a8187df0 */ /* 0x000fe60008000818 */
[----:B------:R-:W-:Y:S02]  /*c730*/  WARPGROUP.DEPBAR.LE gsb0, 0x0 ;  /* 0x00008000000079c5 */ /* 0x000fe40000010000 */
[----:B------:R0:W-:Y:S01]  /*c740*/  @!P1 SYNCS.ARRIVE.TRANS64.RED.A1T0 RZ, [R173+URZ], RZ ;  /* 0x000000ffadff99a7 */ /* 0x0001e2000810043f */
[----:B------:R-:W-:Y:S05]  /*c750*/  @!P2 BRA `(.L_x_14596) ;  /* 0x000000300004a947 */ /* 0x000fea0003800000 */
[----:B------:R-:W-:Y:S02]  /*c760*/  IMAD.MOV.U32 R206, RZ, RZ, R7 ;  /* 0x000000ffffce7224 */ /* 0x000fe400078e0007 */
[----:B------:R-:W-:Y:S02]  /*c770*/  IMAD.MOV.U32 R207, RZ, RZ, R0 ;  /* 0x000000ffffcf7224 */ /* 0x000fe400078e0000 */
[----:B------:R-:W-:-:S07]  /*c780*/  IMAD.MOV.U32 R204, RZ, RZ, R215 ;  /* 0x000000ffffcc7224 */ /* 0x000fce00078e00d7 */
.L_x_14606:
[----:B------:R-:W-:Y:S01]  /*c790*/  VIADD R2, R2, 0x1 ;  /* 0x0000000102027836 */ /* 0x000fe20000000000 */
[----:B------:R-:W-:Y:S05]  /*c7a0*/  YIELD ;  /* 0x0000000000007946 */ /* 0x000fea0003800000 */
[----:B------:R-:W-:-:S04]  /*c7b0*/  ISETP.NE.AND P2, PT, R2, 0x2, PT ;  /* 0x000000020200780c */ /* 0x000fc80003f45270 */
[----:B------:R-:W-:Y:S02]  /*c7c0*/  SEL R0, RZ, 0x1, P2 ;  /* 0x00000001ff007807 */ /* 0x000fe40001000000 */
[----:B------:R-:W-:Y:S02]  /*c7d0*/  SEL R2, R2, RZ, P2 ;  /* 0x000000ff02027207 */ /* 0x000fe40001000000 */
[----:B------:R-:W-:Y:S01]  /*c7e0*/  LOP3.LUT R23, R23, R0, RZ, 0x3c, !PT ;  /* 0x0000000017177212 */ /* 0x000fe200078e3cff */
[----:B-1---5:R-:W-:Y:S06]  /*c7f0*/  @!P0 BRA `(.L_x_14597) ;  /* 0x0000000000048947 */ /* 0x022fec0003800000 */
[----:B------:R-:W-:Y:S01]  /*c800*/  BPT.TRAP 0x1 ;  /* 0x000000040000795c */ /* 0x000fe20000300000 */
.L_x_14597:
[----:B------:R-:W-:Y:S01]  /*c810*/  IMAD R205, R2, 0x8, R19 ;  /* 0x0000000802cd7824 */ /* 0x000fe200078e0213 */
[----:B------:R-:W-:-:S04]  /*c820*/  SHF.L.U32 R0, R23, 0x1f, RZ ;  /* 0x0000001f17007819 */ /* 0x000fc800000006ff */
[----:B------:R1:W2:Y:S01]  /*c830*/  SYNCS.PHASECHK.TRANS64.TRYWAIT P2, [R205+URZ+0x32430], R0 ;  /* 0x03243000cd0075a7 */ /* 0x0002a2000804017f */
[----:B------:R-:W-:Y:S05]  /*c840*/  @!P0 BRA `(.L_x_14598) ;  /* 0x0000000000048947 */ /* 0x000fea0003800000 */
[----:B------:R-:W-:Y:S01]  /*c850*/  BPT.TRAP 0x1 ;  /* 0x000000040000795c */ /* 0x000fe20000300000 */
.L_x_14598:
[----:B------:R-:W3:Y:S01]  /*c860*/  LDL R7, [R1+0x14] ;  /* 0x0000140001077983 */ /* 0x000ee20000100800 */
[----:B------:R-:W-:Y:S02]  /*c870*/  IMAD.MOV.U32 R157, RZ, RZ, 0x40000040 ;  /* 0x40000040ff9d7424 */ /* 0x000fe400078e00ff */
[----:B---3--:R-:W-:Y:S01]  /*c880*/  IMAD R156, R2, 0x300, R7 ;  /* 0x00000300029c7824 */ /* 0x008fe200078e0207 */
[----:B--2---:R-:W-:Y:S06]  /*c890*/  @P2 BRA `(.L_x_14599) ;  /* 0x0000000000082947 */ /* 0x004fec0003800000 */
[----:B------:R-:W2:Y:S02]  /*c8a0*/  SYNCS.PHASECHK.TRANS64.TRYWAIT P2, [R205+URZ+0x32430], R0 ;  /* 0x03243000cd0075a7 */ /* 0x000ea4000804017f */
[----:B--2---:R-:W-:Y:S05]  /*c8b0*/  @!P2 BRA `(.L_x_14600) ;  /* 0x000001600008a947 */ /* 0x004fea0003800000 */
.L_x_14599:
[----:B------:R-:W3:Y:S04]  /*c8c0*/  LDL.64 R220, [R1+0x8] ;  /* 0x0000080001dc7983 */ /* 0x000ee80000100a00 */
[----:B------:R-:W4:Y:S01]  /*c8d0*/  LDL.64 R216, [R1] ;  /* 0x0000000001d87983 */ /* 0x000f220000100a00 */
[----:B------:R-:W-:Y:S05]  /*c8e0*/  WARPSYNC.ALL ;  /* 0x0000000000007948 */ /* 0x000fea0003800000 */
[C---:B------:R-:W-:Y:S01]  /*c8f0*/  R2UR UR6, R156.reuse ;  /* 0x000000009c0672ca */ /* 0x040fe200000e0000 */
[C---:B0-----:R-:W-:Y:S01]  /*c900*/  VIADD R154, R156.reuse, 0x2 ;  /* 0x000000029c9a7836 */ /* 0x041fe20000000000 */
[----:B------:R-:W-:Y:S01]  /*c910*/  R2UR UR7, R157 ;  /* 0x000000009d0772ca */ /* 0x000fe200000e0000 */
[----:B------:R-:W-:Y:S01]  /*c920*/  VIADD R152, R156, 0x4 ;  /* 0x000000049c987836 */ /* 0x000fe20000000000 */
[----:B------:R-:W-:Y:S01]  /*c930*/  R2UR UR4, R212 ;  /* 0x00000000d40472ca */ /* 0x000fe200000e0000 */
[----:B------:R-:W-:Y:S01]  /*c940*/  VIADD R156, R156, 0x6 ;  /* 0x000000069c9c7836 */ /* 0x000fe20000000000 */
[----:B------:R-:W-:Y:S01]  /*c950*/  R2UR UR5, R213 ;  /* 0x00000000d50572ca */ /* 0x000fe200000e0000 */
[----:B------:R-:W-:Y:S01]  /*c960*/  IMAD.MOV.U32 R155, RZ, RZ, 0x40000040 ;  /* 0x40000040ff9b7424 */ /* 0x000fe200078e00ff */
[----:B------:R-:W-:Y:S01]  /*c970*/  MOV R157, 0x40000040 ;  /* 0x40000040009d7802 */ /* 0x000fe20000000f00 */
[----:B------:R-:W-:Y:S01]  /*c980*/  IMAD.MOV.U32 R153, RZ, RZ, 0x40000040 ;  /* 0x40000040ff997424 */ /* 0x000fe200078e00ff */
[----:B------:R-:W-:-:S02]  /*c990*/  R2UR UR10, R154 ;  /* 0x000000009a0a72ca */ /* 0x000fc400000e0000 */
[----:B------:R-:W-:Y:S02]  /*c9a0*/  R2UR UR11, R155 ;  /* 0x000000009b0b72ca */ /* 0x000fe400000e0000 */
[----:B------:R-:W-:Y:S02]  /*c9b0*/  R2UR UR14, R152 ;  /* 0x00000000980e72ca */ /* 0x000fe400000e0000 */
[----:B------:R-:W-:Y:S02]  /*c9c0*/  R2UR UR15, R153 ;  /* 0x00000000990f72ca */ /* 0x000fe400000e0000 */
[----:B------:R-:W-:Y:S02]  /*c9d0*/  R2UR UR18, R156 ;  /* 0x000000009c1272ca */ /* 0x000fe400000e0000 */
[----:B------:R-:W-:Y:S02]  /*c9e0*/  R2UR UR19, R157 ;  /* 0x000000009d1372ca */ /* 0x000fe400000e0000 */
[----:B------:R-:W-:Y:S01]  /*c9f0*/  WARPGROUP.ARRIVE ;  /* 0x00000000000079c5 */ /* 0x000fe20000000000 */
[----:B------:R-:W-:-:S02]  /*ca00*/  R2UR UR16, R236 ;  /* 0x00000000ec1072ca */ /* 0x000fc400000e0000 */
[----:B------:R-:W-:-:S03]  /*ca10*/  R2UR UR17, R237 ;  /* 0x00000000ed1172ca */ /* 0x000fc600000e0000 */
[----:B------:R-:W-:Y:S03]  /*ca20*/  HGMMA.64x96x16.F32 R152, gdesc[UR4], RZ, !UPT, gsb0 ;  /* 0x01600000049879f0 */ /* 0x000fe6000c0008ff */
[----:B------:R-:W-:Y:S02]  /*ca30*/  WARPGROUP.DEPBAR.LE gsb0, 0x0 ;  /* 0x00008000000079c5 */ /* 0x000fe40000010000 */
[----:B------:R-:W-:Y:S01]  /*ca40*/  WARPGROUP.ARRIVE ;  /* 0x00000000000079c5 */ /* 0x000fe20000000000 */
[----:B---3--:R-:W-:Y:S02]  /*ca50*/  R2UR UR8, R220 ;  /* 0x00000000dc0872ca */ /* 0x008fe400000e0000 */
[----:B------:R-:W-:Y:S02]  /*ca60*/  R2UR UR9, R221 ;  /* 0x00000000dd0972ca */ /* 0x000fe400000e0000 */
[----:B----4-:R-:W-:-:S02]  /*ca70*/  R2UR UR12, R216 ;  /* 0x00000000d80c72ca */ /* 0x010fc400000e0000 */
[----:B------:R-:W-:-:S09]  /*ca80*/  R2UR UR13, R217 ;  /* 0x00000000d90d72ca */ /* 0x000fd200000e0000 */
        /* <DEDUP_REMOVED lines=10> */
.L_x_14601:
[----:B------:R0:W3:Y:S01]  /*cb30*/  SYNCS.PHASECHK.TRANS64.TRYWAIT P2, [R205+URZ+0x32450], R0 ;  /* 0x03245000cd0075a7 */ /* 0x0000e2000804017f */
[----:B------:R-:W-:Y:S05]  /*cb40*/  @!P0 BRA `(.L_x_14602) ;  /* 0x0000000000048947 */ /* 0x000fea0003800000 */
[----:B------:R-:W-:Y:S01]  /*cb50*/  BPT.TRAP 0x1 ;  /* 0x000000040000795c */ /* 0x000fe20000300000 */
.L_x_14602:
[----:B------:R-:W-:Y:S04]  /*cb60*/  BSSY B0, `(.L_x_14603) ;  /* 0x0000004000007945 */ /* 0x000fe80003800000 */
[----:B---3--:R-:W-:Y:S05]  /*cb70*/  @P2 BRA `(.L_x_14604) ;  /* 0x0000000000082947 */ /* 0x008fea0003800000 */
[----:B------:R-:W3:Y:S02]  /*cb80*/  SYNCS.PHASECHK.TRANS64.TRYWAIT P2, [R205+URZ+0x32450], R0 ;  /* 0x03245000cd0075a7 */ /* 0x000ee4000804017f */
[----:B---3--:R-:W-:Y:S05]  /*cb90*/  @!P2 BRA `(.L_x_14605) ;  /* 0x0000015c0064a947 */ /* 0x008fea0003800000 */
.L_x_14604:
[----:B------:R-:W-:Y:S05]  /*cba0*/  BSYNC B0 ;  /* 0x0000000000007941 */ /* 0x000fea0003800000 */
.L_x_14603:
[----:B------:R-:W-:Y:S05]  /*cbb0*/  WARPSYNC.ALL ;  /* 0x0000000000007948 */ /* 0x000fea0003800000 */
[----:B------:R-:W0:Y:S04]  /*cbc0*/  LDL R220, [R1+0x1c] ;  /* 0x00001c0001dc7983 */ /* 0x000e280000100800 */
[----:B------:R-:W0:Y:S01]  /*cbd0*/  LDL R216, [R1+0x3c] ;  /* 0x00003c0001d87983 */ /* 0x000e220000100800 */
[----:B------:R-:W-:Y:S01]  /*cbe0*/  IMAD.MOV.U32 R217, RZ, RZ, 0x40000040 ;  /* 0x40000040ffd97424 */ /* 0x000fe200078e00ff */
[----:B------:R-:W-:Y:S01]  /*cbf0*/  R2UR UR4, R4 ;  /* 0x00000000040472ca */ /* 0x000fe200000e0000 */
[----:B------:R-:W4:Y:S01]  /*cc00*/  LDC R7, c[0x0][0x448] ;  /* 0x00011200ff077b82 */ /* 0x000f220000000800 */
[----:B------:R-:W-:Y:S01]  /*cc10*/  R2UR UR5, R5 ;  /* 0x00000000050572ca */ /* 0x000fe200000e0000 */
[----:B------:R-:W-:Y:S01]  /*cc20*/  WARPGROUP.ARRIVE ;  /* 0x00000000000079c5 */ /* 0x000fe20000000000 */
[----:B------:R-:W-:Y:S01]  /*cc30*/  R2UR UR7, R217 ;  /* 0x00000000d90772ca */ /* 0x000fe200000e0000 */
[----:B------:R-:W-:Y:S01]  /*cc40*/  IMAD.MOV.U32 R221, RZ, RZ, 0x40000040 ;  /* 0x40000040ffdd7424 */ /* 0x000fe200078e00ff */
[----:B------:R1:W-:Y:S04]  /*cc50*/  STL [R1+0x178], R16 ;  /* 0x0001781001007387 */ /* 0x0003e80000100800 */
[----:B-1----:R-:W4:Y:S01]  /*cc60*/  LDL.LU R16, [R1+0x10] ;  /* 0x0000100001107983 */ /* 0x002f220000300800 */
[----:B0-23--:R-:W-:Y:S01]  /*cc70*/  IMAD.IADD R0, R216, 0x1, R220 ;  /* 0x00000001d8007824 */ /* 0x00dfe200078e02dc */
[----:B----4-:R-:W-:Y:S01]  /*cc80*/  ISETP.NE.AND P2, PT, R7, 0x1, PT ;  /* 0x000000010700780c */ /* 0x010fe20003f45270 */
[----:B------:R-:W-:-:S04]  /*cc90*/  IMAD.MOV.U32 R216, RZ, RZ, 0xc00 ;  /* 0x00000c00ffd87424 */ /* 0x000fc800078e00ff */
[----:B------:R-:W-:-:S04]  /*cca0*/  IMAD R216, R2, R216, UR39 ;  /* 0x0000002702d87e24 */ /* 0x000fc8000f8e02d8 */
[C---:B------:R-:W-:Y:S01]  /*ccb0*/  VIADD R220, R216.reuse, 0x2 ;  /* 0x00000002d8dc7836 */ /* 0x040fe20000000000 */
[----:B------:R-:W-:Y:S01]  /*ccc0*/  R2UR UR6, R216 ;  /* 0x00000000d80672ca */ /* 0x000fe200000e0000 */
[----:B------:R-:W-:Y:S02]  /*ccd0*/  IMAD.MOV.U32 R217, RZ, RZ, 0x40000040 ;  /* 0x40000040ffd97424 */ /* 0x000fe400078e00ff */
[----:B------:R-:W0:Y:S01]  /*cce0*/  @P2 LDC R215, c[0x0][0x44c] ;  /* 0x00011300ffd72b82 */ /* 0x000e220000000800 */
[----:B------:R-:W-:-:S04]  /*ccf0*/  LOP3.LUT R16, R16, 0xfffffeff, RZ, 0xc0, !PT ;  /* 0xfffffeff10107812 */ /* 0x000fc800078ec0ff */
[----:B------:R-:W-:-:S03]  /*cd00*/  @P1 LOP3.LUT R16, R16, 0x100, RZ, 0xfc, !PT ;  /* 0x0000010010101812 */ /* 0x000fc600078efcff */
[----:B------:R-:W1:Y:S02]  /*cd10*/  @P2 LDC R7, c[0x0][0x450] ;  /* 0x00011400ff072b82 */ /* 0x000e640000000800 */
[----:B------:R-:W-:Y:S01]  /*cd20*/  HGMMA.64x96x16.F32 R152, gdesc[UR4], R152, gsb0 ;  /* 0x01600000049879f0 */ /* 0x000fe20008000898 */
[----:B------:R-:W-:Y:S01]  /*cd30*/  R2UR UR6, R220 ;  /* 0x00000000dc0672ca */ /* 0x000fe200000e0000 */
[----:B------:R-:W-:Y:S01]  /*cd40*/  VIADD R220, R216, 0x4 ;  /* 0x00000004d8dc7836 */ /* 0x000fe20000000000 */
[----:B------:R-:W-:Y:S01]  /*cd50*/  R2UR UR7, R221 ;  /* 0x00000000dd0772ca */ /* 0x000fe200000e0000 */
[----:B------:R-:W-:Y:S01]  /*cd60*/  IMAD.MOV.U32 R221, RZ, RZ, 0x40000040 ;  /* 0x40000040ffdd7424 */ /* 0x000fe200078e00ff */
[----:B------:R-:W-:Y:S02]  /*cd70*/  R2UR UR4, R234 ;  /* 0x00000000ea0472ca */ /* 0x000fe400000e0000 */
[----:B------:R-:W-:Y:S02]  /*cd80*/  R2UR UR5, R235 ;  /* 0x00000000eb0572ca */ /* 0x000fe400000e0000 */
[----:B------:R-:W-:-:S04]  /*cd90*/  LOP3.LUT R16, R16, 0xffffff7f, RZ, 0xc0, !PT ;  /* 0xffffff7f10107812 */ /* 0x000fc800078ec0ff */
[----:B------:R-:W-:Y:S01]  /*cda0*/  @P0 LOP3.LUT R16, R16, 0x80, RZ, 0xfc, !PT ;  /* 0x0000008010100812 */ /* 0x000fe200078efcff */
[----:B0-----:R-:W-:-:S04]  /*cdb0*/  @P2 IMAD.HI.U32 R215, R0, R215, RZ ;  /* 0x000000d700d72227 */ /* 0x001fc800078e00ff */
[----:B------:R-:W-:Y:S01]  /*cdc0*/  STL [R1+0x10], R16 ;  /* 0x0000101001007387 */ /* 0x000fe20000100800 */
[----:B-1----:R-:W-:Y:S01]  /*cdd0*/  @P2 SHF.R.U32.HI R0, RZ, R7, R215 ;  /* 0x00000007ff002219 */ /* 0x002fe200000116d7 */
[----:B------:R-:W-:Y:S02]  /*cde0*/  WARPGROUP.DEPBAR.LE gsb0, 0x0 ;  /* 0x00008000000079c5 */ /* 0x000fe40000010000 */
[----:B------:R-:W-:-:S06]  /*cdf0*/  WARPGROUP.ARRIVE ;  /* 0x00000000000079c5 */ /* 0x000fcc0000000000 */
[----:B------:R-:W-:Y:S01]  /*ce00*/  HGMMA.64x96x16.F32 R152, gdesc[UR4], R152, gsb0 ;  /* 0x01600000049879f0 */ /* 0x000fe20008000898 */
[----:B------:R-:W-:Y:S01]  /*ce10*/  R2UR UR6, R220 ;  /* 0x00000000dc0672ca */ /* 0x000fe200000e0000 */
[----:B------:R-:W-:Y:S01]  /*ce20*/  VIADD R220, R216, 0x6 ;  /* 0x00000006d8dc7836 */ /* 0x000fe20000000000 */
[----:B------:R-:W-:Y:S01]  /*ce30*/  R2UR UR7, R221 ;  /* 0x00000000dd0772ca */ /* 0x000fe200000e0000 */
[----:B------:R-:W-:Y:S01]  /*ce40*/  IMAD.MOV.U32 R221, RZ, RZ, 0x40000040 ;  /* 0x40000040ffdd7424 */ /* 0x000fe200078e00ff */
[----:B------:R-:W-:Y:S02]  /*ce50*/  R2UR UR4, R232 ;  /* 0x00000000e80472ca */ /* 0x000fe400000e0000 */
[----:B------:R-:W-:Y:S01]  /*ce60*/  R2UR UR5, R233 ;  /* 0x00000000e90572ca */ /* 0x000fe200000e0000 */
[----:B------:R-:W-:Y:S02]  /*ce70*/  WARPGROUP.DEPBAR.LE gsb0, 0x0 ;  /* 0x00008000000079c5 */ /* 0x000fe40000010000 */
[----:B------:R-:W-:-:S10]  /*ce80*/  WARPGROUP.ARRIVE ;  /* 0x00000000000079c5 */ /* 0x000fd40000000000 */
        /* <DEDUP_REMOVED lines=48> */
[----:B------:R-:W-:Y:S02]  /*d190*/  R2UR UR7, R221 ;  /* 0x00000000dd0772ca */ /* 0x000fe400000e0000 */
[----:B------:R-:W-:Y:S02]  /*d1a0*/  R2UR UR4, R218 ;  /* 0x00000000da0472ca */ /* 0x000fe400000e0000 */
[----:B------:R-:W-:Y:S02]  /*d1b0*/  R2UR UR5, R219 ;  /* 0x00000000db0572ca */ /* 0x000fe400000e0000 */
[----:B------:R-:W-:Y:S01]  /*d1c0*/  MOV R221, 0x40000040 ;  /* 0x4000004000dd7802 */ /* 0x000fe20000000f00 */
[----:B------:R-:W-:-:S02]  /*d1d0*/  WARPGROUP.DEPBAR.LE gsb0, 0x0 ;  /* 0x00008000000079c5 */ /* 0x000fc40000010000 */
[----:B------:R-:W-:-:S08]  /*d1e0*/  WARPGROUP.ARRIVE ;  /* 0x00000000000079c5 */ /* 0x000fd00000000000 */
        /* <DEDUP_REMOVED lines=46> */
[----:B------:R-:W-:Y:S02]  /*d4d0*/  R2UR UR6, R220 ;  /* 0x00000000dc0672ca */ /* 0x000fe400000e0000 */
[----:B------:R-:W-:Y:S01]  /*d4e0*/  R2UR UR7, R221 ;  /* 0x00000000dd0772ca */ /* 0x000fe200000e0000 */
[----:B------:R-:W2:Y:S01]  /*d4f0*/  LDL R220, [R1+0x24] ;  /* 0x0000240001dc7983 */ /* 0x000ea20000100800 */
[----:B------:R-:W-:Y:S02]  /*d500*/  R2UR UR4, R10 ;  /* 0x000000000a0472ca */ /* 0x000fe400000e0000 */
[----:B------:R-:W-:Y:S01]  /*d510*/  R2UR UR5, R11 ;  /* 0x000000000b0572ca */ /* 0x000fe200000e0000 */
[----:B------:R-:W2:Y:S01]  /*d520*/  LDL R221, [R1+0x18] ;  /* 0x0000180001dd7983 */ /* 0x000ea20000100800 */
[----:B------:R-:W-:Y:S02]  /*d530*/  WARPGROUP.DEPBAR.LE gsb0, 0x0 ;  /* 0x00008000000079c5 */ /* 0x000fe40000010000 */
[----:B------:R-:W-:-:S09]  /*d540*/  WARPGROUP.ARRIVE ;  /* 0x00000000000079c5 */ /* 0x000fd20000000000 */
[----:B------:R-:W-:Y:S01]  /*d550*/  HGMMA.64x96x16.F32 R152, gdesc[UR4], R152, gsb0 ;  /* 0x01600000049879f0 */ /* 0x000fe20008000898 */
[----:B------:R-:W-:Y:S02]  /*d560*/  R2UR UR7, R217 ;  /* 0x00000000d90772ca */ /* 0x000fe400000e0000 */
[----:B------:R-:W3:Y:S01]  /*d570*/  LDL R217, [R1+0x2c] ;  /* 0x00002c0001d97983 */ /* 0x000ee20000100800 */
[----:B------:R-:W-:Y:S01]  /*d580*/  VIADD R216, R216, 0x906 ;  /* 0x00000906d8d87836 */ /* 0x000fe20000000000 */
[----:B------:R-:W-:Y:S02]  /*d590*/  R2UR UR4, R8 ;  /* 0x00000000080472ca */ /* 0x000fe400000e0000 */
[----:B------:R-:W-:Y:S02]  /*d5a0*/  R2UR UR5, R9 ;  /* 0x00000000090572ca */ /* 0x000fe400000e0000 */
[----:B------:R-:W-:Y:S01]  /*d5b0*/  R2UR UR6, R216 ;  /* 0x00000000d80672ca */ /* 0x000fe200000e0000 */
[----:B------:R-:W0:Y:S04]  /*d5c0*/  SHFL.IDX PT, R215, R0, RZ, 0x1c1f ;  /* 0x001c1fff00d77589 */ /* 0x000e2800000e0000 */
[----:B------:R1:W-:Y:S02]  /*d5d0*/  SHFL.IDX PT, R7, R0, 0x1, 0x1c1f ;  /* 0x003c1f0000077f89 */ /* 0x0003e400000e0000 */
[----:B-1----:R-:W-:Y:S01]  /*d5e0*/  IMAD R0, R204, -0x60, RZ ;  /* 0xffffffa0cc007824 */ /* 0x002fe200078e02ff */
[----:B------:R-:W-:-:S02]  /*d5f0*/  WARPGROUP.DEPBAR.LE gsb0, 0x0 ;  /* 0x00008000000079c5 */ /* 0x000fc40000010000 */
[----:B------:R-:W-:-:S06]  /*d600*/  WARPGROUP.ARRIVE ;  /* 0x00000000000079c5 */ /* 0x000fcc0000000000 */
[----:B------:R-:W-:Y:S03]  /*d610*/  HGMMA.64x96x16.F32 R152, gdesc[UR4], R152, gsb0 ;  /* 0x01600000049879f0 */ /* 0x000fe60008000898 */
[----:B------:R-:W-:Y:S02]  /*d620*/  WARPGROUP.DEPBAR.LE gsb0, 0x0 ;  /* 0x00008000000079c5 */ /* 0x000fe40000010000 */
[----:B---3--:R-:W-:-:S04]  /*d630*/  IADD3 R0, -R217, 0x1, R0 ;  /* 0x00000001d9007810 */ /* 0x008fc80007ffe100 */
[----:B--2---:R-:W-:-:S05]  /*d640*/  IADD3 R216, -R221, R0, R220 ;  /* 0x00000000ddd87210 */ /* 0x004fca0007ffe1dc */
[----:B0-----:R-:W-:-:S05]  /*d650*/  IMAD.IADD R0, R216, 0x1, R215 ;  /* 0x00000001d8007824 */ /* 0x001fca00078e02d7 */
[C---:B------:R-:W-:Y:S02]  /*d660*/  ISETP.GT.AND P4, PT, R0.reuse, 0x1, PT ;  /* 0x000000010000780c */ /* 0x040fe40003f84270 */
[C---:B------:R-:W-:Y:S02]  /*d670*/  ISETP.GT.AND P2, PT, R0.reuse, RZ, PT ;  /* 0x000000ff0000720c */ /* 0x040fe40003f44270 */
[----:B------:R-:W-:Y:S02]  /*d680*/  ISETP.GT.AND P3, PT, R0, 0x8, PT ;  /* 0x000000080000780c */ /* 0x000fe40003f64270 */
[----:B------:R-:W-:Y:S02]  /*d690*/  FSEL R215, R153, -INF , P4 ;  /* 0xff80000099d77808 */ /* 0x000fe40002000000 */
[----:B------:R-:W-:Y:S02]  /*d6a0*/  FSEL R152, R152, -INF , P2 ;  /* 0xff80000098987808 */ /* 0x000fe40001000000 */
[----:B------:R-:W-:-:S02]  /*d6b0*/  FSEL R153, R156, -INF , P3 ;  /* 0xff8000009c997808 */ /* 0x000fc40001800000 */
[C---:B------:R-:W-:Y:S02]  /*d6c0*/  ISETP.GT.AND P2, PT, R0.reuse, 0x9, PT ;  /* 0x000000090000780c */ /* 0x040fe40003f44270 */
[C---:B------:R-:W-:Y:S02]  /*d6d0*/  ISETP.GT.AND P4, PT, R0.reuse, 0x10, PT ;  /* 0x000000100000780c */ /* 0x040fe40003f84270 */
        /* <DEDUP_REMOVED lines=57> */
[----:B------:R-:W-:Y:S02]  /*da70*/  FSEL R193, R193, -INF , P2 ;  /* 0xff800000c1c17808 */ /* 0x000fe40001000000 */
[----:B------:R-:W-:Y:S02]  /*da80*/  FMNMX.FTZ R0, R192, R0, !PT ;  /* 0x00000000c0007209 */ /* 0x000fe40007810000 */
[----:B------:R-:W-:Y:S02]  /*da90*/  FSEL R196, R196, -INF , P4 ;  /* 0xff800000c4c47808 */ /* 0x000fe40002000000 */
[----:B------:R-:W-:Y:S02]  /*daa0*/  FMNMX.FTZ R0, R193, R0, !PT ;  /* 0x00000000c1007209 */ /* 0x000fe40007810000 */
[----:B------:R-:W-:-:S02]  /*dab0*/  FSEL R197, R197, -INF , P3 ;  /* 0xff800000c5c57808 */ /* 0x000fc40001800000 */
[----:B------:R-:W-:-:S04]  /*dac0*/  FMNMX.FTZ R0, R196, R0, !PT ;  /* 0x00000000c4007209 */ /* 0x000fc80007810000 */
[----:B------:R-:W-:-:S05]  /*dad0*/  FMNMX.FTZ R0, R197, R0, !PT ;  /* 0x00000000c5007209 */ /* 0x000fca0007810000 */
[----:B------:R-:W0:Y:S02]  /*dae0*/  SHFL.BFLY PT, R172, R0, 0x2, 0x1f ;  /* 0x0c401f0000ac7f89 */ /* 0x000e2400000e0000 */
[----:B0-----:R-:W-:-:S05]  /*daf0*/  FMNMX.FTZ R0, R0, R172, !PT ;  /* 0x000000ac00007209 */ /* 0x001fca0007810000 */
[----:B------:R-:W0:Y:S01]  /*db00*/  SHFL.BFLY PT, R172, R0, 0x1, 0x1f ;  /* 0x0c201f0000ac7f89 */ /* 0x000e2200000e0000 */
[----:B------:R-:W-:-:S05]  /*db10*/  IMAD.IADD R7, R216, 0x1, R7 ;  /* 0x00000001d8077824 */ /* 0x000fca00078e0207 */
[C---:B------:R-:W-:Y:S02]  /*db20*/  ISETP.GT.AND P3, PT, R7.reuse, RZ, PT ;  /* 0x000000ff0700720c */ /* 0x040fe40003f64270 */
[----:B------:R-:W-:Y:S02]  /*db30*/  ISETP.GT.AND P4, PT, R7, 0x1, PT ;  /* 0x000000010700780c */ /* 0x000fe40003f84270 */
[----:B0-----:R-:W-:-:S04]  /*db40*/  FMNMX.FTZ R0, R0, R172, !PT ;  /* 0x000000ac00007209 */ /* 0x001fc80007810000 */
[----:B------:R-:W-:-:S04]  /*db50*/  FSETP.NEU.FTZ.AND P2, PT, R0, -INF , PT ;  /* 0xff8000000000780b */ /* 0x000fc80003f5d000 */
[----:B------:R-:W-:-:S05]  /*db60*/  FSEL R220, R0, RZ, P2 ;  /* 0x000000ff00dc7208 */ /* 0x000fca0001000000 */
[----:B------:R-:W-:Y:S01]  /*db70*/  FADD.FTZ R220, -R220, R207 ;  /* 0x000000cfdcdc7221 */ /* 0x000fe20000010100 */
[----:B------:R-:W-:Y:S02]  /*db80*/  FSEL R207, R154, -INF , P3 ;  /* 0xff8000009acf7808 */ /* 0x000fe40001800000 */
[----:B------:R-:W-:Y:S02]  /*db90*/  ISETP.GT.AND P3, PT, R7, 0x8, PT ;  /* 0x000000080700780c */ /* 0x000fe40003f64270 */
[----:B------:R-:W-:Y:S02]  /*dba0*/  FSEL R216, R155, -INF , P4 ;  /* 0xff8000009bd87808 */ /* 0x000fe40002000000 */
[----:B------:R-:W-:Y:S02]  /*dbb0*/  FSEL R155, R158, -INF , P3 ;  /* 0xff8000009e9b7808 */ /* 0x000fe40001800000 */
[C---:B------:R-:W-:Y:S02]  /*dbc0*/  ISETP.GT.AND P4, PT, R7.reuse, 0x9, PT ;  /* 0x000000090700780c */ /* 0x040fe40003f84270 */
[----:B------:R-:W-:-:S02]  /*dbd0*/  ISETP.GT.AND P3, PT, R7, 0x10, PT ;  /* 0x000000100700780c */ /* 0x000fc40003f64270 */
[----:B------:R-:W-:Y:S02]  /*dbe0*/  FSEL R172, R159, -INF , P4 ;  /* 0xff8000009fac7808 */ /* 0x000fe40002000000 */
[----:B------:R-:W-:Y:S02]  /*dbf0*/  FSEL R162, R162, -INF , P3 ;  /* 0xff800000a2a27808 */ /* 0x000fe40001800000 */
        /* <DEDUP_REMOVED lines=8> */
[C---:B------:R-:W-:Y:S02]  /*dc80*/  ISETP.GT.AND P4, PT, R7.reuse, 0x21, PT ;  /* 0x000000210700780c */ /* 0x040fe40003f84270 */
[----:B------:R-:W-:Y:S01]  /*dc90*/  ISETP.GT.AND P3, PT, R7, 0x28, PT ;  /* 0x000000280700780c */ /* 0x000fe20003f64270 */
[----:B------:R-:W-:Y:S01]  /*dca0*/  UMOV UR43, UR49 ;  /* 0x00000031002b7c82 */ /* 0x000fe20008000000 */
[----:B------:R-:W-:-:S02]  /*dcb0*/  FSEL R171, R171, -INF , P4 ;  /* 0xff800000abab7808 */ /* 0x000fc40002000000 */
[----:B------:R-:W-:Y:S02]  /*dcc0*/  FSEL R174, R174, -INF , P3 ;  /* 0xff800000aeae7808 */ /* 0x000fe40001800000 */
[C---:B------:R-:W-:Y:S02]  /*dcd0*/  ISETP.GT.AND P4, PT, R7.reuse, 0x29, PT ;  /* 0x000000290700780c */ /* 0x040fe40003f84270 */
[----:B------:R-:W-:Y:S01]  /*dce0*/  ISETP.GT.AND P3, PT, R7, 0x30, PT ;  /* 0x000000300700780c */ /* 0x000fe20003f64270 */
[----:B------:R-:W-:Y:S01]  /*dcf0*/  FMUL.FTZ R167, R0, UR43 ;  /* 0x0000002b00a77c20 */ /* 0x000fe20008410000 */
[----:B------:R-:W-:Y:S02]  /*dd00*/  FSEL R175, R175, -INF , P4 ;  /* 0xff800000afaf7808 */ /* 0x000fe40002000000 */
[----:B------:R-:W-:Y:S02]  /*dd10*/  FSEL R178, R178, -INF , P3 ;  /* 0xff800000b2b27808 */ /* 0x000fe40001800000 */
[----:B------:R-:W-:-:S02]  /*dd20*/  ISETP.GT.AND P4, PT, R7, 0x31, PT ;  /* 0x000000310700780c */ /* 0x000fc40003f84270 */
[----:B------:R-:W-:Y:S02]  /*dd30*/  ISETP.GT.AND P3, PT, R7, 0x38, PT ;  /* 0x000000380700780c */ /* 0x000fe40003f64270 */
[----:B------:R-:W-:Y:S02]  /*dd40*/  FSEL R167, R167, RZ, P2 ;  /* 0x000000ffa7a77208 */ /* 0x000fe40001000000 */
[----:B------:R-:W-:Y:S02]  /*dd50*/  FSEL R179, R179, -INF , P4 ;  /* 0xff800000b3b37808 */ /* 0x000fe40002000000 */
[----:B------:R-:W-:Y:S02]  /*dd60*/  FSEL R182, R182, -INF , P3 ;  /* 0xff800000b6b67808 */ /* 0x000fe40001800000 */
[C---:B------:R-:W-:Y:S02]  /*dd70*/  ISETP.GT.AND P4, PT, R7.reuse, 0x39, PT ;  /* 0x000000390700780c */ /* 0x040fe40003f84270 */
[----:B------:R-:W-:Y:S01]  /*dd80*/  ISETP.GT.AND P3, PT, R7, 0x40, PT ;  /* 0x000000400700780c */ /* 0x000fe20003f64270 */
[----:B------:R-:W-:Y:S01]  /*dd90*/  FFMA.FTZ R152, R152, UR43, -R167 ;  /* 0x0000002b98987c23 */ /* 0x000fe200080108a7 */
[----:B------:R-:W-:Y:S01]  /*dda0*/  FMUL.FTZ R220, R220, UR43 ;  /* 0x0000002bdcdc7c20 */ /* 0x000fe20008410000 */
[----:B------:R-:W-:-:S02]  /*ddb0*/  FSEL R183, R183, -INF , P4 ;  /* 0xff800000b7b77808 */ /* 0x000fc40002000000 */
[----:B------:R-:W-:Y:S02]  /*ddc0*/  FSEL R186, R186, -INF , P3 ;  /* 0xff800000baba7808 */ /* 0x000fe40001800000 */
[C---:B------:R-:W-:Y:S02]  /*ddd0*/  ISETP.GT.AND P1, PT, R7.reuse, 0x41, PT ;  /* 0x000000410700780c */ /* 0x040fe40003f24270 */
[C---:B------:R-:W-:Y:S02]  /*dde0*/  ISETP.GT.AND P0, PT, R7.reuse, 0x48, PT ;  /* 0x000000480700780c */ /* 0x040fe40003f04270 */
[C---:B------:R-:W-:Y:S02]  /*ddf0*/  ISETP.GT.AND P3, PT, R7.reuse, 0x50, PT ;  /* 0x000000500700780c */ /* 0x040fe40003f64270 */
[C---:B------:R-:W-:Y:S02]  /*de00*/  ISETP.GT.AND P4, PT, R7.reuse, 0x51, PT ;  /* 0x000000510700780c */ /* 0x040fe40003f84270 */
[----:B------:R-:W-:-:S02]  /*de10*/  ISETP.GT.AND P5, PT, R7, 0x58, PT ;  /* 0x000000580700780c */ /* 0x000fc40003fa4270 */
[C---:B------:R-:W-:Y:S02]  /*de20*/  ISETP.GT.AND P6, PT, R7.reuse, 0x59, PT ;  /* 0x000000590700780c */ /* 0x040fe40003fc4270 */
[----:B------:R-:W-:Y:S01]  /*de30*/  ISETP.GT.AND P2, PT, R7, 0x49, PT ;  /* 0x000000490700780c */ /* 0x000fe20003f44270 */
[----:B------:R-:W-:Y:S01]  /*de40*/  FFMA.FTZ R7, R215, UR43, -R167 ;  /* 0x0000002bd7077c23 */ /* 0x000fe200080108a7 */
[----:B------:R-:W-:Y:S08]  /*de50*/  MUFU.EX2 R152, R152 ;  /* 0x0000009800987308 */ /* 0x000ff00000000800 */
[----:B------:R-:W0:Y:S08]  /*de60*/  MUFU.EX2 R220, R220 ;  /* 0x000000dc00dc7308 */ /* 0x000e300000000800 */
[----:B------:R-:W1:Y:S01]  /*de70*/  MUFU.EX2 R7, R7 ;  /* 0x0000000700077308 */ /* 0x000e620000000800 */
[----:B0-----:R-:W-:-:S04]  /*de80*/  FFMA.FTZ R6, R220, R6, R152 ;  /* 0x00000006dc067223 */ /* 0x001fc80000010098 */
[C---:B-1----:R-:W-:Y:S01]  /*de90*/  FADD.FTZ R6, R7.reuse, R6 ;  /* 0x0000000607067221 */ /* 0x042fe20000010000 */
[----:B------:R-:W-:Y:S02]  /*dea0*/  F2FP.F16.F32.PACK_AB R152, R7, R152 ;  /* 0x000000980798723e */ /* 0x000fe400000000ff */
        /* <DEDUP_REMOVED lines=29> */
[----:B------:R-:W-:-:S04]  /*e080*/  FMNMX.FTZ R7, R198, R7, !PT ;  /* 0x00000007c6077209 */ /* 0x000fc80007810000 */
[----:B------:R-:W-:-:S05]  /*e090*/  FMNMX.FTZ R7, R199, R7, !PT ;  /* 0x00000007c7077209 */ /* 0x000fca0007810000 */
[----:B------:R-:W0:Y:S02]  /*e0a0*/  SHFL.BFLY PT, R154, R7, 0x2, 0x1f ;  /* 0x0c401f00079a7f89 */ /* 0x000e2400000e0000 */
[----:B0-----:R-:W-:-:S05]  /*e0b0*/  FMNMX.FTZ R7, R7, R154, !PT ;  /* 0x0000009a07077209 */ /* 0x001fca0007810000 */
[----:B------:R-:W0:Y:S01]  /*e0c0*/  SHFL.BFLY PT, R158, R7, 0x1, 0x1f ;  /* 0x0c201f00079e7f89 */ /* 0x000e2200000e0000 */
[--C-:B------:R-:W-:Y:S01]  /*e0d0*/  FFMA.FTZ R154, R153, UR43, -R167.reuse ;  /* 0x0000002b999a7c23 */ /* 0x100fe200080108a7 */
[----:B------:R-:W-:-:S05]  /*e0e0*/  FFMA.FTZ R153, R157, UR43, -R167 ;  /* 0x0000002b9d997c23 */ /* 0x000fca00080108a7 */
[----:B------:R-:W1:Y:S08]  /*e0f0*/  MUFU.EX2 R154, R154 ;  /* 0x0000009a009a7308 */ /* 0x000e700000000800 */
[----:B------:R-:W2:Y:S01]  /*e100*/  MUFU.EX2 R153, R153 ;  /* 0x0000009900997308 */ /* 0x000ea20000000800 */
[----:B0-----:R-:W-:Y:S01]  /*e110*/  FMNMX.FTZ R7, R7, R158, !PT ;  /* 0x0000009e07077209 */ /* 0x001fe20007810000 */
[----:B-1----:R-:W-:-:S03]  /*e120*/  FADD.FTZ R6, R154, R6 ;  /* 0x000000069a067221 */ /* 0x002fc60000010000 */
[----:B------:R-:W-:-:S04]  /*e130*/  FSETP.NEU.FTZ.AND P2, PT, R7, -INF , PT ;  /* 0xff8000000700780b */ /* 0x000fc80003f5d000 */
[----:B------:R-:W-:Y:S01]  /*e140*/  FSEL R158, R7, RZ, P2 ;  /* 0x000000ff079e7208 */ /* 0x000fe20001000000 */
[----:B--2---:R-:W-:Y:S01]  /*e150*/  FADD.FTZ R157, R153, R6 ;  /* 0x00000006999d7221 */ /* 0x004fe20000010000 */
[----:B------:R-:W-:-:S03]  /*e160*/  FMUL.FTZ R6, R7, UR43 ;  /* 0x0000002b07067c20 */ /* 0x000fc60008410000 */
[----:B------:R-:W-:Y:S02]  /*e170*/  FADD.FTZ R158, -R158, R206 ;  /* 0x000000ce9e9e7221 */ /* 0x000fe40000010100 */
[----:B------:R-:W-:Y:S02]  /*e180*/  FSEL R6, R6, RZ, P2 ;  /* 0x000000ff06067208 */ /* 0x000fe40001000000 */
[----:B------:R-:W-:-:S04]  /*e190*/  FMUL.FTZ R158, R158, UR43 ;  /* 0x0000002b9e9e7c20 */ /* 0x000fc80008410000 */
[----:B------:R0:W-:Y:S02]  /*e1a0*/  MUFU.EX2 R221, R158 ;  /* 0x0000009e00dd7308 */ /* 0x0001e40000000800 */
[--C-:B0-----:R-:W-:Y:S02]  /*e1b0*/  FFMA.FTZ R158, R216, UR43, -R6.reuse ;  /* 0x0000002bd89e7c23 */ /* 0x101fe40008010806 */
[----:B------:R-:W0:Y:S01]  /*e1c0*/  S2R R216, SR_TID.X ;  /* 0x0000000000d87919 */ /* 0x000e220000002100 */
[----:B------:R-:W-:Y:S01]  /*e1d0*/  F2FP.F16.F32.PACK_AB R154, R153, R154 ;  /* 0x0000009a999a723e */ /* 0x000fe200000000ff */
[----:B------:R-:W-:Y:S01]  /*e1e0*/  FFMA.FTZ R153, R207, UR43, -R6 ;  /* 0x0000002bcf997c23 */ /* 0x000fe20008010806 */
[----:B------:R-:W-:-:S05]  /*e1f0*/  LOP3.LUT P1, RZ, R16, 0x100, RZ, 0xc0, !PT ;  /* 0x0000010010ff7812 */ /* 0x000fca000782c0ff */
[----:B------:R-:W1:Y:S01]  /*e200*/  MUFU.EX2 R153, R153 ;  /* 0x0000009900997308 */ /* 0x000e620000000800 */
[----:B------:R-:W-:-:S07]  /*e210*/  FFMA.FTZ R207, R172, UR43, -R6 ;  /* 0x0000002baccf7c23 */ /* 0x000fce0008010806 */
[----:B------:R-:W2:Y:S01]  /*e220*/  MUFU.EX2 R158, R158 ;  /* 0x0000009e009e7308 */ /* 0x000ea20000000800 */
[----:B-1----:R-:W-:Y:S01]  /*e230*/  FFMA.FTZ R206, R221, R3, R153 ;  /* 0x00000003ddce7223 */ /* 0x002fe20000010099 */
[----:B------:R-:W-:Y:S01]  /*e240*/  @!P1 VIADD R3, R205, 0x32440 ;  /* 0x00032440cd039836 */ /* 0x000fe20000000000 */
[----:B0-----:R-:W-:-:S04]  /*e250*/  SHF.R.U32.HI R216, RZ, 0x7, R216 ;  /* 0x00000007ffd87819 */ /* 0x001fc800000116d8 */
[----:B------:R-:W-:Y:S02]  /*e260*/  @!P1 PRMT R3, RZ, 0x654, R3 ;  /* 0x00000654ff039816 */ /* 0x000fe40000000003 */
[----:B------:R-:W-:Y:S01]  /*e270*/  IADD3 R172, -R216, 0xb, RZ ;  /* 0x0000000bd8ac7810 */ /* 0x000fe20007ffe1ff */
[----:B------:R-:W-:-:S04]  /*e280*/  FFMA.FTZ R215, R155, UR43, -R6 ;  /* 0x0000002b9bd77c23 */ /* 0x000fc80008010806 */
[----:B------:R1:W-:Y:S06]  /*e290*/  BAR.ARV R172, 0x100 ;  /* 0x000400ac0000751d */ /* 0x0003ec0000002000 */
[----:B------:R0:W-:Y:S02]  /*e2a0*/  @!P1 SYNCS.ARRIVE.TRANS64.RED.A1T0 RZ, [R3+URZ], RZ ;  /* 0x000000ff03ff99a7 */ /* 0x0001e4000810043f */
[----:B0-----:R-:W-:Y:S01]  /*e2b0*/  VIADD R3, R216, 0x8 ;  /* 0x00000008d8037836 */ /* 0x001fe20000000000 */
[----:B------:R-:W-:Y:S04]  /*e2c0*/  MUFU.EX2 R215, R215 ;  /* 0x000000d700d77308 */ /* 0x000fe80000000800 */
[----:B------:R0:W-:Y:S01]  /*e2d0*/  BAR.SYNC.DEFER_BLOCKING R3, 0x100 ;  /* 0x000400030000751d */ /* 0x0001e20000010000 */
[C---:B--2---:R-:W-:Y:S01]  /*e2e0*/  FADD.FTZ R206, R158.reuse, R206 ;  /* 0x000000ce9ece7221 */ /* 0x044fe20000010000 */
[----:B------:R-:W-:-:S04]  /*e2f0*/  F2FP.F16.F32.PACK_AB R153, R158, R153 ;  /* 0x000000999e99723e */ /* 0x000fc800000000ff */
[----:B------:R-:W2:Y:S01]  /*e300*/  MUFU.EX2 R207, R207 ;  /* 0x000000cf00cf7308 */ /* 0x000ea20000000800 */
[----:B------:R-:W-:Y:S02]  /*e310*/  IMAD.MOV.U32 R158, RZ, RZ, 0xc00 ;  /* 0x00000c00ff9e7424 */ /* 0x000fe400078e00ff */
[----:B------:R-:W-:Y:S02]  /*e320*/  IMAD.MOV.U32 R159, RZ, RZ, 0x40000040 ;  /* 0x40000040ff9f7424 */ /* 0x000fe400078e00ff */
[----:B------:R-:W-:Y:S02]  /*e330*/  IMAD R158, R2, R158, UR42 ;  /* 0x0000002a029e7e24 */ /* 0x000fe4000f8e029e */
[-C--:B------:R-:W-:Y:S01]  /*e340*/  FMUL.FTZ R24, R24, R220.reuse ;  /* 0x000000dc18187220 */ /* 0x080fe20000410000 */
[-C--:B------:R-:W-:Y:S01]  /*e350*/  FMUL.FTZ R25, R25, R220.reuse ;  /* 0x000000dc19197220 */ /* 0x080fe20000410000 */
[----:B------:R-:W-:Y:S01]  /*e360*/  R2UR UR7, R159 ;  /* 0x000000009f0772ca */ /* 0x000fe200000e0000 */
        /* <DEDUP_REMOVED lines=127> */
[----:B--2---:R-:W-:-:S05]  /*eb60*/  F2FP.F16.F32.PACK_AB R155, R207, R215 ;  /* 0x000000d7cf9b723e */ /* 0x004fca00000000ff */
[----:B------:R-:W-:-:S06]  /*eb70*/  WARPGROUP.ARRIVE ;  /* 0x00000000000079c5 */ /* 0x000fcc0000000000 */
[----:B------:R-:W-:Y:S01]  /*eb80*/  HGMMA.64x256x16.F32 R24, R152, gdesc[UR4].tnspB, R24, gsb0 ;  /* 0x43e0000498187df0 */ /* 0x000fe20008000818 */
[----:B0-----:R-:W-:Y:S01]  /*eb90*/  FFMA.FTZ R3, R165, UR43, -R167 ;  /* 0x0000002ba5037c23 */ /* 0x001fe200080108a7 */
[----:B------:R-:W-:-:S05]  /*eba0*/  FFMA.FTZ R159, R217, UR43, -R6 ;  /* 0x0000002bd99f7c23 */ /* 0x000fca0008010806 */
[----:B------:R-:W-:Y:S08]  /*ebb0*/  MUFU.EX2 R3, R3 ;  /* 0x0000000300037308 */ /* 0x000ff00000000800 */
[----:B------:R-:W-:Y:S01]  /*ebc0*/  MUFU.EX2 R159, R159 ;  /* 0x0000009f009f7308 */ /* 0x000fe20000000800 */
[----:B------:R-:W-:-:S04]  /*ebd0*/  FADD.FTZ R206, R215, R206 ;  /* 0x000000ced7ce7221 */ /* 0x000fc80000010000 */
[----:B------:R-:W-:Y:S01]  /*ebe0*/  FADD.FTZ R207, R207, R206 ;  /* 0x000000cecfcf7221 */ /* 0x000fe20000010000 */
[--C-:B------:R-:W-:Y:S01]  /*ebf0*/  FFMA.FTZ R168, R168, UR43, -R167.reuse ;  /* 0x0000002ba8a87c23 */ /* 0x100fe200080108a7 */
[----:B------:R-:W-:Y:S01]  /*ec00*/  FFMA.FTZ R156, R156, UR43, -R167 ;  /* 0x0000002b9c9c7c23 */ /* 0x000fe200080108a7 */
[----:B------:R-:W-:-:S04]  /*ec10*/  FFMA.FTZ R165, R174, UR43, -R6 ;  /* 0x0000002baea57c23 */ /* 0x000fc80008010806 */
[----:B------:R-:W-:Y:S08]  /*ec20*/  MUFU.EX2 R168, R168 ;  /* 0x000000a800a87308 */ /* 0x000ff00000000800 */
[----:B------:R-:W-:Y:S08]  /*ec30*/  MUFU.EX2 R156, R156 ;  /* 0x0000009c009c7308 */ /* 0x000ff00000000800 */
[----:B------:R-:W-:Y:S01]  /*ec40*/  MUFU.EX2 R165, R165 ;  /* 0x000000a500a57308 */ /* 0x000fe20000000800 */
[----:B------:R-:W-:-:S02]  /*ec50*/  WARPGROUP.DEPBAR.LE gsb0, 0x0 ;  /* 0x00008000000079c5 */ /* 0x000fc40000010000 */
[--C-:B------:R-:W-:Y:S01]  /*ec60*/  FFMA.FTZ R154, R160, UR43, -R167.reuse ;  /* 0x0000002ba09a7c23 */ /* 0x100fe200080108a7 */
[--C-:B------:R-:W-:Y:S01]  /*ec70*/  FFMA.FTZ R155, R162, UR43, -R6.reuse ;  /* 0x0000002ba29b7c23 */ /* 0x100fe20008010806 */
[--C-:B------:R-:W-:Y:S01]  /*ec80*/  FFMA.FTZ R160, R161, UR43, -R167.reuse ;  /* 0x0000002ba1a07c23 */ /* 0x100fe200080108a7 */
[--C-:B------:R-:W-:Y:S01]  /*ec90*/  FFMA.FTZ R162, R163, UR43, -R6.reuse ;  /* 0x0000002ba3a27c23 */ /* 0x100fe20008010806 */
[----:B------:R-:W-:Y:S01]  /*eca0*/  FFMA.FTZ R161, R164, UR43, -R167 ;  /* 0x0000002ba4a17c23 */ /* 0x000fe200080108a7 */
[----:B------:R-:W-:Y:S01]  /*ecb0*/  FFMA.FTZ R163, R166, UR43, -R6 ;  /* 0x0000002ba6a37c23 */ /* 0x000fe20008010806 */
[----:B------:R-:W0:Y:S08]  /*ecc0*/  MUFU.EX2 R154, R154 ;  /* 0x0000009a009a7308 */ /* 0x000e300000000800 */
[----:B------:R-:W-:Y:S08]  /*ecd0*/  MUFU.EX2 R160, R160 ;  /* 0x000000a000a07308 */ /* 0x000ff00000000800 */
[----:B------:R-:W2:Y:S08]  /*ece0*/  MUFU.EX2 R155, R155 ;  /* 0x0000009b009b7308 */ /* 0x000eb00000000800 */
[----:B------:R-:W3:Y:S08]  /*ecf0*/  MUFU.EX2 R162, R162 ;  /* 0x000000a200a27308 */ /* 0x000ef00000000800 */
[----:B------:R-:W4:Y:S08]  /*ed00*/  MUFU.EX2 R161, R161 ;  /* 0x000000a100a17308 */ /* 0x000f300000000800 */
[----:B------:R-:W1:Y:S01]  /*ed10*/  MUFU.EX2 R163, R163 ;  /* 0x000000a300a37308 */ /* 0x000e620000000800 */
[----:B------:R-:W-:-:S02]  /*ed20*/  VIADD R152, R158, 0x80 ;  /* 0x000000809e987836 */ /* 0x000fc40000000000 */
[----:B------:R-:W-:Y:S02]  /*ed30*/  IMAD.MOV.U32 R153, RZ, RZ, 0x40000040 ;  /* 0x40000040ff997424 */ /* 0x000fe400078e00ff */
[----:B0-----:R-:W-:Y:S01]  /*ed40*/  FADD.FTZ R206, R154, R157 ;  /* 0x0000009d9ace7221 */ /* 0x001fe20000010000 */
[----:B------:R-:W-:Y:S02]  /*ed50*/  R2UR UR6, R152 ;  /* 0x00000000980672ca */ /* 0x000fe400000e0000 */
[----:B------:R-:W-:Y:S01]  /*ed60*/  R2UR UR7, R153 ;  /* 0x00000000990772ca */ /* 0x000fe200000e0000 */
[----:B--2---:R-:W-:Y:S01]  /*ed70*/  FADD.FTZ R207, R155, R207 ;  /* 0x000000cf9bcf7221 */ /* 0x004fe20000010000 */
[----:B------:R-:W-:Y:S02]  /*ed80*/  F2FP.F16.F32.PACK_AB R152, R160, R154 ;  /* 0x0000009aa098723e */ /* 0x000fe400000000ff */
[----:B---3--:R-:W-:Y:S02]  /*ed90*/  F2FP.F16.F32.PACK_AB R153, R162, R155 ;  /* 0x0000009ba299723e */ /* 0x008fe400000000ff */
[----:B----4-:R-:W-:-:S02]  /*eda0*/  F2FP.F16.F32.PACK_AB R154, R3, R161 ;  /* 0x000000a1039a723e */ /* 0x010fc400000000ff */
[----:B-1----:R-:W-:-:S04]  /*edb0*/  F2FP.F16.F32.PACK_AB R155, R159, R163 ;  /* 0x000000a39f9b723e */ /* 0x002fc800000000ff */
[----:B------:R-:W-:-:S06]  /*edc0*/  WARPGROUP.ARRIVE ;  /* 0x00000000000079c5 */ /* 0x000fcc0000000000 */
[----:B------:R-:W-:Y:S01]  /*edd0*/  HGMMA.64x256x16.F32 R24, R152, gdesc[UR4].tnspB, R24, gsb0 ;  /* 0x43e0000498187df0 */ /* 0x000fe20008000818 */
[--C-:B------:R-:W-:Y:S01]  /*ede0*/  FFMA.FTZ R164, R169, UR43, -R167.reuse ;  /* 0x0000002ba9a47c23 */ /* 0x100fe200080108a7 */
[--C-:B------:R-:W-:Y:S01]  /*edf0*/  FFMA.FTZ R169, R170, UR43, -R6.reuse ;  /* 0x0000002baaa97c23 */ /* 0x100fe20008010806 */
[----:B------:R-:W-:Y:S01]  /*ee00*/  FFMA.FTZ R157, R173, UR43, -R167 ;  /* 0x0000002bad9d7c23 */ /* 0x000fe200080108a7 */
[--C-:B------:R-:W-:Y:S01]  /*ee10*/  FFMA.FTZ R170, R171, UR43, -R6.reuse ;  /* 0x0000002babaa7c23 */ /* 0x100fe20008010806 */
[----:B------:R-:W-:Y:S02]  /*ee20*/  FFMA.FTZ R166, R175, UR43, -R6 ;  /* 0x0000002bafa67c23 */ /* 0x000fe40008010806 */
[----:B------:R-:W0:Y:S08]  /*ee30*/  MUFU.EX2 R164, R164 ;  /* 0x000000a400a47308 */ /* 0x000e300000000800 */
[----:B------:R-:W-:Y:S08]  /*ee40*/  MUFU.EX2 R157, R157 ;  /* 0x0000009d009d7308 */ /* 0x000ff00000000800 */
[----:B------:R-:W-:Y:S08]  /*ee50*/  MUFU.EX2 R169, R169 ;  /* 0x000000a900a97308 */ /* 0x000ff00000000800 */
[----:B------:R-:W1:Y:S08]  /*ee60*/  MUFU.EX2 R170, R170 ;  /* 0x000000aa00aa7308 */ /* 0x000e700000000800 */
[----:B------:R-:W2:Y:S01]  /*ee70*/  MUFU.EX2 R166, R166 ;  /* 0x000000a600a67308 */ /* 0x000ea20000000800 */
[----:B------:R-:W-:Y:S01]  /*ee80*/  FADD.FTZ R173, R160, R206 ;  /* 0x000000cea0ad7221 */ /* 0x000fe20000010000 */
[----:B------:R-:W-:Y:S01]  /*ee90*/  FADD.FTZ R206, R162, R207 ;  /* 0x000000cfa2ce7221 */ /* 0x000fe20000010000 */
[--C-:B------:R-:W-:Y:S01]  /*eea0*/  FFMA.FTZ R160, R177, UR43, -R167.reuse ;  /* 0x0000002bb1a07c23 */ /* 0x100fe200080108a7 */
[----:B------:R-:W-:Y:S01]  /*eeb0*/  FFMA.FTZ R162, R181, UR43, -R167 ;  /* 0x0000002bb5a27c23 */ /* 0x000fe200080108a7 */
[----:B------:R-:W-:Y:S01]  /*eec0*/  FADD.FTZ R173, R161, R173 ;  /* 0x000000ada1ad7221 */ /* 0x000fe20000010000 */
[----:B------:R-:W-:Y:S01]  /*eed0*/  FADD.FTZ R206, R163, R206 ;  /* 0x000000cea3ce7221 */ /* 0x000fe20000010000 */
[--C-:B------:R-:W-:Y:S01]  /*eee0*/  FFMA.FTZ R163, R176, UR43, -R167.reuse ;  /* 0x0000002bb0a37c23 */ /* 0x100fe200080108a7 */
[----:B------:R-:W-:Y:S01]  /*eef0*/  FFMA.FTZ R161, R180, UR43, -R167 ;  /* 0x0000002bb4a17c23 */ /* 0x000fe200080108a7 */
[--C-:B------:R-:W-:Y:S01]  /*ef00*/  FFMA.FTZ R171, R178, UR43, -R6.reuse ;  /* 0x0000002bb2ab7c23 */ /* 0x100fe20008010806 */
[--C-:B------:R-:W-:Y:S01]  /*ef10*/  FFMA.FTZ R174, R179, UR43, -R6.reuse ;  /* 0x0000002bb3ae7c23 */ /* 0x100fe20008010806 */
[--C-:B------:R-:W-:Y:S01]  /*ef20*/  FFMA.FTZ R175, R182, UR43, -R6.reuse ;  /* 0x0000002bb6af7c23 */ /* 0x100fe20008010806 */
[----:B------:R-:W-:Y:S01]  /*ef30*/  FFMA.FTZ R176, R183, UR43, -R6 ;  /* 0x0000002bb7b07c23 */ /* 0x000fe20008010806 */
[----:B------:R-:W-:Y:S08]  /*ef40*/  MUFU.EX2 R163, R163 ;  /* 0x000000a300a37308 */ /* 0x000ff00000000800 */
[----:B------:R-:W3:Y:S08]  /*ef50*/  MUFU.EX2 R160, R160 ;  /* 0x000000a000a07308 */ /* 0x000ef00000000800 */
[----:B------:R-:W-:Y:S08]  /*ef60*/  MUFU.EX2 R161, R161 ;  /* 0x000000a100a17308 */ /* 0x000ff00000000800 */
[----:B------:R-:W-:Y:S08]  /*ef70*/  MUFU.EX2 R162, R162 ;  /* 0x000000a200a27308 */ /* 0x000ff00000000800 */
[----:B------:R-:W-:Y:S08]  /*ef80*/  MUFU.EX2 R171, R171 ;  /* 0x000000ab00ab7308 */ /* 0x000ff00000000800 */
[----:B------:R-:W4:Y:S01]  /*ef90*/  MUFU.EX2 R174, R174 ;  /* 0x000000ae00ae7308 */ /* 0x000f220000000800 */
[----:B------:R-:W-:-:S02]  /*efa0*/  WARPGROUP.DEPBAR.LE gsb0, 0x0 ;  /* 0x00008000000079c5 */ /* 0x000fc40000010000 */
[----:B------:R-:W-:Y:S01]  /*efb0*/  IMAD.MOV.U32 R153, RZ, RZ, 0x40000040 ;  /* 0x40000040ff997424 */ /* 0x000fe200078e00ff */
[----:B------:R-:W-:-:S04]  /*efc0*/  IADD3 R152, R158, 0x100, RZ ;  /* 0x000001009e987810 */ /* 0x000fc80007ffe0ff */
[----:B------:R-:W-:Y:S02]  /*efd0*/  R2UR UR6, R152 ;  /* 0x00000000980672ca */ /* 0x000fe400000e0000 */
[----:B------:R-:W-:Y:S02]  /*efe0*/  R2UR UR7, R153 ;  /* 0x00000000990772ca */ /* 0x000fe400000e0000 */
[----:B0-----:R-:W-:Y:S02]  /*eff0*/  F2FP.F16.F32.PACK_AB R152, R164, R168 ;  /* 0x000000a8a498723e */ /* 0x001fe400000000ff */
[----:B-1----:R-:W-:Y:S02]  /*f000*/  F2FP.F16.F32.PACK_AB R153, R170, R169 ;  /* 0x000000a9aa99723e */ /* 0x002fe400000000ff */
[----:B------:R-:W-:Y:S02]  /*f010*/  F2FP.F16.F32.PACK_AB R154, R157, R156 ;  /* 0x0000009c9d9a723e */ /* 0x000fe400000000ff */
[----:B--2---:R-:W-:-:S04]  /*f020*/  F2FP.F16.F32.PACK_AB R155, R166, R165 ;  /* 0x000000a5a69b723e */ /* 0x004fc800000000ff */
[----:B------:R-:W-:-:S06]  /*f030*/  WARPGROUP.ARRIVE ;  /* 0x00000000000079c5 */ /* 0x000fcc0000000000 */
[----:B------:R-:W-:Y:S01]  /*f040*/  HGMMA.64x256x16.F32 R24, R152, gdesc[UR4].tnspB, R24, gsb0 ;  /* 0x43e0000498187df0 */ /* 0x000fe20008000818 */
[----:B------:R-:W-:Y:S08]  /*f050*/  MUFU.EX2 R175, R175 ;  /* 0x000000af00af7308 */ /* 0x000ff00000000800 */
[----:B------:R-:W0:Y:S01]  /*f060*/  MUFU.EX2 R176, R176 ;  /* 0x000000b000b07308 */ /* 0x000e220000000800 */
[----:B------:R-:W-:Y:S01]  /*f070*/  FADD.FTZ R173, R3, R173 ;  /* 0x000000ad03ad7221 */ /* 0x000fe20000010000 */
[----:B------:R-:W-:Y:S01]  /*f080*/  FADD.FTZ R206, R159, R206 ;  /* 0x000000ce9fce7221 */ /* 0x000fe20000010000 */
[--C-:B------:R-:W-:Y:S01]  /*f090*/  FFMA.FTZ R184, R184, UR43, -R167.reuse ;  /* 0x0000002bb8b87c23 */ /* 0x100fe200080108a7 */
[----:B------:R-:W-:Y:S01]  /*f0a0*/  FFMA.FTZ R185, R185, UR43, -R167 ;  /* 0x0000002bb9b97c23 */ /* 0x000fe200080108a7 */
        /* <DEDUP_REMOVED lines=8> */
[----:B------:R-:W1:Y:S08]  /*f130*/  MUFU.EX2 R185, R185 ;  /* 0x000000b900b97308 */ /* 0x000e700000000800 */
[----:B------:R-:W-:Y:S08]  /*f140*/  MUFU.EX2 R188, R188 ;  /* 0x000000bc00bc7308 */ /* 0x000ff00000000800 */
[----:B------:R-:W-:Y:S08]  /*f150*/  MUFU.EX2 R189, R189 ;  /* 0x000000bd00bd7308 */ /* 0x000ff00000000800 */
[----:B------:R-:W-:Y:S08]  /*f160*/  MUFU.EX2 R3, R3 ;  /* 0x0000000300037308 */ /* 0x000ff00000000800 */
[----:B------:R-:W2:Y:S08]  /*f170*/  MUFU.EX2 R168, R168 ;  /* 0x000000a800a87308 */ /* 0x000eb00000000800 */
[----:B------:R-:W-:Y:S08]  /*f180*/  MUFU.EX2 R173, R173 ;  /* 0x000000ad00ad7308 */ /* 0x000ff00000000800 */
[----:B------:R-:W2:Y:S01]  /*f190*/  MUFU.EX2 R177, R177 ;  /* 0x000000b100b17308 */ /* 0x000ea20000000800 */
[----:B------:R-:W-:-:S02]  /*f1a0*/  WARPGROUP.DEPBAR.LE gsb0, 0x0 ;  /* 0x00008000000079c5 */ /* 0x000fc40000010000 */
[----:B------:R-:W-:Y:S02]  /*f1b0*/  VIADD R152, R158, 0x180 ;  /* 0x000001809e987836 */ /* 0x000fe40000000000 */
[----:B------:R-:W-:-:S03]  /*f1c0*/  IMAD.MOV.U32 R153, RZ, RZ, 0x40000040 ;  /* 0x40000040ff997424 */ /* 0x000fc600078e00ff */
[----:B------:R-:W-:Y:S02]  /*f1d0*/  R2UR UR6, R152 ;  /* 0x00000000980672ca */ /* 0x000fe400000e0000 */
[----:B------:R-:W-:Y:S02]  /*f1e0*/  R2UR UR7, R153 ;  /* 0x00000000990772ca */ /* 0x000fe400000e0000 */
[----:B---3--:R-:W-:Y:S02]  /*f1f0*/  F2FP.F16.F32.PACK_AB R152, R160, R163 ;  /* 0x000000a3a098723e */ /* 0x008fe400000000ff */
[----:B----4-:R-:W-:Y:S02]  /*f200*/  F2FP.F16.F32.PACK_AB R153, R174, R171 ;  /* 0x000000abae99723e */ /* 0x010fe400000000ff */
[----:B------:R-:W-:Y:S02]  /*f210*/  F2FP.F16.F32.PACK_AB R154, R162, R161 ;  /* 0x000000a1a29a723e */ /* 0x000fe400000000ff */
[----:B0-----:R-:W-:-:S04]  /*f220*/  F2FP.F16.F32.PACK_AB R155, R176, R175 ;  /* 0x000000afb09b723e */ /* 0x001fc800000000ff */
[----:B------:R-:W-:-:S06]  /*f230*/  WARPGROUP.ARRIVE ;  /* 0x00000000000079c5 */ /* 0x000fcc0000000000 */
[----:B------:R-:W-:Y:S01]  /*f240*/  HGMMA.64x256x16.F32 R24, R152, gdesc[UR4].tnspB, R24, gsb0 ;  /* 0x43e0000498187df0 */ /* 0x000fe20008000818 */
[----:B------:R-:W-:Y:S02]  /*f250*/  LOP3.LUT P0, RZ, R16, 0x80, RZ, 0xc0, !PT ;  /* 0x0000008010ff7812 */ /* 0x000fe4000780c0ff */
[----:B------:R3:W5:Y:S04]  /*f260*/  LDL.LU R16, [R1+0x178] ;  /* 0x0001780001107983 */ /* 0x0007680000300800 */
[----:B------:R-:W4:Y:S01]  /*f270*/  LDL R216, [R1+0x20] ;  /* 0x0000200001d87983 */ /* 0x000f220000100800 */
[--C-:B------:R-:W-:Y:S01]  /*f280*/  FFMA.FTZ R192, R192, UR43, -R167.reuse ;  /* 0x0000002bc0c07c23 */ /* 0x100fe200080108a7 */
[--C-:B------:R-:W-:Y:S01]  /*f290*/  FFMA.FTZ R193, R193, UR43, -R167.reuse ;  /* 0x0000002bc1c17c23 */ /* 0x100fe200080108a7 */
[--C-:B------:R-:W-:Y:S01]  /*f2a0*/  FFMA.FTZ R196, R196, UR43, -R167.reuse ;  /* 0x0000002bc4c47c23 */ /* 0x100fe200080108a7 */
[----:B------:R-:W-:Y:S01]  /*f2b0*/  FFMA.FTZ R167, R197, UR43, -R167 ;  /* 0x0000002bc5a77c23 */ /* 0x000fe200080108a7 */
[--C-:B------:R-:W-:Y:S01]  /*f2c0*/  FFMA.FTZ R194, R194, UR43, -R6.reuse ;  /* 0x0000002bc2c27c23 */ /* 0x100fe20008010806 */
[--C-:B------:R-:W-:Y:S01]  /*f2d0*/  FFMA.FTZ R195, R195, UR43, -R6.reuse ;  /* 0x0000002bc3c37c23 */ /* 0x100fe20008010806 */
[--C-:B------:R-:W-:Y:S01]  /*f2e0*/  FFMA.FTZ R198, R198, UR43, -R6.reuse ;  /* 0x0000002bc6c67c23 */ /* 0x100fe20008010806 */
[----:B------:R-:W-:Y:S01]  /*f2f0*/  FFMA.FTZ R6, R199, UR43, -R6 ;  /* 0x0000002bc7067c23 */ /* 0x000fe20008010806 */
[----:B------:R-:W-:Y:S01]  /*f300*/  FADD.FTZ R206, R169, R206 ;  /* 0x000000cea9ce7221 */ /* 0x000fe20000010000 */
[----:B------:R-:W0:Y:S08]  /*f310*/  MUFU.EX2 R192, R192 ;  /* 0x000000c000c07308 */ /* 0x000e300000000800 */
[----:B------:R-:W-:Y:S08]  /*f320*/  MUFU.EX2 R193, R193 ;  /* 0x000000c100c17308 */ /* 0x000ff00000000800 */
[----:B------:R-:W-:Y:S08]  /*f330*/  MUFU.EX2 R196, R196 ;  /* 0x000000c400c47308 */ /* 0x000ff00000000800 */
[----:B------:R-:W-:Y:S08]  /*f340*/  MUFU.EX2 R167, R167 ;  /* 0x000000a700a77308 */ /* 0x000ff00000000800 */
[----:B------:R-:W3:Y:S08]  /*f350*/  MUFU.EX2 R194, R194 ;  /* 0x000000c200c27308 */ /* 0x000ef00000000800 */
[----:B------:R-:W3:Y:S08]  /*f360*/  MUFU.EX2 R195, R195 ;  /* 0x000000c300c37308 */ /* 0x000ef00000000800 */
[----:B------:R-:W3:Y:S08]  /*f370*/  MUFU.EX2 R198, R198 ;  /* 0x000000c600c67308 */ /* 0x000ef00000000800 */
[----:B------:R3:W3:Y:S01]  /*f380*/  MUFU.EX2 R169, R6 ;  /* 0x0000000600a97308 */ /* 0x0006e20000000800 */
[----:B------:R-:W-:Y:S01]  /*f390*/  FADD.FTZ R164, R164, R159 ;  /* 0x0000009fa4a47221 */ /* 0x000fe20000010000 */
[----:B------:R-:W-:Y:S01]  /*f3a0*/  IMAD.MOV.U32 R159, RZ, RZ, 0x40000040 ;  /* 0x40000040ff9f7424 */ /* 0x000fe200078e00ff */
[----:B------:R-:W-:-:S02]  /*f3b0*/  WARPGROUP.DEPBAR.LE gsb0, 0x0 ;  /* 0x00008000000079c5 */ /* 0x000fc40000010000 */
[----:B------:R-:W-:Y:S02]  /*f3c0*/  VIADD R152, R158, 0x200 ;  /* 0x000002009e987836 */ /* 0x000fe40000000000 */
[----:B------:R-:W-:-:S03]  /*f3d0*/  IMAD.MOV.U32 R153, RZ, RZ, 0x40000040 ;  /* 0x40000040ff997424 */ /* 0x000fc600078e00ff */
[----:B------:R-:W-:Y:S02]  /*f3e0*/  R2UR UR6, R152 ;  /* 0x00000000980672ca */ /* 0x000fe400000e0000 */
[----:B------:R-:W-:Y:S02]  /*f3f0*/  R2UR UR7, R153 ;  /* 0x00000000990772ca */ /* 0x000fe400000e0000 */
[----:B-1----:R-:W-:Y:S02]  /*f400*/  F2FP.F16.F32.PACK_AB R152, R185, R184 ;  /* 0x000000b8b998723e */ /* 0x002fe400000000ff */
[----:B--2---:R-:W-:Y:S02]  /*f410*/  F2FP.F16.F32.PACK_AB R153, R168, R3 ;  /* 0x00000003a899723e */ /* 0x004fe400000000ff */
[----:B------:R-:W-:Y:S02]  /*f420*/  F2FP.F16.F32.PACK_AB R154, R189, R188 ;  /* 0x000000bcbd9a723e */ /* 0x000fe400000000ff */
[----:B------:R-:W-:-:S04]  /*f430*/  F2FP.F16.F32.PACK_AB R155, R177, R173 ;  /* 0x000000adb19b723e */ /* 0x000fc800000000ff */
[----:B------:R-:W-:-:S06]  /*f440*/  WARPGROUP.ARRIVE ;  /* 0x00000000000079c5 */ /* 0x000fcc0000000000 */
[----:B------:R-:W-:Y:S01]  /*f450*/  HGMMA.64x256x16.F32 R24, R152, gdesc[UR4].tnspB, R24, gsb0 ;  /* 0x43e0000498187df0 */ /* 0x000fe20008000818 */
[----:B------:R-:W-:Y:S01]  /*f460*/  VIADD R158, R158, 0x280 ;  /* 0x000002809e9e7836 */ /* 0x000fe20000000000 */
[----:B------:R-:W-:-:S04]  /*f470*/  R2UR UR7, R159 ;  /* 0x000000009f0772ca */ /* 0x000fc800000e0000 */
[----:B------:R-:W-:Y:S01]  /*f480*/  R2UR UR6, R158 ;  /* 0x000000009e0672ca */ /* 0x000fe200000e0000 */
        /* <DEDUP_REMOVED lines=20> */
[----:B----4-:R-:W-:Y:S02]  /*f5d0*/  ISETP.GT.AND P2, PT, R204, R216, PT ;  /* 0x000000d8cc00720c */ /* 0x010fe40003f44270 */
[----:B------:R-:W-:Y:S01]  /*f5e0*/  FADD.FTZ R166, R177, R166 ;  /* 0x000000a6b1a67221 */ /* 0x000fe20000010000 */
[----:B------:R-:W-:Y:S02]  /*f5f0*/  @!P1 VIADD R205, R205, 0x32460 ;  /* 0x00032460cdcd9836 */ /* 0x000fe40000000000 */
[----:B0-----:R-:W-:Y:S01]  /*f600*/  FADD.FTZ R163, R192, R163 ;  /* 0x000000a3c0a37221 */ /* 0x001fe20000010000 */
[----:B---3--:R-:W-:-:S03]  /*f610*/  FADD.FTZ R166, R194, R166 ;  /* 0x000000a6c2a67221 */ /* 0x008fc60000010000 */
[----:B------:R-:W-:Y:S01]  /*f620*/  FADD.FTZ R163, R193, R163 ;  /* 0x000000a3c1a37221 */ /* 0x000fe20000010000 */
[----:B------:R-:W-:Y:S01]  /*f630*/  @!P1 PRMT R205, RZ, 0x654, R205 ;  /* 0x00000654ffcd9816 */ /* 0x000fe200000000cd */
[----:B------:R-:W-:Y:S02]  /*f640*/  FADD.FTZ R166, R195, R166 ;  /* 0x000000a6c3a67221 */ /* 0x000fe40000010000 */
[----:B------:R-:W-:Y:S02]  /*f650*/  FADD.FTZ R163, R196, R163 ;  /* 0x000000a3c4a37221 */ /* 0x000fe40000010000 */
[----:B------:R-:W-:Y:S01]  /*f660*/  FADD.FTZ R166, R198, R166 ;  /* 0x000000a6c6a67221 */ /* 0x000fe20000010000 */
[----:B------:R-:W-:Y:S02]  /*f670*/  VIADD R204, R204, 0xffffffff ;  /* 0xffffffffcccc7836 */ /* 0x000fe40000000000 */
[----:B------:R-:W-:Y:S01]  /*f680*/  FADD.FTZ R6, R167, R163 ;  /* 0x000000a3a7067221 */ /* 0x000fe20000010000 */
[----:B------:R-:W-:-:S02]  /*f690*/  IMAD.MOV.U32 R206, RZ, RZ, R7 ;  /* 0x000000ffffce7224 */ /* 0x000fc400078e0007 */
[----:B------:R-:W-:Y:S01]  /*f6a0*/  FADD.FTZ R3, R169, R166 ;  /* 0x000000a6a9037221 */ /* 0x000fe20000010000 */
[----:B------:R-:W-:Y:S01]  /*f6b0*/  IMAD.MOV.U32 R207, RZ, RZ, R0 ;  /* 0x000000ffffcf7224 */ /* 0x000fe200078e0000 */
[----:B------:R-:W-:Y:S02]  /*f6c0*/  WARPGROUP.DEPBAR.LE gsb0, 0x0 ;  /* 0x00008000000079c5 */ /* 0x000fe40000010000 */
[----:B------:R-:W-:Y:S02]  /*f6d0*/  F2FP.F16.F32.PACK_AB R152, R193, R192 ;  /* 0x000000c0c198723e */ /* 0x000fe400000000ff */
[----:B------:R-:W-:Y:S02]  /*f6e0*/  F2FP.F16.F32.PACK_AB R153, R195, R194 ;  /* 0x000000c2c399723e */ /* 0x000fe400000000ff */
[----:B------:R-:W-:Y:S02]  /*f6f0*/  F2FP.F16.F32.PACK_AB R154, R167, R196 ;  /* 0x000000c4a79a723e */ /* 0x000fe400000000ff */
[----:B------:R-:W-:-:S04]  /*f700*/  F2FP.F16.F32.PACK_AB R155, R169, R198 ;  /* 0x000000c6a99b723e */ /* 0x000fc800000000ff */
[----:B------:R-:W-:-:S06]  /*f710*/  WARPGROUP.ARRIVE ;  /* 0x00000000000079c5 */ /* 0x000fcc0000000000 */
[----:B------:R-:W-:Y:S03]  /*f720*/  HGMMA.64x256x16.F32 R24, R152, gdesc[UR4].tnspB, R24, gsb0 ;  /* 0x43e0000498187df0 */ /* 0x000fe60008000818 */
[----:B------:R-:W-:Y:S02]  /*f730*/  WARPGROUP.DEPBAR.LE gsb0, 0x0 ;  /* 0x00008000000079c5 */ /* 0x000fe40000010000 */
[----:B------:R1:W-:Y:S01]  /*f740*/  @!P1 SYNCS.ARRIVE.TRANS64.RED.A1T0 RZ, [R205+URZ], RZ ;  /* 0x000000ffcdff99a7 */ /* 0x0003e2000810043f */
[----:B------:R-:W-:Y:S05]  /*f750*/  @P2 BRA `(.L_x_14606) ;  /* 0xffffffd0000c2947 */ /* 0x000fea000383ffff */
[----:B------:R-:W-:-:S07]  /*f760*/  IMAD.MOV.U32 R215, RZ, RZ, R204 ;  /* 0x000000ffffd77224 */ /* 0x000fce00078e00cc */
.L_x_14596:
[----:B------:R-:W2:Y:S02]  /*f770*/  LDL R152, [R1+0x30] ;  /* 0x0000300001987983 */ /* 0x000ea40000100800 */
[----:B--2---:R-:W-:-:S13]  /*f780*/  ISETP.GE.AND P2, PT, R215, R152, PT ;  /* 0x00000098d700720c */ /* 0x004fda0003f46270 */
[----:B------:R-:W-:Y:S05]  /*f790*/  @!P2 BRA `(.L_x_14607) ;  /* 0x0000002400f0a947 */ /* 0x000fea0003800000 */
[----:B-1----:R-:W-:Y:S02]  /*f7a0*/  IMAD.MOV.U32 R205, RZ, RZ, R7 ;  /* 0x000000ffffcd7224 */ /* 0x002fe400078e0007 */
[----:B------:R-:W-:-:S07]  /*f7b0*/  IMAD.MOV.U32 R204, RZ, RZ, R0 ;  /* 0x000000ffffcc7224 */ /* 0x000fce00078e0000 */
.L_x_14617:
[----:B------:R-:W-:Y:S01]  /*f7c0*/  VIADD R2, R2, 0x1 ;  /* 0x0000000102027836 */ /* 0x000fe20000000000 */
[----:B------:R-:W-:Y:S05]  /*f7d0*/  YIELD ;  /* 0x0000000000007946 */ /* 0x000fea0003800000 */
[----:B------:R-:W-:-:S04]  /*f7e0*/  ISETP.NE.AND P2, PT, R2, 0x2, PT ;  /* 0x000000020200780c */ /* 0x000fc80003f45270 */
[----:B------:R-:W-:Y:S02]  /*f7f0*/  SEL R0, RZ, 0x1, P2 ;  /* 0x00000001ff007807 */ /* 0x000fe40001000000 */
[----:B------:R-:W-:Y:S02]  /*f800*/  SEL R2, R2, RZ, P2 ;  /* 0x000000ff02027207 */ /* 0x000fe40001000000 */
[----:B------:R-:W-:Y:S01]  /*f810*/  LOP3.LUT R23, R23, R0, RZ, 0x3c, !PT ;  /* 0x0000000017177212 */ /* 0x000fe200078e3cff */
[----:B--2---:R-:W-:Y:S06]  /*f820*/  @!P0 BRA `(.L_x_14608) ;  /* 0x0000000000048947 */ /* 0x004fec0003800000 */
[----:B------:R-:W-:Y:S01]  /*f830*/  BPT.TRAP 0x1 ;  /* 0x000000040000795c */ /* 0x000fe20000300000 */
.L_x_14608:
[----:B------:R-:W-:Y:S01]  /*f840*/  IMAD R216, R2, 0x8, R19 ;  /* 0x0000000802d87824 */ /* 0x000fe200078e0213 */
[----:B------:R-:W-:-:S04]  /*f850*/  SHF.L.U32 R0, R23, 0x1f, RZ ;  /* 0x0000001f17007819 */ /* 0x000fc800000006ff */
[----:B------:R1:W2:Y:S01]  /*f860*/  SYNCS.PHASECHK.TRANS64.TRYWAIT P2, [R216+URZ+0x32430], R0 ;  /* 0x03243000d80075a7 */ /* 0x0002a2000804017f */
[----:B------:R-:W-:Y:S05]  /*f870*/  @!P0 BRA `(.L_x_14609) ;  /* 0x0000000000048947 */ /* 0x000fea0003800000 */
[----:B------:R-:W-:Y:S01]  /*f880*/  BPT.TRAP 0x1 ;  /* 0x000000040000795c */ /* 0x000fe20000300000 */
.L_x_14609:
[----:B------:R-:W3:Y:S01]  /*f890*/  LDL R7, [R1+0x14] ;  /* 0x0000140001077983 */ /* 0x000ee20000100800 */
[----:B------:R-:W-:Y:S02]  /*f8a0*/  IMAD.MOV.U32 R157, RZ, RZ, 0x40000040 ;  /* 0x40000040ff9d7424 */ /* 0x000fe400078e00ff */
[----:B---3--:R-:W-:Y:S01]  /*f8b0*/  IMAD R156, R2, 0x300, R7 ;  /* 0x00000300029c7824 */ /* 0x008fe200078e0207 */
[----:B--2---:R-:W-:Y:S06]  /*f8c0*/  @P2 BRA `(.L_x_14610) ;  /* 0x0000000000082947 */ /* 0x004fec0003800000 */
[----:B------:R-:W2:Y:S02]  /*f8d0*/  SYNCS.PHASECHK.TRANS64.TRYWAIT P2, [R216+URZ+0x32430], R0 ;  /* 0x03243000d80075a7 */ /* 0x000ea4000804017f */
[----:B--2---:R-:W-:Y:S05]  /*f8e0*/  @!P2 BRA `(.L_x_14611) ;  /* 0x000001300024a947 */ /* 0x004fea0003800000 */
.L_x_14610:
        /* <DEDUP_REMOVED lines=39> */
.L_x_14612:
[----:B------:R0:W3:Y:S01]  /*fb60*/  SYNCS.PHASECHK.TRANS64.TRYWAIT P2, [R216+URZ+0x32450], R0 ;  /* 0x03245000d80075a7 */ /* 0x0000e2000804017f */
[----:B------:R-:W-:Y:S05]  /*fb70*/  @!P0 BRA `(.L_x_14613) ;  /* 0x0000000000048947 */ /* 0x000fea0003800000 */
[----:B------:R-:W-:Y:S01]  /*fb80*/  BPT.TRAP 0x1 ;  /* 0x000000040000795c */ /* 0x000fe20000300000 */
.L_x_14613:
[----:B------:R-:W-:Y:S04]  /*fb90*/  BSSY B0, `(.L_x_14614) ;  /* 0x0000004000007945 */ /* 0x000fe80003800000 */
[----:B---3--:R-:W-:Y:S05]  /*fba0*/  @P2 BRA `(.L_x_14615) ;  /* 0x0000000000082947 */ /* 0x008fea0003800000 */
[----:B------:R-:W3:Y:S02]  /*fbb0*/  SYNCS.PHASECHK.TRANS64.TRYWAIT P2, [R216+URZ+0x32450], R0 ;  /* 0x03245000d80075a7 */ /* 0x000ee4000804017f */
[----:B---3--:R-:W-:Y:S05]  /*fbc0*/  @!P2 BRA `(.L_x_14616) ;  /* 0x0000012c0080a947 */ /* 0x008fea0003800000 */
.L_x_14615:
[----:B------:R-:W-:Y:S05]  /*fbd0*/  BSYNC B0 ;  /* 0x0000000000007941 */ /* 0x000fea0003800000 */
.L_x_14614:
[----:B------:R-:W-:Y:S05]  /*fbe0*/  WARPSYNC.ALL ;  /* 0x0000000000007948 */ /* 0x000fea0003800000 */
[----:B------:R-:W-:Y:S01]  /*fbf0*/  IMAD.MOV.U32 R206, RZ, RZ, 0xc00 ;  /* 0x00000c00ffce7424 */ /* 0x000fe200078e00ff */
[----:B------:R-:W-:Y:S01]  /*fc00*/  R2UR UR4, R4 ;  /* 0x00000000040472ca */ /* 0x000fe200000e0000 */
[----:B------:R-:W-:Y:S01]  /*fc10*/  IMAD.MOV.U32 R207, RZ, RZ, 0x40000040 ;  /* 0x40000040ffcf7424 */ /* 0x000fe200078e00ff */
[----:B------:R-:W-:Y:S01]  /*fc20*/  R2UR UR5, R5 ;  /* 0x00000000050572ca */ /* 0x000fe200000e0000 */
[----:B------:R-:W-:Y:S01]  /*fc30*/  IMAD R206, R2, R206, UR39 ;  /* 0x0000002702ce7e24 */ /* 0x000fe2000f8e02ce */
[----:B------:R-:W-:Y:S01]  /*fc40*/  WARPGROUP.ARRIVE ;  /* 0x00000000000079c5 */ /* 0x000fe20000000000 */
[----:B------:R-:W-:Y:S01]  /*fc50*/  IMAD.MOV.U32 R221, RZ, RZ, 0x40000040 ;  /* 0x40000040ffdd7424 */ /* 0x000fe200078e00ff */
[----:B------:R-:W-:Y:S01]  /*fc60*/  R2UR UR7, R207 ;  /* 0x00000000cf0772ca */ /* 0x000fe200000e0000 */
[C---:B------:R-:W-:Y:S01]  /*fc70*/  VIADD R220, R206.reuse, 0x2 ;  /* 0x00000002cedc7836 */ /* 0x040fe20000000000 */
[----:B------:R-:W-:Y:S01]  /*fc80*/  R2UR UR6, R206 ;  /* 0x00000000ce0672ca */ /* 0x000fe200000e0000 */
[----:B------:R-:W-:Y:S01]  /*fc90*/  IMAD.MOV.U32 R207, RZ, RZ, 0x40000040 ;  /* 0x40000040ffcf7424 */ /* 0x000fe200078e00ff */
[----:B------:R-:W-:-:S11]  /*fca0*/  UMOV UR43, UR48 ;  /* 0x00000030002b7c82 */ /* 0x000fd60008000000 */
        /* <DEDUP_REMOVED lines=118> */
[----:B------:R-:W-:Y:S01]  /*10410*/  HGMMA.64x96x16.F32 R152, gdesc[UR4], R152, gsb0 ;  /* 0x01600000049879f0 */ /* 0x000fe20008000898 */
[----:B------:R-:W-:Y:S02]  /*10420*/  R2UR UR6, R220 ;  /* 0x00000000dc0672ca */ /* 0x000fe400000e0000 */
[----:B------:R-:W-:Y:S01]  /*10430*/  R2UR UR7, R221 ;  /* 0x00000000dd0772ca */ /* 0x000fe200000e0000 */
[----:B------:R-:W4:Y:S01]  /*10440*/  LDL R220, [R1+0x30] ;  /* 0x0000300001dc7983 */ /* 0x000f220000100800 */
[----:B------:R-:W-:Y:S02]  /*10450*/  R2UR UR4, R10 ;  /* 0x000000000a0472ca */ /* 0x000fe400000e0000 */
[----:B------:R-:W-:Y:S01]  /*10460*/  R2UR UR5, R11 ;  /* 0x000000000b0572ca */ /* 0x000fe200000e0000 */
[----:B------:R-:W0:Y:S02]  /*10470*/  S2R R221, SR_TID.X ;  /* 0x0000000000dd7919 */ /* 0x000e240000002100 */
[----:B0-----:R-:W-:Y:S01]  /*10480*/  SHF.R.U32.HI R221, RZ, 0x7, R221 ;  /* 0x00000007ffdd7819 */ /* 0x001fe200000116dd */
        /* <DEDUP_REMOVED lines=11> */
[----:B-123--:R-:W-:-:S04]  /*10540*/  FMNMX.FTZ R0, R152, R204, !PT ;  /* 0x000000cc98007209 */ /* 0x00efc80007810000 */
        /* <DEDUP_REMOVED lines=55> */
[----:B------:R-:W-:Y:S01]  /*108c0*/  MUFU.EX2 R204, R204 ;  /* 0x000000cc00cc7308 */ /* 0x000fe20000000800 */
[----:B------:R-:W-:Y:S01]  /*108d0*/  IMAD.MOV.U32 R181, RZ, RZ, 0x40000040 ;  /* 0x40000040ffb57424 */ /* 0x000fe200078e00ff */
[----:B------:R-:W-:-:S04]  /*108e0*/  FMNMX.FTZ R7, R155, R7, !PT ;  /* 0x000000079b077209 */ /* 0x000fc80007810000 */
[----:B------:R-:W-:Y:S02]  /*108f0*/  FMNMX.FTZ R7, R158, R7, !PT ;  /* 0x000000079e077209 */ /* 0x000fe40007810000 */
[----:B------:R-:W0:Y:S01]  /*10900*/  MUFU.EX2 R172, R172 ;  /* 0x000000ac00ac7308 */ /* 0x000e220000000800 */
[----:B------:R-:W-:Y:S02]  /*10910*/  R2UR UR7, R181 ;  /* 0x00000000b50772ca */ /* 0x000fe400000e0000 */
[----:B------:R-:W-:-:S04]  /*10920*/  FMNMX.FTZ R7, R159, R7, !PT ;  /* 0x000000079f077209 */ /* 0x000fc80007810000 */
[----:B------:R-:W-:Y:S01]  /*10930*/  FMNMX.FTZ R7, R162, R7, !PT ;  /* 0x00000007a2077209 */ /* 0x000fe20007810000 */
[----:B------:R-:W1:Y:S03]  /*10940*/  MUFU.EX2 R206, R206 ;  /* 0x000000ce00ce7308 */ /* 0x000e660000000800 */
[----:B------:R-:W-:-:S04]  /*10950*/  FMNMX.FTZ R7, R163, R7, !PT ;  /* 0x00000007a3077209 */ /* 0x000fc80007810000 */
[----:B------:R-:W-:Y:S01]  /*10960*/  FMNMX.FTZ R7, R166, R7, !PT ;  /* 0x00000007a6077209 */ /* 0x000fe20007810000 */
[----:B------:R-:W2:Y:S01]  /*10970*/  MUFU.EX2 R153, R153 ;  /* 0x0000009900997308 */ /* 0x000ea20000000800 */
[----:B0-----:R-:W-:Y:S01]  /*10980*/  FFMA.FTZ R6, R172, R6, R204 ;  /* 0x00000006ac067223 */ /* 0x001fe200000100cc */
[-C--:B------:R-:W-:Y:S01]  /*10990*/  FMUL.FTZ R24, R24, R172.reuse ;  /* 0x000000ac18187220 */ /* 0x080fe20000410000 */
[----:B------:R-:W-:Y:S01]  /*109a0*/  FMNMX.FTZ R7, R167, R7, !PT ;  /* 0x00000007a7077209 */ /* 0x000fe20007810000 */
[-C--:B------:R-:W-:Y:S01]  /*109b0*/  FMUL.FTZ R25, R25, R172.reuse ;  /* 0x000000ac19197220 */ /* 0x080fe20000410000 */
[-C--:B------:R-:W-:Y:S01]  /*109c0*/  FMUL.FTZ R28, R28, R172.reuse ;  /* 0x000000ac1c1c7220 */ /* 0x080fe20000410000 */
[-C--:B------:R-:W-:Y:S01]  /*109d0*/  FMUL.FTZ R29, R29, R172.reuse ;  /* 0x000000ac1d1d7220 */ /* 0x080fe20000410000 */
[----:B------:R-:W-:Y:S01]  /*109e0*/  FMNMX.FTZ R7, R170, R7, !PT ;  /* 0x00000007aa077209 */ /* 0x000fe20007810000 */
[----:B------:R-:W-:Y:S01]  /*109f0*/  FMUL.FTZ R32, R32, R172 ;  /* 0x000000ac20207220 */ /* 0x000fe20000410000 */
[C---:B-1----:R-:W-:Y:S01]  /*10a00*/  FADD.FTZ R6, R206.reuse, R6 ;  /* 0x00000006ce067221 */ /* 0x042fe20000010000 */
[----:B------:R-:W-:Y:S01]  /*10a10*/  F2FP.F16.F32.PACK_AB R204, R206, R204 ;  /* 0x000000cccecc723e */ /* 0x000fe200000000ff */
[-C--:B------:R-:W-:Y:S01]  /*10a20*/  FMUL.FTZ R33, R33, R172.reuse ;  /* 0x000000ac21217220 */ /* 0x080fe20000410000 */
[----:B------:R-:W-:Y:S01]  /*10a30*/  FMNMX.FTZ R7, R171, R7, !PT ;  /* 0x00000007ab077209 */ /* 0x000fe20007810000 */
[----:B------:R0:W1:Y:S01]  /*10a40*/  MUFU.EX2 R206, R157 ;  /* 0x0000009d00ce7308 */ /* 0x0000620000000800 */
        /* <DEDUP_REMOVED lines=74> */
[----:B---3--:R-:W-:-:S05]  /*10ef0*/  FMNMX.FTZ R7, R7, R180, !PT ;  /* 0x000000b407077209 */ /* 0x008fca0007810000 */
[----:B------:R-:W3:Y:S02]  /*10f00*/  SHFL.BFLY PT, R180, R7, 0x1, 0x1f ;  /* 0x0c201f0007b47f89 */ /* 0x000ee400000e0000 */
[----:B---3--:R-:W-:Y:S01]  /*10f10*/  FMNMX.FTZ R7, R7, R180, !PT ;  /* 0x000000b407077209 */ /* 0x008fe20007810000 */
[----:B--2---:R-:W-:-:S04]  /*10f20*/  FADD.FTZ R180, R153, R6 ;  /* 0x0000000699b47221 */ /* 0x004fc80000010000 */
[----:B0-----:R-:W-:-:S04]  /*10f30*/  FADD.FTZ R157, -R7, R205 ;  /* 0x000000cd079d7221 */ /* 0x001fc80000010100 */
[----:B------:R-:W-:Y:S01]  /*10f40*/  FMUL.FTZ R6, R157, UR43 ;  /* 0x0000002b9d067c20 */ /* 0x000fe20008410000 */
[C---:B-1----:R-:W-:Y:S01]  /*10f50*/  FADD.FTZ R157, R206.reuse, R180 ;  /* 0x000000b4ce9d7221 */ /* 0x042fe20000010000 */
[----:B------:R-:W-:Y:S01]  /*10f60*/  F2FP.F16.F32.PACK_AB R206, R206, R153 ;  /* 0x00000099cece723e */ /* 0x000fe200000000ff */
[----:B------:R-:W-:Y:S01]  /*10f70*/  IMAD.MOV.U32 R180, RZ, RZ, 0xc00 ;  /* 0x00000c00ffb47424 */ /* 0x000fe200078e00ff */
[----:B------:R0:W1:Y:S03]  /*10f80*/  MUFU.EX2 R153, R6 ;  /* 0x0000000600997308 */ /* 0x0000660000000800 */
[----:B------:R-:W-:-:S05]  /*10f90*/  IMAD R180, R2, R180, UR42 ;  /* 0x0000002a02b47e24 */ /* 0x000fca000f8e02b4 */
[----:B------:R-:W-:Y:S01]  /*10fa0*/  R2UR UR6, R180 ;  /* 0x00000000b40672ca */ /* 0x000fe200000e0000 */
[----:B0-----:R-:W-:-:S04]  /*10fb0*/  FMUL.FTZ R6, R7, UR43 ;  /* 0x0000002b07067c20 */ /* 0x001fc80008410000 */
[--C-:B------:R-:W-:Y:S01]  /*10fc0*/  FFMA.FTZ R205, R154, UR43, -R6.reuse ;  /* 0x0000002b9acd7c23 */ /* 0x100fe20008010806 */
[--C-:B------:R-:W-:Y:S01]  /*10fd0*/  FFMA.FTZ R154, R155, UR43, -R6.reuse ;  /* 0x0000002b9b9a7c23 */ /* 0x100fe20008010806 */
[--C-:B------:R-:W-:Y:S01]  /*10fe0*/  FFMA.FTZ R158, R158, UR43, -R6.reuse ;  /* 0x0000002b9e9e7c23 */ /* 0x100fe20008010806 */
[----:B------:R-:W-:Y:S01]  /*10ff0*/  FFMA.FTZ R159, R159, UR43, -R6 ;  /* 0x0000002b9f9f7c23 */ /* 0x000fe20008010806 */
[-C--:B-1----:R-:W-:Y:S01]  /*11000*/  FMUL.FTZ R26, R26, R153.reuse ;  /* 0x000000991a1a7220 */ /* 0x082fe20000410000 */
        /* <DEDUP_REMOVED lines=18> */
[----:B0-----:R-:W-:Y:S01]  /*11130*/  FFMA.FTZ R3, R153, R3, R205 ;  /* 0x0000000399037223 */ /* 0x001fe200000100cd */
[-C--:B------:R-:W-:Y:S01]  /*11140*/  FMUL.FTZ R59, R59, R153.reuse ;  /* 0x000000993b3b7220 */ /* 0x080fe20000410000 */
[-C--:B------:R-:W-:Y:S01]  /*11150*/  FMUL.FTZ R62, R62, R153.reuse ;  /* 0x000000993e3e7220 */ /* 0x080fe20000410000 */
[-C--:B------:R-:W-:Y:S01]  /*11160*/  FMUL.FTZ R63, R63, R153.reuse ;  /* 0x000000993f3f7220 */ /* 0x080fe20000410000 */
[-C--:B------:R-:W-:Y:S01]  /*11170*/  FMUL.FTZ R66, R66, R153.reuse ;  /* 0x0000009942427220 */ /* 0x080fe20000410000 */
[-C--:B------:R-:W-:Y:S01]  /*11180*/  FMUL.FTZ R67, R67, R153.reuse ;  /* 0x0000009943437220 */ /* 0x080fe20000410000 */
[-C--:B------:R-:W-:Y:S01]  /*11190*/  FMUL.FTZ R70, R70, R153.reuse ;  /* 0x0000009946467220 */ /* 0x080fe20000410000 */
[----:B------:R-:W-:Y:S01]  /*111a0*/  FMUL.FTZ R71, R71, R153 ;  /* 0x0000009947477220 */ /* 0x000fe20000410000 */
[C---:B-1----:R-:W-:Y:S01]  /*111b0*/  FADD.FTZ R3, R154.reuse, R3 ;  /* 0x000000039a037221 */ /* 0x042fe20000010000 */
[----:B------:R-:W-:Y:S01]  /*111c0*/  F2FP.F16.F32.PACK_AB R205, R154, R205 ;  /* 0x000000cd9acd723e */ /* 0x000fe200000000ff */
[----:B------:R-:W-:-:S02]  /*111d0*/  @!P1 VIADD R154, R216, 0x32440 ;  /* 0x00032440d89a9836 */ /* 0x000fc40000000000 */
        /* <DEDUP_REMOVED lines=40> */
[----:B------:R-:W-:Y:S01]  /*11460*/  @!P1 PRMT R154, RZ, 0x654, R154 ;  /* 0x00000654ff9a9816 */ /* 0x000fe2000000009a */
[----:B------:R-:W-:Y:S01]  /*11470*/  VIADD R153, R221, 0x8 ;  /* 0x00000008dd997836 */ /* 0x000fe20000000000 */
[----:B------:R2:W-:Y:S06]  /*11480*/  BAR.ARV R172, 0x100 ;  /* 0x000400ac0000751d */ /* 0x0005ec0000002000 */
[----:B------:R0:W-:Y:S01]  /*11490*/  @!P1 SYNCS.ARRIVE.TRANS64.RED.A1T0 RZ, [R154+URZ], RZ ;  /* 0x000000ff9aff99a7 */ /* 0x0001e2000810043f */
[----:B------:R-:W-:Y:S01]  /*114a0*/  MUFU.EX2 R158, R158 ;  /* 0x0000009e009e7308 */ /* 0x000fe20000000800 */
[----:B------:R1:W-:Y:S07]  /*114b0*/  BAR.SYNC.DEFER_BLOCKING R153, 0x100 ;  /* 0x000400990000751d */ /* 0x0003ee0000010000 */
[----:B------:R-:W3:Y:S02]  /*114c0*/  MUFU.EX2 R159, R159 ;  /* 0x0000009f009f7308 */ /* 0x000ee40000000800 */
[----:B---3--:R-:W-:-:S04]  /*114d0*/  F2FP.F16.F32.PACK_AB R207, R159, R158 ;  /* 0x0000009e9fcf723e */ /* 0x008fc800000000ff */
[----:B------:R-:W-:-:S06]  /*114e0*/  WARPGROUP.ARRIVE ;  /* 0x00000000000079c5 */ /* 0x000fcc0000000000 */
[----:B------:R-:W-:Y:S01]  /*114f0*/  HGMMA.64x256x16.F32 R24, R204, gdesc[UR4].tnspB, R24, gsb0 ;  /* 0x43e00004cc187df0 */ /* 0x000fe20008000818 */
[----:B0-----:R0:W3:Y:S01]  /*11500*/  MUFU.EX2 R154, R160 ;  /* 0x000000a0009a7308 */ /* 0x0010e20000000800 */
[--C-:B------:R-:W-:Y:S01]  /*11510*/  FFMA.FTZ R155, R162, UR43, -R6.reuse ;  /* 0x0000002ba29b7c23 */ /* 0x100fe20008010806 */
[----:B0-----:R-:W-:-:S06]  /*11520*/  FFMA.FTZ R160, R166, UR43, -R6 ;  /* 0x0000002ba6a07c23 */ /* 0x001fcc0008010806 */
[----:B------:R-:W0:Y:S08]  /*11530*/  MUFU.EX2 R155, R155 ;  /* 0x0000009b009b7308 */ /* 0x000e300000000800 */
[----:B------:R4:W-:Y:S08]  /*11540*/  MUFU.EX2 R181, R152 ;  /* 0x0000009800b57308 */ /* 0x0009f00000000800 */
[----:B------:R-:W-:Y:S01]  /*11550*/  MUFU.EX2 R160, R160 ;  /* 0x000000a000a07308 */ /* 0x000fe20000000800 */
[----:B------:R-:W-:Y:S01]  /*11560*/  FADD.FTZ R158, R158, R3 ;  /* 0x000000039e9e7221 */ /* 0x000fe20000010000 */
[----:B----4-:R-:W-:-:S02]  /*11570*/  VIADD R152, R180, 0x80 ;  /* 0x00000080b4987836 */ /* 0x010fc40000000000 */
[----:B-1----:R-:W-:Y:S02]  /*11580*/  IMAD.MOV.U32 R153, RZ, RZ, 0x40000040 ;  /* 0x40000040ff997424 */ /* 0x002fe400078e00ff */
[----:B------:R-:W-:Y:S01]  /*11590*/  FADD.FTZ R158, R159, R158 ;  /* 0x0000009e9f9e7221 */ /* 0x000fe20000010000 */
[----:B------:R-:W-:Y:S02]  /*115a0*/  R2UR UR6, R152 ;  /* 0x00000000980672ca */ /* 0x000fe400000e0000 */
[----:B------:R-:W-:Y:S01]  /*115b0*/  R2UR UR7, R153 ;  /* 0x00000000990772ca */ /* 0x000fe200000e0000 */
[----:B---3--:R-:W-:Y:S01]  /*115c0*/  FADD.FTZ R157, R154, R157 ;  /* 0x0000009d9a9d7221 */ /* 0x008fe20000010000 */
[----:B0-----:R-:W-:Y:S01]  /*115d0*/  FADD.FTZ R158, R155, R158 ;  /* 0x0000009e9b9e7221 */ /* 0x001fe20000010000 */
[----:B------:R-:W-:Y:S01]  /*115e0*/  FFMA.FTZ R162, R170, UR43, -R6 ;  /* 0x0000002baaa27c23 */ /* 0x000fe20008010806 */
[----:B------:R-:W-:Y:S08]  /*115f0*/  MUFU.EX2 R168, R168 ;  /* 0x000000a800a87308 */ /* 0x000ff00000000800 */
[----:B------:R-:W-:Y:S08]  /*11600*/  MUFU.EX2 R169, R169 ;  /* 0x000000a900a97308 */ /* 0x000ff00000000800 */
[----:B------:R-:W-:Y:S08]  /*11610*/  MUFU.EX2 R3, R156 ;  /* 0x0000009c00037308 */ /* 0x000ff00000000800 */
[----:B------:R-:W-:Y:S01]  /*11620*/  MUFU.EX2 R173, R173 ;  /* 0x000000ad00ad7308 */ /* 0x000fe20000000800 */
[----:B------:R-:W-:-:S07]  /*11630*/  WARPGROUP.DEPBAR.LE gsb0, 0x0 ;  /* 0x00008000000079c5 */ /* 0x000fce0000010000 */
[----:B------:R0:W1:Y:S02]  /*11640*/  MUFU.EX2 R204, R161 ;  /* 0x000000a100cc7308 */ /* 0x0000640000000800 */
[--C-:B0-----:R-:W-:Y:S01]  /*11650*/  FFMA.FTZ R161, R163, UR43, -R6.reuse ;  /* 0x0000002ba3a17c23 */ /* 0x101fe20008010806 */
[----:B------:R-:W-:-:S05]  /*11660*/  FFMA.FTZ R163, R167, UR43, -R6 ;  /* 0x0000002ba7a37c23 */ /* 0x000fca0008010806 */
[----:B------:R-:W0:Y:S08]  /*11670*/  MUFU.EX2 R205, R165 ;  /* 0x000000a500cd7308 */ /* 0x000e300000000800 */
[----:B------:R-:W3:Y:S08]  /*11680*/  MUFU.EX2 R161, R161 ;  /* 0x000000a100a17308 */ /* 0x000ef00000000800 */
[----:B------:R-:W4:Y:S01]  /*11690*/  MUFU.EX2 R163, R163 ;  /* 0x000000a300a37308 */ /* 0x000f220000000800 */
[----:B-1----:R-:W-:-:S02]  /*116a0*/  F2FP.F16.F32.PACK_AB R152, R204, R154 ;  /* 0x0000009acc98723e */ /* 0x002fc400000000ff */
[----:B0-----:R-:W-:Y:S02]  /*116b0*/  F2FP.F16.F32.PACK_AB R154, R205, R181 ;  /* 0x000000b5cd9a723e */ /* 0x001fe400000000ff */
[----:B---3--:R-:W-:Y:S02]  /*116c0*/  F2FP.F16.F32.PACK_AB R153, R161, R155 ;  /* 0x0000009ba199723e */ /* 0x008fe400000000ff */
[----:B----4-:R-:W-:-:S04]  /*116d0*/  F2FP.F16.F32.PACK_AB R155, R163, R160 ;  /* 0x000000a0a39b723e */ /* 0x010fc800000000ff */
[----:B------:R-:W-:-:S06]  /*116e0*/  WARPGROUP.ARRIVE ;  /* 0x00000000000079c5 */ /* 0x000fcc0000000000 */
[----:B------:R-:W-:Y:S01]  /*116f0*/  HGMMA.64x256x16.F32 R24, R152, gdesc[UR4].tnspB, R24, gsb0 ;  /* 0x43e0000498187df0 */ /* 0x000fe20008000818 */
[----:B------:R-:W-:Y:S01]  /*11700*/  FFMA.FTZ R165, R171, UR43, -R6 ;  /* 0x0000002baba57c23 */ /* 0x000fe20008010806 */
[----:B------:R-:W-:Y:S08]  /*11710*/  MUFU.EX2 R162, R162 ;  /* 0x000000a200a27308 */ /* 0x000ff00000000800 */
[----:B------:R-:W0:Y:S01]  /*11720*/  MUFU.EX2 R165, R165 ;  /* 0x000000a500a57308 */ /* 0x000e220000000800 */
[----:B------:R-:W-:Y:S01]  /*11730*/  FADD.FTZ R157, R204, R157 ;  /* 0x0000009dcc9d7221 */ /* 0x000fe20000010000 */
[----:B------:R-:W-:Y:S01]  /*11740*/  FADD.FTZ R158, R161, R158 ;  /* 0x0000009ea19e7221 */ /* 0x000fe20000010000 */
[----:B------:R-:W-:-:S02]  /*11750*/  F2FP.F16.F32.PACK_AB R156, R169, R168 ;  /* 0x000000a8a99c723e */ /* 0x000fc400000000ff */
[----:B------:R-:W-:Y:S01]  /*11760*/  FADD.FTZ R181, R181, R157 ;  /* 0x0000009db5b57221 */ /* 0x000fe20000010000 */
[----:B------:R-:W-:Y:S01]  /*11770*/  FADD.FTZ R160, R160, R158 ;  /* 0x0000009ea0a07221 */ /* 0x000fe20000010000 */
[----:B------:R-:W-:Y:S02]  /*11780*/  F2FP.F16.F32.PACK_AB R158, R173, R3 ;  /* 0x00000003ad9e723e */ /* 0x000fe400000000ff */
[----:B0-----:R-:W-:Y:S01]  /*11790*/  F2FP.F16.F32.PACK_AB R157, R165, R162 ;  /* 0x000000a2a59d723e */ /* 0x001fe200000000ff */
[----:B------:R-:W-:Y:S01]  /*117a0*/  FFMA.FTZ R170, R178, UR43, -R6 ;  /* 0x0000002bb2aa7c23 */ /* 0x000fe20008010806 */
[----:B------:R-:W-:Y:S08]  /*117b0*/  MUFU.EX2 R176, R176 ;  /* 0x000000b000b07308 */ /* 0x000ff00000000800 */
[----:B------:R-:W-:Y:S08]  /*117c0*/  MUFU.EX2 R177, R177 ;  /* 0x000000b100b17308 */ /* 0x000ff00000000800 */
[----:B------:R-:W-:Y:S08]  /*117d0*/  MUFU.EX2 R217, R217 ;  /* 0x000000d900d97308 */ /* 0x000ff00000000800 */
[----:B------:R-:W-:Y:S01]  /*117e0*/  MUFU.EX2 R170, R170 ;  /* 0x000000aa00aa7308 */ /* 0x000fe20000000800 */
[----:B------:R-:W-:Y:S01]  /*117f0*/  FADD.FTZ R160, R163, R160 ;  /* 0x000000a0a3a07221 */ /* 0x000fe20000010000 */
[----:B------:R-:W-:-:S02]  /*11800*/  WARPGROUP.DEPBAR.LE gsb0, 0x0 ;  /* 0x00008000000079c5 */ /* 0x000fc40000010000 */
[--C-:B------:R-:W-:Y:S01]  /*11810*/  FFMA.FTZ R154, R174, UR43, -R6.reuse ;  /* 0x0000002bae9a7c23 */ /* 0x100fe20008010806 */
[----:B------:R-:W-:-:S05]  /*11820*/  FFMA.FTZ R155, R175, UR43, -R6 ;  /* 0x0000002baf9b7c23 */ /* 0x000fca0008010806 */
[----:B------:R-:W-:Y:S08]  /*11830*/  MUFU.EX2 R154, R154 ;  /* 0x0000009a009a7308 */ /* 0x000ff00000000800 */
[----:B------:R-:W0:Y:S01]  /*11840*/  MUFU.EX2 R155, R155 ;  /* 0x0000009b009b7308 */ /* 0x000e220000000800 */
[----:B------:R-:W-:Y:S01]  /*11850*/  VIADD R152, R180, 0x100 ;  /* 0x00000100b4987836 */ /* 0x000fe20000000000 */
[----:B------:R-:W-:-:S04]  /*11860*/  MOV R153, 0x40000040 ;  /* 0x4000004000997802 */ /* 0x000fc80000000f00 */
[----:B------:R-:W-:Y:S02]  /*11870*/  R2UR UR6, R152 ;  /* 0x00000000980672ca */ /* 0x000fe400000e0000 */
[----:B------:R-:W-:Y:S02]  /*11880*/  R2UR UR7, R153 ;  /* 0x00000000990772ca */ /* 0x000fe400000e0000 */
[----:B0-----:R-:W-:-:S04]  /*11890*/  F2FP.F16.F32.PACK_AB R159, R155, R154 ;  /* 0x0000009a9b9f723e */ /* 0x001fc800000000ff */
[----:B------:R-:W-:-:S07]  /*118a0*/  WARPGROUP.ARRIVE ;  /* 0x00000000000079c5 */ /* 0x000fce0000000000 */
[----:B------:R-:W-:Y:S01]  /*118b0*/  HGMMA.64x256x16.F32 R24, R156, gdesc[UR4].tnspB, R24, gsb0 ;  /* 0x43e000049c187df0 */ /* 0x000fe20008000818 */
[----:B------:R-:W-:Y:S02]  /*118c0*/  VIADD R152, R180, 0x180 ;  /* 0x00000180b4987836 */ /* 0x000fe40000000000 */
[----:B------:R-:W-:-:S03]  /*118d0*/  IMAD.MOV.U32 R153, RZ, RZ, 0x40000040 ;  /* 0x40000040ff997424 */ /* 0x000fc600078e00ff */
[----:B------:R-:W-:Y:S02]  /*118e0*/  R2UR UR6, R152 ;  /* 0x00000000980672ca */ /* 0x000fe400000e0000 */
[----:B------:R-:W-:Y:S01]  /*118f0*/  R2UR UR7, R153 ;  /* 0x00000000990772ca */ /* 0x000fe200000e0000 */
[----:B------:R-:W-:Y:S08]  /*11900*/  MUFU.EX2 R184, R184 ;  /* 0x000000b800b87308 */ /* 0x000ff00000000800 */
[----:B------:R-:W-:Y:S08]  /*11910*/  MUFU.EX2 R185, R185 ;  /* 0x000000b900b97308 */ /* 0x000ff00000000800 */
[----:B------:R-:W-:Y:S08]  /*11920*/  MUFU.EX2 R188, R188 ;  /* 0x000000bc00bc7308 */ /* 0x000ff00000000800 */
[----:B------:R-:W0:Y:S01]  /*11930*/  MUFU.EX2 R189, R189 ;  /* 0x000000bd00bd7308 */ /* 0x000e220000000800 */
[----:B------:R-:W-:-:S02]  /*11940*/  VIADD R152, R180, 0x200 ;  /* 0x00000200b4987836 */ /* 0x000fc40000000000 */
[----:B------:R-:W-:Y:S01]  /*11950*/  IMAD.MOV.U32 R153, RZ, RZ, 0x40000040 ;  /* 0x40000040ff997424 */ /* 0x000fe200078e00ff */
[----:B0-----:R-:W-:Y:S01]  /*11960*/  F2FP.F16.F32.PACK_AB R166, R189, R188 ;  /* 0x000000bcbda6723e */ /* 0x001fe200000000ff */
[----:B------:R-:W-:Y:S02]  /*11970*/  WARPGROUP.DEPBAR.LE gsb0, 0x0 ;  /* 0x00008000000079c5 */ /* 0x000fe40000010000 */
[--C-:B------:R-:W-:Y:S01]  /*11980*/  FFMA.FTZ R157, R179, UR43, -R6.reuse ;  /* 0x0000002bb39d7c23 */ /* 0x100fe20008010806 */
[--C-:B------:R-:W-:Y:S01]  /*11990*/  FFMA.FTZ R158, R182, UR43, -R6.reuse ;  /* 0x0000002bb69e7c23 */ /* 0x100fe20008010806 */
[----:B------:R-:W-:Y:S01]  /*119a0*/  FFMA.FTZ R159, R183, UR43, -R6 ;  /* 0x0000002bb79f7c23 */ /* 0x000fe20008010806 */
[----:B------:R0:W-:Y:S08]  /*119b0*/  MUFU.EX2 R156, R164 ;  /* 0x000000a4009c7308 */ /* 0x0001f00000000800 */
[----:B------:R-:W1:Y:S08]  /*119c0*/  MUFU.EX2 R157, R157 ;  /* 0x0000009d009d7308 */ /* 0x000e700000000800 */
[----:B------:R-:W-:Y:S08]  /*119d0*/  MUFU.EX2 R158, R158 ;  /* 0x0000009e009e7308 */ /* 0x000ff00000000800 */
[----:B------:R-:W3:Y:S01]  /*119e0*/  MUFU.EX2 R159, R159 ;  /* 0x0000009f009f7308 */ /* 0x000ee20000000800 */
[----:B0-----:R-:W-:Y:S01]  /*119f0*/  FADD.FTZ R164, R162, R160 ;  /* 0x000000a0a2a47221 */ /* 0x001fe20000010000 */
[----:B------:R-:W-:-:S02]  /*11a00*/  F2FP.F16.F32.PACK_AB R160, R177, R176 ;  /* 0x000000b0b1a0723e */ /* 0x000fc400000000ff */
[----:B-1----:R-:W-:Y:S02]  /*11a10*/  F2FP.F16.F32.PACK_AB R161, R157, R170 ;  /* 0x000000aa9da1723e */ /* 0x002fe400000000ff */
[----:B------:R-:W-:Y:S02]  /*11a20*/  F2FP.F16.F32.PACK_AB R162, R217, R156 ;  /* 0x0000009cd9a2723e */ /* 0x000fe400000000ff */
[----:B---3--:R-:W-:-:S04]  /*11a30*/  F2FP.F16.F32.PACK_AB R163, R159, R158 ;  /* 0x0000009e9fa3723e */ /* 0x008fc800000000ff */
[----:B------:R-:W-:-:S06]  /*11a40*/  WARPGROUP.ARRIVE ;  /* 0x00000000000079c5 */ /* 0x000fcc0000000000 */
[----:B------:R-:W-:Y:S01]  /*11a50*/  HGMMA.64x256x16.F32 R24, R160, gdesc[UR4].tnspB, R24, gsb0 ;  /* 0x43e00004a0187df0 */ /* 0x000fe20008000818 */
[----:B------:R-:W-:Y:S02]  /*11a60*/  R2UR UR6, R152 ;  /* 0x00000000980672ca */ /* 0x000fe400000e0000 */
[----:B------:R-:W-:Y:S01]  /*11a70*/  R2UR UR7, R153 ;  /* 0x00000000990772ca */ /* 0x000fe200000e0000 */
[----:B------:R-:W-:Y:S01]  /*11a80*/  FADD.FTZ R152, R165, R164 ;  /* 0x000000a4a5987221 */ /* 0x000fe20000010000 */
[----:B------:R-:W-:Y:S01]  /*11a90*/  F2FP.F16.F32.PACK_AB R164, R185, R184 ;  /* 0x000000b8b9a4723e */ /* 0x000fe200000000ff */
[----:B------:R-:W-:Y:S01]  /*11aa0*/  FADD.FTZ R181, R205, R181 ;  /* 0x000000b5cdb57221 */ /* 0x000fe20000010000 */
[----:B------:R-:W-:-:S03]  /*11ab0*/  FFMA.FTZ R194, R194, UR43, -R6 ;  /* 0x0000002bc2c27c23 */ /* 0x000fc60008010806 */
[----:B------:R-:W-:Y:S01]  /*11ac0*/  FADD.FTZ R168, R168, R181 ;  /* 0x000000b5a8a87221 */ /* 0x000fe20000010000 */
[--C-:B------:R-:W-:Y:S01]  /*11ad0*/  FFMA.FTZ R195, R195, UR43, -R6.reuse ;  /* 0x0000002bc3c37c23 */ /* 0x100fe20008010806 */
[----:B------:R-:W-:Y:S02]  /*11ae0*/  FFMA.FTZ R198, R198, UR43, -R6 ;  /* 0x0000002bc6c67c23 */ /* 0x000fe40008010806 */
[----:B------:R-:W-:Y:S01]  /*11af0*/  FADD.FTZ R168, R169, R168 ;  /* 0x000000a8a9a87221 */ /* 0x000fe20000010000 */
[----:B------:R-:W-:Y:S03]  /*11b00*/  MUFU.EX2 R192, R192 ;  /* 0x000000c000c07308 */ /* 0x000fe60000000800 */
[----:B------:R-:W-:-:S05]  /*11b10*/  FADD.FTZ R168, R3, R168 ;  /* 0x000000a803a87221 */ /* 0x000fca0000010000 */
[----:B------:R-:W0:Y:S08]  /*11b20*/  MUFU.EX2 R193, R193 ;  /* 0x000000c100c17308 */ /* 0x000e300000000800 */
[----:B------:R-:W-:Y:S08]  /*11b30*/  MUFU.EX2 R196, R196 ;  /* 0x000000c400c47308 */ /* 0x000ff00000000800 */
[----:B------:R-:W-:Y:S08]  /*11b40*/  MUFU.EX2 R197, R197 ;  /* 0x000000c500c57308 */ /* 0x000ff00000000800 */
[----:B------:R-:W-:Y:S08]  /*11b50*/  MUFU.EX2 R194, R194 ;  /* 0x000000c200c27308 */ /* 0x000ff00000000800 */
[----:B------:R-:W1:Y:S08]  /*11b60*/  MUFU.EX2 R195, R195 ;  /* 0x000000c300c37308 */ /* 0x000e700000000800 */
[----:B------:R-:W-:Y:S01]  /*11b70*/  MUFU.EX2 R198, R198 ;  /* 0x000000c600c67308 */ /* 0x000fe20000000800 */
[----:B------:R-:W-:Y:S01]  /*11b80*/  FADD.FTZ R152, R154, R152 ;  /* 0x000000989a987221 */ /* 0x000fe20000010000 */
[----:B------:R-:W-:-:S02]  /*11b90*/  VIADD R180, R180, 0x280 ;  /* 0x00000280b4b47836 */ /* 0x000fc40000000000 */
[----:B------:R-:W-:Y:S02]  /*11ba0*/  IMAD.MOV.U32 R181, RZ, RZ, 0x40000040 ;  /* 0x40000040ffb57424 */ /* 0x000fe400078e00ff */
[----:B------:R-:W-:-:S04]  /*11bb0*/  FADD.FTZ R168, R173, R168 ;  /* 0x000000a8ada87221 */ /* 0x000fc80000010000 */
[----:B------:R-:W-:Y:S01]  /*11bc0*/  FADD.FTZ R176, R176, R168 ;  /* 0x000000a8b0b07221 */ /* 0x000fe20000010000 */
[----:B0-----:R-:W-:Y:S02]  /*11bd0*/  F2FP.F16.F32.PACK_AB R168, R193, R192 ;  /* 0x000000c0c1a8723e */ /* 0x001fe400000000ff */
[----:B-1----:R-:W-:Y:S01]  /*11be0*/  F2FP.F16.F32.PACK_AB R169, R195, R194 ;  /* 0x000000c2c3a9723e */ /* 0x002fe200000000ff */
[----:B------:R-:W-:Y:S02]  /*11bf0*/  WARPGROUP.DEPBAR.LE gsb0, 0x0 ;  /* 0x00008000000079c5 */ /* 0x000fe40000010000 */
[--C-:B------:R-:W-:Y:S01]  /*11c00*/  FFMA.FTZ R160, R186, UR43, -R6.reuse ;  /* 0x0000002bbaa07c23 */ /* 0x100fe20008010806 */
[--C-:B------:R-:W-:Y:S01]  /*11c10*/  FFMA.FTZ R161, R187, UR43, -R6.reuse ;  /* 0x0000002bbba17c23 */ /* 0x100fe20008010806 */
[--C-:B------:R-:W-:Y:S01]  /*11c20*/  FFMA.FTZ R162, R190, UR43, -R6.reuse ;  /* 0x0000002bbea27c23 */ /* 0x100fe20008010806 */
[----:B------:R-:W-:-:S03]  /*11c30*/  FFMA.FTZ R163, R191, UR43, -R6 ;  /* 0x0000002bbfa37c23 */ /* 0x000fc60008010806 */
[----:B------:R-:W-:Y:S08]  /*11c40*/  MUFU.EX2 R160, R160 ;  /* 0x000000a000a07308 */ /* 0x000ff00000000800 */
[----:B------:R-:W0:Y:S08]  /*11c50*/  MUFU.EX2 R161, R161 ;  /* 0x000000a100a17308 */ /* 0x000e300000000800 */
[----:B------:R-:W-:Y:S08]  /*11c60*/  MUFU.EX2 R162, R162 ;  /* 0x000000a200a27308 */ /* 0x000ff00000000800 */
[----:B------:R-:W1:Y:S01]  /*11c70*/  MUFU.EX2 R163, R163 ;  /* 0x000000a300a37308 */ /* 0x000e620000000800 */
[----:B0-----:R-:W-:-:S02]  /*11c80*/  F2FP.F16.F32.PACK_AB R165, R161, R160 ;  /* 0x000000a0a1a5723e */ /* 0x001fc400000000ff */
[----:B-1----:R-:W-:-:S04]  /*11c90*/  F2FP.F16.F32.PACK_AB R167, R163, R162 ;  /* 0x000000a2a3a7723e */ /* 0x002fc800000000ff */
[----:B------:R-:W-:-:S06]  /*11ca0*/  WARPGROUP.ARRIVE ;  /* 0x00000000000079c5 */ /* 0x000fcc0000000000 */
[----:B------:R-:W-:Y:S01]  /*11cb0*/  HGMMA.64x256x16.F32 R24, R164, gdesc[UR4].tnspB, R24, gsb0 ;  /* 0x43e00004a4187df0 */ /* 0x000fe20008000818 */
[----:B------:R-:W-:-:S04]  /*11cc0*/  FFMA.FTZ R6, R199, UR43, -R6 ;  /* 0x0000002bc7067c23 */ /* 0x000fc80008010806 */
[----:B------:R0:W1:Y:S01]  /*11cd0*/  MUFU.EX2 R3, R6 ;  /* 0x0000000600037308 */ /* 0x0000620000000800 */
[----:B------:R-:W-:Y:S02]  /*11ce0*/  R2UR UR6, R180 ;  /* 0x00000000b40672ca */ /* 0x000fe400000e0000 */
[----:B------:R-:W-:Y:S01]  /*11cf0*/  R2UR UR7, R181 ;  /* 0x00000000b50772ca */ /* 0x000fe200000e0000 */
[----:B0-----:R-:W-:-:S04]  /*11d00*/  FADD.FTZ R6, R155, R152 ;  /* 0x000000989b067221 */ /* 0x001fc80000010000 */
[----:B------:R-:W-:Y:S01]  /*11d10*/  FADD.FTZ R6, R170, R6 ;  /* 0x00000006aa067221 */ /* 0x000fe20000010000 */
[----:B------:R-:W-:Y:S02]  /*11d20*/  F2FP.F16.F32.PACK_AB R170, R197, R196 ;  /* 0x000000c4c5aa723e */ /* 0x000fe400000000ff */
        /* <DEDUP_REMOVED lines=13> */
[----:B------:R-:W-:Y:S02]  /*11e00*/  ISETP.GT.AND P2, PT, R215, R220, PT ;  /* 0x000000dcd700720c */ /* 0x000fe40003f44270 */
[----:B------:R-:W-:Y:S01]  /*11e10*/  FADD.FTZ R176, R189, R176 ;  /* 0x000000b0bdb07221 */ /* 0x000fe20000010000 */
[----:B------:R-:W-:Y:S01]  /*11e20*/  FADD.FTZ R6, R163, R6 ;  /* 0x00000006a3067221 */ /* 0x000fe20000010000 */
[----:B------:R-:W-:Y:S02]  /*11e30*/  @!P1 VIADD R216, R216, 0x32460 ;  /* 0x00032460d8d89836 */ /* 0x000fe40000000000 */
[----:B------:R-:W-:Y:S01]  /*11e40*/  FADD.FTZ R176, R192, R176 ;  /* 0x000000b0c0b07221 */ /* 0x000fe20000010000 */
[----:B------:R-:W-:Y:S02]  /*11e50*/  FADD.FTZ R6, R194, R6 ;  /* 0x00000006c2067221 */ /* 0x000fe40000010000 */
[----:B------:R-:W-:Y:S01]  /*11e60*/  @!P1 PRMT R216, RZ, 0x654, R216 ;  /* 0x00000654ffd89816 */ /* 0x000fe200000000d8 */
[----:B------:R-:W-:Y:S01]  /*11e70*/  FADD.FTZ R176, R193, R176 ;  /* 0x000000b0c1b07221 */ /* 0x000fe20000010000 */
[----:B------:R-:W-:-:S03]  /*11e80*/  FADD.FTZ R6, R195, R6 ;  /* 0x00000006c3067221 */ /* 0x000fc60000010000 */
[----:B------:R-:W-:Y:S01]  /*11e90*/  FADD.FTZ R176, R196, R176 ;  /* 0x000000b0c4b07221 */ /* 0x000fe20000010000 */
[----:B------:R-:W-:Y:S01]  /*11ea0*/  FADD.FTZ R198, R198, R6 ;  /* 0x00000006c6c67221 */ /* 0x000fe20000010000 */
[----:B------:R-:W-:Y:S02]  /*11eb0*/  VIADD R215, R215, 0xffffffff ;  /* 0xffffffffd7d77836 */ /* 0x000fe40000000000 */
[----:B------:R-:W-:Y:S01]  /*11ec0*/  FADD.FTZ R6, R197, R176 ;  /* 0x000000b0c5067221 */ /* 0x000fe20000010000 */
[----:B------:R-:W-:Y:S01]  /*11ed0*/  FADD.FTZ R3, R3, R198 ;  /* 0x000000c603037221 */ /* 0x000fe20000010000 */
[----:B------:R-:W-:Y:S02]  /*11ee0*/  IMAD.MOV.U32 R205, RZ, RZ, R7 ;  /* 0x000000ffffcd7224 */ /* 0x000fe400078e0007 */
[----:B------:R-:W-:Y:S01]  /*11ef0*/  IMAD.MOV.U32 R204, RZ, RZ, R0 ;  /* 0x000000ffffcc7224 */ /* 0x000fe200078e0000 */
[----:B------:R-:W-:Y:S02]  /*11f00*/  WARPGROUP.DEPBAR.LE gsb0, 0x0 ;  /* 0x00008000000079c5 */ /* 0x000fe40000010000 */
[----:B------:R-:W-:-:S06]  /*11f10*/  WARPGROUP.ARRIVE ;  /* 0x00000000000079c5 */ /* 0x000fcc0000000000 */
[----:B------:R-:W-:Y:S03]  /*11f20*/  HGMMA.64x256x16.F32 R24, R168, gdesc[UR4].tnspB, R24, gsb0 ;  /* 0x43e00004a8187df0 */ /* 0x000fe60008000818 */
[----:B------:R-:W-:Y:S02]  /*11f30*/  WARPGROUP.DEPBAR.LE gsb0, 0x0 ;  /* 0x00008000000079c5 */ /* 0x000fe40000010000 */
[----:B------:R2:W-:Y:S01]  /*11f40*/  @!P1 SYNCS.ARRIVE.TRANS64.RED.A1T0 RZ, [R216+URZ], RZ ;  /* 0x000000ffd8ff99a7 */ /* 0x0005e2000810043f */
[----:B------:R-:W-:Y:S05]  /*11f50*/  @P2 BRA `(.L_x_14617) ;  /* 0xffffffd800182947 */ /* 0x000fea000383ffff */
.L_x_14607:
[----:B------:R-:W3:Y:S01]  /*11f60*/  LDL.LU R152, [R1+0x60] ;  /* 0x0000600001987983 */ /* 0x000ee20000300800 */
[----:B------:R-:W-:Y:S05]  /*11f70*/  WARPSYNC.ALL ;  /* 0x0000000000007948 */ /* 0x000fea0003800000 */
[----:B------:R-:W4:Y:S01]  /*11f80*/  SHFL.BFLY PT, R5, R6, 0x2, 0x1f ;  /* 0x0c401f0006057f89 */ /* 0x000f2200000e0000 */
[----:B0-----:R-:W-:Y:S02]  /*11f90*/  IMAD.MOV.U32 R154, RZ, RZ, -0x800000 ;  /* 0xff800000ff9a7424 */ /* 0x001fe400078e00ff */
[----:B------:R-:W-:Y:S01]  /*11fa0*/  VIADD R2, R2, 0x1 ;  /* 0x0000000102027836 */ /* 0x000fe20000000000 */
[----:B------:R0:W-:Y:S08]  /*11fb0*/  BAR.ARV R172, 0x100 ;  /* 0x000400ac0000751d */ /* 0x0001f00000002000 */
[----:B------:R-:W-:Y:S06]  /*11fc0*/  BAR.ARV 0x8, 0x180 ;  /* 0x0206000000007b1d */ /* 0x000fec0000002000 */
[----:B------:R-:W-:-:S04]  /*11fd0*/  ISETP.NE.AND P1, PT, R2, 0x2, PT ;  /* 0x000000020200780c */ /* 0x000fc80003f25270 */
[----:B------:R-:W-:Y:S01]  /*11fe0*/  SEL R2, R2, RZ, P1 ;  /* 0x000000ff02027207 */ /* 0x000fe20000800000 */
[----:B----4-:R-:W-:Y:S01]  /*11ff0*/  FADD.FTZ R9, R5, R6 ;  /* 0x0000000605097221 */ /* 0x010fe20000010000 */
[----:B------:R-:W-:Y:S02]  /*12000*/  IMAD.U32 R5, RZ, RZ, UR43 ;  /* 0x0000002bff057e24 */ /* 0x000fe4000f8e00ff */
[----:B------:R-:W-:Y:S02]  /*12010*/  IMAD.U32 R6, RZ, RZ, UR43 ;  /* 0x0000002bff067e24 */ /* 0x000fe4000f8e00ff */
[----:B------:R-:W4:Y:S02]  /*12020*/  SHFL.BFLY PT, R4, R9, 0x1, 0x1f ;  /* 0x0c201f0009047f89 */ /* 0x000f2400000e0000 */
[----:B----4-:R-:W-:Y:S01]  /*12030*/  FADD.FTZ R10, R9, R4 ;  /* 0x00000004090a7221 */ /* 0x010fe20000010000 */
[----:B------:R-:W-:-:S04]  /*12040*/  IMAD.MOV.U32 R4, RZ, RZ, RZ ;  /* 0x000000ffff047224 */ /* 0x000fc800078e00ff */
[----:B------:R-:W-:-:S13]  /*12050*/  FSETP.NE.FTZ.AND P0, PT, R10, RZ, PT ;  /* 0x000000ff0a00720b */ /* 0x000fda0003f15000 */
[----:B------:R-:W4:Y:S01]  /*12060*/  @P0 MUFU.LG2 R8, R10 ;  /* 0x0000000a00080308 */ /* 0x000f220000000c00 */
[----:B------:R-:W-:-:S07]  /*12070*/  @P0 FMUL.FTZ R5, R5, 0.69314718246459960938 ;  /* 0x3f31721805050820 */ /* 0x000fce0000410000 */
[----:B------:R-:W1:Y:S01]  /*12080*/  @P0 MUFU.RCP R4, R10 ;  /* 0x0000000a00040308 */ /* 0x000e620000001000 */
[----:B----4-:R-:W-:-:S04]  /*12090*/  @P0 FMUL.FTZ R8, R8, 0.69314718246459960938 ;  /* 0x3f31721808080820 */ /* 0x010fc80000410000 */
[----:B------:R-:W-:Y:S02]  /*120a0*/  @P0 FFMA.FTZ R154, R5, R0, R8 ;  /* 0x00000000059a0223 */ /* 0x000fe40000010008 */
[----:B------:R-:W4:Y:S01]  /*120b0*/  SHFL.BFLY PT, R0, R3, 0x2, 0x1f ;  /* 0x0c401f0003007f89 */ /* 0x000f2200000e0000 */
        /* <DEDUP_REMOVED lines=22> */
[----:B----4-:R-:W-:Y:S01]  /*12220*/  FADD.FTZ R8, R0, R3 ;  /* 0x0000000300087221 */ /* 0x010fe20000010000 */
[----:B------:R-:W-:-:S02]  /*12230*/  IMAD.MOV.U32 R0, RZ, RZ, RZ ;  /* 0x000000ffff007224 */ /* 0x000fc400078e00ff */
[-C--:B------:R-:W-:Y:S01]  /*12240*/  FMUL.FTZ R68, R68, R4.reuse ;  /* 0x0000000444447220 */ /* 0x080fe20000410000 */
[----:B------:R-:W-:Y:S02]  /*12250*/  IMAD.MOV.U32 R3, RZ, RZ, -0x800000 ;  /* 0xff800000ff037424 */ /* 0x000fe400078e00ff */
        /* <DEDUP_REMOVED lines=43> */
[----:B------:R-:W1:Y:S01]  /*12510*/  @P0 MUFU.LG2 R5, R9 ;  /* 0x0000000900050308 */ /* 0x000e620000000c00 */
[----:B------:R-:W-:Y:S01]  /*12520*/  @P0 FMUL.FTZ R6, R6, 0.69314718246459960938 ;  /* 0x3f31721806060820 */ /* 0x000fe20000410000 */
[----:B------:R-:W-:-:S06]  /*12530*/  FMUL.FTZ R149, R149, R4 ;  /* 0x0000000495957220 */ /* 0x000fcc0000410000 */
[----:B------:R-:W4:Y:S01]  /*12540*/  @P0 MUFU.RCP R0, R9 ;  /* 0x0000000900000308 */ /* 0x000f220000001000 */
[----:B-1----:R-:W-:-:S04]  /*12550*/  @P0 FMUL.FTZ R5, R5, 0.69314718246459960938 ;  /* 0x3f31721805050820 */ /* 0x002fc80000410000 */
[----:B------:R-:W-:Y:S01]  /*12560*/  @P0 FFMA.FTZ R3, R6, R7, R5 ;  /* 0x0000000706030223 */ /* 0x000fe20000010005 */
[----:B------:R-:W-:Y:S01]  /*12570*/  PLOP3.LUT P0, PT, PT, PT, PT, 0x8, 0x0 ;  /* 0x000000000000781c */ /* 0x000fe20003f0e170 */
        /* <DEDUP_REMOVED lines=64> */
[----:B------:R-:W-:-:S04]  /*12980*/  SEL R0, RZ, 0x1, P1 ;  /* 0x00000001ff007807 */ /* 0x000fc80000800000 */
[----:B------:R-:W-:Y:S01]  /*12990*/  LOP3.LUT R23, R23, R0, RZ, 0x3c, !PT ;  /* 0x0000000017177212 */ /* 0x000fe200078e3cff */
[----:B---3--:R-:W-:-:S05]  /*129a0*/  VIADD R152, R152, 0x1 ;  /* 0x0000000198987836 */ /* 0x008fca0000000000 */
[----:B------:R0:W-:Y:S02]  /*129b0*/  STL [R1+0x60], R152 ;  /* 0x0000609801007387 */ /* 0x0001e40000100800 */
.L_x_14550:
[----:B------:R-:W-:Y:S05]  /*129c0*/  WARPSYNC.ALL ;  /* 0x0000000000007948 */ /* 0x000fea0003800000 */
[----:B------:R-:W1:Y:S08]  /*129d0*/  S2UR UR5, SR_CgaCtaId ;  /* 0x00000000000579c3 */ /* 0x000e700000008800 */
[----:B------:R-:W-:Y:S06]  /*129e0*/  BAR.SYNC.DEFER_BLOCKING 0x5, 0x180 ;  /* 0x0146000000007b1d */ /* 0x000fec0000010000 */
[----:B------:R-:W-:Y:S01]  /*129f0*/  UMOV UR4, 0x400 ;  /* 0x0000040000047882 */ /* 0x000fe20000000000 */
[----:B------:R-:W-:Y:S01]  /*12a00*/  BSSY B0, `(.L_x_14618) ;  /* 0x00005d6000007945 */ /* 0x000fe20003800000 */
[----:B-1----:R-:W-:-:S06]  /*12a10*/  ULEA UR4, UR5, UR4, 0x18 ;  /* 0x0000000405047291 */ /* 0x002fcc000f8ec03f */
[----:B------:R-:W-:-:S05]  /*12a20*/  IMAD.U32 R19, RZ, RZ, UR4 ;  /* 0x00000004ff137e24 */ /* 0x000fca000f8e00ff */
[----:B------:R1:W3:Y:S01]  /*12a30*/  LDS.128 R4, [R19+0x324d0] ;  /* 0x0324d00013047984 */ /* 0x0002e20000000c00 */
[----:B------:R-:W-:Y:S06]  /*12a40*/  BAR.ARV 0x4, 0x180 ;  /* 0x0106000000007b1d */ /* 0x000fec0000002000 */
[----:B------:R-:W-:Y:S05]  /*12a50*/  @P0 BRA `(.L_x_14619) ;  /* 0x0000004c00080947 */ /* 0x000fea0003800000 */
[----:B------:R-:W0:Y:S01]  /*12a60*/  LDL R8, [R1+0x174] ;  /* 0x0001740001087983 */ /* 0x000e220000100800 */
[----:B------:R-:W-:-:S03]  /*12a70*/  ULDC UR4, c[0x0][0xbd4] ;  /* 0x0002f50000047ab9 */ /* 0x000fc60000000800 */
[----:B------:R-:W4:Y:S01]  /*12a80*/  LDL.LU R10, [R1+0x4c] ;  /* 0x00004c00010a7983 */ /* 0x000f220000300800 */
[----:B------:R-:W2:Y:S01]  /*12a90*/  S2R R0, SR_SWINHI ;  /* 0x0000000000007919 */ /* 0x000ea20000002f00 */
[----:B------:R-:W-:Y:S02]  /*12aa0*/  F2FP.F16.F32.PACK_AB R11, R31, R30 ;  /* 0x0000001e1f0b723e */ /* 0x000fe400000000ff */
[----:B------:R-:W-:Y:S01]  /*12ab0*/  F2FP.F16.F32.PACK_AB R12, R33, R32 ;  /* 0x00000020210c723e */ /* 0x000fe200000000ff */
[----:B------:R-:W3:Y:S01]  /*12ac0*/  LDL.LU R156, [R1+0x54] ;  /* 0x00005400019c7983 */ /* 0x000ee20000300800 */
[----:B------:R-:W-:Y:S02]  /*12ad0*/  F2FP.F16.F32.PACK_AB R13, R35, R34 ;  /* 0x00000022230d723e */ /* 0x000fe400000000ff */
[----:B------:R-:W-:Y:S01]  /*12ae0*/  F2FP.F16.F32.PACK_AB R14, R37, R36 ;  /* 0x00000024250e723e */ /* 0x000fe200000000ff */
[----:B------:R-:W3:Y:S01]  /*12af0*/  LDL.LU R155, [R1+0x58] ;  /* 0x00005800019b7983 */ /* 0x000ee20000300800 */
[----:B------:R-:W-:-:S02]  /*12b00*/  MOV R20, R19 ;  /* 0x0000001300147202 */ /* 0x000fc40000000f00 */
[----:B--2---:R-:W-:Y:S02]  /*12b10*/  MOV R21, R0 ;  /* 0x0000000000157202 */ /* 0x004fe40000000f00 */
[----:B------:R-:W-:Y:S01]  /*12b20*/  F2FP.F16.F32.PACK_AB R15, R39, R38 ;  /* 0x00000026270f723e */ /* 0x000fe200000000ff */
[----:B0----5:R-:W-:Y:S01]  /*12b30*/  IMAD.WIDE R152, R8, 0x2, R20 ;  /* 0x0000000208987825 */ /* 0x021fe200078e0214 */
[----:B----4-:R-:W-:-:S03]  /*12b40*/  ISETP.NE.AND P0, PT, R10, RZ, PT ;  /* 0x000000ff0a00720c */ /* 0x010fc60003f05270 */
[----:B------:R-:W-:Y:S01]  /*12b50*/  IMAD.MOV.U32 R9, RZ, RZ, R153 ;  /* 0x000000ffff097224 */ /* 0x000fe200078e0099 */
[----:B------:R-:W-:-:S04]  /*12b60*/  LOP3.LUT R0, R152, 0x380, RZ, 0xc0, !PT ;  /* 0x0000038098007812 */ /* 0x000fc800078ec0ff */
[----:B------:R-:W-:-:S04]  /*12b70*/  SHF.R.U64 R0, R0, 0x3, RZ ;  /* 0x0000000300007819 */ /* 0x000fc800000012ff */
[----:B------:R-:W-:Y:S02]  /*12b80*/  LOP3.LUT R8, R0, R152, RZ, 0x3c, !PT ;  /* 0x0000009800087212 */ /* 0x000fe400078e3cff */
[----:B------:R-:W-:Y:S01]  /*12b90*/  SEL R0, R10, UR4, P0 ;  /* 0x000000040a007c07 */ /* 0x000fe20008000000 */
[----:B------:R-:W-:Y:S05]  /*12ba0*/  WARPSYNC.ALL ;  /* 0x0000000000007948 */ /* 0x000fea0003800000 */
[----:B---3--:R-:W-:Y:S01]  /*12bb0*/  MOV R4, R8 ;  /* 0x0000000800047202 */ /* 0x008fe20000000f00 */
[----:B------:R-:W-:Y:S01]  /*12bc0*/  ULDC.64 UR4, c[0x0][0xd00] ;  /* 0x0003400000047ab9 */ /* 0x000fe20000000a00 */
[----:B------:R-:W-:Y:S01]  /*12bd0*/  F2FP.F16.F32.PACK_AB R8, R25, R24 ;  /* 0x000000181908723e */ /* 0x000fe200000000ff */
[----:B------:R-:W-:Y:S01]  /*12be0*/  ULDC.64 UR6, c[0x0][0xd08] ;  /* 0x0003420000067ab9 */ /* 0x000fe20000000a00 */
[----:B------:R-:W-:-:S02]  /*12bf0*/  F2FP.F16.F32.PACK_AB R9, R27, R26 ;  /* 0x0000001a1b09723e */ /* 0x000fc400000000ff */
[----:B------:R-:W-:Y:S01]  /*12c00*/  F2FP.F16.F32.PACK_AB R10, R29, R28 ;  /* 0x0000001c1d0a723e */ /* 0x000fe200000000ff */
[----:B------:R-:W-:Y:S06]  /*12c10*/  BAR.SYNC.DEFER_BLOCKING 0x1, 0x100 ;  /* 0x0044000000007b1d */ /* 0x000fec0000010000 */
[----:B------:R0:W-:Y:S02]  /*12c20*/  STSM.16.M88.4 [R4], R8 ;  /* 0x0000000804007844 */ /* 0x0001e40000000200 */
[----:B0-----:R-:W-:-:S04]  /*12c30*/  IADD3 R8, P0, R152, 0x20, RZ ;  /* 0x0000002098087810 */ /* 0x001fc80007f1e0ff */
[----:B------:R-:W-:-:S04]  /*12c40*/  LOP3.LUT R4, R8, 0x380, RZ, 0xc0, !PT ;  /* 0x0000038008047812 */ /* 0x000fc800078ec0ff */
[----:B------:R-:W-:Y:S02]  /*12c50*/  SHF.R.U64 R4, R4, 0x3, RZ ;  /* 0x0000000304047819 */ /* 0x000fe400000012ff */
[----:B------:R-:W-:Y:S02]  /*12c60*/  IADD3.X R9, RZ, R153, RZ, P0, !PT ;  /* 0x00000099ff097210 */ /* 0x000fe400007fe4ff */
[----:B------:R-:W-:-:S04]  /*12c70*/  LOP3.LUT R8, R4, R8, RZ, 0x3c, !PT ;  /* 0x0000000804087212 */ /* 0x000fc800078e3cff */
[----:B------:R-:W-:-:S05]  /*12c80*/  MOV R8, R8 ;  /* 0x0000000800087202 */ /* 0x000fca0000000f00 */
[----:B------:R0:W-:Y:S02]  /*12c90*/  STSM.16.M88.4 [R8], R12 ;  /* 0x0000000c08007844 */ /* 0x0001e40000000200 */
[----:B0-----:R-:W-:-:S04]  /*12ca0*/  IADD3 R8, P0, R152, 0x40, RZ ;  /* 0x0000004098087810 */ /* 0x001fc80007f1e0ff */
[----:B------:R-:W-:Y:S01]  /*12cb0*/  LOP3.LUT R4, R8, 0x380, RZ, 0xc0, !PT ;  /* 0x0000038008047812 */ /* 0x000fe200078ec0ff */
[----:B------:R-:W-:-:S03]  /*12cc0*/  IMAD.X R9, RZ, RZ, R153, P0 ;  /* 0x000000ffff097224 */ /* 0x000fc600000e0699 */
[----:B------:R-:W-:-:S04]  /*12cd0*/  SHF.R.U64 R4, R4, 0x3, RZ ;  /* 0x0000000304047819 */ /* 0x000fc800000012ff */
[----:B------:R-:W-:Y:S02]  /*12ce0*/  LOP3.LUT R8, R4, R8, RZ, 0x3c, !PT ;  /* 0x0000000804087212 */ /* 0x000fe400078e3cff */
[----:B------:R-:W-:Y:S02]  /*12cf0*/  F2FP.F16.F32.PACK_AB R10, R45, R44 ;  /* 0x0000002c2d0a723e */ /* 0x000fe400000000ff */
[----:B------:R-:W-:Y:S02]  /*12d00*/  MOV R4, R8 ;  /* 0x0000000800047202 */ /* 0x000fe40000000f00 */
[----:B------:R-:W-:Y:S02]  /*12d10*/  F2FP.F16.F32.PACK_AB R8, R41, R40 ;  /* 0x000000282908723e */ /* 0x000fe400000000ff */
[----:B------:R-:W-:Y:S02]  /*12d20*/  F2FP.F16.F32.PACK_AB R9, R43, R42 ;  /* 0x0000002a2b09723e */ /* 0x000fe400000000ff */
[----:B------:R-:W-:-:S05]  /*12d30*/  F2FP.F16.F32.PACK_AB R11, R47, R46 ;  /* 0x0000002e2f0b723e */ /* 0x000fca00000000ff */
        /* <DEDUP_REMOVED lines=143> */
[----:B------:R0:W-:Y:S01]  /*13630*/  STSM.16.M88.4 [R152], R12 ;  /* 0x0000000c98007844 */ /* 0x0001e20000000200 */
[----:B------:R-:W-:Y:S01]  /*13640*/  BAR.SYNC.DEFER_BLOCKING 0x1, 0x100 ;  /* 0x0044000000007b1d */ /* 0x000fe20000010000 */
[----:B------:R-:W-:-:S04]  /*13650*/  ISETP.NE.U32.AND P1, PT, RZ, UR4, PT ;  /* 0x00000004ff007c0c */ /* 0x000fc8000bf25070 */
[----:B------:R-:W-:Y:S02]  /*13660*/  ISETP.NE.AND.EX P1, PT, RZ, UR5, PT, P1 ;  /* 0x00000005ff007c0c */ /* 0x000fe4000bf25310 */
[----:B------:R-:W-:Y:S01]  /*13670*/  IADD3 R8, P0, R156, UR4, RZ ;  /* 0x000000049c087c10 */ /* 0x000fe2000ff1e0ff */
[----:B------:R-:W-:-:S03]  /*13680*/  IMAD.MOV.U32 R4, RZ, RZ, RZ ;  /* 0x000000ffff047224 */ /* 0x000fc600078e00ff */
[----:B------:R-:W-:-:S07]  /*13690*/  IADD3.X R9, R155, UR5, RZ, P0, !PT ;  /* 0x000000059b097c10 */ /* 0x000fce00087fe4ff */
[----:B------:R-:W5:Y:S01]  /*136a0*/  @P1 LDG.E R4, desc[UR40][R8.64] ;  /* 0x0000002808041981 */ /* 0x000f62000c1e1900 */
[----:B------:R-:W-:-:S04]  /*136b0*/  ISETP.NE.U32.AND P0, PT, RZ, UR6, PT ;  /* 0x00000006ff007c0c */ /* 0x000fc8000bf05070 */
[----:B------:R-:W-:-:S13]  /*136c0*/  ISETP.NE.AND.EX P0, PT, RZ, UR7, PT, P0 ;  /* 0x00000007ff007c0c */ /* 0x000fda000bf05300 */
[----:B------:R-:W-:Y:S01]  /*136d0*/  @P0 IADD3 R10, P2, R156, UR6, RZ ;  /* 0x000000069c0a0c10 */ /* 0x000fe2000ff5e0ff */
[----:B------:R-:W-:-:S03]  /*136e0*/  ULDC UR6, c[0x0][0xb88] ;  /* 0x0002e20000067ab9 */ /* 0x000fc60000000800 */
[----:B------:R-:W-:Y:S02]  /*136f0*/  @P0 IADD3.X R11, R155, UR7, RZ, P2, !PT ;  /* 0x000000079b0b0c10 */ /* 0x000fe400097fe4ff */
[----:B------:R-:W-:Y:S01]  /*13700*/  ISETP.GT.AND P2, PT, R0, 0x1, PT ;  /* 0x000000010000780c */ /* 0x000fe20003f44270 */
[----:B------:R-:W-:Y:S02]  /*13710*/  IMAD.MOV.U32 R0, RZ, RZ, 0xab8 ;  /* 0x00000ab8ff007424 */ /* 0x000fe400078e00ff */
[----:B0-----:R-:W-:-:S03]  /*13720*/  IMAD.U32 R152, RZ, RZ, UR6 ;  /* 0x00000006ff987e24 */ /* 0x001fc6000f8e00ff */
[----:B------:R-:W-:-:S03]  /*13730*/  SEL R0, R0, 0xa78, P2 ;  /* 0x00000a7800007807 */ /* 0x000fc60001000000 */
[----:B------:R0:W5:Y:S01]  /*13740*/  @P0 LDG.E R152, desc[UR40][R10.64] ;  /* 0x000000280a980981 */ /* 0x000162000c1e1900 */
[----:B------:R2:W3:Y:S08]  /*13750*/  LDC.64 R12, c[0x0][R0+0x220] ;  /* 0x00008800000c7b82 */ /* 0x0004f00000000a00 */
[----:B0-----:R2:W0:Y:S01]  /*13760*/  LDC.64 R10, c[0x0][R0+0x218] ;  /* 0x00008600000a7b82 */ /* 0x0014220000000a00 */
[----:B------:R-:W-:Y:S05]  /*13770*/  @P0 BRA `(.L_x_14620) ;  /* 0x0000000000100947 */ /* 0x000fea0003800000 */
[----:B------:R-:W-:Y:S05]  /*13780*/  @!P1 BRA `(.L_x_14620) ;  /* 0x00000000000c9947 */ /* 0x000fea0003800000 */
[----:B-----5:R-:W4:Y:S04]  /*13790*/  LDG.E R152, desc[UR40][R8.64] ;  /* 0x0000002808987981 */ /* 0x020f28000c1e1900 */
[----:B------:R-:W4:Y:S02]  /*137a0*/  LDG.E R8, desc[UR40][R8.64+0x4] ;  /* 0x0000042808087981 */ /* 0x000f24000c1e1900 */
[----:B----4-:R-:W-:-:S07]  /*137b0*/  IMAD.IADD R152, R8, 0x1, -R152 ;  /* 0x0000000108987824 */ /* 0x010fce00078e0a98 */
.L_x_14620:
[----:B------:R-:W4:Y:S01]  /*137c0*/  LDL.LU R9, [R1+0x50] ;  /* 0x0000500001097983 */ /* 0x000f220000300800 */
[----:B------:R-:W1:Y:S03]  /*137d0*/  LDC R157, c[0x0][0xce8] ;  /* 0x00033a00ff9d7b82 */ /* 0x000e660000000800 */
[----:B------:R-:W2:Y:S04]  /*137e0*/  LDL.LU R8, [R1+0xe8] ;  /* 0x0000e80001087983 */ /* 0x000ea80000300800 */
[----:B------:R-:W0:Y:S04]  /*137f0*/  LDL R159, [R1+0x48] ;  /* 0x00004800019f7983 */ /* 0x000e280000100800 */
[----:B------:R-:W3:Y:S04]  /*13800*/  LDL R158, [R1+0x64] ;  /* 0x00006400019e7983 */ /* 0x000ee80000100800 */
[----:B------:R-:W3:Y:S04]  /*13810*/  LDL R163, [R1+0x3c] ;  /* 0x00003c0001a37983 */ /* 0x000ee80000100800 */
[----:B------:R-:W3:Y:S04]  /*13820*/  LDL R160, [R1+0x1c] ;  /* 0x00001c0001a07983 */ /* 0x000ee80000100800 */
[----:B------:R-:W3:Y:S04]  /*13830*/  LDL R162, [R1+0x170] ;  /* 0x0001700001a27983 */ /* 0x000ee80000100800 */
[----:B------:R-:W3:Y:S01]  /*13840*/  LDL R161, [R1+0xec] ;  /* 0x0000ec0001a17983 */ /* 0x000ee20000100800 */
[----:B------:R-:W0:Y:S01]  /*13850*/  LDC.64 R14, c[0x0][R0+0x228] ;  /* 0x00008a00000e7b82 */ /* 0x000e220000000a00 */
[----:B------:R-:W-:-:S04]  /*13860*/  ISETP.NE.U32.AND P0, PT, RZ, UR4, PT ;  /* 0x00000004ff007c0c */ /* 0x000fc8000bf05070 */
[----:B------:R-:W-:Y:S02]  /*13870*/  ISETP.NE.AND.EX P0, PT, RZ, UR5, PT, P0 ;  /* 0x00000005ff007c0c */ /* 0x000fe4000bf05300 */
[----:B-1----:R-:W-:Y:S02]  /*13880*/  ISETP.NE.AND P1, PT, R157, 0x1, PT ;  /* 0x000000019d00780c */ /* 0x002fe40003f25270 */
[----:B----4-:R-:W-:Y:S02]  /*13890*/  SEL R9, R9, RZ, !P0 ;  /* 0x000000ff09097207 */ /* 0x010fe40004000000 */
[----:B--2---:R-:W-:-:S03]  /*138a0*/  SEL R155, R8, RZ, !P0 ;  /* 0x000000ff089b7207 */ /* 0x004fc60004000000 */
[----:B---3--:R-:W-:-:S04]  /*138b0*/  IMAD R8, R13, R9, RZ ;  /* 0x000000090d087224 */ /* 0x008fc800078e02ff */
[----:B------:R-:W-:Y:S02]  /*138c0*/  IMAD R155, R12, R155, R8 ;  /* 0x0000009b0c9b7224 */ /* 0x000fe400078e0208 */
[-C--:B0-----:R-:W-:Y:S02]  /*138d0*/  IMAD R8, R11, R159.reuse, RZ ;  /* 0x0000009f0b087224 */ /* 0x081fe400078e02ff */
[----:B------:R-:W-:-:S04]  /*138e0*/  IMAD.WIDE.U32 R10, R10, R159, RZ ;  /* 0x0000009f0a0a7225 */ /* 0x000fc800078e00ff */
[----:B------:R-:W-:-:S04]  /*138f0*/  IMAD.WIDE.U32 R12, R12, R9, RZ ;  /* 0x000000090c0c7225 */ /* 0x000fc800078e00ff */
[----:B------:R-:W-:Y:S02]  /*13900*/  IMAD.IADD R156, R11, 0x1, R8 ;  /* 0x000000010b9c7824 */ /* 0x000fe400078e0208 */
[----:B------:R-:W0:Y:S01]  /*13910*/  @P1 LDC R11, c[0x0][0xcec] ;  /* 0x00033b00ff0b1b82 */ /* 0x000e220000000800 */
[----:B-----5:R-:W-:-:S07]  /*13920*/  IADD3 R153, P0, P3, R12, R10, R4 ;  /* 0x0000000a0c997210 */ /* 0x020fce0007b1e004 */
[----:B------:R-:W1:Y:S01]  /*13930*/  @P1 LDC R10, c[0x0][0xcf0] ;  /* 0x00033c00ff0a1b82 */ /* 0x000e620000000800 */
[----:B------:R-:W-:Y:S01]  /*13940*/  SEL R12, R158, RZ, P2 ;  /* 0x000000ff9e0c7207 */ /* 0x000fe20001000000 */
[----:B------:R-:W-:Y:S01]  /*13950*/  IMAD.IADD R155, R13, 0x1, R155 ;  /* 0x000000010d9b7824 */ /* 0x000fe200078e029b */
[----:B------:R-:W-:-:S03]  /*13960*/  SHF.R.S32.HI R8, RZ, 0x1f, R4 ;  /* 0x0000001fff087819 */ /* 0x000fc60000011404 */
[-C--:B------:R-:W-:Y:S02]  /*13970*/  IMAD R15, R15, R12.reuse, RZ ;  /* 0x0000000c0f0f7224 */ /* 0x080fe400078e02ff */
[----:B------:R-:W-:Y:S01]  /*13980*/  IMAD.WIDE.U32 R12, R14, R12, RZ ;  /* 0x0000000c0e0c7225 */ /* 0x000fe200078e00ff */
[----:B------:R-:W-:Y:S02]  /*13990*/  IADD3.X R14, R155, R156, R8, P0, P3 ;  /* 0x0000009c9b0e7210 */ /* 0x000fe400007e6408 */
[----:B------:R-:W-:-:S05]  /*139a0*/  IADD3 R155, R163, R160, RZ ;  /* 0x000000a0a39b7210 */ /* 0x000fca0007ffe0ff */
[----:B0-----:R-:W-:-:S04]  /*139b0*/  @P1 IMAD.HI.U32 R11, R155, R11, RZ ;  /* 0x0000000b9b0b1227 */ /* 0x001fc800078e00ff */
[----:B------:R-:W-:Y:S01]  /*139c0*/  IMAD.MOV.U32 R156, RZ, RZ, R155 ;  /* 0x000000ffff9c7224 */ /* 0x000fe200078e009b */
[----:B-1----:R-:W-:Y:S02]  /*139d0*/  @P1 SHF.R.U32.HI R156, RZ, R10, R11 ;  /* 0x0000000aff9c1219 */ /* 0x002fe4000001160b */
[----:B------:R0:W1:Y:S01]  /*139e0*/  LDC.64 R10, c[0x0][R0+0x210] ;  /* 0x00008400000a7b82 */ /* 0x0000620000000a00 */
[----:B------:R-:W-:Y:S01]  /*139f0*/  IMAD.IADD R15, R13, 0x1, R15 ;  /* 0x000000010d0f7824 */ /* 0x000fe200078e020f */
[----:B------:R-:W-:Y:S02]  /*13a00*/  IADD3 R12, P0, P3, R156, R153, R12 ;  /* 0x000000999c0c7210 */ /* 0x000fe40007b1e00c */
[----:B0-----:R-:W-:-:S04]  /*13a10*/  SHF.R.S32.HI R0, RZ, 0x1f, R156 ;  /* 0x0000001fff007819 */ /* 0x001fc8000001149c */
[----:B------:R-:W-:Y:S02]  /*13a20*/  IADD3.X R13, R0, R14, R15, P0, P3 ;  /* 0x0000000e000d7210 */ /* 0x000fe400007e640f */
[----:B------:R-:W0:Y:S01]  /*13a30*/  LDC.64 R14, c[0x0][0xca8] ;  /* 0x00032a00ff0e7b82 */ /* 0x000e220000000a00 */
[----:B------:R-:W-:-:S04]  /*13a40*/  IMAD.MOV R153, RZ, RZ, -R156 ;  /* 0x000000ffff997224 */ /* 0x000fc800078e0a9c */
[----:B------:R-:W-:-:S05]  /*13a50*/  IMAD R153, R157, R153, R155 ;  /* 0x000000999d997224 */ /* 0x000fca00078e029b */
[----:B------:R-:W-:Y:S01]  /*13a60*/  SHF.R.S32.HI R0, RZ, 0x1f, R153 ;  /* 0x0000001fff007819 */ /* 0x000fe20000011499 */
[----:B0-----:R-:W0:Y:S08]  /*13a70*/  @!P2 LDC R14, c[0x0][0xc50] ;  /* 0x00031400ff0eab82 */ /* 0x001e300000000800 */
        /* <DEDUP_REMOVED lines=8> */
[----:B------:R-:W-:-:S03]  /*13b00*/  IMAD.IADD R153, R162, 0x1, R160 ;  /* 0x00000001a2997824 */ /* 0x000fc600078e02a0 */
[----:B------:R-:W0:Y:S04]  /*13b10*/  SHFL.IDX PT, R11, R0, RZ, 0x1c1f ;  /* 0x001c1fff000b7589 */ /* 0x000e2800000e0000 */
[----:B------:R-:W-:Y:S04]  /*13b20*/  SHFL.IDX PT, R12, R14, 0x1, 0x1c1f ;  /* 0x003c1f000e0c7f89 */ /* 0x000fe800000e0000 */
[----:B------:R1:W2:Y:S01]  /*13b30*/  SHFL.IDX PT, R13, R0, 0x1, 0x1c1f ;  /* 0x003c1f00000d7f89 */ /* 0x0002a200000e0000 */
[----:B------:R-:W-:Y:S01]  /*13b40*/  LOP3.LUT P0, RZ, R161, 0x3, RZ, 0xc0, !PT ;  /* 0x00000003a1ff7812 */ /* 0x000fe2000780c0ff */
[----:B-1----:R-:W-:-:S02]  /*13b50*/  IMAD R0, R152, R157, RZ ;  /* 0x0000009d98007224 */ /* 0x002fc400078e02ff */
[----:B------:R-:W-:-:S03]  /*13b60*/  VIADD R152, R153, 0x8 ;  /* 0x0000000899987836 */ /* 0x000fc60000000000 */
        /* <DEDUP_REMOVED lines=23> */
[----:B------:R-:W-:Y:S02]  /*13ce0*/  IADD3 R41, P4, R20, 0x4000, RZ ;  /* 0x0000400014297810 */ /* 0x000fe40007f9e0ff */
[----:B------:R-:W-:Y:S01]  /*13cf0*/  LOP3.LUT R64, R65, 0x380, RZ, 0xc0, !PT ;  /* 0x0000038041407812 */ /* 0x000fe200078ec0ff */
[----:B------:R-:W5:Y:S01]  /*13d00*/  LD.E.128 R44, desc[UR40][R44.64] ;  /* 0x000000282c2c7980 */ /* 0x000f62000c101d00 */
        /* <DEDUP_REMOVED lines=23> */
[----:B------:R-:W-:Y:S01]  /*13e80*/  IMAD.X R85, RZ, RZ, R21, P5 ;  /* 0x000000ffff557224 */ /* 0x000fe200028e0615 */
        /* <DEDUP_REMOVED lines=17> */
[----:B------:R-:W-:Y:S01]  /*13fa0*/  IMAD R11, R8, UR4, RZ ;  /* 0x00000004080b7c24 */ /* 0x000fe2000f8e02ff */
[----:B------:R-:W-:Y:S01]  /*13fb0*/  LOP3.LUT R13, R20, 0x380, RZ, 0xc0, !PT ;  /* 0x00000380140d7812 */ /* 0x000fe200078ec0ff */
[----:B------:R-:W0:Y:S01]  /*13fc0*/  @P1 LDC R8, c[0x0][0xcf0] ;  /* 0x00033c00ff081b82 */ /* 0x000e220000000800 */
        /* <DEDUP_REMOVED lines=16> */
[----:B------:R-:W-:Y:S02]  /*140d0*/  SHF.R.U64 R13, R13, 0x3, RZ ;  /* 0x000000030d0d7819 */ /* 0x000fe400000012ff */
[----:B------:R-:W-:Y:S01]  /*140e0*/  LOP3.LUT R68, R69, 0x380, RZ, 0xc0, !PT ;  /* 0x0000038045447812 */ /* 0x000fe200078ec0ff */
[----:B------:R-:W-:Y:S01]  /*140f0*/  IMAD.IADD R12, R3, 0x1, -R12 ;  /* 0x00000001030c7824 */ /* 0x000fe200078e0a0c */
[----:B------:R-:W-:Y:S01]  /*14100*/  LOP3.LUT R72, R73, 0x380, RZ, 0xc0, !PT ;  /* 0x0000038049487812 */ /* 0x000fe200078ec0ff */
[----:B------:R-:W5:Y:S01]  /*14110*/  LD.E.128 R60, desc[UR40][R60.64] ;  /* 0x000000283c3c7980 */ /* 0x000f62000c101d00 */
[----:B------:R-:W-:-:S02]  /*14120*/  LOP3.LUT R76, R77, 0x380, RZ, 0xc0, !PT ;  /* 0x000003804d4c7812 */ /* 0x000fc400078ec0ff */
[----:B------:R-:W-:Y:S01]  /*14130*/  LOP3.LUT R80, R81, 0x380, RZ, 0xc0, !PT ;  /* 0x0000038051507812 */ /* 0x000fe200078ec0ff */
[----:B------:R-:W5:Y:S01]  /*14140*/  LD.E.128 R84, desc[UR40][R84.64] ;  /* 0x0000002854547980 */ /* 0x000f62000c101d00 */
[----:B------:R-:W-:Y:S01]  /*14150*/  LOP3.LUT R20, R13, R20, RZ, 0x3c, !PT ;  /* 0x000000140d147212 */ /* 0x000fe200078e3cff */
[----:B------:R-:W-:Y:S01]  /*14160*/  IMAD R13, R4, UR5, R11 ;  /* 0x00000005040d7c24 */ /* 0x000fe2000f8e020b */
[----:B------:R-:W-:Y:S01]  /*14170*/  SHF.R.U64 R68, R68, 0x3, RZ ;  /* 0x0000000344447819 */ /* 0x000fe200000012ff */
[----:B------:R-:W-:Y:S01]  /*14180*/  IMAD.WIDE.U32 R10, R4, UR4, RZ ;  /* 0x00000004040a7c25 */ /* 0x000fe2000f8e00ff */
[----:B------:R-:W-:Y:S01]  /*14190*/  SHF.R.U64 R72, R72, 0x3, RZ ;  /* 0x0000000348487819 */ /* 0x000fe200000012ff */
[----:B------:R-:W-:Y:S01]  /*141a0*/  ULDC.64 UR4, c[0x0][0xbe8] ;  /* 0x0002fa0000047ab9 */ /* 0x000fe20000000a00 */
[----:B------:R-:W-:Y:S01]  /*141b0*/  SHF.R.U64 R76, R76, 0x3, RZ ;  /* 0x000000034c4c7819 */ /* 0x000fe200000012ff */
[----:B------:R-:W-:Y:S01]  /*141c0*/  IMAD R3, R12, 0x20, R89 ;  /* 0x000000200c037824 */ /* 0x000fe200078e0259 */
[----:B------:R-:W-:Y:S01]  /*141d0*/  SHF.R.U64 R80, R80, 0x3, RZ ;  /* 0x0000000350507819 */ /* 0x000fe200000012ff */
[----:B------:R-:W-:Y:S01]  /*141e0*/  IMAD.IADD R11, R11, 0x1, R13 ;  /* 0x000000010b0b7824 */ /* 0x000fe200078e020d */
[----:B------:R-:W-:Y:S01]  /*141f0*/  LOP3.LUT R68, R68, R69, RZ, 0x3c, !PT ;  /* 0x0000004544447212 */ /* 0x000fe200078e3cff */
[--C-:B------:R-:W-:Y:S01]  /*14200*/  IMAD.X R69, RZ, RZ, R21.reuse, P0 ;  /* 0x000000ffff457224 */ /* 0x100fe200000e0615 */
[----:B------:R-:W-:Y:S01]  /*14210*/  LOP3.LUT R72, R72, R73, RZ, 0x3c, !PT ;  /* 0x0000004948487212 */ /* 0x000fe200078e3cff */
[----:B------:R-:W-:Y:S01]  /*14220*/  IMAD.X R73, RZ, RZ, R21, P2 ;  /* 0x000000ffff497224 */ /* 0x000fe200010e0615 */
[----:B------:R-:W-:Y:S01]  /*14230*/  LOP3.LUT R76, R76, R77, RZ, 0x3c, !PT ;  /* 0x0000004d4c4c7212 */ /* 0x000fe200078e3cff */
[----:B------:R-:W-:Y:S01]  /*14240*/  IMAD.IADD R12, R160, 0x1, R3 ;  /* 0x00000001a00c7824 */ /* 0x000fe200078e0203 */
[----:B------:R-:W-:Y:S01]  /*14250*/  LOP3.LUT R80, R80, R81, RZ, 0x3c, !PT ;  /* 0x0000005150507212 */ /* 0x000fe200078e3cff */
[----:B------:R-:W-:Y:S01]  /*14260*/  IMAD.X R81, RZ, RZ, R21, P4 ;  /* 0x000000ffff517224 */ /* 0x000fe200020e0615 */
[----:B------:R-:W-:Y:S01]  /*14270*/  IADD3.X R77, RZ, R21, RZ, P3, !PT ;  /* 0x00000015ff4d7210 */ /* 0x000fe20001ffe4ff */
[----:B------:R-:W-:Y:S01]  /*14280*/  IMAD.WIDE.U32 R10, R159, UR4, R10 ;  /* 0x000000049f0a7c25 */ /* 0x000fe2000f8e000a */
[----:B------:R-:W-:Y:S01]  /*14290*/  SHF.R.S32.HI R4, RZ, 0x1f, R9 ;  /* 0x0000001fff047819 */ /* 0x000fe20000011409 */
[----:B------:R2:W5:Y:S02]  /*142a0*/  LD.E.128 R24, desc[UR40][R20.64] ;  /* 0x0000002814187980 */ /* 0x000564000c101d00 */
[----:B-1----:R-:W-:-:S02]  /*142b0*/  @P1 IMAD.HI.U32 R3, R12, R15, RZ ;  /* 0x0000000f0c031227 */ /* 0x002fc400078e00ff */
[----:B------:R-:W5:Y:S02]  /*142c0*/  LD.E.128 R68, desc[UR40][R68.64] ;  /* 0x0000002844447980 */ /* 0x000f64000c101d00 */
[----:B------:R-:W-:Y:S01]  /*142d0*/  IMAD R11, R159, UR5, R11 ;  /* 0x000000059f0b7c24 */ /* 0x000fe2000f8e020b */
[----:B------:R-:W-:Y:S01]  /*142e0*/  ULDC.64 UR4, c[0x0][0xbf0] ;  /* 0x0002fc0000047ab9 */ /* 0x000fe20000000a00 */
[----:B------:R-:W5:Y:S01]  /*142f0*/  LD.E.128 R72, desc[UR40][R72.64] ;  /* 0x0000002848487980 */ /* 0x000f62000c101d00 */
[----:B------:R-:W-:-:S03]  /*14300*/  IMAD.MOV.U32 R13, RZ, RZ, R12 ;  /* 0x000000ffff0d7224 */ /* 0x000fc600078e000c */
[----:B------:R-:W5:Y:S01]  /*14310*/  LD.E.128 R76, desc[UR40][R76.64] ;  /* 0x000000284c4c7980 */ /* 0x000f62000c101d00 */
[----:B------:R-:W-:-:S03]  /*14320*/  IMAD R4, R4, UR4, RZ ;  /* 0x0000000404047c24 */ /* 0x000fc6000f8e02ff */
[----:B------:R-:W5:Y:S01]  /*14330*/  LD.E.128 R80, desc[UR40][R80.64] ;  /* 0x0000002850507980 */ /* 0x000f62000c101d00 */
[----:B0-----:R-:W-:Y:S01]  /*14340*/  @P1 SHF.R.U32.HI R13, RZ, R8, R3 ;  /* 0x00000008ff0d1219 */ /* 0x001fe20000011603 */
[----:B------:R-:W-:Y:S01]  /*14350*/  @!PT LDS RZ, [RZ] ;  /* 0x00000000fffff984 */ /* 0x000fe20000000800 */
[----:B------:R-:W-:Y:S01]  /*14360*/  @!PT LDS RZ, [RZ] ;  /* 0x00000000fffff984 */ /* 0x000fe20000000800 */
[----:B------:R-:W-:Y:S01]  /*14370*/  @!PT LDS RZ, [RZ] ;  /* 0x00000000fffff984 */ /* 0x000fe20000000800 */
[----:B------:R-:W-:Y:S01]  /*14380*/  @!PT LDS RZ, [RZ] ;  /* 0x00000000fffff984 */ /* 0x000fe20000000800 */
[----:B------:R0:W-:Y:S06]  /*14390*/  MEMBAR.ALL.CTA ;  /* 0x0000000000007992 */ /* 0x0001ec0000008000 */
[----:B0-----:R-:W0:Y:S01]  /*143a0*/  FENCE.VIEW.ASYNC.S ;  /* 0x00000000000073c6 */ /* 0x001e220000000000 */
[C---:B------:R-:W-:Y:S01]  /*143b0*/  IMAD R15, R9.reuse, UR5, R4 ;  /* 0x00000005090f7c24 */ /* 0x040fe2000f8e0204 */
[----:B------:R-:W-:Y:S01]  /*143c0*/  SHF.R.S32.HI R3, RZ, 0x1f, R13 ;  /* 0x0000001fff037819 */ /* 0x000fe2000001140d */
[----:B------:R-:W-:Y:S01]  /*143d0*/  IMAD.WIDE.U32 R10, R9, UR4, R10 ;  /* 0x00000004090a7c25 */ /* 0x000fe2000f8e000a */
[----:B------:R-:W-:-:S03]  /*143e0*/  ULDC.64 UR4, c[0x0][0xbe0] ;  /* 0x0002f80000047ab9 */ /* 0x000fc60000000a00 */
[----:B------:R-:W-:Y:S02]  /*143f0*/  IMAD.MOV R8, RZ, RZ, -R13 ;  /* 0x000000ffff087224 */ /* 0x000fe400078e0a0d */
[----:B------:R-:W-:Y:S02]  /*14400*/  IMAD.IADD R11, R11, 0x1, R15 ;  /* 0x000000010b0b7824 */ /* 0x000fe400078e020f */
[----:B------:R-:W-:Y:S02]  /*14410*/  IMAD R4, R3, UR4, RZ ;  /* 0x0000000403047c24 */ /* 0x000fe4000f8e02ff */
[----:B------:R-:W-:Y:S02]  /*14420*/  IMAD R157, R157, R8, R12 ;  /* 0x000000089d9d7224 */ /* 0x000fe400078e020c */
[----:B------:R-:W-:-:S04]  /*14430*/  IMAD.WIDE.U32 R10, R13, UR4, R10 ;  /* 0x000000040d0a7c25 */ /* 0x000fc8000f8e000a */
[----:B------:R-:W-:Y:S02]  /*14440*/  VIADD R3, R19, 0x32420 ;  /* 0x0003242013037836 */ /* 0x000fe40000000000 */
[----:B------:R-:W-:Y:S01]  /*14450*/  IMAD R13, R13, UR5, R4 ;  /* 0x000000050d0d7c24 */ /* 0x000fe2000f8e0204 */
[----:B------:R-:W-:Y:S01]  /*14460*/  SHF.R.S32.HI R4, RZ, 0x1f, R157 ;  /* 0x0000001fff047819 */ /* 0x000fe2000001149d */
[----:B------:R-:W-:Y:S01]  /*14470*/  ULDC.64 UR4, c[0x0][0xbd8] ;  /* 0x0002f60000047ab9 */ /* 0x000fe20000000a00 */
[----:B------:R-:W-:Y:S01]  /*14480*/  PRMT R3, RZ, 0x654, R3 ;  /* 0x00000654ff037816 */ /* 0x000fe20000000003 */
[----:B------:R-:W-:Y:S02]  /*14490*/  IMAD.IADD R11, R11, 0x1, R13 ;  /* 0x000000010b0b7824 */ /* 0x000fe400078e020d */
[----:B------:R-:W-:Y:S01]  /*144a0*/  IMAD R4, R4, UR4, RZ ;  /* 0x0000000404047c24 */ /* 0x000fe2000f8e02ff */
[----:B0-----:R0:W-:Y:S01]  /*144b0*/  SYNCS.ARRIVE.TRANS64.RED.A1T0 RZ, [R3+URZ], RZ ;  /* 0x000000ff03ff79a7 */ /* 0x0011e2000810043f */
[----:B------:R-:W-:-:S04]  /*144c0*/  IMAD.WIDE.U32 R10, R157, UR4, R10 ;  /* 0x000000049d0a7c25 */ /* 0x000fc8000f8e000a */
[----:B0-----:R-:W-:Y:S01]  /*144d0*/  IMAD R3, R157, UR5, R4 ;  /* 0x000000059d037c24 */ /* 0x001fe2000f8e0204 */
[----:B------:R-:W-:Y:S02]  /*144e0*/  ULDC.64 UR4, c[0x0][0xb80] ;  /* 0x0002e00000047ab9 */ /* 0x000fe40000000a00 */
[----:B------:R-:W-:Y:S01]  /*144f0*/  LEA R4, P0, R10, UR4, 0x1 ;  /* 0x000000040a047c11 */ /* 0x000fe2000f8008ff */
[----:B------:R-:W-:Y:S01]  /*14500*/  IMAD.IADD R3, R11, 0x1, R3 ;  /* 0x000000010b037824 */ /* 0x000fe200078e0203 */
[----:B------:R-:W-:-:S04]  /*14510*/  UMOV UR4, 0xffffffff ;  /* 0xffffffff00047882 */ /* 0x000fc80000000000 */
[----:B--2---:R-:W-:Y:S01]  /*14520*/  LEA.HI.X R20, R10, UR5, R3, 0x1, P0 ;  /* 0x000000050a147c11 */ /* 0x004fe200080f0c03 */
[----:B------:R-:W-:Y:S06]  /*14530*/  BRA.DIV UR4, `(.L_x_14622) ;  /* 0x000000e604387947 */ /* 0x000fec000b800000 */
[----:B------:R0:W1:Y:S04]  /*14540*/  SHFL.IDX PT, R3, R20, RZ, 0x181f ;  /* 0x00181fff14037589 */ /* 0x00006800000e0000 */
[----:B------:R0:W2:Y:S02]  /*14550*/  SHFL.IDX PT, R14, R4, RZ, 0x181f ;  /* 0x00181fff040e7589 */ /* 0x0000a400000e0000 */
.L_x_14855:
[----:B------:R-:W-:Y:S01]  /*14560*/  IMAD.IADD R89, R89, 0x1, R160 ;  /* 0x0000000159597824 */ /* 0x000fe200078e02a0 */
[----:B------:R-:W-:Y:S01]  /*14570*/  BSSY B1, `(.L_x_14623) ;  /* 0x000001e000017945 */ /* 0x000fe20003800000 */
[----:B------:R-:W-:-:S03]  /*14580*/  VIADD R21, R214, 0xc0 ;  /* 0x000000c0d6157836 */ /* 0x000fc60000000000 */
[----:B------:R-:W-:-:S13]  /*14590*/  ISETP.GE.AND P0, PT, R89, R0, PT ;  /* 0x000000005900720c */ /* 0x000fda0003f06270 */
[----:B------:R-:W-:Y:S05]  /*145a0*/  @P0 BRA `(.L_x_14624) ;  /* 0x0000000000680947 */ /* 0x000fea0003800000 */
[C---:B------:R-:W-:Y:S01]  /*145b0*/  VIADD R92, R214.reuse, 0x40 ;  /* 0x00000040d65c7836 */ /* 0x040fe20000000000 */
[----:B------:R-:W-:Y:S01]  /*145c0*/  ULDC UR4, c[0x0][0xbc8] ;  /* 0x0002f20000047ab9 */ /* 0x000fe20000000800 */
[C---:B------:R-:W-:Y:S01]  /*145d0*/  VIADD R90, R214.reuse, 0x80 ;  /* 0x00000080d65a7836 */ /* 0x040fe20000000000 */
[C---:B------:R-:W-:Y:S01]  /*145e0*/  ISETP.GE.AND P3, PT, R214.reuse, UR4, PT ;  /* 0x00000004d6007c0c */ /* 0x040fe2000bf66270 */
[----:B------:R-:W-:Y:S01]  /*145f0*/  VIADD R15, R214, 0xc0 ;  /* 0x000000c0d60f7836 */ /* 0x000fe20000000000 */
[----:B------:R-:W-:Y:S01]  /*14600*/  ISETP.GE.AND P2, PT, R92, UR4, PT ;  /* 0x000000045c007c0c */ /* 0x000fe2000bf46270 */
[----:B------:R-:W-:Y:S01]  /*14610*/  VIADD R93, R214, 0x40 ;  /* 0x00000040d65d7836 */ /* 0x000fe20000000000 */
[----:B------:R-:W-:Y:S01]  /*14620*/  ISETP.GE.AND P1, PT, R90, UR4, PT ;  /* 0x000000045a007c0c */ /* 0x000fe2000bf26270 */
[----:B------:R-:W-:Y:S01]  /*14630*/  VIADD R91, R214, 0x80 ;  /* 0x00000080d65b7836 */ /* 0x000fe20000000000 */
[----:B------:R-:W-:Y:S02]  /*14640*/  ISETP.GE.AND P0, PT, R15, UR4, PT ;  /* 0x000000040f007c0c */ /* 0x000fe4000bf06270 */
[----:B------:R-:W-:-:S02]  /*14650*/  SHF.R.S32.HI R12, RZ, 0x1f, R214 ;  /* 0x0000001fff0c7819 */ /* 0x000fc400000114d6 */
[----:B------:R-:W-:Y:S02]  /*14660*/  SHF.R.S32.HI R93, RZ, 0x1f, R93 ;  /* 0x0000001fff5d7819 */ /* 0x000fe4000001145d */
[----:B------:R-:W-:Y:S02]  /*14670*/  SHF.R.S32.HI R91, RZ, 0x1f, R91 ;  /* 0x0000001fff5b7819 */ /* 0x000fe4000001145b */
[-C--:B--2---:R-:W-:Y:S02]  /*14680*/  @!P3 LEA R8, P5, R214, R14.reuse, 0x1 ;  /* 0x0000000ed608b211 */ /* 0x084fe400078a08ff */
        /* <DEDUP_REMOVED lines=12> */
.L_x_14624:
[----:B------:R-:W-:Y:S05]  /*14750*/  BSYNC B1 ;  /* 0x0000000000017941 */ /* 0x000fea0003800000 */
.L_x_14623:
[----:B------:R-:W-:Y:S01]  /*14760*/  UMOV UR4, 0xffffffff ;  /* 0xffffffff00047882 */ /* 0x000fe20000000000 */
[----:B---3-5:R-:W-:Y:S02]  /*14770*/  SHF.R.S32.HI R24, RZ, 0x1f, R21 ;  /* 0x0000001fff187819 */ /* 0x028fe40000011415 */
[----:B------:R-:W-:Y:S05]  /*14780*/  BRA.DIV UR4, `(.L_x_14625) ;  /* 0x000000e204d87947 */ /* 0x000fea000b800000 */
[----:B-1----:R1:W3:Y:S04]  /*14790*/  SHFL.IDX PT, R3, R20, 0x1, 0x181f ;  /* 0x00381f0014037f89 */ /* 0x0022e800000e0000 */
[----:B--2---:R1:W2:Y:S02]  /*147a0*/  SHFL.IDX PT, R14, R4, 0x1, 0x181f ;  /* 0x00381f00040e7f89 */ /* 0x0042a400000e0000 */
.L_x_14859:
[----:B------:R-:W-:Y:S01]  /*147b0*/  VIADD R9, R89, 0x20 ;  /* 0x0000002059097836 */ /* 0x000fe20000000000 */
[----:B------:R-:W-:Y:S04]  /*147c0*/  BSSY B1, `(.L_x_14626) ;  /* 0x000001b000017945 */ /* 0x000fe80003800000 */
[----:B------:R-:W-:-:S13]  /*147d0*/  ISETP.GE.AND P0, PT, R9, R0, PT ;  /* 0x000000000900720c */ /* 0x000fda0003f06270 */
[----:B------:R-:W-:Y:S05]  /*147e0*/  @P0 BRA `(.L_x_14627) ;  /* 0x0000000000600947 */ /* 0x000fea0003800000 */
[C---:B------:R-:W-:Y:S01]  /*147f0*/  IADD3 R15, R214.reuse, 0x40, RZ ;  /* 0x00000040d60f7810 */ /* 0x040fe20007ffe0ff */
[----:B------:R-:W-:Y:S01]  /*14800*/  ULDC UR4, c[0x0][0xbc8] ;  /* 0x0002f20000047ab9 */ /* 0x000fe20000000800 */
[C---:B------:R-:W-:Y:S01]  /*14810*/  VIADD R25, R214.reuse, 0x80 ;  /* 0x00000080d6197836 */ /* 0x040fe20000000000 */
[C---:B------:R-:W-:Y:S01]  /*14820*/  ISETP.GE.AND P3, PT, R214.reuse, UR4, PT ;  /* 0x00000004d6007c0c */ /* 0x040fe2000bf66270 */
[C---:B------:R-:W-:Y:S01]  /*14830*/  VIADD R27, R214.reuse, 0x40 ;  /* 0x00000040d61b7836 */ /* 0x040fe20000000000 */
[----:B------:R-:W-:Y:S01]  /*14840*/  ISETP.GE.AND P2, PT, R15, UR4, PT ;  /* 0x000000040f007c0c */ /* 0x000fe2000bf46270 */
[----:B------:R-:W-:Y:S01]  /*14850*/  VIADD R26, R214, 0x80 ;  /* 0x00000080d61a7836 */ /* 0x000fe20000000000 */
[----:B------:R-:W-:Y:S02]  /*14860*/  ISETP.GE.AND P1, PT, R25, UR4, PT ;  /* 0x0000000419007c0c */ /* 0x000fe4000bf26270 */
[----:B------:R-:W-:Y:S02]  /*14870*/  ISETP.GE.AND P0, PT, R21, UR4, PT ;  /* 0x0000000415007c0c */ /* 0x000fe4000bf06270 */
[----:B------:R-:W-:-:S02]  /*14880*/  SHF.R.S32.HI R12, RZ, 0x1f, R214 ;  /* 0x0000001fff0c7819 */ /* 0x000fc400000114d6 */
[----:B------:R-:W-:Y:S02]  /*14890*/  SHF.R.S32.HI R27, RZ, 0x1f, R27 ;  /* 0x0000001fff1b7819 */ /* 0x000fe4000001141b */
[----:B------:R-:W-:Y:S02]  /*148a0*/  SHF.R.S32.HI R26, RZ, 0x1f, R26 ;  /* 0x0000001fff1a7819 */ /* 0x000fe4000001141a */
[CC--:B--2---:R-:W-:Y:S02]  /*148b0*/  @!P3 LEA R8, P5, R214.reuse, R14.reuse, 0x1 ;  /* 0x0000000ed608b211 */ /* 0x0c4fe400078a08ff */
[-C--:B------:R-:W-:Y:S02]  /*148c0*/  @!P2 LEA R10, P4, R15, R14.reuse, 0x1 ;  /* 0x0000000e0f0aa211 */ /* 0x080fe400078808ff */
[----:B---3--:R-:W-:Y:S02]  /*148d0*/  @!P3 LEA.HI.X R9, R214, R3, R12, 0x1, P5 ;  /* 0x00000003d609b211 */ /* 0x008fe400028f0c0c */
[----:B------:R-:W-:-:S02]  /*148e0*/  @!P1 LEA R12, P5, R25, R14, 0x1 ;  /* 0x0000000e190c9211 */ /* 0x000fc400078a08ff */
[-C--:B------:R-:W-:Y:S01]  /*148f0*/  @!P2 LEA.HI.X R11, R15, R3.reuse, R27, 0x1, P4 ;  /* 0x000000030f0ba211 */ /* 0x080fe200020f0c1b */
[----:B------:R4:W-:Y:S01]  /*14900*/  @!P3 ST.E.128 desc[UR40][R8.64], R28 ;  /* 0x0000001c0800b985 */ /* 0x0009e2000c101d28 */
[----:B------:R-:W-:Y:S02]  /*14910*/  @!P0 LEA R14, P4, R21, R14, 0x1 ;  /* 0x0000000e150e8211 */ /* 0x000fe400078808ff */
[-C--:B------:R-:W-:Y:S01]  /*14920*/  @!P1 LEA.HI.X R13, R25, R3.reuse, R26, 0x1, P5 ;  /* 0x00000003190d9211 */ /* 0x080fe200028f0c1a */
[----:B------:R4:W-:Y:S01]  /*14930*/  @!P2 ST.E.128 desc[UR40][R10.64], R44 ;  /* 0x0000002c0a00a985 */ /* 0x0009e2000c101d28 */
[----:B------:R-:W-:-:S03]  /*14940*/  @!P0 LEA.HI.X R15, R21, R3, R24, 0x1, P4 ;  /* 0x00000003150f8211 */ /* 0x000fc600020f0c18 */
[----:B------:R4:W-:Y:S04]  /*14950*/  @!P1 ST.E.128 desc[UR40][R12.64], R60 ;  /* 0x0000003c0c009985 */ /* 0x0009e8000c101d28 */
[----:B------:R4:W-:Y:S02]  /*14960*/  @!P0 ST.E.128 desc[UR40][R14.64], R76 ;  /* 0x0000004c0e008985 */ /* 0x0009e4000c101d28 */
.L_x_14627:
[----:B------:R-:W-:Y:S05]  /*14970*/  BSYNC B1 ;  /* 0x0000000000017941 */ /* 0x000fea0003800000 */
.L_x_14626:
[----:B------:R-:W-:-:S03]  /*14980*/  UMOV UR4, 0xffffffff ;  /* 0xffffffff00047882 */ /* 0x000fc60000000000 */
[----:B------:R-:W-:Y:S05]  /*14990*/  BRA.DIV UR4, `(.L_x_14628) ;  /* 0x000000e2049c7947 */ /* 0x000fea000b800000 */
[----:B---3--:R3:W0:Y:S04]  /*149a0*/  SHFL.IDX PT, R3, R20, 0x2, 0x181f ;  /* 0x00581f0014037f89 */ /* 0x00862800000e0000 */
[----:B--2-4-:R3:W2:Y:S02]  /*149b0*/  SHFL.IDX PT, R14, R4, 0x2, 0x181f ;  /* 0x00581f00040e7f89 */ /* 0x0146a400000e0000 */
.L_x_14863:
[----:B------:R-:W-:Y:S01]  /*149c0*/  VIADD R9, R89, 0x40 ;  /* 0x0000004059097836 */ /* 0x000fe20000000000 */
[----:B------:R-:W-:Y:S04]  /*149d0*/  BSSY B1, `(.L_x_14629) ;  /* 0x000001b000017945 */ /* 0x000fe80003800000 */
[----:B------:R-:W-:-:S13]  /*149e0*/  ISETP.GE.AND P0, PT, R9, R0, PT ;  /* 0x000000000900720c */ /* 0x000fda0003f06270 */
[----:B------:R-:W-:Y:S05]  /*149f0*/  @P0 BRA `(.L_x_14630) ;  /* 0x0000000000600947 */ /* 0x000fea0003800000 */
[C---:B------:R-:W-:Y:S01]  /*14a00*/  VIADD R15, R214.reuse, 0x40 ;  /* 0x00000040d60f7836 */ /* 0x040fe20000000000 */
        /* <DEDUP_REMOVED lines=13> */
[----:B0-----:R-:W-:Y:S02]  /*14ae0*/  @!P3 LEA.HI.X R13, R214, R3, R8, 0x1, P5 ;  /* 0x00000003d60db211 */ /* 0x001fe400028f0c08 */
        /* <DEDUP_REMOVED lines=9> */
.L_x_14630:
[----:B------:R-:W-:Y:S05]  /*14b80*/  BSYNC B1 ;  /* 0x0000000000017941 */ /* 0x000fea0003800000 */
.L_x_14629:
[----:B------:R-:W-:-:S03]  /*14b90*/  UMOV UR4, 0xffffffff ;  /* 0xffffffff00047882 */ /* 0x000fc60000000000 */
[----:B------:R-:W-:Y:S05]  /*14ba0*/  BRA.DIV UR4, `(.L_x_14631) ;  /* 0x000000e204607947 */ /* 0x000fea000b800000 */
[----:B0-----:R0:W0:Y:S04]  /*14bb0*/  SHFL.IDX PT, R3, R20, 0x3, 0x181f ;  /* 0x00781f0014037f89 */ /* 0x00102800000e0000 */
[----:B--2-4-:R2:W4:Y:S02]  /*14bc0*/  SHFL.IDX PT, R14, R4, 0x3, 0x181f ;  /* 0x00781f00040e7f89 */ /* 0x01452400000e0000 */
.L_x_14867:
[----:B------:R-:W-:-:S05]  /*14bd0*/  VIADD R9, R89, 0x60 ;  /* 0x0000006059097836 */ /* 0x000fca0000000000 */
[----:B------:R-:W-:-:S13]  /*14be0*/  ISETP.GE.AND P0, PT, R9, R0, PT ;  /* 0x000000000900720c */ /* 0x000fda0003f06270 */
[----:B------:R-:W-:Y:S05]  /*14bf0*/  @P0 BRA `(.L_x_14632) ;  /* 0x0000003800d80947 */ /* 0x000fea0003800000 */
[C---:B01-3--:R-:W-:Y:S01]  /*14c00*/  VIADD R20, R214.reuse, 0x40 ;  /* 0x00000040d6147836 */ /* 0x04bfe20000000000 */
[----:B------:R-:W-:Y:S01]  /*14c10*/  ULDC UR4, c[0x0][0xbc8] ;  /* 0x0002f20000047ab9 */ /* 0x000fe20000000800 */
[C---:B--2---:R-:W-:Y:S01]  /*14c20*/  VIADD R4, R214.reuse, 0x80 ;  /* 0x00000080d6047836 */ /* 0x044fe20000000000 */
[C---:B------:R-:W-:Y:S01]  /*14c30*/  ISETP.GE.AND P3, PT, R214.reuse, UR4, PT ;  /* 0x00000004d6007c0c */ /* 0x040fe2000bf66270 */
[----:B------:R-:W-:Y:S01]  /*14c40*/  VIADD R25, R214, 0x40 ;  /* 0x00000040d6197836 */ /* 0x000fe20000000000 */
[----:B------:R-:W-:Y:S01]  /*14c50*/  ISETP.GE.AND P4, PT, R20, UR4, PT ;  /* 0x0000000414007c0c */ /* 0x000fe2000bf86270 */
[----:B------:R-:W-:Y:S01]  /*14c60*/  VIADD R15, R214, 0x80 ;  /* 0x00000080d60f7836 */ /* 0x000fe20000000000 */
[----:B------:R-:W-:Y:S02]  /*14c70*/  ISETP.GE.AND P5, PT, R4, UR4, PT ;  /* 0x0000000404007c0c */ /* 0x000fe4000bfa6270 */
[----:B------:R-:W-:Y:S02]  /*14c80*/  SHF.R.S32.HI R26, RZ, 0x1f, R214 ;  /* 0x0000001fff1a7819 */ /* 0x000fe400000114d6 */
[----:B------:R-:W-:-:S02]  /*14c90*/  SHF.R.S32.HI R25, RZ, 0x1f, R25 ;  /* 0x0000001fff197819 */ /* 0x000fc40000011419 */
[----:B------:R-:W-:-:S03]  /*14ca0*/  SHF.R.S32.HI R15, RZ, 0x1f, R15 ;  /* 0x0000001fff0f7819 */ /* 0x000fc6000001140f */
[-C--:B----4-:R-:W-:Y:S02]  /*14cb0*/  @!P3 LEA R8, P0, R214, R14.reuse, 0x1 ;  /* 0x0000000ed608b211 */ /* 0x090fe400078008ff */
        /* <DEDUP_REMOVED lines=14> */
.L_x_14621:
[----:B0-----:R-:W0:Y:S01]  /*14da0*/  @P1 LDC R11, c[0x0][0xcec] ;  /* 0x00033b00ff0b1b82 */ /* 0x001e220000000800 */
[----:B------:R-:W-:Y:S01]  /*14db0*/  IMAD.MOV.U32 R3, RZ, RZ, R155 ;  /* 0x000000ffff037224 */ /* 0x000fe200078e009b */
[----:B------:R-:W-:-:S06]  /*14dc0*/  ULDC.64 UR4, c[0x0][0xc08] ;  /* 0x0003020000047ab9 */ /* 0x000fcc0000000a00 */
[----:B------:R-:W1:Y:S01]  /*14dd0*/  @P1 LDC R10, c[0x0][0xcf0] ;  /* 0x00033c00ff0a1b82 */ /* 0x000e620000000800 */
[----:B0-----:R-:W-:-:S05]  /*14de0*/  @P1 IMAD.HI.U32 R11, R155, R11, RZ ;  /* 0x0000000b9b0b1227 */ /* 0x001fca00078e00ff */
[----:B-1----:R-:W-:Y:S01]  /*14df0*/  @P1 SHF.R.U32.HI R3, RZ, R10, R11 ;  /* 0x0000000aff031219 */ /* 0x002fe2000001160b */
[----:B------:R-:W-:-:S04]  /*14e00*/  IMAD R11, R8, UR4, RZ ;  /* 0x00000004080b7c24 */ /* 0x000fc8000f8e02ff */
[C---:B------:R-:W-:Y:S02]  /*14e10*/  IMAD R8, R4.reuse, UR5, R11 ;  /* 0x0000000504087c24 */ /* 0x040fe4000f8e020b */
[----:B------:R-:W-:Y:S01]  /*14e20*/  IMAD.WIDE.U32 R10, R4, UR4, RZ ;  /* 0x00000004040a7c25 */ /* 0x000fe2000f8e00ff */
[----:B------:R-:W-:-:S03]  /*14e30*/  ULDC.64 UR4, c[0x0][0xc38] ;  /* 0x00030e0000047ab9 */ /* 0x000fc60000000a00 */
[----:B------:R-:W-:Y:S01]  /*14e40*/  IMAD.IADD R11, R11, 0x1, R8 ;  /* 0x000000010b0b7824 */ /* 0x000fe200078e0208 */
[----:B------:R-:W-:Y:S01]  /*14e50*/  SHF.R.S32.HI R8, RZ, 0x1f, R9 ;  /* 0x0000001fff087819 */ /* 0x000fe20000011409 */
        /* <DEDUP_REMOVED lines=34> */
.L_x_14870:
[----:B------:R-:W-:Y:S01]  /*15080*/  ISETP.GE.AND P0, PT, R153, R0, PT ;  /* 0x000000009900720c */ /* 0x000fe20003f06270 */
[----:B------:R-:W-:-:S12]  /*15090*/  BSSY B1, `(.L_x_14634) ;  /* 0x00000c3000017945 */ /* 0x000fd80003800000 */
[----:B------:R-:W-:Y:S05]  /*150a0*/  @P0 BRA `(.L_x_14635) ;  /* 0x0000000c00040947 */ /* 0x000fea0003800000 */
[----:B------:R-:W3:Y:S01]  /*150b0*/  LDL R155, [R1+0x2c] ;  /* 0x00002c00019b7983 */ /* 0x000ee20000100800 */
[----:B------:R-:W-:-:S03]  /*150c0*/  ULDC UR4, c[0x0][0xbc8] ;  /* 0x0002f20000047ab9 */ /* 0x000fc60000000800 */
[----:B------:R-:W4:Y:S04]  /*150d0*/  LDL R11, [R1+0xe4] ;  /* 0x0000e400010b7983 */ /* 0x000f280000100800 */
        /* <DEDUP_REMOVED lines=12> */
[----:B---3--:R-:W-:-:S02]  /*151a0*/  ISETP.GE.AND P0, PT, R155, UR4, PT ;  /* 0x000000049b007c0c */ /* 0x008fc4000bf06270 */
[----:B----4-:R-:W-:-:S11]  /*151b0*/  ISETP.GE.AND P1, PT, R11, UR4, PT ;  /* 0x000000040b007c0c */ /* 0x010fd6000bf26270 */
[----:B--2---:R-:W-:Y:S01]  /*151c0*/  @!P0 MOV R8, R12 ;  /* 0x0000000c00088202 */ /* 0x004fe20000000f00 */
[----:B-1----:R-:W-:-:S04]  /*151d0*/  @!P0 IMAD.MOV.U32 R9, RZ, RZ, R20 ;  /* 0x000000ffff098224 */ /* 0x002fc800078e0014 */
[----:B------:R-:W-:Y:S02]  /*151e0*/  @!P0 IMAD.WIDE R8, R155, 0x4, R8 ;  /* 0x000000049b088825 */ /* 0x000fe400078e0208 */
[----:B------:R-:W2:Y:S04]  /*151f0*/  LDL R155, [R1+0xc8] ;  /* 0x0000c800019b7983 */ /* 0x000ea80000100800 */
[----:B------:R1:W-:Y:S01]  /*15200*/  @!P0 ST.E.64 desc[UR40][R8.64], R24 ;  /* 0x0000001808008985 */ /* 0x0003e2000c101b28 */
[C---:B-----5:R-:W-:Y:S02]  /*15210*/  ISETP.GE.AND P0, PT, R154.reuse, UR4, PT ;  /* 0x000000049a007c0c */ /* 0x060fe4000bf06270 */
[C---:B-1----:R-:W-:Y:S01]  /*15220*/  @!P1 LEA R8, P2, R11.reuse, R12, 0x2 ;  /* 0x0000000c0b089211 */ /* 0x042fe200078410ff */
[----:B------:R-:W3:Y:S03]  /*15230*/  LDL R25, [R1+0x150] ;  /* 0x0001500001197983 */ /* 0x000ee60000100800 */
[----:B------:R-:W-:Y:S01]  /*15240*/  @!P1 LEA.HI.X R9, R11, R20, R13, 0x2, P2 ;  /* 0x000000140b099211 */ /* 0x000fe200010f140d */
[----:B------:R-:W4:Y:S04]  /*15250*/  LDL R24, [R1+0xbc] ;  /* 0x0000bc0001187983 */ /* 0x000f280000100800 */
[----:B------:R-:W5:Y:S04]  /*15260*/  LDL R11, [R1+0x154] ;  /* 0x00015400010b7983 */ /* 0x000f680000100800 */
[----:B------:R1:W-:Y:S04]  /*15270*/  @!P1 ST.E.64 desc[UR40][R8.64], R28 ;  /* 0x0000001c08009985 */ /* 0x0003e8000c101b28 */
[----:B------:R-:W4:Y:S01]  /*15280*/  LDL R13, [R1+0xc4] ;  /* 0x0000c400010d7983 */ /* 0x000f220000100800 */
[----:B-1----:R-:W-:-:S03]  /*15290*/  @!P0 LEA R8, P2, R154, R12, 0x2 ;  /* 0x0000000c9a088211 */ /* 0x002fc600078410ff */
[----:B------:R-:W4:Y:S01]  /*152a0*/  LDL R29, [R1+0x140] ;  /* 0x00014000011d7983 */ /* 0x000f220000100800 */
[----:B------:R-:W-:-:S03]  /*152b0*/  @!P0 LEA.HI.X R9, R154, R20, R160, 0x2, P2 ;  /* 0x000000149a098211 */ /* 0x000fc600010f14a0 */
[----:B------:R-:W4:Y:S04]  /*152c0*/  LDL R28, [R1+0xac] ;  /* 0x0000ac00011c7983 */ /* 0x000f280000100800 */
[----:B------:R1:W-:Y:S01]  /*152d0*/  @!P0 ST.E.64 desc[UR40][R8.64], R32 ;  /* 0x0000002008008985 */ /* 0x0003e2000c101b28 */
[----:B------:R-:W-:-:S03]  /*152e0*/  ISETP.GE.AND P1, PT, R21, UR4, PT ;  /* 0x0000000415007c0c */ /* 0x000fc6000bf26270 */
[----:B------:R-:W4:Y:S04]  /*152f0*/  LDL R154, [R1+0xc0] ;  /* 0x0000c000019a7983 */ /* 0x000f280000100800 */
[----:B-1----:R-:W4:Y:S01]  /*15300*/  LDL R33, [R1+0x14c] ;  /* 0x00014c0001217983 */ /* 0x002f220000100800 */
[----:B------:R-:W-:-:S05]  /*15310*/  ISETP.GE.AND P0, PT, R15, UR4, PT ;  /* 0x000000040f007c0c */ /* 0x000fca000bf06270 */
[C---:B------:R-:W-:Y:S01]  /*15320*/  @!P1 LEA R8, P2, R21.reuse, R12, 0x2 ;  /* 0x0000000c15089211 */ /* 0x040fe200078410ff */
[----:B------:R-:W4:Y:S03]  /*15330*/  LDL R32, [R1+0x144] ;  /* 0x0001440001207983 */ /* 0x000f260000100800 */
[----:B------:R-:W-:Y:S02]  /*15340*/  @!P1 LEA.HI.X R9, R21, R20, R159, 0x2, P2 ;  /* 0x0000001415099211 */ /* 0x000fe400010f149f */
[----:B------:R-:W-:Y:S01]  /*15350*/  ISETP.GE.AND P2, PT, R156, UR4, PT ;  /* 0x000000049c007c0c */ /* 0x000fe2000bf46270 */
[----:B------:R-:W4:Y:S04]  /*15360*/  LDL R21, [R1+0x148] ;  /* 0x0001480001157983 */ /* 0x000f280000100800 */
[----:B------:R1:W-:Y:S01]  /*15370*/  @!P1 ST.E.64 desc[UR40][R8.64], R36 ;  /* 0x0000002408009985 */ /* 0x0003e2000c101b28 */
[----:B------:R-:W-:-:S02]  /*15380*/  ISETP.GE.AND P3, PT, R10, UR4, PT ;  /* 0x000000040a007c0c */ /* 0x000fc4000bf66270 */
[C---:B-1----:R-:W-:Y:S01]  /*15390*/  @!P0 LEA R8, P1, R15.reuse, R12, 0x2 ;  /* 0x0000000c0f088211 */ /* 0x042fe200078210ff */
[----:B------:R-:W4:Y:S03]  /*153a0*/  LDL R36, [R1+0xa8] ;  /* 0x0000a80001247983 */ /* 0x000f260000100800 */
[----:B------:R-:W-:Y:S01]  /*153b0*/  @!P0 LEA.HI.X R9, R15, R20, R158, 0x2, P1 ;  /* 0x000000140f098211 */ /* 0x000fe200008f149e */
[----:B------:R-:W4:Y:S01]  /*153c0*/  LDL R37, [R1+0x12c] ;  /* 0x00012c0001257983 */ /* 0x000f220000100800 */
[----:B------:R-:W-:-:S03]  /*153d0*/  ISETP.GE.AND P1, PT, R14, UR4, PT ;  /* 0x000000040e007c0c */ /* 0x000fc6000bf26270 */
[----:B------:R1:W-:Y:S04]  /*153e0*/  @!P0 ST.E.64 desc[UR40][R8.64], R40 ;  /* 0x0000002808008985 */ /* 0x0003e8000c101b28 */
[----:B------:R-:W4:Y:S01]  /*153f0*/  LDL R15, [R1+0xb4] ;  /* 0x0000b400010f7983 */ /* 0x000f220000100800 */
[----:B-1----:R-:W-:-:S03]  /*15400*/  @!P2 LEA R8, P0, R156, R12, 0x2 ;  /* 0x0000000c9c08a211 */ /* 0x002fc600078010ff */
[----:B------:R-:W4:Y:S01]  /*15410*/  LDL R40, [R1+0xb0] ;  /* 0x0000b00001287983 */ /* 0x000f220000100800 */
[----:B------:R-:W-:-:S03]  /*15420*/  @!P2 LEA.HI.X R9, R156, R20, R157, 0x2, P0 ;  /* 0x000000149c09a211 */ /* 0x000fc600000f149d */
[----:B------:R-:W4:Y:S04]  /*15430*/  LDL R41, [R1+0x134] ;  /* 0x0001340001297983 */ /* 0x000f280000100800 */
[----:B------:R1:W-:Y:S02]  /*15440*/  @!P2 ST.E.64 desc[UR40][R8.64], R44 ;  /* 0x0000002c0800a985 */ /* 0x0003e4000c101b28 */
[----:B-1----:R-:W-:Y:S02]  /*15450*/  @!P3 LEA R8, P2, R10, R12, 0x2 ;  /* 0x0000000c0a08b211 */ /* 0x002fe400078410ff */
[----:B------:R-:W4:Y:S04]  /*15460*/  LDL R44, [R1+0x13c] ;  /* 0x00013c00012c7983 */ /* 0x000f280000100800 */
[----:B------:R-:W4:Y:S01]  /*15470*/  LDL R45, [R1+0x108] ;  /* 0x00010800012d7983 */ /* 0x000f220000100800 */
[----:B--2---:R-:W-:-:S02]  /*15480*/  ISETP.GE.AND P0, PT, R155, UR4, PT ;  /* 0x000000049b007c0c */ /* 0x004fc4000bf06270 */
[----:B-----5:R-:W-:Y:S02]  /*15490*/  @!P3 LEA.HI.X R9, R10, R20, R11, 0x2, P2 ;  /* 0x000000140a09b211 */ /* 0x020fe400010f140b */
[----:B------:R-:W-:-:S04]  /*154a0*/  @!P1 LEA R10, P4, R14, R12, 0x2 ;  /* 0x0000000c0e0a9211 */ /* 0x000fc800078810ff */
[----:B---3--:R-:W-:Y:S02]  /*154b0*/  @!P1 LEA.HI.X R11, R14, R20, R25, 0x2, P4 ;  /* 0x000000140e0b9211 */ /* 0x008fe400020f1419 */
[----:B------:R-:W2:Y:S04]  /*154c0*/  LDL R25, [R1+0x138] ;  /* 0x0001380001197983 */ /* 0x000ea80000100800 */
[----:B------:R1:W-:Y:S01]  /*154d0*/  @!P3 ST.E.64 desc[UR40][R8.64], R48 ;  /* 0x000000300800b985 */ /* 0x0003e2000c101b28 */
[----:B----4-:R-:W-:-:S03]  /*154e0*/  ISETP.GE.AND P2, PT, R13, UR4, PT ;  /* 0x000000040d007c0c */ /* 0x010fc6000bf46270 */
[----:B------:R-:W3:Y:S01]  /*154f0*/  LDL R14, [R1+0xa4] ;  /* 0x0000a400010e7983 */ /* 0x000ee20000100800 */
[----:B-1----:R-:W-:-:S03]  /*15500*/  @!P0 LEA R8, P4, R155, R12, 0x2 ;  /* 0x0000000c9b088211 */ /* 0x002fc600078810ff */
[----:B------:R-:W4:Y:S04]  /*15510*/  LDL R48, [R1+0x8c] ;  /* 0x00008c0001307983 */ /* 0x000f280000100800 */
[----:B------:R-:W5:Y:S01]  /*15520*/  LDL R49, [R1+0x110] ;  /* 0x0001100001317983 */ /* 0x000f620000100800 */
[----:B------:R-:W-:-:S03]  /*15530*/  @!P0 LEA.HI.X R9, R155, R20, R33, 0x2, P4 ;  /* 0x000000149b098211 */ /* 0x000fc600020f1421 */
[----:B------:R-:W3:Y:S01]  /*15540*/  LDL R33, [R1+0x130] ;  /* 0x0001300001217983 */ /* 0x000ee20000100800 */
[----:B------:R-:W-:-:S03]  /*15550*/  ISETP.GE.AND P3, PT, R154, UR4, PT ;  /* 0x000000049a007c0c */ /* 0x000fc6000bf66270 */
[----:B------:R1:W-:Y:S01]  /*15560*/  @!P1 ST.E.64 desc[UR40][R10.64], R52 ;  /* 0x000000340a009985 */ /* 0x0003e2000c101b28 */
[----:B------:R-:W-:-:S03]  /*15570*/  ISETP.GE.AND P1, PT, R24, UR4, PT ;  /* 0x0000000418007c0c */ /* 0x000fc6000bf26270 */
[----:B------:R0:W-:Y:S01]  /*15580*/  @!P0 ST.E.64 desc[UR40][R8.64], R56 ;  /* 0x0000003808008985 */ /* 0x0001e2000c101b28 */
[----:B-1----:R-:W-:-:S03]  /*15590*/  @!P2 LEA R10, P5, R13, R12, 0x2 ;  /* 0x0000000c0d0aa211 */ /* 0x002fc600078a10ff */
[----:B------:R-:W4:Y:S01]  /*155a0*/  LDL R52, [R1+0x90] ;  /* 0x0000900001347983 */ /* 0x000f220000100800 */
[----:B------:R-:W-:-:S03]  /*155b0*/  @!P2 LEA.HI.X R11, R13, R20, R21, 0x2, P5 ;  /* 0x000000140d0ba211 */ /* 0x000fc600028f1415 */
[----:B------:R-:W5:Y:S01]  /*155c0*/  LDL R53, [R1+0x114] ;  /* 0x0001140001357983 */ /* 0x000f620000100800 */
[----:B0-----:R-:W-:-:S03]  /*155d0*/  @!P3 LEA R8, P4, R154, R12, 0x2 ;  /* 0x0000000c9a08b211 */ /* 0x001fc600078810ff */
[----:B------:R0:W-:Y:S01]  /*155e0*/  @!P2 ST.E.64 desc[UR40][R10.64], R60 ;  /* 0x0000003c0a00a985 */ /* 0x0001e2000c101b28 */
[----:B------:R-:W-:-:S03]  /*155f0*/  @!P3 LEA.HI.X R9, R154, R20, R32, 0x2, P4 ;  /* 0x000000149a09b211 */ /* 0x000fc600020f1420 */
[----:B------:R-:W4:Y:S04]  /*15600*/  LDL R13, [R1+0x9c] ;  /* 0x00009c00010d7983 */ /* 0x000f280000100800 */
[----:B------:R-:W5:Y:S01]  /*15610*/  LDL R32, [R1+0x128] ;  /* 0x0001280001207983 */ /* 0x000f620000100800 */
[----:B------:R-:W-:-:S03]  /*15620*/  ISETP.GE.AND P2, PT, R15, UR4, PT ;  /* 0x000000040f007c0c */ /* 0x000fc6000bf46270 */
[----:B------:R-:W5:Y:S01]  /*15630*/  LDL R21, [R1+0xa0] ;  /* 0x0000a00001157983 */ /* 0x000f620000100800 */
[----:B0-----:R-:W-:-:S04]  /*15640*/  @!P1 LEA R10, P5, R24, R12, 0x2 ;  /* 0x0000000c180a9211 */ /* 0x001fc800078a10ff */
[----:B------:R-:W-:Y:S01]  /*15650*/  @!P1 LEA.HI.X R11, R24, R20, R29, 0x2, P5 ;  /* 0x00000014180b9211 */ /* 0x000fe200028f141d */
[----:B------:R-:W-:Y:S01]  /*15660*/  @!P3 ST.E.64 desc[UR40][R8.64], R64 ;  /* 0x000000400800b985 */ /* 0x000fe2000c101b28 */
[----:B------:R-:W-:-:S03]  /*15670*/  ISETP.GE.AND P0, PT, R153, UR4, PT ;  /* 0x0000000499007c0c */ /* 0x000fc6000bf06270 */
[----:B------:R0:W-:Y:S01]  /*15680*/  @!P1 ST.E.64 desc[UR40][R10.64], R68 ;  /* 0x000000440a009985 */ /* 0x0001e2000c101b28 */
[----:B------:R-:W-:-:S03]  /*15690*/  ISETP.GE.AND P1, PT, R28, UR4, PT ;  /* 0x000000041c007c0c */ /* 0x000fc6000bf26270 */
[----:B------:R-:W5:Y:S04]  /*156a0*/  LDL R29, [R1+0x98] ;  /* 0x00009800011d7983 */ /* 0x000f680000100800 */
[----:B------:R-:W5:Y:S01]  /*156b0*/  LDL R24, [R1+0x94] ;  /* 0x0000940001187983 */ /* 0x000f620000100800 */
[-C--:B0-----:R-:W-:Y:S02]  /*156c0*/  @!P2 LEA R10, P5, R15, R12.reuse, 0x2 ;  /* 0x0000000c0f0aa211 */ /* 0x081fe400078a10ff */
[----:B------:R-:W-:-:S04]  /*156d0*/  @!P0 LEA R8, P4, R153, R12, 0x2 ;  /* 0x0000000c99088211 */ /* 0x000fc800078810ff */
[-C--:B------:R-:W-:Y:S02]  /*156e0*/  @!P0 LEA.HI.X R9, R153, R20.reuse, R44, 0x2, P4 ;  /* 0x0000001499098211 */ /* 0x080fe400020f142c */
[----:B------:R-:W-:Y:S01]  /*156f0*/  ISETP.GE.AND P3, PT, R40, UR4, PT ;  /* 0x0000000428007c0c */ /* 0x000fe2000bf66270 */
[----:B------:R-:W5:Y:S04]  /*15700*/  LDL R44, [R1+0x84] ;  /* 0x00008400012c7983 */ /* 0x000f680000100800 */
[----:B------:R-:W-:Y:S01]  /*15710*/  @!P0 ST.E.64 desc[UR40][R8.64], R72 ;  /* 0x0000004808008985 */ /* 0x000fe2000c101b28 */
[----:B--2---:R-:W-:-:S03]  /*15720*/  @!P2 LEA.HI.X R11, R15, R20, R25, 0x2, P5 ;  /* 0x000000140f0ba211 */ /* 0x004fc600028f1419 */
[----:B------:R-:W2:Y:S04]  /*15730*/  LDL R15, [R1+0x120] ;  /* 0x00012000010f7983 */ /* 0x000ea80000100800 */
[----:B------:R-:W2:Y:S04]  /*15740*/  LDL R25, [R1+0x124] ;  /* 0x0001240001197983 */ /* 0x000ea80000100800 */
[----:B------:R0:W-:Y:S02]  /*15750*/  @!P2 ST.E.64 desc[UR40][R10.64], R76 ;  /* 0x0000004c0a00a985 */ /* 0x0001e4000c101b28 */
[----:B0-----:R-:W-:-:S04]  /*15760*/  @!P1 LEA R10, P5, R28, R12, 0x2 ;  /* 0x0000000c1c0a9211 */ /* 0x001fc800078a10ff */
[----:B---3--:R-:W-:Y:S02]  /*15770*/  @!P1 LEA.HI.X R11, R28, R20, R33, 0x2, P5 ;  /* 0x000000141c0b9211 */ /* 0x008fe400028f1421 */
[----:B------:R-:W3:Y:S04]  /*15780*/  LDL R33, [R1+0x11c] ;  /* 0x00011c0001217983 */ /* 0x000ee80000100800 */
[----:B------:R-:W3:Y:S01]  /*15790*/  LDL R28, [R1+0x118] ;  /* 0x00011800011c7983 */ /* 0x000ee20000100800 */
[----:B------:R-:W-:Y:S02]  /*157a0*/  ISETP.GE.AND P2, PT, R14, UR4, PT ;  /* 0x000000040e007c0c */ /* 0x000fe4000bf46270 */
[----:B------:R-:W-:Y:S02]  /*157b0*/  @!P3 LEA R8, P4, R40, R12, 0x2 ;  /* 0x0000000c2808b211 */ /* 0x000fe400078810ff */
[----:B------:R-:W-:-:S02]  /*157c0*/  ISETP.GE.AND P0, PT, R36, UR4, PT ;  /* 0x0000000424007c0c */ /* 0x000fc4000bf06270 */
[----:B------:R-:W-:Y:S02]  /*157d0*/  @!P3 LEA.HI.X R9, R40, R20, R41, 0x2, P4 ;  /* 0x000000142809b211 */ /* 0x000fe400020f1429 */
[----:B------:R-:W3:Y:S04]  /*157e0*/  LDL R40, [R1+0x80] ;  /* 0x0000800001287983 */ /* 0x000ee80000100800 */
[----:B------:R-:W-:Y:S04]  /*157f0*/  @!P3 ST.E.64 desc[UR40][R8.64], R80 ;  /* 0x000000500800b985 */ /* 0x000fe8000c101b28 */
[----:B------:R0:W-:Y:S04]  /*15800*/  @!P1 ST.E.64 desc[UR40][R10.64], R84 ;  /* 0x000000540a009985 */ /* 0x0001e8000c101b28 */
[----:B------:R-:W3:Y:S01]  /*15810*/  LDL R41, [R1+0x104] ;  /* 0x0001040001297983 */ /* 0x000ee20000100800 */
[----:B----4-:R-:W-:-:S02]  /*15820*/  ISETP.GE.AND P1, PT, R13, UR4, PT ;  /* 0x000000040d007c0c */ /* 0x010fc4000bf26270 */
[-C--:B0-----:R-:W-:Y:S02]  /*15830*/  @!P2 LEA R10, P5, R14, R12.reuse, 0x2 ;  /* 0x0000000c0e0aa211 */ /* 0x081fe400078a10ff */
[----:B------:R-:W-:Y:S02]  /*15840*/  @!P0 LEA R8, P4, R36, R12, 0x2 ;  /* 0x0000000c24088211 */ /* 0x000fe400078810ff */
[-C--:B-----5:R-:W-:Y:S02]  /*15850*/  @!P2 LEA.HI.X R11, R14, R20.reuse, R32, 0x2, P5 ;  /* 0x000000140e0ba211 */ /* 0x0a0fe400028f1420 */
[----:B------:R-:W4:Y:S01]  /*15860*/  LDL R14, [R1+0x88] ;  /* 0x00008800010e7983 */ /* 0x000f220000100800 */
[----:B------:R-:W-:Y:S02]  /*15870*/  @!P0 LEA.HI.X R9, R36, R20, R37, 0x2, P4 ;  /* 0x0000001424098211 */ /* 0x000fe400020f1425 */
[----:B------:R-:W-:Y:S01]  /*15880*/  ISETP.GE.AND P3, PT, R21, UR4, PT ;  /* 0x0000000415007c0c */ /* 0x000fe2000bf66270 */
[----:B------:R-:W5:Y:S04]  /*15890*/  LDL R36, [R1+0x7c] ;  /* 0x00007c0001247983 */ /* 0x000f680000100800 */
[----:B------:R-:W-:Y:S04]  /*158a0*/  @!P0 ST.E.64 desc[UR40][R8.64], R88 ;  /* 0x0000005808008985 */ /* 0x000fe8000c101b28 */
[----:B------:R0:W-:Y:S01]  /*158b0*/  @!P2 ST.E.64 desc[UR40][R10.64], R92 ;  /* 0x0000005c0a00a985 */ /* 0x0001e2000c101b28 */
[----:B------:R-:W-:-:S03]  /*158c0*/  ISETP.GE.AND P0, PT, R29, UR4, PT ;  /* 0x000000041d007c0c */ /* 0x000fc6000bf06270 */
[----:B------:R-:W5:Y:S04]  /*158d0*/  LDL R32, [R1+0x78] ;  /* 0x0000780001207983 */ /* 0x000f680000100800 */
[----:B------:R-:W5:Y:S01]  /*158e0*/  LDL R37, [R1+0x100] ;  /* 0x0001000001257983 */ /* 0x000f620000100800 */
[-C--:B0-----:R-:W-:Y:S02]  /*158f0*/  @!P1 LEA R10, P5, R13, R12.reuse, 0x2 ;  /* 0x0000000c0d0a9211 */ /* 0x081fe400078a10ff */
[----:B------:R-:W-:Y:S02]  /*15900*/  @!P3 LEA R8, P4, R21, R12, 0x2 ;  /* 0x0000000c1508b211 */ /* 0x000fe400078810ff */
[----:B------:R-:W-:Y:S02]  /*15910*/  ISETP.GE.AND P2, PT, R24, UR4, PT ;  /* 0x0000000418007c0c */ /* 0x000fe4000bf46270 */
[----:B--2---:R-:W-:-:S02]  /*15920*/  @!P1 LEA.HI.X R11, R13, R20, R15, 0x2, P5 ;  /* 0x000000140d0b9211 */ /* 0x004fc400028f140f */
[----:B------:R-:W2:Y:S04]  /*15930*/  LDL R15, [R1+0x10c] ;  /* 0x00010c00010f7983 */ /* 0x000ea80000100800 */
[----:B------:R-:W2:Y:S01]  /*15940*/  LDL R13, [R1+0x74] ;  /* 0x00007400010d7983 */ /* 0x000ea20000100800 */
[----:B------:R-:W-:-:S03]  /*15950*/  @!P3 LEA.HI.X R9, R21, R20, R25, 0x2, P4 ;  /* 0x000000141509b211 */ /* 0x000fc600020f1419 */
[----:B------:R-:W2:Y:S04]  /*15960*/  LDL R25, [R1+0x70] ;  /* 0x0000700001197983 */ /* 0x000ea80000100800 */
[----:B------:R-:W2:Y:S04]  /*15970*/  LDL R21, [R1+0x6c] ;  /* 0x00006c0001157983 */ /* 0x000ea80000100800 */
[----:B------:R0:W-:Y:S04]  /*15980*/  @!P3 ST.E.64 desc[UR40][R8.64], R96 ;  /* 0x000000600800b985 */ /* 0x0001e8000c101b28 */
[----:B------:R1:W-:Y:S01]  /*15990*/  @!P1 ST.E.64 desc[UR40][R10.64], R100 ;  /* 0x000000640a009985 */ /* 0x0003e2000c101b28 */
[----:B0-----:R-:W-:-:S04]  /*159a0*/  @!P0 LEA R8, P3, R29, R12, 0x2 ;  /* 0x0000000c1d088211 */ /* 0x001fc800078610ff */
[----:B---3--:R-:W-:Y:S02]  /*159b0*/  @!P0 LEA.HI.X R9, R29, R20, R33, 0x2, P3 ;  /* 0x000000141d098211 */ /* 0x008fe400018f1421 */
[C---:B-1----:R-:W-:Y:S01]  /*159c0*/  @!P2 LEA R10, P5, R24.reuse, R12, 0x2 ;  /* 0x0000000c180aa211 */ /* 0x042fe200078a10ff */
[----:B------:R-:W3:Y:S04]  /*159d0*/  LDL R33, [R1+0xfc] ;  /* 0x0000fc0001217983 */ /* 0x000ee80000100800 */
[----:B------:R-:W3:Y:S01]  /*159e0*/  LDL R29, [R1+0xf8] ;  /* 0x0000f800011d7983 */ /* 0x000ee20000100800 */
[----:B------:R-:W-:-:S03]  /*159f0*/  @!P2 LEA.HI.X R11, R24, R20, R28, 0x2, P5 ;  /* 0x00000014180ba211 */ /* 0x000fc600028f141c */
[----:B------:R-:W3:Y:S04]  /*15a00*/  LDL R28, [R1+0xf4] ;  /* 0x0000f400011c7983 */ /* 0x000ee80000100800 */
[----:B------:R-:W3:Y:S01]  /*15a10*/  LDL R24, [R1+0xf0] ;  /* 0x0000f00001187983 */ /* 0x000ee20000100800 */
[----:B------:R-:W-:Y:S02]  /*15a20*/  ISETP.GE.AND P4, PT, R52, UR4, PT ;  /* 0x0000000434007c0c */ /* 0x000fe4000bf86270 */
[----:B------:R-:W-:Y:S01]  /*15a30*/  ISETP.GE.AND P1, PT, R48, UR4, PT ;  /* 0x0000000430007c0c */ /* 0x000fe2000bf26270 */
[----:B------:R0:W-:Y:S04]  /*15a40*/  @!P0 ST.E.64 desc[UR40][R8.64], R104 ;  /* 0x0000006808008985 */ /* 0x0001e8000c101b28 */
[----:B------:R1:W-:Y:S01]  /*15a50*/  @!P2 ST.E.64 desc[UR40][R10.64], R108 ;  /* 0x0000006c0a00a985 */ /* 0x0003e2000c101b28 */
[----:B------:R-:W-:-:S05]  /*15a60*/  ISETP.GE.AND P2, PT, R44, UR4, PT ;  /* 0x000000042c007c0c */ /* 0x000fca000bf46270 */
[-C--:B0-----:R-:W-:Y:S02]  /*15a70*/  @!P4 LEA R8, P3, R52, R12.reuse, 0x2 ;  /* 0x0000000c3408c211 */ /* 0x081fe400078610ff */
[----:B----4-:R-:W-:Y:S02]  /*15a80*/  ISETP.GE.AND P0, PT, R14, UR4, PT ;  /* 0x000000040e007c0c */ /* 0x010fe4000bf06270 */
[----:B-1----:R-:W-:Y:S02]  /*15a90*/  @!P1 LEA R10, P5, R48, R12, 0x2 ;  /* 0x0000000c300a9211 */ /* 0x002fe400078a10ff */
[-C--:B------:R-:W-:Y:S02]  /*15aa0*/  @!P4 LEA.HI.X R9, R52, R20.reuse, R53, 0x2, P3 ;  /* 0x000000143409c211 */ /* 0x080fe400018f1435 */
[----:B------:R-:W-:Y:S02]  /*15ab0*/  ISETP.GE.AND P3, PT, R40, UR4, PT ;  /* 0x0000000428007c0c */ /* 0x000fe4000bf66270 */
[----:B------:R-:W-:Y:S01]  /*15ac0*/  @!P1 LEA.HI.X R11, R48, R20, R49, 0x2, P5 ;  /* 0x00000014300b9211 */ /* 0x000fe200028f1431 */
[----:B------:R0:W-:Y:S04]  /*15ad0*/  @!P4 ST.E.64 desc[UR40][R8.64], R112 ;  /* 0x000000700800c985 */ /* 0x0001e8000c101b28 */
[----:B------:R1:W-:Y:S01]  /*15ae0*/  @!P1 ST.E.64 desc[UR40][R10.64], R116 ;  /* 0x000000740a009985 */ /* 0x0003e2000c101b28 */
[----:B-----5:R-:W-:-:S02]  /*15af0*/  ISETP.GE.AND P1, PT, R36, UR4, PT ;  /* 0x0000000424007c0c */ /* 0x020fc4000bf26270 */
[-C--:B0-----:R-:W-:Y:S02]  /*15b00*/  @!P0 LEA R8, P4, R14, R12.reuse, 0x2 ;  /* 0x0000000c0e088211 */ /* 0x081fe400078810ff */
[----:B-1----:R-:W-:-:S04]  /*15b10*/  @!P2 LEA R10, P5, R44, R12, 0x2 ;  /* 0x0000000c2c0aa211 */ /* 0x002fc800078a10ff */
[-C--:B------:R-:W-:Y:S02]  /*15b20*/  @!P2 LEA.HI.X R11, R44, R20.reuse, R45, 0x2, P5 ;  /* 0x000000142c0ba211 */ /* 0x080fe400028f142d */
[----:B--2---:R-:W-:Y:S02]  /*15b30*/  @!P0 LEA.HI.X R9, R14, R20, R15, 0x2, P4 ;  /* 0x000000140e098211 */ /* 0x004fe400020f140f */
[----:B------:R-:W-:-:S03]  /*15b40*/  @!P3 LEA R14, P4, R40, R12, 0x2 ;  /* 0x0000000c280eb211 */ /* 0x000fc600078810ff */
[----:B------:R0:W-:Y:S01]  /*15b50*/  @!P0 ST.E.64 desc[UR40][R8.64], R120 ;  /* 0x0000007808008985 */ /* 0x0001e2000c101b28 */
[----:B------:R-:W-:Y:S02]  /*15b60*/  ISETP.GE.AND P0, PT, R32, UR4, PT ;  /* 0x0000000420007c0c */ /* 0x000fe4000bf06270 */
        /* <DEDUP_REMOVED lines=10> */
[C---:B--2---:R-:W-:Y:S02]  /*15c10*/  @!P4 LEA R14, P1, R13.reuse, R12, 0x2 ;  /* 0x0000000c0d0ec211 */ /* 0x044fe400078210ff */
[-C--:B---3--:R-:W-:Y:S02]  /*15c20*/  @!P0 LEA.HI.X R11, R32, R20.reuse, R33, 0x2, P5 ;  /* 0x00000014200b8211 */ /* 0x088fe400028f1421 */
[----:B------:R-:W-:Y:S02]  /*15c30*/  @!P4 LEA.HI.X R15, R13, R20, R29, 0x2, P1 ;  /* 0x000000140d0fc211 */ /* 0x000fe400008f141d */
[-C--:B0-----:R-:W-:Y:S02]  /*15c40*/  @!P2 LEA R8, P5, R25, R12.reuse, 0x2 ;  /* 0x0000000c1908a211 */ /* 0x081fe400078a10ff */
[----:B------:R-:W-:Y:S02]  /*15c50*/  @!P3 LEA R12, P1, R21, R12, 0x2 ;  /* 0x0000000c150cb211 */ /* 0x000fe400078210ff */
[----:B------:R-:W-:-:S02]  /*15c60*/  @!P2 LEA.HI.X R9, R25, R20, R28, 0x2, P5 ;  /* 0x000000141909a211 */ /* 0x000fc400028f141c */
[----:B------:R-:W-:Y:S01]  /*15c70*/  @!P3 LEA.HI.X R13, R21, R20, R24, 0x2, P1 ;  /* 0x00000014150db211 */ /* 0x000fe200008f1418 */
[----:B------:R3:W-:Y:S04]  /*15c80*/  @!P0 ST.E.64 desc[UR40][R10.64], R136 ;  /* 0x000000880a008985 */ /* 0x0007e8000c101b28 */
[----:B------:R3:W-:Y:S04]  /*15c90*/  @!P4 ST.E.64 desc[UR40][R14.64], R140 ;  /* 0x0000008c0e00c985 */ /* 0x0007e8000c101b28 */
[----:B------:R3:W-:Y:S04]  /*15ca0*/  @!P2 ST.E.64 desc[UR40][R8.64], R144 ;  /* 0x000000900800a985 */ /* 0x0007e8000c101b28 */
[----:B------:R3:W-:Y:S02]  /*15cb0*/  @!P3 ST.E.64 desc[UR40][R12.64], R148 ;  /* 0x000000940c00b985 */ /* 0x0007e4000c101b28 */
.L_x_14635:
[----:B------:R-:W-:Y:S05]  /*15cc0*/  BSYNC B1 ;  /* 0x0000000000017941 */ /* 0x000fea0003800000 */
.L_x_14634:
[----:B------:R-:W-:-:S03]  /*15cd0*/  UMOV UR4, 0xffffffff ;  /* 0xffffffff00047882 */ /* 0x000fc60000000000 */
[----:B------:R-:W-:Y:S05]  /*15ce0*/  BRA.DIV UR4, `(.L_x_14636) ;  /* 0x000000d204907947 */ /* 0x000fea000b800000 */
[----:B0-----:R-:W0:Y:S04]  /*15cf0*/  SHFL.IDX PT, R4, R4, 0x1, 0x1c1f ;  /* 0x003c1f0004047f89 */ /* 0x001e2800000e0000 */
[----:B------:R-:W4:Y:S02]  /*15d00*/  SHFL.IDX PT, R3, R3, 0x1, 0x1c1f ;  /* 0x003c1f0003037f89 */ /* 0x000f2400000e0000 */
.L_x_14874:
[----:B------:R-:W-:-:S13]  /*15d10*/  ISETP.GE.AND P0, PT, R152, R0, PT ;  /* 0x000000009800720c */ /* 0x000fda0003f06270 */
[----:B------:R-:W-:Y:S05]  /*15d20*/  @P0 BRA `(.L_x_14632) ;  /* 0x00000028008c0947 */ /* 0x000fea0003800000 */
[----:B------:R-:W5:Y:S01]  /*15d30*/  LDL R61, [R1+0xc8] ;  /* 0x0000c800013d7983 */ /* 0x000f620000100800 */
[----:B------:R-:W-:-:S03]  /*15d40*/  ULDC UR4, c[0x0][0xbc8] ;  /* 0x0002f20000047ab9 */ /* 0x000fc60000000800 */
        /* <DEDUP_REMOVED lines=17> */
[----:B---3--:R-:W3:Y:S04]  /*15e60*/  LDL R15, [R1+0x8c] ;  /* 0x00008c00010f7983 */ /* 0x008ee80000100800 */
        /* <DEDUP_REMOVED lines=14> */
[----:B------:R-:W3:Y:S04]  /*15f50*/  LDL R44, [R1+0x90] ;  /* 0x00009000012c7983 */ /* 0x000ee80000100800 */
[----:B------:R-:W3:Y:S04]  /*15f60*/  LDL R41, [R1+0x94] ;  /* 0x0000940001297983 */ /* 0x000ee80000100800 */
[----:B------:R-:W3:Y:S04]  /*15f70*/  LDL R40, [R1+0x130] ;  /* 0x0001300001287983 */ /* 0x000ee80000100800 */
[----:B------:R-:W3:Y:S04]  /*15f80*/  LDL R25, [R1+0x120] ;  /* 0x0001200001197983 */ /* 0x000ee80000100800 */
[----:B------:R-:W3:Y:S04]  /*15f90*/  LDL R13, [R1+0x11c] ;  /* 0x00011c00010d7983 */ /* 0x000ee80000100800 */
[----:B--2---:R-:W2:Y:S01]  /*15fa0*/  LDL R12, [R1+0xf4] ;  /* 0x0000f400010c7983 */ /* 0x004ea20000100800 */
[----:B-----5:R-:W-:-:S02]  /*15fb0*/  IMAD.MOV.U32 R76, RZ, RZ, R61 ;  /* 0x000000ffff4c7224 */ /* 0x020fc400078e003d */
[----:B----4-:R-:W-:Y:S02]  /*15fc0*/  IMAD.MOV.U32 R61, RZ, RZ, R60 ;  /* 0x000000ffff3d7224 */ /* 0x010fe400078e003c */
        /* <DEDUP_REMOVED lines=11> */
[----:B------:R-:W-:Y:S01]  /*16080*/  ISETP.GE.AND P2, PT, R68, UR4, PT ;  /* 0x0000000444007c0c */ /* 0x000fe2000bf46270 */
[----:B------:R-:W-:-:S02]  /*16090*/  IMAD.MOV.U32 R61, RZ, RZ, R57 ;  /* 0x000000ffff3d7224 */ /* 0x000fc400078e0039 */
[----:B------:R-:W-:Y:S01]  /*160a0*/  IMAD.MOV.U32 R77, RZ, RZ, R64 ;  /* 0x000000ffff4d7224 */ /* 0x000fe200078e0040 */
[----:B------:R-:W-:Y:S01]  /*160b0*/  MOV R64, R60 ;  /* 0x0000003c00407202 */ /* 0x000fe20000000f00 */
        /* <DEDUP_REMOVED lines=11> */
[----:B---3--:R-:W-:Y:S01]  /*16170*/  IMAD.MOV.U32 R24, RZ, RZ, R15 ;  /* 0x000000ffff187224 */ /* 0x008fe200078e000f */
[----:B------:R-:W-:Y:S01]  /*16180*/  ISETP.GE.AND P3, PT, R84, UR4, PT ;  /* 0x0000000454007c0c */ /* 0x000fe2000bf66270 */
[----:B------:R-:W-:Y:S01]  /*16190*/  IMAD.MOV.U32 R37, RZ, RZ, R33 ;  /* 0x000000ffff257224 */ /* 0x000fe200078e0021 */
[----:B------:R-:W3:Y:S01]  /*161a0*/  LDL R15, [R1+0x9c] ;  /* 0x00009c00010f7983 */ /* 0x000ee20000100800 */
[----:B------:R-:W-:Y:S02]  /*161b0*/  IMAD.MOV.U32 R36, RZ, RZ, R32 ;  /* 0x000000ffff247224 */ /* 0x000fe400078e0020 */
[----:B------:R-:W-:Y:S01]  /*161c0*/  IMAD.MOV.U32 R72, RZ, RZ, R65 ;  /* 0x000000ffff487224 */ /* 0x000fe200078e0041 */
[----:B------:R-:W-:Y:S01]  /*161d0*/  MOV R65, R61 ;  /* 0x0000003d00417202 */ /* 0x000fe20000000f00 */
        /* <DEDUP_REMOVED lines=15> */
[----:B------:R-:W-:Y:S02]  /*162d0*/  @!P2 IMAD.MOV.U32 R8, RZ, RZ, R3 ;  /* 0x000000ffff08a224 */ /* 0x000fe400078e0003 */
[----:B0-----:R-:W-:Y:S02]  /*162e0*/  @!P2 IMAD.MOV.U32 R9, RZ, RZ, R4 ;  /* 0x000000ffff09a224 */ /* 0x001fe400078e0004 */
[----:B------:R-:W-:Y:S02]  /*162f0*/  IMAD.MOV.U32 R33, RZ, RZ, R28 ;  /* 0x000000ffff217224 */ /* 0x000fe400078e001c */
[----:B------:R-:W-:Y:S02]  /*16300*/  IMAD.MOV.U32 R69, RZ, RZ, R65 ;  /* 0x000000ffff457224 */ /* 0x000fe400078e0041 */
[----:B------:R-:W-:-:S02]  /*16310*/  IMAD.MOV.U32 R65, RZ, RZ, R61 ;  /* 0x000000ffff417224 */ /* 0x000fc400078e003d */
[----:B------:R-:W-:Y:S02]  /*16320*/  IMAD.MOV.U32 R61, RZ, RZ, R57 ;  /* 0x000000ffff3d7224 */ /* 0x000fe400078e0039 */
[----:B------:R-:W-:Y:S02]  /*16330*/  IMAD.MOV.U32 R57, RZ, RZ, R53 ;  /* 0x000000ffff397224 */ /* 0x000fe400078e0035 */
[----:B------:R-:W-:-:S04]  /*16340*/  @!P2 IMAD.WIDE R8, R68, 0x4, R8 ;  /* 0x000000044408a825 */ /* 0x000fc800078e0208 */
[----:B------:R-:W-:Y:S02]  /*16350*/  IMAD.MOV.U32 R37, RZ, RZ, R29 ;  /* 0x000000ffff257224 */ /* 0x000fe400078e001d */
[----:B------:R-:W-:Y:S02]  /*16360*/  IMAD.MOV.U32 R53, RZ, RZ, R33 ;  /* 0x000000ffff357224 */ /* 0x000fe400078e0021 */
[----:B------:R-:W-:Y:S02]  /*16370*/  IMAD.MOV.U32 R29, RZ, RZ, R24 ;  /* 0x000000ffff1d7224 */ /* 0x000fe400078e0018 */
[----:B------:R-:W-:Y:S01]  /*16380*/  IMAD.MOV.U32 R68, RZ, RZ, R64 ;  /* 0x000000ffff447224 */ /* 0x000fe200078e0040 */
[----:B------:R-:W-:Y:S01]  /*16390*/  ISETP.GE.AND P0, PT, R89, UR4, PT ;  /* 0x0000000459007c0c */ /* 0x000fe2000bf06270 */
[----:B------:R-:W-:Y:S01]  /*163a0*/  IMAD.MOV.U32 R33, RZ, RZ, R14 ;  /* 0x000000ffff217224 */ /* 0x000fe200078e000e */
[----:B------:R-:W-:Y:S01]  /*163b0*/  @!P2 ST.E.64 desc[UR40][R8.64], R26 ;  /* 0x0000001a0800a985 */ /* 0x000fe2000c101b28 */
[----:B------:R-:W-:-:S02]  /*163c0*/  IMAD.MOV.U32 R64, RZ, RZ, R60 ;  /* 0x000000ffff407224 */ /* 0x000fc400078e003c */
[----:B------:R-:W-:Y:S01]  /*163d0*/  IMAD.MOV.U32 R14, RZ, RZ, R10 ;  /* 0x000000ffff0e7224 */ /* 0x000fe200078e000a */
[-C--:B------:R-:W-:Y:S01]  /*163e0*/  @!P3 LEA R10, P4, R84, R3.reuse, 0x2 ;  /* 0x00000003540ab211 */ /* 0x080fe200078810ff */
[----:B------:R-:W-:Y:S01]  /*163f0*/  IMAD.MOV.U32 R60, RZ, RZ, R56 ;  /* 0x000000ffff3c7224 */ /* 0x000fe200078e0038 */
[----:B------:R-:W-:Y:S01]  /*16400*/  MOV R56, R52 ;  /* 0x0000003400387202 */ /* 0x000fe20000000f00 */
[----:B------:R-:W-:Y:S01]  /*16410*/  IMAD.MOV.U32 R52, RZ, RZ, R29 ;  /* 0x000000ffff347224 */ /* 0x000fe200078e001d */
[----:B------:R-:W-:Y:S01]  /*16420*/  ISETP.GE.AND P1, PT, R80, UR4, PT ;  /* 0x0000000450007c0c */ /* 0x000fe2000bf26270 */
[----:B------:R-:W-:Y:S01]  /*16430*/  IMAD.MOV.U32 R29, RZ, RZ, R11 ;  /* 0x000000ffff1d7224 */ /* 0x000fe200078e000b */
[----:B------:R-:W-:Y:S01]  /*16440*/  @!P3 LEA.HI.X R11, R84, R4, R92, 0x2, P4 ;  /* 0x00000004540bb211 */ /* 0x000fe200020f145c */
[----:B------:R-:W4:Y:S04]  /*16450*/  LDL R24, [R1+0x140] ;  /* 0x0001400001187983 */ /* 0x000f280000100800 */
[----:B------:R-:W5:Y:S04]  /*16460*/  LDL R92, [R1+0x160] ;  /* 0x00016000015c7983 */ /* 0x000f680000100800 */
[----:B------:R-:W2:Y:S04]  /*16470*/  LDL R84, [R1+0x164] ;  /* 0x0001640001547983 */ /* 0x000ea80000100800 */
[----:B------:R0:W-:Y:S02]  /*16480*/  @!P3 ST.E.64 desc[UR40][R10.64], R30 ;  /* 0x0000001e0a00b985 */ /* 0x0001e4000c101b28 */
[----:B0-----:R-:W-:-:S04]  /*16490*/  @!P0 LEA R10, P4, R89, R3, 0x2 ;  /* 0x00000003590a8211 */ /* 0x001fc800078810ff */
[----:B-----5:R-:W-:Y:S02]  /*164a0*/  @!P0 LEA.HI.X R11, R89, R4, R92, 0x2, P4 ;  /* 0x00000004590b8211 */ /* 0x020fe400020f145c */
[----:B------:R-:W5:Y:S01]  /*164b0*/  LDL R89, [R1+0x15c] ;  /* 0x00015c0001597983 */ /* 0x000f620000100800 */
[----:B------:R-:W-:Y:S02]  /*164c0*/  ISETP.GE.AND P2, PT, R88, UR4, PT ;  /* 0x0000000458007c0c */ /* 0x000fe4000bf46270 */
[----:B------:R-:W-:-:S04]  /*164d0*/  @!P1 LEA R8, P5, R80, R3, 0x2 ;  /* 0x0000000350089211 */ /* 0x000fc800078a10ff */
[----:B--2---:R-:W-:-:S05]  /*164e0*/  @!P1 LEA.HI.X R9, R80, R4, R84, 0x2, P5 ;  /* 0x0000000450099211 */ /* 0x004fca00028f1454 */
[----:B------:R0:W-:Y:S02]  /*164f0*/  @!P1 ST.E.64 desc[UR40][R8.64], R34 ;  /* 0x0000002208009985 */ /* 0x0001e4000c101b28 */
[----:B0-----:R-:W-:-:S04]  /*16500*/  @!P2 LEA R8, P5, R88, R3, 0x2 ;  /* 0x000000035808a211 */ /* 0x001fc800078a10ff */
[----:B-----5:R-:W-:Y:S02]  /*16510*/  @!P2 LEA.HI.X R9, R88, R4, R89, 0x2, P5 ;  /* 0x000000045809a211 */ /* 0x020fe400028f1459 */
[----:B------:R-:W2:Y:S01]  /*16520*/  LDL R88, [R1+0x158] ;  /* 0x0001580001587983 */ /* 0x000ea20000100800 */
[----:B------:R-:W-:-:S03]  /*16530*/  ISETP.GE.AND P3, PT, R85, UR4, PT ;  /* 0x0000000455007c0c */ /* 0x000fc6000bf66270 */
[----:B------:R0:W-:Y:S10]  /*16540*/  @!P0 ST.E.64 desc[UR40][R10.64], R38 ;  /* 0x000000260a008985 */ /* 0x0001f4000c101b28 */
[----:B0-----:R-:W-:-:S04]  /*16550*/  @!P3 LEA R10, P4, R85, R3, 0x2 ;  /* 0x00000003550ab211 */ /* 0x001fc800078810ff */
[----:B--2---:R-:W-:Y:S02]  /*16560*/  @!P3 LEA.HI.X R11, R85, R4, R88, 0x2, P4 ;  /* 0x00000004550bb211 */ /* 0x004fe400020f1458 */
[----:B------:R-:W2:Y:S01]  /*16570*/  LDL R85, [R1+0x154] ;  /* 0x0001540001557983 */ /* 0x000ea20000100800 */
[----:B------:R-:W-:Y:S01]  /*16580*/  ISETP.GE.AND P1, PT, R81, UR4, PT ;  /* 0x0000000451007c0c */ /* 0x000fe2000bf26270 */
[----:B------:R-:W-:Y:S02]  /*16590*/  IMAD.MOV.U32 R80, RZ, RZ, R69 ;  /* 0x000000ffff507224 */ /* 0x000fe400078e0045 */
[----:B------:R-:W-:Y:S02]  /*165a0*/  IMAD.MOV.U32 R84, RZ, RZ, R68 ;  /* 0x000000ffff547224 */ /* 0x000fe400078e0044 */
[----:B------:R-:W-:Y:S02]  /*165b0*/  IMAD.MOV.U32 R69, RZ, RZ, R65 ;  /* 0x000000ffff457224 */ /* 0x000fe400078e0041 */
[----:B------:R-:W-:-:S02]  /*165c0*/  IMAD.MOV.U32 R68, RZ, RZ, R64 ;  /* 0x000000ffff447224 */ /* 0x000fc400078e0040 */
[----:B---3--:R-:W-:Y:S02]  /*165d0*/  IMAD.MOV.U32 R28, RZ, RZ, R15 ;  /* 0x000000ffff1c7224 */ /* 0x008fe400078e000f */
[----:B------:R-:W-:Y:S01]  /*165e0*/  IMAD.MOV.U32 R65, RZ, RZ, R61 ;  /* 0x000000ffff417224 */ /* 0x000fe200078e003d */
[----:B------:R0:W-:Y:S01]  /*165f0*/  @!P2 ST.E.64 desc[UR40][R8.64], R42 ;  /* 0x0000002a0800a985 */ /* 0x0001e2000c101b28 */
[----:B------:R-:W-:Y:S02]  /*16600*/  IMAD.MOV.U32 R64, RZ, RZ, R60 ;  /* 0x000000ffff407224 */ /* 0x000fe400078e003c */
[----:B------:R-:W-:Y:S01]  /*16610*/  IMAD.MOV.U32 R61, RZ, RZ, R57 ;  /* 0x000000ffff3d7224 */ /* 0x000fe200078e0039 */
[----:B------:R-:W-:Y:S01]  /*16620*/  ISETP.GE.AND P0, PT, R77, UR4, PT ;  /* 0x000000044d007c0c */ /* 0x000fe2000bf06270 */
[----:B------:R-:W-:Y:S01]  /*16630*/  IMAD.MOV.U32 R60, RZ, RZ, R56 ;  /* 0x000000ffff3c7224 */ /* 0x000fe200078e0038 */
[----:B------:R-:W3:Y:S01]  /*16640*/  LDL R15, [R1+0x74] ;  /* 0x00007400010f7983 */ /* 0x000ee20000100800 */
[----:B------:R-:W-:-:S02]  /*16650*/  IMAD.MOV.U32 R57, RZ, RZ, R53 ;  /* 0x000000ffff397224 */ /* 0x000fc400078e0035 */
[----:B------:R-:W-:Y:S02]  /*16660*/  IMAD.MOV.U32 R56, RZ, RZ, R52 ;  /* 0x000000ffff387224 */ /* 0x000fe400078e0034 */
[----:B------:R-:W-:Y:S02]  /*16670*/  IMAD.MOV.U32 R53, RZ, RZ, R33 ;  /* 0x000000ffff357224 */ /* 0x000fe400078e0021 */
[----:B------:R-:W-:Y:S02]  /*16680*/  IMAD.MOV.U32 R52, RZ, RZ, R29 ;  /* 0x000000ffff347224 */ /* 0x000fe400078e001d */
[----:B------:R-:W-:Y:S01]  /*16690*/  IMAD.MOV.U32 R89, RZ, RZ, R68 ;  /* 0x000000ffff597224 */ /* 0x000fe200078e0044 */
[----:B0-----:R-:W-:Y:S01]  /*166a0*/  @!P1 LEA R8, P5, R81, R3, 0x2 ;  /* 0x0000000351089211 */ /* 0x001fe200078a10ff */
        /* <DEDUP_REMOVED lines=11> */
[----:B--2---:R-:W-:Y:S01]  /*16760*/  @!P1 LEA.HI.X R9, R81, R4, R85, 0x2, P5 ;  /* 0x0000000451099211 */ /* 0x004fe200028f1455 */
[----:B------:R-:W-:Y:S01]  /*16770*/  IMAD.MOV.U32 R85, RZ, RZ, R69 ;  /* 0x000000ffff557224 */ /* 0x000fe200078e0045 */
[----:B------:R0:W-:Y:S01]  /*16780*/  @!P3 ST.E.64 desc[UR40][R10.64], R46 ;  /* 0x0000002e0a00b985 */ /* 0x0001e2000c101b28 */
[----:B------:R-:W-:Y:S02]  /*16790*/  IMAD.MOV.U32 R69, RZ, RZ, R64 ;  /* 0x000000ffff457224 */ /* 0x000fe400078e0040 */
[----:B------:R-:W-:Y:S01]  /*167a0*/  IMAD.MOV.U32 R64, RZ, RZ, R57 ;  /* 0x000000ffff407224 */ /* 0x000fe200078e0039 */
[----:B------:R-:W-:Y:S01]  /*167b0*/  MOV R28, R20 ;  /* 0x00000014001c7202 */ /* 0x000fe20000000f00 */
[----:B------:R-:W-:Y:S01]  /*167c0*/  IMAD.MOV.U32 R57, RZ, RZ, R52 ;  /* 0x000000ffff397224 */ /* 0x000fe200078e0034 */
[----:B------:R-:W-:Y:S01]  /*167d0*/  ISETP.GE.AND P2, PT, R76, UR4, PT ;  /* 0x000000044c007c0c */ /* 0x000fe2000bf46270 */
[----:B------:R-:W2:Y:S01]  /*167e0*/  LDL R52, [R1+0x124] ;  /* 0x0001240001347983 */ /* 0x000ea20000100800 */
[----:B------:R-:W-:-:S02]  /*167f0*/  IMAD.MOV.U32 R88, RZ, RZ, R65 ;  /* 0x000000ffff587224 */ /* 0x000fc400078e0041 */
[----:B------:R-:W-:Y:S01]  /*16800*/  IMAD.MOV.U32 R81, RZ, RZ, R68 ;  /* 0x000000ffff517224 */ /* 0x000fe200078e0044 */
[----:B------:R-:W5:Y:S01]  /*16810*/  LDL R33, [R1+0x108] ;  /* 0x0001080001217983 */ /* 0x000f620000100800 */
[----:B----4-:R-:W-:Y:S01]  /*16820*/  IMAD.MOV.U32 R53, RZ, RZ, R24 ;  /* 0x000000ffff357224 */ /* 0x010fe200078e0018 */
[C---:B0-----:R-:W-:Y:S01]  /*16830*/  @!P0 LEA R10, P4, R77.reuse, R3, 0x2 ;  /* 0x000000034d0a8211 */ /* 0x041fe200078810ff */
[----:B------:R-:W-:Y:S01]  /*16840*/  IMAD.MOV.U32 R68, RZ, RZ, R61 ;  /* 0x000000ffff447224 */ /* 0x000fe200078e003d */
[----:B------:R-:W-:Y:S01]  /*16850*/  MOV R61, R56 ;  /* 0x00000038003d7202 */ /* 0x000fe20000000f00 */
[----:B------:R-:W-:Y:S01]  /*16860*/  IMAD.MOV.U32 R65, RZ, RZ, R60 ;  /* 0x000000ffff417224 */ /* 0x000fe200078e003c */
[----:B------:R-:W-:Y:S01]  /*16870*/  @!P0 LEA.HI.X R11, R77, R4, R88, 0x2, P4 ;  /* 0x000000044d0b8211 */ /* 0x000fe200020f1458 */
[----:B------:R-:W-:Y:S01]  /*16880*/  IMAD.MOV.U32 R29, RZ, RZ, R21 ;  /* 0x000000ffff1d7224 */ /* 0x000fe200078e0015 */
[----:B------:R0:W-:Y:S01]  /*16890*/  @!P1 ST.E.64 desc[UR40][R8.64], R50 ;  /* 0x0000003208009985 */ /* 0x0001e2000c101b28 */
[----:B------:R-:W-:-:S02]  /*168a0*/  IMAD.MOV.U32 R77, RZ, RZ, R69 ;  /* 0x000000ffff4d7224 */ /* 0x000fc400078e0045 */
[----:B------:R-:W-:Y:S01]  /*168b0*/  IMAD.MOV.U32 R60, RZ, RZ, R53 ;  /* 0x000000ffff3c7224 */ /* 0x000fe200078e0035 */
[----:B------:R-:W-:Y:S01]  /*168c0*/  ISETP.GE.AND P3, PT, R73, UR4, PT ;  /* 0x0000000449007c0c */ /* 0x000fe2000bf66270 */
[----:B------:R-:W-:Y:S01]  /*168d0*/  IMAD.MOV.U32 R69, RZ, RZ, R68 ;  /* 0x000000ffff457224 */ /* 0x000fe200078e0044 */
[----:B------:R-:W4:Y:S01]  /*168e0*/  LDL R24, [R1+0x110] ;  /* 0x0001100001187983 */ /* 0x000f220000100800 */
[----:B------:R-:W-:Y:S02]  /*168f0*/  IMAD.MOV.U32 R68, RZ, RZ, R65 ;  /* 0x000000ffff447224 */ /* 0x000fe400078e0041 */
[----:B------:R-:W-:Y:S01]  /*16900*/  IMAD.MOV.U32 R56, RZ, RZ, R29 ;  /* 0x000000ffff387224 */ /* 0x000fe200078e001d */
[----:B------:R-:W3:Y:S01]  /*16910*/  LDL R20, [R1+0x78] ;  /* 0x0000780001147983 */ /* 0x000ee20000100800 */
[----:B------:R-:W-:Y:S02]  /*16920*/  IMAD.MOV.U32 R65, RZ, RZ, R64 ;  /* 0x000000ffff417224 */ /* 0x000fe400078e0040 */
[----:B------:R-:W-:Y:S01]  /*16930*/  IMAD.MOV.U32 R53, RZ, RZ, R28 ;  /* 0x000000ffff357224 */ /* 0x000fe200078e001c */
[----:B0-----:R-:W-:Y:S01]  /*16940*/  @!P2 LEA R8, P5, R76, R3, 0x2 ;  /* 0x000000034c08a211 */ /* 0x001fe200078a10ff */
[----:B------:R-:W-:Y:S01]  /*16950*/  IMAD.MOV.U32 R64, RZ, RZ, R61 ;  /* 0x000000ffff407224 */ /* 0x000fe200078e003d */
[----:B------:R0:W-:Y:S01]  /*16960*/  @!P0 ST.E.64 desc[UR40][R10.64], R54 ;  /* 0x000000360a008985 */ /* 0x0001e2000c101b28 */
[----:B------:R-:W-:-:S02]  /*16970*/  IMAD.MOV.U32 R61, RZ, RZ, R60 ;  /* 0x000000ffff3d7224 */ /* 0x000fc400078e003c */
[----:B------:R-:W-:Y:S01]  /*16980*/  IMAD.MOV.U32 R60, RZ, RZ, R57 ;  /* 0x000000ffff3c7224 */ /* 0x000fe200078e0039 */
[----:B------:R-:W-:Y:S01]  /*16990*/  ISETP.GE.AND P1, PT, R72, UR4, PT ;  /* 0x0000000448007c0c */ /* 0x000fe2000bf26270 */
[----:B------:R-:W-:Y:S01]  /*169a0*/  IMAD.MOV.U32 R57, RZ, RZ, R56 ;  /* 0x000000ffff397224 */ /* 0x000fe200078e0038 */
[----:B------:R-:W5:Y:S01]  /*169b0*/  LDL R21, [R1+0x7c] ;  /* 0x00007c0001157983 */ /* 0x000f620000100800 */
[----:B------:R-:W-:-:S03]  /*169c0*/  IMAD.MOV.U32 R56, RZ, RZ, R53 ;  /* 0x000000ffff387224 */ /* 0x000fc600078e0035 */
[----:B------:R-:W5:Y:S04]  /*169d0*/  LDL R29, [R1+0x70] ;  /* 0x00007000011d7983 */ /* 0x000f680000100800 */
[----:B------:R-:W5:Y:S01]  /*169e0*/  LDL R28, [R1+0x6c] ;  /* 0x00006c00011c7983 */ /* 0x000f620000100800 */
[----:B--2---:R-:W-:Y:S02]  /*169f0*/  IMAD.MOV.U32 R53, RZ, RZ, R52 ;  /* 0x000000ffff357224 */ /* 0x004fe400078e0034 */
[----:B------:R-:W-:Y:S02]  /*16a00*/  IMAD.MOV.U32 R52, RZ, RZ, R49 ;  /* 0x000000ffff347224 */ /* 0x000fe400078e0031 */
[----:B------:R-:W-:Y:S02]  /*16a10*/  IMAD.MOV.U32 R49, RZ, RZ, R48 ;  /* 0x000000ffff317224 */ /* 0x000fe400078e0030 */
[----:B------:R-:W-:-:S02]  /*16a20*/  IMAD.MOV.U32 R48, RZ, RZ, R45 ;  /* 0x000000ffff307224 */ /* 0x000fc400078e002d */
[----:B------:R-:W-:Y:S02]  /*16a30*/  IMAD.MOV.U32 R45, RZ, RZ, R44 ;  /* 0x000000ffff2d7224 */ /* 0x000fe400078e002c */
[----:B------:R-:W-:Y:S01]  /*16a40*/  IMAD.MOV.U32 R44, RZ, RZ, R41 ;  /* 0x000000ffff2c7224 */ /* 0x000fe200078e0029 */
[----:B------:R-:W-:Y:S02]  /*16a50*/  MOV R41, R40 ;  /* 0x0000002800297202 */ /* 0x000fe40000000f00 */
[----:B------:R-:W2:Y:S01]  /*16a60*/  LDL R40, [R1+0x12c] ;  /* 0x00012c0001287983 */ /* 0x000ea20000100800 */
[----:B------:R-:W-:Y:S01]  /*16a70*/  @!P2 LEA.HI.X R9, R76, R4, R77, 0x2, P5 ;  /* 0x000000044c09a211 */ /* 0x000fe200028f144d */
        /* <DEDUP_REMOVED lines=15> */
[----:B--2---:R-:W-:Y:S02]  /*16b70*/  IMAD.MOV.U32 R41, RZ, RZ, R40 ;  /* 0x000000ffff297224 */ /* 0x004fe400078e0028 */
[----:B------:R-:W2:Y:S01]  /*16b80*/  LDL R40, [R1+0x84] ;  /* 0x0000840001287983 */ /* 0x000ea20000100800 */
[----:B0-----:R-:W-:-:S04]  /*16b90*/  @!P3 LEA R10, P4, R73, R3, 0x2 ;  /* 0x00000003490ab211 */ /* 0x001fc800078810ff */
[----:B------:R-:W-:Y:S01]  /*16ba0*/  @!P3 LEA.HI.X R11, R73, R4, R76, 0x2, P4 ;  /* 0x00000004490bb211 */ /* 0x000fe200020f144c */
[----:B------:R-:W-:Y:S02]  /*16bb0*/  IMAD.MOV.U32 R73, RZ, RZ, R69 ;  /* 0x000000ffff497224 */ /* 0x000fe400078e0045 */
[----:B------:R-:W-:Y:S02]  /*16bc0*/  IMAD.MOV.U32 R69, RZ, RZ, R68 ;  /* 0x000000ffff457224 */ /* 0x000fe400078e0044 */
[----:B------:R-:W-:Y:S01]  /*16bd0*/  IMAD.MOV.U32 R68, RZ, RZ, R65 ;  /* 0x000000ffff447224 */ /* 0x000fe200078e0041 */
[----:B------:R-:W-:Y:S01]  /*16be0*/  MOV R65, R64 ;  /* 0x0000004000417202 */ /* 0x000fe20000000f00 */
        /* <DEDUP_REMOVED lines=9> */
[----:B------:R0:W-:Y:S01]  /*16c80*/  @!P2 ST.E.64 desc[UR40][R8.64], R58 ;  /* 0x0000003a0800a985 */ /* 0x0001e2000c101b28 */
[----:B------:R-:W-:-:S02]  /*16c90*/  IMAD.MOV.U32 R45, RZ, RZ, R44 ;  /* 0x000000ffff2d7224 */ /* 0x000fc400078e002c */
[----:B------:R-:W-:Y:S01]  /*16ca0*/  IMAD.MOV.U32 R44, RZ, RZ, R41 ;  /* 0x000000ffff2c7224 */ /* 0x000fe200078e0029 */
[----:B0-----:R-:W-:-:S04]  /*16cb0*/  @!P1 LEA R8, P5, R72, R3, 0x2 ;  /* 0x0000000348089211 */ /* 0x001fc800078a10ff */
[----:B------:R-:W-:Y:S01]  /*16cc0*/  @!P1 LEA.HI.X R9, R72, R4, R73, 0x2, P5 ;  /* 0x0000000448099211 */ /* 0x000fe200028f1449 */
[----:B------:R-:W-:Y:S02]  /*16cd0*/  IMAD.MOV.U32 R72, RZ, RZ, R57 ;  /* 0x000000ffff487224 */ /* 0x000fe400078e0039 */
[----:B------:R-:W-:Y:S02]  /*16ce0*/  IMAD.MOV.U32 R57, RZ, RZ, R49 ;  /* 0x000000ffff397224 */ /* 0x000fe400078e0031 */
[----:B--2---:R-:W-:Y:S02]  /*16cf0*/  IMAD.MOV.U32 R41, RZ, RZ, R40 ;  /* 0x000000ffff297224 */ /* 0x004fe400078e0028 */
[----:B------:R-:W-:Y:S02]  /*16d00*/  IMAD.MOV.U32 R40, RZ, RZ, R37 ;  /* 0x000000ffff287224 */ /* 0x000fe400078e0025 */
[----:B------:R-:W-:Y:S02]  /*16d10*/  IMAD.MOV.U32 R37, RZ, RZ, R36 ;  /* 0x000000ffff257224 */ /* 0x000fe400078e0024 */
[----:B------:R-:W-:-:S02]  /*16d20*/  IMAD.MOV.U32 R36, RZ, RZ, R32 ;  /* 0x000000ffff247224 */ /* 0x000fc400078e0020 */
[----:B------:R-:W-:Y:S02]  /*16d30*/  IMAD.MOV.U32 R32, RZ, RZ, R25 ;  /* 0x000000ffff207224 */ /* 0x000fe400078e0019 */
[----:B------:R-:W-:Y:S02]  /*16d40*/  IMAD.MOV.U32 R25, RZ, RZ, R13 ;  /* 0x000000ffff197224 */ /* 0x000fe400078e000d */
[----:B------:R-:W-:Y:S02]  /*16d50*/  IMAD.MOV.U32 R13, RZ, RZ, R12 ;  /* 0x000000ffff0d7224 */ /* 0x000fe400078e000c */
[----:B------:R-:W2:Y:S01]  /*16d60*/  LDL R12, [R1+0x104] ;  /* 0x00010400010c7983 */ /* 0x000ea20000100800 */
[----:B------:R-:W-:-:S03]  /*16d70*/  IMAD.MOV.U32 R49, RZ, RZ, R37 ;  /* 0x000000ffff317224 */ /* 0x000fc600078e0025 */
[----:B------:R-:W4:Y:S01]  /*16d80*/  LDL R37, [R1+0x10c] ;  /* 0x00010c0001257983 */ /* 0x000f220000100800 */
[----:B------:R-:W-:Y:S01]  /*16d90*/  ISETP.GE.AND P0, PT, R80, UR4, PT ;  /* 0x0000000450007c0c */ /* 0x000fe2000bf06270 */
[----:B------:R-:W-:Y:S01]  /*16da0*/  IMAD.MOV.U32 R88, RZ, RZ, R65 ;  /* 0x000000ffff587224 */ /* 0x000fe200078e0041 */
[----:B------:R-:W-:Y:S01]  /*16db0*/  MOV R77, R68 ;  /* 0x00000044004d7202 */ /* 0x000fe20000000f00 */
[----:B------:R0:W-:Y:S01]  /*16dc0*/  @!P3 ST.E.64 desc[UR40][R10.64], R62 ;  /* 0x0000003e0a00b985 */ /* 0x0001e2000c101b28 */
[----:B------:R-:W-:Y:S02]  /*16dd0*/  IMAD.MOV.U32 R65, RZ, RZ, R60 ;  /* 0x000000ffff417224 */ /* 0x000fe400078e003c */
[----:B------:R-:W-:Y:S02]  /*16de0*/  IMAD.MOV.U32 R76, RZ, RZ, R61 ;  /* 0x000000ffff4c7224 */ /* 0x000fe400078e003d */
[----:B------:R-:W-:Y:S02]  /*16df0*/  IMAD.MOV.U32 R60, RZ, RZ, R56 ;  /* 0x000000ffff3c7224 */ /* 0x000fe400078e0038 */
[----:B------:R-:W-:-:S02]  /*16e00*/  IMAD.MOV.U32 R68, RZ, RZ, R53 ;  /* 0x000000ffff447224 */ /* 0x000fc400078e0035 */
[----:B------:R-:W-:Y:S02]  /*16e10*/  IMAD.MOV.U32 R73, RZ, RZ, R69 ;  /* 0x000000ffff497224 */ /* 0x000fe400078e0045 */
[----:B------:R-:W-:Y:S01]  /*16e20*/  IMAD.MOV.U32 R61, RZ, RZ, R48 ;  /* 0x000000ffff3d7224 */ /* 0x000fe200078e0030 */
[C---:B0-----:R-:W-:Y:S01]  /*16e30*/  @!P0 LEA R10, P4, R80.reuse, R3, 0x2 ;  /* 0x00000003500a8211 */ /* 0x041fe200078810ff */
[----:B------:R-:W-:Y:S02]  /*16e40*/  IMAD.MOV.U32 R56, RZ, RZ, R45 ;  /* 0x000000ffff387224 */ /* 0x000fe400078e002d */
[----:B------:R-:W-:Y:S01]  /*16e50*/  IMAD.MOV.U32 R69, RZ, RZ, R64 ;  /* 0x000000ffff457224 */ /* 0x000fe200078e0040 */
[----:B------:R-:W-:Y:S01]  /*16e60*/  @!P0 LEA.HI.X R11, R80, R4, R88, 0x2, P4 ;  /* 0x00000004500b8211 */ /* 0x000fe200020f1458 */
        /* <DEDUP_REMOVED lines=9> */
[----:B------:R-:W-:Y:S01]  /*16f00*/  IMAD.MOV.U32 R76, RZ, RZ, R72 ;  /* 0x000000ffff4c7224 */ /* 0x000fe200078e0048 */
[----:B------:R-:W5:Y:S01]  /*16f10*/  LDL R25, [R1+0xfc] ;  /* 0x0000fc0001197983 */ /* 0x000f620000100800 */
[----:B------:R-:W-:Y:S02]  /*16f20*/  IMAD.MOV.U32 R56, RZ, RZ, R48 ;  /* 0x000000ffff387224 */ /* 0x000fe400078e0030 */
[----:B------:R-:W-:Y:S02]  /*16f30*/  IMAD.MOV.U32 R72, RZ, RZ, R64 ;  /* 0x000000ffff487224 */ /* 0x000fe400078e0040 */
[----:B------:R-:W-:Y:S02]  /*16f40*/  IMAD.MOV.U32 R64, RZ, RZ, R53 ;  /* 0x000000ffff407224 */ /* 0x000fe400078e0035 */
[----:B------:R-:W-:-:S02]  /*16f50*/  IMAD.MOV.U32 R53, RZ, RZ, R52 ;  /* 0x000000ffff357224 */ /* 0x000fc400078e0034 */
[----:B------:R-:W-:Y:S02]  /*16f60*/  IMAD.MOV.U32 R52, RZ, RZ, R44 ;  /* 0x000000ffff347224 */ /* 0x000fe400078e002c */
[----:B------:R-:W-:Y:S02]  /*16f70*/  IMAD.MOV.U32 R40, RZ, RZ, R36 ;  /* 0x000000ffff287224 */ /* 0x000fe400078e0024 */
[----:B------:R-:W5:Y:S01]  /*16f80*/  LDL R36, [R1+0xf8] ;  /* 0x0000f80001247983 */ /* 0x000f620000100800 */
[----:B--2---:R-:W-:Y:S01]  /*16f90*/  MOV R41, R12 ;  /* 0x0000000c00297202 */ /* 0x004fe20000000f00 */
[----:B----4-:R-:W-:Y:S02]  /*16fa0*/  IMAD.MOV.U32 R48, RZ, RZ, R37 ;  /* 0x000000ffff307224 */ /* 0x010fe400078e0025 */
[----:B------:R-:W-:Y:S02]  /*16fb0*/  IMAD.MOV.U32 R37, RZ, RZ, R24 ;  /* 0x000000ffff257224 */ /* 0x000fe400078e0018 */
[----:B---3--:R-:W-:-:S02]  /*16fc0*/  IMAD.MOV.U32 R24, RZ, RZ, R20 ;  /* 0x000000ffff187224 */ /* 0x008fc400078e0014 */
[----:B------:R-:W-:Y:S02]  /*16fd0*/  IMAD.MOV.U32 R20, RZ, RZ, R14 ;  /* 0x000000ffff147224 */ /* 0x000fe400078e000e */
[----:B------:R-:W-:Y:S01]  /*16fe0*/  IMAD.MOV.U32 R44, RZ, RZ, R41 ;  /* 0x000000ffff2c7224 */ /* 0x000fe200078e0029 */
[----:B------:R-:W2:Y:S01]  /*16ff0*/  LDL R14, [R1+0x80] ;  /* 0x00008000010e7983 */ /* 0x000ea20000100800 */
[----:B-----5:R-:W-:Y:S02]  /*17000*/  IMAD.MOV.U32 R41, RZ, RZ, R33 ;  /* 0x000000ffff297224 */ /* 0x020fe400078e0021 */
[----:B------:R-:W-:Y:S02]  /*17010*/  IMAD.MOV.U32 R33, RZ, RZ, R21 ;  /* 0x000000ffff217224 */ /* 0x000fe400078e0015 */
[----:B------:R-:W-:Y:S02]  /*17020*/  IMAD.MOV.U32 R21, RZ, RZ, R15 ;  /* 0x000000ffff157224 */ /* 0x000fe400078e000f */
[----:B------:R-:W3:Y:S01]  /*17030*/  LDL R15, [R1+0x118] ;  /* 0x00011800010f7983 */ /* 0x000ee20000100800 */
[----:B------:R-:W-:-:S02]  /*17040*/  ISETP.GE.AND P2, PT, R84, UR4, PT ;  /* 0x0000000454007c0c */ /* 0x000fc4000bf46270 */
[----:B------:R-:W-:Y:S01]  /*17050*/  ISETP.GE.AND P3, PT, R93, UR4, PT ;  /* 0x000000045d007c0c */ /* 0x000fe2000bf66270 */
[----:B------:R-:W-:Y:S01]  /*17060*/  @!P1 ST.E.64 desc[UR40][R8.64], R66 ;  /* 0x0000004208009985 */ /* 0x000fe2000c101b28 */
[----:B------:R-:W-:Y:S01]  /*17070*/  ISETP.GE.AND P1, PT, R89, UR4, PT ;  /* 0x0000000459007c0c */ /* 0x000fe2000bf26270 */
[----:B------:R-:W-:Y:S02]  /*17080*/  IMAD.MOV.U32 R32, RZ, RZ, R13 ;  /* 0x000000ffff207224 */ /* 0x000fe400078e000d */
[----:B------:R0:W-:Y:S06]  /*17090*/  @!P0 ST.E.64 desc[UR40][R10.64], R70 ;  /* 0x000000460a008985 */ /* 0x0001ec000c101b28 */
[----:B------:R-:W-:-:S04]  /*170a0*/  @!P2 LEA R12, P5, R84, R3, 0x2 ;  /* 0x00000003540ca211 */ /* 0x000fc800078a10ff */
[----:B------:R-:W-:Y:S02]  /*170b0*/  @!P2 LEA.HI.X R13, R84, R4, R88, 0x2, P5 ;  /* 0x00000004540da211 */ /* 0x000fe400028f1458 */
[----:B------:R-:W-:Y:S01]  /*170c0*/  MOV R88, R68 ;  /* 0x0000004400587202 */ /* 0x000fe20000000f00 */
[----:B------:R-:W-:Y:S01]  /*170d0*/  IMAD.MOV.U32 R68, RZ, RZ, R52 ;  /* 0x000000ffff447224 */ /* 0x000fe200078e0034 */
[----:B------:R-:W-:Y:S01]  /*170e0*/  ISETP.GE.AND P0, PT, R85, UR4, PT ;  /* 0x0000000455007c0c */ /* 0x000fe2000bf06270 */
[----:B------:R-:W-:Y:S02]  /*170f0*/  IMAD.MOV.U32 R52, RZ, RZ, R48 ;  /* 0x000000ffff347224 */ /* 0x000fe400078e0030 */
[----:B------:R-:W-:Y:S01]  /*17100*/  IMAD.MOV.U32 R48, RZ, RZ, R41 ;  /* 0x000000ffff307224 */ /* 0x000fe200078e0029 */
[----:B------:R1:W-:Y:S01]  /*17110*/  @!P2 ST.E.64 desc[UR40][R12.64], R74 ;  /* 0x0000004a0c00a985 */ /* 0x0003e2000c101b28 */
[----:B------:R-:W-:Y:S01]  /*17120*/  IMAD.MOV.U32 R96, RZ, RZ, R80 ;  /* 0x000000ffff607224 */ /* 0x000fe200078e0050 */
[----:B------:R-:W-:Y:S01]  /*17130*/  ISETP.GE.AND P2, PT, R81, UR4, PT ;  /* 0x0000000451007c0c */ /* 0x000fe2000bf46270 */
[----:B------:R-:W-:-:S02]  /*17140*/  IMAD.MOV.U32 R84, RZ, RZ, R64 ;  /* 0x000000ffff547224 */ /* 0x000fc400078e0040 */
[----:B------:R-:W-:Y:S02]  /*17150*/  IMAD.MOV.U32 R92, RZ, RZ, R72 ;  /* 0x000000ffff5c7224 */ /* 0x000fe400078e0048 */
[----:B------:R-:W-:Y:S01]  /*17160*/  IMAD.MOV.U32 R80, RZ, RZ, R20 ;  /* 0x000000ffff507224 */ /* 0x000fe200078e0014 */
[C---:B------:R-:W-:Y:S01]  /*17170*/  @!P1 LEA R20, P5, R89.reuse, R3, 0x2 ;  /* 0x0000000359149211 */ /* 0x040fe200078a10ff */
[----:B------:R-:W-:Y:S02]  /*17180*/  IMAD.MOV.U32 R72, RZ, RZ, R56 ;  /* 0x000000ffff487224 */ /* 0x000fe400078e0038 */
[----:B------:R-:W-:Y:S02]  /*17190*/  IMAD.MOV.U32 R56, RZ, RZ, R37 ;  /* 0x000000ffff387224 */ /* 0x000fe400078e0025 */
[----:B------:R-:W-:Y:S02]  /*171a0*/  IMAD.MOV.U32 R37, RZ, RZ, R33 ;  /* 0x000000ffff257224 */ /* 0x000fe400078e0021 */
[----:B------:R-:W-:Y:S01]  /*171b0*/  IMAD.MOV.U32 R33, RZ, RZ, R21 ;  /* 0x000000ffff217224 */ /* 0x000fe200078e0015 */
[----:B------:R-:W-:-:S02]  /*171c0*/  @!P1 LEA.HI.X R21, R89, R4, R92, 0x2, P5 ;  /* 0x0000000459159211 */ /* 0x000fc400028f145c */
[----:B0-----:R-:W-:-:S04]  /*171d0*/  @!P2 LEA R10, P5, R81, R3, 0x2 ;  /* 0x00000003510aa211 */ /* 0x001fc800078a10ff */
[----:B------:R-:W-:Y:S01]  /*171e0*/  @!P2 LEA.HI.X R11, R81, R4, R84, 0x2, P5 ;  /* 0x00000004510ba211 */ /* 0x000fe200028f1454 */
[----:B--2---:R-:W-:Y:S01]  /*171f0*/  IMAD.MOV.U32 R41, RZ, RZ, R14 ;  /* 0x000000ffff297224 */ /* 0x004fe200078e000e */
[----:B------:R-:W-:Y:S01]  /*17200*/  @!P3 LEA R14, P4, R93, R3, 0x2 ;  /* 0x000000035d0eb211 */ /* 0x000fe200078810ff */
[----:B---3--:R-:W-:-:S03]  /*17210*/  IMAD.MOV.U32 R64, RZ, RZ, R15 ;  /* 0x000000ffff407224 */ /* 0x008fc600078e000f */
[----:B------:R-:W-:Y:S02]  /*17220*/  @!P3 LEA.HI.X R15, R93, R4, R96, 0x2, P4 ;  /* 0x000000045d0fb211 */ /* 0x000fe400020f1460 */
[----:B------:R-:W-:-:S03]  /*17230*/  @!P0 LEA R8, P4, R85, R3, 0x2 ;  /* 0x0000000355088211 */ /* 0x000fc600078810ff */
[----:B------:R0:W-:Y:S01]  /*17240*/  @!P3 ST.E.64 desc[UR40][R14.64], R78 ;  /* 0x0000004e0e00b985 */ /* 0x0001e2000c101b28 */
[----:B------:R-:W-:Y:S02]  /*17250*/  ISETP.GE.AND P3, PT, R77, UR4, PT ;  /* 0x000000044d007c0c */ /* 0x000fe4000bf66270 */
[----:B------:R-:W-:Y:S01]  /*17260*/  @!P0 LEA.HI.X R9, R85, R4, R88, 0x2, P4 ;  /* 0x0000000455098211 */ /* 0x000fe200020f1458 */
[----:B------:R2:W-:Y:S01]  /*17270*/  @!P1 ST.E.64 desc[UR40][R20.64], R82 ;  /* 0x0000005214009985 */ /* 0x0005e2000c101b28 */
[----:B------:R-:W-:-:S03]  /*17280*/  ISETP.GE.AND P1, PT, R73, UR4, PT ;  /* 0x0000000449007c0c */ /* 0x000fc6000bf26270 */
[----:B------:R3:W-:Y:S01]  /*17290*/  @!P0 ST.E.64 desc[UR40][R8.64], R86 ;  /* 0x0000005608008985 */ /* 0x0007e2000c101b28 */
[----:B------:R-:W-:-:S03]  /*172a0*/  ISETP.GE.AND P0, PT, R69, UR4, PT ;  /* 0x0000000445007c0c */ /* 0x000fc6000bf06270 */
[----:B------:R4:W-:Y:S01]  /*172b0*/  @!P2 ST.E.64 desc[UR40][R10.64], R90 ;  /* 0x0000005a0a00a985 */ /* 0x0009e2000c101b28 */
[----:B------:R-:W-:Y:S02]  /*172c0*/  ISETP.GE.AND P2, PT, R65, UR4, PT ;  /* 0x0000000441007c0c */ /* 0x000fe4000bf46270 */
[----:B-1----:R-:W-:-:S03]  /*172d0*/  @!P3 LEA R12, P4, R77, R3, 0x2 ;  /* 0x000000034d0cb211 */ /* 0x002fc600078810ff */
[-C--:B0-----:R-:W-:Y:S02]  /*172e0*/  @!P1 LEA R14, P5, R73, R3.reuse, 0x2 ;  /* 0x00000003490e9211 */ /* 0x081fe400078a10ff */
[-C--:B------:R-:W-:Y:S02]  /*172f0*/  @!P3 LEA.HI.X R13, R77, R4.reuse, R80, 0x2, P4 ;  /* 0x000000044d0db211 */ /* 0x080fe400020f1450 */
        /* <DEDUP_REMOVED lines=8> */
[----:B------:R-:W-:Y:S02]  /*17380*/  @!P2 LEA.HI.X R9, R65, R4, R68, 0x2, P1 ;  /* 0x000000044109a211 */ /* 0x000fe400008f1444 */
[----:B------:R-:W-:Y:S01]  /*17390*/  ISETP.GE.AND P1, PT, R53, UR4, PT ;  /* 0x0000000435007c0c */ /* 0x000fe2000bf26270 */
[----:B------:R2:W-:Y:S01]  /*173a0*/  @!P0 ST.E.64 desc[UR40][R20.64], R102 ;  /* 0x0000006614008985 */ /* 0x0005e2000c101b28 */
[----:B----4-:R-:W-:-:S03]  /*173b0*/  @!P4 LEA R10, P0, R61, R3, 0x2 ;  /* 0x000000033d0ac211 */ /* 0x010fc600078010ff */
[----:B------:R3:W-:Y:S01]  /*173c0*/  @!P2 ST.E.64 desc[UR40][R8.64], R106 ;  /* 0x0000006a0800a985 */ /* 0x0007e2000c101b28 */
[-C--:B0-----:R-:W-:Y:S02]  /*173d0*/  @!P3 LEA R12, P5, R57, R3.reuse, 0x2 ;  /* 0x00000003390cb211 */ /* 0x081fe400078a10ff */
[----:B------:R-:W-:Y:S02]  /*173e0*/  ISETP.GE.AND P2, PT, R49, UR4, PT ;  /* 0x0000000431007c0c */ /* 0x000fe4000bf46270 */
[-C--:B------:R-:W-:Y:S02]  /*173f0*/  @!P4 LEA.HI.X R11, R61, R4.reuse, R64, 0x2, P0 ;  /* 0x000000043d0bc211 */ /* 0x080fe400000f1440 */
[----:B------:R-:W-:Y:S02]  /*17400*/  ISETP.GE.AND P0, PT, R45, UR4, PT ;  /* 0x000000042d007c0c */ /* 0x000fe4000bf06270 */
[----:B------:R-:W-:Y:S01]  /*17410*/  @!P3 LEA.HI.X R13, R57, R4, R60, 0x2, P5 ;  /* 0x00000004390db211 */ /* 0x000fe200028f143c */
[----:B------:R0:W-:Y:S01]  /*17420*/  @!P4 ST.E.64 desc[UR40][R10.64], R110 ;  /* 0x0000006e0a00c985 */ /* 0x0001e2000c101b28 */
[----:B-1----:R-:W-:-:S03]  /*17430*/  @!P1 LEA R14, P4, R53, R3, 0x2 ;  /* 0x00000003350e9211 */ /* 0x002fc600078810ff */
[----:B------:R1:W-:Y:S01]  /*17440*/  @!P3 ST.E.64 desc[UR40][R12.64], R114 ;  /* 0x000000720c00b985 */ /* 0x0003e2000c101b28 */
[----:B------:R-:W-:Y:S02]  /*17450*/  ISETP.GE.AND P3, PT, R41, UR4, PT ;  /* 0x0000000429007c0c */ /* 0x000fe4000bf66270 */
[-C--:B------:R-:W-:Y:S02]  /*17460*/  @!P1 LEA.HI.X R15, R53, R4.reuse, R56, 0x2, P4 ;  /* 0x00000004350f9211 */ /* 0x080fe400020f1438 */
[-C--:B--2---:R-:W-:Y:S02]  /*17470*/  @!P2 LEA R20, P5, R49, R3.reuse, 0x2 ;  /* 0x000000033114a211 */ /* 0x084fe400078a10ff */
[----:B---3--:R-:W-:Y:S01]  /*17480*/  @!P0 LEA R8, P4, R45, R3, 0x2 ;  /* 0x000000032d088211 */ /* 0x008fe200078810ff */
[----:B------:R2:W-:Y:S01]  /*17490*/  @!P1 ST.E.64 desc[UR40][R14.64], R118 ;  /* 0x000000760e009985 */ /* 0x0005e2000c101b28 */
[----:B------:R-:W-:Y:S02]  /*174a0*/  @!P2 LEA.HI.X R21, R49, R4, R52, 0x2, P5 ;  /* 0x000000043115a211 */ /* 0x000fe400028f1434 */
[----:B------:R-:W-:-:S02]  /*174b0*/  ISETP.GE.AND P1, PT, R37, UR4, PT ;  /* 0x0000000425007c0c */ /* 0x000fc4000bf26270 */
[-C--:B------:R-:W-:Y:S02]  /*174c0*/  @!P0 LEA.HI.X R9, R45, R4.reuse, R48, 0x2, P4 ;  /* 0x000000042d098211 */ /* 0x080fe400020f1430 */
[----:B------:R-:W-:Y:S01]  /*174d0*/  ISETP.GE.AND P4, PT, R24, UR4, PT ;  /* 0x0000000418007c0c */ /* 0x000fe2000bf86270 */
[----:B------:R3:W-:Y:S01]  /*174e0*/  @!P2 ST.E.64 desc[UR40][R20.64], R122 ;  /* 0x0000007a1400a985 */ /* 0x0007e2000c101b28 */
[----:B0-----:R-:W-:Y:S02]  /*174f0*/  @!P3 LEA R10, P5, R41, R3, 0x2 ;  /* 0x00000003290ab211 */ /* 0x001fe400078a10ff */
[----:B------:R-:W-:Y:S01]  /*17500*/  ISETP.GE.AND P2, PT, R33, UR4, PT ;  /* 0x0000000421007c0c */ /* 0x000fe2000bf46270 */
[----:B------:R0:W-:Y:S01]  /*17510*/  @!P0 ST.E.64 desc[UR40][R8.64], R126 ;  /* 0x0000007e08008985 */ /* 0x0001e2000c101b28 */
[----:B------:R-:W-:Y:S02]  /*17520*/  ISETP.GE.AND P0, PT, R29, UR4, PT ;  /* 0x000000041d007c0c */ /* 0x000fe4000bf06270 */
[----:B------:R-:W-:-:S02]  /*17530*/  @!P3 LEA.HI.X R11, R41, R4, R44, 0x2, P5 ;  /* 0x00000004290bb211 */ /* 0x000fc400028f142c */
[----:B-1----:R-:W-:-:S03]  /*17540*/  @!P1 LEA R12, P5, R37, R3, 0x2 ;  /* 0x00000003250c9211 */ /* 0x002fc600078a10ff */
[----:B------:R0:W-:Y:S01]  /*17550*/  @!P3 ST.E.64 desc[UR40][R10.64], R130 ;  /* 0x000000820a00b985 */ /* 0x0001e2000c101b28 */
[CC--:B--2---:R-:W-:Y:S02]  /*17560*/  @!P4 LEA R14, P3, R24.reuse, R3.reuse, 0x2 ;  /* 0x00000003180ec211 */ /* 0x0c4fe400078610ff */
[-C--:B------:R-:W-:Y:S02]  /*17570*/  @!P1 LEA.HI.X R13, R37, R4.reuse, R40, 0x2, P5 ;  /* 0x00000004250d9211 */ /* 0x080fe400028f1428 */
[-C--:B---3--:R-:W-:Y:S02]  /*17580*/  @!P2 LEA R20, P5, R33, R3.reuse, 0x2 ;  /* 0x000000032114a211 */ /* 0x088fe400078a10ff */
[-C--:B------:R-:W-:Y:S02]  /*17590*/  @!P4 LEA.HI.X R15, R24, R4.reuse, R25, 0x2, P3 ;  /* 0x00000004180fc211 */ /* 0x080fe400018f1419 */
[----:B------:R-:W-:Y:S02]  /*175a0*/  @!P0 LEA R24, P3, R29, R3, 0x2 ;  /* 0x000000031d188211 */ /* 0x000fe400078610ff */
[----:B------:R-:W-:-:S02]  /*175b0*/  @!P2 LEA.HI.X R21, R33, R4, R36, 0x2, P5 ;  /* 0x000000042115a211 */ /* 0x000fc400028f1424 */
[----:B------:R-:W-:Y:S01]  /*175c0*/  @!P0 LEA.HI.X R25, R29, R4, R32, 0x2, P3 ;  /* 0x000000041d198211 */ /* 0x000fe200018f1420 */
[----:B------:R0:W-:Y:S04]  /*175d0*/  @!P1 ST.E.64 desc[UR40][R12.64], R134 ;  /* 0x000000860c009985 */ /* 0x0001e8000c101b28 */
[----:B------:R0:W-:Y:S04]  /*175e0*/  @!P4 ST.E.64 desc[UR40][R14.64], R138 ;  /* 0x0000008a0e00c985 */ /* 0x0001e8000c101b28 */
[----:B------:R0:W-:Y:S04]  /*175f0*/  @!P2 ST.E.64 desc[UR40][R20.64], R142 ;  /* 0x0000008e1400a985 */ /* 0x0001e8000c101b28 */
[----:B------:R0:W-:Y:S01]  /*17600*/  @!P0 ST.E.64 desc[UR40][R24.64], R146 ;  /* 0x0000009218008985 */ /* 0x0001e2000c101b28 */
[----:B------:R-:W-:-:S13]  /*17610*/  ISETP.GE.AND P0, PT, R28, UR4, PT ;  /* 0x000000041c007c0c */ /* 0x000fda000bf06270 */
[----:B0-----:R-:W-:Y:S05]  /*17620*/  @P0 BRA `(.L_x_14632) ;  /* 0x00000010004c0947 */ /* 0x001fea0003800000 */
[----:B------:R-:W2:Y:S01]  /*17630*/  LDL R29, [R1+0xf0] ;  /* 0x0000f000011d7983 */ /* 0x000ea20000100800 */
[----:B------:R-:W-:-:S04]  /*17640*/  LEA R8, P0, R28, R3, 0x2 ;  /* 0x000000031c087211 */ /* 0x000fc800078010ff */
[----:B--2---:R-:W-:-:S05]  /*17650*/  LEA.HI.X R9, R28, R4, R29, 0x2, P0 ;  /* 0x000000041c097211 */ /* 0x004fca00000f141d */
[----:B------:R0:W-:Y:S01]  /*17660*/  ST.E.64 desc[UR40][R8.64], R150 ;  /* 0x0000009608007985 */ /* 0x0001e2000c101b28 */
[----:B------:R-:W-:Y:S05]  /*17670*/  BRA `(.L_x_14632) ;  /* 0x0000001000387947 */ /* 0x000fea0003800000 */
.L_x_14619:
[----:B------:R-:W4:Y:S01]  /*17680*/  LDL.LU R10, [R1+0x54] ;  /* 0x00005400010a7983 */ /* 0x000f220000300800 */
[----:B------:R-:W-:Y:S01]  /*17690*/  ULDC.64 UR6, c[0x0][0xd08] ;  /* 0x0003420000067ab9 */ /* 0x000fe20000000a00 */
[----:B------:R-:W-:Y:S02]  /*176a0*/  ULDC.64 UR4, c[0x0][0xd00] ;  /* 0x0003400000047ab9 */ /* 0x000fe40000000a00 */
[----:B------:R-:W2:Y:S04]  /*176b0*/  LDL.LU R0, [R1+0x58] ;  /* 0x0000580001007983 */ /* 0x000ea80000300800 */
[----:B---3--:R-:W3:Y:S01]  /*176c0*/  LDL R4, [R1+0x4c] ;  /* 0x00004c0001047983 */ /* 0x008ee20000100800 */
[----:B------:R-:W-:Y:S01]  /*176d0*/  ISETP.NE.U32.AND P1, PT, RZ, UR6, PT ;  /* 0x00000006ff007c0c */ /* 0x000fe2000bf25070 */
[----:B------:R-:W-:Y:S01]  /*176e0*/  IMAD.MOV.U32 R3, RZ, RZ, RZ ;  /* 0x000000ffff037224 */ /* 0x000fe200078e00ff */
[----:B------:R-:W-:-:S02]  /*176f0*/  ISETP.NE.U32.AND P0, PT, RZ, UR4, PT ;  /* 0x00000004ff007c0c */ /* 0x000fc4000bf05070 */
[----:B------:R-:W-:Y:S02]  /*17700*/  ISETP.NE.AND.EX P1, PT, RZ, UR7, PT, P1 ;  /* 0x00000007ff007c0c */ /* 0x000fe4000bf25310 */
[----:B------:R-:W-:Y:S02]  /*17710*/  ISETP.NE.AND.EX P0, PT, RZ, UR5, PT, P0 ;  /* 0x00000005ff007c0c */ /* 0x000fe4000bf05300 */
[----:B----4-:R-:W-:Y:S01]  /*17720*/  IADD3 R8, P2, R10, UR4, RZ ;  /* 0x000000040a087c10 */ /* 0x010fe2000ff5e0ff */
[----:B------:R-:W-:-:S03]  /*17730*/  ULDC UR4, c[0x0][0xb88] ;  /* 0x0002e20000047ab9 */ /* 0x000fc60000000800 */
[----:B--2---:R-:W-:-:S05]  /*17740*/  IADD3.X R9, R0, UR5, RZ, P2, !PT ;  /* 0x0000000500097c10 */ /* 0x004fca00097fe4ff */
[----:B------:R-:W-:Y:S01]  /*17750*/  @P1 IADD3 R10, P2, R10, UR6, RZ ;  /* 0x000000060a0a1c10 */ /* 0x000fe2000ff5e0ff */
[----:B------:R-:W-:Y:S01]  /*17760*/  IMAD.U32 R26, RZ, RZ, UR4 ;  /* 0x00000004ff1a7e24 */ /* 0x000fe2000f8e00ff */
[----:B------:R2:W5:Y:S02]  /*17770*/  @P0 LDG.E R3, desc[UR40][R8.64] ;  /* 0x0000002808030981 */ /* 0x000564000c1e1900 */
[----:B------:R-:W-:-:S05]  /*17780*/  @P1 IADD3.X R11, R0, UR7, RZ, P2, !PT ;  /* 0x00000007000b1c10 */ /* 0x000fca00097fe4ff */
[----:B------:R2:W5:Y:S01]  /*17790*/  @P1 LDG.E R26, desc[UR40][R10.64] ;  /* 0x000000280a1a1981 */ /* 0x000562000c1e1900 */
[----:B---3--:R-:W-:Y:S01]  /*177a0*/  ISETP.NE.AND P2, PT, R4, RZ, PT ;  /* 0x000000ff0400720c */ /* 0x008fe20003f45270 */
[----:B------:R-:W3:-:S12]  /*177b0*/  S2R R0, SR_TID.X ;  /* 0x0000000000007919 */ /* 0x000ed80000002100 */
[----:B------:R-:W4:Y:S01]  /*177c0*/  @!P2 LDC R4, c[0x0][0xbd4] ;  /* 0x0002f500ff04ab82 */ /* 0x000f220000000800 */
[----:B---3--:R-:W-:Y:S01]  /*177d0*/  VIADD R32, R0, 0xffffff80 ;  /* 0xffffff8000207836 */ /* 0x008fe20000000000 */
[----:B----4-:R2:W-:Y:S01]  /*177e0*/  @!P2 STL [R1+0x4c], R4 ;  /* 0x00004c040100a387 */ /* 0x0105e20000100800 */
[----:B------:R-:W-:-:S03]  /*177f0*/  ISETP.GT.AND P2, PT, R4, 0x1, PT ;  /* 0x000000010400780c */ /* 0x000fc60003f44270 */
[----:B------:R-:W-:Y:S01]  /*17800*/  ISETP.GT.AND P3, PT, R32, 0x7f, PT ;  /* 0x0000007f2000780c */ /* 0x000fe20003f64270 */
[----:B------:R-:W-:-:S12]  /*17810*/  @P1 BRA `(.L_x_14637) ;  /* 0x0000000000101947 */ /* 0x000fd80003800000 */
[----:B------:R-:W-:Y:S05]  /*17820*/  @!P0 BRA `(.L_x_14637) ;  /* 0x00000000000c8947 */ /* 0x000fea0003800000 */
[----:B--2---:R-:W2:Y:S04]  /*17830*/  LDG.E R11, desc[UR40][R8.64] ;  /* 0x00000028080b7981 */ /* 0x004ea8000c1e1900 */
[----:B-----5:R-:W2:Y:S02]  /*17840*/  LDG.E R26, desc[UR40][R8.64+0x4] ;  /* 0x00000428081a7981 */ /* 0x020ea4000c1e1900 */
[----:B--2---:R-:W-:-:S07]  /*17850*/  IMAD.IADD R26, R26, 0x1, -R11 ;  /* 0x000000011a1a7824 */ /* 0x004fce00078e0a0b */
.L_x_14637:
[----:B--2---:R-:W2:Y:S04]  /*17860*/  LDL.LU R8, [R1+0x50] ;  /* 0x0000500001087983 */ /* 0x004ea80000300800 */
[----:B------:R-:W3:Y:S01]  /*17870*/  LDL.LU R0, [R1+0xe8] ;  /* 0x0000e80001007983 */ /* 0x000ee20000300800 */
[----:B------:R-:W-:Y:S01]  /*17880*/  BSSY B1, `(.L_x_14638) ;  /* 0x0000039000017945 */ /* 0x000fe20003800000 */
[----:B-----5:R-:W-:Y:S02]  /*17890*/  SHF.R.S32.HI R28, RZ, 0x1f, R3 ;  /* 0x0000001fff1c7819 */ /* 0x020fe40000011403 */
[----:B--2---:R-:W-:Y:S02]  /*178a0*/  SEL R33, R8, RZ, !P0 ;  /* 0x000000ff08217207 */ /* 0x004fe40004000000 */
[----:B---3--:R-:W-:Y:S01]  /*178b0*/  SEL R30, R0, RZ, !P0 ;  /* 0x000000ff001e7207 */ /* 0x008fe20004000000 */
[----:B------:R-:W-:Y:S06]  /*178c0*/  @P3 BRA `(.L_x_14639) ;  /* 0x0000000000d03947 */ /* 0x000fec0003800000 */
[----:B------:R-:W2:Y:S01]  /*178d0*/  LDL R8, [R1+0x1c] ;  /* 0x00001c0001087983 */ /* 0x000ea20000100800 */
[----:B------:R-:W3:Y:S01]  /*178e0*/  LDC R37, c[0x0][0xce8] ;  /* 0x00033a00ff257b82 */ /* 0x000ee20000000800 */
[----:B------:R-:W2:Y:S01]  /*178f0*/  S2R R35, SR_TID.X ;  /* 0x0000000000237919 */ /* 0x000ea20000002100 */
[----:B---3--:R-:W-:Y:S01]  /*17900*/  IMAD R0, R26, R37, RZ ;  /* 0x000000251a007224 */ /* 0x008fe200078e02ff */
[----:B--2---:R-:W-:-:S04]  /*17910*/  IADD3 R35, R8, -0x80, R35 ;  /* 0xffffff8008237810 */ /* 0x004fc80007ffe023 */
[----:B------:R-:W-:-:S13]  /*17920*/  ISETP.GE.AND P0, PT, R35, R0, PT ;  /* 0x000000002300720c */ /* 0x000fda0003f06270 */
[----:B------:R-:W-:Y:S05]  /*17930*/  @P0 BRA `(.L_x_14639) ;  /* 0x0000000000b40947 */ /* 0x000fea0003800000 */
[----:B------:R-:W2:Y:S01]  /*17940*/  LDL R14, [R1+0x48] ;  /* 0x00004800010e7983 */ /* 0x000ea20000100800 */
[----:B------:R-:W-:Y:S01]  /*17950*/  ISETP.GT.AND P0, PT, R4, 0x1, PT ;  /* 0x000000010400780c */ /* 0x000fe20003f04270 */
[----:B------:R-:W3:Y:S02]  /*17960*/  LDC.64 R8, c[0x0][0xca8] ;  /* 0x00032a00ff087b82 */ /* 0x000ee40000000a00 */
[----:B------:R-:W4:Y:S01]  /*17970*/  LDL.LU R34, [R1+0x64] ;  /* 0x0000640001227983 */ /* 0x000f220000300800 */
[----:B------:R-:W-:Y:S01]  /*17980*/  IMAD.MOV.U32 R4, RZ, RZ, 0xab8 ;  /* 0x00000ab8ff047424 */ /* 0x000fe200078e00ff */
[----:B------:R-:W-:Y:S01]  /*17990*/  ISETP.NE.AND P1, PT, R37, 0x1, PT ;  /* 0x000000012500780c */ /* 0x000fe20003f25270 */
[----:B------:R-:W-:-:S03]  /*179a0*/  IMAD.MOV.U32 R27, RZ, RZ, R35 ;  /* 0x000000ffff1b7224 */ /* 0x000fc600078e0023 */
[----:B------:R-:W-:-:S04]  /*179b0*/  SEL R4, R4, 0xa78, P0 ;  /* 0x00000a7804047807 */ /* 0x000fc80000000000 */
[----:B------:R-:W5:Y:S08]  /*179c0*/  LDC.64 R20, c[0x0][R4+0x220] ;  /* 0x0000880004147b82 */ /* 0x000f700000000a00 */
[----:B------:R-:W2:Y:S08]  /*179d0*/  LDC.64 R24, c[0x0][R4+0x218] ;  /* 0x0000860004187b82 */ /* 0x000eb00000000a00 */
[----:B------:R-:W0:Y:S08]  /*179e0*/  LDC.64 R12, c[0x0][R4+0x228] ;  /* 0x00008a00040c7b82 */ /* 0x000e300000000a00 */
[----:B------:R-:W1:Y:S08]  /*179f0*/  @P1 LDC R0, c[0x0][0xcec] ;  /* 0x00033b00ff001b82 */ /* 0x000e700000000800 */
[----:B------:R-:W0:Y:S08]  /*17a00*/  LDC.64 R10, c[0x0][R4+0x210] ;  /* 0x00008400040a7b82 */ /* 0x000e300000000a00 */
[----:B------:R-:W0:Y:S01]  /*17a10*/  @P1 LDC R31, c[0x0][0xcf0] ;  /* 0x00033c00ff1f1b82 */ /* 0x000e220000000800 */
[----:B-1----:R-:W-:-:S07]  /*17a20*/  @P1 IMAD.HI.U32 R0, R35, R0, RZ ;  /* 0x0000000023001227 */ /* 0x002fce00078e00ff */
[----:B---3--:R-:W1:Y:S01]  /*17a30*/  @!P0 LDC R8, c[0x0][0xc50] ;  /* 0x00031400ff088b82 */ /* 0x008e620000000800 */
[----:B-----5:R-:W-:-:S07]  /*17a40*/  IMAD R21, R21, R33, RZ ;  /* 0x0000002115157224 */ /* 0x020fce00078e02ff */
[----:B------:R-:W3:Y:S01]  /*17a50*/  @!P0 LDC R9, c[0x0][0xc54] ;  /* 0x00031500ff098b82 */ /* 0x000ee20000000800 */
[----:B0-----:R-:W-:Y:S01]  /*17a60*/  @P1 SHF.R.U32.HI R27, RZ, R31, R0 ;  /* 0x0000001fff1b1219 */ /* 0x001fe20000011600 */
[----:B------:R-:W-:-:S04]  /*17a70*/  IMAD R31, R20, R30, R21 ;  /* 0x0000001e141f7224 */ /* 0x000fc800078e0215 */
[----:B------:R-:W-:Y:S02]  /*17a80*/  IMAD.MOV R0, RZ, RZ, -R27 ;  /* 0x000000ffff007224 */ /* 0x000fe400078e0a1b */
[-C--:B--2---:R-:W-:Y:S02]  /*17a90*/  IMAD R29, R25, R14.reuse, RZ ;  /* 0x0000000e191d7224 */ /* 0x084fe400078e02ff */
[----:B------:R-:W-:Y:S01]  /*17aa0*/  IMAD.WIDE.U32 R24, R24, R14, RZ ;  /* 0x0000000e18187225 */ /* 0x000fe200078e00ff */
[----:B----4-:R-:W-:-:S03]  /*17ab0*/  SEL R21, R34, RZ, P0 ;  /* 0x000000ff22157207 */ /* 0x010fc60000000000 */
[----:B------:R-:W-:-:S04]  /*17ac0*/  IMAD.WIDE.U32 R14, R20, R33, RZ ;  /* 0x00000021140e7225 */ /* 0x000fc800078e00ff */
[----:B------:R-:W-:Y:S01]  /*17ad0*/  IMAD.IADD R29, R25, 0x1, R29 ;  /* 0x00000001191d7824 */ /* 0x000fe200078e021d */
[----:B------:R-:W-:Y:S01]  /*17ae0*/  IADD3 R24, P1, P3, R14, R24, R3 ;  /* 0x000000180e187210 */ /* 0x000fe20007b3e003 */
[----:B------:R-:W-:Y:S01]  /*17af0*/  IMAD R25, R13, R21, RZ ;  /* 0x000000150d197224 */ /* 0x000fe200078e02ff */
[----:B------:R-:W-:Y:S01]  /*17b00*/  IADD3 R31, R15, R31, RZ ;  /* 0x0000001f0f1f7210 */ /* 0x000fe20007ffe0ff */
[----:B------:R-:W-:-:S04]  /*17b10*/  IMAD.WIDE.U32 R12, R12, R21, RZ ;  /* 0x000000150c0c7225 */ /* 0x000fc800078e00ff */
[----:B------:R-:W-:Y:S01]  /*17b20*/  IMAD R15, R37, R0, R35 ;  /* 0x00000000250f7224 */ /* 0x000fe200078e0223 */
[----:B------:R-:W-:Y:S01]  /*17b30*/  IADD3.X R0, R31, R29, R28, P1, P3 ;  /* 0x0000001d1f007210 */ /* 0x000fe20000fe641c */
[----:B------:R-:W-:Y:S01]  /*17b40*/  IMAD.IADD R25, R13, 0x1, R25 ;  /* 0x000000010d197824 */ /* 0x000fe200078e0219 */
[----:B------:R-:W-:Y:S02]  /*17b50*/  IADD3 R12, P0, P1, R27, R24, R12 ;  /* 0x000000181b0c7210 */ /* 0x000fe4000791e00c */
[----:B------:R-:W-:Y:S02]  /*17b60*/  SHF.R.S32.HI R27, RZ, 0x1f, R27 ;  /* 0x0000001fff1b7819 */ /* 0x000fe4000001141b */
[----:B------:R-:W-:Y:S02]  /*17b70*/  SHF.R.S32.HI R21, RZ, 0x1f, R15 ;  /* 0x0000001fff157819 */ /* 0x000fe4000001140f */
[----:B------:R-:W-:Y:S01]  /*17b80*/  IADD3.X R13, R27, R0, R25, P0, P1 ;  /* 0x000000001b0d7210 */ /* 0x000fe200007e2419 */
[----:B------:R-:W-:-:S04]  /*17b90*/  IMAD R0, R11, R15, RZ ;  /* 0x0000000f0b007224 */ /* 0x000fc800078e02ff */
[C---:B------:R-:W-:Y:S02]  /*17ba0*/  IMAD R21, R10.reuse, R21, R0 ;  /* 0x000000150a157224 */ /* 0x040fe400078e0200 */
[----:B------:R-:W-:-:S04]  /*17bb0*/  IMAD.WIDE.U32 R10, R10, R15, R12 ;  /* 0x0000000f0a0a7225 */ /* 0x000fc800078e000c */
[----:B------:R-:W-:Y:S01]  /*17bc0*/  IMAD.IADD R0, R11, 0x1, R21 ;  /* 0x000000010b007824 */ /* 0x000fe200078e0215 */
[----:B-1----:R-:W-:Y:S01]  /*17bd0*/  LEA R8, P0, R10, R8, 0x2 ;  /* 0x000000080a087211 */ /* 0x002fe200078010ff */
[----:B------:R-:W-:-:S03]  /*17be0*/  IMAD.MOV.U32 R11, RZ, RZ, -0x800000 ;  /* 0xff800000ff0b7424 */ /* 0x000fc600078e00ff */
[----:B---3--:R-:W-:-:S05]  /*17bf0*/  LEA.HI.X R9, R10, R9, R0, 0x2, P0 ;  /* 0x000000090a097211 */ /* 0x008fca00000f1400 */
[----:B------:R2:W-:Y:S04]  /*17c00*/  STG.E desc[UR40][R8.64], R11 ;  /* 0x0000000b08007986 */ /* 0x0005e8000c101928 */
.L_x_14639:
[----:B------:R-:W-:Y:S05]  /*17c10*/  BSYNC B1 ;  /* 0x0000000000017941 */ /* 0x000fea0003800000 */
.L_x_14638:
[----:B------:R-:W-:Y:S05]  /*17c20*/  @P2 BRA `(.L_x_14632) ;  /* 0x0000000800cc2947 */ /* 0x000fea0003800000 */
[----:B------:R-:W3:Y:S01]  /*17c30*/  LDL.LU R12, [R1+0x48] ;  /* 0x00004800010c7983 */ /* 0x000ee20000300800 */
[----:B------:R-:W4:Y:S01]  /*17c40*/  LDC R21, c[0x0][0xce8] ;  /* 0x00033a00ff157b82 */ /* 0x000f220000000800 */
[----:B------:R-:W-:Y:S02]  /*17c50*/  ULDC.64 UR4, c[0x0][0xba0] ;  /* 0x0002e80000047ab9 */ /* 0x000fe40000000a00 */
[----:B------:R-:W5:Y:S01]  /*17c60*/  LDL R24, [R1+0x1c] ;  /* 0x00001c0001187983 */ /* 0x000f620000100800 */
[----:B--2---:R-:W-:Y:S01]  /*17c70*/  SHF.R.S32.HI R9, RZ, 0x1f, R32 ;  /* 0x0000001fff097819 */ /* 0x004fe20000011420 */
[----:B------:R-:W-:-:S03]  /*17c80*/  IMAD R0, R28, UR4, RZ ;  /* 0x000000041c007c24 */ /* 0x000fc6000f8e02ff */
[----:B------:R-:W-:Y:S01]  /*17c90*/  LEA.HI R10, R9, R32, RZ, 0x3 ;  /* 0x00000020090a7211 */ /* 0x000fe200078f18ff */
[C---:B------:R-:W-:Y:S02]  /*17ca0*/  IMAD R11, R3.reuse, UR5, R0 ;  /* 0x00000005030b7c24 */ /* 0x040fe4000f8e0200 */
[----:B------:R-:W-:Y:S01]  /*17cb0*/  IMAD.WIDE.U32 R8, R3, UR4, RZ ;  /* 0x0000000403087c25 */ /* 0x000fe2000f8e00ff */
[----:B------:R-:W-:Y:S01]  /*17cc0*/  LOP3.LUT R13, R10, 0xfffffff8, RZ, 0xc0, !PT ;  /* 0xfffffff80a0d7812 */ /* 0x000fe200078ec0ff */
[----:B------:R-:W-:Y:S01]  /*17cd0*/  ULDC.64 UR4, c[0x0][0xbe8] ;  /* 0x0002fa0000047ab9 */ /* 0x000fe20000000a00 */
[----:B------:R-:W-:Y:S01]  /*17ce0*/  SHF.R.S32.HI R25, RZ, 0x3, R10 ;  /* 0x00000003ff197819 */ /* 0x000fe2000001140a */
[----:B------:R-:W-:Y:S02]  /*17cf0*/  IMAD.IADD R9, R9, 0x1, R11 ;  /* 0x0000000109097824 */ /* 0x000fe400078e020b */
[----:B------:R-:W-:-:S04]  /*17d00*/  IMAD.IADD R0, R32, 0x1, -R13 ;  /* 0x0000000120007824 */ /* 0x000fc800078e0a0d */
[----:B------:R-:W-:Y:S01]  /*17d10*/  IMAD R0, R0, 0x20, R25 ;  /* 0x0000002000007824 */ /* 0x000fe200078e0219 */
[----:B----4-:R-:W-:-:S13]  /*17d20*/  ISETP.NE.AND P0, PT, R21, 0x1, PT ;  /* 0x000000011500780c */ /* 0x010fda0003f05270 */
[----:B------:R-:W2:Y:S08]  /*17d30*/  @P0 LDC R4, c[0x0][0xcec] ;  /* 0x00033b00ff040b82 */ /* 0x000eb00000000800 */
[----:B------:R-:W4:Y:S01]  /*17d40*/  @P0 LDC R15, c[0x0][0xcf0] ;  /* 0x00033c00ff0f0b82 */ /* 0x000f220000000800 */
[----:B---3--:R-:W-:-:S04]  /*17d50*/  IMAD.WIDE.U32 R8, R12, UR4, R8 ;  /* 0x000000040c087c25 */ /* 0x008fc8000f8e0008 */
[----:B-----5:R-:W-:Y:S02]  /*17d60*/  IMAD.IADD R13, R24, 0x1, R0 ;  /* 0x00000001180d7824 */ /* 0x020fe400078e0200 */
[----:B------:R-:W-:Y:S01]  /*17d70*/  IMAD R9, R12, UR5, R9 ;  /* 0x000000050c097c24 */ /* 0x000fe2000f8e0209 */
[----:B------:R-:W-:Y:S01]  /*17d80*/  ULDC.64 UR4, c[0x0][0xbf0] ;  /* 0x0002fc0000047ab9 */ /* 0x000fe20000000a00 */
[----:B--2---:R-:W-:-:S04]  /*17d90*/  @P0 IMAD.HI.U32 R0, R13, R4, RZ ;  /* 0x000000040d000227 */ /* 0x004fc800078e00ff */
[----:B------:R-:W-:Y:S01]  /*17da0*/  IMAD.MOV.U32 R3, RZ, RZ, R13 ;  /* 0x000000ffff037224 */ /* 0x000fe200078e000d */
[----:B----4-:R-:W-:Y:S01]  /*17db0*/  @P0 SHF.R.U32.HI R3, RZ, R15, R0 ;  /* 0x0000000fff030219 */ /* 0x010fe20000011600 */
[----:B------:R-:W-:Y:S02]  /*17dc0*/  IMAD R4, R30, UR4, RZ ;  /* 0x000000041e047c24 */ /* 0x000fe4000f8e02ff */
[----:B------:R-:W-:Y:S01]  /*17dd0*/  IMAD.WIDE.U32 R8, R33, UR4, R8 ;  /* 0x0000000421087c25 */ /* 0x000fe2000f8e0008 */
[----:B------:R-:W-:-:S03]  /*17de0*/  SHF.R.S32.HI R0, RZ, 0x1f, R3 ;  /* 0x0000001fff007819 */ /* 0x000fc60000011403 */
[----:B------:R-:W-:Y:S01]  /*17df0*/  IMAD R11, R33, UR5, R4 ;  /* 0x00000005210b7c24 */ /* 0x000fe2000f8e0204 */
[----:B------:R-:W-:Y:S01]  /*17e00*/  ULDC.64 UR4, c[0x0][0xbe0] ;  /* 0x0002f80000047ab9 */ /* 0x000fe20000000a00 */
        /* <DEDUP_REMOVED lines=15> */
[----:B------:R-:W-:Y:S01]  /*17f00*/  UMOV UR4, 0xffffffff ;  /* 0xffffffff00047882 */ /* 0x000fe20000000000 */
[----:B------:R-:W-:-:S03]  /*17f10*/  VIADD R9, R214, 0xc0 ;  /* 0x000000c0d6097836 */ /* 0x000fc60000000000 */
[----:B------:R-:W-:Y:S02]  /*17f20*/  LEA.HI.X R4, R8, UR5, R3, 0x1, P0 ;  /* 0x0000000508047c11 */ /* 0x000fe400080f0c03 */
[----:B------:R-:W-:Y:S01]  /*17f30*/  SHF.R.S32.HI R20, RZ, 0x1f, R9 ;  /* 0x0000001fff147819 */ /* 0x000fe20000011409 */
[----:B------:R-:W-:Y:S06]  /*17f40*/  BRA.DIV UR4, `(.L_x_14640) ;  /* 0x000000b204447947 */ /* 0x000fec000b800000 */
[----:B------:R2:W3:Y:S04]  /*17f50*/  SHFL.IDX PT, R3, R4, RZ, 0x181f ;  /* 0x00181fff04037589 */ /* 0x0004e800000e0000 */
[----:B------:R2:W4:Y:S02]  /*17f60*/  SHFL.IDX PT, R14, R0, RZ, 0x181f ;  /* 0x00181fff000e7589 */ /* 0x00052400000e0000 */
.L_x_14877:
[----:B------:R-:W-:Y:S01]  /*17f70*/  IMAD R21, R26, R21, RZ ;  /* 0x000000151a157224 */ /* 0x000fe200078e02ff */
[----:B------:R-:W-:Y:S01]  /*17f80*/  BSSY B1, `(.L_x_14641) ;  /* 0x000001c000017945 */ /* 0x000fe20003800000 */
[----:B------:R-:W-:-:S05]  /*17f90*/  IMAD.IADD R10, R25, 0x1, R24 ;  /* 0x00000001190a7824 */ /* 0x000fca00078e0218 */
[----:B------:R-:W-:-:S13]  /*17fa0*/  ISETP.GE.AND P0, PT, R10, R21, PT ;  /* 0x000000150a00720c */ /* 0x000fda0003f06270 */
[----:B------:R-:W-:Y:S05]  /*17fb0*/  @P0 BRA `(.L_x_14642) ;  /* 0x0000000000600947 */ /* 0x000fea0003800000 */
        /* <DEDUP_REMOVED lines=9> */
[----:B------:R-:W-:-:S03]  /*18050*/  SHF.R.S32.HI R28, RZ, 0x1f, R28 ;  /* 0x0000001fff1c7819 */ /* 0x000fc6000001141c */
[----:B----4-:R-:W-:-:S04]  /*18060*/  @!P3 LEA R12, P5, R214, R14, 0x1 ;  /* 0x0000000ed60cb211 */ /* 0x010fc800078a08ff */
[CC--:B---3--:R-:W-:Y:S01]  /*18070*/  @!P3 LEA.HI.X R13, R214.reuse, R3.reuse, R11, 0x1, P5 ;  /* 0x00000003d60db211 */ /* 0x0c8fe200028f0c0b */
[----:B------:R-:W-:Y:S01]  /*18080*/  VIADD R11, R214, 0x80 ;  /* 0x00000080d60b7836 */ /* 0x000fe20000000000 */
[CC--:B------:R-:W-:Y:S02]  /*18090*/  @!P2 LEA R24, P4, R15.reuse, R14.reuse, 0x1 ;  /* 0x0000000e0f18a211 */ /* 0x0c0fe400078808ff */
[-C--:B------:R-:W-:Y:S01]  /*180a0*/  @!P1 LEA R26, P5, R8, R14.reuse, 0x1 ;  /* 0x0000000e081a9211 */ /* 0x080fe200078a08ff */
[----:B------:R3:W-:Y:S01]  /*180b0*/  @!P3 ST.E.128 desc[UR40][R12.64], RZ ;  /* 0x000000ff0c00b985 */ /* 0x0007e2000c101d28 */
[----:B------:R-:W-:Y:S02]  /*180c0*/  SHF.R.S32.HI R11, RZ, 0x1f, R11 ;  /* 0x0000001fff0b7819 */ /* 0x000fe4000001140b */
[----:B------:R-:W-:Y:S02]  /*180d0*/  @!P2 LEA.HI.X R25, R15, R3, R28, 0x1, P4 ;  /* 0x000000030f19a211 */ /* 0x000fe400020f0c1c */
[----:B------:R-:W-:-:S02]  /*180e0*/  @!P0 LEA R14, P4, R9, R14, 0x1 ;  /* 0x0000000e090e8211 */ /* 0x000fc400078808ff */
[-C--:B------:R-:W-:Y:S01]  /*180f0*/  @!P1 LEA.HI.X R27, R8, R3.reuse, R11, 0x1, P5 ;  /* 0x00000003081b9211 */ /* 0x080fe200028f0c0b */
[----:B------:R3:W-:Y:S01]  /*18100*/  @!P2 ST.E.128 desc[UR40][R24.64], RZ ;  /* 0x000000ff1800a985 */ /* 0x0007e2000c101d28 */
[----:B------:R-:W-:-:S03]  /*18110*/  @!P0 LEA.HI.X R15, R9, R3, R20, 0x1, P4 ;  /* 0x00000003090f8211 */ /* 0x000fc600020f0c14 */
[----:B------:R3:W-:Y:S04]  /*18120*/  @!P1 ST.E.128 desc[UR40][R26.64], RZ ;  /* 0x000000ff1a009985 */ /* 0x0007e8000c101d28 */
[----:B------:R3:W-:Y:S02]  /*18130*/  @!P0 ST.E.128 desc[UR40][R14.64], RZ ;  /* 0x000000ff0e008985 */ /* 0x0007e4000c101d28 */
.L_x_14642:
[----:B------:R-:W-:Y:S05]  /*18140*/  BSYNC B1 ;  /* 0x0000000000017941 */ /* 0x000fea0003800000 */
.L_x_14641:
[----:B------:R-:W-:-:S03]  /*18150*/  UMOV UR4, 0xffffffff ;  /* 0xffffffff00047882 */ /* 0x000fc60000000000 */
[----:B------:R-:W-:Y:S05]  /*18160*/  BRA.DIV UR4, `(.L_x_14643) ;  /* 0x000000ae04f07947 */ /* 0x000fea000b800000 */
[----:B---3--:R3:W0:Y:S04]  /*18170*/  SHFL.IDX PT, R3, R4, 0x1, 0x181f ;  /* 0x00381f0004037f89 */ /* 0x00862800000e0000 */
[----:B----4-:R3:W4:Y:S02]  /*18180*/  SHFL.IDX PT, R14, R0, 0x1, 0x181f ;  /* 0x00381f00000e7f89 */ /* 0x01072400000e0000 */
.L_x_14881:
        /* <DEDUP_REMOVED lines=16> */
[CC--:B----4-:R-:W-:Y:S02]  /*18290*/  @!P3 LEA R12, P5, R214.reuse, R14.reuse, 0x1 ;  /* 0x0000000ed60cb211 */ /* 0x0d0fe400078a08ff */
[-C--:B------:R-:W-:Y:S02]  /*182a0*/  @!P2 LEA R24, P4, R15, R14.reuse, 0x1 ;  /* 0x0000000e0f18a211 */ /* 0x080fe400078808ff */
[----:B0-----:R-:W-:Y:S02]  /*182b0*/  @!P3 LEA.HI.X R13, R214, R3, R26, 0x1, P5 ;  /* 0x00000003d60db211 */ /* 0x001fe400028f0c1a */
[----:B------:R-:W-:-:S02]  /*182c0*/  @!P1 LEA R26, P5, R11, R14, 0x1 ;  /* 0x0000000e0b1a9211 */ /* 0x000fc400078a08ff */
[-C--:B------:R-:W-:Y:S01]  /*182d0*/  @!P2 LEA.HI.X R25, R15, R3.reuse, R29, 0x1, P4 ;  /* 0x000000030f19a211 */ /* 0x080fe200020f0c1d */
[----:B------:R0:W-:Y:S01]  /*182e0*/  @!P3 ST.E.128 desc[UR40][R12.64], RZ ;  /* 0x000000ff0c00b985 */ /* 0x0001e2000c101d28 */
[----:B------:R-:W-:Y:S02]  /*182f0*/  @!P0 LEA R14, P4, R9, R14, 0x1 ;  /* 0x0000000e090e8211 */ /* 0x000fe400078808ff */
[-C--:B------:R-:W-:Y:S01]  /*18300*/  @!P1 LEA.HI.X R27, R11, R3.reuse, R28, 0x1, P5 ;  /* 0x000000030b1b9211 */ /* 0x080fe200028f0c1c */
[----:B------:R0:W-:Y:S01]  /*18310*/  @!P2 ST.E.128 desc[UR40][R24.64], RZ ;  /* 0x000000ff1800a985 */ /* 0x0001e2000c101d28 */
[----:B------:R-:W-:-:S03]  /*18320*/  @!P0 LEA.HI.X R15, R9, R3, R20, 0x1, P4 ;  /* 0x00000003090f8211 */ /* 0x000fc600020f0c14 */
[----:B------:R0:W-:Y:S04]  /*18330*/  @!P1 ST.E.128 desc[UR40][R26.64], RZ ;  /* 0x000000ff1a009985 */ /* 0x0001e8000c101d28 */
[----:B------:R0:W-:Y:S02]  /*18340*/  @!P0 ST.E.128 desc[UR40][R14.64], RZ ;  /* 0x000000ff0e008985 */ /* 0x0001e4000c101d28 */
.L_x_14645:
[----:B------:R-:W-:Y:S05]  /*18350*/  BSYNC B1 ;  /* 0x0000000000017941 */ /* 0x000fea0003800000 */
.L_x_14644:
[----:B------:R-:W-:-:S03]  /*18360*/  UMOV UR4, 0xffffffff ;  /* 0xffffffff00047882 */ /* 0x000fc60000000000 */
[----:B------:R-:W-:Y:S05]  /*18370*/  BRA.DIV UR4, `(.L_x_14646) ;  /* 0x000000ae04b47947 */ /* 0x000fea000b800000 */
[----:B0-----:R0:W0:Y:S04]  /*18380*/  SHFL.IDX PT, R3, R4, 0x2, 0x181f ;  /* 0x00581f0004037f89 */ /* 0x00102800000e0000 */
[----:B----4-:R4:W0:Y:S02]  /*18390*/  SHFL.IDX PT, R14, R0, 0x2, 0x181f ;  /* 0x00581f00000e7f89 */ /* 0x01082400000e0000 */
.L_x_14885:
        /* <DEDUP_REMOVED lines=16> */
[CC--:B0-----:R-:W-:Y:S02]  /*184a0*/  @!P3 LEA R12, P5, R214.reuse, R14.reuse, 0x1 ;  /* 0x0000000ed60cb211 */ /* 0x0c1fe400078a08ff */
[-C--:B------:R-:W-:Y:S02]  /*184b0*/  @!P2 LEA R24, P4, R15, R14.reuse, 0x1 ;  /* 0x0000000e0f18a211 */ /* 0x080fe400078808ff */
[----:B------:R-:W-:Y:S02]  /*184c0*/  @!P3 LEA.HI.X R13, R214, R3, R26, 0x1, P5 ;  /* 0x00000003d60db211 */ /* 0x000fe400028f0c1a */
        /* <DEDUP_REMOVED lines=9> */
.L_x_14648:
[----:B------:R-:W-:Y:S05]  /*18560*/  BSYNC B1 ;  /* 0x0000000000017941 */ /* 0x000fea0003800000 */
.L_x_14647:
[----:B------:R-:W-:-:S03]  /*18570*/  UMOV UR4, 0xffffffff ;  /* 0xffffffff00047882 */ /* 0x000fc60000000000 */
[----:B------:R-:W-:Y:S05]  /*18580*/  BRA.DIV UR4, `(.L_x_14649) ;  /* 0x000000ae04787947 */ /* 0x000fea000b800000 */
[----:B0-----:R0:W0:Y:S04]  /*18590*/  SHFL.IDX PT, R3, R4, 0x3, 0x181f ;  /* 0x00781f0004037f89 */ /* 0x00102800000e0000 */
[----:B------:R0:W0:Y:S02]  /*185a0*/  SHFL.IDX PT, R14, R0, 0x3, 0x181f ;  /* 0x00781f00000e7f89 */ /* 0x00002400000e0000 */
.L_x_14889:
[----:B0-234-:R-:W-:-:S05]  /*185b0*/  VIADD R0, R10, 0x60 ;  /* 0x000000600a007836 */ /* 0x01dfca0000000000 */
        /* <DEDUP_REMOVED lines=12> */
[----:B------:R-:W-:-:S04]  /*18680*/  @!P3 LEA R10, P5, R214, R14, 0x1 ;  /* 0x0000000ed60ab211 */ /* 0x000fc800078a08ff */
[CC--:B------:R-:W-:Y:S01]  /*18690*/  @!P3 LEA.HI.X R11, R214.reuse, R3.reuse, R8, 0x1, P5 ;  /* 0x00000003d60bb211 */ /* 0x0c0fe200028f0c08 */
        /* <DEDUP_REMOVED lines=12> */
.L_x_14632:
[----:B------:R-:W-:Y:S05]  /*18760*/  BSYNC B0 ;  /* 0x0000000000007941 */ /* 0x000fea0003800000 */
.L_x_14618:
[----:B------:R-:W-:Y:S02]  /*18770*/  ULDC UR4, c[0x0][0xd3c] ;  /* 0x00034f0000047ab9 */ /* 0x000fe40000000800 */
[----:B------:R-:W-:-:S13]  /*18780*/  ISETP.GE.AND P0, PT, R7, UR4, PT ;  /* 0x0000000407007c0c */ /* 0x000fda000bf06270 */
[----:B------:R-:W-:Y:S05]  /*18790*/  @!P0 BRA `(.L_x_14650) ;  /* 0xfffffe9000308947 */ /* 0x000fea000383ffff */
[----:B------:R-:W-:Y:S05]  /*187a0*/  BRA `(.L_x_14488) ;  /* 0x0000009400207947 */ /* 0x000fea0003800000 */
.L_x_14486:
        /* <DEDUP_REMOVED lines=20> */
.L_x_14651:
        /* <DEDUP_REMOVED lines=43> */
.L_x_14655:
        /* <DEDUP_REMOVED lines=39> */
.L_x_14653:
        /* <DEDUP_REMOVED lines=12> */
.L_x_14656:
        /* <DEDUP_REMOVED lines=16> */
[----:B0-----:R-:W-:Y:S01]  /*18fd0*/  MOV R2, RZ ;  /* 0x000000ff00027202 */ /* 0x001fe20000000f00 */
        /* <DEDUP_REMOVED lines=46> */
.L_x_14657:
[----:B-1----:R-:W1:Y:S02]  /*192c0*/  LDC.64 R2, c[0x0][0xd90] ;  /* 0x00036400ff027b82 */ /* 0x002e640000000a00 */
[----:B-1----:R-:W-:-:S05]  /*192d0*/  IMAD.WIDE R2, R14, 0x4, R2 ;  /* 0x000000040e027825 */ /* 0x002fca00078e0202 */
[----:B0-----:R0:W2:Y:S02]  /*192e0*/  LDG.E R7, desc[UR40][R2.64] ;  /* 0x0000002802077981 */ /* 0x0010a4000c1e1900 */
[----:B0-----:R-:W-:Y:S01]  /*192f0*/  MOV R2, RZ ;  /* 0x000000ff00027202 */ /* 0x001fe20000000f00 */
        /* <DEDUP_REMOVED lines=57> */
.L_x_14658:
[----:B01----:R-:W-:-:S05]  /*19690*/  LOP3.LUT R3, RZ, R2, RZ, 0x33, !PT ;  /* 0x00000002ff037212 */ /* 0x003fca00078e33ff */
[----:B------:R-:W-:-:S05]  /*196a0*/  IMAD.IADD R2, R4, 0x1, R3 ;  /* 0x0000000104027824 */ /* 0x000fca00078e0203 */
[----:B------:R1:W-:Y:S01]  /*196b0*/  STL [R1+0x4], R2 ;  /* 0x0000040201007387 */ /* 0x0003e20000100800 */
[----:B------:R-:W-:Y:S05]  /*196c0*/  BRA `(.L_x_14659) ;  /* 0x0000000000107947 */ /* 0x000fea0003800000 */
.L_x_14654:
[----:B------:R-:W-:Y:S01]  /*196d0*/  IMAD.U32 R2, RZ, RZ, UR6 ;  /* 0x00000006ff027e24 */ /* 0x000fe2000f8e00ff */
[----:B------:R0:W-:Y:S04]  /*196e0*/  STL [R1+0x4], RZ ;  /* 0x000004ff01007387 */ /* 0x0001e80000100800 */
[----:B------:R0:W-:Y:S04]  /*196f0*/  STL [R1+0x8], RZ ;  /* 0x000008ff01007387 */ /* 0x0001e80000100800 */
[----:B------:R0:W-:Y:S02]  /*19700*/  STL [R1], R2 ;  /* 0x0000000201007387 */ /* 0x0001e40000100800 */
.L_x_14659:
        /* <DEDUP_REMOVED lines=10> */
.L_x_14652:
[----:B--2---:R-:W2:Y:S01]  /*197b0*/  LDL R0, [R1+0xc] ;  /* 0x00000c0001007983 */ /* 0x004ea20000100800 */
[----:B------:R-:W-:Y:S01]  /*197c0*/  ULDC UR4, c[0x0][0xd3c] ;  /* 0x00034f0000047ab9 */ /* 0x000fe20000000800 */
[----:B------:R-:W-:Y:S02]  /*197d0*/  MOV R19, RZ ;  /* 0x000000ff00137202 */ /* 0x000fe40000000f00 */
        /* <DEDUP_REMOVED lines=23> */
[----:B----4-:R-:W-:-:S06]  /*19950*/  ULEA UR4, UR5, UR4, 0x18 ;  /* 0x0000000405047291 */ /* 0x010fcc000f8ec03f */
        /* <DEDUP_REMOVED lines=8> */
[C---:B-1----:R-:W-:Y:S02]  /*199e0*/  LOP3.LUT R2, R0.reuse, 0x80, RZ, 0xfc, !PT ;  /* 0x0000008000027812 */ /* 0x042fe400078efcff */
[----:B------:R-:W-:-:S07]  /*199f0*/  LOP3.LUT R0, R0, 0xc0, RZ, 0xfc, !PT ;  /* 0x000000c000007812 */ /* 0x000fce00078efcff */
.L_x_14810:
[----:B--2---:R-:W2:Y:S01]  /*19a00*/  LDL R0, [R1+0xc] ;  /* 0x00000c0001007983 */ /* 0x004ea20000100800 */
[----:B-1----:R-:W2:Y:S01]  /*19a10*/  LDC.64 R2, c[0x0][0xd88] ;  /* 0x00036200ff027b82 */ /* 0x002ea20000000a00 */
[----:B------:R-:W-:Y:S05]  /*19a20*/  YIELD ;  /* 0x0000000000007946 */ /* 0x000fea0003800000 */
[----:B------:R-:W-:Y:S01]  /*19a30*/  ULDC.64 UR4, c[0x0][0xb20] ;  /* 0x0002c80000047ab9 */ /* 0x000fe20000000a00 */
[----:B---3--:R-:W-:Y:S02]  /*19a40*/  CS2R R8, SRZ ;  /* 0x0000000000087805 */ /* 0x008fe4000001ff00 */
[----:B------:R-:W-:Y:S01]  /*19a50*/  ISETP.NE.U32.AND P0, PT, RZ, UR4, PT ;  /* 0x00000004ff007c0c */ /* 0x000fe2000bf05070 */
[----:B------:R-:W-:Y:S01]  /*19a60*/  ULDC.64 UR10, c[0x0][0xb10] ;  /* 0x0002c400000a7ab9 */ /* 0x000fe20000000a00 */
[----:B------:R-:W-:Y:S01]  /*19a70*/  ULDC.64 UR8, c[0x0][0xb08] ;  /* 0x0002c20000087ab9 */ /* 0x000fe20000000a00 */
[----:B------:R-:W-:Y:S01]  /*19a80*/  ULDC.64 UR6, c[0x0][0xb00] ;  /* 0x0002c00000067ab9 */ /* 0x000fe20000000a00 */
[----:B--2---:R-:W-:-:S05]  /*19a90*/  IMAD.WIDE R2, R0, 0x4, R2 ;  /* 0x0000000400027825 */ /* 0x004fca00078e0202 */
[----:B0-----:R-:W0:Y:S01]  /*19aa0*/  LDG.E R13, desc[UR40][R2.64] ;  /* 0x00000028020d7981 */ /* 0x001e22000c1e1900 */
        /* <DEDUP_REMOVED lines=54> */
.L_x_14661:
        /* <DEDUP_REMOVED lines=17> */
.L_x_14662:
[----:B------:R-:W-:Y:S05]  /*19f20*/  @!P0 BRA `(.L_x_14663) ;  /* 0x00000000000c8947 */ /* 0x000fea0003800000 */
[----:B------:R-:W2:Y:S04]  /*19f30*/  LDG.E R8, desc[UR40][R6.64] ;  /* 0x0000002806087981 */ /* 0x000ea8000c1e1900 */
[----:B------:R-:W2:Y:S02]  /*19f40*/  LDG.E R6, desc[UR40][R6.64+0x4] ;  /* 0x0000042806067981 */ /* 0x000ea4000c1e1900 */
[----:B--2---:R-:W-:-:S07]  /*19f50*/  IMAD.IADD R8, R6, 0x1, -R8 ;  /* 0x0000000106087824 */ /* 0x004fce00078e0a08 */
.L_x_14663:
[----:B-1----:R-:W2:Y:S01]  /*19f60*/  @P1 LDG.E R2, desc[UR40][R4.64] ;  /* 0x0000002804021981 */ /* 0x002ea2000c1e1900 */
        /* <DEDUP_REMOVED lines=12> */
[----:B---3--:R-:W-:-:S05]  /*1a030*/  IMAD.SHL.U32 R2, R6, 0x80, RZ ;  /* 0x0000008006027824 */ /* 0x008fca00078e00ff */
[----:B------:R-:W-:-:S05]  /*1a040*/  IADD3 R2, R2, 0x7f, RZ ;  /* 0x0000007f02027810 */ /* 0x000fca0007ffe0ff */
[----:B-1----:R-:W-:-:S05]  /*1a050*/  @P0 IMAD.HI.U32 R0, R2, R3, RZ ;  /* 0x0000000302000227 */ /* 0x002fca00078e00ff */
[----:B----4-:R-:W-:Y:S01]  /*1a060*/  @P0 SHF.R.U32.HI R2, RZ, R5, R0 ;  /* 0x00000005ff020219 */ /* 0x010fe20000011600 */
[----:B------:R-:W-:-:S05]  /*1a070*/  IMAD.IADD R0, R7, 0x1, R11 ;  /* 0x0000000107007824 */ /* 0x000fca00078e020b */
[C---:B------:R-:W-:Y:S01]  /*1a080*/  IADD3 R21, R0.reuse, 0x60, -R14 ;  /* 0x0000006000157810 */ /* 0x040fe20007ffe80e */
        /* <DEDUP_REMOVED lines=41> */
.L_x_14665:
[----:B------:R-:W-:Y:S05]  /*1a320*/  BSYNC B0 ;  /* 0x0000000000007941 */ /* 0x000fea0003800000 */
.L_x_14664:
[-C--:B------:R-:W-:Y:S01]  /*1a330*/  IMAD R2, R12, R0.reuse, RZ ;  /* 0x000000000c027224 */ /* 0x080fe200078e02ff */
[----:B------:R-:W-:Y:S04]  /*1a340*/  BSSY B0, `(.L_x_14666) ;  /* 0x0000141000007945 */ /* 0x000fe80003800000 */
[----:B------:R-:W-:-:S05]  /*1a350*/  VIADDMNMX R0, R2, R0, R6, PT ;  /* 0x0000000002007246 */ /* 0x000fca0003800106 */
[--C-:B------:R-:W-:Y:S02]  /*1a360*/  IMAD R3, R0, 0x60, -R7.reuse ;  /* 0x0000006000037824 */ /* 0x100fe400078e0a07 */
[----:B------:R-:W-:-:S03]  /*1a370*/  IMAD R0, R2, 0x60, -R7 ;  /* 0x0000006002007824 */ /* 0x000fc600078e0a07 */
[----:B------:R-:W-:Y:S02]  /*1a380*/  VIMNMX R11, R3, R11, PT ;  /* 0x0000000b030b7248 */ /* 0x000fe40003fe0100 */
[----:B------:R-:W-:-:S04]  /*1a390*/  VIMNMX R0, RZ, R0, !PT ;  /* 0x00000000ff007248 */ /* 0x000fc80007fe0100 */
        /* <DEDUP_REMOVED lines=18> */
.L_x_14892:
[----:B-1----:R-:W-:Y:S02]  /*1a4c0*/  ISETP.NE.AND P0, PT, R14, RZ, PT ;  /* 0x000000ff0e00720c */ /* 0x002fe40003f05270 */
[----:B------:R-:W-:-:S11]  /*1a4d0*/  PLOP3.LUT P6, PT, PT, PT, PT, 0x8, 0x0 ;  /* 0x000000000000781c */ /* 0x000fd60003fce170 */
[----:B------:R-:W-:Y:S05]  /*1a4e0*/  @P0 BRA `(.L_x_14669) ;  /* 0x00000000000c0947 */ /* 0x000fea0003800000 */
[----:B------:R-:W-:-:S03]  /*1a4f0*/  UMOV UR4, 0xffffffff ;  /* 0xffffffff00047882 */ /* 0x000fc60000000000 */
[----:B------:R-:W-:Y:S05]  /*1a500*/  BRA.DIV UR4, `(.L_x_14670) ;  /* 0x0000009204147947 */ /* 0x000fea000b800000 */
[----:B------:R-:W-:-:S13]  /*1a510*/  ELECT P6, URZ, PT ;  /* 0x00000000003f782f */ /* 0x000fda00038c0000 */
.L_x_14669:
        /* <DEDUP_REMOVED lines=9> */
.L_x_14895:
[----:B------:R-:W-:Y:S05]  /*1a5b0*/  BSYNC B1 ;  /* 0x0000000000017941 */ /* 0x000fea0003800000 */
.L_x_14671:
        /* <DEDUP_REMOVED lines=12> */
.L_x_14896:
[----:B------:R-:W-:Y:S05]  /*1a680*/  BSYNC B2 ;  /* 0x0000000000027941 */ /* 0x000fea0003800000 */
.L_x_14675:
[----:B------:R-:W-:Y:S04]  /*1a690*/  BSSY B2, `(.L_x_14677) ;  /* 0x0000009000027945 */ /* 0x000fe80003800000 */
[----:B------:R-:W-:Y:S05]  /*1a6a0*/  @P1 BRA `(.L_x_14678) ;  /* 0x00000000001c1947 */ /* 0x000fea0003800000 */
[----:B------:R-:W1:Y:S01]  /*1a6b0*/  S2R R5, SR_TID.X ;  /* 0x0000000000057919 */ /* 0x000e620000002100 */
[----:B------:R-:W-:-:S04]  /*1a6c0*/  MOV R4, 0x3000 ;  /* 0x0000300000047802 */ /* 0x000fc80000000f00 */
[----:B------:R2:W-:Y:S01]  /*1a6d0*/  SYNCS.ARRIVE.TRANS64 RZ, [R3+URZ+0x32490], R4 ;  /* 0x0324900403ff79a7 */ /* 0x0005e2000800003f */
[----:B-1----:R-:W-:-:S04]  /*1a6e0*/  LOP3.LUT R5, R5, 0x1f, RZ, 0xc0, !PT ;  /* 0x0000001f05057812 */ /* 0x002fc800078ec0ff */
[----:B------:R-:W-:-:S13]  /*1a6f0*/  ISETP.NE.AND P0, PT, R5, RZ, PT ;  /* 0x000000ff0500720c */ /* 0x000fda0003f05270 */
[----:B--2---:R-:W-:Y:S05]  /*1a700*/  @!P0 BRA `(.L_x_14678) ;  /* 0x0000000000048947 */ /* 0x004fea0003800000 */
[----:B------:R-:W-:Y:S01]  /*1a710*/  BPT.TRAP 0x1 ;  /* 0x000000040000795c */ /* 0x000fe20000300000 */
.L_x_14678:
[----:B------:R-:W-:Y:S05]  /*1a720*/  BSYNC B2 ;  /* 0x0000000000027941 */ /* 0x000fea0003800000 */
.L_x_14677:
        /* <DEDUP_REMOVED lines=13> */
.L_x_14679:
        /* <DEDUP_REMOVED lines=13> */
.L_x_14897:
[----:B------:R-:W-:Y:S05]  /*1a8d0*/  BSYNC B2 ;  /* 0x0000000000027941 */ /* 0x000fea0003800000 */
.L_x_14680:
        /* <DEDUP_REMOVED lines=11> */
.L_x_14683:
[----:B------:R-:W-:Y:S05]  /*1a990*/  BSYNC B2 ;  /* 0x0000000000027941 */ /* 0x000fea0003800000 */
.L_x_14682:
        /* <DEDUP_REMOVED lines=10> */
.L_x_14684:
        /* <DEDUP_REMOVED lines=15> */
.L_x_14685:
        /* <DEDUP_REMOVED lines=15> */
.L_x_14686:
        /* <DEDUP_REMOVED lines=15> */
.L_x_14687:
        /* <DEDUP_REMOVED lines=10> */
.L_x_14674:
[----:B------:R-:W-:Y:S05]  /*1adb0*/  BSYNC B1 ;  /* 0x0000000000017941 */ /* 0x000fea0003800000 */
.L_x_14673:
        /* <DEDUP_REMOVED lines=13> */
.L_x_14703:
        /* <DEDUP_REMOVED lines=13> */
.L_x_14898:
[----:B------:R-:W-:Y:S05]  /*1af60*/  BSYNC B2 ;  /* 0x0000000000027941 */ /* 0x000fea0003800000 */
.L_x_14690:
        /* <DEDUP_REMOVED lines=9> */
.L_x_14693:
[----:B------:R-:W-:Y:S05]  /*1b000*/  BSYNC B2 ;  /* 0x0000000000027941 */ /* 0x000fea0003800000 */
.L_x_14692:
        /* <DEDUP_REMOVED lines=12> */
.L_x_14694:
        /* <DEDUP_REMOVED lines=13> */
.L_x_14899:
[----:B------:R-:W-:Y:S05]  /*1b1a0*/  BSYNC B2 ;  /* 0x0000000000027941 */ /* 0x000fea0003800000 */
.L_x_14695:
[----:B------:R-:W-:Y:S01]  /*1b1b0*/  BSSY B2, `(.L_x_14697) ;  /* 0x000000b000027945 */ /* 0x000fe20003800000 */
[----:B------:R-:W-:Y:S01]  /*1b1c0*/  MOV R12, 0x0 ;  /* 0x00000000000c7802 */ /* 0x000fe20000000f00 */
[----:B------:R-:W-:Y:S02]  /*1b1d0*/  IMAD.MOV.U32 R13, RZ, RZ, 0x12f00000 ;  /* 0x12f00000ff0d7424 */ /* 0x000fe400078e00ff */
[----:B------:R-:W-:Y:S05]  /*1b1e0*/  @P2 BRA `(.L_x_14698) ;  /* 0x00000000001c2947 */ /* 0x000fea0003800000 */
[----:B------:R-:W2:Y:S01]  /*1b1f0*/  S2R R6, SR_TID.X ;  /* 0x0000000000067919 */ /* 0x000ea20000002100 */
[----:B01----:R-:W-:-:S04]  /*1b200*/  IMAD.MOV.U32 R5, RZ, RZ, 0xc000 ;  /* 0x0000c000ff057424 */ /* 0x003fc800078e00ff */
[----:B------:R3:W-:Y:S01]  /*1b210*/  SYNCS.ARRIVE.TRANS64 RZ, [R4+URZ+0x324b0], R5 ;  /* 0x0324b00504ff79a7 */ /* 0x0007e2000800003f */
[----:B--2---:R-:W-:-:S04]  /*1b220*/  LOP3.LUT R6, R6, 0x1f, RZ, 0xc0, !PT ;  /* 0x0000001f06067812 */ /* 0x004fc800078ec0ff */
[----:B------:R-:W-:-:S13]  /*1b230*/  ISETP.NE.AND P1, PT, R6, RZ, PT ;  /* 0x000000ff0600720c */ /* 0x000fda0003f25270 */
[----:B---3--:R-:W-:Y:S05]  /*1b240*/  @!P1 BRA `(.L_x_14698) ;  /* 0x0000000000049947 */ /* 0x008fea0003800000 */
[----:B------:R-:W-:Y:S01]  /*1b250*/  BPT.TRAP 0x1 ;  /* 0x000000040000795c */ /* 0x000fe20000300000 */
.L_x_14698:
[----:B------:R-:W-:Y:S05]  /*1b260*/  BSYNC B2 ;  /* 0x0000000000027941 */ /* 0x000fea0003800000 */
.L_x_14697:
        /* <DEDUP_REMOVED lines=10> */
.L_x_14699:
        /* <DEDUP_REMOVED lines=15> */
.L_x_14700:
        /* <DEDUP_REMOVED lines=15> */
.L_x_14701:
        /* <DEDUP_REMOVED lines=15> */
.L_x_14702:
        /* <DEDUP_REMOVED lines=10> */
.L_x_14689:
[----:B------:R-:W-:Y:S05]  /*1b680*/  BSYNC B1 ;  /* 0x0000000000017941 */ /* 0x000fea0003800000 */
.L_x_14688:
        /* <DEDUP_REMOVED lines=12> */
.L_x_14667:
[----:B------:R-:W-:Y:S05]  /*1b750*/  BSYNC B0 ;  /* 0x0000000000007941 */ /* 0x000fea0003800000 */
.L_x_14666:
        /* <DEDUP_REMOVED lines=49> */
.L_x_14705:
[----:B------:R-:W-:Y:S05]  /*1ba70*/  BSYNC B0 ;  /* 0x0000000000007941 */ /* 0x000fea0003800000 */
.L_x_14704:
        /* <DEDUP_REMOVED lines=16> */
[----:B------:R-:W0:Y:S08]  /*1bb80*/  FLO.U32 R0, UR4 ;  /* 0x0000000400007d00 */ /* 0x000e3000080e0000 */
[----:B------:R-:W1:Y:S01]  /*1bb90*/  POPC R2, UR4 ;  /* 0x0000000400027d09 */ /* 0x000e620008000000 */
[----:B0-----:R-:W-:-:S13]  /*1bba0*/  ISETP.EQ.U32.AND P0, PT, R0, R3, PT ;  /* 0x000000030000720c */ /* 0x001fda0003f02070 */
        /* <DEDUP_REMOVED lines=8> */
.L_x_14707:
        /* <DEDUP_REMOVED lines=20> */
.L_x_14710:
[----:B------:R-:W-:Y:S05]  /*1bd70*/  BSYNC B6 ;  /* 0x0000000000067941 */ /* 0x000fea0003800000 */
.L_x_14709:
        /* <DEDUP_REMOVED lines=20> */
.L_x_14713:
        /* <DEDUP_REMOVED lines=16> */
.L_x_14712:
[----:B------:R-:W-:Y:S05]  /*1bfc0*/  BSYNC B6 ;  /* 0x0000000000067941 */ /* 0x000fea0003800000 */
.L_x_14711:
        /* <DEDUP_REMOVED lines=24> */
.L_x_14902:
        /* <DEDUP_REMOVED lines=11> */
.L_x_14905:
        /* <DEDUP_REMOVED lines=24> */
.L_x_14717:
[----:B-1----:R-:W2:Y:S01]  /*1c380*/  LDL R2, [R1+0x1c] ;  /* 0x00001c0001027983 */ /* 0x002ea20000100800 */
[----:B0-----:R-:W-:Y:S01]  /*1c390*/  IMAD R0, R19, 0x8, R18 ;  /* 0x0000000813007824 */ /* 0x001fe200078e0212 */
[----:B--2---:R-:W-:-:S04]  /*1c3a0*/  SHF.L.U32 R2, R2, 0x1f, RZ ;  /* 0x0000001f02027819 */ /* 0x004fc800000006ff */
[----:B------:R-:W0:Y:S02]  /*1c3b0*/  SYNCS.PHASECHK.TRANS64.TRYWAIT P0, [R0+URZ+0x32440], R2 ;  /* 0x03244002000075a7 */ /* 0x000e24000800017f */
[----:B0-----:R-:W-:Y:S05]  /*1c3c0*/  @!P0 BRA `(.L_x_14718) ;  /* 0x00000074003c8947 */ /* 0x001fea0003800000 */
.L_x_14906:
        /* <DEDUP_REMOVED lines=11> */
.L_x_14719:
        /* <DEDUP_REMOVED lines=24> */
.L_x_14715:
        /* <DEDUP_REMOVED lines=34> */
.L_x_14721:
[----:B------:R-:W-:Y:S05]  /*1c820*/  BSYNC B6 ;  /* 0x0000000000067941 */ /* 0x000fea0003800000 */
.L_x_14720:
        /* <DEDUP_REMOVED lines=84> */
[----:B------:R-:W-:Y:S04]  /*1cd70*/  SHFL.IDX PT, R6, R2, 0x2, 0x181f ;  /* 0x00581f0002067f89 */ /* 0x000fe800000e0000 */
[----:B0-----:R-:W0:Y:S04]  /*1cd80*/  SHFL.IDX PT, R4, R3, 0x2, 0x181f ;  /* 0x00581f0003047f89 */ /* 0x001e2800000e0000 */
[----:B------:R1:W-:Y:S02]  /*1cd90*/  STL [R1+0x60], R11 ;  /* 0x0000600b01007387 */ /* 0x0003e40000100800 */
[----:B-1----:R-:W-:-:S04]  /*1cda0*/  IADD3 R11, R10, 0x20, RZ ;  /* 0x000000200a0b7810 */ /* 0x002fc80007ffe0ff */
[----:B------:R-:W-:-:S13]  /*1cdb0*/  ISETP.GE.AND P1, PT, R11, R0, PT ;  /* 0x000000000b00720c */ /* 0x000fda0003f26270 */
[----:B0-----:R-:W-:-:S05]  /*1cdc0*/  @!P1 LEA R5, P2, R9, R4, 0x1 ;  /* 0x0000000409059211 */ /* 0x001fca00078408ff */
[----:B------:R-:W-:-:S05]  /*1cdd0*/  @!P1 IMAD.X R4, RZ, RZ, R6, P2 ;  /* 0x000000ffff049224 */ /* 0x000fca00010e0606 */
        /* <DEDUP_REMOVED lines=51> */
.L_x_14923:
        /* <DEDUP_REMOVED lines=12> */
.L_x_14723:
        /* <DEDUP_REMOVED lines=37> */
.L_x_14725:
[----:B------:R-:W-:Y:S05]  /*1d420*/  BSYNC B6 ;  /* 0x0000000000067941 */ /* 0x000fea0003800000 */
.L_x_14724:
        /* <DEDUP_REMOVED lines=151> */
.L_x_14941:
[----:B--2---:R-:W2:Y:S01]  /*1dda0*/  LDL.LU R2, [R1+0x7c] ;  /* 0x00007c0001027983 */ /* 0x004ea20000300800 */
[----:B------:R-:W-:Y:S01]  /*1ddb0*/  BSSY B0, `(.L_x_14727) ;  /* 0x000000d000007945 */ /* 0x000fe20003800000 */
[----:B--2---:R-:W-:-:S13]  /*1ddc0*/  ISETP.GE.AND P4, PT, R2, R3, PT ;  /* 0x000000030200720c */ /* 0x004fda0003f86270 */
[----:B------:R-:W-:Y:S05]  /*1ddd0*/  @P4 BRA `(.L_x_14728) ;  /* 0x0000000000284947 */ /* 0x000fea0003800000 */
[----:B0-----:R-:W2:Y:S01]  /*1dde0*/  LDL R4, [R1+0x18] ;  /* 0x0000180001047983 */ /* 0x001ea20000100800 */
        /* <DEDUP_REMOVED lines=9> */
.L_x_14728:
[----:B------:R-:W-:Y:S05]  /*1de80*/  BSYNC B0 ;  /* 0x0000000000007941 */ /* 0x000fea0003800000 */
.L_x_14727:
[----:B------:R-:W-:Y:S01]  /*1de90*/  NOP ;  /* 0x0000000000007918 */ /* 0x000fe20000000000 */
[----:B------:R-:W-:-:S13]  /*1dea0*/  PLOP3.LUT P0, PT, PT, PT, PT, 0x80, 0x0 ;  /* 0x000000000000781c */ /* 0x000fda0003f0f070 */
.L_x_14729:
        /* <DEDUP_REMOVED lines=16> */
[----:B------:R-:W2:Y:S03]  /*1dfb0*/  SYNCS.PHASECHK.TRANS64.TRYWAIT P0, [R18+URZ+0x32420], R0 ;  /* 0x03242000120075a7 */ /* 0x000ea6000800017f */
[----:B-12---:R-:W-:Y:S05]  /*1dfc0*/  @!P0 BRA `(.L_x_14731) ;  /* 0x0000007000988947 */ /* 0x006fea0003800000 */
.L_x_14942:
[----:B------:R-:W-:Y:S05]  /*1dfd0*/  BSYNC B0 ;  /* 0x0000000000007941 */ /* 0x000fea0003800000 */
.L_x_14730:
[----:B------:R-:W2:Y:S01]  /*1dfe0*/  LDL R2, [R1+0x10] ;  /* 0x0000100001027983 */ /* 0x000ea20000100800 */
[----:B------:R-:W-:Y:S01]  /*1dff0*/  BSSY B0, `(.L_x_14732) ;  /* 0x000005a000007945 */ /* 0x000fe20003800000 */
[----:B--2---:R-:W-:-:S13]  /*1e000*/  LOP3.LUT P0, RZ, R2, 0x1, RZ, 0xc0, !PT ;  /* 0x0000000102ff7812 */ /* 0x004fda000780c0ff */
[----:B------:R-:W-:Y:S05]  /*1e010*/  @!P0 BRA `(.L_x_14733) ;  /* 0x00000004005c8947 */ /* 0x000fea0003800000 */
[----:B0-----:R-:W1:Y:S01]  /*1e020*/  LDL R4, [R1+0x1c] ;  /* 0x00001c0001047983 */ /* 0x001e620000100800 */
[----:B------:R-:W-:Y:S01]  /*1e030*/  IMAD R2, R19, 0x8, R18 ;  /* 0x0000000813027824 */ /* 0x000fe200078e0212 */
[----:B------:R-:W-:Y:S01]  /*1e040*/  BSSY B1, `(.L_x_14734) ;  /* 0x0000007000017945 */ /* 0x000fe20003800000 */
[----:B------:R-:W0:Y:S02]  /*1e050*/  S2R R3, SR_TID.X ;  /* 0x0000000000037919 */ /* 0x000e240000002100 */
[----:B0-----:R-:W-:-:S04]  /*1e060*/  LOP3.LUT R3, R3, 0x7f, RZ, 0xc0, !PT ;  /* 0x0000007f03037812 */ /* 0x001fc800078ec0ff */
[----:B------:R-:W-:Y:S02]  /*1e070*/  ISETP.NE.AND P1, PT, R3, RZ, PT ;  /* 0x000000ff0300720c */ /* 0x000fe40003f25270 */
[----:B-1----:R-:W-:-:S04]  /*1e080*/  SHF.L.U32 R0, R4, 0x1f, RZ ;  /* 0x0000001f04007819 */ /* 0x002fc800000006ff */
[----:B------:R-:W0:Y:S02]  /*1e090*/  SYNCS.PHASECHK.TRANS64.TRYWAIT P0, [R2+URZ+0x32460], R0 ;  /* 0x03246000020075a7 */ /* 0x000e24000800017f */
[----:B0-----:R-:W-:Y:S05]  /*1e0a0*/  @!P0 BRA `(.L_x_14735) ;  /* 0x0000007000748947 */ /* 0x001fea0003800000 */
.L_x_14943:
[----:B------:R-:W-:Y:S05]  /*1e0b0*/  BSYNC B1 ;  /* 0x0000000000017941 */ /* 0x000fea0003800000 */
.L_x_14734:
        /* <DEDUP_REMOVED lines=9> */
.L_x_14737:
[----:B------:R-:W-:Y:S05]  /*1e150*/  BSYNC B1 ;  /* 0x0000000000017941 */ /* 0x000fea0003800000 */
.L_x_14736:
        /* <DEDUP_REMOVED lines=12> */
.L_x_14738:
        /* <DEDUP_REMOVED lines=15> */
.L_x_14739:
        /* <DEDUP_REMOVED lines=15> */
.L_x_14740:
        /* <DEDUP_REMOVED lines=15> */
.L_x_14741:
        /* <DEDUP_REMOVED lines=10> */
.L_x_14733:
[----:B------:R-:W-:Y:S05]  /*1e590*/  BSYNC B0 ;  /* 0x0000000000007941 */ /* 0x000fea0003800000 */
.L_x_14732:
[----:B0-----:R-:W1:Y:S04]  /*1e5a0*/  LDL R4, [R1+0x50] ;  /* 0x0000500001047983 */ /* 0x001e680000100800 */
[----:B------:R-:W2:Y:S01]  /*1e5b0*/  LDL R5, [R1+0x2c] ;  /* 0x00002c0001057983 */ /* 0x000ea20000100800 */
[----:B------:R-:W-:Y:S01]  /*1e5c0*/  BSSY B0, `(.L_x_14742) ;  /* 0x00001f3000007945 */ /* 0x000fe20003800000 */
[----:B-1----:R-:W-:-:S05]  /*1e5d0*/  VIADD R0, R4, 0xfffffffe ;  /* 0xfffffffe04007836 */ /* 0x002fca0000000000 */
[----:B--2---:R-:W-:-:S13]  /*1e5e0*/  ISETP.GE.AND P0, PT, R0, R5, PT ;  /* 0x000000050000720c */ /* 0x004fda0003f06270 */
[----:B------:R-:W-:Y:S05]  /*1e5f0*/  @!P0 BRA `(.L_x_14743) ;  /* 0x0000001c00bc8947 */ /* 0x000fea0003800000 */
[----:B------:R-:W2:Y:S04]  /*1e600*/  LDL.LU R7, [R1+0x84] ;  /* 0x0000840001077983 */ /* 0x000ea80000300800 */
[----:B---3--:R-:W3:Y:S04]  /*1e610*/  LDL.LU R6, [R1+0x4c] ;  /* 0x00004c0001067983 */ /* 0x008ee80000300800 */
        /* <DEDUP_REMOVED lines=46> */
.L_x_14748:
        /* <DEDUP_REMOVED lines=8> */
.L_x_14944:
[----:B------:R-:W-:Y:S05]  /*1e980*/  BSYNC B3 ;  /* 0x0000000000037941 */ /* 0x000fea0003800000 */
.L_x_14749:
        /* <DEDUP_REMOVED lines=9> */
.L_x_14752:
[----:B------:R-:W-:Y:S05]  /*1ea20*/  BSYNC B3 ;  /* 0x0000000000037941 */ /* 0x000fea0003800000 */
.L_x_14751:
        /* <DEDUP_REMOVED lines=10> */
[----:B--2---:R-:W-:Y:S01]  /*1ead0*/  IMAD R0, R0, 0x60, R5 ;  /* 0x0000006000007824 */ /* 0x004fe200078e0205 */
[----:B------:R-:W-:-:S10]  /*1eae0*/  IADD3 R5, R2, 0x32430, RZ ;  /* 0x0003243002057810 */ /* 0x000fd40007ffe0ff */
.L_x_14753:
        /* <DEDUP_REMOVED lines=13> */
.L_x_14945:
[----:B------:R-:W-:Y:S05]  /*1ebc0*/  BSYNC B3 ;  /* 0x0000000000037941 */ /* 0x000fea0003800000 */
.L_x_14754:
        /* <DEDUP_REMOVED lines=11> */
.L_x_14757:
[----:B------:R-:W-:Y:S05]  /*1ec80*/  BSYNC B3 ;  /* 0x0000000000037941 */ /* 0x000fea0003800000 */
.L_x_14756:
        /* <DEDUP_REMOVED lines=9> */
.L_x_14758:
        /* <DEDUP_REMOVED lines=15> */
.L_x_14759:
        /* <DEDUP_REMOVED lines=15> */
.L_x_14760:
        /* <DEDUP_REMOVED lines=15> */
.L_x_14761:
        /* <DEDUP_REMOVED lines=10> */
.L_x_14747:
[----:B------:R-:W-:Y:S05]  /*1f090*/  BSYNC B1 ;  /* 0x0000000000017941 */ /* 0x000fea0003800000 */
.L_x_14746:
[----:B------:R-:W2:Y:S02]  /*1f0a0*/  LDL.LU R5, [R1+0x50] ;  /* 0x0000500001057983 */ /* 0x000ea40000300800 */
[----:B--2---:R-:W-:-:S07]  /*1f0b0*/  VIADD R0, R5, 0xfffffffd ;  /* 0xfffffffd05007836 */ /* 0x004fce0000000000 */
.L_x_14745:
[----:B------:R-:W-:Y:S05]  /*1f0c0*/  BSYNC B2 ;  /* 0x0000000000027941 */ /* 0x000fea0003800000 */
.L_x_14744:
[----:B------:R-:W-:Y:S01]  /*1f0d0*/  VIADD R8, R8, 0xfffffffe ;  /* 0xfffffffe08087836 */ /* 0x000fe20000000000 */
[----:B------:R-:W-:-:S04]  /*1f0e0*/  LOP3.LUT R4, RZ, R4, RZ, 0x33, !PT ;  /* 0x00000004ff047212 */ /* 0x000fc800078e33ff */
[----:B------:R-:W-:-:S13]  /*1f0f0*/  ISETP.NE.AND P0, PT, R8, R4, PT ;  /* 0x000000040800720c */ /* 0x000fda0003f05270 */
[----:B------:R-:W-:Y:S05]  /*1f100*/  @!P0 BRA `(.L_x_14743) ;  /* 0x0000001000f88947 */ /* 0x000fea0003800000 */
.L_x_14794:
        /* <DEDUP_REMOVED lines=35> */
.L_x_14764:
        /* <DEDUP_REMOVED lines=8> */
.L_x_14946:
[----:B------:R-:W-:Y:S05]  /*1f3c0*/  BSYNC B2 ;  /* 0x0000000000027941 */ /* 0x000fea0003800000 */
.L_x_14765:
        /* <DEDUP_REMOVED lines=9> */
.L_x_14768:
[----:B------:R-:W-:Y:S05]  /*1f460*/  BSYNC B2 ;  /* 0x0000000000027941 */ /* 0x000fea0003800000 */
.L_x_14767:
        /* <DEDUP_REMOVED lines=12> */
.L_x_14769:
        /* <DEDUP_REMOVED lines=13> */
.L_x_14947:
[----:B------:R-:W-:Y:S05]  /*1f600*/  BSYNC B2 ;  /* 0x0000000000027941 */ /* 0x000fea0003800000 */
.L_x_14770:
        /* <DEDUP_REMOVED lines=11> */
.L_x_14773:
[----:B------:R-:W-:Y:S05]  /*1f6c0*/  BSYNC B2 ;  /* 0x0000000000027941 */ /* 0x000fea0003800000 */
.L_x_14772:
        /* <DEDUP_REMOVED lines=9> */
.L_x_14774:
        /* <DEDUP_REMOVED lines=15> */
.L_x_14775:
        /* <DEDUP_REMOVED lines=15> */
.L_x_14776:
        /* <DEDUP_REMOVED lines=15> */
.L_x_14777:
        /* <DEDUP_REMOVED lines=10> */
.L_x_14763:
[----:B------:R-:W-:Y:S05]  /*1fad0*/  BSYNC B1 ;  /* 0x0000000000017941 */ /* 0x000fea0003800000 */
.L_x_14762:
        /* <DEDUP_REMOVED lines=35> */
.L_x_14780:
        /* <DEDUP_REMOVED lines=8> */
.L_x_14948:
[----:B------:R-:W-:Y:S05]  /*1fd90*/  BSYNC B2 ;  /* 0x0000000000027941 */ /* 0x000fea0003800000 */
.L_x_14781:
        /* <DEDUP_REMOVED lines=9> */
.L_x_14784:
[----:B------:R-:W-:Y:S05]  /*1fe30*/  BSYNC B2 ;  /* 0x0000000000027941 */ /* 0x000fea0003800000 */
.L_x_14783:
        /* <DEDUP_REMOVED lines=12> */
.L_x_14785:
        /* <DEDUP_REMOVED lines=13> */
.L_x_14949:
[----:B------:R-:W-:Y:S05]  /*1ffd0*/  BSYNC B2 ;  /* 0x0000000000027941 */ /* 0x000fea0003800000 */
.L_x_14786:
[----:B------:R-:W-:Y:S01]  /*1ffe0*/  BSSY B2, `(.L_x_14788) ;  /* 0x000000b000027945 */ /* 0x000fe20003800000 */
[----:B------:R-:W-:Y:S01]  /*1fff0*/  MOV R8, 0x0 ;  /* 0x0000000000087802 */ /* 0x000fe20000000f00 */
[----:B0-----:R-:W-:Y:S02]  /*20000*/  IMAD.MOV.U32 R9, RZ, RZ, 0x14f00000 ;  /* 0x14f00000ff097424 */ /* 0x001fe400078e00ff */
[----:B------:R-:W-:Y:S05]  /*20010*/  @P1 BRA `(.L_x_14789) ;  /* 0x00000000001c1947 */ /* 0x000fea0003800000 */
[----:B------:R-:W0:Y:S01]  /*20020*/  S2R R5, SR_TID.X ;  /* 0x0000000000057919 */ /* 0x000e220000002100 */
[----:B-12---:R-:W-:-:S04]  /*20030*/  IMAD.MOV.U32 R2, RZ, RZ, 0xc000 ;  /* 0x0000c000ff027424 */ /* 0x006fc800078e00ff */
[----:B------:R3:W-:Y:S01]  /*20040*/  SYNCS.ARRIVE.TRANS64 RZ, [R3+URZ+0x32450], R2 ;  /* 0x0324500203ff79a7 */ /* 0x0007e2000800003f */
[----:B0-----:R-:W-:-:S04]  /*20050*/  LOP3.LUT R5, R5, 0x1f, RZ, 0xc0, !PT ;  /* 0x0000001f05057812 */ /* 0x001fc800078ec0ff */
[----:B------:R-:W-:-:S13]  /*20060*/  ISETP.NE.AND P0, PT, R5, RZ, PT ;  /* 0x000000ff0500720c */ /* 0x000fda0003f05270 */
[----:B---3--:R-:W-:Y:S05]  /*20070*/  @!P0 BRA `(.L_x_14789) ;  /* 0x0000000000048947 */ /* 0x008fea0003800000 */
[----:B------:R-:W-:Y:S01]  /*20080*/  BPT.TRAP 0x1 ;  /* 0x000000040000795c */ /* 0x000fe20000300000 */
.L_x_14789:
[----:B------:R-:W-:Y:S05]  /*20090*/  BSYNC B2 ;  /* 0x0000000000027941 */ /* 0x000fea0003800000 */
.L_x_14788:
        /* <DEDUP_REMOVED lines=9> */
.L_x_14790:
        /* <DEDUP_REMOVED lines=15> */
.L_x_14791:
        /* <DEDUP_REMOVED lines=15> */
.L_x_14792:
        /* <DEDUP_REMOVED lines=15> */
.L_x_14793:
        /* <DEDUP_REMOVED lines=10> */
.L_x_14779:
[----:B------:R-:W-:Y:S05]  /*204a0*/  BSYNC B1 ;  /* 0x0000000000017941 */ /* 0x000fea0003800000 */
.L_x_14778:
[----:B------:R-:W2:Y:S01]  /*204b0*/  LDL R5, [R1+0x2c] ;  /* 0x00002c0001057983 */ /* 0x000ea20000100800 */
[----:B------:R-:W-:Y:S01]  /*204c0*/  VIADD R0, R0, 0xfffffffe ;  /* 0xfffffffe00007836 */ /* 0x000fe20000000000 */
[----:B--2---:R-:W-:-:S13]  /*204d0*/  ISETP.GT.AND P0, PT, R6, R5, PT ;  /* 0x000000050600720c */ /* 0x004fda0003f04270 */
[----:B------:R-:W-:Y:S05]  /*204e0*/  @P0 BRA `(.L_x_14794) ;  /* 0xffffffec00080947 */ /* 0x000fea000383ffff */
.L_x_14743:
[----:B------:R-:W-:Y:S05]  /*204f0*/  BSYNC B0 ;  /* 0x0000000000007941 */ /* 0x000fea0003800000 */
.L_x_14742:
        /* <DEDUP_REMOVED lines=13> */
[----:B------:R-:W4:Y:S01]  /*205d0*/  LDC.64 R4, c[0x0][0xd60] ;  /* 0x00035800ff047b82 */ /* 0x000f220000000a00 */
[----:B------:R-:W2:Y:S08]  /*205e0*/  FLO.U32 R0, UR4 ;  /* 0x0000000400007d00 */ /* 0x000eb000080e0000 */
[----:B-1----:R-:W4:Y:S01]  /*205f0*/  POPC R2, UR4 ;  /* 0x0000000400027d09 */ /* 0x002f220008000000 */
[----:B--2---:R-:W-:-:S13]  /*20600*/  ISETP.EQ.U32.AND P1, PT, R0, R3, PT ;  /* 0x000000030000720c */ /* 0x004fda0003f22070 */
[----:B----4-:R-:W2:Y:S01]  /*20610*/  @P1 ATOMG.E.ADD.STRONG.GPU PT, R5, desc[UR40][R4.64], R2 ;  /* 0x00000002040519a8 */ /* 0x010ea200081ee1e8 */
[----:B------:R-:W1:Y:S02]  /*20620*/  S2R R3, SR_LTMASK ;  /* 0x0000000000037919 */ /* 0x000e640000003900 */
[----:B-1----:R-:W-:-:S06]  /*20630*/  LOP3.LUT R3, R3, UR4, RZ, 0xc0, !PT ;  /* 0x0000000403037c12 */ /* 0x002fcc000f8ec0ff */
[----:B------:R-:W1:Y:S01]  /*20640*/  POPC R3, R3 ;  /* 0x0000000300037309 */ /* 0x000e620000000000 */
[----:B--2---:R-:W1:Y:S02]  /*20650*/  SHFL.IDX PT, R0, R5, R0, 0x1f ;  /* 0x00001f0005007589 */ /* 0x004e6400000e0000 */
[----:B-1----:R-:W-:-:S05]  /*20660*/  IADD3 R0, R0, UR37, R3 ;  /* 0x0000002500007c10 */ /* 0x002fca000fffe003 */
[----:B------:R2:W-:Y:S02]  /*20670*/  STL [R1], R0 ;  /* 0x0000000001007387 */ /* 0x0005e40000100800 */
.L_x_14796:
[----:B------:R-:W-:Y:S05]  /*20680*/  BSYNC B0 ;  /* 0x0000000000007941 */ /* 0x000fea0003800000 */
.L_x_14795:
[----:B------:R-:W-:-:S07]  /*20690*/  SEL R19, R19, RZ, P0 ;  /* 0x000000ff13137207 */ /* 0x000fce0000000000 */
.L_x_14708:
[----:B------:R-:W-:Y:S05]  /*206a0*/  BSYNC B7 ;  /* 0x0000000000077941 */ /* 0x000fea0003800000 */
.L_x_14706:
[----:B0-2---:R-:W2:Y:S02]  /*206b0*/  LDL R0, [R1+0x10] ;  /* 0x0000100001007983 */ /* 0x005ea40000100800 */
[----:B--2---:R-:W-:-:S13]  /*206c0*/  LOP3.LUT P0, RZ, R0, 0x40, RZ, 0xc0, !PT ;  /* 0x0000004000ff7812 */ /* 0x004fda000780c0ff */
[----:B------:R-:W-:Y:S05]  /*206d0*/  @!P0 BRA `(.L_x_14797) ;  /* 0x00000000002c8947 */ /* 0x000fea0003800000 */
[----:B------:R-:W-:Y:S05]  /*206e0*/  WARPSYNC.ALL ;  /* 0x0000000000007948 */ /* 0x000fea0003800000 */
[----:B------:R-:W0:Y:S08]  /*206f0*/  S2UR UR5, SR_CgaCtaId ;  /* 0x00000000000579c3 */ /* 0x000e300000008800 */
[----:B------:R-:W-:Y:S06]  /*20700*/  BAR.SYNC.DEFER_BLOCKING 0x5, 0x180 ;  /* 0x0146000000007b1d */ /* 0x000fec0000010000 */
[----:B------:R-:W-:-:S02]  /*20710*/  UMOV UR4, 0x400 ;  /* 0x0000040000047882 */ /* 0x000fc40000000000 */
[----:B0-----:R-:W-:-:S06]  /*20720*/  ULEA UR4, UR5, UR4, 0x18 ;  /* 0x0000000405047291 */ /* 0x001fcc000f8ec03f */
[----:B------:R-:W-:-:S05]  /*20730*/  IMAD.U32 R18, RZ, RZ, UR4 ;  /* 0x00000004ff127e24 */ /* 0x000fca000f8e00ff */
[----:B---3--:R-:W0:Y:S04]  /*20740*/  LDS.128 R4, [R18+0x324d0] ;  /* 0x0324d00012047984 */ /* 0x008e280000000c00 */
[----:B0-----:R2:W-:Y:S04]  /*20750*/  STL.64 [R1], R4 ;  /* 0x0000000401007387 */ /* 0x0015e80000100a00 */
[----:B------:R2:W-:Y:S01]  /*20760*/  STL.64 [R1+0x8], R6 ;  /* 0x0000080601007387 */ /* 0x0005e20000100a00 */
[----:B------:R-:W-:Y:S06]  /*20770*/  BAR.ARV 0x4, 0x180 ;  /* 0x0106000000007b1d */ /* 0x000fec0000002000 */
[----:B------:R-:W-:Y:S05]  /*20780*/  BRA `(.L_x_14798) ;  /* 0x0000001000347947 */ /* 0x000fea0003800000 */
.L_x_14797:
[----:B------:R-:W0:Y:S01]  /*20790*/  S2R R16, SR_TID.X ;  /* 0x0000000000107919 */ /* 0x000e220000002100 */
[----:B------:R-:W-:Y:S01]  /*207a0*/  UMOV UR4, 0xffffffff ;  /* 0xffffffff00047882 */ /* 0x000fe20000000000 */
[----:B0-----:R-:W-:-:S04]  /*207b0*/  LOP3.LUT R16, R16, 0x1f, RZ, 0xc0, !PT ;  /* 0x0000001f10107812 */ /* 0x001fc800078ec0ff */
        /* <DEDUP_REMOVED lines=8> */
[----:B------:R-:W0:Y:S08]  /*20840*/  @!P1 LDC.64 R2, c[0x0][0xd80] ;  /* 0x00036000ff029b82 */ /* 0x000e300000000a00 */
[----:B---3--:R-:W1:Y:S01]  /*20850*/  @!P1 LDC.64 R6, c[0x0][0xd78] ;  /* 0x00035e00ff069b82 */ /* 0x008e620000000a00 */
        /* <DEDUP_REMOVED lines=32> */
[----:B------:R0:W1:Y:S02]  /*20a60*/  SHFL.IDX PT, R9, R7, 0x1f, 0x1f ;  /* 0x03e01f0007097f89 */ /* 0x00006400000e0000 */
.L_x_14959:
[----:B------:R-:W-:Y:S02]  /*20a70*/  ULDC UR4, c[0x0][0xd38] ;  /* 0x00034e0000047ab9 */ /* 0x000fe40000000800 */
[----:B------:R-:W-:-:S04]  /*20a80*/  IMAD.U32 R2, RZ, RZ, UR4 ;  /* 0x00000004ff027e24 */ /* 0x000fc8000f8e00ff */
[----:B-1----:R-:W-:-:S04]  /*20a90*/  IMAD R9, R9, R2, RZ ;  /* 0x0000000209097224 */ /* 0x002fc800078e02ff */
[----:B------:R-:W-:-:S05]  /*20aa0*/  IMAD.IADD R4, R4, 0x1, R9 ;  /* 0x0000000104047824 */ /* 0x000fca00078e0209 */
[----:B------:R-:W-:-:S13]  /*20ab0*/  ISETP.GT.AND P6, PT, R4, R5, PT ;  /* 0x000000050400720c */ /* 0x000fda0003fc4270 */
[----:B------:R-:W-:Y:S05]  /*20ac0*/  @P6 BRA `(.L_x_14800) ;  /* 0x0000000000ac6947 */ /* 0x000fea0003800000 */
.L_x_14803:
        /* <DEDUP_REMOVED lines=37> */
.L_x_14967:
[----:B------:R-:W-:Y:S02]  /*20d20*/  ULDC UR4, c[0x0][0xd38] ;  /* 0x00034e0000047ab9 */ /* 0x000fe40000000800 */
[----:B------:R-:W-:-:S04]  /*20d30*/  IMAD.U32 R2, RZ, RZ, UR4 ;  /* 0x00000004ff027e24 */ /* 0x000fc8000f8e00ff */
[----:B-1----:R-:W-:-:S04]  /*20d40*/  IMAD R9, R9, R2, RZ ;  /* 0x0000000209097224 */ /* 0x002fc800078e02ff */
[----:B------:R-:W-:-:S05]  /*20d50*/  IMAD.IADD R4, R9, 0x1, R4 ;  /* 0x0000000109047824 */ /* 0x000fca00078e0204 */
[----:B------:R-:W-:-:S13]  /*20d60*/  ISETP.GT.AND P6, PT, R4, R5, PT ;  /* 0x000000050400720c */ /* 0x000fda0003fc4270 */
[----:B------:R-:W-:Y:S05]  /*20d70*/  @!P6 BRA `(.L_x_14803) ;  /* 0xfffffffc0054e947 */ /* 0x000fea000383ffff */
.L_x_14800:
        /* <DEDUP_REMOVED lines=12> */
.L_x_14972:
[----:B------:R-:W-:-:S13]  /*20e40*/  ISETP.NE.AND P0, PT, R3, RZ, PT ;  /* 0x000000ff0300720c */ /* 0x000fda0003f05270 */
[----:B------:R-:W-:Y:S05]  /*20e50*/  @!P0 BRA `(.L_x_14805) ;  /* 0x0000000000148947 */ /* 0x000fea0003800000 */
[----:B------:R-:W-:Y:S01]  /*20e60*/  UMOV UR4, 0xffffffff ;  /* 0xffffffff00047882 */ /* 0x000fe20000000000 */
[----:B-1----:R-:W-:Y:S02]  /*20e70*/  VIADD R4, R4, 0xffffffff ;  /* 0xffffffff04047836 */ /* 0x002fe40000000000 */
[----:B------:R-:W-:Y:S05]  /*20e80*/  BRA.DIV UR4, `(.L_x_14806) ;  /* 0x0000005204287947 */ /* 0x000fea000b800000 */
[----:B------:R1:W3:Y:S02]  /*20e90*/  SHFL.IDX PT, R4, R7, R4, 0x1f ;  /* 0x00001f0407047589 */ /* 0x0002e400000e0000 */
.L_x_14975:
[----:B---3--:R-:W-:-:S07]  /*20ea0*/  IMAD.MOV.U32 R8, RZ, RZ, R4 ;  /* 0x000000ffff087224 */ /* 0x008fce00078e0004 */
.L_x_14805:
[----:B------:R-:W-:Y:S01]  /*20eb0*/  IMAD R3, R8, R2, R9 ;  /* 0x0000000208037224 */ /* 0x000fe200078e0209 */
[----:B------:R-:W-:-:S04]  /*20ec0*/  ISETP.NE.AND P0, PT, R6, 0x1, PT ;  /* 0x000000010600780c */ /* 0x000fc80003f05270 */
[----:B------:R3:W-:Y:S01]  /*20ed0*/  STL [R1], R3 ;  /* 0x0000000301007387 */ /* 0x0007e20000100800 */
[----:B01----:R-:W-:-:S08]  /*20ee0*/  IADD3 R7, R5, -R3, RZ ;  /* 0x8000000305077210 */ /* 0x003fd00007ffe0ff */
[----:B------:R-:W-:Y:S05]  /*20ef0*/  @!P0 BRA `(.L_x_14807) ;  /* 0x0000000000e48947 */ /* 0x000fea0003800000 */
[----:B------:R-:W-:-:S04]  /*20f00*/  IABS R4, R0 ;  /* 0x0000000000047213 */ /* 0x000fc80000000000 */
[----:B------:R-:W0:Y:S08]  /*20f10*/  I2F.RP R2, R4 ;  /* 0x0000000400027306 */ /* 0x000e300000209400 */
[----:B0-----:R-:W0:Y:S02]  /*20f20*/  MUFU.RCP R2, R2 ;  /* 0x0000000200027308 */ /* 0x001e240000001000 */
[----:B0-----:R-:W-:-:S06]  /*20f30*/  VIADD R2, R2, 0xffffffe ;  /* 0x0ffffffe02027836 */ /* 0x001fcc0000000000 */
[----:B---3--:R-:W0:Y:S02]  /*20f40*/  F2I.FTZ.U32.TRUNC.NTZ R3, R2 ;  /* 0x0000000200037305 */ /* 0x008e24000021f000 */
        /* <DEDUP_REMOVED lines=46> */
[----:B------:R-:W-:Y:S01]  /*21230*/  IMAD.MOV R2, RZ, RZ, -R5 ;  /* 0x000000ffff027224 */ /* 0x000fe200078e0a05 */
[----:B------:R-:W-:-:S03]  /*21240*/  LEA R5, R6, R5, 0x18 ;  /* 0x0000000506057211 */ /* 0x000fc600078ec0ff */
[----:B------:R-:W-:-:S04]  /*21250*/  IMAD R2, R6, R2, R3 ;  /* 0x0000000206027224 */ /* 0x000fc800078e0203 */
[----:B------:R-:W-:-:S05]  /*21260*/  IMAD R2, R2, 0x10000, R5 ;  /* 0x0001000002027824 */ /* 0x000fca00078e0205 */
[----:B------:R1:W-:Y:S01]  /*21270*/  STL [R1+0x8], R2 ;  /* 0x0000080201007387 */ /* 0x0003e20000100800 */
[----:B------:R-:W-:Y:S05]  /*21280*/  BRA `(.L_x_14808) ;  /* 0x0000000000fc7947 */ /* 0x000fea0003800000 */
.L_x_14807:
[----:B---3--:R-:W3:Y:S01]  /*21290*/  LDL R3, [R1+0xc] ;  /* 0x00000c0001037983 */ /* 0x008ee20000100800 */
        /* <DEDUP_REMOVED lines=57> */
[----:B------:R-:W-:Y:S02]  /*21630*/  @!P1 LOP3.LUT R2, RZ, R8, RZ, 0x33, !PT ;  /* 0x00000008ff029212 */ /* 0x000fe400078e33ff */
[----:B------:R-:W-:-:S03]  /*21640*/  IADD3 R8, -R8, RZ, RZ ;  /* 0x000000ff08087210 */ /* 0x000fc60007ffe1ff */
[----:B------:R-:W-:Y:S02]  /*21650*/  IMAD.MOV.U32 R7, RZ, RZ, R2 ;  /* 0x000000ffff077224 */ /* 0x000fe400078e0002 */
[----:B------:R-:W-:-:S05]  /*21660*/  IMAD R3, R2, R8, R4 ;  /* 0x0000000802037224 */ /* 0x000fca00078e0204 */
[----:B------:R0:W-:Y:S02]  /*21670*/  STL [R1+0x8], R3 ;  /* 0x0000080301007387 */ /* 0x0001e40000100800 */
.L_x_14808:
[----:B------:R-:W-:-:S05]  /*21680*/  LOP3.LUT R7, RZ, R7, RZ, 0x33, !PT ;  /* 0x00000007ff077212 */ /* 0x000fca00078e33ff */
[----:B------:R-:W-:-:S05]  /*21690*/  IMAD.IADD R0, R0, 0x1, R7 ;  /* 0x0000000100007824 */ /* 0x000fca00078e0207 */
[----:B------:R3:W-:Y:S01]  /*216a0*/  STL [R1+0x4], R0 ;  /* 0x0000040001007387 */ /* 0x0007e20000100800 */
[----:B------:R-:W-:Y:S05]  /*216b0*/  BRA `(.L_x_14809) ;  /* 0x0000000000287947 */ /* 0x000fea0003800000 */
.L_x_14801:
        /* <DEDUP_REMOVED lines=10> */
.L_x_14809:
        /* <DEDUP_REMOVED lines=16> */
.L_x_14798:
[----:B------:R-:W3:Y:S01]  /*21860*/  LDL R0, [R1+0xc] ;  /* 0x00000c0001007983 */ /* 0x000ee20000100800 */
[----:B------:R-:W-:Y:S02]  /*21870*/  ULDC UR4, c[0x0][0xd3c] ;  /* 0x00034f0000047ab9 */ /* 0x000fe40000000800 */
[----:B---3--:R-:W-:-:S13]  /*21880*/  ISETP.GE.AND P0, PT, R0, UR4, PT ;  /* 0x0000000400007c0c */ /* 0x008fda000bf06270 */
[----:B------:R-:W-:Y:S05]  /*21890*/  @!P0 BRA `(.L_x_14810) ;  /* 0xffffff8000588947 */ /* 0x000fea000383ffff */
[----:B------:R-:W-:Y:S05]  /*218a0*/  BSYNC B8 ;  /* 0x0000000000087941 */ /* 0x000fea0003800000 */
.L_x_14660:
[----:B--2---:R-:W2:Y:S01]  /*218b0*/  LDL.LU R0, [R1+0x80] ;  /* 0x0000800001007983 */ /* 0x004ea20000300800 */
[----:B------:R-:W-:Y:S01]  /*218c0*/  BSSY B0, `(.L_x_14811) ;  /* 0x000000b000007945 */ /* 0x000fe20003800000 */
[----:B0-----:R-:W0:Y:S01]  /*218d0*/  S2R R5, SR_CgaCtaId ;  /* 0x0000000000057919 */ /* 0x001e220000008800 */
[----:B--2---:R-:W-:-:S05]  /*218e0*/  VIADD R0, R0, 0x1 ;  /* 0x0000000100007836 */ /* 0x004fca0000000000 */
        /* <DEDUP_REMOVED lines=8> */
.L_x_14976:
[----:B------:R-:W-:Y:S05]  /*21970*/  BSYNC B0 ;  /* 0x0000000000007941 */ /* 0x000fea0003800000 */
.L_x_14811:
[----:B------:R-:W-:-:S03]  /*21980*/  UMOV UR4, 0xffffffff ;  /* 0xffffffff00047882 */ /* 0x000fc60000000000 */
[----:B------:R-:W-:Y:S05]  /*21990*/  BRA.DIV UR4, `(.L_x_14813) ;  /* 0x0000004604a47947 */ /* 0x000fea000b800000 */
[----:B------:R-:W1:Y:S02]  /*219a0*/  S2R R2, SR_TID.X ;  /* 0x0000000000027919 */ /* 0x000e640000002100 */
[----:B-1----:R-:W-:-:S04]  /*219b0*/  SHF.R.U32.HI R2, RZ, 0x5, R2 ;  /* 0x00000005ff027819 */ /* 0x002fc80000011602 */
[----:B------:R-:W-:-:S05]  /*219c0*/  LOP3.LUT R2, R2, 0x3, RZ, 0xc0, !PT ;  /* 0x0000000302027812 */ /* 0x000fca00078ec0ff */
[----:B------:R1:W2:Y:S02]  /*219d0*/  SHFL.IDX PT, R14, R2, RZ, 0x1f ;  /* 0x00001fff020e7589 */ /* 0x0002a400000e0000 */
.L_x_14979:
[----:B--2---:R-:W-:-:S13]  /*219e0*/  ISETP.NE.AND P0, PT, R14, RZ, PT ;  /* 0x000000ff0e00720c */ /* 0x004fda0003f05270 */
[----:B------:R-:W-:Y:S05]  /*219f0*/  @P0 BRA `(.L_x_14488) ;  /* 0x00000000008c0947 */ /* 0x000fea0003800000 */
[----:B------:R-:W-:-:S03]  /*21a00*/  UMOV UR4, 0xffffffff ;  /* 0xffffffff00047882 */ /* 0x000fc60000000000 */
[----:B------:R-:W-:Y:S05]  /*21a10*/  BRA.DIV UR4, `(.L_x_14814) ;  /* 0x0000004604b87947 */ /* 0x000fea000b800000 */
[----:B------:R-:W-:-:S13]  /*21a20*/  ELECT P6, URZ, PT ;  /* 0x00000000003f782f */ /* 0x000fda00038c0000 */
.L_x_14982:
[----:B------:R-:W-:Y:S05]  /*21a30*/  @!P6 BRA `(.L_x_14488) ;  /* 0x00000000007ce947 */ /* 0x000fea0003800000 */
[----:B------:R-:W-:-:S06]  /*21a40*/  ULOP3.LUT UR4, UR36, 0x2, URZ, 0xfc, !UPT ;  /* 0x0000000224047892 */ /* 0x000fcc000f8efc3f */
[----:B-1----:R-:W-:-:S05]  /*21a50*/  IMAD.U32 R2, RZ, RZ, UR4 ;  /* 0x00000004ff027e24 */ /* 0x002fca000f8e00ff */
[----:B------:R-:W-:-:S13]  /*21a60*/  ISETP.NE.AND P2, PT, R2, 0x3, PT ;  /* 0x000000030200780c */ /* 0x000fda0003f45270 */
[----:B------:R-:W-:Y:S05]  /*21a70*/  @!P2 BRA `(.L_x_14815) ;  /* 0x000000000004a947 */ /* 0x000fea0003800000 */
[----:B------:R-:W-:Y:S01]  /*21a80*/  BPT.TRAP 0x1 ;  /* 0x000000040000795c */ /* 0x000fe20000300000 */
.L_x_14815:
        /* <DEDUP_REMOVED lines=13> */
.L_x_14983:
[----:B------:R-:W1:Y:S02]  /*21b60*/  SYNCS.PHASECHK.TRANS64.TRYWAIT P0, [R7+URZ], R2 ;  /* 0x00000002070075a7 */ /* 0x000e64000800017f */
[----:B-1----:R-:W-:Y:S05]  /*21b70*/  @!P0 BRA `(.L_x_14817) ;  /* 0x0000004400948947 */ /* 0x002fea0003800000 */
.L_x_14984:
[----:B------:R-:W-:Y:S05]  /*21b80*/  @!P2 BRA `(.L_x_14818) ;  /* 0x000000000004a947 */ /* 0x000fea0003800000 */
[----:B------:R-:W-:Y:S01]  /*21b90*/  BPT.TRAP 0x1 ;  /* 0x000000040000795c */ /* 0x000fe20000300000 */
.L_x_14818:
[----:B------:R-:W-:-:S04]  /*21ba0*/  VIADD R0, R0, 0x32460 ;  /* 0x0003246000007836 */ /* 0x000fc80000000000 */
[----:B------:R-:W-:-:S04]  /*21bb0*/  IMAD R4, R19, 0x8, R0 ;  /* 0x0000000813047824 */ /* 0x000fc800078e0200 */
[----:B------:R-:W2:Y:S02]  /*21bc0*/  SYNCS.PHASECHK.TRANS64.TRYWAIT P0, [R4+URZ], R5 ;  /* 0x00000005040075a7 */ /* 0x000ea4000800017f */
[----:B--2---:R-:W-:Y:S05]  /*21bd0*/  @!P0 BRA `(.L_x_14819) ;  /* 0x0000004400908947 */ /* 0x004fea0003800000 */
.L_x_14985:
[----:B------:R-:W-:-:S07]  /*21be0*/  IMAD R3, R3, 0x8, R0 ;  /* 0x0000000803037824 */ /* 0x000fce00078e0200 */
.L_x_14820:
[----:B----4-:R4:W0:Y:S02]  /*21bf0*/  SYNCS.PHASECHK.TRANS64.TRYWAIT P0, [R3+URZ], R2 ;  /* 0x00000002030075a7 */ /* 0x010824000800017f */
[----:B0-----:R-:W-:Y:S05]  /*21c00*/  @!P0 NANOSLEEP.SYNCS 0x989680 ;  /* 0x009896800000895d */ /* 0x001fea0003900000 */
[----:B------:R-:W0:Y:S02]  /*21c10*/  @!P0 SYNCS.PHASECHK.TRANS64 P0, [R3+URZ], R2 ;  /* 0x00000002030085a7 */ /* 0x000e24000800007f */
[----:B0-----:R-:W-:Y:S05]  /*21c20*/  @!P0 BRA `(.L_x_14820) ;  /* 0xfffffffc00f08947 */ /* 0x001fea000383ffff */
.L_x_14488:
[----:B------:R-:W-:Y:S05]  /*21c30*/  BSYNC B9 ;  /* 0x0000000000097941 */ /* 0x000fea0003800000 */
.L_x_14485:
[----:B------:R-:W-:Y:S05]  /*21c40*/  EXIT ;  /* 0x000000000000794d */ /* 0x000fea0003800000 */
.L_x_14508:
[----:B0-----:R0:W1:Y:S02]  /*21c50*/  SYNCS.PHASECHK.TRANS64.TRYWAIT P6, [R96+URZ+0x32490], R107 ;  /* 0x0324906b600075a7 */ /* 0x00106400080c017f */
[----:B-1----:R-:W-:Y:S05]  /*21c60*/  @!P6 NANOSLEEP.SYNCS 0x989680 ;  /* 0x009896800000e95d */ /* 0x002fea0003900000 */
[----:B------:R-:W1:Y:S02]  /*21c70*/  @!P6 SYNCS.PHASECHK.TRANS64 P6, [R96+URZ+0x32490], R107 ;  /* 0x0324906b6000e5a7 */ /* 0x000e6400080c007f */
[----:B-1----:R-:W-:Y:S05]  /*21c80*/  @!P6 BRA `(.L_x_14508) ;  /* 0xfffffffc00f0e947 */ /* 0x002fea000383ffff */
[----:B------:R-:W-:Y:S05]  /*21c90*/  BRA `(.L_x_14821) ;  /* 0xfffffe1800f47947 */ /* 0x000fea000383ffff */
.L_x_14526:
[----:B0-----:R0:W1:Y:S02]  /*21ca0*/  SYNCS.PHASECHK.TRANS64.TRYWAIT P5, [R96+URZ+0x32490], R107 ;  /* 0x0324906b600075a7 */ /* 0x00106400080a017f */
[----:B-1----:R-:W-:Y:S05]  /*21cb0*/  @!P5 NANOSLEEP.SYNCS 0x989680 ;  /* 0x009896800000d95d */ /* 0x002fea0003900000 */
[----:B------:R-:W1:Y:S02]  /*21cc0*/  @!P5 SYNCS.PHASECHK.TRANS64 P5, [R96+URZ+0x32490], R107 ;  /* 0x0324906b6000d5a7 */ /* 0x000e6400080a007f */
[----:B-1----:R-:W-:Y:S05]  /*21cd0*/  @!P5 BRA `(.L_x_14526) ;  /* 0xfffffffc00f0d947 */ /* 0x002fea000383ffff */
[----:B------:R-:W-:Y:S05]  /*21ce0*/  BRA `(.L_x_14822) ;  /* 0xfffffe2c00447947 */ /* 0x000fea000383ffff */
.L_x_14535:
[----:B0-----:R0:W1:Y:S02]  /*21cf0*/  SYNCS.PHASECHK.TRANS64.TRYWAIT P4, [R96+URZ+0x32490], R107 ;  /* 0x0324906b600075a7 */ /* 0x001064000808017f */
[----:B-1----:R-:W-:Y:S05]  /*21d00*/  @!P4 NANOSLEEP.SYNCS 0x989680 ;  /* 0x009896800000c95d */ /* 0x002fea0003900000 */
[----:B------:R-:W1:Y:S02]  /*21d10*/  @!P4 SYNCS.PHASECHK.TRANS64 P4, [R96+URZ+0x32490], R107 ;  /* 0x0324906b6000c5a7 */ /* 0x000e64000808007f */
[----:B-1----:R-:W-:Y:S05]  /*21d20*/  @!P4 BRA `(.L_x_14535) ;  /* 0xfffffffc00f0c947 */ /* 0x002fea000383ffff */
[----:B------:R-:W-:Y:S05]  /*21d30*/  BRA `(.L_x_14823) ;  /* 0xfffffe3c00607947 */ /* 0x000fea000383ffff */
.L_x_14541:
[----:B-1----:R1:W2:Y:S02]  /*21d40*/  SYNCS.PHASECHK.TRANS64.TRYWAIT P3, [R96+URZ+0x324b0], R107 ;  /* 0x0324b06b600075a7 */ /* 0x0022a4000806017f */
[----:B--2---:R-:W-:Y:S05]  /*21d50*/  @!P3 NANOSLEEP.SYNCS 0x989680 ;  /* 0x009896800000b95d */ /* 0x004fea0003900000 */
[----:B------:R-:W2:Y:S02]  /*21d60*/  @!P3 SYNCS.PHASECHK.TRANS64 P3, [R96+URZ+0x324b0], R107 ;  /* 0x0324b06b6000b5a7 */ /* 0x000ea4000806007f */
[----:B--2---:R-:W-:Y:S05]  /*21d70*/  @!P3 BRA `(.L_x_14541) ;  /* 0xfffffffc00f0b947 */ /* 0x004fea000383ffff */
[----:B------:R-:W-:Y:S05]  /*21d80*/  BRA `(.L_x_14824) ;  /* 0xfffffe3c00f47947 */ /* 0x000fea000383ffff */
.L_x_14551:
[----:B------:R-:W-:Y:S01]  /*21d90*/  BSSY B0, `(.L_x_14825) ;  /* 0x0000007000007945 */ /* 0x000fe20003800000 */
[----:B------:R-:W-:Y:S01]  /*21da0*/  IMAD.MOV.U32 R12, RZ, RZ, RZ ;  /* 0x000000ffff0c7224 */ /* 0x000fe200078e00ff */
[----:B------:R-:W-:Y:S01]  /*21db0*/  MOV R15, 0xffffffff ;  /* 0xffffffff000f7802 */ /* 0x000fe20000000f00 */
[----:B------:R-:W-:-:S07]  /*21dc0*/  IMAD.MOV.U32 R11, RZ, RZ, 0x1f ;  /* 0x0000001fff0b7424 */ /* 0x000fce00078e00ff */
[----:B-----5:R-:W-:Y:S05]  /*21dd0*/  WARPSYNC.COLLECTIVE R15, `(.L_x_14826) ;  /* 0x000000000f087348 */ /* 0x020fea0003c00000 */
[----:B------:R0:W1:Y:S02]  /*21de0*/  SHFL.IDX P6, R14, R13, R12, R11 ;  /* 0x0000000c0d0e7389 */ /* 0x00006400000c000b */
[----:B01---5:R-:W-:Y:S01]  /*21df0*/  ENDCOLLECTIVE ;  /* 0x000000000000791b */ /* 0x023fe20003800000 */
.L_x_14826:
[----:B------:R-:W-:Y:S05]  /*21e00*/  BSYNC B0 ;  /* 0x0000000000007941 */ /* 0x000fea0003800000 */
.L_x_14825:
[----:B------:R-:W-:Y:S05]  /*21e10*/  BRA `(.L_x_14827) ;  /* 0xfffffe4c007c7947 */ /* 0x000fea000383ffff */
.L_x_14563:
        /* <DEDUP_REMOVED lines=8> */
.L_x_14829:
[----:B------:R-:W-:Y:S05]  /*21ea0*/  BSYNC B1 ;  /* 0x0000000000017941 */ /* 0x000fea0003800000 */
.L_x_14828:
        /* <DEDUP_REMOVED lines=8> */
.L_x_14830:
[----:B------:R-:W-:Y:S02]  /*21f30*/  IMAD.MOV.U32 R13, RZ, RZ, R7 ;  /* 0x000000ffff0d7224 */ /* 0x000fe400078e0007 */
[----:B------:R-:W-:-:S07]  /*21f40*/  IMAD.MOV.U32 R0, RZ, RZ, R14 ;  /* 0x000000ffff007224 */ /* 0x000fce00078e000e */
[----:B------:R-:W-:Y:S05]  /*21f50*/  WARPSYNC.COLLECTIVE R15, `(.L_x_14831) ;  /* 0x000000000f087348 */ /* 0x000fea0003c00000 */
[----:B------:R0:W1:Y:S02]  /*21f60*/  SHFL.IDX P6, R14, R13, R12, R11 ;  /* 0x0000000c0d0e7389 */ /* 0x00006400000c000b */
[----:B01----:R-:W-:Y:S01]  /*21f70*/  ENDCOLLECTIVE ;  /* 0x000000000000791b */ /* 0x003fe20003800000 */
.L_x_14831:
[----:B------:R-:W-:Y:S02]  /*21f80*/  IMAD.MOV.U32 R13, RZ, RZ, R30 ;  /* 0x000000ffff0d7224 */ /* 0x000fe400078e001e */
[----:B------:R-:W-:-:S07]  /*21f90*/  IMAD.MOV.U32 R5, RZ, RZ, R14 ;  /* 0x000000ffff057224 */ /* 0x000fce00078e000e */
[----:B------:R-:W-:Y:S05]  /*21fa0*/  WARPSYNC.COLLECTIVE R15, `(.L_x_14832) ;  /* 0x000000000f087348 */ /* 0x000fea0003c00000 */
[----:B------:R0:W1:Y:S02]  /*21fb0*/  SHFL.IDX P6, R14, R13, R12, R11 ;  /* 0x0000000c0d0e7389 */ /* 0x00006400000c000b */
[----:B01----:R-:W-:Y:S01]  /*21fc0*/  ENDCOLLECTIVE ;  /* 0x000000000000791b */ /* 0x003fe20003800000 */
.L_x_14832:
[----:B------:R-:W-:Y:S05]  /*21fd0*/  BRA `(.L_x_14833) ;  /* 0xfffffe5400147947 */ /* 0x000fea000383ffff */
.L_x_14566:
        /* <DEDUP_REMOVED lines=8> */
.L_x_14835:
[----:B------:R-:W-:Y:S05]  /*22060*/  BSYNC B1 ;  /* 0x0000000000017941 */ /* 0x000fea0003800000 */
.L_x_14834:
        /* <DEDUP_REMOVED lines=8> */
.L_x_14836:
[----:B------:R-:W-:Y:S02]  /*220f0*/  IMAD.MOV.U32 R13, RZ, RZ, R7 ;  /* 0x000000ffff0d7224 */ /* 0x000fe400078e0007 */
[----:B------:R-:W-:-:S07]  /*22100*/  IMAD.MOV.U32 R4, RZ, RZ, R14 ;  /* 0x000000ffff047224 */ /* 0x000fce00078e000e */
[----:B------:R-:W-:Y:S05]  /*22110*/  WARPSYNC.COLLECTIVE R15, `(.L_x_14837) ;  /* 0x000000000f087348 */ /* 0x000fea0003c00000 */
[----:B------:R0:W1:Y:S02]  /*22120*/  SHFL.IDX P6, R14, R13, R12, R11 ;  /* 0x0000000c0d0e7389 */ /* 0x00006400000c000b */
[----:B01----:R-:W-:Y:S01]  /*22130*/  ENDCOLLECTIVE ;  /* 0x000000000000791b */ /* 0x003fe20003800000 */
.L_x_14837:
[----:B------:R-:W-:Y:S02]  /*22140*/  IMAD.MOV.U32 R13, RZ, RZ, R30 ;  /* 0x000000ffff0d7224 */ /* 0x000fe400078e001e */
[----:B------:R-:W-:-:S07]  /*22150*/  IMAD.MOV.U32 R7, RZ, RZ, R14 ;  /* 0x000000ffff077224 */ /* 0x000fce00078e000e */
[----:B------:R-:W-:Y:S05]  /*22160*/  WARPSYNC.COLLECTIVE R15, `(.L_x_14838) ;  /* 0x000000000f087348 */ /* 0x000fea0003c00000 */
[----:B------:R0:W1:Y:S02]  /*22170*/  SHFL.IDX P6, R14, R13, R12, R11 ;  /* 0x0000000c0d0e7389 */ /* 0x00006400000c000b */
[----:B01----:R-:W-:Y:S01]  /*22180*/  ENDCOLLECTIVE ;  /* 0x000000000000791b */ /* 0x003fe20003800000 */
.L_x_14838:
[----:B------:R-:W-:Y:S01]  /*22190*/  IMAD.MOV.U32 R30, RZ, RZ, R14 ;  /* 0x000000ffff1e7224 */ /* 0x000fe200078e000e */
[----:B------:R-:W-:Y:S06]  /*221a0*/  BRA `(.L_x_14839) ;  /* 0xfffffe54006c7947 */ /* 0x000fec000383ffff */
.L_x_14570:
[----:B0-----:R0:W1:Y:S02]  /*221b0*/  SYNCS.PHASECHK.TRANS64.TRYWAIT P0, [R19+URZ+0x32400], R34 ;  /* 0x03240022130075a7 */ /* 0x001064000800017f */
[----:B-1----:R-:W-:Y:S05]  /*221c0*/  @!P0 NANOSLEEP.SYNCS 0x989680 ;  /* 0x009896800000895d */ /* 0x002fea0003900000 */
[----:B------:R-:W1:Y:S02]  /*221d0*/  @!P0 SYNCS.PHASECHK.TRANS64 P0, [R19+URZ+0x32400], R34 ;  /* 0x03240022130085a7 */ /* 0x000e64000800007f */
[----:B-1----:R-:W-:Y:S05]  /*221e0*/  @!P0 BRA `(.L_x_14570) ;  /* 0xfffffffc00f08947 */ /* 0x002fea000383ffff */
[----:B------:R-:W-:Y:S05]  /*221f0*/  BRA `(.L_x_14840) ;  /* 0xfffffe58005c7947 */ /* 0x000fea000383ffff */
.L_x_14578:
        /* <DEDUP_REMOVED lines=9> */
.L_x_14842:
[----:B------:R-:W-:Y:S05]  /*22290*/  BSYNC B1 ;  /* 0x0000000000017941 */ /* 0x000fea0003800000 */
.L_x_14841:
[----:B------:R0:W5:Y:S01]  /*222a0*/  LDL R8, [R1+0x18] ;  /* 0x0000180001087983 */ /* 0x0001620000100800 */
[----:B------:R-:W-:Y:S01]  /*222b0*/  IMAD.MOV.U32 R13, RZ, RZ, R24 ;  /* 0x000000ffff0d7224 */ /* 0x000fe200078e0018 */
[----:B------:R-:W-:Y:S01]  /*222c0*/  ISETP.GE.AND P0, PT, R16, R39, PT ;  /* 0x000000271000720c */ /* 0x000fe20003f06270 */
[----:B------:R-:W-:Y:S02]  /*222d0*/  IMAD.MOV.U32 R12, RZ, RZ, RZ ;  /* 0x000000ffff0c7224 */ /* 0x000fe400078e00ff */
[----:B------:R-:W-:Y:S02]  /*222e0*/  IMAD.MOV.U32 R11, RZ, RZ, 0x1c1f ;  /* 0x00001c1fff0b7424 */ /* 0x000fe400078e00ff */
[----:B------:R-:W-:Y:S02]  /*222f0*/  IMAD.MOV.U32 R15, RZ, RZ, -0x1 ;  /* 0xffffffffff0f7424 */ /* 0x000fe400078e00ff */
[----:B0-----:R-:W-:-:S07]  /*22300*/  IMAD.MOV.U32 R0, RZ, RZ, R14 ;  /* 0x000000ffff007224 */ /* 0x001fce00078e000e */
[----:B-----5:R-:W-:Y:S05]  /*22310*/  WARPSYNC.COLLECTIVE R15, `(.L_x_14843) ;  /* 0x000000000f087348 */ /* 0x020fea0003c00000 */
[----:B------:R0:W1:Y:S02]  /*22320*/  SHFL.IDX P6, R14, R13, R12, R11 ;  /* 0x0000000c0d0e7389 */ /* 0x00006400000c000b */
[----:B01---5:R-:W-:Y:S01]  /*22330*/  ENDCOLLECTIVE ;  /* 0x000000000000791b */ /* 0x023fe20003800000 */
.L_x_14843:
[----:B------:R-:W-:Y:S02]  /*22340*/  IMAD.MOV.U32 R13, RZ, RZ, R25 ;  /* 0x000000ffff0d7224 */ /* 0x000fe400078e0019 */
[----:B------:R-:W-:-:S07]  /*22350*/  IMAD.MOV.U32 R3, RZ, RZ, R14 ;  /* 0x000000ffff037224 */ /* 0x000fce00078e000e */
[----:B------:R-:W-:Y:S05]  /*22360*/  WARPSYNC.COLLECTIVE R15, `(.L_x_14844) ;  /* 0x000000000f087348 */ /* 0x000fea0003c00000 */
[----:B------:R0:W1:Y:S02]  /*22370*/  SHFL.IDX P6, R14, R13, R12, R11 ;  /* 0x0000000c0d0e7389 */ /* 0x00006400000c000b */
[----:B01----:R-:W-:Y:S01]  /*22380*/  ENDCOLLECTIVE ;  /* 0x000000000000791b */ /* 0x003fe20003800000 */
.L_x_14844:
[----:B------:R-:W-:Y:S01]  /*22390*/  MOV R13, R27 ;  /* 0x0000001b000d7202 */ /* 0x000fe20000000f00 */
[----:B------:R-:W-:-:S07]  /*223a0*/  IMAD.MOV.U32 R4, RZ, RZ, R14 ;  /* 0x000000ffff047224 */ /* 0x000fce00078e000e */
[----:B------:R-:W-:Y:S05]  /*223b0*/  WARPSYNC.COLLECTIVE R15, `(.L_x_14845) ;  /* 0x000000000f087348 */ /* 0x000fea0003c00000 */
[----:B------:R0:W1:Y:S02]  /*223c0*/  SHFL.IDX P6, R14, R13, R12, R11 ;  /* 0x0000000c0d0e7389 */ /* 0x00006400000c000b */
[----:B01----:R-:W-:Y:S01]  /*223d0*/  ENDCOLLECTIVE ;  /* 0x000000000000791b */ /* 0x003fe20003800000 */
.L_x_14845:
[----:B------:R-:W-:-:S05]  /*223e0*/  IMAD R34, R8, R34, RZ ;  /* 0x0000002208227224 */ /* 0x000fca00078e02ff */
[----:B------:R-:W-:-:S13]  /*223f0*/  ISETP.GE.OR P1, PT, R37, R34, P0 ;  /* 0x000000222500720c */ /* 0x000fda0000726670 */
[C---:B------:R-:W-:Y:S01]  /*22400*/  @!P1 IMAD.SHL.U32 R5, R16.reuse, 0x2, RZ ;  /* 0x0000000210059824 */ /* 0x040fe200078e00ff */
[----:B------:R-:W-:-:S04]  /*22410*/  @!P1 SHF.L.U64.HI R21, R16, 0x1, R41 ;  /* 0x0000000110159819 */ /* 0x000fc80000010229 */
[----:B------:R-:W-:-:S05]  /*22420*/  @!P1 IADD3 R6, P2, R3, R5, RZ ;  /* 0x0000000503069210 */ /* 0x000fca0007f5e0ff */
[----:B------:R-:W-:-:S05]  /*22430*/  @!P1 IMAD.X R7, R0, 0x1, R21, P2 ;  /* 0x0000000100079824 */ /* 0x000fca00010e0615 */
[----:B------:R-:W2:Y:S01]  /*22440*/  @!P1 LD.E.128 R8, desc[UR40][R6.64] ;  /* 0x0000002806089980 */ /* 0x000ea2000c101d00 */
[----:B------:R-:W-:-:S05]  /*22450*/  @!P1 IADD3 R14, P2, R14, R5, RZ ;  /* 0x000000050e0e9210 */ /* 0x000fca0007f5e0ff */
[----:B------:R-:W-:Y:S02]  /*22460*/  @!P1 IMAD.X R5, R4, 0x1, R21, P2 ;  /* 0x0000000104059824 */ /* 0x000fe400010e0615 */
[----:B------:R-:W-:-:S06]  /*22470*/  @!P1 IMAD.MOV.U32 R4, RZ, RZ, R14 ;  /* 0x000000ffff049224 */ /* 0x000fcc00078e000e */
        /* <DEDUP_REMOVED lines=8> */
[----:B------:R-:W-:-:S02]  /*22500*/  IMAD.MOV.U32 R11, RZ, RZ, 0x1c1f ;  /* 0x00001c1fff0b7424 */ /* 0x000fc400078e00ff */
[----:B------:R-:W-:Y:S02]  /*22510*/  @!P1 IMAD.MOV.U32 R21, RZ, RZ, R9 ;  /* 0x000000ffff159224 */ /* 0x000fe400078e0009 */
[----:B------:R-:W-:-:S07]  /*22520*/  @!P1 IMAD.MOV.U32 R20, RZ, RZ, R8 ;  /* 0x000000ffff149224 */ /* 0x000fce00078e0008 */
[----:B-----5:R-:W-:Y:S05]  /*22530*/  WARPSYNC.COLLECTIVE R15, `(.L_x_14846) ;  /* 0x000000000f087348 */ /* 0x020fea0003c00000 */
[----:B------:R0:W1:Y:S02]  /*22540*/  SHFL.IDX P6, R14, R13, R12, R11 ;  /* 0x0000000c0d0e7389 */ /* 0x00006400000c000b */
[----:B01---5:R-:W-:Y:S01]  /*22550*/  ENDCOLLECTIVE ;  /* 0x000000000000791b */ /* 0x023fe20003800000 */
.L_x_14846:
[----:B------:R-:W-:Y:S02]  /*22560*/  IMAD.MOV.U32 R3, RZ, RZ, R21 ;  /* 0x000000ffff037224 */ /* 0x000fe400078e0015 */
[----:B------:R-:W-:Y:S02]  /*22570*/  IMAD.MOV.U32 R0, RZ, RZ, R20 ;  /* 0x000000ffff007224 */ /* 0x000fe400078e0014 */
[----:B------:R-:W-:Y:S01]  /*22580*/  @!P1 IMAD.MOV.U32 R28, RZ, RZ, R10 ;  /* 0x000000ffff1c9224 */ /* 0x000fe200078e000a */
[----:B------:R-:W-:Y:S01]  /*22590*/  PRMT R42, R42, 0x5410, R3 ;  /* 0x000054102a2a7816 */ /* 0x000fe20000000003 */
[----:B------:R-:W-:Y:S01]  /*225a0*/  IMAD.MOV.U32 R8, RZ, RZ, R29 ;  /* 0x000000ffff087224 */ /* 0x000fe200078e001d */
[----:B------:R-:W-:Y:S01]  /*225b0*/  PRMT R53, R53, 0x5410, R0 ;  /* 0x0000541035357816 */ /* 0x000fe20000000000 */
[----:B------:R-:W-:Y:S01]  /*225c0*/  @!P1 IMAD.MOV.U32 R31, RZ, RZ, R5 ;  /* 0x000000ffff1f9224 */ /* 0x000fe200078e0005 */
[----:B------:R-:W-:Y:S01]  /*225d0*/  MOV R0, R28 ;  /* 0x0000001c00007202 */ /* 0x000fe20000000f00 */
[----:B------:R-:W-:-:S02]  /*225e0*/  @!P1 IMAD.MOV.U32 R32, RZ, RZ, R6 ;  /* 0x000000ffff209224 */ /* 0x000fc400078e0006 */
[----:B------:R-:W-:Y:S01]  /*225f0*/  @!P1 IMAD.MOV.U32 R30, RZ, RZ, R4 ;  /* 0x000000ffff1e9224 */ /* 0x000fe200078e0004 */
[----:B------:R-:W-:Y:S01]  /*22600*/  PRMT R35, R0, 0x5410, R8 ;  /* 0x0000541000237816 */ /* 0x000fe20000000008 */
[----:B------:R-:W-:Y:S02]  /*22610*/  IMAD.MOV.U32 R13, RZ, RZ, R24 ;  /* 0x000000ffff0d7224 */ /* 0x000fe400078e0018 */
[----:B------:R-:W-:Y:S02]  /*22620*/  @!P1 IMAD.MOV.U32 R33, RZ, RZ, R7 ;  /* 0x000000ffff219224 */ /* 0x000fe400078e0007 */
[----:B------:R-:W-:Y:S02]  /*22630*/  IMAD.MOV.U32 R4, RZ, RZ, R31 ;  /* 0x000000ffff047224 */ /* 0x000fe400078e001f */
[----:B------:R-:W-:Y:S02]  /*22640*/  IMAD.MOV.U32 R5, RZ, RZ, R32 ;  /* 0x000000ffff057224 */ /* 0x000fe400078e0020 */
[----:B------:R-:W-:Y:S01]  /*22650*/  IMAD.MOV.U32 R0, RZ, RZ, R30 ;  /* 0x000000ffff007224 */ /* 0x000fe200078e001e */
[----:B------:R-:W-:Y:S01]  /*22660*/  PRMT R42, R4, 0x7610, R42 ;  /* 0x00007610042a7816 */ /* 0x000fe2000000002a */
[----:B------:R-:W-:Y:S01]  /*22670*/  IMAD.MOV.U32 R3, RZ, RZ, R14 ;  /* 0x000000ffff037224 */ /* 0x000fe200078e000e */
[----:B------:R-:W-:-:S07]  /*22680*/  PRMT R53, R5, 0x7610, R53 ;  /* 0x0000761005357816 */ /* 0x000fce0000000035 */
[----:B------:R-:W-:Y:S05]  /*22690*/  WARPSYNC.COLLECTIVE R15, `(.L_x_14847) ;  /* 0x000000000f087348 */ /* 0x000fea0003c00000 */
[----:B------:R0:W1:Y:S02]  /*226a0*/  SHFL.IDX P6, R14, R13, R12, R11 ;  /* 0x0000000c0d0e7389 */ /* 0x00006400000c000b */
[----:B01----:R-:W-:Y:S01]  /*226b0*/  ENDCOLLECTIVE ;  /* 0x000000000000791b */ /* 0x003fe20003800000 */
.L_x_14847:
[----:B------:R-:W-:Y:S01]  /*226c0*/  IMAD.MOV.U32 R6, RZ, RZ, R33 ;  /* 0x000000ffff067224 */ /* 0x000fe200078e0021 */
[----:B------:R-:W-:-:S04]  /*226d0*/  CS2R R4, SRZ ;  /* 0x0000000000047805 */ /* 0x000fc8000001ff00 */
[----:B------:R-:W-:Y:S01]  /*226e0*/  PRMT R48, R0, 0x5410, R6 ;  /* 0x0000541000307816 */ /* 0x000fe20000000006 */
[----:B------:R-:W-:Y:S02]  /*226f0*/  IMAD.MOV.U32 R13, RZ, RZ, R25 ;  /* 0x000000ffff0d7224 */ /* 0x000fe400078e0019 */
[----:B------:R-:W-:-:S07]  /*22700*/  IMAD.MOV.U32 R24, RZ, RZ, R14 ;  /* 0x000000ffff187224 */ /* 0x000fce00078e000e */
[----:B------:R-:W-:Y:S05]  /*22710*/  WARPSYNC.COLLECTIVE R15, `(.L_x_14848) ;  /* 0x000000000f087348 */ /* 0x000fea0003c00000 */
[----:B------:R0:W1:Y:S02]  /*22720*/  SHFL.IDX P6, R14, R13, R12, R11 ;  /* 0x0000000c0d0e7389 */ /* 0x00006400000c000b */
[----:B01----:R-:W-:Y:S01]  /*22730*/  ENDCOLLECTIVE ;  /* 0x000000000000791b */ /* 0x003fe20003800000 */
.L_x_14848:
[----:B------:R-:W-:Y:S02]  /*22740*/  IMAD.MOV.U32 R13, RZ, RZ, R27 ;  /* 0x000000ffff0d7224 */ /* 0x000fe400078e001b */
[----:B------:R-:W-:-:S07]  /*22750*/  IMAD.MOV.U32 R25, RZ, RZ, R14 ;  /* 0x000000ffff197224 */ /* 0x000fce00078e000e */
[----:B------:R-:W-:Y:S05]  /*22760*/  WARPSYNC.COLLECTIVE R15, `(.L_x_14849) ;  /* 0x000000000f087348 */ /* 0x000fea0003c00000 */
[----:B------:R0:W1:Y:S02]  /*22770*/  SHFL.IDX P6, R14, R13, R12, R11 ;  /* 0x0000000c0d0e7389 */ /* 0x00006400000c000b */
[----:B01----:R-:W-:Y:S01]  /*22780*/  ENDCOLLECTIVE ;  /* 0x000000000000791b */ /* 0x003fe20003800000 */
.L_x_14849:
[----:B------:R-:W-:Y:S05]  /*22790*/  BRA `(.L_x_14850) ;  /* 0xfffffe6400307947 */ /* 0x000fea000383ffff */
.L_x_14582:
[----:B0-----:R0:W1:Y:S02]  /*227a0*/  SYNCS.PHASECHK.TRANS64.TRYWAIT P1, [R19+URZ+0x32400], R12 ;  /* 0x0324000c130075a7 */ /* 0x001064000802017f */
[----:B-1----:R-:W-:Y:S05]  /*227b0*/  @!P1 NANOSLEEP.SYNCS 0x989680 ;  /* 0x009896800000995d */ /* 0x002fea0003900000 */
[----:B------:R-:W1:Y:S02]  /*227c0*/  @!P1 SYNCS.PHASECHK.TRANS64 P1, [R19+URZ+0x32400], R12 ;  /* 0x0324000c130095a7 */ /* 0x000e64000802007f */
[----:B-1----:R-:W-:Y:S05]  /*227d0*/  @!P1 BRA `(.L_x_14582) ;  /* 0xfffffffc00f09947 */ /* 0x002fea000383ffff */
[----:B------:R-:W-:Y:S05]  /*227e0*/  BRA `(.L_x_14851) ;  /* 0xfffffe6400c87947 */ /* 0x000fea000383ffff */
.L_x_14588:
[----:B---3--:R3:W0:Y:S02]  /*227f0*/  SYNCS.PHASECHK.TRANS64.TRYWAIT P1, [R173+URZ+0x32430], R8 ;  /* 0x03243008ad0075a7 */ /* 0x008624000802017f */
[----:B0-----:R-:W-:Y:S05]  /*22800*/  @!P1 NANOSLEEP.SYNCS 0x989680 ;  /* 0x009896800000995d */ /* 0x001fea0003900000 */
[----:B------:R-:W0:Y:S02]  /*22810*/  @!P1 SYNCS.PHASECHK.TRANS64 P1, [R173+URZ+0x32430], R8 ;  /* 0x03243008ad0095a7 */ /* 0x000e24000802007f */
[----:B0-----:R-:W-:Y:S05]  /*22820*/  @!P1 BRA `(.L_x_14588) ;  /* 0xfffffffc00f09947 */ /* 0x001fea000383ffff */
[----:B------:R-:W-:Y:S05]  /*22830*/  BRA `(.L_x_14587) ;  /* 0xfffffe7400507947 */ /* 0x000fea000383ffff */
.L_x_14590:
[----:B0-----:R0:W4:Y:S02]  /*22840*/  SYNCS.PHASECHK.TRANS64.TRYWAIT P1, [R19+URZ+0x32410], R0 ;  /* 0x03241000130075a7 */ /* 0x001124000802017f */
[----:B----4-:R-:W-:Y:S05]  /*22850*/  @!P1 NANOSLEEP.SYNCS 0x989680 ;  /* 0x009896800000995d */ /* 0x010fea0003900000 */
[----:B------:R-:W4:Y:S02]  /*22860*/  @!P1 SYNCS.PHASECHK.TRANS64 P1, [R19+URZ+0x32410], R0 ;  /* 0x03241000130095a7 */ /* 0x000f24000802007f */
[----:B----4-:R-:W-:Y:S05]  /*22870*/  @!P1 BRA `(.L_x_14590) ;  /* 0xfffffffc00f09947 */ /* 0x010fea000383ffff */
[----:B------:R-:W-:Y:S05]  /*22880*/  BRA `(.L_x_14852) ;  /* 0xfffffe7800047947 */ /* 0x000fea000383ffff */
.L_x_14595:
[----:B------:R0:W0:Y:S02]  /*22890*/  SYNCS.PHASECHK.TRANS64.TRYWAIT P2, [R173+URZ+0x32450], R8 ;  /* 0x03245008ad0075a7 */ /* 0x000024000804017f */
[----:B0-----:R-:W-:Y:S05]  /*228a0*/  @!P2 NANOSLEEP.SYNCS 0x989680 ;  /* 0x009896800000a95d */ /* 0x001fea0003900000 */
[----:B------:R-:W0:Y:S02]  /*228b0*/  @!P2 SYNCS.PHASECHK.TRANS64 P2, [R173+URZ+0x32450], R8 ;  /* 0x03245008ad00a5a7 */ /* 0x000e24000804007f */
[----:B0-----:R-:W-:Y:S05]  /*228c0*/  @!P2 BRA `(.L_x_14595) ;  /* 0xfffffffc00f0a947 */ /* 0x001fea000383ffff */
[----:B------:R-:W-:Y:S05]  /*228d0*/  BRA `(.L_x_14594) ;  /* 0xfffffe7800247947 */ /* 0x000fea000383ffff */
.L_x_14600:
[----:B--2---:R2:W3:Y:S02]  /*228e0*/  SYNCS.PHASECHK.TRANS64.TRYWAIT P2, [R205+URZ+0x32430], R0 ;  /* 0x03243000cd0075a7 */ /* 0x0044e4000804017f */
[----:B---3--:R-:W-:Y:S05]  /*228f0*/  @!P2 NANOSLEEP.SYNCS 0x989680 ;  /* 0x009896800000a95d */ /* 0x008fea0003900000 */
[----:B------:R-:W3:Y:S02]  /*22900*/  @!P2 SYNCS.PHASECHK.TRANS64 P2, [R205+URZ+0x32430], R0 ;  /* 0x03243000cd00a5a7 */ /* 0x000ee4000804007f */
[----:B---3--:R-:W-:Y:S05]  /*22910*/  @!P2 BRA `(.L_x_14600) ;  /* 0xfffffffc00f0a947 */ /* 0x008fea000383ffff */
[----:B------:R-:W-:Y:S05]  /*22920*/  BRA `(.L_x_14599) ;  /* 0xfffffe9c00e47947 */ /* 0x000fea000383ffff */
.L_x_14605:
[----:B---3--:R3:W4:Y:S02]  /*22930*/  SYNCS.PHASECHK.TRANS64.TRYWAIT P2, [R205+URZ+0x32450], R0 ;  /* 0x03245000cd0075a7 */ /* 0x008724000804017f */
[----:B----4-:R-:W-:Y:S05]  /*22940*/  @!P2 NANOSLEEP.SYNCS 0x989680 ;  /* 0x009896800000a95d */ /* 0x010fea0003900000 */
[----:B------:R-:W4:Y:S02]  /*22950*/  @!P2 SYNCS.PHASECHK.TRANS64 P2, [R205+URZ+0x32450], R0 ;  /* 0x03245000cd00a5a7 */ /* 0x000f24000804007f */
[----:B----4-:R-:W-:Y:S05]  /*22960*/  @!P2 BRA `(.L_x_14605) ;  /* 0xfffffffc00f0a947 */ /* 0x010fea000383ffff */
[----:B------:R-:W-:Y:S05]  /*22970*/  BRA `(.L_x_14604) ;  /* 0xfffffea000887947 */ /* 0x000fea000383ffff */
.L_x_14611:
[----:B--2---:R2:W3:Y:S02]  /*22980*/  SYNCS.PHASECHK.TRANS64.TRYWAIT P2, [R216+URZ+0x32430], R0 ;  /* 0x03243000d80075a7 */ /* 0x0044e4000804017f */
[----:B---3--:R-:W-:Y:S05]  /*22990*/  @!P2 NANOSLEEP.SYNCS 0x989680 ;  /* 0x009896800000a95d */ /* 0x008fea0003900000 */
[----:B------:R-:W3:Y:S02]  /*229a0*/  @!P2 SYNCS.PHASECHK.TRANS64 P2, [R216+URZ+0x32430], R0 ;  /* 0x03243000d800a5a7 */ /* 0x000ee4000804007f */
[----:B---3--:R-:W-:Y:S05]  /*229b0*/  @!P2 BRA `(.L_x_14611) ;  /* 0xfffffffc00f0a947 */ /* 0x008fea000383ffff */
[----:B------:R-:W-:Y:S05]  /*229c0*/  BRA `(.L_x_14610) ;  /* 0xfffffecc00c87947 */ /* 0x000fea000383ffff */
.L_x_14616:
[----:B---3--:R3:W4:Y:S02]  /*229d0*/  SYNCS.PHASECHK.TRANS64.TRYWAIT P2, [R216+URZ+0x32450], R0 ;  /* 0x03245000d80075a7 */ /* 0x008724000804017f */
[----:B----4-:R-:W-:Y:S05]  /*229e0*/  @!P2 NANOSLEEP.SYNCS 0x989680 ;  /* 0x009896800000a95d */ /* 0x010fea0003900000 */
[----:B------:R-:W4:Y:S02]  /*229f0*/  @!P2 SYNCS.PHASECHK.TRANS64 P2, [R216+URZ+0x32450], R0 ;  /* 0x03245000d800a5a7 */ /* 0x000f24000804007f */
[----:B----4-:R-:W-:Y:S05]  /*22a00*/  @!P2 BRA `(.L_x_14616) ;  /* 0xfffffffc00f0a947 */ /* 0x010fea000383ffff */
[----:B------:R-:W-:Y:S05]  /*22a10*/  BRA `(.L_x_14615) ;  /* 0xfffffed0006c7947 */ /* 0x000fea000383ffff */
.L_x_14622:
[----:B------:R-:W-:Y:S02]  /*22a20*/  IMAD.MOV.U32 R13, RZ, RZ, R20 ;  /* 0x000000ffff0d7224 */ /* 0x000fe400078e0014 */
[----:B------:R-:W-:Y:S02]  /*22a30*/  IMAD.MOV.U32 R12, RZ, RZ, RZ ;  /* 0x000000ffff0c7224 */ /* 0x000fe400078e00ff */
[----:B------:R-:W-:Y:S02]  /*22a40*/  IMAD.MOV.U32 R11, RZ, RZ, 0x181f ;  /* 0x0000181fff0b7424 */ /* 0x000fe400078e00ff */
[----:B------:R-:W-:-:S07]  /*22a50*/  IMAD.MOV.U32 R15, RZ, RZ, -0x1 ;  /* 0xffffffffff0f7424 */ /* 0x000fce00078e00ff */
[----:B-----5:R-:W-:Y:S05]  /*22a60*/  WARPSYNC.COLLECTIVE R15, `(.L_x_14853) ;  /* 0x000000000f087348 */ /* 0x020fea0003c00000 */
[----:B------:R0:W1:Y:S02]  /*22a70*/  SHFL.IDX P6, R14, R13, R12, R11 ;  /* 0x0000000c0d0e7389 */ /* 0x00006400000c000b */
[----:B01---5:R-:W-:Y:S01]  /*22a80*/  ENDCOLLECTIVE ;  /* 0x000000000000791b */ /* 0x023fe20003800000 */
.L_x_14853:
[----:B------:R-:W-:Y:S02]  /*22a90*/  IMAD.MOV.U32 R13, RZ, RZ, R4 ;  /* 0x000000ffff0d7224 */ /* 0x000fe400078e0004 */
[----:B------:R-:W-:-:S07]  /*22aa0*/  IMAD.MOV.U32 R3, RZ, RZ, R14 ;  /* 0x000000ffff037224 */ /* 0x000fce00078e000e */
[----:B------:R-:W-:Y:S05]  /*22ab0*/  WARPSYNC.COLLECTIVE R15, `(.L_x_14854) ;  /* 0x000000000f087348 */ /* 0x000fea0003c00000 */
[----:B------:R0:W1:Y:S02]  /*22ac0*/  SHFL.IDX P6, R14, R13, R12, R11 ;  /* 0x0000000c0d0e7389 */ /* 0x00006400000c000b */
[----:B01----:R-:W-:Y:S01]  /*22ad0*/  ENDCOLLECTIVE ;  /* 0x000000000000791b */ /* 0x003fe20003800000 */
.L_x_14854:
[----:B------:R-:W-:Y:S05]  /*22ae0*/  BRA `(.L_x_14855) ;  /* 0xffffff18009c7947 */ /* 0x000fea000383ffff */
.L_x_14625:
        /* <DEDUP_REMOVED lines=8> */
.L_x_14857:
[----:B------:R-:W-:Y:S05]  /*22b70*/  BSYNC B1 ;  /* 0x0000000000017941 */ /* 0x000fea0003800000 */
.L_x_14856:
[----:B------:R-:W-:Y:S01]  /*22b80*/  IMAD.MOV.U32 R13, RZ, RZ, R4 ;  /* 0x000000ffff0d7224 */ /* 0x000fe200078e0004 */
[----:B------:R-:W-:Y:S01]  /*22b90*/  MOV R3, R14 ;  /* 0x0000000e00037202 */ /* 0x000fe20000000f00 */
[----:B------:R-:W-:Y:S02]  /*22ba0*/  IMAD.MOV.U32 R12, RZ, RZ, 0x1 ;  /* 0x00000001ff0c7424 */ /* 0x000fe400078e00ff */
[----:B------:R-:W-:Y:S02]  /*22bb0*/  IMAD.MOV.U32 R11, RZ, RZ, 0x181f ;  /* 0x0000181fff0b7424 */ /* 0x000fe400078e00ff */
[----:B------:R-:W-:-:S07]  /*22bc0*/  IMAD.MOV.U32 R15, RZ, RZ, -0x1 ;  /* 0xffffffffff0f7424 */ /* 0x000fce00078e00ff */
[----:B------:R-:W-:Y:S05]  /*22bd0*/  WARPSYNC.COLLECTIVE R15, `(.L_x_14858) ;  /* 0x000000000f087348 */ /* 0x000fea0003c00000 */
[----:B------:R0:W1:Y:S02]  /*22be0*/  SHFL.IDX P6, R14, R13, R12, R11 ;  /* 0x0000000c0d0e7389 */ /* 0x00006400000c000b */
[----:B01----:R-:W-:Y:S01]  /*22bf0*/  ENDCOLLECTIVE ;  /* 0x000000000000791b */ /* 0x003fe20003800000 */
.L_x_14858:
[----:B------:R-:W-:Y:S05]  /*22c00*/  BRA `(.L_x_14859) ;  /* 0xffffff1800e87947 */ /* 0x000fea000383ffff */
.L_x_14628:
[----:B------:R-:W-:Y:S01]  /*22c10*/  BSSY B1, `(.L_x_14860) ;  /* 0x0000008000017945 */ /* 0x000fe20003800000 */
[----:B----4-:R-:W-:Y:S02]  /*22c20*/  IMAD.MOV.U32 R13, RZ, RZ, R20 ;  /* 0x000000ffff0d7224 */ /* 0x010fe400078e0014 */
[----:B------:R-:W-:Y:S02]  /*22c30*/  IMAD.MOV.U32 R12, RZ, RZ, 0x2 ;  /* 0x00000002ff0c7424 */ /* 0x000fe400078e00ff */
[----:B------:R-:W-:Y:S02]  /*22c40*/  IMAD.MOV.U32 R11, RZ, RZ, 0x181f ;  /* 0x0000181fff0b7424 */ /* 0x000fe400078e00ff */
[----:B------:R-:W-:-:S07]  /*22c50*/  IMAD.MOV.U32 R15, RZ, RZ, -0x1 ;  /* 0xffffffffff0f7424 */ /* 0x000fce00078e00ff */
[----:B0123--:R-:W-:Y:S05]  /*22c60*/  WARPSYNC.COLLECTIVE R15, `(.L_x_14861) ;  /* 0x000000000f087348 */ /* 0x00ffea0003c00000 */
[----:B--2---:R2:W4:Y:S02]  /*22c70*/  SHFL.IDX P6, R14, R13, R12, R11 ;  /* 0x0000000c0d0e7389 */ /* 0x00452400000c000b */
[----:B01234-:R-:W-:Y:S01]  /*22c80*/  ENDCOLLECTIVE ;  /* 0x000000000000791b */ /* 0x01ffe20003800000 */
.L_x_14861:
[----:B------:R-:W-:Y:S05]  /*22c90*/  BSYNC B1 ;  /* 0x0000000000017941 */ /* 0x000fea0003800000 */
.L_x_14860:
        /* <DEDUP_REMOVED lines=8> */
.L_x_14862:
[----:B------:R-:W-:Y:S05]  /*22d20*/  BRA `(.L_x_14863) ;  /* 0xffffff1c00247947 */ /* 0x000fea000383ffff */
.L_x_14631:
        /* <DEDUP_REMOVED lines=8> */
.L_x_14865:
[----:B------:R-:W-:Y:S05]  /*22db0*/  BSYNC B1 ;  /* 0x0000000000017941 */ /* 0x000fea0003800000 */
.L_x_14864:
        /* <DEDUP_REMOVED lines=8> */
.L_x_14866:
[----:B------:R-:W-:Y:S05]  /*22e40*/  BRA `(.L_x_14867) ;  /* 0xffffff1c00607947 */ /* 0x000fea000383ffff */
.L_x_14633:
[----:B------:R-:W-:Y:S02]  /*22e50*/  IMAD.MOV.U32 R13, RZ, RZ, R4 ;  /* 0x000000ffff0d7224 */ /* 0x000fe400078e0004 */
[----:B------:R-:W-:Y:S02]  /*22e60*/  IMAD.MOV.U32 R12, RZ, RZ, RZ ;  /* 0x000000ffff0c7224 */ /* 0x000fe400078e00ff */
[----:B------:R-:W-:Y:S02]  /*22e70*/  IMAD.MOV.U32 R11, RZ, RZ, 0x1c1f ;  /* 0x00001c1fff0b7424 */ /* 0x000fe400078e00ff */
[----:B------:R-:W-:-:S07]  /*22e80*/  IMAD.MOV.U32 R15, RZ, RZ, -0x1 ;  /* 0xffffffffff0f7424 */ /* 0x000fce00078e00ff */
[----:B------:R-:W-:Y:S05]  /*22e90*/  WARPSYNC.COLLECTIVE R15, `(.L_x_14868) ;  /* 0x000000000f087348 */ /* 0x000fea0003c00000 */
[----:B------:R0:W1:Y:S02]  /*22ea0*/  SHFL.IDX P6, R14, R13, R12, R11 ;  /* 0x0000000c0d0e7389 */ /* 0x00006400000c000b */
[----:B01----:R-:W-:Y:S01]  /*22eb0*/  ENDCOLLECTIVE ;  /* 0x000000000000791b */ /* 0x003fe20003800000 */
.L_x_14868:
[----:B------:R-:W-:Y:S02]  /*22ec0*/  IMAD.MOV.U32 R13, RZ, RZ, R3 ;  /* 0x000000ffff0d7224 */ /* 0x000fe400078e0003 */
[----:B------:R-:W-:-:S07]  /*22ed0*/  IMAD.MOV.U32 R20, RZ, RZ, R14 ;  /* 0x000000ffff147224 */ /* 0x000fce00078e000e */
[----:B------:R-:W-:Y:S05]  /*22ee0*/  WARPSYNC.COLLECTIVE R15, `(.L_x_14869) ;  /* 0x000000000f087348 */ /* 0x000fea0003c00000 */
[----:B------:R0:W1:Y:S02]  /*22ef0*/  SHFL.IDX P6, R14, R13, R12, R11 ;  /* 0x0000000c0d0e7389 */ /* 0x00006400000c000b */
[----:B01----:R-:W-:Y:S01]  /*22f00*/  ENDCOLLECTIVE ;  /* 0x000000000000791b */ /* 0x003fe20003800000 */
.L_x_14869:
[----:B------:R-:W-:Y:S01]  /*22f10*/  IMAD.MOV.U32 R12, RZ, RZ, R14 ;  /* 0x000000ffff0c7224 */ /* 0x000fe200078e000e */
[----:B------:R-:W-:Y:S06]  /*22f20*/  BRA `(.L_x_14870) ;  /* 0xffffff2000547947 */ /* 0x000fec000383ffff */
.L_x_14636:
        /* <DEDUP_REMOVED lines=8> */
.L_x_14872:
[----:B------:R-:W-:Y:S05]  /*22fb0*/  BSYNC B1 ;  /* 0x0000000000017941 */ /* 0x000fea0003800000 */
.L_x_14871:
        /* <DEDUP_REMOVED lines=8> */
.L_x_14873:
[----:B------:R-:W-:Y:S01]  /*23040*/  IMAD.MOV.U32 R3, RZ, RZ, R14 ;  /* 0x000000ffff037224 */ /* 0x000fe200078e000e */
[----:B------:R-:W-:Y:S06]  /*23050*/  BRA `(.L_x_14874) ;  /* 0xffffff2c002c7947 */ /* 0x000fec000383ffff */
.L_x_14640:
[----:B------:R-:W-:Y:S01]  /*23060*/  MOV R13, R4 ;  /* 0x00000004000d7202 */ /* 0x000fe20000000f00 */
[----:B------:R-:W-:Y:S02]  /*23070*/  IMAD.MOV.U32 R12, RZ, RZ, RZ ;  /* 0x000000ffff0c7224 */ /* 0x000fe400078e00ff */
[----:B------:R-:W-:Y:S02]  /*23080*/  IMAD.MOV.U32 R11, RZ, RZ, 0x181f ;  /* 0x0000181fff0b7424 */ /* 0x000fe400078e00ff */
[----:B------:R-:W-:-:S07]  /*23090*/  IMAD.MOV.U32 R15, RZ, RZ, -0x1 ;  /* 0xffffffffff0f7424 */ /* 0x000fce00078e00ff */
[----:B01----:R-:W-:Y:S05]  /*230a0*/  WARPSYNC.COLLECTIVE R15, `(.L_x_14875) ;  /* 0x000000000f087348 */ /* 0x003fea0003c00000 */
[----:B------:R2:W3:Y:S02]  /*230b0*/  SHFL.IDX P6, R14, R13, R12, R11 ;  /* 0x0000000c0d0e7389 */ /* 0x0004e400000c000b */
[----:B0123--:R-:W-:Y:S01]  /*230c0*/  ENDCOLLECTIVE ;  /* 0x000000000000791b */ /* 0x00ffe20003800000 */
.L_x_14875:
[----:B------:R-:W-:Y:S02]  /*230d0*/  IMAD.MOV.U32 R13, RZ, RZ, R0 ;  /* 0x000000ffff0d7224 */ /* 0x000fe400078e0000 */
[----:B------:R-:W-:-:S07]  /*230e0*/  IMAD.MOV.U32 R3, RZ, RZ, R14 ;  /* 0x000000ffff037224 */ /* 0x000fce00078e000e */
[----:B------:R-:W-:Y:S05]  /*230f0*/  WARPSYNC.COLLECTIVE R15, `(.L_x_14876) ;  /* 0x000000000f087348 */ /* 0x000fea0003c00000 */
[----:B------:R0:W1:Y:S02]  /*23100*/  SHFL.IDX P6, R14, R13, R12, R11 ;  /* 0x0000000c0d0e7389 */ /* 0x00006400000c000b */
[----:B01----:R-:W-:Y:S01]  /*23110*/  ENDCOLLECTIVE ;  /* 0x000000000000791b */ /* 0x003fe20003800000 */
.L_x_14876:
[----:B------:R-:W-:Y:S05]  /*23120*/  BRA `(.L_x_14877) ;  /* 0xffffff4c00907947 */ /* 0x000fea000383ffff */
.L_x_14643:
        /* <DEDUP_REMOVED lines=8> */
.L_x_14879:
[----:B------:R-:W-:Y:S05]  /*231b0*/  BSYNC B1 ;  /* 0x0000000000017941 */ /* 0x000fea0003800000 */
.L_x_14878:
        /* <DEDUP_REMOVED lines=8> */
.L_x_14880:
[----:B------:R-:W-:Y:S05]  /*23240*/  BRA `(.L_x_14881) ;  /* 0xffffff4c00d07947 */ /* 0x000fea000383ffff */
.L_x_14646:
        /* <DEDUP_REMOVED lines=8> */
.L_x_14883:
[----:B------:R-:W-:Y:S05]  /*232d0*/  BSYNC B1 ;  /* 0x0000000000017941 */ /* 0x000fea0003800000 */
.L_x_14882:
        /* <DEDUP_REMOVED lines=8> */
.L_x_14884:
[----:B------:R-:W-:Y:S05]  /*23360*/  BRA `(.L_x_14885) ;  /* 0xffffff50000c7947 */ /* 0x000fea000383ffff */
.L_x_14649:
        /* <DEDUP_REMOVED lines=8> */
.L_x_14887:
[----:B------:R-:W-:Y:S05]  /*233f0*/  BSYNC B1 ;  /* 0x0000000000017941 */ /* 0x000fea0003800000 */
.L_x_14886:
        /* <DEDUP_REMOVED lines=8> */
.L_x_14888:
[----:B------:R-:W-:Y:S05]  /*23480*/  BRA `(.L_x_14889) ;  /* 0xffffff5000487947 */ /* 0x000fea000383ffff */
.L_x_14668:
        /* <DEDUP_REMOVED lines=11> */
.L_x_14891:
[----:B------:R-:W-:Y:S05]  /*23540*/  BSYNC B1 ;  /* 0x0000000000017941 */ /* 0x000fea0003800000 */
.L_x_14890:
[----:B------:R-:W-:Y:S05]  /*23550*/  BRA `(.L_x_14892) ;  /* 0xffffff6c00d87947 */ /* 0x000fea000383ffff */
.L_x_14670:
[----:B------:R-:W-:Y:S01]  /*23560*/  BSSY B1, `(.L_x_14893) ;  /* 0x0000006000017945 */ /* 0x000fe20003800000 */
[----:B------:R-:W-:-:S07]  /*23570*/  IMAD.MOV.U32 R15, RZ, RZ, -0x1 ;  /* 0xffffffffff0f7424 */ /* 0x000fce00078e00ff */
[----:B0-----:R-:W-:Y:S05]  /*23580*/  WARPSYNC.COLLECTIVE R15, `(.L_x_14894) ;  /* 0x000000000f0c7348 */ /* 0x001fea0003c00000 */
[----:B------:R-:W-:Y:S02]  /*23590*/  ELECT P6, UR62, PT ;  /* 0x00000000003e782f */ /* 0x000fe400038c0000 */
[----:B------:R-:W-:Y:S01]  /*235a0*/  MOV R14, UR62 ;  /* 0x0000003e000e7c02 */ /* 0x000fe20008000f00 */
[----:B0-----:R-:W-:Y:S10]  /*235b0*/  ENDCOLLECTIVE ;  /* 0x000000000000791b */ /* 0x001ff40003800000 */
.L_x_14894:
[----:B------:R-:W-:Y:S05]  /*235c0*/  BSYNC B1 ;  /* 0x0000000000017941 */ /* 0x000fea0003800000 */
.L_x_14893:
[----:B------:R-:W-:Y:S05]  /*235d0*/  BRA `(.L_x_14669) ;  /* 0xffffff6c00d07947 */ /* 0x000fea000383ffff */
.L_x_14672:
[----:B0-----:R0:W1:Y:S02]  /*235e0*/  SYNCS.PHASECHK.TRANS64.TRYWAIT P0, [R18+URZ+0x32420], R3 ;  /* 0x03242003120075a7 */ /* 0x001064000800017f */
[----:B-1----:R-:W-:Y:S05]  /*235f0*/  @!P0 NANOSLEEP.SYNCS 0x989680 ;  /* 0x009896800000895d */ /* 0x002fea0003900000 */
[----:B------:R-:W1:Y:S02]  /*23600*/  @!P0 SYNCS.PHASECHK.TRANS64 P0, [R18+URZ+0x32420], R3 ;  /* 0x03242003120085a7 */ /* 0x000e64000800007f */
[----:B-1----:R-:W-:Y:S05]  /*23610*/  @!P0 BRA `(.L_x_14672) ;  /* 0xfffffffc00f08947 */ /* 0x002fea000383ffff */
[----:B------:R-:W-:Y:S05]  /*23620*/  BRA `(.L_x_14895) ;  /* 0xffffff6c00e07947 */ /* 0x000fea000383ffff */
.L_x_14676:
[----:B0-----:R0:W1:Y:S02]  /*23630*/  SYNCS.PHASECHK.TRANS64.TRYWAIT P0, [R3+URZ+0x324a0], R8 ;  /* 0x0324a008030075a7 */ /* 0x001064000800017f */
[----:B-1----:R-:W-:Y:S05]  /*23640*/  @!P0 NANOSLEEP.SYNCS 0x989680 ;  /* 0x009896800000895d */ /* 0x002fea0003900000 */
[----:B------:R-:W1:Y:S02]  /*23650*/  @!P0 SYNCS.PHASECHK.TRANS64 P0, [R3+URZ+0x324a0], R8 ;  /* 0x0324a008030085a7 */ /* 0x000e64000800007f */
[----:B-1----:R-:W-:Y:S05]  /*23660*/  @!P0 BRA `(.L_x_14676) ;  /* 0xfffffffc00f08947 */ /* 0x002fea000383ffff */
[----:B------:R-:W-:Y:S05]  /*23670*/  BRA `(.L_x_14896) ;  /* 0xffffff7000007947 */ /* 0x000fea000383ffff */
.L_x_14681:
[----:B-1----:R1:W2:Y:S02]  /*23680*/  SYNCS.PHASECHK.TRANS64.TRYWAIT P0, [R3+URZ+0x324c0], R8 ;  /* 0x0324c008030075a7 */ /* 0x0022a4000800017f */
[----:B--2---:R-:W-:Y:S05]  /*23690*/  @!P0 NANOSLEEP.SYNCS 0x989680 ;  /* 0x009896800000895d */ /* 0x004fea0003900000 */
[----:B------:R-:W2:Y:S02]  /*236a0*/  @!P0 SYNCS.PHASECHK.TRANS64 P0, [R3+URZ+0x324c0], R8 ;  /* 0x0324c008030085a7 */ /* 0x000ea4000800007f */
[----:B--2---:R-:W-:Y:S05]  /*236b0*/  @!P0 BRA `(.L_x_14681) ;  /* 0xfffffffc00f08947 */ /* 0x004fea000383ffff */
[----:B------:R-:W-:Y:S05]  /*236c0*/  BRA `(.L_x_14897) ;  /* 0xffffff7000807947 */ /* 0x000fea000383ffff */
.L_x_14691:
[----:B0-----:R0:W1:Y:S02]  /*236d0*/  SYNCS.PHASECHK.TRANS64.TRYWAIT P1, [R4+URZ+0x324a0], R5 ;  /* 0x0324a005040075a7 */ /* 0x001064000802017f */
[----:B-1----:R-:W-:Y:S05]  /*236e0*/  @!P1 NANOSLEEP.SYNCS 0x989680 ;  /* 0x009896800000995d */ /* 0x002fea0003900000 */
[----:B------:R-:W1:Y:S02]  /*236f0*/  @!P1 SYNCS.PHASECHK.TRANS64 P1, [R4+URZ+0x324a0], R5 ;  /* 0x0324a005040095a7 */ /* 0x000e64000802007f */
[----:B-1----:R-:W-:Y:S05]  /*23700*/  @!P1 BRA `(.L_x_14691) ;  /* 0xfffffffc00f09947 */ /* 0x002fea000383ffff */
[----:B------:R-:W-:Y:S05]  /*23710*/  BRA `(.L_x_14898) ;  /* 0xffffff7800107947 */ /* 0x000fea000383ffff */
.L_x_14696:
[----:B-1----:R1:W2:Y:S02]  /*23720*/  SYNCS.PHASECHK.TRANS64.TRYWAIT P1, [R4+URZ+0x324c0], R5 ;  /* 0x0324c005040075a7 */ /* 0x0022a4000802017f */
[----:B--2---:R-:W-:Y:S05]  /*23730*/  @!P1 NANOSLEEP.SYNCS 0x989680 ;  /* 0x009896800000995d */ /* 0x004fea0003900000 */
[----:B------:R-:W2:Y:S02]  /*23740*/  @!P1 SYNCS.PHASECHK.TRANS64 P1, [R4+URZ+0x324c0], R5 ;  /* 0x0324c005040095a7 */ /* 0x000ea4000802007f */
[----:B--2---:R-:W-:Y:S05]  /*23750*/  @!P1 BRA `(.L_x_14696) ;  /* 0xfffffffc00f09947 */ /* 0x004fea000383ffff */
[----:B------:R-:W-:Y:S05]  /*23760*/  BRA `(.L_x_14899) ;  /* 0xffffff78008c7947 */ /* 0x000fea000383ffff */
.L_x_14714:
        /* <DEDUP_REMOVED lines=11> */
.L_x_14901:
[----:B------:R-:W-:Y:S05]  /*23820*/  BSYNC B0 ;  /* 0x0000000000007941 */ /* 0x000fea0003800000 */
.L_x_14900:
[----:B------:R-:W-:Y:S05]  /*23830*/  BRA `(.L_x_14902) ;  /* 0xffffff8800447947 */ /* 0x000fea000383ffff */
.L_x_14716:
[----:B------:R-:W-:Y:S01]  /*23840*/  BSSY B0, `(.L_x_14903) ;  /* 0x0000006000007945 */ /* 0x000fe20003800000 */
[----:B------:R-:W-:-:S07]  /*23850*/  IMAD.MOV.U32 R15, RZ, RZ, -0x1 ;  /* 0xffffffffff0f7424 */ /* 0x000fce00078e00ff */
[----:B0-----:R-:W-:Y:S05]  /*23860*/  WARPSYNC.COLLECTIVE R15, `(.L_x_14904) ;  /* 0x000000000f0c7348 */ /* 0x001fea0003c00000 */
[----:B------:R-:W-:Y:S02]  /*23870*/  ELECT P6, UR62, PT ;  /* 0x00000000003e782f */ /* 0x000fe400038c0000 */
[----:B------:R-:W-:Y:S01]  /*23880*/  MOV R14, UR62 ;  /* 0x0000003e000e7c02 */ /* 0x000fe20008000f00 */
[----:B0-----:R-:W-:Y:S10]  /*23890*/  ENDCOLLECTIVE ;  /* 0x000000000000791b */ /* 0x001ff40003800000 */
.L_x_14904:
[----:B------:R-:W-:Y:S05]  /*238a0*/  BSYNC B0 ;  /* 0x0000000000007941 */ /* 0x000fea0003800000 */
.L_x_14903:
[----:B------:R-:W-:Y:S05]  /*238b0*/  BRA `(.L_x_14905) ;  /* 0xffffff8800507947 */ /* 0x000fea000383ffff */
.L_x_14718:
[----:B0-----:R0:W1:Y:S02]  /*238c0*/  SYNCS.PHASECHK.TRANS64.TRYWAIT P0, [R0+URZ+0x32440], R2 ;  /* 0x03244002000075a7 */ /* 0x001064000800017f */
[----:B-1----:R-:W-:Y:S05]  /*238d0*/  @!P0 NANOSLEEP.SYNCS 0x989680 ;  /* 0x009896800000895d */ /* 0x002fea0003900000 */
[----:B------:R-:W1:Y:S02]  /*238e0*/  @!P0 SYNCS.PHASECHK.TRANS64 P0, [R0+URZ+0x32440], R2 ;  /* 0x03244002000085a7 */ /* 0x000e64000800007f */
[----:B-1----:R-:W-:Y:S05]  /*238f0*/  @!P0 BRA `(.L_x_14718) ;  /* 0xfffffffc00f08947 */ /* 0x002fea000383ffff */
[----:B------:R-:W-:Y:S05]  /*23900*/  BRA `(.L_x_14906) ;  /* 0xffffff8800b07947 */ /* 0x000fea000383ffff */
.L_x_14722:
        /* <DEDUP_REMOVED lines=9> */
.L_x_14907:
[----:B------:R-:W-:Y:S02]  /*239a0*/  IMAD.MOV.U32 R13, RZ, RZ, R3 ;  /* 0x000000ffff0d7224 */ /* 0x000fe400078e0003 */
[----:B------:R-:W-:Y:S01]  /*239b0*/  IMAD.MOV.U32 R4, RZ, RZ, R14 ;  /* 0x000000ffff047224 */ /* 0x000fe200078e000e */
[----:B------:R-:W-:-:S07]  /*239c0*/  LOP3.LUT R6, R6, 0x7f, RZ, 0xc0, !PT ;  /* 0x0000007f06067812 */ /* 0x000fce00078ec0ff */
[----:B------:R-:W-:Y:S05]  /*239d0*/  WARPSYNC.COLLECTIVE R15, `(.L_x_14908) ;  /* 0x000000000f087348 */ /* 0x000fea0003c00000 */
[----:B------:R0:W1:Y:S02]  /*239e0*/  SHFL.IDX P6, R14, R13, R12, R11 ;  /* 0x0000000c0d0e7389 */ /* 0x00006400000c000b */
[----:B01----:R-:W-:Y:S01]  /*239f0*/  ENDCOLLECTIVE ;  /* 0x000000000000791b */ /* 0x003fe20003800000 */
.L_x_14908:
        /* <DEDUP_REMOVED lines=9> */
.L_x_14909:
[----:B------:R-:W-:Y:S02]  /*23a90*/  IMAD.MOV.U32 R13, RZ, RZ, R3 ;  /* 0x000000ffff0d7224 */ /* 0x000fe400078e0003 */
[----:B------:R-:W-:Y:S02]  /*23aa0*/  IMAD R0, R0, R7, RZ ;  /* 0x0000000700007224 */ /* 0x000fe400078e02ff */
[----:B------:R-:W-:-:S07]  /*23ab0*/  IMAD.MOV.U32 R7, RZ, RZ, R14 ;  /* 0x000000ffff077224 */ /* 0x000fce00078e000e */
[----:B------:R-:W-:Y:S05]  /*23ac0*/  WARPSYNC.COLLECTIVE R15, `(.L_x_14910) ;  /* 0x000000000f087348 */ /* 0x000fea0003c00000 */
[----:B------:R0:W1:Y:S02]  /*23ad0*/  SHFL.IDX P6, R14, R13, R12, R11 ;  /* 0x0000000c0d0e7389 */ /* 0x00006400000c000b */
[----:B01----:R-:W-:Y:S01]  /*23ae0*/  ENDCOLLECTIVE ;  /* 0x000000000000791b */ /* 0x003fe20003800000 */
.L_x_14910:
[----:B------:R-:W-:-:S13]  /*23af0*/  ISETP.GE.AND P1, PT, R10, R0, PT ;  /* 0x000000000a00720c */ /* 0x000fda0003f26270 */
[----:B------:R-:W-:Y:S01]  /*23b00*/  @!P1 LEA R5, P3, R9, R5, 0x1 ;  /* 0x0000000509059211 */ /* 0x000fe200078608ff */
[----:B------:R-:W-:Y:S01]  /*23b10*/  IMAD.MOV.U32 R13, RZ, RZ, R2 ;  /* 0x000000ffff0d7224 */ /* 0x000fe200078e0002 */
[----:B------:R-:W-:-:S03]  /*23b20*/  MOV R12, 0x2 ;  /* 0x00000002000c7802 */ /* 0x000fc60000000f00 */
[----:B------:R-:W-:-:S05]  /*23b30*/  @!P1 IMAD.X R4, RZ, RZ, R4, P3 ;  /* 0x000000ffff049224 */ /* 0x000fca00018e0604 */
[----:B------:R-:W-:Y:S01]  /*23b40*/  @!P1 LOP3.LUT R5, R5, R4, RZ, 0x3c, !PT ;  /* 0x0000000405059212 */ /* 0x000fe200078e3cff */
[----:B------:R-:W-:-:S07]  /*23b50*/  IMAD.MOV.U32 R6, RZ, RZ, R14 ;  /* 0x000000ffff067224 */ /* 0x000fce00078e000e */
[----:B------:R-:W-:Y:S05]  /*23b60*/  WARPSYNC.COLLECTIVE R15, `(.L_x_14911) ;  /* 0x000000000f087348 */ /* 0x000fea0003c00000 */
[----:B------:R0:W1:Y:S02]  /*23b70*/  SHFL.IDX P6, R14, R13, R12, R11 ;  /* 0x0000000c0d0e7389 */ /* 0x00006400000c000b */
[----:B01----:R-:W-:Y:S01]  /*23b80*/  ENDCOLLECTIVE ;  /* 0x000000000000791b */ /* 0x003fe20003800000 */
.L_x_14911:
        /* <DEDUP_REMOVED lines=15> */
.L_x_14912:
        /* <DEDUP_REMOVED lines=19> */
.L_x_14913:
        /* <DEDUP_REMOVED lines=10> */
.L_x_14914:
        /* <DEDUP_REMOVED lines=13> */
.L_x_14915:
        /* <DEDUP_REMOVED lines=10> */
.L_x_14916:
[----:B------:R-:W-:Y:S01]  /*23fc0*/  @!PT LDS RZ, [RZ] ;  /* 0x00000000fffff984 */ /* 0x000fe20000000800 */
[----:B------:R-:W-:Y:S01]  /*23fd0*/  @!PT LDS RZ, [RZ] ;  /* 0x00000000fffff984 */ /* 0x000fe20000000800 */
[----:B------:R-:W-:Y:S01]  /*23fe0*/  @!PT LDS RZ, [RZ] ;  /* 0x00000000fffff984 */ /* 0x000fe20000000800 */
[----:B------:R0:W-:Y:S01]  /*23ff0*/  @!P1 LDGSTS.E.BYPASS.LTC128B.128 [R8+0x19c00], desc[UR40][R4.64], !P0 ;  /* 0x19c0000004089fae */ /* 0x0001e2000c101d68 */
[----:B------:R-:W-:Y:S01]  /*24000*/  ISETP.GE.AND P1, PT, R7, R0, PT ;  /* 0x000000000700720c */ /* 0x000fe20003f26270 */
[----:B------:R-:W-:-:S05]  /*24010*/  VIADD R7, R10, 0x50 ;  /* 0x000000500a077836 */ /* 0x000fca0000000000 */
[----:B------:R1:W-:Y:S01]  /*24020*/  STL [R1+0x74], R7 ;  /* 0x0000740701007387 */ /* 0x0003e20000100800 */
[----:B------:R-:W-:Y:S01]  /*24030*/  MOV R13, R2 ;  /* 0x00000002000d7202 */ /* 0x000fe20000000f00 */
[----:B------:R-:W-:Y:S02]  /*24040*/  IMAD.MOV.U32 R12, RZ, RZ, 0x5 ;  /* 0x00000005ff0c7424 */ /* 0x000fe400078e00ff */
[----:B0-----:R-:W-:-:S07]  /*24050*/  IMAD.MOV.U32 R4, RZ, RZ, R14 ;  /* 0x000000ffff047224 */ /* 0x001fce00078e000e */
[----:B-1----:R-:W-:Y:S05]  /*24060*/  WARPSYNC.COLLECTIVE R15, `(.L_x_14917) ;  /* 0x000000000f087348 */ /* 0x002fea0003c00000 */
[----:B------:R0:W2:Y:S02]  /*24070*/  SHFL.IDX P6, R14, R13, R12, R11 ;  /* 0x0000000c0d0e7389 */ /* 0x0000a400000c000b */
[----:B012---:R-:W-:Y:S01]  /*24080*/  ENDCOLLECTIVE ;  /* 0x000000000000791b */ /* 0x007fe20003800000 */
.L_x_14917:
        /* <DEDUP_REMOVED lines=10> */
.L_x_14918:
        /* <DEDUP_REMOVED lines=13> */
.L_x_14919:
        /* <DEDUP_REMOVED lines=10> */
.L_x_14920:
        /* <DEDUP_REMOVED lines=11> */
.L_x_14921:
        /* <DEDUP_REMOVED lines=14> */
.L_x_14922:
[----:B------:R-:W-:Y:S01]  /*24430*/  IMAD.MOV.U32 R3, RZ, RZ, R14 ;  /* 0x000000ffff037224 */ /* 0x000fe200078e000e */
[----:B------:R-:W-:Y:S06]  /*24440*/  BRA `(.L_x_14923) ;  /* 0xffffff8c00307947 */ /* 0x000fec000383ffff */
.L_x_14726:
        /* <DEDUP_REMOVED lines=15> */
[----:B-----5:R-:W-:Y:S02]  /*24540*/  ISETP.GE.AND P6, PT, R12, R3, PT ;  /* 0x000000030c00720c */ /* 0x020fe40003fc6270 */
[----:B------:R-:W-:Y:S02]  /*24550*/  MOV R12, RZ ;  /* 0x000000ff000c7202 */ /* 0x000fe40000000f00 */
[----:B------:R-:W-:-:S05]  /*24560*/  LOP3.LUT R8, R8, 0xffffffef, RZ, 0xc0, !PT ;  /* 0xffffffef08087812 */ /* 0x000fca00078ec0ff */
        /* <DEDUP_REMOVED lines=18> */
.L_x_14925:
[----:B------:R-:W-:Y:S05]  /*24690*/  BSYNC B0 ;  /* 0x0000000000007941 */ /* 0x000fea0003800000 */
.L_x_14924:
        /* <DEDUP_REMOVED lines=10> */
.L_x_14926:
        /* <DEDUP_REMOVED lines=16> */
.L_x_14927:
        /* <DEDUP_REMOVED lines=15> */
.L_x_14928:
        /* <DEDUP_REMOVED lines=9> */
.L_x_14929:
        /* <DEDUP_REMOVED lines=15> */
.L_x_14930:
[----:B------:R-:W-:Y:S02]  /*24ab0*/  IMAD.MOV.U32 R13, RZ, RZ, R2 ;  /* 0x000000ffff0d7224 */ /* 0x000fe400078e0002 */
[----:B------:R-:W-:Y:S01]  /*24ac0*/  IMAD.MOV.U32 R12, RZ, RZ, 0x3 ;  /* 0x00000003ff0c7424 */ /* 0x000fe200078e00ff */
[----:B------:R-:W-:-:S04]  /*24ad0*/  MOV R5, R14 ;  /* 0x0000000e00057202 */ /* 0x000fc80000000f00 */
[----:B------:R-:W-:-:S05]  /*24ae0*/  @!P5 LEA R5, P6, R7, R5, 0x1 ;  /* 0x000000050705d211 */ /* 0x000fca00078c08ff */
[----:B------:R-:W-:-:S05]  /*24af0*/  @!P5 IMAD.X R4, RZ, RZ, R6, P6 ;  /* 0x000000ffff04d224 */ /* 0x000fca00030e0606 */
[----:B------:R-:W-:-:S07]  /*24b00*/  @!P5 LOP3.LUT R5, R5, R4, RZ, 0x3c, !PT ;  /* 0x000000040505d212 */ /* 0x000fce00078e3cff */
[----:B------:R-:W-:Y:S05]  /*24b10*/  WARPSYNC.COLLECTIVE R15, `(.L_x_14931) ;  /* 0x000000000f087348 */ /* 0x000fea0003c00000 */
[----:B------:R0:W1:Y:S02]  /*24b20*/  SHFL.IDX P6, R14, R13, R12, R11 ;  /* 0x0000000c0d0e7389 */ /* 0x00006400000c000b */
[----:B01----:R-:W-:Y:S01]  /*24b30*/  ENDCOLLECTIVE ;  /* 0x000000000000791b */ /* 0x003fe20003800000 */
.L_x_14931:
        /* <DEDUP_REMOVED lines=15> */
.L_x_14932:
        /* <DEDUP_REMOVED lines=9> */
.L_x_14933:
        /* <DEDUP_REMOVED lines=15> */
.L_x_14934:
        /* <DEDUP_REMOVED lines=9> */
.L_x_14935:
        /* <DEDUP_REMOVED lines=14> */
.L_x_14936:
[----:B------:R-:W-:Y:S01]  /*24f20*/  MOV R13, R2 ;  /* 0x00000002000d7202 */ /* 0x000fe20000000f00 */
        /* <DEDUP_REMOVED lines=18> */
.L_x_14937:
[----:B------:R-:W-:Y:S02]  /*25050*/  IMAD.MOV.U32 R13, RZ, RZ, R0 ;  /* 0x000000ffff0d7224 */ /* 0x000fe400078e0000 */
[----:B------:R-:W-:-:S07]  /*25060*/  IMAD.MOV.U32 R6, RZ, RZ, R14 ;  /* 0x000000ffff067224 */ /* 0x000fce00078e000e */
[----:B------:R-:W-:Y:S05]  /*25070*/  WARPSYNC.COLLECTIVE R15, `(.L_x_14938) ;  /* 0x000000000f087348 */ /* 0x000fea0003c00000 */
[----:B------:R0:W1:Y:S02]  /*25080*/  SHFL.IDX P6, R14, R13, R12, R11 ;  /* 0x0000000c0d0e7389 */ /* 0x00006400000c000b */
[----:B01----:R-:W-:Y:S01]  /*25090*/  ENDCOLLECTIVE ;  /* 0x000000000000791b */ /* 0x003fe20003800000 */
.L_x_14938:
[----:B------:R-:W-:Y:S02]  /*250a0*/  IMAD.MOV.U32 R13, RZ, RZ, R2 ;  /* 0x000000ffff0d7224 */ /* 0x000fe400078e0002 */
[----:B------:R-:W-:Y:S02]  /*250b0*/  IMAD.MOV.U32 R12, RZ, RZ, 0x7 ;  /* 0x00000007ff0c7424 */ /* 0x000fe400078e00ff */
[----:B------:R-:W-:-:S07]  /*250c0*/  IMAD.MOV.U32 R5, RZ, RZ, R14 ;  /* 0x000000ffff057224 */ /* 0x000fce00078e000e */
[----:B------:R-:W-:Y:S05]  /*250d0*/  WARPSYNC.COLLECTIVE R15, `(.L_x_14939) ;  /* 0x000000000f087348 */ /* 0x000fea0003c00000 */
[----:B------:R0:W1:Y:S02]  /*250e0*/  SHFL.IDX P6, R14, R13, R12, R11 ;  /* 0x0000000c0d0e7389 */ /* 0x00006400000c000b */
[----:B01----:R-:W-:Y:S01]  /*250f0*/  ENDCOLLECTIVE ;  /* 0x000000000000791b */ /* 0x003fe20003800000 */
.L_x_14939:
        /* <DEDUP_REMOVED lines=10> */
.L_x_14940:
        /* <DEDUP_REMOVED lines=9> */
.L_x_14731:
[----:B-1----:R1:W2:Y:S02]  /*25230*/  SYNCS.PHASECHK.TRANS64.TRYWAIT P0, [R18+URZ+0x32420], R0 ;  /* 0x03242000120075a7 */ /* 0x0022a4000800017f */
[----:B--2---:R-:W-:Y:S05]  /*25240*/  @!P0 NANOSLEEP.SYNCS 0x989680 ;  /* 0x009896800000895d */ /* 0x004fea0003900000 */
[----:B------:R-:W2:Y:S02]  /*25250*/  @!P0 SYNCS.PHASECHK.TRANS64 P0, [R18+URZ+0x32420], R0 ;  /* 0x03242000120085a7 */ /* 0x000ea4000800007f */
[----:B--2---:R-:W-:Y:S05]  /*25260*/  @!P0 BRA `(.L_x_14731) ;  /* 0xfffffffc00f08947 */ /* 0x004fea000383ffff */
[----:B------:R-:W-:Y:S05]  /*25270*/  BRA `(.L_x_14942) ;  /* 0xffffff8c00547947 */ /* 0x000fea000383ffff */
.L_x_14735:
[----:B0-----:R0:W1:Y:S02]  /*25280*/  SYNCS.PHASECHK.TRANS64.TRYWAIT P0, [R2+URZ+0x32460], R0 ;  /* 0x03246000020075a7 */ /* 0x001064000800017f */
[----:B-1----:R-:W-:Y:S05]  /*25290*/  @!P0 NANOSLEEP.SYNCS 0x989680 ;  /* 0x009896800000895d */ /* 0x002fea0003900000 */
[----:B------:R-:W1:Y:S02]  /*252a0*/  @!P0 SYNCS.PHASECHK.TRANS64 P0, [R2+URZ+0x32460], R0 ;  /* 0x03246000020085a7 */ /* 0x000e64000800007f */
[----:B-1----:R-:W-:Y:S05]  /*252b0*/  @!P0 BRA `(.L_x_14735) ;  /* 0xfffffffc00f08947 */ /* 0x002fea000383ffff */
[----:B------:R-:W-:Y:S05]  /*252c0*/  BRA `(.L_x_14943) ;  /* 0xffffff8c00787947 */ /* 0x000fea000383ffff */
.L_x_14750:
[----:B-1----:R1:W2:Y:S02]  /*252d0*/  SYNCS.PHASECHK.TRANS64.TRYWAIT P0, [R2+URZ+0x32440], R6 ;  /* 0x03244006020075a7 */ /* 0x0022a4000800017f */
[----:B--2---:R-:W-:Y:S05]  /*252e0*/  @!P0 NANOSLEEP.SYNCS 0x989680 ;  /* 0x009896800000895d */ /* 0x004fea0003900000 */
[----:B------:R-:W2:Y:S02]  /*252f0*/  @!P0 SYNCS.PHASECHK.TRANS64 P0, [R2+URZ+0x32440], R6 ;  /* 0x03244006020085a7 */ /* 0x000ea4000800007f */
[----:B--2---:R-:W-:Y:S05]  /*25300*/  @!P0 BRA `(.L_x_14750) ;  /* 0xfffffffc00f08947 */ /* 0x004fea000383ffff */
[----:B------:R-:W-:Y:S05]  /*25310*/  BRA `(.L_x_14944) ;  /* 0xffffff9400987947 */ /* 0x000fea000383ffff */
.L_x_14755:
[----:B0-----:R0:W2:Y:S02]  /*25320*/  SYNCS.PHASECHK.TRANS64.TRYWAIT P0, [R2+URZ+0x32460], R6 ;  /* 0x03246006020075a7 */ /* 0x0010a4000800017f */
[----:B--2---:R-:W-:Y:S05]  /*25330*/  @!P0 NANOSLEEP.SYNCS 0x989680 ;  /* 0x009896800000895d */ /* 0x004fea0003900000 */
[----:B------:R-:W2:Y:S02]  /*25340*/  @!P0 SYNCS.PHASECHK.TRANS64 P0, [R2+URZ+0x32460], R6 ;  /* 0x03246006020085a7 */ /* 0x000ea4000800007f */
[----:B--2---:R-:W-:Y:S05]  /*25350*/  @!P0 BRA `(.L_x_14755) ;  /* 0xfffffffc00f08947 */ /* 0x004fea000383ffff */
[----:B------:R-:W-:Y:S05]  /*25360*/  BRA `(.L_x_14945) ;  /* 0xffffff9800147947 */ /* 0x000fea000383ffff */
.L_x_14766:
[----:B-1----:R1:W2:Y:S02]  /*25370*/  SYNCS.PHASECHK.TRANS64.TRYWAIT P0, [R3+URZ+0x32440], R2 ;  /* 0x03244002030075a7 */ /* 0x0022a4000800017f */
[----:B--2---:R-:W-:Y:S05]  /*25380*/  @!P0 NANOSLEEP.SYNCS 0x989680 ;  /* 0x009896800000895d */ /* 0x004fea0003900000 */
[----:B------:R-:W2:Y:S02]  /*25390*/  @!P0 SYNCS.PHASECHK.TRANS64 P0, [R3+URZ+0x32440], R2 ;  /* 0x03244002030085a7 */ /* 0x000ea4000800007f */
[----:B--2---:R-:W-:Y:S05]  /*253a0*/  @!P0 BRA `(.L_x_14766) ;  /* 0xfffffffc00f08947 */ /* 0x004fea000383ffff */
[----:B------:R-:W-:Y:S05]  /*253b0*/  BRA `(.L_x_14946) ;  /* 0xffffffa000007947 */ /* 0x000fea000383ffff */
.L_x_14771:
[----:B--2---:R2:W3:Y:S02]  /*253c0*/  SYNCS.PHASECHK.TRANS64.TRYWAIT P0, [R3+URZ+0x32460], R2 ;  /* 0x03246002030075a7 */ /* 0x0044e4000800017f */
[----:B---3--:R-:W-:Y:S05]  /*253d0*/  @!P0 NANOSLEEP.SYNCS 0x989680 ;  /* 0x009896800000895d */ /* 0x008fea0003900000 */
[----:B------:R-:W3:Y:S02]  /*253e0*/  @!P0 SYNCS.PHASECHK.TRANS64 P0, [R3+URZ+0x32460], R2 ;  /* 0x03246002030085a7 */ /* 0x000ee4000800007f */
[----:B---3--:R-:W-:Y:S05]  /*253f0*/  @!P0 BRA `(.L_x_14771) ;  /* 0xfffffffc00f08947 */ /* 0x008fea000383ffff */
[----:B------:R-:W-:Y:S05]  /*25400*/  BRA `(.L_x_14947) ;  /* 0xffffffa0007c7947 */ /* 0x000fea000383ffff */
.L_x_14782:
[----:B-1----:R1:W2:Y:S02]  /*25410*/  SYNCS.PHASECHK.TRANS64.TRYWAIT P0, [R3+URZ+0x32440], R2 ;  /* 0x03244002030075a7 */ /* 0x0022a4000800017f */
[----:B--2---:R-:W-:Y:S05]  /*25420*/  @!P0 NANOSLEEP.SYNCS 0x989680 ;  /* 0x009896800000895d */ /* 0x004fea0003900000 */
[----:B------:R-:W2:Y:S02]  /*25430*/  @!P0 SYNCS.PHASECHK.TRANS64 P0, [R3+URZ+0x32440], R2 ;  /* 0x03244002030085a7 */ /* 0x000ea4000800007f */
[----:B--2---:R-:W-:Y:S05]  /*25440*/  @!P0 BRA `(.L_x_14782) ;  /* 0xfffffffc00f08947 */ /* 0x004fea000383ffff */
[----:B------:R-:W-:Y:S05]  /*25450*/  BRA `(.L_x_14948) ;  /* 0xffffffa8004c7947 */ /* 0x000fea000383ffff */
.L_x_14787:
[----:B--2---:R2:W3:Y:S02]  /*25460*/  SYNCS.PHASECHK.TRANS64.TRYWAIT P0, [R3+URZ+0x32460], R2 ;  /* 0x03246002030075a7 */ /* 0x0044e4000800017f */
[----:B---3--:R-:W-:Y:S05]  /*25470*/  @!P0 NANOSLEEP.SYNCS 0x989680 ;  /* 0x009896800000895d */ /* 0x008fea0003900000 */
[----:B------:R-:W3:Y:S02]  /*25480*/  @!P0 SYNCS.PHASECHK.TRANS64 P0, [R3+URZ+0x32460], R2 ;  /* 0x03246002030085a7 */ /* 0x000ee4000800007f */
[----:B---3--:R-:W-:Y:S05]  /*25490*/  @!P0 BRA `(.L_x_14787) ;  /* 0xfffffffc00f08947 */ /* 0x008fea000383ffff */
[----:B------:R-:W-:Y:S05]  /*254a0*/  BRA `(.L_x_14949) ;  /* 0xffffffa800c87947 */ /* 0x000fea000383ffff */
.L_x_14799:
[----:B-1----:R-:W2:Y:S01]  /*254b0*/  LDL R2, [R1] ;  /* 0x0000000001027983 */ /* 0x002ea20000100800 */
[----:B------:R-:W-:Y:S01]  /*254c0*/  BSSY B0, `(.L_x_14950) ;  /* 0x0000008000007945 */ /* 0x000fe20003800000 */
[----:B------:R-:W-:Y:S02]  /*254d0*/  IMAD.MOV.U32 R12, RZ, RZ, RZ ;  /* 0x000000ffff0c7224 */ /* 0x000fe400078e00ff */
[----:B------:R-:W-:Y:S02]  /*254e0*/  IMAD.MOV.U32 R11, RZ, RZ, 0x1f ;  /* 0x0000001fff0b7424 */ /* 0x000fe400078e00ff */
[----:B------:R-:W-:Y:S02]  /*254f0*/  IMAD.MOV.U32 R15, RZ, RZ, -0x1 ;  /* 0xffffffffff0f7424 */ /* 0x000fe400078e00ff */
[----:B--2---:R-:W-:-:S07]  /*25500*/  IMAD.MOV.U32 R13, RZ, RZ, R2 ;  /* 0x000000ffff0d7224 */ /* 0x004fce00078e0002 */
[----:B---3--:R-:W-:Y:S05]  /*25510*/  WARPSYNC.COLLECTIVE R15, `(.L_x_14951) ;  /* 0x000000000f087348 */ /* 0x008fea0003c00000 */
[----:B------:R0:W1:Y:S02]  /*25520*/  SHFL.IDX P6, R14, R13, R12, R11 ;  /* 0x0000000c0d0e7389 */ /* 0x00006400000c000b */
[----:B01-3--:R-:W-:Y:S01]  /*25530*/  ENDCOLLECTIVE ;  /* 0x000000000000791b */ /* 0x00bfe20003800000 */
.L_x_14951:
[----:B------:R-:W-:Y:S05]  /*25540*/  BSYNC B0 ;  /* 0x0000000000007941 */ /* 0x000fea0003800000 */
.L_x_14950:
        /* <DEDUP_REMOVED lines=9> */
.L_x_14952:
        /* <DEDUP_REMOVED lines=14> */
[----:B------:R-:W-:Y:S01]  /*256c0*/  IMAD.MOV.U32 R11, RZ, RZ, RZ ;  /* 0x000000ffff0b7224 */ /* 0x000fe200078e00ff */
        /* <DEDUP_REMOVED lines=11> */
.L_x_14953:
        /* <DEDUP_REMOVED lines=8> */
.L_x_14954:
        /* <DEDUP_REMOVED lines=8> */
.L_x_14955:
        /* <DEDUP_REMOVED lines=8> */
.L_x_14956:
        /* <DEDUP_REMOVED lines=8> */
.L_x_14957:
        /* <DEDUP_REMOVED lines=9> */
.L_x_14958:
[----:B------:R-:W-:Y:S01]  /*25a10*/  IMAD.MOV.U32 R9, RZ, RZ, R14 ;  /* 0x000000ffff097224 */ /* 0x000fe200078e000e */
[----:B------:R-:W-:Y:S06]  /*25a20*/  BRA `(.L_x_14959) ;  /* 0xffffffb000107947 */ /* 0x000fec000383ffff */
.L_x_14802:
        /* <DEDUP_REMOVED lines=8> */
.L_x_14961:
[----:B------:R-:W-:Y:S05]  /*25ab0*/  BSYNC B0 ;  /* 0x0000000000007941 */ /* 0x000fea0003800000 */
.L_x_14960:
[----:B------:R-:W-:Y:S01]  /*25ac0*/  IMAD.MOV.U32 R3, RZ, RZ, R14 ;  /* 0x000000ffff037224 */ /* 0x000fe200078e000e */
[----:B------:R-:W-:Y:S01]  /*25ad0*/  MOV R15, 0xffffffff ;  /* 0xffffffff000f7802 */ /* 0x000fe20000000f00 */
[----:B------:R-:W-:Y:S02]  /*25ae0*/  IMAD.MOV.U32 R12, RZ, RZ, 0x2 ;  /* 0x00000002ff0c7424 */ /* 0x000fe400078e00ff */
[----:B------:R-:W-:Y:S01]  /*25af0*/  IMAD.MOV.U32 R11, RZ, RZ, RZ ;  /* 0x000000ffff0b7224 */ /* 0x000fe200078e00ff */
[----:B------:R-:W-:-:S05]  /*25b00*/  SEL R3, R3, RZ, P1 ;  /* 0x000000ff03037207 */ /* 0x000fca0000800000 */
[----:B------:R-:W-:-:S04]  /*25b10*/  IMAD.IADD R2, R2, 0x1, R3 ;  /* 0x0000000102027824 */ /* 0x000fc800078e0203 */
[----:B------:R-:W-:-:S07]  /*25b20*/  IMAD.MOV.U32 R13, RZ, RZ, R2 ;  /* 0x000000ffff0d7224 */ /* 0x000fce00078e0002 */
[----:B------:R-:W-:Y:S05]  /*25b30*/  WARPSYNC.COLLECTIVE R15, `(.L_x_14962) ;  /* 0x000000000f087348 */ /* 0x000fea0003c00000 */
[----:B------:R0:W1:Y:S02]  /*25b40*/  SHFL.UP P6, R14, R13, R12, R11 ;  /* 0x0400000c0d0e7389 */ /* 0x00006400000c000b */
[----:B01----:R-:W-:Y:S01]  /*25b50*/  ENDCOLLECTIVE ;  /* 0x000000000000791b */ /* 0x003fe20003800000 */
.L_x_14962:
        /* <DEDUP_REMOVED lines=8> */
.L_x_14963:
        /* <DEDUP_REMOVED lines=8> */
.L_x_14964:
        /* <DEDUP_REMOVED lines=8> */
.L_x_14965:
        /* <DEDUP_REMOVED lines=9> */
.L_x_14966:
[----:B------:R-:W-:Y:S01]  /*25d70*/  IMAD.MOV.U32 R9, RZ, RZ, R14 ;  /* 0x000000ffff097224 */ /* 0x000fe200078e000e */
[----:B------:R-:W-:Y:S06]  /*25d80*/  BRA `(.L_x_14967) ;  /* 0xffffffac00e47947 */ /* 0x000fec000383ffff */
.L_x_14804:
[----:B------:R-:W-:Y:S01]  /*25d90*/  BSSY B0, `(.L_x_14968) ;  /* 0x0000006000007945 */ /* 0x000fe20003800000 */
[----:B------:R-:W-:Y:S01]  /*25da0*/  PLOP3.LUT P6, PT, P6, PT, PT, 0x8, 0x0 ;  /* 0x000000000000781c */ /* 0x000fe200037ce170 */
[----:B------:R-:W-:-:S12]  /*25db0*/  IMAD.MOV.U32 R15, RZ, RZ, -0x1 ;  /* 0xffffffffff0f7424 */ /* 0x000fd800078e00ff */
[----:B0-----:R-:W-:Y:S05]  /*25dc0*/  WARPSYNC.COLLECTIVE R15, `(.L_x_14969) ;  /* 0x000000000f087348 */ /* 0x001fea0003c00000 */
[----:B------:R-:W-:Y:S01]  /*25dd0*/  VOTE.ANY R14, PT, P6 ;  /* 0x00000000000e7806 */ /* 0x000fe200030e0100 */
[----:B0-----:R-:W-:Y:S06]  /*25de0*/  ENDCOLLECTIVE ;  /* 0x000000000000791b */ /* 0x001fec0003800000 */
.L_x_14969:
[----:B------:R-:W-:Y:S05]  /*25df0*/  BSYNC B0 ;  /* 0x0000000000007941 */ /* 0x000fea0003800000 */
.L_x_14968:
        /* <DEDUP_REMOVED lines=10> */
.L_x_14970:
[----:B------:R-:W-:Y:S02]  /*25ea0*/  IMAD.MOV.U32 R13, RZ, RZ, R6 ;  /* 0x000000ffff0d7224 */ /* 0x000fe400078e0006 */
[----:B------:R-:W-:-:S07]  /*25eb0*/  IMAD.MOV.U32 R0, RZ, RZ, R14 ;  /* 0x000000ffff007224 */ /* 0x000fce00078e000e */
[----:B------:R-:W-:Y:S05]  /*25ec0*/  WARPSYNC.COLLECTIVE R15, `(.L_x_14971) ;  /* 0x000000000f087348 */ /* 0x000fea0003c00000 */
[----:B------:R0:W1:Y:S02]  /*25ed0*/  SHFL.IDX P6, R14, R13, R12, R11 ;  /* 0x0000000c0d0e7389 */ /* 0x00006400000c000b */
[----:B01----:R-:W-:Y:S01]  /*25ee0*/  ENDCOLLECTIVE ;  /* 0x000000000000791b */ /* 0x003fe20003800000 */
.L_x_14971:
[----:B------:R-:W-:Y:S02]  /*25ef0*/  IMAD.MOV.U32 R6, RZ, RZ, R14 ;  /* 0x000000ffff067224 */ /* 0x000fe400078e000e */
[----:B------:R-:W-:-:S05]  /*25f00*/  IMAD.IADD R10, R4, 0x1, R10 ;  /* 0x00000001040a7824 */ /* 0x000fca00078e020a */
[----:B------:R2:W-:Y:S01]  /*25f10*/  STL [R1+0xc], R10 ;  /* 0x00000c0a01007387 */ /* 0x0005e20000100800 */
[----:B------:R-:W-:Y:S05]  /*25f20*/  BRA `(.L_x_14972) ;  /* 0xffffffac00c47947 */ /* 0x000fea000383ffff */
.L_x_14806:
        /* <DEDUP_REMOVED lines=8> */
.L_x_14974:
[----:B------:R-:W-:Y:S05]  /*25fb0*/  BSYNC B0 ;  /* 0x0000000000007941 */ /* 0x000fea0003800000 */
.L_x_14973:
[----:B------:R-:W-:Y:S01]  /*25fc0*/  IMAD.MOV.U32 R4, RZ, RZ, R14 ;  /* 0x000000ffff047224 */ /* 0x000fe200078e000e */
[----:B------:R-:W-:Y:S06]  /*25fd0*/  BRA `(.L_x_14975) ;  /* 0xffffffac00b07947 */ /* 0x000fec000383ffff */
.L_x_14812:
[----:B0-----:R0:W1:Y:S02]  /*25fe0*/  SYNCS.PHASECHK.TRANS64.TRYWAIT P0, [R0+URZ+0x32420], R3 ;  /* 0x03242003000075a7 */ /* 0x001064000800017f */
[----:B-1----:R-:W-:Y:S05]  /*25ff0*/  @!P0 NANOSLEEP.SYNCS 0x989680 ;  /* 0x009896800000895d */ /* 0x002fea0003900000 */
[----:B------:R-:W1:Y:S02]  /*26000*/  @!P0 SYNCS.PHASECHK.TRANS64 P0, [R0+URZ+0x32420], R3 ;  /* 0x03242003000085a7 */ /* 0x000e64000800007f */
[----:B-1----:R-:W-:Y:S05]  /*26010*/  @!P0 BRA `(.L_x_14812) ;  /* 0xfffffffc00f08947 */ /* 0x002fea000383ffff */
[----:B------:R-:W-:Y:S05]  /*26020*/  BRA `(.L_x_14976) ;  /* 0xffffffb800507947 */ /* 0x000fea000383ffff */
.L_x_14813:
        /* <DEDUP_REMOVED lines=11> */
.L_x_14978:
[----:B------:R-:W-:Y:S05]  /*260e0*/  BSYNC B0 ;  /* 0x0000000000007941 */ /* 0x000fea0003800000 */
.L_x_14977:
[----:B------:R-:W-:Y:S05]  /*260f0*/  BRA `(.L_x_14979) ;  /* 0xffffffb800387947 */ /* 0x000fea000383ffff */
.L_x_14814:
[----:B------:R-:W-:Y:S01]  /*26100*/  BSSY B0, `(.L_x_14980) ;  /* 0x0000006000007945 */ /* 0x000fe20003800000 */
[----:B------:R-:W-:-:S07]  /*26110*/  IMAD.MOV.U32 R15, RZ, RZ, -0x1 ;  /* 0xffffffffff0f7424 */ /* 0x000fce00078e00ff */
[----:B01-3--:R-:W-:Y:S05]  /*26120*/  WARPSYNC.COLLECTIVE R15, `(.L_x_14981) ;  /* 0x000000000f0c7348 */ /* 0x00bfea0003c00000 */
[----:B------:R-:W-:Y:S02]  /*26130*/  ELECT P6, UR62, PT ;  /* 0x00000000003e782f */ /* 0x000fe400038c0000 */
[----:B------:R-:W-:Y:S01]  /*26140*/  MOV R14, UR62 ;  /* 0x0000003e000e7c02 */ /* 0x000fe20008000f00 */
[----:B01-3--:R-:W-:Y:S10]  /*26150*/  ENDCOLLECTIVE ;  /* 0x000000000000791b */ /* 0x00bff40003800000 */
.L_x_14981:
[----:B------:R-:W-:Y:S05]  /*26160*/  BSYNC B0 ;  /* 0x0000000000007941 */ /* 0x000fea0003800000 */
.L_x_14980:
[----:B------:R-:W-:Y:S05]  /*26170*/  BRA `(.L_x_14982) ;  /* 0xffffffb8002c7947 */ /* 0x000fea000383ffff */
.L_x_14816:
[----:B0-----:R0:W1:Y:S02]  /*26180*/  SYNCS.PHASECHK.TRANS64.TRYWAIT P0, [R6+URZ], R5 ;  /* 0x00000005060075a7 */ /* 0x001064000800017f */
[----:B-1----:R-:W-:Y:S05]  /*26190*/  @!P0 NANOSLEEP.SYNCS 0x989680 ;  /* 0x009896800000895d */ /* 0x002fea0003900000 */
[----:B------:R-:W1:Y:S02]  /*261a0*/  @!P0 SYNCS.PHASECHK.TRANS64 P0, [R6+URZ], R5 ;  /* 0x00000005060085a7 */ /* 0x000e64000800007f */
[----:B-1----:R-:W-:Y:S05]  /*261b0*/  @!P0 BRA `(.L_x_14816) ;  /* 0xfffffffc00f08947 */ /* 0x002fea000383ffff */
[----:B------:R-:W-:Y:S05]  /*261c0*/  BRA `(.L_x_14983) ;  /* 0xffffffb800647947 */ /* 0x000fea000383ffff */
.L_x_14817:
[----:B-1----:R1:W2:Y:S02]  /*261d0*/  SYNCS.PHASECHK.TRANS64.TRYWAIT P0, [R7+URZ], R2 ;  /* 0x00000002070075a7 */ /* 0x0022a4000800017f */
[----:B--2---:R-:W-:Y:S05]  /*261e0*/  @!P0 NANOSLEEP.SYNCS 0x989680 ;  /* 0x009896800000895d */ /* 0x004fea0003900000 */
[----:B------:R-:W2:Y:S02]  /*261f0*/  @!P0 SYNCS.PHASECHK.TRANS64 P0, [R7+URZ], R2 ;  /* 0x00000002070085a7 */ /* 0x000ea4000800007f */
[----:B--2---:R-:W-:Y:S05]  /*26200*/  @!P0 BRA `(.L_x_14817) ;  /* 0xfffffffc00f08947 */ /* 0x004fea000383ffff */
[----:B------:R-:W-:Y:S05]  /*26210*/  BRA `(.L_x_14984) ;  /* 0xffffffb800587947 */ /* 0x000fea000383ffff */
.L_x_14819:
[----:B--2---:R2:W4:Y:S02]  /*26220*/  SYNCS.PHASECHK.TRANS64.TRYWAIT P0, [R4+URZ], R5 ;  /* 0x00000005040075a7 */ /* 0x004524000800017f */
[----:B----4-:R-:W-:Y:S05]  /*26230*/  @!P0 NANOSLEEP.SYNCS 0x989680 ;  /* 0x009896800000895d */ /* 0x010fea0003900000 */
[----:B------:R-:W4:Y:S02]  /*26240*/  @!P0 SYNCS.PHASECHK.TRANS64 P0, [R4+URZ], R5 ;  /* 0x00000005040085a7 */ /* 0x000f24000800007f */
[----:B----4-:R-:W-:Y:S05]  /*26250*/  @!P0 BRA `(.L_x_14819) ;  /* 0xfffffffc00f08947 */ /* 0x010fea000383ffff */
[----:B------:R-:W-:Y:S05]  /*26260*/  BRA `(.L_x_14985) ;  /* 0xffffffb8005c7947 */ /* 0x000fea000383ffff */
.L_x_14986:
        /* <DEDUP_REMOVED lines=9> */
.L_x_15034:


//--------------------- .nv.global.init           --------------------------
	.section	.nv.global.init,"aw",@progbits
.nv.global.init:
	.type		$str$20,@object
	.size		$str$20,($str$21 - $str$20)
$str$20:
        /*0000*/ 	.byte	0x28, 0x61, 0x64, 0x64, 0x72, 0x65, 0x73, 0x73, 0x20, 0x26, 0x20, 0x6d, 0x61, 0x73, 0x6b, 0x29
        /*0010*/ 	.byte	0x20, 0x3d, 0x3d, 0x20, 0x30, 0x00
	.type		$str$21,@object
	.size		$str$21,(__unnamed_11 - $str$21)
$str$21:
        /*0016*/ 	.byte	0x2f, 0x74, 0x6d, 0x70, 0x2f, 0x6f, 0x73, 0x73, 0x5f, 0x6b, 0x65, 0x72, 0x6e, 0x65, 0x6c, 0x73
        /*0026*/ 	.byte	0x5f, 0x73, 0x72, 0x63, 0x2f, 0x66, 0x6c, 0x61, 0x73, 0x68, 0x5f, 0x61, 0x74, 0x74, 0x65, 0x6e
        /*0036*/ 	.byte	0x74, 0x69, 0x6f, 0x6e, 0x2f, 0x63, 0x73, 0x72, 0x63, 0x2f, 0x63, 0x75, 0x74, 0x6c, 0x61, 0x73
        /*0046*/ 	.byte	0x73, 0x2f, 0x69, 0x6e, 0x63, 0x6c, 0x75, 0x64, 0x65, 0x2f, 0x63, 0x75, 0x74, 0x65, 0x2f, 0x70
        /*0056*/ 	.byte	0x6f, 0x69, 0x6e, 0x74, 0x65, 0x72, 0x5f, 0x66, 0x6c, 0x61, 0x67, 0x67, 0x65, 0x64, 0x2e, 0x68
        /*0066*/ 	.byte	0x70, 0x70, 0x00
	.type		__unnamed_11,@object
	.size		__unnamed_11,(__unnamed_4 - __unnamed_11)
__unnamed_11:
        /* <DEDUP_REMOVED lines=24> */
	.type		__unnamed_4,@object
	.size		__unnamed_4,(__unnamed_12 - __unnamed_4)
__unnamed_4:
        /* <DEDUP_REMOVED lines=23> */
        /*0355*/ 	.byte	0x3a, 0x43, 0x3c, 0x30, 0x3e, 0x3e, 0x3e, 0x3e, 0x3e, 0x20, 0x26, 0x5d, 0x00
	.type		__unnamed_12,@object
	.size		__unnamed_12,(__unnamed_17 - __unnamed_12)
__unnamed_12:
        /* <DEDUP_REMOVED lines=23> */
        /*04d2*/ 	.byte	0x43, 0x3c, 0x34, 0x30, 0x39, 0x36, 0x3e, 0x3e, 0x3e, 0x3e, 0x3e, 0x20, 0x26, 0x5d, 0x00
	.type		__unnamed_17,@object
	.size		__unnamed_17,(__unnamed_5 - __unnamed_17)
__unnamed_17:
        /* <DEDUP_REMOVED lines=24> */
	.type		__unnamed_5,@object
	.size		__unnamed_5,(__unnamed_19 - __unnamed_5)
__unnamed_5:
        /* <DEDUP_REMOVED lines=24> */
	.type		__unnamed_19,@object
	.size		__unnamed_19,(__unnamed_7 - __unnamed_19)
__unnamed_19:
        /* <DEDUP_REMOVED lines=24> */
	.type		__unnamed_7,@object
	.size		__unnamed_7,(__unnamed_13 - __unnamed_7)
__unnamed_7:
        /* <DEDUP_REMOVED lines=24> */
	.type		__unnamed_13,@object
	.size		__unnamed_13,(__unnamed_6 - __unnamed_13)
__unnamed_13:
        /* <DEDUP_REMOVED lines=28> */
        /*0ca1*/ 	.byte	0x3e, 0x3e, 0x3e, 0x3e, 0x3e, 0x5d, 0x00
	.type		__unnamed_6,@object
	.size		__unnamed_6,(__unnamed_8 - __unnamed_6)
__unnamed_6:
        /* <DEDUP_REMOVED lines=28> */
        /*0e68*/ 	.byte	0x34, 0x3e, 0x3e, 0x3e, 0x3e, 0x3e, 0x5d, 0x00
	.type		__unnamed_8,@object
	.size		__unnamed_8,(__unnamed_1 - __unnamed_8)
__unnamed_8:
        /* <DEDUP_REMOVED lines=28> */
        /*1030*/ 	.byte	0x3e, 0x3e, 0x3e, 0x3e, 0x3e, 0x20, 0x26, 0x5d, 0x00
	.type		__unnamed_1,@object
	.size		__unnamed_1,(__unnamed_9 - __unnamed_1)
__unnamed_1:
        /* <DEDUP_REMOVED lines=28> */
        /*11f9*/ 	.byte	0x34, 0x3e, 0x3e, 0x3e, 0x3e, 0x3e, 0x20, 0x26, 0x5d, 0x00
	.type		__unnamed_9,@object
	.size		__unnamed_9,(__unnamed_10 - __unnamed_9)
__unnamed_9:
        /* <DEDUP_REMOVED lines=28> */
        /*13c3*/ 	.byte	0x32, 0x37, 0x36, 0x38, 0x3e, 0x3e, 0x3e, 0x3e, 0x3e, 0x5d, 0x00
	.type		__unnamed_10,@object
	.size		__unnamed_10,(__unnamed_21 - __unnamed_10)
__unnamed_10:
        /* <DEDUP_REMOVED lines=29> */
	.type		__unnamed_21,@object
	.size		__unnamed_21,(__unnamed_3 - __unnamed_21)
__unnamed_21:
        /* <DEDUP_REMOVED lines=29> */
	.type		__unnamed_3,@object
	.size		__unnamed_3,(__unnamed_23 - __unnamed_3)
__unnamed_3:
        /* <DEDUP_REMOVED lines=29> */
	.type		__unnamed_23,@object
	.size		__unnamed_23,(__unnamed_15 - __unnamed_23)
__unnamed_23:
        /* <DEDUP_REMOVED lines=29> */
	.type		__unnamed_15,@object
	.size		__unnamed_15,(__unnamed_16 - __unnamed_15)
__unnamed_15:
        /* <DEDUP_REMOVED lines=29> */
	.type		__unnamed_16,@object
	.size		__unnamed_16,(__unnamed_2 - __unnamed_16)
__unnamed_16:
        /* <DEDUP_REMOVED lines=29> */
	.type		__unnamed_2,@object
	.size		__unnamed_2,(__unnamed_18 - __unnamed_2)
__unnamed_2:
        /* <DEDUP_REMOVED lines=29> */
	.type		__unnamed_18,@object
	.size		__unnamed_18,(__unnamed_22 - __unnamed_18)
__unnamed_18:
        /* <DEDUP_REMOVED lines=29> */
	.type		__unnamed_22,@object
	.size		__unnamed_22,(__unnamed_20 - __unnamed_22)
__unnamed_22:
        /* <DEDUP_REMOVED lines=29> */
	.type		__unnamed_20,@object
	.size		__unnamed_20,(__unnamed_14 - __unnamed_20)
__unnamed_20:
        /* <DEDUP_REMOVED lines=28> */
        /*25b9*/ 	.byte	0x31, 0x38, 0x34, 0x33, 0x32, 0x3e, 0x3e, 0x3e, 0x3e, 0x3e, 0x20, 0x26, 0x5d, 0x00
	.type		__unnamed_14,@object
	.size		__unnamed_14,(.L_13 - __unnamed_14)
__unnamed_14:
        /* <DEDUP_REMOVED lines=29> */
.L_13:


//--------------------- .nv.shared._ZN7cutlass13device_kernelIN5flash11enable_sm90INS1_16FlashAttnFwdSm90INS1_25CollectiveMainloopFwdSm90ILi2EN4cute5tupleIJNS5_1CILi1EEES8_S8_EEENS6_IJNS7_ILi128EEESA_NS7_ILi192EEEEEELi128ENS_6half_tEfNS_4arch4Sm90ELb0ELb0ELb0ELb0ELb0ELb0ELb0ELb1ELb1ELb1ELb1ELb0EEENS1_21CollectiveEpilogueFwdINS6_IJSA_SA_SA_EEES9_SD_SF_Li256ELb0ELb1ELb1ELb0EEENS1_19SingleTileSchedulerILb0ELb1ELb1ELi128EEEEEEEEEvNT_6ParamsE --------------------------
	.section	.nv.shared._ZN7cutlass13device_kernelIN5flash11enable_sm90INS1_16FlashAttnFwdSm90INS1_25CollectiveMainloopFwdSm90ILi2EN4cute5tupleIJNS5_1CILi1EEES8_S8_EEENS6_IJNS7_ILi128EEESA_NS7_ILi192EEEEEELi128ENS_6half_tEfNS_4arch4Sm90ELb0ELb0ELb0ELb0ELb0ELb0ELb0ELb1ELb1ELb1ELb1ELb0EEENS1_21CollectiveEpilogueFwdINS6_IJSA_SA_SA_EEES9_SD_SF_Li256ELb0ELb1ELb1ELb0EEENS1_19SingleTileSchedulerILb0ELb1ELb1ELi128EEEEEEEEEvNT_6ParamsE,"aw",@nobits
	.sectionflags	@""
	.align	16
	.zero		1024


//--------------------- .nv.shared.reserved.0     --------------------------
	.section	.nv.shared.reserved.0,"aw",@nobits
	.weak		__nv_reservedSMEM_offset_0_alias
	.size		__nv_reservedSMEM_offset_0_alias, 0, 0
	.other		__nv_reservedSMEM_offset_0_alias,@"STO_CUDA_RESERVED_SHARED STV_DEFAULT"
__nv_reservedSMEM_offset_0_alias:
	.zero		0


//--------------------- .nv.global                --------------------------
	.section	.nv.global,"aw",@nobits
.nv.global:
	.type		_ZN73_INTERNAL_2ac5a961_37_flash_fwd_hdimdiff_fp16_split_sm90_cu_49158569_38734cute1_E,@object
	.size		_ZN73_INTERNAL_2ac5a961_37_flash_fwd_hdimdiff_fp16_split_sm90_cu_49158569_38734cute1_E,(_ZN73_INTERNAL_2ac5a961_37_flash_fwd_hdimdiff_fp16_split_sm90_cu_49158569_38734cuda3std3__45__cpo6cbeginE - _ZN73_INTERNAL_2ac5a961_37_flash_fwd_hdimdiff_fp16_split_sm90_cu_49158569_38734cute1_E)
_ZN73_INTERNAL_2ac5a961_37_flash_fwd_hdimdiff_fp16_split_sm90_cu_49158569_38734cute1_E:
	.zero		1
	.type		_ZN73_INTERNAL_2ac5a961_37_flash_fwd_hdimdiff_fp16_split_sm90_cu_49158569_38734cuda3std3__45__cpo6cbeginE,@object
	.size		_ZN73_INTERNAL_2ac5a961_37_flash_fwd_hdimdiff_fp16_split_sm90_cu_49158569_38734cuda3std3__45__cpo6cbeginE,(_ZN73_INTERNAL_2ac5a961_37_flash_fwd_hdimdiff_fp16_split_sm90_cu_49158569_38734cuda3std3__48in_placeE - _ZN73_INTERNAL_2ac5a961_37_flash_fwd_hdimdiff_fp16_split_sm90_cu_49158569_38734cuda3std3__45__cpo6cbeginE)
_ZN73_INTERNAL_2ac5a961_37_flash_fwd_hdimdiff_fp16_split_sm90_cu_49158569_38734cuda3std3__45__cpo6cbeginE:
	.zero		1
	.type		_ZN73_INTERNAL_2ac5a961_37_flash_fwd_hdimdiff_fp16_split_sm90_cu_49158569_38734cuda3std3__48in_placeE,@object
	.size		_ZN73_INTERNAL_2ac5a961_37_flash_fwd_hdimdiff_fp16_split_sm90_cu_49158569_38734cuda3std3__48in_placeE,(_ZN73_INTERNAL_2ac5a961_37_flash_fwd_hdimdiff_fp16_split_sm90_cu_49158569_38734cuda3std6ranges3__45__cpo9iter_moveE - _ZN73_INTERNAL_2ac5a961_37_flash_fwd_hdimdiff_fp16_split_sm90_cu_49158569_38734cuda3std3__48in_placeE)
_ZN73_INTERNAL_2ac5a961_37_flash_fwd_hdimdiff_fp16_split_sm90_cu_49158569_38734cuda3std3__48in_placeE:
	.zero		1
	.type		_ZN73_INTERNAL_2ac5a961_37_flash_fwd_hdimdiff_fp16_split_sm90_cu_49158569_38734cuda3std6ranges3__45__cpo9iter_moveE,@object
	.size		_ZN73_INTERNAL_2ac5a961_37_flash_fwd_hdimdiff_fp16_split_sm90_cu_49158569_38734cuda3std6ranges3__45__cpo9iter_moveE,(_ZN73_INTERNAL_2ac5a961_37_flash_fwd_hdimdiff_fp16_split_sm90_cu_49158569_38734cuda3std3__45__cpo5beginE - _ZN73_INTERNAL_2ac5a961_37_flash_fwd_hdimdiff_fp16_split_sm90_cu_49158569_38734cuda3std6ranges3__45__cpo9iter_moveE)
_ZN73_INTERNAL_2ac5a961_37_flash_fwd_hdimdiff_fp16_split_sm90_cu_49158569_38734cuda3std6ranges3__45__cpo9iter_moveE:
	.zero		1
	.type		_ZN73_INTERNAL_2ac5a961_37_flash_fwd_hdimdiff_fp16_split_sm90_cu_49158569_38734cuda3std3__45__cpo5beginE,@object
	.size		_ZN73_INTERNAL_2ac5a961_37_flash_fwd_hdimdiff_fp16_split_sm90_cu_49158569_38734cuda3std3__45__cpo5beginE,(_ZN73_INTERNAL_2ac5a961_37_flash_fwd_hdimdiff_fp16_split_sm90_cu_49158569_38734cuda3std3__475_GLOBAL__N__2ac5a961_37_flash_fwd_hdimdiff_fp16_split_sm90_cu_49158569_38736ignoreE - _ZN73_INTERNAL_2ac5a961_37_flash_fwd_hdimdiff_fp16_split_sm90_cu_49158569_38734cuda3std3__45__cpo5beginE)
_ZN73_INTERNAL_2ac5a961_37_flash_fwd_hdimdiff_fp16_split_sm90_cu_49158569_38734cuda3std3__45__cpo5beginE:
	.zero		1
	.type		_ZN73_INTERNAL_2ac5a961_37_flash_fwd_hdimdiff_fp16_split_sm90_cu_49158569_38734cuda3std3__475_GLOBAL__N__2ac5a961_37_flash_fwd_hdimdiff_fp16_split_sm90_cu_49158569_38736ignoreE,@object
	.size		_ZN73_INTERNAL_2ac5a961_37_flash_fwd_hdimdiff_fp16_split_sm90_cu_49158569_38734cuda3std3__475_GLOBAL__N__2ac5a961_37_flash_fwd_hdimdiff_fp16_split_sm90_cu_49158569_38736ignoreE,(_ZN73_INTERNAL_2ac5a961_37_flash_fwd_hdimdiff_fp16_split_sm90_cu_49158569_38734cute7productE - _ZN73_INTERNAL_2ac5a961_37_flash_fwd_hdimdiff_fp16_split_sm90_cu_49158569_38734cuda3std3__475_GLOBAL__N__2ac5a961_37_flash_fwd_hdimdiff_fp16_split_sm90_cu_49158569_38736ignoreE)
_ZN73_INTERNAL_2ac5a961_37_flash_fwd_hdimdiff_fp16_split_sm90_cu_49158569_38734cuda3std3__475_GLOBAL__N__2ac5a961_37_flash_fwd_hdimdiff_fp16_split_sm90_cu_49158569_38736ignoreE:
	.zero		1
	.type		_ZN73_INTERNAL_2ac5a961_37_flash_fwd_hdimdiff_fp16_split_sm90_cu_49158569_38734cute7productE,@object
	.size		_ZN73_INTERNAL_2ac5a961_37_flash_fwd_hdimdiff_fp16_split_sm90_cu_49158569_38734cute7productE,(_ZN73_INTERNAL_2ac5a961_37_flash_fwd_hdimdiff_fp16_split_sm90_cu_49158569_38734cuda3std3__45__cpo3endE - _ZN73_INTERNAL_2ac5a961_37_flash_fwd_hdimdiff_fp16_split_sm90_cu_49158569_38734cute7productE)
_ZN73_INTERNAL_2ac5a961_37_flash_fwd_hdimdiff_fp16_split_sm90_cu_49158569_38734cute7productE:
	.zero		1
	.type		_ZN73_INTERNAL_2ac5a961_37_flash_fwd_hdimdiff_fp16_split_sm90_cu_49158569_38734cuda3std3__45__cpo3endE,@object
	.size		_ZN73_INTERNAL_2ac5a961_37_flash_fwd_hdimdiff_fp16_split_sm90_cu_49158569_38734cuda3std3__45__cpo3endE,(_ZN73_INTERNAL_2ac5a961_37_flash_fwd_hdimdiff_fp16_split_sm90_cu_49158569_38734cuda3std3__419piecewise_constructE - _ZN73_INTERNAL_2ac5a961_37_flash_fwd_hdimdiff_fp16_split_sm90_cu_49158569_38734cuda3std3__45__cpo3endE)
_ZN73_INTERNAL_2ac5a961_37_flash_fwd_hdimdiff_fp16_split_sm90_cu_49158569_38734cuda3std3__45__cpo3endE:
	.zero		1
	.type		_ZN73_INTERNAL_2ac5a961_37_flash_fwd_hdimdiff_fp16_split_sm90_cu_49158569_38734cuda3std3__419piecewise_constructE,@object
	.size		_ZN73_INTERNAL_2ac5a961_37_flash_fwd_hdimdiff_fp16_split_sm90_cu_49158569_38734cuda3std3__419piecewise_constructE,(_ZN73_INTERNAL_2ac5a961_37_flash_fwd_hdimdiff_fp16_split_sm90_cu_49158569_38734cuda3std3__45__cpo4cendE - _ZN73_INTERNAL_2ac5a961_37_flash_fwd_hdimdiff_fp16_split_sm90_cu_49158569_38734cuda3std3__419piecewise_constructE)
_ZN73_INTERNAL_2ac5a961_37_flash_fwd_hdimdiff_fp16_split_sm90_cu_49158569_38734cuda3std3__419piecewise_constructE:
	.zero		1
	.type		_ZN73_INTERNAL_2ac5a961_37_flash_fwd_hdimdiff_fp16_split_sm90_cu_49158569_38734cuda3std3__45__cpo4cendE,@object
	.size		_ZN73_INTERNAL_2ac5a961_37_flash_fwd_hdimdiff_fp16_split_sm90_cu_49158569_38734cuda3std3__45__cpo4cendE,(_ZN73_INTERNAL_2ac5a961_37_flash_fwd_hdimdiff_fp16_split_sm90_cu_49158569_38734cuda3std6ranges3__45__cpo4swapE - _ZN73_INTERNAL_2ac5a961_37_flash_fwd_hdimdiff_fp16_split_sm90_cu_49158569_38734cuda3std3__45__cpo4cendE)
_ZN73_INTERNAL_2ac5a961_37_flash_fwd_hdimdiff_fp16_split_sm90_cu_49158569_38734cuda3std3__45__cpo4cendE:
	.zero		1
	.type		_ZN73_INTERNAL_2ac5a961_37_flash_fwd_hdimdiff_fp16_split_sm90_cu_49158569_38734cuda3std6ranges3__45__cpo4swapE,@object
	.size		_ZN73_INTERNAL_2ac5a961_37_flash_fwd_hdimdiff_fp16_split_sm90_cu_49158569_38734cuda3std6ranges3__45__cpo4swapE,(.L_30 - _ZN73_INTERNAL_2ac5a961_37_flash_fwd_hdimdiff_fp16_split_sm90_cu_49158569_38734cuda3std6ranges3__45__cpo4swapE)
_ZN73_INTERNAL_2ac5a961_37_flash_fwd_hdimdiff_fp16_split_sm90_cu_49158569_38734cuda3std6ranges3__45__cpo4swapE:
	.zero		1
.L_30:


//--------------------- .nv.shared._ZN7cutlass13device_kernelIN5flash11enable_sm90INS1_16FlashAttnFwdSm90INS1_25CollectiveMainloopFwdSm90ILi2EN4cute5tupleIJNS5_1CILi1EEES8_S8_EEENS6_IJNS7_ILi128EEESA_NS7_ILi192EEEEEELi128ENS_6half_tEfNS_4arch4Sm90ELb0ELb0ELb0ELb1ELb0ELb0ELb0ELb1ELb1ELb1ELb1ELb0EEENS1_21CollectiveEpilogueFwdINS6_IJSA_SA_SA_EEES9_SD_SF_Li256ELb1ELb1ELb1ELb0EEENS1_36VarlenDynamicPersistentTileSchedulerILi128ELi128ELi256ELi128ELb1ELb1ELb1ELb0ELb1ELb1EEEEEEEEEvNT_6ParamsE --------------------------
	.section	.nv.shared._ZN7cutlass13device_kernelIN5flash11enable_sm90INS1_16FlashAttnFwdSm90INS1_25CollectiveMainloopFwdSm90ILi2EN4cute5tupleIJNS5_1CILi1EEES8_S8_EEENS6_IJNS7_ILi128EEESA_NS7_ILi192EEEEEELi128ENS_6half_tEfNS_4arch4Sm90ELb0ELb0ELb0ELb1ELb0ELb0ELb0ELb1ELb1ELb1ELb1ELb0EEENS1_21CollectiveEpilogueFwdINS6_IJSA_SA_SA_EEES9_SD_SF_Li256ELb1ELb1ELb1ELb0EEENS1_36VarlenDynamicPersistentTileSchedulerILi128ELi128ELi256ELi128ELb1ELb1ELb1ELb0ELb1ELb1EEEEEEEEEvNT_6ParamsE,"aw",@nobits
	.sectionflags	@""
	.align	16
	.zero		1024


//--------------------- .nv.shared._ZN7cutlass13device_kernelIN5flash11enable_sm90INS1_16FlashAttnFwdSm90INS1_25CollectiveMainloopFwdSm90ILi2EN4cute5tupleIJNS5_1CILi1EEES8_S8_EEENS6_IJNS7_ILi128EEESA_NS7_ILi192EEEEEELi128ENS_6half_tEfNS_4arch4Sm90ELb0ELb0ELb0ELb1ELb0ELb1ELb0ELb1ELb1ELb1ELb1ELb0EEENS1_21CollectiveEpilogueFwdINS6_IJSA_SA_SA_EEES9_SD_SF_Li256ELb1ELb1ELb1ELb0EEENS1_36VarlenDynamicPersistentTileSchedulerILi128ELi128ELi256ELi128ELb1ELb1ELb1ELb0ELb1ELb1EEEEEEEEEvNT_6ParamsE --------------------------
	.section	.nv.shared._ZN7cutlass13device_kernelIN5flash11enable_sm90INS1_16FlashAttnFwdSm90INS1_25CollectiveMainloopFwdSm90ILi2EN4cute5tupleIJNS5_1CILi1EEES8_S8_EEENS6_IJNS7_ILi128EEESA_NS7_ILi192EEEEEELi128ENS_6half_tEfNS_4arch4Sm90ELb0ELb0ELb0ELb1ELb0ELb1ELb0ELb1ELb1ELb1ELb1ELb0EEENS1_21CollectiveEpilogueFwdINS6_IJSA_SA_SA_EEES9_SD_SF_Li256ELb1ELb1ELb1ELb0EEENS1_36VarlenDynamicPersistentTileSchedulerILi128ELi128ELi256ELi128ELb1ELb1ELb1ELb0ELb1ELb1EEEEEEEEEvNT_6ParamsE,"aw",@nobits
	.sectionflags	@""
	.align	16
	.zero		1024


//--------------------- .nv.shared._ZN7cutlass13device_kernelIN5flash11enable_sm90INS1_16FlashAttnFwdSm90INS1_25CollectiveMainloopFwdSm90ILi2EN4cute5tupleIJNS5_1CILi1EEES8_S8_EEENS6_IJNS7_ILi128EEENS7_ILi96EEENS7_ILi192EEEEEELi128ENS_6half_tEfNS_4arch4Sm90ELb0ELb1ELb0ELb0ELb0ELb0ELb0ELb1ELb1ELb1ELb1ELb0EEENS1_21CollectiveEpilogueFwdINS6_IJSA_SA_SB_EEES9_SE_SG_Li256ELb0ELb1ELb1ELb0EEENS1_19SingleTileSchedulerILb0ELb1ELb1ELi128EEEEEEEEEvNT_6ParamsE --------------------------
	.section	.nv.shared._ZN7cutlass13device_kernelIN5flash11enable_sm90INS1_16FlashAttnFwdSm90INS1_25CollectiveMainloopFwdSm90ILi2EN4cute5tupleIJNS5_1CILi1EEES8_S8_EEENS6_IJNS7_ILi128EEENS7_ILi96EEENS7_ILi192EEEEEELi128ENS_6half_tEfNS_4arch4Sm90ELb0ELb1ELb0ELb0ELb0ELb0ELb0ELb1ELb1ELb1ELb1ELb0EEENS1_21CollectiveEpilogueFwdINS6_IJSA_SA_SB_EEES9_SE_SG_Li256ELb0ELb1ELb1ELb0EEENS1_19SingleTileSchedulerILb0ELb1ELb1ELi128EEEEEEEEEvNT_6ParamsE,"aw",@nobits
	.sectionflags	@""
	.align	16
	.zero		1024


//--------------------- .nv.shared._ZN7cutlass13device_kernelIN5flash11enable_sm90INS1_16FlashAttnFwdSm90INS1_25CollectiveMainloopFwdSm90ILi2EN4cute5tupleIJNS5_1CILi1EEES8_S8_EEENS6_IJNS7_ILi128EEENS7_ILi96EEENS7_ILi192EEEEEELi128ENS_6half_tEfNS_4arch4Sm90ELb0ELb1ELb0ELb1ELb0ELb0ELb0ELb1ELb1ELb1ELb1ELb0EEENS1_21CollectiveEpilogueFwdINS6_IJSA_SA_SB_EEES9_SE_SG_Li256ELb1ELb1ELb1ELb0EEENS1_36VarlenDynamicPersistentTileSchedulerILi128ELi96ELi256ELi128ELb1ELb1ELb1ELb1ELb0ELb1EEEEEEEEEvNT_6ParamsE --------------------------
	.section	.nv.shared._ZN7cutlass13device_kernelIN5flash11enable_sm90INS1_16FlashAttnFwdSm90INS1_25CollectiveMainloopFwdSm90ILi2EN4cute5tupleIJNS5_1CILi1EEES8_S8_EEENS6_IJNS7_ILi128EEENS7_ILi96EEENS7_ILi192EEEEEELi128ENS_6half_tEfNS_4arch4Sm90ELb0ELb1ELb0ELb1ELb0ELb0ELb0ELb1ELb1ELb1ELb1ELb0EEENS1_21CollectiveEpilogueFwdINS6_IJSA_SA_SB_EEES9_SE_SG_Li256ELb1ELb1ELb1ELb0EEENS1_36VarlenDynamicPersistentTileSchedulerILi128ELi96ELi256ELi128ELb1ELb1ELb1ELb1ELb0ELb1EEEEEEEEEvNT_6ParamsE,"aw",@nobits
	.sectionflags	@""
	.align	16
	.zero		1024


//--------------------- .nv.shared._ZN7cutlass13device_kernelIN5flash11enable_sm90INS1_16FlashAttnFwdSm90INS1_25CollectiveMainloopFwdSm90ILi2EN4cute5tupleIJNS5_1CILi1EEES8_S8_EEENS6_IJNS7_ILi128EEENS7_ILi96EEENS7_ILi192EEEEEELi128ENS_6half_tEfNS_4arch4Sm90ELb0ELb1ELb0ELb1ELb0ELb1ELb0ELb1ELb1ELb1ELb1ELb0EEENS1_21CollectiveEpilogueFwdINS6_IJSA_SA_SB_EEES9_SE_SG_Li256ELb1ELb1ELb1ELb0EEENS1_36VarlenDynamicPersistentTileSchedulerILi128ELi96ELi256ELi128ELb1ELb1ELb1ELb1ELb0ELb1EEEEEEEEEvNT_6ParamsE --------------------------
	.section	.nv.shared._ZN7cutlass13device_kernelIN5flash11enable_sm90INS1_16FlashAttnFwdSm90INS1_25CollectiveMainloopFwdSm90ILi2EN4cute5tupleIJNS5_1CILi1EEES8_S8_EEENS6_IJNS7_ILi128EEENS7_ILi96EEENS7_ILi192EEEEEELi128ENS_6half_tEfNS_4arch4Sm90ELb0ELb1ELb0ELb1ELb0ELb1ELb0ELb1ELb1ELb1ELb1ELb0EEENS1_21CollectiveEpilogueFwdINS6_IJSA_SA_SB_EEES9_SE_SG_Li256ELb1ELb1ELb1ELb0EEENS1_36VarlenDynamicPersistentTileSchedulerILi128ELi96ELi256ELi128ELb1ELb1ELb1ELb1ELb0ELb1EEEEEEEEEvNT_6ParamsE,"aw",@nobits
	.sectionflags	@""
	.align	16
	.zero		1024


//--------------------- .nv.shared._ZN7cutlass13device_kernelIN5flash11enable_sm90INS1_16FlashAttnFwdSm90INS1_25CollectiveMainloopFwdSm90ILi2EN4cute5tupleIJNS5_1CILi1EEES8_S8_EEENS6_IJNS7_ILi128EEESA_NS7_ILi192EEEEEELi128ENS_6half_tEfNS_4arch4Sm90ELb1ELb0ELb0ELb0ELb0ELb0ELb0ELb1ELb1ELb1ELb1ELb0EEENS1_21CollectiveEpilogueFwdINS6_IJSA_SA_SA_EEES9_SD_SF_Li256ELb0ELb1ELb1ELb0EEENS1_19SingleTileSchedulerILb0ELb1ELb1ELi128EEEEEEEEEvNT_6ParamsE --------------------------
	.section	.nv.shared._ZN7cutlass13device_kernelIN5flash11enable_sm90INS1_16FlashAttnFwdSm90INS1_25CollectiveMainloopFwdSm90ILi2EN4cute5tupleIJNS5_1CILi1EEES8_S8_EEENS6_IJNS7_ILi128EEESA_NS7_ILi192EEEEEELi128ENS_6half_tEfNS_4arch4Sm90ELb1ELb0ELb0ELb0ELb0ELb0ELb0ELb1ELb1ELb1ELb1ELb0EEENS1_21CollectiveEpilogueFwdINS6_IJSA_SA_SA_EEES9_SD_SF_Li256ELb0ELb1ELb1ELb0EEENS1_19SingleTileSchedulerILb0ELb1ELb1ELi128EEEEEEEEEvNT_6ParamsE,"aw",@nobits
	.sectionflags	@""
	.align	16
	.zero		1024


//--------------------- .nv.shared._ZN7cutlass13device_kernelIN5flash11enable_sm90INS1_16FlashAttnFwdSm90INS1_25CollectiveMainloopFwdSm90ILi2EN4cute5tupleIJNS5_1CILi1EEES8_S8_EEENS6_IJNS7_ILi128EEESA_NS7_ILi192EEEEEELi128ENS_6half_tEfNS_4arch4Sm90ELb1ELb0ELb0ELb1ELb0ELb0ELb0ELb1ELb1ELb1ELb1ELb0EEENS1_21CollectiveEpilogueFwdINS6_IJSA_SA_SA_EEES9_SD_SF_Li256ELb1ELb1ELb1ELb0EEENS1_36VarlenDynamicPersistentTileSchedulerILi128ELi128ELi256ELi128ELb1ELb1ELb1ELb1ELb1ELb1EEEEEEEEEvNT_6ParamsE --------------------------
	.section	.nv.shared._ZN7cutlass13device_kernelIN5flash11enable_sm90INS1_16FlashAttnFwdSm90INS1_25CollectiveMainloopFwdSm90ILi2EN4cute5tupleIJNS5_1CILi1EEES8_S8_EEENS6_IJNS7_ILi128EEESA_NS7_ILi192EEEEEELi128ENS_6half_tEfNS_4arch4Sm90ELb1ELb0ELb0ELb1ELb0ELb0ELb0ELb1ELb1ELb1ELb1ELb0EEENS1_21CollectiveEpilogueFwdINS6_IJSA_SA_SA_EEES9_SD_SF_Li256ELb1ELb1ELb1ELb0EEENS1_36VarlenDynamicPersistentTileSchedulerILi128ELi128ELi256ELi128ELb1ELb1ELb1ELb1ELb1ELb1EEEEEEEEEvNT_6ParamsE,"aw",@nobits
	.sectionflags	@""
	.align	16
	.zero		1024


//--------------------- .nv.shared._ZN7cutlass13device_kernelIN5flash11enable_sm90INS1_16FlashAttnFwdSm90INS1_25CollectiveMainloopFwdSm90ILi2EN4cute5tupleIJNS5_1CILi1EEES8_S8_EEENS6_IJNS7_ILi128EEESA_NS7_ILi192EEEEEELi128ENS_6half_tEfNS_4arch4Sm90ELb1ELb0ELb0ELb1ELb0ELb1ELb0ELb1ELb1ELb1ELb1ELb0EEENS1_21CollectiveEpilogueFwdINS6_IJSA_SA_SA_EEES9_SD_SF_Li256ELb1ELb1ELb1ELb0EEENS1_36VarlenDynamicPersistentTileSchedulerILi128ELi128ELi256ELi128ELb1ELb1ELb1ELb1ELb1ELb1EEEEEEEEEvNT_6ParamsE --------------------------
	.section	.nv.shared._ZN7cutlass13device_kernelIN5flash11enable_sm90INS1_16FlashAttnFwdSm90INS1_25CollectiveMainloopFwdSm90ILi2EN4cute5tupleIJNS5_1CILi1EEES8_S8_EEENS6_IJNS7_ILi128EEESA_NS7_ILi192EEEEEELi128ENS_6half_tEfNS_4arch4Sm90ELb1ELb0ELb0ELb1ELb0ELb1ELb0ELb1ELb1ELb1ELb1ELb0EEENS1_21CollectiveEpilogueFwdINS6_IJSA_SA_SA_EEES9_SD_SF_Li256ELb1ELb1ELb1ELb0EEENS1_36VarlenDynamicPersistentTileSchedulerILi128ELi128ELi256ELi128ELb1ELb1ELb1ELb1ELb1ELb1EEEEEEEEEvNT_6ParamsE,"aw",@nobits
	.sectionflags	@""
	.align	16
	.zero		1024


//--------------------- .nv.shared._ZN7cutlass13device_kernelIN5flash11enable_sm90INS1_16FlashAttnFwdSm90INS1_25CollectiveMainloopFwdSm90ILi2EN4cute5tupleIJNS5_1CILi1EEES8_S8_EEENS6_IJNS7_ILi64EEESA_SA_EEELi512ENS_6half_tEfNS_4arch4Sm90ELb0ELb0ELb0ELb0ELb0ELb0ELb0ELb0ELb0ELb1ELb1ELb0EEENS1_21CollectiveEpilogueFwdINS6_IJSA_NS7_ILi512EEESA_EEES9_SC_SE_Li256ELb0ELb1ELb1ELb0EEENS1_19SingleTileSchedulerILb0ELb1ELb1ELi64EEEEEEEEEvNT_6ParamsE --------------------------
	.section	.nv.shared._ZN7cutlass13device_kernelIN5flash11enable_sm90INS1_16FlashAttnFwdSm90INS1_25CollectiveMainloopFwdSm90ILi2EN4cute5tupleIJNS5_1CILi1EEES8_S8_EEENS6_IJNS7_ILi64EEESA_SA_EEELi512ENS_6half_tEfNS_4arch4Sm90ELb0ELb0ELb0ELb0ELb0ELb0ELb0ELb0ELb0ELb1ELb1ELb0EEENS1_21CollectiveEpilogueFwdINS6_IJSA_NS7_ILi512EEESA_EEES9_SC_SE_Li256ELb0ELb1ELb1ELb0EEENS1_19SingleTileSchedulerILb0ELb1ELb1ELi64EEEEEEEEEvNT_6ParamsE,"aw",@nobits
	.sectionflags	@""
	.align	16
	.zero		1024


//--------------------- .nv.shared._ZN7cutlass13device_kernelIN5flash11enable_sm90INS1_16FlashAttnFwdSm90INS1_25CollectiveMainloopFwdSm90ILi2EN4cute5tupleIJNS5_1CILi1EEES8_S8_EEENS6_IJNS7_ILi64EEESA_SA_EEELi512ENS_6half_tEfNS_4arch4Sm90ELb0ELb0ELb0ELb0ELb0ELb0ELb1ELb0ELb0ELb1ELb1ELb0EEENS1_21CollectiveEpilogueFwdINS6_IJSA_NS7_ILi512EEESA_EEES9_SC_SE_Li256ELb0ELb1ELb1ELb0EEENS1_19SingleTileSchedulerILb0ELb1ELb1ELi64EEEEEEEEEvNT_6ParamsE --------------------------
	.section	.nv.shared._ZN7cutlass13device_kernelIN5flash11enable_sm90INS1_16FlashAttnFwdSm90INS1_25CollectiveMainloopFwdSm90ILi2EN4cute5tupleIJNS5_1CILi1EEES8_S8_EEENS6_IJNS7_ILi64EEESA_SA_EEELi512ENS_6half_tEfNS_4arch4Sm90ELb0ELb0ELb0ELb0ELb0ELb0ELb1ELb0ELb0ELb1ELb1ELb0EEENS1_21CollectiveEpilogueFwdINS6_IJSA_NS7_ILi512EEESA_EEES9_SC_SE_Li256ELb0ELb1ELb1ELb0EEENS1_19SingleTileSchedulerILb0ELb1ELb1ELi64EEEEEEEEEvNT_6ParamsE,"aw",@nobits
	.sectionflags	@""
	.align	16
	.zero		1024


//--------------------- .nv.shared._ZN7cutlass13device_kernelIN5flash11enable_sm90INS1_16FlashAttnFwdSm90INS1_25CollectiveMainloopFwdSm90ILi2EN4cute5tupleIJNS5_1CILi1EEES8_S8_EEENS6_IJNS7_ILi64EEESA_SA_EEELi512ENS_6half_tEfNS_4arch4Sm90ELb0ELb0ELb0ELb1ELb0ELb0ELb0ELb0ELb0ELb1ELb1ELb0EEENS1_21CollectiveEpilogueFwdINS6_IJSA_NS7_ILi512EEESA_EEES9_SC_SE_Li256ELb1ELb1ELb1ELb0EEENS1_36VarlenDynamicPersistentTileSchedulerILi64ELi64ELi256ELi128ELb1ELb1ELb1ELb0ELb1ELb1EEEEEEEEEvNT_6ParamsE --------------------------
	.section	.nv.shared._ZN7cutlass13device_kernelIN5flash11enable_sm90INS1_16FlashAttnFwdSm90INS1_25CollectiveMainloopFwdSm90ILi2EN4cute5tupleIJNS5_1CILi1EEES8_S8_EEENS6_IJNS7_ILi64EEESA_SA_EEELi512ENS_6half_tEfNS_4arch4Sm90ELb0ELb0ELb0ELb1ELb0ELb0ELb0ELb0ELb0ELb1ELb1ELb0EEENS1_21CollectiveEpilogueFwdINS6_IJSA_NS7_ILi512EEESA_EEES9_SC_SE_Li256ELb1ELb1ELb1ELb0EEENS1_36VarlenDynamicPersistentTileSchedulerILi64ELi64ELi256ELi128ELb1ELb1ELb1ELb0ELb1ELb1EEEEEEEEEvNT_6ParamsE,"aw",@nobits
	.sectionflags	@""
	.align	16
	.zero		1024


//--------------------- .nv.shared._ZN7cutlass13device_kernelIN5flash11enable_sm90INS1_16FlashAttnFwdSm90INS1_25CollectiveMainloopFwdSm90ILi2EN4cute5tupleIJNS5_1CILi1EEES8_S8_EEENS6_IJNS7_ILi64EEESA_SA_EEELi512ENS_6half_tEfNS_4arch4Sm90ELb0ELb0ELb0ELb1ELb0ELb1ELb0ELb0ELb0ELb1ELb1ELb0EEENS1_21CollectiveEpilogueFwdINS6_IJSA_NS7_ILi512EEESA_EEES9_SC_SE_Li256ELb1ELb1ELb1ELb0EEENS1_36VarlenDynamicPersistentTileSchedulerILi64ELi64ELi256ELi128ELb1ELb1ELb1ELb0ELb1ELb1EEEEEEEEEvNT_6ParamsE --------------------------
	.section	.nv.shared._ZN7cutlass13device_kernelIN5flash11enable_sm90INS1_16FlashAttnFwdSm90INS1_25CollectiveMainloopFwdSm90ILi2EN4cute5tupleIJNS5_1CILi1EEES8_S8_EEENS6_IJNS7_ILi64EEESA_SA_EEELi512ENS_6half_tEfNS_4arch4Sm90ELb0ELb0ELb0ELb1ELb0ELb1ELb0ELb0ELb0ELb1ELb1ELb0EEENS1_21CollectiveEpilogueFwdINS6_IJSA_NS7_ILi512EEESA_EEES9_SC_SE_Li256ELb1ELb1ELb1ELb0EEENS1_36VarlenDynamicPersistentTileSchedulerILi64ELi64ELi256ELi128ELb1ELb1ELb1ELb0ELb1ELb1EEEEEEEEEvNT_6ParamsE,"aw",@nobits
	.sectionflags	@""
	.align	16
	.zero		1024


//--------------------- .nv.shared._ZN7cutlass13device_kernelIN5flash11enable_sm90INS1_16FlashAttnFwdSm90INS1_25CollectiveMainloopFwdSm90ILi2EN4cute5tupleIJNS5_1CILi1EEES8_S8_EEENS6_IJNS7_ILi64EEESA_SA_EEELi512ENS_6half_tEfNS_4arch4Sm90ELb0ELb0ELb0ELb1ELb0ELb0ELb1ELb0ELb0ELb1ELb1ELb0EEENS1_21CollectiveEpilogueFwdINS6_IJSA_NS7_ILi512EEESA_EEES9_SC_SE_Li256ELb1ELb1ELb1ELb0EEENS1_36VarlenDynamicPersistentTileSchedulerILi64ELi64ELi256ELi128ELb1ELb1ELb1ELb0ELb1ELb1EEEEEEEEEvNT_6ParamsE --------------------------
	.section	.nv.shared._ZN7cutlass13device_kernelIN5flash11enable_sm90INS1_16FlashAttnFwdSm90INS1_25CollectiveMainloopFwdSm90ILi2EN4cute5tupleIJNS5_1CILi1EEES8_S8_EEENS6_IJNS7_ILi64EEESA_SA_EEELi512ENS_6half_tEfNS_4arch4Sm90ELb0ELb0ELb0ELb1ELb0ELb0ELb1ELb0ELb0ELb1ELb1ELb0EEENS1_21CollectiveEpilogueFwdINS6_IJSA_NS7_ILi512EEESA_EEES9_SC_SE_Li256ELb1ELb1ELb1ELb0EEENS1_36VarlenDynamicPersistentTileSchedulerILi64ELi64ELi256ELi128ELb1ELb1ELb1ELb0ELb1ELb1EEEEEEEEEvNT_6ParamsE,"aw",@nobits
	.sectionflags	@""
	.align	16
	.zero		1024


//--------------------- .nv.shared._ZN7cutlass13device_kernelIN5flash11enable_sm90INS1_16FlashAttnFwdSm90INS1_25CollectiveMainloopFwdSm90ILi2EN4cute5tupleIJNS5_1CILi1EEES8_S8_EEENS6_IJNS7_ILi64EEESA_SA_EEELi512ENS_6half_tEfNS_4arch4Sm90ELb0ELb0ELb0ELb1ELb0ELb1ELb1ELb0ELb0ELb1ELb1ELb0EEENS1_21CollectiveEpilogueFwdINS6_IJSA_NS7_ILi512EEESA_EEES9_SC_SE_Li256ELb1ELb1ELb1ELb0EEENS1_36VarlenDynamicPersistentTileSchedulerILi64ELi64ELi256ELi128ELb1ELb1ELb1ELb0ELb1ELb1EEEEEEEEEvNT_6ParamsE --------------------------
	.section	.nv.shared._ZN7cutlass13device_kernelIN5flash11enable_sm90INS1_16FlashAttnFwdSm90INS1_25CollectiveMainloopFwdSm90ILi2EN4cute5tupleIJNS5_1CILi1EEES8_S8_EEENS6_IJNS7_ILi64EEESA_SA_EEELi512ENS_6half_tEfNS_4arch4Sm90ELb0ELb0ELb0ELb1ELb0ELb1ELb1ELb0ELb0ELb1ELb1ELb0EEENS1_21CollectiveEpilogueFwdINS6_IJSA_NS7_ILi512EEESA_EEES9_SC_SE_Li256ELb1ELb1ELb1ELb0EEENS1_36VarlenDynamicPersistentTileSchedulerILi64ELi64ELi256ELi128ELb1ELb1ELb1ELb0ELb1ELb1EEEEEEEEEvNT_6ParamsE,"aw",@nobits
	.sectionflags	@""
	.align	16
	.zero		1024


//--------------------- .nv.shared._ZN7cutlass13device_kernelIN5flash11enable_sm90INS1_16FlashAttnFwdSm90INS1_25CollectiveMainloopFwdSm90ILi2EN4cute5tupleIJNS5_1CILi1EEES8_S8_EEENS6_IJNS7_ILi64EEESA_SA_EEELi512ENS_6half_tEfNS_4arch4Sm90ELb0ELb1ELb0ELb0ELb0ELb0ELb0ELb0ELb0ELb1ELb1ELb0EEENS1_21CollectiveEpilogueFwdINS6_IJSA_NS7_ILi512EEESA_EEES9_SC_SE_Li256ELb0ELb1ELb1ELb0EEENS1_19SingleTileSchedulerILb0ELb1ELb1ELi64EEEEEEEEEvNT_6ParamsE --------------------------
	.section	.nv.shared._ZN7cutlass13device_kernelIN5flash11enable_sm90INS1_16FlashAttnFwdSm90INS1_25CollectiveMainloopFwdSm90ILi2EN4cute5tupleIJNS5_1CILi1EEES8_S8_EEENS6_IJNS7_ILi64EEESA_SA_EEELi512ENS_6half_tEfNS_4arch4Sm90ELb0ELb1ELb0ELb0ELb0ELb0ELb0ELb0ELb0ELb1ELb1ELb0EEENS1_21CollectiveEpilogueFwdINS6_IJSA_NS7_ILi512EEESA_EEES9_SC_SE_Li256ELb0ELb1ELb1ELb0EEENS1_19SingleTileSchedulerILb0ELb1ELb1ELi64EEEEEEEEEvNT_6ParamsE,"aw",@nobits
	.sectionflags	@""
	.align	16
	.zero		1024


//--------------------- .nv.shared._ZN7cutlass13device_kernelIN5flash11enable_sm90INS1_16FlashAttnFwdSm90INS1_25CollectiveMainloopFwdSm90ILi2EN4cute5tupleIJNS5_1CILi1EEES8_S8_EEENS6_IJNS7_ILi64EEESA_SA_EEELi512ENS_6half_tEfNS_4arch4Sm90ELb0ELb1ELb0ELb0ELb0ELb0ELb1ELb0ELb0ELb1ELb1ELb0EEENS1_21CollectiveEpilogueFwdINS6_IJSA_NS7_ILi512EEESA_EEES9_SC_SE_Li256ELb0ELb1ELb1ELb0EEENS1_19SingleTileSchedulerILb0ELb1ELb1ELi64EEEEEEEEEvNT_6ParamsE --------------------------
	.section	.nv.shared._ZN7cutlass13device_kernelIN5flash11enable_sm90INS1_16FlashAttnFwdSm90INS1_25CollectiveMainloopFwdSm90ILi2EN4cute5tupleIJNS5_1CILi1EEES8_S8_EEENS6_IJNS7_ILi64EEESA_SA_EEELi512ENS_6half_tEfNS_4arch4Sm90ELb0ELb1ELb0ELb0ELb0ELb0ELb1ELb0ELb0ELb1ELb1ELb0EEENS1_21CollectiveEpilogueFwdINS6_IJSA_NS7_ILi512EEESA_EEES9_SC_SE_Li256ELb0ELb1ELb1ELb0EEENS1_19SingleTileSchedulerILb0ELb1ELb1ELi64EEEEEEEEEvNT_6ParamsE,"aw",@nobits
	.sectionflags	@""
	.align	16
	.zero		1024


//--------------------- .nv.shared._ZN7cutlass13device_kernelIN5flash11enable_sm90INS1_16FlashAttnFwdSm90INS1_25CollectiveMainloopFwdSm90ILi2EN4cute5tupleIJNS5_1CILi1EEES8_S8_EEENS6_IJNS7_ILi64EEESA_SA_EEELi512ENS_6half_tEfNS_4arch4Sm90ELb0ELb1ELb0ELb1ELb0ELb0ELb0ELb0ELb0ELb1ELb1ELb0EEENS1_21CollectiveEpilogueFwdINS6_IJSA_NS7_ILi512EEESA_EEES9_SC_SE_Li256ELb1ELb1ELb1ELb0EEENS1_36VarlenDynamicPersistentTileSchedulerILi64ELi64ELi256ELi128ELb1ELb1ELb1ELb1ELb0ELb1EEEEEEEEEvNT_6ParamsE --------------------------
	.section	.nv.shared._ZN7cutlass13device_kernelIN5flash11enable_sm90INS1_16FlashAttnFwdSm90INS1_25CollectiveMainloopFwdSm90ILi2EN4cute5tupleIJNS5_1CILi1EEES8_S8_EEENS6_IJNS7_ILi64EEESA_SA_EEELi512ENS_6half_tEfNS_4arch4Sm90ELb0ELb1ELb0ELb1ELb0ELb0ELb0ELb0ELb0ELb1ELb1ELb0EEENS1_21CollectiveEpilogueFwdINS6_IJSA_NS7_ILi512EEESA_EEES9_SC_SE_Li256ELb1ELb1ELb1ELb0EEENS1_36VarlenDynamicPersistentTileSchedulerILi64ELi64ELi256ELi128ELb1ELb1ELb1ELb1ELb0ELb1EEEEEEEEEvNT_6ParamsE,"aw",@nobits
	.sectionflags	@""
	.align	16
	.zero		1024


//--------------------- .nv.shared._ZN7cutlass13device_kernelIN5flash11enable_sm90INS1_16FlashAttnFwdSm90INS1_25CollectiveMainloopFwdSm90ILi2EN4cute5tupleIJNS5_1CILi1EEES8_S8_EEENS6_IJNS7_ILi64EEESA_SA_EEELi512ENS_6half_tEfNS_4arch4Sm90ELb0ELb1ELb0ELb1ELb0ELb1ELb0ELb0ELb0ELb1ELb1ELb0EEENS1_21CollectiveEpilogueFwdINS6_IJSA_NS7_ILi512EEESA_EEES9_SC_SE_Li256ELb1ELb1ELb1ELb0EEENS1_36VarlenDynamicPersistentTileSchedulerILi64ELi64ELi256ELi128ELb1ELb1ELb1ELb1ELb0ELb1EEEEEEEEEvNT_6ParamsE --------------------------
	.section	.nv.shared._ZN7cutlass13device_kernelIN5flash11enable_sm90INS1_16FlashAttnFwdSm90INS1_25CollectiveMainloopFwdSm90ILi2EN4cute5tupleIJNS5_1CILi1EEES8_S8_EEENS6_IJNS7_ILi64EEESA_SA_EEELi512ENS_6half_tEfNS_4arch4Sm90ELb0ELb1ELb0ELb1ELb0ELb1ELb0ELb0ELb0ELb1ELb1ELb0EEENS1_21CollectiveEpilogueFwdINS6_IJSA_NS7_ILi512EEESA_EEES9_SC_SE_Li256ELb1ELb1ELb1ELb0EEENS1_36VarlenDynamicPersistentTileSchedulerILi64ELi64ELi256ELi128ELb1ELb1ELb1ELb1ELb0ELb1EEEEEEEEEvNT_6ParamsE,"aw",@nobits
	.sectionflags	@""
	.align	16
	.zero		1024


//--------------------- .nv.shared._ZN7cutlass13device_kernelIN5flash11enable_sm90INS1_16FlashAttnFwdSm90INS1_25CollectiveMainloopFwdSm90ILi2EN4cute5tupleIJNS5_1CILi1EEES8_S8_EEENS6_IJNS7_ILi64EEESA_SA_EEELi512ENS_6half_tEfNS_4arch4Sm90ELb0ELb1ELb0ELb1ELb0ELb0ELb1ELb0ELb0ELb1ELb1ELb0EEENS1_21CollectiveEpilogueFwdINS6_IJSA_NS7_ILi512EEESA_EEES9_SC_SE_Li256ELb1ELb1ELb1ELb0EEENS1_36VarlenDynamicPersistentTileSchedulerILi64ELi64ELi256ELi128ELb1ELb1ELb1ELb1ELb0ELb1EEEEEEEEEvNT_6ParamsE --------------------------
	.section	.nv.shared._ZN7cutlass13device_kernelIN5flash11enable_sm90INS1_16FlashAttnFwdSm90INS1_25CollectiveMainloopFwdSm90ILi2EN4cute5tupleIJNS5_1CILi1EEES8_S8_EEENS6_IJNS7_ILi64EEESA_SA_EEELi512ENS_6half_tEfNS_4arch4Sm90ELb0ELb1ELb0ELb1ELb0ELb0ELb1ELb0ELb0ELb1ELb1ELb0EEENS1_21CollectiveEpilogueFwdINS6_IJSA_NS7_ILi512EEESA_EEES9_SC_SE_Li256ELb1ELb1ELb1ELb0EEENS1_36VarlenDynamicPersistentTileSchedulerILi64ELi64ELi256ELi128ELb1ELb1ELb1ELb1ELb0ELb1EEEEEEEEEvNT_6ParamsE,"aw",@nobits
	.sectionflags	@""
	.align	16
	.zero		1024


//--------------------- .nv.shared._ZN7cutlass13device_kernelIN5flash11enable_sm90INS1_16FlashAttnFwdSm90INS1_25CollectiveMainloopFwdSm90ILi2EN4cute5tupleIJNS5_1CILi1EEES8_S8_EEENS6_IJNS7_ILi64EEESA_SA_EEELi512ENS_6half_tEfNS_4arch4Sm90ELb0ELb1ELb0ELb1ELb0ELb1ELb1ELb0ELb0ELb1ELb1ELb0EEENS1_21CollectiveEpilogueFwdINS6_IJSA_NS7_ILi512EEESA_EEES9_SC_SE_Li256ELb1ELb1ELb1ELb0EEENS1_36VarlenDynamicPersistentTileSchedulerILi64ELi64ELi256ELi128ELb1ELb1ELb1ELb1ELb0ELb1EEEEEEEEEvNT_6ParamsE --------------------------
	.section	.nv.shared._ZN7cutlass13device_kernelIN5flash11enable_sm90INS1_16FlashAttnFwdSm90INS1_25CollectiveMainloopFwdSm90ILi2EN4cute5tupleIJNS5_1CILi1EEES8_S8_EEENS6_IJNS7_ILi64EEESA_SA_EEELi512ENS_6half_tEfNS_4arch4Sm90ELb0ELb1ELb0ELb1ELb0ELb1ELb1ELb0ELb0ELb1ELb1ELb0EEENS1_21CollectiveEpilogueFwdINS6_IJSA_NS7_ILi512EEESA_EEES9_SC_SE_Li256ELb1ELb1ELb1ELb0EEENS1_36VarlenDynamicPersistentTileSchedulerILi64ELi64ELi256ELi128ELb1ELb1ELb1ELb1ELb0ELb1EEEEEEEEEvNT_6ParamsE,"aw",@nobits
	.sectionflags	@""
	.align	16
	.zero		1024


//--------------------- .nv.shared._ZN7cutlass13device_kernelIN5flash11enable_sm90INS1_16FlashAttnFwdSm90INS1_25CollectiveMainloopFwdSm90ILi2EN4cute5tupleIJNS5_1CILi1EEES8_S8_EEENS6_IJNS7_ILi64EEESA_SA_EEELi512ENS_6half_tEfNS_4arch4Sm90ELb1ELb0ELb0ELb0ELb0ELb0ELb0ELb0ELb0ELb1ELb1ELb0EEENS1_21CollectiveEpilogueFwdINS6_IJSA_NS7_ILi512EEESA_EEES9_SC_SE_Li256ELb0ELb1ELb1ELb0EEENS1_19SingleTileSchedulerILb0ELb1ELb1ELi64EEEEEEEEEvNT_6ParamsE --------------------------
	.section	.nv.shared._ZN7cutlass13device_kernelIN5flash11enable_sm90INS1_16FlashAttnFwdSm90INS1_25CollectiveMainloopFwdSm90ILi2EN4cute5tupleIJNS5_1CILi1EEES8_S8_EEENS6_IJNS7_ILi64EEESA_SA_EEELi512ENS_6half_tEfNS_4arch4Sm90ELb1ELb0ELb0ELb0ELb0ELb0ELb0ELb0ELb0ELb1ELb1ELb0EEENS1_21CollectiveEpilogueFwdINS6_IJSA_NS7_ILi512EEESA_EEES9_SC_SE_Li256ELb0ELb1ELb1ELb0EEENS1_19SingleTileSchedulerILb0ELb1ELb1ELi64EEEEEEEEEvNT_6ParamsE,"aw",@nobits
	.sectionflags	@""
	.align	16
	.zero		1024


//--------------------- .nv.shared._ZN7cutlass13device_kernelIN5flash11enable_sm90INS1_16FlashAttnFwdSm90INS1_25CollectiveMainloopFwdSm90ILi2EN4cute5tupleIJNS5_1CILi1EEES8_S8_EEENS6_IJNS7_ILi64EEESA_SA_EEELi512ENS_6half_tEfNS_4arch4Sm90ELb1ELb0ELb0ELb0ELb0ELb0ELb1ELb0ELb0ELb1ELb1ELb0EEENS1_21CollectiveEpilogueFwdINS6_IJSA_NS7_ILi512EEESA_EEES9_SC_SE_Li256ELb0ELb1ELb1ELb0EEENS1_19SingleTileSchedulerILb0ELb1ELb1ELi64EEEEEEEEEvNT_6ParamsE --------------------------
	.section	.nv.shared._ZN7cutlass13device_kernelIN5flash11enable_sm90INS1_16FlashAttnFwdSm90INS1_25CollectiveMainloopFwdSm90ILi2EN4cute5tupleIJNS5_1CILi1EEES8_S8_EEENS6_IJNS7_ILi64EEESA_SA_EEELi512ENS_6half_tEfNS_4arch4Sm90ELb1ELb0ELb0ELb0ELb0ELb0ELb1ELb0ELb0ELb1ELb1ELb0EEENS1_21CollectiveEpilogueFwdINS6_IJSA_NS7_ILi512EEESA_EEES9_SC_SE_Li256ELb0ELb1ELb1ELb0EEENS1_19SingleTileSchedulerILb0ELb1ELb1ELi64EEEEEEEEEvNT_6ParamsE,"aw",@nobits
	.sectionflags	@""
	.align	16
	.zero		1024


//--------------------- .nv.shared._ZN7cutlass13device_kernelIN5flash11enable_sm90INS1_16FlashAttnFwdSm90INS1_25CollectiveMainloopFwdSm90ILi2EN4cute5tupleIJNS5_1CILi1EEES8_S8_EEENS6_IJNS7_ILi64EEESA_SA_EEELi512ENS_6half_tEfNS_4arch4Sm90ELb1ELb0ELb0ELb1ELb0ELb0ELb0ELb0ELb0ELb1ELb1ELb0EEENS1_21CollectiveEpilogueFwdINS6_IJSA_NS7_ILi512EEESA_EEES9_SC_SE_Li256ELb1ELb1ELb1ELb0EEENS1_36VarlenDynamicPersistentTileSchedulerILi64ELi64ELi256ELi128ELb1ELb1ELb1ELb1ELb1ELb1EEEEEEEEEvNT_6ParamsE --------------------------
	.section	.nv.shared._ZN7cutlass13device_kernelIN5flash11enable_sm90INS1_16FlashAttnFwdSm90INS1_25CollectiveMainloopFwdSm90ILi2EN4cute5tupleIJNS5_1CILi1EEES8_S8_EEENS6_IJNS7_ILi64EEESA_SA_EEELi512ENS_6half_tEfNS_4arch4Sm90ELb1ELb0ELb0ELb1ELb0ELb0ELb0ELb0ELb0ELb1ELb1ELb0EEENS1_21CollectiveEpilogueFwdINS6_IJSA_NS7_ILi512EEESA_EEES9_SC_SE_Li256ELb1ELb1ELb1ELb0EEENS1_36VarlenDynamicPersistentTileSchedulerILi64ELi64ELi256ELi128ELb1ELb1ELb1ELb1ELb1ELb1EEEEEEEEEvNT_6ParamsE,"aw",@nobits
	.sectionflags	@""
	.align	16
	.zero		1024


//--------------------- .nv.shared._ZN7cutlass13device_kernelIN5flash11enable_sm90INS1_16FlashAttnFwdSm90INS1_25CollectiveMainloopFwdSm90ILi2EN4cute5tupleIJNS5_1CILi1EEES8_S8_EEENS6_IJNS7_ILi64EEESA_SA_EEELi512ENS_6half_tEfNS_4arch4Sm90ELb1ELb0ELb0ELb1ELb0ELb1ELb0ELb0ELb0ELb1ELb1ELb0EEENS1_21CollectiveEpilogueFwdINS6_IJSA_NS7_ILi512EEESA_EEES9_SC_SE_Li256ELb1ELb1ELb1ELb0EEENS1_36VarlenDynamicPersistentTileSchedulerILi64ELi64ELi256ELi128ELb1ELb1ELb1ELb1ELb1ELb1EEEEEEEEEvNT_6ParamsE --------------------------
	.section	.nv.shared._ZN7cutlass13device_kernelIN5flash11enable_sm90INS1_16FlashAttnFwdSm90INS1_25CollectiveMainloopFwdSm90ILi2EN4cute5tupleIJNS5_1CILi1EEES8_S8_EEENS6_IJNS7_ILi64EEESA_SA_EEELi512ENS_6half_tEfNS_4arch4Sm90ELb1ELb0ELb0ELb1ELb0ELb1ELb0ELb0ELb0ELb1ELb1ELb0EEENS1_21CollectiveEpilogueFwdINS6_IJSA_NS7_ILi512EEESA_EEES9_SC_SE_Li256ELb1ELb1ELb1ELb0EEENS1_36VarlenDynamicPersistentTileSchedulerILi64ELi64ELi256ELi128ELb1ELb1ELb1ELb1ELb1ELb1EEEEEEEEEvNT_6ParamsE,"aw",@nobits
	.sectionflags	@""
	.align	16
	.zero		1024


//--------------------- .nv.shared._ZN7cutlass13device_kernelIN5flash11enable_sm90INS1_16FlashAttnFwdSm90INS1_25CollectiveMainloopFwdSm90ILi2EN4cute5tupleIJNS5_1CILi1EEES8_S8_EEENS6_IJNS7_ILi64EEESA_SA_EEELi512ENS_6half_tEfNS_4arch4Sm90ELb1ELb0ELb0ELb1ELb0ELb0ELb1ELb0ELb0ELb1ELb1ELb0EEENS1_21CollectiveEpilogueFwdINS6_IJSA_NS7_ILi512EEESA_EEES9_SC_SE_Li256ELb1ELb1ELb1ELb0EEENS1_36VarlenDynamicPersistentTileSchedulerILi64ELi64ELi256ELi128ELb1ELb1ELb1ELb1ELb1ELb1EEEEEEEEEvNT_6ParamsE --------------------------
	.section	.nv.shared._ZN7cutlass13device_kernelIN5flash11enable_sm90INS1_16FlashAttnFwdSm90INS1_25CollectiveMainloopFwdSm90ILi2EN4cute5tupleIJNS5_1CILi1EEES8_S8_EEENS6_IJNS7_ILi64EEESA_SA_EEELi512ENS_6half_tEfNS_4arch4Sm90ELb1ELb0ELb0ELb1ELb0ELb0ELb1ELb0ELb0ELb1ELb1ELb0EEENS1_21CollectiveEpilogueFwdINS6_IJSA_NS7_ILi512EEESA_EEES9_SC_SE_Li256ELb1ELb1ELb1ELb0EEENS1_36VarlenDynamicPersistentTileSchedulerILi64ELi64ELi256ELi128ELb1ELb1ELb1ELb1ELb1ELb1EEEEEEEEEvNT_6ParamsE,"aw",@nobits
	.sectionflags	@""
	.align	16
	.zero		1024


//--------------------- .nv.shared._ZN7cutlass13device_kernelIN5flash11enable_sm90INS1_16FlashAttnFwdSm90INS1_25CollectiveMainloopFwdSm90ILi2EN4cute5tupleIJNS5_1CILi1EEES8_S8_EEENS6_IJNS7_ILi64EEESA_SA_EEELi512ENS_6half_tEfNS_4arch4Sm90ELb1ELb0ELb0ELb1ELb0ELb1ELb1ELb0ELb0ELb1ELb1ELb0EEENS1_21CollectiveEpilogueFwdINS6_IJSA_NS7_ILi512EEESA_EEES9_SC_SE_Li256ELb1ELb1ELb1ELb0EEENS1_36VarlenDynamicPersistentTileSchedulerILi64ELi64ELi256ELi128ELb1ELb1ELb1ELb1ELb1ELb1EEEEEEEEEvNT_6ParamsE --------------------------
	.section	.nv.shared._ZN7cutlass13device_kernelIN5flash11enable_sm90INS1_16FlashAttnFwdSm90INS1_25CollectiveMainloopFwdSm90ILi2EN4cute5tupleIJNS5_1CILi1EEES8_S8_EEENS6_IJNS7_ILi64EEESA_SA_EEELi512ENS_6half_tEfNS_4arch4Sm90ELb1ELb0ELb0ELb1ELb0ELb1ELb1ELb0ELb0ELb1ELb1ELb0EEENS1_21CollectiveEpilogueFwdINS6_IJSA_NS7_ILi512EEESA_EEES9_SC_SE_Li256ELb1ELb1ELb1ELb0EEENS1_36VarlenDynamicPersistentTileSchedulerILi64ELi64ELi256ELi128ELb1ELb1ELb1ELb1ELb1ELb1EEEEEEEEEvNT_6ParamsE,"aw",@nobits
	.sectionflags	@""
	.align	16
	.zero		1024


//--------------------- .nv.shared._ZN7cutlass13device_kernelIN5flash11enable_sm90INS1_16FlashAttnFwdSm90INS1_25CollectiveMainloopFwdSm90ILi2EN4cute5tupleIJNS5_1CILi1EEES8_S8_EEENS6_IJNS7_ILi128EEENS7_ILi96EEENS7_ILi64EEEEEELi256ENS_6half_tEfNS_4arch4Sm90ELb0ELb0ELb0ELb0ELb0ELb0ELb0ELb1ELb0ELb1ELb1ELb0EEENS1_21CollectiveEpilogueFwdINS6_IJSA_NS7_ILi256EEESB_EEES9_SE_SG_Li256ELb0ELb1ELb1ELb0EEENS1_19SingleTileSchedulerILb0ELb1ELb1ELi128EEEEEEEEEvNT_6ParamsE --------------------------
	.section	.nv.shared._ZN7cutlass13device_kernelIN5flash11enable_sm90INS1_16FlashAttnFwdSm90INS1_25CollectiveMainloopFwdSm90ILi2EN4cute5tupleIJNS5_1CILi1EEES8_S8_EEENS6_IJNS7_ILi128EEENS7_ILi96EEENS7_ILi64EEEEEELi256ENS_6half_tEfNS_4arch4Sm90ELb0ELb0ELb0ELb0ELb0ELb0ELb0ELb1ELb0ELb1ELb1ELb0EEENS1_21CollectiveEpilogueFwdINS6_IJSA_NS7_ILi256EEESB_EEES9_SE_SG_Li256ELb0ELb1ELb1ELb0EEENS1_19SingleTileSchedulerILb0ELb1ELb1ELi128EEEEEEEEEvNT_6ParamsE,"aw",@nobits
	.sectionflags	@""
	.align	16
	.zero		1024


//--------------------- .nv.shared._ZN7cutlass13device_kernelIN5flash11enable_sm90INS1_16FlashAttnFwdSm90INS1_25CollectiveMainloopFwdSm90ILi2EN4cute5tupleIJNS5_1CILi1EEES8_S8_EEENS6_IJNS7_ILi128EEENS7_ILi96EEENS7_ILi64EEEEEELi256ENS_6half_tEfNS_4arch4Sm90ELb0ELb0ELb0ELb0ELb0ELb0ELb1ELb1ELb0ELb1ELb1ELb0EEENS1_21CollectiveEpilogueFwdINS6_IJSA_NS7_ILi256EEESB_EEES9_SE_SG_Li256ELb0ELb1ELb1ELb0EEENS1_19SingleTileSchedulerILb0ELb1ELb1ELi128EEEEEEEEEvNT_6ParamsE --------------------------
	.section	.nv.shared._ZN7cutlass13device_kernelIN5flash11enable_sm90INS1_16FlashAttnFwdSm90INS1_25CollectiveMainloopFwdSm90ILi2EN4cute5tupleIJNS5_1CILi1EEES8_S8_EEENS6_IJNS7_ILi128EEENS7_ILi96EEENS7_ILi64EEEEEELi256ENS_6half_tEfNS_4arch4Sm90ELb0ELb0ELb0ELb0ELb0ELb0ELb1ELb1ELb0ELb1ELb1ELb0EEENS1_21CollectiveEpilogueFwdINS6_IJSA_NS7_ILi256EEESB_EEES9_SE_SG_Li256ELb0ELb1ELb1ELb0EEENS1_19SingleTileSchedulerILb0ELb1ELb1ELi128EEEEEEEEEvNT_6ParamsE,"aw",@nobits
	.sectionflags	@""
	.align	16
	.zero		1024


//--------------------- .nv.shared._ZN7cutlass13device_kernelIN5flash11enable_sm90INS1_16FlashAttnFwdSm90INS1_25CollectiveMainloopFwdSm90ILi2EN4cute5tupleIJNS5_1CILi1EEES8_S8_EEENS6_IJNS7_ILi128EEENS7_ILi96EEENS7_ILi64EEEEEELi256ENS_6half_tEfNS_4arch4Sm90ELb0ELb0ELb0ELb1ELb0ELb0ELb0ELb1ELb0ELb1ELb1ELb0EEENS1_21CollectiveEpilogueFwdINS6_IJSA_NS7_ILi256EEESB_EEES9_SE_SG_Li256ELb1ELb1ELb1ELb0EEENS1_36VarlenDynamicPersistentTileSchedulerILi128ELi96ELi256ELi128ELb1ELb1ELb1ELb0ELb1ELb1EEEEEEEEEvNT_6ParamsE --------------------------
	.section	.nv.shared._ZN7cutlass13device_kernelIN5flash11enable_sm90INS1_16FlashAttnFwdSm90INS1_25CollectiveMainloopFwdSm90ILi2EN4cute5tupleIJNS5_1CILi1EEES8_S8_EEENS6_IJNS7_ILi128EEENS7_ILi96EEENS7_ILi64EEEEEELi256ENS_6half_tEfNS_4arch4Sm90ELb0ELb0ELb0ELb1ELb0ELb0ELb0ELb1ELb0ELb1ELb1ELb0EEENS1_21CollectiveEpilogueFwdINS6_IJSA_NS7_ILi256EEESB_EEES9_SE_SG_Li256ELb1ELb1ELb1ELb0EEENS1_36VarlenDynamicPersistentTileSchedulerILi128ELi96ELi256ELi128ELb1ELb1ELb1ELb0ELb1ELb1EEEEEEEEEvNT_6ParamsE,"aw",@nobits
	.sectionflags	@""
	.align	16
	.zero		1024


//--------------------- .nv.shared._ZN7cutlass13device_kernelIN5flash11enable_sm90INS1_16FlashAttnFwdSm90INS1_25CollectiveMainloopFwdSm90ILi2EN4cute5tupleIJNS5_1CILi1EEES8_S8_EEENS6_IJNS7_ILi128EEENS7_ILi96EEENS7_ILi64EEEEEELi256ENS_6half_tEfNS_4arch4Sm90ELb0ELb0ELb0ELb1ELb0ELb1ELb0ELb1ELb0ELb1ELb1ELb0EEENS1_21CollectiveEpilogueFwdINS6_IJSA_NS7_ILi256EEESB_EEES9_SE_SG_Li256ELb1ELb1ELb1ELb0EEENS1_36VarlenDynamicPersistentTileSchedulerILi128ELi96ELi256ELi128ELb1ELb1ELb1ELb0ELb1ELb1EEEEEEEEEvNT_6ParamsE --------------------------
	.section	.nv.shared._ZN7cutlass13device_kernelIN5flash11enable_sm90INS1_16FlashAttnFwdSm90INS1_25CollectiveMainloopFwdSm90ILi2EN4cute5tupleIJNS5_1CILi1EEES8_S8_EEENS6_IJNS7_ILi128EEENS7_ILi96EEENS7_ILi64EEEEEELi256ENS_6half_tEfNS_4arch4Sm90ELb0ELb0ELb0ELb1ELb0ELb1ELb0ELb1ELb0ELb1ELb1ELb0EEENS1_21CollectiveEpilogueFwdINS6_IJSA_NS7_ILi256EEESB_EEES9_SE_SG_Li256ELb1ELb1ELb1ELb0EEENS1_36VarlenDynamicPersistentTileSchedulerILi128ELi96ELi256ELi128ELb1ELb1ELb1ELb0ELb1ELb1EEEEEEEEEvNT_6ParamsE,"aw",@nobits
	.sectionflags	@""
	.align	16
	.zero		1024


//--------------------- .nv.shared._ZN7cutlass13device_kernelIN5flash11enable_sm90INS1_16FlashAttnFwdSm90INS1_25CollectiveMainloopFwdSm90ILi2EN4cute5tupleIJNS5_1CILi1EEES8_S8_EEENS6_IJNS7_ILi128EEENS7_ILi96EEENS7_ILi64EEEEEELi256ENS_6half_tEfNS_4arch4Sm90ELb0ELb0ELb0ELb1ELb0ELb0ELb1ELb1ELb0ELb1ELb1ELb0EEENS1_21CollectiveEpilogueFwdINS6_IJSA_NS7_ILi256EEESB_EEES9_SE_SG_Li256ELb1ELb1ELb1ELb0EEENS1_36VarlenDynamicPersistentTileSchedulerILi128ELi96ELi256ELi128ELb1ELb1ELb1ELb0ELb1ELb1EEEEEEEEEvNT_6ParamsE --------------------------
	.section	.nv.shared._ZN7cutlass13device_kernelIN5flash11enable_sm90INS1_16FlashAttnFwdSm90INS1_25CollectiveMainloopFwdSm90ILi2EN4cute5tupleIJNS5_1CILi1EEES8_S8_EEENS6_IJNS7_ILi128EEENS7_ILi96EEENS7_ILi64EEEEEELi256ENS_6half_tEfNS_4arch4Sm90ELb0ELb0ELb0ELb1ELb0ELb0ELb1ELb1ELb0ELb1ELb1ELb0EEENS1_21CollectiveEpilogueFwdINS6_IJSA_NS7_ILi256EEESB_EEES9_SE_SG_Li256ELb1ELb1ELb1ELb0EEENS1_36VarlenDynamicPersistentTileSchedulerILi128ELi96ELi256ELi128ELb1ELb1ELb1ELb0ELb1ELb1EEEEEEEEEvNT_6ParamsE,"aw",@nobits
	.sectionflags	@""
	.align	16
	.zero		1024


//--------------------- .nv.shared._ZN7cutlass13device_kernelIN5flash11enable_sm90INS1_16FlashAttnFwdSm90INS1_25CollectiveMainloopFwdSm90ILi2EN4cute5tupleIJNS5_1CILi1EEES8_S8_EEENS6_IJNS7_ILi128EEENS7_ILi96EEENS7_ILi64EEEEEELi256ENS_6half_tEfNS_4arch4Sm90ELb0ELb0ELb0ELb1ELb0ELb1ELb1ELb1ELb0ELb1ELb1ELb0EEENS1_21CollectiveEpilogueFwdINS6_IJSA_NS7_ILi256EEESB_EEES9_SE_SG_Li256ELb1ELb1ELb1ELb0EEENS1_36VarlenDynamicPersistentTileSchedulerILi128ELi96ELi256ELi128ELb1ELb1ELb1ELb0ELb1ELb1EEEEEEEEEvNT_6ParamsE --------------------------
	.section	.nv.shared._ZN7cutlass13device_kernelIN5flash11enable_sm90INS1_16FlashAttnFwdSm90INS1_25CollectiveMainloopFwdSm90ILi2EN4cute5tupleIJNS5_1CILi1EEES8_S8_EEENS6_IJNS7_ILi128EEENS7_ILi96EEENS7_ILi64EEEEEELi256ENS_6half_tEfNS_4arch4Sm90ELb0ELb0ELb0ELb1ELb0ELb1ELb1ELb1ELb0ELb1ELb1ELb0EEENS1_21CollectiveEpilogueFwdINS6_IJSA_NS7_ILi256EEESB_EEES9_SE_SG_Li256ELb1ELb1ELb1ELb0EEENS1_36VarlenDynamicPersistentTileSchedulerILi128ELi96ELi256ELi128ELb1ELb1ELb1ELb0ELb1ELb1EEEEEEEEEvNT_6ParamsE,"aw",@nobits
	.sectionflags	@""
	.align	16
	.zero		1024


//--------------------- .nv.shared._ZN7cutlass13device_kernelIN5flash11enable_sm90INS1_16FlashAttnFwdSm90INS1_25CollectiveMainloopFwdSm90ILi2EN4cute5tupleIJNS5_1CILi1EEES8_S8_EEENS6_IJNS7_ILi128EEENS7_ILi96EEENS7_ILi64EEEEEELi256ENS_6half_tEfNS_4arch4Sm90ELb0ELb1ELb0ELb0ELb0ELb0ELb0ELb1ELb0ELb1ELb1ELb0EEENS1_21CollectiveEpilogueFwdINS6_IJSA_NS7_ILi256EEESB_EEES9_SE_SG_Li256ELb0ELb1ELb1ELb0EEENS1_19SingleTileSchedulerILb0ELb1ELb1ELi128EEEEEEEEEvNT_6ParamsE --------------------------
	.section	.nv.shared._ZN7cutlass13device_kernelIN5flash11enable_sm90INS1_16FlashAttnFwdSm90INS1_25CollectiveMainloopFwdSm90ILi2EN4cute5tupleIJNS5_1CILi1EEES8_S8_EEENS6_IJNS7_ILi128EEENS7_ILi96EEENS7_ILi64EEEEEELi256ENS_6half_tEfNS_4arch4Sm90ELb0ELb1ELb0ELb0ELb0ELb0ELb0ELb1ELb0ELb1ELb1ELb0EEENS1_21CollectiveEpilogueFwdINS6_IJSA_NS7_ILi256EEESB_EEES9_SE_SG_Li256ELb0ELb1ELb1ELb0EEENS1_19SingleTileSchedulerILb0ELb1ELb1ELi128EEEEEEEEEvNT_6ParamsE,"aw",@nobits
	.sectionflags	@""
	.align	16
	.zero		1024


//--------------------- .nv.shared._ZN7cutlass13device_kernelIN5flash11enable_sm90INS1_16FlashAttnFwdSm90INS1_25CollectiveMainloopFwdSm90ILi2EN4cute5tupleIJNS5_1CILi1EEES8_S8_EEENS6_IJNS7_ILi128EEENS7_ILi96EEENS7_ILi64EEEEEELi256ENS_6half_tEfNS_4arch4Sm90ELb0ELb1ELb0ELb0ELb0ELb0ELb1ELb1ELb0ELb1ELb1ELb0EEENS1_21CollectiveEpilogueFwdINS6_IJSA_NS7_ILi256EEESB_EEES9_SE_SG_Li256ELb0ELb1ELb1ELb0EEENS1_19SingleTileSchedulerILb0ELb1ELb1ELi128EEEEEEEEEvNT_6ParamsE --------------------------
	.section	.nv.shared._ZN7cutlass13device_kernelIN5flash11enable_sm90INS1_16FlashAttnFwdSm90INS1_25CollectiveMainloopFwdSm90ILi2EN4cute5tupleIJNS5_1CILi1EEES8_S8_EEENS6_IJNS7_ILi128EEENS7_ILi96EEENS7_ILi64EEEEEELi256ENS_6half_tEfNS_4arch4Sm90ELb0ELb1ELb0ELb0ELb0ELb0ELb1ELb1ELb0ELb1ELb1ELb0EEENS1_21CollectiveEpilogueFwdINS6_IJSA_NS7_ILi256EEESB_EEES9_SE_SG_Li256ELb0ELb1ELb1ELb0EEENS1_19SingleTileSchedulerILb0ELb1ELb1ELi128EEEEEEEEEvNT_6ParamsE,"aw",@nobits
	.sectionflags	@""
	.align	16
	.zero		1024


//--------------------- .nv.shared._ZN7cutlass13device_kernelIN5flash11enable_sm90INS1_16FlashAttnFwdSm90INS1_25CollectiveMainloopFwdSm90ILi2EN4cute5tupleIJNS5_1CILi1EEES8_S8_EEENS6_IJNS7_ILi128EEENS7_ILi96EEENS7_ILi64EEEEEELi256ENS_6half_tEfNS_4arch4Sm90ELb0ELb1ELb0ELb1ELb0ELb0ELb0ELb1ELb0ELb1ELb1ELb0EEENS1_21CollectiveEpilogueFwdINS6_IJSA_NS7_ILi256EEESB_EEES9_SE_SG_Li256ELb1ELb1ELb1ELb0EEENS1_36VarlenDynamicPersistentTileSchedulerILi128ELi96ELi256ELi128ELb1ELb1ELb1ELb1ELb0ELb1EEEEEEEEEvNT_6ParamsE --------------------------
	.section	.nv.shared._ZN7cutlass13device_kernelIN5flash11enable_sm90INS1_16FlashAttnFwdSm90INS1_25CollectiveMainloopFwdSm90ILi2EN4cute5tupleIJNS5_1CILi1EEES8_S8_EEENS6_IJNS7_ILi128EEENS7_ILi96EEENS7_ILi64EEEEEELi256ENS_6half_tEfNS_4arch4Sm90ELb0ELb1ELb0ELb1ELb0ELb0ELb0ELb1ELb0ELb1ELb1ELb0EEENS1_21CollectiveEpilogueFwdINS6_IJSA_NS7_ILi256EEESB_EEES9_SE_SG_Li256ELb1ELb1ELb1ELb0EEENS1_36VarlenDynamicPersistentTileSchedulerILi128ELi96ELi256ELi128ELb1ELb1ELb1ELb1ELb0ELb1EEEEEEEEEvNT_6ParamsE,"aw",@nobits
	.sectionflags	@""
	.align	16
	.zero		1024


//--------------------- .nv.shared._ZN7cutlass13device_kernelIN5flash11enable_sm90INS1_16FlashAttnFwdSm90INS1_25CollectiveMainloopFwdSm90ILi2EN4cute5tupleIJNS5_1CILi1EEES8_S8_EEENS6_IJNS7_ILi128EEENS7_ILi96EEENS7_ILi64EEEEEELi256ENS_6half_tEfNS_4arch4Sm90ELb0ELb1ELb0ELb1ELb0ELb1ELb0ELb1ELb0ELb1ELb1ELb0EEENS1_21CollectiveEpilogueFwdINS6_IJSA_NS7_ILi256EEESB_EEES9_SE_SG_Li256ELb1ELb1ELb1ELb0EEENS1_36VarlenDynamicPersistentTileSchedulerILi128ELi96ELi256ELi128ELb1ELb1ELb1ELb1ELb0ELb1EEEEEEEEEvNT_6ParamsE --------------------------
	.section	.nv.shared._ZN7cutlass13device_kernelIN5flash11enable_sm90INS1_16FlashAttnFwdSm90INS1_25CollectiveMainloopFwdSm90ILi2EN4cute5tupleIJNS5_1CILi1EEES8_S8_EEENS6_IJNS7_ILi128EEENS7_ILi96EEENS7_ILi64EEEEEELi256ENS_6half_tEfNS_4arch4Sm90ELb0ELb1ELb0ELb1ELb0ELb1ELb0ELb1ELb0ELb1ELb1ELb0EEENS1_21CollectiveEpilogueFwdINS6_IJSA_NS7_ILi256EEESB_EEES9_SE_SG_Li256ELb1ELb1ELb1ELb0EEENS1_36VarlenDynamicPersistentTileSchedulerILi128ELi96ELi256ELi128ELb1ELb1ELb1ELb1ELb0ELb1EEEEEEEEEvNT_6ParamsE,"aw",@nobits
	.sectionflags	@""
	.align	16
	.zero		1024


//--------------------- .nv.shared._ZN7cutlass13device_kernelIN5flash11enable_sm90INS1_16FlashAttnFwdSm90INS1_25CollectiveMainloopFwdSm90ILi2EN4cute5tupleIJNS5_1CILi1EEES8_S8_EEENS6_IJNS7_ILi128EEENS7_ILi96EEENS7_ILi64EEEEEELi256ENS_6half_tEfNS_4arch4Sm90ELb0ELb1ELb0ELb1ELb0ELb0ELb1ELb1ELb0ELb1ELb1ELb0EEENS1_21CollectiveEpilogueFwdINS6_IJSA_NS7_ILi256EEESB_EEES9_SE_SG_Li256ELb1ELb1ELb1ELb0EEENS1_36VarlenDynamicPersistentTileSchedulerILi128ELi96ELi256ELi128ELb1ELb1ELb1ELb1ELb0ELb1EEEEEEEEEvNT_6ParamsE --------------------------
	.section	.nv.shared._ZN7cutlass13device_kernelIN5flash11enable_sm90INS1_16FlashAttnFwdSm90INS1_25CollectiveMainloopFwdSm90ILi2EN4cute5tupleIJNS5_1CILi1EEES8_S8_EEENS6_IJNS7_ILi128EEENS7_ILi96EEENS7_ILi64EEEEEELi256ENS_6half_tEfNS_4arch4Sm90ELb0ELb1ELb0ELb1ELb0ELb0ELb1ELb1ELb0ELb1ELb1ELb0EEENS1_21CollectiveEpilogueFwdINS6_IJSA_NS7_ILi256EEESB_EEES9_SE_SG_Li256ELb1ELb1ELb1ELb0EEENS1_36VarlenDynamicPersistentTileSchedulerILi128ELi96ELi256ELi128ELb1ELb1ELb1ELb1ELb0ELb1EEEEEEEEEvNT_6ParamsE,"aw",@nobits
	.sectionflags	@""
	.align	16
	.zero		1024


//--------------------- .nv.shared._ZN7cutlass13device_kernelIN5flash11enable_sm90INS1_16FlashAttnFwdSm90INS1_25CollectiveMainloopFwdSm90ILi2EN4cute5tupleIJNS5_1CILi1EEES8_S8_EEENS6_IJNS7_ILi128EEENS7_ILi96EEENS7_ILi64EEEEEELi256ENS_6half_tEfNS_4arch4Sm90ELb0ELb1ELb0ELb1ELb0ELb1ELb1ELb1ELb0ELb1ELb1ELb0EEENS1_21CollectiveEpilogueFwdINS6_IJSA_NS7_ILi256EEESB_EEES9_SE_SG_Li256ELb1ELb1ELb1ELb0EEENS1_36VarlenDynamicPersistentTileSchedulerILi128ELi96ELi256ELi128ELb1ELb1ELb1ELb1ELb0ELb1EEEEEEEEEvNT_6ParamsE --------------------------
	.section	.nv.shared._ZN7cutlass13device_kernelIN5flash11enable_sm90INS1_16FlashAttnFwdSm90INS1_25CollectiveMainloopFwdSm90ILi2EN4cute5tupleIJNS5_1CILi1EEES8_S8_EEENS6_IJNS7_ILi128EEENS7_ILi96EEENS7_ILi64EEEEEELi256ENS_6half_tEfNS_4arch4Sm90ELb0ELb1ELb0ELb1ELb0ELb1ELb1ELb1ELb0ELb1ELb1ELb0EEENS1_21CollectiveEpilogueFwdINS6_IJSA_NS7_ILi256EEESB_EEES9_SE_SG_Li256ELb1ELb1ELb1ELb0EEENS1_36VarlenDynamicPersistentTileSchedulerILi128ELi96ELi256ELi128ELb1ELb1ELb1ELb1ELb0ELb1EEEEEEEEEvNT_6ParamsE,"aw",@nobits
	.sectionflags	@""
	.align	16
	.zero		1024


//--------------------- .nv.shared._ZN7cutlass13device_kernelIN5flash11enable_sm90INS1_16FlashAttnFwdSm90INS1_25CollectiveMainloopFwdSm90ILi2EN4cute5tupleIJNS5_1CILi1EEES8_S8_EEENS6_IJNS7_ILi128EEENS7_ILi96EEENS7_ILi64EEEEEELi256ENS_6half_tEfNS_4arch4Sm90ELb1ELb0ELb0ELb0ELb0ELb0ELb0ELb1ELb0ELb1ELb1ELb0EEENS1_21CollectiveEpilogueFwdINS6_IJSA_NS7_ILi256EEESB_EEES9_SE_SG_Li256ELb0ELb1ELb1ELb0EEENS1_19SingleTileSchedulerILb0ELb1ELb1ELi128EEEEEEEEEvNT_6ParamsE --------------------------
	.section	.nv.shared._ZN7cutlass13device_kernelIN5flash11enable_sm90INS1_16FlashAttnFwdSm90INS1_25CollectiveMainloopFwdSm90ILi2EN4cute5tupleIJNS5_1CILi1EEES8_S8_EEENS6_IJNS7_ILi128EEENS7_ILi96EEENS7_ILi64EEEEEELi256ENS_6half_tEfNS_4arch4Sm90ELb1ELb0ELb0ELb0ELb0ELb0ELb0ELb1ELb0ELb1ELb1ELb0EEENS1_21CollectiveEpilogueFwdINS6_IJSA_NS7_ILi256EEESB_EEES9_SE_SG_Li256ELb0ELb1ELb1ELb0EEENS1_19SingleTileSchedulerILb0ELb1ELb1ELi128EEEEEEEEEvNT_6ParamsE,"aw",@nobits
	.sectionflags	@""
	.align	16
	.zero		1024


//--------------------- .nv.shared._ZN7cutlass13device_kernelIN5flash11enable_sm90INS1_16FlashAttnFwdSm90INS1_25CollectiveMainloopFwdSm90ILi2EN4cute5tupleIJNS5_1CILi1EEES8_S8_EEENS6_IJNS7_ILi128EEENS7_ILi96EEENS7_ILi64EEEEEELi256ENS_6half_tEfNS_4arch4Sm90ELb1ELb0ELb0ELb0ELb0ELb0ELb1ELb1ELb0ELb1ELb1ELb0EEENS1_21CollectiveEpilogueFwdINS6_IJSA_NS7_ILi256EEESB_EEES9_SE_SG_Li256ELb0ELb1ELb1ELb0EEENS1_19SingleTileSchedulerILb0ELb1ELb1ELi128EEEEEEEEEvNT_6ParamsE --------------------------
	.section	.nv.shared._ZN7cutlass13device_kernelIN5flash11enable_sm90INS1_16FlashAttnFwdSm90INS1_25CollectiveMainloopFwdSm90ILi2EN4cute5tupleIJNS5_1CILi1EEES8_S8_EEENS6_IJNS7_ILi128EEENS7_ILi96EEENS7_ILi64EEEEEELi256ENS_6half_tEfNS_4arch4Sm90ELb1ELb0ELb0ELb0ELb0ELb0ELb1ELb1ELb0ELb1ELb1ELb0EEENS1_21CollectiveEpilogueFwdINS6_IJSA_NS7_ILi256EEESB_EEES9_SE_SG_Li256ELb0ELb1ELb1ELb0EEENS1_19SingleTileSchedulerILb0ELb1ELb1ELi128EEEEEEEEEvNT_6ParamsE,"aw",@nobits
	.sectionflags	@""
	.align	16
	.zero		1024


//--------------------- .nv.shared._ZN7cutlass13device_kernelIN5flash11enable_sm90INS1_16FlashAttnFwdSm90INS1_25CollectiveMainloopFwdSm90ILi2EN4cute5tupleIJNS5_1CILi1EEES8_S8_EEENS6_IJNS7_ILi128EEENS7_ILi96EEENS7_ILi64EEEEEELi256ENS_6half_tEfNS_4arch4Sm90ELb1ELb0ELb0ELb1ELb0ELb0ELb0ELb1ELb0ELb1ELb1ELb0EEENS1_21CollectiveEpilogueFwdINS6_IJSA_NS7_ILi256EEESB_EEES9_SE_SG_Li256ELb1ELb1ELb1ELb0EEENS1_36VarlenDynamicPersistentTileSchedulerILi128ELi96ELi256ELi128ELb1ELb1ELb1ELb1ELb1ELb1EEEEEEEEEvNT_6ParamsE --------------------------
	.section	.nv.shared._ZN7cutlass13device_kernelIN5flash11enable_sm90INS1_16FlashAttnFwdSm90INS1_25CollectiveMainloopFwdSm90ILi2EN4cute5tupleIJNS5_1CILi1EEES8_S8_EEENS6_IJNS7_ILi128EEENS7_ILi96EEENS7_ILi64EEEEEELi256ENS_6half_tEfNS_4arch4Sm90ELb1ELb0ELb0ELb1ELb0ELb0ELb0ELb1ELb0ELb1ELb1ELb0EEENS1_21CollectiveEpilogueFwdINS6_IJSA_NS7_ILi256EEESB_EEES9_SE_SG_Li256ELb1ELb1ELb1ELb0EEENS1_36VarlenDynamicPersistentTileSchedulerILi128ELi96ELi256ELi128ELb1ELb1ELb1ELb1ELb1ELb1EEEEEEEEEvNT_6ParamsE,"aw",@nobits
	.sectionflags	@""
	.align	16
	.zero		1024


//--------------------- .nv.shared._ZN7cutlass13device_kernelIN5flash11enable_sm90INS1_16FlashAttnFwdSm90INS1_25CollectiveMainloopFwdSm90ILi2EN4cute5tupleIJNS5_1CILi1EEES8_S8_EEENS6_IJNS7_ILi128EEENS7_ILi96EEENS7_ILi64EEEEEELi256ENS_6half_tEfNS_4arch4Sm90ELb1ELb0ELb0ELb1ELb0ELb1ELb0ELb1ELb0ELb1ELb1ELb0EEENS1_21CollectiveEpilogueFwdINS6_IJSA_NS7_ILi256EEESB_EEES9_SE_SG_Li256ELb1ELb1ELb1ELb0EEENS1_36VarlenDynamicPersistentTileSchedulerILi128ELi96ELi256ELi128ELb1ELb1ELb1ELb1ELb1ELb1EEEEEEEEEvNT_6ParamsE --------------------------
	.section	.nv.shared._ZN7cutlass13device_kernelIN5flash11enable_sm90INS1_16FlashAttnFwdSm90INS1_25CollectiveMainloopFwdSm90ILi2EN4cute5tupleIJNS5_1CILi1EEES8_S8_EEENS6_IJNS7_ILi128EEENS7_ILi96EEENS7_ILi64EEEEEELi256ENS_6half_tEfNS_4arch4Sm90ELb1ELb0ELb0ELb1ELb0ELb1ELb0ELb1ELb0ELb1ELb1ELb0EEENS1_21CollectiveEpilogueFwdINS6_IJSA_NS7_ILi256EEESB_EEES9_SE_SG_Li256ELb1ELb1ELb1ELb0EEENS1_36VarlenDynamicPersistentTileSchedulerILi128ELi96ELi256ELi128ELb1ELb1ELb1ELb1ELb1ELb1EEEEEEEEEvNT_6ParamsE,"aw",@nobits
	.sectionflags	@""
	.align	16
	.zero		1024


//--------------------- .nv.shared._ZN7cutlass13device_kernelIN5flash11enable_sm90INS1_16FlashAttnFwdSm90INS1_25CollectiveMainloopFwdSm90ILi2EN4cute5tupleIJNS5_1CILi1EEES8_S8_EEENS6_IJNS7_ILi128EEENS7_ILi96EEENS7_ILi64EEEEEELi256ENS_6half_tEfNS_4arch4Sm90ELb1ELb0ELb0ELb1ELb0ELb0ELb1ELb1ELb0ELb1ELb1ELb0EEENS1_21CollectiveEpilogueFwdINS6_IJSA_NS7_ILi256EEESB_EEES9_SE_SG_Li256ELb1ELb1ELb1ELb0EEENS1_36VarlenDynamicPersistentTileSchedulerILi128ELi96ELi256ELi128ELb1ELb1ELb1ELb1ELb1ELb1EEEEEEEEEvNT_6ParamsE --------------------------
	.section	.nv.shared._ZN7cutlass13device_kernelIN5flash11enable_sm90INS1_16FlashAttnFwdSm90INS1_25CollectiveMainloopFwdSm90ILi2EN4cute5tupleIJNS5_1CILi1EEES8_S8_EEENS6_IJNS7_ILi128EEENS7_ILi96EEENS7_ILi64EEEEEELi256ENS_6half_tEfNS_4arch4Sm90ELb1ELb0ELb0ELb1ELb0ELb0ELb1ELb1ELb0ELb1ELb1ELb0EEENS1_21CollectiveEpilogueFwdINS6_IJSA_NS7_ILi256EEESB_EEES9_SE_SG_Li256ELb1ELb1ELb1ELb0EEENS1_36VarlenDynamicPersistentTileSchedulerILi128ELi96ELi256ELi128ELb1ELb1ELb1ELb1ELb1ELb1EEEEEEEEEvNT_6ParamsE,"aw",@nobits
	.sectionflags	@""
	.align	16
	.zero		1024


//--------------------- .nv.shared._ZN7cutlass13device_kernelIN5flash11enable_sm90INS1_16FlashAttnFwdSm90INS1_25CollectiveMainloopFwdSm90ILi2EN4cute5tupleIJNS5_1CILi1EEES8_S8_EEENS6_IJNS7_ILi128EEENS7_ILi96EEENS7_ILi64EEEEEELi256ENS_6half_tEfNS_4arch4Sm90ELb1ELb0ELb0ELb1ELb0ELb1ELb1ELb1ELb0ELb1ELb1ELb0EEENS1_21CollectiveEpilogueFwdINS6_IJSA_NS7_ILi256EEESB_EEES9_SE_SG_Li256ELb1ELb1ELb1ELb0EEENS1_36VarlenDynamicPersistentTileSchedulerILi128ELi96ELi256ELi128ELb1ELb1ELb1ELb1ELb1ELb1EEEEEEEEEvNT_6ParamsE --------------------------
	.section	.nv.shared._ZN7cutlass13device_kernelIN5flash11enable_sm90INS1_16FlashAttnFwdSm90INS1_25CollectiveMainloopFwdSm90ILi2EN4cute5tupleIJNS5_1CILi1EEES8_S8_EEENS6_IJNS7_ILi128EEENS7_ILi96EEENS7_ILi64EEEEEELi256ENS_6half_tEfNS_4arch4Sm90ELb1ELb0ELb0ELb1ELb0ELb1ELb1ELb1ELb0ELb1ELb1ELb0EEENS1_21CollectiveEpilogueFwdINS6_IJSA_NS7_ILi256EEESB_EEES9_SE_SG_Li256ELb1ELb1ELb1ELb0EEENS1_36VarlenDynamicPersistentTileSchedulerILi128ELi96ELi256ELi128ELb1ELb1ELb1ELb1ELb1ELb1EEEEEEEEEvNT_6ParamsE,"aw",@nobits
	.sectionflags	@""
	.align	16
	.zero		1024


//--------------------- .nv.constant0._ZN7cutlass13device_kernelIN5flash11enable_sm90INS1_16FlashAttnFwdSm90INS1_25CollectiveMainloopFwdSm90ILi2EN4cute5tupleIJNS5_1CILi1EEES8_S8_EEENS6_IJNS7_ILi128EEESA_NS7_ILi192EEEEEELi128ENS_6half_tEfNS_4arch4Sm90ELb0ELb0ELb0ELb0ELb0ELb0ELb0ELb1ELb1ELb1ELb1ELb0EEENS1_21CollectiveEpilogueFwdINS6_IJSA_SA_SA_EEES9_SD_SF_Li256ELb0ELb1ELb1ELb0EEENS1_19SingleTileSchedulerILb0ELb1ELb1ELi128EEEEEEEEEvNT_6ParamsE --------------------------
	.section	.nv.constant0._ZN7cutlass13device_kernelIN5flash11enable_sm90INS1_16FlashAttnFwdSm90INS1_25CollectiveMainloopFwdSm90ILi2EN4cute5tupleIJNS5_1CILi1EEES8_S8_EEENS6_IJNS7_ILi128EEESA_NS7_ILi192EEEEEELi128ENS_6half_tEfNS_4arch4Sm90ELb0ELb0ELb0ELb0ELb0ELb0ELb0ELb1ELb1ELb1ELb1ELb0EEENS1_21CollectiveEpilogueFwdINS6_IJSA_SA_SA_EEES9_SD_SF_Li256ELb0ELb1ELb1ELb0EEENS1_19SingleTileSchedulerILb0ELb1ELb1ELi128EEEEEEEEEvNT_6ParamsE,"a",@progbits
	.sectionflags	@""
	.align	4
.nv.constant0._ZN7cutlass13device_kernelIN5flash11enable_sm90INS1_16FlashAttnFwdSm90INS1_25CollectiveMainloopFwdSm90ILi2EN4cute5tupleIJNS5_1CILi1EEES8_S8_EEENS6_IJNS7_ILi128EEESA_NS7_ILi192EEEEEELi128ENS_6half_tEfNS_4arch4Sm90ELb0ELb0ELb0ELb0ELb0ELb0ELb0ELb1ELb1ELb1ELb1ELb0EEENS1_21CollectiveEpilogueFwdINS6_IJSA_SA_SA_EEES9_SD_SF_Li256ELb0ELb1ELb1ELb0EEENS1_19SingleTileSchedulerILb0ELb1ELb1ELi128EEEEEEEEEvNT_6ParamsE:
	.zero		3200


//--------------------- .nv.constant0._ZN7cutlass13device_kernelIN5flash11enable_sm90INS1_16FlashAttnFwdSm90INS1_25CollectiveMainloopFwdSm90ILi2EN4cute5tupleIJNS5_1CILi1EEES8_S8_EEENS6_IJNS7_ILi128EEESA_NS7_ILi192EEEEEELi128ENS_6half_tEfNS_4arch4Sm90ELb0ELb0ELb0ELb1ELb0ELb0ELb0ELb1ELb1ELb1ELb1ELb0EEENS1_21CollectiveEpilogueFwdINS6_IJSA_SA_SA_EEES9_SD_SF_Li256ELb1ELb1ELb1ELb0EEENS1_36VarlenDynamicPersistentTileSchedulerILi128ELi128ELi256ELi128ELb1ELb1ELb1ELb0ELb1ELb1EEEEEEEEEvNT_6ParamsE --------------------------
	.section	.nv.constant0._ZN7cutlass13device_kernelIN5flash11enable_sm90INS1_16FlashAttnFwdSm90INS1_25CollectiveMainloopFwdSm90ILi2EN4cute5tupleIJNS5_1CILi1EEES8_S8_EEENS6_IJNS7_ILi128EEESA_NS7_ILi192EEEEEELi128ENS_6half_tEfNS_4arch4Sm90ELb0ELb0ELb0ELb1ELb0ELb0ELb0ELb1ELb1ELb1ELb1ELb0EEENS1_21CollectiveEpilogueFwdINS6_IJSA_SA_SA_EEES9_SD_SF_Li256ELb1ELb1ELb1ELb0EEENS1_36VarlenDynamicPersistentTileSchedulerILi128ELi128ELi256ELi128ELb1ELb1ELb1ELb0ELb1ELb1EEEEEEEEEvNT_6ParamsE,"a",@progbits
	.sectionflags	@""
	.align	4
.nv.constant0._ZN7cutlass13device_kernelIN5flash11enable_sm90INS1_16FlashAttnFwdSm90INS1_25CollectiveMainloopFwdSm90ILi2EN4cute5tupleIJNS5_1CILi1EEES8_S8_EEENS6_IJNS7_ILi128EEESA_NS7_ILi192EEEEEELi128ENS_6half_tEfNS_4arch4Sm90ELb0ELb0ELb0ELb1ELb0ELb0ELb0ELb1ELb1ELb1ELb1ELb0EEENS1_21CollectiveEpilogueFwdINS6_IJSA_SA_SA_EEES9_SD_SF_Li256ELb1ELb1ELb1ELb0EEENS1_36VarlenDynamicPersistentTileSchedulerILi128ELi128ELi256ELi128ELb1ELb1ELb1ELb0ELb1ELb1EEEEEEEEEvNT_6ParamsE:
	.zero		3328


//--------------------- .nv.constant0._ZN7cutlass13device_kernelIN5flash11enable_sm90INS1_16FlashAttnFwdSm90INS1_25CollectiveMainloopFwdSm90ILi2EN4cute5tupleIJNS5_1CILi1EEES8_S8_EEENS6_IJNS7_ILi128EEESA_NS7_ILi192EEEEEELi128ENS_6half_tEfNS_4arch4Sm90ELb0ELb0ELb0ELb1ELb0ELb1ELb0ELb1ELb1ELb1ELb1ELb0EEENS1_21CollectiveEpilogueFwdINS6_IJSA_SA_SA_EEES9_SD_SF_Li256ELb1ELb1ELb1ELb0EEENS1_36VarlenDynamicPersistentTileSchedulerILi128ELi128ELi256ELi128ELb1ELb1ELb1ELb0ELb1ELb1EEEEEEEEEvNT_6ParamsE --------------------------
	.section	.nv.constant0._ZN7cutlass13device_kernelIN5flash11enable_sm90INS1_16FlashAttnFwdSm90INS1_25CollectiveMainloopFwdSm90ILi2EN4cute5tupleIJNS5_1CILi1EEES8_S8_EEENS6_IJNS7_ILi128EEESA_NS7_ILi192EEEEEELi128ENS_6half_tEfNS_4arch4Sm90ELb0ELb0ELb0ELb1ELb0ELb1ELb0ELb1ELb1ELb1ELb1ELb0EEENS1_21CollectiveEpilogueFwdINS6_IJSA_SA_SA_EEES9_SD_SF_Li256ELb1ELb1ELb1ELb0EEENS1_36VarlenDynamicPersistentTileSchedulerILi128ELi128ELi256ELi128ELb1ELb1ELb1ELb0ELb1ELb1EEEEEEEEEvNT_6ParamsE,"a",@progbits
	.sectionflags	@""
	.align	4
.nv.constant0._ZN7cutlass13device_kernelIN5flash11enable_sm90INS1_16FlashAttnFwdSm90INS1_25CollectiveMainloopFwdSm90ILi2EN4cute5tupleIJNS5_1CILi1EEES8_S8_EEENS6_IJNS7_ILi128EEESA_NS7_ILi192EEEEEELi128ENS_6half_tEfNS_4arch4Sm90ELb0ELb0ELb0ELb1ELb0ELb1ELb0ELb1ELb1ELb1ELb1ELb0EEENS1_21CollectiveEpilogueFwdINS6_IJSA_SA_SA_EEES9_SD_SF_Li256ELb1ELb1ELb1ELb0EEENS1_36VarlenDynamicPersistentTileSchedulerILi128ELi128ELi256ELi128ELb1ELb1ELb1ELb0ELb1ELb1EEEEEEEEEvNT_6ParamsE:
	.zero		3328


//--------------------- .nv.constant0._ZN7cutlass13device_kernelIN5flash11enable_sm90INS1_16FlashAttnFwdSm90INS1_25CollectiveMainloopFwdSm90ILi2EN4cute5tupleIJNS5_1CILi1EEES8_S8_EEENS6_IJNS7_ILi128EEENS7_ILi96EEENS7_ILi192EEEEEELi128ENS_6half_tEfNS_4arch4Sm90ELb0ELb1ELb0ELb0ELb0ELb0ELb0ELb1ELb1ELb1ELb1ELb0EEENS1_21CollectiveEpilogueFwdINS6_IJSA_SA_SB_EEES9_SE_SG_Li256ELb0ELb1ELb1ELb0EEENS1_19SingleTileSchedulerILb0ELb1ELb1ELi128EEEEEEEEEvNT_6ParamsE --------------------------
	.section	.nv.constant0._ZN7cutlass13device_kernelIN5flash11enable_sm90INS1_16FlashAttnFwdSm90INS1_25CollectiveMainloopFwdSm90ILi2EN4cute5tupleIJNS5_1CILi1EEES8_S8_EEENS6_IJNS7_ILi128EEENS7_ILi96EEENS7_ILi192EEEEEELi128ENS_6half_tEfNS_4arch4Sm90ELb0ELb1ELb0ELb0ELb0ELb0ELb0ELb1ELb1ELb1ELb1ELb0EEENS1_21CollectiveEpilogueFwdINS6_IJSA_SA_SB_EEES9_SE_SG_Li256ELb0ELb1ELb1ELb0EEENS1_19SingleTileSchedulerILb0ELb1ELb1ELi128EEEEEEEEEvNT_6ParamsE,"a",@progbits
	.sectionflags	@""
	.align	4
.nv.constant0._ZN7cutlass13device_kernelIN5flash11enable_sm90INS1_16FlashAttnFwdSm90INS1_25CollectiveMainloopFwdSm90ILi2EN4cute5tupleIJNS5_1CILi1EEES8_S8_EEENS6_IJNS7_ILi128EEENS7_ILi96EEENS7_ILi192EEEEEELi128ENS_6half_tEfNS_4arch4Sm90ELb0ELb1ELb0ELb0ELb0ELb0ELb0ELb1ELb1ELb1ELb1ELb0EEENS1_21CollectiveEpilogueFwdINS6_IJSA_SA_SB_EEES9_SE_SG_Li256ELb0ELb1ELb1ELb0EEENS1_19SingleTileSchedulerILb0ELb1ELb1ELi128EEEEEEEEEvNT_6ParamsE:
	.zero		3200


//--------------------- .nv.constant0._ZN7cutlass13device_kernelIN5flash11enable_sm90INS1_16FlashAttnFwdSm90INS1_25CollectiveMainloopFwdSm90ILi2EN4cute5tupleIJNS5_1CILi1EEES8_S8_EEENS6_IJNS7_ILi128EEENS7_ILi96EEENS7_ILi192EEEEEELi128ENS_6half_tEfNS_4arch4Sm90ELb0ELb1ELb0ELb1ELb0ELb0ELb0ELb1ELb1ELb1ELb1ELb0EEENS1_21CollectiveEpilogueFwdINS6_IJSA_SA_SB_EEES9_SE_SG_Li256ELb1ELb1ELb1ELb0EEENS1_36VarlenDynamicPersistentTileSchedulerILi128ELi96ELi256ELi128ELb1ELb1ELb1ELb1ELb0ELb1EEEEEEEEEvNT_6ParamsE --------------------------
	.section	.nv.constant0._ZN7cutlass13device_kernelIN5flash11enable_sm90INS1_16FlashAttnFwdSm90INS1_25CollectiveMainloopFwdSm90ILi2EN4cute5tupleIJNS5_1CILi1EEES8_S8_EEENS6_IJNS7_ILi128EEENS7_ILi96EEENS7_ILi192EEEEEELi128ENS_6half_tEfNS_4arch4Sm90ELb0ELb1ELb0ELb1ELb0ELb0ELb0ELb1ELb1ELb1ELb1ELb0EEENS1_21CollectiveEpilogueFwdINS6_IJSA_SA_SB_EEES9_SE_SG_Li256ELb1ELb1ELb1ELb0EEENS1_36VarlenDynamicPersistentTileSchedulerILi128ELi96ELi256ELi128ELb1ELb1ELb1ELb1ELb0ELb1EEEEEEEEEvNT_6ParamsE,"a",@progbits
	.sectionflags	@""
	.align	4
.nv.constant0._ZN7cutlass13device_kernelIN5flash11enable_sm90INS1_16FlashAttnFwdSm90INS1_25CollectiveMainloopFwdSm90ILi2EN4cute5tupleIJNS5_1CILi1EEES8_S8_EEENS6_IJNS7_ILi128EEENS7_ILi96EEENS7_ILi192EEEEEELi128ENS_6half_tEfNS_4arch4Sm90ELb0ELb1ELb0ELb1ELb0ELb0ELb0ELb1ELb1ELb1ELb1ELb0EEENS1_21CollectiveEpilogueFwdINS6_IJSA_SA_SB_EEES9_SE_SG_Li256ELb1ELb1ELb1ELb0EEENS1_36VarlenDynamicPersistentTileSchedulerILi128ELi96ELi256ELi128ELb1ELb1ELb1ELb1ELb0ELb1EEEEEEEEEvNT_6ParamsE:
	.zero		3328


//--------------------- .nv.constant0._ZN7cutlass13device_kernelIN5flash11enable_sm90INS1_16FlashAttnFwdSm90INS1_25CollectiveMainloopFwdSm90ILi2EN4cute5tupleIJNS5_1CILi1EEES8_S8_EEENS6_IJNS7_ILi128EEENS7_ILi96EEENS7_ILi192EEEEEELi128ENS_6half_tEfNS_4arch4Sm90ELb0ELb1ELb0ELb1ELb0ELb1ELb0ELb1ELb1ELb1ELb1ELb0EEENS1_21CollectiveEpilogueFwdINS6_IJSA_SA_SB_EEES9_SE_SG_Li256ELb1ELb1ELb1ELb0EEENS1_36VarlenDynamicPersistentTileSchedulerILi128ELi96ELi256ELi128ELb1ELb1ELb1ELb1ELb0ELb1EEEEEEEEEvNT_6ParamsE --------------------------
	.section	.nv.constant0._ZN7cutlass13device_kernelIN5flash11enable_sm90INS1_16FlashAttnFwdSm90INS1_25CollectiveMainloopFwdSm90ILi2EN4cute5tupleIJNS5_1CILi1EEES8_S8_EEENS6_IJNS7_ILi128EEENS7_ILi96EEENS7_ILi192EEEEEELi128ENS_6half_tEfNS_4arch4Sm90ELb0ELb1ELb0ELb1ELb0ELb1ELb0ELb1ELb1ELb1ELb1ELb0EEENS1_21CollectiveEpilogueFwdINS6_IJSA_SA_SB_EEES9_SE_SG_Li256ELb1ELb1ELb1ELb0EEENS1_36VarlenDynamicPersistentTileSchedulerILi128ELi96ELi256ELi128ELb1ELb1ELb1ELb1ELb0ELb1EEEEEEEEEvNT_6ParamsE,"a",@progbits
	.sectionflags	@""
	.align	4
.nv.constant0._ZN7cutlass13device_kernelIN5flash11enable_sm90INS1_16FlashAttnFwdSm90INS1_25CollectiveMainloopFwdSm90ILi2EN4cute5tupleIJNS5_1CILi1EEES8_S8_EEENS6_IJNS7_ILi128EEENS7_ILi96EEENS7_ILi192EEEEEELi128ENS_6half_tEfNS_4arch4Sm90ELb0ELb1ELb0ELb1ELb0ELb1ELb0ELb1ELb1ELb1ELb1ELb0EEENS1_21CollectiveEpilogueFwdINS6_IJSA_SA_SB_EEES9_SE_SG_Li256ELb1ELb1ELb1ELb0EEENS1_36VarlenDynamicPersistentTileSchedulerILi128ELi96ELi256ELi128ELb1ELb1ELb1ELb1ELb0ELb1EEEEEEEEEvNT_6ParamsE:
	.zero		3328


//--------------------- .nv.constant0._ZN7cutlass13device_kernelIN5flash11enable_sm90INS1_16FlashAttnFwdSm90INS1_25CollectiveMainloopFwdSm90ILi2EN4cute5tupleIJNS5_1CILi1EEES8_S8_EEENS6_IJNS7_ILi128EEESA_NS7_ILi192EEEEEELi128ENS_6half_tEfNS_4arch4Sm90ELb1ELb0ELb0ELb0ELb0ELb0ELb0ELb1ELb1ELb1ELb1ELb0EEENS1_21CollectiveEpilogueFwdINS6_IJSA_SA_SA_EEES9_SD_SF_Li256ELb0ELb1ELb1ELb0EEENS1_19SingleTileSchedulerILb0ELb1ELb1ELi128EEEEEEEEEvNT_6ParamsE --------------------------
	.section	.nv.constant0._ZN7cutlass13device_kernelIN5flash11enable_sm90INS1_16FlashAttnFwdSm90INS1_25CollectiveMainloopFwdSm90ILi2EN4cute5tupleIJNS5_1CILi1EEES8_S8_EEENS6_IJNS7_ILi128EEESA_NS7_ILi192EEEEEELi128ENS_6half_tEfNS_4arch4Sm90ELb1ELb0ELb0ELb0ELb0ELb0ELb0ELb1ELb1ELb1ELb1ELb0EEENS1_21CollectiveEpilogueFwdINS6_IJSA_SA_SA_EEES9_SD_SF_Li256ELb0ELb1ELb1ELb0EEENS1_19SingleTileSchedulerILb0ELb1ELb1ELi128EEEEEEEEEvNT_6ParamsE,"a",@progbits
	.sectionflags	@""
	.align	4
.nv.constant0._ZN7cutlass13device_kernelIN5flash11enable_sm90INS1_16FlashAttnFwdSm90INS1_25CollectiveMainloopFwdSm90ILi2EN4cute5tupleIJNS5_1CILi1EEES8_S8_EEENS6_IJNS7_ILi128EEESA_NS7_ILi192EEEEEELi128ENS_6half_tEfNS_4arch4Sm90ELb1ELb0ELb0ELb0ELb0ELb0ELb0ELb1ELb1ELb1ELb1ELb0EEENS1_21CollectiveEpilogueFwdINS6_IJSA_SA_SA_EEES9_SD_SF_Li256ELb0ELb1ELb1ELb0EEENS1_19SingleTileSchedulerILb0ELb1ELb1ELi128EEEEEEEEEvNT_6ParamsE:
	.zero		3200


//--------------------- .nv.constant0._ZN7cutlass13device_kernelIN5flash11enable_sm90INS1_16FlashAttnFwdSm90INS1_25CollectiveMainloopFwdSm90ILi2EN4cute5tupleIJNS5_1CILi1EEES8_S8_EEENS6_IJNS7_ILi128EEESA_NS7_ILi192EEEEEELi128ENS_6half_tEfNS_4arch4Sm90ELb1ELb0ELb0ELb1ELb0ELb0ELb0ELb1ELb1ELb1ELb1ELb0EEENS1_21CollectiveEpilogueFwdINS6_IJSA_SA_SA_EEES9_SD_SF_Li256ELb1ELb1ELb1ELb0EEENS1_36VarlenDynamicPersistentTileSchedulerILi128ELi128ELi256ELi128ELb1ELb1ELb1ELb1ELb1ELb1EEEEEEEEEvNT_6ParamsE --------------------------
	.section	.nv.constant0._ZN7cutlass13device_kernelIN5flash11enable_sm90INS1_16FlashAttnFwdSm90INS1_25CollectiveMainloopFwdSm90ILi2EN4cute5tupleIJNS5_1CILi1EEES8_S8_EEENS6_IJNS7_ILi128EEESA_NS7_ILi192EEEEEELi128ENS_6half_tEfNS_4arch4Sm90ELb1ELb0ELb0ELb1ELb0ELb0ELb0ELb1ELb1ELb1ELb1ELb0EEENS1_21CollectiveEpilogueFwdINS6_IJSA_SA_SA_EEES9_SD_SF_Li256ELb1ELb1ELb1ELb0EEENS1_36VarlenDynamicPersistentTileSchedulerILi128ELi128ELi256ELi128ELb1ELb1ELb1ELb1ELb1ELb1EEEEEEEEEvNT_6ParamsE,"a",@progbits
	.sectionflags	@""
	.align	4
.nv.constant0._ZN7cutlass13device_kernelIN5flash11enable_sm90INS1_16FlashAttnFwdSm90INS1_25CollectiveMainloopFwdSm90ILi2EN4cute5tupleIJNS5_1CILi1EEES8_S8_EEENS6_IJNS7_ILi128EEESA_NS7_ILi192EEEEEELi128ENS_6half_tEfNS_4arch4Sm90ELb1ELb0ELb0ELb1ELb0ELb0ELb0ELb1ELb1ELb1ELb1ELb0EEENS1_21CollectiveEpilogueFwdINS6_IJSA_SA_SA_EEES9_SD_SF_Li256ELb1ELb1ELb1ELb0EEENS1_36VarlenDynamicPersistentTileSchedulerILi128ELi128ELi256ELi128ELb1ELb1ELb1ELb1ELb1ELb1EEEEEEEEEvNT_6ParamsE:
	.zero		3328


//--------------------- .nv.constant0._ZN7cutlass13device_kernelIN5flash11enable_sm90INS1_16FlashAttnFwdSm90INS1_25CollectiveMainloopFwdSm90ILi2EN4cute5tupleIJNS5_1CILi1EEES8_S8_EEENS6_IJNS7_ILi128EEESA_NS7_ILi192EEEEEELi128ENS_6half_tEfNS_4arch4Sm90ELb1ELb0ELb0ELb1ELb0ELb1ELb0ELb1ELb1ELb1ELb1ELb0EEENS1_21CollectiveEpilogueFwdINS6_IJSA_SA_SA_EEES9_SD_SF_Li256ELb1ELb1ELb1ELb0EEENS1_36VarlenDynamicPersistentTileSchedulerILi128ELi128ELi256ELi128ELb1ELb1ELb1ELb1ELb1ELb1EEEEEEEEEvNT_6ParamsE --------------------------
	.section	.nv.constant0._ZN7cutlass13device_kernelIN5flash11enable_sm90INS1_16FlashAttnFwdSm90INS1_25CollectiveMainloopFwdSm90ILi2EN4cute5tupleIJNS5_1CILi1EEES8_S8_EEENS6_IJNS7_ILi128EEESA_NS7_ILi192EEEEEELi128ENS_6half_tEfNS_4arch4Sm90ELb1ELb0ELb0ELb1ELb0ELb1ELb0ELb1ELb1ELb1ELb1ELb0EEENS1_21CollectiveEpilogueFwdINS6_IJSA_SA_SA_EEES9_SD_SF_Li256ELb1ELb1ELb1ELb0EEENS1_36VarlenDynamicPersistentTileSchedulerILi128ELi128ELi256ELi128ELb1ELb1ELb1ELb1ELb1ELb1EEEEEEEEEvNT_6ParamsE,"a",@progbits
	.sectionflags	@""
	.align	4
.nv.constant0._ZN7cutlass13device_kernelIN5flash11enable_sm90INS1_16FlashAttnFwdSm90INS1_25CollectiveMainloopFwdSm90ILi2EN4cute5tupleIJNS5_1CILi1EEES8_S8_EEENS6_IJNS7_ILi128EEESA_NS7_ILi192EEEEEELi128ENS_6half_tEfNS_4arch4Sm90ELb1ELb0ELb0ELb1ELb0ELb1ELb0ELb1ELb1ELb1ELb1ELb0EEENS1_21CollectiveEpilogueFwdINS6_IJSA_SA_SA_EEES9_SD_SF_Li256ELb1ELb1ELb1ELb0EEENS1_36VarlenDynamicPersistentTileSchedulerILi128ELi128ELi256ELi128ELb1ELb1ELb1ELb1ELb1ELb1EEEEEEEEEvNT_6ParamsE:
	.zero		3328


//--------------------- .nv.constant0._ZN7cutlass13device_kernelIN5flash11enable_sm90INS1_16FlashAttnFwdSm90INS1_25CollectiveMainloopFwdSm90ILi2EN4cute5tupleIJNS5_1CILi1EEES8_S8_EEENS6_IJNS7_ILi64EEESA_SA_EEELi512ENS_6half_tEfNS_4arch4Sm90ELb0ELb0ELb0ELb0ELb0ELb0ELb0ELb0ELb0ELb1ELb1ELb0EEENS1_21CollectiveEpilogueFwdINS6_IJSA_NS7_ILi512EEESA_EEES9_SC_SE_Li256ELb0ELb1ELb1ELb0EEENS1_19SingleTileSchedulerILb0ELb1ELb1ELi64EEEEEEEEEvNT_6ParamsE --------------------------
	.section	.nv.constant0._ZN7cutlass13device_kernelIN5flash11enable_sm90INS1_16FlashAttnFwdSm90INS1_25CollectiveMainloopFwdSm90ILi2EN4cute5tupleIJNS5_1CILi1EEES8_S8_EEENS6_IJNS7_ILi64EEESA_SA_EEELi512ENS_6half_tEfNS_4arch4Sm90ELb0ELb0ELb0ELb0ELb0ELb0ELb0ELb0ELb0ELb1ELb1ELb0EEENS1_21CollectiveEpilogueFwdINS6_IJSA_NS7_ILi512EEESA_EEES9_SC_SE_Li256ELb0ELb1ELb1ELb0EEENS1_19SingleTileSchedulerILb0ELb1ELb1ELi64EEEEEEEEEvNT_6ParamsE,"a",@progbits
	.sectionflags	@""
	.align	4
.nv.constant0._ZN7cutlass13device_kernelIN5flash11enable_sm90INS1_16FlashAttnFwdSm90INS1_25CollectiveMainloopFwdSm90ILi2EN4cute5tupleIJNS5_1CILi1EEES8_S8_EEENS6_IJNS7_ILi64EEESA_SA_EEELi512ENS_6half_tEfNS_4arch4Sm90ELb0ELb0ELb0ELb0ELb0ELb0ELb0ELb0ELb0ELb1ELb1ELb0EEENS1_21CollectiveEpilogueFwdINS6_IJSA_NS7_ILi512EEESA_EEES9_SC_SE_Li256ELb0ELb1ELb1ELb0EEENS1_19SingleTileSchedulerILb0ELb1ELb1ELi64EEEEEEEEEvNT_6ParamsE:
	.zero		3200


//--------------------- .nv.constant0._ZN7cutlass13device_kernelIN5flash11enable_sm90INS1_16FlashAttnFwdSm90INS1_25CollectiveMainloopFwdSm90ILi2EN4cute5tupleIJNS5_1CILi1EEES8_S8_EEENS6_IJNS7_ILi64EEESA_SA_EEELi512ENS_6half_tEfNS_4arch4Sm90ELb0ELb0ELb0ELb0ELb0ELb0ELb1ELb0ELb0ELb1ELb1ELb0EEENS1_21CollectiveEpilogueFwdINS6_IJSA_NS7_ILi512EEESA_EEES9_SC_SE_Li256ELb0ELb1ELb1ELb0EEENS1_19SingleTileSchedulerILb0ELb1ELb1ELi64EEEEEEEEEvNT_6ParamsE --------------------------
	.section	.nv.constant0._ZN7cutlass13device_kernelIN5flash11enable_sm90INS1_16FlashAttnFwdSm90INS1_25CollectiveMainloopFwdSm90ILi2EN4cute5tupleIJNS5_1CILi1EEES8_S8_EEENS6_IJNS7_ILi64EEESA_SA_EEELi512ENS_6half_tEfNS_4arch4Sm90ELb0ELb0ELb0ELb0ELb0ELb0ELb1ELb0ELb0ELb1ELb1ELb0EEENS1_21CollectiveEpilogueFwdINS6_IJSA_NS7_ILi512EEESA_EEES9_SC_SE_Li256ELb0ELb1ELb1ELb0EEENS1_19SingleTileSchedulerILb0ELb1ELb1ELi64EEEEEEEEEvNT_6ParamsE,"a",@progbits
	.sectionflags	@""
	.align	4
.nv.constant0._ZN7cutlass13device_kernelIN5flash11enable_sm90INS1_16FlashAttnFwdSm90INS1_25CollectiveMainloopFwdSm90ILi2EN4cute5tupleIJNS5_1CILi1EEES8_S8_EEENS6_IJNS7_ILi64EEESA_SA_EEELi512ENS_6half_tEfNS_4arch4Sm90ELb0ELb0ELb0ELb0ELb0ELb0ELb1ELb0ELb0ELb1ELb1ELb0EEENS1_21CollectiveEpilogueFwdINS6_IJSA_NS7_ILi512EEESA_EEES9_SC_SE_Li256ELb0ELb1ELb1ELb0EEENS1_19SingleTileSchedulerILb0ELb1ELb1ELi64EEEEEEEEEvNT_6ParamsE:
	.zero		3456


//--------------------- .nv.constant0._ZN7cutlass13device_kernelIN5flash11enable_sm90INS1_16FlashAttnFwdSm90INS1_25CollectiveMainloopFwdSm90ILi2EN4cute5tupleIJNS5_1CILi1EEES8_S8_EEENS6_IJNS7_ILi64EEESA_SA_EEELi512ENS_6half_tEfNS_4arch4Sm90ELb0ELb0ELb0ELb1ELb0ELb0ELb0ELb0ELb0ELb1ELb1ELb0EEENS1_21CollectiveEpilogueFwdINS6_IJSA_NS7_ILi512EEESA_EEES9_SC_SE_Li256ELb1ELb1ELb1ELb0EEENS1_36VarlenDynamicPersistentTileSchedulerILi64ELi64ELi256ELi128ELb1ELb1ELb1ELb0ELb1ELb1EEEEEEEEEvNT_6ParamsE --------------------------
	.section	.nv.constant0._ZN7cutlass13device_kernelIN5flash11enable_sm90INS1_16FlashAttnFwdSm90INS1_25CollectiveMainloopFwdSm90ILi2EN4cute5tupleIJNS5_1CILi1EEES8_S8_EEENS6_IJNS7_ILi64EEESA_SA_EEELi512ENS_6half_tEfNS_4arch4Sm90ELb0ELb0ELb0ELb1ELb0ELb0ELb0ELb0ELb0ELb1ELb1ELb0EEENS1_21CollectiveEpilogueFwdINS6_IJSA_NS7_ILi512EEESA_EEES9_SC_SE_Li256ELb1ELb1ELb1ELb0EEENS1_36VarlenDynamicPersistentTileSchedulerILi64ELi64ELi256ELi128ELb1ELb1ELb1ELb0ELb1ELb1EEEEEEEEEvNT_6ParamsE,"a",@progbits
	.sectionflags	@""
	.align	4
.nv.constant0._ZN7cutlass13device_kernelIN5flash11enable_sm90INS1_16FlashAttnFwdSm90INS1_25CollectiveMainloopFwdSm90ILi2EN4cute5tupleIJNS5_1CILi1EEES8_S8_EEENS6_IJNS7_ILi64EEESA_SA_EEELi512ENS_6half_tEfNS_4arch4Sm90ELb0ELb0ELb0ELb1ELb0ELb0ELb0ELb0ELb0ELb1ELb1ELb0EEENS1_21CollectiveEpilogueFwdINS6_IJSA_NS7_ILi512EEESA_EEES9_SC_SE_Li256ELb1ELb1ELb1ELb0EEENS1_36VarlenDynamicPersistentTileSchedulerILi64ELi64ELi256ELi128ELb1ELb1ELb1ELb0ELb1ELb1EEEEEEEEEvNT_6ParamsE:
	.zero		3328


//--------------------- .nv.constant0._ZN7cutlass13device_kernelIN5flash11enable_sm90INS1_16FlashAttnFwdSm90INS1_25CollectiveMainloopFwdSm90ILi2EN4cute5tupleIJNS5_1CILi1EEES8_S8_EEENS6_IJNS7_ILi64EEESA_SA_EEELi512ENS_6half_tEfNS_4arch4Sm90ELb0ELb0ELb0ELb1ELb0ELb1ELb0ELb0ELb0ELb1ELb1ELb0EEENS1_21CollectiveEpilogueFwdINS6_IJSA_NS7_ILi512EEESA_EEES9_SC_SE_Li256ELb1ELb1ELb1ELb0EEENS1_36VarlenDynamicPersistentTileSchedulerILi64ELi64ELi256ELi128ELb1ELb1ELb1ELb0ELb1ELb1EEEEEEEEEvNT_6ParamsE --------------------------
	.section	.nv.constant0._ZN7cutlass13device_kernelIN5flash11enable_sm90INS1_16FlashAttnFwdSm90INS1_25CollectiveMainloopFwdSm90ILi2EN4cute5tupleIJNS5_1CILi1EEES8_S8_EEENS6_IJNS7_ILi64EEESA_SA_EEELi512ENS_6half_tEfNS_4arch4Sm90ELb0ELb0ELb0ELb1ELb0ELb1ELb0ELb0ELb0ELb1ELb1ELb0EEENS1_21CollectiveEpilogueFwdINS6_IJSA_NS7_ILi512EEESA_EEES9_SC_SE_Li256ELb1ELb1ELb1ELb0EEENS1_36VarlenDynamicPersistentTileSchedulerILi64ELi64ELi256ELi128ELb1ELb1ELb1ELb0ELb1ELb1EEEEEEEEEvNT_6ParamsE,"a",@progbits
	.sectionflags	@""
	.align	4
.nv.constant0._ZN7cutlass13device_kernelIN5flash11enable_sm90INS1_16FlashAttnFwdSm90INS1_25CollectiveMainloopFwdSm90ILi2EN4cute5tupleIJNS5_1CILi1EEES8_S8_EEENS6_IJNS7_ILi64EEESA_SA_EEELi512ENS_6half_tEfNS_4arch4Sm90ELb0ELb0ELb0ELb1ELb0ELb1ELb0ELb0ELb0ELb1ELb1ELb0EEENS1_21CollectiveEpilogueFwdINS6_IJSA_NS7_ILi512EEESA_EEES9_SC_SE_Li256ELb1ELb1ELb1ELb0EEENS1_36VarlenDynamicPersistentTileSchedulerILi64ELi64ELi256ELi128ELb1ELb1ELb1ELb0ELb1ELb1EEEEEEEEEvNT_6ParamsE:
	.zero		3328


//--------------------- .nv.constant0._ZN7cutlass13device_kernelIN5flash11enable_sm90INS1_16FlashAttnFwdSm90INS1_25CollectiveMainloopFwdSm90ILi2EN4cute5tupleIJNS5_1CILi1EEES8_S8_EEENS6_IJNS7_ILi64EEESA_SA_EEELi512ENS_6half_tEfNS_4arch4Sm90ELb0ELb0ELb0ELb1ELb0ELb0ELb1ELb0ELb0ELb1ELb1ELb0EEENS1_21CollectiveEpilogueFwdINS6_IJSA_NS7_ILi512EEESA_EEES9_SC_SE_Li256ELb1ELb1ELb1ELb0EEENS1_36VarlenDynamicPersistentTileSchedulerILi64ELi64ELi256ELi128ELb1ELb1ELb1ELb0ELb1ELb1EEEEEEEEEvNT_6ParamsE --------------------------
	.section	.nv.constant0._ZN7cutlass13device_kernelIN5flash11enable_sm90INS1_16FlashAttnFwdSm90INS1_25CollectiveMainloopFwdSm90ILi2EN4cute5tupleIJNS5_1CILi1EEES8_S8_EEENS6_IJNS7_ILi64EEESA_SA_EEELi512ENS_6half_tEfNS_4arch4Sm90ELb0ELb0ELb0ELb1ELb0ELb0ELb1ELb0ELb0ELb1ELb1ELb0EEENS1_21CollectiveEpilogueFwdINS6_IJSA_NS7_ILi512EEESA_EEES9_SC_SE_Li256ELb1ELb1ELb1ELb0EEENS1_36VarlenDynamicPersistentTileSchedulerILi64ELi64ELi256ELi128ELb1ELb1ELb1ELb0ELb1ELb1EEEEEEEEEvNT_6ParamsE,"a",@progbits
	.sectionflags	@""
	.align	4
.nv.constant0._ZN7cutlass13device_kernelIN5flash11enable_sm90INS1_16FlashAttnFwdSm90INS1_25CollectiveMainloopFwdSm90ILi2EN4cute5tupleIJNS5_1CILi1EEES8_S8_EEENS6_IJNS7_ILi64EEESA_SA_EEELi512ENS_6half_tEfNS_4arch4Sm90ELb0ELb0ELb0ELb1ELb0ELb0ELb1ELb0ELb0ELb1ELb1ELb0EEENS1_21CollectiveEpilogueFwdINS6_IJSA_NS7_ILi512EEESA_EEES9_SC_SE_Li256ELb1ELb1ELb1ELb0EEENS1_36VarlenDynamicPersistentTileSchedulerILi64ELi64ELi256ELi128ELb1ELb1ELb1ELb0ELb1ELb1EEEEEEEEEvNT_6ParamsE:
	.zero		3584


//--------------------- .nv.constant0._ZN7cutlass13device_kernelIN5flash11enable_sm90INS1_16FlashAttnFwdSm90INS1_25CollectiveMainloopFwdSm90ILi2EN4cute5tupleIJNS5_1CILi1EEES8_S8_EEENS6_IJNS7_ILi64EEESA_SA_EEELi512ENS_6half_tEfNS_4arch4Sm90ELb0ELb0ELb0ELb1ELb0ELb1ELb1ELb0ELb0ELb1ELb1ELb0EEENS1_21CollectiveEpilogueFwdINS6_IJSA_NS7_ILi512EEESA_EEES9_SC_SE_Li256ELb1ELb1ELb1ELb0EEENS1_36VarlenDynamicPersistentTileSchedulerILi64ELi64ELi256ELi128ELb1ELb1ELb1ELb0ELb1ELb1EEEEEEEEEvNT_6ParamsE --------------------------
	.section	.nv.constant0._ZN7cutlass13device_kernelIN5flash11enable_sm90INS1_16FlashAttnFwdSm90INS1_25CollectiveMainloopFwdSm90ILi2EN4cute5tupleIJNS5_1CILi1EEES8_S8_EEENS6_IJNS7_ILi64EEESA_SA_EEELi512ENS_6half_tEfNS_4arch4Sm90ELb0ELb0ELb0ELb1ELb0ELb1ELb1ELb0ELb0ELb1ELb1ELb0EEENS1_21CollectiveEpilogueFwdINS6_IJSA_NS7_ILi512EEESA_EEES9_SC_SE_Li256ELb1ELb1ELb1ELb0EEENS1_36VarlenDynamicPersistentTileSchedulerILi64ELi64ELi256ELi128ELb1ELb1ELb1ELb0ELb1ELb1EEEEEEEEEvNT_6ParamsE,"a",@progbits
	.sectionflags	@""
	.align	4
.nv.constant0._ZN7cutlass13device_kernelIN5flash11enable_sm90INS1_16FlashAttnFwdSm90INS1_25CollectiveMainloopFwdSm90ILi2EN4cute5tupleIJNS5_1CILi1EEES8_S8_EEENS6_IJNS7_ILi64EEESA_SA_EEELi512ENS_6half_tEfNS_4arch4Sm90ELb0ELb0ELb0ELb1ELb0ELb1ELb1ELb0ELb0ELb1ELb1ELb0EEENS1_21CollectiveEpilogueFwdINS6_IJSA_NS7_ILi512EEESA_EEES9_SC_SE_Li256ELb1ELb1ELb1ELb0EEENS1_36VarlenDynamicPersistentTileSchedulerILi64ELi64ELi256ELi128ELb1ELb1ELb1ELb0ELb1ELb1EEEEEEEEEvNT_6ParamsE:
	.zero		3584


//--------------------- .nv.constant0._ZN7cutlass13device_kernelIN5flash11enable_sm90INS1_16FlashAttnFwdSm90INS1_25CollectiveMainloopFwdSm90ILi2EN4cute5tupleIJNS5_1CILi1EEES8_S8_EEENS6_IJNS7_ILi64EEESA_SA_EEELi512ENS_6half_tEfNS_4arch4Sm90ELb0ELb1ELb0ELb0ELb0ELb0ELb0ELb0ELb0ELb1ELb1ELb0EEENS1_21CollectiveEpilogueFwdINS6_IJSA_NS7_ILi512EEESA_EEES9_SC_SE_Li256ELb0ELb1ELb1ELb0EEENS1_19SingleTileSchedulerILb0ELb1ELb1ELi64EEEEEEEEEvNT_6ParamsE --------------------------
	.section	.nv.constant0._ZN7cutlass13device_kernelIN5flash11enable_sm90INS1_16FlashAttnFwdSm90INS1_25CollectiveMainloopFwdSm90ILi2EN4cute5tupleIJNS5_1CILi1EEES8_S8_EEENS6_IJNS7_ILi64EEESA_SA_EEELi512ENS_6half_tEfNS_4arch4Sm90ELb0ELb1ELb0ELb0ELb0ELb0ELb0ELb0ELb0ELb1ELb1ELb0EEENS1_21CollectiveEpilogueFwdINS6_IJSA_NS7_ILi512EEESA_EEES9_SC_SE_Li256ELb0ELb1ELb1ELb0EEENS1_19SingleTileSchedulerILb0ELb1ELb1ELi64EEEEEEEEEvNT_6ParamsE,"a",@progbits
	.sectionflags	@""
	.align	4
.nv.constant0._ZN7cutlass13device_kernelIN5flash11enable_sm90INS1_16FlashAttnFwdSm90INS1_25CollectiveMainloopFwdSm90ILi2EN4cute5tupleIJNS5_1CILi1EEES8_S8_EEENS6_IJNS7_ILi64EEESA_SA_EEELi512ENS_6half_tEfNS_4arch4Sm90ELb0ELb1ELb0ELb0ELb0ELb0ELb0ELb0ELb0ELb1ELb1ELb0EEENS1_21CollectiveEpilogueFwdINS6_IJSA_NS7_ILi512EEESA_EEES9_SC_SE_Li256ELb0ELb1ELb1ELb0EEENS1_19SingleTileSchedulerILb0ELb1ELb1ELi64EEEEEEEEEvNT_6ParamsE:
	.zero		3200


//--------------------- .nv.constant0._ZN7cutlass13device_kernelIN5flash11enable_sm90INS1_16FlashAttnFwdSm90INS1_25CollectiveMainloopFwdSm90ILi2EN4cute5tupleIJNS5_1CILi1EEES8_S8_EEENS6_IJNS7_ILi64EEESA_SA_EEELi512ENS_6half_tEfNS_4arch4Sm90ELb0ELb1ELb0ELb0ELb0ELb0ELb1ELb0ELb0ELb1ELb1ELb0EEENS1_21CollectiveEpilogueFwdINS6_IJSA_NS7_ILi512EEESA_EEES9_SC_SE_Li256ELb0ELb1ELb1ELb0EEENS1_19SingleTileSchedulerILb0ELb1ELb1ELi64EEEEEEEEEvNT_6ParamsE --------------------------
	.section	.nv.constant0._ZN7cutlass13device_kernelIN5flash11enable_sm90INS1_16FlashAttnFwdSm90INS1_25CollectiveMainloopFwdSm90ILi2EN4cute5tupleIJNS5_1CILi1EEES8_S8_EEENS6_IJNS7_ILi64EEESA_SA_EEELi512ENS_6half_tEfNS_4arch4Sm90ELb0ELb1ELb0ELb0ELb0ELb0ELb1ELb0ELb0ELb1ELb1ELb0EEENS1_21CollectiveEpilogueFwdINS6_IJSA_NS7_ILi512EEESA_EEES9_SC_SE_Li256ELb0ELb1ELb1ELb0EEENS1_19SingleTileSchedulerILb0ELb1ELb1ELi64EEEEEEEEEvNT_6ParamsE,"a",@progbits
	.sectionflags	@""
	.align	4
.nv.constant0._ZN7cutlass13device_kernelIN5flash11enable_sm90INS1_16FlashAttnFwdSm90INS1_25CollectiveMainloopFwdSm90ILi2EN4cute5tupleIJNS5_1CILi1EEES8_S8_EEENS6_IJNS7_ILi64EEESA_SA_EEELi512ENS_6half_tEfNS_4arch4Sm90ELb0ELb1ELb0ELb0ELb0ELb0ELb1ELb0ELb0ELb1ELb1ELb0EEENS1_21CollectiveEpilogueFwdINS6_IJSA_NS7_ILi512EEESA_EEES9_SC_SE_Li256ELb0ELb1ELb1ELb0EEENS1_19SingleTileSchedulerILb0ELb1ELb1ELi64EEEEEEEEEvNT_6ParamsE:
	.zero		3456


//--------------------- .nv.constant0._ZN7cutlass13device_kernelIN5flash11enable_sm90INS1_16FlashAttnFwdSm90INS1_25CollectiveMainloopFwdSm90ILi2EN4cute5tupleIJNS5_1CILi1EEES8_S8_EEENS6_IJNS7_ILi64EEESA_SA_EEELi512ENS_6half_tEfNS_4arch4Sm90ELb0ELb1ELb0ELb1ELb0ELb0ELb0ELb0ELb0ELb1ELb1ELb0EEENS1_21CollectiveEpilogueFwdINS6_IJSA_NS7_ILi512EEESA_EEES9_SC_SE_Li256ELb1ELb1ELb1ELb0EEENS1_36VarlenDynamicPersistentTileSchedulerILi64ELi64ELi256ELi128ELb1ELb1ELb1ELb1ELb0ELb1EEEEEEEEEvNT_6ParamsE --------------------------
	.section	.nv.constant0._ZN7cutlass13device_kernelIN5flash11enable_sm90INS1_16FlashAttnFwdSm90INS1_25CollectiveMainloopFwdSm90ILi2EN4cute5tupleIJNS5_1CILi1EEES8_S8_EEENS6_IJNS7_ILi64EEESA_SA_EEELi512ENS_6half_tEfNS_4arch4Sm90ELb0ELb1ELb0ELb1ELb0ELb0ELb0ELb0ELb0ELb1ELb1ELb0EEENS1_21CollectiveEpilogueFwdINS6_IJSA_NS7_ILi512EEESA_EEES9_SC_SE_Li256ELb1ELb1ELb1ELb0EEENS1_36VarlenDynamicPersistentTileSchedulerILi64ELi64ELi256ELi128ELb1ELb1ELb1ELb1ELb0ELb1EEEEEEEEEvNT_6ParamsE,"a",@progbits
	.sectionflags	@""
	.align	4
.nv.constant0._ZN7cutlass13device_kernelIN5flash11enable_sm90INS1_16FlashAttnFwdSm90INS1_25CollectiveMainloopFwdSm90ILi2EN4cute5tupleIJNS5_1CILi1EEES8_S8_EEENS6_IJNS7_ILi64EEESA_SA_EEELi512ENS_6half_tEfNS_4arch4Sm90ELb0ELb1ELb0ELb1ELb0ELb0ELb0ELb0ELb0ELb1ELb1ELb0EEENS1_21CollectiveEpilogueFwdINS6_IJSA_NS7_ILi512EEESA_EEES9_SC_SE_Li256ELb1ELb1ELb1ELb0EEENS1_36VarlenDynamicPersistentTileSchedulerILi64ELi64ELi256ELi128ELb1ELb1ELb1ELb1ELb0ELb1EEEEEEEEEvNT_6ParamsE:
	.zero		3328


//--------------------- .nv.constant0._ZN7cutlass13device_kernelIN5flash11enable_sm90INS1_16FlashAttnFwdSm90INS1_25CollectiveMainloopFwdSm90ILi2EN4cute5tupleIJNS5_1CILi1EEES8_S8_EEENS6_IJNS7_ILi64EEESA_SA_EEELi512ENS_6half_tEfNS_4arch4Sm90ELb0ELb1ELb0ELb1ELb0ELb1ELb0ELb0ELb0ELb1ELb1ELb0EEENS1_21CollectiveEpilogueFwdINS6_IJSA_NS7_ILi512EEESA_EEES9_SC_SE_Li256ELb1ELb1ELb1ELb0EEENS1_36VarlenDynamicPersistentTileSchedulerILi64ELi64ELi256ELi128ELb1ELb1ELb1ELb1ELb0ELb1EEEEEEEEEvNT_6ParamsE --------------------------
	.section	.nv.constant0._ZN7cutlass13device_kernelIN5flash11enable_sm90INS1_16FlashAttnFwdSm90INS1_25CollectiveMainloopFwdSm90ILi2EN4cute5tupleIJNS5_1CILi1EEES8_S8_EEENS6_IJNS7_ILi64EEESA_SA_EEELi512ENS_6half_tEfNS_4arch4Sm90ELb0ELb1ELb0ELb1ELb0ELb1ELb0ELb0ELb0ELb1ELb1ELb0EEENS1_21CollectiveEpilogueFwdINS6_IJSA_NS7_ILi512EEESA_EEES9_SC_SE_Li256ELb1ELb1ELb1ELb0EEENS1_36VarlenDynamicPersistentTileSchedulerILi64ELi64ELi256ELi128ELb1ELb1ELb1ELb1ELb0ELb1EEEEEEEEEvNT_6ParamsE,"a",@progbits
	.sectionflags	@""
	.align	4
.nv.constant0._ZN7cutlass13device_kernelIN5flash11enable_sm90INS1_16FlashAttnFwdSm90INS1_25CollectiveMainloopFwdSm90ILi2EN4cute5tupleIJNS5_1CILi1EEES8_S8_EEENS6_IJNS7_ILi64EEESA_SA_EEELi512ENS_6half_tEfNS_4arch4Sm90ELb0ELb1ELb0ELb1ELb0ELb1ELb0ELb0ELb0ELb1ELb1ELb0EEENS1_21CollectiveEpilogueFwdINS6_IJSA_NS7_ILi512EEESA_EEES9_SC_SE_Li256ELb1ELb1ELb1ELb0EEENS1_36VarlenDynamicPersistentTileSchedulerILi64ELi64ELi256ELi128ELb1ELb1ELb1ELb1ELb0ELb1EEEEEEEEEvNT_6ParamsE:
	.zero		3328


//--------------------- .nv.constant0._ZN7cutlass13device_kernelIN5flash11enable_sm90INS1_16FlashAttnFwdSm90INS1_25CollectiveMainloopFwdSm90ILi2EN4cute5tupleIJNS5_1CILi1EEES8_S8_EEENS6_IJNS7_ILi64EEESA_SA_EEELi512ENS_6half_tEfNS_4arch4Sm90ELb0ELb1ELb0ELb1ELb0ELb0ELb1ELb0ELb0ELb1ELb1ELb0EEENS1_21CollectiveEpilogueFwdINS6_IJSA_NS7_ILi512EEESA_EEES9_SC_SE_Li256ELb1ELb1ELb1ELb0EEENS1_36VarlenDynamicPersistentTileSchedulerILi64ELi64ELi256ELi128ELb1ELb1ELb1ELb1ELb0ELb1EEEEEEEEEvNT_6ParamsE --------------------------
	.section	.nv.constant0._ZN7cutlass13device_kernelIN5flash11enable_sm90INS1_16FlashAttnFwdSm90INS1_25CollectiveMainloopFwdSm90ILi2EN4cute5tupleIJNS5_1CILi1EEES8_S8_EEENS6_IJNS7_ILi64EEESA_SA_EEELi512ENS_6half_tEfNS_4arch4Sm90ELb0ELb1ELb0ELb1ELb0ELb0ELb1ELb0ELb0ELb1ELb1ELb0EEENS1_21CollectiveEpilogueFwdINS6_IJSA_NS7_ILi512EEESA_EEES9_SC_SE_Li256ELb1ELb1ELb1ELb0EEENS1_36VarlenDynamicPersistentTileSchedulerILi64ELi64ELi256ELi128ELb1ELb1ELb1ELb1ELb0ELb1EEEEEEEEEvNT_6ParamsE,"a",@progbits
	.sectionflags	@""
	.align	4
.nv.constant0._ZN7cutlass13device_kernelIN5flash11enable_sm90INS1_16FlashAttnFwdSm90INS1_25CollectiveMainloopFwdSm90ILi2EN4cute5tupleIJNS5_1CILi1EEES8_S8_EEENS6_IJNS7_ILi64EEESA_SA_EEELi512ENS_6half_tEfNS_4arch4Sm90ELb0ELb1ELb0ELb1ELb0ELb0ELb1ELb0ELb0ELb1ELb1ELb0EEENS1_21CollectiveEpilogueFwdINS6_IJSA_NS7_ILi512EEESA_EEES9_SC_SE_Li256ELb1ELb1ELb1ELb0EEENS1_36VarlenDynamicPersistentTileSchedulerILi64ELi64ELi256ELi128ELb1ELb1ELb1ELb1ELb0ELb1EEEEEEEEEvNT_6ParamsE:
	.zero		3584


//--------------------- .nv.constant0._ZN7cutlass13device_kernelIN5flash11enable_sm90INS1_16FlashAttnFwdSm90INS1_25CollectiveMainloopFwdSm90ILi2EN4cute5tupleIJNS5_1CILi1EEES8_S8_EEENS6_IJNS7_ILi64EEESA_SA_EEELi512ENS_6half_tEfNS_4arch4Sm90ELb0ELb1ELb0ELb1ELb0ELb1ELb1ELb0ELb0ELb1ELb1ELb0EEENS1_21CollectiveEpilogueFwdINS6_IJSA_NS7_ILi512EEESA_EEES9_SC_SE_Li256ELb1ELb1ELb1ELb0EEENS1_36VarlenDynamicPersistentTileSchedulerILi64ELi64ELi256ELi128ELb1ELb1ELb1ELb1ELb0ELb1EEEEEEEEEvNT_6ParamsE --------------------------
	.section	.nv.constant0._ZN7cutlass13device_kernelIN5flash11enable_sm90INS1_16FlashAttnFwdSm90INS1_25CollectiveMainloopFwdSm90ILi2EN4cute5tupleIJNS5_1CILi1EEES8_S8_EEENS6_IJNS7_ILi64EEESA_SA_EEELi512ENS_6half_tEfNS_4arch4Sm90ELb0ELb1ELb0ELb1ELb0ELb1ELb1ELb0ELb0ELb1ELb1ELb0EEENS1_21CollectiveEpilogueFwdINS6_IJSA_NS7_ILi512EEESA_EEES9_SC_SE_Li256ELb1ELb1ELb1ELb0EEENS1_36VarlenDynamicPersistentTileSchedulerILi64ELi64ELi256ELi128ELb1ELb1ELb1ELb1ELb0ELb1EEEEEEEEEvNT_6ParamsE,"a",@progbits
	.sectionflags	@""
	.align	4
.nv.constant0._ZN7cutlass13device_kernelIN5flash11enable_sm90INS1_16FlashAttnFwdSm90INS1_25CollectiveMainloopFwdSm90ILi2EN4cute5tupleIJNS5_1CILi1EEES8_S8_EEENS6_IJNS7_ILi64EEESA_SA_EEELi512ENS_6half_tEfNS_4arch4Sm90ELb0ELb1ELb0ELb1ELb0ELb1ELb1ELb0ELb0ELb1ELb1ELb0EEENS1_21CollectiveEpilogueFwdINS6_IJSA_NS7_ILi512EEESA_EEES9_SC_SE_Li256ELb1ELb1ELb1ELb0EEENS1_36VarlenDynamicPersistentTileSchedulerILi64ELi64ELi256ELi128ELb1ELb1ELb1ELb1ELb0ELb1EEEEEEEEEvNT_6ParamsE:
	.zero		3584


//--------------------- .nv.constant0._ZN7cutlass13device_kernelIN5flash11enable_sm90INS1_16FlashAttnFwdSm90INS1_25CollectiveMainloopFwdSm90ILi2EN4cute5tupleIJNS5_1CILi1EEES8_S8_EEENS6_IJNS7_ILi64EEESA_SA_EEELi512ENS_6half_tEfNS_4arch4Sm90ELb1ELb0ELb0ELb0ELb0ELb0ELb0ELb0ELb0ELb1ELb1ELb0EEENS1_21CollectiveEpilogueFwdINS6_IJSA_NS7_ILi512EEESA_EEES9_SC_SE_Li256ELb0ELb1ELb1ELb0EEENS1_19SingleTileSchedulerILb0ELb1ELb1ELi64EEEEEEEEEvNT_6ParamsE --------------------------
	.section	.nv.constant0._ZN7cutlass13device_kernelIN5flash11enable_sm90INS1_16FlashAttnFwdSm90INS1_25CollectiveMainloopFwdSm90ILi2EN4cute5tupleIJNS5_1CILi1EEES8_S8_EEENS6_IJNS7_ILi64EEESA_SA_EEELi512ENS_6half_tEfNS_4arch4Sm90ELb1ELb0ELb0ELb0ELb0ELb0ELb0ELb0ELb0ELb1ELb1ELb0EEENS1_21CollectiveEpilogueFwdINS6_IJSA_NS7_ILi512EEESA_EEES9_SC_SE_Li256ELb0ELb1ELb1ELb0EEENS1_19SingleTileSchedulerILb0ELb1ELb1ELi64EEEEEEEEEvNT_6ParamsE,"a",@progbits
	.sectionflags	@""
	.align	4
.nv.constant0._ZN7cutlass13device_kernelIN5flash11enable_sm90INS1_16FlashAttnFwdSm90INS1_25CollectiveMainloopFwdSm90ILi2EN4cute5tupleIJNS5_1CILi1EEES8_S8_EEENS6_IJNS7_ILi64EEESA_SA_EEELi512ENS_6half_tEfNS_4arch4Sm90ELb1ELb0ELb0ELb0ELb0ELb0ELb0ELb0ELb0ELb1ELb1ELb0EEENS1_21CollectiveEpilogueFwdINS6_IJSA_NS7_ILi512EEESA_EEES9_SC_SE_Li256ELb0ELb1ELb1ELb0EEENS1_19SingleTileSchedulerILb0ELb1ELb1ELi64EEEEEEEEEvNT_6ParamsE:
	.zero		3200


//--------------------- .nv.constant0._ZN7cutlass13device_kernelIN5flash11enable_sm90INS1_16FlashAttnFwdSm90INS1_25CollectiveMainloopFwdSm90ILi2EN4cute5tupleIJNS5_1CILi1EEES8_S8_EEENS6_IJNS7_ILi64EEESA_SA_EEELi512ENS_6half_tEfNS_4arch4Sm90ELb1ELb0ELb0ELb0ELb0ELb0ELb1ELb0ELb0ELb1ELb1ELb0EEENS1_21CollectiveEpilogueFwdINS6_IJSA_NS7_ILi512EEESA_EEES9_SC_SE_Li256ELb0ELb1ELb1ELb0EEENS1_19SingleTileSchedulerILb0ELb1ELb1ELi64EEEEEEEEEvNT_6ParamsE --------------------------
	.section	.nv.constant0._ZN7cutlass13device_kernelIN5flash11enable_sm90INS1_16FlashAttnFwdSm90INS1_25CollectiveMainloopFwdSm90ILi2EN4cute5tupleIJNS5_1CILi1EEES8_S8_EEENS6_IJNS7_ILi64EEESA_SA_EEELi512ENS_6half_tEfNS_4arch4Sm90ELb1ELb0ELb0ELb0ELb0ELb0ELb1ELb0ELb0ELb1ELb1ELb0EEENS1_21CollectiveEpilogueFwdINS6_IJSA_NS7_ILi512EEESA_EEES9_SC_SE_Li256ELb0ELb1ELb1ELb0EEENS1_19SingleTileSchedulerILb0ELb1ELb1ELi64EEEEEEEEEvNT_6ParamsE,"a",@progbits
	.sectionflags	@""
	.align	4
.nv.constant0._ZN7cutlass13device_kernelIN5flash11enable_sm90INS1_16FlashAttnFwdSm90INS1_25CollectiveMainloopFwdSm90ILi2EN4cute5tupleIJNS5_1CILi1EEES8_S8_EEENS6_IJNS7_ILi64EEESA_SA_EEELi512ENS_6half_tEfNS_4arch4Sm90ELb1ELb0ELb0ELb0ELb0ELb0ELb1ELb0ELb0ELb1ELb1ELb0EEENS1_21CollectiveEpilogueFwdINS6_IJSA_NS7_ILi512EEESA_EEES9_SC_SE_Li256ELb0ELb1ELb1ELb0EEENS1_19SingleTileSchedulerILb0ELb1ELb1ELi64EEEEEEEEEvNT_6ParamsE:
	.zero		3456


//--------------------- .nv.constant0._ZN7cutlass13device_kernelIN5flash11enable_sm90INS1_16FlashAttnFwdSm90INS1_25CollectiveMainloopFwdSm90ILi2EN4cute5tupleIJNS5_1CILi1EEES8_S8_EEENS6_IJNS7_ILi64EEESA_SA_EEELi512ENS_6half_tEfNS_4arch4Sm90ELb1ELb0ELb0ELb1ELb0ELb0ELb0ELb0ELb0ELb1ELb1ELb0EEENS1_21CollectiveEpilogueFwdINS6_IJSA_NS7_ILi512EEESA_EEES9_SC_SE_Li256ELb1ELb1ELb1ELb0EEENS1_36VarlenDynamicPersistentTileSchedulerILi64ELi64ELi256ELi128ELb1ELb1ELb1ELb1ELb1ELb1EEEEEEEEEvNT_6ParamsE --------------------------
	.section	.nv.constant0._ZN7cutlass13device_kernelIN5flash11enable_sm90INS1_16FlashAttnFwdSm90INS1_25CollectiveMainloopFwdSm90ILi2EN4cute5tupleIJNS5_1CILi1EEES8_S8_EEENS6_IJNS7_ILi64EEESA_SA_EEELi512ENS_6half_tEfNS_4arch4Sm90ELb1ELb0ELb0ELb1ELb0ELb0ELb0ELb0ELb0ELb1ELb1ELb0EEENS1_21CollectiveEpilogueFwdINS6_IJSA_NS7_ILi512EEESA_EEES9_SC_SE_Li256ELb1ELb1ELb1ELb0EEENS1_36VarlenDynamicPersistentTileSchedulerILi64ELi64ELi256ELi128ELb1ELb1ELb1ELb1ELb1ELb1EEEEEEEEEvNT_6ParamsE,"a",@progbits
	.sectionflags	@""
	.align	4
.nv.constant0._ZN7cutlass13device_kernelIN5flash11enable_sm90INS1_16FlashAttnFwdSm90INS1_25CollectiveMainloopFwdSm90ILi2EN4cute5tupleIJNS5_1CILi1EEES8_S8_EEENS6_IJNS7_ILi64EEESA_SA_EEELi512ENS_6half_tEfNS_4arch4Sm90ELb1ELb0ELb0ELb1ELb0ELb0ELb0ELb0ELb0ELb1ELb1ELb0EEENS1_21CollectiveEpilogueFwdINS6_IJSA_NS7_ILi512EEESA_EEES9_SC_SE_Li256ELb1ELb1ELb1ELb0EEENS1_36VarlenDynamicPersistentTileSchedulerILi64ELi64ELi256ELi128ELb1ELb1ELb1ELb1ELb1ELb1EEEEEEEEEvNT_6ParamsE:
	.zero		3328


//--------------------- .nv.constant0._ZN7cutlass13device_kernelIN5flash11enable_sm90INS1_16FlashAttnFwdSm90INS1_25CollectiveMainloopFwdSm90ILi2EN4cute5tupleIJNS5_1CILi1EEES8_S8_EEENS6_IJNS7_ILi64EEESA_SA_EEELi512ENS_6half_tEfNS_4arch4Sm90ELb1ELb0ELb0ELb1ELb0ELb1ELb0ELb0ELb0ELb1ELb1ELb0EEENS1_21CollectiveEpilogueFwdINS6_IJSA_NS7_ILi512EEESA_EEES9_SC_SE_Li256ELb1ELb1ELb1ELb0EEENS1_36VarlenDynamicPersistentTileSchedulerILi64ELi64ELi256ELi128ELb1ELb1ELb1ELb1ELb1ELb1EEEEEEEEEvNT_6ParamsE --------------------------
	.section	.nv.constant0._ZN7cutlass13device_kernelIN5flash11enable_sm90INS1_16FlashAttnFwdSm90INS1_25CollectiveMainloopFwdSm90ILi2EN4cute5tupleIJNS5_1CILi1EEES8_S8_EEENS6_IJNS7_ILi64EEESA_SA_EEELi512ENS_6half_tEfNS_4arch4Sm90ELb1ELb0ELb0ELb1ELb0ELb1ELb0ELb0ELb0ELb1ELb1ELb0EEENS1_21CollectiveEpilogueFwdINS6_IJSA_NS7_ILi512EEESA_EEES9_SC_SE_Li256ELb1ELb1ELb1ELb0EEENS1_36VarlenDynamicPersistentTileSchedulerILi64ELi64ELi256ELi128ELb1ELb1ELb1ELb1ELb1ELb1EEEEEEEEEvNT_6ParamsE,"a",@progbits
	.sectionflags	@""
	.align	4
.nv.constant0._ZN7cutlass13device_kernelIN5flash11enable_sm90INS1_16FlashAttnFwdSm90INS1_25CollectiveMainloopFwdSm90ILi2EN4cute5tupleIJNS5_1CILi1EEES8_S8_EEENS6_IJNS7_ILi64EEESA_SA_EEELi512ENS_6half_tEfNS_4arch4Sm90ELb1ELb0ELb0ELb1ELb0ELb1ELb0ELb0ELb0ELb1ELb1ELb0EEENS1_21CollectiveEpilogueFwdINS6_IJSA_NS7_ILi512EEESA_EEES9_SC_SE_Li256ELb1ELb1ELb1ELb0EEENS1_36VarlenDynamicPersistentTileSchedulerILi64ELi64ELi256ELi128ELb1ELb1ELb1ELb1ELb1ELb1EEEEEEEEEvNT_6ParamsE:
	.zero		3328


//--------------------- .nv.constant0._ZN7cutlass13device_kernelIN5flash11enable_sm90INS1_16FlashAttnFwdSm90INS1_25CollectiveMainloopFwdSm90ILi2EN4cute5tupleIJNS5_1CILi1EEES8_S8_EEENS6_IJNS7_ILi64EEESA_SA_EEELi512ENS_6half_tEfNS_4arch4Sm90ELb1ELb0ELb0ELb1ELb0ELb0ELb1ELb0ELb0ELb1ELb1ELb0EEENS1_21CollectiveEpilogueFwdINS6_IJSA_NS7_ILi512EEESA_EEES9_SC_SE_Li256ELb1ELb1ELb1ELb0EEENS1_36VarlenDynamicPersistentTileSchedulerILi64ELi64ELi256ELi128ELb1ELb1ELb1ELb1ELb1ELb1EEEEEEEEEvNT_6ParamsE --------------------------
	.section	.nv.constant0._ZN7cutlass13device_kernelIN5flash11enable_sm90INS1_16FlashAttnFwdSm90INS1_25CollectiveMainloopFwdSm90ILi2EN4cute5tupleIJNS5_1CILi1EEES8_S8_EEENS6_IJNS7_ILi64EEESA_SA_EEELi512ENS_6half_tEfNS_4arch4Sm90ELb1ELb0ELb0ELb1ELb0ELb0ELb1ELb0ELb0ELb1ELb1ELb0EEENS1_21CollectiveEpilogueFwdINS6_IJSA_NS7_ILi512EEESA_EEES9_SC_SE_Li256ELb1ELb1ELb1ELb0EEENS1_36VarlenDynamicPersistentTileSchedulerILi64ELi64ELi256ELi128ELb1ELb1ELb1ELb1ELb1ELb1EEEEEEEEEvNT_6ParamsE,"a",@progbits
	.sectionflags	@""
	.align	4
.nv.constant0._ZN7cutlass13device_kernelIN5flash11enable_sm90INS1_16FlashAttnFwdSm90INS1_25CollectiveMainloopFwdSm90ILi2EN4cute5tupleIJNS5_1CILi1EEES8_S8_EEENS6_IJNS7_ILi64EEESA_SA_EEELi512ENS_6half_tEfNS_4arch4Sm90ELb1ELb0ELb0ELb1ELb0ELb0ELb1ELb0ELb0ELb1ELb1ELb0EEENS1_21CollectiveEpilogueFwdINS6_IJSA_NS7_ILi512EEESA_EEES9_SC_SE_Li256ELb1ELb1ELb1ELb0EEENS1_36VarlenDynamicPersistentTileSchedulerILi64ELi64ELi256ELi128ELb1ELb1ELb1ELb1ELb1ELb1EEEEEEEEEvNT_6ParamsE:
	.zero		3584


//--------------------- .nv.constant0._ZN7cutlass13device_kernelIN5flash11enable_sm90INS1_16FlashAttnFwdSm90INS1_25CollectiveMainloopFwdSm90ILi2EN4cute5tupleIJNS5_1CILi1EEES8_S8_EEENS6_IJNS7_ILi64EEESA_SA_EEELi512ENS_6half_tEfNS_4arch4Sm90ELb1ELb0ELb0ELb1ELb0ELb1ELb1ELb0ELb0ELb1ELb1ELb0EEENS1_21CollectiveEpilogueFwdINS6_IJSA_NS7_ILi512EEESA_EEES9_SC_SE_Li256ELb1ELb1ELb1ELb0EEENS1_36VarlenDynamicPersistentTileSchedulerILi64ELi64ELi256ELi128ELb1ELb1ELb1ELb1ELb1ELb1EEEEEEEEEvNT_6ParamsE --------------------------
	.section	.nv.constant0._ZN7cutlass13device_kernelIN5flash11enable_sm90INS1_16FlashAttnFwdSm90INS1_25CollectiveMainloopFwdSm90ILi2EN4cute5tupleIJNS5_1CILi1EEES8_S8_EEENS6_IJNS7_ILi64EEESA_SA_EEELi512ENS_6half_tEfNS_4arch4Sm90ELb1ELb0ELb0ELb1ELb0ELb1ELb1ELb0ELb0ELb1ELb1ELb0EEENS1_21CollectiveEpilogueFwdINS6_IJSA_NS7_ILi512EEESA_EEES9_SC_SE_Li256ELb1ELb1ELb1ELb0EEENS1_36VarlenDynamicPersistentTileSchedulerILi64ELi64ELi256ELi128ELb1ELb1ELb1ELb1ELb1ELb1EEEEEEEEEvNT_6ParamsE,"a",@progbits
	.sectionflags	@""
	.align	4
.nv.constant0._ZN7cutlass13device_kernelIN5flash11enable_sm90INS1_16FlashAttnFwdSm90INS1_25CollectiveMainloopFwdSm90ILi2EN4cute5tupleIJNS5_1CILi1EEES8_S8_EEENS6_IJNS7_ILi64EEESA_SA_EEELi512ENS_6half_tEfNS_4arch4Sm90ELb1ELb0ELb0ELb1ELb0ELb1ELb1ELb0ELb0ELb1ELb1ELb0EEENS1_21CollectiveEpilogueFwdINS6_IJSA_NS7_ILi512EEESA_EEES9_SC_SE_Li256ELb1ELb1ELb1ELb0EEENS1_36VarlenDynamicPersistentTileSchedulerILi64ELi64ELi256ELi128ELb1ELb1ELb1ELb1ELb1ELb1EEEEEEEEEvNT_6ParamsE:
	.zero		3584


//--------------------- .nv.constant0._ZN7cutlass13device_kernelIN5flash11enable_sm90INS1_16FlashAttnFwdSm90INS1_25CollectiveMainloopFwdSm90ILi2EN4cute5tupleIJNS5_1CILi1EEES8_S8_EEENS6_IJNS7_ILi128EEENS7_ILi96EEENS7_ILi64EEEEEELi256ENS_6half_tEfNS_4arch4Sm90ELb0ELb0ELb0ELb0ELb0ELb0ELb0ELb1ELb0ELb1ELb1ELb0EEENS1_21CollectiveEpilogueFwdINS6_IJSA_NS7_ILi256EEESB_EEES9_SE_SG_Li256ELb0ELb1ELb1ELb0EEENS1_19SingleTileSchedulerILb0ELb1ELb1ELi128EEEEEEEEEvNT_6ParamsE --------------------------
	.section	.nv.constant0._ZN7cutlass13device_kernelIN5flash11enable_sm90INS1_16FlashAttnFwdSm90INS1_25CollectiveMainloopFwdSm90ILi2EN4cute5tupleIJNS5_1CILi1EEES8_S8_EEENS6_IJNS7_ILi128EEENS7_ILi96EEENS7_ILi64EEEEEELi256ENS_6half_tEfNS_4arch4Sm90ELb0ELb0ELb0ELb0ELb0ELb0ELb0ELb1ELb0ELb1ELb1ELb0EEENS1_21CollectiveEpilogueFwdINS6_IJSA_NS7_ILi256EEESB_EEES9_SE_SG_Li256ELb0ELb1ELb1ELb0EEENS1_19SingleTileSchedulerILb0ELb1ELb1ELi128EEEEEEEEEvNT_6ParamsE,"a",@progbits
	.sectionflags	@""
	.align	4
.nv.constant0._ZN7cutlass13device_kernelIN5flash11enable_sm90INS1_16FlashAttnFwdSm90INS1_25CollectiveMainloopFwdSm90ILi2EN4cute5tupleIJNS5_1CILi1EEES8_S8_EEENS6_IJNS7_ILi128EEENS7_ILi96EEENS7_ILi64EEEEEELi256ENS_6half_tEfNS_4arch4Sm90ELb0ELb0ELb0ELb0ELb0ELb0ELb0ELb1ELb0ELb1ELb1ELb0EEENS1_21CollectiveEpilogueFwdINS6_IJSA_NS7_ILi256EEESB_EEES9_SE_SG_Li256ELb0ELb1ELb1ELb0EEENS1_19SingleTileSchedulerILb0ELb1ELb1ELi128EEEEEEEEEvNT_6ParamsE:
	.zero		3200


//--------------------- .nv.constant0._ZN7cutlass13device_kernelIN5flash11enable_sm90INS1_16FlashAttnFwdSm90INS1_25CollectiveMainloopFwdSm90ILi2EN4cute5tupleIJNS5_1CILi1EEES8_S8_EEENS6_IJNS7_ILi128EEENS7_ILi96EEENS7_ILi64EEEEEELi256ENS_6half_tEfNS_4arch4Sm90ELb0ELb0ELb0ELb0ELb0ELb0ELb1ELb1ELb0ELb1ELb1ELb0EEENS1_21CollectiveEpilogueFwdINS6_IJSA_NS7_ILi256EEESB_EEES9_SE_SG_Li256ELb0ELb1ELb1ELb0EEENS1_19SingleTileSchedulerILb0ELb1ELb1ELi128EEEEEEEEEvNT_6ParamsE --------------------------
	.section	.nv.constant0._ZN7cutlass13device_kernelIN5flash11enable_sm90INS1_16FlashAttnFwdSm90INS1_25CollectiveMainloopFwdSm90ILi2EN4cute5tupleIJNS5_1CILi1EEES8_S8_EEENS6_IJNS7_ILi128EEENS7_ILi96EEENS7_ILi64EEEEEELi256ENS_6half_tEfNS_4arch4Sm90ELb0ELb0ELb0ELb0ELb0ELb0ELb1ELb1ELb0ELb1ELb1ELb0EEENS1_21CollectiveEpilogueFwdINS6_IJSA_NS7_ILi256EEESB_EEES9_SE_SG_Li256ELb0ELb1ELb1ELb0EEENS1_19SingleTileSchedulerILb0ELb1ELb1ELi128EEEEEEEEEvNT_6ParamsE,"a",@progbits
	.sectionflags	@""
	.align	4
.nv.constant0._ZN7cutlass13device_kernelIN5flash11enable_sm90INS1_16FlashAttnFwdSm90INS1_25CollectiveMainloopFwdSm90ILi2EN4cute5tupleIJNS5_1CILi1EEES8_S8_EEENS6_IJNS7_ILi128EEENS7_ILi96EEENS7_ILi64EEEEEELi256ENS_6half_tEfNS_4arch4Sm90ELb0ELb0ELb0ELb0ELb0ELb0ELb1ELb1ELb0ELb1ELb1ELb0EEENS1_21CollectiveEpilogueFwdINS6_IJSA_NS7_ILi256EEESB_EEES9_SE_SG_Li256ELb0ELb1ELb1ELb0EEENS1_19SingleTileSchedulerILb0ELb1ELb1ELi128EEEEEEEEEvNT_6ParamsE:
	.zero		3456


//--------------------- .nv.constant0._ZN7cutlass13device_kernelIN5flash11enable_sm90INS1_16FlashAttnFwdSm90INS1_25CollectiveMainloopFwdSm90ILi2EN4cute5tupleIJNS5_1CILi1EEES8_S8_EEENS6_IJNS7_ILi128EEENS7_ILi96EEENS7_ILi64EEEEEELi256ENS_6half_tEfNS_4arch4Sm90ELb0ELb0ELb0ELb1ELb0ELb0ELb0ELb1ELb0ELb1ELb1ELb0EEENS1_21CollectiveEpilogueFwdINS6_IJSA_NS7_ILi256EEESB_EEES9_SE_SG_Li256ELb1ELb1ELb1ELb0EEENS1_36VarlenDynamicPersistentTileSchedulerILi128ELi96ELi256ELi128ELb1ELb1ELb1ELb0ELb1ELb1EEEEEEEEEvNT_6ParamsE --------------------------
	.section	.nv.constant0._ZN7cutlass13device_kernelIN5flash11enable_sm90INS1_16FlashAttnFwdSm90INS1_25CollectiveMainloopFwdSm90ILi2EN4cute5tupleIJNS5_1CILi1EEES8_S8_EEENS6_IJNS7_ILi128EEENS7_ILi96EEENS7_ILi64EEEEEELi256ENS_6half_tEfNS_4arch4Sm90ELb0ELb0ELb0ELb1ELb0ELb0ELb0ELb1ELb0ELb1ELb1ELb0EEENS1_21CollectiveEpilogueFwdINS6_IJSA_NS7_ILi256EEESB_EEES9_SE_SG_Li256ELb1ELb1ELb1ELb0EEENS1_36VarlenDynamicPersistentTileSchedulerILi128ELi96ELi256ELi128ELb1ELb1ELb1ELb0ELb1ELb1EEEEEEEEEvNT_6ParamsE,"a",@progbits
	.sectionflags	@""
	.align	4
.nv.constant0._ZN7cutlass13device_kernelIN5flash11enable_sm90INS1_16FlashAttnFwdSm90INS1_25CollectiveMainloopFwdSm90ILi2EN4cute5tupleIJNS5_1CILi1EEES8_S8_EEENS6_IJNS7_ILi128EEENS7_ILi96EEENS7_ILi64EEEEEELi256ENS_6half_tEfNS_4arch4Sm90ELb0ELb0ELb0ELb1ELb0ELb0ELb0ELb1ELb0ELb1ELb1ELb0EEENS1_21CollectiveEpilogueFwdINS6_IJSA_NS7_ILi256EEESB_EEES9_SE_SG_Li256ELb1ELb1ELb1ELb0EEENS1_36VarlenDynamicPersistentTileSchedulerILi128ELi96ELi256ELi128ELb1ELb1ELb1ELb0ELb1ELb1EEEEEEEEEvNT_6ParamsE:
	.zero		3328


//--------------------- .nv.constant0._ZN7cutlass13device_kernelIN5flash11enable_sm90INS1_16FlashAttnFwdSm90INS1_25CollectiveMainloopFwdSm90ILi2EN4cute5tupleIJNS5_1CILi1EEES8_S8_EEENS6_IJNS7_ILi128EEENS7_ILi96EEENS7_ILi64EEEEEELi256ENS_6half_tEfNS_4arch4Sm90ELb0ELb0ELb0ELb1ELb0ELb1ELb0ELb1ELb0ELb1ELb1ELb0EEENS1_21CollectiveEpilogueFwdINS6_IJSA_NS7_ILi256EEESB_EEES9_SE_SG_Li256ELb1ELb1ELb1ELb0EEENS1_36VarlenDynamicPersistentTileSchedulerILi128ELi96ELi256ELi128ELb1ELb1ELb1ELb0ELb1ELb1EEEEEEEEEvNT_6ParamsE --------------------------
	.section	.nv.constant0._ZN7cutlass13device_kernelIN5flash11enable_sm90INS1_16FlashAttnFwdSm90INS1_25CollectiveMainloopFwdSm90ILi2EN4cute5tupleIJNS5_1CILi1EEES8_S8_EEENS6_IJNS7_ILi128EEENS7_ILi96EEENS7_ILi64EEEEEELi256ENS_6half_tEfNS_4arch4Sm90ELb0ELb0ELb0ELb1ELb0ELb1ELb0ELb1ELb0ELb1ELb1ELb0EEENS1_21CollectiveEpilogueFwdINS6_IJSA_NS7_ILi256EEESB_EEES9_SE_SG_Li256ELb1ELb1ELb1ELb0EEENS1_36VarlenDynamicPersistentTileSchedulerILi128ELi96ELi256ELi128ELb1ELb1ELb1ELb0ELb1ELb1EEEEEEEEEvNT_6ParamsE,"a",@progbits
	.sectionflags	@""
	.align	4
.nv.constant0._ZN7cutlass13device_kernelIN5flash11enable_sm90INS1_16FlashAttnFwdSm90INS1_25CollectiveMainloopFwdSm90ILi2EN4cute5tupleIJNS5_1CILi1EEES8_S8_EEENS6_IJNS7_ILi128EEENS7_ILi96EEENS7_ILi64EEEEEELi256ENS_6half_tEfNS_4arch4Sm90ELb0ELb0ELb0ELb1ELb0ELb1ELb0ELb1ELb0ELb1ELb1ELb0EEENS1_21CollectiveEpilogueFwdINS6_IJSA_NS7_ILi256EEESB_EEES9_SE_SG_Li256ELb1ELb1ELb1ELb0EEENS1_36VarlenDynamicPersistentTileSchedulerILi128ELi96ELi256ELi128ELb1ELb1ELb1ELb0ELb1ELb1EEEEEEEEEvNT_6ParamsE:
	.zero		3328


//--------------------- .nv.constant0._ZN7cutlass13device_kernelIN5flash11enable_sm90INS1_16FlashAttnFwdSm90INS1_25CollectiveMainloopFwdSm90ILi2EN4cute5tupleIJNS5_1CILi1EEES8_S8_EEENS6_IJNS7_ILi128EEENS7_ILi96EEENS7_ILi64EEEEEELi256ENS_6half_tEfNS_4arch4Sm90ELb0ELb0ELb0ELb1ELb0ELb0ELb1ELb1ELb0ELb1ELb1ELb0EEENS1_21CollectiveEpilogueFwdINS6_IJSA_NS7_ILi256EEESB_EEES9_SE_SG_Li256ELb1ELb1ELb1ELb0EEENS1_36VarlenDynamicPersistentTileSchedulerILi128ELi96ELi256ELi128ELb1ELb1ELb1ELb0ELb1ELb1EEEEEEEEEvNT_6ParamsE --------------------------
	.section	.nv.constant0._ZN7cutlass13device_kernelIN5flash11enable_sm90INS1_16FlashAttnFwdSm90INS1_25CollectiveMainloopFwdSm90ILi2EN4cute5tupleIJNS5_1CILi1EEES8_S8_EEENS6_IJNS7_ILi128EEENS7_ILi96EEENS7_ILi64EEEEEELi256ENS_6half_tEfNS_4arch4Sm90ELb0ELb0ELb0ELb1ELb0ELb0ELb1ELb1ELb0ELb1ELb1ELb0EEENS1_21CollectiveEpilogueFwdINS6_IJSA_NS7_ILi256EEESB_EEES9_SE_SG_Li256ELb1ELb1ELb1ELb0EEENS1_36VarlenDynamicPersistentTileSchedulerILi128ELi96ELi256ELi128ELb1ELb1ELb1ELb0ELb1ELb1EEEEEEEEEvNT_6ParamsE,"a",@progbits
	.sectionflags	@""
	.align	4
.nv.constant0._ZN7cutlass13device_kernelIN5flash11enable_sm90INS1_16FlashAttnFwdSm90INS1_25CollectiveMainloopFwdSm90ILi2EN4cute5tupleIJNS5_1CILi1EEES8_S8_EEENS6_IJNS7_ILi128EEENS7_ILi96EEENS7_ILi64EEEEEELi256ENS_6half_tEfNS_4arch4Sm90ELb0ELb0ELb0ELb1ELb0ELb0ELb1ELb1ELb0ELb1ELb1ELb0EEENS1_21CollectiveEpilogueFwdINS6_IJSA_NS7_ILi256EEESB_EEES9_SE_SG_Li256ELb1ELb1ELb1ELb0EEENS1_36VarlenDynamicPersistentTileSchedulerILi128ELi96ELi256ELi128ELb1ELb1ELb1ELb0ELb1ELb1EEEEEEEEEvNT_6ParamsE:
	.zero		3584


//--------------------- .nv.constant0._ZN7cutlass13device_kernelIN5flash11enable_sm90INS1_16FlashAttnFwdSm90INS1_25CollectiveMainloopFwdSm90ILi2EN4cute5tupleIJNS5_1CILi1EEES8_S8_EEENS6_IJNS7_ILi128EEENS7_ILi96EEENS7_ILi64EEEEEELi256ENS_6half_tEfNS_4arch4Sm90ELb0ELb0ELb0ELb1ELb0ELb1ELb1ELb1ELb0ELb1ELb1ELb0EEENS1_21CollectiveEpilogueFwdINS6_IJSA_NS7_ILi256EEESB_EEES9_SE_SG_Li256ELb1ELb1ELb1ELb0EEENS1_36VarlenDynamicPersistentTileSchedulerILi128ELi96ELi256ELi128ELb1ELb1ELb1ELb0ELb1ELb1EEEEEEEEEvNT_6ParamsE --------------------------
	.section	.nv.constant0._ZN7cutlass13device_kernelIN5flash11enable_sm90INS1_16FlashAttnFwdSm90INS1_25CollectiveMainloopFwdSm90ILi2EN4cute5tupleIJNS5_1CILi1EEES8_S8_EEENS6_IJNS7_ILi128EEENS7_ILi96EEENS7_ILi64EEEEEELi256ENS_6half_tEfNS_4arch4Sm90ELb0ELb0ELb0ELb1ELb0ELb1ELb1ELb1ELb0ELb1ELb1ELb0EEENS1_21CollectiveEpilogueFwdINS6_IJSA_NS7_ILi256EEESB_EEES9_SE_SG_Li256ELb1ELb1ELb1ELb0EEENS1_36VarlenDynamicPersistentTileSchedulerILi128ELi96ELi256ELi128ELb1ELb1ELb1ELb0ELb1ELb1EEEEEEEEEvNT_6ParamsE,"a",@progbits
	.sectionflags	@""
	.align	4
.nv.constant0._ZN7cutlass13device_kernelIN5flash11enable_sm90INS1_16FlashAttnFwdSm90INS1_25CollectiveMainloopFwdSm90ILi2EN4cute5tupleIJNS5_1CILi1EEES8_S8_EEENS6_IJNS7_ILi128EEENS7_ILi96EEENS7_ILi64EEEEEELi256ENS_6half_tEfNS_4arch4Sm90ELb0ELb0ELb0ELb1ELb0ELb1ELb1ELb1ELb0ELb1ELb1ELb0EEENS1_21CollectiveEpilogueFwdINS6_IJSA_NS7_ILi256EEESB_EEES9_SE_SG_Li256ELb1ELb1ELb1ELb0EEENS1_36VarlenDynamicPersistentTileSchedulerILi128ELi96ELi256ELi128ELb1ELb1ELb1ELb0ELb1ELb1EEEEEEEEEvNT_6ParamsE:
	.zero		3584


//--------------------- .nv.constant0._ZN7cutlass13device_kernelIN5flash11enable_sm90INS1_16FlashAttnFwdSm90INS1_25CollectiveMainloopFwdSm90ILi2EN4cute5tupleIJNS5_1CILi1EEES8_S8_EEENS6_IJNS7_ILi128EEENS7_ILi96EEENS7_ILi64EEEEEELi256ENS_6half_tEfNS_4arch4Sm90ELb0ELb1ELb0ELb0ELb0ELb0ELb0ELb1ELb0ELb1ELb1ELb0EEENS1_21CollectiveEpilogueFwdINS6_IJSA_NS7_ILi256EEESB_EEES9_SE_SG_Li256ELb0ELb1ELb1ELb0EEENS1_19SingleTileSchedulerILb0ELb1ELb1ELi128EEEEEEEEEvNT_6ParamsE --------------------------
	.section	.nv.constant0._ZN7cutlass13device_kernelIN5flash11enable_sm90INS1_16FlashAttnFwdSm90INS1_25CollectiveMainloopFwdSm90ILi2EN4cute5tupleIJNS5_1CILi1EEES8_S8_EEENS6_IJNS7_ILi128EEENS7_ILi96EEENS7_ILi64EEEEEELi256ENS_6half_tEfNS_4arch4Sm90ELb0ELb1ELb0ELb0ELb0ELb0ELb0ELb1ELb0ELb1ELb1ELb0EEENS1_21CollectiveEpilogueFwdINS6_IJSA_NS7_ILi256EEESB_EEES9_SE_SG_Li256ELb0ELb1ELb1ELb0EEENS1_19SingleTileSchedulerILb0ELb1ELb1ELi128EEEEEEEEEvNT_6ParamsE,"a",@progbits
	.sectionflags	@""
	.align	4
.nv.constant0._ZN7cutlass13device_kernelIN5flash11enable_sm90INS1_16FlashAttnFwdSm90INS1_25CollectiveMainloopFwdSm90ILi2EN4cute5tupleIJNS5_1CILi1EEES8_S8_EEENS6_IJNS7_ILi128EEENS7_ILi96EEENS7_ILi64EEEEEELi256ENS_6half_tEfNS_4arch4Sm90ELb0ELb1ELb0ELb0ELb0ELb0ELb0ELb1ELb0ELb1ELb1ELb0EEENS1_21CollectiveEpilogueFwdINS6_IJSA_NS7_ILi256EEESB_EEES9_SE_SG_Li256ELb0ELb1ELb1ELb0EEENS1_19SingleTileSchedulerILb0ELb1ELb1ELi128EEEEEEEEEvNT_6ParamsE:
	.zero		3200


//--------------------- .nv.constant0._ZN7cutlass13device_kernelIN5flash11enable_sm90INS1_16FlashAttnFwdSm90INS1_25CollectiveMainloopFwdSm90ILi2EN4cute5tupleIJNS5_1CILi1EEES8_S8_EEENS6_IJNS7_ILi128EEENS7_ILi96EEENS7_ILi64EEEEEELi256ENS_6half_tEfNS_4arch4Sm90ELb0ELb1ELb0ELb0ELb0ELb0ELb1ELb1ELb0ELb1ELb1ELb0EEENS1_21CollectiveEpilogueFwdINS6_IJSA_NS7_ILi256EEESB_EEES9_SE_SG_Li256ELb0ELb1ELb1ELb0EEENS1_19SingleTileSchedulerILb0ELb1ELb1ELi128EEEEEEEEEvNT_6ParamsE --------------------------
	.section	.nv.constant0._ZN7cutlass13device_kernelIN5flash11enable_sm90INS1_16FlashAttnFwdSm90INS1_25CollectiveMainloopFwdSm90ILi2EN4cute5tupleIJNS5_1CILi1EEES8_S8_EEENS6_IJNS7_ILi128EEENS7_ILi96EEENS7_ILi64EEEEEELi256ENS_6half_tEfNS_4arch4Sm90ELb0ELb1ELb0ELb0ELb0ELb0ELb1ELb1ELb0ELb1ELb1ELb0EEENS1_21CollectiveEpilogueFwdINS6_IJSA_NS7_ILi256EEESB_EEES9_SE_SG_Li256ELb0ELb1ELb1ELb0EEENS1_19SingleTileSchedulerILb0ELb1ELb1ELi128EEEEEEEEEvNT_6ParamsE,"a",@progbits
	.sectionflags	@""
	.align	4
.nv.constant0._ZN7cutlass13device_kernelIN5flash11enable_sm90INS1_16FlashAttnFwdSm90INS1_25CollectiveMainloopFwdSm90ILi2EN4cute5tupleIJNS5_1CILi1EEES8_S8_EEENS6_IJNS7_ILi128EEENS7_ILi96EEENS7_ILi64EEEEEELi256ENS_6half_tEfNS_4arch4Sm90ELb0ELb1ELb0ELb0ELb0ELb0ELb1ELb1ELb0ELb1ELb1ELb0EEENS1_21CollectiveEpilogueFwdINS6_IJSA_NS7_ILi256EEESB_EEES9_SE_SG_Li256ELb0ELb1ELb1ELb0EEENS1_19SingleTileSchedulerILb0ELb1ELb1ELi128EEEEEEEEEvNT_6ParamsE:
	.zero		3456


//--------------------- .nv.constant0._ZN7cutlass13device_kernelIN5flash11enable_sm90INS1_16FlashAttnFwdSm90INS1_25CollectiveMainloopFwdSm90ILi2EN4cute5tupleIJNS5_1CILi1EEES8_S8_EEENS6_IJNS7_ILi128EEENS7_ILi96EEENS7_ILi64EEEEEELi256ENS_6half_tEfNS_4arch4Sm90ELb0ELb1ELb0ELb1ELb0ELb0ELb0ELb1ELb0ELb1ELb1ELb0EEENS1_21CollectiveEpilogueFwdINS6_IJSA_NS7_ILi256EEESB_EEES9_SE_SG_Li256ELb1ELb1ELb1ELb0EEENS1_36VarlenDynamicPersistentTileSchedulerILi128ELi96ELi256ELi128ELb1ELb1ELb1ELb1ELb0ELb1EEEEEEEEEvNT_6ParamsE --------------------------
	.section	.nv.constant0._ZN7cutlass13device_kernelIN5flash11enable_sm90INS1_16FlashAttnFwdSm90INS1_25CollectiveMainloopFwdSm90ILi2EN4cute5tupleIJNS5_1CILi1EEES8_S8_EEENS6_IJNS7_ILi128EEENS7_ILi96EEENS7_ILi64EEEEEELi256ENS_6half_tEfNS_4arch4Sm90ELb0ELb1ELb0ELb1ELb0ELb0ELb0ELb1ELb0ELb1ELb1ELb0EEENS1_21CollectiveEpilogueFwdINS6_IJSA_NS7_ILi256EEESB_EEES9_SE_SG_Li256ELb1ELb1ELb1ELb0EEENS1_36VarlenDynamicPersistentTileSchedulerILi128ELi96ELi256ELi128ELb1ELb1ELb1ELb1ELb0ELb1EEEEEEEEEvNT_6ParamsE,"a",@progbits
	.sectionflags	@""
	.align	4
.nv.constant0._ZN7cutlass13device_kernelIN5flash11enable_sm90INS1_16FlashAttnFwdSm90INS1_25CollectiveMainloopFwdSm90ILi2EN4cute5tupleIJNS5_1CILi1EEES8_S8_EEENS6_IJNS7_ILi128EEENS7_ILi96EEENS7_ILi64EEEEEELi256ENS_6half_tEfNS_4arch4Sm90ELb0ELb1ELb0ELb1ELb0ELb0ELb0ELb1ELb0ELb1ELb1ELb0EEENS1_21CollectiveEpilogueFwdINS6_IJSA_NS7_ILi256EEESB_EEES9_SE_SG_Li256ELb1ELb1ELb1ELb0EEENS1_36VarlenDynamicPersistentTileSchedulerILi128ELi96ELi256ELi128ELb1ELb1ELb1ELb1ELb0ELb1EEEEEEEEEvNT_6ParamsE:
	.zero		3328


//--------------------- .nv.constant0._ZN7cutlass13device_kernelIN5flash11enable_sm90INS1_16FlashAttnFwdSm90INS1_25CollectiveMainloopFwdSm90ILi2EN4cute5tupleIJNS5_1CILi1EEES8_S8_EEENS6_IJNS7_ILi128EEENS7_ILi96EEENS7_ILi64EEEEEELi256ENS_6half_tEfNS_4arch4Sm90ELb0ELb1ELb0ELb1ELb0ELb1ELb0ELb1ELb0ELb1ELb1ELb0EEENS1_21CollectiveEpilogueFwdINS6_IJSA_NS7_ILi256EEESB_EEES9_SE_SG_Li256ELb1ELb1ELb1ELb0EEENS1_36VarlenDynamicPersistentTileSchedulerILi128ELi96ELi256ELi128ELb1ELb1ELb1ELb1ELb0ELb1EEEEEEEEEvNT_6ParamsE --------------------------
	.section	.nv.constant0._ZN7cutlass13device_kernelIN5flash11enable_sm90INS1_16FlashAttnFwdSm90INS1_25CollectiveMainloopFwdSm90ILi2EN4cute5tupleIJNS5_1CILi1EEES8_S8_EEENS6_IJNS7_ILi128EEENS7_ILi96EEENS7_ILi64EEEEEELi256ENS_6half_tEfNS_4arch4Sm90ELb0ELb1ELb0ELb1ELb0ELb1ELb0ELb1ELb0ELb1ELb1ELb0EEENS1_21CollectiveEpilogueFwdINS6_IJSA_NS7_ILi256EEESB_EEES9_SE_SG_Li256ELb1ELb1ELb1ELb0EEENS1_36VarlenDynamicPersistentTileSchedulerILi128ELi96ELi256ELi128ELb1ELb1ELb1ELb1ELb0ELb1EEEEEEEEEvNT_6ParamsE,"a",@progbits
	.sectionflags	@""
	.align	4
.nv.constant0._ZN7cutlass13device_kernelIN5flash11enable_sm90INS1_16FlashAttnFwdSm90INS1_25CollectiveMainloopFwdSm90ILi2EN4cute5tupleIJNS5_1CILi1EEES8_S8_EEENS6_IJNS7_ILi128EEENS7_ILi96EEENS7_ILi64EEEEEELi256ENS_6half_tEfNS_4arch4Sm90ELb0ELb1ELb0ELb1ELb0ELb1ELb0ELb1ELb0ELb1ELb1ELb0EEENS1_21CollectiveEpilogueFwdINS6_IJSA_NS7_ILi256EEESB_EEES9_SE_SG_Li256ELb1ELb1ELb1ELb0EEENS1_36VarlenDynamicPersistentTileSchedulerILi128ELi96ELi256ELi128ELb1ELb1ELb1ELb1ELb0ELb1EEEEEEEEEvNT_6ParamsE:
	.zero		3328


//--------------------- .nv.constant0._ZN7cutlass13device_kernelIN5flash11enable_sm90INS1_16FlashAttnFwdSm90INS1_25CollectiveMainloopFwdSm90ILi2EN4cute5tupleIJNS5_1CILi1EEES8_S8_EEENS6_IJNS7_ILi128EEENS7_ILi96EEENS7_ILi64EEEEEELi256ENS_6half_tEfNS_4arch4Sm90ELb0ELb1ELb0ELb1ELb0ELb0ELb1ELb1ELb0ELb1ELb1ELb0EEENS1_21CollectiveEpilogueFwdINS6_IJSA_NS7_ILi256EEESB_EEES9_SE_SG_Li256ELb1ELb1ELb1ELb0EEENS1_36VarlenDynamicPersistentTileSchedulerILi128ELi96ELi256ELi128ELb1ELb1ELb1ELb1ELb0ELb1EEEEEEEEEvNT_6ParamsE --------------------------
	.section	.nv.constant0._ZN7cutlass13device_kernelIN5flash11enable_sm90INS1_16FlashAttnFwdSm90INS1_25CollectiveMainloopFwdSm90ILi2EN4cute5tupleIJNS5_1CILi1EEES8_S8_EEENS6_IJNS7_ILi128EEENS7_ILi96EEENS7_ILi64EEEEEELi256ENS_6half_tEfNS_4arch4Sm90ELb0ELb1ELb0ELb1ELb0ELb0ELb1ELb1ELb0ELb1ELb1ELb0EEENS1_21CollectiveEpilogueFwdINS6_IJSA_NS7_ILi256EEESB_EEES9_SE_SG_Li256ELb1ELb1ELb1ELb0EEENS1_36VarlenDynamicPersistentTileSchedulerILi128ELi96ELi256ELi128ELb1ELb1ELb1ELb1ELb0ELb1EEEEEEEEEvNT_6ParamsE,"a",@progbits
	.sectionflags	@""
	.align	4
.nv.constant0._ZN7cutlass13device_kernelIN5flash11enable_sm90INS1_16FlashAttnFwdSm90INS1_25CollectiveMainloopFwdSm90ILi2EN4cute5tupleIJNS5_1CILi1EEES8_S8_EEENS6_IJNS7_ILi128EEENS7_ILi96EEENS7_ILi64EEEEEELi256ENS_6half_tEfNS_4arch4Sm90ELb0ELb1ELb0ELb1ELb0ELb0ELb1ELb1ELb0ELb1ELb1ELb0EEENS1_21CollectiveEpilogueFwdINS6_IJSA_NS7_ILi256EEESB_EEES9_SE_SG_Li256ELb1ELb1ELb1ELb0EEENS1_36VarlenDynamicPersistentTileSchedulerILi128ELi96ELi256ELi128ELb1ELb1ELb1ELb1ELb0ELb1EEEEEEEEEvNT_6ParamsE:
	.zero		3584


//--------------------- .nv.constant0._ZN7cutlass13device_kernelIN5flash11enable_sm90INS1_16FlashAttnFwdSm90INS1_25CollectiveMainloopFwdSm90ILi2EN4cute5tupleIJNS5_1CILi1EEES8_S8_EEENS6_IJNS7_ILi128EEENS7_ILi96EEENS7_ILi64EEEEEELi256ENS_6half_tEfNS_4arch4Sm90ELb0ELb1ELb0ELb1ELb0ELb1ELb1ELb1ELb0ELb1ELb1ELb0EEENS1_21CollectiveEpilogueFwdINS6_IJSA_NS7_ILi256EEESB_EEES9_SE_SG_Li256ELb1ELb1ELb1ELb0EEENS1_36VarlenDynamicPersistentTileSchedulerILi128ELi96ELi256ELi128ELb1ELb1ELb1ELb1ELb0ELb1EEEEEEEEEvNT_6ParamsE --------------------------
	.section	.nv.constant0._ZN7cutlass13device_kernelIN5flash11enable_sm90INS1_16FlashAttnFwdSm90INS1_25CollectiveMainloopFwdSm90ILi2EN4cute5tupleIJNS5_1CILi1EEES8_S8_EEENS6_IJNS7_ILi128EEENS7_ILi96EEENS7_ILi64EEEEEELi256ENS_6half_tEfNS_4arch4Sm90ELb0ELb1ELb0ELb1ELb0ELb1ELb1ELb1ELb0ELb1ELb1ELb0EEENS1_21CollectiveEpilogueFwdINS6_IJSA_NS7_ILi256EEESB_EEES9_SE_SG_Li256ELb1ELb1ELb1ELb0EEENS1_36VarlenDynamicPersistentTileSchedulerILi128ELi96ELi256ELi128ELb1ELb1ELb1ELb1ELb0ELb1EEEEEEEEEvNT_6ParamsE,"a",@progbits
	.sectionflags	@""
	.align	4
.nv.constant0._ZN7cutlass13device_kernelIN5flash11enable_sm90INS1_16FlashAttnFwdSm90INS1_25CollectiveMainloopFwdSm90ILi2EN4cute5tupleIJNS5_1CILi1EEES8_S8_EEENS6_IJNS7_ILi128EEENS7_ILi96EEENS7_ILi64EEEEEELi256ENS_6half_tEfNS_4arch4Sm90ELb0ELb1ELb0ELb1ELb0ELb1ELb1ELb1ELb0ELb1ELb1ELb0EEENS1_21CollectiveEpilogueFwdINS6_IJSA_NS7_ILi256EEESB_EEES9_SE_SG_Li256ELb1ELb1ELb1ELb0EEENS1_36VarlenDynamicPersistentTileSchedulerILi128ELi96ELi256ELi128ELb1ELb1ELb1ELb1ELb0ELb1EEEEEEEEEvNT_6ParamsE:
	.zero		3584


//--------------------- .nv.constant0._ZN7cutlass13device_kernelIN5flash11enable_sm90INS1_16FlashAttnFwdSm90INS1_25CollectiveMainloopFwdSm90ILi2EN4cute5tupleIJNS5_1CILi1EEES8_S8_EEENS6_IJNS7_ILi128EEENS7_ILi96EEENS7_ILi64EEEEEELi256ENS_6half_tEfNS_4arch4Sm90ELb1ELb0ELb0ELb0ELb0ELb0ELb0ELb1ELb0ELb1ELb1ELb0EEENS1_21CollectiveEpilogueFwdINS6_IJSA_NS7_ILi256EEESB_EEES9_SE_SG_Li256ELb0ELb1ELb1ELb0EEENS1_19SingleTileSchedulerILb0ELb1ELb1ELi128EEEEEEEEEvNT_6ParamsE --------------------------
	.section	.nv.constant0._ZN7cutlass13device_kernelIN5flash11enable_sm90INS1_16FlashAttnFwdSm90INS1_25CollectiveMainloopFwdSm90ILi2EN4cute5tupleIJNS5_1CILi1EEES8_S8_EEENS6_IJNS7_ILi128EEENS7_ILi96EEENS7_ILi64EEEEEELi256ENS_6half_tEfNS_4arch4Sm90ELb1ELb0ELb0ELb0ELb0ELb0ELb0ELb1ELb0ELb1ELb1ELb0EEENS1_21CollectiveEpilogueFwdINS6_IJSA_NS7_ILi256EEESB_EEES9_SE_SG_Li256ELb0ELb1ELb1ELb0EEENS1_19SingleTileSchedulerILb0ELb1ELb1ELi128EEEEEEEEEvNT_6ParamsE,"a",@progbits
	.sectionflags	@""
	.align	4
.nv.constant0._ZN7cutlass13device_kernelIN5flash11enable_sm90INS1_16FlashAttnFwdSm90INS1_25CollectiveMainloopFwdSm90ILi2EN4cute5tupleIJNS5_1CILi1EEES8_S8_EEENS6_IJNS7_ILi128EEENS7_ILi96EEENS7_ILi64EEEEEELi256ENS_6half_tEfNS_4arch4Sm90ELb1ELb0ELb0ELb0ELb0ELb0ELb0ELb1ELb0ELb1ELb1ELb0EEENS1_21CollectiveEpilogueFwdINS6_IJSA_NS7_ILi256EEESB_EEES9_SE_SG_Li256ELb0ELb1ELb1ELb0EEENS1_19SingleTileSchedulerILb0ELb1ELb1ELi128EEEEEEEEEvNT_6ParamsE:
	.zero		3200


//--------------------- .nv.constant0._ZN7cutlass13device_kernelIN5flash11enable_sm90INS1_16FlashAttnFwdSm90INS1_25CollectiveMainloopFwdSm90ILi2EN4cute5tupleIJNS5_1CILi1EEES8_S8_EEENS6_IJNS7_ILi128EEENS7_ILi96EEENS7_ILi64EEEEEELi256ENS_6half_tEfNS_4arch4Sm90ELb1ELb0ELb0ELb0ELb0ELb0ELb1ELb1ELb0ELb1ELb1ELb0EEENS1_21CollectiveEpilogueFwdINS6_IJSA_NS7_ILi256EEESB_EEES9_SE_SG_Li256ELb0ELb1ELb1ELb0EEENS1_19SingleTileSchedulerILb0ELb1ELb1ELi128EEEEEEEEEvNT_6ParamsE --------------------------
	.section	.nv.constant0._ZN7cutlass13device_kernelIN5flash11enable_sm90INS1_16FlashAttnFwdSm90INS1_25CollectiveMainloopFwdSm90ILi2EN4cute5tupleIJNS5_1CILi1EEES8_S8_EEENS6_IJNS7_ILi128EEENS7_ILi96EEENS7_ILi64EEEEEELi256ENS_6half_tEfNS_4arch4Sm90ELb1ELb0ELb0ELb0ELb0ELb0ELb1ELb1ELb0ELb1ELb1ELb0EEENS1_21CollectiveEpilogueFwdINS6_IJSA_NS7_ILi256EEESB_EEES9_SE_SG_Li256ELb0ELb1ELb1ELb0EEENS1_19SingleTileSchedulerILb0ELb1ELb1ELi128EEEEEEEEEvNT_6ParamsE,"a",@progbits
	.sectionflags	@""
	.align	4
.nv.constant0._ZN7cutlass13device_kernelIN5flash11enable_sm90INS1_16FlashAttnFwdSm90INS1_25CollectiveMainloopFwdSm90ILi2EN4cute5tupleIJNS5_1CILi1EEES8_S8_EEENS6_IJNS7_ILi128EEENS7_ILi96EEENS7_ILi64EEEEEELi256ENS_6half_tEfNS_4arch4Sm90ELb1ELb0ELb0ELb0ELb0ELb0ELb1ELb1ELb0ELb1ELb1ELb0EEENS1_21CollectiveEpilogueFwdINS6_IJSA_NS7_ILi256EEESB_EEES9_SE_SG_Li256ELb0ELb1ELb1ELb0EEENS1_19SingleTileSchedulerILb0ELb1ELb1ELi128EEEEEEEEEvNT_6ParamsE:
	.zero		3456


//--------------------- .nv.constant0._ZN7cutlass13device_kernelIN5flash11enable_sm90INS1_16FlashAttnFwdSm90INS1_25CollectiveMainloopFwdSm90ILi2EN4cute5tupleIJNS5_1CILi1EEES8_S8_EEENS6_IJNS7_ILi128EEENS7_ILi96EEENS7_ILi64EEEEEELi256ENS_6half_tEfNS_4arch4Sm90ELb1ELb0ELb0ELb1ELb0ELb0ELb0ELb1ELb0ELb1ELb1ELb0EEENS1_21CollectiveEpilogueFwdINS6_IJSA_NS7_ILi256EEESB_EEES9_SE_SG_Li256ELb1ELb1ELb1ELb0EEENS1_36VarlenDynamicPersistentTileSchedulerILi128ELi96ELi256ELi128ELb1ELb1ELb1ELb1ELb1ELb1EEEEEEEEEvNT_6ParamsE --------------------------
	.section	.nv.constant0._ZN7cutlass13device_kernelIN5flash11enable_sm90INS1_16FlashAttnFwdSm90INS1_25CollectiveMainloopFwdSm90ILi2EN4cute5tupleIJNS5_1CILi1EEES8_S8_EEENS6_IJNS7_ILi128EEENS7_ILi96EEENS7_ILi64EEEEEELi256ENS_6half_tEfNS_4arch4Sm90ELb1ELb0ELb0ELb1ELb0ELb0ELb0ELb1ELb0ELb1ELb1ELb0EEENS1_21CollectiveEpilogueFwdINS6_IJSA_NS7_ILi256EEESB_EEES9_SE_SG_Li256ELb1ELb1ELb1ELb0EEENS1_36VarlenDynamicPersistentTileSchedulerILi128ELi96ELi256ELi128ELb1ELb1ELb1ELb1ELb1ELb1EEEEEEEEEvNT_6ParamsE,"a",@progbits
	.sectionflags	@""
	.align	4
.nv.constant0._ZN7cutlass13device_kernelIN5flash11enable_sm90INS1_16FlashAttnFwdSm90INS1_25CollectiveMainloopFwdSm90ILi2EN4cute5tupleIJNS5_1CILi1EEES8_S8_EEENS6_IJNS7_ILi128EEENS7_ILi96EEENS7_ILi64EEEEEELi256ENS_6half_tEfNS_4arch4Sm90ELb1ELb0ELb0ELb1ELb0ELb0ELb0ELb1ELb0ELb1ELb1ELb0EEENS1_21CollectiveEpilogueFwdINS6_IJSA_NS7_ILi256EEESB_EEES9_SE_SG_Li256ELb1ELb1ELb1ELb0EEENS1_36VarlenDynamicPersistentTileSchedulerILi128ELi96ELi256ELi128ELb1ELb1ELb1ELb1ELb1ELb1EEEEEEEEEvNT_6ParamsE:
	.zero		3328


//--------------------- .nv.constant0._ZN7cutlass13device_kernelIN5flash11enable_sm90INS1_16FlashAttnFwdSm90INS1_25CollectiveMainloopFwdSm90ILi2EN4cute5tupleIJNS5_1CILi1EEES8_S8_EEENS6_IJNS7_ILi128EEENS7_ILi96EEENS7_ILi64EEEEEELi256ENS_6half_tEfNS_4arch4Sm90ELb1ELb0ELb0ELb1ELb0ELb1ELb0ELb1ELb0ELb1ELb1ELb0EEENS1_21CollectiveEpilogueFwdINS6_IJSA_NS7_ILi256EEESB_EEES9_SE_SG_Li256ELb1ELb1ELb1ELb0EEENS1_36VarlenDynamicPersistentTileSchedulerILi128ELi96ELi256ELi128ELb1ELb1ELb1ELb1ELb1ELb1EEEEEEEEEvNT_6ParamsE --------------------------
	.section	.nv.constant0._ZN7cutlass13device_kernelIN5flash11enable_sm90INS1_16FlashAttnFwdSm90INS1_25CollectiveMainloopFwdSm90ILi2EN4cute5tupleIJNS5_1CILi1EEES8_S8_EEENS6_IJNS7_ILi128EEENS7_ILi96EEENS7_ILi64EEEEEELi256ENS_6half_tEfNS_4arch4Sm90ELb1ELb0ELb0ELb1ELb0ELb1ELb0ELb1ELb0ELb1ELb1ELb0EEENS1_21CollectiveEpilogueFwdINS6_IJSA_NS7_ILi256EEESB_EEES9_SE_SG_Li256ELb1ELb1ELb1ELb0EEENS1_36VarlenDynamicPersistentTileSchedulerILi128ELi96ELi256ELi128ELb1ELb1ELb1ELb1ELb1ELb1EEEEEEEEEvNT_6ParamsE,"a",@progbits
	.sectionflags	@""
	.align	4
.nv.constant0._ZN7cutlass13device_kernelIN5flash11enable_sm90INS1_16FlashAttnFwdSm90INS1_25CollectiveMainloopFwdSm90ILi2EN4cute5tupleIJNS5_1CILi1EEES8_S8_EEENS6_IJNS7_ILi128EEENS7_ILi96EEENS7_ILi64EEEEEELi256ENS_6half_tEfNS_4arch4Sm90ELb1ELb0ELb0ELb1ELb0ELb1ELb0ELb1ELb0ELb1ELb1ELb0EEENS1_21CollectiveEpilogueFwdINS6_IJSA_NS7_ILi256EEESB_EEES9_SE_SG_Li256ELb1ELb1ELb1ELb0EEENS1_36VarlenDynamicPersistentTileSchedulerILi128ELi96ELi256ELi128ELb1ELb1ELb1ELb1ELb1ELb1EEEEEEEEEvNT_6ParamsE:
	.zero		3328


//--------------------- .nv.constant0._ZN7cutlass13device_kernelIN5flash11enable_sm90INS1_16FlashAttnFwdSm90INS1_25CollectiveMainloopFwdSm90ILi2EN4cute5tupleIJNS5_1CILi1EEES8_S8_EEENS6_IJNS7_ILi128EEENS7_ILi96EEENS7_ILi64EEEEEELi256ENS_6half_tEfNS_4arch4Sm90ELb1ELb0ELb0ELb1ELb0ELb0ELb1ELb1ELb0ELb1ELb1ELb0EEENS1_21CollectiveEpilogueFwdINS6_IJSA_NS7_ILi256EEESB_EEES9_SE_SG_Li256ELb1ELb1ELb1ELb0EEENS1_36VarlenDynamicPersistentTileSchedulerILi128ELi96ELi256ELi128ELb1ELb1ELb1ELb1ELb1ELb1EEEEEEEEEvNT_6ParamsE --------------------------
	.section	.nv.constant0._ZN7cutlass13device_kernelIN5flash11enable_sm90INS1_16FlashAttnFwdSm90INS1_25CollectiveMainloopFwdSm90ILi2EN4cute5tupleIJNS5_1CILi1EEES8_S8_EEENS6_IJNS7_ILi128EEENS7_ILi96EEENS7_ILi64EEEEEELi256ENS_6half_tEfNS_4arch4Sm90ELb1ELb0ELb0ELb1ELb0ELb0ELb1ELb1ELb0ELb1ELb1ELb0EEENS1_21CollectiveEpilogueFwdINS6_IJSA_NS7_ILi256EEESB_EEES9_SE_SG_Li256ELb1ELb1ELb1ELb0EEENS1_36VarlenDynamicPersistentTileSchedulerILi128ELi96ELi256ELi128ELb1ELb1ELb1ELb1ELb1ELb1EEEEEEEEEvNT_6ParamsE,"a",@progbits
	.sectionflags	@""
	.align	4
.nv.constant0._ZN7cutlass13device_kernelIN5flash11enable_sm90INS1_16FlashAttnFwdSm90INS1_25CollectiveMainloopFwdSm90ILi2EN4cute5tupleIJNS5_1CILi1EEES8_S8_EEENS6_IJNS7_ILi128EEENS7_ILi96EEENS7_ILi64EEEEEELi256ENS_6half_tEfNS_4arch4Sm90ELb1ELb0ELb0ELb1ELb0ELb0ELb1ELb1ELb0ELb1ELb1ELb0EEENS1_21CollectiveEpilogueFwdINS6_IJSA_NS7_ILi256EEESB_EEES9_SE_SG_Li256ELb1ELb1ELb1ELb0EEENS1_36VarlenDynamicPersistentTileSchedulerILi128ELi96ELi256ELi128ELb1ELb1ELb1ELb1ELb1ELb1EEEEEEEEEvNT_6ParamsE:
	.zero		3584


//--------------------- .nv.constant0._ZN7cutlass13device_kernelIN5flash11enable_sm90INS1_16FlashAttnFwdSm90INS1_25CollectiveMainloopFwdSm90ILi2EN4cute5tupleIJNS5_1CILi1EEES8_S8_EEENS6_IJNS7_ILi128EEENS7_ILi96EEENS7_ILi64EEEEEELi256ENS_6half_tEfNS_4arch4Sm90ELb1ELb0ELb0ELb1ELb0ELb1ELb1ELb1ELb0ELb1ELb1ELb0EEENS1_21CollectiveEpilogueFwdINS6_IJSA_NS7_ILi256EEESB_EEES9_SE_SG_Li256ELb1ELb1ELb1ELb0EEENS1_36VarlenDynamicPersistentTileSchedulerILi128ELi96ELi256ELi128ELb1ELb1ELb1ELb1ELb1ELb1EEEEEEEEEvNT_6ParamsE --------------------------
	.section	.nv.constant0._ZN7cutlass13device_kernelIN5flash11enable_sm90INS1_16FlashAttnFwdSm90INS1_25CollectiveMainloopFwdSm90ILi2EN4cute5tupleIJNS5_1CILi1EEES8_S8_EEENS6_IJNS7_ILi128EEENS7_ILi96EEENS7_ILi64EEEEEELi256ENS_6half_tEfNS_4arch4Sm90ELb1ELb0ELb0ELb1ELb0ELb1ELb1ELb1ELb0ELb1ELb1ELb0EEENS1_21CollectiveEpilogueFwdINS6_IJSA_NS7_ILi256EEESB_EEES9_SE_SG_Li256ELb1ELb1ELb1ELb0EEENS1_36VarlenDynamicPersistentTileSchedulerILi128ELi96ELi256ELi128ELb1ELb1ELb1ELb1ELb1ELb1EEEEEEEEEvNT_6ParamsE,"a",@progbits
	.sectionflags	@""
	.align	4
.nv.constant0._ZN7cutlass13device_kernelIN5flash11enable_sm90INS1_16FlashAttnFwdSm90INS1_25CollectiveMainloopFwdSm90ILi2EN4cute5tupleIJNS5_1CILi1EEES8_S8_EEENS6_IJNS7_ILi128EEENS7_ILi96EEENS7_ILi64EEEEEELi256ENS_6half_tEfNS_4arch4Sm90ELb1ELb0ELb0ELb1ELb0ELb1ELb1ELb1ELb0ELb1ELb1ELb0EEENS1_21CollectiveEpilogueFwdINS6_IJSA_NS7_ILi256EEESB_EEES9_SE_SG_Li256ELb1ELb1ELb1ELb0EEENS1_36VarlenDynamicPersistentTileSchedulerILi128ELi96ELi256ELi128ELb1ELb1ELb1ELb1ELb1ELb1EEEEEEEEEvNT_6ParamsE:
	.zero		3584


//--------------------- SYMBOLS --------------------------

	.type		.nv.reservedSmem.offset0,@object
	.size		.nv.reservedSmem.offset0,0x4
	.type		__assertfail,@function
